	.target	sm_90a

	.elftype	@"ET_EXEC"


//--------------------- .note.nv.tkinfo           --------------------------
	.section	.note.nv.tkinfo,"",@"SHT_NOTE"
	.sectionflags	@"SHF_NOTE_NV_TKINFO"
	.tkinfo
        /*0018*/ 	.word	0x00000002
        /*0030*/ 	.string	""
        /*0030*/ 	.string	"ptxas"
        /*0030*/ 	.string	"Cuda compilation tools, release 13.0, V13.0.88"
        /*0030*/ 	.string	"Build cuda_13.0.r13.0/compiler.36424714_0"
        /*0030*/ 	.string	"-arch sm_90a -m 64 "



//--------------------- .note.nv.cuinfo           --------------------------
	.section	.note.nv.cuinfo,"",@"SHT_NOTE"
	.sectionflags	@"SHF_NOTE_NV_CUINFO"
        /*0018*/ 	.short	0x0002
        /*001a*/ 	.short	0x005a
        /*001c*/ 	.short	0x0082
	.zero		2


//--------------------- .nv.info                  --------------------------
	.section	.nv.info,"",@"SHT_CUDA_INFO"
	.align	4


	//----- nvinfo : EIATTR_REGCOUNT
	.align		4
        /*0000*/ 	.byte	0x04, 0x2f
        /*0002*/ 	.short	(.L_35 - .L_34)
	.align		4
.L_34:
        /*0004*/ 	.word	index@(_ZN7cutlass13device_kernelIN5flash11enable_sm90INS1_16FlashAttnFwdSm90INS1_25CollectiveMainloopFwdSm90ILi2EN4cute5tupleIJNS5_1CILi1EEES8_S8_EEENS6_IJNS7_ILi128EEENS7_ILi96EEENS7_ILi64EEEEEELi256ENS_6half_tEfNS_4arch4Sm90ELb1ELb0ELb1ELb1ELb0ELb1ELb1ELb1ELb0ELb0ELb0ELb0EEENS1_21CollectiveEpilogueFwdINS6_IJSA_NS7_ILi256EEESB_EEES9_SE_SG_Li256ELb1ELb0ELb0ELb0EEENS1_36VarlenDynamicPersistentTileSchedulerILi128ELi96ELi256ELi32ELb0ELb0ELb1ELb1ELb1ELb1EEEEEEEEEvNT_6ParamsE)
        /*0008*/ 	.word	0x000000a8


	//----- nvinfo : EIATTR_FRAME_SIZE
	.align		4
.L_35:
        /*000c*/ 	.byte	0x04, 0x11
        /*000e*/ 	.short	(.L_37 - .L_36)
	.align		4
.L_36:
        /*0010*/ 	.word	index@(_ZN7cutlass13device_kernelIN5flash11enable_sm90INS1_16FlashAttnFwdSm90INS1_25CollectiveMainloopFwdSm90ILi2EN4cute5tupleIJNS5_1CILi1EEES8_S8_EEENS6_IJNS7_ILi128EEENS7_ILi96EEENS7_ILi64EEEEEELi256ENS_6half_tEfNS_4arch4Sm90ELb1ELb0ELb1ELb1ELb0ELb1ELb1ELb1ELb0ELb0ELb0ELb0EEENS1_21CollectiveEpilogueFwdINS6_IJSA_NS7_ILi256EEESB_EEES9_SE_SG_Li256ELb1ELb0ELb0ELb0EEENS1_36VarlenDynamicPersistentTileSchedulerILi128ELi96ELi256ELi32ELb0ELb0ELb1ELb1ELb1ELb1EEEEEEEEEvNT_6ParamsE)
        /*0014*/ 	.word	0x00000078


	//----- nvinfo : EIATTR_REGCOUNT
	.align		4
.L_37:
        /*0018*/ 	.byte	0x04, 0x2f
        /*001a*/ 	.short	(.L_39 - .L_38)
	.align		4
.L_38:
        /*001c*/ 	.word	index@(_ZN7cutlass13device_kernelIN5flash11enable_sm90INS1_16FlashAttnFwdSm90INS1_25CollectiveMainloopFwdSm90ILi2EN4cute5tupleIJNS5_1CILi1EEES8_S8_EEENS6_IJNS7_ILi128EEENS7_ILi96EEENS7_ILi64EEEEEELi256ENS_6half_tEfNS_4arch4Sm90ELb1ELb0ELb1ELb1ELb0ELb0ELb1ELb1ELb0ELb0ELb0ELb0EEENS1_21CollectiveEpilogueFwdINS6_IJSA_NS7_ILi256EEESB_EEES9_SE_SG_Li256ELb1ELb0ELb0ELb0EEENS1_36VarlenDynamicPersistentTileSchedulerILi128ELi96ELi256ELi32ELb0ELb0ELb1ELb1ELb1ELb1EEEEEEEEEvNT_6ParamsE)
        /*0020*/ 	.word	0x000000a8


	//----- nvinfo : EIATTR_FRAME_SIZE
	.align		4
.L_39:
        /*0024*/ 	.byte	0x04, 0x11
        /*0026*/ 	.short	(.L_41 - .L_40)
	.align		4
.L_40:
        /*0028*/ 	.word	index@(_ZN7cutlass13device_kernelIN5flash11enable_sm90INS1_16FlashAttnFwdSm90INS1_25CollectiveMainloopFwdSm90ILi2EN4cute5tupleIJNS5_1CILi1EEES8_S8_EEENS6_IJNS7_ILi128EEENS7_ILi96EEENS7_ILi64EEEEEELi256ENS_6half_tEfNS_4arch4Sm90ELb1ELb0ELb1ELb1ELb0ELb0ELb1ELb1ELb0ELb0ELb0ELb0EEENS1_21CollectiveEpilogueFwdINS6_IJSA_NS7_ILi256EEESB_EEES9_SE_SG_Li256ELb1ELb0ELb0ELb0EEENS1_36VarlenDynamicPersistentTileSchedulerILi128ELi96ELi256ELi32ELb0ELb0ELb1ELb1ELb1ELb1EEEEEEEEEvNT_6ParamsE)
        /*002c*/ 	.word	0x00000028


	//----- nvinfo : EIATTR_REGCOUNT
	.align		4
.L_41:
        /*0030*/ 	.byte	0x04, 0x2f
        /*0032*/ 	.short	(.L_43 - .L_42)
	.align		4
.L_42:
        /*0034*/ 	.word	index@(_ZN7cutlass13device_kernelIN5flash11enable_sm90INS1_16FlashAttnFwdSm90INS1_25CollectiveMainloopFwdSm90ILi2EN4cute5tupleIJNS5_1CILi1EEES8_S8_EEENS6_IJNS7_ILi128EEENS7_ILi96EEENS7_ILi64EEEEEELi256ENS_6half_tEfNS_4arch4Sm90ELb1ELb0ELb1ELb1ELb0ELb1ELb0ELb1ELb0ELb0ELb0ELb0EEENS1_21CollectiveEpilogueFwdINS6_IJSA_NS7_ILi256EEESB_EEES9_SE_SG_Li256ELb1ELb0ELb0ELb0EEENS1_36VarlenDynamicPersistentTileSchedulerILi128ELi96ELi256ELi32ELb0ELb0ELb1ELb1ELb1ELb1EEEEEEEEEvNT_6ParamsE)
        /*0038*/ 	.word	0x000000a8


	//----- nvinfo : EIATTR_FRAME_SIZE
	.align		4
.L_43:
        /*003c*/ 	.byte	0x04, 0x11
        /*003e*/ 	.short	(.L_45 - .L_44)
	.align		4
.L_44:
        /*0040*/ 	.word	index@(_ZN7cutlass13device_kernelIN5flash11enable_sm90INS1_16FlashAttnFwdSm90INS1_25CollectiveMainloopFwdSm90ILi2EN4cute5tupleIJNS5_1CILi1EEES8_S8_EEENS6_IJNS7_ILi128EEENS7_ILi96EEENS7_ILi64EEEEEELi256ENS_6half_tEfNS_4arch4Sm90ELb1ELb0ELb1ELb1ELb0ELb1ELb0ELb1ELb0ELb0ELb0ELb0EEENS1_21CollectiveEpilogueFwdINS6_IJSA_NS7_ILi256EEESB_EEES9_SE_SG_Li256ELb1ELb0ELb0ELb0EEENS1_36VarlenDynamicPersistentTileSchedulerILi128ELi96ELi256ELi32ELb0ELb0ELb1ELb1ELb1ELb1EEEEEEEEEvNT_6ParamsE)
        /*0044*/ 	.word	0x00000030


	//----- nvinfo : EIATTR_REGCOUNT
	.align		4
.L_45:
        /*0048*/ 	.byte	0x04, 0x2f
        /*004a*/ 	.short	(.L_47 - .L_46)
	.align		4
.L_46:
        /*004c*/ 	.word	index@(_ZN7cutlass13device_kernelIN5flash11enable_sm90INS1_16FlashAttnFwdSm90INS1_25CollectiveMainloopFwdSm90ILi2EN4cute5tupleIJNS5_1CILi1EEES8_S8_EEENS6_IJNS7_ILi128EEENS7_ILi96EEENS7_ILi64EEEEEELi256ENS_6half_tEfNS_4arch4Sm90ELb1ELb0ELb1ELb1ELb0ELb0ELb0ELb1ELb0ELb0ELb0ELb0EEENS1_21CollectiveEpilogueFwdINS6_IJSA_NS7_ILi256EEESB_EEES9_SE_SG_Li256ELb1ELb0ELb0ELb0EEENS1_36VarlenDynamicPersistentTileSchedulerILi128ELi96ELi256ELi32ELb0ELb0ELb1ELb1ELb1ELb1EEEEEEEEEvNT_6ParamsE)
        /*0050*/ 	.word	0x000000a8


	//----- nvinfo : EIATTR_FRAME_SIZE
	.align		4
.L_47:
        /*0054*/ 	.byte	0x04, 0x11
        /*0056*/ 	.short	(.L_49 - .L_48)
	.align		4
.L_48:
        /*0058*/ 	.word	index@(_ZN7cutlass13device_kernelIN5flash11enable_sm90INS1_16FlashAttnFwdSm90INS1_25CollectiveMainloopFwdSm90ILi2EN4cute5tupleIJNS5_1CILi1EEES8_S8_EEENS6_IJNS7_ILi128EEENS7_ILi96EEENS7_ILi64EEEEEELi256ENS_6half_tEfNS_4arch4Sm90ELb1ELb0ELb1ELb1ELb0ELb0ELb0ELb1ELb0ELb0ELb0ELb0EEENS1_21CollectiveEpilogueFwdINS6_IJSA_NS7_ILi256EEESB_EEES9_SE_SG_Li256ELb1ELb0ELb0ELb0EEENS1_36VarlenDynamicPersistentTileSchedulerILi128ELi96ELi256ELi32ELb0ELb0ELb1ELb1ELb1ELb1EEEEEEEEEvNT_6ParamsE)
        /*005c*/ 	.word	0x00000028


	//----- nvinfo : EIATTR_REGCOUNT
	.align		4
.L_49:
        /*0060*/ 	.byte	0x04, 0x2f
        /*0062*/ 	.short	(.L_51 - .L_50)
	.align		4
.L_50:
        /*0064*/ 	.word	index@(_ZN7cutlass13device_kernelIN5flash11enable_sm90INS1_16FlashAttnFwdSm90INS1_25CollectiveMainloopFwdSm90ILi2EN4cute5tupleIJNS5_1CILi1EEES8_S8_EEENS6_IJNS7_ILi128EEENS7_ILi96EEENS7_ILi64EEEEEELi256ENS_6half_tEfNS_4arch4Sm90ELb1ELb0ELb1ELb0ELb0ELb0ELb1ELb1ELb0ELb0ELb0ELb0EEENS1_21CollectiveEpilogueFwdINS6_IJSA_NS7_ILi256EEESB_EEES9_SE_SG_Li256ELb0ELb0ELb0ELb0EEENS1_30DynamicPersistentTileSchedulerILi256ELi32ELb0ELb0ELb1EEEEEEEEEvNT_6ParamsE)
        /*0068*/ 	.word	0x000000a8


	//----- nvinfo : EIATTR_FRAME_SIZE
	.align		4
.L_51:
        /*006c*/ 	.byte	0x04, 0x11
        /*006e*/ 	.short	(.L_53 - .L_52)
	.align		4
.L_52:
        /*0070*/ 	.word	index@(_ZN7cutlass13device_kernelIN5flash11enable_sm90INS1_16FlashAttnFwdSm90INS1_25CollectiveMainloopFwdSm90ILi2EN4cute5tupleIJNS5_1CILi1EEES8_S8_EEENS6_IJNS7_ILi128EEENS7_ILi96EEENS7_ILi64EEEEEELi256ENS_6half_tEfNS_4arch4Sm90ELb1ELb0ELb1ELb0ELb0ELb0ELb1ELb1ELb0ELb0ELb0ELb0EEENS1_21CollectiveEpilogueFwdINS6_IJSA_NS7_ILi256EEESB_EEES9_SE_SG_Li256ELb0ELb0ELb0ELb0EEENS1_30DynamicPersistentTileSchedulerILi256ELi32ELb0ELb0ELb1EEEEEEEEEvNT_6ParamsE)
        /*0074*/ 	.word	0x00000010


	//----- nvinfo : EIATTR_REGCOUNT
	.align		4
.L_53:
        /*0078*/ 	.byte	0x04, 0x2f
        /*007a*/ 	.short	(.L_55 - .L_54)
	.align		4
.L_54:
        /*007c*/ 	.word	index@(_ZN7cutlass13device_kernelIN5flash11enable_sm90INS1_16FlashAttnFwdSm90INS1_25CollectiveMainloopFwdSm90ILi2EN4cute5tupleIJNS5_1CILi1EEES8_S8_EEENS6_IJNS7_ILi128EEENS7_ILi96EEENS7_ILi64EEEEEELi256ENS_6half_tEfNS_4arch4Sm90ELb1ELb0ELb1ELb0ELb0ELb0ELb0ELb1ELb0ELb0ELb0ELb0EEENS1_21CollectiveEpilogueFwdINS6_IJSA_NS7_ILi256EEESB_EEES9_SE_SG_Li256ELb0ELb0ELb0ELb0EEENS1_30DynamicPersistentTileSchedulerILi256ELi32ELb0ELb0ELb1EEEEEEEEEvNT_6ParamsE)
        /*0080*/ 	.word	0x000000a8


	//----- nvinfo : EIATTR_FRAME_SIZE
	.align		4
.L_55:
        /*0084*/ 	.byte	0x04, 0x11
        /*0086*/ 	.short	(.L_57 - .L_56)
	.align		4
.L_56:
        /*0088*/ 	.word	index@(_ZN7cutlass13device_kernelIN5flash11enable_sm90INS1_16FlashAttnFwdSm90INS1_25CollectiveMainloopFwdSm90ILi2EN4cute5tupleIJNS5_1CILi1EEES8_S8_EEENS6_IJNS7_ILi128EEENS7_ILi96EEENS7_ILi64EEEEEELi256ENS_6half_tEfNS_4arch4Sm90ELb1ELb0ELb1ELb0ELb0ELb0ELb0ELb1ELb0ELb0ELb0ELb0EEENS1_21CollectiveEpilogueFwdINS6_IJSA_NS7_ILi256EEESB_EEES9_SE_SG_Li256ELb0ELb0ELb0ELb0EEENS1_30DynamicPersistentTileSchedulerILi256ELi32ELb0ELb0ELb1EEEEEEEEEvNT_6ParamsE)
        /*008c*/ 	.word	0x00000000


	//----- nvinfo : EIATTR_REGCOUNT
	.align		4
.L_57:
        /*0090*/ 	.byte	0x04, 0x2f
        /*0092*/ 	.short	(.L_59 - .L_58)
	.align		4
.L_58:
        /*0094*/ 	.word	index@(_ZN7cutlass13device_kernelIN5flash11enable_sm90INS1_16FlashAttnFwdSm90INS1_25CollectiveMainloopFwdSm90ILi2EN4cute5tupleIJNS5_1CILi1EEES8_S8_EEENS6_IJNS7_ILi128EEENS7_ILi96EEENS7_ILi64EEEEEELi256ENS_6half_tEfNS_4arch4Sm90ELb0ELb1ELb1ELb1ELb0ELb1ELb1ELb1ELb0ELb0ELb0ELb0EEENS1_21CollectiveEpilogueFwdINS6_IJSA_NS7_ILi256EEESB_EEES9_SE_SG_Li256ELb1ELb0ELb0ELb0EEENS1_36VarlenDynamicPersistentTileSchedulerILi128ELi96ELi256ELi32ELb0ELb0ELb1ELb1ELb0ELb1EEEEEEEEEvNT_6ParamsE)
        /*0098*/ 	.word	0x000000a8


	//----- nvinfo : EIATTR_FRAME_SIZE
	.align		4
.L_59:
        /*009c*/ 	.byte	0x04, 0x11
        /*009e*/ 	.short	(.L_61 - .L_60)
	.align		4
.L_60:
        /*00a0*/ 	.word	index@($_ZN7cutlass13device_kernelIN5flash11enable_sm90INS1_16FlashAttnFwdSm90INS1_25CollectiveMainloopFwdSm90ILi2EN4cute5tupleIJNS5_1CILi1EEES8_S8_EEENS6_IJNS7_ILi128EEENS7_ILi96EEENS7_ILi64EEEEEELi256ENS_6half_tEfNS_4arch4Sm90ELb0ELb1ELb1ELb1ELb0ELb1ELb1ELb1ELb0ELb0ELb0ELb0EEENS1_21CollectiveEpilogueFwdINS6_IJSA_NS7_ILi256EEESB_EEES9_SE_SG_Li256ELb1ELb0ELb0ELb0EEENS1_36VarlenDynamicPersistentTileSchedulerILi128ELi96ELi256ELi32ELb0ELb0ELb1ELb1ELb0ELb1EEEEEEEEEvNT_6ParamsE$_ZZN5flash25CollectiveMainloopFwdSm90ILi2EN4cute5tupleIJNS1_1CILi1EEES4_S4_EEENS2_IJNS3_ILi128EEENS3_ILi96EEENS3_ILi64EEEEEELi256EN7cutlass6half_tEfNSA_4arch4Sm90ELb0ELb1ELb1ELb1ELb0ELb1ELb1ELb1ELb0ELb0ELb0ELb0EE3mmaINS_16FlashAttnFwdSm90ISE_NS_21CollectiveEpilogueFwdINS2_IJS6_NS3_ILi256EEES7_EEES5_SB_SD_Li256ELb1ELb0ELb0ELb0EEENS_36VarlenDynamicPersistentTileSchedulerILi128ELi96ELi256ELi32ELb0ELb0ELb1ELb1ELb0ELb1EEEE13SharedStorageENS1_6TensorINS1_11ArrayEngineIfLm128EEENS1_6LayoutINS2_IJNS2_IJNS3_ILi2EEEST_NS3_ILi32EEEEEES4_S4_EEENS2_IJNS2_IJS4_ST_NS3_ILi4EEEEEENS3_ILi0EEESZ_EEEEEEENS_7SoftmaxILi2ELi0EEEEEbRKNSE_6ParamsENSA_25PipelineTmaAsyncNoClusterILi2ENSA_16PipelineTmaAsyncILi2EEEEES1B_RNSA_13PipelineStateILj2EEERT0_RT1_iRiRKNS_16SeqlenInfoQKNewKILb1ELb1EEENS2_IJiiiiEEERT_ENKUliT_T0_T1_E_clIZSF_ISO_S12_S14_EbS17_S1B_S1B_S1E_S1G_S1I_iS1J_S1N_S1O_S1Q_EUlRS1R_iE0_NS3_ILb1EEES1Y_EEDaiS1R_S1S_S1T_)
        /*00a4*/ 	.word	0x000004a0


	//----- nvinfo : EIATTR_FRAME_SIZE
	.align		4
.L_61:
        /*00a8*/ 	.byte	0x04, 0x11
        /*00aa*/ 	.short	(.L_63 - .L_62)
	.align		4
.L_62:
        /*00ac*/ 	.word	index@(_ZN7cutlass13device_kernelIN5flash11enable_sm90INS1_16FlashAttnFwdSm90INS1_25CollectiveMainloopFwdSm90ILi2EN4cute5tupleIJNS5_1CILi1EEES8_S8_EEENS6_IJNS7_ILi128EEENS7_ILi96EEENS7_ILi64EEEEEELi256ENS_6half_tEfNS_4arch4Sm90ELb0ELb1ELb1ELb1ELb0ELb1ELb1ELb1ELb0ELb0ELb0ELb0EEENS1_21CollectiveEpilogueFwdINS6_IJSA_NS7_ILi256EEESB_EEES9_SE_SG_Li256ELb1ELb0ELb0ELb0EEENS1_36VarlenDynamicPersistentTileSchedulerILi128ELi96ELi256ELi32ELb0ELb0ELb1ELb1ELb0ELb1EEEEEEEEEvNT_6ParamsE)
        /*00b0*/ 	.word	0x000004a0


	//----- nvinfo : EIATTR_REGCOUNT
	.align		4
.L_63:
        /*00b4*/ 	.byte	0x04, 0x2f
        /*00b6*/ 	.short	(.L_65 - .L_64)
	.align		4
.L_64:
        /*00b8*/ 	.word	index@(_ZN7cutlass13device_kernelIN5flash11enable_sm90INS1_16FlashAttnFwdSm90INS1_25CollectiveMainloopFwdSm90ILi2EN4cute5tupleIJNS5_1CILi1EEES8_S8_EEENS6_IJNS7_ILi128EEENS7_ILi96EEENS7_ILi64EEEEEELi256ENS_6half_tEfNS_4arch4Sm90ELb0ELb1ELb1ELb1ELb0ELb0ELb1ELb1ELb0ELb0ELb0ELb0EEENS1_21CollectiveEpilogueFwdINS6_IJSA_NS7_ILi256EEESB_EEES9_SE_SG_Li256ELb1ELb0ELb0ELb0EEENS1_36VarlenDynamicPersistentTileSchedulerILi128ELi96ELi256ELi32ELb0ELb0ELb1ELb1ELb0ELb1EEEEEEEEEvNT_6ParamsE)
        /*00bc*/ 	.word	0x000000a8


	//----- nvinfo : EIATTR_FRAME_SIZE
	.align		4
.L_65:
        /*00c0*/ 	.byte	0x04, 0x11
        /*00c2*/ 	.short	(.L_67 - .L_66)
	.align		4
.L_66:
        /*00c4*/ 	.word	index@($_ZN7cutlass13device_kernelIN5flash11enable_sm90INS1_16FlashAttnFwdSm90INS1_25CollectiveMainloopFwdSm90ILi2EN4cute5tupleIJNS5_1CILi1EEES8_S8_EEENS6_IJNS7_ILi128EEENS7_ILi96EEENS7_ILi64EEEEEELi256ENS_6half_tEfNS_4arch4Sm90ELb0ELb1ELb1ELb1ELb0ELb0ELb1ELb1ELb0ELb0ELb0ELb0EEENS1_21CollectiveEpilogueFwdINS6_IJSA_NS7_ILi256EEESB_EEES9_SE_SG_Li256ELb1ELb0ELb0ELb0EEENS1_36VarlenDynamicPersistentTileSchedulerILi128ELi96ELi256ELi32ELb0ELb0ELb1ELb1ELb0ELb1EEEEEEEEEvNT_6ParamsE$_ZZN5flash25CollectiveMainloopFwdSm90ILi2EN4cute5tupleIJNS1_1CILi1EEES4_S4_EEENS2_IJNS3_ILi128EEENS3_ILi96EEENS3_ILi64EEEEEELi256EN7cutlass6half_tEfNSA_4arch4Sm90ELb0ELb1ELb1ELb1ELb0ELb0ELb1ELb1ELb0ELb0ELb0ELb0EE3mmaINS_16FlashAttnFwdSm90ISE_NS_21CollectiveEpilogueFwdINS2_IJS6_NS3_ILi256EEES7_EEES5_SB_SD_Li256ELb1ELb0ELb0ELb0EEENS_36VarlenDynamicPersistentTileSchedulerILi128ELi96ELi256ELi32ELb0ELb0ELb1ELb1ELb0ELb1EEEE13SharedStorageENS1_6TensorINS1_11ArrayEngineIfLm128EEENS1_6LayoutINS2_IJNS2_IJNS3_ILi2EEEST_NS3_ILi32EEEEEES4_S4_EEENS2_IJNS2_IJS4_ST_NS3_ILi4EEEEEENS3_ILi0EEESZ_EEEEEEENS_7SoftmaxILi2ELi0EEEEEbRKNSE_6ParamsENSA_25PipelineTmaAsyncNoClusterILi2ENSA_16PipelineTmaAsyncILi2EEEEES1B_RNSA_13PipelineStateILj2EEERT0_RT1_iRiRKNS_16SeqlenInfoQKNewKILb1ELb0EEENS2_IJiiiiEEERT_ENKUliT_T0_T1_E_clIZSF_ISO_S12_S14_EbS17_S1B_S1B_S1E_S1G_S1I_iS1J_S1N_S1O_S1Q_EUlRS1R_iE1_NS3_ILb0EEENS3_ILb1EEEEEDaiS1R_S1S_S1T_)
        /*00c8*/ 	.word	0x00000490


	//----- nvinfo : EIATTR_FRAME_SIZE
	.align		4
.L_67:
        /*00cc*/ 	.byte	0x04, 0x11
        /*00ce*/ 	.short	(.L_69 - .L_68)
	.align		4
.L_68:
        /*00d0*/ 	.word	index@(_ZN7cutlass13device_kernelIN5flash11enable_sm90INS1_16FlashAttnFwdSm90INS1_25CollectiveMainloopFwdSm90ILi2EN4cute5tupleIJNS5_1CILi1EEES8_S8_EEENS6_IJNS7_ILi128EEENS7_ILi96EEENS7_ILi64EEEEEELi256ENS_6half_tEfNS_4arch4Sm90ELb0ELb1ELb1ELb1ELb0ELb0ELb1ELb1ELb0ELb0ELb0ELb0EEENS1_21CollectiveEpilogueFwdINS6_IJSA_NS7_ILi256EEESB_EEES9_SE_SG_Li256ELb1ELb0ELb0ELb0EEENS1_36VarlenDynamicPersistentTileSchedulerILi128ELi96ELi256ELi32ELb0ELb0ELb1ELb1ELb0ELb1EEEEEEEEEvNT_6ParamsE)
        /*00d4*/ 	.word	0x00000490


	//----- nvinfo : EIATTR_REGCOUNT
	.align		4
.L_69:
        /*00d8*/ 	.byte	0x04, 0x2f
        /*00da*/ 	.short	(.L_71 - .L_70)
	.align		4
.L_70:
        /*00dc*/ 	.word	index@(_ZN7cutlass13device_kernelIN5flash11enable_sm90INS1_16FlashAttnFwdSm90INS1_25CollectiveMainloopFwdSm90ILi2EN4cute5tupleIJNS5_1CILi1EEES8_S8_EEENS6_IJNS7_ILi128EEENS7_ILi96EEENS7_ILi64EEEEEELi256ENS_6half_tEfNS_4arch4Sm90ELb0ELb1ELb1ELb1ELb0ELb1ELb0ELb1ELb0ELb0ELb0ELb0EEENS1_21CollectiveEpilogueFwdINS6_IJSA_NS7_ILi256EEESB_EEES9_SE_SG_Li256ELb1ELb0ELb0ELb0EEENS1_36VarlenDynamicPersistentTileSchedulerILi128ELi96ELi256ELi32ELb0ELb0ELb1ELb1ELb0ELb1EEEEEEEEEvNT_6ParamsE)
        /*00e0*/ 	.word	0x000000a8


	//----- nvinfo : EIATTR_FRAME_SIZE
	.align		4
.L_71:
        /*00e4*/ 	.byte	0x04, 0x11
        /*00e6*/ 	.short	(.L_73 - .L_72)
	.align		4
.L_72:
        /*00e8*/ 	.word	index@(_ZN7cutlass13device_kernelIN5flash11enable_sm90INS1_16FlashAttnFwdSm90INS1_25CollectiveMainloopFwdSm90ILi2EN4cute5tupleIJNS5_1CILi1EEES8_S8_EEENS6_IJNS7_ILi128EEENS7_ILi96EEENS7_ILi64EEEEEELi256ENS_6half_tEfNS_4arch4Sm90ELb0ELb1ELb1ELb1ELb0ELb1ELb0ELb1ELb0ELb0ELb0ELb0EEENS1_21CollectiveEpilogueFwdINS6_IJSA_NS7_ILi256EEESB_EEES9_SE_SG_Li256ELb1ELb0ELb0ELb0EEENS1_36VarlenDynamicPersistentTileSchedulerILi128ELi96ELi256ELi32ELb0ELb0ELb1ELb1ELb0ELb1EEEEEEEEEvNT_6ParamsE)
        /*00ec*/ 	.word	0x00000030


	//----- nvinfo : EIATTR_REGCOUNT
	.align		4
.L_73:
        /*00f0*/ 	.byte	0x04, 0x2f
        /*00f2*/ 	.short	(.L_75 - .L_74)
	.align		4
.L_74:
        /*00f4*/ 	.word	index@(_ZN7cutlass13device_kernelIN5flash11enable_sm90INS1_16FlashAttnFwdSm90INS1_25CollectiveMainloopFwdSm90ILi2EN4cute5tupleIJNS5_1CILi1EEES8_S8_EEENS6_IJNS7_ILi128EEENS7_ILi96EEENS7_ILi64EEEEEELi256ENS_6half_tEfNS_4arch4Sm90ELb0ELb1ELb1ELb1ELb0ELb0ELb0ELb1ELb0ELb0ELb0ELb0EEENS1_21CollectiveEpilogueFwdINS6_IJSA_NS7_ILi256EEESB_EEES9_SE_SG_Li256ELb1ELb0ELb0ELb0EEENS1_36VarlenDynamicPersistentTileSchedulerILi128ELi96ELi256ELi32ELb0ELb0ELb1ELb1ELb0ELb1EEEEEEEEEvNT_6ParamsE)
        /*00f8*/ 	.word	0x000000a8


	//----- nvinfo : EIATTR_FRAME_SIZE
	.align		4
.L_75:
        /*00fc*/ 	.byte	0x04, 0x11
        /*00fe*/ 	.short	(.L_77 - .L_76)
	.align		4
.L_76:
        /*0100*/ 	.word	index@(_ZN7cutlass13device_kernelIN5flash11enable_sm90INS1_16FlashAttnFwdSm90INS1_25CollectiveMainloopFwdSm90ILi2EN4cute5tupleIJNS5_1CILi1EEES8_S8_EEENS6_IJNS7_ILi128EEENS7_ILi96EEENS7_ILi64EEEEEELi256ENS_6half_tEfNS_4arch4Sm90ELb0ELb1ELb1ELb1ELb0ELb0ELb0ELb1ELb0ELb0ELb0ELb0EEENS1_21CollectiveEpilogueFwdINS6_IJSA_NS7_ILi256EEESB_EEES9_SE_SG_Li256ELb1ELb0ELb0ELb0EEENS1_36VarlenDynamicPersistentTileSchedulerILi128ELi96ELi256ELi32ELb0ELb0ELb1ELb1ELb0ELb1EEEEEEEEEvNT_6ParamsE)
        /*0104*/ 	.word	0x00000020


	//----- nvinfo : EIATTR_REGCOUNT
	.align		4
.L_77:
        /*0108*/ 	.byte	0x04, 0x2f
        /*010a*/ 	.short	(.L_79 - .L_78)
	.align		4
.L_78:
        /*010c*/ 	.word	index@(_ZN7cutlass13device_kernelIN5flash11enable_sm90INS1_16FlashAttnFwdSm90INS1_25CollectiveMainloopFwdSm90ILi2EN4cute5tupleIJNS5_1CILi1EEES8_S8_EEENS6_IJNS7_ILi128EEENS7_ILi96EEENS7_ILi64EEEEEELi256ENS_6half_tEfNS_4arch4Sm90ELb0ELb1ELb1ELb0ELb0ELb0ELb1ELb1ELb0ELb0ELb0ELb0EEENS1_21CollectiveEpilogueFwdINS6_IJSA_NS7_ILi256EEESB_EEES9_SE_SG_Li256ELb0ELb0ELb0ELb0EEENS1_30DynamicPersistentTileSchedulerILi256ELi32ELb0ELb0ELb1EEEEEEEEEvNT_6ParamsE)
        /*0110*/ 	.word	0x000000a8


	//----- nvinfo : EIATTR_FRAME_SIZE
	.align		4
.L_79:
        /*0114*/ 	.byte	0x04, 0x11
        /*0116*/ 	.short	(.L_81 - .L_80)
	.align		4
.L_80:
        /*0118*/ 	.word	index@($_ZN7cutlass13device_kernelIN5flash11enable_sm90INS1_16FlashAttnFwdSm90INS1_25CollectiveMainloopFwdSm90ILi2EN4cute5tupleIJNS5_1CILi1EEES8_S8_EEENS6_IJNS7_ILi128EEENS7_ILi96EEENS7_ILi64EEEEEELi256ENS_6half_tEfNS_4arch4Sm90ELb0ELb1ELb1ELb0ELb0ELb0ELb1ELb1ELb0ELb0ELb0ELb0EEENS1_21CollectiveEpilogueFwdINS6_IJSA_NS7_ILi256EEESB_EEES9_SE_SG_Li256ELb0ELb0ELb0ELb0EEENS1_30DynamicPersistentTileSchedulerILi256ELi32ELb0ELb0ELb1EEEEEEEEEvNT_6ParamsE$_ZZN5flash25CollectiveMainloopFwdSm90ILi2EN4cute5tupleIJNS1_1CILi1EEES4_S4_EEENS2_IJNS3_ILi128EEENS3_ILi96EEENS3_ILi64EEEEEELi256EN7cutlass6half_tEfNSA_4arch4Sm90ELb0ELb1ELb1ELb0ELb0ELb0ELb1ELb1ELb0ELb0ELb0ELb0EE3mmaINS_16FlashAttnFwdSm90ISE_NS_21CollectiveEpilogueFwdINS2_IJS6_NS3_ILi256EEES7_EEES5_SB_SD_Li256ELb0ELb0ELb0ELb0EEENS_30DynamicPersistentTileSchedulerILi256ELi32ELb0ELb0ELb1EEEE13SharedStorageENS1_6TensorINS1_11ArrayEngineIfLm128EEENS1_6LayoutINS2_IJNS2_IJNS3_ILi2EEEST_NS3_ILi32EEEEEES4_S4_EEENS2_IJNS2_IJS4_ST_NS3_ILi4EEEEEENS3_ILi0EEESZ_EEEEEEENS_7SoftmaxILi2ELi0EEEEEbRKNSE_6ParamsENSA_25PipelineTmaAsyncNoClusterILi2ENSA_16PipelineTmaAsyncILi2EEEEES1B_RNSA_13PipelineStateILj2EEERT0_RT1_iRiRKNS_16SeqlenInfoQKNewKILb0ELb0EEENS2_IJiiiiEEERT_ENKUliT_T0_T1_E_clIZSF_ISO_S12_S14_EbS17_S1B_S1B_S1E_S1G_S1I_iS1J_S1N_S1O_S1Q_EUlRS1R_iE1_NS3_ILb0EEENS3_ILb1EEEEEDaiS1R_S1S_S1T_)
        /*011c*/ 	.word	0x00000480


	//----- nvinfo : EIATTR_FRAME_SIZE
	.align		4
.L_81:
        /*0120*/ 	.byte	0x04, 0x11
        /*0122*/ 	.short	(.L_83 - .L_82)
	.align		4
.L_82:
        /*0124*/ 	.word	index@(_ZN7cutlass13device_kernelIN5flash11enable_sm90INS1_16FlashAttnFwdSm90INS1_25CollectiveMainloopFwdSm90ILi2EN4cute5tupleIJNS5_1CILi1EEES8_S8_EEENS6_IJNS7_ILi128EEENS7_ILi96EEENS7_ILi64EEEEEELi256ENS_6half_tEfNS_4arch4Sm90ELb0ELb1ELb1ELb0ELb0ELb0ELb1ELb1ELb0ELb0ELb0ELb0EEENS1_21CollectiveEpilogueFwdINS6_IJSA_NS7_ILi256EEESB_EEES9_SE_SG_Li256ELb0ELb0ELb0ELb0EEENS1_30DynamicPersistentTileSchedulerILi256ELi32ELb0ELb0ELb1EEEEEEEEEvNT_6ParamsE)
        /*0128*/ 	.word	0x00000480


	//----- nvinfo : EIATTR_REGCOUNT
	.align		4
.L_83:
        /*012c*/ 	.byte	0x04, 0x2f
        /*012e*/ 	.short	(.L_85 - .L_84)
	.align		4
.L_84:
        /*0130*/ 	.word	index@(_ZN7cutlass13device_kernelIN5flash11enable_sm90INS1_16FlashAttnFwdSm90INS1_25CollectiveMainloopFwdSm90ILi2EN4cute5tupleIJNS5_1CILi1EEES8_S8_EEENS6_IJNS7_ILi128EEENS7_ILi96EEENS7_ILi64EEEEEELi256ENS_6half_tEfNS_4arch4Sm90ELb0ELb1ELb1ELb0ELb0ELb0ELb0ELb1ELb0ELb0ELb0ELb0EEENS1_21CollectiveEpilogueFwdINS6_IJSA_NS7_ILi256EEESB_EEES9_SE_SG_Li256ELb0ELb0ELb0ELb0EEENS1_30DynamicPersistentTileSchedulerILi256ELi32ELb0ELb0ELb1EEEEEEEEEvNT_6ParamsE)
        /*0134*/ 	.word	0x000000a8


	//----- nvinfo : EIATTR_FRAME_SIZE
	.align		4
.L_85:
        /*0138*/ 	.byte	0x04, 0x11
        /*013a*/ 	.short	(.L_87 - .L_86)
	.align		4
.L_86:
        /*013c*/ 	.word	index@(_ZN7cutlass13device_kernelIN5flash11enable_sm90INS1_16FlashAttnFwdSm90INS1_25CollectiveMainloopFwdSm90ILi2EN4cute5tupleIJNS5_1CILi1EEES8_S8_EEENS6_IJNS7_ILi128EEENS7_ILi96EEENS7_ILi64EEEEEELi256ENS_6half_tEfNS_4arch4Sm90ELb0ELb1ELb1ELb0ELb0ELb0ELb0ELb1ELb0ELb0ELb0ELb0EEENS1_21CollectiveEpilogueFwdINS6_IJSA_NS7_ILi256EEESB_EEES9_SE_SG_Li256ELb0ELb0ELb0ELb0EEENS1_30DynamicPersistentTileSchedulerILi256ELi32ELb0ELb0ELb1EEEEEEEEEvNT_6ParamsE)
        /*0140*/ 	.word	0x00000000


	//----- nvinfo : EIATTR_REGCOUNT
	.align		4
.L_87:
        /*0144*/ 	.byte	0x04, 0x2f
        /*0146*/ 	.short	(.L_89 - .L_88)
	.align		4
.L_88:
        /*0148*/ 	.word	index@(_ZN7cutlass13device_kernelIN5flash11enable_sm90INS1_16FlashAttnFwdSm90INS1_25CollectiveMainloopFwdSm90ILi2EN4cute5tupleIJNS5_1CILi1EEES8_S8_EEENS6_IJNS7_ILi128EEENS7_ILi96EEENS7_ILi64EEEEEELi256ENS_6half_tEfNS_4arch4Sm90ELb0ELb0ELb1ELb1ELb0ELb1ELb1ELb1ELb0ELb0ELb0ELb0EEENS1_21CollectiveEpilogueFwdINS6_IJSA_NS7_ILi256EEESB_EEES9_SE_SG_Li256ELb1ELb0ELb0ELb0EEENS1_36VarlenDynamicPersistentTileSchedulerILi128ELi96ELi256ELi32ELb0ELb0ELb1ELb0ELb1ELb1EEEEEEEEEvNT_6ParamsE)
        /*014c*/ 	.word	0x000000a8


	//----- nvinfo : EIATTR_FRAME_SIZE
	.align		4
.L_89:
        /*0150*/ 	.byte	0x04, 0x11
        /*0152*/ 	.short	(.L_91 - .L_90)
	.align		4
.L_90:
        /*0154*/ 	.word	index@(_ZN7cutlass13device_kernelIN5flash11enable_sm90INS1_16FlashAttnFwdSm90INS1_25CollectiveMainloopFwdSm90ILi2EN4cute5tupleIJNS5_1CILi1EEES8_S8_EEENS6_IJNS7_ILi128EEENS7_ILi96EEENS7_ILi64EEEEEELi256ENS_6half_tEfNS_4arch4Sm90ELb0ELb0ELb1ELb1ELb0ELb1ELb1ELb1ELb0ELb0ELb0ELb0EEENS1_21CollectiveEpilogueFwdINS6_IJSA_NS7_ILi256EEESB_EEES9_SE_SG_Li256ELb1ELb0ELb0ELb0EEENS1_36VarlenDynamicPersistentTileSchedulerILi128ELi96ELi256ELi32ELb0ELb0ELb1ELb0ELb1ELb1EEEEEEEEEvNT_6ParamsE)
        /*0158*/ 	.word	0x000000a0


	//----- nvinfo : EIATTR_REGCOUNT
	.align		4
.L_91:
        /*015c*/ 	.byte	0x04, 0x2f
        /*015e*/ 	.short	(.L_93 - .L_92)
	.align		4
.L_92:
        /*0160*/ 	.word	index@(_ZN7cutlass13device_kernelIN5flash11enable_sm90INS1_16FlashAttnFwdSm90INS1_25CollectiveMainloopFwdSm90ILi2EN4cute5tupleIJNS5_1CILi1EEES8_S8_EEENS6_IJNS7_ILi128EEENS7_ILi96EEENS7_ILi64EEEEEELi256ENS_6half_tEfNS_4arch4Sm90ELb0ELb0ELb1ELb1ELb0ELb0ELb1ELb1ELb0ELb0ELb0ELb0EEENS1_21CollectiveEpilogueFwdINS6_IJSA_NS7_ILi256EEESB_EEES9_SE_SG_Li256ELb1ELb0ELb0ELb0EEENS1_36VarlenDynamicPersistentTileSchedulerILi128ELi96ELi256ELi32ELb0ELb0ELb1ELb0ELb1ELb1EEEEEEEEEvNT_6ParamsE)
        /*0164*/ 	.word	0x000000a8


	//----- nvinfo : EIATTR_FRAME_SIZE
	.align		4
.L_93:
        /*0168*/ 	.byte	0x04, 0x11
        /*016a*/ 	.short	(.L_95 - .L_94)
	.align		4
.L_94:
        /*016c*/ 	.word	index@(_ZN7cutlass13device_kernelIN5flash11enable_sm90INS1_16FlashAttnFwdSm90INS1_25CollectiveMainloopFwdSm90ILi2EN4cute5tupleIJNS5_1CILi1EEES8_S8_EEENS6_IJNS7_ILi128EEENS7_ILi96EEENS7_ILi64EEEEEELi256ENS_6half_tEfNS_4arch4Sm90ELb0ELb0ELb1ELb1ELb0ELb0ELb1ELb1ELb0ELb0ELb0ELb0EEENS1_21CollectiveEpilogueFwdINS6_IJSA_NS7_ILi256EEESB_EEES9_SE_SG_Li256ELb1ELb0ELb0ELb0EEENS1_36VarlenDynamicPersistentTileSchedulerILi128ELi96ELi256ELi32ELb0ELb0ELb1ELb0ELb1ELb1EEEEEEEEEvNT_6ParamsE)
        /*0170*/ 	.word	0x00000030


	//----- nvinfo : EIATTR_REGCOUNT
	.align		4
.L_95:
        /*0174*/ 	.byte	0x04, 0x2f
        /*0176*/ 	.short	(.L_97 - .L_96)
	.align		4
.L_96:
        /*0178*/ 	.word	index@(_ZN7cutlass13device_kernelIN5flash11enable_sm90INS1_16FlashAttnFwdSm90INS1_25CollectiveMainloopFwdSm90ILi2EN4cute5tupleIJNS5_1CILi1EEES8_S8_EEENS6_IJNS7_ILi128EEENS7_ILi96EEENS7_ILi64EEEEEELi256ENS_6half_tEfNS_4arch4Sm90ELb0ELb0ELb1ELb1ELb0ELb1ELb0ELb1ELb0ELb0ELb0ELb0EEENS1_21CollectiveEpilogueFwdINS6_IJSA_NS7_ILi256EEESB_EEES9_SE_SG_Li256ELb1ELb0ELb0ELb0EEENS1_36VarlenDynamicPersistentTileSchedulerILi128ELi96ELi256ELi32ELb0ELb0ELb1ELb0ELb1ELb1EEEEEEEEEvNT_6ParamsE)
        /*017c*/ 	.word	0x000000a8


	//----- nvinfo : EIATTR_FRAME_SIZE
	.align		4
.L_97:
        /*0180*/ 	.byte	0x04, 0x11
        /*0182*/ 	.short	(.L_99 - .L_98)
	.align		4
.L_98:
        /*0184*/ 	.word	index@(_ZN7cutlass13device_kernelIN5flash11enable_sm90INS1_16FlashAttnFwdSm90INS1_25CollectiveMainloopFwdSm90ILi2EN4cute5tupleIJNS5_1CILi1EEES8_S8_EEENS6_IJNS7_ILi128EEENS7_ILi96EEENS7_ILi64EEEEEELi256ENS_6half_tEfNS_4arch4Sm90ELb0ELb0ELb1ELb1ELb0ELb1ELb0ELb1ELb0ELb0ELb0ELb0EEENS1_21CollectiveEpilogueFwdINS6_IJSA_NS7_ILi256EEESB_EEES9_SE_SG_Li256ELb1ELb0ELb0ELb0EEENS1_36VarlenDynamicPersistentTileSchedulerILi128ELi96ELi256ELi32ELb0ELb0ELb1ELb0ELb1ELb1EEEEEEEEEvNT_6ParamsE)
        /*0188*/ 	.word	0x00000038


	//----- nvinfo : EIATTR_REGCOUNT
	.align		4
.L_99:
        /*018c*/ 	.byte	0x04, 0x2f
        /*018e*/ 	.short	(.L_101 - .L_100)
	.align		4
.L_100:
        /*0190*/ 	.word	index@(_ZN7cutlass13device_kernelIN5flash11enable_sm90INS1_16FlashAttnFwdSm90INS1_25CollectiveMainloopFwdSm90ILi2EN4cute5tupleIJNS5_1CILi1EEES8_S8_EEENS6_IJNS7_ILi128EEENS7_ILi96EEENS7_ILi64EEEEEELi256ENS_6half_tEfNS_4arch4Sm90ELb0ELb0ELb1ELb1ELb0ELb0ELb0ELb1ELb0ELb0ELb0ELb0EEENS1_21CollectiveEpilogueFwdINS6_IJSA_NS7_ILi256EEESB_EEES9_SE_SG_Li256ELb1ELb0ELb0ELb0EEENS1_36VarlenDynamicPersistentTileSchedulerILi128ELi96ELi256ELi32ELb0ELb0ELb1ELb0ELb1ELb1EEEEEEEEEvNT_6ParamsE)
        /*0194*/ 	.word	0x000000a8


	//----- nvinfo : EIATTR_FRAME_SIZE
	.align		4
.L_101:
        /*0198*/ 	.byte	0x04, 0x11
        /*019a*/ 	.short	(.L_103 - .L_102)
	.align		4
.L_102:
        /*019c*/ 	.word	index@(_ZN7cutlass13device_kernelIN5flash11enable_sm90INS1_16FlashAttnFwdSm90INS1_25CollectiveMainloopFwdSm90ILi2EN4cute5tupleIJNS5_1CILi1EEES8_S8_EEENS6_IJNS7_ILi128EEENS7_ILi96EEENS7_ILi64EEEEEELi256ENS_6half_tEfNS_4arch4Sm90ELb0ELb0ELb1ELb1ELb0ELb0ELb0ELb1ELb0ELb0ELb0ELb0EEENS1_21CollectiveEpilogueFwdINS6_IJSA_NS7_ILi256EEESB_EEES9_SE_SG_Li256ELb1ELb0ELb0ELb0EEENS1_36VarlenDynamicPersistentTileSchedulerILi128ELi96ELi256ELi32ELb0ELb0ELb1ELb0ELb1ELb1EEEEEEEEEvNT_6ParamsE)
        /*01a0*/ 	.word	0x00000030


	//----- nvinfo : EIATTR_REGCOUNT
	.align		4
.L_103:
        /*01a4*/ 	.byte	0x04, 0x2f
        /*01a6*/ 	.short	(.L_105 - .L_104)
	.align		4
.L_104:
        /*01a8*/ 	.word	index@(_ZN7cutlass13device_kernelIN5flash11enable_sm90INS1_16FlashAttnFwdSm90INS1_25CollectiveMainloopFwdSm90ILi2EN4cute5tupleIJNS5_1CILi1EEES8_S8_EEENS6_IJNS7_ILi128EEENS7_ILi96EEENS7_ILi64EEEEEELi256ENS_6half_tEfNS_4arch4Sm90ELb0ELb0ELb1ELb0ELb0ELb0ELb1ELb1ELb0ELb0ELb0ELb0EEENS1_21CollectiveEpilogueFwdINS6_IJSA_NS7_ILi256EEESB_EEES9_SE_SG_Li256ELb0ELb0ELb0ELb0EEENS1_29StaticPersistentTileSchedulerILb0EEEEEEEEEvNT_6ParamsE)
        /*01ac*/ 	.word	0x000000a8


	//----- nvinfo : EIATTR_FRAME_SIZE
	.align		4
.L_105:
        /*01b0*/ 	.byte	0x04, 0x11
        /*01b2*/ 	.short	(.L_107 - .L_106)
	.align		4
.L_106:
        /*01b4*/ 	.word	index@(_ZN7cutlass13device_kernelIN5flash11enable_sm90INS1_16FlashAttnFwdSm90INS1_25CollectiveMainloopFwdSm90ILi2EN4cute5tupleIJNS5_1CILi1EEES8_S8_EEENS6_IJNS7_ILi128EEENS7_ILi96EEENS7_ILi64EEEEEELi256ENS_6half_tEfNS_4arch4Sm90ELb0ELb0ELb1ELb0ELb0ELb0ELb1ELb1ELb0ELb0ELb0ELb0EEENS1_21CollectiveEpilogueFwdINS6_IJSA_NS7_ILi256EEESB_EEES9_SE_SG_Li256ELb0ELb0ELb0ELb0EEENS1_29StaticPersistentTileSchedulerILb0EEEEEEEEEvNT_6ParamsE)
        /*01b8*/ 	.word	0x00000020


	//----- nvinfo : EIATTR_REGCOUNT
	.align		4
.L_107:
        /*01bc*/ 	.byte	0x04, 0x2f
        /*01be*/ 	.short	(.L_109 - .L_108)
	.align		4
.L_108:
        /*01c0*/ 	.word	index@(_ZN7cutlass13device_kernelIN5flash11enable_sm90INS1_16FlashAttnFwdSm90INS1_25CollectiveMainloopFwdSm90ILi2EN4cute5tupleIJNS5_1CILi1EEES8_S8_EEENS6_IJNS7_ILi128EEENS7_ILi96EEENS7_ILi64EEEEEELi256ENS_6half_tEfNS_4arch4Sm90ELb0ELb0ELb1ELb0ELb0ELb0ELb0ELb1ELb0ELb0ELb0ELb0EEENS1_21CollectiveEpilogueFwdINS6_IJSA_NS7_ILi256EEESB_EEES9_SE_SG_Li256ELb0ELb0ELb0ELb0EEENS1_29StaticPersistentTileSchedulerILb0EEEEEEEEEvNT_6ParamsE)
        /*01c4*/ 	.word	0x000000a8


	//----- nvinfo : EIATTR_FRAME_SIZE
	.align		4
.L_109:
        /*01c8*/ 	.byte	0x04, 0x11
        /*01ca*/ 	.short	(.L_111 - .L_110)
	.align		4
.L_110:
        /*01cc*/ 	.word	index@(_ZN7cutlass13device_kernelIN5flash11enable_sm90INS1_16FlashAttnFwdSm90INS1_25CollectiveMainloopFwdSm90ILi2EN4cute5tupleIJNS5_1CILi1EEES8_S8_EEENS6_IJNS7_ILi128EEENS7_ILi96EEENS7_ILi64EEEEEELi256ENS_6half_tEfNS_4arch4Sm90ELb0ELb0ELb1ELb0ELb0ELb0ELb0ELb1ELb0ELb0ELb0ELb0EEENS1_21CollectiveEpilogueFwdINS6_IJSA_NS7_ILi256EEESB_EEES9_SE_SG_Li256ELb0ELb0ELb0ELb0EEENS1_29StaticPersistentTileSchedulerILb0EEEEEEEEEvNT_6ParamsE)
        /*01d0*/ 	.word	0x00000020


	//----- nvinfo : EIATTR_REGCOUNT
	.align		4
.L_111:
        /*01d4*/ 	.byte	0x04, 0x2f
        /*01d6*/ 	.short	(.L_113 - .L_112)
	.align		4
.L_112:
        /*01d8*/ 	.word	index@(_ZN7cutlass13device_kernelIN5flash11enable_sm90INS1_16FlashAttnFwdSm90INS1_25CollectiveMainloopFwdSm90ILi2EN4cute5tupleIJNS5_1CILi1EEES8_S8_EEENS6_IJNS7_ILi64EEESA_SA_EEELi512ENS_6half_tEfNS_4arch4Sm90ELb1ELb0ELb1ELb1ELb0ELb1ELb1ELb0ELb0ELb0ELb0ELb0EEENS1_21CollectiveEpilogueFwdINS6_IJSA_NS7_ILi512EEESA_EEES9_SC_SE_Li256ELb1ELb0ELb0ELb0EEENS1_36VarlenDynamicPersistentTileSchedulerILi64ELi64ELi256ELi32ELb0ELb0ELb1ELb1ELb1ELb1EEEEEEEEEvNT_6ParamsE)
        /*01dc*/ 	.word	0x000000a8


	//----- nvinfo : EIATTR_FRAME_SIZE
	.align		4
.L_113:
        /*01e0*/ 	.byte	0x04, 0x11
        /*01e2*/ 	.short	(.L_115 - .L_114)
	.align		4
.L_114:
        /*01e4*/ 	.word	index@(_ZN7cutlass13device_kernelIN5flash11enable_sm90INS1_16FlashAttnFwdSm90INS1_25CollectiveMainloopFwdSm90ILi2EN4cute5tupleIJNS5_1CILi1EEES8_S8_EEENS6_IJNS7_ILi64EEESA_SA_EEELi512ENS_6half_tEfNS_4arch4Sm90ELb1ELb0ELb1ELb1ELb0ELb1ELb1ELb0ELb0ELb0ELb0ELb0EEENS1_21CollectiveEpilogueFwdINS6_IJSA_NS7_ILi512EEESA_EEES9_SC_SE_Li256ELb1ELb0ELb0ELb0EEENS1_36VarlenDynamicPersistentTileSchedulerILi64ELi64ELi256ELi32ELb0ELb0ELb1ELb1ELb1ELb1EEEEEEEEEvNT_6ParamsE)
        /*01e8*/ 	.word	0x00000038


	//----- nvinfo : EIATTR_REGCOUNT
	.align		4
.L_115:
        /*01ec*/ 	.byte	0x04, 0x2f
        /*01ee*/ 	.short	(.L_117 - .L_116)
	.align		4
.L_116:
        /*01f0*/ 	.word	index@(_ZN7cutlass13device_kernelIN5flash11enable_sm90INS1_16FlashAttnFwdSm90INS1_25CollectiveMainloopFwdSm90ILi2EN4cute5tupleIJNS5_1CILi1EEES8_S8_EEENS6_IJNS7_ILi64EEESA_SA_EEELi512ENS_6half_tEfNS_4arch4Sm90ELb1ELb0ELb1ELb1ELb0ELb0ELb1ELb0ELb0ELb0ELb0ELb0EEENS1_21CollectiveEpilogueFwdINS6_IJSA_NS7_ILi512EEESA_EEES9_SC_SE_Li256ELb1ELb0ELb0ELb0EEENS1_36VarlenDynamicPersistentTileSchedulerILi64ELi64ELi256ELi32ELb0ELb0ELb1ELb1ELb1ELb1EEEEEEEEEvNT_6ParamsE)
        /*01f4*/ 	.word	0x000000a8


	//----- nvinfo : EIATTR_FRAME_SIZE
	.align		4
.L_117:
        /*01f8*/ 	.byte	0x04, 0x11
        /*01fa*/ 	.short	(.L_119 - .L_118)
	.align		4
.L_118:
        /*01fc*/ 	.word	index@(_ZN7cutlass13device_kernelIN5flash11enable_sm90INS1_16FlashAttnFwdSm90INS1_25CollectiveMainloopFwdSm90ILi2EN4cute5tupleIJNS5_1CILi1EEES8_S8_EEENS6_IJNS7_ILi64EEESA_SA_EEELi512ENS_6half_tEfNS_4arch4Sm90ELb1ELb0ELb1ELb1ELb0ELb0ELb1ELb0ELb0ELb0ELb0ELb0EEENS1_21CollectiveEpilogueFwdINS6_IJSA_NS7_ILi512EEESA_EEES9_SC_SE_Li256ELb1ELb0ELb0ELb0EEENS1_36VarlenDynamicPersistentTileSchedulerILi64ELi64ELi256ELi32ELb0ELb0ELb1ELb1ELb1ELb1EEEEEEEEEvNT_6ParamsE)
        /*0200*/ 	.word	0x00000030


	//----- nvinfo : EIATTR_REGCOUNT
	.align		4
.L_119:
        /*0204*/ 	.byte	0x04, 0x2f
        /*0206*/ 	.short	(.L_121 - .L_120)
	.align		4
.L_120:
        /*0208*/ 	.word	index@(_ZN7cutlass13device_kernelIN5flash11enable_sm90INS1_16FlashAttnFwdSm90INS1_25CollectiveMainloopFwdSm90ILi2EN4cute5tupleIJNS5_1CILi1EEES8_S8_EEENS6_IJNS7_ILi64EEESA_SA_EEELi512ENS_6half_tEfNS_4arch4Sm90ELb1ELb0ELb1ELb1ELb0ELb1ELb0ELb0ELb0ELb0ELb0ELb0EEENS1_21CollectiveEpilogueFwdINS6_IJSA_NS7_ILi512EEESA_EEES9_SC_SE_Li256ELb1ELb0ELb0ELb0EEENS1_36VarlenDynamicPersistentTileSchedulerILi64ELi64ELi256ELi32ELb0ELb0ELb1ELb1ELb1ELb1EEEEEEEEEvNT_6ParamsE)
        /*020c*/ 	.word	0x000000a8


	//----- nvinfo : EIATTR_FRAME_SIZE
	.align		4
.L_121:
        /*0210*/ 	.byte	0x04, 0x11
        /*0212*/ 	.short	(.L_123 - .L_122)
	.align		4
.L_122:
        /*0214*/ 	.word	index@(_ZN7cutlass13device_kernelIN5flash11enable_sm90INS1_16FlashAttnFwdSm90INS1_25CollectiveMainloopFwdSm90ILi2EN4cute5tupleIJNS5_1CILi1EEES8_S8_EEENS6_IJNS7_ILi64EEESA_SA_EEELi512ENS_6half_tEfNS_4arch4Sm90ELb1ELb0ELb1ELb1ELb0ELb1ELb0ELb0ELb0ELb0ELb0ELb0EEENS1_21CollectiveEpilogueFwdINS6_IJSA_NS7_ILi512EEESA_EEES9_SC_SE_Li256ELb1ELb0ELb0ELb0EEENS1_36VarlenDynamicPersistentTileSchedulerILi64ELi64ELi256ELi32ELb0ELb0ELb1ELb1ELb1ELb1EEEEEEEEEvNT_6ParamsE)
        /*0218*/ 	.word	0x00000038


	//----- nvinfo : EIATTR_REGCOUNT
	.align		4
.L_123:
        /*021c*/ 	.byte	0x04, 0x2f
        /*021e*/ 	.short	(.L_125 - .L_124)
	.align		4
.L_124:
        /*0220*/ 	.word	index@(_ZN7cutlass13device_kernelIN5flash11enable_sm90INS1_16FlashAttnFwdSm90INS1_25CollectiveMainloopFwdSm90ILi2EN4cute5tupleIJNS5_1CILi1EEES8_S8_EEENS6_IJNS7_ILi64EEESA_SA_EEELi512ENS_6half_tEfNS_4arch4Sm90ELb1ELb0ELb1ELb1ELb0ELb0ELb0ELb0ELb0ELb0ELb0ELb0EEENS1_21CollectiveEpilogueFwdINS6_IJSA_NS7_ILi512EEESA_EEES9_SC_SE_Li256ELb1ELb0ELb0ELb0EEENS1_36VarlenDynamicPersistentTileSchedulerILi64ELi64ELi256ELi32ELb0ELb0ELb1ELb1ELb1ELb1EEEEEEEEEvNT_6ParamsE)
        /*0224*/ 	.word	0x000000a8


	//----- nvinfo : EIATTR_FRAME_SIZE
	.align		4
.L_125:
        /*0228*/ 	.byte	0x04, 0x11
        /*022a*/ 	.short	(.L_127 - .L_126)
	.align		4
.L_126:
        /*022c*/ 	.word	index@(_ZN7cutlass13device_kernelIN5flash11enable_sm90INS1_16FlashAttnFwdSm90INS1_25CollectiveMainloopFwdSm90ILi2EN4cute5tupleIJNS5_1CILi1EEES8_S8_EEENS6_IJNS7_ILi64EEESA_SA_EEELi512ENS_6half_tEfNS_4arch4Sm90ELb1ELb0ELb1ELb1ELb0ELb0ELb0ELb0ELb0ELb0ELb0ELb0EEENS1_21CollectiveEpilogueFwdINS6_IJSA_NS7_ILi512EEESA_EEES9_SC_SE_Li256ELb1ELb0ELb0ELb0EEENS1_36VarlenDynamicPersistentTileSchedulerILi64ELi64ELi256ELi32ELb0ELb0ELb1ELb1ELb1ELb1EEEEEEEEEvNT_6ParamsE)
        /*0230*/ 	.word	0x00000028


	//----- nvinfo : EIATTR_REGCOUNT
	.align		4
.L_127:
        /*0234*/ 	.byte	0x04, 0x2f
        /*0236*/ 	.short	(.L_129 - .L_128)
	.align		4
.L_128:
        /*0238*/ 	.word	index@(_ZN7cutlass13device_kernelIN5flash11enable_sm90INS1_16FlashAttnFwdSm90INS1_25CollectiveMainloopFwdSm90ILi2EN4cute5tupleIJNS5_1CILi1EEES8_S8_EEENS6_IJNS7_ILi64EEESA_SA_EEELi512ENS_6half_tEfNS_4arch4Sm90ELb1ELb0ELb1ELb0ELb0ELb0ELb1ELb0ELb0ELb0ELb0ELb0EEENS1_21CollectiveEpilogueFwdINS6_IJSA_NS7_ILi512EEESA_EEES9_SC_SE_Li256ELb0ELb0ELb0ELb0EEENS1_30DynamicPersistentTileSchedulerILi256ELi32ELb0ELb0ELb1EEEEEEEEEvNT_6ParamsE)
        /*023c*/ 	.word	0x000000a8


	//----- nvinfo : EIATTR_FRAME_SIZE
	.align		4
.L_129:
        /*0240*/ 	.byte	0x04, 0x11
        /*0242*/ 	.short	(.L_131 - .L_130)
	.align		4
.L_130:
        /*0244*/ 	.word	index@(_ZN7cutlass13device_kernelIN5flash11enable_sm90INS1_16FlashAttnFwdSm90INS1_25CollectiveMainloopFwdSm90ILi2EN4cute5tupleIJNS5_1CILi1EEES8_S8_EEENS6_IJNS7_ILi64EEESA_SA_EEELi512ENS_6half_tEfNS_4arch4Sm90ELb1ELb0ELb1ELb0ELb0ELb0ELb1ELb0ELb0ELb0ELb0ELb0EEENS1_21CollectiveEpilogueFwdINS6_IJSA_NS7_ILi512EEESA_EEES9_SC_SE_Li256ELb0ELb0ELb0ELb0EEENS1_30DynamicPersistentTileSchedulerILi256ELi32ELb0ELb0ELb1EEEEEEEEEvNT_6ParamsE)
        /*0248*/ 	.word	0x00000008


	//----- nvinfo : EIATTR_REGCOUNT
	.align		4
.L_131:
        /*024c*/ 	.byte	0x04, 0x2f
        /*024e*/ 	.short	(.L_133 - .L_132)
	.align		4
.L_132:
        /*0250*/ 	.word	index@(_ZN7cutlass13device_kernelIN5flash11enable_sm90INS1_16FlashAttnFwdSm90INS1_25CollectiveMainloopFwdSm90ILi2EN4cute5tupleIJNS5_1CILi1EEES8_S8_EEENS6_IJNS7_ILi64EEESA_SA_EEELi512ENS_6half_tEfNS_4arch4Sm90ELb1ELb0ELb1ELb0ELb0ELb0ELb0ELb0ELb0ELb0ELb0ELb0EEENS1_21CollectiveEpilogueFwdINS6_IJSA_NS7_ILi512EEESA_EEES9_SC_SE_Li256ELb0ELb0ELb0ELb0EEENS1_30DynamicPersistentTileSchedulerILi256ELi32ELb0ELb0ELb1EEEEEEEEEvNT_6ParamsE)
        /*0254*/ 	.word	0x000000a8


	//----- nvinfo : EIATTR_FRAME_SIZE
	.align		4
.L_133:
        /*0258*/ 	.byte	0x04, 0x11
        /*025a*/ 	.short	(.L_135 - .L_134)
	.align		4
.L_134:
        /*025c*/ 	.word	index@(_ZN7cutlass13device_kernelIN5flash11enable_sm90INS1_16FlashAttnFwdSm90INS1_25CollectiveMainloopFwdSm90ILi2EN4cute5tupleIJNS5_1CILi1EEES8_S8_EEENS6_IJNS7_ILi64EEESA_SA_EEELi512ENS_6half_tEfNS_4arch4Sm90ELb1ELb0ELb1ELb0ELb0ELb0ELb0ELb0ELb0ELb0ELb0ELb0EEENS1_21CollectiveEpilogueFwdINS6_IJSA_NS7_ILi512EEESA_EEES9_SC_SE_Li256ELb0ELb0ELb0ELb0EEENS1_30DynamicPersistentTileSchedulerILi256ELi32ELb0ELb0ELb1EEEEEEEEEvNT_6ParamsE)
        /*0260*/ 	.word	0x00000000


	//----- nvinfo : EIATTR_REGCOUNT
	.align		4
.L_135:
        /*0264*/ 	.byte	0x04, 0x2f
        /*0266*/ 	.short	(.L_137 - .L_136)
	.align		4
.L_136:
        /*0268*/ 	.word	index@(_ZN7cutlass13device_kernelIN5flash11enable_sm90INS1_16FlashAttnFwdSm90INS1_25CollectiveMainloopFwdSm90ILi2EN4cute5tupleIJNS5_1CILi1EEES8_S8_EEENS6_IJNS7_ILi64EEESA_SA_EEELi512ENS_6half_tEfNS_4arch4Sm90ELb0ELb1ELb1ELb1ELb0ELb1ELb1ELb0ELb0ELb0ELb0ELb0EEENS1_21CollectiveEpilogueFwdINS6_IJSA_NS7_ILi512EEESA_EEES9_SC_SE_Li256ELb1ELb0ELb0ELb0EEENS1_36VarlenDynamicPersistentTileSchedulerILi64ELi64ELi256ELi32ELb0ELb0ELb1ELb1ELb0ELb1EEEEEEEEEvNT_6ParamsE)
        /*026c*/ 	.word	0x000000a8


	//----- nvinfo : EIATTR_FRAME_SIZE
	.align		4
.L_137:
        /*0270*/ 	.byte	0x04, 0x11
        /*0272*/ 	.short	(.L_139 - .L_138)
	.align		4
.L_138:
        /*0274*/ 	.word	index@(_ZN7cutlass13device_kernelIN5flash11enable_sm90INS1_16FlashAttnFwdSm90INS1_25CollectiveMainloopFwdSm90ILi2EN4cute5tupleIJNS5_1CILi1EEES8_S8_EEENS6_IJNS7_ILi64EEESA_SA_EEELi512ENS_6half_tEfNS_4arch4Sm90ELb0ELb1ELb1ELb1ELb0ELb1ELb1ELb0ELb0ELb0ELb0ELb0EEENS1_21CollectiveEpilogueFwdINS6_IJSA_NS7_ILi512EEESA_EEES9_SC_SE_Li256ELb1ELb0ELb0ELb0EEENS1_36VarlenDynamicPersistentTileSchedulerILi64ELi64ELi256ELi32ELb0ELb0ELb1ELb1ELb0ELb1EEEEEEEEEvNT_6ParamsE)
        /*0278*/ 	.word	0x00000038


	//----- nvinfo : EIATTR_REGCOUNT
	.align		4
.L_139:
        /*027c*/ 	.byte	0x04, 0x2f
        /*027e*/ 	.short	(.L_141 - .L_140)
	.align		4
.L_140:
        /*0280*/ 	.word	index@(_ZN7cutlass13device_kernelIN5flash11enable_sm90INS1_16FlashAttnFwdSm90INS1_25CollectiveMainloopFwdSm90ILi2EN4cute5tupleIJNS5_1CILi1EEES8_S8_EEENS6_IJNS7_ILi64EEESA_SA_EEELi512ENS_6half_tEfNS_4arch4Sm90ELb0ELb1ELb1ELb1ELb0ELb0ELb1ELb0ELb0ELb0ELb0ELb0EEENS1_21CollectiveEpilogueFwdINS6_IJSA_NS7_ILi512EEESA_EEES9_SC_SE_Li256ELb1ELb0ELb0ELb0EEENS1_36VarlenDynamicPersistentTileSchedulerILi64ELi64ELi256ELi32ELb0ELb0ELb1ELb1ELb0ELb1EEEEEEEEEvNT_6ParamsE)
        /*0284*/ 	.word	0x000000a8


	//----- nvinfo : EIATTR_FRAME_SIZE
	.align		4
.L_141:
        /*0288*/ 	.byte	0x04, 0x11
        /*028a*/ 	.short	(.L_143 - .L_142)
	.align		4
.L_142:
        /*028c*/ 	.word	index@(_ZN7cutlass13device_kernelIN5flash11enable_sm90INS1_16FlashAttnFwdSm90INS1_25CollectiveMainloopFwdSm90ILi2EN4cute5tupleIJNS5_1CILi1EEES8_S8_EEENS6_IJNS7_ILi64EEESA_SA_EEELi512ENS_6half_tEfNS_4arch4Sm90ELb0ELb1ELb1ELb1ELb0ELb0ELb1ELb0ELb0ELb0ELb0ELb0EEENS1_21CollectiveEpilogueFwdINS6_IJSA_NS7_ILi512EEESA_EEES9_SC_SE_Li256ELb1ELb0ELb0ELb0EEENS1_36VarlenDynamicPersistentTileSchedulerILi64ELi64ELi256ELi32ELb0ELb0ELb1ELb1ELb0ELb1EEEEEEEEEvNT_6ParamsE)
        /*0290*/ 	.word	0x00000028


	//----- nvinfo : EIATTR_REGCOUNT
	.align		4
.L_143:
        /*0294*/ 	.byte	0x04, 0x2f
        /*0296*/ 	.short	(.L_145 - .L_144)
	.align		4
.L_144:
        /*0298*/ 	.word	index@(_ZN7cutlass13device_kernelIN5flash11enable_sm90INS1_16FlashAttnFwdSm90INS1_25CollectiveMainloopFwdSm90ILi2EN4cute5tupleIJNS5_1CILi1EEES8_S8_EEENS6_IJNS7_ILi64EEESA_SA_EEELi512ENS_6half_tEfNS_4arch4Sm90ELb0ELb1ELb1ELb1ELb0ELb1ELb0ELb0ELb0ELb0ELb0ELb0EEENS1_21CollectiveEpilogueFwdINS6_IJSA_NS7_ILi512EEESA_EEES9_SC_SE_Li256ELb1ELb0ELb0ELb0EEENS1_36VarlenDynamicPersistentTileSchedulerILi64ELi64ELi256ELi32ELb0ELb0ELb1ELb1ELb0ELb1EEEEEEEEEvNT_6ParamsE)
        /*029c*/ 	.word	0x000000a8


	//----- nvinfo : EIATTR_FRAME_SIZE
	.align		4
.L_145:
        /*02a0*/ 	.byte	0x04, 0x11
        /*02a2*/ 	.short	(.L_147 - .L_146)
	.align		4
.L_146:
        /*02a4*/ 	.word	index@(_ZN7cutlass13device_kernelIN5flash11enable_sm90INS1_16FlashAttnFwdSm90INS1_25CollectiveMainloopFwdSm90ILi2EN4cute5tupleIJNS5_1CILi1EEES8_S8_EEENS6_IJNS7_ILi64EEESA_SA_EEELi512ENS_6half_tEfNS_4arch4Sm90ELb0ELb1ELb1ELb1ELb0ELb1ELb0ELb0ELb0ELb0ELb0ELb0EEENS1_21CollectiveEpilogueFwdINS6_IJSA_NS7_ILi512EEESA_EEES9_SC_SE_Li256ELb1ELb0ELb0ELb0EEENS1_36VarlenDynamicPersistentTileSchedulerILi64ELi64ELi256ELi32ELb0ELb0ELb1ELb1ELb0ELb1EEEEEEEEEvNT_6ParamsE)
        /*02a8*/ 	.word	0x00000028


	//----- nvinfo : EIATTR_REGCOUNT
	.align		4
.L_147:
        /*02ac*/ 	.byte	0x04, 0x2f
        /*02ae*/ 	.short	(.L_149 - .L_148)
	.align		4
.L_148:
        /*02b0*/ 	.word	index@(_ZN7cutlass13device_kernelIN5flash11enable_sm90INS1_16FlashAttnFwdSm90INS1_25CollectiveMainloopFwdSm90ILi2EN4cute5tupleIJNS5_1CILi1EEES8_S8_EEENS6_IJNS7_ILi64EEESA_SA_EEELi512ENS_6half_tEfNS_4arch4Sm90ELb0ELb1ELb1ELb1ELb0ELb0ELb0ELb0ELb0ELb0ELb0ELb0EEENS1_21CollectiveEpilogueFwdINS6_IJSA_NS7_ILi512EEESA_EEES9_SC_SE_Li256ELb1ELb0ELb0ELb0EEENS1_36VarlenDynamicPersistentTileSchedulerILi64ELi64ELi256ELi32ELb0ELb0ELb1ELb1ELb0ELb1EEEEEEEEEvNT_6ParamsE)
        /*02b4*/ 	.word	0x000000a8


	//----- nvinfo : EIATTR_FRAME_SIZE
	.align		4
.L_149:
        /*02b8*/ 	.byte	0x04, 0x11
        /*02ba*/ 	.short	(.L_151 - .L_150)
	.align		4
.L_150:
        /*02bc*/ 	.word	index@(_ZN7cutlass13device_kernelIN5flash11enable_sm90INS1_16FlashAttnFwdSm90INS1_25CollectiveMainloopFwdSm90ILi2EN4cute5tupleIJNS5_1CILi1EEES8_S8_EEENS6_IJNS7_ILi64EEESA_SA_EEELi512ENS_6half_tEfNS_4arch4Sm90ELb0ELb1ELb1ELb1ELb0ELb0ELb0ELb0ELb0ELb0ELb0ELb0EEENS1_21CollectiveEpilogueFwdINS6_IJSA_NS7_ILi512EEESA_EEES9_SC_SE_Li256ELb1ELb0ELb0ELb0EEENS1_36VarlenDynamicPersistentTileSchedulerILi64ELi64ELi256ELi32ELb0ELb0ELb1ELb1ELb0ELb1EEEEEEEEEvNT_6ParamsE)
        /*02c0*/ 	.word	0x00000020


	//----- nvinfo : EIATTR_REGCOUNT
	.align		4
.L_151:
        /*02c4*/ 	.byte	0x04, 0x2f
        /*02c6*/ 	.short	(.L_153 - .L_152)
	.align		4
.L_152:
        /*02c8*/ 	.word	index@(_ZN7cutlass13device_kernelIN5flash11enable_sm90INS1_16FlashAttnFwdSm90INS1_25CollectiveMainloopFwdSm90ILi2EN4cute5tupleIJNS5_1CILi1EEES8_S8_EEENS6_IJNS7_ILi64EEESA_SA_EEELi512ENS_6half_tEfNS_4arch4Sm90ELb0ELb1ELb1ELb0ELb0ELb0ELb1ELb0ELb0ELb0ELb0ELb0EEENS1_21CollectiveEpilogueFwdINS6_IJSA_NS7_ILi512EEESA_EEES9_SC_SE_Li256ELb0ELb0ELb0ELb0EEENS1_30DynamicPersistentTileSchedulerILi256ELi32ELb0ELb0ELb1EEEEEEEEEvNT_6ParamsE)
        /*02cc*/ 	.word	0x000000a8


	//----- nvinfo : EIATTR_FRAME_SIZE
	.align		4
.L_153:
        /*02d0*/ 	.byte	0x04, 0x11
        /*02d2*/ 	.short	(.L_155 - .L_154)
	.align		4
.L_154:
        /*02d4*/ 	.word	index@(_ZN7cutlass13device_kernelIN5flash11enable_sm90INS1_16FlashAttnFwdSm90INS1_25CollectiveMainloopFwdSm90ILi2EN4cute5tupleIJNS5_1CILi1EEES8_S8_EEENS6_IJNS7_ILi64EEESA_SA_EEELi512ENS_6half_tEfNS_4arch4Sm90ELb0ELb1ELb1ELb0ELb0ELb0ELb1ELb0ELb0ELb0ELb0ELb0EEENS1_21CollectiveEpilogueFwdINS6_IJSA_NS7_ILi512EEESA_EEES9_SC_SE_Li256ELb0ELb0ELb0ELb0EEENS1_30DynamicPersistentTileSchedulerILi256ELi32ELb0ELb0ELb1EEEEEEEEEvNT_6ParamsE)
        /*02d8*/ 	.word	0x00000008


	//----- nvinfo : EIATTR_REGCOUNT
	.align		4
.L_155:
        /*02dc*/ 	.byte	0x04, 0x2f
        /*02de*/ 	.short	(.L_157 - .L_156)
	.align		4
.L_156:
        /*02e0*/ 	.word	index@(_ZN7cutlass13device_kernelIN5flash11enable_sm90INS1_16FlashAttnFwdSm90INS1_25CollectiveMainloopFwdSm90ILi2EN4cute5tupleIJNS5_1CILi1EEES8_S8_EEENS6_IJNS7_ILi64EEESA_SA_EEELi512ENS_6half_tEfNS_4arch4Sm90ELb0ELb1ELb1ELb0ELb0ELb0ELb0ELb0ELb0ELb0ELb0ELb0EEENS1_21CollectiveEpilogueFwdINS6_IJSA_NS7_ILi512EEESA_EEES9_SC_SE_Li256ELb0ELb0ELb0ELb0EEENS1_30DynamicPersistentTileSchedulerILi256ELi32ELb0ELb0ELb1EEEEEEEEEvNT_6ParamsE)
        /*02e4*/ 	.word	0x000000a8


	//----- nvinfo : EIATTR_FRAME_SIZE
	.align		4
.L_157:
        /*02e8*/ 	.byte	0x04, 0x11
        /*02ea*/ 	.short	(.L_159 - .L_158)
	.align		4
.L_158:
        /*02ec*/ 	.word	index@(_ZN7cutlass13device_kernelIN5flash11enable_sm90INS1_16FlashAttnFwdSm90INS1_25CollectiveMainloopFwdSm90ILi2EN4cute5tupleIJNS5_1CILi1EEES8_S8_EEENS6_IJNS7_ILi64EEESA_SA_EEELi512ENS_6half_tEfNS_4arch4Sm90ELb0ELb1ELb1ELb0ELb0ELb0ELb0ELb0ELb0ELb0ELb0ELb0EEENS1_21CollectiveEpilogueFwdINS6_IJSA_NS7_ILi512EEESA_EEES9_SC_SE_Li256ELb0ELb0ELb0ELb0EEENS1_30DynamicPersistentTileSchedulerILi256ELi32ELb0ELb0ELb1EEEEEEEEEvNT_6ParamsE)
        /*02f0*/ 	.word	0x00000000


	//----- nvinfo : EIATTR_REGCOUNT
	.align		4
.L_159:
        /*02f4*/ 	.byte	0x04, 0x2f
        /*02f6*/ 	.short	(.L_161 - .L_160)
	.align		4
.L_160:
        /*02f8*/ 	.word	index@(_ZN7cutlass13device_kernelIN5flash11enable_sm90INS1_16FlashAttnFwdSm90INS1_25CollectiveMainloopFwdSm90ILi2EN4cute5tupleIJNS5_1CILi1EEES8_S8_EEENS6_IJNS7_ILi64EEESA_SA_EEELi512ENS_6half_tEfNS_4arch4Sm90ELb0ELb0ELb1ELb1ELb0ELb1ELb1ELb0ELb0ELb0ELb0ELb0EEENS1_21CollectiveEpilogueFwdINS6_IJSA_NS7_ILi512EEESA_EEES9_SC_SE_Li256ELb1ELb0ELb0ELb0EEENS1_36VarlenDynamicPersistentTileSchedulerILi64ELi64ELi256ELi32ELb0ELb0ELb1ELb0ELb1ELb1EEEEEEEEEvNT_6ParamsE)
        /*02fc*/ 	.word	0x000000a8


	//----- nvinfo : EIATTR_FRAME_SIZE
	.align		4
.L_161:
        /*0300*/ 	.byte	0x04, 0x11
        /*0302*/ 	.short	(.L_163 - .L_162)
	.align		4
.L_162:
        /*0304*/ 	.word	index@(_ZN7cutlass13device_kernelIN5flash11enable_sm90INS1_16FlashAttnFwdSm90INS1_25CollectiveMainloopFwdSm90ILi2EN4cute5tupleIJNS5_1CILi1EEES8_S8_EEENS6_IJNS7_ILi64EEESA_SA_EEELi512ENS_6half_tEfNS_4arch4Sm90ELb0ELb0ELb1ELb1ELb0ELb1ELb1ELb0ELb0ELb0ELb0ELb0EEENS1_21CollectiveEpilogueFwdINS6_IJSA_NS7_ILi512EEESA_EEES9_SC_SE_Li256ELb1ELb0ELb0ELb0EEENS1_36VarlenDynamicPersistentTileSchedulerILi64ELi64ELi256ELi32ELb0ELb0ELb1ELb0ELb1ELb1EEEEEEEEEvNT_6ParamsE)
        /*0308*/ 	.word	0x00000040


	//----- nvinfo : EIATTR_REGCOUNT
	.align		4
.L_163:
        /*030c*/ 	.byte	0x04, 0x2f
        /*030e*/ 	.short	(.L_165 - .L_164)
	.align		4
.L_164:
        /*0310*/ 	.word	index@(_ZN7cutlass13device_kernelIN5flash11enable_sm90INS1_16FlashAttnFwdSm90INS1_25CollectiveMainloopFwdSm90ILi2EN4cute5tupleIJNS5_1CILi1EEES8_S8_EEENS6_IJNS7_ILi64EEESA_SA_EEELi512ENS_6half_tEfNS_4arch4Sm90ELb0ELb0ELb1ELb1ELb0ELb0ELb1ELb0ELb0ELb0ELb0ELb0EEENS1_21CollectiveEpilogueFwdINS6_IJSA_NS7_ILi512EEESA_EEES9_SC_SE_Li256ELb1ELb0ELb0ELb0EEENS1_36VarlenDynamicPersistentTileSchedulerILi64ELi64ELi256ELi32ELb0ELb0ELb1ELb0ELb1ELb1EEEEEEEEEvNT_6ParamsE)
        /*0314*/ 	.word	0x000000a8


	//----- nvinfo : EIATTR_FRAME_SIZE
	.align		4
.L_165:
        /*0318*/ 	.byte	0x04, 0x11
        /*031a*/ 	.short	(.L_167 - .L_166)
	.align		4
.L_166:
        /*031c*/ 	.word	index@(_ZN7cutlass13device_kernelIN5flash11enable_sm90INS1_16FlashAttnFwdSm90INS1_25CollectiveMainloopFwdSm90ILi2EN4cute5tupleIJNS5_1CILi1EEES8_S8_EEENS6_IJNS7_ILi64EEESA_SA_EEELi512ENS_6half_tEfNS_4arch4Sm90ELb0ELb0ELb1ELb1ELb0ELb0ELb1ELb0ELb0ELb0ELb0ELb0EEENS1_21CollectiveEpilogueFwdINS6_IJSA_NS7_ILi512EEESA_EEES9_SC_SE_Li256ELb1ELb0ELb0ELb0EEENS1_36VarlenDynamicPersistentTileSchedulerILi64ELi64ELi256ELi32ELb0ELb0ELb1ELb0ELb1ELb1EEEEEEEEEvNT_6ParamsE)
        /*0320*/ 	.word	0x00000038


	//----- nvinfo : EIATTR_REGCOUNT
	.align		4
.L_167:
        /*0324*/ 	.byte	0x04, 0x2f
        /*0326*/ 	.short	(.L_169 - .L_168)
	.align		4
.L_168:
        /*0328*/ 	.word	index@(_ZN7cutlass13device_kernelIN5flash11enable_sm90INS1_16FlashAttnFwdSm90INS1_25CollectiveMainloopFwdSm90ILi2EN4cute5tupleIJNS5_1CILi1EEES8_S8_EEENS6_IJNS7_ILi64EEESA_SA_EEELi512ENS_6half_tEfNS_4arch4Sm90ELb0ELb0ELb1ELb1ELb0ELb1ELb0ELb0ELb0ELb0ELb0ELb0EEENS1_21CollectiveEpilogueFwdINS6_IJSA_NS7_ILi512EEESA_EEES9_SC_SE_Li256ELb1ELb0ELb0ELb0EEENS1_36VarlenDynamicPersistentTileSchedulerILi64ELi64ELi256ELi32ELb0ELb0ELb1ELb0ELb1ELb1EEEEEEEEEvNT_6ParamsE)
        /*032c*/ 	.word	0x000000a8


	//----- nvinfo : EIATTR_FRAME_SIZE
	.align		4
.L_169:
        /*0330*/ 	.byte	0x04, 0x11
        /*0332*/ 	.short	(.L_171 - .L_170)
	.align		4
.L_170:
        /*0334*/ 	.word	index@(_ZN7cutlass13device_kernelIN5flash11enable_sm90INS1_16FlashAttnFwdSm90INS1_25CollectiveMainloopFwdSm90ILi2EN4cute5tupleIJNS5_1CILi1EEES8_S8_EEENS6_IJNS7_ILi64EEESA_SA_EEELi512ENS_6half_tEfNS_4arch4Sm90ELb0ELb0ELb1ELb1ELb0ELb1ELb0ELb0ELb0ELb0ELb0ELb0EEENS1_21CollectiveEpilogueFwdINS6_IJSA_NS7_ILi512EEESA_EEES9_SC_SE_Li256ELb1ELb0ELb0ELb0EEENS1_36VarlenDynamicPersistentTileSchedulerILi64ELi64ELi256ELi32ELb0ELb0ELb1ELb0ELb1ELb1EEEEEEEEEvNT_6ParamsE)
        /*0338*/ 	.word	0x00000040


	//----- nvinfo : EIATTR_REGCOUNT
	.align		4
.L_171:
        /*033c*/ 	.byte	0x04, 0x2f
        /*033e*/ 	.short	(.L_173 - .L_172)
	.align		4
.L_172:
        /*0340*/ 	.word	index@(_ZN7cutlass13device_kernelIN5flash11enable_sm90INS1_16FlashAttnFwdSm90INS1_25CollectiveMainloopFwdSm90ILi2EN4cute5tupleIJNS5_1CILi1EEES8_S8_EEENS6_IJNS7_ILi64EEESA_SA_EEELi512ENS_6half_tEfNS_4arch4Sm90ELb0ELb0ELb1ELb1ELb0ELb0ELb0ELb0ELb0ELb0ELb0ELb0EEENS1_21CollectiveEpilogueFwdINS6_IJSA_NS7_ILi512EEESA_EEES9_SC_SE_Li256ELb1ELb0ELb0ELb0EEENS1_36VarlenDynamicPersistentTileSchedulerILi64ELi64ELi256ELi32ELb0ELb0ELb1ELb0ELb1ELb1EEEEEEEEEvNT_6ParamsE)
        /*0344*/ 	.word	0x000000a8


	//----- nvinfo : EIATTR_FRAME_SIZE
	.align		4
.L_173:
        /*0348*/ 	.byte	0x04, 0x11
        /*034a*/ 	.short	(.L_175 - .L_174)
	.align		4
.L_174:
        /*034c*/ 	.word	index@(_ZN7cutlass13device_kernelIN5flash11enable_sm90INS1_16FlashAttnFwdSm90INS1_25CollectiveMainloopFwdSm90ILi2EN4cute5tupleIJNS5_1CILi1EEES8_S8_EEENS6_IJNS7_ILi64EEESA_SA_EEELi512ENS_6half_tEfNS_4arch4Sm90ELb0ELb0ELb1ELb1ELb0ELb0ELb0ELb0ELb0ELb0ELb0ELb0EEENS1_21CollectiveEpilogueFwdINS6_IJSA_NS7_ILi512EEESA_EEES9_SC_SE_Li256ELb1ELb0ELb0ELb0EEENS1_36VarlenDynamicPersistentTileSchedulerILi64ELi64ELi256ELi32ELb0ELb0ELb1ELb0ELb1ELb1EEEEEEEEEvNT_6ParamsE)
        /*0350*/ 	.word	0x00000030


	//----- nvinfo : EIATTR_REGCOUNT
	.align		4
.L_175:
        /*0354*/ 	.byte	0x04, 0x2f
        /*0356*/ 	.short	(.L_177 - .L_176)
	.align		4
.L_176:
        /*0358*/ 	.word	index@(_ZN7cutlass13device_kernelIN5flash11enable_sm90INS1_16FlashAttnFwdSm90INS1_25CollectiveMainloopFwdSm90ILi2EN4cute5tupleIJNS5_1CILi1EEES8_S8_EEENS6_IJNS7_ILi64EEESA_SA_EEELi512ENS_6half_tEfNS_4arch4Sm90ELb0ELb0ELb1ELb0ELb0ELb0ELb1ELb0ELb0ELb0ELb0ELb0EEENS1_21CollectiveEpilogueFwdINS6_IJSA_NS7_ILi512EEESA_EEES9_SC_SE_Li256ELb0ELb0ELb0ELb0EEENS1_29StaticPersistentTileSchedulerILb0EEEEEEEEEvNT_6ParamsE)
        /*035c*/ 	.word	0x000000a8


	//----- nvinfo : EIATTR_FRAME_SIZE
	.align		4
.L_177:
        /*0360*/ 	.byte	0x04, 0x11
        /*0362*/ 	.short	(.L_179 - .L_178)
	.align		4
.L_178:
        /*0364*/ 	.word	index@(_ZN7cutlass13device_kernelIN5flash11enable_sm90INS1_16FlashAttnFwdSm90INS1_25CollectiveMainloopFwdSm90ILi2EN4cute5tupleIJNS5_1CILi1EEES8_S8_EEENS6_IJNS7_ILi64EEESA_SA_EEELi512ENS_6half_tEfNS_4arch4Sm90ELb0ELb0ELb1ELb0ELb0ELb0ELb1ELb0ELb0ELb0ELb0ELb0EEENS1_21CollectiveEpilogueFwdINS6_IJSA_NS7_ILi512EEESA_EEES9_SC_SE_Li256ELb0ELb0ELb0ELb0EEENS1_29StaticPersistentTileSchedulerILb0EEEEEEEEEvNT_6ParamsE)
        /*0368*/ 	.word	0x00000020


	//----- nvinfo : EIATTR_REGCOUNT
	.align		4
.L_179:
        /*036c*/ 	.byte	0x04, 0x2f
        /*036e*/ 	.short	(.L_181 - .L_180)
	.align		4
.L_180:
        /*0370*/ 	.word	index@(_ZN7cutlass13device_kernelIN5flash11enable_sm90INS1_16FlashAttnFwdSm90INS1_25CollectiveMainloopFwdSm90ILi2EN4cute5tupleIJNS5_1CILi1EEES8_S8_EEENS6_IJNS7_ILi64EEESA_SA_EEELi512ENS_6half_tEfNS_4arch4Sm90ELb0ELb0ELb1ELb0ELb0ELb0ELb0ELb0ELb0ELb0ELb0ELb0EEENS1_21CollectiveEpilogueFwdINS6_IJSA_NS7_ILi512EEESA_EEES9_SC_SE_Li256ELb0ELb0ELb0ELb0EEENS1_29StaticPersistentTileSchedulerILb0EEEEEEEEEvNT_6ParamsE)
        /*0374*/ 	.word	0x000000a8


	//----- nvinfo : EIATTR_FRAME_SIZE
	.align		4
.L_181:
        /*0378*/ 	.byte	0x04, 0x11
        /*037a*/ 	.short	(.L_183 - .L_182)
	.align		4
.L_182:
        /*037c*/ 	.word	index@(_ZN7cutlass13device_kernelIN5flash11enable_sm90INS1_16FlashAttnFwdSm90INS1_25CollectiveMainloopFwdSm90ILi2EN4cute5tupleIJNS5_1CILi1EEES8_S8_EEENS6_IJNS7_ILi64EEESA_SA_EEELi512ENS_6half_tEfNS_4arch4Sm90ELb0ELb0ELb1ELb0ELb0ELb0ELb0ELb0ELb0ELb0ELb0ELb0EEENS1_21CollectiveEpilogueFwdINS6_IJSA_NS7_ILi512EEESA_EEES9_SC_SE_Li256ELb0ELb0ELb0ELb0EEENS1_29StaticPersistentTileSchedulerILb0EEEEEEEEEvNT_6ParamsE)
        /*0380*/ 	.word	0x00000020


	//----- nvinfo : EIATTR_REGCOUNT
	.align		4
.L_183:
        /*0384*/ 	.byte	0x04, 0x2f
        /*0386*/ 	.short	(.L_185 - .L_184)
	.align		4
.L_184:
        /*0388*/ 	.word	index@(_ZN7cutlass13device_kernelIN5flash11enable_sm90INS1_16FlashAttnFwdSm90INS1_25CollectiveMainloopFwdSm90ILi2EN4cute5tupleIJNS5_1CILi1EEES8_S8_EEENS6_IJNS7_ILi128EEESA_NS7_ILi192EEEEEELi128ENS_6half_tEfNS_4arch4Sm90ELb1ELb0ELb1ELb1ELb0ELb1ELb0ELb1ELb1ELb0ELb0ELb0EEENS1_21CollectiveEpilogueFwdINS6_IJSA_SA_SA_EEES9_SD_SF_Li256ELb1ELb0ELb0ELb0EEENS1_36VarlenDynamicPersistentTileSchedulerILi128ELi128ELi256ELi32ELb0ELb0ELb1ELb1ELb1ELb1EEEEEEEEEvNT_6ParamsE)
        /*038c*/ 	.word	0x000000a8


	//----- nvinfo : EIATTR_FRAME_SIZE
	.align		4
.L_185:
        /*0390*/ 	.byte	0x04, 0x11
        /*0392*/ 	.short	(.L_187 - .L_186)
	.align		4
.L_186:
        /*0394*/ 	.word	index@(_ZN7cutlass13device_kernelIN5flash11enable_sm90INS1_16FlashAttnFwdSm90INS1_25CollectiveMainloopFwdSm90ILi2EN4cute5tupleIJNS5_1CILi1EEES8_S8_EEENS6_IJNS7_ILi128EEESA_NS7_ILi192EEEEEELi128ENS_6half_tEfNS_4arch4Sm90ELb1ELb0ELb1ELb1ELb0ELb1ELb0ELb1ELb1ELb0ELb0ELb0EEENS1_21CollectiveEpilogueFwdINS6_IJSA_SA_SA_EEES9_SD_SF_Li256ELb1ELb0ELb0ELb0EEENS1_36VarlenDynamicPersistentTileSchedulerILi128ELi128ELi256ELi32ELb0ELb0ELb1ELb1ELb1ELb1EEEEEEEEEvNT_6ParamsE)
        /*0398*/ 	.word	0x00000048


	//----- nvinfo : EIATTR_REGCOUNT
	.align		4
.L_187:
        /*039c*/ 	.byte	0x04, 0x2f
        /*039e*/ 	.short	(.L_189 - .L_188)
	.align		4
.L_188:
        /*03a0*/ 	.word	index@(_ZN7cutlass13device_kernelIN5flash11enable_sm90INS1_16FlashAttnFwdSm90INS1_25CollectiveMainloopFwdSm90ILi2EN4cute5tupleIJNS5_1CILi1EEES8_S8_EEENS6_IJNS7_ILi128EEESA_NS7_ILi192EEEEEELi128ENS_6half_tEfNS_4arch4Sm90ELb1ELb0ELb1ELb1ELb0ELb0ELb0ELb1ELb1ELb0ELb0ELb0EEENS1_21CollectiveEpilogueFwdINS6_IJSA_SA_SA_EEES9_SD_SF_Li256ELb1ELb0ELb0ELb0EEENS1_36VarlenDynamicPersistentTileSchedulerILi128ELi128ELi256ELi32ELb0ELb0ELb1ELb1ELb1ELb1EEEEEEEEEvNT_6ParamsE)
        /*03a4*/ 	.word	0x000000a8


	//----- nvinfo : EIATTR_FRAME_SIZE
	.align		4
.L_189:
        /*03a8*/ 	.byte	0x04, 0x11
        /*03aa*/ 	.short	(.L_191 - .L_190)
	.align		4
.L_190:
        /*03ac*/ 	.word	index@(_ZN7cutlass13device_kernelIN5flash11enable_sm90INS1_16FlashAttnFwdSm90INS1_25CollectiveMainloopFwdSm90ILi2EN4cute5tupleIJNS5_1CILi1EEES8_S8_EEENS6_IJNS7_ILi128EEESA_NS7_ILi192EEEEEELi128ENS_6half_tEfNS_4arch4Sm90ELb1ELb0ELb1ELb1ELb0ELb0ELb0ELb1ELb1ELb0ELb0ELb0EEENS1_21CollectiveEpilogueFwdINS6_IJSA_SA_SA_EEES9_SD_SF_Li256ELb1ELb0ELb0ELb0EEENS1_36VarlenDynamicPersistentTileSchedulerILi128ELi128ELi256ELi32ELb0ELb0ELb1ELb1ELb1ELb1EEEEEEEEEvNT_6ParamsE)
        /*03b0*/ 	.word	0x00000030


	//----- nvinfo : EIATTR_REGCOUNT
	.align		4
.L_191:
        /*03b4*/ 	.byte	0x04, 0x2f
        /*03b6*/ 	.short	(.L_193 - .L_192)
	.align		4
.L_192:
        /*03b8*/ 	.word	index@(_ZN7cutlass13device_kernelIN5flash11enable_sm90INS1_16FlashAttnFwdSm90INS1_25CollectiveMainloopFwdSm90ILi2EN4cute5tupleIJNS5_1CILi1EEES8_S8_EEENS6_IJNS7_ILi128EEESA_NS7_ILi192EEEEEELi128ENS_6half_tEfNS_4arch4Sm90ELb1ELb0ELb1ELb0ELb0ELb0ELb0ELb1ELb1ELb0ELb0ELb0EEENS1_21CollectiveEpilogueFwdINS6_IJSA_SA_SA_EEES9_SD_SF_Li256ELb0ELb0ELb0ELb0EEENS1_30DynamicPersistentTileSchedulerILi256ELi32ELb0ELb0ELb1EEEEEEEEEvNT_6ParamsE)
        /*03bc*/ 	.word	0x000000a8


	//----- nvinfo : EIATTR_FRAME_SIZE
	.align		4
.L_193:
        /*03c0*/ 	.byte	0x04, 0x11
        /*03c2*/ 	.short	(.L_195 - .L_194)
	.align		4
.L_194:
        /*03c4*/ 	.word	index@(_ZN7cutlass13device_kernelIN5flash11enable_sm90INS1_16FlashAttnFwdSm90INS1_25CollectiveMainloopFwdSm90ILi2EN4cute5tupleIJNS5_1CILi1EEES8_S8_EEENS6_IJNS7_ILi128EEESA_NS7_ILi192EEEEEELi128ENS_6half_tEfNS_4arch4Sm90ELb1ELb0ELb1ELb0ELb0ELb0ELb0ELb1ELb1ELb0ELb0ELb0EEENS1_21CollectiveEpilogueFwdINS6_IJSA_SA_SA_EEES9_SD_SF_Li256ELb0ELb0ELb0ELb0EEENS1_30DynamicPersistentTileSchedulerILi256ELi32ELb0ELb0ELb1EEEEEEEEEvNT_6ParamsE)
        /*03c8*/ 	.word	0x00000008


	//----- nvinfo : EIATTR_REGCOUNT
	.align		4
.L_195:
        /*03cc*/ 	.byte	0x04, 0x2f
        /*03ce*/ 	.short	(.L_197 - .L_196)
	.align		4
.L_196:
        /*03d0*/ 	.word	index@(_ZN7cutlass13device_kernelIN5flash11enable_sm90INS1_16FlashAttnFwdSm90INS1_25CollectiveMainloopFwdSm90ILi2EN4cute5tupleIJNS5_1CILi1EEES8_S8_EEENS6_IJNS7_ILi128EEENS7_ILi96EEENS7_ILi192EEEEEELi128ENS_6half_tEfNS_4arch4Sm90ELb0ELb1ELb1ELb1ELb0ELb1ELb0ELb1ELb1ELb0ELb0ELb0EEENS1_21CollectiveEpilogueFwdINS6_IJSA_SA_SB_EEES9_SE_SG_Li256ELb1ELb0ELb0ELb0EEENS1_36VarlenDynamicPersistentTileSchedulerILi128ELi96ELi256ELi32ELb0ELb0ELb1ELb1ELb0ELb1EEEEEEEEEvNT_6ParamsE)
        /*03d4*/ 	.word	0x000000a8


	//----- nvinfo : EIATTR_FRAME_SIZE
	.align		4
.L_197:
        /*03d8*/ 	.byte	0x04, 0x11
        /*03da*/ 	.short	(.L_199 - .L_198)
	.align		4
.L_198:
        /*03dc*/ 	.word	index@(_ZN7cutlass13device_kernelIN5flash11enable_sm90INS1_16FlashAttnFwdSm90INS1_25CollectiveMainloopFwdSm90ILi2EN4cute5tupleIJNS5_1CILi1EEES8_S8_EEENS6_IJNS7_ILi128EEENS7_ILi96EEENS7_ILi192EEEEEELi128ENS_6half_tEfNS_4arch4Sm90ELb0ELb1ELb1ELb1ELb0ELb1ELb0ELb1ELb1ELb0ELb0ELb0EEENS1_21CollectiveEpilogueFwdINS6_IJSA_SA_SB_EEES9_SE_SG_Li256ELb1ELb0ELb0ELb0EEENS1_36VarlenDynamicPersistentTileSchedulerILi128ELi96ELi256ELi32ELb0ELb0ELb1ELb1ELb0ELb1EEEEEEEEEvNT_6ParamsE)
        /*03e0*/ 	.word	0x00000048


	//----- nvinfo : EIATTR_REGCOUNT
	.align		4
.L_199:
        /*03e4*/ 	.byte	0x04, 0x2f
        /*03e6*/ 	.short	(.L_201 - .L_200)
	.align		4
.L_200:
        /*03e8*/ 	.word	index@(_ZN7cutlass13device_kernelIN5flash11enable_sm90INS1_16FlashAttnFwdSm90INS1_25CollectiveMainloopFwdSm90ILi2EN4cute5tupleIJNS5_1CILi1EEES8_S8_EEENS6_IJNS7_ILi128EEENS7_ILi96EEENS7_ILi192EEEEEELi128ENS_6half_tEfNS_4arch4Sm90ELb0ELb1ELb1ELb1ELb0ELb0ELb0ELb1ELb1ELb0ELb0ELb0EEENS1_21CollectiveEpilogueFwdINS6_IJSA_SA_SB_EEES9_SE_SG_Li256ELb1ELb0ELb0ELb0EEENS1_36VarlenDynamicPersistentTileSchedulerILi128ELi96ELi256ELi32ELb0ELb0ELb1ELb1ELb0ELb1EEEEEEEEEvNT_6ParamsE)
        /*03ec*/ 	.word	0x000000a8


	//----- nvinfo : EIATTR_FRAME_SIZE
	.align		4
.L_201:
        /*03f0*/ 	.byte	0x04, 0x11
        /*03f2*/ 	.short	(.L_203 - .L_202)
	.align		4
.L_202:
        /*03f4*/ 	.word	index@(_ZN7cutlass13device_kernelIN5flash11enable_sm90INS1_16FlashAttnFwdSm90INS1_25CollectiveMainloopFwdSm90ILi2EN4cute5tupleIJNS5_1CILi1EEES8_S8_EEENS6_IJNS7_ILi128EEENS7_ILi96EEENS7_ILi192EEEEEELi128ENS_6half_tEfNS_4arch4Sm90ELb0ELb1ELb1ELb1ELb0ELb0ELb0ELb1ELb1ELb0ELb0ELb0EEENS1_21CollectiveEpilogueFwdINS6_IJSA_SA_SB_EEES9_SE_SG_Li256ELb1ELb0ELb0ELb0EEENS1_36VarlenDynamicPersistentTileSchedulerILi128ELi96ELi256ELi32ELb0ELb0ELb1ELb1ELb0ELb1EEEEEEEEEvNT_6ParamsE)
        /*03f8*/ 	.word	0x00000028


	//----- nvinfo : EIATTR_REGCOUNT
	.align		4
.L_203:
        /*03fc*/ 	.byte	0x04, 0x2f
        /*03fe*/ 	.short	(.L_205 - .L_204)
	.align		4
.L_204:
        /*0400*/ 	.word	index@(_ZN7cutlass13device_kernelIN5flash11enable_sm90INS1_16FlashAttnFwdSm90INS1_25CollectiveMainloopFwdSm90ILi2EN4cute5tupleIJNS5_1CILi1EEES8_S8_EEENS6_IJNS7_ILi128EEENS7_ILi96EEENS7_ILi192EEEEEELi128ENS_6half_tEfNS_4arch4Sm90ELb0ELb1ELb1ELb0ELb0ELb0ELb0ELb1ELb1ELb0ELb0ELb0EEENS1_21CollectiveEpilogueFwdINS6_IJSA_SA_SB_EEES9_SE_SG_Li256ELb0ELb0ELb0ELb0EEENS1_30DynamicPersistentTileSchedulerILi256ELi32ELb0ELb0ELb1EEEEEEEEEvNT_6ParamsE)
        /*0404*/ 	.word	0x000000a8


	//----- nvinfo : EIATTR_FRAME_SIZE
	.align		4
.L_205:
        /*0408*/ 	.byte	0x04, 0x11
        /*040a*/ 	.short	(.L_207 - .L_206)
	.align		4
.L_206:
        /*040c*/ 	.word	index@(_ZN7cutlass13device_kernelIN5flash11enable_sm90INS1_16FlashAttnFwdSm90INS1_25CollectiveMainloopFwdSm90ILi2EN4cute5tupleIJNS5_1CILi1EEES8_S8_EEENS6_IJNS7_ILi128EEENS7_ILi96EEENS7_ILi192EEEEEELi128ENS_6half_tEfNS_4arch4Sm90ELb0ELb1ELb1ELb0ELb0ELb0ELb0ELb1ELb1ELb0ELb0ELb0EEENS1_21CollectiveEpilogueFwdINS6_IJSA_SA_SB_EEES9_SE_SG_Li256ELb0ELb0ELb0ELb0EEENS1_30DynamicPersistentTileSchedulerILi256ELi32ELb0ELb0ELb1EEEEEEEEEvNT_6ParamsE)
        /*0410*/ 	.word	0x00000008


	//----- nvinfo : EIATTR_REGCOUNT
	.align		4
.L_207:
        /*0414*/ 	.byte	0x04, 0x2f
        /*0416*/ 	.short	(.L_209 - .L_208)
	.align		4
.L_208:
        /*0418*/ 	.word	index@(_ZN7cutlass13device_kernelIN5flash11enable_sm90INS1_16FlashAttnFwdSm90INS1_25CollectiveMainloopFwdSm90ILi2EN4cute5tupleIJNS5_1CILi1EEES8_S8_EEENS6_IJNS7_ILi128EEESA_NS7_ILi192EEEEEELi128ENS_6half_tEfNS_4arch4Sm90ELb0ELb0ELb1ELb1ELb0ELb1ELb0ELb1ELb1ELb0ELb0ELb0EEENS1_21CollectiveEpilogueFwdINS6_IJSA_SA_SA_EEES9_SD_SF_Li256ELb1ELb0ELb0ELb0EEENS1_36VarlenDynamicPersistentTileSchedulerILi128ELi128ELi256ELi32ELb0ELb0ELb1ELb0ELb1ELb1EEEEEEEEEvNT_6ParamsE)
        /*041c*/ 	.word	0x000000a8


	//----- nvinfo : EIATTR_FRAME_SIZE
	.align		4
.L_209:
        /*0420*/ 	.byte	0x04, 0x11
        /*0422*/ 	.short	(.L_211 - .L_210)
	.align		4
.L_210:
        /*0424*/ 	.word	index@(_ZN7cutlass13device_kernelIN5flash11enable_sm90INS1_16FlashAttnFwdSm90INS1_25CollectiveMainloopFwdSm90ILi2EN4cute5tupleIJNS5_1CILi1EEES8_S8_EEENS6_IJNS7_ILi128EEESA_NS7_ILi192EEEEEELi128ENS_6half_tEfNS_4arch4Sm90ELb0ELb0ELb1ELb1ELb0ELb1ELb0ELb1ELb1ELb0ELb0ELb0EEENS1_21CollectiveEpilogueFwdINS6_IJSA_SA_SA_EEES9_SD_SF_Li256ELb1ELb0ELb0ELb0EEENS1_36VarlenDynamicPersistentTileSchedulerILi128ELi128ELi256ELi32ELb0ELb0ELb1ELb0ELb1ELb1EEEEEEEEEvNT_6ParamsE)
        /*0428*/ 	.word	0x00000048


	//----- nvinfo : EIATTR_REGCOUNT
	.align		4
.L_211:
        /*042c*/ 	.byte	0x04, 0x2f
        /*042e*/ 	.short	(.L_213 - .L_212)
	.align		4
.L_212:
        /*0430*/ 	.word	index@(_ZN7cutlass13device_kernelIN5flash11enable_sm90INS1_16FlashAttnFwdSm90INS1_25CollectiveMainloopFwdSm90ILi2EN4cute5tupleIJNS5_1CILi1EEES8_S8_EEENS6_IJNS7_ILi128EEESA_NS7_ILi192EEEEEELi128ENS_6half_tEfNS_4arch4Sm90ELb0ELb0ELb1ELb1ELb0ELb0ELb0ELb1ELb1ELb0ELb0ELb0EEENS1_21CollectiveEpilogueFwdINS6_IJSA_SA_SA_EEES9_SD_SF_Li256ELb1ELb0ELb0ELb0EEENS1_36VarlenDynamicPersistentTileSchedulerILi128ELi128ELi256ELi32ELb0ELb0ELb1ELb0ELb1ELb1EEEEEEEEEvNT_6ParamsE)
        /*0434*/ 	.word	0x000000a8


	//----- nvinfo : EIATTR_FRAME_SIZE
	.align		4
.L_213:
        /*0438*/ 	.byte	0x04, 0x11
        /*043a*/ 	.short	(.L_215 - .L_214)
	.align		4
.L_214:
        /*043c*/ 	.word	index@(_ZN7cutlass13device_kernelIN5flash11enable_sm90INS1_16FlashAttnFwdSm90INS1_25CollectiveMainloopFwdSm90ILi2EN4cute5tupleIJNS5_1CILi1EEES8_S8_EEENS6_IJNS7_ILi128EEESA_NS7_ILi192EEEEEELi128ENS_6half_tEfNS_4arch4Sm90ELb0ELb0ELb1ELb1ELb0ELb0ELb0ELb1ELb1ELb0ELb0ELb0EEENS1_21CollectiveEpilogueFwdINS6_IJSA_SA_SA_EEES9_SD_SF_Li256ELb1ELb0ELb0ELb0EEENS1_36VarlenDynamicPersistentTileSchedulerILi128ELi128ELi256ELi32ELb0ELb0ELb1ELb0ELb1ELb1EEEEEEEEEvNT_6ParamsE)
        /*0440*/ 	.word	0x00000038


	//----- nvinfo : EIATTR_REGCOUNT
	.align		4
.L_215:
        /*0444*/ 	.byte	0x04, 0x2f
        /*0446*/ 	.short	(.L_217 - .L_216)
	.align		4
.L_216:
        /*0448*/ 	.word	index@(_ZN7cutlass13device_kernelIN5flash11enable_sm90INS1_16FlashAttnFwdSm90INS1_25CollectiveMainloopFwdSm90ILi2EN4cute5tupleIJNS5_1CILi2EEENS7_ILi1EEES9_EEENS6_IJNS7_ILi128EEESB_NS7_ILi192EEEEEELi128ENS_6half_tEfNS_4arch4Sm90ELb0ELb0ELb1ELb0ELb0ELb0ELb0ELb1ELb1ELb0ELb0ELb0EEENS1_21CollectiveEpilogueFwdINS6_IJSB_SB_SB_EEESA_SE_SG_Li256ELb0ELb0ELb0ELb0EEENS1_29StaticPersistentTileSchedulerILb0EEEEEEEEEvNT_6ParamsE)
        /*044c*/ 	.word	0x000000a8


	//----- nvinfo : EIATTR_FRAME_SIZE
	.align		4
.L_217:
        /*0450*/ 	.byte	0x04, 0x11
        /*0452*/ 	.short	(.L_219 - .L_218)
	.align		4
.L_218:
        /*0454*/ 	.word	index@(_ZN7cutlass13device_kernelIN5flash11enable_sm90INS1_16FlashAttnFwdSm90INS1_25CollectiveMainloopFwdSm90ILi2EN4cute5tupleIJNS5_1CILi2EEENS7_ILi1EEES9_EEENS6_IJNS7_ILi128EEESB_NS7_ILi192EEEEEELi128ENS_6half_tEfNS_4arch4Sm90ELb0ELb0ELb1ELb0ELb0ELb0ELb0ELb1ELb1ELb0ELb0ELb0EEENS1_21CollectiveEpilogueFwdINS6_IJSB_SB_SB_EEESA_SE_SG_Li256ELb0ELb0ELb0ELb0EEENS1_29StaticPersistentTileSchedulerILb0EEEEEEEEEvNT_6ParamsE)
        /*0458*/ 	.word	0x00000028


	//----- nvinfo : EIATTR_REGCOUNT
	.align		4
.L_219:
        /*045c*/ 	.byte	0x04, 0x2f
        /*045e*/ 	.short	(.L_221 - .L_220)
	.align		4
.L_220:
        /*0460*/ 	.word	index@(_ZN7cutlass13device_kernelIN5flash11enable_sm90INS1_16FlashAttnFwdSm90INS1_25CollectiveMainloopFwdSm90ILi2EN4cute5tupleIJNS5_1CILi1EEES8_S8_EEENS6_IJNS7_ILi128EEESA_NS7_ILi192EEEEEELi128ENS_6half_tEfNS_4arch4Sm90ELb0ELb0ELb1ELb0ELb0ELb0ELb0ELb1ELb1ELb0ELb0ELb0EEENS1_21CollectiveEpilogueFwdINS6_IJSA_SA_SA_EEES9_SD_SF_Li256ELb0ELb0ELb0ELb0EEENS1_29StaticPersistentTileSchedulerILb0EEEEEEEEEvNT_6ParamsE)
        /*0464*/ 	.word	0x000000a8


	//----- nvinfo : EIATTR_FRAME_SIZE
	.align		4
.L_221:
        /*0468*/ 	.byte	0x04, 0x11
        /*046a*/ 	.short	(.L_223 - .L_222)
	.align		4
.L_222:
        /*046c*/ 	.word	index@(_ZN7cutlass13device_kernelIN5flash11enable_sm90INS1_16FlashAttnFwdSm90INS1_25CollectiveMainloopFwdSm90ILi2EN4cute5tupleIJNS5_1CILi1EEES8_S8_EEENS6_IJNS7_ILi128EEESA_NS7_ILi192EEEEEELi128ENS_6half_tEfNS_4arch4Sm90ELb0ELb0ELb1ELb0ELb0ELb0ELb0ELb1ELb1ELb0ELb0ELb0EEENS1_21CollectiveEpilogueFwdINS6_IJSA_SA_SA_EEES9_SD_SF_Li256ELb0ELb0ELb0ELb0EEENS1_29StaticPersistentTileSchedulerILb0EEEEEEEEEvNT_6ParamsE)
        /*0470*/ 	.word	0x00000020


	//----- nvinfo : EIATTR_MIN_STACK_SIZE
	.align		4
.L_223:
        /*0474*/ 	.byte	0x04, 0x12
        /*0476*/ 	.short	(.L_225 - .L_224)
	.align		4
.L_224:
        /*0478*/ 	.word	index@(_ZN7cutlass13device_kernelIN5flash11enable_sm90INS1_16FlashAttnFwdSm90INS1_25CollectiveMainloopFwdSm90ILi2EN4cute5tupleIJNS5_1CILi1EEES8_S8_EEENS6_IJNS7_ILi128EEESA_NS7_ILi192EEEEEELi128ENS_6half_tEfNS_4arch4Sm90ELb0ELb0ELb1ELb0ELb0ELb0ELb0ELb1ELb1ELb0ELb0ELb0EEENS1_21CollectiveEpilogueFwdINS6_IJSA_SA_SA_EEES9_SD_SF_Li256ELb0ELb0ELb0ELb0EEENS1_29StaticPersistentTileSchedulerILb0EEEEEEEEEvNT_6ParamsE)
        /*047c*/ 	.word	0x00000020


	//----- nvinfo : EIATTR_MIN_STACK_SIZE
	.align		4
.L_225:
        /*0480*/ 	.byte	0x04, 0x12
        /*0482*/ 	.short	(.L_227 - .L_226)
	.align		4
.L_226:
        /*0484*/ 	.word	index@(_ZN7cutlass13device_kernelIN5flash11enable_sm90INS1_16FlashAttnFwdSm90INS1_25CollectiveMainloopFwdSm90ILi2EN4cute5tupleIJNS5_1CILi2EEENS7_ILi1EEES9_EEENS6_IJNS7_ILi128EEESB_NS7_ILi192EEEEEELi128ENS_6half_tEfNS_4arch4Sm90ELb0ELb0ELb1ELb0ELb0ELb0ELb0ELb1ELb1ELb0ELb0ELb0EEENS1_21CollectiveEpilogueFwdINS6_IJSB_SB_SB_EEESA_SE_SG_Li256ELb0ELb0ELb0ELb0EEENS1_29StaticPersistentTileSchedulerILb0EEEEEEEEEvNT_6ParamsE)
        /*0488*/ 	.word	0x00000028


	//----- nvinfo : EIATTR_MIN_STACK_SIZE
	.align		4
.L_227:
        /*048c*/ 	.byte	0x04, 0x12
        /*048e*/ 	.short	(.L_229 - .L_228)
	.align		4
.L_228:
        /*0490*/ 	.word	index@(_ZN7cutlass13device_kernelIN5flash11enable_sm90INS1_16FlashAttnFwdSm90INS1_25CollectiveMainloopFwdSm90ILi2EN4cute5tupleIJNS5_1CILi1EEES8_S8_EEENS6_IJNS7_ILi128EEESA_NS7_ILi192EEEEEELi128ENS_6half_tEfNS_4arch4Sm90ELb0ELb0ELb1ELb1ELb0ELb0ELb0ELb1ELb1ELb0ELb0ELb0EEENS1_21CollectiveEpilogueFwdINS6_IJSA_SA_SA_EEES9_SD_SF_Li256ELb1ELb0ELb0ELb0EEENS1_36VarlenDynamicPersistentTileSchedulerILi128ELi128ELi256ELi32ELb0ELb0ELb1ELb0ELb1ELb1EEEEEEEEEvNT_6ParamsE)
        /*0494*/ 	.word	0x00000038


	//----- nvinfo : EIATTR_MIN_STACK_SIZE
	.align		4
.L_229:
        /*0498*/ 	.byte	0x04, 0x12
        /*049a*/ 	.short	(.L_231 - .L_230)
	.align		4
.L_230:
        /*049c*/ 	.word	index@(_ZN7cutlass13device_kernelIN5flash11enable_sm90INS1_16FlashAttnFwdSm90INS1_25CollectiveMainloopFwdSm90ILi2EN4cute5tupleIJNS5_1CILi1EEES8_S8_EEENS6_IJNS7_ILi128EEESA_NS7_ILi192EEEEEELi128ENS_6half_tEfNS_4arch4Sm90ELb0ELb0ELb1ELb1ELb0ELb1ELb0ELb1ELb1ELb0ELb0ELb0EEENS1_21CollectiveEpilogueFwdINS6_IJSA_SA_SA_EEES9_SD_SF_Li256ELb1ELb0ELb0ELb0EEENS1_36VarlenDynamicPersistentTileSchedulerILi128ELi128ELi256ELi32ELb0ELb0ELb1ELb0ELb1ELb1EEEEEEEEEvNT_6ParamsE)
        /*04a0*/ 	.word	0x00000048


	//----- nvinfo : EIATTR_MIN_STACK_SIZE
	.align		4
.L_231:
        /*04a4*/ 	.byte	0x04, 0x12
        /*04a6*/ 	.short	(.L_233 - .L_232)
	.align		4
.L_232:
        /*04a8*/ 	.word	index@(_ZN7cutlass13device_kernelIN5flash11enable_sm90INS1_16FlashAttnFwdSm90INS1_25CollectiveMainloopFwdSm90ILi2EN4cute5tupleIJNS5_1CILi1EEES8_S8_EEENS6_IJNS7_ILi128EEENS7_ILi96EEENS7_ILi192EEEEEELi128ENS_6half_tEfNS_4arch4Sm90ELb0ELb1ELb1ELb0ELb0ELb0ELb0ELb1ELb1ELb0ELb0ELb0EEENS1_21CollectiveEpilogueFwdINS6_IJSA_SA_SB_EEES9_SE_SG_Li256ELb0ELb0ELb0ELb0EEENS1_30DynamicPersistentTileSchedulerILi256ELi32ELb0ELb0ELb1EEEEEEEEEvNT_6ParamsE)
        /*04ac*/ 	.word	0x00000008


	//----- nvinfo : EIATTR_MIN_STACK_SIZE
	.align		4
.L_233:
        /*04b0*/ 	.byte	0x04, 0x12
        /*04b2*/ 	.short	(.L_235 - .L_234)
	.align		4
.L_234:
        /*04b4*/ 	.word	index@(_ZN7cutlass13device_kernelIN5flash11enable_sm90INS1_16FlashAttnFwdSm90INS1_25CollectiveMainloopFwdSm90ILi2EN4cute5tupleIJNS5_1CILi1EEES8_S8_EEENS6_IJNS7_ILi128EEENS7_ILi96EEENS7_ILi192EEEEEELi128ENS_6half_tEfNS_4arch4Sm90ELb0ELb1ELb1ELb1ELb0ELb0ELb0ELb1ELb1ELb0ELb0ELb0EEENS1_21CollectiveEpilogueFwdINS6_IJSA_SA_SB_EEES9_SE_SG_Li256ELb1ELb0ELb0ELb0EEENS1_36VarlenDynamicPersistentTileSchedulerILi128ELi96ELi256ELi32ELb0ELb0ELb1ELb1ELb0ELb1EEEEEEEEEvNT_6ParamsE)
        /*04b8*/ 	.word	0x00000028


	//----- nvinfo : EIATTR_MIN_STACK_SIZE
	.align		4
.L_235:
        /*04bc*/ 	.byte	0x04, 0x12
        /*04be*/ 	.short	(.L_237 - .L_236)
	.align		4
.L_236:
        /*04c0*/ 	.word	index@(_ZN7cutlass13device_kernelIN5flash11enable_sm90INS1_16FlashAttnFwdSm90INS1_25CollectiveMainloopFwdSm90ILi2EN4cute5tupleIJNS5_1CILi1EEES8_S8_EEENS6_IJNS7_ILi128EEENS7_ILi96EEENS7_ILi192EEEEEELi128ENS_6half_tEfNS_4arch4Sm90ELb0ELb1ELb1ELb1ELb0ELb1ELb0ELb1ELb1ELb0ELb0ELb0EEENS1_21CollectiveEpilogueFwdINS6_IJSA_SA_SB_EEES9_SE_SG_Li256ELb1ELb0ELb0ELb0EEENS1_36VarlenDynamicPersistentTileSchedulerILi128ELi96ELi256ELi32ELb0ELb0ELb1ELb1ELb0ELb1EEEEEEEEEvNT_6ParamsE)
        /*04c4*/ 	.word	0x00000048


	//----- nvinfo : EIATTR_MIN_STACK_SIZE
	.align		4
.L_237:
        /*04c8*/ 	.byte	0x04, 0x12
        /*04ca*/ 	.short	(.L_239 - .L_238)
	.align		4
.L_238:
        /*04cc*/ 	.word	index@(_ZN7cutlass13device_kernelIN5flash11enable_sm90INS1_16FlashAttnFwdSm90INS1_25CollectiveMainloopFwdSm90ILi2EN4cute5tupleIJNS5_1CILi1EEES8_S8_EEENS6_IJNS7_ILi128EEESA_NS7_ILi192EEEEEELi128ENS_6half_tEfNS_4arch4Sm90ELb1ELb0ELb1ELb0ELb0ELb0ELb0ELb1ELb1ELb0ELb0ELb0EEENS1_21CollectiveEpilogueFwdINS6_IJSA_SA_SA_EEES9_SD_SF_Li256ELb0ELb0ELb0ELb0EEENS1_30DynamicPersistentTileSchedulerILi256ELi32ELb0ELb0ELb1EEEEEEEEEvNT_6ParamsE)
        /*04d0*/ 	.word	0x00000008


	//----- nvinfo : EIATTR_MIN_STACK_SIZE
	.align		4
.L_239:
        /*04d4*/ 	.byte	0x04, 0x12
        /*04d6*/ 	.short	(.L_241 - .L_240)
	.align		4
.L_240:
        /*04d8*/ 	.word	index@(_ZN7cutlass13device_kernelIN5flash11enable_sm90INS1_16FlashAttnFwdSm90INS1_25CollectiveMainloopFwdSm90ILi2EN4cute5tupleIJNS5_1CILi1EEES8_S8_EEENS6_IJNS7_ILi128EEESA_NS7_ILi192EEEEEELi128ENS_6half_tEfNS_4arch4Sm90ELb1ELb0ELb1ELb1ELb0ELb0ELb0ELb1ELb1ELb0ELb0ELb0EEENS1_21CollectiveEpilogueFwdINS6_IJSA_SA_SA_EEES9_SD_SF_Li256ELb1ELb0ELb0ELb0EEENS1_36VarlenDynamicPersistentTileSchedulerILi128ELi128ELi256ELi32ELb0ELb0ELb1ELb1ELb1ELb1EEEEEEEEEvNT_6ParamsE)
        /*04dc*/ 	.word	0x00000030


	//----- nvinfo : EIATTR_MIN_STACK_SIZE
	.align		4
.L_241:
        /*04e0*/ 	.byte	0x04, 0x12
        /*04e2*/ 	.short	(.L_243 - .L_242)
	.align		4
.L_242:
        /*04e4*/ 	.word	index@(_ZN7cutlass13device_kernelIN5flash11enable_sm90INS1_16FlashAttnFwdSm90INS1_25CollectiveMainloopFwdSm90ILi2EN4cute5tupleIJNS5_1CILi1EEES8_S8_EEENS6_IJNS7_ILi128EEESA_NS7_ILi192EEEEEELi128ENS_6half_tEfNS_4arch4Sm90ELb1ELb0ELb1ELb1ELb0ELb1ELb0ELb1ELb1ELb0ELb0ELb0EEENS1_21CollectiveEpilogueFwdINS6_IJSA_SA_SA_EEES9_SD_SF_Li256ELb1ELb0ELb0ELb0EEENS1_36VarlenDynamicPersistentTileSchedulerILi128ELi128ELi256ELi32ELb0ELb0ELb1ELb1ELb1ELb1EEEEEEEEEvNT_6ParamsE)
        /*04e8*/ 	.word	0x00000048


	//----- nvinfo : EIATTR_MIN_STACK_SIZE
	.align		4
.L_243:
        /*04ec*/ 	.byte	0x04, 0x12
        /*04ee*/ 	.short	(.L_245 - .L_244)
	.align		4
.L_244:
        /*04f0*/ 	.word	index@(_ZN7cutlass13device_kernelIN5flash11enable_sm90INS1_16FlashAttnFwdSm90INS1_25CollectiveMainloopFwdSm90ILi2EN4cute5tupleIJNS5_1CILi1EEES8_S8_EEENS6_IJNS7_ILi64EEESA_SA_EEELi512ENS_6half_tEfNS_4arch4Sm90ELb0ELb0ELb1ELb0ELb0ELb0ELb0ELb0ELb0ELb0ELb0ELb0EEENS1_21CollectiveEpilogueFwdINS6_IJSA_NS7_ILi512EEESA_EEES9_SC_SE_Li256ELb0ELb0ELb0ELb0EEENS1_29StaticPersistentTileSchedulerILb0EEEEEEEEEvNT_6ParamsE)
        /*04f4*/ 	.word	0x00000020


	//----- nvinfo : EIATTR_MIN_STACK_SIZE
	.align		4
.L_245:
        /*04f8*/ 	.byte	0x04, 0x12
        /*04fa*/ 	.short	(.L_247 - .L_246)
	.align		4
.L_246:
        /*04fc*/ 	.word	index@(_ZN7cutlass13device_kernelIN5flash11enable_sm90INS1_16FlashAttnFwdSm90INS1_25CollectiveMainloopFwdSm90ILi2EN4cute5tupleIJNS5_1CILi1EEES8_S8_EEENS6_IJNS7_ILi64EEESA_SA_EEELi512ENS_6half_tEfNS_4arch4Sm90ELb0ELb0ELb1ELb0ELb0ELb0ELb1ELb0ELb0ELb0ELb0ELb0EEENS1_21CollectiveEpilogueFwdINS6_IJSA_NS7_ILi512EEESA_EEES9_SC_SE_Li256ELb0ELb0ELb0ELb0EEENS1_29StaticPersistentTileSchedulerILb0EEEEEEEEEvNT_6ParamsE)
        /*0500*/ 	.word	0x00000020


	//----- nvinfo : EIATTR_MIN_STACK_SIZE
	.align		4
.L_247:
        /*0504*/ 	.byte	0x04, 0x12
        /*0506*/ 	.short	(.L_249 - .L_248)
	.align		4
.L_248:
        /*0508*/ 	.word	index@(_ZN7cutlass13device_kernelIN5flash11enable_sm90INS1_16FlashAttnFwdSm90INS1_25CollectiveMainloopFwdSm90ILi2EN4cute5tupleIJNS5_1CILi1EEES8_S8_EEENS6_IJNS7_ILi64EEESA_SA_EEELi512ENS_6half_tEfNS_4arch4Sm90ELb0ELb0ELb1ELb1ELb0ELb0ELb0ELb0ELb0ELb0ELb0ELb0EEENS1_21CollectiveEpilogueFwdINS6_IJSA_NS7_ILi512EEESA_EEES9_SC_SE_Li256ELb1ELb0ELb0ELb0EEENS1_36VarlenDynamicPersistentTileSchedulerILi64ELi64ELi256ELi32ELb0ELb0ELb1ELb0ELb1ELb1EEEEEEEEEvNT_6ParamsE)
        /*050c*/ 	.word	0x00000030


	//----- nvinfo : EIATTR_MIN_STACK_SIZE
	.align		4
.L_249:
        /*0510*/ 	.byte	0x04, 0x12
        /*0512*/ 	.short	(.L_251 - .L_250)
	.align		4
.L_250:
        /*0514*/ 	.word	index@(_ZN7cutlass13device_kernelIN5flash11enable_sm90INS1_16FlashAttnFwdSm90INS1_25CollectiveMainloopFwdSm90ILi2EN4cute5tupleIJNS5_1CILi1EEES8_S8_EEENS6_IJNS7_ILi64EEESA_SA_EEELi512ENS_6half_tEfNS_4arch4Sm90ELb0ELb0ELb1ELb1ELb0ELb1ELb0ELb0ELb0ELb0ELb0ELb0EEENS1_21CollectiveEpilogueFwdINS6_IJSA_NS7_ILi512EEESA_EEES9_SC_SE_Li256ELb1ELb0ELb0ELb0EEENS1_36VarlenDynamicPersistentTileSchedulerILi64ELi64ELi256ELi32ELb0ELb0ELb1ELb0ELb1ELb1EEEEEEEEEvNT_6ParamsE)
        /*0518*/ 	.word	0x00000040


	//----- nvinfo : EIATTR_MIN_STACK_SIZE
	.align		4
.L_251:
        /*051c*/ 	.byte	0x04, 0x12
        /*051e*/ 	.short	(.L_253 - .L_252)
	.align		4
.L_252:
        /*0520*/ 	.word	index@(_ZN7cutlass13device_kernelIN5flash11enable_sm90INS1_16FlashAttnFwdSm90INS1_25CollectiveMainloopFwdSm90ILi2EN4cute5tupleIJNS5_1CILi1EEES8_S8_EEENS6_IJNS7_ILi64EEESA_SA_EEELi512ENS_6half_tEfNS_4arch4Sm90ELb0ELb0ELb1ELb1ELb0ELb0ELb1ELb0ELb0ELb0ELb0ELb0EEENS1_21CollectiveEpilogueFwdINS6_IJSA_NS7_ILi512EEESA_EEES9_SC_SE_Li256ELb1ELb0ELb0ELb0EEENS1_36VarlenDynamicPersistentTileSchedulerILi64ELi64ELi256ELi32ELb0ELb0ELb1ELb0ELb1ELb1EEEEEEEEEvNT_6ParamsE)
        /*0524*/ 	.word	0x00000038


	//----- nvinfo : EIATTR_MIN_STACK_SIZE
	.align		4
.L_253:
        /*0528*/ 	.byte	0x04, 0x12
        /*052a*/ 	.short	(.L_255 - .L_254)
	.align		4
.L_254:
        /*052c*/ 	.word	index@(_ZN7cutlass13device_kernelIN5flash11enable_sm90INS1_16FlashAttnFwdSm90INS1_25CollectiveMainloopFwdSm90ILi2EN4cute5tupleIJNS5_1CILi1EEES8_S8_EEENS6_IJNS7_ILi64EEESA_SA_EEELi512ENS_6half_tEfNS_4arch4Sm90ELb0ELb0ELb1ELb1ELb0ELb1ELb1ELb0ELb0ELb0ELb0ELb0EEENS1_21CollectiveEpilogueFwdINS6_IJSA_NS7_ILi512EEESA_EEES9_SC_SE_Li256ELb1ELb0ELb0ELb0EEENS1_36VarlenDynamicPersistentTileSchedulerILi64ELi64ELi256ELi32ELb0ELb0ELb1ELb0ELb1ELb1EEEEEEEEEvNT_6ParamsE)
        /*0530*/ 	.word	0x00000040


	//----- nvinfo : EIATTR_MIN_STACK_SIZE
	.align		4
.L_255:
        /*0534*/ 	.byte	0x04, 0x12
        /*0536*/ 	.short	(.L_257 - .L_256)
	.align		4
.L_256:
        /*0538*/ 	.word	index@(_ZN7cutlass13device_kernelIN5flash11enable_sm90INS1_16FlashAttnFwdSm90INS1_25CollectiveMainloopFwdSm90ILi2EN4cute5tupleIJNS5_1CILi1EEES8_S8_EEENS6_IJNS7_ILi64EEESA_SA_EEELi512ENS_6half_tEfNS_4arch4Sm90ELb0ELb1ELb1ELb0ELb0ELb0ELb0ELb0ELb0ELb0ELb0ELb0EEENS1_21CollectiveEpilogueFwdINS6_IJSA_NS7_ILi512EEESA_EEES9_SC_SE_Li256ELb0ELb0ELb0ELb0EEENS1_30DynamicPersistentTileSchedulerILi256ELi32ELb0ELb0ELb1EEEEEEEEEvNT_6ParamsE)
        /*053c*/ 	.word	0x00000000


	//----- nvinfo : EIATTR_MIN_STACK_SIZE
	.align		4
.L_257:
        /*0540*/ 	.byte	0x04, 0x12
        /*0542*/ 	.short	(.L_259 - .L_258)
	.align		4
.L_258:
        /*0544*/ 	.word	index@(_ZN7cutlass13device_kernelIN5flash11enable_sm90INS1_16FlashAttnFwdSm90INS1_25CollectiveMainloopFwdSm90ILi2EN4cute5tupleIJNS5_1CILi1EEES8_S8_EEENS6_IJNS7_ILi64EEESA_SA_EEELi512ENS_6half_tEfNS_4arch4Sm90ELb0ELb1ELb1ELb0ELb0ELb0ELb1ELb0ELb0ELb0ELb0ELb0EEENS1_21CollectiveEpilogueFwdINS6_IJSA_NS7_ILi512EEESA_EEES9_SC_SE_Li256ELb0ELb0ELb0ELb0EEENS1_30DynamicPersistentTileSchedulerILi256ELi32ELb0ELb0ELb1EEEEEEEEEvNT_6ParamsE)
        /*0548*/ 	.word	0x00000008


	//----- nvinfo : EIATTR_MIN_STACK_SIZE
	.align		4
.L_259:
        /*054c*/ 	.byte	0x04, 0x12
        /*054e*/ 	.short	(.L_261 - .L_260)
	.align		4
.L_260:
        /*0550*/ 	.word	index@(_ZN7cutlass13device_kernelIN5flash11enable_sm90INS1_16FlashAttnFwdSm90INS1_25CollectiveMainloopFwdSm90ILi2EN4cute5tupleIJNS5_1CILi1EEES8_S8_EEENS6_IJNS7_ILi64EEESA_SA_EEELi512ENS_6half_tEfNS_4arch4Sm90ELb0ELb1ELb1ELb1ELb0ELb0ELb0ELb0ELb0ELb0ELb0ELb0EEENS1_21CollectiveEpilogueFwdINS6_IJSA_NS7_ILi512EEESA_EEES9_SC_SE_Li256ELb1ELb0ELb0ELb0EEENS1_36VarlenDynamicPersistentTileSchedulerILi64ELi64ELi256ELi32ELb0ELb0ELb1ELb1ELb0ELb1EEEEEEEEEvNT_6ParamsE)
        /*0554*/ 	.word	0x00000020


	//----- nvinfo : EIATTR_MIN_STACK_SIZE
	.align		4
.L_261:
        /*0558*/ 	.byte	0x04, 0x12
        /*055a*/ 	.short	(.L_263 - .L_262)
	.align		4
.L_262:
        /*055c*/ 	.word	index@(_ZN7cutlass13device_kernelIN5flash11enable_sm90INS1_16FlashAttnFwdSm90INS1_25CollectiveMainloopFwdSm90ILi2EN4cute5tupleIJNS5_1CILi1EEES8_S8_EEENS6_IJNS7_ILi64EEESA_SA_EEELi512ENS_6half_tEfNS_4arch4Sm90ELb0ELb1ELb1ELb1ELb0ELb1ELb0ELb0ELb0ELb0ELb0ELb0EEENS1_21CollectiveEpilogueFwdINS6_IJSA_NS7_ILi512EEESA_EEES9_SC_SE_Li256ELb1ELb0ELb0ELb0EEENS1_36VarlenDynamicPersistentTileSchedulerILi64ELi64ELi256ELi32ELb0ELb0ELb1ELb1ELb0ELb1EEEEEEEEEvNT_6ParamsE)
        /*0560*/ 	.word	0x00000028


	//----- nvinfo : EIATTR_MIN_STACK_SIZE
	.align		4
.L_263:
        /*0564*/ 	.byte	0x04, 0x12
        /*0566*/ 	.short	(.L_265 - .L_264)
	.align		4
.L_264:
        /*0568*/ 	.word	index@(_ZN7cutlass13device_kernelIN5flash11enable_sm90INS1_16FlashAttnFwdSm90INS1_25CollectiveMainloopFwdSm90ILi2EN4cute5tupleIJNS5_1CILi1EEES8_S8_EEENS6_IJNS7_ILi64EEESA_SA_EEELi512ENS_6half_tEfNS_4arch4Sm90ELb0ELb1ELb1ELb1ELb0ELb0ELb1ELb0ELb0ELb0ELb0ELb0EEENS1_21CollectiveEpilogueFwdINS6_IJSA_NS7_ILi512EEESA_EEES9_SC_SE_Li256ELb1ELb0ELb0ELb0EEENS1_36VarlenDynamicPersistentTileSchedulerILi64ELi64ELi256ELi32ELb0ELb0ELb1ELb1ELb0ELb1EEEEEEEEEvNT_6ParamsE)
        /*056c*/ 	.word	0x00000028


	//----- nvinfo : EIATTR_MIN_STACK_SIZE
	.align		4
.L_265:
        /*0570*/ 	.byte	0x04, 0x12
        /*0572*/ 	.short	(.L_267 - .L_266)
	.align		4
.L_266:
        /*0574*/ 	.word	index@(_ZN7cutlass13device_kernelIN5flash11enable_sm90INS1_16FlashAttnFwdSm90INS1_25CollectiveMainloopFwdSm90ILi2EN4cute5tupleIJNS5_1CILi1EEES8_S8_EEENS6_IJNS7_ILi64EEESA_SA_EEELi512ENS_6half_tEfNS_4arch4Sm90ELb0ELb1ELb1ELb1ELb0ELb1ELb1ELb0ELb0ELb0ELb0ELb0EEENS1_21CollectiveEpilogueFwdINS6_IJSA_NS7_ILi512EEESA_EEES9_SC_SE_Li256ELb1ELb0ELb0ELb0EEENS1_36VarlenDynamicPersistentTileSchedulerILi64ELi64ELi256ELi32ELb0ELb0ELb1ELb1ELb0ELb1EEEEEEEEEvNT_6ParamsE)
        /*0578*/ 	.word	0x00000038


	//----- nvinfo : EIATTR_MIN_STACK_SIZE
	.align		4
.L_267:
        /*057c*/ 	.byte	0x04, 0x12
        /*057e*/ 	.short	(.L_269 - .L_268)
	.align		4
.L_268:
        /*0580*/ 	.word	index@(_ZN7cutlass13device_kernelIN5flash11enable_sm90INS1_16FlashAttnFwdSm90INS1_25CollectiveMainloopFwdSm90ILi2EN4cute5tupleIJNS5_1CILi1EEES8_S8_EEENS6_IJNS7_ILi64EEESA_SA_EEELi512ENS_6half_tEfNS_4arch4Sm90ELb1ELb0ELb1ELb0ELb0ELb0ELb0ELb0ELb0ELb0ELb0ELb0EEENS1_21CollectiveEpilogueFwdINS6_IJSA_NS7_ILi512EEESA_EEES9_SC_SE_Li256ELb0ELb0ELb0ELb0EEENS1_30DynamicPersistentTileSchedulerILi256ELi32ELb0ELb0ELb1EEEEEEEEEvNT_6ParamsE)
        /*0584*/ 	.word	0x00000000


	//----- nvinfo : EIATTR_MIN_STACK_SIZE
	.align		4
.L_269:
        /*0588*/ 	.byte	0x04, 0x12
        /*058a*/ 	.short	(.L_271 - .L_270)
	.align		4
.L_270:
        /*058c*/ 	.word	index@(_ZN7cutlass13device_kernelIN5flash11enable_sm90INS1_16FlashAttnFwdSm90INS1_25CollectiveMainloopFwdSm90ILi2EN4cute5tupleIJNS5_1CILi1EEES8_S8_EEENS6_IJNS7_ILi64EEESA_SA_EEELi512ENS_6half_tEfNS_4arch4Sm90ELb1ELb0ELb1ELb0ELb0ELb0ELb1ELb0ELb0ELb0ELb0ELb0EEENS1_21CollectiveEpilogueFwdINS6_IJSA_NS7_ILi512EEESA_EEES9_SC_SE_Li256ELb0ELb0ELb0ELb0EEENS1_30DynamicPersistentTileSchedulerILi256ELi32ELb0ELb0ELb1EEEEEEEEEvNT_6ParamsE)
        /*0590*/ 	.word	0x00000008


	//----- nvinfo : EIATTR_MIN_STACK_SIZE
	.align		4
.L_271:
        /*0594*/ 	.byte	0x04, 0x12
        /*0596*/ 	.short	(.L_273 - .L_272)
	.align		4
.L_272:
        /*0598*/ 	.word	index@(_ZN7cutlass13device_kernelIN5flash11enable_sm90INS1_16FlashAttnFwdSm90INS1_25CollectiveMainloopFwdSm90ILi2EN4cute5tupleIJNS5_1CILi1EEES8_S8_EEENS6_IJNS7_ILi64EEESA_SA_EEELi512ENS_6half_tEfNS_4arch4Sm90ELb1ELb0ELb1ELb1ELb0ELb0ELb0ELb0ELb0ELb0ELb0ELb0EEENS1_21CollectiveEpilogueFwdINS6_IJSA_NS7_ILi512EEESA_EEES9_SC_SE_Li256ELb1ELb0ELb0ELb0EEENS1_36VarlenDynamicPersistentTileSchedulerILi64ELi64ELi256ELi32ELb0ELb0ELb1ELb1ELb1ELb1EEEEEEEEEvNT_6ParamsE)
        /*059c*/ 	.word	0x00000028


	//----- nvinfo : EIATTR_MIN_STACK_SIZE
	.align		4
.L_273:
        /*05a0*/ 	.byte	0x04, 0x12
        /*05a2*/ 	.short	(.L_275 - .L_274)
	.align		4
.L_274:
        /*05a4*/ 	.word	index@(_ZN7cutlass13device_kernelIN5flash11enable_sm90INS1_16FlashAttnFwdSm90INS1_25CollectiveMainloopFwdSm90ILi2EN4cute5tupleIJNS5_1CILi1EEES8_S8_EEENS6_IJNS7_ILi64EEESA_SA_EEELi512ENS_6half_tEfNS_4arch4Sm90ELb1ELb0ELb1ELb1ELb0ELb1ELb0ELb0ELb0ELb0ELb0ELb0EEENS1_21CollectiveEpilogueFwdINS6_IJSA_NS7_ILi512EEESA_EEES9_SC_SE_Li256ELb1ELb0ELb0ELb0EEENS1_36VarlenDynamicPersistentTileSchedulerILi64ELi64ELi256ELi32ELb0ELb0ELb1ELb1ELb1ELb1EEEEEEEEEvNT_6ParamsE)
        /*05a8*/ 	.word	0x00000038


	//----- nvinfo : EIATTR_MIN_STACK_SIZE
	.align		4
.L_275:
        /*05ac*/ 	.byte	0x04, 0x12
        /*05ae*/ 	.short	(.L_277 - .L_276)
	.align		4
.L_276:
        /*05b0*/ 	.word	index@(_ZN7cutlass13device_kernelIN5flash11enable_sm90INS1_16FlashAttnFwdSm90INS1_25CollectiveMainloopFwdSm90ILi2EN4cute5tupleIJNS5_1CILi1EEES8_S8_EEENS6_IJNS7_ILi64EEESA_SA_EEELi512ENS_6half_tEfNS_4arch4Sm90ELb1ELb0ELb1ELb1ELb0ELb0ELb1ELb0ELb0ELb0ELb0ELb0EEENS1_21CollectiveEpilogueFwdINS6_IJSA_NS7_ILi512EEESA_EEES9_SC_SE_Li256ELb1ELb0ELb0ELb0EEENS1_36VarlenDynamicPersistentTileSchedulerILi64ELi64ELi256ELi32ELb0ELb0ELb1ELb1ELb1ELb1EEEEEEEEEvNT_6ParamsE)
        /*05b4*/ 	.word	0x00000030


	//----- nvinfo : EIATTR_MIN_STACK_SIZE
	.align		4
.L_277:
        /*05b8*/ 	.byte	0x04, 0x12
        /*05ba*/ 	.short	(.L_279 - .L_278)
	.align		4
.L_278:
        /*05bc*/ 	.word	index@(_ZN7cutlass13device_kernelIN5flash11enable_sm90INS1_16FlashAttnFwdSm90INS1_25CollectiveMainloopFwdSm90ILi2EN4cute5tupleIJNS5_1CILi1EEES8_S8_EEENS6_IJNS7_ILi64EEESA_SA_EEELi512ENS_6half_tEfNS_4arch4Sm90ELb1ELb0ELb1ELb1ELb0ELb1ELb1ELb0ELb0ELb0ELb0ELb0EEENS1_21CollectiveEpilogueFwdINS6_IJSA_NS7_ILi512EEESA_EEES9_SC_SE_Li256ELb1ELb0ELb0ELb0EEENS1_36VarlenDynamicPersistentTileSchedulerILi64ELi64ELi256ELi32ELb0ELb0ELb1ELb1ELb1ELb1EEEEEEEEEvNT_6ParamsE)
        /*05c0*/ 	.word	0x00000038


	//----- nvinfo : EIATTR_MIN_STACK_SIZE
	.align		4
.L_279:
        /*05c4*/ 	.byte	0x04, 0x12
        /*05c6*/ 	.short	(.L_281 - .L_280)
	.align		4
.L_280:
        /*05c8*/ 	.word	index@(_ZN7cutlass13device_kernelIN5flash11enable_sm90INS1_16FlashAttnFwdSm90INS1_25CollectiveMainloopFwdSm90ILi2EN4cute5tupleIJNS5_1CILi1EEES8_S8_EEENS6_IJNS7_ILi128EEENS7_ILi96EEENS7_ILi64EEEEEELi256ENS_6half_tEfNS_4arch4Sm90ELb0ELb0ELb1ELb0ELb0ELb0ELb0ELb1ELb0ELb0ELb0ELb0EEENS1_21CollectiveEpilogueFwdINS6_IJSA_NS7_ILi256EEESB_EEES9_SE_SG_Li256ELb0ELb0ELb0ELb0EEENS1_29StaticPersistentTileSchedulerILb0EEEEEEEEEvNT_6ParamsE)
        /*05cc*/ 	.word	0x00000020


	//----- nvinfo : EIATTR_MIN_STACK_SIZE
	.align		4
.L_281:
        /*05d0*/ 	.byte	0x04, 0x12
        /*05d2*/ 	.short	(.L_283 - .L_282)
	.align		4
.L_282:
        /*05d4*/ 	.word	index@(_ZN7cutlass13device_kernelIN5flash11enable_sm90INS1_16FlashAttnFwdSm90INS1_25CollectiveMainloopFwdSm90ILi2EN4cute5tupleIJNS5_1CILi1EEES8_S8_EEENS6_IJNS7_ILi128EEENS7_ILi96EEENS7_ILi64EEEEEELi256ENS_6half_tEfNS_4arch4Sm90ELb0ELb0ELb1ELb0ELb0ELb0ELb1ELb1ELb0ELb0ELb0ELb0EEENS1_21CollectiveEpilogueFwdINS6_IJSA_NS7_ILi256EEESB_EEES9_SE_SG_Li256ELb0ELb0ELb0ELb0EEENS1_29StaticPersistentTileSchedulerILb0EEEEEEEEEvNT_6ParamsE)
        /*05d8*/ 	.word	0x00000020


	//----- nvinfo : EIATTR_MIN_STACK_SIZE
	.align		4
.L_283:
        /*05dc*/ 	.byte	0x04, 0x12
        /*05de*/ 	.short	(.L_285 - .L_284)
	.align		4
.L_284:
        /*05e0*/ 	.word	index@(_ZN7cutlass13device_kernelIN5flash11enable_sm90INS1_16FlashAttnFwdSm90INS1_25CollectiveMainloopFwdSm90ILi2EN4cute5tupleIJNS5_1CILi1EEES8_S8_EEENS6_IJNS7_ILi128EEENS7_ILi96EEENS7_ILi64EEEEEELi256ENS_6half_tEfNS_4arch4Sm90ELb0ELb0ELb1ELb1ELb0ELb0ELb0ELb1ELb0ELb0ELb0ELb0EEENS1_21CollectiveEpilogueFwdINS6_IJSA_NS7_ILi256EEESB_EEES9_SE_SG_Li256ELb1ELb0ELb0ELb0EEENS1_36VarlenDynamicPersistentTileSchedulerILi128ELi96ELi256ELi32ELb0ELb0ELb1ELb0ELb1ELb1EEEEEEEEEvNT_6ParamsE)
        /*05e4*/ 	.word	0x00000030


	//----- nvinfo : EIATTR_MIN_STACK_SIZE
	.align		4
.L_285:
        /*05e8*/ 	.byte	0x04, 0x12
        /*05ea*/ 	.short	(.L_287 - .L_286)
	.align		4
.L_286:
        /*05ec*/ 	.word	index@(_ZN7cutlass13device_kernelIN5flash11enable_sm90INS1_16FlashAttnFwdSm90INS1_25CollectiveMainloopFwdSm90ILi2EN4cute5tupleIJNS5_1CILi1EEES8_S8_EEENS6_IJNS7_ILi128EEENS7_ILi96EEENS7_ILi64EEEEEELi256ENS_6half_tEfNS_4arch4Sm90ELb0ELb0ELb1ELb1ELb0ELb1ELb0ELb1ELb0ELb0ELb0ELb0EEENS1_21CollectiveEpilogueFwdINS6_IJSA_NS7_ILi256EEESB_EEES9_SE_SG_Li256ELb1ELb0ELb0ELb0EEENS1_36VarlenDynamicPersistentTileSchedulerILi128ELi96ELi256ELi32ELb0ELb0ELb1ELb0ELb1ELb1EEEEEEEEEvNT_6ParamsE)
        /*05f0*/ 	.word	0x00000038


	//----- nvinfo : EIATTR_MIN_STACK_SIZE
	.align		4
.L_287:
        /*05f4*/ 	.byte	0x04, 0x12
        /*05f6*/ 	.short	(.L_289 - .L_288)
	.align		4
.L_288:
        /*05f8*/ 	.word	index@(_ZN7cutlass13device_kernelIN5flash11enable_sm90INS1_16FlashAttnFwdSm90INS1_25CollectiveMainloopFwdSm90ILi2EN4cute5tupleIJNS5_1CILi1EEES8_S8_EEENS6_IJNS7_ILi128EEENS7_ILi96EEENS7_ILi64EEEEEELi256ENS_6half_tEfNS_4arch4Sm90ELb0ELb0ELb1ELb1ELb0ELb0ELb1ELb1ELb0ELb0ELb0ELb0EEENS1_21CollectiveEpilogueFwdINS6_IJSA_NS7_ILi256EEESB_EEES9_SE_SG_Li256ELb1ELb0ELb0ELb0EEENS1_36VarlenDynamicPersistentTileSchedulerILi128ELi96ELi256ELi32ELb0ELb0ELb1ELb0ELb1ELb1EEEEEEEEEvNT_6ParamsE)
        /*05fc*/ 	.word	0x00000030


	//----- nvinfo : EIATTR_MIN_STACK_SIZE
	.align		4
.L_289:
        /*0600*/ 	.byte	0x04, 0x12
        /*0602*/ 	.short	(.L_291 - .L_290)
	.align		4
.L_290:
        /*0604*/ 	.word	index@(_ZN7cutlass13device_kernelIN5flash11enable_sm90INS1_16FlashAttnFwdSm90INS1_25CollectiveMainloopFwdSm90ILi2EN4cute5tupleIJNS5_1CILi1EEES8_S8_EEENS6_IJNS7_ILi128EEENS7_ILi96EEENS7_ILi64EEEEEELi256ENS_6half_tEfNS_4arch4Sm90ELb0ELb0ELb1ELb1ELb0ELb1ELb1ELb1ELb0ELb0ELb0ELb0EEENS1_21CollectiveEpilogueFwdINS6_IJSA_NS7_ILi256EEESB_EEES9_SE_SG_Li256ELb1ELb0ELb0ELb0EEENS1_36VarlenDynamicPersistentTileSchedulerILi128ELi96ELi256ELi32ELb0ELb0ELb1ELb0ELb1ELb1EEEEEEEEEvNT_6ParamsE)
        /*0608*/ 	.word	0x000000a0


	//----- nvinfo : EIATTR_MIN_STACK_SIZE
	.align		4
.L_291:
        /*060c*/ 	.byte	0x04, 0x12
        /*060e*/ 	.short	(.L_293 - .L_292)
	.align		4
.L_292:
        /*0610*/ 	.word	index@(_ZN7cutlass13device_kernelIN5flash11enable_sm90INS1_16FlashAttnFwdSm90INS1_25CollectiveMainloopFwdSm90ILi2EN4cute5tupleIJNS5_1CILi1EEES8_S8_EEENS6_IJNS7_ILi128EEENS7_ILi96EEENS7_ILi64EEEEEELi256ENS_6half_tEfNS_4arch4Sm90ELb0ELb1ELb1ELb0ELb0ELb0ELb0ELb1ELb0ELb0ELb0ELb0EEENS1_21CollectiveEpilogueFwdINS6_IJSA_NS7_ILi256EEESB_EEES9_SE_SG_Li256ELb0ELb0ELb0ELb0EEENS1_30DynamicPersistentTileSchedulerILi256ELi32ELb0ELb0ELb1EEEEEEEEEvNT_6ParamsE)
        /*0614*/ 	.word	0x00000000


	//----- nvinfo : EIATTR_MIN_STACK_SIZE
	.align		4
.L_293:
        /*0618*/ 	.byte	0x04, 0x12
        /*061a*/ 	.short	(.L_295 - .L_294)
	.align		4
.L_294:
        /*061c*/ 	.word	index@(_ZN7cutlass13device_kernelIN5flash11enable_sm90INS1_16FlashAttnFwdSm90INS1_25CollectiveMainloopFwdSm90ILi2EN4cute5tupleIJNS5_1CILi1EEES8_S8_EEENS6_IJNS7_ILi128EEENS7_ILi96EEENS7_ILi64EEEEEELi256ENS_6half_tEfNS_4arch4Sm90ELb0ELb1ELb1ELb0ELb0ELb0ELb1ELb1ELb0ELb0ELb0ELb0EEENS1_21CollectiveEpilogueFwdINS6_IJSA_NS7_ILi256EEESB_EEES9_SE_SG_Li256ELb0ELb0ELb0ELb0EEENS1_30DynamicPersistentTileSchedulerILi256ELi32ELb0ELb0ELb1EEEEEEEEEvNT_6ParamsE)
        /*0620*/ 	.word	0x00000480


	//----- nvinfo : EIATTR_MIN_STACK_SIZE
	.align		4
.L_295:
        /*0624*/ 	.byte	0x04, 0x12
        /*0626*/ 	.short	(.L_297 - .L_296)
	.align		4
.L_296:
        /*0628*/ 	.word	index@(_ZN7cutlass13device_kernelIN5flash11enable_sm90INS1_16FlashAttnFwdSm90INS1_25CollectiveMainloopFwdSm90ILi2EN4cute5tupleIJNS5_1CILi1EEES8_S8_EEENS6_IJNS7_ILi128EEENS7_ILi96EEENS7_ILi64EEEEEELi256ENS_6half_tEfNS_4arch4Sm90ELb0ELb1ELb1ELb1ELb0ELb0ELb0ELb1ELb0ELb0ELb0ELb0EEENS1_21CollectiveEpilogueFwdINS6_IJSA_NS7_ILi256EEESB_EEES9_SE_SG_Li256ELb1ELb0ELb0ELb0EEENS1_36VarlenDynamicPersistentTileSchedulerILi128ELi96ELi256ELi32ELb0ELb0ELb1ELb1ELb0ELb1EEEEEEEEEvNT_6ParamsE)
        /*062c*/ 	.word	0x00000020


	//----- nvinfo : EIATTR_MIN_STACK_SIZE
	.align		4
.L_297:
        /*0630*/ 	.byte	0x04, 0x12
        /*0632*/ 	.short	(.L_299 - .L_298)
	.align		4
.L_298:
        /*0634*/ 	.word	index@(_ZN7cutlass13device_kernelIN5flash11enable_sm90INS1_16FlashAttnFwdSm90INS1_25CollectiveMainloopFwdSm90ILi2EN4cute5tupleIJNS5_1CILi1EEES8_S8_EEENS6_IJNS7_ILi128EEENS7_ILi96EEENS7_ILi64EEEEEELi256ENS_6half_tEfNS_4arch4Sm90ELb0ELb1ELb1ELb1ELb0ELb1ELb0ELb1ELb0ELb0ELb0ELb0EEENS1_21CollectiveEpilogueFwdINS6_IJSA_NS7_ILi256EEESB_EEES9_SE_SG_Li256ELb1ELb0ELb0ELb0EEENS1_36VarlenDynamicPersistentTileSchedulerILi128ELi96ELi256ELi32ELb0ELb0ELb1ELb1ELb0ELb1EEEEEEEEEvNT_6ParamsE)
        /*0638*/ 	.word	0x00000030


	//----- nvinfo : EIATTR_MIN_STACK_SIZE
	.align		4
.L_299:
        /*063c*/ 	.byte	0x04, 0x12
        /*063e*/ 	.short	(.L_301 - .L_300)
	.align		4
.L_300:
        /*0640*/ 	.word	index@(_ZN7cutlass13device_kernelIN5flash11enable_sm90INS1_16FlashAttnFwdSm90INS1_25CollectiveMainloopFwdSm90ILi2EN4cute5tupleIJNS5_1CILi1EEES8_S8_EEENS6_IJNS7_ILi128EEENS7_ILi96EEENS7_ILi64EEEEEELi256ENS_6half_tEfNS_4arch4Sm90ELb0ELb1ELb1ELb1ELb0ELb0ELb1ELb1ELb0ELb0ELb0ELb0EEENS1_21CollectiveEpilogueFwdINS6_IJSA_NS7_ILi256EEESB_EEES9_SE_SG_Li256ELb1ELb0ELb0ELb0EEENS1_36VarlenDynamicPersistentTileSchedulerILi128ELi96ELi256ELi32ELb0ELb0ELb1ELb1ELb0ELb1EEEEEEEEEvNT_6ParamsE)
        /*0644*/ 	.word	0x00000490


	//----- nvinfo : EIATTR_MIN_STACK_SIZE
	.align		4
.L_301:
        /*0648*/ 	.byte	0x04, 0x12
        /*064a*/ 	.short	(.L_303 - .L_302)
	.align		4
.L_302:
        /*064c*/ 	.word	index@(_ZN7cutlass13device_kernelIN5flash11enable_sm90INS1_16FlashAttnFwdSm90INS1_25CollectiveMainloopFwdSm90ILi2EN4cute5tupleIJNS5_1CILi1EEES8_S8_EEENS6_IJNS7_ILi128EEENS7_ILi96EEENS7_ILi64EEEEEELi256ENS_6half_tEfNS_4arch4Sm90ELb0ELb1ELb1ELb1ELb0ELb1ELb1ELb1ELb0ELb0ELb0ELb0EEENS1_21CollectiveEpilogueFwdINS6_IJSA_NS7_ILi256EEESB_EEES9_SE_SG_Li256ELb1ELb0ELb0ELb0EEENS1_36VarlenDynamicPersistentTileSchedulerILi128ELi96ELi256ELi32ELb0ELb0ELb1ELb1ELb0ELb1EEEEEEEEEvNT_6ParamsE)
        /*0650*/ 	.word	0x000004a0


	//----- nvinfo : EIATTR_MIN_STACK_SIZE
	.align		4
.L_303:
        /*0654*/ 	.byte	0x04, 0x12
        /*0656*/ 	.short	(.L_305 - .L_304)
	.align		4
.L_304:
        /*0658*/ 	.word	index@(_ZN7cutlass13device_kernelIN5flash11enable_sm90INS1_16FlashAttnFwdSm90INS1_25CollectiveMainloopFwdSm90ILi2EN4cute5tupleIJNS5_1CILi1EEES8_S8_EEENS6_IJNS7_ILi128EEENS7_ILi96EEENS7_ILi64EEEEEELi256ENS_6half_tEfNS_4arch4Sm90ELb1ELb0ELb1ELb0ELb0ELb0ELb0ELb1ELb0ELb0ELb0ELb0EEENS1_21CollectiveEpilogueFwdINS6_IJSA_NS7_ILi256EEESB_EEES9_SE_SG_Li256ELb0ELb0ELb0ELb0EEENS1_30DynamicPersistentTileSchedulerILi256ELi32ELb0ELb0ELb1EEEEEEEEEvNT_6ParamsE)
        /*065c*/ 	.word	0x00000000


	//----- nvinfo : EIATTR_MIN_STACK_SIZE
	.align		4
.L_305:
        /*0660*/ 	.byte	0x04, 0x12
        /*0662*/ 	.short	(.L_307 - .L_306)
	.align		4
.L_306:
        /*0664*/ 	.word	index@(_ZN7cutlass13device_kernelIN5flash11enable_sm90INS1_16FlashAttnFwdSm90INS1_25CollectiveMainloopFwdSm90ILi2EN4cute5tupleIJNS5_1CILi1EEES8_S8_EEENS6_IJNS7_ILi128EEENS7_ILi96EEENS7_ILi64EEEEEELi256ENS_6half_tEfNS_4arch4Sm90ELb1ELb0ELb1ELb0ELb0ELb0ELb1ELb1ELb0ELb0ELb0ELb0EEENS1_21CollectiveEpilogueFwdINS6_IJSA_NS7_ILi256EEESB_EEES9_SE_SG_Li256ELb0ELb0ELb0ELb0EEENS1_30DynamicPersistentTileSchedulerILi256ELi32ELb0ELb0ELb1EEEEEEEEEvNT_6ParamsE)
        /*0668*/ 	.word	0x00000010


	//----- nvinfo : EIATTR_MIN_STACK_SIZE
	.align		4
.L_307:
        /*066c*/ 	.byte	0x04, 0x12
        /*066e*/ 	.short	(.L_309 - .L_308)
	.align		4
.L_308:
        /*0670*/ 	.word	index@(_ZN7cutlass13device_kernelIN5flash11enable_sm90INS1_16FlashAttnFwdSm90INS1_25CollectiveMainloopFwdSm90ILi2EN4cute5tupleIJNS5_1CILi1EEES8_S8_EEENS6_IJNS7_ILi128EEENS7_ILi96EEENS7_ILi64EEEEEELi256ENS_6half_tEfNS_4arch4Sm90ELb1ELb0ELb1ELb1ELb0ELb0ELb0ELb1ELb0ELb0ELb0ELb0EEENS1_21CollectiveEpilogueFwdINS6_IJSA_NS7_ILi256EEESB_EEES9_SE_SG_Li256ELb1ELb0ELb0ELb0EEENS1_36VarlenDynamicPersistentTileSchedulerILi128ELi96ELi256ELi32ELb0ELb0ELb1ELb1ELb1ELb1EEEEEEEEEvNT_6ParamsE)
        /*0674*/ 	.word	0x00000028


	//----- nvinfo : EIATTR_MIN_STACK_SIZE
	.align		4
.L_309:
        /*0678*/ 	.byte	0x04, 0x12
        /*067a*/ 	.short	(.L_311 - .L_310)
	.align		4
.L_310:
        /*067c*/ 	.word	index@(_ZN7cutlass13device_kernelIN5flash11enable_sm90INS1_16FlashAttnFwdSm90INS1_25CollectiveMainloopFwdSm90ILi2EN4cute5tupleIJNS5_1CILi1EEES8_S8_EEENS6_IJNS7_ILi128EEENS7_ILi96EEENS7_ILi64EEEEEELi256ENS_6half_tEfNS_4arch4Sm90ELb1ELb0ELb1ELb1ELb0ELb1ELb0ELb1ELb0ELb0ELb0ELb0EEENS1_21CollectiveEpilogueFwdINS6_IJSA_NS7_ILi256EEESB_EEES9_SE_SG_Li256ELb1ELb0ELb0ELb0EEENS1_36VarlenDynamicPersistentTileSchedulerILi128ELi96ELi256ELi32ELb0ELb0ELb1ELb1ELb1ELb1EEEEEEEEEvNT_6ParamsE)
        /*0680*/ 	.word	0x00000030


	//----- nvinfo : EIATTR_MIN_STACK_SIZE
	.align		4
.L_311:
        /*0684*/ 	.byte	0x04, 0x12
        /*0686*/ 	.short	(.L_313 - .L_312)
	.align		4
.L_312:
        /*0688*/ 	.word	index@(_ZN7cutlass13device_kernelIN5flash11enable_sm90INS1_16FlashAttnFwdSm90INS1_25CollectiveMainloopFwdSm90ILi2EN4cute5tupleIJNS5_1CILi1EEES8_S8_EEENS6_IJNS7_ILi128EEENS7_ILi96EEENS7_ILi64EEEEEELi256ENS_6half_tEfNS_4arch4Sm90ELb1ELb0ELb1ELb1ELb0ELb0ELb1ELb1ELb0ELb0ELb0ELb0EEENS1_21CollectiveEpilogueFwdINS6_IJSA_NS7_ILi256EEESB_EEES9_SE_SG_Li256ELb1ELb0ELb0ELb0EEENS1_36VarlenDynamicPersistentTileSchedulerILi128ELi96ELi256ELi32ELb0ELb0ELb1ELb1ELb1ELb1EEEEEEEEEvNT_6ParamsE)
        /*068c*/ 	.word	0x00000028


	//----- nvinfo : EIATTR_MIN_STACK_SIZE
	.align		4
.L_313:
        /*0690*/ 	.byte	0x04, 0x12
        /*0692*/ 	.short	(.L_315 - .L_314)
	.align		4
.L_314:
        /*0694*/ 	.word	index@(_ZN7cutlass13device_kernelIN5flash11enable_sm90INS1_16FlashAttnFwdSm90INS1_25CollectiveMainloopFwdSm90ILi2EN4cute5tupleIJNS5_1CILi1EEES8_S8_EEENS6_IJNS7_ILi128EEENS7_ILi96EEENS7_ILi64EEEEEELi256ENS_6half_tEfNS_4arch4Sm90ELb1ELb0ELb1ELb1ELb0ELb1ELb1ELb1ELb0ELb0ELb0ELb0EEENS1_21CollectiveEpilogueFwdINS6_IJSA_NS7_ILi256EEESB_EEES9_SE_SG_Li256ELb1ELb0ELb0ELb0EEENS1_36VarlenDynamicPersistentTileSchedulerILi128ELi96ELi256ELi32ELb0ELb0ELb1ELb1ELb1ELb1EEEEEEEEEvNT_6ParamsE)
        /*0698*/ 	.word	0x00000078
.L_315:


//--------------------- .nv.compat                --------------------------
	.section	.nv.compat,"",@"SHT_CUDA_COMPAT_INFO"
	.align	4
        /*0000*/ 	.byte	0x02, 0x09, 0x01, 0x00, 0x02, 0x02, 0x04, 0x00, 0x02, 0x05, 0x05, 0x00, 0x03, 0x07, 0x01, 0x01
        /*0010*/ 	.byte	0x02, 0x03, 0x01, 0x00, 0x02, 0x06, 0x01, 0x00, 0x04, 0x0b, 0x08, 0x00, 0x00, 0x00, 0x00, 0x00
        /*0020*/ 	.byte	0x00, 0x00, 0x00, 0x00


//--------------------- .nv.info._ZN7cutlass13device_kernelIN5flash11enable_sm90INS1_16FlashAttnFwdSm90INS1_25CollectiveMainloopFwdSm90ILi2EN4cute5tupleIJNS5_1CILi1EEES8_S8_EEENS6_IJNS7_ILi128EEESA_NS7_ILi192EEEEEELi128ENS_6half_tEfNS_4arch4Sm90ELb0ELb0ELb1ELb0ELb0ELb0ELb0ELb1ELb1ELb0ELb0ELb0EEENS1_21CollectiveEpilogueFwdINS6_IJSA_SA_SA_EEES9_SD_SF_Li256ELb0ELb0ELb0ELb0EEENS1_29StaticPersistentTileSchedulerILb0EEEEEEEEEvNT_6ParamsE --------------------------
	.section	.nv.info._ZN7cutlass13device_kernelIN5flash11enable_sm90INS1_16FlashAttnFwdSm90INS1_25CollectiveMainloopFwdSm90ILi2EN4cute5tupleIJNS5_1CILi1EEES8_S8_EEENS6_IJNS7_ILi128EEESA_NS7_ILi192EEEEEELi128ENS_6half_tEfNS_4arch4Sm90ELb0ELb0ELb1ELb0ELb0ELb0ELb0ELb1ELb1ELb0ELb0ELb0EEENS1_21CollectiveEpilogueFwdINS6_IJSA_SA_SA_EEES9_SD_SF_Li256ELb0ELb0ELb0ELb0EEENS1_29StaticPersistentTileSchedulerILb0EEEEEEEEEvNT_6ParamsE,"",@"SHT_CUDA_INFO"
	.sectionflags	@""
	.align	4


	//----- nvinfo : EIATTR_CUDA_API_VERSION
	.align		4
        /*0000*/ 	.byte	0x04, 0x37
        /*0002*/ 	.short	(.L_317 - .L_316)
.L_316:
        /*0004*/ 	.word	0x00000082


	//----- nvinfo : EIATTR_KPARAM_INFO
	.align		4
.L_317:
        /*0008*/ 	.byte	0x04, 0x17
        /*000a*/ 	.short	(.L_319 - .L_318)
.L_318:
        /*000c*/ 	.word	0x00000000
        /*0010*/ 	.short	0x0000
        /*0012*/ 	.short	0x0070
        /*0014*/ 	.byte	0x00, 0xf0, 0x01, 0x2e


	//----- nvinfo : EIATTR_SPARSE_MMA_MASK
	.align		4
.L_319:
        /*0018*/ 	.byte	0x03, 0x50
        /*001a*/ 	.short	0x0000


	//----- nvinfo : EIATTR_MAXREG_COUNT
	.align		4
        /*001c*/ 	.byte	0x03, 0x1b
        /*001e*/ 	.short	0x00a8


	//----- nvinfo : EIATTR_NUM_BARRIERS
	.align		4
        /*0020*/ 	.byte	0x02, 0x4c
        /*0022*/ 	.byte	0x09
	.zero		1


	//----- nvinfo : EIATTR_EXTERNS
	.align		4
        /*0024*/ 	.byte	0x04, 0x0f
        /*0026*/ 	.short	(.L_321 - .L_320)


	//   ....[0]....
	.align		4
.L_320:
        /*0028*/ 	.word	index@(__assertfail)


	//----- nvinfo : EIATTR_ANNOTATIONS
	.align		4
.L_321:
        /*002c*/ 	.byte	0x04, 0x55
        /*002e*/ 	.short	(.L_323 - .L_322)


	//   ....[0]....
.L_322:
        /*0030*/ 	.word	0x00000001
        /*0034*/ 	.byte	0x40, 0x09, 0x00, 0x00, 0x01, 0x00, 0x00, 0x00, 0x00, 0x0a, 0x00, 0x00, 0x01, 0x00, 0x00, 0x00
        /* <DEDUP_REMOVED lines=12> */
        /*0104*/ 	.byte	0x80, 0xaf, 0x00, 0x00, 0x01, 0x00, 0x00, 0x00, 0x20, 0xb1, 0x00, 0x00


	//----- nvinfo : EIATTR_MERCURY_ISA_VERSION
	.align		4
.L_323:
        /*0110*/ 	.byte	0x03, 0x5f
        /*0112*/ 	.short	0x0101


	//----- nvinfo : EIATTR_INT_WARP_WIDE_INSTR_OFFSETS
	.align		4
        /*0114*/ 	.byte	0x04, 0x31
        /*0116*/ 	.short	(.L_325 - .L_324)


	//   ....[0]....
.L_324:
        /*0118*/ 	.word	0x00000180


	//   ....[1]....
        /*011c*/ 	.word	0x000001b0


	//   ....[2]....
        /*0120*/ 	.word	0x00000240


	//   ....[3]....
        /*0124*/ 	.word	0x00008a30


	//   ....[4]....
        /*0128*/ 	.word	0x00008a60


	//   ....[5]....
        /*012c*/ 	.word	0x00008b30


	//   ....[6]....
        /*0130*/ 	.word	0x00008c00


	//----- nvinfo : EIATTR_COOP_GROUP_MASK_REGIDS
	.align		4
.L_325:
        /*0134*/ 	.byte	0x04, 0x29
        /*0136*/ 	.short	(.L_327 - .L_326)


	//   ....[0]....
.L_326:
        /*0138*/ 	.word	0xffffffff


	//   ....[1]....
        /*013c*/ 	.word	0xffffffff


	//   ....[2]....
        /*0140*/ 	.word	0xffffffff


	//   ....[3]....
        /*0144*/ 	.word	0xffffffff


	//   ....[4]....
        /*0148*/ 	.word	0xffffffff


	//   ....[5]....
        /*014c*/ 	.word	0xffffffff


	//   ....[6]....
        /*0150*/ 	.word	0xffffffff


	//   ....[7]....
        /*0154*/ 	.word	0xffffffff


	//   ....[8]....
        /*0158*/ 	.word	0xffffffff


	//   ....[9]....
        /*015c*/ 	.word	0xffffffff


	//   ....[10]....
        /*0160*/ 	.word	0xffffffff


	//   ....[11]....
        /*0164*/ 	.word	0xffffffff


	//   ....[12]....
        /*0168*/ 	.word	0xffffffff


	//   ....[13]....
        /*016c*/ 	.word	0xffffffff


	//   ....[14]....
        /*0170*/ 	.word	0xffffffff


	//   ....[15]....
        /*0174*/ 	.word	0xffffffff


	//   ....[16]....
        /*0178*/ 	.word	0xffffffff


	//   ....[17]....
        /*017c*/ 	.word	0xffffffff


	//   ....[18]....
        /*0180*/ 	.word	0xffffffff


	//   ....[19]....
        /*0184*/ 	.word	0xffffffff


	//   ....[20]....
        /*0188*/ 	.word	0xffffffff


	//   ....[21]....
        /*018c*/ 	.word	0xffffffff


	//   ....[22]....
        /*0190*/ 	.word	0xffffffff


	//   ....[23]....
        /*0194*/ 	.word	0x0500000f


	//   ....[24]....
        /*0198*/ 	.word	0x0500000f


	//----- nvinfo : EIATTR_COOP_GROUP_INSTR_OFFSETS
	.align		4
.L_327:
        /*019c*/ 	.byte	0x04, 0x28
        /*019e*/ 	.short	(.L_329 - .L_328)


	//   ....[0]....
.L_328:
        /*01a0*/ 	.word	0x00000060


	//   ....[1]....
        /*01a4*/ 	.word	0x00000190


	//   ....[2]....
        /*01a8*/ 	.word	0x00000250


	//   ....[3]....
        /*01ac*/ 	.word	0x000003c0


	//   ....[4]....
        /*01b0*/ 	.word	0x00000520


	//   ....[5]....
        /*01b4*/ 	.word	0x00000640


	//   ....[6]....
        /*01b8*/ 	.word	0x000007a0


	//   ....[7]....
        /*01bc*/ 	.word	0x00000d30


	//   ....[8]....
        /*01c0*/ 	.word	0x00002a50


	//   ....[9]....
        /*01c4*/ 	.word	0x00002ab0


	//   ....[10]....
        /*01c8*/ 	.word	0x000030c0


	//   ....[11]....
        /*01cc*/ 	.word	0x00003130


	//   ....[12]....
        /*01d0*/ 	.word	0x00005790


	//   ....[13]....
        /*01d4*/ 	.word	0x000057c0


	//   ....[14]....
        /*01d8*/ 	.word	0x00005aa0


	//   ....[15]....
        /*01dc*/ 	.word	0x00005b40


	//   ....[16]....
        /*01e0*/ 	.word	0x00006e10


	//   ....[17]....
        /*01e4*/ 	.word	0x00006e50


	//   ....[18]....
        /*01e8*/ 	.word	0x00006ff0


	//   ....[19]....
        /*01ec*/ 	.word	0x00007020


	//   ....[20]....
        /*01f0*/ 	.word	0x00007f30


	//   ....[21]....
        /*01f4*/ 	.word	0x000081e0


	//   ....[22]....
        /*01f8*/ 	.word	0x0000b0a0


	//   ....[23]....
        /*01fc*/ 	.word	0x0000b580


	//   ....[24]....
        /*0200*/ 	.word	0x0000ba20


	//----- nvinfo : EIATTR_REG_RECONFIG
	.align		4
.L_329:
        /*0204*/ 	.byte	0x01, 0x54
	.zero		2


	//----- nvinfo : EIATTR_SYSCALL_OFFSETS
	.align		4
        /*0208*/ 	.byte	0x04, 0x46
        /*020a*/ 	.short	(.L_331 - .L_330)


	//   ....[0]....
.L_330:
        /*020c*/ 	.word	0x00001090


	//   ....[1]....
        /*0210*/ 	.word	0x00008640


	//   ....[2]....
        /*0214*/ 	.word	0x00008780


	//   ....[3]....
        /*0218*/ 	.word	0x00008880


	//----- nvinfo : EIATTR_MBARRIER_INSTR_OFFSETS
	.align		4
.L_331:
        /*021c*/ 	.byte	0x04, 0x39
        /*021e*/ 	.short	(.L_333 - .L_332)


	//   ....[0]....
.L_332:
        /*0220*/ 	.word	0x00000270
        /*0224*/ 	.word	0x000000ff
        /*0228*/ 	.word	0x00034800
        /*022c*/ 	.short	0x0100
        /*022e*/ 	.byte	0x06
	.zero		1


	//   ....[1]....
        /*0230*/ 	.word	0x00000280
        /*0234*/ 	.word	0x000000ff
        /*0238*/ 	.word	0x00034820
        /*023c*/ 	.short	0x0100
        /*023e*/ 	.byte	0x06
	.zero		1


	//   ....[2]....
        /*0240*/ 	.word	0x00000370
        /*0244*/ 	.word	0x000000ff
        /*0248*/ 	.word	0x00034830
        /*024c*/ 	.short	0x0100
        /*024e*/ 	.byte	0x08
	.zero		1


	//   ....[3]....
        /*0250*/ 	.word	0x00000380
        /*0254*/ 	.word	0x000000ff
        /*0258*/ 	.word	0x00034840
        /*025c*/ 	.short	0x0100
        /*025e*/ 	.byte	0x08
	.zero		1


	//   ....[4]....
        /*0260*/ 	.word	0x00000390
        /*0264*/ 	.word	0x000000ff
        /*0268*/ 	.word	0x00034838
        /*026c*/ 	.short	0x0100
        /*026e*/ 	.byte	0x08
	.zero		1


	//   ....[5]....
        /*0270*/ 	.word	0x000003a0
        /*0274*/ 	.word	0x000000ff
        /*0278*/ 	.word	0x00034848
        /*027c*/ 	.short	0x0100
        /*027e*/ 	.byte	0x08
	.zero		1


	//   ....[6]....
        /*0280*/ 	.word	0x000004d0
        /*0284*/ 	.word	0x000000ff
        /*0288*/ 	.word	0x00034850
        /*028c*/ 	.short	0x0100
        /*028e*/ 	.byte	0x08
	.zero		1


	//   ....[7]....
        /*0290*/ 	.word	0x000004e0
        /*0294*/ 	.word	0x000000ff
        /*0298*/ 	.word	0x00034860
        /*029c*/ 	.short	0x0100
        /*029e*/ 	.byte	0x08
	.zero		1


	//   ....[8]....
        /*02a0*/ 	.word	0x000004f0
        /*02a4*/ 	.word	0x000000ff
        /*02a8*/ 	.word	0x00034858
        /*02ac*/ 	.short	0x0100
        /*02ae*/ 	.byte	0x08
	.zero		1


	//   ....[9]....
        /*02b0*/ 	.word	0x00000500
        /*02b4*/ 	.word	0x000000ff
        /*02b8*/ 	.word	0x00034868
        /*02bc*/ 	.short	0x0100
        /*02be*/ 	.byte	0x08
	.zero		1


	//   ....[10]....
        /*02c0*/ 	.word	0x000005f0
        /*02c4*/ 	.word	0x000000ff
        /*02c8*/ 	.word	0x00034870
        /*02cc*/ 	.short	0x0100
        /*02ce*/ 	.byte	0x06
	.zero		1


	//   ....[11]....
        /*02d0*/ 	.word	0x00000600
        /*02d4*/ 	.word	0x000000ff
        /*02d8*/ 	.word	0x00034880
        /*02dc*/ 	.short	0x0100
        /*02de*/ 	.byte	0x06
	.zero		1


	//   ....[12]....
        /*02e0*/ 	.word	0x00000610
        /*02e4*/ 	.word	0x000000ff
        /*02e8*/ 	.word	0x00034878
        /*02ec*/ 	.short	0x0100
        /*02ee*/ 	.byte	0x06
	.zero		1


	//   ....[13]....
        /*02f0*/ 	.word	0x00000620
        /*02f4*/ 	.word	0x000000ff
        /*02f8*/ 	.word	0x00034888
        /*02fc*/ 	.short	0x0100
        /*02fe*/ 	.byte	0x06
	.zero		1


	//   ....[14]....
        /*0300*/ 	.word	0x00000750
        /*0304*/ 	.word	0x000000ff
        /*0308*/ 	.word	0x00034890
        /*030c*/ 	.short	0x0100
        /*030e*/ 	.byte	0x08
	.zero		1


	//   ....[15]....
        /*0310*/ 	.word	0x00000760
        /*0314*/ 	.word	0x000000ff
        /*0318*/ 	.word	0x000348a0
        /*031c*/ 	.short	0x0100
        /*031e*/ 	.byte	0x08
	.zero		1


	//   ....[16]....
        /*0320*/ 	.word	0x00000770
        /*0324*/ 	.word	0x000000ff
        /*0328*/ 	.word	0x00034898
        /*032c*/ 	.short	0x0100
        /*032e*/ 	.byte	0x08
	.zero		1


	//   ....[17]....
        /*0330*/ 	.word	0x00000780
        /*0334*/ 	.word	0x000000ff
        /*0338*/ 	.word	0x000348a8
        /*033c*/ 	.short	0x0100
        /*033e*/ 	.byte	0x08
	.zero		1


	//   ....[18]....
        /*0340*/ 	.word	0x000008b0
        /*0344*/ 	.word	0x000000ff
        /*0348*/ 	.word	0x000348b0
        /*034c*/ 	.short	0x0100
        /*034e*/ 	.byte	0x08
	.zero		1


	//   ....[19]....
        /*0350*/ 	.word	0x000008c0
        /*0354*/ 	.word	0x000000ff
        /*0358*/ 	.word	0x000348c0
        /*035c*/ 	.short	0x0100
        /*035e*/ 	.byte	0x08
	.zero		1


	//   ....[20]....
        /*0360*/ 	.word	0x000008d0
        /*0364*/ 	.word	0x000000ff
        /*0368*/ 	.word	0x000348b8
        /*036c*/ 	.short	0x0100
        /*036e*/ 	.byte	0x08
	.zero		1


	//   ....[21]....
        /*0370*/ 	.word	0x000008e0
        /*0374*/ 	.word	0x000000ff
        /*0378*/ 	.word	0x000348c8
        /*037c*/ 	.short	0x0100
        /*037e*/ 	.byte	0x08
	.zero		1


	//   ....[22]....
        /*0380*/ 	.word	0x000010d0
        /*0384*/ 	.word	0x000000ff
        /*0388*/ 	.word	0x00034800
        /*038c*/ 	.short	0x010a
        /*038e*/ 	.byte	0x3c
	.zero		1


	//   ....[23]....
        /*0390*/ 	.word	0x00001150
        /*0394*/ 	.word	0x00000000
        /*0398*/ 	.word	0x00034830
        /*039c*/ 	.short	0x010a
        /*039e*/ 	.byte	0x3f
	.zero		1


	//   ....[24]....
        /*03a0*/ 	.word	0x000011d0
        /*03a4*/ 	.word	0x00000000
        /*03a8*/ 	.word	0x00034830
        /*03ac*/ 	.short	0x010a
        /*03ae*/ 	.byte	0x3f
	.zero		1


	//   ....[25]....
        /*03b0*/ 	.word	0x000020c0
        /*03b4*/ 	.word	0x00000000
        /*03b8*/ 	.word	0x00000000
        /*03bc*/ 	.short	0x0101
        /*03be*/ 	.byte	0x3f
	.zero		1


	//   ....[26]....
        /*03c0*/ 	.word	0x00004040
        /*03c4*/ 	.word	0x000000ff
        /*03c8*/ 	.word	0x00034830
        /*03cc*/ 	.short	0x010a
        /*03ce*/ 	.byte	0x07
	.zero		1


	//   ....[27]....
        /*03d0*/ 	.word	0x00004080
        /*03d4*/ 	.word	0x000000ff
        /*03d8*/ 	.word	0x00034830
        /*03dc*/ 	.short	0x010a
        /*03de*/ 	.byte	0x07
	.zero		1


	//   ....[28]....
        /*03e0*/ 	.word	0x00004980
        /*03e4*/ 	.word	0x000000ff
        /*03e8*/ 	.word	0x00034850
        /*03ec*/ 	.short	0x010a
        /*03ee*/ 	.byte	0x0b
	.zero		1


	//   ....[29]....
        /*03f0*/ 	.word	0x000049c0
        /*03f4*/ 	.word	0x000000ff
        /*03f8*/ 	.word	0x00034850
        /*03fc*/ 	.short	0x010a
        /*03fe*/ 	.byte	0x0b
	.zero		1


	//   ....[30]....
        /*0400*/ 	.word	0x000062f0
        /*0404*/ 	.word	0x00000009
        /*0408*/ 	.word	0x00000000
        /*040c*/ 	.short	0x0101
        /*040e*/ 	.byte	0x3f
	.zero		1


	//   ....[31]....
        /*0410*/ 	.word	0x00006350
        /*0414*/ 	.word	0x00000026
        /*0418*/ 	.word	0x00000000
        /*041c*/ 	.short	0x0101
        /*041e*/ 	.byte	0x3f
	.zero		1


	//   ....[32]....
        /*0420*/ 	.word	0x00006d80
        /*0424*/ 	.word	0x000000ff
        /*0428*/ 	.word	0x00034850
        /*042c*/ 	.short	0x010a
        /*042e*/ 	.byte	0x07
	.zero		1


	//   ....[33]....
        /*0430*/ 	.word	0x00006dc0
        /*0434*/ 	.word	0x000000ff
        /*0438*/ 	.word	0x00034850
        /*043c*/ 	.short	0x010a
        /*043e*/ 	.byte	0x07
	.zero		1


	//   ....[34]....
        /*0440*/ 	.word	0x000077a0
        /*0444*/ 	.word	0x00000009
        /*0448*/ 	.word	0x00000000
        /*044c*/ 	.short	0x0101
        /*044e*/ 	.byte	0x3f
	.zero		1


	//   ....[35]....
        /*0450*/ 	.word	0x000080e0
        /*0454*/ 	.word	0x000000ff
        /*0458*/ 	.word	0x00000000
        /*045c*/ 	.short	0x0101
        /*045e*/ 	.byte	0x06
	.zero		1


	//   ....[36]....
        /*0460*/ 	.word	0x00008f40
        /*0464*/ 	.word	0x00000006
        /*0468*/ 	.word	0x00034840
        /*046c*/ 	.short	0x010a
        /*046e*/ 	.byte	0x3f
	.zero		1


	//   ....[37]....
        /*0470*/ 	.word	0x000094a0
        /*0474*/ 	.word	0x00000009
        /*0478*/ 	.word	0x00034820
        /*047c*/ 	.short	0x010a
        /*047e*/ 	.byte	0x3f
	.zero		1


	//   ....[38]....
        /*0480*/ 	.word	0x00009780
        /*0484*/ 	.word	0x00000002
        /*0488*/ 	.word	0x00034840
        /*048c*/ 	.short	0x010a
        /*048e*/ 	.byte	0x3f
	.zero		1


	//   ....[39]....
        /*0490*/ 	.word	0x00009a40
        /*0494*/ 	.word	0x00000002
        /*0498*/ 	.word	0x00000060
        /*049c*/ 	.short	0x010a
        /*049e*/ 	.byte	0x3f
	.zero		1


	//   ....[40]....
        /*04a0*/ 	.word	0x00009f80
        /*04a4*/ 	.word	0x00000002
        /*04a8*/ 	.word	0x00034840
        /*04ac*/ 	.short	0x010a
        /*04ae*/ 	.byte	0x3f
	.zero		1


	//   ....[41]....
        /*04b0*/ 	.word	0x0000a240
        /*04b4*/ 	.word	0x00000002
        /*04b8*/ 	.word	0x00000060
        /*04bc*/ 	.short	0x010a
        /*04be*/ 	.byte	0x3f
	.zero		1


	//   ....[42]....
        /*04c0*/ 	.word	0x0000a6a0
        /*04c4*/ 	.word	0x00000002
        /*04c8*/ 	.word	0x00034840
        /*04cc*/ 	.short	0x010a
        /*04ce*/ 	.byte	0x3f
	.zero		1


	//   ....[43]....
        /*04d0*/ 	.word	0x0000a980
        /*04d4*/ 	.word	0x00000002
        /*04d8*/ 	.word	0x00000060
        /*04dc*/ 	.short	0x010a
        /*04de*/ 	.byte	0x3f
	.zero		1


	//   ....[44]....
        /*04e0*/ 	.word	0x0000acb0
        /*04e4*/ 	.word	0x00000003
        /*04e8*/ 	.word	0x00034860
        /*04ec*/ 	.short	0x010a
        /*04ee*/ 	.byte	0x3f
	.zero		1


	//   ....[45]....
        /*04f0*/ 	.word	0x0000b020
        /*04f4*/ 	.word	0x00000000
        /*04f8*/ 	.word	0x00034820
        /*04fc*/ 	.short	0x010a
        /*04fe*/ 	.byte	0x3f
	.zero		1


	//   ....[46]....
        /*0500*/ 	.word	0x0000b1c0
        /*0504*/ 	.word	0x00000006
        /*0508*/ 	.word	0x00000000
        /*050c*/ 	.short	0x010a
        /*050e*/ 	.byte	0x3f
	.zero		1


	//   ....[47]....
        /*0510*/ 	.word	0x0000b230
        /*0514*/ 	.word	0x00000003
        /*0518*/ 	.word	0x00000000
        /*051c*/ 	.short	0x010a
        /*051e*/ 	.byte	0x3f
	.zero		1


	//   ....[48]....
        /*0520*/ 	.word	0x0000b290
        /*0524*/ 	.word	0x00000010
        /*0528*/ 	.word	0x00000000
        /*052c*/ 	.short	0x010a
        /*052e*/ 	.byte	0x3f
	.zero		1


	//   ....[49]....
        /*0530*/ 	.word	0x0000b2c0
        /*0534*/ 	.word	0x00000003
        /*0538*/ 	.word	0x00000000
        /*053c*/ 	.short	0x010a
        /*053e*/ 	.byte	0x3f
	.zero		1


	//   ....[50]....
        /*0540*/ 	.word	0x0000b330
        /*0544*/ 	.word	0x00000003
        /*0548*/ 	.word	0x00034800
        /*054c*/ 	.short	0x010a
        /*054e*/ 	.byte	0x3f
	.zero		1


	//   ....[51]....
        /*0550*/ 	.word	0x0000b380
        /*0554*/ 	.word	0x00000000
        /*0558*/ 	.word	0x00034830
        /*055c*/ 	.short	0x010a
        /*055e*/ 	.byte	0x3f
	.zero		1


	//   ....[52]....
        /*0560*/ 	.word	0x0000b3e0
        /*0564*/ 	.word	0x0000000a
        /*0568*/ 	.word	0x00034830
        /*056c*/ 	.short	0x010a
        /*056e*/ 	.byte	0x3f
	.zero		1


	//   ....[53]....
        /*0570*/ 	.word	0x0000b440
        /*0574*/ 	.word	0x00000007
        /*0578*/ 	.word	0x00034850
        /*057c*/ 	.short	0x010a
        /*057e*/ 	.byte	0x3f
	.zero		1


	//   ....[54]....
        /*0580*/ 	.word	0x0000b4a0
        /*0584*/ 	.word	0x00000005
        /*0588*/ 	.word	0x00034850
        /*058c*/ 	.short	0x010a
        /*058e*/ 	.byte	0x3f
	.zero		1


	//   ....[55]....
        /*0590*/ 	.word	0x0000b640
        /*0594*/ 	.word	0x00000006
        /*0598*/ 	.word	0x00034840
        /*059c*/ 	.short	0x010a
        /*059e*/ 	.byte	0x3f
	.zero		1


	//   ....[56]....
        /*05a0*/ 	.word	0x0000b6c0
        /*05a4*/ 	.word	0x00000007
        /*05a8*/ 	.word	0x00034820
        /*05ac*/ 	.short	0x010a
        /*05ae*/ 	.byte	0x3f
	.zero		1


	//   ....[57]....
        /*05b0*/ 	.word	0x0000b710
        /*05b4*/ 	.word	0x00000002
        /*05b8*/ 	.word	0x00034840
        /*05bc*/ 	.short	0x010a
        /*05be*/ 	.byte	0x3f
	.zero		1


	//   ....[58]....
        /*05c0*/ 	.word	0x0000b760
        /*05c4*/ 	.word	0x00000002
        /*05c8*/ 	.word	0x00000060
        /*05cc*/ 	.short	0x010a
        /*05ce*/ 	.byte	0x3f
	.zero		1


	//   ....[59]....
        /*05d0*/ 	.word	0x0000b7b0
        /*05d4*/ 	.word	0x00000002
        /*05d8*/ 	.word	0x00034840
        /*05dc*/ 	.short	0x010a
        /*05de*/ 	.byte	0x3f
	.zero		1


	//   ....[60]....
        /*05e0*/ 	.word	0x0000b800
        /*05e4*/ 	.word	0x00000002
        /*05e8*/ 	.word	0x00000060
        /*05ec*/ 	.short	0x010a
        /*05ee*/ 	.byte	0x3f
	.zero		1


	//   ....[61]....
        /*05f0*/ 	.word	0x0000b850
        /*05f4*/ 	.word	0x00000002
        /*05f8*/ 	.word	0x00034840
        /*05fc*/ 	.short	0x010a
        /*05fe*/ 	.byte	0x3f
	.zero		1


	//   ....[62]....
        /*0600*/ 	.word	0x0000b8a0
        /*0604*/ 	.word	0x00000002
        /*0608*/ 	.word	0x00000060
        /*060c*/ 	.short	0x010a
        /*060e*/ 	.byte	0x3f
	.zero		1


	//   ....[63]....
        /*0610*/ 	.word	0x0000b8f0
        /*0614*/ 	.word	0x00000003
        /*0618*/ 	.word	0x00034860
        /*061c*/ 	.short	0x010a
        /*061e*/ 	.byte	0x3f
	.zero		1


	//   ....[64]....
        /*0620*/ 	.word	0x0000b940
        /*0624*/ 	.word	0x00000000
        /*0628*/ 	.word	0x00034820
        /*062c*/ 	.short	0x010a
        /*062e*/ 	.byte	0x3f
	.zero		1


	//   ....[65]....
        /*0630*/ 	.word	0x0000bae0
        /*0634*/ 	.word	0x00000006
        /*0638*/ 	.word	0x00000000
        /*063c*/ 	.short	0x010a
        /*063e*/ 	.byte	0x3f
	.zero		1


	//   ....[66]....
        /*0640*/ 	.word	0x0000bb30
        /*0644*/ 	.word	0x00000003
        /*0648*/ 	.word	0x00000000
        /*064c*/ 	.short	0x010a
        /*064e*/ 	.byte	0x3f
	.zero		1


	//   ....[67]....
        /*0650*/ 	.word	0x0000bb80
        /*0654*/ 	.word	0x00000010
        /*0658*/ 	.word	0x00000000
        /*065c*/ 	.short	0x010a
        /*065e*/ 	.byte	0x3f
	.zero		1


	//----- nvinfo : EIATTR_NUM_MBARRIERS
	.align		4
.L_333:
        /*0660*/ 	.byte	0x03, 0x38
        /*0662*/ 	.short	0x0016


	//----- nvinfo : EIATTR_EXIT_INSTR_OFFSETS
	.align		4
        /*0664*/ 	.byte	0x04, 0x1c
        /*0666*/ 	.short	(.L_335 - .L_334)


	//   ....[0]....
.L_334:
        /*0668*/ 	.word	0x000009f0


	//   ....[1]....
        /*066c*/ 	.word	0x000081a0


	//   ....[2]....
        /*0670*/ 	.word	0x00008200


	//   ....[3]....
        /*0674*/ 	.word	0x0000b310


	//----- nvinfo : EIATTR_MAX_THREADS
	.align		4
.L_335:
        /*0678*/ 	.byte	0x04, 0x05
        /*067a*/ 	.short	(.L_337 - .L_336)
.L_336:
        /*067c*/ 	.word	0x00000180
        /*0680*/ 	.word	0x00000001
        /*0684*/ 	.word	0x00000001


	//----- nvinfo : EIATTR_CRS_STACK_SIZE
	.align		4
.L_337:
        /*0688*/ 	.byte	0x04, 0x1e
        /*068a*/ 	.short	(.L_339 - .L_338)
.L_338:
        /*068c*/ 	.word	0x00000000


	//----- nvinfo : EIATTR_CBANK_PARAM_SIZE
	.align		4
.L_339:
        /*0690*/ 	.byte	0x03, 0x19
        /*0692*/ 	.short	0x0bf0


	//----- nvinfo : EIATTR_PARAM_CBANK
	.align		4
        /*0694*/ 	.byte	0x04, 0x0a
        /*0696*/ 	.short	(.L_341 - .L_340)
	.align		4
.L_340:
        /*0698*/ 	.word	index@(.nv.constant0._ZN7cutlass13device_kernelIN5flash11enable_sm90INS1_16FlashAttnFwdSm90INS1_25CollectiveMainloopFwdSm90ILi2EN4cute5tupleIJNS5_1CILi1EEES8_S8_EEENS6_IJNS7_ILi128EEESA_NS7_ILi192EEEEEELi128ENS_6half_tEfNS_4arch4Sm90ELb0ELb0ELb1ELb0ELb0ELb0ELb0ELb1ELb1ELb0ELb0ELb0EEENS1_21CollectiveEpilogueFwdINS6_IJSA_SA_SA_EEES9_SD_SF_Li256ELb0ELb0ELb0ELb0EEENS1_29StaticPersistentTileSchedulerILb0EEEEEEEEEvNT_6ParamsE)
        /*069c*/ 	.short	0x0210
        /*069e*/ 	.short	0x0bf0


	//----- nvinfo : EIATTR_SW_WAR
	.align		4
.L_341:
        /*06a0*/ 	.byte	0x04, 0x36
        /*06a2*/ 	.short	(.L_343 - .L_342)
.L_342:
        /*06a4*/ 	.word	0x00000008
.L_343:


//--------------------- .nv.info._ZN7cutlass13device_kernelIN5flash11enable_sm90INS1_16FlashAttnFwdSm90INS1_25CollectiveMainloopFwdSm90ILi2EN4cute5tupleIJNS5_1CILi2EEENS7_ILi1EEES9_EEENS6_IJNS7_ILi128EEESB_NS7_ILi192EEEEEELi128ENS_6half_tEfNS_4arch4Sm90ELb0ELb0ELb1ELb0ELb0ELb0ELb0ELb1ELb1ELb0ELb0ELb0EEENS1_21CollectiveEpilogueFwdINS6_IJSB_SB_SB_EEESA_SE_SG_Li256ELb0ELb0ELb0ELb0EEENS1_29StaticPersistentTileSchedulerILb0EEEEEEEEEvNT_6ParamsE --------------------------
	.section	.nv.info._ZN7cutlass13device_kernelIN5flash11enable_sm90INS1_16FlashAttnFwdSm90INS1_25CollectiveMainloopFwdSm90ILi2EN4cute5tupleIJNS5_1CILi2EEENS7_ILi1EEES9_EEENS6_IJNS7_ILi128EEESB_NS7_ILi192EEEEEELi128ENS_6half_tEfNS_4arch4Sm90ELb0ELb0ELb1ELb0ELb0ELb0ELb0ELb1ELb1ELb0ELb0ELb0EEENS1_21CollectiveEpilogueFwdINS6_IJSB_SB_SB_EEESA_SE_SG_Li256ELb0ELb0ELb0ELb0EEENS1_29StaticPersistentTileSchedulerILb0EEEEEEEEEvNT_6ParamsE,"",@"SHT_CUDA_INFO"
	.sectionflags	@""
	.align	4


	//----- nvinfo : EIATTR_CUDA_API_VERSION
	.align		4
        /*0000*/ 	.byte	0x04, 0x37
        /*0002*/ 	.short	(.L_345 - .L_344)
.L_344:
        /*0004*/ 	.word	0x00000082


	//----- nvinfo : EIATTR_KPARAM_INFO
	.align		4
.L_345:
        /*0008*/ 	.byte	0x04, 0x17
        /*000a*/ 	.short	(.L_347 - .L_346)
.L_346:
        /*000c*/ 	.word	0x00000000
        /*0010*/ 	.short	0x0000
        /*0012*/ 	.short	0x0070
        /*0014*/ 	.byte	0x00, 0xf0, 0x01, 0x2e


	//----- nvinfo : EIATTR_SPARSE_MMA_MASK
	.align		4
.L_347:
        /*0018*/ 	.byte	0x03, 0x50
        /*001a*/ 	.short	0x0000


	//----- nvinfo : EIATTR_MAXREG_COUNT
	.align		4
        /*001c*/ 	.byte	0x03, 0x1b
        /*001e*/ 	.short	0x00a8


	//----- nvinfo : EIATTR_NUM_BARRIERS
	.align		4
        /*0020*/ 	.byte	0x02, 0x4c
        /*0022*/ 	.byte	0x09
	.zero		1


	//----- nvinfo : EIATTR_EXTERNS
	.align		4
        /*0024*/ 	.byte	0x04, 0x0f
        /*0026*/ 	.short	(.L_349 - .L_348)


	//   ....[0]....
	.align		4
.L_348:
        /*0028*/ 	.word	index@(__assertfail)


	//----- nvinfo : EIATTR_ANNOTATIONS
	.align		4
.L_349:
        /*002c*/ 	.byte	0x04, 0x55
        /*002e*/ 	.short	(.L_351 - .L_350)


	//   ....[0]....
.L_350:
        /* <DEDUP_REMOVED lines=19> */
        /*0154*/ 	.byte	0xb0, 0xb5, 0x00, 0x00


	//----- nvinfo : EIATTR_MERCURY_ISA_VERSION
	.align		4
.L_351:
        /*0158*/ 	.byte	0x03, 0x5f
        /*015a*/ 	.short	0x0101


	//----- nvinfo : EIATTR_INT_WARP_WIDE_INSTR_OFFSETS
	.align		4
        /*015c*/ 	.byte	0x04, 0x31
        /*015e*/ 	.short	(.L_353 - .L_352)


	//   ....[0]....
.L_352:
        /*0160*/ 	.word	0x00000190


	//   ....[1]....
        /*0164*/ 	.word	0x000001d0


	//   ....[2]....
        /*0168*/ 	.word	0x00000240


	//   ....[3]....
        /*016c*/ 	.word	0x00008c70


	//   ....[4]....
        /*0170*/ 	.word	0x00008cc0


	//   ....[5]....
        /*0174*/ 	.word	0x00008da0


	//   ....[6]....
        /*0178*/ 	.word	0x00008e80


	//----- nvinfo : EIATTR_COOP_GROUP_MASK_REGIDS
	.align		4
.L_353:
        /*017c*/ 	.byte	0x04, 0x29
        /*017e*/ 	.short	(.L_355 - .L_354)


	//   ....[0]....
.L_354:
        /*0180*/ 	.word	0xffffffff


	//   ....[1]....
        /*0184*/ 	.word	0xffffffff


	//   ....[2]....
        /*0188*/ 	.word	0xffffffff


	//   ....[3]....
        /*018c*/ 	.word	0xffffffff


	//   ....[4]....
        /*0190*/ 	.word	0xffffffff


	//   ....[5]....
        /*0194*/ 	.word	0xffffffff


	//   ....[6]....
        /*0198*/ 	.word	0xffffffff


	//   ....[7]....
        /*019c*/ 	.word	0xffffffff


	//   ....[8]....
        /*01a0*/ 	.word	0xffffffff


	//   ....[9]....
        /*01a4*/ 	.word	0xffffffff


	//   ....[10]....
        /*01a8*/ 	.word	0xffffffff


	//   ....[11]....
        /*01ac*/ 	.word	0xffffffff


	//   ....[12]....
        /*01b0*/ 	.word	0xffffffff


	//   ....[13]....
        /*01b4*/ 	.word	0xffffffff


	//   ....[14]....
        /*01b8*/ 	.word	0xffffffff


	//   ....[15]....
        /*01bc*/ 	.word	0xffffffff


	//   ....[16]....
        /*01c0*/ 	.word	0xffffffff


	//   ....[17]....
        /*01c4*/ 	.word	0xffffffff


	//   ....[18]....
        /*01c8*/ 	.word	0xffffffff


	//   ....[19]....
        /*01cc*/ 	.word	0xffffffff


	//   ....[20]....
        /*01d0*/ 	.word	0xffffffff


	//   ....[21]....
        /*01d4*/ 	.word	0xffffffff


	//   ....[22]....
        /*01d8*/ 	.word	0xffffffff


	//   ....[23]....
        /*01dc*/ 	.word	0xffffffff


	//   ....[24]....
        /*01e0*/ 	.word	0x0500000f


	//   ....[25]....
        /*01e4*/ 	.word	0x0500000f


	//----- nvinfo : EIATTR_COOP_GROUP_INSTR_OFFSETS
	.align		4
.L_355:
        /*01e8*/ 	.byte	0x04, 0x28
        /*01ea*/ 	.short	(.L_357 - .L_356)


	//   ....[0]....
.L_356:
        /*01ec*/ 	.word	0x00000060


	//   ....[1]....
        /*01f0*/ 	.word	0x000001a0


	//   ....[2]....
        /*01f4*/ 	.word	0x000001f0


	//   ....[3]....
        /*01f8*/ 	.word	0x00000430


	//   ....[4]....
        /*01fc*/ 	.word	0x00000660


	//   ....[5]....
        /*0200*/ 	.word	0x00000890


	//   ....[6]....
        /*0204*/ 	.word	0x00000b20


	//   ....[7]....
        /*0208*/ 	.word	0x00000e30


	//   ....[8]....
        /*020c*/ 	.word	0x000012e0


	//   ....[9]....
        /*0210*/ 	.word	0x00002d80


	//   ....[10]....
        /*0214*/ 	.word	0x00002dd0


	//   ....[11]....
        /*0218*/ 	.word	0x00003430


	//   ....[12]....
        /*021c*/ 	.word	0x000034a0


	//   ....[13]....
        /*0220*/ 	.word	0x00005aa0


	//   ....[14]....
        /*0224*/ 	.word	0x00005ae0


	//   ....[15]....
        /*0228*/ 	.word	0x00005b00


	//   ....[16]....
        /*022c*/ 	.word	0x00005b20


	//   ....[17]....
        /*0230*/ 	.word	0x00006fe0


	//   ....[18]....
        /*0234*/ 	.word	0x00007010


	//   ....[19]....
        /*0238*/ 	.word	0x000070d0


	//   ....[20]....
        /*023c*/ 	.word	0x000070e0


	//   ....[21]....
        /*0240*/ 	.word	0x00007f40


	//   ....[22]....
        /*0244*/ 	.word	0x00008390


	//   ....[23]....
        /*0248*/ 	.word	0x0000b530


	//   ....[24]....
        /*024c*/ 	.word	0x0000ba30


	//   ....[25]....
        /*0250*/ 	.word	0x0000bed0


	//----- nvinfo : EIATTR_REG_RECONFIG
	.align		4
.L_357:
        /*0254*/ 	.byte	0x01, 0x54
	.zero		2


	//----- nvinfo : EIATTR_SYSCALL_OFFSETS
	.align		4
        /*0258*/ 	.byte	0x04, 0x46
        /*025a*/ 	.short	(.L_359 - .L_358)


	//   ....[0]....
.L_358:
        /*025c*/ 	.word	0x00001640


	//   ....[1]....
        /*0260*/ 	.word	0x000088a0


	//   ....[2]....
        /*0264*/ 	.word	0x000089e0


	//   ....[3]....
        /*0268*/ 	.word	0x00008ae0


	//----- nvinfo : EIATTR_MBARRIER_INSTR_OFFSETS
	.align		4
.L_359:
        /*026c*/ 	.byte	0x04, 0x39
        /*026e*/ 	.short	(.L_361 - .L_360)


	//   ....[0]....
.L_360:
        /*0270*/ 	.word	0x000002d0
        /*0274*/ 	.word	0x000000ff
        /*0278*/ 	.word	0x00034800
        /*027c*/ 	.short	0x0100
        /*027e*/ 	.byte	0x08
	.zero		1


	//   ....[1]....
        /*0280*/ 	.word	0x000002e0
        /*0284*/ 	.word	0x000000ff
        /*0288*/ 	.word	0x00034820
        /*028c*/ 	.short	0x0100
        /*028e*/ 	.byte	0x08
	.zero		1


	//   ....[2]....
        /*0290*/ 	.word	0x000003d0
        /*0294*/ 	.word	0x000000ff
        /*0298*/ 	.word	0x00034830
        /*029c*/ 	.short	0x0100
        /*029e*/ 	.byte	0x08
	.zero		1


	//   ....[3]....
        /*02a0*/ 	.word	0x000003e0
        /*02a4*/ 	.word	0x000000ff
        /*02a8*/ 	.word	0x00034840
        /*02ac*/ 	.short	0x0100
        /*02ae*/ 	.byte	0x08
	.zero		1


	//   ....[4]....
        /*02b0*/ 	.word	0x000003f0
        /*02b4*/ 	.word	0x000000ff
        /*02b8*/ 	.word	0x00034838
        /*02bc*/ 	.short	0x0100
        /*02be*/ 	.byte	0x08
	.zero		1


	//   ....[5]....
        /*02c0*/ 	.word	0x00000400
        /*02c4*/ 	.word	0x000000ff
        /*02c8*/ 	.word	0x00034848
        /*02cc*/ 	.short	0x0100
        /*02ce*/ 	.byte	0x08
	.zero		1


	//   ....[6]....
        /*02d0*/ 	.word	0x00000610
        /*02d4*/ 	.word	0x000000ff
        /*02d8*/ 	.word	0x00034850
        /*02dc*/ 	.short	0x0100
        /*02de*/ 	.byte	0x08
	.zero		1


	//   ....[7]....
        /*02e0*/ 	.word	0x00000620
        /*02e4*/ 	.word	0x000000ff
        /*02e8*/ 	.word	0x00034860
        /*02ec*/ 	.short	0x0100
        /*02ee*/ 	.byte	0x08
	.zero		1


	//   ....[8]....
        /*02f0*/ 	.word	0x00000630
        /*02f4*/ 	.word	0x000000ff
        /*02f8*/ 	.word	0x00034858
        /*02fc*/ 	.short	0x0100
        /*02fe*/ 	.byte	0x08
	.zero		1


	//   ....[9]....
        /*0300*/ 	.word	0x00000640
        /*0304*/ 	.word	0x000000ff
        /*0308*/ 	.word	0x00034868
        /*030c*/ 	.short	0x0100
        /*030e*/ 	.byte	0x08
	.zero		1


	//   ....[10]....
        /*0310*/ 	.word	0x00000840
        /*0314*/ 	.word	0x000000ff
        /*0318*/ 	.word	0x00034870
        /*031c*/ 	.short	0x0100
        /*031e*/ 	.byte	0x08
	.zero		1


	//   ....[11]....
        /*0320*/ 	.word	0x00000850
        /*0324*/ 	.word	0x000000ff
        /*0328*/ 	.word	0x00034880
        /*032c*/ 	.short	0x0100
        /*032e*/ 	.byte	0x08
	.zero		1


	//   ....[12]....
        /*0330*/ 	.word	0x00000860
        /*0334*/ 	.word	0x000000ff
        /*0338*/ 	.word	0x00034878
        /*033c*/ 	.short	0x0100
        /*033e*/ 	.byte	0x08
	.zero		1


	//   ....[13]....
        /*0340*/ 	.word	0x00000870
        /*0344*/ 	.word	0x000000ff
        /*0348*/ 	.word	0x00034888
        /*034c*/ 	.short	0x0100
        /*034e*/ 	.byte	0x08
	.zero		1


	//   ....[14]....
        /*0350*/ 	.word	0x00000ad0
        /*0354*/ 	.word	0x000000ff
        /*0358*/ 	.word	0x00034890
        /*035c*/ 	.short	0x0100
        /*035e*/ 	.byte	0x08
	.zero		1


	//   ....[15]....
        /*0360*/ 	.word	0x00000ae0
        /*0364*/ 	.word	0x000000ff
        /*0368*/ 	.word	0x000348a0
        /*036c*/ 	.short	0x0100
        /*036e*/ 	.byte	0x08
	.zero		1


	//   ....[16]....
        /*0370*/ 	.word	0x00000af0
        /*0374*/ 	.word	0x000000ff
        /*0378*/ 	.word	0x00034898
        /*037c*/ 	.short	0x0100
        /*037e*/ 	.byte	0x08
	.zero		1


	//   ....[17]....
        /*0380*/ 	.word	0x00000b00
        /*0384*/ 	.word	0x000000ff
        /*0388*/ 	.word	0x000348a8
        /*038c*/ 	.short	0x0100
        /*038e*/ 	.byte	0x08
	.zero		1


	//   ....[18]....
        /*0390*/ 	.word	0x00000d80
        /*0394*/ 	.word	0x000000ff
        /*0398*/ 	.word	0x000348b0
        /*039c*/ 	.short	0x0100
        /*039e*/ 	.byte	0x08
	.zero		1


	//   ....[19]....
        /*03a0*/ 	.word	0x00000d90
        /*03a4*/ 	.word	0x000000ff
        /*03a8*/ 	.word	0x000348c0
        /*03ac*/ 	.short	0x0100
        /*03ae*/ 	.byte	0x08
	.zero		1


	//   ....[20]....
        /*03b0*/ 	.word	0x00000da0
        /*03b4*/ 	.word	0x000000ff
        /*03b8*/ 	.word	0x000348b8
        /*03bc*/ 	.short	0x0100
        /*03be*/ 	.byte	0x08
	.zero		1


	//   ....[21]....
        /*03c0*/ 	.word	0x00000db0
        /*03c4*/ 	.word	0x000000ff
        /*03c8*/ 	.word	0x000348c8
        /*03cc*/ 	.short	0x0100
        /*03ce*/ 	.byte	0x08
	.zero		1


	//   ....[22]....
        /*03d0*/ 	.word	0x00001680
        /*03d4*/ 	.word	0x000000ff
        /*03d8*/ 	.word	0x00034800
        /*03dc*/ 	.short	0x010a
        /*03de*/ 	.byte	0x3c
	.zero		1


	//   ....[23]....
        /*03e0*/ 	.word	0x00001720
        /*03e4*/ 	.word	0x00000000
        /*03e8*/ 	.word	0x00034830
        /*03ec*/ 	.short	0x010a
        /*03ee*/ 	.byte	0x3f
	.zero		1


	//   ....[24]....
        /*03f0*/ 	.word	0x00001760
        /*03f4*/ 	.word	0x00000000
        /*03f8*/ 	.word	0x00034830
        /*03fc*/ 	.short	0x010a
        /*03fe*/ 	.byte	0x3f
	.zero		1


	//   ....[25]....
        /*0400*/ 	.word	0x00003a00
        /*0404*/ 	.word	0x00000003
        /*0408*/ 	.word	0x00000000
        /*040c*/ 	.short	0x0101
        /*040e*/ 	.byte	0x3f
	.zero		1


	//   ....[26]....
        /*0410*/ 	.word	0x00004220
        /*0414*/ 	.word	0x000000ff
        /*0418*/ 	.word	0x00034830
        /*041c*/ 	.short	0x010a
        /*041e*/ 	.byte	0x07
	.zero		1


	//   ....[27]....
        /*0420*/ 	.word	0x00004260
        /*0424*/ 	.word	0x000000ff
        /*0428*/ 	.word	0x00034830
        /*042c*/ 	.short	0x010a
        /*042e*/ 	.byte	0x07
	.zero		1


	//   ....[28]....
        /*0430*/ 	.word	0x00004b60
        /*0434*/ 	.word	0x000000ff
        /*0438*/ 	.word	0x00034850
        /*043c*/ 	.short	0x010a
        /*043e*/ 	.byte	0x0a
	.zero		1


	//   ....[29]....
        /*0440*/ 	.word	0x00004ba0
        /*0444*/ 	.word	0x000000ff
        /*0448*/ 	.word	0x00034850
        /*044c*/ 	.short	0x010a
        /*044e*/ 	.byte	0x0a
	.zero		1


	//   ....[30]....
        /*0450*/ 	.word	0x00006640
        /*0454*/ 	.word	0x00000003
        /*0458*/ 	.word	0x00000000
        /*045c*/ 	.short	0x0101
        /*045e*/ 	.byte	0x3f
	.zero		1


	//   ....[31]....
        /*0460*/ 	.word	0x00006920
        /*0464*/ 	.word	0x0000000c
        /*0468*/ 	.word	0x00000000
        /*046c*/ 	.short	0x0101
        /*046e*/ 	.byte	0x3f
	.zero		1


	//   ....[32]....
        /*0470*/ 	.word	0x00006f50
        /*0474*/ 	.word	0x000000ff
        /*0478*/ 	.word	0x00034850
        /*047c*/ 	.short	0x010a
        /*047e*/ 	.byte	0x05
	.zero		1


	//   ....[33]....
        /*0480*/ 	.word	0x00006f90
        /*0484*/ 	.word	0x000000ff
        /*0488*/ 	.word	0x00034850
        /*048c*/ 	.short	0x010a
        /*048e*/ 	.byte	0x05
	.zero		1


	//   ....[34]....
        /*0490*/ 	.word	0x00007790
        /*0494*/ 	.word	0x00000004
        /*0498*/ 	.word	0x00000000
        /*049c*/ 	.short	0x0101
        /*049e*/ 	.byte	0x3f
	.zero		1


	//   ....[35]....
        /*04a0*/ 	.word	0x00008280
        /*04a4*/ 	.word	0x000000ff
        /*04a8*/ 	.word	0x00000000
        /*04ac*/ 	.short	0x0101
        /*04ae*/ 	.byte	0x07
	.zero		1


	//   ....[36]....
        /*04b0*/ 	.word	0x00008290
        /*04b4*/ 	.word	0x000000ff
        /*04b8*/ 	.word	0x00000000
        /*04bc*/ 	.short	0x0101
        /*04be*/ 	.byte	0x06
	.zero		1


	//   ....[37]....
        /*04c0*/ 	.word	0x00009210
        /*04c4*/ 	.word	0x00000005
        /*04c8*/ 	.word	0x00034840
        /*04cc*/ 	.short	0x010a
        /*04ce*/ 	.byte	0x3f
	.zero		1


	//   ....[38]....
        /*04d0*/ 	.word	0x000097d0
        /*04d4*/ 	.word	0x0000000a
        /*04d8*/ 	.word	0x00034820
        /*04dc*/ 	.short	0x010a
        /*04de*/ 	.byte	0x3f
	.zero		1


	//   ....[39]....
        /*04e0*/ 	.word	0x00009ac0
        /*04e4*/ 	.word	0x00000002
        /*04e8*/ 	.word	0x00034840
        /*04ec*/ 	.short	0x010a
        /*04ee*/ 	.byte	0x3f
	.zero		1


	//   ....[40]....
        /*04f0*/ 	.word	0x00009dc0
        /*04f4*/ 	.word	0x00000002
        /*04f8*/ 	.word	0x00034860
        /*04fc*/ 	.short	0x010a
        /*04fe*/ 	.byte	0x3f
	.zero		1


	//   ....[41]....
        /*0500*/ 	.word	0x0000a2f0
        /*0504*/ 	.word	0x00000002
        /*0508*/ 	.word	0x00034840
        /*050c*/ 	.short	0x010a
        /*050e*/ 	.byte	0x3f
	.zero		1


	//   ....[42]....
        /*0510*/ 	.word	0x0000a5f0
        /*0514*/ 	.word	0x00000002
        /*0518*/ 	.word	0x00034860
        /*051c*/ 	.short	0x010a
        /*051e*/ 	.byte	0x3f
	.zero		1


	//   ....[43]....
        /*0520*/ 	.word	0x0000aa90
        /*0524*/ 	.word	0x00000002
        /*0528*/ 	.word	0x00034840
        /*052c*/ 	.short	0x010a
        /*052e*/ 	.byte	0x3f
	.zero		1


	//   ....[44]....
        /*0530*/ 	.word	0x0000ad90
        /*0534*/ 	.word	0x00000002
        /*0538*/ 	.word	0x00034860
        /*053c*/ 	.short	0x010a
        /*053e*/ 	.byte	0x3f
	.zero		1


	//   ....[45]....
        /*0540*/ 	.word	0x0000b0d0
        /*0544*/ 	.word	0x00000003
        /*0548*/ 	.word	0x00034860
        /*054c*/ 	.short	0x010a
        /*054e*/ 	.byte	0x3f
	.zero		1


	//   ....[46]....
        /*0550*/ 	.word	0x0000b4b0
        /*0554*/ 	.word	0x00000000
        /*0558*/ 	.word	0x00034820
        /*055c*/ 	.short	0x010a
        /*055e*/ 	.byte	0x3f
	.zero		1


	//   ....[47]....
        /*0560*/ 	.word	0x0000b670
        /*0564*/ 	.word	0x00000006
        /*0568*/ 	.word	0x00000000
        /*056c*/ 	.short	0x010a
        /*056e*/ 	.byte	0x3f
	.zero		1


	//   ....[48]....
        /*0570*/ 	.word	0x0000b6e0
        /*0574*/ 	.word	0x00000003
        /*0578*/ 	.word	0x00000000
        /*057c*/ 	.short	0x010a
        /*057e*/ 	.byte	0x3f
	.zero		1


	//   ....[49]....
        /*0580*/ 	.word	0x0000b740
        /*0584*/ 	.word	0x00000010
        /*0588*/ 	.word	0x00000000
        /*058c*/ 	.short	0x010a
        /*058e*/ 	.byte	0x3f
	.zero		1


	//   ....[50]....
        /*0590*/ 	.word	0x0000b770
        /*0594*/ 	.word	0x00000003
        /*0598*/ 	.word	0x00000000
        /*059c*/ 	.short	0x010a
        /*059e*/ 	.byte	0x3f
	.zero		1


	//   ....[51]....
        /*05a0*/ 	.word	0x0000b7e0
        /*05a4*/ 	.word	0x00000003
        /*05a8*/ 	.word	0x00034800
        /*05ac*/ 	.short	0x010a
        /*05ae*/ 	.byte	0x3f
	.zero		1


	//   ....[52]....
        /*05b0*/ 	.word	0x0000b830
        /*05b4*/ 	.word	0x00000000
        /*05b8*/ 	.word	0x00034830
        /*05bc*/ 	.short	0x010a
        /*05be*/ 	.byte	0x3f
	.zero		1


	//   ....[53]....
        /*05c0*/ 	.word	0x0000b890
        /*05c4*/ 	.word	0x00000008
        /*05c8*/ 	.word	0x00034830
        /*05cc*/ 	.short	0x010a
        /*05ce*/ 	.byte	0x3f
	.zero		1


	//   ....[54]....
        /*05d0*/ 	.word	0x0000b8f0
        /*05d4*/ 	.word	0x00000007
        /*05d8*/ 	.word	0x00034850
        /*05dc*/ 	.short	0x010a
        /*05de*/ 	.byte	0x3f
	.zero		1


	//   ....[55]....
        /*05e0*/ 	.word	0x0000b950
        /*05e4*/ 	.word	0x00000005
        /*05e8*/ 	.word	0x00034850
        /*05ec*/ 	.short	0x010a
        /*05ee*/ 	.byte	0x3f
	.zero		1


	//   ....[56]....
        /*05f0*/ 	.word	0x0000baf0
        /*05f4*/ 	.word	0x00000005
        /*05f8*/ 	.word	0x00034840
        /*05fc*/ 	.short	0x010a
        /*05fe*/ 	.byte	0x3f
	.zero		1


	//   ....[57]....
        /*0600*/ 	.word	0x0000bb70
        /*0604*/ 	.word	0x00000007
        /*0608*/ 	.word	0x00034820
        /*060c*/ 	.short	0x010a
        /*060e*/ 	.byte	0x3f
	.zero		1


	//   ....[58]....
        /*0610*/ 	.word	0x0000bbc0
        /*0614*/ 	.word	0x00000002
        /*0618*/ 	.word	0x00034840
        /*061c*/ 	.short	0x010a
        /*061e*/ 	.byte	0x3f
	.zero		1


	//   ....[59]....
        /*0620*/ 	.word	0x0000bc10
        /*0624*/ 	.word	0x00000002
        /*0628*/ 	.word	0x00034860
        /*062c*/ 	.short	0x010a
        /*062e*/ 	.byte	0x3f
	.zero		1


	//   ....[60]....
        /*0630*/ 	.word	0x0000bc60
        /*0634*/ 	.word	0x00000002
        /*0638*/ 	.word	0x00034840
        /*063c*/ 	.short	0x010a
        /*063e*/ 	.byte	0x3f
	.zero		1


	//   ....[61]....
        /*0640*/ 	.word	0x0000bcb0
        /*0644*/ 	.word	0x00000002
        /*0648*/ 	.word	0x00034860
        /*064c*/ 	.short	0x010a
        /*064e*/ 	.byte	0x3f
	.zero		1


	//   ....[62]....
        /*0650*/ 	.word	0x0000bd00
        /*0654*/ 	.word	0x00000002
        /*0658*/ 	.word	0x00034840
        /*065c*/ 	.short	0x010a
        /*065e*/ 	.byte	0x3f
	.zero		1


	//   ....[63]....
        /*0660*/ 	.word	0x0000bd50
        /*0664*/ 	.word	0x00000002
        /*0668*/ 	.word	0x00034860
        /*066c*/ 	.short	0x010a
        /*066e*/ 	.byte	0x3f
	.zero		1


	//   ....[64]....
        /*0670*/ 	.word	0x0000bda0
        /*0674*/ 	.word	0x00000003
        /*0678*/ 	.word	0x00034860
        /*067c*/ 	.short	0x010a
        /*067e*/ 	.byte	0x3f
	.zero		1


	//   ....[65]....
        /*0680*/ 	.word	0x0000bdf0
        /*0684*/ 	.word	0x00000000
        /*0688*/ 	.word	0x00034820
        /*068c*/ 	.short	0x010a
        /*068e*/ 	.byte	0x3f
	.zero		1


	//   ....[66]....
        /*0690*/ 	.word	0x0000bf90
        /*0694*/ 	.word	0x00000006
        /*0698*/ 	.word	0x00000000
        /*069c*/ 	.short	0x010a
        /*069e*/ 	.byte	0x3f
	.zero		1


	//   ....[67]....
        /*06a0*/ 	.word	0x0000bfe0
        /*06a4*/ 	.word	0x00000003
        /*06a8*/ 	.word	0x00000000
        /*06ac*/ 	.short	0x010a
        /*06ae*/ 	.byte	0x3f
	.zero		1


	//   ....[68]....
        /*06b0*/ 	.word	0x0000c030
        /*06b4*/ 	.word	0x00000010
        /*06b8*/ 	.word	0x00000000
        /*06bc*/ 	.short	0x010a
        /*06be*/ 	.byte	0x3f
	.zero		1


	//----- nvinfo : EIATTR_NUM_MBARRIERS
	.align		4
.L_361:
        /*06c0*/ 	.byte	0x03, 0x38
        /*06c2*/ 	.short	0x0016


	//----- nvinfo : EIATTR_EXIT_INSTR_OFFSETS
	.align		4
        /*06c4*/ 	.byte	0x04, 0x1c
        /*06c6*/ 	.short	(.L_363 - .L_362)


	//   ....[0]....
.L_362:
        /*06c8*/ 	.word	0x00000f70


	//   ....[1]....
        /*06cc*/ 	.word	0x00008350


	//   ....[2]....
        /*06d0*/ 	.word	0x000083b0


	//   ....[3]....
        /*06d4*/ 	.word	0x0000b7c0


	//----- nvinfo : EIATTR_MAX_THREADS
	.align		4
.L_363:
        /*06d8*/ 	.byte	0x04, 0x05
        /*06da*/ 	.short	(.L_365 - .L_364)
.L_364:
        /*06dc*/ 	.word	0x00000180
        /*06e0*/ 	.word	0x00000001
        /*06e4*/ 	.word	0x00000001


	//----- nvinfo : EIATTR_CRS_STACK_SIZE
	.align		4
.L_365:
        /*06e8*/ 	.byte	0x04, 0x1e
        /*06ea*/ 	.short	(.L_367 - .L_366)
.L_366:
        /*06ec*/ 	.word	0x00000000


	//----- nvinfo : EIATTR_CBANK_PARAM_SIZE
	.align		4
.L_367:
        /*06f0*/ 	.byte	0x03, 0x19
        /*06f2*/ 	.short	0x0bf0


	//----- nvinfo : EIATTR_PARAM_CBANK
	.align		4
        /*06f4*/ 	.byte	0x04, 0x0a
        /*06f6*/ 	.short	(.L_369 - .L_368)
	.align		4
.L_368:
        /*06f8*/ 	.word	index@(.nv.constant0._ZN7cutlass13device_kernelIN5flash11enable_sm90INS1_16FlashAttnFwdSm90INS1_25CollectiveMainloopFwdSm90ILi2EN4cute5tupleIJNS5_1CILi2EEENS7_ILi1EEES9_EEENS6_IJNS7_ILi128EEESB_NS7_ILi192EEEEEELi128ENS_6half_tEfNS_4arch4Sm90ELb0ELb0ELb1ELb0ELb0ELb0ELb0ELb1ELb1ELb0ELb0ELb0EEENS1_21CollectiveEpilogueFwdINS6_IJSB_SB_SB_EEESA_SE_SG_Li256ELb0ELb0ELb0ELb0EEENS1_29StaticPersistentTileSchedulerILb0EEEEEEEEEvNT_6ParamsE)
        /*06fc*/ 	.short	0x0210
        /*06fe*/ 	.short	0x0bf0


	//----- nvinfo : EIATTR_SW_WAR
	.align		4
.L_369:
        /*0700*/ 	.byte	0x04, 0x36
        /*0702*/ 	.short	(.L_371 - .L_370)
.L_370:
        /*0704*/ 	.word	0x00000008
.L_371:


//--------------------- .nv.info._ZN7cutlass13device_kernelIN5flash11enable_sm90INS1_16FlashAttnFwdSm90INS1_25CollectiveMainloopFwdSm90ILi2EN4cute5tupleIJNS5_1CILi1EEES8_S8_EEENS6_IJNS7_ILi128EEESA_NS7_ILi192EEEEEELi128ENS_6half_tEfNS_4arch4Sm90ELb0ELb0ELb1ELb1ELb0ELb0ELb0ELb1ELb1ELb0ELb0ELb0EEENS1_21CollectiveEpilogueFwdINS6_IJSA_SA_SA_EEES9_SD_SF_Li256ELb1ELb0ELb0ELb0EEENS1_36VarlenDynamicPersistentTileSchedulerILi128ELi128ELi256ELi32ELb0ELb0ELb1ELb0ELb1ELb1EEEEEEEEEvNT_6ParamsE --------------------------
	.section	.nv.info._ZN7cutlass13device_kernelIN5flash11enable_sm90INS1_16FlashAttnFwdSm90INS1_25CollectiveMainloopFwdSm90ILi2EN4cute5tupleIJNS5_1CILi1EEES8_S8_EEENS6_IJNS7_ILi128EEESA_NS7_ILi192EEEEEELi128ENS_6half_tEfNS_4arch4Sm90ELb0ELb0ELb1ELb1ELb0ELb0ELb0ELb1ELb1ELb0ELb0ELb0EEENS1_21CollectiveEpilogueFwdINS6_IJSA_SA_SA_EEES9_SD_SF_Li256ELb1ELb0ELb0ELb0EEENS1_36VarlenDynamicPersistentTileSchedulerILi128ELi128ELi256ELi32ELb0ELb0ELb1ELb0ELb1ELb1EEEEEEEEEvNT_6ParamsE,"",@"SHT_CUDA_INFO"
	.sectionflags	@""
	.align	4


	//----- nvinfo : EIATTR_CUDA_API_VERSION
	.align		4
        /*0000*/ 	.byte	0x04, 0x37
        /*0002*/ 	.short	(.L_373 - .L_372)
.L_372:
        /*0004*/ 	.word	0x00000082


	//----- nvinfo : EIATTR_KPARAM_INFO
	.align		4
.L_373:
        /*0008*/ 	.byte	0x04, 0x17
        /*000a*/ 	.short	(.L_375 - .L_374)
.L_374:
        /*000c*/ 	.word	0x00000000
        /*0010*/ 	.short	0x0000
        /*0012*/ 	.short	0x0070
        /*0014*/ 	.byte	0x00, 0xf0, 0x01, 0x28


	//----- nvinfo : EIATTR_SPARSE_MMA_MASK
	.align		4
.L_375:
        /*0018*/ 	.byte	0x03, 0x50
        /*001a*/ 	.short	0x0000


	//----- nvinfo : EIATTR_MAXREG_COUNT
	.align		4
        /*001c*/ 	.byte	0x03, 0x1b
        /*001e*/ 	.short	0x00a8


	//----- nvinfo : EIATTR_NUM_BARRIERS
	.align		4
        /*0020*/ 	.byte	0x02, 0x4c
        /*0022*/ 	.byte	0x09
	.zero		1


	//----- nvinfo : EIATTR_EXTERNS
	.align		4
        /*0024*/ 	.byte	0x04, 0x0f
        /*0026*/ 	.short	(.L_377 - .L_376)


	//   ....[0]....
	.align		4
.L_376:
        /*0028*/ 	.word	index@(__assertfail)


	//----- nvinfo : EIATTR_ANNOTATIONS
	.align		4
.L_377:
        /*002c*/ 	.byte	0x04, 0x55
        /*002e*/ 	.short	(.L_379 - .L_378)


	//   ....[0]....
.L_378:
        /* <DEDUP_REMOVED lines=39> */


	//----- nvinfo : EIATTR_MERCURY_ISA_VERSION
	.align		4
.L_379:
        /*0290*/ 	.byte	0x03, 0x5f
        /*0292*/ 	.short	0x0101


	//----- nvinfo : EIATTR_UNUSED_LOAD_BYTE_OFFSET
	.align		4
        /*0294*/ 	.byte	0x04, 0x44
        /*0296*/ 	.short	(.L_381 - .L_380)


	//   ....[0]....
.L_380:
        /*0298*/ 	.word	0x00000a40
        /*029c*/ 	.word	0x0000fff0


	//   ....[1]....
        /*02a0*/ 	.word	0x00007d60
        /*02a4*/ 	.word	0x0000fff0


	//----- nvinfo : EIATTR_INT_WARP_WIDE_INSTR_OFFSETS
	.align		4
.L_381:
        /*02a8*/ 	.byte	0x04, 0x31
        /*02aa*/ 	.short	(.L_383 - .L_382)


	//   ....[0]....
.L_382:
        /*02ac*/ 	.word	0x00000160


	//   ....[1]....
        /*02b0*/ 	.word	0x000001a0


	//   ....[2]....
        /*02b4*/ 	.word	0x00000210


	//   ....[3]....
        /*02b8*/ 	.word	0x0000ace0


	//   ....[4]....
        /*02bc*/ 	.word	0x0000ad80


	//   ....[5]....
        /*02c0*/ 	.word	0x0000b210


	//   ....[6]....
        /*02c4*/ 	.word	0x0000b240


	//   ....[7]....
        /*02c8*/ 	.word	0x0000b450


	//   ....[8]....
        /*02cc*/ 	.word	0x0000b540


	//   ....[9]....
        /*02d0*/ 	.word	0x0000d8c0


	//   ....[10]....
        /*02d4*/ 	.word	0x0000d960


	//----- nvinfo : EIATTR_COOP_GROUP_MASK_REGIDS
	.align		4
.L_383:
        /*02d8*/ 	.byte	0x04, 0x29
        /*02da*/ 	.short	(.L_385 - .L_384)


	//   ....[0]....
.L_384:
        /*02dc*/ 	.word	0xffffffff


	//   ....[1]....
        /*02e0*/ 	.word	0xffffffff


	//   ....[2]....
        /*02e4*/ 	.word	0xffffffff


	//   ....[3]....
        /*02e8*/ 	.word	0xffffffff


	//   ....[4]....
        /*02ec*/ 	.word	0xffffffff


	//   ....[5]....
        /*02f0*/ 	.word	0xffffffff


	//   ....[6]....
        /*02f4*/ 	.word	0xffffffff


	//   ....[7]....
        /*02f8*/ 	.word	0xffffffff


	//   ....[8]....
        /*02fc*/ 	.word	0xffffffff


	//   ....[9]....
        /*0300*/ 	.word	0xffffffff


	//   ....[10]....
        /*0304*/ 	.word	0xffffffff


	//   ....[11]....
        /*0308*/ 	.word	0xffffffff


	//   ....[12]....
        /*030c*/ 	.word	0xffffffff


	//   ....[13]....
        /*0310*/ 	.word	0xffffffff


	//   ....[14]....
        /*0314*/ 	.word	0xffffffff


	//   ....[15]....
        /*0318*/ 	.word	0xffffffff


	//   ....[16]....
        /*031c*/ 	.word	0xffffffff


	//   ....[17]....
        /*0320*/ 	.word	0xffffffff


	//   ....[18]....
        /*0324*/ 	.word	0xffffffff


	//   ....[19]....
        /*0328*/ 	.word	0xffffffff


	//   ....[20]....
        /*032c*/ 	.word	0xffffffff


	//   ....[21]....
        /*0330*/ 	.word	0xffffffff


	//   ....[22]....
        /*0334*/ 	.word	0xffffffff


	//   ....[23]....
        /*0338*/ 	.word	0xffffffff


	//   ....[24]....
        /*033c*/ 	.word	0xffffffff


	//   ....[25]....
        /*0340*/ 	.word	0xffffffff


	//   ....[26]....
        /*0344*/ 	.word	0xffffffff


	//   ....[27]....
        /*0348*/ 	.word	0xffffffff


	//   ....[28]....
        /*034c*/ 	.word	0xffffffff


	//   ....[29]....
        /*0350*/ 	.word	0xffffffff


	//   ....[30]....
        /*0354*/ 	.word	0xffffffff


	//   ....[31]....
        /*0358*/ 	.word	0xffffffff


	//   ....[32]....
        /*035c*/ 	.word	0xffffffff


	//   ....[33]....
        /*0360*/ 	.word	0xffffffff


	//   ....[34]....
        /*0364*/ 	.word	0xffffffff


	//   ....[35]....
        /*0368*/ 	.word	0xffffffff


	//   ....[36]....
        /*036c*/ 	.word	0xffffffff


	//   ....[37]....
        /*0370*/ 	.word	0xffffffff


	//   ....[38]....
        /*0374*/ 	.word	0xffffffff


	//   ....[39]....
        /*0378*/ 	.word	0xffffffff


	//   ....[40]....
        /*037c*/ 	.word	0xffffffff


	//   ....[41]....
        /*0380*/ 	.word	0xffffffff


	//   ....[42]....
        /*0384*/ 	.word	0xffffffff


	//   ....[43]....
        /*0388*/ 	.word	0xffffffff


	//   ....[44]....
        /*038c*/ 	.word	0xffffffff


	//   ....[45]....
        /*0390*/ 	.word	0xffffffff


	//   ....[46]....
        /*0394*/ 	.word	0xffffffff


	//   ....[47]....
        /*0398*/ 	.word	0xffffffff


	//   ....[48]....
        /*039c*/ 	.word	0xffffffff


	//   ....[49]....
        /*03a0*/ 	.word	0xffffffff


	//   ....[50]....
        /*03a4*/ 	.word	0xffffffff


	//   ....[51]....
        /*03a8*/ 	.word	0xffffffff


	//   ....[52]....
        /*03ac*/ 	.word	0xffffffff


	//   ....[53]....
        /*03b0*/ 	.word	0xffffffff


	//   ....[54]....
        /*03b4*/ 	.word	0x0500000f


	//   ....[55]....
        /*03b8*/ 	.word	0x0500000f


	//   ....[56]....
        /*03bc*/ 	.word	0x0500000f


	//   ....[57]....
        /*03c0*/ 	.word	0x0500000f


	//   ....[58]....
        /*03c4*/ 	.word	0x0500000f


	//   ....[59]....
        /*03c8*/ 	.word	0x0500000f


	//   ....[60]....
        /*03cc*/ 	.word	0x0500000f


	//   ....[61]....
        /*03d0*/ 	.word	0x0500000f


	//   ....[62]....
        /*03d4*/ 	.word	0x0500000f


	//   ....[63]....
        /*03d8*/ 	.word	0x0500000f


	//   ....[64]....
        /*03dc*/ 	.word	0x0500000f


	//   ....[65]....
        /*03e0*/ 	.word	0x0500000f


	//   ....[66]....
        /*03e4*/ 	.word	0x0500000f


	//   ....[67]....
        /*03e8*/ 	.word	0x0500000f


	//   ....[68]....
        /*03ec*/ 	.word	0x0500000f


	//   ....[69]....
        /*03f0*/ 	.word	0x0500000f


	//   ....[70]....
        /*03f4*/ 	.word	0x0500000f


	//   ....[71]....
        /*03f8*/ 	.word	0x0500000f


	//   ....[72]....
        /*03fc*/ 	.word	0x0500000f


	//----- nvinfo : EIATTR_COOP_GROUP_INSTR_OFFSETS
	.align		4
.L_385:
        /*0400*/ 	.byte	0x04, 0x28
        /*0402*/ 	.short	(.L_387 - .L_386)


	//   ....[0]....
.L_386:
        /*0404*/ 	.word	0x00000060


	//   ....[1]....
        /*0408*/ 	.word	0x00000170


	//   ....[2]....
        /*040c*/ 	.word	0x000001c0


	//   ....[3]....
        /*0410*/ 	.word	0x000003f0


	//   ....[4]....
        /*0414*/ 	.word	0x00000550


	//   ....[5]....
        /*0418*/ 	.word	0x00000670


	//   ....[6]....
        /*041c*/ 	.word	0x000007d0


	//   ....[7]....
        /*0420*/ 	.word	0x000013c0


	//   ....[8]....
        /*0424*/ 	.word	0x00002f70


	//   ....[9]....
        /*0428*/ 	.word	0x00002fb0


	//   ....[10]....
        /*042c*/ 	.word	0x00003640


	//   ....[11]....
        /*0430*/ 	.word	0x000036a0


	//   ....[12]....
        /*0434*/ 	.word	0x00005b40


	//   ....[13]....
        /*0438*/ 	.word	0x00005b70


	//   ....[14]....
        /*043c*/ 	.word	0x00006080


	//   ....[15]....
        /*0440*/ 	.word	0x000060e0


	//   ....[16]....
        /*0444*/ 	.word	0x00007360


	//   ....[17]....
        /*0448*/ 	.word	0x000073b0


	//   ....[18]....
        /*044c*/ 	.word	0x00007490


	//   ....[19]....
        /*0450*/ 	.word	0x000074a0


	//   ....[20]....
        /*0454*/ 	.word	0x00009e00


	//   ....[21]....
        /*0458*/ 	.word	0x00009fa0


	//   ....[22]....
        /*045c*/ 	.word	0x00009fd0


	//   ....[23]....
        /*0460*/ 	.word	0x0000a010


	//   ....[24]....
        /*0464*/ 	.word	0x0000a070


	//   ....[25]....
        /*0468*/ 	.word	0x0000a0d0


	//   ....[26]....
        /*046c*/ 	.word	0x0000a110


	//   ....[27]....
        /*0470*/ 	.word	0x0000a2d0


	//   ....[28]....
        /*0474*/ 	.word	0x0000a330


	//   ....[29]....
        /*0478*/ 	.word	0x0000a370


	//   ....[30]....
        /*047c*/ 	.word	0x0000a3b0


	//   ....[31]....
        /*0480*/ 	.word	0x0000a3e0


	//   ....[32]....
        /*0484*/ 	.word	0x0000a410


	//   ....[33]....
        /*0488*/ 	.word	0x0000a4a0


	//   ....[34]....
        /*048c*/ 	.word	0x0000a4d0


	//   ....[35]....
        /*0490*/ 	.word	0x0000a560


	//   ....[36]....
        /*0494*/ 	.word	0x0000dd80


	//   ....[37]....
        /*0498*/ 	.word	0x0000dd90


	//   ....[38]....
        /*049c*/ 	.word	0x0000deb0


	//   ....[39]....
        /*04a0*/ 	.word	0x0000df10


	//   ....[40]....
        /*04a4*/ 	.word	0x0000df50


	//   ....[41]....
        /*04a8*/ 	.word	0x0000df90


	//   ....[42]....
        /*04ac*/ 	.word	0x0000dfc0


	//   ....[43]....
        /*04b0*/ 	.word	0x0000dff0


	//   ....[44]....
        /*04b4*/ 	.word	0x0000e190


	//   ....[45]....
        /*04b8*/ 	.word	0x0000e1f0


	//   ....[46]....
        /*04bc*/ 	.word	0x0000e230


	//   ....[47]....
        /*04c0*/ 	.word	0x0000e270


	//   ....[48]....
        /*04c4*/ 	.word	0x0000e2a0


	//   ....[49]....
        /*04c8*/ 	.word	0x0000e2d0


	//   ....[50]....
        /*04cc*/ 	.word	0x0000e390


	//   ....[51]....
        /*04d0*/ 	.word	0x0000e3b0


	//   ....[52]....
        /*04d4*/ 	.word	0x0000e420


	//   ....[53]....
        /*04d8*/ 	.word	0x0000e870


	//   ....[54]....
        /*04dc*/ 	.word	0x0000ed70


	//   ....[55]....
        /*04e0*/ 	.word	0x0000f190


	//   ....[56]....
        /*04e4*/ 	.word	0x0000f220


	//   ....[57]....
        /*04e8*/ 	.word	0x0000f2c0


	//   ....[58]....
        /*04ec*/ 	.word	0x0000f370


	//   ....[59]....
        /*04f0*/ 	.word	0x0000f3f0


	//   ....[60]....
        /*04f4*/ 	.word	0x0000f470


	//   ....[61]....
        /*04f8*/ 	.word	0x0000f4f0


	//   ....[62]....
        /*04fc*/ 	.word	0x0000f570


	//   ....[63]....
        /*0500*/ 	.word	0x0000f600


	//   ....[64]....
        /*0504*/ 	.word	0x0000f6b0


	//   ....[65]....
        /*0508*/ 	.word	0x0000f730


	//   ....[66]....
        /*050c*/ 	.word	0x0000f7b0


	//   ....[67]....
        /*0510*/ 	.word	0x0000f830


	//   ....[68]....
        /*0514*/ 	.word	0x0000f8b0


	//   ....[69]....
        /*0518*/ 	.word	0x0000f920


	//   ....[70]....
        /*051c*/ 	.word	0x0000f9c0


	//   ....[71]....
        /*0520*/ 	.word	0x0000fa50


	//   ....[72]....
        /*0524*/ 	.word	0x0000fb70


	//----- nvinfo : EIATTR_REG_RECONFIG
	.align		4
.L_387:
        /*0528*/ 	.byte	0x01, 0x54
	.zero		2


	//----- nvinfo : EIATTR_SYSCALL_OFFSETS
	.align		4
        /*052c*/ 	.byte	0x04, 0x46
        /*052e*/ 	.short	(.L_389 - .L_388)


	//   ....[0]....
.L_388:
        /*0530*/ 	.word	0x000015b0


	//   ....[1]....
        /*0534*/ 	.word	0x0000af10


	//   ....[2]....
        /*0538*/ 	.word	0x0000b050


	//   ....[3]....
        /*053c*/ 	.word	0x0000b150


	//----- nvinfo : EIATTR_MBARRIER_INSTR_OFFSETS
	.align		4
.L_389:
        /*0540*/ 	.byte	0x04, 0x39
        /*0542*/ 	.short	(.L_391 - .L_390)


	//   ....[0]....
.L_390:
        /*0544*/ 	.word	0x000002a0
        /*0548*/ 	.word	0x000000ff
        /*054c*/ 	.word	0x00034800
        /*0550*/ 	.short	0x0100
        /*0552*/ 	.byte	0x08
	.zero		1


	//   ....[1]....
        /*0554*/ 	.word	0x000002b0
        /*0558*/ 	.word	0x000000ff
        /*055c*/ 	.word	0x00034820
        /*0560*/ 	.short	0x0100
        /*0562*/ 	.byte	0x08
	.zero		1


	//   ....[2]....
        /*0564*/ 	.word	0x000003a0
        /*0568*/ 	.word	0x000000ff
        /*056c*/ 	.word	0x00034830
        /*0570*/ 	.short	0x0100
        /*0572*/ 	.byte	0x08
	.zero		1


	//   ....[3]....
        /*0574*/ 	.word	0x000003b0
        /*0578*/ 	.word	0x000000ff
        /*057c*/ 	.word	0x00034840
        /*0580*/ 	.short	0x0100
        /*0582*/ 	.byte	0x08
	.zero		1


	//   ....[4]....
        /*0584*/ 	.word	0x000003c0
        /*0588*/ 	.word	0x000000ff
        /*058c*/ 	.word	0x00034838
        /*0590*/ 	.short	0x0100
        /*0592*/ 	.byte	0x08
	.zero		1


	//   ....[5]....
        /*0594*/ 	.word	0x000003d0
        /*0598*/ 	.word	0x000000ff
        /*059c*/ 	.word	0x00034848
        /*05a0*/ 	.short	0x0100
        /*05a2*/ 	.byte	0x08
	.zero		1


	//   ....[6]....
        /*05a4*/ 	.word	0x00000500
        /*05a8*/ 	.word	0x000000ff
        /*05ac*/ 	.word	0x00034850
        /*05b0*/ 	.short	0x0100
        /*05b2*/ 	.byte	0x08
	.zero		1


	//   ....[7]....
        /*05b4*/ 	.word	0x00000510
        /*05b8*/ 	.word	0x000000ff
        /*05bc*/ 	.word	0x00034860
        /*05c0*/ 	.short	0x0100
        /*05c2*/ 	.byte	0x08
	.zero		1


	//   ....[8]....
        /*05c4*/ 	.word	0x00000520
        /*05c8*/ 	.word	0x000000ff
        /*05cc*/ 	.word	0x00034858
        /*05d0*/ 	.short	0x0100
        /*05d2*/ 	.byte	0x08
	.zero		1


	//   ....[9]....
        /*05d4*/ 	.word	0x00000530
        /*05d8*/ 	.word	0x000000ff
        /*05dc*/ 	.word	0x00034868
        /*05e0*/ 	.short	0x0100
        /*05e2*/ 	.byte	0x08
	.zero		1


	//   ....[10]....
        /*05e4*/ 	.word	0x00000620
        /*05e8*/ 	.word	0x000000ff
        /*05ec*/ 	.word	0x00034870
        /*05f0*/ 	.short	0x0100
        /*05f2*/ 	.byte	0x06
	.zero		1


	//   ....[11]....
        /*05f4*/ 	.word	0x00000630
        /*05f8*/ 	.word	0x000000ff
        /*05fc*/ 	.word	0x00034880
        /*0600*/ 	.short	0x0100
        /*0602*/ 	.byte	0x06
	.zero		1


	//   ....[12]....
        /*0604*/ 	.word	0x00000640
        /*0608*/ 	.word	0x000000ff
        /*060c*/ 	.word	0x00034878
        /*0610*/ 	.short	0x0100
        /*0612*/ 	.byte	0x06
	.zero		1


	//   ....[13]....
        /*0614*/ 	.word	0x00000650
        /*0618*/ 	.word	0x000000ff
        /*061c*/ 	.word	0x00034888
        /*0620*/ 	.short	0x0100
        /*0622*/ 	.byte	0x06
	.zero		1


	//   ....[14]....
        /*0624*/ 	.word	0x00000780
        /*0628*/ 	.word	0x000000ff
        /*062c*/ 	.word	0x00034890
        /*0630*/ 	.short	0x0100
        /*0632*/ 	.byte	0x08
	.zero		1


	//   ....[15]....
        /*0634*/ 	.word	0x00000790
        /*0638*/ 	.word	0x000000ff
        /*063c*/ 	.word	0x000348a0
        /*0640*/ 	.short	0x0100
        /*0642*/ 	.byte	0x08
	.zero		1


	//   ....[16]....
        /*0644*/ 	.word	0x000007a0
        /*0648*/ 	.word	0x000000ff
        /*064c*/ 	.word	0x00034898
        /*0650*/ 	.short	0x0100
        /*0652*/ 	.byte	0x08
	.zero		1


	//   ....[17]....
        /*0654*/ 	.word	0x000007b0
        /*0658*/ 	.word	0x000000ff
        /*065c*/ 	.word	0x000348a8
        /*0660*/ 	.short	0x0100
        /*0662*/ 	.byte	0x08
	.zero		1


	//   ....[18]....
        /*0664*/ 	.word	0x000008e0
        /*0668*/ 	.word	0x000000ff
        /*066c*/ 	.word	0x000348b0
        /*0670*/ 	.short	0x0100
        /*0672*/ 	.byte	0x08
	.zero		1


	//   ....[19]....
        /*0674*/ 	.word	0x000008f0
        /*0678*/ 	.word	0x000000ff
        /*067c*/ 	.word	0x000348c0
        /*0680*/ 	.short	0x0100
        /*0682*/ 	.byte	0x08
	.zero		1


	//   ....[20]....
        /*0684*/ 	.word	0x00000900
        /*0688*/ 	.word	0x000000ff
        /*068c*/ 	.word	0x000348b8
        /*0690*/ 	.short	0x0100
        /*0692*/ 	.byte	0x08
	.zero		1


	//   ....[21]....
        /*0694*/ 	.word	0x00000910
        /*0698*/ 	.word	0x000000ff
        /*069c*/ 	.word	0x000348c8
        /*06a0*/ 	.short	0x0100
        /*06a2*/ 	.byte	0x08
	.zero		1


	//   ....[22]....
        /*06a4*/ 	.word	0x00001680
        /*06a8*/ 	.word	0x00000000
        /*06ac*/ 	.word	0x00034800
        /*06b0*/ 	.short	0x010a
        /*06b2*/ 	.byte	0x3f
	.zero		1


	//   ....[23]....
        /*06b4*/ 	.word	0x000016f0
        /*06b8*/ 	.word	0x00000003
        /*06bc*/ 	.word	0x00034830
        /*06c0*/ 	.short	0x010a
        /*06c2*/ 	.byte	0x3f
	.zero		1


	//   ....[24]....
        /*06c4*/ 	.word	0x00001760
        /*06c8*/ 	.word	0x00000003
        /*06cc*/ 	.word	0x00034830
        /*06d0*/ 	.short	0x010a
        /*06d2*/ 	.byte	0x3f
	.zero		1


	//   ....[25]....
        /*06d4*/ 	.word	0x000025e0
        /*06d8*/ 	.word	0x00000003
        /*06dc*/ 	.word	0x00000000
        /*06e0*/ 	.short	0x0101
        /*06e2*/ 	.byte	0x3f
	.zero		1


	//   ....[26]....
        /*06e4*/ 	.word	0x00004620
        /*06e8*/ 	.word	0x000000ff
        /*06ec*/ 	.word	0x00034830
        /*06f0*/ 	.short	0x010a
        /*06f2*/ 	.byte	0x07
	.zero		1


	//   ....[27]....
        /*06f4*/ 	.word	0x00004660
        /*06f8*/ 	.word	0x000000ff
        /*06fc*/ 	.word	0x00034830
        /*0700*/ 	.short	0x010a
        /*0702*/ 	.byte	0x07
	.zero		1


	//   ....[28]....
        /*0704*/ 	.word	0x00004f30
        /*0708*/ 	.word	0x0000000a
        /*070c*/ 	.word	0x00034850
        /*0710*/ 	.short	0x010a
        /*0712*/ 	.byte	0x3f
	.zero		1


	//   ....[29]....
        /*0714*/ 	.word	0x00004f70
        /*0718*/ 	.word	0x0000000a
        /*071c*/ 	.word	0x00034850
        /*0720*/ 	.short	0x010a
        /*0722*/ 	.byte	0x3f
	.zero		1


	//   ....[30]....
        /*0724*/ 	.word	0x00006860
        /*0728*/ 	.word	0x0000001b
        /*072c*/ 	.word	0x00000000
        /*0730*/ 	.short	0x0101
        /*0732*/ 	.byte	0x3f
	.zero		1


	//   ....[31]....
        /*0734*/ 	.word	0x000068b0
        /*0738*/ 	.word	0x0000001f
        /*073c*/ 	.word	0x00000000
        /*0740*/ 	.short	0x0101
        /*0742*/ 	.byte	0x3f
	.zero		1


	//   ....[32]....
        /*0744*/ 	.word	0x000072c0
        /*0748*/ 	.word	0x00000014
        /*074c*/ 	.word	0x00034850
        /*0750*/ 	.short	0x010a
        /*0752*/ 	.byte	0x3f
	.zero		1


	//   ....[33]....
        /*0754*/ 	.word	0x00007300
        /*0758*/ 	.word	0x00000014
        /*075c*/ 	.word	0x00034850
        /*0760*/ 	.short	0x010a
        /*0762*/ 	.byte	0x3f
	.zero		1


	//   ....[34]....
        /*0764*/ 	.word	0x00007910
        /*0768*/ 	.word	0x00000007
        /*076c*/ 	.word	0x00000000
        /*0770*/ 	.short	0x0101
        /*0772*/ 	.byte	0x3f
	.zero		1


	//   ....[35]....
        /*0774*/ 	.word	0x00008c90
        /*0778*/ 	.word	0x00000000
        /*077c*/ 	.word	0x00000000
        /*0780*/ 	.short	0x0101
        /*0782*/ 	.byte	0x3f
	.zero		1


	//   ....[36]....
        /*0784*/ 	.word	0x0000b8b0
        /*0788*/ 	.word	0x00000008
        /*078c*/ 	.word	0x00034840
        /*0790*/ 	.short	0x010a
        /*0792*/ 	.byte	0x3f
	.zero		1


	//   ....[37]....
        /*0794*/ 	.word	0x0000be70
        /*0798*/ 	.word	0x00000009
        /*079c*/ 	.word	0x00034820
        /*07a0*/ 	.short	0x010a
        /*07a2*/ 	.byte	0x3f
	.zero		1


	//   ....[38]....
        /*07a4*/ 	.word	0x0000c1c0
        /*07a8*/ 	.word	0x00000002
        /*07ac*/ 	.word	0x00034840
        /*07b0*/ 	.short	0x010a
        /*07b2*/ 	.byte	0x3f
	.zero		1


	//   ....[39]....
        /*07b4*/ 	.word	0x0000c4c0
        /*07b8*/ 	.word	0x00000003
        /*07bc*/ 	.word	0x00000060
        /*07c0*/ 	.short	0x010a
        /*07c2*/ 	.byte	0x3f
	.zero		1


	//   ....[40]....
        /*07c4*/ 	.word	0x0000caa0
        /*07c8*/ 	.word	0x00000002
        /*07cc*/ 	.word	0x00034840
        /*07d0*/ 	.short	0x010a
        /*07d2*/ 	.byte	0x3f
	.zero		1


	//   ....[41]....
        /*07d4*/ 	.word	0x0000cda0
        /*07d8*/ 	.word	0x00000002
        /*07dc*/ 	.word	0x00000060
        /*07e0*/ 	.short	0x010a
        /*07e2*/ 	.byte	0x3f
	.zero		1


	//   ....[42]....
        /*07e4*/ 	.word	0x0000d280
        /*07e8*/ 	.word	0x00000002
        /*07ec*/ 	.word	0x00034840
        /*07f0*/ 	.short	0x010a
        /*07f2*/ 	.byte	0x3f
	.zero		1


	//   ....[43]....
        /*07f4*/ 	.word	0x0000d590
        /*07f8*/ 	.word	0x00000002
        /*07fc*/ 	.word	0x00000060
        /*0800*/ 	.short	0x010a
        /*0802*/ 	.byte	0x3f
	.zero		1


	//   ....[44]....
        /*0804*/ 	.word	0x0000da20
        /*0808*/ 	.word	0x00000003
        /*080c*/ 	.word	0x00034860
        /*0810*/ 	.short	0x010a
        /*0812*/ 	.byte	0x3f
	.zero		1


	//   ....[45]....
        /*0814*/ 	.word	0x0000e7f0
        /*0818*/ 	.word	0x00000000
        /*081c*/ 	.word	0x00034820
        /*0820*/ 	.short	0x010a
        /*0822*/ 	.byte	0x3f
	.zero		1


	//   ....[46]....
        /*0824*/ 	.word	0x0000e9d0
        /*0828*/ 	.word	0x00000006
        /*082c*/ 	.word	0x00000000
        /*0830*/ 	.short	0x010a
        /*0832*/ 	.byte	0x3f
	.zero		1


	//   ....[47]....
        /*0834*/ 	.word	0x0000ea40
        /*0838*/ 	.word	0x00000007
        /*083c*/ 	.word	0x00000000
        /*0840*/ 	.short	0x010a
        /*0842*/ 	.byte	0x3f
	.zero		1


	//   ....[48]....
        /*0844*/ 	.word	0x0000eab0
        /*0848*/ 	.word	0x00000004
        /*084c*/ 	.word	0x00000000
        /*0850*/ 	.short	0x010a
        /*0852*/ 	.byte	0x3f
	.zero		1


	//   ....[49]....
        /*0854*/ 	.word	0x0000eae0
        /*0858*/ 	.word	0x00000003
        /*085c*/ 	.word	0x00000000
        /*0860*/ 	.short	0x010a
        /*0862*/ 	.byte	0x3f
	.zero		1


	//   ....[50]....
        /*0864*/ 	.word	0x0000eb40
        /*0868*/ 	.word	0x00000000
        /*086c*/ 	.word	0x00034800
        /*0870*/ 	.short	0x010a
        /*0872*/ 	.byte	0x3f
	.zero		1


	//   ....[51]....
        /*0874*/ 	.word	0x0000eb90
        /*0878*/ 	.word	0x00000003
        /*087c*/ 	.word	0x00034830
        /*0880*/ 	.short	0x010a
        /*0882*/ 	.byte	0x3f
	.zero		1


	//   ....[52]....
        /*0884*/ 	.word	0x0000ebf0
        /*0888*/ 	.word	0x00000009
        /*088c*/ 	.word	0x00034830
        /*0890*/ 	.short	0x010a
        /*0892*/ 	.byte	0x3f
	.zero		1


	//   ....[53]....
        /*0894*/ 	.word	0x0000ec40
        /*0898*/ 	.word	0x0000000a
        /*089c*/ 	.word	0x00034850
        /*08a0*/ 	.short	0x010a
        /*08a2*/ 	.byte	0x3f
	.zero		1


	//   ....[54]....
        /*08a4*/ 	.word	0x0000ec90
        /*08a8*/ 	.word	0x00000014
        /*08ac*/ 	.word	0x00034850
        /*08b0*/ 	.short	0x010a
        /*08b2*/ 	.byte	0x3f
	.zero		1


	//   ....[55]....
        /*08b4*/ 	.word	0x0000ee30
        /*08b8*/ 	.word	0x00000008
        /*08bc*/ 	.word	0x00034840
        /*08c0*/ 	.short	0x010a
        /*08c2*/ 	.byte	0x3f
	.zero		1


	//   ....[56]....
        /*08c4*/ 	.word	0x0000eeb0
        /*08c8*/ 	.word	0x00000008
        /*08cc*/ 	.word	0x00034820
        /*08d0*/ 	.short	0x010a
        /*08d2*/ 	.byte	0x3f
	.zero		1


	//   ....[57]....
        /*08d4*/ 	.word	0x0000ef00
        /*08d8*/ 	.word	0x00000002
        /*08dc*/ 	.word	0x00034840
        /*08e0*/ 	.short	0x010a
        /*08e2*/ 	.byte	0x3f
	.zero		1


	//   ....[58]....
        /*08e4*/ 	.word	0x0000ef50
        /*08e8*/ 	.word	0x00000003
        /*08ec*/ 	.word	0x00000060
        /*08f0*/ 	.short	0x010a
        /*08f2*/ 	.byte	0x3f
	.zero		1


	//   ....[59]....
        /*08f4*/ 	.word	0x0000efa0
        /*08f8*/ 	.word	0x00000002
        /*08fc*/ 	.word	0x00034840
        /*0900*/ 	.short	0x010a
        /*0902*/ 	.byte	0x3f
	.zero		1


	//   ....[60]....
        /*0904*/ 	.word	0x0000eff0
        /*0908*/ 	.word	0x00000002
        /*090c*/ 	.word	0x00000060
        /*0910*/ 	.short	0x010a
        /*0912*/ 	.byte	0x3f
	.zero		1


	//   ....[61]....
        /*0914*/ 	.word	0x0000f040
        /*0918*/ 	.word	0x00000002
        /*091c*/ 	.word	0x00034840
        /*0920*/ 	.short	0x010a
        /*0922*/ 	.byte	0x3f
	.zero		1


	//   ....[62]....
        /*0924*/ 	.word	0x0000f090
        /*0928*/ 	.word	0x00000002
        /*092c*/ 	.word	0x00000060
        /*0930*/ 	.short	0x010a
        /*0932*/ 	.byte	0x3f
	.zero		1


	//   ....[63]....
        /*0934*/ 	.word	0x0000f0e0
        /*0938*/ 	.word	0x00000003
        /*093c*/ 	.word	0x00034860
        /*0940*/ 	.short	0x010a
        /*0942*/ 	.byte	0x3f
	.zero		1


	//   ....[64]....
        /*0944*/ 	.word	0x0000fa90
        /*0948*/ 	.word	0x00000000
        /*094c*/ 	.word	0x00034820
        /*0950*/ 	.short	0x010a
        /*0952*/ 	.byte	0x3f
	.zero		1


	//   ....[65]....
        /*0954*/ 	.word	0x0000fc30
        /*0958*/ 	.word	0x00000006
        /*095c*/ 	.word	0x00000000
        /*0960*/ 	.short	0x010a
        /*0962*/ 	.byte	0x3f
	.zero		1


	//   ....[66]....
        /*0964*/ 	.word	0x0000fc80
        /*0968*/ 	.word	0x00000007
        /*096c*/ 	.word	0x00000000
        /*0970*/ 	.short	0x010a
        /*0972*/ 	.byte	0x3f
	.zero		1


	//   ....[67]....
        /*0974*/ 	.word	0x0000fcd0
        /*0978*/ 	.word	0x00000004
        /*097c*/ 	.word	0x00000000
        /*0980*/ 	.short	0x010a
        /*0982*/ 	.byte	0x3f
	.zero		1


	//----- nvinfo : EIATTR_NUM_MBARRIERS
	.align		4
.L_391:
        /*0984*/ 	.byte	0x03, 0x38
        /*0986*/ 	.short	0x0016


	//----- nvinfo : EIATTR_EXIT_INSTR_OFFSETS
	.align		4
        /*0988*/ 	.byte	0x04, 0x1c
        /*098a*/ 	.short	(.L_393 - .L_392)


	//   ....[0]....
.L_392:
        /*098c*/ 	.word	0x00000a80


	//   ....[1]....
        /*0990*/ 	.word	0x00009dc0


	//   ....[2]....
        /*0994*/ 	.word	0x00009e20


	//   ....[3]....
        /*0998*/ 	.word	0x0000eb30


	//----- nvinfo : EIATTR_MAX_THREADS
	.align		4
.L_393:
        /*099c*/ 	.byte	0x04, 0x05
        /*099e*/ 	.short	(.L_395 - .L_394)
.L_394:
        /*09a0*/ 	.word	0x00000180
        /*09a4*/ 	.word	0x00000001
        /*09a8*/ 	.word	0x00000001


	//----- nvinfo : EIATTR_CRS_STACK_SIZE
	.align		4
.L_395:
        /*09ac*/ 	.byte	0x04, 0x1e
        /*09ae*/ 	.short	(.L_397 - .L_396)
.L_396:
        /*09b0*/ 	.word	0x00000000


	//----- nvinfo : EIATTR_CBANK_PARAM_SIZE
	.align		4
.L_397:
        /*09b4*/ 	.byte	0x03, 0x19
        /*09b6*/ 	.short	0x0a70


	//----- nvinfo : EIATTR_PARAM_CBANK
	.align		4
        /*09b8*/ 	.byte	0x04, 0x0a
        /*09ba*/ 	.short	(.L_399 - .L_398)
	.align		4
.L_398:
        /*09bc*/ 	.word	index@(.nv.constant0._ZN7cutlass13device_kernelIN5flash11enable_sm90INS1_16FlashAttnFwdSm90INS1_25CollectiveMainloopFwdSm90ILi2EN4cute5tupleIJNS5_1CILi1EEES8_S8_EEENS6_IJNS7_ILi128EEESA_NS7_ILi192EEEEEELi128ENS_6half_tEfNS_4arch4Sm90ELb0ELb0ELb1ELb1ELb0ELb0ELb0ELb1ELb1ELb0ELb0ELb0EEENS1_21CollectiveEpilogueFwdINS6_IJSA_SA_SA_EEES9_SD_SF_Li256ELb1ELb0ELb0ELb0EEENS1_36VarlenDynamicPersistentTileSchedulerILi128ELi128ELi256ELi32ELb0ELb0ELb1ELb0ELb1ELb1EEEEEEEEEvNT_6ParamsE)
        /*09c0*/ 	.short	0x0210
        /*09c2*/ 	.short	0x0a70


	//----- nvinfo : EIATTR_SW_WAR
	.align		4
.L_399:
        /*09c4*/ 	.byte	0x04, 0x36
        /*09c6*/ 	.short	(.L_401 - .L_400)
.L_400:
        /*09c8*/ 	.word	0x00000008
.L_401:


//--------------------- .nv.info._ZN7cutlass13device_kernelIN5flash11enable_sm90INS1_16FlashAttnFwdSm90INS1_25CollectiveMainloopFwdSm90ILi2EN4cute5tupleIJNS5_1CILi1EEES8_S8_EEENS6_IJNS7_ILi128EEESA_NS7_ILi192EEEEEELi128ENS_6half_tEfNS_4arch4Sm90ELb0ELb0ELb1ELb1ELb0ELb1ELb0ELb1ELb1ELb0ELb0ELb0EEENS1_21CollectiveEpilogueFwdINS6_IJSA_SA_SA_EEES9_SD_SF_Li256ELb1ELb0ELb0ELb0EEENS1_36VarlenDynamicPersistentTileSchedulerILi128ELi128ELi256ELi32ELb0ELb0ELb1ELb0ELb1ELb1EEEEEEEEEvNT_6ParamsE --------------------------
	.section	.nv.info._ZN7cutlass13device_kernelIN5flash11enable_sm90INS1_16FlashAttnFwdSm90INS1_25CollectiveMainloopFwdSm90ILi2EN4cute5tupleIJNS5_1CILi1EEES8_S8_EEENS6_IJNS7_ILi128EEESA_NS7_ILi192EEEEEELi128ENS_6half_tEfNS_4arch4Sm90ELb0ELb0ELb1ELb1ELb0ELb1ELb0ELb1ELb1ELb0ELb0ELb0EEENS1_21CollectiveEpilogueFwdINS6_IJSA_SA_SA_EEES9_SD_SF_Li256ELb1ELb0ELb0ELb0EEENS1_36VarlenDynamicPersistentTileSchedulerILi128ELi128ELi256ELi32ELb0ELb0ELb1ELb0ELb1ELb1EEEEEEEEEvNT_6ParamsE,"",@"SHT_CUDA_INFO"
	.sectionflags	@""
	.align	4


	//----- nvinfo : EIATTR_CUDA_API_VERSION
	.align		4
        /*0000*/ 	.byte	0x04, 0x37
        /*0002*/ 	.short	(.L_403 - .L_402)
.L_402:
        /*0004*/ 	.word	0x00000082


	//----- nvinfo : EIATTR_KPARAM_INFO
	.align		4
.L_403:
        /*0008*/ 	.byte	0x04, 0x17
        /*000a*/ 	.short	(.L_405 - .L_404)
.L_404:
        /*000c*/ 	.word	0x00000000
        /*0010*/ 	.short	0x0000
        /*0012*/ 	.short	0x0070
        /*0014*/ 	.byte	0x00, 0xf0, 0x01, 0x28


	//----- nvinfo : EIATTR_SPARSE_MMA_MASK
	.align		4
.L_405:
        /*0018*/ 	.byte	0x03, 0x50
        /*001a*/ 	.short	0x0000


	//----- nvinfo : EIATTR_MAXREG_COUNT
	.align		4
        /*001c*/ 	.byte	0x03, 0x1b
        /*001e*/ 	.short	0x00a8


	//----- nvinfo : EIATTR_NUM_BARRIERS
	.align		4
        /*0020*/ 	.byte	0x02, 0x4c
        /*0022*/ 	.byte	0x10
	.zero		1


	//----- nvinfo : EIATTR_EXTERNS
	.align		4
        /*0024*/ 	.byte	0x04, 0x0f
        /*0026*/ 	.short	(.L_407 - .L_406)


	//   ....[0]....
	.align		4
.L_406:
        /*0028*/ 	.word	index@(__assertfail)


	//----- nvinfo : EIATTR_ANNOTATIONS
	.align		4
.L_407:
        /*002c*/ 	.byte	0x04, 0x55
        /*002e*/ 	.short	(.L_409 - .L_408)


	//   ....[0]....
.L_408:
        /* <DEDUP_REMOVED lines=63> */


	//----- nvinfo : EIATTR_MERCURY_ISA_VERSION
	.align		4
.L_409:
        /*0410*/ 	.byte	0x03, 0x5f
        /*0412*/ 	.short	0x0101


	//----- nvinfo : EIATTR_UNUSED_LOAD_BYTE_OFFSET
	.align		4
        /*0414*/ 	.byte	0x04, 0x44
        /*0416*/ 	.short	(.L_411 - .L_410)


	//   ....[0]....
.L_410:
        /*0418*/ 	.word	0x00000ab0
        /*041c*/ 	.word	0x0000fff0


	//   ....[1]....
        /*0420*/ 	.word	0x00016ba0
        /*0424*/ 	.word	0x0000fff0


	//----- nvinfo : EIATTR_INT_WARP_WIDE_INSTR_OFFSETS
	.align		4
.L_411:
        /*0428*/ 	.byte	0x04, 0x31
        /*042a*/ 	.short	(.L_413 - .L_412)


	//   ....[0]....
.L_412:
        /*042c*/ 	.word	0x000001b0


	//   ....[1]....
        /*0430*/ 	.word	0x000001f0


	//   ....[2]....
        /*0434*/ 	.word	0x000002b0


	//   ....[3]....
        /*0438*/ 	.word	0x0001a8c0


	//   ....[4]....
        /*043c*/ 	.word	0x0001a950


	//   ....[5]....
        /*0440*/ 	.word	0x0001add0


	//   ....[6]....
        /*0444*/ 	.word	0x0001ae00


	//   ....[7]....
        /*0448*/ 	.word	0x0001b010


	//   ....[8]....
        /*044c*/ 	.word	0x0001b100


	//   ....[9]....
        /*0450*/ 	.word	0x0001d4e0


	//   ....[10]....
        /*0454*/ 	.word	0x0001d570


	//----- nvinfo : EIATTR_COOP_GROUP_MASK_REGIDS
	.align		4
.L_413:
        /*0458*/ 	.byte	0x04, 0x29
        /*045a*/ 	.short	(.L_415 - .L_414)


	//   ....[0]....
.L_414:
        /*045c*/ 	.word	0xffffffff


	//   ....[1]....
        /*0460*/ 	.word	0xffffffff


	//   ....[2]....
        /*0464*/ 	.word	0xffffffff


	//   ....[3]....
        /*0468*/ 	.word	0xffffffff


	//   ....[4]....
        /*046c*/ 	.word	0xffffffff


	//   ....[5]....
        /*0470*/ 	.word	0xffffffff


	//   ....[6]....
        /*0474*/ 	.word	0xffffffff


	//   ....[7]....
        /*0478*/ 	.word	0xffffffff


	//   ....[8]....
        /*047c*/ 	.word	0xffffffff


	//   ....[9]....
        /*0480*/ 	.word	0xffffffff


	//   ....[10]....
        /*0484*/ 	.word	0xffffffff


	//   ....[11]....
        /*0488*/ 	.word	0xffffffff


	//   ....[12]....
        /*048c*/ 	.word	0xffffffff


	//   ....[13]....
        /*0490*/ 	.word	0xffffffff


	//   ....[14]....
        /*0494*/ 	.word	0xffffffff


	//   ....[15]....
        /*0498*/ 	.word	0xffffffff


	//   ....[16]....
        /*049c*/ 	.word	0xffffffff


	//   ....[17]....
        /*04a0*/ 	.word	0xffffffff


	//   ....[18]....
        /*04a4*/ 	.word	0xffffffff


	//   ....[19]....
        /*04a8*/ 	.word	0xffffffff


	//   ....[20]....
        /*04ac*/ 	.word	0xffffffff


	//   ....[21]....
        /*04b0*/ 	.word	0xffffffff


	//   ....[22]....
        /*04b4*/ 	.word	0xffffffff


	//   ....[23]....
        /*04b8*/ 	.word	0xffffffff


	//   ....[24]....
        /*04bc*/ 	.word	0xffffffff


	//   ....[25]....
        /*04c0*/ 	.word	0xffffffff


	//   ....[26]....
        /*04c4*/ 	.word	0xffffffff


	//   ....[27]....
        /*04c8*/ 	.word	0xffffffff


	//   ....[28]....
        /*04cc*/ 	.word	0xffffffff


	//   ....[29]....
        /*04d0*/ 	.word	0xffffffff


	//   ....[30]....
        /*04d4*/ 	.word	0xffffffff


	//   ....[31]....
        /*04d8*/ 	.word	0xffffffff


	//   ....[32]....
        /*04dc*/ 	.word	0xffffffff


	//   ....[33]....
        /*04e0*/ 	.word	0xffffffff


	//   ....[34]....
        /*04e4*/ 	.word	0xffffffff


	//   ....[35]....
        /*04e8*/ 	.word	0xffffffff


	//   ....[36]....
        /*04ec*/ 	.word	0xffffffff


	//   ....[37]....
        /*04f0*/ 	.word	0xffffffff


	//   ....[38]....
        /*04f4*/ 	.word	0xffffffff


	//   ....[39]....
        /*04f8*/ 	.word	0xffffffff


	//   ....[40]....
        /*04fc*/ 	.word	0xffffffff


	//   ....[41]....
        /*0500*/ 	.word	0xffffffff


	//   ....[42]....
        /*0504*/ 	.word	0xffffffff


	//   ....[43]....
        /*0508*/ 	.word	0xffffffff


	//   ....[44]....
        /*050c*/ 	.word	0xffffffff


	//   ....[45]....
        /*0510*/ 	.word	0xffffffff


	//   ....[46]....
        /*0514*/ 	.word	0xffffffff


	//   ....[47]....
        /*0518*/ 	.word	0xffffffff


	//   ....[48]....
        /*051c*/ 	.word	0xffffffff


	//   ....[49]....
        /*0520*/ 	.word	0xffffffff


	//   ....[50]....
        /*0524*/ 	.word	0xffffffff


	//   ....[51]....
        /*0528*/ 	.word	0xffffffff


	//   ....[52]....
        /*052c*/ 	.word	0xffffffff


	//   ....[53]....
        /*0530*/ 	.word	0xffffffff


	//   ....[54]....
        /*0534*/ 	.word	0x0500000f


	//   ....[55]....
        /*0538*/ 	.word	0x0500000f


	//   ....[56]....
        /*053c*/ 	.word	0x0500000f


	//   ....[57]....
        /*0540*/ 	.word	0x0500000f


	//   ....[58]....
        /*0544*/ 	.word	0x0500000f


	//   ....[59]....
        /*0548*/ 	.word	0x0500000f


	//   ....[60]....
        /*054c*/ 	.word	0x0500000f


	//   ....[61]....
        /*0550*/ 	.word	0x0500000f


	//   ....[62]....
        /*0554*/ 	.word	0x0500000f


	//   ....[63]....
        /*0558*/ 	.word	0x0500000f


	//   ....[64]....
        /*055c*/ 	.word	0x0500000f


	//   ....[65]....
        /*0560*/ 	.word	0x0500000f


	//   ....[66]....
        /*0564*/ 	.word	0x0500000f


	//   ....[67]....
        /*0568*/ 	.word	0x0500000f


	//   ....[68]....
        /*056c*/ 	.word	0x0500000f


	//   ....[69]....
        /*0570*/ 	.word	0x0500000f


	//   ....[70]....
        /*0574*/ 	.word	0x0500000f


	//   ....[71]....
        /*0578*/ 	.word	0x0500000f


	//   ....[72]....
        /*057c*/ 	.word	0x0500000f


	//   ....[73]....
        /*0580*/ 	.word	0x0500000f


	//   ....[74]....
        /*0584*/ 	.word	0x0500000f


	//   ....[75]....
        /*0588*/ 	.word	0x0500000f


	//   ....[76]....
        /*058c*/ 	.word	0x0500000f


	//   ....[77]....
        /*0590*/ 	.word	0x0500000f


	//   ....[78]....
        /*0594*/ 	.word	0x0500000f


	//   ....[79]....
        /*0598*/ 	.word	0x0500000f


	//   ....[80]....
        /*059c*/ 	.word	0x0500000f


	//   ....[81]....
        /*05a0*/ 	.word	0x0500000f


	//----- nvinfo : EIATTR_COOP_GROUP_INSTR_OFFSETS
	.align		4
.L_415:
        /*05a4*/ 	.byte	0x04, 0x28
        /*05a6*/ 	.short	(.L_417 - .L_416)


	//   ....[0]....
.L_416:
        /*05a8*/ 	.word	0x00000060


	//   ....[1]....
        /*05ac*/ 	.word	0x000001c0


	//   ....[2]....
        /*05b0*/ 	.word	0x000002c0


	//   ....[3]....
        /*05b4*/ 	.word	0x00000430


	//   ....[4]....
        /*05b8*/ 	.word	0x00000590


	//   ....[5]....
        /*05bc*/ 	.word	0x000006b0


	//   ....[6]....
        /*05c0*/ 	.word	0x00000810


	//   ....[7]....
        /*05c4*/ 	.word	0x0000a340


	//   ....[8]....
        /*05c8*/ 	.word	0x00011ac0


	//   ....[9]....
        /*05cc*/ 	.word	0x00011ae0


	//   ....[10]....
        /*05d0*/ 	.word	0x00012150


	//   ....[11]....
        /*05d4*/ 	.word	0x000121b0


	//   ....[12]....
        /*05d8*/ 	.word	0x00014890


	//   ....[13]....
        /*05dc*/ 	.word	0x000148f0


	//   ....[14]....
        /*05e0*/ 	.word	0x00014ed0


	//   ....[15]....
        /*05e4*/ 	.word	0x00014f20


	//   ....[16]....
        /*05e8*/ 	.word	0x00016210


	//   ....[17]....
        /*05ec*/ 	.word	0x000165a0


	//   ....[18]....
        /*05f0*/ 	.word	0x000165d0


	//   ....[19]....
        /*05f4*/ 	.word	0x000165e0


	//   ....[20]....
        /*05f8*/ 	.word	0x00018950


	//   ....[21]....
        /*05fc*/ 	.word	0x00018ae0


	//   ....[22]....
        /*0600*/ 	.word	0x00018b10


	//   ....[23]....
        /*0604*/ 	.word	0x00018b50


	//   ....[24]....
        /*0608*/ 	.word	0x00018bb0


	//   ....[25]....
        /*060c*/ 	.word	0x00018c10


	//   ....[26]....
        /*0610*/ 	.word	0x00018c60


	//   ....[27]....
        /*0614*/ 	.word	0x00018e10


	//   ....[28]....
        /*0618*/ 	.word	0x00018e70


	//   ....[29]....
        /*061c*/ 	.word	0x00018eb0


	//   ....[30]....
        /*0620*/ 	.word	0x00018ef0


	//   ....[31]....
        /*0624*/ 	.word	0x00018f20


	//   ....[32]....
        /*0628*/ 	.word	0x00018f50


	//   ....[33]....
        /*062c*/ 	.word	0x00018ff0


	//   ....[34]....
        /*0630*/ 	.word	0x00019020


	//   ....[35]....
        /*0634*/ 	.word	0x000190b0


	//   ....[36]....
        /*0638*/ 	.word	0x0001d9c0


	//   ....[37]....
        /*063c*/ 	.word	0x0001d9d0


	//   ....[38]....
        /*0640*/ 	.word	0x0001dae0


	//   ....[39]....
        /*0644*/ 	.word	0x0001db40


	//   ....[40]....
        /*0648*/ 	.word	0x0001db80


	//   ....[41]....
        /*064c*/ 	.word	0x0001dbc0


	//   ....[42]....
        /*0650*/ 	.word	0x0001dbf0


	//   ....[43]....
        /*0654*/ 	.word	0x0001dc20


	//   ....[44]....
        /*0658*/ 	.word	0x0001ddb0


	//   ....[45]....
        /*065c*/ 	.word	0x0001de10


	//   ....[46]....
        /*0660*/ 	.word	0x0001de50


	//   ....[47]....
        /*0664*/ 	.word	0x0001de90


	//   ....[48]....
        /*0668*/ 	.word	0x0001dec0


	//   ....[49]....
        /*066c*/ 	.word	0x0001def0


	//   ....[50]....
        /*0670*/ 	.word	0x0001dfb0


	//   ....[51]....
        /*0674*/ 	.word	0x0001dfd0


	//   ....[52]....
        /*0678*/ 	.word	0x0001e040


	//   ....[53]....
        /*067c*/ 	.word	0x0001e490


	//   ....[54]....
        /*0680*/ 	.word	0x0001e8d0


	//   ....[55]....
        /*0684*/ 	.word	0x0001e970


	//   ....[56]....
        /*0688*/ 	.word	0x0001ea10


	//   ....[57]....
        /*068c*/ 	.word	0x0001eab0


	//   ....[58]....
        /*0690*/ 	.word	0x0001eba0


	//   ....[59]....
        /*0694*/ 	.word	0x0001ec40


	//   ....[60]....
        /*0698*/ 	.word	0x0001ece0


	//   ....[61]....
        /*069c*/ 	.word	0x0001ed80


	//   ....[62]....
        /*06a0*/ 	.word	0x0001efe0


	//   ....[63]....
        /*06a4*/ 	.word	0x0001f2c0


	//   ....[64]....
        /*06a8*/ 	.word	0x0001f6e0


	//   ....[65]....
        /*06ac*/ 	.word	0x0001f770


	//   ....[66]....
        /*06b0*/ 	.word	0x0001f810


	//   ....[67]....
        /*06b4*/ 	.word	0x0001f8d0


	//   ....[68]....
        /*06b8*/ 	.word	0x0001f950


	//   ....[69]....
        /*06bc*/ 	.word	0x0001f9d0


	//   ....[70]....
        /*06c0*/ 	.word	0x0001fa50


	//   ....[71]....
        /*06c4*/ 	.word	0x0001fad0


	//   ....[72]....
        /*06c8*/ 	.word	0x0001fb60


	//   ....[73]....
        /*06cc*/ 	.word	0x0001fc20


	//   ....[74]....
        /*06d0*/ 	.word	0x0001fca0


	//   ....[75]....
        /*06d4*/ 	.word	0x0001fd20


	//   ....[76]....
        /*06d8*/ 	.word	0x0001fda0


	//   ....[77]....
        /*06dc*/ 	.word	0x0001fe20


	//   ....[78]....
        /*06e0*/ 	.word	0x0001fe90


	//   ....[79]....
        /*06e4*/ 	.word	0x0001ff30


	//   ....[80]....
        /*06e8*/ 	.word	0x0001ffc0


	//   ....[81]....
        /*06ec*/ 	.word	0x000200e0


	//----- nvinfo : EIATTR_REG_RECONFIG
	.align		4
.L_417:
        /*06f0*/ 	.byte	0x01, 0x54
	.zero		2


	//----- nvinfo : EIATTR_SYSCALL_OFFSETS
	.align		4
        /*06f4*/ 	.byte	0x04, 0x46
        /*06f6*/ 	.short	(.L_419 - .L_418)


	//   ....[0]....
.L_418:
        /*06f8*/ 	.word	0x000018d0


	//   ....[1]....
        /*06fc*/ 	.word	0x00001a20


	//   ....[2]....
        /*0700*/ 	.word	0x0000a4d0


	//   ....[3]....
        /*0704*/ 	.word	0x0000a940


	//   ....[4]....
        /*0708*/ 	.word	0x0001aae0


	//   ....[5]....
        /*070c*/ 	.word	0x0001ac20


	//   ....[6]....
        /*0710*/ 	.word	0x0001ad20


	//----- nvinfo : EIATTR_MBARRIER_INSTR_OFFSETS
	.align		4
.L_419:
        /*0714*/ 	.byte	0x04, 0x39
        /*0716*/ 	.short	(.L_421 - .L_420)


	//   ....[0]....
.L_420:
        /*0718*/ 	.word	0x000002e0
        /*071c*/ 	.word	0x000000ff
        /*0720*/ 	.word	0x00034800
        /*0724*/ 	.short	0x0100
        /*0726*/ 	.byte	0x08
	.zero		1


	//   ....[1]....
        /*0728*/ 	.word	0x000002f0
        /*072c*/ 	.word	0x000000ff
        /*0730*/ 	.word	0x00034820
        /*0734*/ 	.short	0x0100
        /*0736*/ 	.byte	0x08
	.zero		1


	//   ....[2]....
        /*0738*/ 	.word	0x000003e0
        /*073c*/ 	.word	0x000000ff
        /*0740*/ 	.word	0x00034830
        /*0744*/ 	.short	0x0100
        /*0746*/ 	.byte	0x08
	.zero		1


	//   ....[3]....
        /*0748*/ 	.word	0x000003f0
        /*074c*/ 	.word	0x000000ff
        /*0750*/ 	.word	0x00034840
        /*0754*/ 	.short	0x0100
        /*0756*/ 	.byte	0x08
	.zero		1


	//   ....[4]....
        /*0758*/ 	.word	0x00000400
        /*075c*/ 	.word	0x000000ff
        /*0760*/ 	.word	0x00034838
        /*0764*/ 	.short	0x0100
        /*0766*/ 	.byte	0x08
	.zero		1


	//   ....[5]....
        /*0768*/ 	.word	0x00000410
        /*076c*/ 	.word	0x000000ff
        /*0770*/ 	.word	0x00034848
        /*0774*/ 	.short	0x0100
        /*0776*/ 	.byte	0x08
	.zero		1


	//   ....[6]....
        /*0778*/ 	.word	0x00000540
        /*077c*/ 	.word	0x000000ff
        /*0780*/ 	.word	0x00034850
        /*0784*/ 	.short	0x0100
        /*0786*/ 	.byte	0x08
	.zero		1


	//   ....[7]....
        /*0788*/ 	.word	0x00000550
        /*078c*/ 	.word	0x000000ff
        /*0790*/ 	.word	0x00034860
        /*0794*/ 	.short	0x0100
        /*0796*/ 	.byte	0x08
	.zero		1


	//   ....[8]....
        /*0798*/ 	.word	0x00000560
        /*079c*/ 	.word	0x000000ff
        /*07a0*/ 	.word	0x00034858
        /*07a4*/ 	.short	0x0100
        /*07a6*/ 	.byte	0x08
	.zero		1


	//   ....[9]....
        /*07a8*/ 	.word	0x00000570
        /*07ac*/ 	.word	0x000000ff
        /*07b0*/ 	.word	0x00034868
        /*07b4*/ 	.short	0x0100
        /*07b6*/ 	.byte	0x08
	.zero		1


	//   ....[10]....
        /*07b8*/ 	.word	0x00000660
        /*07bc*/ 	.word	0x000000ff
        /*07c0*/ 	.word	0x00034870
        /*07c4*/ 	.short	0x0100
        /*07c6*/ 	.byte	0x06
	.zero		1


	//   ....[11]....
        /*07c8*/ 	.word	0x00000670
        /*07cc*/ 	.word	0x000000ff
        /*07d0*/ 	.word	0x00034880
        /*07d4*/ 	.short	0x0100
        /*07d6*/ 	.byte	0x06
	.zero		1


	//   ....[12]....
        /*07d8*/ 	.word	0x00000680
        /*07dc*/ 	.word	0x000000ff
        /*07e0*/ 	.word	0x00034878
        /*07e4*/ 	.short	0x0100
        /*07e6*/ 	.byte	0x06
	.zero		1


	//   ....[13]....
        /*07e8*/ 	.word	0x00000690
        /*07ec*/ 	.word	0x000000ff
        /*07f0*/ 	.word	0x00034888
        /*07f4*/ 	.short	0x0100
        /*07f6*/ 	.byte	0x06
	.zero		1


	//   ....[14]....
        /*07f8*/ 	.word	0x000007c0
        /*07fc*/ 	.word	0x000000ff
        /*0800*/ 	.word	0x00034890
        /*0804*/ 	.short	0x0100
        /*0806*/ 	.byte	0x08
	.zero		1


	//   ....[15]....
        /*0808*/ 	.word	0x000007d0
        /*080c*/ 	.word	0x000000ff
        /*0810*/ 	.word	0x000348a0
        /*0814*/ 	.short	0x0100
        /*0816*/ 	.byte	0x08
	.zero		1


	//   ....[16]....
        /*0818*/ 	.word	0x000007e0
        /*081c*/ 	.word	0x000000ff
        /*0820*/ 	.word	0x00034898
        /*0824*/ 	.short	0x0100
        /*0826*/ 	.byte	0x08
	.zero		1


	//   ....[17]....
        /*0828*/ 	.word	0x000007f0
        /*082c*/ 	.word	0x000000ff
        /*0830*/ 	.word	0x000348a8
        /*0834*/ 	.short	0x0100
        /*0836*/ 	.byte	0x08
	.zero		1


	//   ....[18]....
        /*0838*/ 	.word	0x00000920
        /*083c*/ 	.word	0x000000ff
        /*0840*/ 	.word	0x000348b0
        /*0844*/ 	.short	0x0100
        /*0846*/ 	.byte	0x08
	.zero		1


	//   ....[19]....
        /*0848*/ 	.word	0x00000930
        /*084c*/ 	.word	0x000000ff
        /*0850*/ 	.word	0x000348c0
        /*0854*/ 	.short	0x0100
        /*0856*/ 	.byte	0x08
	.zero		1


	//   ....[20]....
        /*0858*/ 	.word	0x00000940
        /*085c*/ 	.word	0x000000ff
        /*0860*/ 	.word	0x000348b8
        /*0864*/ 	.short	0x0100
        /*0866*/ 	.byte	0x08
	.zero		1


	//   ....[21]....
        /*0868*/ 	.word	0x00000950
        /*086c*/ 	.word	0x000000ff
        /*0870*/ 	.word	0x000348c8
        /*0874*/ 	.short	0x0100
        /*0876*/ 	.byte	0x08
	.zero		1


	//   ....[22]....
        /*0878*/ 	.word	0x00003510
        /*087c*/ 	.word	0x00000003
        /*0880*/ 	.word	0x00034890
        /*0884*/ 	.short	0x010a
        /*0886*/ 	.byte	0x3f
	.zero		1


	//   ....[23]....
        /*0888*/ 	.word	0x00006770
        /*088c*/ 	.word	0x00000003
        /*0890*/ 	.word	0x00034890
        /*0894*/ 	.short	0x010a
        /*0896*/ 	.byte	0x3f
	.zero		1


	//   ....[24]....
        /*0898*/ 	.word	0x00009730
        /*089c*/ 	.word	0x00000003
        /*08a0*/ 	.word	0x00034890
        /*08a4*/ 	.short	0x010a
        /*08a6*/ 	.byte	0x3f
	.zero		1


	//   ....[25]....
        /*08a8*/ 	.word	0x00009b00
        /*08ac*/ 	.word	0x0000002c
        /*08b0*/ 	.word	0x00000000
        /*08b4*/ 	.short	0x0101
        /*08b6*/ 	.byte	0x3f
	.zero		1


	//   ....[26]....
        /*08b8*/ 	.word	0x00009b40
        /*08bc*/ 	.word	0x00000003
        /*08c0*/ 	.word	0x000348b0
        /*08c4*/ 	.short	0x010a
        /*08c6*/ 	.byte	0x3f
	.zero		1


	//   ....[27]....
        /*08c8*/ 	.word	0x00009ff0
        /*08cc*/ 	.word	0x00000003
        /*08d0*/ 	.word	0x00000000
        /*08d4*/ 	.short	0x0101
        /*08d6*/ 	.byte	0x3f
	.zero		1


	//   ....[28]....
        /*08d8*/ 	.word	0x0000a550
        /*08dc*/ 	.word	0x00000002
        /*08e0*/ 	.word	0x00034800
        /*08e4*/ 	.short	0x010a
        /*08e6*/ 	.byte	0x3f
	.zero		1


	//   ....[29]....
        /*08e8*/ 	.word	0x0000a5a0
        /*08ec*/ 	.word	0x00000002
        /*08f0*/ 	.word	0x00034800
        /*08f4*/ 	.short	0x010a
        /*08f6*/ 	.byte	0x3f
	.zero		1


	//   ....[30]....
        /*08f8*/ 	.word	0x0000b190
        /*08fc*/ 	.word	0x00000002
        /*0900*/ 	.word	0x00034800
        /*0904*/ 	.short	0x010a
        /*0906*/ 	.byte	0x3f
	.zero		1


	//   ....[31]....
        /*0908*/ 	.word	0x0000d9d0
        /*090c*/ 	.word	0x00000002
        /*0910*/ 	.word	0x00034800
        /*0914*/ 	.short	0x010a
        /*0916*/ 	.byte	0x3f
	.zero		1


	//   ....[32]....
        /*0918*/ 	.word	0x0000fe70
        /*091c*/ 	.word	0x00000000
        /*0920*/ 	.word	0x00034830
        /*0924*/ 	.short	0x010a
        /*0926*/ 	.byte	0x3f
	.zero		1


	//   ....[33]....
        /*0928*/ 	.word	0x0000fef0
        /*092c*/ 	.word	0x00000000
        /*0930*/ 	.word	0x00034830
        /*0934*/ 	.short	0x010a
        /*0936*/ 	.byte	0x3f
	.zero		1


	//   ....[34]....
        /*0938*/ 	.word	0x00011060
        /*093c*/ 	.word	0x00000000
        /*0940*/ 	.word	0x00000000
        /*0944*/ 	.short	0x0101
        /*0946*/ 	.byte	0x3f
	.zero		1


	//   ....[35]....
        /*0948*/ 	.word	0x00013080
        /*094c*/ 	.word	0x0000000e
        /*0950*/ 	.word	0x00034830
        /*0954*/ 	.short	0x010a
        /*0956*/ 	.byte	0x3f
	.zero		1


	//   ....[36]....
        /*0958*/ 	.word	0x000130f0
        /*095c*/ 	.word	0x0000000e
        /*0960*/ 	.word	0x00034830
        /*0964*/ 	.short	0x010a
        /*0966*/ 	.byte	0x3f
	.zero		1


	//   ....[37]....
        /*0968*/ 	.word	0x00013c70
        /*096c*/ 	.word	0x0000000f
        /*0970*/ 	.word	0x00034850
        /*0974*/ 	.short	0x010a
        /*0976*/ 	.byte	0x3f
	.zero		1


	//   ....[38]....
        /*0978*/ 	.word	0x00013cc0
        /*097c*/ 	.word	0x0000000f
        /*0980*/ 	.word	0x00034850
        /*0984*/ 	.short	0x010a
        /*0986*/ 	.byte	0x3f
	.zero		1


	//   ....[39]....
        /*0988*/ 	.word	0x00015750
        /*098c*/ 	.word	0x0000001a
        /*0990*/ 	.word	0x00000000
        /*0994*/ 	.short	0x0101
        /*0996*/ 	.byte	0x3f
	.zero		1


	//   ....[40]....
        /*0998*/ 	.word	0x000157a0
        /*099c*/ 	.word	0x0000001b
        /*09a0*/ 	.word	0x00000000
        /*09a4*/ 	.short	0x0101
        /*09a6*/ 	.byte	0x3f
	.zero		1


	//   ....[41]....
        /*09a8*/ 	.word	0x000160f0
        /*09ac*/ 	.word	0x0000000c
        /*09b0*/ 	.word	0x00034850
        /*09b4*/ 	.short	0x010a
        /*09b6*/ 	.byte	0x3f
	.zero		1


	//   ....[42]....
        /*09b8*/ 	.word	0x00016190
        /*09bc*/ 	.word	0x0000000c
        /*09c0*/ 	.word	0x00034850
        /*09c4*/ 	.short	0x010a
        /*09c6*/ 	.byte	0x3f
	.zero		1


	//   ....[43]....
        /*09c8*/ 	.word	0x00016740
        /*09cc*/ 	.word	0x0000000c
        /*09d0*/ 	.word	0x00000000
        /*09d4*/ 	.short	0x0101
        /*09d6*/ 	.byte	0x3f
	.zero		1


	//   ....[44]....
        /*09d8*/ 	.word	0x00017990
        /*09dc*/ 	.word	0x00000000
        /*09e0*/ 	.word	0x00000000
        /*09e4*/ 	.short	0x0101
        /*09e6*/ 	.byte	0x3f
	.zero		1


	//   ....[45]....
        /*09e8*/ 	.word	0x00019bd0
        /*09ec*/ 	.word	0x00000009
        /*09f0*/ 	.word	0x00034820
        /*09f4*/ 	.short	0x010a
        /*09f6*/ 	.byte	0x3f
	.zero		1


	//   ....[46]....
        /*09f8*/ 	.word	0x00019c60
        /*09fc*/ 	.word	0x00000005
        /*0a00*/ 	.word	0x000348a0
        /*0a04*/ 	.short	0x010a
        /*0a06*/ 	.byte	0x3f
	.zero		1


	//   ....[47]....
        /*0a08*/ 	.word	0x00019ef0
        /*0a0c*/ 	.word	0x00000005
        /*0a10*/ 	.word	0x000348c0
        /*0a14*/ 	.short	0x010a
        /*0a16*/ 	.byte	0x3f
	.zero		1


	//   ....[48]....
        /*0a18*/ 	.word	0x0001a2b0
        /*0a1c*/ 	.word	0x00000006
        /*0a20*/ 	.word	0x000348a0
        /*0a24*/ 	.short	0x010a
        /*0a26*/ 	.byte	0x3f
	.zero		1


	//   ....[49]....
        /*0a28*/ 	.word	0x0001a520
        /*0a2c*/ 	.word	0x00000006
        /*0a30*/ 	.word	0x000348c0
        /*0a34*/ 	.short	0x010a
        /*0a36*/ 	.byte	0x3f
	.zero		1


	//   ....[50]....
        /*0a38*/ 	.word	0x0001b460
        /*0a3c*/ 	.word	0x00000006
        /*0a40*/ 	.word	0x00034840
        /*0a44*/ 	.short	0x010a
        /*0a46*/ 	.byte	0x3f
	.zero		1


	//   ....[51]....
        /*0a48*/ 	.word	0x0001ba20
        /*0a4c*/ 	.word	0x00000007
        /*0a50*/ 	.word	0x00034820
        /*0a54*/ 	.short	0x010a
        /*0a56*/ 	.byte	0x3f
	.zero		1


	//   ....[52]....
        /*0a58*/ 	.word	0x0001bd70
        /*0a5c*/ 	.word	0x00000007
        /*0a60*/ 	.word	0x00034840
        /*0a64*/ 	.short	0x010a
        /*0a66*/ 	.byte	0x3f
	.zero		1


	//   ....[53]....
        /*0a68*/ 	.word	0x0001c070
        /*0a6c*/ 	.word	0x00000007
        /*0a70*/ 	.word	0x00034860
        /*0a74*/ 	.short	0x010a
        /*0a76*/ 	.byte	0x3f
	.zero		1


	//   ....[54]....
        /*0a78*/ 	.word	0x0001c640
        /*0a7c*/ 	.word	0x00000002
        /*0a80*/ 	.word	0x00034840
        /*0a84*/ 	.short	0x010a
        /*0a86*/ 	.byte	0x3f
	.zero		1


	//   ....[55]....
        /*0a88*/ 	.word	0x0001c940
        /*0a8c*/ 	.word	0x00000002
        /*0a90*/ 	.word	0x00034860
        /*0a94*/ 	.short	0x010a
        /*0a96*/ 	.byte	0x3f
	.zero		1


	//   ....[56]....
        /*0a98*/ 	.word	0x0001ce70
        /*0a9c*/ 	.word	0x00000002
        /*0aa0*/ 	.word	0x00034840
        /*0aa4*/ 	.short	0x010a
        /*0aa6*/ 	.byte	0x3f
	.zero		1


	//   ....[57]....
        /*0aa8*/ 	.word	0x0001d160
        /*0aac*/ 	.word	0x00000002
        /*0ab0*/ 	.word	0x00034860
        /*0ab4*/ 	.short	0x010a
        /*0ab6*/ 	.byte	0x3f
	.zero		1


	//   ....[58]....
        /*0ab8*/ 	.word	0x0001d630
        /*0abc*/ 	.word	0x00000000
        /*0ac0*/ 	.word	0x00034860
        /*0ac4*/ 	.short	0x010a
        /*0ac6*/ 	.byte	0x3f
	.zero		1


	//   ....[59]....
        /*0ac8*/ 	.word	0x0001e410
        /*0acc*/ 	.word	0x00000000
        /*0ad0*/ 	.word	0x00034820
        /*0ad4*/ 	.short	0x010a
        /*0ad6*/ 	.byte	0x3f
	.zero		1


	//   ....[60]....
        /*0ad8*/ 	.word	0x0001e5c0
        /*0adc*/ 	.word	0x00000006
        /*0ae0*/ 	.word	0x00000000
        /*0ae4*/ 	.short	0x010a
        /*0ae6*/ 	.byte	0x3f
	.zero		1


	//   ....[61]....
        /*0ae8*/ 	.word	0x0001e630
        /*0aec*/ 	.word	0x00000007
        /*0af0*/ 	.word	0x00000000
        /*0af4*/ 	.short	0x010a
        /*0af6*/ 	.byte	0x3f
	.zero		1


	//   ....[62]....
        /*0af8*/ 	.word	0x0001e6a0
        /*0afc*/ 	.word	0x00000004
        /*0b00*/ 	.word	0x00000000
        /*0b04*/ 	.short	0x010a
        /*0b06*/ 	.byte	0x3f
	.zero		1


	//   ....[63]....
        /*0b08*/ 	.word	0x0001e6d0
        /*0b0c*/ 	.word	0x00000003
        /*0b10*/ 	.word	0x00000000
        /*0b14*/ 	.short	0x010a
        /*0b16*/ 	.byte	0x3f
	.zero		1


	//   ....[64]....
        /*0b18*/ 	.word	0x0001e730
        /*0b1c*/ 	.word	0x00000003
        /*0b20*/ 	.word	0x00034890
        /*0b24*/ 	.short	0x010a
        /*0b26*/ 	.byte	0x3f
	.zero		1


	//   ....[65]....
        /*0b28*/ 	.word	0x0001e780
        /*0b2c*/ 	.word	0x00000003
        /*0b30*/ 	.word	0x00034890
        /*0b34*/ 	.short	0x010a
        /*0b36*/ 	.byte	0x3f
	.zero		1


	//   ....[66]....
        /*0b38*/ 	.word	0x0001e7d0
        /*0b3c*/ 	.word	0x00000003
        /*0b40*/ 	.word	0x00034890
        /*0b44*/ 	.short	0x010a
        /*0b46*/ 	.byte	0x3f
	.zero		1


	//   ....[67]....
        /*0b48*/ 	.word	0x0001e820
        /*0b4c*/ 	.word	0x00000003
        /*0b50*/ 	.word	0x000348b0
        /*0b54*/ 	.short	0x010a
        /*0b56*/ 	.byte	0x3f
	.zero		1


	//   ....[68]....
        /*0b58*/ 	.word	0x0001eaf0
        /*0b5c*/ 	.word	0x00000002
        /*0b60*/ 	.word	0x00034800
        /*0b64*/ 	.short	0x010a
        /*0b66*/ 	.byte	0x3f
	.zero		1


	//   ....[69]....
        /*0b68*/ 	.word	0x0001edc0
        /*0b6c*/ 	.word	0x00000002
        /*0b70*/ 	.word	0x00034800
        /*0b74*/ 	.short	0x010a
        /*0b76*/ 	.byte	0x3f
	.zero		1


	//   ....[70]....
        /*0b78*/ 	.word	0x0001ee10
        /*0b7c*/ 	.word	0x00000000
        /*0b80*/ 	.word	0x00034830
        /*0b84*/ 	.short	0x010a
        /*0b86*/ 	.byte	0x3f
	.zero		1


	//   ....[71]....
        /*0b88*/ 	.word	0x0001ee60
        /*0b8c*/ 	.word	0x0000000e
        /*0b90*/ 	.word	0x00034830
        /*0b94*/ 	.short	0x010a
        /*0b96*/ 	.byte	0x3f
	.zero		1


	//   ....[72]....
        /*0b98*/ 	.word	0x0001eeb0
        /*0b9c*/ 	.word	0x0000000f
        /*0ba0*/ 	.word	0x00034850
        /*0ba4*/ 	.short	0x010a
        /*0ba6*/ 	.byte	0x3f
	.zero		1


	//   ....[73]....
        /*0ba8*/ 	.word	0x0001ef00
        /*0bac*/ 	.word	0x0000000c
        /*0bb0*/ 	.word	0x00034850
        /*0bb4*/ 	.short	0x010a
        /*0bb6*/ 	.byte	0x3f
	.zero		1


	//   ....[74]....
        /*0bb8*/ 	.word	0x0001f0a0
        /*0bbc*/ 	.word	0x00000009
        /*0bc0*/ 	.word	0x00034820
        /*0bc4*/ 	.short	0x010a
        /*0bc6*/ 	.byte	0x3f
	.zero		1


	//   ....[75]....
        /*0bc8*/ 	.word	0x0001f0f0
        /*0bcc*/ 	.word	0x00000005
        /*0bd0*/ 	.word	0x000348a0
        /*0bd4*/ 	.short	0x010a
        /*0bd6*/ 	.byte	0x3f
	.zero		1


	//   ....[76]....
        /*0bd8*/ 	.word	0x0001f140
        /*0bdc*/ 	.word	0x00000005
        /*0be0*/ 	.word	0x000348c0
        /*0be4*/ 	.short	0x010a
        /*0be6*/ 	.byte	0x3f
	.zero		1


	//   ....[77]....
        /*0be8*/ 	.word	0x0001f190
        /*0bec*/ 	.word	0x00000006
        /*0bf0*/ 	.word	0x000348a0
        /*0bf4*/ 	.short	0x010a
        /*0bf6*/ 	.byte	0x3f
	.zero		1


	//   ....[78]....
        /*0bf8*/ 	.word	0x0001f1e0
        /*0bfc*/ 	.word	0x00000006
        /*0c00*/ 	.word	0x000348c0
        /*0c04*/ 	.short	0x010a
        /*0c06*/ 	.byte	0x3f
	.zero		1


	//   ....[79]....
        /*0c08*/ 	.word	0x0001f380
        /*0c0c*/ 	.word	0x00000006
        /*0c10*/ 	.word	0x00034840
        /*0c14*/ 	.short	0x010a
        /*0c16*/ 	.byte	0x3f
	.zero		1


	//   ....[80]....
        /*0c18*/ 	.word	0x0001f400
        /*0c1c*/ 	.word	0x00000006
        /*0c20*/ 	.word	0x00034820
        /*0c24*/ 	.short	0x010a
        /*0c26*/ 	.byte	0x3f
	.zero		1


	//   ....[81]....
        /*0c28*/ 	.word	0x0001f450
        /*0c2c*/ 	.word	0x00000007
        /*0c30*/ 	.word	0x00034840
        /*0c34*/ 	.short	0x010a
        /*0c36*/ 	.byte	0x3f
	.zero		1


	//   ....[82]....
        /*0c38*/ 	.word	0x0001f4a0
        /*0c3c*/ 	.word	0x00000007
        /*0c40*/ 	.word	0x00034860
        /*0c44*/ 	.short	0x010a
        /*0c46*/ 	.byte	0x3f
	.zero		1


	//   ....[83]....
        /*0c48*/ 	.word	0x0001f4f0
        /*0c4c*/ 	.word	0x00000002
        /*0c50*/ 	.word	0x00034840
        /*0c54*/ 	.short	0x010a
        /*0c56*/ 	.byte	0x3f
	.zero		1


	//   ....[84]....
        /*0c58*/ 	.word	0x0001f540
        /*0c5c*/ 	.word	0x00000002
        /*0c60*/ 	.word	0x00034860
        /*0c64*/ 	.short	0x010a
        /*0c66*/ 	.byte	0x3f
	.zero		1


	//   ....[85]....
        /*0c68*/ 	.word	0x0001f590
        /*0c6c*/ 	.word	0x00000002
        /*0c70*/ 	.word	0x00034840
        /*0c74*/ 	.short	0x010a
        /*0c76*/ 	.byte	0x3f
	.zero		1


	//   ....[86]....
        /*0c78*/ 	.word	0x0001f5e0
        /*0c7c*/ 	.word	0x00000002
        /*0c80*/ 	.word	0x00034860
        /*0c84*/ 	.short	0x010a
        /*0c86*/ 	.byte	0x3f
	.zero		1


	//   ....[87]....
        /*0c88*/ 	.word	0x0001f630
        /*0c8c*/ 	.word	0x00000000
        /*0c90*/ 	.word	0x00034860
        /*0c94*/ 	.short	0x010a
        /*0c96*/ 	.byte	0x3f
	.zero		1


	//   ....[88]....
        /*0c98*/ 	.word	0x00020000
        /*0c9c*/ 	.word	0x00000000
        /*0ca0*/ 	.word	0x00034820
        /*0ca4*/ 	.short	0x010a
        /*0ca6*/ 	.byte	0x3f
	.zero		1


	//   ....[89]....
        /*0ca8*/ 	.word	0x000201a0
        /*0cac*/ 	.word	0x00000006
        /*0cb0*/ 	.word	0x00000000
        /*0cb4*/ 	.short	0x010a
        /*0cb6*/ 	.byte	0x3f
	.zero		1


	//   ....[90]....
        /*0cb8*/ 	.word	0x000201f0
        /*0cbc*/ 	.word	0x00000007
        /*0cc0*/ 	.word	0x00000000
        /*0cc4*/ 	.short	0x010a
        /*0cc6*/ 	.byte	0x3f
	.zero		1


	//   ....[91]....
        /*0cc8*/ 	.word	0x00020240
        /*0ccc*/ 	.word	0x00000004
        /*0cd0*/ 	.word	0x00000000
        /*0cd4*/ 	.short	0x010a
        /*0cd6*/ 	.byte	0x3f
	.zero		1


	//----- nvinfo : EIATTR_NUM_MBARRIERS
	.align		4
.L_421:
        /*0cd8*/ 	.byte	0x03, 0x38
        /*0cda*/ 	.short	0x0016


	//----- nvinfo : EIATTR_EXIT_INSTR_OFFSETS
	.align		4
        /*0cdc*/ 	.byte	0x04, 0x1c
        /*0cde*/ 	.short	(.L_423 - .L_422)


	//   ....[0]....
.L_422:
        /*0ce0*/ 	.word	0x0001e720


	//----- nvinfo : EIATTR_MAX_THREADS
	.align		4
.L_423:
        /*0ce4*/ 	.byte	0x04, 0x05
        /*0ce6*/ 	.short	(.L_425 - .L_424)
.L_424:
        /*0ce8*/ 	.word	0x00000180
        /*0cec*/ 	.word	0x00000001
        /*0cf0*/ 	.word	0x00000001


	//----- nvinfo : EIATTR_CRS_STACK_SIZE
	.align		4
.L_425:
        /*0cf4*/ 	.byte	0x04, 0x1e
        /*0cf6*/ 	.short	(.L_427 - .L_426)
.L_426:
        /*0cf8*/ 	.word	0x00000000


	//----- nvinfo : EIATTR_CBANK_PARAM_SIZE
	.align		4
.L_427:
        /*0cfc*/ 	.byte	0x03, 0x19
        /*0cfe*/ 	.short	0x0a70


	//----- nvinfo : EIATTR_PARAM_CBANK
	.align		4
        /*0d00*/ 	.byte	0x04, 0x0a
        /*0d02*/ 	.short	(.L_429 - .L_428)
	.align		4
.L_428:
        /*0d04*/ 	.word	index@(.nv.constant0._ZN7cutlass13device_kernelIN5flash11enable_sm90INS1_16FlashAttnFwdSm90INS1_25CollectiveMainloopFwdSm90ILi2EN4cute5tupleIJNS5_1CILi1EEES8_S8_EEENS6_IJNS7_ILi128EEESA_NS7_ILi192EEEEEELi128ENS_6half_tEfNS_4arch4Sm90ELb0ELb0ELb1ELb1ELb0ELb1ELb0ELb1ELb1ELb0ELb0ELb0EEENS1_21CollectiveEpilogueFwdINS6_IJSA_SA_SA_EEES9_SD_SF_Li256ELb1ELb0ELb0ELb0EEENS1_36VarlenDynamicPersistentTileSchedulerILi128ELi128ELi256ELi32ELb0ELb0ELb1ELb0ELb1ELb1EEEEEEEEEvNT_6ParamsE)
        /*0d08*/ 	.short	0x0210
        /*0d0a*/ 	.short	0x0a70


	//----- nvinfo : EIATTR_SW_WAR
	.align		4
.L_429:
        /*0d0c*/ 	.byte	0x04, 0x36
        /*0d0e*/ 	.short	(.L_431 - .L_430)
.L_430:
        /*0d10*/ 	.word	0x00000008
.L_431:


//--------------------- .nv.info._ZN7cutlass13device_kernelIN5flash11enable_sm90INS1_16FlashAttnFwdSm90INS1_25CollectiveMainloopFwdSm90ILi2EN4cute5tupleIJNS5_1CILi1EEES8_S8_EEENS6_IJNS7_ILi128EEENS7_ILi96EEENS7_ILi192EEEEEELi128ENS_6half_tEfNS_4arch4Sm90ELb0ELb1ELb1ELb0ELb0ELb0ELb0ELb1ELb1ELb0ELb0ELb0EEENS1_21CollectiveEpilogueFwdINS6_IJSA_SA_SB_EEES9_SE_SG_Li256ELb0ELb0ELb0ELb0EEENS1_30DynamicPersistentTileSchedulerILi256ELi32ELb0ELb0ELb1EEEEEEEEEvNT_6ParamsE --------------------------
	.section	.nv.info._ZN7cutlass13device_kernelIN5flash11enable_sm90INS1_16FlashAttnFwdSm90INS1_25CollectiveMainloopFwdSm90ILi2EN4cute5tupleIJNS5_1CILi1EEES8_S8_EEENS6_IJNS7_ILi128EEENS7_ILi96EEENS7_ILi192EEEEEELi128ENS_6half_tEfNS_4arch4Sm90ELb0ELb1ELb1ELb0ELb0ELb0ELb0ELb1ELb1ELb0ELb0ELb0EEENS1_21CollectiveEpilogueFwdINS6_IJSA_SA_SB_EEES9_SE_SG_Li256ELb0ELb0ELb0ELb0EEENS1_30DynamicPersistentTileSchedulerILi256ELi32ELb0ELb0ELb1EEEEEEEEEvNT_6ParamsE,"",@"SHT_CUDA_INFO"
	.sectionflags	@""
	.align	4


	//----- nvinfo : EIATTR_CUDA_API_VERSION
	.align		4
        /*0000*/ 	.byte	0x04, 0x37
        /*0002*/ 	.short	(.L_433 - .L_432)
.L_432:
        /*0004*/ 	.word	0x00000082


	//----- nvinfo : EIATTR_KPARAM_INFO
	.align		4
.L_433:
        /*0008*/ 	.byte	0x04, 0x17
        /*000a*/ 	.short	(.L_435 - .L_434)
.L_434:
        /*000c*/ 	.word	0x00000000
        /*0010*/ 	.short	0x0000
        /*0012*/ 	.short	0x0070
        /*0014*/ 	.byte	0x00, 0xf0, 0x01, 0x2e


	//----- nvinfo : EIATTR_SPARSE_MMA_MASK
	.align		4
.L_435:
        /*0018*/ 	.byte	0x03, 0x50
        /*001a*/ 	.short	0x0000


	//----- nvinfo : EIATTR_MAXREG_COUNT
	.align		4
        /*001c*/ 	.byte	0x03, 0x1b
        /*001e*/ 	.short	0x00a8


	//----- nvinfo : EIATTR_NUM_BARRIERS
	.align		4
        /*0020*/ 	.byte	0x02, 0x4c
        /*0022*/ 	.byte	0x09
	.zero		1


	//----- nvinfo : EIATTR_EXTERNS
	.align		4
        /*0024*/ 	.byte	0x04, 0x0f
        /*0026*/ 	.short	(.L_437 - .L_436)


	//   ....[0]....
	.align		4
.L_436:
        /*0028*/ 	.word	index@(__assertfail)


	//----- nvinfo : EIATTR_ANNOTATIONS
	.align		4
.L_437:
        /*002c*/ 	.byte	0x04, 0x55
        /*002e*/ 	.short	(.L_439 - .L_438)


	//   ....[0]....
.L_438:
        /*0030*/ 	.word	0x00000001
        /*0034*/ 	.byte	0x80, 0x09, 0x00, 0x00, 0x01, 0x00, 0x00, 0x00, 0x50, 0x0a, 0x00, 0x00, 0x01, 0x00, 0x00, 0x00
        /*0044*/ 	.byte	0x90, 0x26, 0x01, 0x00


	//----- nvinfo : EIATTR_MERCURY_ISA_VERSION
	.align		4
.L_439:
        /*0048*/ 	.byte	0x03, 0x5f
        /*004a*/ 	.short	0x0101


	//----- nvinfo : EIATTR_INT_WARP_WIDE_INSTR_OFFSETS
	.align		4
        /*004c*/ 	.byte	0x04, 0x31
        /*004e*/ 	.short	(.L_441 - .L_440)


	//   ....[0]....
.L_440:
        /*0050*/ 	.word	0x00000190


	//   ....[1]....
        /*0054*/ 	.word	0x000001c0


	//   ....[2]....
        /*0058*/ 	.word	0x000001d0


	//   ....[3]....
        /*005c*/ 	.word	0x0000fd90


	//   ....[4]....
        /*0060*/ 	.word	0x0000fe20


	//   ....[5]....
        /*0064*/ 	.word	0x00010390


	//   ....[6]....
        /*0068*/ 	.word	0x000120a0


	//   ....[7]....
        /*006c*/ 	.word	0x00012130


	//----- nvinfo : EIATTR_COOP_GROUP_MASK_REGIDS
	.align		4
.L_441:
        /*0070*/ 	.byte	0x04, 0x29
        /*0072*/ 	.short	(.L_443 - .L_442)


	//   ....[0]....
.L_442:
        /*0074*/ 	.word	0xffffffff


	//   ....[1]....
        /*0078*/ 	.word	0xffffffff


	//   ....[2]....
        /*007c*/ 	.word	0xffffffff


	//   ....[3]....
        /*0080*/ 	.word	0xffffffff


	//   ....[4]....
        /*0084*/ 	.word	0xffffffff


	//   ....[5]....
        /*0088*/ 	.word	0xffffffff


	//   ....[6]....
        /*008c*/ 	.word	0xffffffff


	//   ....[7]....
        /*0090*/ 	.word	0xffffffff


	//   ....[8]....
        /*0094*/ 	.word	0xffffffff


	//   ....[9]....
        /*0098*/ 	.word	0xffffffff


	//   ....[10]....
        /*009c*/ 	.word	0xffffffff


	//   ....[11]....
        /*00a0*/ 	.word	0xffffffff


	//   ....[12]....
        /*00a4*/ 	.word	0xffffffff


	//   ....[13]....
        /*00a8*/ 	.word	0xffffffff


	//   ....[14]....
        /*00ac*/ 	.word	0xffffffff


	//   ....[15]....
        /*00b0*/ 	.word	0xffffffff


	//   ....[16]....
        /*00b4*/ 	.word	0xffffffff


	//   ....[17]....
        /*00b8*/ 	.word	0xffffffff


	//   ....[18]....
        /*00bc*/ 	.word	0xffffffff


	//   ....[19]....
        /*00c0*/ 	.word	0xffffffff


	//   ....[20]....
        /*00c4*/ 	.word	0xffffffff


	//   ....[21]....
        /*00c8*/ 	.word	0xffffffff


	//   ....[22]....
        /*00cc*/ 	.word	0xffffffff


	//   ....[23]....
        /*00d0*/ 	.word	0xffffffff


	//   ....[24]....
        /*00d4*/ 	.word	0xffffffff


	//   ....[25]....
        /*00d8*/ 	.word	0xffffffff


	//   ....[26]....
        /*00dc*/ 	.word	0xffffffff


	//   ....[27]....
        /*00e0*/ 	.word	0xffffffff


	//   ....[28]....
        /*00e4*/ 	.word	0xffffffff


	//   ....[29]....
        /*00e8*/ 	.word	0xffffffff


	//   ....[30]....
        /*00ec*/ 	.word	0xffffffff


	//   ....[31]....
        /*00f0*/ 	.word	0xffffffff


	//   ....[32]....
        /*00f4*/ 	.word	0x0500000f


	//   ....[33]....
        /*00f8*/ 	.word	0x0500000f


	//----- nvinfo : EIATTR_COOP_GROUP_INSTR_OFFSETS
	.align		4
.L_443:
        /*00fc*/ 	.byte	0x04, 0x28
        /*00fe*/ 	.short	(.L_445 - .L_444)


	//   ....[0]....
.L_444:
        /*0100*/ 	.word	0x00000060


	//   ....[1]....
        /*0104*/ 	.word	0x000001a0


	//   ....[2]....
        /*0108*/ 	.word	0x000001f0


	//   ....[3]....
        /*010c*/ 	.word	0x000003e0


	//   ....[4]....
        /*0110*/ 	.word	0x00000540


	//   ....[5]....
        /*0114*/ 	.word	0x00000660


	//   ....[6]....
        /*0118*/ 	.word	0x000007c0


	//   ....[7]....
        /*011c*/ 	.word	0x000016f0


	//   ....[8]....
        /*0120*/ 	.word	0x000038d0


	//   ....[9]....
        /*0124*/ 	.word	0x00003900


	//   ....[10]....
        /*0128*/ 	.word	0x00003d20


	//   ....[11]....
        /*012c*/ 	.word	0x00003d90


	//   ....[12]....
        /*0130*/ 	.word	0x00006ca0


	//   ....[13]....
        /*0134*/ 	.word	0x00006dc0


	//   ....[14]....
        /*0138*/ 	.word	0x00007340


	//   ....[15]....
        /*013c*/ 	.word	0x000073d0


	//   ....[16]....
        /*0140*/ 	.word	0x00009260


	//   ....[17]....
        /*0144*/ 	.word	0x00009280


	//   ....[18]....
        /*0148*/ 	.word	0x000096b0


	//   ....[19]....
        /*014c*/ 	.word	0x00009720


	//   ....[20]....
        /*0150*/ 	.word	0x0000c460


	//   ....[21]....
        /*0154*/ 	.word	0x0000c580


	//   ....[22]....
        /*0158*/ 	.word	0x0000cb40


	//   ....[23]....
        /*015c*/ 	.word	0x0000cb90


	//   ....[24]....
        /*0160*/ 	.word	0x0000da00


	//   ....[25]....
        /*0164*/ 	.word	0x0000da30


	//   ....[26]....
        /*0168*/ 	.word	0x0000db30


	//   ....[27]....
        /*016c*/ 	.word	0x0000db40


	//   ....[28]....
        /*0170*/ 	.word	0x0000e910


	//   ....[29]....
        /*0174*/ 	.word	0x0000f4e0


	//   ....[30]....
        /*0178*/ 	.word	0x00012460


	//   ....[31]....
        /*017c*/ 	.word	0x00012630


	//   ....[32]....
        /*0180*/ 	.word	0x00012c80


	//   ....[33]....
        /*0184*/ 	.word	0x00013060


	//----- nvinfo : EIATTR_REG_RECONFIG
	.align		4
.L_445:
        /*0188*/ 	.byte	0x01, 0x54
	.zero		2


	//----- nvinfo : EIATTR_SYSCALL_OFFSETS
	.align		4
        /*018c*/ 	.byte	0x04, 0x46
        /*018e*/ 	.short	(.L_447 - .L_446)


	//   ....[0]....
.L_446:
        /*0190*/ 	.word	0x000018a0


	//   ....[1]....
        /*0194*/ 	.word	0x0000ffb0


	//   ....[2]....
        /*0198*/ 	.word	0x000100f0


	//   ....[3]....
        /*019c*/ 	.word	0x000101e0


	//----- nvinfo : EIATTR_MBARRIER_INSTR_OFFSETS
	.align		4
.L_447:
        /*01a0*/ 	.byte	0x04, 0x39
        /*01a2*/ 	.short	(.L_449 - .L_448)


	//   ....[0]....
.L_448:
        /*01a4*/ 	.word	0x00000290
        /*01a8*/ 	.word	0x000000ff
        /*01ac*/ 	.word	0x0002a800
        /*01b0*/ 	.short	0x0100
        /*01b2*/ 	.byte	0x06
	.zero		1


	//   ....[1]....
        /*01b4*/ 	.word	0x000002a0
        /*01b8*/ 	.word	0x000000ff
        /*01bc*/ 	.word	0x0002a820
        /*01c0*/ 	.short	0x0100
        /*01c2*/ 	.byte	0x06
	.zero		1


	//   ....[2]....
        /*01c4*/ 	.word	0x00000390
        /*01c8*/ 	.word	0x000000ff
        /*01cc*/ 	.word	0x0002a830
        /*01d0*/ 	.short	0x0100
        /*01d2*/ 	.byte	0x08
	.zero		1


	//   ....[3]....
        /*01d4*/ 	.word	0x000003a0
        /*01d8*/ 	.word	0x000000ff
        /*01dc*/ 	.word	0x0002a840
        /*01e0*/ 	.short	0x0100
        /*01e2*/ 	.byte	0x08
	.zero		1


	//   ....[4]....
        /*01e4*/ 	.word	0x000003b0
        /*01e8*/ 	.word	0x000000ff
        /*01ec*/ 	.word	0x0002a838
        /*01f0*/ 	.short	0x0100
        /*01f2*/ 	.byte	0x08
	.zero		1


	//   ....[5]....
        /*01f4*/ 	.word	0x000003c0
        /*01f8*/ 	.word	0x000000ff
        /*01fc*/ 	.word	0x0002a848
        /*0200*/ 	.short	0x0100
        /*0202*/ 	.byte	0x08
	.zero		1


	//   ....[6]....
        /*0204*/ 	.word	0x000004f0
        /*0208*/ 	.word	0x000000ff
        /*020c*/ 	.word	0x0002a850
        /*0210*/ 	.short	0x0100
        /*0212*/ 	.byte	0x08
	.zero		1


	//   ....[7]....
        /*0214*/ 	.word	0x00000500
        /*0218*/ 	.word	0x000000ff
        /*021c*/ 	.word	0x0002a860
        /*0220*/ 	.short	0x0100
        /*0222*/ 	.byte	0x08
	.zero		1


	//   ....[8]....
        /*0224*/ 	.word	0x00000510
        /*0228*/ 	.word	0x000000ff
        /*022c*/ 	.word	0x0002a858
        /*0230*/ 	.short	0x0100
        /*0232*/ 	.byte	0x08
	.zero		1


	//   ....[9]....
        /*0234*/ 	.word	0x00000520
        /*0238*/ 	.word	0x000000ff
        /*023c*/ 	.word	0x0002a868
        /*0240*/ 	.short	0x0100
        /*0242*/ 	.byte	0x08
	.zero		1


	//   ....[10]....
        /*0244*/ 	.word	0x00000610
        /*0248*/ 	.word	0x000000ff
        /*024c*/ 	.word	0x0002a870
        /*0250*/ 	.short	0x0100
        /*0252*/ 	.byte	0x06
	.zero		1


	//   ....[11]....
        /*0254*/ 	.word	0x00000620
        /*0258*/ 	.word	0x000000ff
        /*025c*/ 	.word	0x0002a880
        /*0260*/ 	.short	0x0100
        /*0262*/ 	.byte	0x06
	.zero		1


	//   ....[12]....
        /*0264*/ 	.word	0x00000630
        /*0268*/ 	.word	0x000000ff
        /*026c*/ 	.word	0x0002a878
        /*0270*/ 	.short	0x0100
        /*0272*/ 	.byte	0x06
	.zero		1


	//   ....[13]....
        /*0274*/ 	.word	0x00000640
        /*0278*/ 	.word	0x000000ff
        /*027c*/ 	.word	0x0002a888
        /*0280*/ 	.short	0x0100
        /*0282*/ 	.byte	0x06
	.zero		1


	//   ....[14]....
        /*0284*/ 	.word	0x00000770
        /*0288*/ 	.word	0x000000ff
        /*028c*/ 	.word	0x0002a890
        /*0290*/ 	.short	0x0100
        /*0292*/ 	.byte	0x08
	.zero		1


	//   ....[15]....
        /*0294*/ 	.word	0x00000780
        /*0298*/ 	.word	0x000000ff
        /*029c*/ 	.word	0x0002a8a0
        /*02a0*/ 	.short	0x0100
        /*02a2*/ 	.byte	0x08
	.zero		1


	//   ....[16]....
        /*02a4*/ 	.word	0x00000790
        /*02a8*/ 	.word	0x000000ff
        /*02ac*/ 	.word	0x0002a898
        /*02b0*/ 	.short	0x0100
        /*02b2*/ 	.byte	0x08
	.zero		1


	//   ....[17]....
        /*02b4*/ 	.word	0x000007a0
        /*02b8*/ 	.word	0x000000ff
        /*02bc*/ 	.word	0x0002a8a8
        /*02c0*/ 	.short	0x0100
        /*02c2*/ 	.byte	0x08
	.zero		1


	//   ....[18]....
        /*02c4*/ 	.word	0x000008d0
        /*02c8*/ 	.word	0x000000ff
        /*02cc*/ 	.word	0x0002a8b0
        /*02d0*/ 	.short	0x0100
        /*02d2*/ 	.byte	0x08
	.zero		1


	//   ....[19]....
        /*02d4*/ 	.word	0x000008e0
        /*02d8*/ 	.word	0x000000ff
        /*02dc*/ 	.word	0x0002a8c0
        /*02e0*/ 	.short	0x0100
        /*02e2*/ 	.byte	0x08
	.zero		1


	//   ....[20]....
        /*02e4*/ 	.word	0x000008f0
        /*02e8*/ 	.word	0x000000ff
        /*02ec*/ 	.word	0x0002a8b8
        /*02f0*/ 	.short	0x0100
        /*02f2*/ 	.byte	0x08
	.zero		1


	//   ....[21]....
        /*02f4*/ 	.word	0x00000900
        /*02f8*/ 	.word	0x000000ff
        /*02fc*/ 	.word	0x0002a8c8
        /*0300*/ 	.short	0x0100
        /*0302*/ 	.byte	0x08
	.zero		1


	//   ....[22]....
        /*0304*/ 	.word	0x00001910
        /*0308*/ 	.word	0x000000ff
        /*030c*/ 	.word	0x0002a800
        /*0310*/ 	.short	0x010a
        /*0312*/ 	.byte	0x25
	.zero		1


	//   ....[23]....
        /*0314*/ 	.word	0x000019a0
        /*0318*/ 	.word	0x00000003
        /*031c*/ 	.word	0x0002a830
        /*0320*/ 	.short	0x010a
        /*0322*/ 	.byte	0x3f
	.zero		1


	//   ....[24]....
        /*0324*/ 	.word	0x00001a20
        /*0328*/ 	.word	0x00000003
        /*032c*/ 	.word	0x0002a830
        /*0330*/ 	.short	0x010a
        /*0332*/ 	.byte	0x3f
	.zero		1


	//   ....[25]....
        /*0334*/ 	.word	0x000021a0
        /*0338*/ 	.word	0x00000003
        /*033c*/ 	.word	0x00000000
        /*0340*/ 	.short	0x0101
        /*0342*/ 	.byte	0x3f
	.zero		1


	//   ....[26]....
        /*0344*/ 	.word	0x00004b20
        /*0348*/ 	.word	0x000000ff
        /*034c*/ 	.word	0x0002a830
        /*0350*/ 	.short	0x010a
        /*0352*/ 	.byte	0x07
	.zero		1


	//   ....[27]....
        /*0354*/ 	.word	0x00004b60
        /*0358*/ 	.word	0x000000ff
        /*035c*/ 	.word	0x0002a830
        /*0360*/ 	.short	0x010a
        /*0362*/ 	.byte	0x07
	.zero		1


	//   ....[28]....
        /*0364*/ 	.word	0x00005420
        /*0368*/ 	.word	0x000000ff
        /*036c*/ 	.word	0x0002a850
        /*0370*/ 	.short	0x010a
        /*0372*/ 	.byte	0x06
	.zero		1


	//   ....[29]....
        /*0374*/ 	.word	0x00005460
        /*0378*/ 	.word	0x000000ff
        /*037c*/ 	.word	0x0002a850
        /*0380*/ 	.short	0x010a
        /*0382*/ 	.byte	0x06
	.zero		1


	//   ....[30]....
        /*0384*/ 	.word	0x00005d60
        /*0388*/ 	.word	0x0000006a
        /*038c*/ 	.word	0x00000000
        /*0390*/ 	.short	0x0101
        /*0392*/ 	.byte	0x3f
	.zero		1


	//   ....[31]....
        /*0394*/ 	.word	0x00007850
        /*0398*/ 	.word	0x00000062
        /*039c*/ 	.word	0x00000000
        /*03a0*/ 	.short	0x0101
        /*03a2*/ 	.byte	0x3f
	.zero		1


	//   ....[32]....
        /*03a4*/ 	.word	0x00008030
        /*03a8*/ 	.word	0x000000ff
        /*03ac*/ 	.word	0x0002a830
        /*03b0*/ 	.short	0x010a
        /*03b2*/ 	.byte	0x06
	.zero		1


	//   ....[33]....
        /*03b4*/ 	.word	0x00008070
        /*03b8*/ 	.word	0x000000ff
        /*03bc*/ 	.word	0x0002a830
        /*03c0*/ 	.short	0x010a
        /*03c2*/ 	.byte	0x06
	.zero		1


	//   ....[34]....
        /*03c4*/ 	.word	0x00008930
        /*03c8*/ 	.word	0x000000ff
        /*03cc*/ 	.word	0x0002a850
        /*03d0*/ 	.short	0x010a
        /*03d2*/ 	.byte	0x0a
	.zero		1


	//   ....[35]....
        /*03d4*/ 	.word	0x00008970
        /*03d8*/ 	.word	0x000000ff
        /*03dc*/ 	.word	0x0002a850
        /*03e0*/ 	.short	0x010a
        /*03e2*/ 	.byte	0x0a
	.zero		1


	//   ....[36]....
        /*03e4*/ 	.word	0x00009ef0
        /*03e8*/ 	.word	0x00000058
        /*03ec*/ 	.word	0x00000000
        /*03f0*/ 	.short	0x0101
        /*03f2*/ 	.byte	0x3f
	.zero		1


	//   ....[37]....
        /*03f4*/ 	.word	0x00009f90
        /*03f8*/ 	.word	0x00000058
        /*03fc*/ 	.word	0x00000000
        /*0400*/ 	.short	0x0101
        /*0402*/ 	.byte	0x3f
	.zero		1


	//   ....[38]....
        /*0404*/ 	.word	0x0000a2d0
        /*0408*/ 	.word	0x000000ff
        /*040c*/ 	.word	0x0002a830
        /*0410*/ 	.short	0x010a
        /*0412*/ 	.byte	0x06
	.zero		1


	//   ....[39]....
        /*0414*/ 	.word	0x0000a310
        /*0418*/ 	.word	0x000000ff
        /*041c*/ 	.word	0x0002a830
        /*0420*/ 	.short	0x010a
        /*0422*/ 	.byte	0x06
	.zero		1


	//   ....[40]....
        /*0424*/ 	.word	0x0000abd0
        /*0428*/ 	.word	0x000000ff
        /*042c*/ 	.word	0x0002a850
        /*0430*/ 	.short	0x010a
        /*0432*/ 	.byte	0x0a
	.zero		1


	//   ....[41]....
        /*0434*/ 	.word	0x0000ac10
        /*0438*/ 	.word	0x000000ff
        /*043c*/ 	.word	0x0002a850
        /*0440*/ 	.short	0x010a
        /*0442*/ 	.byte	0x0a
	.zero		1


	//   ....[42]....
        /*0444*/ 	.word	0x0000b530
        /*0448*/ 	.word	0x0000006a
        /*044c*/ 	.word	0x00000000
        /*0450*/ 	.short	0x0101
        /*0452*/ 	.byte	0x3f
	.zero		1


	//   ....[43]....
        /*0454*/ 	.word	0x0000cf80
        /*0458*/ 	.word	0x00000062
        /*045c*/ 	.word	0x00000000
        /*0460*/ 	.short	0x0101
        /*0462*/ 	.byte	0x3f
	.zero		1


	//   ....[44]....
        /*0464*/ 	.word	0x0000d970
        /*0468*/ 	.word	0x000000ff
        /*046c*/ 	.word	0x0002a850
        /*0470*/ 	.short	0x010a
        /*0472*/ 	.byte	0x05
	.zero		1


	//   ....[45]....
        /*0474*/ 	.word	0x0000d9b0
        /*0478*/ 	.word	0x000000ff
        /*047c*/ 	.word	0x0002a850
        /*0480*/ 	.short	0x010a
        /*0482*/ 	.byte	0x05
	.zero		1


	//   ....[46]....
        /*0484*/ 	.word	0x0000de60
        /*0488*/ 	.word	0x00000007
        /*048c*/ 	.word	0x00000000
        /*0490*/ 	.short	0x0101
        /*0492*/ 	.byte	0x3f
	.zero		1


	//   ....[47]....
        /*0494*/ 	.word	0x0000ebe0
        /*0498*/ 	.word	0x000000ff
        /*049c*/ 	.word	0x00000000
        /*04a0*/ 	.short	0x0101
        /*04a2*/ 	.byte	0x05
	.zero		1


	//   ....[48]....
        /*04a4*/ 	.word	0x00010660
        /*04a8*/ 	.word	0x00000008
        /*04ac*/ 	.word	0x0002a840
        /*04b0*/ 	.short	0x010a
        /*04b2*/ 	.byte	0x3f
	.zero		1


	//   ....[49]....
        /*04b4*/ 	.word	0x00010af0
        /*04b8*/ 	.word	0x000000ff
        /*04bc*/ 	.word	0x0002a820
        /*04c0*/ 	.short	0x010a
        /*04c2*/ 	.byte	0x26
	.zero		1


	//   ....[50]....
        /*04c4*/ 	.word	0x00010dd0
        /*04c8*/ 	.word	0x00000003
        /*04cc*/ 	.word	0x0002a840
        /*04d0*/ 	.short	0x010a
        /*04d2*/ 	.byte	0x3f
	.zero		1


	//   ....[51]....
        /*04d4*/ 	.word	0x00011040
        /*04d8*/ 	.word	0x00000002
        /*04dc*/ 	.word	0x00000060
        /*04e0*/ 	.short	0x010a
        /*04e2*/ 	.byte	0x3f
	.zero		1


	//   ....[52]....
        /*04e4*/ 	.word	0x00011510
        /*04e8*/ 	.word	0x00000003
        /*04ec*/ 	.word	0x0002a840
        /*04f0*/ 	.short	0x010a
        /*04f2*/ 	.byte	0x3f
	.zero		1


	//   ....[53]....
        /*04f4*/ 	.word	0x00011780
        /*04f8*/ 	.word	0x00000002
        /*04fc*/ 	.word	0x00000060
        /*0500*/ 	.short	0x010a
        /*0502*/ 	.byte	0x3f
	.zero		1


	//   ....[54]....
        /*0504*/ 	.word	0x00011b70
        /*0508*/ 	.word	0x00000002
        /*050c*/ 	.word	0x0002a840
        /*0510*/ 	.short	0x010a
        /*0512*/ 	.byte	0x3f
	.zero		1


	//   ....[55]....
        /*0514*/ 	.word	0x00011e10
        /*0518*/ 	.word	0x00000002
        /*051c*/ 	.word	0x00000060
        /*0520*/ 	.short	0x010a
        /*0522*/ 	.byte	0x3f
	.zero		1


	//   ....[56]....
        /*0524*/ 	.word	0x000121d0
        /*0528*/ 	.word	0x00000003
        /*052c*/ 	.word	0x0002a860
        /*0530*/ 	.short	0x010a
        /*0532*/ 	.byte	0x3f
	.zero		1


	//   ....[57]....
        /*0534*/ 	.word	0x000125e0
        /*0538*/ 	.word	0x00000007
        /*053c*/ 	.word	0x0002a820
        /*0540*/ 	.short	0x010a
        /*0542*/ 	.byte	0x3f
	.zero		1


	//   ....[58]....
        /*0544*/ 	.word	0x00012750
        /*0548*/ 	.word	0x00000005
        /*054c*/ 	.word	0x00000000
        /*0550*/ 	.short	0x010a
        /*0552*/ 	.byte	0x3f
	.zero		1


	//   ....[59]....
        /*0554*/ 	.word	0x000127c0
        /*0558*/ 	.word	0x00000003
        /*055c*/ 	.word	0x00000000
        /*0560*/ 	.short	0x010a
        /*0562*/ 	.byte	0x3f
	.zero		1


	//   ....[60]....
        /*0564*/ 	.word	0x00012820
        /*0568*/ 	.word	0x00000005
        /*056c*/ 	.word	0x00000000
        /*0570*/ 	.short	0x010a
        /*0572*/ 	.byte	0x3f
	.zero		1


	//   ....[61]....
        /*0574*/ 	.word	0x00012850
        /*0578*/ 	.word	0x00000003
        /*057c*/ 	.word	0x00000000
        /*0580*/ 	.short	0x010a
        /*0582*/ 	.byte	0x3f
	.zero		1


	//   ....[62]....
        /*0584*/ 	.word	0x000128c0
        /*0588*/ 	.word	0x00000003
        /*058c*/ 	.word	0x0002a800
        /*0590*/ 	.short	0x010a
        /*0592*/ 	.byte	0x3f
	.zero		1


	//   ....[63]....
        /*0594*/ 	.word	0x00012910
        /*0598*/ 	.word	0x00000003
        /*059c*/ 	.word	0x0002a830
        /*05a0*/ 	.short	0x010a
        /*05a2*/ 	.byte	0x3f
	.zero		1


	//   ....[64]....
        /*05a4*/ 	.word	0x00012970
        /*05a8*/ 	.word	0x00000058
        /*05ac*/ 	.word	0x0002a830
        /*05b0*/ 	.short	0x010a
        /*05b2*/ 	.byte	0x3f
	.zero		1


	//   ....[65]....
        /*05b4*/ 	.word	0x000129d0
        /*05b8*/ 	.word	0x00000015
        /*05bc*/ 	.word	0x0002a850
        /*05c0*/ 	.short	0x010a
        /*05c2*/ 	.byte	0x3f
	.zero		1


	//   ....[66]....
        /*05c4*/ 	.word	0x00012a30
        /*05c8*/ 	.word	0x0000000f
        /*05cc*/ 	.word	0x0002a830
        /*05d0*/ 	.short	0x010a
        /*05d2*/ 	.byte	0x3f
	.zero		1


	//   ....[67]....
        /*05d4*/ 	.word	0x00012a90
        /*05d8*/ 	.word	0x0000000f
        /*05dc*/ 	.word	0x0002a850
        /*05e0*/ 	.short	0x010a
        /*05e2*/ 	.byte	0x3f
	.zero		1


	//   ....[68]....
        /*05e4*/ 	.word	0x00012af0
        /*05e8*/ 	.word	0x0000000f
        /*05ec*/ 	.word	0x0002a830
        /*05f0*/ 	.short	0x010a
        /*05f2*/ 	.byte	0x3f
	.zero		1


	//   ....[69]....
        /*05f4*/ 	.word	0x00012b50
        /*05f8*/ 	.word	0x0000000f
        /*05fc*/ 	.word	0x0002a850
        /*0600*/ 	.short	0x010a
        /*0602*/ 	.byte	0x3f
	.zero		1


	//   ....[70]....
        /*0604*/ 	.word	0x00012bb0
        /*0608*/ 	.word	0x00000003
        /*060c*/ 	.word	0x0002a850
        /*0610*/ 	.short	0x010a
        /*0612*/ 	.byte	0x3f
	.zero		1


	//   ....[71]....
        /*0614*/ 	.word	0x00012d30
        /*0618*/ 	.word	0x00000008
        /*061c*/ 	.word	0x0002a840
        /*0620*/ 	.short	0x010a
        /*0622*/ 	.byte	0x3f
	.zero		1


	//   ....[72]....
        /*0624*/ 	.word	0x00012d90
        /*0628*/ 	.word	0x00000008
        /*062c*/ 	.word	0x0002a820
        /*0630*/ 	.short	0x010a
        /*0632*/ 	.byte	0x3f
	.zero		1


	//   ....[73]....
        /*0634*/ 	.word	0x00012de0
        /*0638*/ 	.word	0x00000003
        /*063c*/ 	.word	0x0002a840
        /*0640*/ 	.short	0x010a
        /*0642*/ 	.byte	0x3f
	.zero		1


	//   ....[74]....
        /*0644*/ 	.word	0x00012e30
        /*0648*/ 	.word	0x00000002
        /*064c*/ 	.word	0x00000060
        /*0650*/ 	.short	0x010a
        /*0652*/ 	.byte	0x3f
	.zero		1


	//   ....[75]....
        /*0654*/ 	.word	0x00012e80
        /*0658*/ 	.word	0x00000003
        /*065c*/ 	.word	0x0002a840
        /*0660*/ 	.short	0x010a
        /*0662*/ 	.byte	0x3f
	.zero		1


	//   ....[76]....
        /*0664*/ 	.word	0x00012ed0
        /*0668*/ 	.word	0x00000002
        /*066c*/ 	.word	0x00000060
        /*0670*/ 	.short	0x010a
        /*0672*/ 	.byte	0x3f
	.zero		1


	//   ....[77]....
        /*0674*/ 	.word	0x00012f20
        /*0678*/ 	.word	0x00000002
        /*067c*/ 	.word	0x0002a840
        /*0680*/ 	.short	0x010a
        /*0682*/ 	.byte	0x3f
	.zero		1


	//   ....[78]....
        /*0684*/ 	.word	0x00012f70
        /*0688*/ 	.word	0x00000002
        /*068c*/ 	.word	0x00000060
        /*0690*/ 	.short	0x010a
        /*0692*/ 	.byte	0x3f
	.zero		1


	//   ....[79]....
        /*0694*/ 	.word	0x00012fc0
        /*0698*/ 	.word	0x00000003
        /*069c*/ 	.word	0x0002a860
        /*06a0*/ 	.short	0x010a
        /*06a2*/ 	.byte	0x3f
	.zero		1


	//   ....[80]....
        /*06a4*/ 	.word	0x000130a0
        /*06a8*/ 	.word	0x00000007
        /*06ac*/ 	.word	0x0002a820
        /*06b0*/ 	.short	0x010a
        /*06b2*/ 	.byte	0x3f
	.zero		1


	//   ....[81]....
        /*06b4*/ 	.word	0x000130f0
        /*06b8*/ 	.word	0x00000005
        /*06bc*/ 	.word	0x00000000
        /*06c0*/ 	.short	0x010a
        /*06c2*/ 	.byte	0x3f
	.zero		1


	//   ....[82]....
        /*06c4*/ 	.word	0x00013140
        /*06c8*/ 	.word	0x00000003
        /*06cc*/ 	.word	0x00000000
        /*06d0*/ 	.short	0x010a
        /*06d2*/ 	.byte	0x3f
	.zero		1


	//   ....[83]....
        /*06d4*/ 	.word	0x00013190
        /*06d8*/ 	.word	0x00000005
        /*06dc*/ 	.word	0x00000000
        /*06e0*/ 	.short	0x010a
        /*06e2*/ 	.byte	0x3f
	.zero		1


	//----- nvinfo : EIATTR_NUM_MBARRIERS
	.align		4
.L_449:
        /*06e4*/ 	.byte	0x03, 0x38
        /*06e6*/ 	.short	0x0016


	//----- nvinfo : EIATTR_EXIT_INSTR_OFFSETS
	.align		4
        /*06e8*/ 	.byte	0x04, 0x1c
        /*06ea*/ 	.short	(.L_451 - .L_450)


	//   ....[0]....
.L_450:
        /*06ec*/ 	.word	0x00000a40


	//   ....[1]....
        /*06f0*/ 	.word	0x0000f4a0


	//   ....[2]....
        /*06f4*/ 	.word	0x0000f500


	//   ....[3]....
        /*06f8*/ 	.word	0x00012650


	//   ....[4]....
        /*06fc*/ 	.word	0x000128a0


	//----- nvinfo : EIATTR_MAX_THREADS
	.align		4
.L_451:
        /*0700*/ 	.byte	0x04, 0x05
        /*0702*/ 	.short	(.L_453 - .L_452)
.L_452:
        /*0704*/ 	.word	0x00000180
        /*0708*/ 	.word	0x00000001
        /*070c*/ 	.word	0x00000001


	//----- nvinfo : EIATTR_CRS_STACK_SIZE
	.align		4
.L_453:
        /*0710*/ 	.byte	0x04, 0x1e
        /*0712*/ 	.short	(.L_455 - .L_454)
.L_454:
        /*0714*/ 	.word	0x00000000


	//----- nvinfo : EIATTR_CBANK_PARAM_SIZE
	.align		4
.L_455:
        /*0718*/ 	.byte	0x03, 0x19
        /*071a*/ 	.short	0x0bf0


	//----- nvinfo : EIATTR_PARAM_CBANK
	.align		4
        /*071c*/ 	.byte	0x04, 0x0a
        /*071e*/ 	.short	(.L_457 - .L_456)
	.align		4
.L_456:
        /*0720*/ 	.word	index@(.nv.constant0._ZN7cutlass13device_kernelIN5flash11enable_sm90INS1_16FlashAttnFwdSm90INS1_25CollectiveMainloopFwdSm90ILi2EN4cute5tupleIJNS5_1CILi1EEES8_S8_EEENS6_IJNS7_ILi128EEENS7_ILi96EEENS7_ILi192EEEEEELi128ENS_6half_tEfNS_4arch4Sm90ELb0ELb1ELb1ELb0ELb0ELb0ELb0ELb1ELb1ELb0ELb0ELb0EEENS1_21CollectiveEpilogueFwdINS6_IJSA_SA_SB_EEES9_SE_SG_Li256ELb0ELb0ELb0ELb0EEENS1_30DynamicPersistentTileSchedulerILi256ELi32ELb0ELb0ELb1EEEEEEEEEvNT_6ParamsE)
        /*0724*/ 	.short	0x0210
        /*0726*/ 	.short	0x0bf0


	//----- nvinfo : EIATTR_SW_WAR
	.align		4
.L_457:
        /*0728*/ 	.byte	0x04, 0x36
        /*072a*/ 	.short	(.L_459 - .L_458)
.L_458:
        /*072c*/ 	.word	0x00000008
.L_459:


//--------------------- .nv.info._ZN7cutlass13device_kernelIN5flash11enable_sm90INS1_16FlashAttnFwdSm90INS1_25CollectiveMainloopFwdSm90ILi2EN4cute5tupleIJNS5_1CILi1EEES8_S8_EEENS6_IJNS7_ILi128EEENS7_ILi96EEENS7_ILi192EEEEEELi128ENS_6half_tEfNS_4arch4Sm90ELb0ELb1ELb1ELb1ELb0ELb0ELb0ELb1ELb1ELb0ELb0ELb0EEENS1_21CollectiveEpilogueFwdINS6_IJSA_SA_SB_EEES9_SE_SG_Li256ELb1ELb0ELb0ELb0EEENS1_36VarlenDynamicPersistentTileSchedulerILi128ELi96ELi256ELi32ELb0ELb0ELb1ELb1ELb0ELb1EEEEEEEEEvNT_6ParamsE --------------------------
	.section	.nv.info._ZN7cutlass13device_kernelIN5flash11enable_sm90INS1_16FlashAttnFwdSm90INS1_25CollectiveMainloopFwdSm90ILi2EN4cute5tupleIJNS5_1CILi1EEES8_S8_EEENS6_IJNS7_ILi128EEENS7_ILi96EEENS7_ILi192EEEEEELi128ENS_6half_tEfNS_4arch4Sm90ELb0ELb1ELb1ELb1ELb0ELb0ELb0ELb1ELb1ELb0ELb0ELb0EEENS1_21CollectiveEpilogueFwdINS6_IJSA_SA_SB_EEES9_SE_SG_Li256ELb1ELb0ELb0ELb0EEENS1_36VarlenDynamicPersistentTileSchedulerILi128ELi96ELi256ELi32ELb0ELb0ELb1ELb1ELb0ELb1EEEEEEEEEvNT_6ParamsE,"",@"SHT_CUDA_INFO"
	.sectionflags	@""
	.align	4


	//----- nvinfo : EIATTR_CUDA_API_VERSION
	.align		4
        /*0000*/ 	.byte	0x04, 0x37
        /*0002*/ 	.short	(.L_461 - .L_460)
.L_460:
        /*0004*/ 	.word	0x00000082


	//----- nvinfo : EIATTR_KPARAM_INFO
	.align		4
.L_461:
        /*0008*/ 	.byte	0x04, 0x17
        /*000a*/ 	.short	(.L_463 - .L_462)
.L_462:
        /*000c*/ 	.word	0x00000000
        /*0010*/ 	.short	0x0000
        /*0012*/ 	.short	0x0070
        /*0014*/ 	.byte	0x00, 0xf0, 0x01, 0x28


	//----- nvinfo : EIATTR_SPARSE_MMA_MASK
	.align		4
.L_463:
        /*0018*/ 	.byte	0x03, 0x50
        /*001a*/ 	.short	0x0000


	//----- nvinfo : EIATTR_MAXREG_COUNT
	.align		4
        /*001c*/ 	.byte	0x03, 0x1b
        /*001e*/ 	.short	0x00a8


	//----- nvinfo : EIATTR_NUM_BARRIERS
	.align		4
        /*0020*/ 	.byte	0x02, 0x4c
        /*0022*/ 	.byte	0x09
	.zero		1


	//----- nvinfo : EIATTR_EXTERNS
	.align		4
        /*0024*/ 	.byte	0x04, 0x0f
        /*0026*/ 	.short	(.L_465 - .L_464)


	//   ....[0]....
	.align		4
.L_464:
        /*0028*/ 	.word	index@(__assertfail)


	//----- nvinfo : EIATTR_ANNOTATIONS
	.align		4
.L_465:
        /*002c*/ 	.byte	0x04, 0x55
        /*002e*/ 	.short	(.L_467 - .L_466)


	//   ....[0]....
.L_466:
        /* <DEDUP_REMOVED lines=34> */


	//----- nvinfo : EIATTR_MERCURY_ISA_VERSION
	.align		4
.L_467:
        /*0240*/ 	.byte	0x03, 0x5f
        /*0242*/ 	.short	0x0101


	//----- nvinfo : EIATTR_UNUSED_LOAD_BYTE_OFFSET
	.align		4
        /*0244*/ 	.byte	0x04, 0x44
        /*0246*/ 	.short	(.L_469 - .L_468)


	//   ....[0]....
.L_468:
        /*0248*/ 	.word	0x00000a10
        /*024c*/ 	.word	0x0000fff0


	//   ....[1]....
        /*0250*/ 	.word	0x0000e270
        /*0254*/ 	.word	0x0000fff0


	//----- nvinfo : EIATTR_INT_WARP_WIDE_INSTR_OFFSETS
	.align		4
.L_469:
        /*0258*/ 	.byte	0x04, 0x31
        /*025a*/ 	.short	(.L_471 - .L_470)


	//   ....[0]....
.L_470:
        /*025c*/ 	.word	0x00000150


	//   ....[1]....
        /*0260*/ 	.word	0x00000190


	//   ....[2]....
        /*0264*/ 	.word	0x00000250


	//   ....[3]....
        /*0268*/ 	.word	0x000115e0


	//   ....[4]....
        /*026c*/ 	.word	0x00011680


	//   ....[5]....
        /*0270*/ 	.word	0x00011b90


	//   ....[6]....
        /*0274*/ 	.word	0x00011c10


	//   ....[7]....
        /*0278*/ 	.word	0x00011d20


	//   ....[8]....
        /*027c*/ 	.word	0x00011e10


	//   ....[9]....
        /*0280*/ 	.word	0x00014170


	//   ....[10]....
        /*0284*/ 	.word	0x00014210


	//----- nvinfo : EIATTR_COOP_GROUP_MASK_REGIDS
	.align		4
.L_471:
        /*0288*/ 	.byte	0x04, 0x29
        /*028a*/ 	.short	(.L_473 - .L_472)


	//   ....[0]....
.L_472:
        /*028c*/ 	.word	0xffffffff


	//   ....[1]....
        /*0290*/ 	.word	0xffffffff


	//   ....[2]....
        /*0294*/ 	.word	0xffffffff


	//   ....[3]....
        /*0298*/ 	.word	0xffffffff


	//   ....[4]....
        /*029c*/ 	.word	0xffffffff


	//   ....[5]....
        /*02a0*/ 	.word	0xffffffff


	//   ....[6]....
        /*02a4*/ 	.word	0xffffffff


	//   ....[7]....
        /*02a8*/ 	.word	0xffffffff


	//   ....[8]....
        /*02ac*/ 	.word	0xffffffff


	//   ....[9]....
        /*02b0*/ 	.word	0xffffffff


	//   ....[10]....
        /*02b4*/ 	.word	0xffffffff


	//   ....[11]....
        /*02b8*/ 	.word	0xffffffff


	//   ....[12]....
        /*02bc*/ 	.word	0xffffffff


	//   ....[13]....
        /*02c0*/ 	.word	0xffffffff


	//   ....[14]....
        /*02c4*/ 	.word	0xffffffff


	//   ....[15]....
        /*02c8*/ 	.word	0xffffffff


	//   ....[16]....
        /*02cc*/ 	.word	0xffffffff


	//   ....[17]....
        /*02d0*/ 	.word	0xffffffff


	//   ....[18]....
        /*02d4*/ 	.word	0xffffffff


	//   ....[19]....
        /*02d8*/ 	.word	0xffffffff


	//   ....[20]....
        /*02dc*/ 	.word	0xffffffff


	//   ....[21]....
        /*02e0*/ 	.word	0xffffffff


	//   ....[22]....
        /*02e4*/ 	.word	0xffffffff


	//   ....[23]....
        /*02e8*/ 	.word	0xffffffff


	//   ....[24]....
        /*02ec*/ 	.word	0xffffffff


	//   ....[25]....
        /*02f0*/ 	.word	0xffffffff


	//   ....[26]....
        /*02f4*/ 	.word	0xffffffff


	//   ....[27]....
        /*02f8*/ 	.word	0xffffffff


	//   ....[28]....
        /*02fc*/ 	.word	0xffffffff


	//   ....[29]....
        /*0300*/ 	.word	0xffffffff


	//   ....[30]....
        /*0304*/ 	.word	0xffffffff


	//   ....[31]....
        /*0308*/ 	.word	0xffffffff


	//   ....[32]....
        /*030c*/ 	.word	0xffffffff


	//   ....[33]....
        /*0310*/ 	.word	0xffffffff


	//   ....[34]....
        /*0314*/ 	.word	0xffffffff


	//   ....[35]....
        /*0318*/ 	.word	0xffffffff


	//   ....[36]....
        /*031c*/ 	.word	0xffffffff


	//   ....[37]....
        /*0320*/ 	.word	0xffffffff


	//   ....[38]....
        /*0324*/ 	.word	0xffffffff


	//   ....[39]....
        /*0328*/ 	.word	0xffffffff


	//   ....[40]....
        /*032c*/ 	.word	0xffffffff


	//   ....[41]....
        /*0330*/ 	.word	0xffffffff


	//   ....[42]....
        /*0334*/ 	.word	0xffffffff


	//   ....[43]....
        /*0338*/ 	.word	0xffffffff


	//   ....[44]....
        /*033c*/ 	.word	0xffffffff


	//   ....[45]....
        /*0340*/ 	.word	0xffffffff


	//   ....[46]....
        /*0344*/ 	.word	0xffffffff


	//   ....[47]....
        /*0348*/ 	.word	0xffffffff


	//   ....[48]....
        /*034c*/ 	.word	0xffffffff


	//   ....[49]....
        /*0350*/ 	.word	0xffffffff


	//   ....[50]....
        /*0354*/ 	.word	0xffffffff


	//   ....[51]....
        /*0358*/ 	.word	0xffffffff


	//   ....[52]....
        /*035c*/ 	.word	0xffffffff


	//   ....[53]....
        /*0360*/ 	.word	0xffffffff


	//   ....[54]....
        /*0364*/ 	.word	0xffffffff


	//   ....[55]....
        /*0368*/ 	.word	0xffffffff


	//   ....[56]....
        /*036c*/ 	.word	0xffffffff


	//   ....[57]....
        /*0370*/ 	.word	0xffffffff


	//   ....[58]....
        /*0374*/ 	.word	0xffffffff


	//   ....[59]....
        /*0378*/ 	.word	0xffffffff


	//   ....[60]....
        /*037c*/ 	.word	0xffffffff


	//   ....[61]....
        /*0380*/ 	.word	0xffffffff


	//   ....[62]....
        /*0384*/ 	.word	0x0500000f


	//   ....[63]....
        /*0388*/ 	.word	0x0500000f


	//   ....[64]....
        /*038c*/ 	.word	0x0500000f


	//   ....[65]....
        /*0390*/ 	.word	0x0500000f


	//   ....[66]....
        /*0394*/ 	.word	0x0500000f


	//   ....[67]....
        /*0398*/ 	.word	0x0500000f


	//   ....[68]....
        /*039c*/ 	.word	0x0500000f


	//   ....[69]....
        /*03a0*/ 	.word	0x0500000f


	//   ....[70]....
        /*03a4*/ 	.word	0x0500000f


	//   ....[71]....
        /*03a8*/ 	.word	0x0500000f


	//   ....[72]....
        /*03ac*/ 	.word	0x0500000f


	//   ....[73]....
        /*03b0*/ 	.word	0x0500000f


	//   ....[74]....
        /*03b4*/ 	.word	0x0500000f


	//   ....[75]....
        /*03b8*/ 	.word	0x0500000f


	//   ....[76]....
        /*03bc*/ 	.word	0x0500000f


	//   ....[77]....
        /*03c0*/ 	.word	0x0500000f


	//   ....[78]....
        /*03c4*/ 	.word	0x0500000f


	//   ....[79]....
        /*03c8*/ 	.word	0x0500000f


	//   ....[80]....
        /*03cc*/ 	.word	0x0500000f


	//----- nvinfo : EIATTR_COOP_GROUP_INSTR_OFFSETS
	.align		4
.L_473:
        /*03d0*/ 	.byte	0x04, 0x28
        /*03d2*/ 	.short	(.L_475 - .L_474)


	//   ....[0]....
.L_474:
        /*03d4*/ 	.word	0x00000060


	//   ....[1]....
        /*03d8*/ 	.word	0x00000160


	//   ....[2]....
        /*03dc*/ 	.word	0x00000260


	//   ....[3]....
        /*03e0*/ 	.word	0x000003d0


	//   ....[4]....
        /*03e4*/ 	.word	0x00000530


	//   ....[5]....
        /*03e8*/ 	.word	0x00000650


	//   ....[6]....
        /*03ec*/ 	.word	0x000007b0


	//   ....[7]....
        /*03f0*/ 	.word	0x000016a0


	//   ....[8]....
        /*03f4*/ 	.word	0x000037f0


	//   ....[9]....
        /*03f8*/ 	.word	0x00003820


	//   ....[10]....
        /*03fc*/ 	.word	0x00003c20


	//   ....[11]....
        /*0400*/ 	.word	0x00003ca0


	//   ....[12]....
        /*0404*/ 	.word	0x00006ba0


	//   ....[13]....
        /*0408*/ 	.word	0x00006cb0


	//   ....[14]....
        /*040c*/ 	.word	0x000072e0


	//   ....[15]....
        /*0410*/ 	.word	0x00007350


	//   ....[16]....
        /*0414*/ 	.word	0x000092e0


	//   ....[17]....
        /*0418*/ 	.word	0x00009310


	//   ....[18]....
        /*041c*/ 	.word	0x00009670


	//   ....[19]....
        /*0420*/ 	.word	0x000096f0


	//   ....[20]....
        /*0424*/ 	.word	0x0000c400


	//   ....[21]....
        /*0428*/ 	.word	0x0000c510


	//   ....[22]....
        /*042c*/ 	.word	0x0000caf0


	//   ....[23]....
        /*0430*/ 	.word	0x0000cb60


	//   ....[24]....
        /*0434*/ 	.word	0x0000d9c0


	//   ....[25]....
        /*0438*/ 	.word	0x0000d9f0


	//   ....[26]....
        /*043c*/ 	.word	0x0000daf0


	//   ....[27]....
        /*0440*/ 	.word	0x0000db00


	//   ....[28]....
        /*0444*/ 	.word	0x000100e0


	//   ....[29]....
        /*0448*/ 	.word	0x00010280


	//   ....[30]....
        /*044c*/ 	.word	0x000102b0


	//   ....[31]....
        /*0450*/ 	.word	0x000102e0


	//   ....[32]....
        /*0454*/ 	.word	0x00010320


	//   ....[33]....
        /*0458*/ 	.word	0x00010370


	//   ....[34]....
        /*045c*/ 	.word	0x000103d0


	//   ....[35]....
        /*0460*/ 	.word	0x000105c0


	//   ....[36]....
        /*0464*/ 	.word	0x00010620


	//   ....[37]....
        /*0468*/ 	.word	0x00010660


	//   ....[38]....
        /*046c*/ 	.word	0x000106a0


	//   ....[39]....
        /*0470*/ 	.word	0x000106d0


	//   ....[40]....
        /*0474*/ 	.word	0x00010700


	//   ....[41]....
        /*0478*/ 	.word	0x000107a0


	//   ....[42]....
        /*047c*/ 	.word	0x00010800


	//   ....[43]....
        /*0480*/ 	.word	0x00010890


	//   ....[44]....
        /*0484*/ 	.word	0x00014620


	//   ....[45]....
        /*0488*/ 	.word	0x00014630


	//   ....[46]....
        /*048c*/ 	.word	0x00014750


	//   ....[47]....
        /*0490*/ 	.word	0x000147b0


	//   ....[48]....
        /*0494*/ 	.word	0x000147f0


	//   ....[49]....
        /*0498*/ 	.word	0x00014830


	//   ....[50]....
        /*049c*/ 	.word	0x00014860


	//   ....[51]....
        /*04a0*/ 	.word	0x00014890


	//   ....[52]....
        /*04a4*/ 	.word	0x00014a30


	//   ....[53]....
        /*04a8*/ 	.word	0x00014a90


	//   ....[54]....
        /*04ac*/ 	.word	0x00014ad0


	//   ....[55]....
        /*04b0*/ 	.word	0x00014b10


	//   ....[56]....
        /*04b4*/ 	.word	0x00014b40


	//   ....[57]....
        /*04b8*/ 	.word	0x00014b70


	//   ....[58]....
        /*04bc*/ 	.word	0x00014c30


	//   ....[59]....
        /*04c0*/ 	.word	0x00014c50


	//   ....[60]....
        /*04c4*/ 	.word	0x00014cc0


	//   ....[61]....
        /*04c8*/ 	.word	0x00015360


	//   ....[62]....
        /*04cc*/ 	.word	0x000159f0


	//   ....[63]....
        /*04d0*/ 	.word	0x00015e10


	//   ....[64]....
        /*04d4*/ 	.word	0x00015ea0


	//   ....[65]....
        /*04d8*/ 	.word	0x00015f40


	//   ....[66]....
        /*04dc*/ 	.word	0x00015ff0


	//   ....[67]....
        /*04e0*/ 	.word	0x00016070


	//   ....[68]....
        /*04e4*/ 	.word	0x000160f0


	//   ....[69]....
        /*04e8*/ 	.word	0x00016170


	//   ....[70]....
        /*04ec*/ 	.word	0x000161f0


	//   ....[71]....
        /*04f0*/ 	.word	0x00016280


	//   ....[72]....
        /*04f4*/ 	.word	0x00016330


	//   ....[73]....
        /*04f8*/ 	.word	0x000163b0


	//   ....[74]....
        /*04fc*/ 	.word	0x00016430


	//   ....[75]....
        /*0500*/ 	.word	0x000164b0


	//   ....[76]....
        /*0504*/ 	.word	0x00016530


	//   ....[77]....
        /*0508*/ 	.word	0x000165a0


	//   ....[78]....
        /*050c*/ 	.word	0x00016640


	//   ....[79]....
        /*0510*/ 	.word	0x000166d0


	//   ....[80]....
        /*0514*/ 	.word	0x00016800


	//----- nvinfo : EIATTR_REG_RECONFIG
	.align		4
.L_475:
        /*0518*/ 	.byte	0x01, 0x54
	.zero		2


	//----- nvinfo : EIATTR_SYSCALL_OFFSETS
	.align		4
        /*051c*/ 	.byte	0x04, 0x46
        /*051e*/ 	.short	(.L_477 - .L_476)


	//   ....[0]....
.L_476:
        /*0520*/ 	.word	0x00001880


	//   ....[1]....
        /*0524*/ 	.word	0x00011810


	//   ....[2]....
        /*0528*/ 	.word	0x00011950


	//   ....[3]....
        /*052c*/ 	.word	0x00011a50


	//----- nvinfo : EIATTR_MBARRIER_INSTR_OFFSETS
	.align		4
.L_477:
        /*0530*/ 	.byte	0x04, 0x39
        /*0532*/ 	.short	(.L_479 - .L_478)


	//   ....[0]....
.L_478:
        /*0534*/ 	.word	0x00000280
        /*0538*/ 	.word	0x000000ff
        /*053c*/ 	.word	0x0002a800
        /*0540*/ 	.short	0x0100
        /*0542*/ 	.byte	0x08
	.zero		1


	//   ....[1]....
        /*0544*/ 	.word	0x00000290
        /*0548*/ 	.word	0x000000ff
        /*054c*/ 	.word	0x0002a820
        /*0550*/ 	.short	0x0100
        /*0552*/ 	.byte	0x08
	.zero		1


	//   ....[2]....
        /*0554*/ 	.word	0x00000380
        /*0558*/ 	.word	0x000000ff
        /*055c*/ 	.word	0x0002a830
        /*0560*/ 	.short	0x0100
        /*0562*/ 	.byte	0x08
	.zero		1


	//   ....[3]....
        /*0564*/ 	.word	0x00000390
        /*0568*/ 	.word	0x000000ff
        /*056c*/ 	.word	0x0002a840
        /*0570*/ 	.short	0x0100
        /*0572*/ 	.byte	0x08
	.zero		1


	//   ....[4]....
        /*0574*/ 	.word	0x000003a0
        /*0578*/ 	.word	0x000000ff
        /*057c*/ 	.word	0x0002a838
        /*0580*/ 	.short	0x0100
        /*0582*/ 	.byte	0x08
	.zero		1


	//   ....[5]....
        /*0584*/ 	.word	0x000003b0
        /*0588*/ 	.word	0x000000ff
        /*058c*/ 	.word	0x0002a848
        /*0590*/ 	.short	0x0100
        /*0592*/ 	.byte	0x08
	.zero		1


	//   ....[6]....
        /*0594*/ 	.word	0x000004e0
        /*0598*/ 	.word	0x000000ff
        /*059c*/ 	.word	0x0002a850
        /*05a0*/ 	.short	0x0100
        /*05a2*/ 	.byte	0x08
	.zero		1


	//   ....[7]....
        /*05a4*/ 	.word	0x000004f0
        /*05a8*/ 	.word	0x000000ff
        /*05ac*/ 	.word	0x0002a860
        /*05b0*/ 	.short	0x0100
        /*05b2*/ 	.byte	0x08
	.zero		1


	//   ....[8]....
        /*05b4*/ 	.word	0x00000500
        /*05b8*/ 	.word	0x000000ff
        /*05bc*/ 	.word	0x0002a858
        /*05c0*/ 	.short	0x0100
        /*05c2*/ 	.byte	0x08
	.zero		1


	//   ....[9]....
        /*05c4*/ 	.word	0x00000510
        /*05c8*/ 	.word	0x000000ff
        /*05cc*/ 	.word	0x0002a868
        /*05d0*/ 	.short	0x0100
        /*05d2*/ 	.byte	0x08
	.zero		1


	//   ....[10]....
        /*05d4*/ 	.word	0x00000600
        /*05d8*/ 	.word	0x000000ff
        /*05dc*/ 	.word	0x0002a870
        /*05e0*/ 	.short	0x0100
        /*05e2*/ 	.byte	0x06
	.zero		1


	//   ....[11]....
        /*05e4*/ 	.word	0x00000610
        /*05e8*/ 	.word	0x000000ff
        /*05ec*/ 	.word	0x0002a880
        /*05f0*/ 	.short	0x0100
        /*05f2*/ 	.byte	0x06
	.zero		1


	//   ....[12]....
        /*05f4*/ 	.word	0x00000620
        /*05f8*/ 	.word	0x000000ff
        /*05fc*/ 	.word	0x0002a878
        /*0600*/ 	.short	0x0100
        /*0602*/ 	.byte	0x06
	.zero		1


	//   ....[13]....
        /*0604*/ 	.word	0x00000630
        /*0608*/ 	.word	0x000000ff
        /*060c*/ 	.word	0x0002a888
        /*0610*/ 	.short	0x0100
        /*0612*/ 	.byte	0x06
	.zero		1


	//   ....[14]....
        /*0614*/ 	.word	0x00000760
        /*0618*/ 	.word	0x000000ff
        /*061c*/ 	.word	0x0002a890
        /*0620*/ 	.short	0x0100
        /*0622*/ 	.byte	0x08
	.zero		1


	//   ....[15]....
        /*0624*/ 	.word	0x00000770
        /*0628*/ 	.word	0x000000ff
        /*062c*/ 	.word	0x0002a8a0
        /*0630*/ 	.short	0x0100
        /*0632*/ 	.byte	0x08
	.zero		1


	//   ....[16]....
        /*0634*/ 	.word	0x00000780
        /*0638*/ 	.word	0x000000ff
        /*063c*/ 	.word	0x0002a898
        /*0640*/ 	.short	0x0100
        /*0642*/ 	.byte	0x08
	.zero		1


	//   ....[17]....
        /*0644*/ 	.word	0x00000790
        /*0648*/ 	.word	0x000000ff
        /*064c*/ 	.word	0x0002a8a8
        /*0650*/ 	.short	0x0100
        /*0652*/ 	.byte	0x08
	.zero		1


	//   ....[18]....
        /*0654*/ 	.word	0x000008c0
        /*0658*/ 	.word	0x000000ff
        /*065c*/ 	.word	0x0002a8b0
        /*0660*/ 	.short	0x0100
        /*0662*/ 	.byte	0x08
	.zero		1


	//   ....[19]....
        /*0664*/ 	.word	0x000008d0
        /*0668*/ 	.word	0x000000ff
        /*066c*/ 	.word	0x0002a8c0
        /*0670*/ 	.short	0x0100
        /*0672*/ 	.byte	0x08
	.zero		1


	//   ....[20]....
        /*0674*/ 	.word	0x000008e0
        /*0678*/ 	.word	0x000000ff
        /*067c*/ 	.word	0x0002a8b8
        /*0680*/ 	.short	0x0100
        /*0682*/ 	.byte	0x08
	.zero		1


	//   ....[21]....
        /*0684*/ 	.word	0x000008f0
        /*0688*/ 	.word	0x000000ff
        /*068c*/ 	.word	0x0002a8c8
        /*0690*/ 	.short	0x0100
        /*0692*/ 	.byte	0x08
	.zero		1


	//   ....[22]....
        /*0694*/ 	.word	0x000018e0
        /*0698*/ 	.word	0x000000ff
        /*069c*/ 	.word	0x0002a800
        /*06a0*/ 	.short	0x010a
        /*06a2*/ 	.byte	0x27
	.zero		1


	//   ....[23]....
        /*06a4*/ 	.word	0x00001960
        /*06a8*/ 	.word	0x00000003
        /*06ac*/ 	.word	0x0002a830
        /*06b0*/ 	.short	0x010a
        /*06b2*/ 	.byte	0x3f
	.zero		1


	//   ....[24]....
        /*06b4*/ 	.word	0x00001a00
        /*06b8*/ 	.word	0x00000003
        /*06bc*/ 	.word	0x0002a830
        /*06c0*/ 	.short	0x010a
        /*06c2*/ 	.byte	0x3f
	.zero		1


	//   ....[25]....
        /*06c4*/ 	.word	0x000023a0
        /*06c8*/ 	.word	0x00000002
        /*06cc*/ 	.word	0x00000000
        /*06d0*/ 	.short	0x0101
        /*06d2*/ 	.byte	0x3f
	.zero		1


	//   ....[26]....
        /*06d4*/ 	.word	0x00004a40
        /*06d8*/ 	.word	0x000000ff
        /*06dc*/ 	.word	0x0002a830
        /*06e0*/ 	.short	0x010a
        /*06e2*/ 	.byte	0x06
	.zero		1


	//   ....[27]....
        /*06e4*/ 	.word	0x00004a80
        /*06e8*/ 	.word	0x000000ff
        /*06ec*/ 	.word	0x0002a830
        /*06f0*/ 	.short	0x010a
        /*06f2*/ 	.byte	0x06
	.zero		1


	//   ....[28]....
        /*06f4*/ 	.word	0x00005340
        /*06f8*/ 	.word	0x000000ff
        /*06fc*/ 	.word	0x0002a850
        /*0700*/ 	.short	0x010a
        /*0702*/ 	.byte	0x0b
	.zero		1


	//   ....[29]....
        /*0704*/ 	.word	0x00005380
        /*0708*/ 	.word	0x000000ff
        /*070c*/ 	.word	0x0002a850
        /*0710*/ 	.short	0x010a
        /*0712*/ 	.byte	0x0b
	.zero		1


	//   ....[30]....
        /*0714*/ 	.word	0x00005cb0
        /*0718*/ 	.word	0x00000067
        /*071c*/ 	.word	0x00000000
        /*0720*/ 	.short	0x0101
        /*0722*/ 	.byte	0x3f
	.zero		1


	//   ....[31]....
        /*0724*/ 	.word	0x000077d0
        /*0728*/ 	.word	0x0000005e
        /*072c*/ 	.word	0x00000000
        /*0730*/ 	.short	0x0101
        /*0732*/ 	.byte	0x3f
	.zero		1


	//   ....[32]....
        /*0734*/ 	.word	0x00007f70
        /*0738*/ 	.word	0x000000ff
        /*073c*/ 	.word	0x0002a830
        /*0740*/ 	.short	0x010a
        /*0742*/ 	.byte	0x06
	.zero		1


	//   ....[33]....
        /*0744*/ 	.word	0x00007fb0
        /*0748*/ 	.word	0x000000ff
        /*074c*/ 	.word	0x0002a830
        /*0750*/ 	.short	0x010a
        /*0752*/ 	.byte	0x06
	.zero		1


	//   ....[34]....
        /*0754*/ 	.word	0x00008870
        /*0758*/ 	.word	0x000000ff
        /*075c*/ 	.word	0x0002a850
        /*0760*/ 	.short	0x010a
        /*0762*/ 	.byte	0x0b
	.zero		1


	//   ....[35]....
        /*0764*/ 	.word	0x000088b0
        /*0768*/ 	.word	0x000000ff
        /*076c*/ 	.word	0x0002a850
        /*0770*/ 	.short	0x010a
        /*0772*/ 	.byte	0x0b
	.zero		1


	//   ....[36]....
        /*0774*/ 	.word	0x00009d90
        /*0778*/ 	.word	0x0000000d
        /*077c*/ 	.word	0x00000000
        /*0780*/ 	.short	0x0101
        /*0782*/ 	.byte	0x3f
	.zero		1


	//   ....[37]....
        /*0784*/ 	.word	0x00009e40
        /*0788*/ 	.word	0x0000000d
        /*078c*/ 	.word	0x00000000
        /*0790*/ 	.short	0x0101
        /*0792*/ 	.byte	0x3f
	.zero		1


	//   ....[38]....
        /*0794*/ 	.word	0x0000a260
        /*0798*/ 	.word	0x000000ff
        /*079c*/ 	.word	0x0002a830
        /*07a0*/ 	.short	0x010a
        /*07a2*/ 	.byte	0x06
	.zero		1


	//   ....[39]....
        /*07a4*/ 	.word	0x0000a2a0
        /*07a8*/ 	.word	0x000000ff
        /*07ac*/ 	.word	0x0002a830
        /*07b0*/ 	.short	0x010a
        /*07b2*/ 	.byte	0x06
	.zero		1


	//   ....[40]....
        /*07b4*/ 	.word	0x0000ab60
        /*07b8*/ 	.word	0x000000ff
        /*07bc*/ 	.word	0x0002a850
        /*07c0*/ 	.short	0x010a
        /*07c2*/ 	.byte	0x0b
	.zero		1


	//   ....[41]....
        /*07c4*/ 	.word	0x0000aba0
        /*07c8*/ 	.word	0x000000ff
        /*07cc*/ 	.word	0x0002a850
        /*07d0*/ 	.short	0x010a
        /*07d2*/ 	.byte	0x0b
	.zero		1


	//   ....[42]....
        /*07d4*/ 	.word	0x0000b500
        /*07d8*/ 	.word	0x00000066
        /*07dc*/ 	.word	0x00000000
        /*07e0*/ 	.short	0x0101
        /*07e2*/ 	.byte	0x3f
	.zero		1


	//   ....[43]....
        /*07e4*/ 	.word	0x0000ce60
        /*07e8*/ 	.word	0x0000005c
        /*07ec*/ 	.word	0x00000000
        /*07f0*/ 	.short	0x0101
        /*07f2*/ 	.byte	0x3f
	.zero		1


	//   ....[44]....
        /*07f4*/ 	.word	0x0000d930
        /*07f8*/ 	.word	0x000000ff
        /*07fc*/ 	.word	0x0002a850
        /*0800*/ 	.short	0x010a
        /*0802*/ 	.byte	0x05
	.zero		1


	//   ....[45]....
        /*0804*/ 	.word	0x0000d970
        /*0808*/ 	.word	0x000000ff
        /*080c*/ 	.word	0x0002a850
        /*0810*/ 	.short	0x010a
        /*0812*/ 	.byte	0x05
	.zero		1


	//   ....[46]....
        /*0814*/ 	.word	0x0000de10
        /*0818*/ 	.word	0x00000004
        /*081c*/ 	.word	0x00000000
        /*0820*/ 	.short	0x0101
        /*0822*/ 	.byte	0x3f
	.zero		1


	//   ....[47]....
        /*0824*/ 	.word	0x0000f060
        /*0828*/ 	.word	0x00000003
        /*082c*/ 	.word	0x00000000
        /*0830*/ 	.short	0x0101
        /*0832*/ 	.byte	0x3f
	.zero		1


	//   ....[48]....
        /*0834*/ 	.word	0x00012160
        /*0838*/ 	.word	0x00000009
        /*083c*/ 	.word	0x0002a840
        /*0840*/ 	.short	0x010a
        /*0842*/ 	.byte	0x3f
	.zero		1


	//   ....[49]....
        /*0844*/ 	.word	0x00012710
        /*0848*/ 	.word	0x0000000a
        /*084c*/ 	.word	0x0002a820
        /*0850*/ 	.short	0x010a
        /*0852*/ 	.byte	0x3f
	.zero		1


	//   ....[50]....
        /*0854*/ 	.word	0x00012a60
        /*0858*/ 	.word	0x00000002
        /*085c*/ 	.word	0x0002a840
        /*0860*/ 	.short	0x010a
        /*0862*/ 	.byte	0x3f
	.zero		1


	//   ....[51]....
        /*0864*/ 	.word	0x00012d60
        /*0868*/ 	.word	0x00000003
        /*086c*/ 	.word	0x00000060
        /*0870*/ 	.short	0x010a
        /*0872*/ 	.byte	0x3f
	.zero		1


	//   ....[52]....
        /*0874*/ 	.word	0x00013360
        /*0878*/ 	.word	0x00000002
        /*087c*/ 	.word	0x0002a840
        /*0880*/ 	.short	0x010a
        /*0882*/ 	.byte	0x3f
	.zero		1


	//   ....[53]....
        /*0884*/ 	.word	0x00013660
        /*0888*/ 	.word	0x00000003
        /*088c*/ 	.word	0x00000060
        /*0890*/ 	.short	0x010a
        /*0892*/ 	.byte	0x3f
	.zero		1


	//   ....[54]....
        /*0894*/ 	.word	0x00013b40
        /*0898*/ 	.word	0x00000002
        /*089c*/ 	.word	0x0002a840
        /*08a0*/ 	.short	0x010a
        /*08a2*/ 	.byte	0x3f
	.zero		1


	//   ....[55]....
        /*08a4*/ 	.word	0x00013e50
        /*08a8*/ 	.word	0x00000002
        /*08ac*/ 	.word	0x00000060
        /*08b0*/ 	.short	0x010a
        /*08b2*/ 	.byte	0x3f
	.zero		1


	//   ....[56]....
        /*08b4*/ 	.word	0x000142d0
        /*08b8*/ 	.word	0x00000003
        /*08bc*/ 	.word	0x0002a860
        /*08c0*/ 	.short	0x010a
        /*08c2*/ 	.byte	0x3f
	.zero		1


	//   ....[57]....
        /*08c4*/ 	.word	0x000152e0
        /*08c8*/ 	.word	0x00000000
        /*08cc*/ 	.word	0x0002a820
        /*08d0*/ 	.short	0x010a
        /*08d2*/ 	.byte	0x3f
	.zero		1


	//   ....[58]....
        /*08d4*/ 	.word	0x000154a0
        /*08d8*/ 	.word	0x00000006
        /*08dc*/ 	.word	0x00000000
        /*08e0*/ 	.short	0x010a
        /*08e2*/ 	.byte	0x3f
	.zero		1


	//   ....[59]....
        /*08e4*/ 	.word	0x00015510
        /*08e8*/ 	.word	0x00000007
        /*08ec*/ 	.word	0x00000000
        /*08f0*/ 	.short	0x010a
        /*08f2*/ 	.byte	0x3f
	.zero		1


	//   ....[60]....
        /*08f4*/ 	.word	0x00015580
        /*08f8*/ 	.word	0x00000004
        /*08fc*/ 	.word	0x00000000
        /*0900*/ 	.short	0x010a
        /*0902*/ 	.byte	0x3f
	.zero		1


	//   ....[61]....
        /*0904*/ 	.word	0x000155b0
        /*0908*/ 	.word	0x00000003
        /*090c*/ 	.word	0x00000000
        /*0910*/ 	.short	0x010a
        /*0912*/ 	.byte	0x3f
	.zero		1


	//   ....[62]....
        /*0914*/ 	.word	0x00015620
        /*0918*/ 	.word	0x00000003
        /*091c*/ 	.word	0x0002a800
        /*0920*/ 	.short	0x010a
        /*0922*/ 	.byte	0x3f
	.zero		1


	//   ....[63]....
        /*0924*/ 	.word	0x00015670
        /*0928*/ 	.word	0x00000003
        /*092c*/ 	.word	0x0002a830
        /*0930*/ 	.short	0x010a
        /*0932*/ 	.byte	0x3f
	.zero		1


	//   ....[64]....
        /*0934*/ 	.word	0x000156d0
        /*0938*/ 	.word	0x0000000e
        /*093c*/ 	.word	0x0002a830
        /*0940*/ 	.short	0x010a
        /*0942*/ 	.byte	0x3f
	.zero		1


	//   ....[65]....
        /*0944*/ 	.word	0x00015730
        /*0948*/ 	.word	0x0000000b
        /*094c*/ 	.word	0x0002a850
        /*0950*/ 	.short	0x010a
        /*0952*/ 	.byte	0x3f
	.zero		1


	//   ....[66]....
        /*0954*/ 	.word	0x00015790
        /*0958*/ 	.word	0x00000009
        /*095c*/ 	.word	0x0002a830
        /*0960*/ 	.short	0x010a
        /*0962*/ 	.byte	0x3f
	.zero		1


	//   ....[67]....
        /*0964*/ 	.word	0x000157f0
        /*0968*/ 	.word	0x00000009
        /*096c*/ 	.word	0x0002a850
        /*0970*/ 	.short	0x010a
        /*0972*/ 	.byte	0x3f
	.zero		1


	//   ....[68]....
        /*0974*/ 	.word	0x00015850
        /*0978*/ 	.word	0x00000009
        /*097c*/ 	.word	0x0002a830
        /*0980*/ 	.short	0x010a
        /*0982*/ 	.byte	0x3f
	.zero		1


	//   ....[69]....
        /*0984*/ 	.word	0x000158b0
        /*0988*/ 	.word	0x00000009
        /*098c*/ 	.word	0x0002a850
        /*0990*/ 	.short	0x010a
        /*0992*/ 	.byte	0x3f
	.zero		1


	//   ....[70]....
        /*0994*/ 	.word	0x00015910
        /*0998*/ 	.word	0x00000003
        /*099c*/ 	.word	0x0002a850
        /*09a0*/ 	.short	0x010a
        /*09a2*/ 	.byte	0x3f
	.zero		1


	//   ....[71]....
        /*09a4*/ 	.word	0x00015ab0
        /*09a8*/ 	.word	0x00000009
        /*09ac*/ 	.word	0x0002a840
        /*09b0*/ 	.short	0x010a
        /*09b2*/ 	.byte	0x3f
	.zero		1


	//   ....[72]....
        /*09b4*/ 	.word	0x00015b30
        /*09b8*/ 	.word	0x00000008
        /*09bc*/ 	.word	0x0002a820
        /*09c0*/ 	.short	0x010a
        /*09c2*/ 	.byte	0x3f
	.zero		1


	//   ....[73]....
        /*09c4*/ 	.word	0x00015b80
        /*09c8*/ 	.word	0x00000002
        /*09cc*/ 	.word	0x0002a840
        /*09d0*/ 	.short	0x010a
        /*09d2*/ 	.byte	0x3f
	.zero		1


	//   ....[74]....
        /*09d4*/ 	.word	0x00015bd0
        /*09d8*/ 	.word	0x00000003
        /*09dc*/ 	.word	0x00000060
        /*09e0*/ 	.short	0x010a
        /*09e2*/ 	.byte	0x3f
	.zero		1


	//   ....[75]....
        /*09e4*/ 	.word	0x00015c20
        /*09e8*/ 	.word	0x00000002
        /*09ec*/ 	.word	0x0002a840
        /*09f0*/ 	.short	0x010a
        /*09f2*/ 	.byte	0x3f
	.zero		1


	//   ....[76]....
        /*09f4*/ 	.word	0x00015c70
        /*09f8*/ 	.word	0x00000003
        /*09fc*/ 	.word	0x00000060
        /*0a00*/ 	.short	0x010a
        /*0a02*/ 	.byte	0x3f
	.zero		1


	//   ....[77]....
        /*0a04*/ 	.word	0x00015cc0
        /*0a08*/ 	.word	0x00000002
        /*0a0c*/ 	.word	0x0002a840
        /*0a10*/ 	.short	0x010a
        /*0a12*/ 	.byte	0x3f
	.zero		1


	//   ....[78]....
        /*0a14*/ 	.word	0x00015d10
        /*0a18*/ 	.word	0x00000002
        /*0a1c*/ 	.word	0x00000060
        /*0a20*/ 	.short	0x010a
        /*0a22*/ 	.byte	0x3f
	.zero		1


	//   ....[79]....
        /*0a24*/ 	.word	0x00015d60
        /*0a28*/ 	.word	0x00000003
        /*0a2c*/ 	.word	0x0002a860
        /*0a30*/ 	.short	0x010a
        /*0a32*/ 	.byte	0x3f
	.zero		1


	//   ....[80]....
        /*0a34*/ 	.word	0x00016720
        /*0a38*/ 	.word	0x00000000
        /*0a3c*/ 	.word	0x0002a820
        /*0a40*/ 	.short	0x010a
        /*0a42*/ 	.byte	0x3f
	.zero		1


	//   ....[81]....
        /*0a44*/ 	.word	0x000168c0
        /*0a48*/ 	.word	0x00000006
        /*0a4c*/ 	.word	0x00000000
        /*0a50*/ 	.short	0x010a
        /*0a52*/ 	.byte	0x3f
	.zero		1


	//   ....[82]....
        /*0a54*/ 	.word	0x00016910
        /*0a58*/ 	.word	0x00000007
        /*0a5c*/ 	.word	0x00000000
        /*0a60*/ 	.short	0x010a
        /*0a62*/ 	.byte	0x3f
	.zero		1


	//   ....[83]....
        /*0a64*/ 	.word	0x00016960
        /*0a68*/ 	.word	0x00000004
        /*0a6c*/ 	.word	0x00000000
        /*0a70*/ 	.short	0x010a
        /*0a72*/ 	.byte	0x3f
	.zero		1


	//----- nvinfo : EIATTR_NUM_MBARRIERS
	.align		4
.L_479:
        /*0a74*/ 	.byte	0x03, 0x38
        /*0a76*/ 	.short	0x0016


	//----- nvinfo : EIATTR_EXIT_INSTR_OFFSETS
	.align		4
        /*0a78*/ 	.byte	0x04, 0x1c
        /*0a7a*/ 	.short	(.L_481 - .L_480)


	//   ....[0]....
.L_480:
        /*0a7c*/ 	.word	0x00000a50


	//   ....[1]....
        /*0a80*/ 	.word	0x000100a0


	//   ....[2]....
        /*0a84*/ 	.word	0x00010100


	//   ....[3]....
        /*0a88*/ 	.word	0x00015600


	//----- nvinfo : EIATTR_MAX_THREADS
	.align		4
.L_481:
        /*0a8c*/ 	.byte	0x04, 0x05
        /*0a8e*/ 	.short	(.L_483 - .L_482)
.L_482:
        /*0a90*/ 	.word	0x00000180
        /*0a94*/ 	.word	0x00000001
        /*0a98*/ 	.word	0x00000001


	//----- nvinfo : EIATTR_CRS_STACK_SIZE
	.align		4
.L_483:
        /*0a9c*/ 	.byte	0x04, 0x1e
        /*0a9e*/ 	.short	(.L_485 - .L_484)
.L_484:
        /*0aa0*/ 	.word	0x00000000


	//----- nvinfo : EIATTR_CBANK_PARAM_SIZE
	.align		4
.L_485:
        /*0aa4*/ 	.byte	0x03, 0x19
        /*0aa6*/ 	.short	0x0a70


	//----- nvinfo : EIATTR_PARAM_CBANK
	.align		4
        /*0aa8*/ 	.byte	0x04, 0x0a
        /*0aaa*/ 	.short	(.L_487 - .L_486)
	.align		4
.L_486:
        /*0aac*/ 	.word	index@(.nv.constant0._ZN7cutlass13device_kernelIN5flash11enable_sm90INS1_16FlashAttnFwdSm90INS1_25CollectiveMainloopFwdSm90ILi2EN4cute5tupleIJNS5_1CILi1EEES8_S8_EEENS6_IJNS7_ILi128EEENS7_ILi96EEENS7_ILi192EEEEEELi128ENS_6half_tEfNS_4arch4Sm90ELb0ELb1ELb1ELb1ELb0ELb0ELb0ELb1ELb1ELb0ELb0ELb0EEENS1_21CollectiveEpilogueFwdINS6_IJSA_SA_SB_EEES9_SE_SG_Li256ELb1ELb0ELb0ELb0EEENS1_36VarlenDynamicPersistentTileSchedulerILi128ELi96ELi256ELi32ELb0ELb0ELb1ELb1ELb0ELb1EEEEEEEEEvNT_6ParamsE)
        /*0ab0*/ 	.short	0x0210
        /*0ab2*/ 	.short	0x0a70


	//----- nvinfo : EIATTR_SW_WAR
	.align		4
.L_487:
        /*0ab4*/ 	.byte	0x04, 0x36
        /*0ab6*/ 	.short	(.L_489 - .L_488)
.L_488:
        /*0ab8*/ 	.word	0x00000008
.L_489:


//--------------------- .nv.info._ZN7cutlass13device_kernelIN5flash11enable_sm90INS1_16FlashAttnFwdSm90INS1_25CollectiveMainloopFwdSm90ILi2EN4cute5tupleIJNS5_1CILi1EEES8_S8_EEENS6_IJNS7_ILi128EEENS7_ILi96EEENS7_ILi192EEEEEELi128ENS_6half_tEfNS_4arch4Sm90ELb0ELb1ELb1ELb1ELb0ELb1ELb0ELb1ELb1ELb0ELb0ELb0EEENS1_21CollectiveEpilogueFwdINS6_IJSA_SA_SB_EEES9_SE_SG_Li256ELb1ELb0ELb0ELb0EEENS1_36VarlenDynamicPersistentTileSchedulerILi128ELi96ELi256ELi32ELb0ELb0ELb1ELb1ELb0ELb1EEEEEEEEEvNT_6ParamsE --------------------------
	.section	.nv.info._ZN7cutlass13device_kernelIN5flash11enable_sm90INS1_16FlashAttnFwdSm90INS1_25CollectiveMainloopFwdSm90ILi2EN4cute5tupleIJNS5_1CILi1EEES8_S8_EEENS6_IJNS7_ILi128EEENS7_ILi96EEENS7_ILi192EEEEEELi128ENS_6half_tEfNS_4arch4Sm90ELb0ELb1ELb1ELb1ELb0ELb1ELb0ELb1ELb1ELb0ELb0ELb0EEENS1_21CollectiveEpilogueFwdINS6_IJSA_SA_SB_EEES9_SE_SG_Li256ELb1ELb0ELb0ELb0EEENS1_36VarlenDynamicPersistentTileSchedulerILi128ELi96ELi256ELi32ELb0ELb0ELb1ELb1ELb0ELb1EEEEEEEEEvNT_6ParamsE,"",@"SHT_CUDA_INFO"
	.sectionflags	@""
	.align	4


	//----- nvinfo : EIATTR_CUDA_API_VERSION
	.align		4
        /*0000*/ 	.byte	0x04, 0x37
        /*0002*/ 	.short	(.L_491 - .L_490)
.L_490:
        /*0004*/ 	.word	0x00000082


	//----- nvinfo : EIATTR_KPARAM_INFO
	.align		4
.L_491:
        /*0008*/ 	.byte	0x04, 0x17
        /*000a*/ 	.short	(.L_493 - .L_492)
.L_492:
        /*000c*/ 	.word	0x00000000
        /*0010*/ 	.short	0x0000
        /*0012*/ 	.short	0x0070
        /*0014*/ 	.byte	0x00, 0xf0, 0x01, 0x28


	//----- nvinfo : EIATTR_SPARSE_MMA_MASK
	.align		4
.L_493:
        /*0018*/ 	.byte	0x03, 0x50
        /*001a*/ 	.short	0x0000


	//----- nvinfo : EIATTR_MAXREG_COUNT
	.align		4
        /*001c*/ 	.byte	0x03, 0x1b
        /*001e*/ 	.short	0x00a8


	//----- nvinfo : EIATTR_NUM_BARRIERS
	.align		4
        /*0020*/ 	.byte	0x02, 0x4c
        /*0022*/ 	.byte	0x10
	.zero		1


	//----- nvinfo : EIATTR_EXTERNS
	.align		4
        /*0024*/ 	.byte	0x04, 0x0f
        /*0026*/ 	.short	(.L_495 - .L_494)


	//   ....[0]....
	.align		4
.L_494:
        /*0028*/ 	.word	index@(__assertfail)


	//----- nvinfo : EIATTR_ANNOTATIONS
	.align		4
.L_495:
        /*002c*/ 	.byte	0x04, 0x55
        /*002e*/ 	.short	(.L_497 - .L_496)


	//   ....[0]....
.L_496:
        /* <DEDUP_REMOVED lines=66> */


	//----- nvinfo : EIATTR_MERCURY_ISA_VERSION
	.align		4
.L_497:
        /*0440*/ 	.byte	0x03, 0x5f
        /*0442*/ 	.short	0x0101


	//----- nvinfo : EIATTR_UNUSED_LOAD_BYTE_OFFSET
	.align		4
        /*0444*/ 	.byte	0x04, 0x44
        /*0446*/ 	.short	(.L_499 - .L_498)


	//   ....[0]....
.L_498:
        /*0448*/ 	.word	0x00000ab0
        /*044c*/ 	.word	0x0000fff0


	//   ....[1]....
        /*0450*/ 	.word	0x0001f5c0
        /*0454*/ 	.word	0x0000fff0


	//----- nvinfo : EIATTR_INT_WARP_WIDE_INSTR_OFFSETS
	.align		4
.L_499:
        /*0458*/ 	.byte	0x04, 0x31
        /*045a*/ 	.short	(.L_501 - .L_500)


	//   ....[0]....
.L_500:
        /*045c*/ 	.word	0x000001c0


	//   ....[1]....
        /*0460*/ 	.word	0x00000200


	//   ....[2]....
        /*0464*/ 	.word	0x00000270


	//   ....[3]....
        /*0468*/ 	.word	0x00023d00


	//   ....[4]....
        /*046c*/ 	.word	0x00023da0


	//   ....[5]....
        /*0470*/ 	.word	0x000242a0


	//   ....[6]....
        /*0474*/ 	.word	0x000242e0


	//   ....[7]....
        /*0478*/ 	.word	0x00024440


	//   ....[8]....
        /*047c*/ 	.word	0x00024530


	//   ....[9]....
        /*0480*/ 	.word	0x00026910


	//   ....[10]....
        /*0484*/ 	.word	0x000269b0


	//----- nvinfo : EIATTR_COOP_GROUP_MASK_REGIDS
	.align		4
.L_501:
        /*0488*/ 	.byte	0x04, 0x29
        /*048a*/ 	.short	(.L_503 - .L_502)


	//   ....[0]....
.L_502:
        /*048c*/ 	.word	0xffffffff


	//   ....[1]....
        /*0490*/ 	.word	0xffffffff


	//   ....[2]....
        /*0494*/ 	.word	0xffffffff


	//   ....[3]....
        /*0498*/ 	.word	0xffffffff


	//   ....[4]....
        /*049c*/ 	.word	0xffffffff


	//   ....[5]....
        /*04a0*/ 	.word	0xffffffff


	//   ....[6]....
        /*04a4*/ 	.word	0xffffffff


	//   ....[7]....
        /*04a8*/ 	.word	0xffffffff


	//   ....[8]....
        /*04ac*/ 	.word	0xffffffff


	//   ....[9]....
        /*04b0*/ 	.word	0xffffffff


	//   ....[10]....
        /*04b4*/ 	.word	0xffffffff


	//   ....[11]....
        /*04b8*/ 	.word	0xffffffff


	//   ....[12]....
        /*04bc*/ 	.word	0xffffffff


	//   ....[13]....
        /*04c0*/ 	.word	0xffffffff


	//   ....[14]....
        /*04c4*/ 	.word	0xffffffff


	//   ....[15]....
        /*04c8*/ 	.word	0xffffffff


	//   ....[16]....
        /*04cc*/ 	.word	0xffffffff


	//   ....[17]....
        /*04d0*/ 	.word	0xffffffff


	//   ....[18]....
        /*04d4*/ 	.word	0xffffffff


	//   ....[19]....
        /*04d8*/ 	.word	0xffffffff


	//   ....[20]....
        /*04dc*/ 	.word	0xffffffff


	//   ....[21]....
        /*04e0*/ 	.word	0xffffffff


	//   ....[22]....
        /*04e4*/ 	.word	0xffffffff


	//   ....[23]....
        /*04e8*/ 	.word	0xffffffff


	//   ....[24]....
        /*04ec*/ 	.word	0xffffffff


	//   ....[25]....
        /*04f0*/ 	.word	0xffffffff


	//   ....[26]....
        /*04f4*/ 	.word	0xffffffff


	//   ....[27]....
        /*04f8*/ 	.word	0xffffffff


	//   ....[28]....
        /*04fc*/ 	.word	0xffffffff


	//   ....[29]....
        /*0500*/ 	.word	0xffffffff


	//   ....[30]....
        /*0504*/ 	.word	0xffffffff


	//   ....[31]....
        /*0508*/ 	.word	0xffffffff


	//   ....[32]....
        /*050c*/ 	.word	0xffffffff


	//   ....[33]....
        /*0510*/ 	.word	0xffffffff


	//   ....[34]....
        /*0514*/ 	.word	0xffffffff


	//   ....[35]....
        /*0518*/ 	.word	0xffffffff


	//   ....[36]....
        /*051c*/ 	.word	0xffffffff


	//   ....[37]....
        /*0520*/ 	.word	0xffffffff


	//   ....[38]....
        /*0524*/ 	.word	0xffffffff


	//   ....[39]....
        /*0528*/ 	.word	0xffffffff


	//   ....[40]....
        /*052c*/ 	.word	0xffffffff


	//   ....[41]....
        /*0530*/ 	.word	0xffffffff


	//   ....[42]....
        /*0534*/ 	.word	0xffffffff


	//   ....[43]....
        /*0538*/ 	.word	0xffffffff


	//   ....[44]....
        /*053c*/ 	.word	0xffffffff


	//   ....[45]....
        /*0540*/ 	.word	0xffffffff


	//   ....[46]....
        /*0544*/ 	.word	0xffffffff


	//   ....[47]....
        /*0548*/ 	.word	0xffffffff


	//   ....[48]....
        /*054c*/ 	.word	0xffffffff


	//   ....[49]....
        /*0550*/ 	.word	0xffffffff


	//   ....[50]....
        /*0554*/ 	.word	0xffffffff


	//   ....[51]....
        /*0558*/ 	.word	0xffffffff


	//   ....[52]....
        /*055c*/ 	.word	0xffffffff


	//   ....[53]....
        /*0560*/ 	.word	0xffffffff


	//   ....[54]....
        /*0564*/ 	.word	0xffffffff


	//   ....[55]....
        /*0568*/ 	.word	0xffffffff


	//   ....[56]....
        /*056c*/ 	.word	0xffffffff


	//   ....[57]....
        /*0570*/ 	.word	0xffffffff


	//   ....[58]....
        /*0574*/ 	.word	0xffffffff


	//   ....[59]....
        /*0578*/ 	.word	0xffffffff


	//   ....[60]....
        /*057c*/ 	.word	0xffffffff


	//   ....[61]....
        /*0580*/ 	.word	0xffffffff


	//   ....[62]....
        /*0584*/ 	.word	0x0500000f


	//   ....[63]....
        /*0588*/ 	.word	0x0500000f


	//   ....[64]....
        /*058c*/ 	.word	0x0500000f


	//   ....[65]....
        /*0590*/ 	.word	0x0500000f


	//   ....[66]....
        /*0594*/ 	.word	0x0500000f


	//   ....[67]....
        /*0598*/ 	.word	0x0500000f


	//   ....[68]....
        /*059c*/ 	.word	0x0500000f


	//   ....[69]....
        /*05a0*/ 	.word	0x0500000f


	//   ....[70]....
        /*05a4*/ 	.word	0x0500000f


	//   ....[71]....
        /*05a8*/ 	.word	0x0500000f


	//   ....[72]....
        /*05ac*/ 	.word	0x0500000f


	//   ....[73]....
        /*05b0*/ 	.word	0x0500000f


	//   ....[74]....
        /*05b4*/ 	.word	0x0500000f


	//   ....[75]....
        /*05b8*/ 	.word	0x0500000f


	//   ....[76]....
        /*05bc*/ 	.word	0x0500000f


	//   ....[77]....
        /*05c0*/ 	.word	0x0500000f


	//   ....[78]....
        /*05c4*/ 	.word	0x0500000f


	//   ....[79]....
        /*05c8*/ 	.word	0x0500000f


	//   ....[80]....
        /*05cc*/ 	.word	0x0500000f


	//   ....[81]....
        /*05d0*/ 	.word	0x0500000f


	//   ....[82]....
        /*05d4*/ 	.word	0x0500000f


	//   ....[83]....
        /*05d8*/ 	.word	0x0500000f


	//   ....[84]....
        /*05dc*/ 	.word	0x0500000f


	//   ....[85]....
        /*05e0*/ 	.word	0x0500000f


	//   ....[86]....
        /*05e4*/ 	.word	0x0500000f


	//   ....[87]....
        /*05e8*/ 	.word	0x0500000f


	//   ....[88]....
        /*05ec*/ 	.word	0x0500000f


	//   ....[89]....
        /*05f0*/ 	.word	0x0500000f


	//   ....[90]....
        /*05f4*/ 	.word	0x0500000f


	//   ....[91]....
        /*05f8*/ 	.word	0x0500000f


	//   ....[92]....
        /*05fc*/ 	.word	0x0500000f


	//   ....[93]....
        /*0600*/ 	.word	0x0500000f


	//   ....[94]....
        /*0604*/ 	.word	0x0500000f


	//   ....[95]....
        /*0608*/ 	.word	0x0500000f


	//   ....[96]....
        /*060c*/ 	.word	0x0500000f


	//   ....[97]....
        /*0610*/ 	.word	0x0500000f


	//----- nvinfo : EIATTR_COOP_GROUP_INSTR_OFFSETS
	.align		4
.L_503:
        /*0614*/ 	.byte	0x04, 0x28
        /*0616*/ 	.short	(.L_505 - .L_504)


	//   ....[0]....
.L_504:
        /*0618*/ 	.word	0x00000060


	//   ....[1]....
        /*061c*/ 	.word	0x000001d0


	//   ....[2]....
        /*0620*/ 	.word	0x00000220


	//   ....[3]....
        /*0624*/ 	.word	0x00000450


	//   ....[4]....
        /*0628*/ 	.word	0x000005b0


	//   ....[5]....
        /*062c*/ 	.word	0x000006d0


	//   ....[6]....
        /*0630*/ 	.word	0x00000830


	//   ....[7]....
        /*0634*/ 	.word	0x0000adb0


	//   ....[8]....
        /*0638*/ 	.word	0x00013cc0


	//   ....[9]....
        /*063c*/ 	.word	0x00013dc0


	//   ....[10]....
        /*0640*/ 	.word	0x000143d0


	//   ....[11]....
        /*0644*/ 	.word	0x00014460


	//   ....[12]....
        /*0648*/ 	.word	0x00017840


	//   ....[13]....
        /*064c*/ 	.word	0x000178f0


	//   ....[14]....
        /*0650*/ 	.word	0x00017e40


	//   ....[15]....
        /*0654*/ 	.word	0x00017ee0


	//   ....[16]....
        /*0658*/ 	.word	0x0001a0e0


	//   ....[17]....
        /*065c*/ 	.word	0x0001a110


	//   ....[18]....
        /*0660*/ 	.word	0x0001a550


	//   ....[19]....
        /*0664*/ 	.word	0x0001a5d0


	//   ....[20]....
        /*0668*/ 	.word	0x0001d7c0


	//   ....[21]....
        /*066c*/ 	.word	0x0001d860


	//   ....[22]....
        /*0670*/ 	.word	0x0001dd90


	//   ....[23]....
        /*0674*/ 	.word	0x0001de20


	//   ....[24]....
        /*0678*/ 	.word	0x0001ecf0


	//   ....[25]....
        /*067c*/ 	.word	0x0001ed40


	//   ....[26]....
        /*0680*/ 	.word	0x0001ee30


	//   ....[27]....
        /*0684*/ 	.word	0x0001f050


	//   ....[28]....
        /*0688*/ 	.word	0x000214a0


	//   ....[29]....
        /*068c*/ 	.word	0x00021630


	//   ....[30]....
        /*0690*/ 	.word	0x00021660


	//   ....[31]....
        /*0694*/ 	.word	0x000216a0


	//   ....[32]....
        /*0698*/ 	.word	0x00021700


	//   ....[33]....
        /*069c*/ 	.word	0x00021760


	//   ....[34]....
        /*06a0*/ 	.word	0x000217b0


	//   ....[35]....
        /*06a4*/ 	.word	0x00021970


	//   ....[36]....
        /*06a8*/ 	.word	0x000219d0


	//   ....[37]....
        /*06ac*/ 	.word	0x00021a10


	//   ....[38]....
        /*06b0*/ 	.word	0x00021a50


	//   ....[39]....
        /*06b4*/ 	.word	0x00021a80


	//   ....[40]....
        /*06b8*/ 	.word	0x00021ab0


	//   ....[41]....
        /*06bc*/ 	.word	0x00021b50


	//   ....[42]....
        /*06c0*/ 	.word	0x00021bb0


	//   ....[43]....
        /*06c4*/ 	.word	0x00021c40


	//   ....[44]....
        /*06c8*/ 	.word	0x00026df0


	//   ....[45]....
        /*06cc*/ 	.word	0x00026e00


	//   ....[46]....
        /*06d0*/ 	.word	0x00026f20


	//   ....[47]....
        /*06d4*/ 	.word	0x00026f80


	//   ....[48]....
        /*06d8*/ 	.word	0x00026fc0


	//   ....[49]....
        /*06dc*/ 	.word	0x00027000


	//   ....[50]....
        /*06e0*/ 	.word	0x00027030


	//   ....[51]....
        /*06e4*/ 	.word	0x00027060


	//   ....[52]....
        /*06e8*/ 	.word	0x00027200


	//   ....[53]....
        /*06ec*/ 	.word	0x00027260


	//   ....[54]....
        /*06f0*/ 	.word	0x000272a0


	//   ....[55]....
        /*06f4*/ 	.word	0x000272e0


	//   ....[56]....
        /*06f8*/ 	.word	0x00027310


	//   ....[57]....
        /*06fc*/ 	.word	0x00027340


	//   ....[58]....
        /*0700*/ 	.word	0x00027400


	//   ....[59]....
        /*0704*/ 	.word	0x00027420


	//   ....[60]....
        /*0708*/ 	.word	0x00027490


	//   ....[61]....
        /*070c*/ 	.word	0x00027b30


	//   ....[62]....
        /*0710*/ 	.word	0x00027f70


	//   ....[63]....
        /*0714*/ 	.word	0x00028010


	//   ....[64]....
        /*0718*/ 	.word	0x000280b0


	//   ....[65]....
        /*071c*/ 	.word	0x00028150


	//   ....[66]....
        /*0720*/ 	.word	0x000281f0


	//   ....[67]....
        /*0724*/ 	.word	0x00028290


	//   ....[68]....
        /*0728*/ 	.word	0x00028330


	//   ....[69]....
        /*072c*/ 	.word	0x000283d0


	//   ....[70]....
        /*0730*/ 	.word	0x000284c0


	//   ....[71]....
        /*0734*/ 	.word	0x00028560


	//   ....[72]....
        /*0738*/ 	.word	0x00028600


	//   ....[73]....
        /*073c*/ 	.word	0x000286a0


	//   ....[74]....
        /*0740*/ 	.word	0x00028740


	//   ....[75]....
        /*0744*/ 	.word	0x000287e0


	//   ....[76]....
        /*0748*/ 	.word	0x00028880


	//   ....[77]....
        /*074c*/ 	.word	0x00028920


	//   ....[78]....
        /*0750*/ 	.word	0x00028cc0


	//   ....[79]....
        /*0754*/ 	.word	0x00028fa0


	//   ....[80]....
        /*0758*/ 	.word	0x000293c0


	//   ....[81]....
        /*075c*/ 	.word	0x00029450


	//   ....[82]....
        /*0760*/ 	.word	0x000294f0


	//   ....[83]....
        /*0764*/ 	.word	0x000295a0


	//   ....[84]....
        /*0768*/ 	.word	0x00029620


	//   ....[85]....
        /*076c*/ 	.word	0x000296a0


	//   ....[86]....
        /*0770*/ 	.word	0x00029720


	//   ....[87]....
        /*0774*/ 	.word	0x000297a0


	//   ....[88]....
        /*0778*/ 	.word	0x00029830


	//   ....[89]....
        /*077c*/ 	.word	0x000298e0


	//   ....[90]....
        /*0780*/ 	.word	0x00029960


	//   ....[91]....
        /*0784*/ 	.word	0x000299e0


	//   ....[92]....
        /*0788*/ 	.word	0x00029a60


	//   ....[93]....
        /*078c*/ 	.word	0x00029ae0


	//   ....[94]....
        /*0790*/ 	.word	0x00029b50


	//   ....[95]....
        /*0794*/ 	.word	0x00029bf0


	//   ....[96]....
        /*0798*/ 	.word	0x00029c80


	//   ....[97]....
        /*079c*/ 	.word	0x00029db0


	//----- nvinfo : EIATTR_REG_RECONFIG
	.align		4
.L_505:
        /*07a0*/ 	.byte	0x01, 0x54
	.zero		2


	//----- nvinfo : EIATTR_SYSCALL_OFFSETS
	.align		4
        /*07a4*/ 	.byte	0x04, 0x46
        /*07a6*/ 	.short	(.L_507 - .L_506)


	//   ....[0]....
.L_506:
        /*07a8*/ 	.word	0x00001c50


	//   ....[1]....
        /*07ac*/ 	.word	0x00001da0


	//   ....[2]....
        /*07b0*/ 	.word	0x0000af50


	//   ....[3]....
        /*07b4*/ 	.word	0x0000b3f0


	//   ....[4]....
        /*07b8*/ 	.word	0x00023f30


	//   ....[5]....
        /*07bc*/ 	.word	0x00024070


	//   ....[6]....
        /*07c0*/ 	.word	0x00024170


	//----- nvinfo : EIATTR_MBARRIER_INSTR_OFFSETS
	.align		4
.L_507:
        /*07c4*/ 	.byte	0x04, 0x39
        /*07c6*/ 	.short	(.L_509 - .L_508)


	//   ....[0]....
.L_508:
        /*07c8*/ 	.word	0x00000300
        /*07cc*/ 	.word	0x000000ff
        /*07d0*/ 	.word	0x0002a800
        /*07d4*/ 	.short	0x0100
        /*07d6*/ 	.byte	0x08
	.zero		1


	//   ....[1]....
        /*07d8*/ 	.word	0x00000310
        /*07dc*/ 	.word	0x000000ff
        /*07e0*/ 	.word	0x0002a820
        /*07e4*/ 	.short	0x0100
        /*07e6*/ 	.byte	0x08
	.zero		1


	//   ....[2]....
        /*07e8*/ 	.word	0x00000400
        /*07ec*/ 	.word	0x000000ff
        /*07f0*/ 	.word	0x0002a830
        /*07f4*/ 	.short	0x0100
        /*07f6*/ 	.byte	0x08
	.zero		1


	//   ....[3]....
        /*07f8*/ 	.word	0x00000410
        /*07fc*/ 	.word	0x000000ff
        /*0800*/ 	.word	0x0002a840
        /*0804*/ 	.short	0x0100
        /*0806*/ 	.byte	0x08
	.zero		1


	//   ....[4]....
        /*0808*/ 	.word	0x00000420
        /*080c*/ 	.word	0x000000ff
        /*0810*/ 	.word	0x0002a838
        /*0814*/ 	.short	0x0100
        /*0816*/ 	.byte	0x08
	.zero		1


	//   ....[5]....
        /*0818*/ 	.word	0x00000430
        /*081c*/ 	.word	0x000000ff
        /*0820*/ 	.word	0x0002a848
        /*0824*/ 	.short	0x0100
        /*0826*/ 	.byte	0x08
	.zero		1


	//   ....[6]....
        /*0828*/ 	.word	0x00000560
        /*082c*/ 	.word	0x000000ff
        /*0830*/ 	.word	0x0002a850
        /*0834*/ 	.short	0x0100
        /*0836*/ 	.byte	0x08
	.zero		1


	//   ....[7]....
        /*0838*/ 	.word	0x00000570
        /*083c*/ 	.word	0x000000ff
        /*0840*/ 	.word	0x0002a860
        /*0844*/ 	.short	0x0100
        /*0846*/ 	.byte	0x08
	.zero		1


	//   ....[8]....
        /*0848*/ 	.word	0x00000580
        /*084c*/ 	.word	0x000000ff
        /*0850*/ 	.word	0x0002a858
        /*0854*/ 	.short	0x0100
        /*0856*/ 	.byte	0x08
	.zero		1


	//   ....[9]....
        /*0858*/ 	.word	0x00000590
        /*085c*/ 	.word	0x000000ff
        /*0860*/ 	.word	0x0002a868
        /*0864*/ 	.short	0x0100
        /*0866*/ 	.byte	0x08
	.zero		1


	//   ....[10]....
        /*0868*/ 	.word	0x00000680
        /*086c*/ 	.word	0x000000ff
        /*0870*/ 	.word	0x0002a870
        /*0874*/ 	.short	0x0100
        /*0876*/ 	.byte	0x06
	.zero		1


	//   ....[11]....
        /*0878*/ 	.word	0x00000690
        /*087c*/ 	.word	0x000000ff
        /*0880*/ 	.word	0x0002a880
        /*0884*/ 	.short	0x0100
        /*0886*/ 	.byte	0x06
	.zero		1


	//   ....[12]....
        /*0888*/ 	.word	0x000006a0
        /*088c*/ 	.word	0x000000ff
        /*0890*/ 	.word	0x0002a878
        /*0894*/ 	.short	0x0100
        /*0896*/ 	.byte	0x06
	.zero		1


	//   ....[13]....
        /*0898*/ 	.word	0x000006b0
        /*089c*/ 	.word	0x000000ff
        /*08a0*/ 	.word	0x0002a888
        /*08a4*/ 	.short	0x0100
        /*08a6*/ 	.byte	0x06
	.zero		1


	//   ....[14]....
        /*08a8*/ 	.word	0x000007e0
        /*08ac*/ 	.word	0x000000ff
        /*08b0*/ 	.word	0x0002a890
        /*08b4*/ 	.short	0x0100
        /*08b6*/ 	.byte	0x08
	.zero		1


	//   ....[15]....
        /*08b8*/ 	.word	0x000007f0
        /*08bc*/ 	.word	0x000000ff
        /*08c0*/ 	.word	0x0002a8a0
        /*08c4*/ 	.short	0x0100
        /*08c6*/ 	.byte	0x08
	.zero		1


	//   ....[16]....
        /*08c8*/ 	.word	0x00000800
        /*08cc*/ 	.word	0x000000ff
        /*08d0*/ 	.word	0x0002a898
        /*08d4*/ 	.short	0x0100
        /*08d6*/ 	.byte	0x08
	.zero		1


	//   ....[17]....
        /*08d8*/ 	.word	0x00000810
        /*08dc*/ 	.word	0x000000ff
        /*08e0*/ 	.word	0x0002a8a8
        /*08e4*/ 	.short	0x0100
        /*08e6*/ 	.byte	0x08
	.zero		1


	//   ....[18]....
        /*08e8*/ 	.word	0x00000940
        /*08ec*/ 	.word	0x000000ff
        /*08f0*/ 	.word	0x0002a8b0
        /*08f4*/ 	.short	0x0100
        /*08f6*/ 	.byte	0x08
	.zero		1


	//   ....[19]....
        /*08f8*/ 	.word	0x00000950
        /*08fc*/ 	.word	0x000000ff
        /*0900*/ 	.word	0x0002a8c0
        /*0904*/ 	.short	0x0100
        /*0906*/ 	.byte	0x08
	.zero		1


	//   ....[20]....
        /*0908*/ 	.word	0x00000960
        /*090c*/ 	.word	0x000000ff
        /*0910*/ 	.word	0x0002a8b8
        /*0914*/ 	.short	0x0100
        /*0916*/ 	.byte	0x08
	.zero		1


	//   ....[21]....
        /*0918*/ 	.word	0x00000970
        /*091c*/ 	.word	0x000000ff
        /*0920*/ 	.word	0x0002a8c8
        /*0924*/ 	.short	0x0100
        /*0926*/ 	.byte	0x08
	.zero		1


	//   ....[22]....
        /*0928*/ 	.word	0x00003a00
        /*092c*/ 	.word	0x00000004
        /*0930*/ 	.word	0x0002a890
        /*0934*/ 	.short	0x010a
        /*0936*/ 	.byte	0x3f
	.zero		1


	//   ....[23]....
        /*0938*/ 	.word	0x00006dc0
        /*093c*/ 	.word	0x00000004
        /*0940*/ 	.word	0x0002a890
        /*0944*/ 	.short	0x010a
        /*0946*/ 	.byte	0x3f
	.zero		1


	//   ....[24]....
        /*0948*/ 	.word	0x00009e20
        /*094c*/ 	.word	0x00000004
        /*0950*/ 	.word	0x0002a890
        /*0954*/ 	.short	0x010a
        /*0956*/ 	.byte	0x3f
	.zero		1


	//   ....[25]....
        /*0958*/ 	.word	0x0000a210
        /*095c*/ 	.word	0x00000020
        /*0960*/ 	.word	0x00000000
        /*0964*/ 	.short	0x0101
        /*0966*/ 	.byte	0x3f
	.zero		1


	//   ....[26]....
        /*0968*/ 	.word	0x0000a250
        /*096c*/ 	.word	0x00000004
        /*0970*/ 	.word	0x0002a8b0
        /*0974*/ 	.short	0x010a
        /*0976*/ 	.byte	0x3f
	.zero		1


	//   ....[27]....
        /*0978*/ 	.word	0x0000a720
        /*097c*/ 	.word	0x00000004
        /*0980*/ 	.word	0x00000000
        /*0984*/ 	.short	0x0101
        /*0986*/ 	.byte	0x3f
	.zero		1


	//   ....[28]....
        /*0988*/ 	.word	0x0000afd0
        /*098c*/ 	.word	0x00000012
        /*0990*/ 	.word	0x0002a800
        /*0994*/ 	.short	0x010a
        /*0996*/ 	.byte	0x3f
	.zero		1


	//   ....[29]....
        /*0998*/ 	.word	0x0000b020
        /*099c*/ 	.word	0x00000012
        /*09a0*/ 	.word	0x0002a800
        /*09a4*/ 	.short	0x010a
        /*09a6*/ 	.byte	0x3f
	.zero		1


	//   ....[30]....
        /*09a8*/ 	.word	0x0000c3d0
        /*09ac*/ 	.word	0x00000012
        /*09b0*/ 	.word	0x0002a800
        /*09b4*/ 	.short	0x010a
        /*09b6*/ 	.byte	0x3f
	.zero		1


	//   ....[31]....
        /*09b8*/ 	.word	0x0000f560
        /*09bc*/ 	.word	0x00000012
        /*09c0*/ 	.word	0x0002a800
        /*09c4*/ 	.short	0x010a
        /*09c6*/ 	.byte	0x3f
	.zero		1


	//   ....[32]....
        /*09c8*/ 	.word	0x00011d70
        /*09cc*/ 	.word	0x00000004
        /*09d0*/ 	.word	0x0002a830
        /*09d4*/ 	.short	0x010a
        /*09d6*/ 	.byte	0x3f
	.zero		1


	//   ....[33]....
        /*09d8*/ 	.word	0x00011de0
        /*09dc*/ 	.word	0x00000004
        /*09e0*/ 	.word	0x0002a830
        /*09e4*/ 	.short	0x010a
        /*09e6*/ 	.byte	0x3f
	.zero		1


	//   ....[34]....
        /*09e8*/ 	.word	0x00012790
        /*09ec*/ 	.word	0x00000004
        /*09f0*/ 	.word	0x00000000
        /*09f4*/ 	.short	0x0101
        /*09f6*/ 	.byte	0x3f
	.zero		1


	//   ....[35]....
        /*09f8*/ 	.word	0x00015210
        /*09fc*/ 	.word	0x000000c0
        /*0a00*/ 	.word	0x0002a830
        /*0a04*/ 	.short	0x010a
        /*0a06*/ 	.byte	0x3f
	.zero		1


	//   ....[36]....
        /*0a08*/ 	.word	0x00015280
        /*0a0c*/ 	.word	0x000000c0
        /*0a10*/ 	.word	0x0002a830
        /*0a14*/ 	.short	0x010a
        /*0a16*/ 	.byte	0x3f
	.zero		1


	//   ....[37]....
        /*0a18*/ 	.word	0x00015e00
        /*0a1c*/ 	.word	0x0000000c
        /*0a20*/ 	.word	0x0002a850
        /*0a24*/ 	.short	0x010a
        /*0a26*/ 	.byte	0x3f
	.zero		1


	//   ....[38]....
        /*0a28*/ 	.word	0x00015ea0
        /*0a2c*/ 	.word	0x0000000c
        /*0a30*/ 	.word	0x0002a850
        /*0a34*/ 	.short	0x010a
        /*0a36*/ 	.byte	0x3f
	.zero		1


	//   ....[39]....
        /*0a38*/ 	.word	0x00016830
        /*0a3c*/ 	.word	0x000000c0
        /*0a40*/ 	.word	0x00000000
        /*0a44*/ 	.short	0x0101
        /*0a46*/ 	.byte	0x3f
	.zero		1


	//   ....[40]....
        /*0a48*/ 	.word	0x00017fa0
        /*0a4c*/ 	.word	0x00000071
        /*0a50*/ 	.word	0x00000000
        /*0a54*/ 	.short	0x0101
        /*0a56*/ 	.byte	0x3f
	.zero		1


	//   ....[41]....
        /*0a58*/ 	.word	0x00018b60
        /*0a5c*/ 	.word	0x0000000a
        /*0a60*/ 	.word	0x0002a830
        /*0a64*/ 	.short	0x010a
        /*0a66*/ 	.byte	0x3f
	.zero		1


	//   ....[42]....
        /*0a68*/ 	.word	0x00018bd0
        /*0a6c*/ 	.word	0x0000000a
        /*0a70*/ 	.word	0x0002a830
        /*0a74*/ 	.short	0x010a
        /*0a76*/ 	.byte	0x3f
	.zero		1


	//   ....[43]....
        /*0a78*/ 	.word	0x00019750
        /*0a7c*/ 	.word	0x00000014
        /*0a80*/ 	.word	0x0002a850
        /*0a84*/ 	.short	0x010a
        /*0a86*/ 	.byte	0x3f
	.zero		1


	//   ....[44]....
        /*0a88*/ 	.word	0x000197a0
        /*0a8c*/ 	.word	0x00000014
        /*0a90*/ 	.word	0x0002a850
        /*0a94*/ 	.short	0x010a
        /*0a96*/ 	.byte	0x3f
	.zero		1


	//   ....[45]....
        /*0a98*/ 	.word	0x0001ab50
        /*0a9c*/ 	.word	0x0000000d
        /*0aa0*/ 	.word	0x00000000
        /*0aa4*/ 	.short	0x0101
        /*0aa6*/ 	.byte	0x3f
	.zero		1


	//   ....[46]....
        /*0aa8*/ 	.word	0x0001ac10
        /*0aac*/ 	.word	0x0000000f
        /*0ab0*/ 	.word	0x00000000
        /*0ab4*/ 	.short	0x0101
        /*0ab6*/ 	.byte	0x3f
	.zero		1


	//   ....[47]....
        /*0ab8*/ 	.word	0x0001b170
        /*0abc*/ 	.word	0x0000000f
        /*0ac0*/ 	.word	0x0002a830
        /*0ac4*/ 	.short	0x010a
        /*0ac6*/ 	.byte	0x3f
	.zero		1


	//   ....[48]....
        /*0ac8*/ 	.word	0x0001b1e0
        /*0acc*/ 	.word	0x0000000f
        /*0ad0*/ 	.word	0x0002a830
        /*0ad4*/ 	.short	0x010a
        /*0ad6*/ 	.byte	0x3f
	.zero		1


	//   ....[49]....
        /*0ad8*/ 	.word	0x0001bd60
        /*0adc*/ 	.word	0x0000000a
        /*0ae0*/ 	.word	0x0002a850
        /*0ae4*/ 	.short	0x010a
        /*0ae6*/ 	.byte	0x3f
	.zero		1


	//   ....[50]....
        /*0ae8*/ 	.word	0x0001be00
        /*0aec*/ 	.word	0x0000000a
        /*0af0*/ 	.word	0x0002a850
        /*0af4*/ 	.short	0x010a
        /*0af6*/ 	.byte	0x3f
	.zero		1


	//   ....[51]....
        /*0af8*/ 	.word	0x0001c730
        /*0afc*/ 	.word	0x00000006
        /*0b00*/ 	.word	0x00000000
        /*0b04*/ 	.short	0x0101
        /*0b06*/ 	.byte	0x3f
	.zero		1


	//   ....[52]....
        /*0b08*/ 	.word	0x0001e280
        /*0b0c*/ 	.word	0x0000006d
        /*0b10*/ 	.word	0x00000000
        /*0b14*/ 	.short	0x0101
        /*0b16*/ 	.byte	0x3f
	.zero		1


	//   ....[53]....
        /*0b18*/ 	.word	0x0001ebe0
        /*0b1c*/ 	.word	0x0000000d
        /*0b20*/ 	.word	0x0002a850
        /*0b24*/ 	.short	0x010a
        /*0b26*/ 	.byte	0x3f
	.zero		1


	//   ....[54]....
        /*0b28*/ 	.word	0x0001ec80
        /*0b2c*/ 	.word	0x0000000d
        /*0b30*/ 	.word	0x0002a850
        /*0b34*/ 	.short	0x010a
        /*0b36*/ 	.byte	0x3f
	.zero		1


	//   ....[55]....
        /*0b38*/ 	.word	0x0001f150
        /*0b3c*/ 	.word	0x0000000c
        /*0b40*/ 	.word	0x00000000
        /*0b44*/ 	.short	0x0101
        /*0b46*/ 	.byte	0x3f
	.zero		1


	//   ....[56]....
        /*0b48*/ 	.word	0x00020400
        /*0b4c*/ 	.word	0x00000000
        /*0b50*/ 	.word	0x00000000
        /*0b54*/ 	.short	0x0101
        /*0b56*/ 	.byte	0x3f
	.zero		1


	//   ....[57]....
        /*0b58*/ 	.word	0x00022d60
        /*0b5c*/ 	.word	0x0000000b
        /*0b60*/ 	.word	0x0002a820
        /*0b64*/ 	.short	0x010a
        /*0b66*/ 	.byte	0x3f
	.zero		1


	//   ....[58]....
        /*0b68*/ 	.word	0x00022df0
        /*0b6c*/ 	.word	0x00000008
        /*0b70*/ 	.word	0x0002a8a0
        /*0b74*/ 	.short	0x010a
        /*0b76*/ 	.byte	0x3f
	.zero		1


	//   ....[59]....
        /*0b78*/ 	.word	0x00023080
        /*0b7c*/ 	.word	0x00000008
        /*0b80*/ 	.word	0x0002a8c0
        /*0b84*/ 	.short	0x010a
        /*0b86*/ 	.byte	0x3f
	.zero		1


	//   ....[60]....
        /*0b88*/ 	.word	0x000233c0
        /*0b8c*/ 	.word	0x00000008
        /*0b90*/ 	.word	0x0002a8a0
        /*0b94*/ 	.short	0x010a
        /*0b96*/ 	.byte	0x3f
	.zero		1


	//   ....[61]....
        /*0b98*/ 	.word	0x00023640
        /*0b9c*/ 	.word	0x00000008
        /*0ba0*/ 	.word	0x0002a8c0
        /*0ba4*/ 	.short	0x010a
        /*0ba6*/ 	.byte	0x3f
	.zero		1


	//   ....[62]....
        /*0ba8*/ 	.word	0x00024870
        /*0bac*/ 	.word	0x00000007
        /*0bb0*/ 	.word	0x0002a840
        /*0bb4*/ 	.short	0x010a
        /*0bb6*/ 	.byte	0x3f
	.zero		1


	//   ....[63]....
        /*0bb8*/ 	.word	0x00024e20
        /*0bbc*/ 	.word	0x0000000a
        /*0bc0*/ 	.word	0x0002a820
        /*0bc4*/ 	.short	0x010a
        /*0bc6*/ 	.byte	0x3f
	.zero		1


	//   ....[64]....
        /*0bc8*/ 	.word	0x00025170
        /*0bcc*/ 	.word	0x00000003
        /*0bd0*/ 	.word	0x0002a840
        /*0bd4*/ 	.short	0x010a
        /*0bd6*/ 	.byte	0x3f
	.zero		1


	//   ....[65]....
        /*0bd8*/ 	.word	0x00025470
        /*0bdc*/ 	.word	0x00000003
        /*0be0*/ 	.word	0x0002a860
        /*0be4*/ 	.short	0x010a
        /*0be6*/ 	.byte	0x3f
	.zero		1


	//   ....[66]....
        /*0be8*/ 	.word	0x00025a60
        /*0bec*/ 	.word	0x00000002
        /*0bf0*/ 	.word	0x0002a840
        /*0bf4*/ 	.short	0x010a
        /*0bf6*/ 	.byte	0x3f
	.zero		1


	//   ....[67]....
        /*0bf8*/ 	.word	0x00025d60
        /*0bfc*/ 	.word	0x00000002
        /*0c00*/ 	.word	0x0002a860
        /*0c04*/ 	.short	0x010a
        /*0c06*/ 	.byte	0x3f
	.zero		1


	//   ....[68]....
        /*0c08*/ 	.word	0x000262a0
        /*0c0c*/ 	.word	0x00000002
        /*0c10*/ 	.word	0x0002a840
        /*0c14*/ 	.short	0x010a
        /*0c16*/ 	.byte	0x3f
	.zero		1


	//   ....[69]....
        /*0c18*/ 	.word	0x00026590
        /*0c1c*/ 	.word	0x00000002
        /*0c20*/ 	.word	0x0002a860
        /*0c24*/ 	.short	0x010a
        /*0c26*/ 	.byte	0x3f
	.zero		1


	//   ....[70]....
        /*0c28*/ 	.word	0x00026a70
        /*0c2c*/ 	.word	0x00000003
        /*0c30*/ 	.word	0x0002a860
        /*0c34*/ 	.short	0x010a
        /*0c36*/ 	.byte	0x3f
	.zero		1


	//   ....[71]....
        /*0c38*/ 	.word	0x00027ab0
        /*0c3c*/ 	.word	0x00000000
        /*0c40*/ 	.word	0x0002a820
        /*0c44*/ 	.short	0x010a
        /*0c46*/ 	.byte	0x3f
	.zero		1


	//   ....[72]....
        /*0c48*/ 	.word	0x00027c60
        /*0c4c*/ 	.word	0x00000006
        /*0c50*/ 	.word	0x00000000
        /*0c54*/ 	.short	0x010a
        /*0c56*/ 	.byte	0x3f
	.zero		1


	//   ....[73]....
        /*0c58*/ 	.word	0x00027cd0
        /*0c5c*/ 	.word	0x00000007
        /*0c60*/ 	.word	0x00000000
        /*0c64*/ 	.short	0x010a
        /*0c66*/ 	.byte	0x3f
	.zero		1


	//   ....[74]....
        /*0c68*/ 	.word	0x00027d40
        /*0c6c*/ 	.word	0x00000004
        /*0c70*/ 	.word	0x00000000
        /*0c74*/ 	.short	0x010a
        /*0c76*/ 	.byte	0x3f
	.zero		1


	//   ....[75]....
        /*0c78*/ 	.word	0x00027d70
        /*0c7c*/ 	.word	0x00000003
        /*0c80*/ 	.word	0x00000000
        /*0c84*/ 	.short	0x010a
        /*0c86*/ 	.byte	0x3f
	.zero		1


	//   ....[76]....
        /*0c88*/ 	.word	0x00027dd0
        /*0c8c*/ 	.word	0x00000004
        /*0c90*/ 	.word	0x0002a890
        /*0c94*/ 	.short	0x010a
        /*0c96*/ 	.byte	0x3f
	.zero		1


	//   ....[77]....
        /*0c98*/ 	.word	0x00027e20
        /*0c9c*/ 	.word	0x00000004
        /*0ca0*/ 	.word	0x0002a890
        /*0ca4*/ 	.short	0x010a
        /*0ca6*/ 	.byte	0x3f
	.zero		1


	//   ....[78]....
        /*0ca8*/ 	.word	0x00027e70
        /*0cac*/ 	.word	0x00000004
        /*0cb0*/ 	.word	0x0002a890
        /*0cb4*/ 	.short	0x010a
        /*0cb6*/ 	.byte	0x3f
	.zero		1


	//   ....[79]....
        /*0cb8*/ 	.word	0x00027ec0
        /*0cbc*/ 	.word	0x00000004
        /*0cc0*/ 	.word	0x0002a8b0
        /*0cc4*/ 	.short	0x010a
        /*0cc6*/ 	.byte	0x3f
	.zero		1


	//   ....[80]....
        /*0cc8*/ 	.word	0x00028410
        /*0ccc*/ 	.word	0x00000012
        /*0cd0*/ 	.word	0x0002a800
        /*0cd4*/ 	.short	0x010a
        /*0cd6*/ 	.byte	0x3f
	.zero		1


	//   ....[81]....
        /*0cd8*/ 	.word	0x00028960
        /*0cdc*/ 	.word	0x00000012
        /*0ce0*/ 	.word	0x0002a800
        /*0ce4*/ 	.short	0x010a
        /*0ce6*/ 	.byte	0x3f
	.zero		1


	//   ....[82]....
        /*0ce8*/ 	.word	0x000289b0
        /*0cec*/ 	.word	0x00000004
        /*0cf0*/ 	.word	0x0002a830
        /*0cf4*/ 	.short	0x010a
        /*0cf6*/ 	.byte	0x3f
	.zero		1


	//   ....[83]....
        /*0cf8*/ 	.word	0x00028a00
        /*0cfc*/ 	.word	0x000000c0
        /*0d00*/ 	.word	0x0002a830
        /*0d04*/ 	.short	0x010a
        /*0d06*/ 	.byte	0x3f
	.zero		1


	//   ....[84]....
        /*0d08*/ 	.word	0x00028a50
        /*0d0c*/ 	.word	0x0000000c
        /*0d10*/ 	.word	0x0002a850
        /*0d14*/ 	.short	0x010a
        /*0d16*/ 	.byte	0x3f
	.zero		1


	//   ....[85]....
        /*0d18*/ 	.word	0x00028aa0
        /*0d1c*/ 	.word	0x0000000a
        /*0d20*/ 	.word	0x0002a830
        /*0d24*/ 	.short	0x010a
        /*0d26*/ 	.byte	0x3f
	.zero		1


	//   ....[86]....
        /*0d28*/ 	.word	0x00028af0
        /*0d2c*/ 	.word	0x00000014
        /*0d30*/ 	.word	0x0002a850
        /*0d34*/ 	.short	0x010a
        /*0d36*/ 	.byte	0x3f
	.zero		1


	//   ....[87]....
        /*0d38*/ 	.word	0x00028b40
        /*0d3c*/ 	.word	0x0000000f
        /*0d40*/ 	.word	0x0002a830
        /*0d44*/ 	.short	0x010a
        /*0d46*/ 	.byte	0x3f
	.zero		1


	//   ....[88]....
        /*0d48*/ 	.word	0x00028b90
        /*0d4c*/ 	.word	0x0000000a
        /*0d50*/ 	.word	0x0002a850
        /*0d54*/ 	.short	0x010a
        /*0d56*/ 	.byte	0x3f
	.zero		1


	//   ....[89]....
        /*0d58*/ 	.word	0x00028be0
        /*0d5c*/ 	.word	0x0000000d
        /*0d60*/ 	.word	0x0002a850
        /*0d64*/ 	.short	0x010a
        /*0d66*/ 	.byte	0x3f
	.zero		1


	//   ....[90]....
        /*0d68*/ 	.word	0x00028d80
        /*0d6c*/ 	.word	0x0000000b
        /*0d70*/ 	.word	0x0002a820
        /*0d74*/ 	.short	0x010a
        /*0d76*/ 	.byte	0x3f
	.zero		1


	//   ....[91]....
        /*0d78*/ 	.word	0x00028dd0
        /*0d7c*/ 	.word	0x00000008
        /*0d80*/ 	.word	0x0002a8a0
        /*0d84*/ 	.short	0x010a
        /*0d86*/ 	.byte	0x3f
	.zero		1


	//   ....[92]....
        /*0d88*/ 	.word	0x00028e20
        /*0d8c*/ 	.word	0x00000008
        /*0d90*/ 	.word	0x0002a8c0
        /*0d94*/ 	.short	0x010a
        /*0d96*/ 	.byte	0x3f
	.zero		1


	//   ....[93]....
        /*0d98*/ 	.word	0x00028e70
        /*0d9c*/ 	.word	0x00000008
        /*0da0*/ 	.word	0x0002a8a0
        /*0da4*/ 	.short	0x010a
        /*0da6*/ 	.byte	0x3f
	.zero		1


	//   ....[94]....
        /*0da8*/ 	.word	0x00028ec0
        /*0dac*/ 	.word	0x00000008
        /*0db0*/ 	.word	0x0002a8c0
        /*0db4*/ 	.short	0x010a
        /*0db6*/ 	.byte	0x3f
	.zero		1


	//   ....[95]....
        /*0db8*/ 	.word	0x00029060
        /*0dbc*/ 	.word	0x00000007
        /*0dc0*/ 	.word	0x0002a840
        /*0dc4*/ 	.short	0x010a
        /*0dc6*/ 	.byte	0x3f
	.zero		1


	//   ....[96]....
        /*0dc8*/ 	.word	0x000290e0
        /*0dcc*/ 	.word	0x00000003
        /*0dd0*/ 	.word	0x0002a820
        /*0dd4*/ 	.short	0x010a
        /*0dd6*/ 	.byte	0x3f
	.zero		1


	//   ....[97]....
        /*0dd8*/ 	.word	0x00029130
        /*0ddc*/ 	.word	0x00000003
        /*0de0*/ 	.word	0x0002a840
        /*0de4*/ 	.short	0x010a
        /*0de6*/ 	.byte	0x3f
	.zero		1


	//   ....[98]....
        /*0de8*/ 	.word	0x00029180
        /*0dec*/ 	.word	0x00000003
        /*0df0*/ 	.word	0x0002a860
        /*0df4*/ 	.short	0x010a
        /*0df6*/ 	.byte	0x3f
	.zero		1


	//   ....[99]....
        /*0df8*/ 	.word	0x000291d0
        /*0dfc*/ 	.word	0x00000002
        /*0e00*/ 	.word	0x0002a840
        /*0e04*/ 	.short	0x010a
        /*0e06*/ 	.byte	0x3f
	.zero		1


	//   ....[100]....
        /*0e08*/ 	.word	0x00029220
        /*0e0c*/ 	.word	0x00000002
        /*0e10*/ 	.word	0x0002a860
        /*0e14*/ 	.short	0x010a
        /*0e16*/ 	.byte	0x3f
	.zero		1


	//   ....[101]....
        /*0e18*/ 	.word	0x00029270
        /*0e1c*/ 	.word	0x00000002
        /*0e20*/ 	.word	0x0002a840
        /*0e24*/ 	.short	0x010a
        /*0e26*/ 	.byte	0x3f
	.zero		1


	//   ....[102]....
        /*0e28*/ 	.word	0x000292c0
        /*0e2c*/ 	.word	0x00000002
        /*0e30*/ 	.word	0x0002a860
        /*0e34*/ 	.short	0x010a
        /*0e36*/ 	.byte	0x3f
	.zero		1


	//   ....[103]....
        /*0e38*/ 	.word	0x00029310
        /*0e3c*/ 	.word	0x00000003
        /*0e40*/ 	.word	0x0002a860
        /*0e44*/ 	.short	0x010a
        /*0e46*/ 	.byte	0x3f
	.zero		1


	//   ....[104]....
        /*0e48*/ 	.word	0x00029cd0
        /*0e4c*/ 	.word	0x00000000
        /*0e50*/ 	.word	0x0002a820
        /*0e54*/ 	.short	0x010a
        /*0e56*/ 	.byte	0x3f
	.zero		1


	//   ....[105]....
        /*0e58*/ 	.word	0x00029e70
        /*0e5c*/ 	.word	0x00000006
        /*0e60*/ 	.word	0x00000000
        /*0e64*/ 	.short	0x010a
        /*0e66*/ 	.byte	0x3f
	.zero		1


	//   ....[106]....
        /*0e68*/ 	.word	0x00029ec0
        /*0e6c*/ 	.word	0x00000007
        /*0e70*/ 	.word	0x00000000
        /*0e74*/ 	.short	0x010a
        /*0e76*/ 	.byte	0x3f
	.zero		1


	//   ....[107]....
        /*0e78*/ 	.word	0x00029f10
        /*0e7c*/ 	.word	0x00000004
        /*0e80*/ 	.word	0x00000000
        /*0e84*/ 	.short	0x010a
        /*0e86*/ 	.byte	0x3f
	.zero		1


	//----- nvinfo : EIATTR_NUM_MBARRIERS
	.align		4
.L_509:
        /*0e88*/ 	.byte	0x03, 0x38
        /*0e8a*/ 	.short	0x0016


	//----- nvinfo : EIATTR_EXIT_INSTR_OFFSETS
	.align		4
        /*0e8c*/ 	.byte	0x04, 0x1c
        /*0e8e*/ 	.short	(.L_511 - .L_510)


	//   ....[0]....
.L_510:
        /*0e90*/ 	.word	0x00027dc0


	//----- nvinfo : EIATTR_MAX_THREADS
	.align		4
.L_511:
        /*0e94*/ 	.byte	0x04, 0x05
        /*0e96*/ 	.short	(.L_513 - .L_512)
.L_512:
        /*0e98*/ 	.word	0x00000180
        /*0e9c*/ 	.word	0x00000001
        /*0ea0*/ 	.word	0x00000001


	//----- nvinfo : EIATTR_CRS_STACK_SIZE
	.align		4
.L_513:
        /*0ea4*/ 	.byte	0x04, 0x1e
        /*0ea6*/ 	.short	(.L_515 - .L_514)
.L_514:
        /*0ea8*/ 	.word	0x00000000


	//----- nvinfo : EIATTR_CBANK_PARAM_SIZE
	.align		4
.L_515:
        /*0eac*/ 	.byte	0x03, 0x19
        /*0eae*/ 	.short	0x0a70


	//----- nvinfo : EIATTR_PARAM_CBANK
	.align		4
        /*0eb0*/ 	.byte	0x04, 0x0a
        /*0eb2*/ 	.short	(.L_517 - .L_516)
	.align		4
.L_516:
        /*0eb4*/ 	.word	index@(.nv.constant0._ZN7cutlass13device_kernelIN5flash11enable_sm90INS1_16FlashAttnFwdSm90INS1_25CollectiveMainloopFwdSm90ILi2EN4cute5tupleIJNS5_1CILi1EEES8_S8_EEENS6_IJNS7_ILi128EEENS7_ILi96EEENS7_ILi192EEEEEELi128ENS_6half_tEfNS_4arch4Sm90ELb0ELb1ELb1ELb1ELb0ELb1ELb0ELb1ELb1ELb0ELb0ELb0EEENS1_21CollectiveEpilogueFwdINS6_IJSA_SA_SB_EEES9_SE_SG_Li256ELb1ELb0ELb0ELb0EEENS1_36VarlenDynamicPersistentTileSchedulerILi128ELi96ELi256ELi32ELb0ELb0ELb1ELb1ELb0ELb1EEEEEEEEEvNT_6ParamsE)
        /*0eb8*/ 	.short	0x0210
        /*0eba*/ 	.short	0x0a70


	//----- nvinfo : EIATTR_SW_WAR
	.align		4
.L_517:
        /*0ebc*/ 	.byte	0x04, 0x36
        /*0ebe*/ 	.short	(.L_519 - .L_518)
.L_518:
        /*0ec0*/ 	.word	0x00000008
.L_519:


//--------------------- .nv.info._ZN7cutlass13device_kernelIN5flash11enable_sm90INS1_16FlashAttnFwdSm90INS1_25CollectiveMainloopFwdSm90ILi2EN4cute5tupleIJNS5_1CILi1EEES8_S8_EEENS6_IJNS7_ILi128EEESA_NS7_ILi192EEEEEELi128ENS_6half_tEfNS_4arch4Sm90ELb1ELb0ELb1ELb0ELb0ELb0ELb0ELb1ELb1ELb0ELb0ELb0EEENS1_21CollectiveEpilogueFwdINS6_IJSA_SA_SA_EEES9_SD_SF_Li256ELb0ELb0ELb0ELb0EEENS1_30DynamicPersistentTileSchedulerILi256ELi32ELb0ELb0ELb1EEEEEEEEEvNT_6ParamsE --------------------------
	.section	.nv.info._ZN7cutlass13device_kernelIN5flash11enable_sm90INS1_16FlashAttnFwdSm90INS1_25CollectiveMainloopFwdSm90ILi2EN4cute5tupleIJNS5_1CILi1EEES8_S8_EEENS6_IJNS7_ILi128EEESA_NS7_ILi192EEEEEELi128ENS_6half_tEfNS_4arch4Sm90ELb1ELb0ELb1ELb0ELb0ELb0ELb0ELb1ELb1ELb0ELb0ELb0EEENS1_21CollectiveEpilogueFwdINS6_IJSA_SA_SA_EEES9_SD_SF_Li256ELb0ELb0ELb0ELb0EEENS1_30DynamicPersistentTileSchedulerILi256ELi32ELb0ELb0ELb1EEEEEEEEEvNT_6ParamsE,"",@"SHT_CUDA_INFO"
	.sectionflags	@""
	.align	4


	//----- nvinfo : EIATTR_CUDA_API_VERSION
	.align		4
        /*0000*/ 	.byte	0x04, 0x37
        /*0002*/ 	.short	(.L_521 - .L_520)
.L_520:
        /*0004*/ 	.word	0x00000082


	//----- nvinfo : EIATTR_KPARAM_INFO
	.align		4
.L_521:
        /*0008*/ 	.byte	0x04, 0x17
        /*000a*/ 	.short	(.L_523 - .L_522)
.L_522:
        /*000c*/ 	.word	0x00000000
        /*0010*/ 	.short	0x0000
        /*0012*/ 	.short	0x0070
        /*0014*/ 	.byte	0x00, 0xf0, 0x01, 0x2e


	//----- nvinfo : EIATTR_SPARSE_MMA_MASK
	.align		4
.L_523:
        /*0018*/ 	.byte	0x03, 0x50
        /*001a*/ 	.short	0x0000


	//----- nvinfo : EIATTR_MAXREG_COUNT
	.align		4
        /*001c*/ 	.byte	0x03, 0x1b
        /*001e*/ 	.short	0x00a8


	//----- nvinfo : EIATTR_NUM_BARRIERS
	.align		4
        /*0020*/ 	.byte	0x02, 0x4c
        /*0022*/ 	.byte	0x09
	.zero		1


	//----- nvinfo : EIATTR_EXTERNS
	.align		4
        /*0024*/ 	.byte	0x04, 0x0f
        /*0026*/ 	.short	(.L_525 - .L_524)


	//   ....[0]....
	.align		4
.L_524:
        /*0028*/ 	.word	index@(__assertfail)


	//----- nvinfo : EIATTR_ANNOTATIONS
	.align		4
.L_525:
        /*002c*/ 	.byte	0x04, 0x55
        /*002e*/ 	.short	(.L_527 - .L_526)


	//   ....[0]....
.L_526:
        /*0030*/ 	.word	0x00000001
        /*0034*/ 	.byte	0x70, 0x09, 0x00, 0x00, 0x01, 0x00, 0x00, 0x00, 0x40, 0x0a, 0x00, 0x00, 0x01, 0x00, 0x00, 0x00
        /*0044*/ 	.byte	0x00, 0xf3, 0x00, 0x00


	//----- nvinfo : EIATTR_MERCURY_ISA_VERSION
	.align		4
.L_527:
        /*0048*/ 	.byte	0x03, 0x5f
        /*004a*/ 	.short	0x0101


	//----- nvinfo : EIATTR_INT_WARP_WIDE_INSTR_OFFSETS
	.align		4
        /*004c*/ 	.byte	0x04, 0x31
        /*004e*/ 	.short	(.L_529 - .L_528)


	//   ....[0]....
.L_528:
        /*0050*/ 	.word	0x00000190


	//   ....[1]....
        /*0054*/ 	.word	0x000001c0


	//   ....[2]....
        /*0058*/ 	.word	0x000001d0


	//   ....[3]....
        /*005c*/ 	.word	0x0000cae0


	//   ....[4]....
        /*0060*/ 	.word	0x0000cb80


	//   ....[5]....
        /*0064*/ 	.word	0x0000d0e0


	//   ....[6]....
        /*0068*/ 	.word	0x0000ed40


	//   ....[7]....
        /*006c*/ 	.word	0x0000ede0


	//----- nvinfo : EIATTR_COOP_GROUP_MASK_REGIDS
	.align		4
.L_529:
        /*0070*/ 	.byte	0x04, 0x29
        /*0072*/ 	.short	(.L_531 - .L_530)


	//   ....[0]....
.L_530:
        /*0074*/ 	.word	0xffffffff


	//   ....[1]....
        /*0078*/ 	.word	0xffffffff


	//   ....[2]....
        /*007c*/ 	.word	0xffffffff


	//   ....[3]....
        /*0080*/ 	.word	0xffffffff


	//   ....[4]....
        /*0084*/ 	.word	0xffffffff


	//   ....[5]....
        /*0088*/ 	.word	0xffffffff


	//   ....[6]....
        /*008c*/ 	.word	0xffffffff


	//   ....[7]....
        /*0090*/ 	.word	0xffffffff


	//   ....[8]....
        /*0094*/ 	.word	0xffffffff


	//   ....[9]....
        /*0098*/ 	.word	0xffffffff


	//   ....[10]....
        /*009c*/ 	.word	0xffffffff


	//   ....[11]....
        /*00a0*/ 	.word	0xffffffff


	//   ....[12]....
        /*00a4*/ 	.word	0xffffffff


	//   ....[13]....
        /*00a8*/ 	.word	0xffffffff


	//   ....[14]....
        /*00ac*/ 	.word	0xffffffff


	//   ....[15]....
        /*00b0*/ 	.word	0xffffffff


	//   ....[16]....
        /*00b4*/ 	.word	0xffffffff


	//   ....[17]....
        /*00b8*/ 	.word	0xffffffff


	//   ....[18]....
        /*00bc*/ 	.word	0xffffffff


	//   ....[19]....
        /*00c0*/ 	.word	0xffffffff


	//   ....[20]....
        /*00c4*/ 	.word	0xffffffff


	//   ....[21]....
        /*00c8*/ 	.word	0xffffffff


	//   ....[22]....
        /*00cc*/ 	.word	0xffffffff


	//   ....[23]....
        /*00d0*/ 	.word	0xffffffff


	//   ....[24]....
        /*00d4*/ 	.word	0xffffffff


	//   ....[25]....
        /*00d8*/ 	.word	0xffffffff


	//   ....[26]....
        /*00dc*/ 	.word	0xffffffff


	//   ....[27]....
        /*00e0*/ 	.word	0xffffffff


	//   ....[28]....
        /*00e4*/ 	.word	0x0500000f


	//   ....[29]....
        /*00e8*/ 	.word	0x0500000f


	//----- nvinfo : EIATTR_COOP_GROUP_INSTR_OFFSETS
	.align		4
.L_531:
        /*00ec*/ 	.byte	0x04, 0x28
        /*00ee*/ 	.short	(.L_533 - .L_532)


	//   ....[0]....
.L_532:
        /*00f0*/ 	.word	0x00000060


	//   ....[1]....
        /*00f4*/ 	.word	0x000001a0


	//   ....[2]....
        /*00f8*/ 	.word	0x000001f0


	//   ....[3]....
        /*00fc*/ 	.word	0x000003e0


	//   ....[4]....
        /*0100*/ 	.word	0x00000540


	//   ....[5]....
        /*0104*/ 	.word	0x00000660


	//   ....[6]....
        /*0108*/ 	.word	0x000007c0


	//   ....[7]....
        /*010c*/ 	.word	0x00001420


	//   ....[8]....
        /*0110*/ 	.word	0x00002e20


	//   ....[9]....
        /*0114*/ 	.word	0x00002e90


	//   ....[10]....
        /*0118*/ 	.word	0x000038d0


	//   ....[11]....
        /*011c*/ 	.word	0x00003940


	//   ....[12]....
        /*0120*/ 	.word	0x000065a0


	//   ....[13]....
        /*0124*/ 	.word	0x000066a0


	//   ....[14]....
        /*0128*/ 	.word	0x00006db0


	//   ....[15]....
        /*012c*/ 	.word	0x00006e00


	//   ....[16]....
        /*0130*/ 	.word	0x000092f0


	//   ....[17]....
        /*0134*/ 	.word	0x00009340


	//   ....[18]....
        /*0138*/ 	.word	0x000095c0


	//   ....[19]....
        /*013c*/ 	.word	0x00009640


	//   ....[20]....
        /*0140*/ 	.word	0x0000a970


	//   ....[21]....
        /*0144*/ 	.word	0x0000a9a0


	//   ....[22]....
        /*0148*/ 	.word	0x0000aaa0


	//   ....[23]....
        /*014c*/ 	.word	0x0000aac0


	//   ....[24]....
        /*0150*/ 	.word	0x0000b900


	//   ....[25]....
        /*0154*/ 	.word	0x0000c570


	//   ....[26]....
        /*0158*/ 	.word	0x0000f0f0


	//   ....[27]....
        /*015c*/ 	.word	0x0000f2a0


	//   ....[28]....
        /*0160*/ 	.word	0x0000f830


	//   ....[29]....
        /*0164*/ 	.word	0x0000fc10


	//----- nvinfo : EIATTR_REG_RECONFIG
	.align		4
.L_533:
        /*0168*/ 	.byte	0x01, 0x54
	.zero		2


	//----- nvinfo : EIATTR_SYSCALL_OFFSETS
	.align		4
        /*016c*/ 	.byte	0x04, 0x46
        /*016e*/ 	.short	(.L_535 - .L_534)


	//   ....[0]....
.L_534:
        /*0170*/ 	.word	0x000015d0


	//   ....[1]....
        /*0174*/ 	.word	0x0000cd10


	//   ....[2]....
        /*0178*/ 	.word	0x0000ce50


	//   ....[3]....
        /*017c*/ 	.word	0x0000cf50


	//----- nvinfo : EIATTR_MBARRIER_INSTR_OFFSETS
	.align		4
.L_535:
        /*0180*/ 	.byte	0x04, 0x39
        /*0182*/ 	.short	(.L_537 - .L_536)


	//   ....[0]....
.L_536:
        /*0184*/ 	.word	0x00000290
        /*0188*/ 	.word	0x000000ff
        /*018c*/ 	.word	0x00034800
        /*0190*/ 	.short	0x0100
        /*0192*/ 	.byte	0x06
	.zero		1


	//   ....[1]....
        /*0194*/ 	.word	0x000002a0
        /*0198*/ 	.word	0x000000ff
        /*019c*/ 	.word	0x00034820
        /*01a0*/ 	.short	0x0100
        /*01a2*/ 	.byte	0x06
	.zero		1


	//   ....[2]....
        /*01a4*/ 	.word	0x00000390
        /*01a8*/ 	.word	0x000000ff
        /*01ac*/ 	.word	0x00034830
        /*01b0*/ 	.short	0x0100
        /*01b2*/ 	.byte	0x08
	.zero		1


	//   ....[3]....
        /*01b4*/ 	.word	0x000003a0
        /*01b8*/ 	.word	0x000000ff
        /*01bc*/ 	.word	0x00034840
        /*01c0*/ 	.short	0x0100
        /*01c2*/ 	.byte	0x08
	.zero		1


	//   ....[4]....
        /*01c4*/ 	.word	0x000003b0
        /*01c8*/ 	.word	0x000000ff
        /*01cc*/ 	.word	0x00034838
        /*01d0*/ 	.short	0x0100
        /*01d2*/ 	.byte	0x08
	.zero		1


	//   ....[5]....
        /*01d4*/ 	.word	0x000003c0
        /*01d8*/ 	.word	0x000000ff
        /*01dc*/ 	.word	0x00034848
        /*01e0*/ 	.short	0x0100
        /*01e2*/ 	.byte	0x08
	.zero		1


	//   ....[6]....
        /*01e4*/ 	.word	0x000004f0
        /*01e8*/ 	.word	0x000000ff
        /*01ec*/ 	.word	0x00034850
        /*01f0*/ 	.short	0x0100
        /*01f2*/ 	.byte	0x08
	.zero		1


	//   ....[7]....
        /*01f4*/ 	.word	0x00000500
        /*01f8*/ 	.word	0x000000ff
        /*01fc*/ 	.word	0x00034860
        /*0200*/ 	.short	0x0100
        /*0202*/ 	.byte	0x08
	.zero		1


	//   ....[8]....
        /*0204*/ 	.word	0x00000510
        /*0208*/ 	.word	0x000000ff
        /*020c*/ 	.word	0x00034858
        /*0210*/ 	.short	0x0100
        /*0212*/ 	.byte	0x08
	.zero		1


	//   ....[9]....
        /*0214*/ 	.word	0x00000520
        /*0218*/ 	.word	0x000000ff
        /*021c*/ 	.word	0x00034868
        /*0220*/ 	.short	0x0100
        /*0222*/ 	.byte	0x08
	.zero		1


	//   ....[10]....
        /*0224*/ 	.word	0x00000610
        /*0228*/ 	.word	0x000000ff
        /*022c*/ 	.word	0x00034870
        /*0230*/ 	.short	0x0100
        /*0232*/ 	.byte	0x06
	.zero		1


	//   ....[11]....
        /*0234*/ 	.word	0x00000620
        /*0238*/ 	.word	0x000000ff
        /*023c*/ 	.word	0x00034880
        /*0240*/ 	.short	0x0100
        /*0242*/ 	.byte	0x06
	.zero		1


	//   ....[12]....
        /*0244*/ 	.word	0x00000630
        /*0248*/ 	.word	0x000000ff
        /*024c*/ 	.word	0x00034878
        /*0250*/ 	.short	0x0100
        /*0252*/ 	.byte	0x06
	.zero		1


	//   ....[13]....
        /*0254*/ 	.word	0x00000640
        /*0258*/ 	.word	0x000000ff
        /*025c*/ 	.word	0x00034888
        /*0260*/ 	.short	0x0100
        /*0262*/ 	.byte	0x06
	.zero		1


	//   ....[14]....
        /*0264*/ 	.word	0x00000770
        /*0268*/ 	.word	0x000000ff
        /*026c*/ 	.word	0x00034890
        /*0270*/ 	.short	0x0100
        /*0272*/ 	.byte	0x08
	.zero		1


	//   ....[15]....
        /*0274*/ 	.word	0x00000780
        /*0278*/ 	.word	0x000000ff
        /*027c*/ 	.word	0x000348a0
        /*0280*/ 	.short	0x0100
        /*0282*/ 	.byte	0x08
	.zero		1


	//   ....[16]....
        /*0284*/ 	.word	0x00000790
        /*0288*/ 	.word	0x000000ff
        /*028c*/ 	.word	0x00034898
        /*0290*/ 	.short	0x0100
        /*0292*/ 	.byte	0x08
	.zero		1


	//   ....[17]....
        /*0294*/ 	.word	0x000007a0
        /*0298*/ 	.word	0x000000ff
        /*029c*/ 	.word	0x000348a8
        /*02a0*/ 	.short	0x0100
        /*02a2*/ 	.byte	0x08
	.zero		1


	//   ....[18]....
        /*02a4*/ 	.word	0x000008d0
        /*02a8*/ 	.word	0x000000ff
        /*02ac*/ 	.word	0x000348b0
        /*02b0*/ 	.short	0x0100
        /*02b2*/ 	.byte	0x08
	.zero		1


	//   ....[19]....
        /*02b4*/ 	.word	0x000008e0
        /*02b8*/ 	.word	0x000000ff
        /*02bc*/ 	.word	0x000348c0
        /*02c0*/ 	.short	0x0100
        /*02c2*/ 	.byte	0x08
	.zero		1


	//   ....[20]....
        /*02c4*/ 	.word	0x000008f0
        /*02c8*/ 	.word	0x000000ff
        /*02cc*/ 	.word	0x000348b8
        /*02d0*/ 	.short	0x0100
        /*02d2*/ 	.byte	0x08
	.zero		1


	//   ....[21]....
        /*02d4*/ 	.word	0x00000900
        /*02d8*/ 	.word	0x000000ff
        /*02dc*/ 	.word	0x000348c8
        /*02e0*/ 	.short	0x0100
        /*02e2*/ 	.byte	0x08
	.zero		1


	//   ....[22]....
        /*02e4*/ 	.word	0x00001670
        /*02e8*/ 	.word	0x000000ff
        /*02ec*/ 	.word	0x00034800
        /*02f0*/ 	.short	0x010a
        /*02f2*/ 	.byte	0x26
	.zero		1


	//   ....[23]....
        /*02f4*/ 	.word	0x000016f0
        /*02f8*/ 	.word	0x00000000
        /*02fc*/ 	.word	0x00034830
        /*0300*/ 	.short	0x010a
        /*0302*/ 	.byte	0x3f
	.zero		1


	//   ....[24]....
        /*0304*/ 	.word	0x00001760
        /*0308*/ 	.word	0x00000000
        /*030c*/ 	.word	0x00034830
        /*0310*/ 	.short	0x010a
        /*0312*/ 	.byte	0x3f
	.zero		1


	//   ....[25]....
        /*0314*/ 	.word	0x00002910
        /*0318*/ 	.word	0x00000000
        /*031c*/ 	.word	0x00000000
        /*0320*/ 	.short	0x0101
        /*0322*/ 	.byte	0x3f
	.zero		1


	//   ....[26]....
        /*0324*/ 	.word	0x000049b0
        /*0328*/ 	.word	0x000000ff
        /*032c*/ 	.word	0x00034830
        /*0330*/ 	.short	0x010a
        /*0332*/ 	.byte	0x25
	.zero		1


	//   ....[27]....
        /*0334*/ 	.word	0x000049f0
        /*0338*/ 	.word	0x000000ff
        /*033c*/ 	.word	0x00034830
        /*0340*/ 	.short	0x010a
        /*0342*/ 	.byte	0x25
	.zero		1


	//   ....[28]....
        /*0344*/ 	.word	0x000052b0
        /*0348*/ 	.word	0x000000ff
        /*034c*/ 	.word	0x00034850
        /*0350*/ 	.short	0x010a
        /*0352*/ 	.byte	0x06
	.zero		1


	//   ....[29]....
        /*0354*/ 	.word	0x000052f0
        /*0358*/ 	.word	0x000000ff
        /*035c*/ 	.word	0x00034850
        /*0360*/ 	.short	0x010a
        /*0362*/ 	.byte	0x06
	.zero		1


	//   ....[30]....
        /*0364*/ 	.word	0x00007580
        /*0368*/ 	.word	0x00000003
        /*036c*/ 	.word	0x00000000
        /*0370*/ 	.short	0x0101
        /*0372*/ 	.byte	0x3f
	.zero		1


	//   ....[31]....
        /*0374*/ 	.word	0x000075b0
        /*0378*/ 	.word	0x00000037
        /*037c*/ 	.word	0x00000000
        /*0380*/ 	.short	0x0101
        /*0382*/ 	.byte	0x3f
	.zero		1


	//   ....[32]....
        /*0384*/ 	.word	0x00007c20
        /*0388*/ 	.word	0x000000ff
        /*038c*/ 	.word	0x00034830
        /*0390*/ 	.short	0x010a
        /*0392*/ 	.byte	0x06
	.zero		1


	//   ....[33]....
        /*0394*/ 	.word	0x00007c60
        /*0398*/ 	.word	0x000000ff
        /*039c*/ 	.word	0x00034830
        /*03a0*/ 	.short	0x010a
        /*03a2*/ 	.byte	0x06
	.zero		1


	//   ....[34]....
        /*03a4*/ 	.word	0x00008520
        /*03a8*/ 	.word	0x000000ff
        /*03ac*/ 	.word	0x00034850
        /*03b0*/ 	.short	0x010a
        /*03b2*/ 	.byte	0x06
	.zero		1


	//   ....[35]....
        /*03b4*/ 	.word	0x00008560
        /*03b8*/ 	.word	0x000000ff
        /*03bc*/ 	.word	0x00034850
        /*03c0*/ 	.short	0x010a
        /*03c2*/ 	.byte	0x06
	.zero		1


	//   ....[36]....
        /*03c4*/ 	.word	0x00009ee0
        /*03c8*/ 	.word	0x00000025
        /*03cc*/ 	.word	0x00000000
        /*03d0*/ 	.short	0x0101
        /*03d2*/ 	.byte	0x3f
	.zero		1


	//   ....[37]....
        /*03d4*/ 	.word	0x00009f30
        /*03d8*/ 	.word	0x0000002e
        /*03dc*/ 	.word	0x00000000
        /*03e0*/ 	.short	0x0101
        /*03e2*/ 	.byte	0x3f
	.zero		1


	//   ....[38]....
        /*03e4*/ 	.word	0x0000a8e0
        /*03e8*/ 	.word	0x000000ff
        /*03ec*/ 	.word	0x00034850
        /*03f0*/ 	.short	0x010a
        /*03f2*/ 	.byte	0x05
	.zero		1


	//   ....[39]....
        /*03f4*/ 	.word	0x0000a920
        /*03f8*/ 	.word	0x000000ff
        /*03fc*/ 	.word	0x00034850
        /*0400*/ 	.short	0x010a
        /*0402*/ 	.byte	0x05
	.zero		1


	//   ....[40]....
        /*0404*/ 	.word	0x0000ae60
        /*0408*/ 	.word	0x00000007
        /*040c*/ 	.word	0x00000000
        /*0410*/ 	.short	0x0101
        /*0412*/ 	.byte	0x3f
	.zero		1


	//   ....[41]....
        /*0414*/ 	.word	0x0000bc10
        /*0418*/ 	.word	0x000000ff
        /*041c*/ 	.word	0x00000000
        /*0420*/ 	.short	0x0101
        /*0422*/ 	.byte	0x05
	.zero		1


	//   ....[42]....
        /*0424*/ 	.word	0x0000d3d0
        /*0428*/ 	.word	0x00000008
        /*042c*/ 	.word	0x00034840
        /*0430*/ 	.short	0x010a
        /*0432*/ 	.byte	0x3f
	.zero		1


	//   ....[43]....
        /*0434*/ 	.word	0x0000d840
        /*0438*/ 	.word	0x000000ff
        /*043c*/ 	.word	0x00034820
        /*0440*/ 	.short	0x010a
        /*0442*/ 	.byte	0x26
	.zero		1


	//   ....[44]....
        /*0444*/ 	.word	0x0000db40
        /*0448*/ 	.word	0x00000003
        /*044c*/ 	.word	0x00034840
        /*0450*/ 	.short	0x010a
        /*0452*/ 	.byte	0x3f
	.zero		1


	//   ....[45]....
        /*0454*/ 	.word	0x0000dd90
        /*0458*/ 	.word	0x00000002
        /*045c*/ 	.word	0x00000060
        /*0460*/ 	.short	0x010a
        /*0462*/ 	.byte	0x3f
	.zero		1


	//   ....[46]....
        /*0464*/ 	.word	0x0000e230
        /*0468*/ 	.word	0x00000003
        /*046c*/ 	.word	0x00034840
        /*0470*/ 	.short	0x010a
        /*0472*/ 	.byte	0x3f
	.zero		1


	//   ....[47]....
        /*0474*/ 	.word	0x0000e480
        /*0478*/ 	.word	0x00000002
        /*047c*/ 	.word	0x00000060
        /*0480*/ 	.short	0x010a
        /*0482*/ 	.byte	0x3f
	.zero		1


	//   ....[48]....
        /*0484*/ 	.word	0x0000e880
        /*0488*/ 	.word	0x00000002
        /*048c*/ 	.word	0x00034840
        /*0490*/ 	.short	0x010a
        /*0492*/ 	.byte	0x3f
	.zero		1


	//   ....[49]....
        /*0494*/ 	.word	0x0000ead0
        /*0498*/ 	.word	0x00000002
        /*049c*/ 	.word	0x00000060
        /*04a0*/ 	.short	0x010a
        /*04a2*/ 	.byte	0x3f
	.zero		1


	//   ....[50]....
        /*04a4*/ 	.word	0x0000ee80
        /*04a8*/ 	.word	0x00000003
        /*04ac*/ 	.word	0x00034860
        /*04b0*/ 	.short	0x010a
        /*04b2*/ 	.byte	0x3f
	.zero		1


	//   ....[51]....
        /*04b4*/ 	.word	0x0000f250
        /*04b8*/ 	.word	0x00000007
        /*04bc*/ 	.word	0x00034820
        /*04c0*/ 	.short	0x010a
        /*04c2*/ 	.byte	0x3f
	.zero		1


	//   ....[52]....
        /*04c4*/ 	.word	0x0000f3c0
        /*04c8*/ 	.word	0x00000005
        /*04cc*/ 	.word	0x00000000
        /*04d0*/ 	.short	0x010a
        /*04d2*/ 	.byte	0x3f
	.zero		1


	//   ....[53]....
        /*04d4*/ 	.word	0x0000f430
        /*04d8*/ 	.word	0x00000003
        /*04dc*/ 	.word	0x00000000
        /*04e0*/ 	.short	0x010a
        /*04e2*/ 	.byte	0x3f
	.zero		1


	//   ....[54]....
        /*04e4*/ 	.word	0x0000f490
        /*04e8*/ 	.word	0x00000005
        /*04ec*/ 	.word	0x00000000
        /*04f0*/ 	.short	0x010a
        /*04f2*/ 	.byte	0x3f
	.zero		1


	//   ....[55]....
        /*04f4*/ 	.word	0x0000f4c0
        /*04f8*/ 	.word	0x00000003
        /*04fc*/ 	.word	0x00000000
        /*0500*/ 	.short	0x010a
        /*0502*/ 	.byte	0x3f
	.zero		1


	//   ....[56]....
        /*0504*/ 	.word	0x0000f530
        /*0508*/ 	.word	0x00000003
        /*050c*/ 	.word	0x00034800
        /*0510*/ 	.short	0x010a
        /*0512*/ 	.byte	0x3f
	.zero		1


	//   ....[57]....
        /*0514*/ 	.word	0x0000f580
        /*0518*/ 	.word	0x00000000
        /*051c*/ 	.word	0x00034830
        /*0520*/ 	.short	0x010a
        /*0522*/ 	.byte	0x3f
	.zero		1


	//   ....[58]....
        /*0524*/ 	.word	0x0000f5e0
        /*0528*/ 	.word	0x0000000c
        /*052c*/ 	.word	0x00034830
        /*0530*/ 	.short	0x010a
        /*0532*/ 	.byte	0x3f
	.zero		1


	//   ....[59]....
        /*0534*/ 	.word	0x0000f640
        /*0538*/ 	.word	0x00000005
        /*053c*/ 	.word	0x00034850
        /*0540*/ 	.short	0x010a
        /*0542*/ 	.byte	0x3f
	.zero		1


	//   ....[60]....
        /*0544*/ 	.word	0x0000f6a0
        /*0548*/ 	.word	0x0000000c
        /*054c*/ 	.word	0x00034830
        /*0550*/ 	.short	0x010a
        /*0552*/ 	.byte	0x3f
	.zero		1


	//   ....[61]....
        /*0554*/ 	.word	0x0000f700
        /*0558*/ 	.word	0x00000005
        /*055c*/ 	.word	0x00034850
        /*0560*/ 	.short	0x010a
        /*0562*/ 	.byte	0x3f
	.zero		1


	//   ....[62]....
        /*0564*/ 	.word	0x0000f760
        /*0568*/ 	.word	0x00000007
        /*056c*/ 	.word	0x00034850
        /*0570*/ 	.short	0x010a
        /*0572*/ 	.byte	0x3f
	.zero		1


	//   ....[63]....
        /*0574*/ 	.word	0x0000f8e0
        /*0578*/ 	.word	0x00000008
        /*057c*/ 	.word	0x00034840
        /*0580*/ 	.short	0x010a
        /*0582*/ 	.byte	0x3f
	.zero		1


	//   ....[64]....
        /*0584*/ 	.word	0x0000f940
        /*0588*/ 	.word	0x00000008
        /*058c*/ 	.word	0x00034820
        /*0590*/ 	.short	0x010a
        /*0592*/ 	.byte	0x3f
	.zero		1


	//   ....[65]....
        /*0594*/ 	.word	0x0000f990
        /*0598*/ 	.word	0x00000003
        /*059c*/ 	.word	0x00034840
        /*05a0*/ 	.short	0x010a
        /*05a2*/ 	.byte	0x3f
	.zero		1


	//   ....[66]....
        /*05a4*/ 	.word	0x0000f9e0
        /*05a8*/ 	.word	0x00000002
        /*05ac*/ 	.word	0x00000060
        /*05b0*/ 	.short	0x010a
        /*05b2*/ 	.byte	0x3f
	.zero		1


	//   ....[67]....
        /*05b4*/ 	.word	0x0000fa30
        /*05b8*/ 	.word	0x00000003
        /*05bc*/ 	.word	0x00034840
        /*05c0*/ 	.short	0x010a
        /*05c2*/ 	.byte	0x3f
	.zero		1


	//   ....[68]....
        /*05c4*/ 	.word	0x0000fa80
        /*05c8*/ 	.word	0x00000002
        /*05cc*/ 	.word	0x00000060
        /*05d0*/ 	.short	0x010a
        /*05d2*/ 	.byte	0x3f
	.zero		1


	//   ....[69]....
        /*05d4*/ 	.word	0x0000fad0
        /*05d8*/ 	.word	0x00000002
        /*05dc*/ 	.word	0x00034840
        /*05e0*/ 	.short	0x010a
        /*05e2*/ 	.byte	0x3f
	.zero		1


	//   ....[70]....
        /*05e4*/ 	.word	0x0000fb20
        /*05e8*/ 	.word	0x00000002
        /*05ec*/ 	.word	0x00000060
        /*05f0*/ 	.short	0x010a
        /*05f2*/ 	.byte	0x3f
	.zero		1


	//   ....[71]....
        /*05f4*/ 	.word	0x0000fb70
        /*05f8*/ 	.word	0x00000003
        /*05fc*/ 	.word	0x00034860
        /*0600*/ 	.short	0x010a
        /*0602*/ 	.byte	0x3f
	.zero		1


	//   ....[72]....
        /*0604*/ 	.word	0x0000fc50
        /*0608*/ 	.word	0x00000007
        /*060c*/ 	.word	0x00034820
        /*0610*/ 	.short	0x010a
        /*0612*/ 	.byte	0x3f
	.zero		1


	//   ....[73]....
        /*0614*/ 	.word	0x0000fca0
        /*0618*/ 	.word	0x00000005
        /*061c*/ 	.word	0x00000000
        /*0620*/ 	.short	0x010a
        /*0622*/ 	.byte	0x3f
	.zero		1


	//   ....[74]....
        /*0624*/ 	.word	0x0000fcf0
        /*0628*/ 	.word	0x00000003
        /*062c*/ 	.word	0x00000000
        /*0630*/ 	.short	0x010a
        /*0632*/ 	.byte	0x3f
	.zero		1


	//   ....[75]....
        /*0634*/ 	.word	0x0000fd40
        /*0638*/ 	.word	0x00000005
        /*063c*/ 	.word	0x00000000
        /*0640*/ 	.short	0x010a
        /*0642*/ 	.byte	0x3f
	.zero		1


	//----- nvinfo : EIATTR_NUM_MBARRIERS
	.align		4
.L_537:
        /*0644*/ 	.byte	0x03, 0x38
        /*0646*/ 	.short	0x0016


	//----- nvinfo : EIATTR_EXIT_INSTR_OFFSETS
	.align		4
        /*0648*/ 	.byte	0x04, 0x1c
        /*064a*/ 	.short	(.L_539 - .L_538)


	//   ....[0]....
.L_538:
        /*064c*/ 	.word	0x00000a30


	//   ....[1]....
        /*0650*/ 	.word	0x0000c530


	//   ....[2]....
        /*0654*/ 	.word	0x0000c590


	//   ....[3]....
        /*0658*/ 	.word	0x0000f2c0


	//   ....[4]....
        /*065c*/ 	.word	0x0000f510


	//----- nvinfo : EIATTR_MAX_THREADS
	.align		4
.L_539:
        /*0660*/ 	.byte	0x04, 0x05
        /*0662*/ 	.short	(.L_541 - .L_540)
.L_540:
        /*0664*/ 	.word	0x00000180
        /*0668*/ 	.word	0x00000001
        /*066c*/ 	.word	0x00000001


	//----- nvinfo : EIATTR_CRS_STACK_SIZE
	.align		4
.L_541:
        /*0670*/ 	.byte	0x04, 0x1e
        /*0672*/ 	.short	(.L_543 - .L_542)
.L_542:
        /*0674*/ 	.word	0x00000000


	//----- nvinfo : EIATTR_CBANK_PARAM_SIZE
	.align		4
.L_543:
        /*0678*/ 	.byte	0x03, 0x19
        /*067a*/ 	.short	0x0bf0


	//----- nvinfo : EIATTR_PARAM_CBANK
	.align		4
        /*067c*/ 	.byte	0x04, 0x0a
        /*067e*/ 	.short	(.L_545 - .L_544)
	.align		4
.L_544:
        /*0680*/ 	.word	index@(.nv.constant0._ZN7cutlass13device_kernelIN5flash11enable_sm90INS1_16FlashAttnFwdSm90INS1_25CollectiveMainloopFwdSm90ILi2EN4cute5tupleIJNS5_1CILi1EEES8_S8_EEENS6_IJNS7_ILi128EEESA_NS7_ILi192EEEEEELi128ENS_6half_tEfNS_4arch4Sm90ELb1ELb0ELb1ELb0ELb0ELb0ELb0ELb1ELb1ELb0ELb0ELb0EEENS1_21CollectiveEpilogueFwdINS6_IJSA_SA_SA_EEES9_SD_SF_Li256ELb0ELb0ELb0ELb0EEENS1_30DynamicPersistentTileSchedulerILi256ELi32ELb0ELb0ELb1EEEEEEEEEvNT_6ParamsE)
        /*0684*/ 	.short	0x0210
        /*0686*/ 	.short	0x0bf0


	//----- nvinfo : EIATTR_SW_WAR
	.align		4
.L_545:
        /*0688*/ 	.byte	0x04, 0x36
        /*068a*/ 	.short	(.L_547 - .L_546)
.L_546:
        /*068c*/ 	.word	0x00000008
.L_547:


//--------------------- .nv.info._ZN7cutlass13device_kernelIN5flash11enable_sm90INS1_16FlashAttnFwdSm90INS1_25CollectiveMainloopFwdSm90ILi2EN4cute5tupleIJNS5_1CILi1EEES8_S8_EEENS6_IJNS7_ILi128EEESA_NS7_ILi192EEEEEELi128ENS_6half_tEfNS_4arch4Sm90ELb1ELb0ELb1ELb1ELb0ELb0ELb0ELb1ELb1ELb0ELb0ELb0EEENS1_21CollectiveEpilogueFwdINS6_IJSA_SA_SA_EEES9_SD_SF_Li256ELb1ELb0ELb0ELb0EEENS1_36VarlenDynamicPersistentTileSchedulerILi128ELi128ELi256ELi32ELb0ELb0ELb1ELb1ELb1ELb1EEEEEEEEEvNT_6ParamsE --------------------------
	.section	.nv.info._ZN7cutlass13device_kernelIN5flash11enable_sm90INS1_16FlashAttnFwdSm90INS1_25CollectiveMainloopFwdSm90ILi2EN4cute5tupleIJNS5_1CILi1EEES8_S8_EEENS6_IJNS7_ILi128EEESA_NS7_ILi192EEEEEELi128ENS_6half_tEfNS_4arch4Sm90ELb1ELb0ELb1ELb1ELb0ELb0ELb0ELb1ELb1ELb0ELb0ELb0EEENS1_21CollectiveEpilogueFwdINS6_IJSA_SA_SA_EEES9_SD_SF_Li256ELb1ELb0ELb0ELb0EEENS1_36VarlenDynamicPersistentTileSchedulerILi128ELi128ELi256ELi32ELb0ELb0ELb1ELb1ELb1ELb1EEEEEEEEEvNT_6ParamsE,"",@"SHT_CUDA_INFO"
	.sectionflags	@""
	.align	4


	//----- nvinfo : EIATTR_CUDA_API_VERSION
	.align		4
        /*0000*/ 	.byte	0x04, 0x37
        /*0002*/ 	.short	(.L_549 - .L_548)
.L_548:
        /*0004*/ 	.word	0x00000082


	//----- nvinfo : EIATTR_KPARAM_INFO
	.align		4
.L_549:
        /*0008*/ 	.byte	0x04, 0x17
        /*000a*/ 	.short	(.L_551 - .L_550)
.L_550:
        /*000c*/ 	.word	0x00000000
        /*0010*/ 	.short	0x0000
        /*0012*/ 	.short	0x0070
        /*0014*/ 	.byte	0x00, 0xf0, 0x01, 0x28


	//----- nvinfo : EIATTR_SPARSE_MMA_MASK
	.align		4
.L_551:
        /*0018*/ 	.byte	0x03, 0x50
        /*001a*/ 	.short	0x0000


	//----- nvinfo : EIATTR_MAXREG_COUNT
	.align		4
        /*001c*/ 	.byte	0x03, 0x1b
        /*001e*/ 	.short	0x00a8


	//----- nvinfo : EIATTR_NUM_BARRIERS
	.align		4
        /*0020*/ 	.byte	0x02, 0x4c
        /*0022*/ 	.byte	0x09
	.zero		1


	//----- nvinfo : EIATTR_EXTERNS
	.align		4
        /*0024*/ 	.byte	0x04, 0x0f
        /*0026*/ 	.short	(.L_553 - .L_552)


	//   ....[0]....
	.align		4
.L_552:
        /*0028*/ 	.word	index@(__assertfail)


	//----- nvinfo : EIATTR_ANNOTATIONS
	.align		4
.L_553:
        /*002c*/ 	.byte	0x04, 0x55
        /*002e*/ 	.short	(.L_555 - .L_554)


	//   ....[0]....
.L_554:
        /* <DEDUP_REMOVED lines=33> */


	//----- nvinfo : EIATTR_MERCURY_ISA_VERSION
	.align		4
.L_555:
        /*0230*/ 	.byte	0x03, 0x5f
        /*0232*/ 	.short	0x0101


	//----- nvinfo : EIATTR_UNUSED_LOAD_BYTE_OFFSET
	.align		4
        /*0234*/ 	.byte	0x04, 0x44
        /*0236*/ 	.short	(.L_557 - .L_556)


	//   ....[0]....
.L_556:
        /*0238*/ 	.word	0x00000a40
        /*023c*/ 	.word	0x0000fff0


	//   ....[1]....
        /*0240*/ 	.word	0x0000b520
        /*0244*/ 	.word	0x0000fff0


	//----- nvinfo : EIATTR_INT_WARP_WIDE_INSTR_OFFSETS
	.align		4
.L_557:
        /*0248*/ 	.byte	0x04, 0x31
        /*024a*/ 	.short	(.L_559 - .L_558)


	//   ....[0]....
.L_558:
        /*024c*/ 	.word	0x00000160


	//   ....[1]....
        /*0250*/ 	.word	0x000001a0


	//   ....[2]....
        /*0254*/ 	.word	0x00000210


	//   ....[3]....
        /*0258*/ 	.word	0x0000e940


	//   ....[4]....
        /*025c*/ 	.word	0x0000e9e0


	//   ....[5]....
        /*0260*/ 	.word	0x0000ee70


	//   ....[6]....
        /*0264*/ 	.word	0x0000eea0


	//   ....[7]....
        /*0268*/ 	.word	0x0000f0b0


	//   ....[8]....
        /*026c*/ 	.word	0x0000f1a0


	//   ....[9]....
        /*0270*/ 	.word	0x000114a0


	//   ....[10]....
        /*0274*/ 	.word	0x00011540


	//----- nvinfo : EIATTR_COOP_GROUP_MASK_REGIDS
	.align		4
.L_559:
        /*0278*/ 	.byte	0x04, 0x29
        /*027a*/ 	.short	(.L_561 - .L_560)


	//   ....[0]....
.L_560:
        /*027c*/ 	.word	0xffffffff


	//   ....[1]....
        /*0280*/ 	.word	0xffffffff


	//   ....[2]....
        /*0284*/ 	.word	0xffffffff


	//   ....[3]....
        /*0288*/ 	.word	0xffffffff


	//   ....[4]....
        /*028c*/ 	.word	0xffffffff


	//   ....[5]....
        /*0290*/ 	.word	0xffffffff


	//   ....[6]....
        /*0294*/ 	.word	0xffffffff


	//   ....[7]....
        /*0298*/ 	.word	0xffffffff


	//   ....[8]....
        /*029c*/ 	.word	0xffffffff


	//   ....[9]....
        /*02a0*/ 	.word	0xffffffff


	//   ....[10]....
        /*02a4*/ 	.word	0xffffffff


	//   ....[11]....
        /*02a8*/ 	.word	0xffffffff


	//   ....[12]....
        /*02ac*/ 	.word	0xffffffff


	//   ....[13]....
        /*02b0*/ 	.word	0xffffffff


	//   ....[14]....
        /*02b4*/ 	.word	0xffffffff


	//   ....[15]....
        /*02b8*/ 	.word	0xffffffff


	//   ....[16]....
        /*02bc*/ 	.word	0xffffffff


	//   ....[17]....
        /*02c0*/ 	.word	0xffffffff


	//   ....[18]....
        /*02c4*/ 	.word	0xffffffff


	//   ....[19]....
        /*02c8*/ 	.word	0xffffffff


	//   ....[20]....
        /*02cc*/ 	.word	0xffffffff


	//   ....[21]....
        /*02d0*/ 	.word	0xffffffff


	//   ....[22]....
        /*02d4*/ 	.word	0xffffffff


	//   ....[23]....
        /*02d8*/ 	.word	0xffffffff


	//   ....[24]....
        /*02dc*/ 	.word	0xffffffff


	//   ....[25]....
        /*02e0*/ 	.word	0xffffffff


	//   ....[26]....
        /*02e4*/ 	.word	0xffffffff


	//   ....[27]....
        /*02e8*/ 	.word	0xffffffff


	//   ....[28]....
        /*02ec*/ 	.word	0xffffffff


	//   ....[29]....
        /*02f0*/ 	.word	0xffffffff


	//   ....[30]....
        /*02f4*/ 	.word	0xffffffff


	//   ....[31]....
        /*02f8*/ 	.word	0xffffffff


	//   ....[32]....
        /*02fc*/ 	.word	0xffffffff


	//   ....[33]....
        /*0300*/ 	.word	0xffffffff


	//   ....[34]....
        /*0304*/ 	.word	0xffffffff


	//   ....[35]....
        /*0308*/ 	.word	0xffffffff


	//   ....[36]....
        /*030c*/ 	.word	0xffffffff


	//   ....[37]....
        /*0310*/ 	.word	0xffffffff


	//   ....[38]....
        /*0314*/ 	.word	0xffffffff


	//   ....[39]....
        /*0318*/ 	.word	0xffffffff


	//   ....[40]....
        /*031c*/ 	.word	0xffffffff


	//   ....[41]....
        /*0320*/ 	.word	0xffffffff


	//   ....[42]....
        /*0324*/ 	.word	0xffffffff


	//   ....[43]....
        /*0328*/ 	.word	0xffffffff


	//   ....[44]....
        /*032c*/ 	.word	0xffffffff


	//   ....[45]....
        /*0330*/ 	.word	0xffffffff


	//   ....[46]....
        /*0334*/ 	.word	0xffffffff


	//   ....[47]....
        /*0338*/ 	.word	0xffffffff


	//   ....[48]....
        /*033c*/ 	.word	0xffffffff


	//   ....[49]....
        /*0340*/ 	.word	0xffffffff


	//   ....[50]....
        /*0344*/ 	.word	0xffffffff


	//   ....[51]....
        /*0348*/ 	.word	0xffffffff


	//   ....[52]....
        /*034c*/ 	.word	0xffffffff


	//   ....[53]....
        /*0350*/ 	.word	0xffffffff


	//   ....[54]....
        /*0354*/ 	.word	0xffffffff


	//   ....[55]....
        /*0358*/ 	.word	0xffffffff


	//   ....[56]....
        /*035c*/ 	.word	0xffffffff


	//   ....[57]....
        /*0360*/ 	.word	0xffffffff


	//   ....[58]....
        /*0364*/ 	.word	0x0500000f


	//   ....[59]....
        /*0368*/ 	.word	0x0500000f


	//   ....[60]....
        /*036c*/ 	.word	0x0500000f


	//   ....[61]....
        /*0370*/ 	.word	0x0500000f


	//   ....[62]....
        /*0374*/ 	.word	0x0500000f


	//   ....[63]....
        /*0378*/ 	.word	0x0500000f


	//   ....[64]....
        /*037c*/ 	.word	0x0500000f


	//   ....[65]....
        /*0380*/ 	.word	0x0500000f


	//   ....[66]....
        /*0384*/ 	.word	0x0500000f


	//   ....[67]....
        /*0388*/ 	.word	0x0500000f


	//   ....[68]....
        /*038c*/ 	.word	0x0500000f


	//   ....[69]....
        /*0390*/ 	.word	0x0500000f


	//   ....[70]....
        /*0394*/ 	.word	0x0500000f


	//   ....[71]....
        /*0398*/ 	.word	0x0500000f


	//   ....[72]....
        /*039c*/ 	.word	0x0500000f


	//   ....[73]....
        /*03a0*/ 	.word	0x0500000f


	//   ....[74]....
        /*03a4*/ 	.word	0x0500000f


	//   ....[75]....
        /*03a8*/ 	.word	0x0500000f


	//   ....[76]....
        /*03ac*/ 	.word	0x0500000f


	//----- nvinfo : EIATTR_COOP_GROUP_INSTR_OFFSETS
	.align		4
.L_561:
        /*03b0*/ 	.byte	0x04, 0x28
        /*03b2*/ 	.short	(.L_563 - .L_562)


	//   ....[0]....
.L_562:
        /*03b4*/ 	.word	0x00000060


	//   ....[1]....
        /*03b8*/ 	.word	0x00000170


	//   ....[2]....
        /*03bc*/ 	.word	0x000001c0


	//   ....[3]....
        /*03c0*/ 	.word	0x000003f0


	//   ....[4]....
        /*03c4*/ 	.word	0x00000550


	//   ....[5]....
        /*03c8*/ 	.word	0x00000670


	//   ....[6]....
        /*03cc*/ 	.word	0x000007d0


	//   ....[7]....
        /*03d0*/ 	.word	0x00001650


	//   ....[8]....
        /*03d4*/ 	.word	0x000030a0


	//   ....[9]....
        /*03d8*/ 	.word	0x00003110


	//   ....[10]....
        /*03dc*/ 	.word	0x00003b10


	//   ....[11]....
        /*03e0*/ 	.word	0x00003b80


	//   ....[12]....
        /*03e4*/ 	.word	0x00006650


	//   ....[13]....
        /*03e8*/ 	.word	0x00006810


	//   ....[14]....
        /*03ec*/ 	.word	0x00006f40


	//   ....[15]....
        /*03f0*/ 	.word	0x00006fa0


	//   ....[16]....
        /*03f4*/ 	.word	0x00009580


	//   ....[17]....
        /*03f8*/ 	.word	0x000095d0


	//   ....[18]....
        /*03fc*/ 	.word	0x00009860


	//   ....[19]....
        /*0400*/ 	.word	0x000098e0


	//   ....[20]....
        /*0404*/ 	.word	0x0000abd0


	//   ....[21]....
        /*0408*/ 	.word	0x0000ac00


	//   ....[22]....
        /*040c*/ 	.word	0x0000ad00


	//   ....[23]....
        /*0410*/ 	.word	0x0000ad30


	//   ....[24]....
        /*0414*/ 	.word	0x0000d6e0


	//   ....[25]....
        /*0418*/ 	.word	0x0000d870


	//   ....[26]....
        /*041c*/ 	.word	0x0000d8a0


	//   ....[27]....
        /*0420*/ 	.word	0x0000d8e0


	//   ....[28]....
        /*0424*/ 	.word	0x0000d950


	//   ....[29]....
        /*0428*/ 	.word	0x0000d9b0


	//   ....[30]....
        /*042c*/ 	.word	0x0000d9f0


	//   ....[31]....
        /*0430*/ 	.word	0x0000dba0


	//   ....[32]....
        /*0434*/ 	.word	0x0000dc00


	//   ....[33]....
        /*0438*/ 	.word	0x0000dc40


	//   ....[34]....
        /*043c*/ 	.word	0x0000dc80


	//   ....[35]....
        /*0440*/ 	.word	0x0000dcb0


	//   ....[36]....
        /*0444*/ 	.word	0x0000dce0


	//   ....[37]....
        /*0448*/ 	.word	0x0000dd80


	//   ....[38]....
        /*044c*/ 	.word	0x0000dde0


	//   ....[39]....
        /*0450*/ 	.word	0x0000de70


	//   ....[40]....
        /*0454*/ 	.word	0x00011950


	//   ....[41]....
        /*0458*/ 	.word	0x00011960


	//   ....[42]....
        /*045c*/ 	.word	0x00011a80


	//   ....[43]....
        /*0460*/ 	.word	0x00011ae0


	//   ....[44]....
        /*0464*/ 	.word	0x00011b20


	//   ....[45]....
        /*0468*/ 	.word	0x00011b60


	//   ....[46]....
        /*046c*/ 	.word	0x00011b90


	//   ....[47]....
        /*0470*/ 	.word	0x00011bc0


	//   ....[48]....
        /*0474*/ 	.word	0x00011d60


	//   ....[49]....
        /*0478*/ 	.word	0x00011dc0


	//   ....[50]....
        /*047c*/ 	.word	0x00011e00


	//   ....[51]....
        /*0480*/ 	.word	0x00011e40


	//   ....[52]....
        /*0484*/ 	.word	0x00011e70


	//   ....[53]....
        /*0488*/ 	.word	0x00011ea0


	//   ....[54]....
        /*048c*/ 	.word	0x00011f60


	//   ....[55]....
        /*0490*/ 	.word	0x00011f80


	//   ....[56]....
        /*0494*/ 	.word	0x00011ff0


	//   ....[57]....
        /*0498*/ 	.word	0x00012690


	//   ....[58]....
        /*049c*/ 	.word	0x00012c80


	//   ....[59]....
        /*04a0*/ 	.word	0x000130a0


	//   ....[60]....
        /*04a4*/ 	.word	0x00013130


	//   ....[61]....
        /*04a8*/ 	.word	0x000131d0


	//   ....[62]....
        /*04ac*/ 	.word	0x00013280


	//   ....[63]....
        /*04b0*/ 	.word	0x00013300


	//   ....[64]....
        /*04b4*/ 	.word	0x00013380


	//   ....[65]....
        /*04b8*/ 	.word	0x00013400


	//   ....[66]....
        /*04bc*/ 	.word	0x00013480


	//   ....[67]....
        /*04c0*/ 	.word	0x00013510


	//   ....[68]....
        /*04c4*/ 	.word	0x000135c0


	//   ....[69]....
        /*04c8*/ 	.word	0x00013640


	//   ....[70]....
        /*04cc*/ 	.word	0x000136c0


	//   ....[71]....
        /*04d0*/ 	.word	0x00013740


	//   ....[72]....
        /*04d4*/ 	.word	0x000137c0


	//   ....[73]....
        /*04d8*/ 	.word	0x00013830


	//   ....[74]....
        /*04dc*/ 	.word	0x000138d0


	//   ....[75]....
        /*04e0*/ 	.word	0x00013960


	//   ....[76]....
        /*04e4*/ 	.word	0x00013a90


	//----- nvinfo : EIATTR_REG_RECONFIG
	.align		4
.L_563:
        /*04e8*/ 	.byte	0x01, 0x54
	.zero		2


	//----- nvinfo : EIATTR_SYSCALL_OFFSETS
	.align		4
        /*04ec*/ 	.byte	0x04, 0x46
        /*04ee*/ 	.short	(.L_565 - .L_564)


	//   ....[0]....
.L_564:
        /*04f0*/ 	.word	0x00001830


	//   ....[1]....
        /*04f4*/ 	.word	0x0000eb70


	//   ....[2]....
        /*04f8*/ 	.word	0x0000ecb0


	//   ....[3]....
        /*04fc*/ 	.word	0x0000edb0


	//----- nvinfo : EIATTR_MBARRIER_INSTR_OFFSETS
	.align		4
.L_565:
        /*0500*/ 	.byte	0x04, 0x39
        /*0502*/ 	.short	(.L_567 - .L_566)


	//   ....[0]....
.L_566:
        /*0504*/ 	.word	0x000002a0
        /*0508*/ 	.word	0x000000ff
        /*050c*/ 	.word	0x00034800
        /*0510*/ 	.short	0x0100
        /*0512*/ 	.byte	0x08
	.zero		1


	//   ....[1]....
        /*0514*/ 	.word	0x000002b0
        /*0518*/ 	.word	0x000000ff
        /*051c*/ 	.word	0x00034820
        /*0520*/ 	.short	0x0100
        /*0522*/ 	.byte	0x08
	.zero		1


	//   ....[2]....
        /*0524*/ 	.word	0x000003a0
        /*0528*/ 	.word	0x000000ff
        /*052c*/ 	.word	0x00034830
        /*0530*/ 	.short	0x0100
        /*0532*/ 	.byte	0x08
	.zero		1


	//   ....[3]....
        /*0534*/ 	.word	0x000003b0
        /*0538*/ 	.word	0x000000ff
        /*053c*/ 	.word	0x00034840
        /*0540*/ 	.short	0x0100
        /*0542*/ 	.byte	0x08
	.zero		1


	//   ....[4]....
        /*0544*/ 	.word	0x000003c0
        /*0548*/ 	.word	0x000000ff
        /*054c*/ 	.word	0x00034838
        /*0550*/ 	.short	0x0100
        /*0552*/ 	.byte	0x08
	.zero		1


	//   ....[5]....
        /*0554*/ 	.word	0x000003d0
        /*0558*/ 	.word	0x000000ff
        /*055c*/ 	.word	0x00034848
        /*0560*/ 	.short	0x0100
        /*0562*/ 	.byte	0x08
	.zero		1


	//   ....[6]....
        /*0564*/ 	.word	0x00000500
        /*0568*/ 	.word	0x000000ff
        /*056c*/ 	.word	0x00034850
        /*0570*/ 	.short	0x0100
        /*0572*/ 	.byte	0x08
	.zero		1


	//   ....[7]....
        /*0574*/ 	.word	0x00000510
        /*0578*/ 	.word	0x000000ff
        /*057c*/ 	.word	0x00034860
        /*0580*/ 	.short	0x0100
        /*0582*/ 	.byte	0x08
	.zero		1


	//   ....[8]....
        /*0584*/ 	.word	0x00000520
        /*0588*/ 	.word	0x000000ff
        /*058c*/ 	.word	0x00034858
        /*0590*/ 	.short	0x0100
        /*0592*/ 	.byte	0x08
	.zero		1


	//   ....[9]....
        /*0594*/ 	.word	0x00000530
        /*0598*/ 	.word	0x000000ff
        /*059c*/ 	.word	0x00034868
        /*05a0*/ 	.short	0x0100
        /*05a2*/ 	.byte	0x08
	.zero		1


	//   ....[10]....
        /*05a4*/ 	.word	0x00000620
        /*05a8*/ 	.word	0x000000ff
        /*05ac*/ 	.word	0x00034870
        /*05b0*/ 	.short	0x0100
        /*05b2*/ 	.byte	0x06
	.zero		1


	//   ....[11]....
        /*05b4*/ 	.word	0x00000630
        /*05b8*/ 	.word	0x000000ff
        /*05bc*/ 	.word	0x00034880
        /*05c0*/ 	.short	0x0100
        /*05c2*/ 	.byte	0x06
	.zero		1


	//   ....[12]....
        /*05c4*/ 	.word	0x00000640
        /*05c8*/ 	.word	0x000000ff
        /*05cc*/ 	.word	0x00034878
        /*05d0*/ 	.short	0x0100
        /*05d2*/ 	.byte	0x06
	.zero		1


	//   ....[13]....
        /*05d4*/ 	.word	0x00000650
        /*05d8*/ 	.word	0x000000ff
        /*05dc*/ 	.word	0x00034888
        /*05e0*/ 	.short	0x0100
        /*05e2*/ 	.byte	0x06
	.zero		1


	//   ....[14]....
        /*05e4*/ 	.word	0x00000780
        /*05e8*/ 	.word	0x000000ff
        /*05ec*/ 	.word	0x00034890
        /*05f0*/ 	.short	0x0100
        /*05f2*/ 	.byte	0x08
	.zero		1


	//   ....[15]....
        /*05f4*/ 	.word	0x00000790
        /*05f8*/ 	.word	0x000000ff
        /*05fc*/ 	.word	0x000348a0
        /*0600*/ 	.short	0x0100
        /*0602*/ 	.byte	0x08
	.zero		1


	//   ....[16]....
        /*0604*/ 	.word	0x000007a0
        /*0608*/ 	.word	0x000000ff
        /*060c*/ 	.word	0x00034898
        /*0610*/ 	.short	0x0100
        /*0612*/ 	.byte	0x08
	.zero		1


	//   ....[17]....
        /*0614*/ 	.word	0x000007b0
        /*0618*/ 	.word	0x000000ff
        /*061c*/ 	.word	0x000348a8
        /*0620*/ 	.short	0x0100
        /*0622*/ 	.byte	0x08
	.zero		1


	//   ....[18]....
        /*0624*/ 	.word	0x000008e0
        /*0628*/ 	.word	0x000000ff
        /*062c*/ 	.word	0x000348b0
        /*0630*/ 	.short	0x0100
        /*0632*/ 	.byte	0x08
	.zero		1


	//   ....[19]....
        /*0634*/ 	.word	0x000008f0
        /*0638*/ 	.word	0x000000ff
        /*063c*/ 	.word	0x000348c0
        /*0640*/ 	.short	0x0100
        /*0642*/ 	.byte	0x08
	.zero		1


	//   ....[20]....
        /*0644*/ 	.word	0x00000900
        /*0648*/ 	.word	0x000000ff
        /*064c*/ 	.word	0x000348b8
        /*0650*/ 	.short	0x0100
        /*0652*/ 	.byte	0x08
	.zero		1


	//   ....[21]....
        /*0654*/ 	.word	0x00000910
        /*0658*/ 	.word	0x000000ff
        /*065c*/ 	.word	0x000348c8
        /*0660*/ 	.short	0x0100
        /*0662*/ 	.byte	0x08
	.zero		1


	//   ....[22]....
        /*0664*/ 	.word	0x000018d0
        /*0668*/ 	.word	0x000000ff
        /*066c*/ 	.word	0x00034800
        /*0670*/ 	.short	0x010a
        /*0672*/ 	.byte	0x26
	.zero		1


	//   ....[23]....
        /*0674*/ 	.word	0x00001950
        /*0678*/ 	.word	0x00000000
        /*067c*/ 	.word	0x00034830
        /*0680*/ 	.short	0x010a
        /*0682*/ 	.byte	0x3f
	.zero		1


	//   ....[24]....
        /*0684*/ 	.word	0x000019c0
        /*0688*/ 	.word	0x00000000
        /*068c*/ 	.word	0x00034830
        /*0690*/ 	.short	0x010a
        /*0692*/ 	.byte	0x3f
	.zero		1


	//   ....[25]....
        /*0694*/ 	.word	0x00002b00
        /*0698*/ 	.word	0x00000000
        /*069c*/ 	.word	0x00000000
        /*06a0*/ 	.short	0x0101
        /*06a2*/ 	.byte	0x3f
	.zero		1


	//   ....[26]....
        /*06a4*/ 	.word	0x00004b90
        /*06a8*/ 	.word	0x000000ff
        /*06ac*/ 	.word	0x00034830
        /*06b0*/ 	.short	0x010a
        /*06b2*/ 	.byte	0x08
	.zero		1


	//   ....[27]....
        /*06b4*/ 	.word	0x00004bd0
        /*06b8*/ 	.word	0x000000ff
        /*06bc*/ 	.word	0x00034830
        /*06c0*/ 	.short	0x010a
        /*06c2*/ 	.byte	0x08
	.zero		1


	//   ....[28]....
        /*06c4*/ 	.word	0x000054f0
        /*06c8*/ 	.word	0x000000ff
        /*06cc*/ 	.word	0x00034850
        /*06d0*/ 	.short	0x010a
        /*06d2*/ 	.byte	0x09
	.zero		1


	//   ....[29]....
        /*06d4*/ 	.word	0x00005530
        /*06d8*/ 	.word	0x000000ff
        /*06dc*/ 	.word	0x00034850
        /*06e0*/ 	.short	0x010a
        /*06e2*/ 	.byte	0x09
	.zero		1


	//   ....[30]....
        /*06e4*/ 	.word	0x000076e0
        /*06e8*/ 	.word	0x00000003
        /*06ec*/ 	.word	0x00000000
        /*06f0*/ 	.short	0x0101
        /*06f2*/ 	.byte	0x3f
	.zero		1


	//   ....[31]....
        /*06f4*/ 	.word	0x00007730
        /*06f8*/ 	.word	0x00000035
        /*06fc*/ 	.word	0x00000000
        /*0700*/ 	.short	0x0101
        /*0702*/ 	.byte	0x3f
	.zero		1


	//   ....[32]....
        /*0704*/ 	.word	0x00007e30
        /*0708*/ 	.word	0x000000ff
        /*070c*/ 	.word	0x00034830
        /*0710*/ 	.short	0x010a
        /*0712*/ 	.byte	0x08
	.zero		1


	//   ....[33]....
        /*0714*/ 	.word	0x00007e70
        /*0718*/ 	.word	0x000000ff
        /*071c*/ 	.word	0x00034830
        /*0720*/ 	.short	0x010a
        /*0722*/ 	.byte	0x08
	.zero		1


	//   ....[34]....
        /*0724*/ 	.word	0x00008790
        /*0728*/ 	.word	0x000000ff
        /*072c*/ 	.word	0x00034850
        /*0730*/ 	.short	0x010a
        /*0732*/ 	.byte	0x08
	.zero		1


	//   ....[35]....
        /*0734*/ 	.word	0x000087d0
        /*0738*/ 	.word	0x000000ff
        /*073c*/ 	.word	0x00034850
        /*0740*/ 	.short	0x010a
        /*0742*/ 	.byte	0x08
	.zero		1


	//   ....[36]....
        /*0744*/ 	.word	0x0000a140
        /*0748*/ 	.word	0x00000023
        /*074c*/ 	.word	0x00000000
        /*0750*/ 	.short	0x0101
        /*0752*/ 	.byte	0x3f
	.zero		1


	//   ....[37]....
        /*0754*/ 	.word	0x0000a190
        /*0758*/ 	.word	0x0000002c
        /*075c*/ 	.word	0x00000000
        /*0760*/ 	.short	0x0101
        /*0762*/ 	.byte	0x3f
	.zero		1


	//   ....[38]....
        /*0764*/ 	.word	0x0000ab40
        /*0768*/ 	.word	0x000000ff
        /*076c*/ 	.word	0x00034850
        /*0770*/ 	.short	0x010a
        /*0772*/ 	.byte	0x05
	.zero		1


	//   ....[39]....
        /*0774*/ 	.word	0x0000ab80
        /*0778*/ 	.word	0x000000ff
        /*077c*/ 	.word	0x00034850
        /*0780*/ 	.short	0x010a
        /*0782*/ 	.byte	0x05
	.zero		1


	//   ....[40]....
        /*0784*/ 	.word	0x0000b0c0
        /*0788*/ 	.word	0x00000008
        /*078c*/ 	.word	0x00000000
        /*0790*/ 	.short	0x0101
        /*0792*/ 	.byte	0x3f
	.zero		1


	//   ....[41]....
        /*0794*/ 	.word	0x0000c490
        /*0798*/ 	.word	0x00000003
        /*079c*/ 	.word	0x00000000
        /*07a0*/ 	.short	0x0101
        /*07a2*/ 	.byte	0x3f
	.zero		1


	//   ....[42]....
        /*07a4*/ 	.word	0x0000f4f0
        /*07a8*/ 	.word	0x00000008
        /*07ac*/ 	.word	0x00034840
        /*07b0*/ 	.short	0x010a
        /*07b2*/ 	.byte	0x3f
	.zero		1


	//   ....[43]....
        /*07b4*/ 	.word	0x0000faa0
        /*07b8*/ 	.word	0x00000009
        /*07bc*/ 	.word	0x00034820
        /*07c0*/ 	.short	0x010a
        /*07c2*/ 	.byte	0x3f
	.zero		1


	//   ....[44]....
        /*07c4*/ 	.word	0x0000fdd0
        /*07c8*/ 	.word	0x00000002
        /*07cc*/ 	.word	0x00034840
        /*07d0*/ 	.short	0x010a
        /*07d2*/ 	.byte	0x3f
	.zero		1


	//   ....[45]....
        /*07d4*/ 	.word	0x000100d0
        /*07d8*/ 	.word	0x00000003
        /*07dc*/ 	.word	0x00000060
        /*07e0*/ 	.short	0x010a
        /*07e2*/ 	.byte	0x3f
	.zero		1


	//   ....[46]....
        /*07e4*/ 	.word	0x000106a0
        /*07e8*/ 	.word	0x00000002
        /*07ec*/ 	.word	0x00034840
        /*07f0*/ 	.short	0x010a
        /*07f2*/ 	.byte	0x3f
	.zero		1


	//   ....[47]....
        /*07f4*/ 	.word	0x000109a0
        /*07f8*/ 	.word	0x00000003
        /*07fc*/ 	.word	0x00000060
        /*0800*/ 	.short	0x010a
        /*0802*/ 	.byte	0x3f
	.zero		1


	//   ....[48]....
        /*0804*/ 	.word	0x00010e70
        /*0808*/ 	.word	0x00000002
        /*080c*/ 	.word	0x00034840
        /*0810*/ 	.short	0x010a
        /*0812*/ 	.byte	0x3f
	.zero		1


	//   ....[49]....
        /*0814*/ 	.word	0x00011180
        /*0818*/ 	.word	0x00000002
        /*081c*/ 	.word	0x00000060
        /*0820*/ 	.short	0x010a
        /*0822*/ 	.byte	0x3f
	.zero		1


	//   ....[50]....
        /*0824*/ 	.word	0x00011600
        /*0828*/ 	.word	0x00000003
        /*082c*/ 	.word	0x00034860
        /*0830*/ 	.short	0x010a
        /*0832*/ 	.byte	0x3f
	.zero		1


	//   ....[51]....
        /*0834*/ 	.word	0x00012610
        /*0838*/ 	.word	0x00000000
        /*083c*/ 	.word	0x00034820
        /*0840*/ 	.short	0x010a
        /*0842*/ 	.byte	0x3f
	.zero		1


	//   ....[52]....
        /*0844*/ 	.word	0x000127f0
        /*0848*/ 	.word	0x00000006
        /*084c*/ 	.word	0x00000000
        /*0850*/ 	.short	0x010a
        /*0852*/ 	.byte	0x3f
	.zero		1


	//   ....[53]....
        /*0854*/ 	.word	0x00012860
        /*0858*/ 	.word	0x00000007
        /*085c*/ 	.word	0x00000000
        /*0860*/ 	.short	0x010a
        /*0862*/ 	.byte	0x3f
	.zero		1


	//   ....[54]....
        /*0864*/ 	.word	0x000128d0
        /*0868*/ 	.word	0x00000004
        /*086c*/ 	.word	0x00000000
        /*0870*/ 	.short	0x010a
        /*0872*/ 	.byte	0x3f
	.zero		1


	//   ....[55]....
        /*0874*/ 	.word	0x00012900
        /*0878*/ 	.word	0x00000003
        /*087c*/ 	.word	0x00000000
        /*0880*/ 	.short	0x010a
        /*0882*/ 	.byte	0x3f
	.zero		1


	//   ....[56]....
        /*0884*/ 	.word	0x00012970
        /*0888*/ 	.word	0x00000003
        /*088c*/ 	.word	0x00034800
        /*0890*/ 	.short	0x010a
        /*0892*/ 	.byte	0x3f
	.zero		1


	//   ....[57]....
        /*0894*/ 	.word	0x000129c0
        /*0898*/ 	.word	0x00000000
        /*089c*/ 	.word	0x00034830
        /*08a0*/ 	.short	0x010a
        /*08a2*/ 	.byte	0x3f
	.zero		1


	//   ....[58]....
        /*08a4*/ 	.word	0x00012a20
        /*08a8*/ 	.word	0x0000000a
        /*08ac*/ 	.word	0x00034830
        /*08b0*/ 	.short	0x010a
        /*08b2*/ 	.byte	0x3f
	.zero		1


	//   ....[59]....
        /*08b4*/ 	.word	0x00012a80
        /*08b8*/ 	.word	0x00000005
        /*08bc*/ 	.word	0x00034850
        /*08c0*/ 	.short	0x010a
        /*08c2*/ 	.byte	0x3f
	.zero		1


	//   ....[60]....
        /*08c4*/ 	.word	0x00012ae0
        /*08c8*/ 	.word	0x0000000a
        /*08cc*/ 	.word	0x00034830
        /*08d0*/ 	.short	0x010a
        /*08d2*/ 	.byte	0x3f
	.zero		1


	//   ....[61]....
        /*08d4*/ 	.word	0x00012b40
        /*08d8*/ 	.word	0x00000005
        /*08dc*/ 	.word	0x00034850
        /*08e0*/ 	.short	0x010a
        /*08e2*/ 	.byte	0x3f
	.zero		1


	//   ....[62]....
        /*08e4*/ 	.word	0x00012ba0
        /*08e8*/ 	.word	0x00000007
        /*08ec*/ 	.word	0x00034850
        /*08f0*/ 	.short	0x010a
        /*08f2*/ 	.byte	0x3f
	.zero		1


	//   ....[63]....
        /*08f4*/ 	.word	0x00012d40
        /*08f8*/ 	.word	0x00000008
        /*08fc*/ 	.word	0x00034840
        /*0900*/ 	.short	0x010a
        /*0902*/ 	.byte	0x3f
	.zero		1


	//   ....[64]....
        /*0904*/ 	.word	0x00012dc0
        /*0908*/ 	.word	0x00000008
        /*090c*/ 	.word	0x00034820
        /*0910*/ 	.short	0x010a
        /*0912*/ 	.byte	0x3f
	.zero		1


	//   ....[65]....
        /*0914*/ 	.word	0x00012e10
        /*0918*/ 	.word	0x00000002
        /*091c*/ 	.word	0x00034840
        /*0920*/ 	.short	0x010a
        /*0922*/ 	.byte	0x3f
	.zero		1


	//   ....[66]....
        /*0924*/ 	.word	0x00012e60
        /*0928*/ 	.word	0x00000003
        /*092c*/ 	.word	0x00000060
        /*0930*/ 	.short	0x010a
        /*0932*/ 	.byte	0x3f
	.zero		1


	//   ....[67]....
        /*0934*/ 	.word	0x00012eb0
        /*0938*/ 	.word	0x00000002
        /*093c*/ 	.word	0x00034840
        /*0940*/ 	.short	0x010a
        /*0942*/ 	.byte	0x3f
	.zero		1


	//   ....[68]....
        /*0944*/ 	.word	0x00012f00
        /*0948*/ 	.word	0x00000003
        /*094c*/ 	.word	0x00000060
        /*0950*/ 	.short	0x010a
        /*0952*/ 	.byte	0x3f
	.zero		1


	//   ....[69]....
        /*0954*/ 	.word	0x00012f50
        /*0958*/ 	.word	0x00000002
        /*095c*/ 	.word	0x00034840
        /*0960*/ 	.short	0x010a
        /*0962*/ 	.byte	0x3f
	.zero		1


	//   ....[70]....
        /*0964*/ 	.word	0x00012fa0
        /*0968*/ 	.word	0x00000002
        /*096c*/ 	.word	0x00000060
        /*0970*/ 	.short	0x010a
        /*0972*/ 	.byte	0x3f
	.zero		1


	//   ....[71]....
        /*0974*/ 	.word	0x00012ff0
        /*0978*/ 	.word	0x00000003
        /*097c*/ 	.word	0x00034860
        /*0980*/ 	.short	0x010a
        /*0982*/ 	.byte	0x3f
	.zero		1


	//   ....[72]....
        /*0984*/ 	.word	0x000139b0
        /*0988*/ 	.word	0x00000000
        /*098c*/ 	.word	0x00034820
        /*0990*/ 	.short	0x010a
        /*0992*/ 	.byte	0x3f
	.zero		1


	//   ....[73]....
        /*0994*/ 	.word	0x00013b50
        /*0998*/ 	.word	0x00000006
        /*099c*/ 	.word	0x00000000
        /*09a0*/ 	.short	0x010a
        /*09a2*/ 	.byte	0x3f
	.zero		1


	//   ....[74]....
        /*09a4*/ 	.word	0x00013ba0
        /*09a8*/ 	.word	0x00000007
        /*09ac*/ 	.word	0x00000000
        /*09b0*/ 	.short	0x010a
        /*09b2*/ 	.byte	0x3f
	.zero		1


	//   ....[75]....
        /*09b4*/ 	.word	0x00013bf0
        /*09b8*/ 	.word	0x00000004
        /*09bc*/ 	.word	0x00000000
        /*09c0*/ 	.short	0x010a
        /*09c2*/ 	.byte	0x3f
	.zero		1


	//----- nvinfo : EIATTR_NUM_MBARRIERS
	.align		4
.L_567:
        /*09c4*/ 	.byte	0x03, 0x38
        /*09c6*/ 	.short	0x0016


	//----- nvinfo : EIATTR_EXIT_INSTR_OFFSETS
	.align		4
        /*09c8*/ 	.byte	0x04, 0x1c
        /*09ca*/ 	.short	(.L_569 - .L_568)


	//   ....[0]....
.L_568:
        /*09cc*/ 	.word	0x00000a80


	//   ....[1]....
        /*09d0*/ 	.word	0x0000d6a0


	//   ....[2]....
        /*09d4*/ 	.word	0x0000d700


	//   ....[3]....
        /*09d8*/ 	.word	0x00012950


	//----- nvinfo : EIATTR_MAX_THREADS
	.align		4
.L_569:
        /*09dc*/ 	.byte	0x04, 0x05
        /*09de*/ 	.short	(.L_571 - .L_570)
.L_570:
        /*09e0*/ 	.word	0x00000180
        /*09e4*/ 	.word	0x00000001
        /*09e8*/ 	.word	0x00000001


	//----- nvinfo : EIATTR_CRS_STACK_SIZE
	.align		4
.L_571:
        /*09ec*/ 	.byte	0x04, 0x1e
        /*09ee*/ 	.short	(.L_573 - .L_572)
.L_572:
        /*09f0*/ 	.word	0x00000000


	//----- nvinfo : EIATTR_CBANK_PARAM_SIZE
	.align		4
.L_573:
        /*09f4*/ 	.byte	0x03, 0x19
        /*09f6*/ 	.short	0x0a70


	//----- nvinfo : EIATTR_PARAM_CBANK
	.align		4
        /*09f8*/ 	.byte	0x04, 0x0a
        /*09fa*/ 	.short	(.L_575 - .L_574)
	.align		4
.L_574:
        /*09fc*/ 	.word	index@(.nv.constant0._ZN7cutlass13device_kernelIN5flash11enable_sm90INS1_16FlashAttnFwdSm90INS1_25CollectiveMainloopFwdSm90ILi2EN4cute5tupleIJNS5_1CILi1EEES8_S8_EEENS6_IJNS7_ILi128EEESA_NS7_ILi192EEEEEELi128ENS_6half_tEfNS_4arch4Sm90ELb1ELb0ELb1ELb1ELb0ELb0ELb0ELb1ELb1ELb0ELb0ELb0EEENS1_21CollectiveEpilogueFwdINS6_IJSA_SA_SA_EEES9_SD_SF_Li256ELb1ELb0ELb0ELb0EEENS1_36VarlenDynamicPersistentTileSchedulerILi128ELi128ELi256ELi32ELb0ELb0ELb1ELb1ELb1ELb1EEEEEEEEEvNT_6ParamsE)
        /*0a00*/ 	.short	0x0210
        /*0a02*/ 	.short	0x0a70


	//----- nvinfo : EIATTR_SW_WAR
	.align		4
.L_575:
        /*0a04*/ 	.byte	0x04, 0x36
        /*0a06*/ 	.short	(.L_577 - .L_576)
.L_576:
        /*0a08*/ 	.word	0x00000008
.L_577:


//--------------------- .nv.info._ZN7cutlass13device_kernelIN5flash11enable_sm90INS1_16FlashAttnFwdSm90INS1_25CollectiveMainloopFwdSm90ILi2EN4cute5tupleIJNS5_1CILi1EEES8_S8_EEENS6_IJNS7_ILi128EEESA_NS7_ILi192EEEEEELi128ENS_6half_tEfNS_4arch4Sm90ELb1ELb0ELb1ELb1ELb0ELb1ELb0ELb1ELb1ELb0ELb0ELb0EEENS1_21CollectiveEpilogueFwdINS6_IJSA_SA_SA_EEES9_SD_SF_Li256ELb1ELb0ELb0ELb0EEENS1_36VarlenDynamicPersistentTileSchedulerILi128ELi128ELi256ELi32ELb0ELb0ELb1ELb1ELb1ELb1EEEEEEEEEvNT_6ParamsE --------------------------
	.section	.nv.info._ZN7cutlass13device_kernelIN5flash11enable_sm90INS1_16FlashAttnFwdSm90INS1_25CollectiveMainloopFwdSm90ILi2EN4cute5tupleIJNS5_1CILi1EEES8_S8_EEENS6_IJNS7_ILi128EEESA_NS7_ILi192EEEEEELi128ENS_6half_tEfNS_4arch4Sm90ELb1ELb0ELb1ELb1ELb0ELb1ELb0ELb1ELb1ELb0ELb0ELb0EEENS1_21CollectiveEpilogueFwdINS6_IJSA_SA_SA_EEES9_SD_SF_Li256ELb1ELb0ELb0ELb0EEENS1_36VarlenDynamicPersistentTileSchedulerILi128ELi128ELi256ELi32ELb0ELb0ELb1ELb1ELb1ELb1EEEEEEEEEvNT_6ParamsE,"",@"SHT_CUDA_INFO"
	.sectionflags	@""
	.align	4


	//----- nvinfo : EIATTR_CUDA_API_VERSION
	.align		4
        /*0000*/ 	.byte	0x04, 0x37
        /*0002*/ 	.short	(.L_579 - .L_578)
.L_578:
        /*0004*/ 	.word	0x00000082


	//----- nvinfo : EIATTR_KPARAM_INFO
	.align		4
.L_579:
        /*0008*/ 	.byte	0x04, 0x17
        /*000a*/ 	.short	(.L_581 - .L_580)
.L_580:
        /*000c*/ 	.word	0x00000000
        /*0010*/ 	.short	0x0000
        /*0012*/ 	.short	0x0070
        /*0014*/ 	.byte	0x00, 0xf0, 0x01, 0x28


	//----- nvinfo : EIATTR_SPARSE_MMA_MASK
	.align		4
.L_581:
        /*0018*/ 	.byte	0x03, 0x50
        /*001a*/ 	.short	0x0000


	//----- nvinfo : EIATTR_MAXREG_COUNT
	.align		4
        /*001c*/ 	.byte	0x03, 0x1b
        /*001e*/ 	.short	0x00a8


	//----- nvinfo : EIATTR_NUM_BARRIERS
	.align		4
        /*0020*/ 	.byte	0x02, 0x4c
        /*0022*/ 	.byte	0x10
	.zero		1


	//----- nvinfo : EIATTR_EXTERNS
	.align		4
        /*0024*/ 	.byte	0x04, 0x0f
        /*0026*/ 	.short	(.L_583 - .L_582)


	//   ....[0]....
	.align		4
.L_582:
        /*0028*/ 	.word	index@(__assertfail)


	//----- nvinfo : EIATTR_ANNOTATIONS
	.align		4
.L_583:
        /*002c*/ 	.byte	0x04, 0x55
        /*002e*/ 	.short	(.L_585 - .L_584)


	//   ....[0]....
.L_584:
        /* <DEDUP_REMOVED lines=62> */


	//----- nvinfo : EIATTR_MERCURY_ISA_VERSION
	.align		4
.L_585:
        /*03f8*/ 	.byte	0x03, 0x5f
        /*03fa*/ 	.short	0x0101


	//----- nvinfo : EIATTR_UNUSED_LOAD_BYTE_OFFSET
	.align		4
        /*03fc*/ 	.byte	0x04, 0x44
        /*03fe*/ 	.short	(.L_587 - .L_586)


	//   ....[0]....
.L_586:
        /*0400*/ 	.word	0x00000ae0
        /*0404*/ 	.word	0x0000fff0


	//   ....[1]....
        /*0408*/ 	.word	0x0001bbd0
        /*040c*/ 	.word	0x0000fff0


	//----- nvinfo : EIATTR_INT_WARP_WIDE_INSTR_OFFSETS
	.align		4
.L_587:
        /*0410*/ 	.byte	0x04, 0x31
        /*0412*/ 	.short	(.L_589 - .L_588)


	//   ....[0]....
.L_588:
        /*0414*/ 	.word	0x000001c0


	//   ....[1]....
        /*0418*/ 	.word	0x00000200


	//   ....[2]....
        /*041c*/ 	.word	0x00000270


	//   ....[3]....
        /*0420*/ 	.word	0x0001fc30


	//   ....[4]....
        /*0424*/ 	.word	0x0001fcc0


	//   ....[5]....
        /*0428*/ 	.word	0x00020140


	//   ....[6]....
        /*042c*/ 	.word	0x00020170


	//   ....[7]....
        /*0430*/ 	.word	0x00020380


	//   ....[8]....
        /*0434*/ 	.word	0x00020470


	//   ....[9]....
        /*0438*/ 	.word	0x000227a0


	//   ....[10]....
        /*043c*/ 	.word	0x00022830


	//----- nvinfo : EIATTR_COOP_GROUP_MASK_REGIDS
	.align		4
.L_589:
        /*0440*/ 	.byte	0x04, 0x29
        /*0442*/ 	.short	(.L_591 - .L_590)


	//   ....[0]....
.L_590:
        /*0444*/ 	.word	0xffffffff


	//   ....[1]....
        /*0448*/ 	.word	0xffffffff


	//   ....[2]....
        /*044c*/ 	.word	0xffffffff


	//   ....[3]....
        /*0450*/ 	.word	0xffffffff


	//   ....[4]....
        /*0454*/ 	.word	0xffffffff


	//   ....[5]....
        /*0458*/ 	.word	0xffffffff


	//   ....[6]....
        /*045c*/ 	.word	0xffffffff


	//   ....[7]....
        /*0460*/ 	.word	0xffffffff


	//   ....[8]....
        /*0464*/ 	.word	0xffffffff


	//   ....[9]....
        /*0468*/ 	.word	0xffffffff


	//   ....[10]....
        /*046c*/ 	.word	0xffffffff


	//   ....[11]....
        /*0470*/ 	.word	0xffffffff


	//   ....[12]....
        /*0474*/ 	.word	0xffffffff


	//   ....[13]....
        /*0478*/ 	.word	0xffffffff


	//   ....[14]....
        /*047c*/ 	.word	0xffffffff


	//   ....[15]....
        /*0480*/ 	.word	0xffffffff


	//   ....[16]....
        /*0484*/ 	.word	0xffffffff


	//   ....[17]....
        /*0488*/ 	.word	0xffffffff


	//   ....[18]....
        /*048c*/ 	.word	0xffffffff


	//   ....[19]....
        /*0490*/ 	.word	0xffffffff


	//   ....[20]....
        /*0494*/ 	.word	0xffffffff


	//   ....[21]....
        /*0498*/ 	.word	0xffffffff


	//   ....[22]....
        /*049c*/ 	.word	0xffffffff


	//   ....[23]....
        /*04a0*/ 	.word	0xffffffff


	//   ....[24]....
        /*04a4*/ 	.word	0xffffffff


	//   ....[25]....
        /*04a8*/ 	.word	0xffffffff


	//   ....[26]....
        /*04ac*/ 	.word	0xffffffff


	//   ....[27]....
        /*04b0*/ 	.word	0xffffffff


	//   ....[28]....
        /*04b4*/ 	.word	0xffffffff


	//   ....[29]....
        /*04b8*/ 	.word	0xffffffff


	//   ....[30]....
        /*04bc*/ 	.word	0xffffffff


	//   ....[31]....
        /*04c0*/ 	.word	0xffffffff


	//   ....[32]....
        /*04c4*/ 	.word	0xffffffff


	//   ....[33]....
        /*04c8*/ 	.word	0xffffffff


	//   ....[34]....
        /*04cc*/ 	.word	0xffffffff


	//   ....[35]....
        /*04d0*/ 	.word	0xffffffff


	//   ....[36]....
        /*04d4*/ 	.word	0xffffffff


	//   ....[37]....
        /*04d8*/ 	.word	0xffffffff


	//   ....[38]....
        /*04dc*/ 	.word	0xffffffff


	//   ....[39]....
        /*04e0*/ 	.word	0xffffffff


	//   ....[40]....
        /*04e4*/ 	.word	0xffffffff


	//   ....[41]....
        /*04e8*/ 	.word	0xffffffff


	//   ....[42]....
        /*04ec*/ 	.word	0xffffffff


	//   ....[43]....
        /*04f0*/ 	.word	0xffffffff


	//   ....[44]....
        /*04f4*/ 	.word	0xffffffff


	//   ....[45]....
        /*04f8*/ 	.word	0xffffffff


	//   ....[46]....
        /*04fc*/ 	.word	0xffffffff


	//   ....[47]....
        /*0500*/ 	.word	0xffffffff


	//   ....[48]....
        /*0504*/ 	.word	0xffffffff


	//   ....[49]....
        /*0508*/ 	.word	0xffffffff


	//   ....[50]....
        /*050c*/ 	.word	0xffffffff


	//   ....[51]....
        /*0510*/ 	.word	0xffffffff


	//   ....[52]....
        /*0514*/ 	.word	0xffffffff


	//   ....[53]....
        /*0518*/ 	.word	0xffffffff


	//   ....[54]....
        /*051c*/ 	.word	0xffffffff


	//   ....[55]....
        /*0520*/ 	.word	0xffffffff


	//   ....[56]....
        /*0524*/ 	.word	0xffffffff


	//   ....[57]....
        /*0528*/ 	.word	0xffffffff


	//   ....[58]....
        /*052c*/ 	.word	0x0500000f


	//   ....[59]....
        /*0530*/ 	.word	0x0500000f


	//   ....[60]....
        /*0534*/ 	.word	0x0500000f


	//   ....[61]....
        /*0538*/ 	.word	0x0500000f


	//   ....[62]....
        /*053c*/ 	.word	0x0500000f


	//   ....[63]....
        /*0540*/ 	.word	0x0500000f


	//   ....[64]....
        /*0544*/ 	.word	0x0500000f


	//   ....[65]....
        /*0548*/ 	.word	0x0500000f


	//   ....[66]....
        /*054c*/ 	.word	0x0500000f


	//   ....[67]....
        /*0550*/ 	.word	0x0500000f


	//   ....[68]....
        /*0554*/ 	.word	0x0500000f


	//   ....[69]....
        /*0558*/ 	.word	0x0500000f


	//   ....[70]....
        /*055c*/ 	.word	0x0500000f


	//   ....[71]....
        /*0560*/ 	.word	0x0500000f


	//   ....[72]....
        /*0564*/ 	.word	0x0500000f


	//   ....[73]....
        /*0568*/ 	.word	0x0500000f


	//   ....[74]....
        /*056c*/ 	.word	0x0500000f


	//   ....[75]....
        /*0570*/ 	.word	0x0500000f


	//   ....[76]....
        /*0574*/ 	.word	0x0500000f


	//   ....[77]....
        /*0578*/ 	.word	0x0500000f


	//   ....[78]....
        /*057c*/ 	.word	0x0500000f


	//   ....[79]....
        /*0580*/ 	.word	0x0500000f


	//   ....[80]....
        /*0584*/ 	.word	0x0500000f


	//   ....[81]....
        /*0588*/ 	.word	0x0500000f


	//   ....[82]....
        /*058c*/ 	.word	0x0500000f


	//   ....[83]....
        /*0590*/ 	.word	0x0500000f


	//   ....[84]....
        /*0594*/ 	.word	0x0500000f


	//   ....[85]....
        /*0598*/ 	.word	0x0500000f


	//   ....[86]....
        /*059c*/ 	.word	0x0500000f


	//   ....[87]....
        /*05a0*/ 	.word	0x0500000f


	//   ....[88]....
        /*05a4*/ 	.word	0x0500000f


	//   ....[89]....
        /*05a8*/ 	.word	0x0500000f


	//   ....[90]....
        /*05ac*/ 	.word	0x0500000f


	//   ....[91]....
        /*05b0*/ 	.word	0x0500000f


	//   ....[92]....
        /*05b4*/ 	.word	0x0500000f


	//   ....[93]....
        /*05b8*/ 	.word	0x0500000f


	//----- nvinfo : EIATTR_COOP_GROUP_INSTR_OFFSETS
	.align		4
.L_591:
        /*05bc*/ 	.byte	0x04, 0x28
        /*05be*/ 	.short	(.L_593 - .L_592)


	//   ....[0]....
.L_592:
        /*05c0*/ 	.word	0x00000060


	//   ....[1]....
        /*05c4*/ 	.word	0x000001d0


	//   ....[2]....
        /*05c8*/ 	.word	0x00000220


	//   ....[3]....
        /*05cc*/ 	.word	0x00000450


	//   ....[4]....
        /*05d0*/ 	.word	0x000005b0


	//   ....[5]....
        /*05d4*/ 	.word	0x000006d0


	//   ....[6]....
        /*05d8*/ 	.word	0x00000830


	//   ....[7]....
        /*05dc*/ 	.word	0x0000a5c0


	//   ....[8]....
        /*05e0*/ 	.word	0x00012f60


	//   ....[9]....
        /*05e4*/ 	.word	0x00012fd0


	//   ....[10]....
        /*05e8*/ 	.word	0x000139e0


	//   ....[11]....
        /*05ec*/ 	.word	0x00013a30


	//   ....[12]....
        /*05f0*/ 	.word	0x000167c0


	//   ....[13]....
        /*05f4*/ 	.word	0x000167e0


	//   ....[14]....
        /*05f8*/ 	.word	0x000172f0


	//   ....[15]....
        /*05fc*/ 	.word	0x00017330


	//   ....[16]....
        /*0600*/ 	.word	0x000197b0


	//   ....[17]....
        /*0604*/ 	.word	0x00019810


	//   ....[18]....
        /*0608*/ 	.word	0x00019f60


	//   ....[19]....
        /*060c*/ 	.word	0x00019fc0


	//   ....[20]....
        /*0610*/ 	.word	0x0001b250


	//   ....[21]....
        /*0614*/ 	.word	0x0001b290


	//   ....[22]....
        /*0618*/ 	.word	0x0001b360


	//   ....[23]....
        /*061c*/ 	.word	0x0001b660


	//   ....[24]....
        /*0620*/ 	.word	0x0001d990


	//   ....[25]....
        /*0624*/ 	.word	0x0001db10


	//   ....[26]....
        /*0628*/ 	.word	0x0001db40


	//   ....[27]....
        /*062c*/ 	.word	0x0001db80


	//   ....[28]....
        /*0630*/ 	.word	0x0001dbe0


	//   ....[29]....
        /*0634*/ 	.word	0x0001dc40


	//   ....[30]....
        /*0638*/ 	.word	0x0001dc90


	//   ....[31]....
        /*063c*/ 	.word	0x0001de40


	//   ....[32]....
        /*0640*/ 	.word	0x0001dea0


	//   ....[33]....
        /*0644*/ 	.word	0x0001dee0


	//   ....[34]....
        /*0648*/ 	.word	0x0001df20


	//   ....[35]....
        /*064c*/ 	.word	0x0001df50


	//   ....[36]....
        /*0650*/ 	.word	0x0001df80


	//   ....[37]....
        /*0654*/ 	.word	0x0001e010


	//   ....[38]....
        /*0658*/ 	.word	0x0001e070


	//   ....[39]....
        /*065c*/ 	.word	0x0001e100


	//   ....[40]....
        /*0660*/ 	.word	0x00022c70


	//   ....[41]....
        /*0664*/ 	.word	0x00022c80


	//   ....[42]....
        /*0668*/ 	.word	0x00022d90


	//   ....[43]....
        /*066c*/ 	.word	0x00022df0


	//   ....[44]....
        /*0670*/ 	.word	0x00022e30


	//   ....[45]....
        /*0674*/ 	.word	0x00022e70


	//   ....[46]....
        /*0678*/ 	.word	0x00022ea0


	//   ....[47]....
        /*067c*/ 	.word	0x00022ed0


	//   ....[48]....
        /*0680*/ 	.word	0x00023060


	//   ....[49]....
        /*0684*/ 	.word	0x000230c0


	//   ....[50]....
        /*0688*/ 	.word	0x00023100


	//   ....[51]....
        /*068c*/ 	.word	0x00023140


	//   ....[52]....
        /*0690*/ 	.word	0x00023170


	//   ....[53]....
        /*0694*/ 	.word	0x000231a0


	//   ....[54]....
        /*0698*/ 	.word	0x00023260


	//   ....[55]....
        /*069c*/ 	.word	0x00023280


	//   ....[56]....
        /*06a0*/ 	.word	0x000232f0


	//   ....[57]....
        /*06a4*/ 	.word	0x00023980


	//   ....[58]....
        /*06a8*/ 	.word	0x00023de0


	//   ....[59]....
        /*06ac*/ 	.word	0x00023e80


	//   ....[60]....
        /*06b0*/ 	.word	0x00023f20


	//   ....[61]....
        /*06b4*/ 	.word	0x00023fc0


	//   ....[62]....
        /*06b8*/ 	.word	0x00024060


	//   ....[63]....
        /*06bc*/ 	.word	0x00024100


	//   ....[64]....
        /*06c0*/ 	.word	0x000241a0


	//   ....[65]....
        /*06c4*/ 	.word	0x00024240


	//   ....[66]....
        /*06c8*/ 	.word	0x00024330


	//   ....[67]....
        /*06cc*/ 	.word	0x000243d0


	//   ....[68]....
        /*06d0*/ 	.word	0x00024470


	//   ....[69]....
        /*06d4*/ 	.word	0x00024510


	//   ....[70]....
        /*06d8*/ 	.word	0x000245b0


	//   ....[71]....
        /*06dc*/ 	.word	0x00024650


	//   ....[72]....
        /*06e0*/ 	.word	0x000246f0


	//   ....[73]....
        /*06e4*/ 	.word	0x00024790


	//   ....[74]....
        /*06e8*/ 	.word	0x00024a90


	//   ....[75]....
        /*06ec*/ 	.word	0x00024d70


	//   ....[76]....
        /*06f0*/ 	.word	0x00025190


	//   ....[77]....
        /*06f4*/ 	.word	0x00025220


	//   ....[78]....
        /*06f8*/ 	.word	0x000252c0


	//   ....[79]....
        /*06fc*/ 	.word	0x00025370


	//   ....[80]....
        /*0700*/ 	.word	0x000253f0


	//   ....[81]....
        /*0704*/ 	.word	0x00025470


	//   ....[82]....
        /*0708*/ 	.word	0x000254f0


	//   ....[83]....
        /*070c*/ 	.word	0x00025570


	//   ....[84]....
        /*0710*/ 	.word	0x00025600


	//   ....[85]....
        /*0714*/ 	.word	0x000256b0


	//   ....[86]....
        /*0718*/ 	.word	0x00025730


	//   ....[87]....
        /*071c*/ 	.word	0x000257b0


	//   ....[88]....
        /*0720*/ 	.word	0x00025830


	//   ....[89]....
        /*0724*/ 	.word	0x000258b0


	//   ....[90]....
        /*0728*/ 	.word	0x00025920


	//   ....[91]....
        /*072c*/ 	.word	0x000259c0


	//   ....[92]....
        /*0730*/ 	.word	0x00025a50


	//   ....[93]....
        /*0734*/ 	.word	0x00025b80


	//----- nvinfo : EIATTR_REG_RECONFIG
	.align		4
.L_593:
        /*0738*/ 	.byte	0x01, 0x54
	.zero		2


	//----- nvinfo : EIATTR_SYSCALL_OFFSETS
	.align		4
        /*073c*/ 	.byte	0x04, 0x46
        /*073e*/ 	.short	(.L_595 - .L_594)


	//   ....[0]....
.L_594:
        /*0740*/ 	.word	0x000019a0


	//   ....[1]....
        /*0744*/ 	.word	0x00001af0


	//   ....[2]....
        /*0748*/ 	.word	0x0000a770


	//   ....[3]....
        /*074c*/ 	.word	0x0000abe0


	//   ....[4]....
        /*0750*/ 	.word	0x0001fe50


	//   ....[5]....
        /*0754*/ 	.word	0x0001ff90


	//   ....[6]....
        /*0758*/ 	.word	0x00020090


	//----- nvinfo : EIATTR_MBARRIER_INSTR_OFFSETS
	.align		4
.L_595:
        /*075c*/ 	.byte	0x04, 0x39
        /*075e*/ 	.short	(.L_597 - .L_596)


	//   ....[0]....
.L_596:
        /*0760*/ 	.word	0x00000300
        /*0764*/ 	.word	0x000000ff
        /*0768*/ 	.word	0x00034800
        /*076c*/ 	.short	0x0100
        /*076e*/ 	.byte	0x08
	.zero		1


	//   ....[1]....
        /*0770*/ 	.word	0x00000310
        /*0774*/ 	.word	0x000000ff
        /*0778*/ 	.word	0x00034820
        /*077c*/ 	.short	0x0100
        /*077e*/ 	.byte	0x08
	.zero		1


	//   ....[2]....
        /*0780*/ 	.word	0x00000400
        /*0784*/ 	.word	0x000000ff
        /*0788*/ 	.word	0x00034830
        /*078c*/ 	.short	0x0100
        /*078e*/ 	.byte	0x08
	.zero		1


	//   ....[3]....
        /*0790*/ 	.word	0x00000410
        /*0794*/ 	.word	0x000000ff
        /*0798*/ 	.word	0x00034840
        /*079c*/ 	.short	0x0100
        /*079e*/ 	.byte	0x08
	.zero		1


	//   ....[4]....
        /*07a0*/ 	.word	0x00000420
        /*07a4*/ 	.word	0x000000ff
        /*07a8*/ 	.word	0x00034838
        /*07ac*/ 	.short	0x0100
        /*07ae*/ 	.byte	0x08
	.zero		1


	//   ....[5]....
        /*07b0*/ 	.word	0x00000430
        /*07b4*/ 	.word	0x000000ff
        /*07b8*/ 	.word	0x00034848
        /*07bc*/ 	.short	0x0100
        /*07be*/ 	.byte	0x08
	.zero		1


	//   ....[6]....
        /*07c0*/ 	.word	0x00000560
        /*07c4*/ 	.word	0x000000ff
        /*07c8*/ 	.word	0x00034850
        /*07cc*/ 	.short	0x0100
        /*07ce*/ 	.byte	0x08
	.zero		1


	//   ....[7]....
        /*07d0*/ 	.word	0x00000570
        /*07d4*/ 	.word	0x000000ff
        /*07d8*/ 	.word	0x00034860
        /*07dc*/ 	.short	0x0100
        /*07de*/ 	.byte	0x08
	.zero		1


	//   ....[8]....
        /*07e0*/ 	.word	0x00000580
        /*07e4*/ 	.word	0x000000ff
        /*07e8*/ 	.word	0x00034858
        /*07ec*/ 	.short	0x0100
        /*07ee*/ 	.byte	0x08
	.zero		1


	//   ....[9]....
        /*07f0*/ 	.word	0x00000590
        /*07f4*/ 	.word	0x000000ff
        /*07f8*/ 	.word	0x00034868
        /*07fc*/ 	.short	0x0100
        /*07fe*/ 	.byte	0x08
	.zero		1


	//   ....[10]....
        /*0800*/ 	.word	0x00000680
        /*0804*/ 	.word	0x000000ff
        /*0808*/ 	.word	0x00034870
        /*080c*/ 	.short	0x0100
        /*080e*/ 	.byte	0x06
	.zero		1


	//   ....[11]....
        /*0810*/ 	.word	0x00000690
        /*0814*/ 	.word	0x000000ff
        /*0818*/ 	.word	0x00034880
        /*081c*/ 	.short	0x0100
        /*081e*/ 	.byte	0x06
	.zero		1


	//   ....[12]....
        /*0820*/ 	.word	0x000006a0
        /*0824*/ 	.word	0x000000ff
        /*0828*/ 	.word	0x00034878
        /*082c*/ 	.short	0x0100
        /*082e*/ 	.byte	0x06
	.zero		1


	//   ....[13]....
        /*0830*/ 	.word	0x000006b0
        /*0834*/ 	.word	0x000000ff
        /*0838*/ 	.word	0x00034888
        /*083c*/ 	.short	0x0100
        /*083e*/ 	.byte	0x06
	.zero		1


	//   ....[14]....
        /*0840*/ 	.word	0x000007e0
        /*0844*/ 	.word	0x000000ff
        /*0848*/ 	.word	0x00034890
        /*084c*/ 	.short	0x0100
        /*084e*/ 	.byte	0x08
	.zero		1


	//   ....[15]....
        /*0850*/ 	.word	0x000007f0
        /*0854*/ 	.word	0x000000ff
        /*0858*/ 	.word	0x000348a0
        /*085c*/ 	.short	0x0100
        /*085e*/ 	.byte	0x08
	.zero		1


	//   ....[16]....
        /*0860*/ 	.word	0x00000800
        /*0864*/ 	.word	0x000000ff
        /*0868*/ 	.word	0x00034898
        /*086c*/ 	.short	0x0100
        /*086e*/ 	.byte	0x08
	.zero		1


	//   ....[17]....
        /*0870*/ 	.word	0x00000810
        /*0874*/ 	.word	0x000000ff
        /*0878*/ 	.word	0x000348a8
        /*087c*/ 	.short	0x0100
        /*087e*/ 	.byte	0x08
	.zero		1


	//   ....[18]....
        /*0880*/ 	.word	0x00000940
        /*0884*/ 	.word	0x000000ff
        /*0888*/ 	.word	0x000348b0
        /*088c*/ 	.short	0x0100
        /*088e*/ 	.byte	0x08
	.zero		1


	//   ....[19]....
        /*0890*/ 	.word	0x00000950
        /*0894*/ 	.word	0x000000ff
        /*0898*/ 	.word	0x000348c0
        /*089c*/ 	.short	0x0100
        /*089e*/ 	.byte	0x08
	.zero		1


	//   ....[20]....
        /*08a0*/ 	.word	0x00000960
        /*08a4*/ 	.word	0x000000ff
        /*08a8*/ 	.word	0x000348b8
        /*08ac*/ 	.short	0x0100
        /*08ae*/ 	.byte	0x08
	.zero		1


	//   ....[21]....
        /*08b0*/ 	.word	0x00000970
        /*08b4*/ 	.word	0x000000ff
        /*08b8*/ 	.word	0x000348c8
        /*08bc*/ 	.short	0x0100
        /*08be*/ 	.byte	0x08
	.zero		1


	//   ....[22]....
        /*08c0*/ 	.word	0x000036c0
        /*08c4*/ 	.word	0x00000003
        /*08c8*/ 	.word	0x00034890
        /*08cc*/ 	.short	0x010a
        /*08ce*/ 	.byte	0x3f
	.zero		1


	//   ....[23]....
        /*08d0*/ 	.word	0x000069b0
        /*08d4*/ 	.word	0x00000003
        /*08d8*/ 	.word	0x00034890
        /*08dc*/ 	.short	0x010a
        /*08de*/ 	.byte	0x3f
	.zero		1


	//   ....[24]....
        /*08e0*/ 	.word	0x000099a0
        /*08e4*/ 	.word	0x00000003
        /*08e8*/ 	.word	0x00034890
        /*08ec*/ 	.short	0x010a
        /*08ee*/ 	.byte	0x3f
	.zero		1


	//   ....[25]....
        /*08f0*/ 	.word	0x00009d70
        /*08f4*/ 	.word	0x00000024
        /*08f8*/ 	.word	0x00000000
        /*08fc*/ 	.short	0x0101
        /*08fe*/ 	.byte	0x3f
	.zero		1


	//   ....[26]....
        /*0900*/ 	.word	0x00009db0
        /*0904*/ 	.word	0x00000003
        /*0908*/ 	.word	0x000348b0
        /*090c*/ 	.short	0x010a
        /*090e*/ 	.byte	0x3f
	.zero		1


	//   ....[27]....
        /*0910*/ 	.word	0x0000a280
        /*0914*/ 	.word	0x00000003
        /*0918*/ 	.word	0x00000000
        /*091c*/ 	.short	0x0101
        /*091e*/ 	.byte	0x3f
	.zero		1


	//   ....[28]....
        /*0920*/ 	.word	0x0000a7f0
        /*0924*/ 	.word	0x00000012
        /*0928*/ 	.word	0x00034800
        /*092c*/ 	.short	0x010a
        /*092e*/ 	.byte	0x3f
	.zero		1


	//   ....[29]....
        /*0930*/ 	.word	0x0000a840
        /*0934*/ 	.word	0x00000012
        /*0938*/ 	.word	0x00034800
        /*093c*/ 	.short	0x010a
        /*093e*/ 	.byte	0x3f
	.zero		1


	//   ....[30]....
        /*0940*/ 	.word	0x0000bbb0
        /*0944*/ 	.word	0x00000012
        /*0948*/ 	.word	0x00034800
        /*094c*/ 	.short	0x010a
        /*094e*/ 	.byte	0x3f
	.zero		1


	//   ....[31]....
        /*0950*/ 	.word	0x0000ed20
        /*0954*/ 	.word	0x00000012
        /*0958*/ 	.word	0x00034800
        /*095c*/ 	.short	0x010a
        /*095e*/ 	.byte	0x3f
	.zero		1


	//   ....[32]....
        /*0960*/ 	.word	0x00011570
        /*0964*/ 	.word	0x00000000
        /*0968*/ 	.word	0x00034830
        /*096c*/ 	.short	0x010a
        /*096e*/ 	.byte	0x3f
	.zero		1


	//   ....[33]....
        /*0970*/ 	.word	0x000115f0
        /*0974*/ 	.word	0x00000000
        /*0978*/ 	.word	0x00034830
        /*097c*/ 	.short	0x010a
        /*097e*/ 	.byte	0x3f
	.zero		1


	//   ....[34]....
        /*0980*/ 	.word	0x000129b0
        /*0984*/ 	.word	0x00000000
        /*0988*/ 	.word	0x00000000
        /*098c*/ 	.short	0x0101
        /*098e*/ 	.byte	0x3f
	.zero		1


	//   ....[35]....
        /*0990*/ 	.word	0x00014a80
        /*0994*/ 	.word	0x0000000e
        /*0998*/ 	.word	0x00034830
        /*099c*/ 	.short	0x010a
        /*099e*/ 	.byte	0x3f
	.zero		1


	//   ....[36]....
        /*09a0*/ 	.word	0x00014af0
        /*09a4*/ 	.word	0x0000000e
        /*09a8*/ 	.word	0x00034830
        /*09ac*/ 	.short	0x010a
        /*09ae*/ 	.byte	0x3f
	.zero		1


	//   ....[37]....
        /*09b0*/ 	.word	0x00015670
        /*09b4*/ 	.word	0x0000000f
        /*09b8*/ 	.word	0x00034850
        /*09bc*/ 	.short	0x010a
        /*09be*/ 	.byte	0x3f
	.zero		1


	//   ....[38]....
        /*09c0*/ 	.word	0x000156c0
        /*09c4*/ 	.word	0x0000000f
        /*09c8*/ 	.word	0x00034850
        /*09cc*/ 	.short	0x010a
        /*09ce*/ 	.byte	0x3f
	.zero		1


	//   ....[39]....
        /*09d0*/ 	.word	0x00017cc0
        /*09d4*/ 	.word	0x0000000e
        /*09d8*/ 	.word	0x00000000
        /*09dc*/ 	.short	0x0101
        /*09de*/ 	.byte	0x3f
	.zero		1


	//   ....[40]....
        /*09e0*/ 	.word	0x00017d10
        /*09e4*/ 	.word	0x0000000f
        /*09e8*/ 	.word	0x00000000
        /*09ec*/ 	.short	0x0101
        /*09ee*/ 	.byte	0x3f
	.zero		1


	//   ....[41]....
        /*09f0*/ 	.word	0x000180a0
        /*09f4*/ 	.word	0x00000008
        /*09f8*/ 	.word	0x00034830
        /*09fc*/ 	.short	0x010a
        /*09fe*/ 	.byte	0x3f
	.zero		1


	//   ....[42]....
        /*0a00*/ 	.word	0x00018110
        /*0a04*/ 	.word	0x00000008
        /*0a08*/ 	.word	0x00034830
        /*0a0c*/ 	.short	0x010a
        /*0a0e*/ 	.byte	0x3f
	.zero		1


	//   ....[43]....
        /*0a10*/ 	.word	0x00018c90
        /*0a14*/ 	.word	0x0000000e
        /*0a18*/ 	.word	0x00034850
        /*0a1c*/ 	.short	0x010a
        /*0a1e*/ 	.byte	0x3f
	.zero		1


	//   ....[44]....
        /*0a20*/ 	.word	0x00018ce0
        /*0a24*/ 	.word	0x0000000e
        /*0a28*/ 	.word	0x00034850
        /*0a2c*/ 	.short	0x010a
        /*0a2e*/ 	.byte	0x3f
	.zero		1


	//   ....[45]....
        /*0a30*/ 	.word	0x0001a600
        /*0a34*/ 	.word	0x00000007
        /*0a38*/ 	.word	0x00000000
        /*0a3c*/ 	.short	0x0101
        /*0a3e*/ 	.byte	0x3f
	.zero		1


	//   ....[46]....
        /*0a40*/ 	.word	0x0001a7e0
        /*0a44*/ 	.word	0x0000000d
        /*0a48*/ 	.word	0x00000000
        /*0a4c*/ 	.short	0x0101
        /*0a4e*/ 	.byte	0x3f
	.zero		1


	//   ....[47]....
        /*0a50*/ 	.word	0x0001b120
        /*0a54*/ 	.word	0x0000000b
        /*0a58*/ 	.word	0x00034850
        /*0a5c*/ 	.short	0x010a
        /*0a5e*/ 	.byte	0x3f
	.zero		1


	//   ....[48]....
        /*0a60*/ 	.word	0x0001b1c0
        /*0a64*/ 	.word	0x0000000b
        /*0a68*/ 	.word	0x00034850
        /*0a6c*/ 	.short	0x010a
        /*0a6e*/ 	.byte	0x3f
	.zero		1


	//   ....[49]....
        /*0a70*/ 	.word	0x0001b750
        /*0a74*/ 	.word	0x0000000a
        /*0a78*/ 	.word	0x00000000
        /*0a7c*/ 	.short	0x0101
        /*0a7e*/ 	.byte	0x3f
	.zero		1


	//   ....[50]....
        /*0a80*/ 	.word	0x0001c9d0
        /*0a84*/ 	.word	0x00000000
        /*0a88*/ 	.word	0x00000000
        /*0a8c*/ 	.short	0x0101
        /*0a8e*/ 	.byte	0x3f
	.zero		1


	//   ....[51]....
        /*0a90*/ 	.word	0x0001ef40
        /*0a94*/ 	.word	0x00000004
        /*0a98*/ 	.word	0x00034820
        /*0a9c*/ 	.short	0x010a
        /*0a9e*/ 	.byte	0x3f
	.zero		1


	//   ....[52]....
        /*0aa0*/ 	.word	0x0001efd0
        /*0aa4*/ 	.word	0x00000006
        /*0aa8*/ 	.word	0x000348a0
        /*0aac*/ 	.short	0x010a
        /*0aae*/ 	.byte	0x3f
	.zero		1


	//   ....[53]....
        /*0ab0*/ 	.word	0x0001f260
        /*0ab4*/ 	.word	0x00000006
        /*0ab8*/ 	.word	0x000348c0
        /*0abc*/ 	.short	0x010a
        /*0abe*/ 	.byte	0x3f
	.zero		1


	//   ....[54]....
        /*0ac0*/ 	.word	0x0001f620
        /*0ac4*/ 	.word	0x00000007
        /*0ac8*/ 	.word	0x000348a0
        /*0acc*/ 	.short	0x010a
        /*0ace*/ 	.byte	0x3f
	.zero		1


	//   ....[55]....
        /*0ad0*/ 	.word	0x0001f890
        /*0ad4*/ 	.word	0x00000007
        /*0ad8*/ 	.word	0x000348c0
        /*0adc*/ 	.short	0x010a
        /*0ade*/ 	.byte	0x3f
	.zero		1


	//   ....[56]....
        /*0ae0*/ 	.word	0x000207a0
        /*0ae4*/ 	.word	0x00000007
        /*0ae8*/ 	.word	0x00034840
        /*0aec*/ 	.short	0x010a
        /*0aee*/ 	.byte	0x3f
	.zero		1


	//   ....[57]....
        /*0af0*/ 	.word	0x00020d50
        /*0af4*/ 	.word	0x0000000a
        /*0af8*/ 	.word	0x00034820
        /*0afc*/ 	.short	0x010a
        /*0afe*/ 	.byte	0x3f
	.zero		1


	//   ....[58]....
        /*0b00*/ 	.word	0x00021070
        /*0b04*/ 	.word	0x00000008
        /*0b08*/ 	.word	0x00034840
        /*0b0c*/ 	.short	0x010a
        /*0b0e*/ 	.byte	0x3f
	.zero		1


	//   ....[59]....
        /*0b10*/ 	.word	0x00021370
        /*0b14*/ 	.word	0x00000008
        /*0b18*/ 	.word	0x00034860
        /*0b1c*/ 	.short	0x010a
        /*0b1e*/ 	.byte	0x3f
	.zero		1


	//   ....[60]....
        /*0b20*/ 	.word	0x00021920
        /*0b24*/ 	.word	0x00000002
        /*0b28*/ 	.word	0x00034840
        /*0b2c*/ 	.short	0x010a
        /*0b2e*/ 	.byte	0x3f
	.zero		1


	//   ....[61]....
        /*0b30*/ 	.word	0x00021c20
        /*0b34*/ 	.word	0x00000002
        /*0b38*/ 	.word	0x00034860
        /*0b3c*/ 	.short	0x010a
        /*0b3e*/ 	.byte	0x3f
	.zero		1


	//   ....[62]....
        /*0b40*/ 	.word	0x00022140
        /*0b44*/ 	.word	0x00000002
        /*0b48*/ 	.word	0x00034840
        /*0b4c*/ 	.short	0x010a
        /*0b4e*/ 	.byte	0x3f
	.zero		1


	//   ....[63]....
        /*0b50*/ 	.word	0x00022430
        /*0b54*/ 	.word	0x00000002
        /*0b58*/ 	.word	0x00034860
        /*0b5c*/ 	.short	0x010a
        /*0b5e*/ 	.byte	0x3f
	.zero		1


	//   ....[64]....
        /*0b60*/ 	.word	0x000228f0
        /*0b64*/ 	.word	0x00000003
        /*0b68*/ 	.word	0x00034860
        /*0b6c*/ 	.short	0x010a
        /*0b6e*/ 	.byte	0x3f
	.zero		1


	//   ....[65]....
        /*0b70*/ 	.word	0x00023900
        /*0b74*/ 	.word	0x00000000
        /*0b78*/ 	.word	0x00034820
        /*0b7c*/ 	.short	0x010a
        /*0b7e*/ 	.byte	0x3f
	.zero		1


	//   ....[66]....
        /*0b80*/ 	.word	0x00023ad0
        /*0b84*/ 	.word	0x00000006
        /*0b88*/ 	.word	0x00000000
        /*0b8c*/ 	.short	0x010a
        /*0b8e*/ 	.byte	0x3f
	.zero		1


	//   ....[67]....
        /*0b90*/ 	.word	0x00023b40
        /*0b94*/ 	.word	0x00000007
        /*0b98*/ 	.word	0x00000000
        /*0b9c*/ 	.short	0x010a
        /*0b9e*/ 	.byte	0x3f
	.zero		1


	//   ....[68]....
        /*0ba0*/ 	.word	0x00023bb0
        /*0ba4*/ 	.word	0x00000004
        /*0ba8*/ 	.word	0x00000000
        /*0bac*/ 	.short	0x010a
        /*0bae*/ 	.byte	0x3f
	.zero		1


	//   ....[69]....
        /*0bb0*/ 	.word	0x00023be0
        /*0bb4*/ 	.word	0x00000003
        /*0bb8*/ 	.word	0x00000000
        /*0bbc*/ 	.short	0x010a
        /*0bbe*/ 	.byte	0x3f
	.zero		1


	//   ....[70]....
        /*0bc0*/ 	.word	0x00023c40
        /*0bc4*/ 	.word	0x00000003
        /*0bc8*/ 	.word	0x00034890
        /*0bcc*/ 	.short	0x010a
        /*0bce*/ 	.byte	0x3f
	.zero		1


	//   ....[71]....
        /*0bd0*/ 	.word	0x00023c90
        /*0bd4*/ 	.word	0x00000003
        /*0bd8*/ 	.word	0x00034890
        /*0bdc*/ 	.short	0x010a
        /*0bde*/ 	.byte	0x3f
	.zero		1


	//   ....[72]....
        /*0be0*/ 	.word	0x00023ce0
        /*0be4*/ 	.word	0x00000003
        /*0be8*/ 	.word	0x00034890
        /*0bec*/ 	.short	0x010a
        /*0bee*/ 	.byte	0x3f
	.zero		1


	//   ....[73]....
        /*0bf0*/ 	.word	0x00023d30
        /*0bf4*/ 	.word	0x00000003
        /*0bf8*/ 	.word	0x000348b0
        /*0bfc*/ 	.short	0x010a
        /*0bfe*/ 	.byte	0x3f
	.zero		1


	//   ....[74]....
        /*0c00*/ 	.word	0x00024280
        /*0c04*/ 	.word	0x00000012
        /*0c08*/ 	.word	0x00034800
        /*0c0c*/ 	.short	0x010a
        /*0c0e*/ 	.byte	0x3f
	.zero		1


	//   ....[75]....
        /*0c10*/ 	.word	0x000247d0
        /*0c14*/ 	.word	0x00000012
        /*0c18*/ 	.word	0x00034800
        /*0c1c*/ 	.short	0x010a
        /*0c1e*/ 	.byte	0x3f
	.zero		1


	//   ....[76]....
        /*0c20*/ 	.word	0x00024820
        /*0c24*/ 	.word	0x00000000
        /*0c28*/ 	.word	0x00034830
        /*0c2c*/ 	.short	0x010a
        /*0c2e*/ 	.byte	0x3f
	.zero		1


	//   ....[77]....
        /*0c30*/ 	.word	0x00024870
        /*0c34*/ 	.word	0x0000000e
        /*0c38*/ 	.word	0x00034830
        /*0c3c*/ 	.short	0x010a
        /*0c3e*/ 	.byte	0x3f
	.zero		1


	//   ....[78]....
        /*0c40*/ 	.word	0x000248c0
        /*0c44*/ 	.word	0x0000000f
        /*0c48*/ 	.word	0x00034850
        /*0c4c*/ 	.short	0x010a
        /*0c4e*/ 	.byte	0x3f
	.zero		1


	//   ....[79]....
        /*0c50*/ 	.word	0x00024910
        /*0c54*/ 	.word	0x00000008
        /*0c58*/ 	.word	0x00034830
        /*0c5c*/ 	.short	0x010a
        /*0c5e*/ 	.byte	0x3f
	.zero		1


	//   ....[80]....
        /*0c60*/ 	.word	0x00024960
        /*0c64*/ 	.word	0x0000000e
        /*0c68*/ 	.word	0x00034850
        /*0c6c*/ 	.short	0x010a
        /*0c6e*/ 	.byte	0x3f
	.zero		1


	//   ....[81]....
        /*0c70*/ 	.word	0x000249b0
        /*0c74*/ 	.word	0x0000000b
        /*0c78*/ 	.word	0x00034850
        /*0c7c*/ 	.short	0x010a
        /*0c7e*/ 	.byte	0x3f
	.zero		1


	//   ....[82]....
        /*0c80*/ 	.word	0x00024b50
        /*0c84*/ 	.word	0x00000004
        /*0c88*/ 	.word	0x00034820
        /*0c8c*/ 	.short	0x010a
        /*0c8e*/ 	.byte	0x3f
	.zero		1


	//   ....[83]....
        /*0c90*/ 	.word	0x00024ba0
        /*0c94*/ 	.word	0x00000006
        /*0c98*/ 	.word	0x000348a0
        /*0c9c*/ 	.short	0x010a
        /*0c9e*/ 	.byte	0x3f
	.zero		1


	//   ....[84]....
        /*0ca0*/ 	.word	0x00024bf0
        /*0ca4*/ 	.word	0x00000006
        /*0ca8*/ 	.word	0x000348c0
        /*0cac*/ 	.short	0x010a
        /*0cae*/ 	.byte	0x3f
	.zero		1


	//   ....[85]....
        /*0cb0*/ 	.word	0x00024c40
        /*0cb4*/ 	.word	0x00000007
        /*0cb8*/ 	.word	0x000348a0
        /*0cbc*/ 	.short	0x010a
        /*0cbe*/ 	.byte	0x3f
	.zero		1


	//   ....[86]....
        /*0cc0*/ 	.word	0x00024c90
        /*0cc4*/ 	.word	0x00000007
        /*0cc8*/ 	.word	0x000348c0
        /*0ccc*/ 	.short	0x010a
        /*0cce*/ 	.byte	0x3f
	.zero		1


	//   ....[87]....
        /*0cd0*/ 	.word	0x00024e30
        /*0cd4*/ 	.word	0x00000007
        /*0cd8*/ 	.word	0x00034840
        /*0cdc*/ 	.short	0x010a
        /*0cde*/ 	.byte	0x3f
	.zero		1


	//   ....[88]....
        /*0ce0*/ 	.word	0x00024eb0
        /*0ce4*/ 	.word	0x00000003
        /*0ce8*/ 	.word	0x00034820
        /*0cec*/ 	.short	0x010a
        /*0cee*/ 	.byte	0x3f
	.zero		1


	//   ....[89]....
        /*0cf0*/ 	.word	0x00024f00
        /*0cf4*/ 	.word	0x00000008
        /*0cf8*/ 	.word	0x00034840
        /*0cfc*/ 	.short	0x010a
        /*0cfe*/ 	.byte	0x3f
	.zero		1


	//   ....[90]....
        /*0d00*/ 	.word	0x00024f50
        /*0d04*/ 	.word	0x00000008
        /*0d08*/ 	.word	0x00034860
        /*0d0c*/ 	.short	0x010a
        /*0d0e*/ 	.byte	0x3f
	.zero		1


	//   ....[91]....
        /*0d10*/ 	.word	0x00024fa0
        /*0d14*/ 	.word	0x00000002
        /*0d18*/ 	.word	0x00034840
        /*0d1c*/ 	.short	0x010a
        /*0d1e*/ 	.byte	0x3f
	.zero		1


	//   ....[92]....
        /*0d20*/ 	.word	0x00024ff0
        /*0d24*/ 	.word	0x00000002
        /*0d28*/ 	.word	0x00034860
        /*0d2c*/ 	.short	0x010a
        /*0d2e*/ 	.byte	0x3f
	.zero		1


	//   ....[93]....
        /*0d30*/ 	.word	0x00025040
        /*0d34*/ 	.word	0x00000002
        /*0d38*/ 	.word	0x00034840
        /*0d3c*/ 	.short	0x010a
        /*0d3e*/ 	.byte	0x3f
	.zero		1


	//   ....[94]....
        /*0d40*/ 	.word	0x00025090
        /*0d44*/ 	.word	0x00000002
        /*0d48*/ 	.word	0x00034860
        /*0d4c*/ 	.short	0x010a
        /*0d4e*/ 	.byte	0x3f
	.zero		1


	//   ....[95]....
        /*0d50*/ 	.word	0x000250e0
        /*0d54*/ 	.word	0x00000003
        /*0d58*/ 	.word	0x00034860
        /*0d5c*/ 	.short	0x010a
        /*0d5e*/ 	.byte	0x3f
	.zero		1


	//   ....[96]....
        /*0d60*/ 	.word	0x00025aa0
        /*0d64*/ 	.word	0x00000000
        /*0d68*/ 	.word	0x00034820
        /*0d6c*/ 	.short	0x010a
        /*0d6e*/ 	.byte	0x3f
	.zero		1


	//   ....[97]....
        /*0d70*/ 	.word	0x00025c40
        /*0d74*/ 	.word	0x00000006
        /*0d78*/ 	.word	0x00000000
        /*0d7c*/ 	.short	0x010a
        /*0d7e*/ 	.byte	0x3f
	.zero		1


	//   ....[98]....
        /*0d80*/ 	.word	0x00025c90
        /*0d84*/ 	.word	0x00000007
        /*0d88*/ 	.word	0x00000000
        /*0d8c*/ 	.short	0x010a
        /*0d8e*/ 	.byte	0x3f
	.zero		1


	//   ....[99]....
        /*0d90*/ 	.word	0x00025ce0
        /*0d94*/ 	.word	0x00000004
        /*0d98*/ 	.word	0x00000000
        /*0d9c*/ 	.short	0x010a
        /*0d9e*/ 	.byte	0x3f
	.zero		1


	//----- nvinfo : EIATTR_NUM_MBARRIERS
	.align		4
.L_597:
        /*0da0*/ 	.byte	0x03, 0x38
        /*0da2*/ 	.short	0x0016


	//----- nvinfo : EIATTR_EXIT_INSTR_OFFSETS
	.align		4
        /*0da4*/ 	.byte	0x04, 0x1c
        /*0da6*/ 	.short	(.L_599 - .L_598)


	//   ....[0]....
.L_598:
        /*0da8*/ 	.word	0x00023c30


	//----- nvinfo : EIATTR_MAX_THREADS
	.align		4
.L_599:
        /*0dac*/ 	.byte	0x04, 0x05
        /*0dae*/ 	.short	(.L_601 - .L_600)
.L_600:
        /*0db0*/ 	.word	0x00000180
        /*0db4*/ 	.word	0x00000001
        /*0db8*/ 	.word	0x00000001


	//----- nvinfo : EIATTR_CRS_STACK_SIZE
	.align		4
.L_601:
        /*0dbc*/ 	.byte	0x04, 0x1e
        /*0dbe*/ 	.short	(.L_603 - .L_602)
.L_602:
        /*0dc0*/ 	.word	0x00000000


	//----- nvinfo : EIATTR_CBANK_PARAM_SIZE
	.align		4
.L_603:
        /*0dc4*/ 	.byte	0x03, 0x19
        /*0dc6*/ 	.short	0x0a70


	//----- nvinfo : EIATTR_PARAM_CBANK
	.align		4
        /*0dc8*/ 	.byte	0x04, 0x0a
        /*0dca*/ 	.short	(.L_605 - .L_604)
	.align		4
.L_604:
        /*0dcc*/ 	.word	index@(.nv.constant0._ZN7cutlass13device_kernelIN5flash11enable_sm90INS1_16FlashAttnFwdSm90INS1_25CollectiveMainloopFwdSm90ILi2EN4cute5tupleIJNS5_1CILi1EEES8_S8_EEENS6_IJNS7_ILi128EEESA_NS7_ILi192EEEEEELi128ENS_6half_tEfNS_4arch4Sm90ELb1ELb0ELb1ELb1ELb0ELb1ELb0ELb1ELb1ELb0ELb0ELb0EEENS1_21CollectiveEpilogueFwdINS6_IJSA_SA_SA_EEES9_SD_SF_Li256ELb1ELb0ELb0ELb0EEENS1_36VarlenDynamicPersistentTileSchedulerILi128ELi128ELi256ELi32ELb0ELb0ELb1ELb1ELb1ELb1EEEEEEEEEvNT_6ParamsE)
        /*0dd0*/ 	.short	0x0210
        /*0dd2*/ 	.short	0x0a70


	//----- nvinfo : EIATTR_SW_WAR
	.align		4
.L_605:
        /*0dd4*/ 	.byte	0x04, 0x36
        /*0dd6*/ 	.short	(.L_607 - .L_606)
.L_606:
        /*0dd8*/ 	.word	0x00000008
.L_607:


//--------------------- .nv.info._ZN7cutlass13device_kernelIN5flash11enable_sm90INS1_16FlashAttnFwdSm90INS1_25CollectiveMainloopFwdSm90ILi2EN4cute5tupleIJNS5_1CILi1EEES8_S8_EEENS6_IJNS7_ILi64EEESA_SA_EEELi512ENS_6half_tEfNS_4arch4Sm90ELb0ELb0ELb1ELb0ELb0ELb0ELb0ELb0ELb0ELb0ELb0ELb0EEENS1_21CollectiveEpilogueFwdINS6_IJSA_NS7_ILi512EEESA_EEES9_SC_SE_Li256ELb0ELb0ELb0ELb0EEENS1_29StaticPersistentTileSchedulerILb0EEEEEEEEEvNT_6ParamsE --------------------------
	.section	.nv.info._ZN7cutlass13device_kernelIN5flash11enable_sm90INS1_16FlashAttnFwdSm90INS1_25CollectiveMainloopFwdSm90ILi2EN4cute5tupleIJNS5_1CILi1EEES8_S8_EEENS6_IJNS7_ILi64EEESA_SA_EEELi512ENS_6half_tEfNS_4arch4Sm90ELb0ELb0ELb1ELb0ELb0ELb0ELb0ELb0ELb0ELb0ELb0ELb0EEENS1_21CollectiveEpilogueFwdINS6_IJSA_NS7_ILi512EEESA_EEES9_SC_SE_Li256ELb0ELb0ELb0ELb0EEENS1_29StaticPersistentTileSchedulerILb0EEEEEEEEEvNT_6ParamsE,"",@"SHT_CUDA_INFO"
	.sectionflags	@""
	.align	4


	//----- nvinfo : EIATTR_CUDA_API_VERSION
	.align		4
        /*0000*/ 	.byte	0x04, 0x37
        /*0002*/ 	.short	(.L_609 - .L_608)
.L_608:
        /*0004*/ 	.word	0x00000082


	//----- nvinfo : EIATTR_KPARAM_INFO
	.align		4
.L_609:
        /*0008*/ 	.byte	0x04, 0x17
        /*000a*/ 	.short	(.L_611 - .L_610)
.L_610:
        /*000c*/ 	.word	0x00000000
        /*0010*/ 	.short	0x0000
        /*0012*/ 	.short	0x0070
        /*0014*/ 	.byte	0x00, 0xf0, 0x01, 0x2e


	//----- nvinfo : EIATTR_SPARSE_MMA_MASK
	.align		4
.L_611:
        /*0018*/ 	.byte	0x03, 0x50
        /*001a*/ 	.short	0x0000


	//----- nvinfo : EIATTR_MAXREG_COUNT
	.align		4
        /*001c*/ 	.byte	0x03, 0x1b
        /*001e*/ 	.short	0x00a8


	//----- nvinfo : EIATTR_NUM_BARRIERS
	.align		4
        /*0020*/ 	.byte	0x02, 0x4c
        /*0022*/ 	.byte	0x10
	.zero		1


	//----- nvinfo : EIATTR_EXTERNS
	.align		4
        /*0024*/ 	.byte	0x04, 0x0f
        /*0026*/ 	.short	(.L_613 - .L_612)


	//   ....[0]....
	.align		4
.L_612:
        /*0028*/ 	.word	index@(__assertfail)


	//----- nvinfo : EIATTR_ANNOTATIONS
	.align		4
.L_613:
        /*002c*/ 	.byte	0x04, 0x55
        /*002e*/ 	.short	(.L_615 - .L_614)


	//   ....[0]....
.L_614:
        /* <DEDUP_REMOVED lines=13> */


	//----- nvinfo : EIATTR_MERCURY_ISA_VERSION
	.align		4
.L_615:
        /*00e8*/ 	.byte	0x03, 0x5f
        /*00ea*/ 	.short	0x0101


	//----- nvinfo : EIATTR_INT_WARP_WIDE_INSTR_OFFSETS
	.align		4
        /*00ec*/ 	.byte	0x04, 0x31
        /*00ee*/ 	.short	(.L_617 - .L_616)


	//   ....[0]....
.L_616:
        /*00f0*/ 	.word	0x00000190


	//   ....[1]....
        /*00f4*/ 	.word	0x000001c0


	//   ....[2]....
        /*00f8*/ 	.word	0x000001d0


	//   ....[3]....
        /*00fc*/ 	.word	0x000085a0


	//   ....[4]....
        /*0100*/ 	.word	0x00008600


	//----- nvinfo : EIATTR_COOP_GROUP_MASK_REGIDS
	.align		4
.L_617:
        /*0104*/ 	.byte	0x04, 0x29
        /*0106*/ 	.short	(.L_619 - .L_618)


	//   ....[0]....
.L_618:
        /*0108*/ 	.word	0xffffffff


	//   ....[1]....
        /*010c*/ 	.word	0xffffffff


	//   ....[2]....
        /*0110*/ 	.word	0xffffffff


	//   ....[3]....
        /*0114*/ 	.word	0xffffffff


	//   ....[4]....
        /*0118*/ 	.word	0xffffffff


	//   ....[5]....
        /*011c*/ 	.word	0xffffffff


	//   ....[6]....
        /*0120*/ 	.word	0xffffffff


	//   ....[7]....
        /*0124*/ 	.word	0xffffffff


	//   ....[8]....
        /*0128*/ 	.word	0xffffffff


	//   ....[9]....
        /*012c*/ 	.word	0xffffffff


	//   ....[10]....
        /*0130*/ 	.word	0xffffffff


	//   ....[11]....
        /*0134*/ 	.word	0xffffffff


	//   ....[12]....
        /*0138*/ 	.word	0xffffffff


	//   ....[13]....
        /*013c*/ 	.word	0xffffffff


	//   ....[14]....
        /*0140*/ 	.word	0xffffffff


	//   ....[15]....
        /*0144*/ 	.word	0xffffffff


	//   ....[16]....
        /*0148*/ 	.word	0xffffffff


	//   ....[17]....
        /*014c*/ 	.word	0xffffffff


	//   ....[18]....
        /*0150*/ 	.word	0xffffffff


	//   ....[19]....
        /*0154*/ 	.word	0xffffffff


	//   ....[20]....
        /*0158*/ 	.word	0xffffffff


	//   ....[21]....
        /*015c*/ 	.word	0xffffffff


	//   ....[22]....
        /*0160*/ 	.word	0xffffffff


	//   ....[23]....
        /*0164*/ 	.word	0xffffffff


	//   ....[24]....
        /*0168*/ 	.word	0xffffffff


	//   ....[25]....
        /*016c*/ 	.word	0xffffffff


	//   ....[26]....
        /*0170*/ 	.word	0xffffffff


	//   ....[27]....
        /*0174*/ 	.word	0x0500000f


	//   ....[28]....
        /*0178*/ 	.word	0x0500000f


	//----- nvinfo : EIATTR_COOP_GROUP_INSTR_OFFSETS
	.align		4
.L_619:
        /*017c*/ 	.byte	0x04, 0x28
        /*017e*/ 	.short	(.L_621 - .L_620)


	//   ....[0]....
.L_620:
        /*0180*/ 	.word	0x00000060


	//   ....[1]....
        /*0184*/ 	.word	0x000001a0


	//   ....[2]....
        /*0188*/ 	.word	0x000001f0


	//   ....[3]....
        /*018c*/ 	.word	0x000003a0


	//   ....[4]....
        /*0190*/ 	.word	0x00000500


	//   ....[5]....
        /*0194*/ 	.word	0x00000620


	//   ....[6]....
        /*0198*/ 	.word	0x00000780


	//   ....[7]....
        /*019c*/ 	.word	0x00001040


	//   ....[8]....
        /*01a0*/ 	.word	0x00002960


	//   ....[9]....
        /*01a4*/ 	.word	0x00003720


	//   ....[10]....
        /*01a8*/ 	.word	0x000037a0


	//   ....[11]....
        /*01ac*/ 	.word	0x00003980


	//   ....[12]....
        /*01b0*/ 	.word	0x00003a50


	//   ....[13]....
        /*01b4*/ 	.word	0x00004350


	//   ....[14]....
        /*01b8*/ 	.word	0x00004ac0


	//   ....[15]....
        /*01bc*/ 	.word	0x00004b40


	//   ....[16]....
        /*01c0*/ 	.word	0x00004e60


	//   ....[17]....
        /*01c4*/ 	.word	0x00005030


	//   ....[18]....
        /*01c8*/ 	.word	0x00006070


	//   ....[19]....
        /*01cc*/ 	.word	0x000060b0


	//   ....[20]....
        /*01d0*/ 	.word	0x000060f0


	//   ....[21]....
        /*01d4*/ 	.word	0x00006170


	//   ....[22]....
        /*01d8*/ 	.word	0x000061a0


	//   ....[23]....
        /*01dc*/ 	.word	0x00006b60


	//   ....[24]....
        /*01e0*/ 	.word	0x00007970


	//   ....[25]....
        /*01e4*/ 	.word	0x00007dd0


	//   ....[26]....
        /*01e8*/ 	.word	0x0000acb0


	//   ....[27]....
        /*01ec*/ 	.word	0x0000b230


	//   ....[28]....
        /*01f0*/ 	.word	0x0000b6d0


	//----- nvinfo : EIATTR_REG_RECONFIG
	.align		4
.L_621:
        /*01f4*/ 	.byte	0x01, 0x54
	.zero		2


	//----- nvinfo : EIATTR_SYSCALL_OFFSETS
	.align		4
        /*01f8*/ 	.byte	0x04, 0x46
        /*01fa*/ 	.short	(.L_623 - .L_622)


	//   ....[0]....
.L_622:
        /*01fc*/ 	.word	0x00002b20


	//   ....[1]....
        /*0200*/ 	.word	0x00008220


	//   ....[2]....
        /*0204*/ 	.word	0x00008360


	//   ....[3]....
        /*0208*/ 	.word	0x00008460


	//----- nvinfo : EIATTR_MBARRIER_INSTR_OFFSETS
	.align		4
.L_623:
        /*020c*/ 	.byte	0x04, 0x39
        /*020e*/ 	.short	(.L_625 - .L_624)


	//   ....[0]....
.L_624:
        /*0210*/ 	.word	0x00000290
        /*0214*/ 	.word	0x000000ff
        /*0218*/ 	.word	0x00028c00
        /*021c*/ 	.short	0x0100
        /*021e*/ 	.byte	0x06
	.zero		1


	//   ....[1]....
        /*0220*/ 	.word	0x000002a0
        /*0224*/ 	.word	0x000000ff
        /*0228*/ 	.word	0x00028c20
        /*022c*/ 	.short	0x0100
        /*022e*/ 	.byte	0x06
	.zero		1


	//   ....[2]....
        /*0230*/ 	.word	0x00000350
        /*0234*/ 	.word	0x000000ff
        /*0238*/ 	.word	0x00028c30
        /*023c*/ 	.short	0x0100
        /*023e*/ 	.byte	0x06
	.zero		1


	//   ....[3]....
        /*0240*/ 	.word	0x00000360
        /*0244*/ 	.word	0x000000ff
        /*0248*/ 	.word	0x00028c40
        /*024c*/ 	.short	0x0100
        /*024e*/ 	.byte	0x06
	.zero		1


	//   ....[4]....
        /*0250*/ 	.word	0x00000370
        /*0254*/ 	.word	0x000000ff
        /*0258*/ 	.word	0x00028c38
        /*025c*/ 	.short	0x0100
        /*025e*/ 	.byte	0x06
	.zero		1


	//   ....[5]....
        /*0260*/ 	.word	0x00000380
        /*0264*/ 	.word	0x000000ff
        /*0268*/ 	.word	0x00028c48
        /*026c*/ 	.short	0x0100
        /*026e*/ 	.byte	0x06
	.zero		1


	//   ....[6]....
        /*0270*/ 	.word	0x000004b0
        /*0274*/ 	.word	0x000000ff
        /*0278*/ 	.word	0x00028c50
        /*027c*/ 	.short	0x0100
        /*027e*/ 	.byte	0x08
	.zero		1


	//   ....[7]....
        /*0280*/ 	.word	0x000004c0
        /*0284*/ 	.word	0x000000ff
        /*0288*/ 	.word	0x00028c60
        /*028c*/ 	.short	0x0100
        /*028e*/ 	.byte	0x08
	.zero		1


	//   ....[8]....
        /*0290*/ 	.word	0x000004d0
        /*0294*/ 	.word	0x000000ff
        /*0298*/ 	.word	0x00028c58
        /*029c*/ 	.short	0x0100
        /*029e*/ 	.byte	0x08
	.zero		1


	//   ....[9]....
        /*02a0*/ 	.word	0x000004e0
        /*02a4*/ 	.word	0x000000ff
        /*02a8*/ 	.word	0x00028c68
        /*02ac*/ 	.short	0x0100
        /*02ae*/ 	.byte	0x08
	.zero		1


	//   ....[10]....
        /*02b0*/ 	.word	0x000005d0
        /*02b4*/ 	.word	0x000000ff
        /*02b8*/ 	.word	0x00028c70
        /*02bc*/ 	.short	0x0100
        /*02be*/ 	.byte	0x06
	.zero		1


	//   ....[11]....
        /*02c0*/ 	.word	0x000005e0
        /*02c4*/ 	.word	0x000000ff
        /*02c8*/ 	.word	0x00028c80
        /*02cc*/ 	.short	0x0100
        /*02ce*/ 	.byte	0x06
	.zero		1


	//   ....[12]....
        /*02d0*/ 	.word	0x000005f0
        /*02d4*/ 	.word	0x000000ff
        /*02d8*/ 	.word	0x00028c78
        /*02dc*/ 	.short	0x0100
        /*02de*/ 	.byte	0x06
	.zero		1


	//   ....[13]....
        /*02e0*/ 	.word	0x00000600
        /*02e4*/ 	.word	0x000000ff
        /*02e8*/ 	.word	0x00028c88
        /*02ec*/ 	.short	0x0100
        /*02ee*/ 	.byte	0x06
	.zero		1


	//   ....[14]....
        /*02f0*/ 	.word	0x00000730
        /*02f4*/ 	.word	0x000000ff
        /*02f8*/ 	.word	0x00028c90
        /*02fc*/ 	.short	0x0100
        /*02fe*/ 	.byte	0x08
	.zero		1


	//   ....[15]....
        /*0300*/ 	.word	0x00000740
        /*0304*/ 	.word	0x000000ff
        /*0308*/ 	.word	0x00028ca0
        /*030c*/ 	.short	0x0100
        /*030e*/ 	.byte	0x08
	.zero		1


	//   ....[16]....
        /*0310*/ 	.word	0x00000750
        /*0314*/ 	.word	0x000000ff
        /*0318*/ 	.word	0x00028c98
        /*031c*/ 	.short	0x0100
        /*031e*/ 	.byte	0x08
	.zero		1


	//   ....[17]....
        /*0320*/ 	.word	0x00000760
        /*0324*/ 	.word	0x000000ff
        /*0328*/ 	.word	0x00028ca8
        /*032c*/ 	.short	0x0100
        /*032e*/ 	.byte	0x08
	.zero		1


	//   ....[18]....
        /*0330*/ 	.word	0x00000890
        /*0334*/ 	.word	0x000000ff
        /*0338*/ 	.word	0x00028cb0
        /*033c*/ 	.short	0x0100
        /*033e*/ 	.byte	0x08
	.zero		1


	//   ....[19]....
        /*0340*/ 	.word	0x000008a0
        /*0344*/ 	.word	0x000000ff
        /*0348*/ 	.word	0x00028cc0
        /*034c*/ 	.short	0x0100
        /*034e*/ 	.byte	0x08
	.zero		1


	//   ....[20]....
        /*0350*/ 	.word	0x000008b0
        /*0354*/ 	.word	0x000000ff
        /*0358*/ 	.word	0x00028cb8
        /*035c*/ 	.short	0x0100
        /*035e*/ 	.byte	0x08
	.zero		1


	//   ....[21]....
        /*0360*/ 	.word	0x000008c0
        /*0364*/ 	.word	0x000000ff
        /*0368*/ 	.word	0x00028cc8
        /*036c*/ 	.short	0x0100
        /*036e*/ 	.byte	0x08
	.zero		1


	//   ....[22]....
        /*0370*/ 	.word	0x00001150
        /*0374*/ 	.word	0x000000ff
        /*0378*/ 	.word	0x00028c50
        /*037c*/ 	.short	0x010a
        /*037e*/ 	.byte	0x10
	.zero		1


	//   ....[23]....
        /*0380*/ 	.word	0x00001430
        /*0384*/ 	.word	0x00000000
        /*0388*/ 	.word	0x00000000
        /*038c*/ 	.short	0x0101
        /*038e*/ 	.byte	0x3f
	.zero		1


	//   ....[24]....
        /*0390*/ 	.word	0x00001dc0
        /*0394*/ 	.word	0x000000ff
        /*0398*/ 	.word	0x00028c50
        /*039c*/ 	.short	0x010a
        /*039e*/ 	.byte	0x06
	.zero		1


	//   ....[25]....
        /*03a0*/ 	.word	0x00001e00
        /*03a4*/ 	.word	0x000000ff
        /*03a8*/ 	.word	0x00028c50
        /*03ac*/ 	.short	0x010a
        /*03ae*/ 	.byte	0x06
	.zero		1


	//   ....[26]....
        /*03b0*/ 	.word	0x00002050
        /*03b4*/ 	.word	0x00000003
        /*03b8*/ 	.word	0x00000000
        /*03bc*/ 	.short	0x0101
        /*03be*/ 	.byte	0x3f
	.zero		1


	//   ....[27]....
        /*03c0*/ 	.word	0x00002ba0
        /*03c4*/ 	.word	0x000000ff
        /*03c8*/ 	.word	0x00028c00
        /*03cc*/ 	.short	0x010a
        /*03ce*/ 	.byte	0x2e
	.zero		1


	//   ....[28]....
        /*03d0*/ 	.word	0x00002c20
        /*03d4*/ 	.word	0x00000007
        /*03d8*/ 	.word	0x00028c30
        /*03dc*/ 	.short	0x010a
        /*03de*/ 	.byte	0x3f
	.zero		1


	//   ....[29]....
        /*03e0*/ 	.word	0x00002c60
        /*03e4*/ 	.word	0x00000007
        /*03e8*/ 	.word	0x00028c30
        /*03ec*/ 	.short	0x010a
        /*03ee*/ 	.byte	0x3f
	.zero		1


	//   ....[30]....
        /*03f0*/ 	.word	0x00003c40
        /*03f4*/ 	.word	0x00000005
        /*03f8*/ 	.word	0x00000000
        /*03fc*/ 	.short	0x0101
        /*03fe*/ 	.byte	0x3f
	.zero		1


	//   ....[31]....
        /*0400*/ 	.word	0x000040c0
        /*0404*/ 	.word	0x00000007
        /*0408*/ 	.word	0x00028c50
        /*040c*/ 	.short	0x010a
        /*040e*/ 	.byte	0x3f
	.zero		1


	//   ....[32]....
        /*0410*/ 	.word	0x00004110
        /*0414*/ 	.word	0x00000007
        /*0418*/ 	.word	0x00028c50
        /*041c*/ 	.short	0x010a
        /*041e*/ 	.byte	0x3f
	.zero		1


	//   ....[33]....
        /*0420*/ 	.word	0x00004370
        /*0424*/ 	.word	0x00000007
        /*0428*/ 	.word	0x00000000
        /*042c*/ 	.short	0x0101
        /*042e*/ 	.byte	0x3f
	.zero		1


	//   ....[34]....
        /*0430*/ 	.word	0x000044c0
        /*0434*/ 	.word	0x000000ff
        /*0438*/ 	.word	0x00028c30
        /*043c*/ 	.short	0x010a
        /*043e*/ 	.byte	0x17
	.zero		1


	//   ....[35]....
        /*0440*/ 	.word	0x00004500
        /*0444*/ 	.word	0x000000ff
        /*0448*/ 	.word	0x00028c30
        /*044c*/ 	.short	0x010a
        /*044e*/ 	.byte	0x17
	.zero		1


	//   ....[36]....
        /*0450*/ 	.word	0x00005440
        /*0454*/ 	.word	0x00000098
        /*0458*/ 	.word	0x00000000
        /*045c*/ 	.short	0x0101
        /*045e*/ 	.byte	0x3f
	.zero		1


	//   ....[37]....
        /*0460*/ 	.word	0x00005de0
        /*0464*/ 	.word	0x000000ff
        /*0468*/ 	.word	0x00028c50
        /*046c*/ 	.short	0x010a
        /*046e*/ 	.byte	0x17
	.zero		1


	//   ....[38]....
        /*0470*/ 	.word	0x00005e20
        /*0474*/ 	.word	0x000000ff
        /*0478*/ 	.word	0x00028c50
        /*047c*/ 	.short	0x010a
        /*047e*/ 	.byte	0x17
	.zero		1


	//   ....[39]....
        /*0480*/ 	.word	0x00006090
        /*0484*/ 	.word	0x000000a8
        /*0488*/ 	.word	0x00000000
        /*048c*/ 	.short	0x0101
        /*048e*/ 	.byte	0x3f
	.zero		1


	//   ....[40]....
        /*0490*/ 	.word	0x00007d40
        /*0494*/ 	.word	0x000000ff
        /*0498*/ 	.word	0x00000000
        /*049c*/ 	.short	0x0101
        /*049e*/ 	.byte	0x06
	.zero		1


	//   ....[41]....
        /*04a0*/ 	.word	0x00008960
        /*04a4*/ 	.word	0x00000005
        /*04a8*/ 	.word	0x00028c40
        /*04ac*/ 	.short	0x010a
        /*04ae*/ 	.byte	0x3f
	.zero		1


	//   ....[42]....
        /*04b0*/ 	.word	0x00008cf0
        /*04b4*/ 	.word	0x0000000a
        /*04b8*/ 	.word	0x00028c20
        /*04bc*/ 	.short	0x010a
        /*04be*/ 	.byte	0x3f
	.zero		1


	//   ....[43]....
        /*04c0*/ 	.word	0x00008db0
        /*04c4*/ 	.word	0x00000008
        /*04c8*/ 	.word	0x00028c60
        /*04cc*/ 	.short	0x010a
        /*04ce*/ 	.byte	0x3f
	.zero		1


	//   ....[44]....
        /*04d0*/ 	.word	0x000094a0
        /*04d4*/ 	.word	0x00000002
        /*04d8*/ 	.word	0x00028c40
        /*04dc*/ 	.short	0x010a
        /*04de*/ 	.byte	0x3f
	.zero		1


	//   ....[45]....
        /*04e0*/ 	.word	0x00009670
        /*04e4*/ 	.word	0x00000002
        /*04e8*/ 	.word	0x00028c60
        /*04ec*/ 	.short	0x010a
        /*04ee*/ 	.byte	0x3f
	.zero		1


	//   ....[46]....
        /*04f0*/ 	.word	0x00009cf0
        /*04f4*/ 	.word	0x00000003
        /*04f8*/ 	.word	0x00028c40
        /*04fc*/ 	.short	0x010a
        /*04fe*/ 	.byte	0x3f
	.zero		1


	//   ....[47]....
        /*0500*/ 	.word	0x00009ec0
        /*0504*/ 	.word	0x00000003
        /*0508*/ 	.word	0x00028c60
        /*050c*/ 	.short	0x010a
        /*050e*/ 	.byte	0x3f
	.zero		1


	//   ....[48]....
        /*0510*/ 	.word	0x0000a4e0
        /*0514*/ 	.word	0x00000003
        /*0518*/ 	.word	0x00028c40
        /*051c*/ 	.short	0x010a
        /*051e*/ 	.byte	0x3f
	.zero		1


	//   ....[49]....
        /*0520*/ 	.word	0x0000a6b0
        /*0524*/ 	.word	0x00000003
        /*0528*/ 	.word	0x00028c60
        /*052c*/ 	.short	0x010a
        /*052e*/ 	.byte	0x3f
	.zero		1


	//   ....[50]....
        /*0530*/ 	.word	0x0000ac30
        /*0534*/ 	.word	0x00000000
        /*0538*/ 	.word	0x00028c20
        /*053c*/ 	.short	0x010a
        /*053e*/ 	.byte	0x3f
	.zero		1


	//   ....[51]....
        /*0540*/ 	.word	0x0000add0
        /*0544*/ 	.word	0x00000006
        /*0548*/ 	.word	0x00000000
        /*054c*/ 	.short	0x010a
        /*054e*/ 	.byte	0x3f
	.zero		1


	//   ....[52]....
        /*0550*/ 	.word	0x0000ae40
        /*0554*/ 	.word	0x00000003
        /*0558*/ 	.word	0x00000000
        /*055c*/ 	.short	0x010a
        /*055e*/ 	.byte	0x3f
	.zero		1


	//   ....[53]....
        /*0560*/ 	.word	0x0000aea0
        /*0564*/ 	.word	0x00000010
        /*0568*/ 	.word	0x00000000
        /*056c*/ 	.short	0x010a
        /*056e*/ 	.byte	0x3f
	.zero		1


	//   ....[54]....
        /*0570*/ 	.word	0x0000aed0
        /*0574*/ 	.word	0x00000003
        /*0578*/ 	.word	0x00000000
        /*057c*/ 	.short	0x010a
        /*057e*/ 	.byte	0x3f
	.zero		1


	//   ....[55]....
        /*0580*/ 	.word	0x0000af40
        /*0584*/ 	.word	0x00000003
        /*0588*/ 	.word	0x00028c50
        /*058c*/ 	.short	0x010a
        /*058e*/ 	.byte	0x3f
	.zero		1


	//   ....[56]....
        /*0590*/ 	.word	0x0000afa0
        /*0594*/ 	.word	0x00000004
        /*0598*/ 	.word	0x00028c50
        /*059c*/ 	.short	0x010a
        /*059e*/ 	.byte	0x3f
	.zero		1


	//   ....[57]....
        /*05a0*/ 	.word	0x0000b000
        /*05a4*/ 	.word	0x00000003
        /*05a8*/ 	.word	0x00028c00
        /*05ac*/ 	.short	0x010a
        /*05ae*/ 	.byte	0x3f
	.zero		1


	//   ....[58]....
        /*05b0*/ 	.word	0x0000b050
        /*05b4*/ 	.word	0x00000007
        /*05b8*/ 	.word	0x00028c30
        /*05bc*/ 	.short	0x010a
        /*05be*/ 	.byte	0x3f
	.zero		1


	//   ....[59]....
        /*05c0*/ 	.word	0x0000b0a0
        /*05c4*/ 	.word	0x00000007
        /*05c8*/ 	.word	0x00028c50
        /*05cc*/ 	.short	0x010a
        /*05ce*/ 	.byte	0x3f
	.zero		1


	//   ....[60]....
        /*05d0*/ 	.word	0x0000b100
        /*05d4*/ 	.word	0x00000004
        /*05d8*/ 	.word	0x00028c30
        /*05dc*/ 	.short	0x010a
        /*05de*/ 	.byte	0x3f
	.zero		1


	//   ....[61]....
        /*05e0*/ 	.word	0x0000b150
        /*05e4*/ 	.word	0x000000a8
        /*05e8*/ 	.word	0x00028c50
        /*05ec*/ 	.short	0x010a
        /*05ee*/ 	.byte	0x3f
	.zero		1


	//   ....[62]....
        /*05f0*/ 	.word	0x0000b2f0
        /*05f4*/ 	.word	0x00000005
        /*05f8*/ 	.word	0x00028c40
        /*05fc*/ 	.short	0x010a
        /*05fe*/ 	.byte	0x3f
	.zero		1


	//   ....[63]....
        /*0600*/ 	.word	0x0000b370
        /*0604*/ 	.word	0x00000008
        /*0608*/ 	.word	0x00028c20
        /*060c*/ 	.short	0x010a
        /*060e*/ 	.byte	0x3f
	.zero		1


	//   ....[64]....
        /*0610*/ 	.word	0x0000b3c0
        /*0614*/ 	.word	0x00000008
        /*0618*/ 	.word	0x00028c60
        /*061c*/ 	.short	0x010a
        /*061e*/ 	.byte	0x3f
	.zero		1


	//   ....[65]....
        /*0620*/ 	.word	0x0000b410
        /*0624*/ 	.word	0x00000002
        /*0628*/ 	.word	0x00028c40
        /*062c*/ 	.short	0x010a
        /*062e*/ 	.byte	0x3f
	.zero		1


	//   ....[66]....
        /*0630*/ 	.word	0x0000b460
        /*0634*/ 	.word	0x00000002
        /*0638*/ 	.word	0x00028c60
        /*063c*/ 	.short	0x010a
        /*063e*/ 	.byte	0x3f
	.zero		1


	//   ....[67]....
        /*0640*/ 	.word	0x0000b4b0
        /*0644*/ 	.word	0x00000003
        /*0648*/ 	.word	0x00028c40
        /*064c*/ 	.short	0x010a
        /*064e*/ 	.byte	0x3f
	.zero		1


	//   ....[68]....
        /*0650*/ 	.word	0x0000b500
        /*0654*/ 	.word	0x00000003
        /*0658*/ 	.word	0x00028c60
        /*065c*/ 	.short	0x010a
        /*065e*/ 	.byte	0x3f
	.zero		1


	//   ....[69]....
        /*0660*/ 	.word	0x0000b550
        /*0664*/ 	.word	0x00000003
        /*0668*/ 	.word	0x00028c40
        /*066c*/ 	.short	0x010a
        /*066e*/ 	.byte	0x3f
	.zero		1


	//   ....[70]....
        /*0670*/ 	.word	0x0000b5a0
        /*0674*/ 	.word	0x00000003
        /*0678*/ 	.word	0x00028c60
        /*067c*/ 	.short	0x010a
        /*067e*/ 	.byte	0x3f
	.zero		1


	//   ....[71]....
        /*0680*/ 	.word	0x0000b5f0
        /*0684*/ 	.word	0x00000000
        /*0688*/ 	.word	0x00028c20
        /*068c*/ 	.short	0x010a
        /*068e*/ 	.byte	0x3f
	.zero		1


	//   ....[72]....
        /*0690*/ 	.word	0x0000b790
        /*0694*/ 	.word	0x00000006
        /*0698*/ 	.word	0x00000000
        /*069c*/ 	.short	0x010a
        /*069e*/ 	.byte	0x3f
	.zero		1


	//   ....[73]....
        /*06a0*/ 	.word	0x0000b7e0
        /*06a4*/ 	.word	0x00000003
        /*06a8*/ 	.word	0x00000000
        /*06ac*/ 	.short	0x010a
        /*06ae*/ 	.byte	0x3f
	.zero		1


	//   ....[74]....
        /*06b0*/ 	.word	0x0000b830
        /*06b4*/ 	.word	0x00000010
        /*06b8*/ 	.word	0x00000000
        /*06bc*/ 	.short	0x010a
        /*06be*/ 	.byte	0x3f
	.zero		1


	//----- nvinfo : EIATTR_NUM_MBARRIERS
	.align		4
.L_625:
        /*06c0*/ 	.byte	0x03, 0x38
        /*06c2*/ 	.short	0x0016


	//----- nvinfo : EIATTR_EXIT_INSTR_OFFSETS
	.align		4
        /*06c4*/ 	.byte	0x04, 0x1c
        /*06c6*/ 	.short	(.L_627 - .L_626)


	//   ....[0]....
.L_626:
        /*06c8*/ 	.word	0x00000a10


	//   ....[1]....
        /*06cc*/ 	.word	0x00007d90


	//   ....[2]....
        /*06d0*/ 	.word	0x00007df0


	//   ....[3]....
        /*06d4*/ 	.word	0x0000af20


	//----- nvinfo : EIATTR_MAX_THREADS
	.align		4
.L_627:
        /*06d8*/ 	.byte	0x04, 0x05
        /*06da*/ 	.short	(.L_629 - .L_628)
.L_628:
        /*06dc*/ 	.word	0x00000180
        /*06e0*/ 	.word	0x00000001
        /*06e4*/ 	.word	0x00000001


	//----- nvinfo : EIATTR_CRS_STACK_SIZE
	.align		4
.L_629:
        /*06e8*/ 	.byte	0x04, 0x1e
        /*06ea*/ 	.short	(.L_631 - .L_630)
.L_630:
        /*06ec*/ 	.word	0x00000000


	//----- nvinfo : EIATTR_CBANK_PARAM_SIZE
	.align		4
.L_631:
        /*06f0*/ 	.byte	0x03, 0x19
        /*06f2*/ 	.short	0x0bf0


	//----- nvinfo : EIATTR_PARAM_CBANK
	.align		4
        /*06f4*/ 	.byte	0x04, 0x0a
        /*06f6*/ 	.short	(.L_633 - .L_632)
	.align		4
.L_632:
        /*06f8*/ 	.word	index@(.nv.constant0._ZN7cutlass13device_kernelIN5flash11enable_sm90INS1_16FlashAttnFwdSm90INS1_25CollectiveMainloopFwdSm90ILi2EN4cute5tupleIJNS5_1CILi1EEES8_S8_EEENS6_IJNS7_ILi64EEESA_SA_EEELi512ENS_6half_tEfNS_4arch4Sm90ELb0ELb0ELb1ELb0ELb0ELb0ELb0ELb0ELb0ELb0ELb0ELb0EEENS1_21CollectiveEpilogueFwdINS6_IJSA_NS7_ILi512EEESA_EEES9_SC_SE_Li256ELb0ELb0ELb0ELb0EEENS1_29StaticPersistentTileSchedulerILb0EEEEEEEEEvNT_6ParamsE)
        /*06fc*/ 	.short	0x0210
        /*06fe*/ 	.short	0x0bf0


	//----- nvinfo : EIATTR_SW_WAR
	.align		4
.L_633:
        /*0700*/ 	.byte	0x04, 0x36
        /*0702*/ 	.short	(.L_635 - .L_634)
.L_634:
        /*0704*/ 	.word	0x00000008
.L_635:


//--------------------- .nv.info._ZN7cutlass13device_kernelIN5flash11enable_sm90INS1_16FlashAttnFwdSm90INS1_25CollectiveMainloopFwdSm90ILi2EN4cute5tupleIJNS5_1CILi1EEES8_S8_EEENS6_IJNS7_ILi64EEESA_SA_EEELi512ENS_6half_tEfNS_4arch4Sm90ELb0ELb0ELb1ELb0ELb0ELb0ELb1ELb0ELb0ELb0ELb0ELb0EEENS1_21CollectiveEpilogueFwdINS6_IJSA_NS7_ILi512EEESA_EEES9_SC_SE_Li256ELb0ELb0ELb0ELb0EEENS1_29StaticPersistentTileSchedulerILb0EEEEEEEEEvNT_6ParamsE --------------------------
	.section	.nv.info._ZN7cutlass13device_kernelIN5flash11enable_sm90INS1_16FlashAttnFwdSm90INS1_25CollectiveMainloopFwdSm90ILi2EN4cute5tupleIJNS5_1CILi1EEES8_S8_EEENS6_IJNS7_ILi64EEESA_SA_EEELi512ENS_6half_tEfNS_4arch4Sm90ELb0ELb0ELb1ELb0ELb0ELb0ELb1ELb0ELb0ELb0ELb0ELb0EEENS1_21CollectiveEpilogueFwdINS6_IJSA_NS7_ILi512EEESA_EEES9_SC_SE_Li256ELb0ELb0ELb0ELb0EEENS1_29StaticPersistentTileSchedulerILb0EEEEEEEEEvNT_6ParamsE,"",@"SHT_CUDA_INFO"
	.sectionflags	@""
	.align	4


	//----- nvinfo : EIATTR_CUDA_API_VERSION
	.align		4
        /*0000*/ 	.byte	0x04, 0x37
        /*0002*/ 	.short	(.L_637 - .L_636)
.L_636:
        /*0004*/ 	.word	0x00000082


	//----- nvinfo : EIATTR_KPARAM_INFO
	.align		4
.L_637:
        /*0008*/ 	.byte	0x04, 0x17
        /*000a*/ 	.short	(.L_639 - .L_638)
.L_638:
        /*000c*/ 	.word	0x00000000
        /*0010*/ 	.short	0x0000
        /*0012*/ 	.short	0x0070
        /*0014*/ 	.byte	0x00, 0xf0, 0x01, 0x32


	//----- nvinfo : EIATTR_SPARSE_MMA_MASK
	.align		4
.L_639:
        /*0018*/ 	.byte	0x03, 0x50
        /*001a*/ 	.short	0x0000


	//----- nvinfo : EIATTR_MAXREG_COUNT
	.align		4
        /*001c*/ 	.byte	0x03, 0x1b
        /*001e*/ 	.short	0x00a8


	//----- nvinfo : EIATTR_NUM_BARRIERS
	.align		4
        /*0020*/ 	.byte	0x02, 0x4c
        /*0022*/ 	.byte	0x10
	.zero		1


	//----- nvinfo : EIATTR_EXTERNS
	.align		4
        /*0024*/ 	.byte	0x04, 0x0f
        /*0026*/ 	.short	(.L_641 - .L_640)


	//   ....[0]....
	.align		4
.L_640:
        /*0028*/ 	.word	index@(__assertfail)


	//----- nvinfo : EIATTR_ANNOTATIONS
	.align		4
.L_641:
        /*002c*/ 	.byte	0x04, 0x55
        /*002e*/ 	.short	(.L_643 - .L_642)


	//   ....[0]....
.L_642:
        /* <DEDUP_REMOVED lines=14> */


	//----- nvinfo : EIATTR_MERCURY_ISA_VERSION
	.align		4
.L_643:
        /*00f8*/ 	.byte	0x03, 0x5f
        /*00fa*/ 	.short	0x0101


	//----- nvinfo : EIATTR_INT_WARP_WIDE_INSTR_OFFSETS
	.align		4
        /*00fc*/ 	.byte	0x04, 0x31
        /*00fe*/ 	.short	(.L_645 - .L_644)


	//   ....[0]....
.L_644:
        /*0100*/ 	.word	0x000001b0


	//   ....[1]....
        /*0104*/ 	.word	0x000001e0


	//   ....[2]....
        /*0108*/ 	.word	0x00000250


	//   ....[3]....
        /*010c*/ 	.word	0x00000290


	//   ....[4]....
        /*0110*/ 	.word	0x0000adc0


	//   ....[5]....
        /*0114*/ 	.word	0x0000ae20


	//----- nvinfo : EIATTR_COOP_GROUP_MASK_REGIDS
	.align		4
.L_645:
        /*0118*/ 	.byte	0x04, 0x29
        /*011a*/ 	.short	(.L_647 - .L_646)


	//   ....[0]....
.L_646:
        /*011c*/ 	.word	0xffffffff


	//   ....[1]....
        /*0120*/ 	.word	0xffffffff


	//   ....[2]....
        /*0124*/ 	.word	0xffffffff


	//   ....[3]....
        /*0128*/ 	.word	0xffffffff


	//   ....[4]....
        /*012c*/ 	.word	0xffffffff


	//   ....[5]....
        /*0130*/ 	.word	0xffffffff


	//   ....[6]....
        /*0134*/ 	.word	0xffffffff


	//   ....[7]....
        /*0138*/ 	.word	0xffffffff


	//   ....[8]....
        /*013c*/ 	.word	0xffffffff


	//   ....[9]....
        /*0140*/ 	.word	0xffffffff


	//   ....[10]....
        /*0144*/ 	.word	0xffffffff


	//   ....[11]....
        /*0148*/ 	.word	0xffffffff


	//   ....[12]....
        /*014c*/ 	.word	0xffffffff


	//   ....[13]....
        /*0150*/ 	.word	0xffffffff


	//   ....[14]....
        /*0154*/ 	.word	0xffffffff


	//   ....[15]....
        /*0158*/ 	.word	0xffffffff


	//   ....[16]....
        /*015c*/ 	.word	0xffffffff


	//   ....[17]....
        /*0160*/ 	.word	0xffffffff


	//   ....[18]....
        /*0164*/ 	.word	0xffffffff


	//   ....[19]....
        /*0168*/ 	.word	0xffffffff


	//   ....[20]....
        /*016c*/ 	.word	0xffffffff


	//   ....[21]....
        /*0170*/ 	.word	0xffffffff


	//   ....[22]....
        /*0174*/ 	.word	0xffffffff


	//   ....[23]....
        /*0178*/ 	.word	0xffffffff


	//   ....[24]....
        /*017c*/ 	.word	0xffffffff


	//   ....[25]....
        /*0180*/ 	.word	0xffffffff


	//   ....[26]....
        /*0184*/ 	.word	0xffffffff


	//   ....[27]....
        /*0188*/ 	.word	0xffffffff


	//   ....[28]....
        /*018c*/ 	.word	0xffffffff


	//   ....[29]....
        /*0190*/ 	.word	0x0500000f


	//   ....[30]....
        /*0194*/ 	.word	0x0500000f


	//----- nvinfo : EIATTR_COOP_GROUP_INSTR_OFFSETS
	.align		4
.L_647:
        /*0198*/ 	.byte	0x04, 0x28
        /*019a*/ 	.short	(.L_649 - .L_648)


	//   ....[0]....
.L_648:
        /*019c*/ 	.word	0x00000060


	//   ....[1]....
        /*01a0*/ 	.word	0x000001c0


	//   ....[2]....
        /*01a4*/ 	.word	0x00000270


	//   ....[3]....
        /*01a8*/ 	.word	0x000003d0


	//   ....[4]....
        /*01ac*/ 	.word	0x00000530


	//   ....[5]....
        /*01b0*/ 	.word	0x00000650


	//   ....[6]....
        /*01b4*/ 	.word	0x000007b0


	//   ....[7]....
        /*01b8*/ 	.word	0x00001010


	//   ....[8]....
        /*01bc*/ 	.word	0x00002790


	//   ....[9]....
        /*01c0*/ 	.word	0x00003750


	//   ....[10]....
        /*01c4*/ 	.word	0x00004ac0


	//   ....[11]....
        /*01c8*/ 	.word	0x00004b60


	//   ....[12]....
        /*01cc*/ 	.word	0x00004d50


	//   ....[13]....
        /*01d0*/ 	.word	0x00004e60


	//   ....[14]....
        /*01d4*/ 	.word	0x00005690


	//   ....[15]....
        /*01d8*/ 	.word	0x000063f0


	//   ....[16]....
        /*01dc*/ 	.word	0x00007380


	//   ....[17]....
        /*01e0*/ 	.word	0x00007400


	//   ....[18]....
        /*01e4*/ 	.word	0x00007700


	//   ....[19]....
        /*01e8*/ 	.word	0x000077e0


	//   ....[20]....
        /*01ec*/ 	.word	0x00008880


	//   ....[21]....
        /*01f0*/ 	.word	0x000088c0


	//   ....[22]....
        /*01f4*/ 	.word	0x00008900


	//   ....[23]....
        /*01f8*/ 	.word	0x00008990


	//   ....[24]....
        /*01fc*/ 	.word	0x000089a0


	//   ....[25]....
        /*0200*/ 	.word	0x00009360


	//   ....[26]....
        /*0204*/ 	.word	0x0000a170


	//   ....[27]....
        /*0208*/ 	.word	0x0000a5d0


	//   ....[28]....
        /*020c*/ 	.word	0x0000d8c0


	//   ....[29]....
        /*0210*/ 	.word	0x0000dd60


	//   ....[30]....
        /*0214*/ 	.word	0x0000e200


	//----- nvinfo : EIATTR_REG_RECONFIG
	.align		4
.L_649:
        /*0218*/ 	.byte	0x01, 0x54
	.zero		2


	//----- nvinfo : EIATTR_SYSCALL_OFFSETS
	.align		4
        /*021c*/ 	.byte	0x04, 0x46
        /*021e*/ 	.short	(.L_651 - .L_650)


	//   ....[0]....
.L_650:
        /*0220*/ 	.word	0x00002980


	//   ....[1]....
        /*0224*/ 	.word	0x0000aa40


	//   ....[2]....
        /*0228*/ 	.word	0x0000ab80


	//   ....[3]....
        /*022c*/ 	.word	0x0000ac80


	//----- nvinfo : EIATTR_MBARRIER_INSTR_OFFSETS
	.align		4
.L_651:
        /*0230*/ 	.byte	0x04, 0x39
        /*0232*/ 	.short	(.L_653 - .L_652)


	//   ....[0]....
.L_652:
        /*0234*/ 	.word	0x000002b0
        /*0238*/ 	.word	0x000000ff
        /*023c*/ 	.word	0x00038800
        /*0240*/ 	.short	0x0100
        /*0242*/ 	.byte	0x06
	.zero		1


	//   ....[1]....
        /*0244*/ 	.word	0x000002c0
        /*0248*/ 	.word	0x000000ff
        /*024c*/ 	.word	0x00038810
        /*0250*/ 	.short	0x0100
        /*0252*/ 	.byte	0x06
	.zero		1


	//   ....[2]....
        /*0254*/ 	.word	0x000002d0
        /*0258*/ 	.word	0x000000ff
        /*025c*/ 	.word	0x00038820
        /*0260*/ 	.short	0x0100
        /*0262*/ 	.byte	0x06
	.zero		1


	//   ....[3]....
        /*0264*/ 	.word	0x00000380
        /*0268*/ 	.word	0x000000ff
        /*026c*/ 	.word	0x00038830
        /*0270*/ 	.short	0x0100
        /*0272*/ 	.byte	0x06
	.zero		1


	//   ....[4]....
        /*0274*/ 	.word	0x00000390
        /*0278*/ 	.word	0x000000ff
        /*027c*/ 	.word	0x00038840
        /*0280*/ 	.short	0x0100
        /*0282*/ 	.byte	0x06
	.zero		1


	//   ....[5]....
        /*0284*/ 	.word	0x000003a0
        /*0288*/ 	.word	0x000000ff
        /*028c*/ 	.word	0x00038838
        /*0290*/ 	.short	0x0100
        /*0292*/ 	.byte	0x06
	.zero		1


	//   ....[6]....
        /*0294*/ 	.word	0x000003b0
        /*0298*/ 	.word	0x000000ff
        /*029c*/ 	.word	0x00038848
        /*02a0*/ 	.short	0x0100
        /*02a2*/ 	.byte	0x06
	.zero		1


	//   ....[7]....
        /*02a4*/ 	.word	0x000004e0
        /*02a8*/ 	.word	0x000000ff
        /*02ac*/ 	.word	0x00038850
        /*02b0*/ 	.short	0x0100
        /*02b2*/ 	.byte	0x08
	.zero		1


	//   ....[8]....
        /*02b4*/ 	.word	0x000004f0
        /*02b8*/ 	.word	0x000000ff
        /*02bc*/ 	.word	0x00038860
        /*02c0*/ 	.short	0x0100
        /*02c2*/ 	.byte	0x08
	.zero		1


	//   ....[9]....
        /*02c4*/ 	.word	0x00000500
        /*02c8*/ 	.word	0x000000ff
        /*02cc*/ 	.word	0x00038858
        /*02d0*/ 	.short	0x0100
        /*02d2*/ 	.byte	0x08
	.zero		1


	//   ....[10]....
        /*02d4*/ 	.word	0x00000510
        /*02d8*/ 	.word	0x000000ff
        /*02dc*/ 	.word	0x00038868
        /*02e0*/ 	.short	0x0100
        /*02e2*/ 	.byte	0x08
	.zero		1


	//   ....[11]....
        /*02e4*/ 	.word	0x00000600
        /*02e8*/ 	.word	0x000000ff
        /*02ec*/ 	.word	0x00038870
        /*02f0*/ 	.short	0x0100
        /*02f2*/ 	.byte	0x06
	.zero		1


	//   ....[12]....
        /*02f4*/ 	.word	0x00000610
        /*02f8*/ 	.word	0x000000ff
        /*02fc*/ 	.word	0x00038880
        /*0300*/ 	.short	0x0100
        /*0302*/ 	.byte	0x06
	.zero		1


	//   ....[13]....
        /*0304*/ 	.word	0x00000620
        /*0308*/ 	.word	0x000000ff
        /*030c*/ 	.word	0x00038878
        /*0310*/ 	.short	0x0100
        /*0312*/ 	.byte	0x06
	.zero		1


	//   ....[14]....
        /*0314*/ 	.word	0x00000630
        /*0318*/ 	.word	0x000000ff
        /*031c*/ 	.word	0x00038888
        /*0320*/ 	.short	0x0100
        /*0322*/ 	.byte	0x06
	.zero		1


	//   ....[15]....
        /*0324*/ 	.word	0x00000760
        /*0328*/ 	.word	0x000000ff
        /*032c*/ 	.word	0x00038890
        /*0330*/ 	.short	0x0100
        /*0332*/ 	.byte	0x08
	.zero		1


	//   ....[16]....
        /*0334*/ 	.word	0x00000770
        /*0338*/ 	.word	0x000000ff
        /*033c*/ 	.word	0x000388a0
        /*0340*/ 	.short	0x0100
        /*0342*/ 	.byte	0x08
	.zero		1


	//   ....[17]....
        /*0344*/ 	.word	0x00000780
        /*0348*/ 	.word	0x000000ff
        /*034c*/ 	.word	0x00038898
        /*0350*/ 	.short	0x0100
        /*0352*/ 	.byte	0x08
	.zero		1


	//   ....[18]....
        /*0354*/ 	.word	0x00000790
        /*0358*/ 	.word	0x000000ff
        /*035c*/ 	.word	0x000388a8
        /*0360*/ 	.short	0x0100
        /*0362*/ 	.byte	0x08
	.zero		1


	//   ....[19]....
        /*0364*/ 	.word	0x000008d0
        /*0368*/ 	.word	0x000000ff
        /*036c*/ 	.word	0x000388b0
        /*0370*/ 	.short	0x0100
        /*0372*/ 	.byte	0x08
	.zero		1


	//   ....[20]....
        /*0374*/ 	.word	0x000008e0
        /*0378*/ 	.word	0x000000ff
        /*037c*/ 	.word	0x000388c0
        /*0380*/ 	.short	0x0100
        /*0382*/ 	.byte	0x08
	.zero		1


	//   ....[21]....
        /*0384*/ 	.word	0x000008f0
        /*0388*/ 	.word	0x000000ff
        /*038c*/ 	.word	0x000388b8
        /*0390*/ 	.short	0x0100
        /*0392*/ 	.byte	0x08
	.zero		1


	//   ....[22]....
        /*0394*/ 	.word	0x00000900
        /*0398*/ 	.word	0x000000ff
        /*039c*/ 	.word	0x000388c8
        /*03a0*/ 	.short	0x0100
        /*03a2*/ 	.byte	0x08
	.zero		1


	//   ....[23]....
        /*03a4*/ 	.word	0x00001390
        /*03a8*/ 	.word	0x00000000
        /*03ac*/ 	.word	0x00000000
        /*03b0*/ 	.short	0x0101
        /*03b2*/ 	.byte	0x3f
	.zero		1


	//   ....[24]....
        /*03b4*/ 	.word	0x00001e80
        /*03b8*/ 	.word	0x00000003
        /*03bc*/ 	.word	0x00000000
        /*03c0*/ 	.short	0x0101
        /*03c2*/ 	.byte	0x3f
	.zero		1


	//   ....[25]....
        /*03c4*/ 	.word	0x000029f0
        /*03c8*/ 	.word	0x000000ff
        /*03cc*/ 	.word	0x00038800
        /*03d0*/ 	.short	0x010a
        /*03d2*/ 	.byte	0x2a
	.zero		1


	//   ....[26]....
        /*03d4*/ 	.word	0x00002a50
        /*03d8*/ 	.word	0x00000008
        /*03dc*/ 	.word	0x00038830
        /*03e0*/ 	.short	0x010a
        /*03e2*/ 	.byte	0x3f
	.zero		1


	//   ....[27]....
        /*03e4*/ 	.word	0x00002a90
        /*03e8*/ 	.word	0x00000008
        /*03ec*/ 	.word	0x00038830
        /*03f0*/ 	.short	0x010a
        /*03f2*/ 	.byte	0x3f
	.zero		1


	//   ....[28]....
        /*03f4*/ 	.word	0x00002d10
        /*03f8*/ 	.word	0x000000ff
        /*03fc*/ 	.word	0x00038810
        /*0400*/ 	.short	0x010a
        /*0402*/ 	.byte	0x2a
	.zero		1


	//   ....[29]....
        /*0404*/ 	.word	0x00002d50
        /*0408*/ 	.word	0x00000008
        /*040c*/ 	.word	0x00038850
        /*0410*/ 	.short	0x010a
        /*0412*/ 	.byte	0x3f
	.zero		1


	//   ....[30]....
        /*0414*/ 	.word	0x00002e30
        /*0418*/ 	.word	0x00000008
        /*041c*/ 	.word	0x00038850
        /*0420*/ 	.short	0x010a
        /*0422*/ 	.byte	0x3f
	.zero		1


	//   ....[31]....
        /*0424*/ 	.word	0x000050a0
        /*0428*/ 	.word	0x00000018
        /*042c*/ 	.word	0x00000000
        /*0430*/ 	.short	0x0101
        /*0432*/ 	.byte	0x3f
	.zero		1


	//   ....[32]....
        /*0434*/ 	.word	0x000056b0
        /*0438*/ 	.word	0x00000008
        /*043c*/ 	.word	0x00000000
        /*0440*/ 	.short	0x0101
        /*0442*/ 	.byte	0x3f
	.zero		1


	//   ....[33]....
        /*0444*/ 	.word	0x00005810
        /*0448*/ 	.word	0x0000000b
        /*044c*/ 	.word	0x00038830
        /*0450*/ 	.short	0x010a
        /*0452*/ 	.byte	0x3f
	.zero		1


	//   ....[34]....
        /*0454*/ 	.word	0x00005860
        /*0458*/ 	.word	0x0000000b
        /*045c*/ 	.word	0x00038830
        /*0460*/ 	.short	0x010a
        /*0462*/ 	.byte	0x3f
	.zero		1


	//   ....[35]....
        /*0464*/ 	.word	0x00005a30
        /*0468*/ 	.word	0x0000000b
        /*046c*/ 	.word	0x00038850
        /*0470*/ 	.short	0x010a
        /*0472*/ 	.byte	0x3f
	.zero		1


	//   ....[36]....
        /*0474*/ 	.word	0x00005a70
        /*0478*/ 	.word	0x0000000b
        /*047c*/ 	.word	0x00038850
        /*0480*/ 	.short	0x010a
        /*0482*/ 	.byte	0x3f
	.zero		1


	//   ....[37]....
        /*0484*/ 	.word	0x00007b40
        /*0488*/ 	.word	0x00000098
        /*048c*/ 	.word	0x00000000
        /*0490*/ 	.short	0x0101
        /*0492*/ 	.byte	0x3f
	.zero		1


	//   ....[38]....
        /*0494*/ 	.word	0x000088a0
        /*0498*/ 	.word	0x0000000b
        /*049c*/ 	.word	0x00000000
        /*04a0*/ 	.short	0x0101
        /*04a2*/ 	.byte	0x3f
	.zero		1


	//   ....[39]....
        /*04a4*/ 	.word	0x0000a540
        /*04a8*/ 	.word	0x000000ff
        /*04ac*/ 	.word	0x00000000
        /*04b0*/ 	.short	0x0101
        /*04b2*/ 	.byte	0x06
	.zero		1


	//   ....[40]....
        /*04b4*/ 	.word	0x0000b180
        /*04b8*/ 	.word	0x0000000a
        /*04bc*/ 	.word	0x00038840
        /*04c0*/ 	.short	0x010a
        /*04c2*/ 	.byte	0x3f
	.zero		1


	//   ....[41]....
        /*04c4*/ 	.word	0x0000b900
        /*04c8*/ 	.word	0x0000000b
        /*04cc*/ 	.word	0x00038820
        /*04d0*/ 	.short	0x010a
        /*04d2*/ 	.byte	0x3f
	.zero		1


	//   ....[42]....
        /*04d4*/ 	.word	0x0000b9d0
        /*04d8*/ 	.word	0x00000005
        /*04dc*/ 	.word	0x00038860
        /*04e0*/ 	.short	0x010a
        /*04e2*/ 	.byte	0x3f
	.zero		1


	//   ....[43]....
        /*04e4*/ 	.word	0x0000c0b0
        /*04e8*/ 	.word	0x00000002
        /*04ec*/ 	.word	0x00038840
        /*04f0*/ 	.short	0x010a
        /*04f2*/ 	.byte	0x3f
	.zero		1


	//   ....[44]....
        /*04f4*/ 	.word	0x0000c280
        /*04f8*/ 	.word	0x00000002
        /*04fc*/ 	.word	0x00038860
        /*0500*/ 	.short	0x010a
        /*0502*/ 	.byte	0x3f
	.zero		1


	//   ....[45]....
        /*0504*/ 	.word	0x0000c900
        /*0508*/ 	.word	0x00000002
        /*050c*/ 	.word	0x00038840
        /*0510*/ 	.short	0x010a
        /*0512*/ 	.byte	0x3f
	.zero		1


	//   ....[46]....
        /*0514*/ 	.word	0x0000cac0
        /*0518*/ 	.word	0x00000002
        /*051c*/ 	.word	0x00038860
        /*0520*/ 	.short	0x010a
        /*0522*/ 	.byte	0x3f
	.zero		1


	//   ....[47]....
        /*0524*/ 	.word	0x0000d0d0
        /*0528*/ 	.word	0x00000002
        /*052c*/ 	.word	0x00038840
        /*0530*/ 	.short	0x010a
        /*0532*/ 	.byte	0x3f
	.zero		1


	//   ....[48]....
        /*0534*/ 	.word	0x0000d2a0
        /*0538*/ 	.word	0x00000002
        /*053c*/ 	.word	0x00038860
        /*0540*/ 	.short	0x010a
        /*0542*/ 	.byte	0x3f
	.zero		1


	//   ....[49]....
        /*0544*/ 	.word	0x0000d840
        /*0548*/ 	.word	0x00000000
        /*054c*/ 	.word	0x00038820
        /*0550*/ 	.short	0x010a
        /*0552*/ 	.byte	0x3f
	.zero		1


	//   ....[50]....
        /*0554*/ 	.word	0x0000d990
        /*0558*/ 	.word	0x00000006
        /*055c*/ 	.word	0x00000000
        /*0560*/ 	.short	0x010a
        /*0562*/ 	.byte	0x3f
	.zero		1


	//   ....[51]....
        /*0564*/ 	.word	0x0000da00
        /*0568*/ 	.word	0x00000007
        /*056c*/ 	.word	0x00000000
        /*0570*/ 	.short	0x010a
        /*0572*/ 	.byte	0x3f
	.zero		1


	//   ....[52]....
        /*0574*/ 	.word	0x0000da40
        /*0578*/ 	.word	0x00000010
        /*057c*/ 	.word	0x00000000
        /*0580*/ 	.short	0x010a
        /*0582*/ 	.byte	0x3f
	.zero		1


	//   ....[53]....
        /*0584*/ 	.word	0x0000da70
        /*0588*/ 	.word	0x00000003
        /*058c*/ 	.word	0x00000000
        /*0590*/ 	.short	0x010a
        /*0592*/ 	.byte	0x3f
	.zero		1


	//   ....[54]....
        /*0594*/ 	.word	0x0000dae0
        /*0598*/ 	.word	0x00000003
        /*059c*/ 	.word	0x00038800
        /*05a0*/ 	.short	0x010a
        /*05a2*/ 	.byte	0x3f
	.zero		1


	//   ....[55]....
        /*05a4*/ 	.word	0x0000db30
        /*05a8*/ 	.word	0x00000008
        /*05ac*/ 	.word	0x00038830
        /*05b0*/ 	.short	0x010a
        /*05b2*/ 	.byte	0x3f
	.zero		1


	//   ....[56]....
        /*05b4*/ 	.word	0x0000db90
        /*05b8*/ 	.word	0x00000003
        /*05bc*/ 	.word	0x00038810
        /*05c0*/ 	.short	0x010a
        /*05c2*/ 	.byte	0x3f
	.zero		1


	//   ....[57]....
        /*05c4*/ 	.word	0x0000dbe0
        /*05c8*/ 	.word	0x00000008
        /*05cc*/ 	.word	0x00038850
        /*05d0*/ 	.short	0x010a
        /*05d2*/ 	.byte	0x3f
	.zero		1


	//   ....[58]....
        /*05d4*/ 	.word	0x0000dc30
        /*05d8*/ 	.word	0x0000000b
        /*05dc*/ 	.word	0x00038830
        /*05e0*/ 	.short	0x010a
        /*05e2*/ 	.byte	0x3f
	.zero		1


	//   ....[59]....
        /*05e4*/ 	.word	0x0000dc80
        /*05e8*/ 	.word	0x0000000b
        /*05ec*/ 	.word	0x00038850
        /*05f0*/ 	.short	0x010a
        /*05f2*/ 	.byte	0x3f
	.zero		1


	//   ....[60]....
        /*05f4*/ 	.word	0x0000de20
        /*05f8*/ 	.word	0x0000000a
        /*05fc*/ 	.word	0x00038840
        /*0600*/ 	.short	0x010a
        /*0602*/ 	.byte	0x3f
	.zero		1


	//   ....[61]....
        /*0604*/ 	.word	0x0000dea0
        /*0608*/ 	.word	0x00000008
        /*060c*/ 	.word	0x00038820
        /*0610*/ 	.short	0x010a
        /*0612*/ 	.byte	0x3f
	.zero		1


	//   ....[62]....
        /*0614*/ 	.word	0x0000def0
        /*0618*/ 	.word	0x00000005
        /*061c*/ 	.word	0x00038860
        /*0620*/ 	.short	0x010a
        /*0622*/ 	.byte	0x3f
	.zero		1


	//   ....[63]....
        /*0624*/ 	.word	0x0000df40
        /*0628*/ 	.word	0x00000002
        /*062c*/ 	.word	0x00038840
        /*0630*/ 	.short	0x010a
        /*0632*/ 	.byte	0x3f
	.zero		1


	//   ....[64]....
        /*0634*/ 	.word	0x0000df90
        /*0638*/ 	.word	0x00000002
        /*063c*/ 	.word	0x00038860
        /*0640*/ 	.short	0x010a
        /*0642*/ 	.byte	0x3f
	.zero		1


	//   ....[65]....
        /*0644*/ 	.word	0x0000dfe0
        /*0648*/ 	.word	0x00000002
        /*064c*/ 	.word	0x00038840
        /*0650*/ 	.short	0x010a
        /*0652*/ 	.byte	0x3f
	.zero		1


	//   ....[66]....
        /*0654*/ 	.word	0x0000e030
        /*0658*/ 	.word	0x00000002
        /*065c*/ 	.word	0x00038860
        /*0660*/ 	.short	0x010a
        /*0662*/ 	.byte	0x3f
	.zero		1


	//   ....[67]....
        /*0664*/ 	.word	0x0000e080
        /*0668*/ 	.word	0x00000002
        /*066c*/ 	.word	0x00038840
        /*0670*/ 	.short	0x010a
        /*0672*/ 	.byte	0x3f
	.zero		1


	//   ....[68]....
        /*0674*/ 	.word	0x0000e0d0
        /*0678*/ 	.word	0x00000002
        /*067c*/ 	.word	0x00038860
        /*0680*/ 	.short	0x010a
        /*0682*/ 	.byte	0x3f
	.zero		1


	//   ....[69]....
        /*0684*/ 	.word	0x0000e120
        /*0688*/ 	.word	0x00000000
        /*068c*/ 	.word	0x00038820
        /*0690*/ 	.short	0x010a
        /*0692*/ 	.byte	0x3f
	.zero		1


	//   ....[70]....
        /*0694*/ 	.word	0x0000e2c0
        /*0698*/ 	.word	0x00000006
        /*069c*/ 	.word	0x00000000
        /*06a0*/ 	.short	0x010a
        /*06a2*/ 	.byte	0x3f
	.zero		1


	//   ....[71]....
        /*06a4*/ 	.word	0x0000e310
        /*06a8*/ 	.word	0x00000007
        /*06ac*/ 	.word	0x00000000
        /*06b0*/ 	.short	0x010a
        /*06b2*/ 	.byte	0x3f
	.zero		1


	//   ....[72]....
        /*06b4*/ 	.word	0x0000e360
        /*06b8*/ 	.word	0x00000010
        /*06bc*/ 	.word	0x00000000
        /*06c0*/ 	.short	0x010a
        /*06c2*/ 	.byte	0x3f
	.zero		1


	//----- nvinfo : EIATTR_NUM_MBARRIERS
	.align		4
.L_653:
        /*06c4*/ 	.byte	0x03, 0x38
        /*06c6*/ 	.short	0x0017


	//----- nvinfo : EIATTR_EXIT_INSTR_OFFSETS
	.align		4
        /*06c8*/ 	.byte	0x04, 0x1c
        /*06ca*/ 	.short	(.L_655 - .L_654)


	//   ....[0]....
.L_654:
        /*06cc*/ 	.word	0x00000a30


	//   ....[1]....
        /*06d0*/ 	.word	0x0000a590


	//   ....[2]....
        /*06d4*/ 	.word	0x0000a5f0


	//   ....[3]....
        /*06d8*/ 	.word	0x0000dac0


	//----- nvinfo : EIATTR_MAX_THREADS
	.align		4
.L_655:
        /*06dc*/ 	.byte	0x04, 0x05
        /*06de*/ 	.short	(.L_657 - .L_656)
.L_656:
        /*06e0*/ 	.word	0x00000180
        /*06e4*/ 	.word	0x00000001
        /*06e8*/ 	.word	0x00000001


	//----- nvinfo : EIATTR_CRS_STACK_SIZE
	.align		4
.L_657:
        /*06ec*/ 	.byte	0x04, 0x1e
        /*06ee*/ 	.short	(.L_659 - .L_658)
.L_658:
        /*06f0*/ 	.word	0x00000000


	//----- nvinfo : EIATTR_CBANK_PARAM_SIZE
	.align		4
.L_659:
        /*06f4*/ 	.byte	0x03, 0x19
        /*06f6*/ 	.short	0x0cf0


	//----- nvinfo : EIATTR_PARAM_CBANK
	.align		4
        /*06f8*/ 	.byte	0x04, 0x0a
        /*06fa*/ 	.short	(.L_661 - .L_660)
	.align		4
.L_660:
        /*06fc*/ 	.word	index@(.nv.constant0._ZN7cutlass13device_kernelIN5flash11enable_sm90INS1_16FlashAttnFwdSm90INS1_25CollectiveMainloopFwdSm90ILi2EN4cute5tupleIJNS5_1CILi1EEES8_S8_EEENS6_IJNS7_ILi64EEESA_SA_EEELi512ENS_6half_tEfNS_4arch4Sm90ELb0ELb0ELb1ELb0ELb0ELb0ELb1ELb0ELb0ELb0ELb0ELb0EEENS1_21CollectiveEpilogueFwdINS6_IJSA_NS7_ILi512EEESA_EEES9_SC_SE_Li256ELb0ELb0ELb0ELb0EEENS1_29StaticPersistentTileSchedulerILb0EEEEEEEEEvNT_6ParamsE)
        /*0700*/ 	.short	0x0210
        /*0702*/ 	.short	0x0cf0


	//----- nvinfo : EIATTR_SW_WAR
	.align		4
.L_661:
        /*0704*/ 	.byte	0x04, 0x36
        /*0706*/ 	.short	(.L_663 - .L_662)
.L_662:
        /*0708*/ 	.word	0x00000008
.L_663:


//--------------------- .nv.info._ZN7cutlass13device_kernelIN5flash11enable_sm90INS1_16FlashAttnFwdSm90INS1_25CollectiveMainloopFwdSm90ILi2EN4cute5tupleIJNS5_1CILi1EEES8_S8_EEENS6_IJNS7_ILi64EEESA_SA_EEELi512ENS_6half_tEfNS_4arch4Sm90ELb0ELb0ELb1ELb1ELb0ELb0ELb0ELb0ELb0ELb0ELb0ELb0EEENS1_21CollectiveEpilogueFwdINS6_IJSA_NS7_ILi512EEESA_EEES9_SC_SE_Li256ELb1ELb0ELb0ELb0EEENS1_36VarlenDynamicPersistentTileSchedulerILi64ELi64ELi256ELi32ELb0ELb0ELb1ELb0ELb1ELb1EEEEEEEEEvNT_6ParamsE --------------------------
	.section	.nv.info._ZN7cutlass13device_kernelIN5flash11enable_sm90INS1_16FlashAttnFwdSm90INS1_25CollectiveMainloopFwdSm90ILi2EN4cute5tupleIJNS5_1CILi1EEES8_S8_EEENS6_IJNS7_ILi64EEESA_SA_EEELi512ENS_6half_tEfNS_4arch4Sm90ELb0ELb0ELb1ELb1ELb0ELb0ELb0ELb0ELb0ELb0ELb0ELb0EEENS1_21CollectiveEpilogueFwdINS6_IJSA_NS7_ILi512EEESA_EEES9_SC_SE_Li256ELb1ELb0ELb0ELb0EEENS1_36VarlenDynamicPersistentTileSchedulerILi64ELi64ELi256ELi32ELb0ELb0ELb1ELb0ELb1ELb1EEEEEEEEEvNT_6ParamsE,"",@"SHT_CUDA_INFO"
	.sectionflags	@""
	.align	4


	//----- nvinfo : EIATTR_CUDA_API_VERSION
	.align		4
        /*0000*/ 	.byte	0x04, 0x37
        /*0002*/ 	.short	(.L_665 - .L_664)
.L_664:
        /*0004*/ 	.word	0x00000082


	//----- nvinfo : EIATTR_KPARAM_INFO
	.align		4
.L_665:
        /*0008*/ 	.byte	0x04, 0x17
        /*000a*/ 	.short	(.L_667 - .L_666)
.L_666:
        /*000c*/ 	.word	0x00000000
        /*0010*/ 	.short	0x0000
        /*0012*/ 	.short	0x0070
        /*0014*/ 	.byte	0x00, 0xf0, 0x01, 0x28


	//----- nvinfo : EIATTR_SPARSE_MMA_MASK
	.align		4
.L_667:
        /*0018*/ 	.byte	0x03, 0x50
        /*001a*/ 	.short	0x0000


	//----- nvinfo : EIATTR_MAXREG_COUNT
	.align		4
        /*001c*/ 	.byte	0x03, 0x1b
        /*001e*/ 	.short	0x00a8


	//----- nvinfo : EIATTR_NUM_BARRIERS
	.align		4
        /*0020*/ 	.byte	0x02, 0x4c
        /*0022*/ 	.byte	0x10
	.zero		1


	//----- nvinfo : EIATTR_EXTERNS
	.align		4
        /*0024*/ 	.byte	0x04, 0x0f
        /*0026*/ 	.short	(.L_669 - .L_668)


	//   ....[0]....
	.align		4
.L_668:
        /*0028*/ 	.word	index@(__assertfail)


	//----- nvinfo : EIATTR_ANNOTATIONS
	.align		4
.L_669:
        /*002c*/ 	.byte	0x04, 0x55
        /*002e*/ 	.short	(.L_671 - .L_670)


	//   ....[0]....
.L_670:
        /* <DEDUP_REMOVED lines=31> */


	//----- nvinfo : EIATTR_MERCURY_ISA_VERSION
	.align		4
.L_671:
        /*0210*/ 	.byte	0x03, 0x5f
        /*0212*/ 	.short	0x0101


	//----- nvinfo : EIATTR_UNUSED_LOAD_BYTE_OFFSET
	.align		4
        /*0214*/ 	.byte	0x04, 0x44
        /*0216*/ 	.short	(.L_673 - .L_672)


	//   ....[0]....
.L_672:
        /*0218*/ 	.word	0x00000a50
        /*021c*/ 	.word	0x0000fff0


	//   ....[1]....
        /*0220*/ 	.word	0x00007250
        /*0224*/ 	.word	0x0000fff0


	//----- nvinfo : EIATTR_INT_WARP_WIDE_INSTR_OFFSETS
	.align		4
.L_673:
        /*0228*/ 	.byte	0x04, 0x31
        /*022a*/ 	.short	(.L_675 - .L_674)


	//   ....[0]....
.L_674:
        /*022c*/ 	.word	0x00000160


	//   ....[1]....
        /*0230*/ 	.word	0x000001a0


	//   ....[2]....
        /*0234*/ 	.word	0x00000210


	//   ....[3]....
        /*0238*/ 	.word	0x0000a980


	//   ....[4]....
        /*023c*/ 	.word	0x0000aa10


	//   ....[5]....
        /*0240*/ 	.word	0x0000ae90


	//   ....[6]....
        /*0244*/ 	.word	0x0000aec0


	//   ....[7]....
        /*0248*/ 	.word	0x0000d7f0


	//   ....[8]....
        /*024c*/ 	.word	0x0000d880


	//----- nvinfo : EIATTR_COOP_GROUP_MASK_REGIDS
	.align		4
.L_675:
        /*0250*/ 	.byte	0x04, 0x29
        /*0252*/ 	.short	(.L_677 - .L_676)


	//   ....[0]....
.L_676:
        /*0254*/ 	.word	0xffffffff


	//   ....[1]....
        /*0258*/ 	.word	0xffffffff


	//   ....[2]....
        /*025c*/ 	.word	0xffffffff


	//   ....[3]....
        /*0260*/ 	.word	0xffffffff


	//   ....[4]....
        /*0264*/ 	.word	0xffffffff


	//   ....[5]....
        /*0268*/ 	.word	0xffffffff


	//   ....[6]....
        /*026c*/ 	.word	0xffffffff


	//   ....[7]....
        /*0270*/ 	.word	0xffffffff


	//   ....[8]....
        /*0274*/ 	.word	0xffffffff


	//   ....[9]....
        /*0278*/ 	.word	0xffffffff


	//   ....[10]....
        /*027c*/ 	.word	0xffffffff


	//   ....[11]....
        /*0280*/ 	.word	0xffffffff


	//   ....[12]....
        /*0284*/ 	.word	0xffffffff


	//   ....[13]....
        /*0288*/ 	.word	0xffffffff


	//   ....[14]....
        /*028c*/ 	.word	0xffffffff


	//   ....[15]....
        /*0290*/ 	.word	0xffffffff


	//   ....[16]....
        /*0294*/ 	.word	0xffffffff


	//   ....[17]....
        /*0298*/ 	.word	0xffffffff


	//   ....[18]....
        /*029c*/ 	.word	0xffffffff


	//   ....[19]....
        /*02a0*/ 	.word	0xffffffff


	//   ....[20]....
        /*02a4*/ 	.word	0xffffffff


	//   ....[21]....
        /*02a8*/ 	.word	0xffffffff


	//   ....[22]....
        /*02ac*/ 	.word	0xffffffff


	//   ....[23]....
        /*02b0*/ 	.word	0xffffffff


	//   ....[24]....
        /*02b4*/ 	.word	0xffffffff


	//   ....[25]....
        /*02b8*/ 	.word	0xffffffff


	//   ....[26]....
        /*02bc*/ 	.word	0xffffffff


	//   ....[27]....
        /*02c0*/ 	.word	0xffffffff


	//   ....[28]....
        /*02c4*/ 	.word	0xffffffff


	//   ....[29]....
        /*02c8*/ 	.word	0xffffffff


	//   ....[30]....
        /*02cc*/ 	.word	0xffffffff


	//   ....[31]....
        /*02d0*/ 	.word	0xffffffff


	//   ....[32]....
        /*02d4*/ 	.word	0xffffffff


	//   ....[33]....
        /*02d8*/ 	.word	0xffffffff


	//   ....[34]....
        /*02dc*/ 	.word	0xffffffff


	//   ....[35]....
        /*02e0*/ 	.word	0xffffffff


	//   ....[36]....
        /*02e4*/ 	.word	0xffffffff


	//   ....[37]....
        /*02e8*/ 	.word	0xffffffff


	//   ....[38]....
        /*02ec*/ 	.word	0xffffffff


	//   ....[39]....
        /*02f0*/ 	.word	0xffffffff


	//   ....[40]....
        /*02f4*/ 	.word	0xffffffff


	//   ....[41]....
        /*02f8*/ 	.word	0xffffffff


	//   ....[42]....
        /*02fc*/ 	.word	0xffffffff


	//   ....[43]....
        /*0300*/ 	.word	0xffffffff


	//   ....[44]....
        /*0304*/ 	.word	0xffffffff


	//   ....[45]....
        /*0308*/ 	.word	0xffffffff


	//   ....[46]....
        /*030c*/ 	.word	0xffffffff


	//   ....[47]....
        /*0310*/ 	.word	0xffffffff


	//   ....[48]....
        /*0314*/ 	.word	0xffffffff


	//   ....[49]....
        /*0318*/ 	.word	0xffffffff


	//   ....[50]....
        /*031c*/ 	.word	0xffffffff


	//   ....[51]....
        /*0320*/ 	.word	0xffffffff


	//   ....[52]....
        /*0324*/ 	.word	0xffffffff


	//   ....[53]....
        /*0328*/ 	.word	0xffffffff


	//   ....[54]....
        /*032c*/ 	.word	0xffffffff


	//   ....[55]....
        /*0330*/ 	.word	0xffffffff


	//   ....[56]....
        /*0334*/ 	.word	0xffffffff


	//   ....[57]....
        /*0338*/ 	.word	0xffffffff


	//   ....[58]....
        /*033c*/ 	.word	0x0500000f


	//   ....[59]....
        /*0340*/ 	.word	0x0500000f


	//   ....[60]....
        /*0344*/ 	.word	0x0500000f


	//   ....[61]....
        /*0348*/ 	.word	0x0500000f


	//   ....[62]....
        /*034c*/ 	.word	0x0500000f


	//   ....[63]....
        /*0350*/ 	.word	0x0500000f


	//   ....[64]....
        /*0354*/ 	.word	0x0500000f


	//   ....[65]....
        /*0358*/ 	.word	0x0500000f


	//   ....[66]....
        /*035c*/ 	.word	0x0500000f


	//   ....[67]....
        /*0360*/ 	.word	0x0500000f


	//   ....[68]....
        /*0364*/ 	.word	0x0500000f


	//   ....[69]....
        /*0368*/ 	.word	0x0500000f


	//   ....[70]....
        /*036c*/ 	.word	0x0500000f


	//   ....[71]....
        /*0370*/ 	.word	0x0500000f


	//   ....[72]....
        /*0374*/ 	.word	0x0500000f


	//   ....[73]....
        /*0378*/ 	.word	0x0500000f


	//   ....[74]....
        /*037c*/ 	.word	0x0500000f


	//   ....[75]....
        /*0380*/ 	.word	0x0500000f


	//   ....[76]....
        /*0384*/ 	.word	0x0500000f


	//----- nvinfo : EIATTR_COOP_GROUP_INSTR_OFFSETS
	.align		4
.L_677:
        /*0388*/ 	.byte	0x04, 0x28
        /*038a*/ 	.short	(.L_679 - .L_678)


	//   ....[0]....
.L_678:
        /*038c*/ 	.word	0x00000060


	//   ....[1]....
        /*0390*/ 	.word	0x00000170


	//   ....[2]....
        /*0394*/ 	.word	0x000001c0


	//   ....[3]....
        /*0398*/ 	.word	0x000003b0


	//   ....[4]....
        /*039c*/ 	.word	0x00000510


	//   ....[5]....
        /*03a0*/ 	.word	0x00000630


	//   ....[6]....
        /*03a4*/ 	.word	0x00000790


	//   ....[7]....
        /*03a8*/ 	.word	0x00001700


	//   ....[8]....
        /*03ac*/ 	.word	0x00003040


	//   ....[9]....
        /*03b0*/ 	.word	0x00003df0


	//   ....[10]....
        /*03b4*/ 	.word	0x00003e70


	//   ....[11]....
        /*03b8*/ 	.word	0x00004050


	//   ....[12]....
        /*03bc*/ 	.word	0x00004120


	//   ....[13]....
        /*03c0*/ 	.word	0x00004a00


	//   ....[14]....
        /*03c4*/ 	.word	0x00005160


	//   ....[15]....
        /*03c8*/ 	.word	0x000051e0


	//   ....[16]....
        /*03cc*/ 	.word	0x000054f0


	//   ....[17]....
        /*03d0*/ 	.word	0x000056b0


	//   ....[18]....
        /*03d4*/ 	.word	0x00006710


	//   ....[19]....
        /*03d8*/ 	.word	0x00006750


	//   ....[20]....
        /*03dc*/ 	.word	0x00006780


	//   ....[21]....
        /*03e0*/ 	.word	0x000067e0


	//   ....[22]....
        /*03e4*/ 	.word	0x00006810


	//   ....[23]....
        /*03e8*/ 	.word	0x00008160


	//   ....[24]....
        /*03ec*/ 	.word	0x00009af0


	//   ....[25]....
        /*03f0*/ 	.word	0x00009c80


	//   ....[26]....
        /*03f4*/ 	.word	0x00009cb0


	//   ....[27]....
        /*03f8*/ 	.word	0x00009cf0


	//   ....[28]....
        /*03fc*/ 	.word	0x00009d50


	//   ....[29]....
        /*0400*/ 	.word	0x00009db0


	//   ....[30]....
        /*0404*/ 	.word	0x00009df0


	//   ....[31]....
        /*0408*/ 	.word	0x00009fa0


	//   ....[32]....
        /*040c*/ 	.word	0x0000a000


	//   ....[33]....
        /*0410*/ 	.word	0x0000a040


	//   ....[34]....
        /*0414*/ 	.word	0x0000a080


	//   ....[35]....
        /*0418*/ 	.word	0x0000a0b0


	//   ....[36]....
        /*041c*/ 	.word	0x0000a0e0


	//   ....[37]....
        /*0420*/ 	.word	0x0000a170


	//   ....[38]....
        /*0424*/ 	.word	0x0000a1a0


	//   ....[39]....
        /*0428*/ 	.word	0x0000a230


	//   ....[40]....
        /*042c*/ 	.word	0x0000d910


	//   ....[41]....
        /*0430*/ 	.word	0x0000d920


	//   ....[42]....
        /*0434*/ 	.word	0x0000da30


	//   ....[43]....
        /*0438*/ 	.word	0x0000da90


	//   ....[44]....
        /*043c*/ 	.word	0x0000dad0


	//   ....[45]....
        /*0440*/ 	.word	0x0000db10


	//   ....[46]....
        /*0444*/ 	.word	0x0000db40


	//   ....[47]....
        /*0448*/ 	.word	0x0000db70


	//   ....[48]....
        /*044c*/ 	.word	0x0000dd00


	//   ....[49]....
        /*0450*/ 	.word	0x0000dd60


	//   ....[50]....
        /*0454*/ 	.word	0x0000dda0


	//   ....[51]....
        /*0458*/ 	.word	0x0000dde0


	//   ....[52]....
        /*045c*/ 	.word	0x0000de10


	//   ....[53]....
        /*0460*/ 	.word	0x0000de40


	//   ....[54]....
        /*0464*/ 	.word	0x0000df00


	//   ....[55]....
        /*0468*/ 	.word	0x0000df20


	//   ....[56]....
        /*046c*/ 	.word	0x0000df90


	//   ....[57]....
        /*0470*/ 	.word	0x0000e3e0


	//   ....[58]....
        /*0474*/ 	.word	0x0000e990


	//   ....[59]....
        /*0478*/ 	.word	0x0000edb0


	//   ....[60]....
        /*047c*/ 	.word	0x0000ee40


	//   ....[61]....
        /*0480*/ 	.word	0x0000eee0


	//   ....[62]....
        /*0484*/ 	.word	0x0000ef90


	//   ....[63]....
        /*0488*/ 	.word	0x0000f010


	//   ....[64]....
        /*048c*/ 	.word	0x0000f090


	//   ....[65]....
        /*0490*/ 	.word	0x0000f110


	//   ....[66]....
        /*0494*/ 	.word	0x0000f190


	//   ....[67]....
        /*0498*/ 	.word	0x0000f220


	//   ....[68]....
        /*049c*/ 	.word	0x0000f2d0


	//   ....[69]....
        /*04a0*/ 	.word	0x0000f350


	//   ....[70]....
        /*04a4*/ 	.word	0x0000f3d0


	//   ....[71]....
        /*04a8*/ 	.word	0x0000f450


	//   ....[72]....
        /*04ac*/ 	.word	0x0000f4d0


	//   ....[73]....
        /*04b0*/ 	.word	0x0000f540


	//   ....[74]....
        /*04b4*/ 	.word	0x0000f5e0


	//   ....[75]....
        /*04b8*/ 	.word	0x0000f670


	//   ....[76]....
        /*04bc*/ 	.word	0x0000f790


	//----- nvinfo : EIATTR_REG_RECONFIG
	.align		4
.L_679:
        /*04c0*/ 	.byte	0x01, 0x54
	.zero		2


	//----- nvinfo : EIATTR_SYSCALL_OFFSETS
	.align		4
        /*04c4*/ 	.byte	0x04, 0x46
        /*04c6*/ 	.short	(.L_681 - .L_680)


	//   ....[0]....
.L_680:
        /*04c8*/ 	.word	0x00003200


	//   ....[1]....
        /*04cc*/ 	.word	0x0000aba0


	//   ....[2]....
        /*04d0*/ 	.word	0x0000ace0


	//   ....[3]....
        /*04d4*/ 	.word	0x0000ade0


	//----- nvinfo : EIATTR_MBARRIER_INSTR_OFFSETS
	.align		4
.L_681:
        /*04d8*/ 	.byte	0x04, 0x39
        /*04da*/ 	.short	(.L_683 - .L_682)


	//   ....[0]....
.L_682:
        /*04dc*/ 	.word	0x000002a0
        /*04e0*/ 	.word	0x000000ff
        /*04e4*/ 	.word	0x00028c00
        /*04e8*/ 	.short	0x0100
        /*04ea*/ 	.byte	0x08
	.zero		1


	//   ....[1]....
        /*04ec*/ 	.word	0x000002b0
        /*04f0*/ 	.word	0x000000ff
        /*04f4*/ 	.word	0x00028c20
        /*04f8*/ 	.short	0x0100
        /*04fa*/ 	.byte	0x08
	.zero		1


	//   ....[2]....
        /*04fc*/ 	.word	0x00000360
        /*0500*/ 	.word	0x000000ff
        /*0504*/ 	.word	0x00028c30
        /*0508*/ 	.short	0x0100
        /*050a*/ 	.byte	0x06
	.zero		1


	//   ....[3]....
        /*050c*/ 	.word	0x00000370
        /*0510*/ 	.word	0x000000ff
        /*0514*/ 	.word	0x00028c40
        /*0518*/ 	.short	0x0100
        /*051a*/ 	.byte	0x06
	.zero		1


	//   ....[4]....
        /*051c*/ 	.word	0x00000380
        /*0520*/ 	.word	0x000000ff
        /*0524*/ 	.word	0x00028c38
        /*0528*/ 	.short	0x0100
        /*052a*/ 	.byte	0x06
	.zero		1


	//   ....[5]....
        /*052c*/ 	.word	0x00000390
        /*0530*/ 	.word	0x000000ff
        /*0534*/ 	.word	0x00028c48
        /*0538*/ 	.short	0x0100
        /*053a*/ 	.byte	0x06
	.zero		1


	//   ....[6]....
        /*053c*/ 	.word	0x000004c0
        /*0540*/ 	.word	0x000000ff
        /*0544*/ 	.word	0x00028c50
        /*0548*/ 	.short	0x0100
        /*054a*/ 	.byte	0x08
	.zero		1


	//   ....[7]....
        /*054c*/ 	.word	0x000004d0
        /*0550*/ 	.word	0x000000ff
        /*0554*/ 	.word	0x00028c60
        /*0558*/ 	.short	0x0100
        /*055a*/ 	.byte	0x08
	.zero		1


	//   ....[8]....
        /*055c*/ 	.word	0x000004e0
        /*0560*/ 	.word	0x000000ff
        /*0564*/ 	.word	0x00028c58
        /*0568*/ 	.short	0x0100
        /*056a*/ 	.byte	0x08
	.zero		1


	//   ....[9]....
        /*056c*/ 	.word	0x000004f0
        /*0570*/ 	.word	0x000000ff
        /*0574*/ 	.word	0x00028c68
        /*0578*/ 	.short	0x0100
        /*057a*/ 	.byte	0x08
	.zero		1


	//   ....[10]....
        /*057c*/ 	.word	0x000005e0
        /*0580*/ 	.word	0x000000ff
        /*0584*/ 	.word	0x00028c70
        /*0588*/ 	.short	0x0100
        /*058a*/ 	.byte	0x06
	.zero		1


	//   ....[11]....
        /*058c*/ 	.word	0x000005f0
        /*0590*/ 	.word	0x000000ff
        /*0594*/ 	.word	0x00028c80
        /*0598*/ 	.short	0x0100
        /*059a*/ 	.byte	0x06
	.zero		1


	//   ....[12]....
        /*059c*/ 	.word	0x00000600
        /*05a0*/ 	.word	0x000000ff
        /*05a4*/ 	.word	0x00028c78
        /*05a8*/ 	.short	0x0100
        /*05aa*/ 	.byte	0x06
	.zero		1


	//   ....[13]....
        /*05ac*/ 	.word	0x00000610
        /*05b0*/ 	.word	0x000000ff
        /*05b4*/ 	.word	0x00028c88
        /*05b8*/ 	.short	0x0100
        /*05ba*/ 	.byte	0x06
	.zero		1


	//   ....[14]....
        /*05bc*/ 	.word	0x00000740
        /*05c0*/ 	.word	0x000000ff
        /*05c4*/ 	.word	0x00028c90
        /*05c8*/ 	.short	0x0100
        /*05ca*/ 	.byte	0x08
	.zero		1


	//   ....[15]....
        /*05cc*/ 	.word	0x00000750
        /*05d0*/ 	.word	0x000000ff
        /*05d4*/ 	.word	0x00028ca0
        /*05d8*/ 	.short	0x0100
        /*05da*/ 	.byte	0x08
	.zero		1


	//   ....[16]....
        /*05dc*/ 	.word	0x00000760
        /*05e0*/ 	.word	0x000000ff
        /*05e4*/ 	.word	0x00028c98
        /*05e8*/ 	.short	0x0100
        /*05ea*/ 	.byte	0x08
	.zero		1


	//   ....[17]....
        /*05ec*/ 	.word	0x00000770
        /*05f0*/ 	.word	0x000000ff
        /*05f4*/ 	.word	0x00028ca8
        /*05f8*/ 	.short	0x0100
        /*05fa*/ 	.byte	0x08
	.zero		1


	//   ....[18]....
        /*05fc*/ 	.word	0x000008a0
        /*0600*/ 	.word	0x000000ff
        /*0604*/ 	.word	0x00028cb0
        /*0608*/ 	.short	0x0100
        /*060a*/ 	.byte	0x08
	.zero		1


	//   ....[19]....
        /*060c*/ 	.word	0x000008b0
        /*0610*/ 	.word	0x000000ff
        /*0614*/ 	.word	0x00028cc0
        /*0618*/ 	.short	0x0100
        /*061a*/ 	.byte	0x08
	.zero		1


	//   ....[20]....
        /*061c*/ 	.word	0x000008c0
        /*0620*/ 	.word	0x000000ff
        /*0624*/ 	.word	0x00028cb8
        /*0628*/ 	.short	0x0100
        /*062a*/ 	.byte	0x08
	.zero		1


	//   ....[21]....
        /*062c*/ 	.word	0x000008d0
        /*0630*/ 	.word	0x000000ff
        /*0634*/ 	.word	0x00028cc8
        /*0638*/ 	.short	0x0100
        /*063a*/ 	.byte	0x08
	.zero		1


	//   ....[22]....
        /*063c*/ 	.word	0x00001810
        /*0640*/ 	.word	0x000000ff
        /*0644*/ 	.word	0x00028c50
        /*0648*/ 	.short	0x010a
        /*064a*/ 	.byte	0x10
	.zero		1


	//   ....[23]....
        /*064c*/ 	.word	0x00001ae0
        /*0650*/ 	.word	0x00000000
        /*0654*/ 	.word	0x00000000
        /*0658*/ 	.short	0x0101
        /*065a*/ 	.byte	0x3f
	.zero		1


	//   ....[24]....
        /*065c*/ 	.word	0x00002460
        /*0660*/ 	.word	0x000000ff
        /*0664*/ 	.word	0x00028c50
        /*0668*/ 	.short	0x010a
        /*066a*/ 	.byte	0x06
	.zero		1


	//   ....[25]....
        /*066c*/ 	.word	0x000024a0
        /*0670*/ 	.word	0x000000ff
        /*0674*/ 	.word	0x00028c50
        /*0678*/ 	.short	0x010a
        /*067a*/ 	.byte	0x06
	.zero		1


	//   ....[26]....
        /*067c*/ 	.word	0x000026f0
        /*0680*/ 	.word	0x00000000
        /*0684*/ 	.word	0x00000000
        /*0688*/ 	.short	0x0101
        /*068a*/ 	.byte	0x3f
	.zero		1


	//   ....[27]....
        /*068c*/ 	.word	0x00003280
        /*0690*/ 	.word	0x000000ff
        /*0694*/ 	.word	0x00028c00
        /*0698*/ 	.short	0x010a
        /*069a*/ 	.byte	0x2a
	.zero		1


	//   ....[28]....
        /*069c*/ 	.word	0x00003300
        /*06a0*/ 	.word	0x00000007
        /*06a4*/ 	.word	0x00028c30
        /*06a8*/ 	.short	0x010a
        /*06aa*/ 	.byte	0x3f
	.zero		1


	//   ....[29]....
        /*06ac*/ 	.word	0x00003340
        /*06b0*/ 	.word	0x00000007
        /*06b4*/ 	.word	0x00028c30
        /*06b8*/ 	.short	0x010a
        /*06ba*/ 	.byte	0x3f
	.zero		1


	//   ....[30]....
        /*06bc*/ 	.word	0x00004310
        /*06c0*/ 	.word	0x00000003
        /*06c4*/ 	.word	0x00000000
        /*06c8*/ 	.short	0x0101
        /*06ca*/ 	.byte	0x3f
	.zero		1


	//   ....[31]....
        /*06cc*/ 	.word	0x00004790
        /*06d0*/ 	.word	0x00000007
        /*06d4*/ 	.word	0x00028c50
        /*06d8*/ 	.short	0x010a
        /*06da*/ 	.byte	0x3f
	.zero		1


	//   ....[32]....
        /*06dc*/ 	.word	0x000047e0
        /*06e0*/ 	.word	0x00000007
        /*06e4*/ 	.word	0x00028c50
        /*06e8*/ 	.short	0x010a
        /*06ea*/ 	.byte	0x3f
	.zero		1


	//   ....[33]....
        /*06ec*/ 	.word	0x00004a20
        /*06f0*/ 	.word	0x00000007
        /*06f4*/ 	.word	0x00000000
        /*06f8*/ 	.short	0x0101
        /*06fa*/ 	.byte	0x3f
	.zero		1


	//   ....[34]....
        /*06fc*/ 	.word	0x00004b60
        /*0700*/ 	.word	0x000000ff
        /*0704*/ 	.word	0x00028c30
        /*0708*/ 	.short	0x010a
        /*070a*/ 	.byte	0x17
	.zero		1


	//   ....[35]....
        /*070c*/ 	.word	0x00004ba0
        /*0710*/ 	.word	0x000000ff
        /*0714*/ 	.word	0x00028c30
        /*0718*/ 	.short	0x010a
        /*071a*/ 	.byte	0x17
	.zero		1


	//   ....[36]....
        /*071c*/ 	.word	0x00005a80
        /*0720*/ 	.word	0x00000098
        /*0724*/ 	.word	0x00000000
        /*0728*/ 	.short	0x0101
        /*072a*/ 	.byte	0x3f
	.zero		1


	//   ....[37]....
        /*072c*/ 	.word	0x00006480
        /*0730*/ 	.word	0x000000ff
        /*0734*/ 	.word	0x00028c50
        /*0738*/ 	.short	0x010a
        /*073a*/ 	.byte	0x17
	.zero		1


	//   ....[38]....
        /*073c*/ 	.word	0x000064c0
        /*0740*/ 	.word	0x000000ff
        /*0744*/ 	.word	0x00028c50
        /*0748*/ 	.short	0x010a
        /*074a*/ 	.byte	0x17
	.zero		1


	//   ....[39]....
        /*074c*/ 	.word	0x00006730
        /*0750*/ 	.word	0x000000a9
        /*0754*/ 	.word	0x00000000
        /*0758*/ 	.short	0x0101
        /*075a*/ 	.byte	0x3f
	.zero		1


	//   ....[40]....
        /*075c*/ 	.word	0x00008bb0
        /*0760*/ 	.word	0x000000ff
        /*0764*/ 	.word	0x00000000
        /*0768*/ 	.short	0x0101
        /*076a*/ 	.byte	0x04
	.zero		1


	//   ....[41]....
        /*076c*/ 	.word	0x0000b340
        /*0770*/ 	.word	0x00000008
        /*0774*/ 	.word	0x00028c40
        /*0778*/ 	.short	0x010a
        /*077a*/ 	.byte	0x3f
	.zero		1


	//   ....[42]....
        /*077c*/ 	.word	0x0000b740
        /*0780*/ 	.word	0x0000000a
        /*0784*/ 	.word	0x00028c20
        /*0788*/ 	.short	0x010a
        /*078a*/ 	.byte	0x3f
	.zero		1


	//   ....[43]....
        /*078c*/ 	.word	0x0000b800
        /*0790*/ 	.word	0x00000008
        /*0794*/ 	.word	0x00028c60
        /*0798*/ 	.short	0x010a
        /*079a*/ 	.byte	0x3f
	.zero		1


	//   ....[44]....
        /*079c*/ 	.word	0x0000bfb0
        /*07a0*/ 	.word	0x00000003
        /*07a4*/ 	.word	0x00028c40
        /*07a8*/ 	.short	0x010a
        /*07aa*/ 	.byte	0x3f
	.zero		1


	//   ....[45]....
        /*07ac*/ 	.word	0x0000c1c0
        /*07b0*/ 	.word	0x00000003
        /*07b4*/ 	.word	0x00028c60
        /*07b8*/ 	.short	0x010a
        /*07ba*/ 	.byte	0x3f
	.zero		1


	//   ....[46]....
        /*07bc*/ 	.word	0x0000c880
        /*07c0*/ 	.word	0x00000002
        /*07c4*/ 	.word	0x00028c40
        /*07c8*/ 	.short	0x010a
        /*07ca*/ 	.byte	0x3f
	.zero		1


	//   ....[47]....
        /*07cc*/ 	.word	0x0000ca80
        /*07d0*/ 	.word	0x00000002
        /*07d4*/ 	.word	0x00028c60
        /*07d8*/ 	.short	0x010a
        /*07da*/ 	.byte	0x3f
	.zero		1


	//   ....[48]....
        /*07dc*/ 	.word	0x0000d0c0
        /*07e0*/ 	.word	0x00000002
        /*07e4*/ 	.word	0x00028c40
        /*07e8*/ 	.short	0x010a
        /*07ea*/ 	.byte	0x3f
	.zero		1


	//   ....[49]....
        /*07ec*/ 	.word	0x0000d2d0
        /*07f0*/ 	.word	0x00000002
        /*07f4*/ 	.word	0x00028c60
        /*07f8*/ 	.short	0x010a
        /*07fa*/ 	.byte	0x3f
	.zero		1


	//   ....[50]....
        /*07fc*/ 	.word	0x0000e360
        /*0800*/ 	.word	0x00000000
        /*0804*/ 	.word	0x00028c20
        /*0808*/ 	.short	0x010a
        /*080a*/ 	.byte	0x3f
	.zero		1


	//   ....[51]....
        /*080c*/ 	.word	0x0000e520
        /*0810*/ 	.word	0x00000006
        /*0814*/ 	.word	0x00000000
        /*0818*/ 	.short	0x010a
        /*081a*/ 	.byte	0x3f
	.zero		1


	//   ....[52]....
        /*081c*/ 	.word	0x0000e590
        /*0820*/ 	.word	0x00000007
        /*0824*/ 	.word	0x00000000
        /*0828*/ 	.short	0x010a
        /*082a*/ 	.byte	0x3f
	.zero		1


	//   ....[53]....
        /*082c*/ 	.word	0x0000e600
        /*0830*/ 	.word	0x00000004
        /*0834*/ 	.word	0x00000000
        /*0838*/ 	.short	0x010a
        /*083a*/ 	.byte	0x3f
	.zero		1


	//   ....[54]....
        /*083c*/ 	.word	0x0000e630
        /*0840*/ 	.word	0x00000003
        /*0844*/ 	.word	0x00000000
        /*0848*/ 	.short	0x010a
        /*084a*/ 	.byte	0x3f
	.zero		1


	//   ....[55]....
        /*084c*/ 	.word	0x0000e6a0
        /*0850*/ 	.word	0x00000003
        /*0854*/ 	.word	0x00028c50
        /*0858*/ 	.short	0x010a
        /*085a*/ 	.byte	0x3f
	.zero		1


	//   ....[56]....
        /*085c*/ 	.word	0x0000e700
        /*0860*/ 	.word	0x00000003
        /*0864*/ 	.word	0x00028c50
        /*0868*/ 	.short	0x010a
        /*086a*/ 	.byte	0x3f
	.zero		1


	//   ....[57]....
        /*086c*/ 	.word	0x0000e760
        /*0870*/ 	.word	0x00000003
        /*0874*/ 	.word	0x00028c00
        /*0878*/ 	.short	0x010a
        /*087a*/ 	.byte	0x3f
	.zero		1


	//   ....[58]....
        /*087c*/ 	.word	0x0000e7b0
        /*0880*/ 	.word	0x00000007
        /*0884*/ 	.word	0x00028c30
        /*0888*/ 	.short	0x010a
        /*088a*/ 	.byte	0x3f
	.zero		1


	//   ....[59]....
        /*088c*/ 	.word	0x0000e800
        /*0890*/ 	.word	0x00000007
        /*0894*/ 	.word	0x00028c50
        /*0898*/ 	.short	0x010a
        /*089a*/ 	.byte	0x3f
	.zero		1


	//   ....[60]....
        /*089c*/ 	.word	0x0000e860
        /*08a0*/ 	.word	0x00000005
        /*08a4*/ 	.word	0x00028c30
        /*08a8*/ 	.short	0x010a
        /*08aa*/ 	.byte	0x3f
	.zero		1


	//   ....[61]....
        /*08ac*/ 	.word	0x0000e8b0
        /*08b0*/ 	.word	0x000000a9
        /*08b4*/ 	.word	0x00028c50
        /*08b8*/ 	.short	0x010a
        /*08ba*/ 	.byte	0x3f
	.zero		1


	//   ....[62]....
        /*08bc*/ 	.word	0x0000ea50
        /*08c0*/ 	.word	0x00000008
        /*08c4*/ 	.word	0x00028c40
        /*08c8*/ 	.short	0x010a
        /*08ca*/ 	.byte	0x3f
	.zero		1


	//   ....[63]....
        /*08cc*/ 	.word	0x0000ead0
        /*08d0*/ 	.word	0x00000008
        /*08d4*/ 	.word	0x00028c20
        /*08d8*/ 	.short	0x010a
        /*08da*/ 	.byte	0x3f
	.zero		1


	//   ....[64]....
        /*08dc*/ 	.word	0x0000eb20
        /*08e0*/ 	.word	0x00000008
        /*08e4*/ 	.word	0x00028c60
        /*08e8*/ 	.short	0x010a
        /*08ea*/ 	.byte	0x3f
	.zero		1


	//   ....[65]....
        /*08ec*/ 	.word	0x0000eb70
        /*08f0*/ 	.word	0x00000003
        /*08f4*/ 	.word	0x00028c40
        /*08f8*/ 	.short	0x010a
        /*08fa*/ 	.byte	0x3f
	.zero		1


	//   ....[66]....
        /*08fc*/ 	.word	0x0000ebc0
        /*0900*/ 	.word	0x00000003
        /*0904*/ 	.word	0x00028c60
        /*0908*/ 	.short	0x010a
        /*090a*/ 	.byte	0x3f
	.zero		1


	//   ....[67]....
        /*090c*/ 	.word	0x0000ec10
        /*0910*/ 	.word	0x00000002
        /*0914*/ 	.word	0x00028c40
        /*0918*/ 	.short	0x010a
        /*091a*/ 	.byte	0x3f
	.zero		1


	//   ....[68]....
        /*091c*/ 	.word	0x0000ec60
        /*0920*/ 	.word	0x00000002
        /*0924*/ 	.word	0x00028c60
        /*0928*/ 	.short	0x010a
        /*092a*/ 	.byte	0x3f
	.zero		1


	//   ....[69]....
        /*092c*/ 	.word	0x0000ecb0
        /*0930*/ 	.word	0x00000002
        /*0934*/ 	.word	0x00028c40
        /*0938*/ 	.short	0x010a
        /*093a*/ 	.byte	0x3f
	.zero		1


	//   ....[70]....
        /*093c*/ 	.word	0x0000ed00
        /*0940*/ 	.word	0x00000002
        /*0944*/ 	.word	0x00028c60
        /*0948*/ 	.short	0x010a
        /*094a*/ 	.byte	0x3f
	.zero		1


	//   ....[71]....
        /*094c*/ 	.word	0x0000f6b0
        /*0950*/ 	.word	0x00000000
        /*0954*/ 	.word	0x00028c20
        /*0958*/ 	.short	0x010a
        /*095a*/ 	.byte	0x3f
	.zero		1


	//   ....[72]....
        /*095c*/ 	.word	0x0000f850
        /*0960*/ 	.word	0x00000006
        /*0964*/ 	.word	0x00000000
        /*0968*/ 	.short	0x010a
        /*096a*/ 	.byte	0x3f
	.zero		1


	//   ....[73]....
        /*096c*/ 	.word	0x0000f8a0
        /*0970*/ 	.word	0x00000007
        /*0974*/ 	.word	0x00000000
        /*0978*/ 	.short	0x010a
        /*097a*/ 	.byte	0x3f
	.zero		1


	//   ....[74]....
        /*097c*/ 	.word	0x0000f8f0
        /*0980*/ 	.word	0x00000004
        /*0984*/ 	.word	0x00000000
        /*0988*/ 	.short	0x010a
        /*098a*/ 	.byte	0x3f
	.zero		1


	//----- nvinfo : EIATTR_NUM_MBARRIERS
	.align		4
.L_683:
        /*098c*/ 	.byte	0x03, 0x38
        /*098e*/ 	.short	0x0016


	//----- nvinfo : EIATTR_EXIT_INSTR_OFFSETS
	.align		4
        /*0990*/ 	.byte	0x04, 0x1c
        /*0992*/ 	.short	(.L_685 - .L_684)


	//   ....[0]....
.L_684:
        /*0994*/ 	.word	0x00000a80


	//   ....[1]....
        /*0998*/ 	.word	0x00009ab0


	//   ....[2]....
        /*099c*/ 	.word	0x00009b10


	//   ....[3]....
        /*09a0*/ 	.word	0x0000e680


	//----- nvinfo : EIATTR_MAX_THREADS
	.align		4
.L_685:
        /*09a4*/ 	.byte	0x04, 0x05
        /*09a6*/ 	.short	(.L_687 - .L_686)
.L_686:
        /*09a8*/ 	.word	0x00000180
        /*09ac*/ 	.word	0x00000001
        /*09b0*/ 	.word	0x00000001


	//----- nvinfo : EIATTR_CRS_STACK_SIZE
	.align		4
.L_687:
        /*09b4*/ 	.byte	0x04, 0x1e
        /*09b6*/ 	.short	(.L_689 - .L_688)
.L_688:
        /*09b8*/ 	.word	0x00000000


	//----- nvinfo : EIATTR_CBANK_PARAM_SIZE
	.align		4
.L_689:
        /*09bc*/ 	.byte	0x03, 0x19
        /*09be*/ 	.short	0x0a70


	//----- nvinfo : EIATTR_PARAM_CBANK
	.align		4
        /*09c0*/ 	.byte	0x04, 0x0a
        /*09c2*/ 	.short	(.L_691 - .L_690)
	.align		4
.L_690:
        /*09c4*/ 	.word	index@(.nv.constant0._ZN7cutlass13device_kernelIN5flash11enable_sm90INS1_16FlashAttnFwdSm90INS1_25CollectiveMainloopFwdSm90ILi2EN4cute5tupleIJNS5_1CILi1EEES8_S8_EEENS6_IJNS7_ILi64EEESA_SA_EEELi512ENS_6half_tEfNS_4arch4Sm90ELb0ELb0ELb1ELb1ELb0ELb0ELb0ELb0ELb0ELb0ELb0ELb0EEENS1_21CollectiveEpilogueFwdINS6_IJSA_NS7_ILi512EEESA_EEES9_SC_SE_Li256ELb1ELb0ELb0ELb0EEENS1_36VarlenDynamicPersistentTileSchedulerILi64ELi64ELi256ELi32ELb0ELb0ELb1ELb0ELb1ELb1EEEEEEEEEvNT_6ParamsE)
        /*09c8*/ 	.short	0x0210
        /*09ca*/ 	.short	0x0a70


	//----- nvinfo : EIATTR_SW_WAR
	.align		4
.L_691:
        /*09cc*/ 	.byte	0x04, 0x36
        /*09ce*/ 	.short	(.L_693 - .L_692)
.L_692:
        /*09d0*/ 	.word	0x00000008
.L_693:


//--------------------- .nv.info._ZN7cutlass13device_kernelIN5flash11enable_sm90INS1_16FlashAttnFwdSm90INS1_25CollectiveMainloopFwdSm90ILi2EN4cute5tupleIJNS5_1CILi1EEES8_S8_EEENS6_IJNS7_ILi64EEESA_SA_EEELi512ENS_6half_tEfNS_4arch4Sm90ELb0ELb0ELb1ELb1ELb0ELb1ELb0ELb0ELb0ELb0ELb0ELb0EEENS1_21CollectiveEpilogueFwdINS6_IJSA_NS7_ILi512EEESA_EEES9_SC_SE_Li256ELb1ELb0ELb0ELb0EEENS1_36VarlenDynamicPersistentTileSchedulerILi64ELi64ELi256ELi32ELb0ELb0ELb1ELb0ELb1ELb1EEEEEEEEEvNT_6ParamsE --------------------------
	.section	.nv.info._ZN7cutlass13device_kernelIN5flash11enable_sm90INS1_16FlashAttnFwdSm90INS1_25CollectiveMainloopFwdSm90ILi2EN4cute5tupleIJNS5_1CILi1EEES8_S8_EEENS6_IJNS7_ILi64EEESA_SA_EEELi512ENS_6half_tEfNS_4arch4Sm90ELb0ELb0ELb1ELb1ELb0ELb1ELb0ELb0ELb0ELb0ELb0ELb0EEENS1_21CollectiveEpilogueFwdINS6_IJSA_NS7_ILi512EEESA_EEES9_SC_SE_Li256ELb1ELb0ELb0ELb0EEENS1_36VarlenDynamicPersistentTileSchedulerILi64ELi64ELi256ELi32ELb0ELb0ELb1ELb0ELb1ELb1EEEEEEEEEvNT_6ParamsE,"",@"SHT_CUDA_INFO"
	.sectionflags	@""
	.align	4


	//----- nvinfo : EIATTR_CUDA_API_VERSION
	.align		4
        /*0000*/ 	.byte	0x04, 0x37
        /*0002*/ 	.short	(.L_695 - .L_694)
.L_694:
        /*0004*/ 	.word	0x00000082


	//----- nvinfo : EIATTR_KPARAM_INFO
	.align		4
.L_695:
        /*0008*/ 	.byte	0x04, 0x17
        /*000a*/ 	.short	(.L_697 - .L_696)
.L_696:
        /*000c*/ 	.word	0x00000000
        /*0010*/ 	.short	0x0000
        /*0012*/ 	.short	0x0070
        /*0014*/ 	.byte	0x00, 0xf0, 0x01, 0x28


	//----- nvinfo : EIATTR_SPARSE_MMA_MASK
	.align		4
.L_697:
        /*0018*/ 	.byte	0x03, 0x50
        /*001a*/ 	.short	0x0000


	//----- nvinfo : EIATTR_MAXREG_COUNT
	.align		4
        /*001c*/ 	.byte	0x03, 0x1b
        /*001e*/ 	.short	0x00a8


	//----- nvinfo : EIATTR_NUM_BARRIERS
	.align		4
        /*0020*/ 	.byte	0x02, 0x4c
        /*0022*/ 	.byte	0x10
	.zero		1


	//----- nvinfo : EIATTR_EXTERNS
	.align		4
        /*0024*/ 	.byte	0x04, 0x0f
        /*0026*/ 	.short	(.L_699 - .L_698)


	//   ....[0]....
	.align		4
.L_698:
        /*0028*/ 	.word	index@(__assertfail)


	//----- nvinfo : EIATTR_ANNOTATIONS
	.align		4
.L_699:
        /*002c*/ 	.byte	0x04, 0x55
        /*002e*/ 	.short	(.L_701 - .L_700)


	//   ....[0]....
.L_700:
        /* <DEDUP_REMOVED lines=44> */


	//----- nvinfo : EIATTR_MERCURY_ISA_VERSION
	.align		4
.L_701:
        /*02d8*/ 	.byte	0x03, 0x5f
        /*02da*/ 	.short	0x0101


	//----- nvinfo : EIATTR_UNUSED_LOAD_BYTE_OFFSET
	.align		4
        /*02dc*/ 	.byte	0x04, 0x44
        /*02de*/ 	.short	(.L_703 - .L_702)


	//   ....[0]....
.L_702:
        /*02e0*/ 	.word	0x00000ae0
        /*02e4*/ 	.word	0x0000fff0


	//   ....[1]....
        /*02e8*/ 	.word	0x0000c7c0
        /*02ec*/ 	.word	0x0000fff0


	//----- nvinfo : EIATTR_INT_WARP_WIDE_INSTR_OFFSETS
	.align		4
.L_703:
        /*02f0*/ 	.byte	0x04, 0x31
        /*02f2*/ 	.short	(.L_705 - .L_704)


	//   ....[0]....
.L_704:
        /*02f4*/ 	.word	0x000001c0


	//   ....[1]....
        /*02f8*/ 	.word	0x00000200


	//   ....[2]....
        /*02fc*/ 	.word	0x000002d0


	//   ....[3]....
        /*0300*/ 	.word	0x00010f40


	//   ....[4]....
        /*0304*/ 	.word	0x00010fd0


	//   ....[5]....
        /*0308*/ 	.word	0x00011450


	//   ....[6]....
        /*030c*/ 	.word	0x00011480


	//   ....[7]....
        /*0310*/ 	.word	0x00013da0


	//   ....[8]....
        /*0314*/ 	.word	0x00013e30


	//----- nvinfo : EIATTR_COOP_GROUP_MASK_REGIDS
	.align		4
.L_705:
        /*0318*/ 	.byte	0x04, 0x29
        /*031a*/ 	.short	(.L_707 - .L_706)


	//   ....[0]....
.L_706:
        /*031c*/ 	.word	0xffffffff


	//   ....[1]....
        /*0320*/ 	.word	0xffffffff


	//   ....[2]....
        /*0324*/ 	.word	0xffffffff


	//   ....[3]....
        /*0328*/ 	.word	0xffffffff


	//   ....[4]....
        /*032c*/ 	.word	0xffffffff


	//   ....[5]....
        /*0330*/ 	.word	0xffffffff


	//   ....[6]....
        /*0334*/ 	.word	0xffffffff


	//   ....[7]....
        /*0338*/ 	.word	0xffffffff


	//   ....[8]....
        /*033c*/ 	.word	0xffffffff


	//   ....[9]....
        /*0340*/ 	.word	0xffffffff


	//   ....[10]....
        /*0344*/ 	.word	0xffffffff


	//   ....[11]....
        /*0348*/ 	.word	0xffffffff


	//   ....[12]....
        /*034c*/ 	.word	0xffffffff


	//   ....[13]....
        /*0350*/ 	.word	0xffffffff


	//   ....[14]....
        /*0354*/ 	.word	0xffffffff


	//   ....[15]....
        /*0358*/ 	.word	0xffffffff


	//   ....[16]....
        /*035c*/ 	.word	0xffffffff


	//   ....[17]....
        /*0360*/ 	.word	0xffffffff


	//   ....[18]....
        /*0364*/ 	.word	0xffffffff


	//   ....[19]....
        /*0368*/ 	.word	0xffffffff


	//   ....[20]....
        /*036c*/ 	.word	0xffffffff


	//   ....[21]....
        /*0370*/ 	.word	0xffffffff


	//   ....[22]....
        /*0374*/ 	.word	0xffffffff


	//   ....[23]....
        /*0378*/ 	.word	0xffffffff


	//   ....[24]....
        /*037c*/ 	.word	0xffffffff


	//   ....[25]....
        /*0380*/ 	.word	0xffffffff


	//   ....[26]....
        /*0384*/ 	.word	0xffffffff


	//   ....[27]....
        /*0388*/ 	.word	0xffffffff


	//   ....[28]....
        /*038c*/ 	.word	0xffffffff


	//   ....[29]....
        /*0390*/ 	.word	0xffffffff


	//   ....[30]....
        /*0394*/ 	.word	0xffffffff


	//   ....[31]....
        /*0398*/ 	.word	0xffffffff


	//   ....[32]....
        /*039c*/ 	.word	0xffffffff


	//   ....[33]....
        /*03a0*/ 	.word	0xffffffff


	//   ....[34]....
        /*03a4*/ 	.word	0xffffffff


	//   ....[35]....
        /*03a8*/ 	.word	0xffffffff


	//   ....[36]....
        /*03ac*/ 	.word	0xffffffff


	//   ....[37]....
        /*03b0*/ 	.word	0xffffffff


	//   ....[38]....
        /*03b4*/ 	.word	0xffffffff


	//   ....[39]....
        /*03b8*/ 	.word	0xffffffff


	//   ....[40]....
        /*03bc*/ 	.word	0xffffffff


	//   ....[41]....
        /*03c0*/ 	.word	0xffffffff


	//   ....[42]....
        /*03c4*/ 	.word	0xffffffff


	//   ....[43]....
        /*03c8*/ 	.word	0xffffffff


	//   ....[44]....
        /*03cc*/ 	.word	0xffffffff


	//   ....[45]....
        /*03d0*/ 	.word	0xffffffff


	//   ....[46]....
        /*03d4*/ 	.word	0xffffffff


	//   ....[47]....
        /*03d8*/ 	.word	0xffffffff


	//   ....[48]....
        /*03dc*/ 	.word	0xffffffff


	//   ....[49]....
        /*03e0*/ 	.word	0xffffffff


	//   ....[50]....
        /*03e4*/ 	.word	0xffffffff


	//   ....[51]....
        /*03e8*/ 	.word	0xffffffff


	//   ....[52]....
        /*03ec*/ 	.word	0xffffffff


	//   ....[53]....
        /*03f0*/ 	.word	0xffffffff


	//   ....[54]....
        /*03f4*/ 	.word	0xffffffff


	//   ....[55]....
        /*03f8*/ 	.word	0xffffffff


	//   ....[56]....
        /*03fc*/ 	.word	0xffffffff


	//   ....[57]....
        /*0400*/ 	.word	0xffffffff


	//   ....[58]....
        /*0404*/ 	.word	0x0500000f


	//   ....[59]....
        /*0408*/ 	.word	0x0500000f


	//   ....[60]....
        /*040c*/ 	.word	0x0500000f


	//   ....[61]....
        /*0410*/ 	.word	0x0500000f


	//   ....[62]....
        /*0414*/ 	.word	0x0500000f


	//   ....[63]....
        /*0418*/ 	.word	0x0500000f


	//   ....[64]....
        /*041c*/ 	.word	0x0500000f


	//   ....[65]....
        /*0420*/ 	.word	0x0500000f


	//   ....[66]....
        /*0424*/ 	.word	0x0500000f


	//   ....[67]....
        /*0428*/ 	.word	0x0500000f


	//   ....[68]....
        /*042c*/ 	.word	0x0500000f


	//   ....[69]....
        /*0430*/ 	.word	0x0500000f


	//   ....[70]....
        /*0434*/ 	.word	0x0500000f


	//   ....[71]....
        /*0438*/ 	.word	0x0500000f


	//   ....[72]....
        /*043c*/ 	.word	0x0500000f


	//   ....[73]....
        /*0440*/ 	.word	0x0500000f


	//   ....[74]....
        /*0444*/ 	.word	0x0500000f


	//   ....[75]....
        /*0448*/ 	.word	0x0500000f


	//   ....[76]....
        /*044c*/ 	.word	0x0500000f


	//   ....[77]....
        /*0450*/ 	.word	0x0500000f


	//   ....[78]....
        /*0454*/ 	.word	0x0500000f


	//   ....[79]....
        /*0458*/ 	.word	0x0500000f


	//   ....[80]....
        /*045c*/ 	.word	0x0500000f


	//   ....[81]....
        /*0460*/ 	.word	0x0500000f


	//   ....[82]....
        /*0464*/ 	.word	0x0500000f


	//   ....[83]....
        /*0468*/ 	.word	0x0500000f


	//   ....[84]....
        /*046c*/ 	.word	0x0500000f


	//   ....[85]....
        /*0470*/ 	.word	0x0500000f


	//----- nvinfo : EIATTR_COOP_GROUP_INSTR_OFFSETS
	.align		4
.L_707:
        /*0474*/ 	.byte	0x04, 0x28
        /*0476*/ 	.short	(.L_709 - .L_708)


	//   ....[0]....
.L_708:
        /*0478*/ 	.word	0x00000060


	//   ....[1]....
        /*047c*/ 	.word	0x000001d0


	//   ....[2]....
        /*0480*/ 	.word	0x00000210


	//   ....[3]....
        /*0484*/ 	.word	0x00000400


	//   ....[4]....
        /*0488*/ 	.word	0x00000560


	//   ....[5]....
        /*048c*/ 	.word	0x00000680


	//   ....[6]....
        /*0490*/ 	.word	0x000007e0


	//   ....[7]....
        /*0494*/ 	.word	0x000045c0


	//   ....[8]....
        /*0498*/ 	.word	0x000060a0


	//   ....[9]....
        /*049c*/ 	.word	0x000090f0


	//   ....[10]....
        /*04a0*/ 	.word	0x00009180


	//   ....[11]....
        /*04a4*/ 	.word	0x000093d0


	//   ....[12]....
        /*04a8*/ 	.word	0x00009470


	//   ....[13]....
        /*04ac*/ 	.word	0x00009e20


	//   ....[14]....
        /*04b0*/ 	.word	0x0000a680


	//   ....[15]....
        /*04b4*/ 	.word	0x0000a6f0


	//   ....[16]....
        /*04b8*/ 	.word	0x0000aa50


	//   ....[17]....
        /*04bc*/ 	.word	0x0000ac20


	//   ....[18]....
        /*04c0*/ 	.word	0x0000bc80


	//   ....[19]....
        /*04c4*/ 	.word	0x0000bcd0


	//   ....[20]....
        /*04c8*/ 	.word	0x0000bd10


	//   ....[21]....
        /*04cc*/ 	.word	0x0000bd70


	//   ....[22]....
        /*04d0*/ 	.word	0x0000bd80


	//   ....[23]....
        /*04d4*/ 	.word	0x0000d760


	//   ....[24]....
        /*04d8*/ 	.word	0x0000eef0


	//   ....[25]....
        /*04dc*/ 	.word	0x0000f080


	//   ....[26]....
        /*04e0*/ 	.word	0x0000f0b0


	//   ....[27]....
        /*04e4*/ 	.word	0x0000f0f0


	//   ....[28]....
        /*04e8*/ 	.word	0x0000f150


	//   ....[29]....
        /*04ec*/ 	.word	0x0000f1b0


	//   ....[30]....
        /*04f0*/ 	.word	0x0000f1f0


	//   ....[31]....
        /*04f4*/ 	.word	0x0000f3a0


	//   ....[32]....
        /*04f8*/ 	.word	0x0000f400


	//   ....[33]....
        /*04fc*/ 	.word	0x0000f440


	//   ....[34]....
        /*0500*/ 	.word	0x0000f480


	//   ....[35]....
        /*0504*/ 	.word	0x0000f4b0


	//   ....[36]....
        /*0508*/ 	.word	0x0000f4e0


	//   ....[37]....
        /*050c*/ 	.word	0x0000f570


	//   ....[38]....
        /*0510*/ 	.word	0x0000f5a0


	//   ....[39]....
        /*0514*/ 	.word	0x0000f630


	//   ....[40]....
        /*0518*/ 	.word	0x00013ec0


	//   ....[41]....
        /*051c*/ 	.word	0x00013ed0


	//   ....[42]....
        /*0520*/ 	.word	0x00013fe0


	//   ....[43]....
        /*0524*/ 	.word	0x00014040


	//   ....[44]....
        /*0528*/ 	.word	0x00014080


	//   ....[45]....
        /*052c*/ 	.word	0x000140c0


	//   ....[46]....
        /*0530*/ 	.word	0x000140f0


	//   ....[47]....
        /*0534*/ 	.word	0x00014120


	//   ....[48]....
        /*0538*/ 	.word	0x000142b0


	//   ....[49]....
        /*053c*/ 	.word	0x00014310


	//   ....[50]....
        /*0540*/ 	.word	0x00014350


	//   ....[51]....
        /*0544*/ 	.word	0x00014390


	//   ....[52]....
        /*0548*/ 	.word	0x000143c0


	//   ....[53]....
        /*054c*/ 	.word	0x000143f0


	//   ....[54]....
        /*0550*/ 	.word	0x000144b0


	//   ....[55]....
        /*0554*/ 	.word	0x000144d0


	//   ....[56]....
        /*0558*/ 	.word	0x00014540


	//   ....[57]....
        /*055c*/ 	.word	0x00014990


	//   ....[58]....
        /*0560*/ 	.word	0x00014e70


	//   ....[59]....
        /*0564*/ 	.word	0x00014f10


	//   ....[60]....
        /*0568*/ 	.word	0x00014fb0


	//   ....[61]....
        /*056c*/ 	.word	0x00015050


	//   ....[62]....
        /*0570*/ 	.word	0x00015140


	//   ....[63]....
        /*0574*/ 	.word	0x000151e0


	//   ....[64]....
        /*0578*/ 	.word	0x00015280


	//   ....[65]....
        /*057c*/ 	.word	0x00015320


	//   ....[66]....
        /*0580*/ 	.word	0x00015580


	//   ....[67]....
        /*0584*/ 	.word	0x00015860


	//   ....[68]....
        /*0588*/ 	.word	0x00015c80


	//   ....[69]....
        /*058c*/ 	.word	0x00015d10


	//   ....[70]....
        /*0590*/ 	.word	0x00015db0


	//   ....[71]....
        /*0594*/ 	.word	0x00015e60


	//   ....[72]....
        /*0598*/ 	.word	0x00015ee0


	//   ....[73]....
        /*059c*/ 	.word	0x00015f60


	//   ....[74]....
        /*05a0*/ 	.word	0x00015fe0


	//   ....[75]....
        /*05a4*/ 	.word	0x00016060


	//   ....[76]....
        /*05a8*/ 	.word	0x000160f0


	//   ....[77]....
        /*05ac*/ 	.word	0x000161a0


	//   ....[78]....
        /*05b0*/ 	.word	0x00016220


	//   ....[79]....
        /*05b4*/ 	.word	0x000162a0


	//   ....[80]....
        /*05b8*/ 	.word	0x00016320


	//   ....[81]....
        /*05bc*/ 	.word	0x000163a0


	//   ....[82]....
        /*05c0*/ 	.word	0x00016410


	//   ....[83]....
        /*05c4*/ 	.word	0x000164b0


	//   ....[84]....
        /*05c8*/ 	.word	0x00016540


	//   ....[85]....
        /*05cc*/ 	.word	0x00016660


	//----- nvinfo : EIATTR_REG_RECONFIG
	.align		4
.L_709:
        /*05d0*/ 	.byte	0x01, 0x54
	.zero		2


	//----- nvinfo : EIATTR_SYSCALL_OFFSETS
	.align		4
        /*05d4*/ 	.byte	0x04, 0x46
        /*05d6*/ 	.short	(.L_711 - .L_710)


	//   ....[0]....
.L_710:
        /*05d8*/ 	.word	0x00001850


	//   ....[1]....
        /*05dc*/ 	.word	0x000019a0


	//   ....[2]....
        /*05e0*/ 	.word	0x00006250


	//   ....[3]....
        /*05e4*/ 	.word	0x00006700


	//   ....[4]....
        /*05e8*/ 	.word	0x00011160


	//   ....[5]....
        /*05ec*/ 	.word	0x000112a0


	//   ....[6]....
        /*05f0*/ 	.word	0x000113a0


	//----- nvinfo : EIATTR_MBARRIER_INSTR_OFFSETS
	.align		4
.L_711:
        /*05f4*/ 	.byte	0x04, 0x39
        /*05f6*/ 	.short	(.L_713 - .L_712)


	//   ....[0]....
.L_712:
        /*05f8*/ 	.word	0x000002f0
        /*05fc*/ 	.word	0x000000ff
        /*0600*/ 	.word	0x00028c00
        /*0604*/ 	.short	0x0100
        /*0606*/ 	.byte	0x08
	.zero		1


	//   ....[1]....
        /*0608*/ 	.word	0x00000300
        /*060c*/ 	.word	0x000000ff
        /*0610*/ 	.word	0x00028c20
        /*0614*/ 	.short	0x0100
        /*0616*/ 	.byte	0x08
	.zero		1


	//   ....[2]....
        /*0618*/ 	.word	0x000003b0
        /*061c*/ 	.word	0x000000ff
        /*0620*/ 	.word	0x00028c30
        /*0624*/ 	.short	0x0100
        /*0626*/ 	.byte	0x06
	.zero		1


	//   ....[3]....
        /*0628*/ 	.word	0x000003c0
        /*062c*/ 	.word	0x000000ff
        /*0630*/ 	.word	0x00028c40
        /*0634*/ 	.short	0x0100
        /*0636*/ 	.byte	0x06
	.zero		1


	//   ....[4]....
        /*0638*/ 	.word	0x000003d0
        /*063c*/ 	.word	0x000000ff
        /*0640*/ 	.word	0x00028c38
        /*0644*/ 	.short	0x0100
        /*0646*/ 	.byte	0x06
	.zero		1


	//   ....[5]....
        /*0648*/ 	.word	0x000003e0
        /*064c*/ 	.word	0x000000ff
        /*0650*/ 	.word	0x00028c48
        /*0654*/ 	.short	0x0100
        /*0656*/ 	.byte	0x06
	.zero		1


	//   ....[6]....
        /*0658*/ 	.word	0x00000510
        /*065c*/ 	.word	0x000000ff
        /*0660*/ 	.word	0x00028c50
        /*0664*/ 	.short	0x0100
        /*0666*/ 	.byte	0x08
	.zero		1


	//   ....[7]....
        /*0668*/ 	.word	0x00000520
        /*066c*/ 	.word	0x000000ff
        /*0670*/ 	.word	0x00028c60
        /*0674*/ 	.short	0x0100
        /*0676*/ 	.byte	0x08
	.zero		1


	//   ....[8]....
        /*0678*/ 	.word	0x00000530
        /*067c*/ 	.word	0x000000ff
        /*0680*/ 	.word	0x00028c58
        /*0684*/ 	.short	0x0100
        /*0686*/ 	.byte	0x08
	.zero		1


	//   ....[9]....
        /*0688*/ 	.word	0x00000540
        /*068c*/ 	.word	0x000000ff
        /*0690*/ 	.word	0x00028c68
        /*0694*/ 	.short	0x0100
        /*0696*/ 	.byte	0x08
	.zero		1


	//   ....[10]....
        /*0698*/ 	.word	0x00000630
        /*069c*/ 	.word	0x000000ff
        /*06a0*/ 	.word	0x00028c70
        /*06a4*/ 	.short	0x0100
        /*06a6*/ 	.byte	0x06
	.zero		1


	//   ....[11]....
        /*06a8*/ 	.word	0x00000640
        /*06ac*/ 	.word	0x000000ff
        /*06b0*/ 	.word	0x00028c80
        /*06b4*/ 	.short	0x0100
        /*06b6*/ 	.byte	0x06
	.zero		1


	//   ....[12]....
        /*06b8*/ 	.word	0x00000650
        /*06bc*/ 	.word	0x000000ff
        /*06c0*/ 	.word	0x00028c78
        /*06c4*/ 	.short	0x0100
        /*06c6*/ 	.byte	0x06
	.zero		1


	//   ....[13]....
        /*06c8*/ 	.word	0x00000660
        /*06cc*/ 	.word	0x000000ff
        /*06d0*/ 	.word	0x00028c88
        /*06d4*/ 	.short	0x0100
        /*06d6*/ 	.byte	0x06
	.zero		1


	//   ....[14]....
        /*06d8*/ 	.word	0x00000790
        /*06dc*/ 	.word	0x000000ff
        /*06e0*/ 	.word	0x00028c90
        /*06e4*/ 	.short	0x0100
        /*06e6*/ 	.byte	0x08
	.zero		1


	//   ....[15]....
        /*06e8*/ 	.word	0x000007a0
        /*06ec*/ 	.word	0x000000ff
        /*06f0*/ 	.word	0x00028ca0
        /*06f4*/ 	.short	0x0100
        /*06f6*/ 	.byte	0x08
	.zero		1


	//   ....[16]....
        /*06f8*/ 	.word	0x000007b0
        /*06fc*/ 	.word	0x000000ff
        /*0700*/ 	.word	0x00028c98
        /*0704*/ 	.short	0x0100
        /*0706*/ 	.byte	0x08
	.zero		1


	//   ....[17]....
        /*0708*/ 	.word	0x000007c0
        /*070c*/ 	.word	0x000000ff
        /*0710*/ 	.word	0x00028ca8
        /*0714*/ 	.short	0x0100
        /*0716*/ 	.byte	0x08
	.zero		1


	//   ....[18]....
        /*0718*/ 	.word	0x000008f0
        /*071c*/ 	.word	0x000000ff
        /*0720*/ 	.word	0x00028cb0
        /*0724*/ 	.short	0x0100
        /*0726*/ 	.byte	0x08
	.zero		1


	//   ....[19]....
        /*0728*/ 	.word	0x00000900
        /*072c*/ 	.word	0x000000ff
        /*0730*/ 	.word	0x00028cc0
        /*0734*/ 	.short	0x0100
        /*0736*/ 	.byte	0x08
	.zero		1


	//   ....[20]....
        /*0738*/ 	.word	0x00000910
        /*073c*/ 	.word	0x000000ff
        /*0740*/ 	.word	0x00028cb8
        /*0744*/ 	.short	0x0100
        /*0746*/ 	.byte	0x08
	.zero		1


	//   ....[21]....
        /*0748*/ 	.word	0x00000920
        /*074c*/ 	.word	0x000000ff
        /*0750*/ 	.word	0x00028cc8
        /*0754*/ 	.short	0x0100
        /*0756*/ 	.byte	0x08
	.zero		1


	//   ....[22]....
        /*0758*/ 	.word	0x000025d0
        /*075c*/ 	.word	0x00000048
        /*0760*/ 	.word	0x00028c90
        /*0764*/ 	.short	0x010a
        /*0766*/ 	.byte	0x3f
	.zero		1


	//   ....[23]....
        /*0768*/ 	.word	0x00002f80
        /*076c*/ 	.word	0x00000048
        /*0770*/ 	.word	0x00028c90
        /*0774*/ 	.short	0x010a
        /*0776*/ 	.byte	0x3f
	.zero		1


	//   ....[24]....
        /*0778*/ 	.word	0x000037f0
        /*077c*/ 	.word	0x00000048
        /*0780*/ 	.word	0x00028c90
        /*0784*/ 	.short	0x010a
        /*0786*/ 	.byte	0x3f
	.zero		1


	//   ....[25]....
        /*0788*/ 	.word	0x000039f0
        /*078c*/ 	.word	0x00000004
        /*0790*/ 	.word	0x00000000
        /*0794*/ 	.short	0x0101
        /*0796*/ 	.byte	0x3f
	.zero		1


	//   ....[26]....
        /*0798*/ 	.word	0x00003a30
        /*079c*/ 	.word	0x00000048
        /*07a0*/ 	.word	0x00028cb0
        /*07a4*/ 	.short	0x010a
        /*07a6*/ 	.byte	0x3f
	.zero		1


	//   ....[27]....
        /*07a8*/ 	.word	0x00004080
        /*07ac*/ 	.word	0x00000048
        /*07b0*/ 	.word	0x00000000
        /*07b4*/ 	.short	0x0101
        /*07b6*/ 	.byte	0x3f
	.zero		1


	//   ....[28]....
        /*07b8*/ 	.word	0x000046d0
        /*07bc*/ 	.word	0x00000008
        /*07c0*/ 	.word	0x00028c50
        /*07c4*/ 	.short	0x010a
        /*07c6*/ 	.byte	0x3f
	.zero		1


	//   ....[29]....
        /*07c8*/ 	.word	0x00004a70
        /*07cc*/ 	.word	0x00000000
        /*07d0*/ 	.word	0x00000000
        /*07d4*/ 	.short	0x0101
        /*07d6*/ 	.byte	0x3f
	.zero		1


	//   ....[30]....
        /*07d8*/ 	.word	0x000053c0
        /*07dc*/ 	.word	0x00000000
        /*07e0*/ 	.word	0x00028c50
        /*07e4*/ 	.short	0x010a
        /*07e6*/ 	.byte	0x3f
	.zero		1


	//   ....[31]....
        /*07e8*/ 	.word	0x00005410
        /*07ec*/ 	.word	0x00000000
        /*07f0*/ 	.word	0x00028c50
        /*07f4*/ 	.short	0x010a
        /*07f6*/ 	.byte	0x3f
	.zero		1


	//   ....[32]....
        /*07f8*/ 	.word	0x00005760
        /*07fc*/ 	.word	0x00000000
        /*0800*/ 	.word	0x00000000
        /*0804*/ 	.short	0x0101
        /*0806*/ 	.byte	0x3f
	.zero		1


	//   ....[33]....
        /*0808*/ 	.word	0x000062e0
        /*080c*/ 	.word	0x00000002
        /*0810*/ 	.word	0x00028c00
        /*0814*/ 	.short	0x010a
        /*0816*/ 	.byte	0x3f
	.zero		1


	//   ....[34]....
        /*0818*/ 	.word	0x00006330
        /*081c*/ 	.word	0x00000002
        /*0820*/ 	.word	0x00028c00
        /*0824*/ 	.short	0x010a
        /*0826*/ 	.byte	0x3f
	.zero		1


	//   ....[35]....
        /*0828*/ 	.word	0x000069b0
        /*082c*/ 	.word	0x00000002
        /*0830*/ 	.word	0x00028c00
        /*0834*/ 	.short	0x010a
        /*0836*/ 	.byte	0x3f
	.zero		1


	//   ....[36]....
        /*0838*/ 	.word	0x00007820
        /*083c*/ 	.word	0x00000002
        /*0840*/ 	.word	0x00028c00
        /*0844*/ 	.short	0x010a
        /*0846*/ 	.byte	0x3f
	.zero		1


	//   ....[37]....
        /*0848*/ 	.word	0x00008590
        /*084c*/ 	.word	0x0000000f
        /*0850*/ 	.word	0x00028c30
        /*0854*/ 	.short	0x010a
        /*0856*/ 	.byte	0x3f
	.zero		1


	//   ....[38]....
        /*0858*/ 	.word	0x00008640
        /*085c*/ 	.word	0x0000000f
        /*0860*/ 	.word	0x00028c30
        /*0864*/ 	.short	0x010a
        /*0866*/ 	.byte	0x3f
	.zero		1


	//   ....[39]....
        /*0868*/ 	.word	0x00009770
        /*086c*/ 	.word	0x0000000c
        /*0870*/ 	.word	0x00000000
        /*0874*/ 	.short	0x0101
        /*0876*/ 	.byte	0x3f
	.zero		1


	//   ....[40]....
        /*0878*/ 	.word	0x00009af0
        /*087c*/ 	.word	0x0000000f
        /*0880*/ 	.word	0x00028c50
        /*0884*/ 	.short	0x010a
        /*0886*/ 	.byte	0x3f
	.zero		1


	//   ....[41]....
        /*0888*/ 	.word	0x00009b90
        /*088c*/ 	.word	0x0000000f
        /*0890*/ 	.word	0x00028c50
        /*0894*/ 	.short	0x010a
        /*0896*/ 	.byte	0x3f
	.zero		1


	//   ....[42]....
        /*0898*/ 	.word	0x00009e40
        /*089c*/ 	.word	0x0000000f
        /*08a0*/ 	.word	0x00000000
        /*08a4*/ 	.short	0x0101
        /*08a6*/ 	.byte	0x3f
	.zero		1


	//   ....[43]....
        /*08a8*/ 	.word	0x00009f50
        /*08ac*/ 	.word	0x0000000f
        /*08b0*/ 	.word	0x00028c30
        /*08b4*/ 	.short	0x010a
        /*08b6*/ 	.byte	0x3f
	.zero		1


	//   ....[44]....
        /*08b8*/ 	.word	0x0000a000
        /*08bc*/ 	.word	0x0000000f
        /*08c0*/ 	.word	0x00028c30
        /*08c4*/ 	.short	0x010a
        /*08c6*/ 	.byte	0x3f
	.zero		1


	//   ....[45]....
        /*08c8*/ 	.word	0x0000af60
        /*08cc*/ 	.word	0x00000098
        /*08d0*/ 	.word	0x00000000
        /*08d4*/ 	.short	0x0101
        /*08d6*/ 	.byte	0x3f
	.zero		1


	//   ....[46]....
        /*08d8*/ 	.word	0x0000b970
        /*08dc*/ 	.word	0x0000000f
        /*08e0*/ 	.word	0x00028c50
        /*08e4*/ 	.short	0x010a
        /*08e6*/ 	.byte	0x3f
	.zero		1


	//   ....[47]....
        /*08e8*/ 	.word	0x0000b9c0
        /*08ec*/ 	.word	0x0000000f
        /*08f0*/ 	.word	0x00028c50
        /*08f4*/ 	.short	0x010a
        /*08f6*/ 	.byte	0x3f
	.zero		1


	//   ....[48]....
        /*08f8*/ 	.word	0x0000bca0
        /*08fc*/ 	.word	0x0000000f
        /*0900*/ 	.word	0x00000000
        /*0904*/ 	.short	0x0101
        /*0906*/ 	.byte	0x3f
	.zero		1


	//   ....[49]....
        /*0908*/ 	.word	0x0000dfe0
        /*090c*/ 	.word	0x00000000
        /*0910*/ 	.word	0x00000000
        /*0914*/ 	.short	0x0101
        /*0916*/ 	.byte	0x3f
	.zero		1


	//   ....[50]....
        /*0918*/ 	.word	0x00010050
        /*091c*/ 	.word	0x00000005
        /*0920*/ 	.word	0x00028c20
        /*0924*/ 	.short	0x010a
        /*0926*/ 	.byte	0x3f
	.zero		1


	//   ....[51]....
        /*0928*/ 	.word	0x000100e0
        /*092c*/ 	.word	0x00000006
        /*0930*/ 	.word	0x00028ca0
        /*0934*/ 	.short	0x010a
        /*0936*/ 	.byte	0x3f
	.zero		1


	//   ....[52]....
        /*0938*/ 	.word	0x000102c0
        /*093c*/ 	.word	0x00000006
        /*0940*/ 	.word	0x00028cc0
        /*0944*/ 	.short	0x010a
        /*0946*/ 	.byte	0x3f
	.zero		1


	//   ....[53]....
        /*0948*/ 	.word	0x00010810
        /*094c*/ 	.word	0x00000007
        /*0950*/ 	.word	0x00028ca0
        /*0954*/ 	.short	0x010a
        /*0956*/ 	.byte	0x3f
	.zero		1


	//   ....[54]....
        /*0958*/ 	.word	0x000109d0
        /*095c*/ 	.word	0x00000007
        /*0960*/ 	.word	0x00028cc0
        /*0964*/ 	.short	0x010a
        /*0966*/ 	.byte	0x3f
	.zero		1


	//   ....[55]....
        /*0968*/ 	.word	0x00011900
        /*096c*/ 	.word	0x00000005
        /*0970*/ 	.word	0x00028c40
        /*0974*/ 	.short	0x010a
        /*0976*/ 	.byte	0x3f
	.zero		1


	//   ....[56]....
        /*0978*/ 	.word	0x00011d00
        /*097c*/ 	.word	0x00000007
        /*0980*/ 	.word	0x00028c20
        /*0984*/ 	.short	0x010a
        /*0986*/ 	.byte	0x3f
	.zero		1


	//   ....[57]....
        /*0988*/ 	.word	0x00011dc0
        /*098c*/ 	.word	0x00000002
        /*0990*/ 	.word	0x00028c60
        /*0994*/ 	.short	0x010a
        /*0996*/ 	.byte	0x3f
	.zero		1


	//   ....[58]....
        /*0998*/ 	.word	0x00012570
        /*099c*/ 	.word	0x00000002
        /*09a0*/ 	.word	0x00028c40
        /*09a4*/ 	.short	0x010a
        /*09a6*/ 	.byte	0x3f
	.zero		1


	//   ....[59]....
        /*09a8*/ 	.word	0x00012780
        /*09ac*/ 	.word	0x00000002
        /*09b0*/ 	.word	0x00028c60
        /*09b4*/ 	.short	0x010a
        /*09b6*/ 	.byte	0x3f
	.zero		1


	//   ....[60]....
        /*09b8*/ 	.word	0x00012e40
        /*09bc*/ 	.word	0x00000002
        /*09c0*/ 	.word	0x00028c40
        /*09c4*/ 	.short	0x010a
        /*09c6*/ 	.byte	0x3f
	.zero		1


	//   ....[61]....
        /*09c8*/ 	.word	0x00013040
        /*09cc*/ 	.word	0x00000002
        /*09d0*/ 	.word	0x00028c60
        /*09d4*/ 	.short	0x010a
        /*09d6*/ 	.byte	0x3f
	.zero		1


	//   ....[62]....
        /*09d8*/ 	.word	0x00013680
        /*09dc*/ 	.word	0x00000002
        /*09e0*/ 	.word	0x00028c40
        /*09e4*/ 	.short	0x010a
        /*09e6*/ 	.byte	0x3f
	.zero		1


	//   ....[63]....
        /*09e8*/ 	.word	0x00013890
        /*09ec*/ 	.word	0x00000002
        /*09f0*/ 	.word	0x00028c60
        /*09f4*/ 	.short	0x010a
        /*09f6*/ 	.byte	0x3f
	.zero		1


	//   ....[64]....
        /*09f8*/ 	.word	0x00014910
        /*09fc*/ 	.word	0x00000000
        /*0a00*/ 	.word	0x00028c20
        /*0a04*/ 	.short	0x010a
        /*0a06*/ 	.byte	0x3f
	.zero		1


	//   ....[65]....
        /*0a08*/ 	.word	0x00014ac0
        /*0a0c*/ 	.word	0x00000006
        /*0a10*/ 	.word	0x00000000
        /*0a14*/ 	.short	0x010a
        /*0a16*/ 	.byte	0x3f
	.zero		1


	//   ....[66]....
        /*0a18*/ 	.word	0x00014b30
        /*0a1c*/ 	.word	0x00000007
        /*0a20*/ 	.word	0x00000000
        /*0a24*/ 	.short	0x010a
        /*0a26*/ 	.byte	0x3f
	.zero		1


	//   ....[67]....
        /*0a28*/ 	.word	0x00014ba0
        /*0a2c*/ 	.word	0x00000004
        /*0a30*/ 	.word	0x00000000
        /*0a34*/ 	.short	0x010a
        /*0a36*/ 	.byte	0x3f
	.zero		1


	//   ....[68]....
        /*0a38*/ 	.word	0x00014bd0
        /*0a3c*/ 	.word	0x00000003
        /*0a40*/ 	.word	0x00000000
        /*0a44*/ 	.short	0x010a
        /*0a46*/ 	.byte	0x3f
	.zero		1


	//   ....[69]....
        /*0a48*/ 	.word	0x00014c30
        /*0a4c*/ 	.word	0x00000048
        /*0a50*/ 	.word	0x00028c90
        /*0a54*/ 	.short	0x010a
        /*0a56*/ 	.byte	0x3f
	.zero		1


	//   ....[70]....
        /*0a58*/ 	.word	0x00014c80
        /*0a5c*/ 	.word	0x00000048
        /*0a60*/ 	.word	0x00028c90
        /*0a64*/ 	.short	0x010a
        /*0a66*/ 	.byte	0x3f
	.zero		1


	//   ....[71]....
        /*0a68*/ 	.word	0x00014cd0
        /*0a6c*/ 	.word	0x00000048
        /*0a70*/ 	.word	0x00028c90
        /*0a74*/ 	.short	0x010a
        /*0a76*/ 	.byte	0x3f
	.zero		1


	//   ....[72]....
        /*0a78*/ 	.word	0x00014d20
        /*0a7c*/ 	.word	0x00000048
        /*0a80*/ 	.word	0x00028cb0
        /*0a84*/ 	.short	0x010a
        /*0a86*/ 	.byte	0x3f
	.zero		1


	//   ....[73]....
        /*0a88*/ 	.word	0x00014d70
        /*0a8c*/ 	.word	0x00000008
        /*0a90*/ 	.word	0x00028c50
        /*0a94*/ 	.short	0x010a
        /*0a96*/ 	.byte	0x3f
	.zero		1


	//   ....[74]....
        /*0a98*/ 	.word	0x00014dc0
        /*0a9c*/ 	.word	0x00000000
        /*0aa0*/ 	.word	0x00028c50
        /*0aa4*/ 	.short	0x010a
        /*0aa6*/ 	.byte	0x3f
	.zero		1


	//   ....[75]....
        /*0aa8*/ 	.word	0x00015090
        /*0aac*/ 	.word	0x00000002
        /*0ab0*/ 	.word	0x00028c00
        /*0ab4*/ 	.short	0x010a
        /*0ab6*/ 	.byte	0x3f
	.zero		1


	//   ....[76]....
        /*0ab8*/ 	.word	0x00015360
        /*0abc*/ 	.word	0x00000002
        /*0ac0*/ 	.word	0x00028c00
        /*0ac4*/ 	.short	0x010a
        /*0ac6*/ 	.byte	0x3f
	.zero		1


	//   ....[77]....
        /*0ac8*/ 	.word	0x000153b0
        /*0acc*/ 	.word	0x0000000f
        /*0ad0*/ 	.word	0x00028c30
        /*0ad4*/ 	.short	0x010a
        /*0ad6*/ 	.byte	0x3f
	.zero		1


	//   ....[78]....
        /*0ad8*/ 	.word	0x00015400
        /*0adc*/ 	.word	0x0000000f
        /*0ae0*/ 	.word	0x00028c50
        /*0ae4*/ 	.short	0x010a
        /*0ae6*/ 	.byte	0x3f
	.zero		1


	//   ....[79]....
        /*0ae8*/ 	.word	0x00015450
        /*0aec*/ 	.word	0x0000000f
        /*0af0*/ 	.word	0x00028c30
        /*0af4*/ 	.short	0x010a
        /*0af6*/ 	.byte	0x3f
	.zero		1


	//   ....[80]....
        /*0af8*/ 	.word	0x000154a0
        /*0afc*/ 	.word	0x0000000f
        /*0b00*/ 	.word	0x00028c50
        /*0b04*/ 	.short	0x010a
        /*0b06*/ 	.byte	0x3f
	.zero		1


	//   ....[81]....
        /*0b08*/ 	.word	0x00015640
        /*0b0c*/ 	.word	0x00000005
        /*0b10*/ 	.word	0x00028c20
        /*0b14*/ 	.short	0x010a
        /*0b16*/ 	.byte	0x3f
	.zero		1


	//   ....[82]....
        /*0b18*/ 	.word	0x00015690
        /*0b1c*/ 	.word	0x00000006
        /*0b20*/ 	.word	0x00028ca0
        /*0b24*/ 	.short	0x010a
        /*0b26*/ 	.byte	0x3f
	.zero		1


	//   ....[83]....
        /*0b28*/ 	.word	0x000156e0
        /*0b2c*/ 	.word	0x00000006
        /*0b30*/ 	.word	0x00028cc0
        /*0b34*/ 	.short	0x010a
        /*0b36*/ 	.byte	0x3f
	.zero		1


	//   ....[84]....
        /*0b38*/ 	.word	0x00015730
        /*0b3c*/ 	.word	0x00000007
        /*0b40*/ 	.word	0x00028ca0
        /*0b44*/ 	.short	0x010a
        /*0b46*/ 	.byte	0x3f
	.zero		1


	//   ....[85]....
        /*0b48*/ 	.word	0x00015780
        /*0b4c*/ 	.word	0x00000007
        /*0b50*/ 	.word	0x00028cc0
        /*0b54*/ 	.short	0x010a
        /*0b56*/ 	.byte	0x3f
	.zero		1


	//   ....[86]....
        /*0b58*/ 	.word	0x00015920
        /*0b5c*/ 	.word	0x00000005
        /*0b60*/ 	.word	0x00028c40
        /*0b64*/ 	.short	0x010a
        /*0b66*/ 	.byte	0x3f
	.zero		1


	//   ....[87]....
        /*0b68*/ 	.word	0x000159a0
        /*0b6c*/ 	.word	0x00000005
        /*0b70*/ 	.word	0x00028c20
        /*0b74*/ 	.short	0x010a
        /*0b76*/ 	.byte	0x3f
	.zero		1


	//   ....[88]....
        /*0b78*/ 	.word	0x000159f0
        /*0b7c*/ 	.word	0x00000002
        /*0b80*/ 	.word	0x00028c60
        /*0b84*/ 	.short	0x010a
        /*0b86*/ 	.byte	0x3f
	.zero		1


	//   ....[89]....
        /*0b88*/ 	.word	0x00015a40
        /*0b8c*/ 	.word	0x00000002
        /*0b90*/ 	.word	0x00028c40
        /*0b94*/ 	.short	0x010a
        /*0b96*/ 	.byte	0x3f
	.zero		1


	//   ....[90]....
        /*0b98*/ 	.word	0x00015a90
        /*0b9c*/ 	.word	0x00000002
        /*0ba0*/ 	.word	0x00028c60
        /*0ba4*/ 	.short	0x010a
        /*0ba6*/ 	.byte	0x3f
	.zero		1


	//   ....[91]....
        /*0ba8*/ 	.word	0x00015ae0
        /*0bac*/ 	.word	0x00000002
        /*0bb0*/ 	.word	0x00028c40
        /*0bb4*/ 	.short	0x010a
        /*0bb6*/ 	.byte	0x3f
	.zero		1


	//   ....[92]....
        /*0bb8*/ 	.word	0x00015b30
        /*0bbc*/ 	.word	0x00000002
        /*0bc0*/ 	.word	0x00028c60
        /*0bc4*/ 	.short	0x010a
        /*0bc6*/ 	.byte	0x3f
	.zero		1


	//   ....[93]....
        /*0bc8*/ 	.word	0x00015b80
        /*0bcc*/ 	.word	0x00000002
        /*0bd0*/ 	.word	0x00028c40
        /*0bd4*/ 	.short	0x010a
        /*0bd6*/ 	.byte	0x3f
	.zero		1


	//   ....[94]....
        /*0bd8*/ 	.word	0x00015bd0
        /*0bdc*/ 	.word	0x00000002
        /*0be0*/ 	.word	0x00028c60
        /*0be4*/ 	.short	0x010a
        /*0be6*/ 	.byte	0x3f
	.zero		1


	//   ....[95]....
        /*0be8*/ 	.word	0x00016580
        /*0bec*/ 	.word	0x00000000
        /*0bf0*/ 	.word	0x00028c20
        /*0bf4*/ 	.short	0x010a
        /*0bf6*/ 	.byte	0x3f
	.zero		1


	//   ....[96]....
        /*0bf8*/ 	.word	0x00016720
        /*0bfc*/ 	.word	0x00000006
        /*0c00*/ 	.word	0x00000000
        /*0c04*/ 	.short	0x010a
        /*0c06*/ 	.byte	0x3f
	.zero		1


	//   ....[97]....
        /*0c08*/ 	.word	0x00016770
        /*0c0c*/ 	.word	0x00000007
        /*0c10*/ 	.word	0x00000000
        /*0c14*/ 	.short	0x010a
        /*0c16*/ 	.byte	0x3f
	.zero		1


	//   ....[98]....
        /*0c18*/ 	.word	0x000167c0
        /*0c1c*/ 	.word	0x00000004
        /*0c20*/ 	.word	0x00000000
        /*0c24*/ 	.short	0x010a
        /*0c26*/ 	.byte	0x3f
	.zero		1


	//----- nvinfo : EIATTR_NUM_MBARRIERS
	.align		4
.L_713:
        /*0c28*/ 	.byte	0x03, 0x38
        /*0c2a*/ 	.short	0x0016


	//----- nvinfo : EIATTR_EXIT_INSTR_OFFSETS
	.align		4
        /*0c2c*/ 	.byte	0x04, 0x1c
        /*0c2e*/ 	.short	(.L_715 - .L_714)


	//   ....[0]....
.L_714:
        /*0c30*/ 	.word	0x00014c20


	//----- nvinfo : EIATTR_MAX_THREADS
	.align		4
.L_715:
        /*0c34*/ 	.byte	0x04, 0x05
        /*0c36*/ 	.short	(.L_717 - .L_716)
.L_716:
        /*0c38*/ 	.word	0x00000180
        /*0c3c*/ 	.word	0x00000001
        /*0c40*/ 	.word	0x00000001


	//----- nvinfo : EIATTR_CRS_STACK_SIZE
	.align		4
.L_717:
        /*0c44*/ 	.byte	0x04, 0x1e
        /*0c46*/ 	.short	(.L_719 - .L_718)
.L_718:
        /*0c48*/ 	.word	0x00000000


	//----- nvinfo : EIATTR_CBANK_PARAM_SIZE
	.align		4
.L_719:
        /*0c4c*/ 	.byte	0x03, 0x19
        /*0c4e*/ 	.short	0x0a70


	//----- nvinfo : EIATTR_PARAM_CBANK
	.align		4
        /*0c50*/ 	.byte	0x04, 0x0a
        /*0c52*/ 	.short	(.L_721 - .L_720)
	.align		4
.L_720:
        /*0c54*/ 	.word	index@(.nv.constant0._ZN7cutlass13device_kernelIN5flash11enable_sm90INS1_16FlashAttnFwdSm90INS1_25CollectiveMainloopFwdSm90ILi2EN4cute5tupleIJNS5_1CILi1EEES8_S8_EEENS6_IJNS7_ILi64EEESA_SA_EEELi512ENS_6half_tEfNS_4arch4Sm90ELb0ELb0ELb1ELb1ELb0ELb1ELb0ELb0ELb0ELb0ELb0ELb0EEENS1_21CollectiveEpilogueFwdINS6_IJSA_NS7_ILi512EEESA_EEES9_SC_SE_Li256ELb1ELb0ELb0ELb0EEENS1_36VarlenDynamicPersistentTileSchedulerILi64ELi64ELi256ELi32ELb0ELb0ELb1ELb0ELb1ELb1EEEEEEEEEvNT_6ParamsE)
        /*0c58*/ 	.short	0x0210
        /*0c5a*/ 	.short	0x0a70


	//----- nvinfo : EIATTR_SW_WAR
	.align		4
.L_721:
        /*0c5c*/ 	.byte	0x04, 0x36
        /*0c5e*/ 	.short	(.L_723 - .L_722)
.L_722:
        /*0c60*/ 	.word	0x00000008
.L_723:


//--------------------- .nv.info._ZN7cutlass13device_kernelIN5flash11enable_sm90INS1_16FlashAttnFwdSm90INS1_25CollectiveMainloopFwdSm90ILi2EN4cute5tupleIJNS5_1CILi1EEES8_S8_EEENS6_IJNS7_ILi64EEESA_SA_EEELi512ENS_6half_tEfNS_4arch4Sm90ELb0ELb0ELb1ELb1ELb0ELb0ELb1ELb0ELb0ELb0ELb0ELb0EEENS1_21CollectiveEpilogueFwdINS6_IJSA_NS7_ILi512EEESA_EEES9_SC_SE_Li256ELb1ELb0ELb0ELb0EEENS1_36VarlenDynamicPersistentTileSchedulerILi64ELi64ELi256ELi32ELb0ELb0ELb1ELb0ELb1ELb1EEEEEEEEEvNT_6ParamsE --------------------------
	.section	.nv.info._ZN7cutlass13device_kernelIN5flash11enable_sm90INS1_16FlashAttnFwdSm90INS1_25CollectiveMainloopFwdSm90ILi2EN4cute5tupleIJNS5_1CILi1EEES8_S8_EEENS6_IJNS7_ILi64EEESA_SA_EEELi512ENS_6half_tEfNS_4arch4Sm90ELb0ELb0ELb1ELb1ELb0ELb0ELb1ELb0ELb0ELb0ELb0ELb0EEENS1_21CollectiveEpilogueFwdINS6_IJSA_NS7_ILi512EEESA_EEES9_SC_SE_Li256ELb1ELb0ELb0ELb0EEENS1_36VarlenDynamicPersistentTileSchedulerILi64ELi64ELi256ELi32ELb0ELb0ELb1ELb0ELb1ELb1EEEEEEEEEvNT_6ParamsE,"",@"SHT_CUDA_INFO"
	.sectionflags	@""
	.align	4


	//----- nvinfo : EIATTR_CUDA_API_VERSION
	.align		4
        /*0000*/ 	.byte	0x04, 0x37
        /*0002*/ 	.short	(.L_725 - .L_724)
.L_724:
        /*0004*/ 	.word	0x00000082


	//----- nvinfo : EIATTR_KPARAM_INFO
	.align		4
.L_725:
        /*0008*/ 	.byte	0x04, 0x17
        /*000a*/ 	.short	(.L_727 - .L_726)
.L_726:
        /*000c*/ 	.word	0x00000000
        /*0010*/ 	.short	0x0000
        /*0012*/ 	.short	0x0070
        /*0014*/ 	.byte	0x00, 0xf0, 0x01, 0x2c


	//----- nvinfo : EIATTR_SPARSE_MMA_MASK
	.align		4
.L_727:
        /*0018*/ 	.byte	0x03, 0x50
        /*001a*/ 	.short	0x0000


	//----- nvinfo : EIATTR_MAXREG_COUNT
	.align		4
        /*001c*/ 	.byte	0x03, 0x1b
        /*001e*/ 	.short	0x00a8


	//----- nvinfo : EIATTR_NUM_BARRIERS
	.align		4
        /*0020*/ 	.byte	0x02, 0x4c
        /*0022*/ 	.byte	0x10
	.zero		1


	//----- nvinfo : EIATTR_EXTERNS
	.align		4
        /*0024*/ 	.byte	0x04, 0x0f
        /*0026*/ 	.short	(.L_729 - .L_728)


	//   ....[0]....
	.align		4
.L_728:
        /*0028*/ 	.word	index@(__assertfail)


	//----- nvinfo : EIATTR_ANNOTATIONS
	.align		4
.L_729:
        /*002c*/ 	.byte	0x04, 0x55
        /*002e*/ 	.short	(.L_731 - .L_730)


	//   ....[0]....
.L_730:
        /* <DEDUP_REMOVED lines=34> */


	//----- nvinfo : EIATTR_MERCURY_ISA_VERSION
	.align		4
.L_731:
        /*0240*/ 	.byte	0x03, 0x5f
        /*0242*/ 	.short	0x0101


	//----- nvinfo : EIATTR_UNUSED_LOAD_BYTE_OFFSET
	.align		4
        /*0244*/ 	.byte	0x04, 0x44
        /*0246*/ 	.short	(.L_733 - .L_732)


	//   ....[0]....
.L_732:
        /*0248*/ 	.word	0x00000a60
        /*024c*/ 	.word	0x0000fff0


	//   ....[1]....
        /*0250*/ 	.word	0x00009360
        /*0254*/ 	.word	0x0000fff0


	//----- nvinfo : EIATTR_INT_WARP_WIDE_INSTR_OFFSETS
	.align		4
.L_733:
        /*0258*/ 	.byte	0x04, 0x31
        /*025a*/ 	.short	(.L_735 - .L_734)


	//   ....[0]....
.L_734:
        /*025c*/ 	.word	0x00000190


	//   ....[1]....
        /*0260*/ 	.word	0x000001d0


	//   ....[2]....
        /*0264*/ 	.word	0x00000240


	//   ....[3]....
        /*0268*/ 	.word	0x000002b0


	//   ....[4]....
        /*026c*/ 	.word	0x0000cc20


	//   ....[5]....
        /*0270*/ 	.word	0x0000cce0


	//   ....[6]....
        /*0274*/ 	.word	0x0000d180


	//   ....[7]....
        /*0278*/ 	.word	0x0000d1b0


	//   ....[8]....
        /*027c*/ 	.word	0x0000fef0


	//   ....[9]....
        /*0280*/ 	.word	0x0000ffb0


	//----- nvinfo : EIATTR_COOP_GROUP_MASK_REGIDS
	.align		4
.L_735:
        /*0284*/ 	.byte	0x04, 0x29
        /*0286*/ 	.short	(.L_737 - .L_736)


	//   ....[0]....
.L_736:
        /*0288*/ 	.word	0xffffffff


	//   ....[1]....
        /*028c*/ 	.word	0xffffffff


	//   ....[2]....
        /*0290*/ 	.word	0xffffffff


	//   ....[3]....
        /*0294*/ 	.word	0xffffffff


	//   ....[4]....
        /*0298*/ 	.word	0xffffffff


	//   ....[5]....
        /*029c*/ 	.word	0xffffffff


	//   ....[6]....
        /*02a0*/ 	.word	0xffffffff


	//   ....[7]....
        /*02a4*/ 	.word	0xffffffff


	//   ....[8]....
        /*02a8*/ 	.word	0xffffffff


	//   ....[9]....
        /*02ac*/ 	.word	0xffffffff


	//   ....[10]....
        /*02b0*/ 	.word	0xffffffff


	//   ....[11]....
        /*02b4*/ 	.word	0xffffffff


	//   ....[12]....
        /*02b8*/ 	.word	0xffffffff


	//   ....[13]....
        /*02bc*/ 	.word	0xffffffff


	//   ....[14]....
        /*02c0*/ 	.word	0xffffffff


	//   ....[15]....
        /*02c4*/ 	.word	0xffffffff


	//   ....[16]....
        /*02c8*/ 	.word	0xffffffff


	//   ....[17]....
        /*02cc*/ 	.word	0xffffffff


	//   ....[18]....
        /*02d0*/ 	.word	0xffffffff


	//   ....[19]....
        /*02d4*/ 	.word	0xffffffff


	//   ....[20]....
        /*02d8*/ 	.word	0xffffffff


	//   ....[21]....
        /*02dc*/ 	.word	0xffffffff


	//   ....[22]....
        /*02e0*/ 	.word	0xffffffff


	//   ....[23]....
        /*02e4*/ 	.word	0xffffffff


	//   ....[24]....
        /*02e8*/ 	.word	0xffffffff


	//   ....[25]....
        /*02ec*/ 	.word	0xffffffff


	//   ....[26]....
        /*02f0*/ 	.word	0xffffffff


	//   ....[27]....
        /*02f4*/ 	.word	0xffffffff


	//   ....[28]....
        /*02f8*/ 	.word	0xffffffff


	//   ....[29]....
        /*02fc*/ 	.word	0xffffffff


	//   ....[30]....
        /*0300*/ 	.word	0xffffffff


	//   ....[31]....
        /*0304*/ 	.word	0xffffffff


	//   ....[32]....
        /*0308*/ 	.word	0xffffffff


	//   ....[33]....
        /*030c*/ 	.word	0xffffffff


	//   ....[34]....
        /*0310*/ 	.word	0xffffffff


	//   ....[35]....
        /*0314*/ 	.word	0xffffffff


	//   ....[36]....
        /*0318*/ 	.word	0xffffffff


	//   ....[37]....
        /*031c*/ 	.word	0xffffffff


	//   ....[38]....
        /*0320*/ 	.word	0xffffffff


	//   ....[39]....
        /*0324*/ 	.word	0xffffffff


	//   ....[40]....
        /*0328*/ 	.word	0xffffffff


	//   ....[41]....
        /*032c*/ 	.word	0xffffffff


	//   ....[42]....
        /*0330*/ 	.word	0xffffffff


	//   ....[43]....
        /*0334*/ 	.word	0xffffffff


	//   ....[44]....
        /*0338*/ 	.word	0xffffffff


	//   ....[45]....
        /*033c*/ 	.word	0xffffffff


	//   ....[46]....
        /*0340*/ 	.word	0xffffffff


	//   ....[47]....
        /*0344*/ 	.word	0xffffffff


	//   ....[48]....
        /*0348*/ 	.word	0xffffffff


	//   ....[49]....
        /*034c*/ 	.word	0xffffffff


	//   ....[50]....
        /*0350*/ 	.word	0xffffffff


	//   ....[51]....
        /*0354*/ 	.word	0xffffffff


	//   ....[52]....
        /*0358*/ 	.word	0xffffffff


	//   ....[53]....
        /*035c*/ 	.word	0xffffffff


	//   ....[54]....
        /*0360*/ 	.word	0xffffffff


	//   ....[55]....
        /*0364*/ 	.word	0xffffffff


	//   ....[56]....
        /*0368*/ 	.word	0xffffffff


	//   ....[57]....
        /*036c*/ 	.word	0xffffffff


	//   ....[58]....
        /*0370*/ 	.word	0xffffffff


	//   ....[59]....
        /*0374*/ 	.word	0xffffffff


	//   ....[60]....
        /*0378*/ 	.word	0x0500000f


	//   ....[61]....
        /*037c*/ 	.word	0x0500000f


	//   ....[62]....
        /*0380*/ 	.word	0x0500000f


	//   ....[63]....
        /*0384*/ 	.word	0x0500000f


	//   ....[64]....
        /*0388*/ 	.word	0x0500000f


	//   ....[65]....
        /*038c*/ 	.word	0x0500000f


	//   ....[66]....
        /*0390*/ 	.word	0x0500000f


	//   ....[67]....
        /*0394*/ 	.word	0x0500000f


	//   ....[68]....
        /*0398*/ 	.word	0x0500000f


	//   ....[69]....
        /*039c*/ 	.word	0x0500000f


	//   ....[70]....
        /*03a0*/ 	.word	0x0500000f


	//   ....[71]....
        /*03a4*/ 	.word	0x0500000f


	//   ....[72]....
        /*03a8*/ 	.word	0x0500000f


	//   ....[73]....
        /*03ac*/ 	.word	0x0500000f


	//   ....[74]....
        /*03b0*/ 	.word	0x0500000f


	//   ....[75]....
        /*03b4*/ 	.word	0x0500000f


	//   ....[76]....
        /*03b8*/ 	.word	0x0500000f


	//   ....[77]....
        /*03bc*/ 	.word	0x0500000f


	//   ....[78]....
        /*03c0*/ 	.word	0x0500000f


	//----- nvinfo : EIATTR_COOP_GROUP_INSTR_OFFSETS
	.align		4
.L_737:
        /*03c4*/ 	.byte	0x04, 0x28
        /*03c6*/ 	.short	(.L_739 - .L_738)


	//   ....[0]....
.L_738:
        /*03c8*/ 	.word	0x00000060


	//   ....[1]....
        /*03cc*/ 	.word	0x000001a0


	//   ....[2]....
        /*03d0*/ 	.word	0x000001e0


	//   ....[3]....
        /*03d4*/ 	.word	0x000003f0


	//   ....[4]....
        /*03d8*/ 	.word	0x00000550


	//   ....[5]....
        /*03dc*/ 	.word	0x00000670


	//   ....[6]....
        /*03e0*/ 	.word	0x000007d0


	//   ....[7]....
        /*03e4*/ 	.word	0x00001720


	//   ....[8]....
        /*03e8*/ 	.word	0x00002e70


	//   ....[9]....
        /*03ec*/ 	.word	0x000036b0


	//   ....[10]....
        /*03f0*/ 	.word	0x00004e00


	//   ....[11]....
        /*03f4*/ 	.word	0x00004ea0


	//   ....[12]....
        /*03f8*/ 	.word	0x000050d0


	//   ....[13]....
        /*03fc*/ 	.word	0x00005180


	//   ....[14]....
        /*0400*/ 	.word	0x00005960


	//   ....[15]....
        /*0404*/ 	.word	0x00005f40


	//   ....[16]....
        /*0408*/ 	.word	0x00007320


	//   ....[17]....
        /*040c*/ 	.word	0x000073b0


	//   ....[18]....
        /*0410*/ 	.word	0x000076c0


	//   ....[19]....
        /*0414*/ 	.word	0x00007820


	//   ....[20]....
        /*0418*/ 	.word	0x00008800


	//   ....[21]....
        /*041c*/ 	.word	0x00008870


	//   ....[22]....
        /*0420*/ 	.word	0x000088a0


	//   ....[23]....
        /*0424*/ 	.word	0x00008900


	//   ....[24]....
        /*0428*/ 	.word	0x00008910


	//   ....[25]....
        /*042c*/ 	.word	0x0000a290


	//   ....[26]....
        /*0430*/ 	.word	0x0000bce0


	//   ....[27]....
        /*0434*/ 	.word	0x0000be80


	//   ....[28]....
        /*0438*/ 	.word	0x0000beb0


	//   ....[29]....
        /*043c*/ 	.word	0x0000bef0


	//   ....[30]....
        /*0440*/ 	.word	0x0000bf50


	//   ....[31]....
        /*0444*/ 	.word	0x0000bfb0


	//   ....[32]....
        /*0448*/ 	.word	0x0000bff0


	//   ....[33]....
        /*044c*/ 	.word	0x0000c1b0


	//   ....[34]....
        /*0450*/ 	.word	0x0000c210


	//   ....[35]....
        /*0454*/ 	.word	0x0000c250


	//   ....[36]....
        /*0458*/ 	.word	0x0000c290


	//   ....[37]....
        /*045c*/ 	.word	0x0000c2c0


	//   ....[38]....
        /*0460*/ 	.word	0x0000c2f0


	//   ....[39]....
        /*0464*/ 	.word	0x0000c380


	//   ....[40]....
        /*0468*/ 	.word	0x0000c3b0


	//   ....[41]....
        /*046c*/ 	.word	0x0000c440


	//   ....[42]....
        /*0470*/ 	.word	0x00010040


	//   ....[43]....
        /*0474*/ 	.word	0x00010050


	//   ....[44]....
        /*0478*/ 	.word	0x00010170


	//   ....[45]....
        /*047c*/ 	.word	0x000101d0


	//   ....[46]....
        /*0480*/ 	.word	0x00010210


	//   ....[47]....
        /*0484*/ 	.word	0x00010250


	//   ....[48]....
        /*0488*/ 	.word	0x00010280


	//   ....[49]....
        /*048c*/ 	.word	0x000102b0


	//   ....[50]....
        /*0490*/ 	.word	0x00010450


	//   ....[51]....
        /*0494*/ 	.word	0x000104b0


	//   ....[52]....
        /*0498*/ 	.word	0x000104f0


	//   ....[53]....
        /*049c*/ 	.word	0x00010530


	//   ....[54]....
        /*04a0*/ 	.word	0x00010560


	//   ....[55]....
        /*04a4*/ 	.word	0x00010590


	//   ....[56]....
        /*04a8*/ 	.word	0x00010650


	//   ....[57]....
        /*04ac*/ 	.word	0x00010670


	//   ....[58]....
        /*04b0*/ 	.word	0x000106e0


	//   ....[59]....
        /*04b4*/ 	.word	0x00010b30


	//   ....[60]....
        /*04b8*/ 	.word	0x00011020


	//   ....[61]....
        /*04bc*/ 	.word	0x00011440


	//   ....[62]....
        /*04c0*/ 	.word	0x000114d0


	//   ....[63]....
        /*04c4*/ 	.word	0x00011570


	//   ....[64]....
        /*04c8*/ 	.word	0x00011620


	//   ....[65]....
        /*04cc*/ 	.word	0x000116a0


	//   ....[66]....
        /*04d0*/ 	.word	0x00011720


	//   ....[67]....
        /*04d4*/ 	.word	0x000117a0


	//   ....[68]....
        /*04d8*/ 	.word	0x00011820


	//   ....[69]....
        /*04dc*/ 	.word	0x000118b0


	//   ....[70]....
        /*04e0*/ 	.word	0x00011960


	//   ....[71]....
        /*04e4*/ 	.word	0x000119e0


	//   ....[72]....
        /*04e8*/ 	.word	0x00011a60


	//   ....[73]....
        /*04ec*/ 	.word	0x00011ae0


	//   ....[74]....
        /*04f0*/ 	.word	0x00011b60


	//   ....[75]....
        /*04f4*/ 	.word	0x00011bd0


	//   ....[76]....
        /*04f8*/ 	.word	0x00011c70


	//   ....[77]....
        /*04fc*/ 	.word	0x00011d00


	//   ....[78]....
        /*0500*/ 	.word	0x00011e20


	//----- nvinfo : EIATTR_REG_RECONFIG
	.align		4
.L_739:
        /*0504*/ 	.byte	0x01, 0x54
	.zero		2


	//----- nvinfo : EIATTR_SYSCALL_OFFSETS
	.align		4
        /*0508*/ 	.byte	0x04, 0x46
        /*050a*/ 	.short	(.L_741 - .L_740)


	//   ....[0]....
.L_740:
        /*050c*/ 	.word	0x00003030


	//   ....[1]....
        /*0510*/ 	.word	0x0000ce70


	//   ....[2]....
        /*0514*/ 	.word	0x0000cfb0


	//   ....[3]....
        /*0518*/ 	.word	0x0000d0b0


	//----- nvinfo : EIATTR_MBARRIER_INSTR_OFFSETS
	.align		4
.L_741:
        /*051c*/ 	.byte	0x04, 0x39
        /*051e*/ 	.short	(.L_743 - .L_742)


	//   ....[0]....
.L_742:
        /*0520*/ 	.word	0x000002d0
        /*0524*/ 	.word	0x000000ff
        /*0528*/ 	.word	0x00038800
        /*052c*/ 	.short	0x0100
        /*052e*/ 	.byte	0x08
	.zero		1


	//   ....[1]....
        /*0530*/ 	.word	0x000002e0
        /*0534*/ 	.word	0x000000ff
        /*0538*/ 	.word	0x00038810
        /*053c*/ 	.short	0x0100
        /*053e*/ 	.byte	0x08
	.zero		1


	//   ....[2]....
        /*0540*/ 	.word	0x000002f0
        /*0544*/ 	.word	0x000000ff
        /*0548*/ 	.word	0x00038820
        /*054c*/ 	.short	0x0100
        /*054e*/ 	.byte	0x08
	.zero		1


	//   ....[3]....
        /*0550*/ 	.word	0x000003a0
        /*0554*/ 	.word	0x000000ff
        /*0558*/ 	.word	0x00038830
        /*055c*/ 	.short	0x0100
        /*055e*/ 	.byte	0x06
	.zero		1


	//   ....[4]....
        /*0560*/ 	.word	0x000003b0
        /*0564*/ 	.word	0x000000ff
        /*0568*/ 	.word	0x00038840
        /*056c*/ 	.short	0x0100
        /*056e*/ 	.byte	0x06
	.zero		1


	//   ....[5]....
        /*0570*/ 	.word	0x000003c0
        /*0574*/ 	.word	0x000000ff
        /*0578*/ 	.word	0x00038838
        /*057c*/ 	.short	0x0100
        /*057e*/ 	.byte	0x06
	.zero		1


	//   ....[6]....
        /*0580*/ 	.word	0x000003d0
        /*0584*/ 	.word	0x000000ff
        /*0588*/ 	.word	0x00038848
        /*058c*/ 	.short	0x0100
        /*058e*/ 	.byte	0x06
	.zero		1


	//   ....[7]....
        /*0590*/ 	.word	0x00000500
        /*0594*/ 	.word	0x000000ff
        /*0598*/ 	.word	0x00038850
        /*059c*/ 	.short	0x0100
        /*059e*/ 	.byte	0x08
	.zero		1


	//   ....[8]....
        /*05a0*/ 	.word	0x00000510
        /*05a4*/ 	.word	0x000000ff
        /*05a8*/ 	.word	0x00038860
        /*05ac*/ 	.short	0x0100
        /*05ae*/ 	.byte	0x08
	.zero		1


	//   ....[9]....
        /*05b0*/ 	.word	0x00000520
        /*05b4*/ 	.word	0x000000ff
        /*05b8*/ 	.word	0x00038858
        /*05bc*/ 	.short	0x0100
        /*05be*/ 	.byte	0x08
	.zero		1


	//   ....[10]....
        /*05c0*/ 	.word	0x00000530
        /*05c4*/ 	.word	0x000000ff
        /*05c8*/ 	.word	0x00038868
        /*05cc*/ 	.short	0x0100
        /*05ce*/ 	.byte	0x08
	.zero		1


	//   ....[11]....
        /*05d0*/ 	.word	0x00000620
        /*05d4*/ 	.word	0x000000ff
        /*05d8*/ 	.word	0x00038870
        /*05dc*/ 	.short	0x0100
        /*05de*/ 	.byte	0x06
	.zero		1


	//   ....[12]....
        /*05e0*/ 	.word	0x00000630
        /*05e4*/ 	.word	0x000000ff
        /*05e8*/ 	.word	0x00038880
        /*05ec*/ 	.short	0x0100
        /*05ee*/ 	.byte	0x06
	.zero		1


	//   ....[13]....
        /*05f0*/ 	.word	0x00000640
        /*05f4*/ 	.word	0x000000ff
        /*05f8*/ 	.word	0x00038878
        /*05fc*/ 	.short	0x0100
        /*05fe*/ 	.byte	0x06
	.zero		1


	//   ....[14]....
        /*0600*/ 	.word	0x00000650
        /*0604*/ 	.word	0x000000ff
        /*0608*/ 	.word	0x00038888
        /*060c*/ 	.short	0x0100
        /*060e*/ 	.byte	0x06
	.zero		1


	//   ....[15]....
        /*0610*/ 	.word	0x00000780
        /*0614*/ 	.word	0x000000ff
        /*0618*/ 	.word	0x00038890
        /*061c*/ 	.short	0x0100
        /*061e*/ 	.byte	0x08
	.zero		1


	//   ....[16]....
        /*0620*/ 	.word	0x00000790
        /*0624*/ 	.word	0x000000ff
        /*0628*/ 	.word	0x000388a0
        /*062c*/ 	.short	0x0100
        /*062e*/ 	.byte	0x08
	.zero		1


	//   ....[17]....
        /*0630*/ 	.word	0x000007a0
        /*0634*/ 	.word	0x000000ff
        /*0638*/ 	.word	0x00038898
        /*063c*/ 	.short	0x0100
        /*063e*/ 	.byte	0x08
	.zero		1


	//   ....[18]....
        /*0640*/ 	.word	0x000007b0
        /*0644*/ 	.word	0x000000ff
        /*0648*/ 	.word	0x000388a8
        /*064c*/ 	.short	0x0100
        /*064e*/ 	.byte	0x08
	.zero		1


	//   ....[19]....
        /*0650*/ 	.word	0x000008e0
        /*0654*/ 	.word	0x000000ff
        /*0658*/ 	.word	0x000388b0
        /*065c*/ 	.short	0x0100
        /*065e*/ 	.byte	0x08
	.zero		1


	//   ....[20]....
        /*0660*/ 	.word	0x000008f0
        /*0664*/ 	.word	0x000000ff
        /*0668*/ 	.word	0x000388c0
        /*066c*/ 	.short	0x0100
        /*066e*/ 	.byte	0x08
	.zero		1


	//   ....[21]....
        /*0670*/ 	.word	0x00000900
        /*0674*/ 	.word	0x000000ff
        /*0678*/ 	.word	0x000388b8
        /*067c*/ 	.short	0x0100
        /*067e*/ 	.byte	0x08
	.zero		1


	//   ....[22]....
        /*0680*/ 	.word	0x00000910
        /*0684*/ 	.word	0x000000ff
        /*0688*/ 	.word	0x000388c8
        /*068c*/ 	.short	0x0100
        /*068e*/ 	.byte	0x08
	.zero		1


	//   ....[23]....
        /*0690*/ 	.word	0x00001a80
        /*0694*/ 	.word	0x00000004
        /*0698*/ 	.word	0x00000000
        /*069c*/ 	.short	0x0101
        /*069e*/ 	.byte	0x3f
	.zero		1


	//   ....[24]....
        /*06a0*/ 	.word	0x00002540
        /*06a4*/ 	.word	0x00000004
        /*06a8*/ 	.word	0x00000000
        /*06ac*/ 	.short	0x0101
        /*06ae*/ 	.byte	0x3f
	.zero		1


	//   ....[25]....
        /*06b0*/ 	.word	0x000030a0
        /*06b4*/ 	.word	0x000000ff
        /*06b8*/ 	.word	0x00038800
        /*06bc*/ 	.short	0x010a
        /*06be*/ 	.byte	0x25
	.zero		1


	//   ....[26]....
        /*06c0*/ 	.word	0x00003120
        /*06c4*/ 	.word	0x00000003
        /*06c8*/ 	.word	0x00038830
        /*06cc*/ 	.short	0x010a
        /*06ce*/ 	.byte	0x3f
	.zero		1


	//   ....[27]....
        /*06d0*/ 	.word	0x00003160
        /*06d4*/ 	.word	0x00000003
        /*06d8*/ 	.word	0x00038830
        /*06dc*/ 	.short	0x010a
        /*06de*/ 	.byte	0x3f
	.zero		1


	//   ....[28]....
        /*06e0*/ 	.word	0x000033e0
        /*06e4*/ 	.word	0x000000ff
        /*06e8*/ 	.word	0x00038810
        /*06ec*/ 	.short	0x010a
        /*06ee*/ 	.byte	0x25
	.zero		1


	//   ....[29]....
        /*06f0*/ 	.word	0x00003420
        /*06f4*/ 	.word	0x00000003
        /*06f8*/ 	.word	0x00038850
        /*06fc*/ 	.short	0x010a
        /*06fe*/ 	.byte	0x3f
	.zero		1


	//   ....[30]....
        /*0700*/ 	.word	0x00003460
        /*0704*/ 	.word	0x00000003
        /*0708*/ 	.word	0x00038850
        /*070c*/ 	.short	0x010a
        /*070e*/ 	.byte	0x3f
	.zero		1


	//   ....[31]....
        /*0710*/ 	.word	0x000053c0
        /*0714*/ 	.word	0x00000018
        /*0718*/ 	.word	0x00000000
        /*071c*/ 	.short	0x0101
        /*071e*/ 	.byte	0x3f
	.zero		1


	//   ....[32]....
        /*0720*/ 	.word	0x00005980
        /*0724*/ 	.word	0x00000003
        /*0728*/ 	.word	0x00000000
        /*072c*/ 	.short	0x0101
        /*072e*/ 	.byte	0x3f
	.zero		1


	//   ....[33]....
        /*0730*/ 	.word	0x00005ac0
        /*0734*/ 	.word	0x000000ff
        /*0738*/ 	.word	0x00038830
        /*073c*/ 	.short	0x010a
        /*073e*/ 	.byte	0x06
	.zero		1


	//   ....[34]....
        /*0740*/ 	.word	0x00005b00
        /*0744*/ 	.word	0x000000ff
        /*0748*/ 	.word	0x00038830
        /*074c*/ 	.short	0x010a
        /*074e*/ 	.byte	0x06
	.zero		1


	//   ....[35]....
        /*0750*/ 	.word	0x00005d50
        /*0754*/ 	.word	0x000000ff
        /*0758*/ 	.word	0x00038850
        /*075c*/ 	.short	0x010a
        /*075e*/ 	.byte	0x06
	.zero		1


	//   ....[36]....
        /*0760*/ 	.word	0x00005d90
        /*0764*/ 	.word	0x000000ff
        /*0768*/ 	.word	0x00038850
        /*076c*/ 	.short	0x010a
        /*076e*/ 	.byte	0x06
	.zero		1


	//   ....[37]....
        /*0770*/ 	.word	0x00007bb0
        /*0774*/ 	.word	0x00000098
        /*0778*/ 	.word	0x00000000
        /*077c*/ 	.short	0x0101
        /*077e*/ 	.byte	0x3f
	.zero		1


	//   ....[38]....
        /*0780*/ 	.word	0x00008820
        /*0784*/ 	.word	0x00000003
        /*0788*/ 	.word	0x00000000
        /*078c*/ 	.short	0x0101
        /*078e*/ 	.byte	0x3f
	.zero		1


	//   ....[39]....
        /*0790*/ 	.word	0x0000ad00
        /*0794*/ 	.word	0x000000ff
        /*0798*/ 	.word	0x00000000
        /*079c*/ 	.short	0x0101
        /*079e*/ 	.byte	0x04
	.zero		1


	//   ....[40]....
        /*07a0*/ 	.word	0x0000d630
        /*07a4*/ 	.word	0x00000008
        /*07a8*/ 	.word	0x00038840
        /*07ac*/ 	.short	0x010a
        /*07ae*/ 	.byte	0x3f
	.zero		1


	//   ....[41]....
        /*07b0*/ 	.word	0x0000de30
        /*07b4*/ 	.word	0x0000000b
        /*07b8*/ 	.word	0x00038820
        /*07bc*/ 	.short	0x010a
        /*07be*/ 	.byte	0x3f
	.zero		1


	//   ....[42]....
        /*07c0*/ 	.word	0x0000df00
        /*07c4*/ 	.word	0x00000006
        /*07c8*/ 	.word	0x00038860
        /*07cc*/ 	.short	0x010a
        /*07ce*/ 	.byte	0x3f
	.zero		1


	//   ....[43]....
        /*07d0*/ 	.word	0x0000e6c0
        /*07d4*/ 	.word	0x00000002
        /*07d8*/ 	.word	0x00038840
        /*07dc*/ 	.short	0x010a
        /*07de*/ 	.byte	0x3f
	.zero		1


	//   ....[44]....
        /*07e0*/ 	.word	0x0000e8d0
        /*07e4*/ 	.word	0x00000002
        /*07e8*/ 	.word	0x00038860
        /*07ec*/ 	.short	0x010a
        /*07ee*/ 	.byte	0x3f
	.zero		1


	//   ....[45]....
        /*07f0*/ 	.word	0x0000ef90
        /*07f4*/ 	.word	0x00000002
        /*07f8*/ 	.word	0x00038840
        /*07fc*/ 	.short	0x010a
        /*07fe*/ 	.byte	0x3f
	.zero		1


	//   ....[46]....
        /*0800*/ 	.word	0x0000f190
        /*0804*/ 	.word	0x00000002
        /*0808*/ 	.word	0x00038860
        /*080c*/ 	.short	0x010a
        /*080e*/ 	.byte	0x3f
	.zero		1


	//   ....[47]....
        /*0810*/ 	.word	0x0000f7c0
        /*0814*/ 	.word	0x00000002
        /*0818*/ 	.word	0x00038840
        /*081c*/ 	.short	0x010a
        /*081e*/ 	.byte	0x3f
	.zero		1


	//   ....[48]....
        /*0820*/ 	.word	0x0000f9d0
        /*0824*/ 	.word	0x00000002
        /*0828*/ 	.word	0x00038860
        /*082c*/ 	.short	0x010a
        /*082e*/ 	.byte	0x3f
	.zero		1


	//   ....[49]....
        /*0830*/ 	.word	0x00010ac0
        /*0834*/ 	.word	0x00000000
        /*0838*/ 	.word	0x00038820
        /*083c*/ 	.short	0x010a
        /*083e*/ 	.byte	0x3f
	.zero		1


	//   ....[50]....
        /*0840*/ 	.word	0x00010c20
        /*0844*/ 	.word	0x00000006
        /*0848*/ 	.word	0x00000000
        /*084c*/ 	.short	0x010a
        /*084e*/ 	.byte	0x3f
	.zero		1


	//   ....[51]....
        /*0850*/ 	.word	0x00010ca0
        /*0854*/ 	.word	0x00000007
        /*0858*/ 	.word	0x00000000
        /*085c*/ 	.short	0x010a
        /*085e*/ 	.byte	0x3f
	.zero		1


	//   ....[52]....
        /*0860*/ 	.word	0x00010ce0
        /*0864*/ 	.word	0x00000004
        /*0868*/ 	.word	0x00000000
        /*086c*/ 	.short	0x010a
        /*086e*/ 	.byte	0x3f
	.zero		1


	//   ....[53]....
        /*0870*/ 	.word	0x00010d10
        /*0874*/ 	.word	0x00000003
        /*0878*/ 	.word	0x00000000
        /*087c*/ 	.short	0x010a
        /*087e*/ 	.byte	0x3f
	.zero		1


	//   ....[54]....
        /*0880*/ 	.word	0x00010d80
        /*0884*/ 	.word	0x00000003
        /*0888*/ 	.word	0x00038800
        /*088c*/ 	.short	0x010a
        /*088e*/ 	.byte	0x3f
	.zero		1


	//   ....[55]....
        /*0890*/ 	.word	0x00010dd0
        /*0894*/ 	.word	0x00000003
        /*0898*/ 	.word	0x00038830
        /*089c*/ 	.short	0x010a
        /*089e*/ 	.byte	0x3f
	.zero		1


	//   ....[56]....
        /*08a0*/ 	.word	0x00010e30
        /*08a4*/ 	.word	0x00000005
        /*08a8*/ 	.word	0x00038810
        /*08ac*/ 	.short	0x010a
        /*08ae*/ 	.byte	0x3f
	.zero		1


	//   ....[57]....
        /*08b0*/ 	.word	0x00010e80
        /*08b4*/ 	.word	0x00000003
        /*08b8*/ 	.word	0x00038850
        /*08bc*/ 	.short	0x010a
        /*08be*/ 	.byte	0x3f
	.zero		1


	//   ....[58]....
        /*08c0*/ 	.word	0x00010ee0
        /*08c4*/ 	.word	0x00000005
        /*08c8*/ 	.word	0x00038830
        /*08cc*/ 	.short	0x010a
        /*08ce*/ 	.byte	0x3f
	.zero		1


	//   ....[59]....
        /*08d0*/ 	.word	0x00010f40
        /*08d4*/ 	.word	0x00000005
        /*08d8*/ 	.word	0x00038850
        /*08dc*/ 	.short	0x010a
        /*08de*/ 	.byte	0x3f
	.zero		1


	//   ....[60]....
        /*08e0*/ 	.word	0x000110e0
        /*08e4*/ 	.word	0x00000008
        /*08e8*/ 	.word	0x00038840
        /*08ec*/ 	.short	0x010a
        /*08ee*/ 	.byte	0x3f
	.zero		1


	//   ....[61]....
        /*08f0*/ 	.word	0x00011160
        /*08f4*/ 	.word	0x00000008
        /*08f8*/ 	.word	0x00038820
        /*08fc*/ 	.short	0x010a
        /*08fe*/ 	.byte	0x3f
	.zero		1


	//   ....[62]....
        /*0900*/ 	.word	0x000111b0
        /*0904*/ 	.word	0x00000006
        /*0908*/ 	.word	0x00038860
        /*090c*/ 	.short	0x010a
        /*090e*/ 	.byte	0x3f
	.zero		1


	//   ....[63]....
        /*0910*/ 	.word	0x00011200
        /*0914*/ 	.word	0x00000002
        /*0918*/ 	.word	0x00038840
        /*091c*/ 	.short	0x010a
        /*091e*/ 	.byte	0x3f
	.zero		1


	//   ....[64]....
        /*0920*/ 	.word	0x00011250
        /*0924*/ 	.word	0x00000002
        /*0928*/ 	.word	0x00038860
        /*092c*/ 	.short	0x010a
        /*092e*/ 	.byte	0x3f
	.zero		1


	//   ....[65]....
        /*0930*/ 	.word	0x000112a0
        /*0934*/ 	.word	0x00000002
        /*0938*/ 	.word	0x00038840
        /*093c*/ 	.short	0x010a
        /*093e*/ 	.byte	0x3f
	.zero		1


	//   ....[66]....
        /*0940*/ 	.word	0x000112f0
        /*0944*/ 	.word	0x00000002
        /*0948*/ 	.word	0x00038860
        /*094c*/ 	.short	0x010a
        /*094e*/ 	.byte	0x3f
	.zero		1


	//   ....[67]....
        /*0950*/ 	.word	0x00011340
        /*0954*/ 	.word	0x00000002
        /*0958*/ 	.word	0x00038840
        /*095c*/ 	.short	0x010a
        /*095e*/ 	.byte	0x3f
	.zero		1


	//   ....[68]....
        /*0960*/ 	.word	0x00011390
        /*0964*/ 	.word	0x00000002
        /*0968*/ 	.word	0x00038860
        /*096c*/ 	.short	0x010a
        /*096e*/ 	.byte	0x3f
	.zero		1


	//   ....[69]....
        /*0970*/ 	.word	0x00011d40
        /*0974*/ 	.word	0x00000000
        /*0978*/ 	.word	0x00038820
        /*097c*/ 	.short	0x010a
        /*097e*/ 	.byte	0x3f
	.zero		1


	//   ....[70]....
        /*0980*/ 	.word	0x00011ee0
        /*0984*/ 	.word	0x00000006
        /*0988*/ 	.word	0x00000000
        /*098c*/ 	.short	0x010a
        /*098e*/ 	.byte	0x3f
	.zero		1


	//   ....[71]....
        /*0990*/ 	.word	0x00011f30
        /*0994*/ 	.word	0x00000007
        /*0998*/ 	.word	0x00000000
        /*099c*/ 	.short	0x010a
        /*099e*/ 	.byte	0x3f
	.zero		1


	//   ....[72]....
        /*09a0*/ 	.word	0x00011f80
        /*09a4*/ 	.word	0x00000004
        /*09a8*/ 	.word	0x00000000
        /*09ac*/ 	.short	0x010a
        /*09ae*/ 	.byte	0x3f
	.zero		1


	//----- nvinfo : EIATTR_NUM_MBARRIERS
	.align		4
.L_743:
        /*09b0*/ 	.byte	0x03, 0x38
        /*09b2*/ 	.short	0x0017


	//----- nvinfo : EIATTR_EXIT_INSTR_OFFSETS
	.align		4
        /*09b4*/ 	.byte	0x04, 0x1c
        /*09b6*/ 	.short	(.L_745 - .L_744)


	//   ....[0]....
.L_744:
        /*09b8*/ 	.word	0x00000a90


	//   ....[1]....
        /*09bc*/ 	.word	0x0000bca0


	//   ....[2]....
        /*09c0*/ 	.word	0x0000bd00


	//   ....[3]....
        /*09c4*/ 	.word	0x00010d60


	//----- nvinfo : EIATTR_MAX_THREADS
	.align		4
.L_745:
        /*09c8*/ 	.byte	0x04, 0x05
        /*09ca*/ 	.short	(.L_747 - .L_746)
.L_746:
        /*09cc*/ 	.word	0x00000180
        /*09d0*/ 	.word	0x00000001
        /*09d4*/ 	.word	0x00000001


	//----- nvinfo : EIATTR_CRS_STACK_SIZE
	.align		4
.L_747:
        /*09d8*/ 	.byte	0x04, 0x1e
        /*09da*/ 	.short	(.L_749 - .L_748)
.L_748:
        /*09dc*/ 	.word	0x00000000


	//----- nvinfo : EIATTR_CBANK_PARAM_SIZE
	.align		4
.L_749:
        /*09e0*/ 	.byte	0x03, 0x19
        /*09e2*/ 	.short	0x0b70


	//----- nvinfo : EIATTR_PARAM_CBANK
	.align		4
        /*09e4*/ 	.byte	0x04, 0x0a
        /*09e6*/ 	.short	(.L_751 - .L_750)
	.align		4
.L_750:
        /*09e8*/ 	.word	index@(.nv.constant0._ZN7cutlass13device_kernelIN5flash11enable_sm90INS1_16FlashAttnFwdSm90INS1_25CollectiveMainloopFwdSm90ILi2EN4cute5tupleIJNS5_1CILi1EEES8_S8_EEENS6_IJNS7_ILi64EEESA_SA_EEELi512ENS_6half_tEfNS_4arch4Sm90ELb0ELb0ELb1ELb1ELb0ELb0ELb1ELb0ELb0ELb0ELb0ELb0EEENS1_21CollectiveEpilogueFwdINS6_IJSA_NS7_ILi512EEESA_EEES9_SC_SE_Li256ELb1ELb0ELb0ELb0EEENS1_36VarlenDynamicPersistentTileSchedulerILi64ELi64ELi256ELi32ELb0ELb0ELb1ELb0ELb1ELb1EEEEEEEEEvNT_6ParamsE)
        /*09ec*/ 	.short	0x0210
        /*09ee*/ 	.short	0x0b70


	//----- nvinfo : EIATTR_SW_WAR
	.align		4
.L_751:
        /*09f0*/ 	.byte	0x04, 0x36
        /*09f2*/ 	.short	(.L_753 - .L_752)
.L_752:
        /*09f4*/ 	.word	0x00000008
.L_753:


//--------------------- .nv.info._ZN7cutlass13device_kernelIN5flash11enable_sm90INS1_16FlashAttnFwdSm90INS1_25CollectiveMainloopFwdSm90ILi2EN4cute5tupleIJNS5_1CILi1EEES8_S8_EEENS6_IJNS7_ILi64EEESA_SA_EEELi512ENS_6half_tEfNS_4arch4Sm90ELb0ELb0ELb1ELb1ELb0ELb1ELb1ELb0ELb0ELb0ELb0ELb0EEENS1_21CollectiveEpilogueFwdINS6_IJSA_NS7_ILi512EEESA_EEES9_SC_SE_Li256ELb1ELb0ELb0ELb0EEENS1_36VarlenDynamicPersistentTileSchedulerILi64ELi64ELi256ELi32ELb0ELb0ELb1ELb0ELb1ELb1EEEEEEEEEvNT_6ParamsE --------------------------
	.section	.nv.info._ZN7cutlass13device_kernelIN5flash11enable_sm90INS1_16FlashAttnFwdSm90INS1_25CollectiveMainloopFwdSm90ILi2EN4cute5tupleIJNS5_1CILi1EEES8_S8_EEENS6_IJNS7_ILi64EEESA_SA_EEELi512ENS_6half_tEfNS_4arch4Sm90ELb0ELb0ELb1ELb1ELb0ELb1ELb1ELb0ELb0ELb0ELb0ELb0EEENS1_21CollectiveEpilogueFwdINS6_IJSA_NS7_ILi512EEESA_EEES9_SC_SE_Li256ELb1ELb0ELb0ELb0EEENS1_36VarlenDynamicPersistentTileSchedulerILi64ELi64ELi256ELi32ELb0ELb0ELb1ELb0ELb1ELb1EEEEEEEEEvNT_6ParamsE,"",@"SHT_CUDA_INFO"
	.sectionflags	@""
	.align	4


	//----- nvinfo : EIATTR_CUDA_API_VERSION
	.align		4
        /*0000*/ 	.byte	0x04, 0x37
        /*0002*/ 	.short	(.L_755 - .L_754)
.L_754:
        /*0004*/ 	.word	0x00000082


	//----- nvinfo : EIATTR_KPARAM_INFO
	.align		4
.L_755:
        /*0008*/ 	.byte	0x04, 0x17
        /*000a*/ 	.short	(.L_757 - .L_756)
.L_756:
        /*000c*/ 	.word	0x00000000
        /*0010*/ 	.short	0x0000
        /*0012*/ 	.short	0x0070
        /*0014*/ 	.byte	0x00, 0xf0, 0x01, 0x2c


	//----- nvinfo : EIATTR_SPARSE_MMA_MASK
	.align		4
.L_757:
        /*0018*/ 	.byte	0x03, 0x50
        /*001a*/ 	.short	0x0000


	//----- nvinfo : EIATTR_MAXREG_COUNT
	.align		4
        /*001c*/ 	.byte	0x03, 0x1b
        /*001e*/ 	.short	0x00a8


	//----- nvinfo : EIATTR_NUM_BARRIERS
	.align		4
        /*0020*/ 	.byte	0x02, 0x4c
        /*0022*/ 	.byte	0x10
	.zero		1


	//----- nvinfo : EIATTR_EXTERNS
	.align		4
        /*0024*/ 	.byte	0x04, 0x0f
        /*0026*/ 	.short	(.L_759 - .L_758)


	//   ....[0]....
	.align		4
.L_758:
        /*0028*/ 	.word	index@(__assertfail)


	//----- nvinfo : EIATTR_ANNOTATIONS
	.align		4
.L_759:
        /*002c*/ 	.byte	0x04, 0x55
        /*002e*/ 	.short	(.L_761 - .L_760)


	//   ....[0]....
.L_760:
        /* <DEDUP_REMOVED lines=45> */


	//----- nvinfo : EIATTR_MERCURY_ISA_VERSION
	.align		4
.L_761:
        /*02f0*/ 	.byte	0x03, 0x5f
        /*02f2*/ 	.short	0x0101


	//----- nvinfo : EIATTR_UNUSED_LOAD_BYTE_OFFSET
	.align		4
        /*02f4*/ 	.byte	0x04, 0x44
        /*02f6*/ 	.short	(.L_763 - .L_762)


	//   ....[0]....
.L_762:
        /*02f8*/ 	.word	0x00000b30
        /*02fc*/ 	.word	0x0000fff0


	//   ....[1]....
        /*0300*/ 	.word	0x0000f880
        /*0304*/ 	.word	0x0000fff0


	//----- nvinfo : EIATTR_INT_WARP_WIDE_INSTR_OFFSETS
	.align		4
.L_763:
        /*0308*/ 	.byte	0x04, 0x31
        /*030a*/ 	.short	(.L_765 - .L_764)


	//   ....[0]....
.L_764:
        /*030c*/ 	.word	0x000001f0


	//   ....[1]....
        /*0310*/ 	.word	0x00000230


	//   ....[2]....
        /*0314*/ 	.word	0x000002a0


	//   ....[3]....
        /*0318*/ 	.word	0x00000310


	//   ....[4]....
        /*031c*/ 	.word	0x00014030


	//   ....[5]....
        /*0320*/ 	.word	0x000140e0


	//   ....[6]....
        /*0324*/ 	.word	0x00014570


	//   ....[7]....
        /*0328*/ 	.word	0x000145a0


	//   ....[8]....
        /*032c*/ 	.word	0x000172f0


	//   ....[9]....
        /*0330*/ 	.word	0x000173a0


	//----- nvinfo : EIATTR_COOP_GROUP_MASK_REGIDS
	.align		4
.L_765:
        /*0334*/ 	.byte	0x04, 0x29
        /*0336*/ 	.short	(.L_767 - .L_766)


	//   ....[0]....
.L_766:
        /*0338*/ 	.word	0xffffffff


	//   ....[1]....
        /*033c*/ 	.word	0xffffffff


	//   ....[2]....
        /*0340*/ 	.word	0xffffffff


	//   ....[3]....
        /*0344*/ 	.word	0xffffffff


	//   ....[4]....
        /*0348*/ 	.word	0xffffffff


	//   ....[5]....
        /*034c*/ 	.word	0xffffffff


	//   ....[6]....
        /*0350*/ 	.word	0xffffffff


	//   ....[7]....
        /*0354*/ 	.word	0xffffffff


	//   ....[8]....
        /*0358*/ 	.word	0xffffffff


	//   ....[9]....
        /*035c*/ 	.word	0xffffffff


	//   ....[10]....
        /*0360*/ 	.word	0xffffffff


	//   ....[11]....
        /*0364*/ 	.word	0xffffffff


	//   ....[12]....
        /*0368*/ 	.word	0xffffffff


	//   ....[13]....
        /*036c*/ 	.word	0xffffffff


	//   ....[14]....
        /*0370*/ 	.word	0xffffffff


	//   ....[15]....
        /*0374*/ 	.word	0xffffffff


	//   ....[16]....
        /*0378*/ 	.word	0xffffffff


	//   ....[17]....
        /*037c*/ 	.word	0xffffffff


	//   ....[18]....
        /*0380*/ 	.word	0xffffffff


	//   ....[19]....
        /*0384*/ 	.word	0xffffffff


	//   ....[20]....
        /*0388*/ 	.word	0xffffffff


	//   ....[21]....
        /*038c*/ 	.word	0xffffffff


	//   ....[22]....
        /*0390*/ 	.word	0xffffffff


	//   ....[23]....
        /*0394*/ 	.word	0xffffffff


	//   ....[24]....
        /*0398*/ 	.word	0xffffffff


	//   ....[25]....
        /*039c*/ 	.word	0xffffffff


	//   ....[26]....
        /*03a0*/ 	.word	0xffffffff


	//   ....[27]....
        /*03a4*/ 	.word	0xffffffff


	//   ....[28]....
        /*03a8*/ 	.word	0xffffffff


	//   ....[29]....
        /*03ac*/ 	.word	0xffffffff


	//   ....[30]....
        /*03b0*/ 	.word	0xffffffff


	//   ....[31]....
        /*03b4*/ 	.word	0xffffffff


	//   ....[32]....
        /*03b8*/ 	.word	0xffffffff


	//   ....[33]....
        /*03bc*/ 	.word	0xffffffff


	//   ....[34]....
        /*03c0*/ 	.word	0xffffffff


	//   ....[35]....
        /*03c4*/ 	.word	0xffffffff


	//   ....[36]....
        /*03c8*/ 	.word	0xffffffff


	//   ....[37]....
        /*03cc*/ 	.word	0xffffffff


	//   ....[38]....
        /*03d0*/ 	.word	0xffffffff


	//   ....[39]....
        /*03d4*/ 	.word	0xffffffff


	//   ....[40]....
        /*03d8*/ 	.word	0xffffffff


	//   ....[41]....
        /*03dc*/ 	.word	0xffffffff


	//   ....[42]....
        /*03e0*/ 	.word	0xffffffff


	//   ....[43]....
        /*03e4*/ 	.word	0xffffffff


	//   ....[44]....
        /*03e8*/ 	.word	0xffffffff


	//   ....[45]....
        /*03ec*/ 	.word	0xffffffff


	//   ....[46]....
        /*03f0*/ 	.word	0xffffffff


	//   ....[47]....
        /*03f4*/ 	.word	0xffffffff


	//   ....[48]....
        /*03f8*/ 	.word	0xffffffff


	//   ....[49]....
        /*03fc*/ 	.word	0xffffffff


	//   ....[50]....
        /*0400*/ 	.word	0xffffffff


	//   ....[51]....
        /*0404*/ 	.word	0xffffffff


	//   ....[52]....
        /*0408*/ 	.word	0xffffffff


	//   ....[53]....
        /*040c*/ 	.word	0xffffffff


	//   ....[54]....
        /*0410*/ 	.word	0xffffffff


	//   ....[55]....
        /*0414*/ 	.word	0xffffffff


	//   ....[56]....
        /*0418*/ 	.word	0xffffffff


	//   ....[57]....
        /*041c*/ 	.word	0xffffffff


	//   ....[58]....
        /*0420*/ 	.word	0xffffffff


	//   ....[59]....
        /*0424*/ 	.word	0xffffffff


	//   ....[60]....
        /*0428*/ 	.word	0x0500000f


	//   ....[61]....
        /*042c*/ 	.word	0x0500000f


	//   ....[62]....
        /*0430*/ 	.word	0x0500000f


	//   ....[63]....
        /*0434*/ 	.word	0x0500000f


	//   ....[64]....
        /*0438*/ 	.word	0x0500000f


	//   ....[65]....
        /*043c*/ 	.word	0x0500000f


	//   ....[66]....
        /*0440*/ 	.word	0x0500000f


	//   ....[67]....
        /*0444*/ 	.word	0x0500000f


	//   ....[68]....
        /*0448*/ 	.word	0x0500000f


	//   ....[69]....
        /*044c*/ 	.word	0x0500000f


	//   ....[70]....
        /*0450*/ 	.word	0x0500000f


	//   ....[71]....
        /*0454*/ 	.word	0x0500000f


	//   ....[72]....
        /*0458*/ 	.word	0x0500000f


	//   ....[73]....
        /*045c*/ 	.word	0x0500000f


	//   ....[74]....
        /*0460*/ 	.word	0x0500000f


	//   ....[75]....
        /*0464*/ 	.word	0x0500000f


	//   ....[76]....
        /*0468*/ 	.word	0x0500000f


	//   ....[77]....
        /*046c*/ 	.word	0x0500000f


	//   ....[78]....
        /*0470*/ 	.word	0x0500000f


	//   ....[79]....
        /*0474*/ 	.word	0x0500000f


	//   ....[80]....
        /*0478*/ 	.word	0x0500000f


	//   ....[81]....
        /*047c*/ 	.word	0x0500000f


	//   ....[82]....
        /*0480*/ 	.word	0x0500000f


	//   ....[83]....
        /*0484*/ 	.word	0x0500000f


	//   ....[84]....
        /*0488*/ 	.word	0x0500000f


	//   ....[85]....
        /*048c*/ 	.word	0x0500000f


	//   ....[86]....
        /*0490*/ 	.word	0x0500000f


	//   ....[87]....
        /*0494*/ 	.word	0x0500000f


	//----- nvinfo : EIATTR_COOP_GROUP_INSTR_OFFSETS
	.align		4
.L_767:
        /*0498*/ 	.byte	0x04, 0x28
        /*049a*/ 	.short	(.L_769 - .L_768)


	//   ....[0]....
.L_768:
        /*049c*/ 	.word	0x00000060


	//   ....[1]....
        /*04a0*/ 	.word	0x00000200


	//   ....[2]....
        /*04a4*/ 	.word	0x00000240


	//   ....[3]....
        /*04a8*/ 	.word	0x00000450


	//   ....[4]....
        /*04ac*/ 	.word	0x000005b0


	//   ....[5]....
        /*04b0*/ 	.word	0x000006d0


	//   ....[6]....
        /*04b4*/ 	.word	0x00000830


	//   ....[7]....
        /*04b8*/ 	.word	0x00004610


	//   ....[8]....
        /*04bc*/ 	.word	0x00005f30


	//   ....[9]....
        /*04c0*/ 	.word	0x00008b20


	//   ....[10]....
        /*04c4*/ 	.word	0x0000a9a0


	//   ....[11]....
        /*04c8*/ 	.word	0x0000aa40


	//   ....[12]....
        /*04cc*/ 	.word	0x0000ac70


	//   ....[13]....
        /*04d0*/ 	.word	0x0000ad00


	//   ....[14]....
        /*04d4*/ 	.word	0x0000b5f0


	//   ....[15]....
        /*04d8*/ 	.word	0x0000c630


	//   ....[16]....
        /*04dc*/ 	.word	0x0000d7f0


	//   ....[17]....
        /*04e0*/ 	.word	0x0000d8c0


	//   ....[18]....
        /*04e4*/ 	.word	0x0000dbc0


	//   ....[19]....
        /*04e8*/ 	.word	0x0000dd80


	//   ....[20]....
        /*04ec*/ 	.word	0x0000ed40


	//   ....[21]....
        /*04f0*/ 	.word	0x0000ed90


	//   ....[22]....
        /*04f4*/ 	.word	0x0000edc0


	//   ....[23]....
        /*04f8*/ 	.word	0x0000ee30


	//   ....[24]....
        /*04fc*/ 	.word	0x0000ee40


	//   ....[25]....
        /*0500*/ 	.word	0x00010820


	//   ....[26]....
        /*0504*/ 	.word	0x00011fa0


	//   ....[27]....
        /*0508*/ 	.word	0x00012130


	//   ....[28]....
        /*050c*/ 	.word	0x00012160


	//   ....[29]....
        /*0510*/ 	.word	0x000121a0


	//   ....[30]....
        /*0514*/ 	.word	0x00012200


	//   ....[31]....
        /*0518*/ 	.word	0x00012260


	//   ....[32]....
        /*051c*/ 	.word	0x000122a0


	//   ....[33]....
        /*0520*/ 	.word	0x00012450


	//   ....[34]....
        /*0524*/ 	.word	0x000124b0


	//   ....[35]....
        /*0528*/ 	.word	0x000124f0


	//   ....[36]....
        /*052c*/ 	.word	0x00012530


	//   ....[37]....
        /*0530*/ 	.word	0x00012560


	//   ....[38]....
        /*0534*/ 	.word	0x00012590


	//   ....[39]....
        /*0538*/ 	.word	0x00012620


	//   ....[40]....
        /*053c*/ 	.word	0x00012650


	//   ....[41]....
        /*0540*/ 	.word	0x000126e0


	//   ....[42]....
        /*0544*/ 	.word	0x00017430


	//   ....[43]....
        /*0548*/ 	.word	0x00017440


	//   ....[44]....
        /*054c*/ 	.word	0x00017550


	//   ....[45]....
        /*0550*/ 	.word	0x000175b0


	//   ....[46]....
        /*0554*/ 	.word	0x000175f0


	//   ....[47]....
        /*0558*/ 	.word	0x00017630


	//   ....[48]....
        /*055c*/ 	.word	0x00017660


	//   ....[49]....
        /*0560*/ 	.word	0x00017690


	//   ....[50]....
        /*0564*/ 	.word	0x00017820


	//   ....[51]....
        /*0568*/ 	.word	0x00017880


	//   ....[52]....
        /*056c*/ 	.word	0x000178c0


	//   ....[53]....
        /*0570*/ 	.word	0x00017900


	//   ....[54]....
        /*0574*/ 	.word	0x00017930


	//   ....[55]....
        /*0578*/ 	.word	0x00017960


	//   ....[56]....
        /*057c*/ 	.word	0x00017a20


	//   ....[57]....
        /*0580*/ 	.word	0x00017a40


	//   ....[58]....
        /*0584*/ 	.word	0x00017ab0


	//   ....[59]....
        /*0588*/ 	.word	0x00017ee0


	//   ....[60]....
        /*058c*/ 	.word	0x00018320


	//   ....[61]....
        /*0590*/ 	.word	0x000183c0


	//   ....[62]....
        /*0594*/ 	.word	0x00018460


	//   ....[63]....
        /*0598*/ 	.word	0x00018500


	//   ....[64]....
        /*059c*/ 	.word	0x000185f0


	//   ....[65]....
        /*05a0*/ 	.word	0x00018690


	//   ....[66]....
        /*05a4*/ 	.word	0x00018730


	//   ....[67]....
        /*05a8*/ 	.word	0x000187d0


	//   ....[68]....
        /*05ac*/ 	.word	0x00018a80


	//   ....[69]....
        /*05b0*/ 	.word	0x00018d60


	//   ....[70]....
        /*05b4*/ 	.word	0x00019180


	//   ....[71]....
        /*05b8*/ 	.word	0x00019210


	//   ....[72]....
        /*05bc*/ 	.word	0x000192b0


	//   ....[73]....
        /*05c0*/ 	.word	0x00019360


	//   ....[74]....
        /*05c4*/ 	.word	0x000193e0


	//   ....[75]....
        /*05c8*/ 	.word	0x00019460


	//   ....[76]....
        /*05cc*/ 	.word	0x000194e0


	//   ....[77]....
        /*05d0*/ 	.word	0x00019560


	//   ....[78]....
        /*05d4*/ 	.word	0x000195f0


	//   ....[79]....
        /*05d8*/ 	.word	0x000196b0


	//   ....[80]....
        /*05dc*/ 	.word	0x00019730


	//   ....[81]....
        /*05e0*/ 	.word	0x000197b0


	//   ....[82]....
        /*05e4*/ 	.word	0x00019830


	//   ....[83]....
        /*05e8*/ 	.word	0x000198b0


	//   ....[84]....
        /*05ec*/ 	.word	0x00019920


	//   ....[85]....
        /*05f0*/ 	.word	0x000199c0


	//   ....[86]....
        /*05f4*/ 	.word	0x00019a50


	//   ....[87]....
        /*05f8*/ 	.word	0x00019b70


	//----- nvinfo : EIATTR_REG_RECONFIG
	.align		4
.L_769:
        /*05fc*/ 	.byte	0x01, 0x54
	.zero		2


	//----- nvinfo : EIATTR_SYSCALL_OFFSETS
	.align		4
        /*0600*/ 	.byte	0x04, 0x46
        /*0602*/ 	.short	(.L_771 - .L_770)


	//   ....[0]....
.L_770:
        /*0604*/ 	.word	0x000018a0


	//   ....[1]....
        /*0608*/ 	.word	0x000019f0


	//   ....[2]....
        /*060c*/ 	.word	0x000060e0


	//   ....[3]....
        /*0610*/ 	.word	0x00006590


	//   ....[4]....
        /*0614*/ 	.word	0x00014270


	//   ....[5]....
        /*0618*/ 	.word	0x000143b0


	//   ....[6]....
        /*061c*/ 	.word	0x000144b0


	//----- nvinfo : EIATTR_MBARRIER_INSTR_OFFSETS
	.align		4
.L_771:
        /*0620*/ 	.byte	0x04, 0x39
        /*0622*/ 	.short	(.L_773 - .L_772)


	//   ....[0]....
.L_772:
        /*0624*/ 	.word	0x00000330
        /*0628*/ 	.word	0x000000ff
        /*062c*/ 	.word	0x00038800
        /*0630*/ 	.short	0x0100
        /*0632*/ 	.byte	0x08
	.zero		1


	//   ....[1]....
        /*0634*/ 	.word	0x00000340
        /*0638*/ 	.word	0x000000ff
        /*063c*/ 	.word	0x00038810
        /*0640*/ 	.short	0x0100
        /*0642*/ 	.byte	0x08
	.zero		1


	//   ....[2]....
        /*0644*/ 	.word	0x00000350
        /*0648*/ 	.word	0x000000ff
        /*064c*/ 	.word	0x00038820
        /*0650*/ 	.short	0x0100
        /*0652*/ 	.byte	0x08
	.zero		1


	//   ....[3]....
        /*0654*/ 	.word	0x00000400
        /*0658*/ 	.word	0x000000ff
        /*065c*/ 	.word	0x00038830
        /*0660*/ 	.short	0x0100
        /*0662*/ 	.byte	0x06
	.zero		1


	//   ....[4]....
        /*0664*/ 	.word	0x00000410
        /*0668*/ 	.word	0x000000ff
        /*066c*/ 	.word	0x00038840
        /*0670*/ 	.short	0x0100
        /*0672*/ 	.byte	0x06
	.zero		1


	//   ....[5]....
        /*0674*/ 	.word	0x00000420
        /*0678*/ 	.word	0x000000ff
        /*067c*/ 	.word	0x00038838
        /*0680*/ 	.short	0x0100
        /*0682*/ 	.byte	0x06
	.zero		1


	//   ....[6]....
        /*0684*/ 	.word	0x00000430
        /*0688*/ 	.word	0x000000ff
        /*068c*/ 	.word	0x00038848
        /*0690*/ 	.short	0x0100
        /*0692*/ 	.byte	0x06
	.zero		1


	//   ....[7]....
        /*0694*/ 	.word	0x00000560
        /*0698*/ 	.word	0x000000ff
        /*069c*/ 	.word	0x00038850
        /*06a0*/ 	.short	0x0100
        /*06a2*/ 	.byte	0x08
	.zero		1


	//   ....[8]....
        /*06a4*/ 	.word	0x00000570
        /*06a8*/ 	.word	0x000000ff
        /*06ac*/ 	.word	0x00038860
        /*06b0*/ 	.short	0x0100
        /*06b2*/ 	.byte	0x08
	.zero		1


	//   ....[9]....
        /*06b4*/ 	.word	0x00000580
        /*06b8*/ 	.word	0x000000ff
        /*06bc*/ 	.word	0x00038858
        /*06c0*/ 	.short	0x0100
        /*06c2*/ 	.byte	0x08
	.zero		1


	//   ....[10]....
        /*06c4*/ 	.word	0x00000590
        /*06c8*/ 	.word	0x000000ff
        /*06cc*/ 	.word	0x00038868
        /*06d0*/ 	.short	0x0100
        /*06d2*/ 	.byte	0x08
	.zero		1


	//   ....[11]....
        /*06d4*/ 	.word	0x00000680
        /*06d8*/ 	.word	0x000000ff
        /*06dc*/ 	.word	0x00038870
        /*06e0*/ 	.short	0x0100
        /*06e2*/ 	.byte	0x06
	.zero		1


	//   ....[12]....
        /*06e4*/ 	.word	0x00000690
        /*06e8*/ 	.word	0x000000ff
        /*06ec*/ 	.word	0x00038880
        /*06f0*/ 	.short	0x0100
        /*06f2*/ 	.byte	0x06
	.zero		1


	//   ....[13]....
        /*06f4*/ 	.word	0x000006a0
        /*06f8*/ 	.word	0x000000ff
        /*06fc*/ 	.word	0x00038878
        /*0700*/ 	.short	0x0100
        /*0702*/ 	.byte	0x06
	.zero		1


	//   ....[14]....
        /*0704*/ 	.word	0x000006b0
        /*0708*/ 	.word	0x000000ff
        /*070c*/ 	.word	0x00038888
        /*0710*/ 	.short	0x0100
        /*0712*/ 	.byte	0x06
	.zero		1


	//   ....[15]....
        /*0714*/ 	.word	0x000007e0
        /*0718*/ 	.word	0x000000ff
        /*071c*/ 	.word	0x00038890
        /*0720*/ 	.short	0x0100
        /*0722*/ 	.byte	0x08
	.zero		1


	//   ....[16]....
        /*0724*/ 	.word	0x000007f0
        /*0728*/ 	.word	0x000000ff
        /*072c*/ 	.word	0x000388a0
        /*0730*/ 	.short	0x0100
        /*0732*/ 	.byte	0x08
	.zero		1


	//   ....[17]....
        /*0734*/ 	.word	0x00000800
        /*0738*/ 	.word	0x000000ff
        /*073c*/ 	.word	0x00038898
        /*0740*/ 	.short	0x0100
        /*0742*/ 	.byte	0x08
	.zero		1


	//   ....[18]....
        /*0744*/ 	.word	0x00000810
        /*0748*/ 	.word	0x000000ff
        /*074c*/ 	.word	0x000388a8
        /*0750*/ 	.short	0x0100
        /*0752*/ 	.byte	0x08
	.zero		1


	//   ....[19]....
        /*0754*/ 	.word	0x00000940
        /*0758*/ 	.word	0x000000ff
        /*075c*/ 	.word	0x000388b0
        /*0760*/ 	.short	0x0100
        /*0762*/ 	.byte	0x08
	.zero		1


	//   ....[20]....
        /*0764*/ 	.word	0x00000950
        /*0768*/ 	.word	0x000000ff
        /*076c*/ 	.word	0x000388c0
        /*0770*/ 	.short	0x0100
        /*0772*/ 	.byte	0x08
	.zero		1


	//   ....[21]....
        /*0774*/ 	.word	0x00000960
        /*0778*/ 	.word	0x000000ff
        /*077c*/ 	.word	0x000388b8
        /*0780*/ 	.short	0x0100
        /*0782*/ 	.byte	0x08
	.zero		1


	//   ....[22]....
        /*0784*/ 	.word	0x00000970
        /*0788*/ 	.word	0x000000ff
        /*078c*/ 	.word	0x000388c8
        /*0790*/ 	.short	0x0100
        /*0792*/ 	.byte	0x08
	.zero		1


	//   ....[23]....
        /*0794*/ 	.word	0x00002620
        /*0798*/ 	.word	0x00000048
        /*079c*/ 	.word	0x00038890
        /*07a0*/ 	.short	0x010a
        /*07a2*/ 	.byte	0x3f
	.zero		1


	//   ....[24]....
        /*07a4*/ 	.word	0x00002fd0
        /*07a8*/ 	.word	0x00000048
        /*07ac*/ 	.word	0x00038890
        /*07b0*/ 	.short	0x010a
        /*07b2*/ 	.byte	0x3f
	.zero		1


	//   ....[25]....
        /*07b4*/ 	.word	0x00003840
        /*07b8*/ 	.word	0x00000048
        /*07bc*/ 	.word	0x00038890
        /*07c0*/ 	.short	0x010a
        /*07c2*/ 	.byte	0x3f
	.zero		1


	//   ....[26]....
        /*07c4*/ 	.word	0x00003a40
        /*07c8*/ 	.word	0x00000004
        /*07cc*/ 	.word	0x00000000
        /*07d0*/ 	.short	0x0101
        /*07d2*/ 	.byte	0x3f
	.zero		1


	//   ....[27]....
        /*07d4*/ 	.word	0x00003a80
        /*07d8*/ 	.word	0x00000048
        /*07dc*/ 	.word	0x000388b0
        /*07e0*/ 	.short	0x010a
        /*07e2*/ 	.byte	0x3f
	.zero		1


	//   ....[28]....
        /*07e4*/ 	.word	0x000040d0
        /*07e8*/ 	.word	0x00000048
        /*07ec*/ 	.word	0x00000000
        /*07f0*/ 	.short	0x0101
        /*07f2*/ 	.byte	0x3f
	.zero		1


	//   ....[29]....
        /*07f4*/ 	.word	0x00004a60
        /*07f8*/ 	.word	0x00000000
        /*07fc*/ 	.word	0x00000000
        /*0800*/ 	.short	0x0101
        /*0802*/ 	.byte	0x3f
	.zero		1


	//   ....[30]....
        /*0804*/ 	.word	0x000055e0
        /*0808*/ 	.word	0x00000000
        /*080c*/ 	.word	0x00000000
        /*0810*/ 	.short	0x0101
        /*0812*/ 	.byte	0x3f
	.zero		1


	//   ....[31]....
        /*0814*/ 	.word	0x00006170
        /*0818*/ 	.word	0x00000002
        /*081c*/ 	.word	0x00038800
        /*0820*/ 	.short	0x010a
        /*0822*/ 	.byte	0x3f
	.zero		1


	//   ....[32]....
        /*0824*/ 	.word	0x000061c0
        /*0828*/ 	.word	0x00000002
        /*082c*/ 	.word	0x00038800
        /*0830*/ 	.short	0x010a
        /*0832*/ 	.byte	0x3f
	.zero		1


	//   ....[33]....
        /*0834*/ 	.word	0x00006840
        /*0838*/ 	.word	0x00000002
        /*083c*/ 	.word	0x00038800
        /*0840*/ 	.short	0x010a
        /*0842*/ 	.byte	0x3f
	.zero		1


	//   ....[34]....
        /*0844*/ 	.word	0x000076b0
        /*0848*/ 	.word	0x00000002
        /*084c*/ 	.word	0x00038800
        /*0850*/ 	.short	0x010a
        /*0852*/ 	.byte	0x3f
	.zero		1


	//   ....[35]....
        /*0854*/ 	.word	0x00008420
        /*0858*/ 	.word	0x00000014
        /*085c*/ 	.word	0x00038830
        /*0860*/ 	.short	0x010a
        /*0862*/ 	.byte	0x3f
	.zero		1


	//   ....[36]....
        /*0864*/ 	.word	0x000084d0
        /*0868*/ 	.word	0x00000014
        /*086c*/ 	.word	0x00038830
        /*0870*/ 	.short	0x010a
        /*0872*/ 	.byte	0x3f
	.zero		1


	//   ....[37]....
        /*0874*/ 	.word	0x000087e0
        /*0878*/ 	.word	0x00000002
        /*087c*/ 	.word	0x00038810
        /*0880*/ 	.short	0x010a
        /*0882*/ 	.byte	0x3f
	.zero		1


	//   ....[38]....
        /*0884*/ 	.word	0x00008830
        /*0888*/ 	.word	0x00000014
        /*088c*/ 	.word	0x00038850
        /*0890*/ 	.short	0x010a
        /*0892*/ 	.byte	0x3f
	.zero		1


	//   ....[39]....
        /*0894*/ 	.word	0x000088f0
        /*0898*/ 	.word	0x00000014
        /*089c*/ 	.word	0x00038850
        /*08a0*/ 	.short	0x010a
        /*08a2*/ 	.byte	0x3f
	.zero		1


	//   ....[40]....
        /*08a4*/ 	.word	0x0000af50
        /*08a8*/ 	.word	0x0000000d
        /*08ac*/ 	.word	0x00000000
        /*08b0*/ 	.short	0x0101
        /*08b2*/ 	.byte	0x3f
	.zero		1


	//   ....[41]....
        /*08b4*/ 	.word	0x0000b610
        /*08b8*/ 	.word	0x00000014
        /*08bc*/ 	.word	0x00000000
        /*08c0*/ 	.short	0x0101
        /*08c2*/ 	.byte	0x3f
	.zero		1


	//   ....[42]....
        /*08c4*/ 	.word	0x0000b730
        /*08c8*/ 	.word	0x0000000c
        /*08cc*/ 	.word	0x00038830
        /*08d0*/ 	.short	0x010a
        /*08d2*/ 	.byte	0x3f
	.zero		1


	//   ....[43]....
        /*08d4*/ 	.word	0x0000b7e0
        /*08d8*/ 	.word	0x0000000c
        /*08dc*/ 	.word	0x00038830
        /*08e0*/ 	.short	0x010a
        /*08e2*/ 	.byte	0x3f
	.zero		1


	//   ....[44]....
        /*08e4*/ 	.word	0x0000ba60
        /*08e8*/ 	.word	0x0000000c
        /*08ec*/ 	.word	0x00038850
        /*08f0*/ 	.short	0x010a
        /*08f2*/ 	.byte	0x3f
	.zero		1


	//   ....[45]....
        /*08f4*/ 	.word	0x0000bab0
        /*08f8*/ 	.word	0x0000000c
        /*08fc*/ 	.word	0x00038850
        /*0900*/ 	.short	0x010a
        /*0902*/ 	.byte	0x3f
	.zero		1


	//   ....[46]....
        /*0904*/ 	.word	0x0000e050
        /*0908*/ 	.word	0x0000009a
        /*090c*/ 	.word	0x00000000
        /*0910*/ 	.short	0x0101
        /*0912*/ 	.byte	0x3f
	.zero		1


	//   ....[47]....
        /*0914*/ 	.word	0x0000ed60
        /*0918*/ 	.word	0x0000000c
        /*091c*/ 	.word	0x00000000
        /*0920*/ 	.short	0x0101
        /*0922*/ 	.byte	0x3f
	.zero		1


	//   ....[48]....
        /*0924*/ 	.word	0x00011090
        /*0928*/ 	.word	0x00000000
        /*092c*/ 	.word	0x00000000
        /*0930*/ 	.short	0x0101
        /*0932*/ 	.byte	0x3f
	.zero		1


	//   ....[49]....
        /*0934*/ 	.word	0x00013110
        /*0938*/ 	.word	0x00000005
        /*093c*/ 	.word	0x00038820
        /*0940*/ 	.short	0x010a
        /*0942*/ 	.byte	0x3f
	.zero		1


	//   ....[50]....
        /*0944*/ 	.word	0x00013190
        /*0948*/ 	.word	0x00000006
        /*094c*/ 	.word	0x000388a0
        /*0950*/ 	.short	0x010a
        /*0952*/ 	.byte	0x3f
	.zero		1


	//   ....[51]....
        /*0954*/ 	.word	0x00013380
        /*0958*/ 	.word	0x00000006
        /*095c*/ 	.word	0x000388c0
        /*0960*/ 	.short	0x010a
        /*0962*/ 	.byte	0x3f
	.zero		1


	//   ....[52]....
        /*0964*/ 	.word	0x000138e0
        /*0968*/ 	.word	0x00000007
        /*096c*/ 	.word	0x000388a0
        /*0970*/ 	.short	0x010a
        /*0972*/ 	.byte	0x3f
	.zero		1


	//   ....[53]....
        /*0974*/ 	.word	0x00013ab0
        /*0978*/ 	.word	0x00000007
        /*097c*/ 	.word	0x000388c0
        /*0980*/ 	.short	0x010a
        /*0982*/ 	.byte	0x3f
	.zero		1


	//   ....[54]....
        /*0984*/ 	.word	0x00014a20
        /*0988*/ 	.word	0x00000009
        /*098c*/ 	.word	0x00038840
        /*0990*/ 	.short	0x010a
        /*0992*/ 	.byte	0x3f
	.zero		1


	//   ....[55]....
        /*0994*/ 	.word	0x00015210
        /*0998*/ 	.word	0x0000000b
        /*099c*/ 	.word	0x00038820
        /*09a0*/ 	.short	0x010a
        /*09a2*/ 	.byte	0x3f
	.zero		1


	//   ....[56]....
        /*09a4*/ 	.word	0x000152e0
        /*09a8*/ 	.word	0x00000005
        /*09ac*/ 	.word	0x00038860
        /*09b0*/ 	.short	0x010a
        /*09b2*/ 	.byte	0x3f
	.zero		1


	//   ....[57]....
        /*09b4*/ 	.word	0x00015aa0
        /*09b8*/ 	.word	0x00000002
        /*09bc*/ 	.word	0x00038840
        /*09c0*/ 	.short	0x010a
        /*09c2*/ 	.byte	0x3f
	.zero		1


	//   ....[58]....
        /*09c4*/ 	.word	0x00015cc0
        /*09c8*/ 	.word	0x00000002
        /*09cc*/ 	.word	0x00038860
        /*09d0*/ 	.short	0x010a
        /*09d2*/ 	.byte	0x3f
	.zero		1


	//   ....[59]....
        /*09d4*/ 	.word	0x00016370
        /*09d8*/ 	.word	0x00000002
        /*09dc*/ 	.word	0x00038840
        /*09e0*/ 	.short	0x010a
        /*09e2*/ 	.byte	0x3f
	.zero		1


	//   ....[60]....
        /*09e4*/ 	.word	0x00016580
        /*09e8*/ 	.word	0x00000002
        /*09ec*/ 	.word	0x00038860
        /*09f0*/ 	.short	0x010a
        /*09f2*/ 	.byte	0x3f
	.zero		1


	//   ....[61]....
        /*09f4*/ 	.word	0x00016bb0
        /*09f8*/ 	.word	0x00000002
        /*09fc*/ 	.word	0x00038840
        /*0a00*/ 	.short	0x010a
        /*0a02*/ 	.byte	0x3f
	.zero		1


	//   ....[62]....
        /*0a04*/ 	.word	0x00016dd0
        /*0a08*/ 	.word	0x00000002
        /*0a0c*/ 	.word	0x00038860
        /*0a10*/ 	.short	0x010a
        /*0a12*/ 	.byte	0x3f
	.zero		1


	//   ....[63]....
        /*0a14*/ 	.word	0x00017e70
        /*0a18*/ 	.word	0x00000000
        /*0a1c*/ 	.word	0x00038820
        /*0a20*/ 	.short	0x010a
        /*0a22*/ 	.byte	0x3f
	.zero		1


	//   ....[64]....
        /*0a24*/ 	.word	0x00018010
        /*0a28*/ 	.word	0x00000006
        /*0a2c*/ 	.word	0x00000000
        /*0a30*/ 	.short	0x010a
        /*0a32*/ 	.byte	0x3f
	.zero		1


	//   ....[65]....
        /*0a34*/ 	.word	0x00018080
        /*0a38*/ 	.word	0x00000007
        /*0a3c*/ 	.word	0x00000000
        /*0a40*/ 	.short	0x010a
        /*0a42*/ 	.byte	0x3f
	.zero		1


	//   ....[66]....
        /*0a44*/ 	.word	0x000180f0
        /*0a48*/ 	.word	0x00000004
        /*0a4c*/ 	.word	0x00000000
        /*0a50*/ 	.short	0x010a
        /*0a52*/ 	.byte	0x3f
	.zero		1


	//   ....[67]....
        /*0a54*/ 	.word	0x00018120
        /*0a58*/ 	.word	0x00000003
        /*0a5c*/ 	.word	0x00000000
        /*0a60*/ 	.short	0x010a
        /*0a62*/ 	.byte	0x3f
	.zero		1


	//   ....[68]....
        /*0a64*/ 	.word	0x00018180
        /*0a68*/ 	.word	0x00000048
        /*0a6c*/ 	.word	0x00038890
        /*0a70*/ 	.short	0x010a
        /*0a72*/ 	.byte	0x3f
	.zero		1


	//   ....[69]....
        /*0a74*/ 	.word	0x000181d0
        /*0a78*/ 	.word	0x00000048
        /*0a7c*/ 	.word	0x00038890
        /*0a80*/ 	.short	0x010a
        /*0a82*/ 	.byte	0x3f
	.zero		1


	//   ....[70]....
        /*0a84*/ 	.word	0x00018220
        /*0a88*/ 	.word	0x00000048
        /*0a8c*/ 	.word	0x00038890
        /*0a90*/ 	.short	0x010a
        /*0a92*/ 	.byte	0x3f
	.zero		1


	//   ....[71]....
        /*0a94*/ 	.word	0x00018270
        /*0a98*/ 	.word	0x00000048
        /*0a9c*/ 	.word	0x000388b0
        /*0aa0*/ 	.short	0x010a
        /*0aa2*/ 	.byte	0x3f
	.zero		1


	//   ....[72]....
        /*0aa4*/ 	.word	0x00018540
        /*0aa8*/ 	.word	0x00000002
        /*0aac*/ 	.word	0x00038800
        /*0ab0*/ 	.short	0x010a
        /*0ab2*/ 	.byte	0x3f
	.zero		1


	//   ....[73]....
        /*0ab4*/ 	.word	0x00018810
        /*0ab8*/ 	.word	0x00000002
        /*0abc*/ 	.word	0x00038800
        /*0ac0*/ 	.short	0x010a
        /*0ac2*/ 	.byte	0x3f
	.zero		1


	//   ....[74]....
        /*0ac4*/ 	.word	0x00018860
        /*0ac8*/ 	.word	0x00000014
        /*0acc*/ 	.word	0x00038830
        /*0ad0*/ 	.short	0x010a
        /*0ad2*/ 	.byte	0x3f
	.zero		1


	//   ....[75]....
        /*0ad4*/ 	.word	0x000188b0
        /*0ad8*/ 	.word	0x00000002
        /*0adc*/ 	.word	0x00038810
        /*0ae0*/ 	.short	0x010a
        /*0ae2*/ 	.byte	0x3f
	.zero		1


	//   ....[76]....
        /*0ae4*/ 	.word	0x00018900
        /*0ae8*/ 	.word	0x00000014
        /*0aec*/ 	.word	0x00038850
        /*0af0*/ 	.short	0x010a
        /*0af2*/ 	.byte	0x3f
	.zero		1


	//   ....[77]....
        /*0af4*/ 	.word	0x00018950
        /*0af8*/ 	.word	0x0000000c
        /*0afc*/ 	.word	0x00038830
        /*0b00*/ 	.short	0x010a
        /*0b02*/ 	.byte	0x3f
	.zero		1


	//   ....[78]....
        /*0b04*/ 	.word	0x000189a0
        /*0b08*/ 	.word	0x0000000c
        /*0b0c*/ 	.word	0x00038850
        /*0b10*/ 	.short	0x010a
        /*0b12*/ 	.byte	0x3f
	.zero		1


	//   ....[79]....
        /*0b14*/ 	.word	0x00018b40
        /*0b18*/ 	.word	0x00000005
        /*0b1c*/ 	.word	0x00038820
        /*0b20*/ 	.short	0x010a
        /*0b22*/ 	.byte	0x3f
	.zero		1


	//   ....[80]....
        /*0b24*/ 	.word	0x00018b90
        /*0b28*/ 	.word	0x00000006
        /*0b2c*/ 	.word	0x000388a0
        /*0b30*/ 	.short	0x010a
        /*0b32*/ 	.byte	0x3f
	.zero		1


	//   ....[81]....
        /*0b34*/ 	.word	0x00018be0
        /*0b38*/ 	.word	0x00000006
        /*0b3c*/ 	.word	0x000388c0
        /*0b40*/ 	.short	0x010a
        /*0b42*/ 	.byte	0x3f
	.zero		1


	//   ....[82]....
        /*0b44*/ 	.word	0x00018c30
        /*0b48*/ 	.word	0x00000007
        /*0b4c*/ 	.word	0x000388a0
        /*0b50*/ 	.short	0x010a
        /*0b52*/ 	.byte	0x3f
	.zero		1


	//   ....[83]....
        /*0b54*/ 	.word	0x00018c80
        /*0b58*/ 	.word	0x00000007
        /*0b5c*/ 	.word	0x000388c0
        /*0b60*/ 	.short	0x010a
        /*0b62*/ 	.byte	0x3f
	.zero		1


	//   ....[84]....
        /*0b64*/ 	.word	0x00018e20
        /*0b68*/ 	.word	0x00000009
        /*0b6c*/ 	.word	0x00038840
        /*0b70*/ 	.short	0x010a
        /*0b72*/ 	.byte	0x3f
	.zero		1


	//   ....[85]....
        /*0b74*/ 	.word	0x00018ea0
        /*0b78*/ 	.word	0x00000009
        /*0b7c*/ 	.word	0x00038820
        /*0b80*/ 	.short	0x010a
        /*0b82*/ 	.byte	0x3f
	.zero		1


	//   ....[86]....
        /*0b84*/ 	.word	0x00018ef0
        /*0b88*/ 	.word	0x00000005
        /*0b8c*/ 	.word	0x00038860
        /*0b90*/ 	.short	0x010a
        /*0b92*/ 	.byte	0x3f
	.zero		1


	//   ....[87]....
        /*0b94*/ 	.word	0x00018f40
        /*0b98*/ 	.word	0x00000002
        /*0b9c*/ 	.word	0x00038840
        /*0ba0*/ 	.short	0x010a
        /*0ba2*/ 	.byte	0x3f
	.zero		1


	//   ....[88]....
        /*0ba4*/ 	.word	0x00018f90
        /*0ba8*/ 	.word	0x00000002
        /*0bac*/ 	.word	0x00038860
        /*0bb0*/ 	.short	0x010a
        /*0bb2*/ 	.byte	0x3f
	.zero		1


	//   ....[89]....
        /*0bb4*/ 	.word	0x00018fe0
        /*0bb8*/ 	.word	0x00000002
        /*0bbc*/ 	.word	0x00038840
        /*0bc0*/ 	.short	0x010a
        /*0bc2*/ 	.byte	0x3f
	.zero		1


	//   ....[90]....
        /*0bc4*/ 	.word	0x00019030
        /*0bc8*/ 	.word	0x00000002
        /*0bcc*/ 	.word	0x00038860
        /*0bd0*/ 	.short	0x010a
        /*0bd2*/ 	.byte	0x3f
	.zero		1


	//   ....[91]....
        /*0bd4*/ 	.word	0x00019080
        /*0bd8*/ 	.word	0x00000002
        /*0bdc*/ 	.word	0x00038840
        /*0be0*/ 	.short	0x010a
        /*0be2*/ 	.byte	0x3f
	.zero		1


	//   ....[92]....
        /*0be4*/ 	.word	0x000190d0
        /*0be8*/ 	.word	0x00000002
        /*0bec*/ 	.word	0x00038860
        /*0bf0*/ 	.short	0x010a
        /*0bf2*/ 	.byte	0x3f
	.zero		1


	//   ....[93]....
        /*0bf4*/ 	.word	0x00019a90
        /*0bf8*/ 	.word	0x00000000
        /*0bfc*/ 	.word	0x00038820
        /*0c00*/ 	.short	0x010a
        /*0c02*/ 	.byte	0x3f
	.zero		1


	//   ....[94]....
        /*0c04*/ 	.word	0x00019c30
        /*0c08*/ 	.word	0x00000006
        /*0c0c*/ 	.word	0x00000000
        /*0c10*/ 	.short	0x010a
        /*0c12*/ 	.byte	0x3f
	.zero		1


	//   ....[95]....
        /*0c14*/ 	.word	0x00019c80
        /*0c18*/ 	.word	0x00000007
        /*0c1c*/ 	.word	0x00000000
        /*0c20*/ 	.short	0x010a
        /*0c22*/ 	.byte	0x3f
	.zero		1


	//   ....[96]....
        /*0c24*/ 	.word	0x00019cd0
        /*0c28*/ 	.word	0x00000004
        /*0c2c*/ 	.word	0x00000000
        /*0c30*/ 	.short	0x010a
        /*0c32*/ 	.byte	0x3f
	.zero		1


	//----- nvinfo : EIATTR_NUM_MBARRIERS
	.align		4
.L_773:
        /*0c34*/ 	.byte	0x03, 0x38
        /*0c36*/ 	.short	0x0017


	//----- nvinfo : EIATTR_EXIT_INSTR_OFFSETS
	.align		4
        /*0c38*/ 	.byte	0x04, 0x1c
        /*0c3a*/ 	.short	(.L_775 - .L_774)


	//   ....[0]....
.L_774:
        /*0c3c*/ 	.word	0x00018170


	//----- nvinfo : EIATTR_MAX_THREADS
	.align		4
.L_775:
        /*0c40*/ 	.byte	0x04, 0x05
        /*0c42*/ 	.short	(.L_777 - .L_776)
.L_776:
        /*0c44*/ 	.word	0x00000180
        /*0c48*/ 	.word	0x00000001
        /*0c4c*/ 	.word	0x00000001


	//----- nvinfo : EIATTR_CRS_STACK_SIZE
	.align		4
.L_777:
        /*0c50*/ 	.byte	0x04, 0x1e
        /*0c52*/ 	.short	(.L_779 - .L_778)
.L_778:
        /*0c54*/ 	.word	0x00000000


	//----- nvinfo : EIATTR_CBANK_PARAM_SIZE
	.align		4
.L_779:
        /*0c58*/ 	.byte	0x03, 0x19
        /*0c5a*/ 	.short	0x0b70


	//----- nvinfo : EIATTR_PARAM_CBANK
	.align		4
        /*0c5c*/ 	.byte	0x04, 0x0a
        /*0c5e*/ 	.short	(.L_781 - .L_780)
	.align		4
.L_780:
        /*0c60*/ 	.word	index@(.nv.constant0._ZN7cutlass13device_kernelIN5flash11enable_sm90INS1_16FlashAttnFwdSm90INS1_25CollectiveMainloopFwdSm90ILi2EN4cute5tupleIJNS5_1CILi1EEES8_S8_EEENS6_IJNS7_ILi64EEESA_SA_EEELi512ENS_6half_tEfNS_4arch4Sm90ELb0ELb0ELb1ELb1ELb0ELb1ELb1ELb0ELb0ELb0ELb0ELb0EEENS1_21CollectiveEpilogueFwdINS6_IJSA_NS7_ILi512EEESA_EEES9_SC_SE_Li256ELb1ELb0ELb0ELb0EEENS1_36VarlenDynamicPersistentTileSchedulerILi64ELi64ELi256ELi32ELb0ELb0ELb1ELb0ELb1ELb1EEEEEEEEEvNT_6ParamsE)
        /*0c64*/ 	.short	0x0210
        /*0c66*/ 	.short	0x0b70


	//----- nvinfo : EIATTR_SW_WAR
	.align		4
.L_781:
        /*0c68*/ 	.byte	0x04, 0x36
        /*0c6a*/ 	.short	(.L_783 - .L_782)
.L_782:
        /*0c6c*/ 	.word	0x00000008
.L_783:


//--------------------- .nv.info._ZN7cutlass13device_kernelIN5flash11enable_sm90INS1_16FlashAttnFwdSm90INS1_25CollectiveMainloopFwdSm90ILi2EN4cute5tupleIJNS5_1CILi1EEES8_S8_EEENS6_IJNS7_ILi64EEESA_SA_EEELi512ENS_6half_tEfNS_4arch4Sm90ELb0ELb1ELb1ELb0ELb0ELb0ELb0ELb0ELb0ELb0ELb0ELb0EEENS1_21CollectiveEpilogueFwdINS6_IJSA_NS7_ILi512EEESA_EEES9_SC_SE_Li256ELb0ELb0ELb0ELb0EEENS1_30DynamicPersistentTileSchedulerILi256ELi32ELb0ELb0ELb1EEEEEEEEEvNT_6ParamsE --------------------------
	.section	.nv.info._ZN7cutlass13device_kernelIN5flash11enable_sm90INS1_16FlashAttnFwdSm90INS1_25CollectiveMainloopFwdSm90ILi2EN4cute5tupleIJNS5_1CILi1EEES8_S8_EEENS6_IJNS7_ILi64EEESA_SA_EEELi512ENS_6half_tEfNS_4arch4Sm90ELb0ELb1ELb1ELb0ELb0ELb0ELb0ELb0ELb0ELb0ELb0ELb0EEENS1_21CollectiveEpilogueFwdINS6_IJSA_NS7_ILi512EEESA_EEES9_SC_SE_Li256ELb0ELb0ELb0ELb0EEENS1_30DynamicPersistentTileSchedulerILi256ELi32ELb0ELb0ELb1EEEEEEEEEvNT_6ParamsE,"",@"SHT_CUDA_INFO"
	.sectionflags	@""
	.align	4


	//----- nvinfo : EIATTR_CUDA_API_VERSION
	.align		4
        /*0000*/ 	.byte	0x04, 0x37
        /*0002*/ 	.short	(.L_785 - .L_784)
.L_784:
        /*0004*/ 	.word	0x00000082


	//----- nvinfo : EIATTR_KPARAM_INFO
	.align		4
.L_785:
        /*0008*/ 	.byte	0x04, 0x17
        /*000a*/ 	.short	(.L_787 - .L_786)
.L_786:
        /*000c*/ 	.word	0x00000000
        /*0010*/ 	.short	0x0000
        /*0012*/ 	.short	0x0070
        /*0014*/ 	.byte	0x00, 0xf0, 0x01, 0x2e


	//----- nvinfo : EIATTR_SPARSE_MMA_MASK
	.align		4
.L_787:
        /*0018*/ 	.byte	0x03, 0x50
        /*001a*/ 	.short	0x0000


	//----- nvinfo : EIATTR_MAXREG_COUNT
	.align		4
        /*001c*/ 	.byte	0x03, 0x1b
        /*001e*/ 	.short	0x00a8


	//----- nvinfo : EIATTR_NUM_BARRIERS
	.align		4
        /*0020*/ 	.byte	0x02, 0x4c
        /*0022*/ 	.byte	0x10
	.zero		1


	//----- nvinfo : EIATTR_EXTERNS
	.align		4
        /*0024*/ 	.byte	0x04, 0x0f
        /*0026*/ 	.short	(.L_789 - .L_788)


	//   ....[0]....
	.align		4
.L_788:
        /*0028*/ 	.word	index@(__assertfail)


	//----- nvinfo : EIATTR_MERCURY_ISA_VERSION
	.align		4
.L_789:
        /*002c*/ 	.byte	0x03, 0x5f
        /*002e*/ 	.short	0x0101


	//----- nvinfo : EIATTR_INT_WARP_WIDE_INSTR_OFFSETS
	.align		4
        /*0030*/ 	.byte	0x04, 0x31
        /*0032*/ 	.short	(.L_791 - .L_790)


	//   ....[0]....
.L_790:
        /*0034*/ 	.word	0x00000180


	//   ....[1]....
        /*0038*/ 	.word	0x000001b0


	//   ....[2]....
        /*003c*/ 	.word	0x000001c0


	//   ....[3]....
        /*0040*/ 	.word	0x0000fa30


	//   ....[4]....
        /*0044*/ 	.word	0x0000fac0


	//   ....[5]....
        /*0048*/ 	.word	0x0000ffb0


	//   ....[6]....
        /*004c*/ 	.word	0x000120d0


	//   ....[7]....
        /*0050*/ 	.word	0x00012160


	//----- nvinfo : EIATTR_COOP_GROUP_MASK_REGIDS
	.align		4
.L_791:
        /*0054*/ 	.byte	0x04, 0x29
        /*0056*/ 	.short	(.L_793 - .L_792)


	//   ....[0]....
.L_792:
        /*0058*/ 	.word	0xffffffff


	//   ....[1]....
        /*005c*/ 	.word	0xffffffff


	//   ....[2]....
        /*0060*/ 	.word	0xffffffff


	//   ....[3]....
        /*0064*/ 	.word	0xffffffff


	//   ....[4]....
        /*0068*/ 	.word	0xffffffff


	//   ....[5]....
        /*006c*/ 	.word	0xffffffff


	//   ....[6]....
        /*0070*/ 	.word	0xffffffff


	//   ....[7]....
        /*0074*/ 	.word	0xffffffff


	//   ....[8]....
        /*0078*/ 	.word	0xffffffff


	//   ....[9]....
        /*007c*/ 	.word	0xffffffff


	//   ....[10]....
        /*0080*/ 	.word	0xffffffff


	//   ....[11]....
        /*0084*/ 	.word	0xffffffff


	//   ....[12]....
        /*0088*/ 	.word	0xffffffff


	//   ....[13]....
        /*008c*/ 	.word	0xffffffff


	//   ....[14]....
        /*0090*/ 	.word	0xffffffff


	//   ....[15]....
        /*0094*/ 	.word	0xffffffff


	//   ....[16]....
        /*0098*/ 	.word	0xffffffff


	//   ....[17]....
        /*009c*/ 	.word	0xffffffff


	//   ....[18]....
        /*00a0*/ 	.word	0xffffffff


	//   ....[19]....
        /*00a4*/ 	.word	0xffffffff


	//   ....[20]....
        /*00a8*/ 	.word	0xffffffff


	//   ....[21]....
        /*00ac*/ 	.word	0xffffffff


	//   ....[22]....
        /*00b0*/ 	.word	0xffffffff


	//   ....[23]....
        /*00b4*/ 	.word	0xffffffff


	//   ....[24]....
        /*00b8*/ 	.word	0xffffffff


	//   ....[25]....
        /*00bc*/ 	.word	0xffffffff


	//   ....[26]....
        /*00c0*/ 	.word	0xffffffff


	//   ....[27]....
        /*00c4*/ 	.word	0xffffffff


	//   ....[28]....
        /*00c8*/ 	.word	0xffffffff


	//   ....[29]....
        /*00cc*/ 	.word	0xffffffff


	//   ....[30]....
        /*00d0*/ 	.word	0xffffffff


	//   ....[31]....
        /*00d4*/ 	.word	0xffffffff


	//   ....[32]....
        /*00d8*/ 	.word	0xffffffff


	//   ....[33]....
        /*00dc*/ 	.word	0xffffffff


	//   ....[34]....
        /*00e0*/ 	.word	0xffffffff


	//   ....[35]....
        /*00e4*/ 	.word	0xffffffff


	//   ....[36]....
        /*00e8*/ 	.word	0xffffffff


	//   ....[37]....
        /*00ec*/ 	.word	0xffffffff


	//   ....[38]....
        /*00f0*/ 	.word	0x0500000f


	//   ....[39]....
        /*00f4*/ 	.word	0x0500000f


	//----- nvinfo : EIATTR_COOP_GROUP_INSTR_OFFSETS
	.align		4
.L_793:
        /*00f8*/ 	.byte	0x04, 0x28
        /*00fa*/ 	.short	(.L_795 - .L_794)


	//   ....[0]....
.L_794:
        /*00fc*/ 	.word	0x00000050


	//   ....[1]....
        /*0100*/ 	.word	0x00000190


	//   ....[2]....
        /*0104*/ 	.word	0x000001e0


	//   ....[3]....
        /*0108*/ 	.word	0x00000390


	//   ....[4]....
        /*010c*/ 	.word	0x000004f0


	//   ....[5]....
        /*0110*/ 	.word	0x00000610


	//   ....[6]....
        /*0114*/ 	.word	0x00000770


	//   ....[7]....
        /*0118*/ 	.word	0x00001a40


	//   ....[8]....
        /*011c*/ 	.word	0x00003a30


	//   ....[9]....
        /*0120*/ 	.word	0x00004f80


	//   ....[10]....
        /*0124*/ 	.word	0x00005090


	//   ....[11]....
        /*0128*/ 	.word	0x000054d0


	//   ....[12]....
        /*012c*/ 	.word	0x00005550


	//   ....[13]....
        /*0130*/ 	.word	0x00005d60


	//   ....[14]....
        /*0134*/ 	.word	0x00006ef0


	//   ....[15]....
        /*0138*/ 	.word	0x00006ff0


	//   ....[16]....
        /*013c*/ 	.word	0x00007370


	//   ....[17]....
        /*0140*/ 	.word	0x00007420


	//   ....[18]....
        /*0144*/ 	.word	0x000085d0


	//   ....[19]....
        /*0148*/ 	.word	0x00008f20


	//   ....[20]....
        /*014c*/ 	.word	0x00008f90


	//   ....[21]....
        /*0150*/ 	.word	0x00009290


	//   ....[22]....
        /*0154*/ 	.word	0x00009450


	//   ....[23]....
        /*0158*/ 	.word	0x0000a4c0


	//   ....[24]....
        /*015c*/ 	.word	0x0000b510


	//   ....[25]....
        /*0160*/ 	.word	0x0000b5e0


	//   ....[26]....
        /*0164*/ 	.word	0x0000b9b0


	//   ....[27]....
        /*0168*/ 	.word	0x0000ba60


	//   ....[28]....
        /*016c*/ 	.word	0x0000cbf0


	//   ....[29]....
        /*0170*/ 	.word	0x0000cc30


	//   ....[30]....
        /*0174*/ 	.word	0x0000cc70


	//   ....[31]....
        /*0178*/ 	.word	0x0000ccf0


	//   ....[32]....
        /*017c*/ 	.word	0x0000cd20


	//   ....[33]....
        /*0180*/ 	.word	0x0000d770


	//   ....[34]....
        /*0184*/ 	.word	0x0000e520


	//   ....[35]....
        /*0188*/ 	.word	0x0000f1a0


	//   ....[36]....
        /*018c*/ 	.word	0x000121e0


	//   ....[37]....
        /*0190*/ 	.word	0x00012390


	//   ....[38]....
        /*0194*/ 	.word	0x00012a40


	//   ....[39]....
        /*0198*/ 	.word	0x00012e20


	//----- nvinfo : EIATTR_REG_RECONFIG
	.align		4
.L_795:
        /*019c*/ 	.byte	0x01, 0x54
	.zero		2


	//----- nvinfo : EIATTR_SYSCALL_OFFSETS
	.align		4
        /*01a0*/ 	.byte	0x04, 0x46
        /*01a2*/ 	.short	(.L_797 - .L_796)


	//   ....[0]....
.L_796:
        /*01a4*/ 	.word	0x00003c00


	//   ....[1]....
        /*01a8*/ 	.word	0x0000fc50


	//   ....[2]....
        /*01ac*/ 	.word	0x0000fd90


	//   ....[3]....
        /*01b0*/ 	.word	0x0000fe90


	//----- nvinfo : EIATTR_MBARRIER_INSTR_OFFSETS
	.align		4
.L_797:
        /*01b4*/ 	.byte	0x04, 0x39
        /*01b6*/ 	.short	(.L_799 - .L_798)


	//   ....[0]....
.L_798:
        /*01b8*/ 	.word	0x00000280
        /*01bc*/ 	.word	0x000000ff
        /*01c0*/ 	.word	0x00028c00
        /*01c4*/ 	.short	0x0100
        /*01c6*/ 	.byte	0x06
	.zero		1


	//   ....[1]....
        /*01c8*/ 	.word	0x00000290
        /*01cc*/ 	.word	0x000000ff
        /*01d0*/ 	.word	0x00028c20
        /*01d4*/ 	.short	0x0100
        /*01d6*/ 	.byte	0x06
	.zero		1


	//   ....[2]....
        /*01d8*/ 	.word	0x00000340
        /*01dc*/ 	.word	0x000000ff
        /*01e0*/ 	.word	0x00028c30
        /*01e4*/ 	.short	0x0100
        /*01e6*/ 	.byte	0x06
	.zero		1


	//   ....[3]....
        /*01e8*/ 	.word	0x00000350
        /*01ec*/ 	.word	0x000000ff
        /*01f0*/ 	.word	0x00028c40
        /*01f4*/ 	.short	0x0100
        /*01f6*/ 	.byte	0x06
	.zero		1


	//   ....[4]....
        /*01f8*/ 	.word	0x00000360
        /*01fc*/ 	.word	0x000000ff
        /*0200*/ 	.word	0x00028c38
        /*0204*/ 	.short	0x0100
        /*0206*/ 	.byte	0x06
	.zero		1


	//   ....[5]....
        /*0208*/ 	.word	0x00000370
        /*020c*/ 	.word	0x000000ff
        /*0210*/ 	.word	0x00028c48
        /*0214*/ 	.short	0x0100
        /*0216*/ 	.byte	0x06
	.zero		1


	//   ....[6]....
        /*0218*/ 	.word	0x000004a0
        /*021c*/ 	.word	0x000000ff
        /*0220*/ 	.word	0x00028c50
        /*0224*/ 	.short	0x0100
        /*0226*/ 	.byte	0x08
	.zero		1


	//   ....[7]....
        /*0228*/ 	.word	0x000004b0
        /*022c*/ 	.word	0x000000ff
        /*0230*/ 	.word	0x00028c60
        /*0234*/ 	.short	0x0100
        /*0236*/ 	.byte	0x08
	.zero		1


	//   ....[8]....
        /*0238*/ 	.word	0x000004c0
        /*023c*/ 	.word	0x000000ff
        /*0240*/ 	.word	0x00028c58
        /*0244*/ 	.short	0x0100
        /*0246*/ 	.byte	0x08
	.zero		1


	//   ....[9]....
        /*0248*/ 	.word	0x000004d0
        /*024c*/ 	.word	0x000000ff
        /*0250*/ 	.word	0x00028c68
        /*0254*/ 	.short	0x0100
        /*0256*/ 	.byte	0x08
	.zero		1


	//   ....[10]....
        /*0258*/ 	.word	0x000005c0
        /*025c*/ 	.word	0x000000ff
        /*0260*/ 	.word	0x00028c70
        /*0264*/ 	.short	0x0100
        /*0266*/ 	.byte	0x06
	.zero		1


	//   ....[11]....
        /*0268*/ 	.word	0x000005d0
        /*026c*/ 	.word	0x000000ff
        /*0270*/ 	.word	0x00028c80
        /*0274*/ 	.short	0x0100
        /*0276*/ 	.byte	0x06
	.zero		1


	//   ....[12]....
        /*0278*/ 	.word	0x000005e0
        /*027c*/ 	.word	0x000000ff
        /*0280*/ 	.word	0x00028c78
        /*0284*/ 	.short	0x0100
        /*0286*/ 	.byte	0x06
	.zero		1


	//   ....[13]....
        /*0288*/ 	.word	0x000005f0
        /*028c*/ 	.word	0x000000ff
        /*0290*/ 	.word	0x00028c88
        /*0294*/ 	.short	0x0100
        /*0296*/ 	.byte	0x06
	.zero		1


	//   ....[14]....
        /*0298*/ 	.word	0x00000720
        /*029c*/ 	.word	0x000000ff
        /*02a0*/ 	.word	0x00028c90
        /*02a4*/ 	.short	0x0100
        /*02a6*/ 	.byte	0x08
	.zero		1


	//   ....[15]....
        /*02a8*/ 	.word	0x00000730
        /*02ac*/ 	.word	0x000000ff
        /*02b0*/ 	.word	0x00028ca0
        /*02b4*/ 	.short	0x0100
        /*02b6*/ 	.byte	0x08
	.zero		1


	//   ....[16]....
        /*02b8*/ 	.word	0x00000740
        /*02bc*/ 	.word	0x000000ff
        /*02c0*/ 	.word	0x00028c98
        /*02c4*/ 	.short	0x0100
        /*02c6*/ 	.byte	0x08
	.zero		1


	//   ....[17]....
        /*02c8*/ 	.word	0x00000750
        /*02cc*/ 	.word	0x000000ff
        /*02d0*/ 	.word	0x00028ca8
        /*02d4*/ 	.short	0x0100
        /*02d6*/ 	.byte	0x08
	.zero		1


	//   ....[18]....
        /*02d8*/ 	.word	0x00000880
        /*02dc*/ 	.word	0x000000ff
        /*02e0*/ 	.word	0x00028cb0
        /*02e4*/ 	.short	0x0100
        /*02e6*/ 	.byte	0x08
	.zero		1


	//   ....[19]....
        /*02e8*/ 	.word	0x00000890
        /*02ec*/ 	.word	0x000000ff
        /*02f0*/ 	.word	0x00028cc0
        /*02f4*/ 	.short	0x0100
        /*02f6*/ 	.byte	0x08
	.zero		1


	//   ....[20]....
        /*02f8*/ 	.word	0x000008a0
        /*02fc*/ 	.word	0x000000ff
        /*0300*/ 	.word	0x00028cb8
        /*0304*/ 	.short	0x0100
        /*0306*/ 	.byte	0x08
	.zero		1


	//   ....[21]....
        /*0308*/ 	.word	0x000008b0
        /*030c*/ 	.word	0x000000ff
        /*0310*/ 	.word	0x00028cc8
        /*0314*/ 	.short	0x0100
        /*0316*/ 	.byte	0x08
	.zero		1


	//   ....[22]....
        /*0318*/ 	.word	0x00001b50
        /*031c*/ 	.word	0x000000ff
        /*0320*/ 	.word	0x00028c50
        /*0324*/ 	.short	0x010a
        /*0326*/ 	.byte	0x15
	.zero		1


	//   ....[23]....
        /*0328*/ 	.word	0x00001e00
        /*032c*/ 	.word	0x00000003
        /*0330*/ 	.word	0x00000000
        /*0334*/ 	.short	0x0101
        /*0336*/ 	.byte	0x3f
	.zero		1


	//   ....[24]....
        /*0338*/ 	.word	0x00002760
        /*033c*/ 	.word	0x000000ff
        /*0340*/ 	.word	0x00028c50
        /*0344*/ 	.short	0x010a
        /*0346*/ 	.byte	0x15
	.zero		1


	//   ....[25]....
        /*0348*/ 	.word	0x000027a0
        /*034c*/ 	.word	0x000000ff
        /*0350*/ 	.word	0x00028c50
        /*0354*/ 	.short	0x010a
        /*0356*/ 	.byte	0x15
	.zero		1


	//   ....[26]....
        /*0358*/ 	.word	0x00002970
        /*035c*/ 	.word	0x00000004
        /*0360*/ 	.word	0x00000000
        /*0364*/ 	.short	0x0101
        /*0366*/ 	.byte	0x3f
	.zero		1


	//   ....[27]....
        /*0368*/ 	.word	0x00003c80
        /*036c*/ 	.word	0x000000ff
        /*0370*/ 	.word	0x00028c00
        /*0374*/ 	.short	0x010a
        /*0376*/ 	.byte	0x30
	.zero		1


	//   ....[28]....
        /*0378*/ 	.word	0x00003d00
        /*037c*/ 	.word	0x00000006
        /*0380*/ 	.word	0x00028c30
        /*0384*/ 	.short	0x010a
        /*0386*/ 	.byte	0x3f
	.zero		1


	//   ....[29]....
        /*0388*/ 	.word	0x00003d40
        /*038c*/ 	.word	0x00000006
        /*0390*/ 	.word	0x00028c30
        /*0394*/ 	.short	0x010a
        /*0396*/ 	.byte	0x3f
	.zero		1


	//   ....[30]....
        /*0398*/ 	.word	0x000042b0
        /*039c*/ 	.word	0x00000003
        /*03a0*/ 	.word	0x00000000
        /*03a4*/ 	.short	0x0101
        /*03a6*/ 	.byte	0x3f
	.zero		1


	//   ....[31]....
        /*03a8*/ 	.word	0x00005b00
        /*03ac*/ 	.word	0x00000006
        /*03b0*/ 	.word	0x00028c50
        /*03b4*/ 	.short	0x010a
        /*03b6*/ 	.byte	0x3f
	.zero		1


	//   ....[32]....
        /*03b8*/ 	.word	0x00005b40
        /*03bc*/ 	.word	0x00000006
        /*03c0*/ 	.word	0x00028c50
        /*03c4*/ 	.short	0x010a
        /*03c6*/ 	.byte	0x3f
	.zero		1


	//   ....[33]....
        /*03c8*/ 	.word	0x00005d80
        /*03cc*/ 	.word	0x00000006
        /*03d0*/ 	.word	0x00000000
        /*03d4*/ 	.short	0x0101
        /*03d6*/ 	.byte	0x3f
	.zero		1


	//   ....[34]....
        /*03d8*/ 	.word	0x00006030
        /*03dc*/ 	.word	0x000000ff
        /*03e0*/ 	.word	0x00028c30
        /*03e4*/ 	.short	0x010a
        /*03e6*/ 	.byte	0x1b
	.zero		1


	//   ....[35]....
        /*03e8*/ 	.word	0x00006070
        /*03ec*/ 	.word	0x000000ff
        /*03f0*/ 	.word	0x00028c30
        /*03f4*/ 	.short	0x010a
        /*03f6*/ 	.byte	0x1b
	.zero		1


	//   ....[36]....
        /*03f8*/ 	.word	0x00006420
        /*03fc*/ 	.word	0x0000000e
        /*0400*/ 	.word	0x00000000
        /*0404*/ 	.short	0x0101
        /*0406*/ 	.byte	0x3f
	.zero		1


	//   ....[37]....
        /*0408*/ 	.word	0x00008320
        /*040c*/ 	.word	0x000000ff
        /*0410*/ 	.word	0x00028c50
        /*0414*/ 	.short	0x010a
        /*0416*/ 	.byte	0x1b
	.zero		1


	//   ....[38]....
        /*0418*/ 	.word	0x00008360
        /*041c*/ 	.word	0x000000ff
        /*0420*/ 	.word	0x00028c50
        /*0424*/ 	.short	0x010a
        /*0426*/ 	.byte	0x1b
	.zero		1


	//   ....[39]....
        /*0428*/ 	.word	0x000085f0
        /*042c*/ 	.word	0x0000000d
        /*0430*/ 	.word	0x00000000
        /*0434*/ 	.short	0x0101
        /*0436*/ 	.byte	0x3f
	.zero		1


	//   ....[40]....
        /*0438*/ 	.word	0x00008950
        /*043c*/ 	.word	0x000000ff
        /*0440*/ 	.word	0x00028c30
        /*0444*/ 	.short	0x010a
        /*0446*/ 	.byte	0x19
	.zero		1


	//   ....[41]....
        /*0448*/ 	.word	0x00008990
        /*044c*/ 	.word	0x000000ff
        /*0450*/ 	.word	0x00028c30
        /*0454*/ 	.short	0x010a
        /*0456*/ 	.byte	0x19
	.zero		1


	//   ....[42]....
        /*0458*/ 	.word	0x00009820
        /*045c*/ 	.word	0x00000098
        /*0460*/ 	.word	0x00000000
        /*0464*/ 	.short	0x0101
        /*0466*/ 	.byte	0x3f
	.zero		1


	//   ....[43]....
        /*0468*/ 	.word	0x0000a230
        /*046c*/ 	.word	0x000000ff
        /*0470*/ 	.word	0x00028c50
        /*0474*/ 	.short	0x010a
        /*0476*/ 	.byte	0x19
	.zero		1


	//   ....[44]....
        /*0478*/ 	.word	0x0000a270
        /*047c*/ 	.word	0x000000ff
        /*0480*/ 	.word	0x00028c50
        /*0484*/ 	.short	0x010a
        /*0486*/ 	.byte	0x19
	.zero		1


	//   ....[45]....
        /*0488*/ 	.word	0x0000a4e0
        /*048c*/ 	.word	0x000000aa
        /*0490*/ 	.word	0x00000000
        /*0494*/ 	.short	0x0101
        /*0496*/ 	.byte	0x3f
	.zero		1


	//   ....[46]....
        /*0498*/ 	.word	0x0000a650
        /*049c*/ 	.word	0x000000ff
        /*04a0*/ 	.word	0x00028c30
        /*04a4*/ 	.short	0x010a
        /*04a6*/ 	.byte	0x1b
	.zero		1


	//   ....[47]....
        /*04a8*/ 	.word	0x0000a690
        /*04ac*/ 	.word	0x000000ff
        /*04b0*/ 	.word	0x00028c30
        /*04b4*/ 	.short	0x010a
        /*04b6*/ 	.byte	0x1b
	.zero		1


	//   ....[48]....
        /*04b8*/ 	.word	0x0000aa30
        /*04bc*/ 	.word	0x000000a4
        /*04c0*/ 	.word	0x00000000
        /*04c4*/ 	.short	0x0101
        /*04c6*/ 	.byte	0x3f
	.zero		1


	//   ....[49]....
        /*04c8*/ 	.word	0x0000c940
        /*04cc*/ 	.word	0x000000ff
        /*04d0*/ 	.word	0x00028c50
        /*04d4*/ 	.short	0x010a
        /*04d6*/ 	.byte	0x1b
	.zero		1


	//   ....[50]....
        /*04d8*/ 	.word	0x0000c980
        /*04dc*/ 	.word	0x000000ff
        /*04e0*/ 	.word	0x00028c50
        /*04e4*/ 	.short	0x010a
        /*04e6*/ 	.byte	0x1b
	.zero		1


	//   ....[51]....
        /*04e8*/ 	.word	0x0000cc10
        /*04ec*/ 	.word	0x0000000f
        /*04f0*/ 	.word	0x00000000
        /*04f4*/ 	.short	0x0101
        /*04f6*/ 	.byte	0x3f
	.zero		1


	//   ....[52]....
        /*04f8*/ 	.word	0x0000e860
        /*04fc*/ 	.word	0x000000ff
        /*0500*/ 	.word	0x00000000
        /*0504*/ 	.short	0x0101
        /*0506*/ 	.byte	0x05
	.zero		1


	//   ....[53]....
        /*0508*/ 	.word	0x00010230
        /*050c*/ 	.word	0x00000008
        /*0510*/ 	.word	0x00028c40
        /*0514*/ 	.short	0x010a
        /*0516*/ 	.byte	0x3f
	.zero		1


	//   ....[54]....
        /*0518*/ 	.word	0x00010530
        /*051c*/ 	.word	0x000000ff
        /*0520*/ 	.word	0x00028c20
        /*0524*/ 	.short	0x010a
        /*0526*/ 	.byte	0x25
	.zero		1


	//   ....[55]....
        /*0528*/ 	.word	0x000105b0
        /*052c*/ 	.word	0x00000008
        /*0530*/ 	.word	0x00028c60
        /*0534*/ 	.short	0x010a
        /*0536*/ 	.byte	0x3f
	.zero		1


	//   ....[56]....
        /*0538*/ 	.word	0x00010c20
        /*053c*/ 	.word	0x00000002
        /*0540*/ 	.word	0x00028c40
        /*0544*/ 	.short	0x010a
        /*0546*/ 	.byte	0x3f
	.zero		1


	//   ....[57]....
        /*0548*/ 	.word	0x00010db0
        /*054c*/ 	.word	0x00000002
        /*0550*/ 	.word	0x00028c60
        /*0554*/ 	.short	0x010a
        /*0556*/ 	.byte	0x3f
	.zero		1


	//   ....[58]....
        /*0558*/ 	.word	0x000113c0
        /*055c*/ 	.word	0x00000003
        /*0560*/ 	.word	0x00028c40
        /*0564*/ 	.short	0x010a
        /*0566*/ 	.byte	0x3f
	.zero		1


	//   ....[59]....
        /*0568*/ 	.word	0x00011550
        /*056c*/ 	.word	0x00000003
        /*0570*/ 	.word	0x00028c60
        /*0574*/ 	.short	0x010a
        /*0576*/ 	.byte	0x3f
	.zero		1


	//   ....[60]....
        /*0578*/ 	.word	0x00011ae0
        /*057c*/ 	.word	0x00000002
        /*0580*/ 	.word	0x00028c40
        /*0584*/ 	.short	0x010a
        /*0586*/ 	.byte	0x3f
	.zero		1


	//   ....[61]....
        /*0588*/ 	.word	0x00011c70
        /*058c*/ 	.word	0x00000002
        /*0590*/ 	.word	0x00028c60
        /*0594*/ 	.short	0x010a
        /*0596*/ 	.byte	0x3f
	.zero		1


	//   ....[62]....
        /*0598*/ 	.word	0x00012340
        /*059c*/ 	.word	0x00000007
        /*05a0*/ 	.word	0x00028c20
        /*05a4*/ 	.short	0x010a
        /*05a6*/ 	.byte	0x3f
	.zero		1


	//   ....[63]....
        /*05a8*/ 	.word	0x00012490
        /*05ac*/ 	.word	0x00000005
        /*05b0*/ 	.word	0x00000000
        /*05b4*/ 	.short	0x010a
        /*05b6*/ 	.byte	0x3f
	.zero		1


	//   ....[64]....
        /*05b8*/ 	.word	0x00012500
        /*05bc*/ 	.word	0x00000003
        /*05c0*/ 	.word	0x00000000
        /*05c4*/ 	.short	0x010a
        /*05c6*/ 	.byte	0x3f
	.zero		1


	//   ....[65]....
        /*05c8*/ 	.word	0x00012560
        /*05cc*/ 	.word	0x00000005
        /*05d0*/ 	.word	0x00000000
        /*05d4*/ 	.short	0x010a
        /*05d6*/ 	.byte	0x3f
	.zero		1


	//   ....[66]....
        /*05d8*/ 	.word	0x00012590
        /*05dc*/ 	.word	0x00000003
        /*05e0*/ 	.word	0x00000000
        /*05e4*/ 	.short	0x010a
        /*05e6*/ 	.byte	0x3f
	.zero		1


	//   ....[67]....
        /*05e8*/ 	.word	0x00012600
        /*05ec*/ 	.word	0x00000006
        /*05f0*/ 	.word	0x00028c50
        /*05f4*/ 	.short	0x010a
        /*05f6*/ 	.byte	0x3f
	.zero		1


	//   ....[68]....
        /*05f8*/ 	.word	0x00012660
        /*05fc*/ 	.word	0x00000005
        /*0600*/ 	.word	0x00028c50
        /*0604*/ 	.short	0x010a
        /*0606*/ 	.byte	0x3f
	.zero		1


	//   ....[69]....
        /*0608*/ 	.word	0x000126c0
        /*060c*/ 	.word	0x00000003
        /*0610*/ 	.word	0x00028c00
        /*0614*/ 	.short	0x010a
        /*0616*/ 	.byte	0x3f
	.zero		1


	//   ....[70]....
        /*0618*/ 	.word	0x00012710
        /*061c*/ 	.word	0x00000006
        /*0620*/ 	.word	0x00028c30
        /*0624*/ 	.short	0x010a
        /*0626*/ 	.byte	0x3f
	.zero		1


	//   ....[71]....
        /*0628*/ 	.word	0x00012760
        /*062c*/ 	.word	0x00000006
        /*0630*/ 	.word	0x00028c50
        /*0634*/ 	.short	0x010a
        /*0636*/ 	.byte	0x3f
	.zero		1


	//   ....[72]....
        /*0638*/ 	.word	0x000127c0
        /*063c*/ 	.word	0x0000000b
        /*0640*/ 	.word	0x00028c30
        /*0644*/ 	.short	0x010a
        /*0646*/ 	.byte	0x3f
	.zero		1


	//   ....[73]....
        /*0648*/ 	.word	0x00012810
        /*064c*/ 	.word	0x0000000d
        /*0650*/ 	.word	0x00028c50
        /*0654*/ 	.short	0x010a
        /*0656*/ 	.byte	0x3f
	.zero		1


	//   ....[74]....
        /*0658*/ 	.word	0x00012870
        /*065c*/ 	.word	0x00000008
        /*0660*/ 	.word	0x00028c30
        /*0664*/ 	.short	0x010a
        /*0666*/ 	.byte	0x3f
	.zero		1


	//   ....[75]....
        /*0668*/ 	.word	0x000128c0
        /*066c*/ 	.word	0x000000aa
        /*0670*/ 	.word	0x00028c50
        /*0674*/ 	.short	0x010a
        /*0676*/ 	.byte	0x3f
	.zero		1


	//   ....[76]....
        /*0678*/ 	.word	0x00012920
        /*067c*/ 	.word	0x00000007
        /*0680*/ 	.word	0x00028c30
        /*0684*/ 	.short	0x010a
        /*0686*/ 	.byte	0x3f
	.zero		1


	//   ....[77]....
        /*0688*/ 	.word	0x00012970
        /*068c*/ 	.word	0x0000000f
        /*0690*/ 	.word	0x00028c50
        /*0694*/ 	.short	0x010a
        /*0696*/ 	.byte	0x3f
	.zero		1


	//   ....[78]....
        /*0698*/ 	.word	0x00012af0
        /*069c*/ 	.word	0x00000008
        /*06a0*/ 	.word	0x00028c40
        /*06a4*/ 	.short	0x010a
        /*06a6*/ 	.byte	0x3f
	.zero		1


	//   ....[79]....
        /*06a8*/ 	.word	0x00012b50
        /*06ac*/ 	.word	0x00000008
        /*06b0*/ 	.word	0x00028c20
        /*06b4*/ 	.short	0x010a
        /*06b6*/ 	.byte	0x3f
	.zero		1


	//   ....[80]....
        /*06b8*/ 	.word	0x00012ba0
        /*06bc*/ 	.word	0x00000008
        /*06c0*/ 	.word	0x00028c60
        /*06c4*/ 	.short	0x010a
        /*06c6*/ 	.byte	0x3f
	.zero		1


	//   ....[81]....
        /*06c8*/ 	.word	0x00012bf0
        /*06cc*/ 	.word	0x00000002
        /*06d0*/ 	.word	0x00028c40
        /*06d4*/ 	.short	0x010a
        /*06d6*/ 	.byte	0x3f
	.zero		1


	//   ....[82]....
        /*06d8*/ 	.word	0x00012c40
        /*06dc*/ 	.word	0x00000002
        /*06e0*/ 	.word	0x00028c60
        /*06e4*/ 	.short	0x010a
        /*06e6*/ 	.byte	0x3f
	.zero		1


	//   ....[83]....
        /*06e8*/ 	.word	0x00012c90
        /*06ec*/ 	.word	0x00000003
        /*06f0*/ 	.word	0x00028c40
        /*06f4*/ 	.short	0x010a
        /*06f6*/ 	.byte	0x3f
	.zero		1


	//   ....[84]....
        /*06f8*/ 	.word	0x00012ce0
        /*06fc*/ 	.word	0x00000003
        /*0700*/ 	.word	0x00028c60
        /*0704*/ 	.short	0x010a
        /*0706*/ 	.byte	0x3f
	.zero		1


	//   ....[85]....
        /*0708*/ 	.word	0x00012d30
        /*070c*/ 	.word	0x00000002
        /*0710*/ 	.word	0x00028c40
        /*0714*/ 	.short	0x010a
        /*0716*/ 	.byte	0x3f
	.zero		1


	//   ....[86]....
        /*0718*/ 	.word	0x00012d80
        /*071c*/ 	.word	0x00000002
        /*0720*/ 	.word	0x00028c60
        /*0724*/ 	.short	0x010a
        /*0726*/ 	.byte	0x3f
	.zero		1


	//   ....[87]....
        /*0728*/ 	.word	0x00012e60
        /*072c*/ 	.word	0x00000007
        /*0730*/ 	.word	0x00028c20
        /*0734*/ 	.short	0x010a
        /*0736*/ 	.byte	0x3f
	.zero		1


	//   ....[88]....
        /*0738*/ 	.word	0x00012eb0
        /*073c*/ 	.word	0x00000005
        /*0740*/ 	.word	0x00000000
        /*0744*/ 	.short	0x010a
        /*0746*/ 	.byte	0x3f
	.zero		1


	//   ....[89]....
        /*0748*/ 	.word	0x00012f00
        /*074c*/ 	.word	0x00000003
        /*0750*/ 	.word	0x00000000
        /*0754*/ 	.short	0x010a
        /*0756*/ 	.byte	0x3f
	.zero		1


	//   ....[90]....
        /*0758*/ 	.word	0x00012f50
        /*075c*/ 	.word	0x00000005
        /*0760*/ 	.word	0x00000000
        /*0764*/ 	.short	0x010a
        /*0766*/ 	.byte	0x3f
	.zero		1


	//----- nvinfo : EIATTR_NUM_MBARRIERS
	.align		4
.L_799:
        /*0768*/ 	.byte	0x03, 0x38
        /*076a*/ 	.short	0x0016


	//----- nvinfo : EIATTR_EXIT_INSTR_OFFSETS
	.align		4
        /*076c*/ 	.byte	0x04, 0x1c
        /*076e*/ 	.short	(.L_801 - .L_800)


	//   ....[0]....
.L_800:
        /*0770*/ 	.word	0x00000a10


	//   ....[1]....
        /*0774*/ 	.word	0x0000f160


	//   ....[2]....
        /*0778*/ 	.word	0x0000f1c0


	//   ....[3]....
        /*077c*/ 	.word	0x000123b0


	//   ....[4]....
        /*0780*/ 	.word	0x000125e0


	//----- nvinfo : EIATTR_MAX_THREADS
	.align		4
.L_801:
        /*0784*/ 	.byte	0x04, 0x05
        /*0786*/ 	.short	(.L_803 - .L_802)
.L_802:
        /*0788*/ 	.word	0x00000180
        /*078c*/ 	.word	0x00000001
        /*0790*/ 	.word	0x00000001


	//----- nvinfo : EIATTR_CRS_STACK_SIZE
	.align		4
.L_803:
        /*0794*/ 	.byte	0x04, 0x1e
        /*0796*/ 	.short	(.L_805 - .L_804)
.L_804:
        /*0798*/ 	.word	0x00000000


	//----- nvinfo : EIATTR_CBANK_PARAM_SIZE
	.align		4
.L_805:
        /*079c*/ 	.byte	0x03, 0x19
        /*079e*/ 	.short	0x0bf0


	//----- nvinfo : EIATTR_PARAM_CBANK
	.align		4
        /*07a0*/ 	.byte	0x04, 0x0a
        /*07a2*/ 	.short	(.L_807 - .L_806)
	.align		4
.L_806:
        /*07a4*/ 	.word	index@(.nv.constant0._ZN7cutlass13device_kernelIN5flash11enable_sm90INS1_16FlashAttnFwdSm90INS1_25CollectiveMainloopFwdSm90ILi2EN4cute5tupleIJNS5_1CILi1EEES8_S8_EEENS6_IJNS7_ILi64EEESA_SA_EEELi512ENS_6half_tEfNS_4arch4Sm90ELb0ELb1ELb1ELb0ELb0ELb0ELb0ELb0ELb0ELb0ELb0ELb0EEENS1_21CollectiveEpilogueFwdINS6_IJSA_NS7_ILi512EEESA_EEES9_SC_SE_Li256ELb0ELb0ELb0ELb0EEENS1_30DynamicPersistentTileSchedulerILi256ELi32ELb0ELb0ELb1EEEEEEEEEvNT_6ParamsE)
        /*07a8*/ 	.short	0x0210
        /*07aa*/ 	.short	0x0bf0


	//----- nvinfo : EIATTR_SW_WAR
	.align		4
.L_807:
        /*07ac*/ 	.byte	0x04, 0x36
        /*07ae*/ 	.short	(.L_809 - .L_808)
.L_808:
        /*07b0*/ 	.word	0x00000008
.L_809:


//--------------------- .nv.info._ZN7cutlass13device_kernelIN5flash11enable_sm90INS1_16FlashAttnFwdSm90INS1_25CollectiveMainloopFwdSm90ILi2EN4cute5tupleIJNS5_1CILi1EEES8_S8_EEENS6_IJNS7_ILi64EEESA_SA_EEELi512ENS_6half_tEfNS_4arch4Sm90ELb0ELb1ELb1ELb0ELb0ELb0ELb1ELb0ELb0ELb0ELb0ELb0EEENS1_21CollectiveEpilogueFwdINS6_IJSA_NS7_ILi512EEESA_EEES9_SC_SE_Li256ELb0ELb0ELb0ELb0EEENS1_30DynamicPersistentTileSchedulerILi256ELi32ELb0ELb0ELb1EEEEEEEEEvNT_6ParamsE --------------------------
	.section	.nv.info._ZN7cutlass13device_kernelIN5flash11enable_sm90INS1_16FlashAttnFwdSm90INS1_25CollectiveMainloopFwdSm90ILi2EN4cute5tupleIJNS5_1CILi1EEES8_S8_EEENS6_IJNS7_ILi64EEESA_SA_EEELi512ENS_6half_tEfNS_4arch4Sm90ELb0ELb1ELb1ELb0ELb0ELb0ELb1ELb0ELb0ELb0ELb0ELb0EEENS1_21CollectiveEpilogueFwdINS6_IJSA_NS7_ILi512EEESA_EEES9_SC_SE_Li256ELb0ELb0ELb0ELb0EEENS1_30DynamicPersistentTileSchedulerILi256ELi32ELb0ELb0ELb1EEEEEEEEEvNT_6ParamsE,"",@"SHT_CUDA_INFO"
	.sectionflags	@""
	.align	4


	//----- nvinfo : EIATTR_CUDA_API_VERSION
	.align		4
        /*0000*/ 	.byte	0x04, 0x37
        /*0002*/ 	.short	(.L_811 - .L_810)
.L_810:
        /*0004*/ 	.word	0x00000082


	//----- nvinfo : EIATTR_KPARAM_INFO
	.align		4
.L_811:
        /*0008*/ 	.byte	0x04, 0x17
        /*000a*/ 	.short	(.L_813 - .L_812)
.L_812:
        /*000c*/ 	.word	0x00000000
        /*0010*/ 	.short	0x0000
        /*0012*/ 	.short	0x0070
        /*0014*/ 	.byte	0x00, 0xf0, 0x01, 0x32


	//----- nvinfo : EIATTR_SPARSE_MMA_MASK
	.align		4
.L_813:
        /*0018*/ 	.byte	0x03, 0x50
        /*001a*/ 	.short	0x0000


	//----- nvinfo : EIATTR_MAXREG_COUNT
	.align		4
        /*001c*/ 	.byte	0x03, 0x1b
        /*001e*/ 	.short	0x00a8


	//----- nvinfo : EIATTR_NUM_BARRIERS
	.align		4
        /*0020*/ 	.byte	0x02, 0x4c
        /*0022*/ 	.byte	0x10
	.zero		1


	//----- nvinfo : EIATTR_EXTERNS
	.align		4
        /*0024*/ 	.byte	0x04, 0x0f
        /*0026*/ 	.short	(.L_815 - .L_814)


	//   ....[0]....
	.align		4
.L_814:
        /*0028*/ 	.word	index@(__assertfail)


	//----- nvinfo : EIATTR_ANNOTATIONS
	.align		4
.L_815:
        /*002c*/ 	.byte	0x04, 0x55
        /*002e*/ 	.short	(.L_817 - .L_816)


	//   ....[0]....
.L_816:
        /*0030*/ 	.word	0x00000001
        /*0034*/ 	.byte	0x90, 0x09, 0x00, 0x00, 0x01, 0x00, 0x00, 0x00, 0xa0, 0x0a, 0x00, 0x00, 0x01, 0x00, 0x00, 0x00
        /*0044*/ 	.byte	0x00, 0x44, 0x01, 0x00, 0x01, 0x00, 0x00, 0x00, 0x90, 0x4b, 0x01, 0x00, 0x01, 0x00, 0x00, 0x00
        /*0054*/ 	.byte	0xa0, 0x75, 0x01, 0x00, 0x01, 0x00, 0x00, 0x00, 0xf0, 0x78, 0x01, 0x00


	//----- nvinfo : EIATTR_MERCURY_ISA_VERSION
	.align		4
.L_817:
        /*0060*/ 	.byte	0x03, 0x5f
        /*0062*/ 	.short	0x0101


	//----- nvinfo : EIATTR_INT_WARP_WIDE_INSTR_OFFSETS
	.align		4
        /*0064*/ 	.byte	0x04, 0x31
        /*0066*/ 	.short	(.L_819 - .L_818)


	//   ....[0]....
.L_818:
        /*0068*/ 	.word	0x000001c0


	//   ....[1]....
        /*006c*/ 	.word	0x000001f0


	//   ....[2]....
        /*0070*/ 	.word	0x00000200


	//   ....[3]....
        /*0074*/ 	.word	0x00000270


	//   ....[4]....
        /*0078*/ 	.word	0x00014ba0


	//   ....[5]....
        /*007c*/ 	.word	0x00014c50


	//   ....[6]....
        /*0080*/ 	.word	0x00015140


	//   ....[7]....
        /*0084*/ 	.word	0x000175b0


	//   ....[8]....
        /*0088*/ 	.word	0x00017660


	//----- nvinfo : EIATTR_COOP_GROUP_MASK_REGIDS
	.align		4
.L_819:
        /*008c*/ 	.byte	0x04, 0x29
        /*008e*/ 	.short	(.L_821 - .L_820)


	//   ....[0]....
.L_820:
        /*0090*/ 	.word	0xffffffff


	//   ....[1]....
        /*0094*/ 	.word	0xffffffff


	//   ....[2]....
        /*0098*/ 	.word	0xffffffff


	//   ....[3]....
        /*009c*/ 	.word	0xffffffff


	//   ....[4]....
        /*00a0*/ 	.word	0xffffffff


	//   ....[5]....
        /*00a4*/ 	.word	0xffffffff


	//   ....[6]....
        /*00a8*/ 	.word	0xffffffff


	//   ....[7]....
        /*00ac*/ 	.word	0xffffffff


	//   ....[8]....
        /*00b0*/ 	.word	0xffffffff


	//   ....[9]....
        /*00b4*/ 	.word	0xffffffff


	//   ....[10]....
        /*00b8*/ 	.word	0xffffffff


	//   ....[11]....
        /*00bc*/ 	.word	0xffffffff


	//   ....[12]....
        /*00c0*/ 	.word	0xffffffff


	//   ....[13]....
        /*00c4*/ 	.word	0xffffffff


	//   ....[14]....
        /*00c8*/ 	.word	0xffffffff


	//   ....[15]....
        /*00cc*/ 	.word	0xffffffff


	//   ....[16]....
        /*00d0*/ 	.word	0xffffffff


	//   ....[17]....
        /*00d4*/ 	.word	0xffffffff


	//   ....[18]....
        /*00d8*/ 	.word	0xffffffff


	//   ....[19]....
        /*00dc*/ 	.word	0xffffffff


	//   ....[20]....
        /*00e0*/ 	.word	0xffffffff


	//   ....[21]....
        /*00e4*/ 	.word	0xffffffff


	//   ....[22]....
        /*00e8*/ 	.word	0xffffffff


	//   ....[23]....
        /*00ec*/ 	.word	0xffffffff


	//   ....[24]....
        /*00f0*/ 	.word	0xffffffff


	//   ....[25]....
        /*00f4*/ 	.word	0xffffffff


	//   ....[26]....
        /*00f8*/ 	.word	0xffffffff


	//   ....[27]....
        /*00fc*/ 	.word	0xffffffff


	//   ....[28]....
        /*0100*/ 	.word	0xffffffff


	//   ....[29]....
        /*0104*/ 	.word	0xffffffff


	//   ....[30]....
        /*0108*/ 	.word	0xffffffff


	//   ....[31]....
        /*010c*/ 	.word	0xffffffff


	//   ....[32]....
        /*0110*/ 	.word	0xffffffff


	//   ....[33]....
        /*0114*/ 	.word	0xffffffff


	//   ....[34]....
        /*0118*/ 	.word	0xffffffff


	//   ....[35]....
        /*011c*/ 	.word	0xffffffff


	//   ....[36]....
        /*0120*/ 	.word	0xffffffff


	//   ....[37]....
        /*0124*/ 	.word	0xffffffff


	//   ....[38]....
        /*0128*/ 	.word	0xffffffff


	//   ....[39]....
        /*012c*/ 	.word	0xffffffff


	//   ....[40]....
        /*0130*/ 	.word	0xffffffff


	//   ....[41]....
        /*0134*/ 	.word	0xffffffff


	//   ....[42]....
        /*0138*/ 	.word	0x0500000f


	//   ....[43]....
        /*013c*/ 	.word	0x0500000f


	//----- nvinfo : EIATTR_COOP_GROUP_INSTR_OFFSETS
	.align		4
.L_821:
        /*0140*/ 	.byte	0x04, 0x28
        /*0142*/ 	.short	(.L_823 - .L_822)


	//   ....[0]....
.L_822:
        /*0144*/ 	.word	0x00000070


	//   ....[1]....
        /*0148*/ 	.word	0x000001d0


	//   ....[2]....
        /*014c*/ 	.word	0x00000220


	//   ....[3]....
        /*0150*/ 	.word	0x000003f0


	//   ....[4]....
        /*0154*/ 	.word	0x00000550


	//   ....[5]....
        /*0158*/ 	.word	0x00000670


	//   ....[6]....
        /*015c*/ 	.word	0x000007d0


	//   ....[7]....
        /*0160*/ 	.word	0x00001ae0


	//   ....[8]....
        /*0164*/ 	.word	0x000039d0


	//   ....[9]....
        /*0168*/ 	.word	0x00004960


	//   ....[10]....
        /*016c*/ 	.word	0x00006720


	//   ....[11]....
        /*0170*/ 	.word	0x00006760


	//   ....[12]....
        /*0174*/ 	.word	0x00006a50


	//   ....[13]....
        /*0178*/ 	.word	0x00006af0


	//   ....[14]....
        /*017c*/ 	.word	0x00007210


	//   ....[15]....
        /*0180*/ 	.word	0x00007f70


	//   ....[16]....
        /*0184*/ 	.word	0x00009830


	//   ....[17]....
        /*0188*/ 	.word	0x00009930


	//   ....[18]....
        /*018c*/ 	.word	0x00009bc0


	//   ....[19]....
        /*0190*/ 	.word	0x00009d00


	//   ....[20]....
        /*0194*/ 	.word	0x0000ae80


	//   ....[21]....
        /*0198*/ 	.word	0x0000bd40


	//   ....[22]....
        /*019c*/ 	.word	0x0000ccf0


	//   ....[23]....
        /*01a0*/ 	.word	0x0000cd60


	//   ....[24]....
        /*01a4*/ 	.word	0x0000d060


	//   ....[25]....
        /*01a8*/ 	.word	0x0000d1b0


	//   ....[26]....
        /*01ac*/ 	.word	0x0000e1e0


	//   ....[27]....
        /*01b0*/ 	.word	0x0000ee30


	//   ....[28]....
        /*01b4*/ 	.word	0x000106f0


	//   ....[29]....
        /*01b8*/ 	.word	0x000107f0


	//   ....[30]....
        /*01bc*/ 	.word	0x00010b10


	//   ....[31]....
        /*01c0*/ 	.word	0x00010c10


	//   ....[32]....
        /*01c4*/ 	.word	0x00011d30


	//   ....[33]....
        /*01c8*/ 	.word	0x00011d90


	//   ....[34]....
        /*01cc*/ 	.word	0x00011dd0


	//   ....[35]....
        /*01d0*/ 	.word	0x00011e30


	//   ....[36]....
        /*01d4*/ 	.word	0x00011e60


	//   ....[37]....
        /*01d8*/ 	.word	0x000128c0


	//   ....[38]....
        /*01dc*/ 	.word	0x00013670


	//   ....[39]....
        /*01e0*/ 	.word	0x000142f0


	//   ....[40]....
        /*01e4*/ 	.word	0x000176e0


	//   ....[41]....
        /*01e8*/ 	.word	0x00017890


	//   ....[42]....
        /*01ec*/ 	.word	0x00017ed0


	//   ....[43]....
        /*01f0*/ 	.word	0x000182b0


	//----- nvinfo : EIATTR_REG_RECONFIG
	.align		4
.L_823:
        /*01f4*/ 	.byte	0x01, 0x54
	.zero		2


	//----- nvinfo : EIATTR_SYSCALL_OFFSETS
	.align		4
        /*01f8*/ 	.byte	0x04, 0x46
        /*01fa*/ 	.short	(.L_825 - .L_824)


	//   ....[0]....
.L_824:
        /*01fc*/ 	.word	0x00003b90


	//   ....[1]....
        /*0200*/ 	.word	0x00014de0


	//   ....[2]....
        /*0204*/ 	.word	0x00014f20


	//   ....[3]....
        /*0208*/ 	.word	0x00015020


	//----- nvinfo : EIATTR_MBARRIER_INSTR_OFFSETS
	.align		4
.L_825:
        /*020c*/ 	.byte	0x04, 0x39
        /*020e*/ 	.short	(.L_827 - .L_826)


	//   ....[0]....
.L_826:
        /*0210*/ 	.word	0x000002d0
        /*0214*/ 	.word	0x000000ff
        /*0218*/ 	.word	0x00038800
        /*021c*/ 	.short	0x0100
        /*021e*/ 	.byte	0x06
	.zero		1


	//   ....[1]....
        /*0220*/ 	.word	0x000002e0
        /*0224*/ 	.word	0x000000ff
        /*0228*/ 	.word	0x00038810
        /*022c*/ 	.short	0x0100
        /*022e*/ 	.byte	0x06
	.zero		1


	//   ....[2]....
        /*0230*/ 	.word	0x000002f0
        /*0234*/ 	.word	0x000000ff
        /*0238*/ 	.word	0x00038820
        /*023c*/ 	.short	0x0100
        /*023e*/ 	.byte	0x06
	.zero		1


	//   ....[3]....
        /*0240*/ 	.word	0x000003a0
        /*0244*/ 	.word	0x000000ff
        /*0248*/ 	.word	0x00038830
        /*024c*/ 	.short	0x0100
        /*024e*/ 	.byte	0x06
	.zero		1


	//   ....[4]....
        /*0250*/ 	.word	0x000003b0
        /*0254*/ 	.word	0x000000ff
        /*0258*/ 	.word	0x00038840
        /*025c*/ 	.short	0x0100
        /*025e*/ 	.byte	0x06
	.zero		1


	//   ....[5]....
        /*0260*/ 	.word	0x000003c0
        /*0264*/ 	.word	0x000000ff
        /*0268*/ 	.word	0x00038838
        /*026c*/ 	.short	0x0100
        /*026e*/ 	.byte	0x06
	.zero		1


	//   ....[6]....
        /*0270*/ 	.word	0x000003d0
        /*0274*/ 	.word	0x000000ff
        /*0278*/ 	.word	0x00038848
        /*027c*/ 	.short	0x0100
        /*027e*/ 	.byte	0x06
	.zero		1


	//   ....[7]....
        /*0280*/ 	.word	0x00000500
        /*0284*/ 	.word	0x000000ff
        /*0288*/ 	.word	0x00038850
        /*028c*/ 	.short	0x0100
        /*028e*/ 	.byte	0x08
	.zero		1


	//   ....[8]....
        /*0290*/ 	.word	0x00000510
        /*0294*/ 	.word	0x000000ff
        /*0298*/ 	.word	0x00038860
        /*029c*/ 	.short	0x0100
        /*029e*/ 	.byte	0x08
	.zero		1


	//   ....[9]....
        /*02a0*/ 	.word	0x00000520
        /*02a4*/ 	.word	0x000000ff
        /*02a8*/ 	.word	0x00038858
        /*02ac*/ 	.short	0x0100
        /*02ae*/ 	.byte	0x08
	.zero		1


	//   ....[10]....
        /*02b0*/ 	.word	0x00000530
        /*02b4*/ 	.word	0x000000ff
        /*02b8*/ 	.word	0x00038868
        /*02bc*/ 	.short	0x0100
        /*02be*/ 	.byte	0x08
	.zero		1


	//   ....[11]....
        /*02c0*/ 	.word	0x00000620
        /*02c4*/ 	.word	0x000000ff
        /*02c8*/ 	.word	0x00038870
        /*02cc*/ 	.short	0x0100
        /*02ce*/ 	.byte	0x06
	.zero		1


	//   ....[12]....
        /*02d0*/ 	.word	0x00000630
        /*02d4*/ 	.word	0x000000ff
        /*02d8*/ 	.word	0x00038880
        /*02dc*/ 	.short	0x0100
        /*02de*/ 	.byte	0x06
	.zero		1


	//   ....[13]....
        /*02e0*/ 	.word	0x00000640
        /*02e4*/ 	.word	0x000000ff
        /*02e8*/ 	.word	0x00038878
        /*02ec*/ 	.short	0x0100
        /*02ee*/ 	.byte	0x06
	.zero		1


	//   ....[14]....
        /*02f0*/ 	.word	0x00000650
        /*02f4*/ 	.word	0x000000ff
        /*02f8*/ 	.word	0x00038888
        /*02fc*/ 	.short	0x0100
        /*02fe*/ 	.byte	0x06
	.zero		1


	//   ....[15]....
        /*0300*/ 	.word	0x00000780
        /*0304*/ 	.word	0x000000ff
        /*0308*/ 	.word	0x00038890
        /*030c*/ 	.short	0x0100
        /*030e*/ 	.byte	0x08
	.zero		1


	//   ....[16]....
        /*0310*/ 	.word	0x00000790
        /*0314*/ 	.word	0x000000ff
        /*0318*/ 	.word	0x000388a0
        /*031c*/ 	.short	0x0100
        /*031e*/ 	.byte	0x08
	.zero		1


	//   ....[17]....
        /*0320*/ 	.word	0x000007a0
        /*0324*/ 	.word	0x000000ff
        /*0328*/ 	.word	0x00038898
        /*032c*/ 	.short	0x0100
        /*032e*/ 	.byte	0x08
	.zero		1


	//   ....[18]....
        /*0330*/ 	.word	0x000007b0
        /*0334*/ 	.word	0x000000ff
        /*0338*/ 	.word	0x000388a8
        /*033c*/ 	.short	0x0100
        /*033e*/ 	.byte	0x08
	.zero		1


	//   ....[19]....
        /*0340*/ 	.word	0x000008e0
        /*0344*/ 	.word	0x000000ff
        /*0348*/ 	.word	0x000388b0
        /*034c*/ 	.short	0x0100
        /*034e*/ 	.byte	0x08
	.zero		1


	//   ....[20]....
        /*0350*/ 	.word	0x000008f0
        /*0354*/ 	.word	0x000000ff
        /*0358*/ 	.word	0x000388c0
        /*035c*/ 	.short	0x0100
        /*035e*/ 	.byte	0x08
	.zero		1


	//   ....[21]....
        /*0360*/ 	.word	0x00000900
        /*0364*/ 	.word	0x000000ff
        /*0368*/ 	.word	0x000388b8
        /*036c*/ 	.short	0x0100
        /*036e*/ 	.byte	0x08
	.zero		1


	//   ....[22]....
        /*0370*/ 	.word	0x00000910
        /*0374*/ 	.word	0x000000ff
        /*0378*/ 	.word	0x000388c8
        /*037c*/ 	.short	0x0100
        /*037e*/ 	.byte	0x08
	.zero		1


	//   ....[23]....
        /*0380*/ 	.word	0x00001e60
        /*0384*/ 	.word	0x00000003
        /*0388*/ 	.word	0x00000000
        /*038c*/ 	.short	0x0101
        /*038e*/ 	.byte	0x3f
	.zero		1


	//   ....[24]....
        /*0390*/ 	.word	0x00002920
        /*0394*/ 	.word	0x00000000
        /*0398*/ 	.word	0x00000000
        /*039c*/ 	.short	0x0101
        /*039e*/ 	.byte	0x3f
	.zero		1


	//   ....[25]....
        /*03a0*/ 	.word	0x00003c10
        /*03a4*/ 	.word	0x000000ff
        /*03a8*/ 	.word	0x00038800
        /*03ac*/ 	.short	0x010a
        /*03ae*/ 	.byte	0x24
	.zero		1


	//   ....[26]....
        /*03b0*/ 	.word	0x00003c70
        /*03b4*/ 	.word	0x00000006
        /*03b8*/ 	.word	0x00038830
        /*03bc*/ 	.short	0x010a
        /*03be*/ 	.byte	0x3f
	.zero		1


	//   ....[27]....
        /*03c0*/ 	.word	0x00003cb0
        /*03c4*/ 	.word	0x00000006
        /*03c8*/ 	.word	0x00038830
        /*03cc*/ 	.short	0x010a
        /*03ce*/ 	.byte	0x3f
	.zero		1


	//   ....[28]....
        /*03d0*/ 	.word	0x00003f30
        /*03d4*/ 	.word	0x000000ff
        /*03d8*/ 	.word	0x00038810
        /*03dc*/ 	.short	0x010a
        /*03de*/ 	.byte	0x24
	.zero		1


	//   ....[29]....
        /*03e0*/ 	.word	0x00003f70
        /*03e4*/ 	.word	0x00000006
        /*03e8*/ 	.word	0x00038850
        /*03ec*/ 	.short	0x010a
        /*03ee*/ 	.byte	0x3f
	.zero		1


	//   ....[30]....
        /*03f0*/ 	.word	0x00004050
        /*03f4*/ 	.word	0x00000006
        /*03f8*/ 	.word	0x00038850
        /*03fc*/ 	.short	0x010a
        /*03fe*/ 	.byte	0x3f
	.zero		1


	//   ....[31]....
        /*0400*/ 	.word	0x000057a0
        /*0404*/ 	.word	0x00000005
        /*0408*/ 	.word	0x00000000
        /*040c*/ 	.short	0x0101
        /*040e*/ 	.byte	0x3f
	.zero		1


	//   ....[32]....
        /*0410*/ 	.word	0x00007230
        /*0414*/ 	.word	0x00000006
        /*0418*/ 	.word	0x00000000
        /*041c*/ 	.short	0x0101
        /*041e*/ 	.byte	0x3f
	.zero		1


	//   ....[33]....
        /*0420*/ 	.word	0x00007450
        /*0424*/ 	.word	0x0000000c
        /*0428*/ 	.word	0x00038830
        /*042c*/ 	.short	0x010a
        /*042e*/ 	.byte	0x3f
	.zero		1


	//   ....[34]....
        /*0430*/ 	.word	0x000074a0
        /*0434*/ 	.word	0x0000000c
        /*0438*/ 	.word	0x00038830
        /*043c*/ 	.short	0x010a
        /*043e*/ 	.byte	0x3f
	.zero		1


	//   ....[35]....
        /*0440*/ 	.word	0x00007620
        /*0444*/ 	.word	0x0000000c
        /*0448*/ 	.word	0x00038850
        /*044c*/ 	.short	0x010a
        /*044e*/ 	.byte	0x3f
	.zero		1


	//   ....[36]....
        /*0450*/ 	.word	0x00007670
        /*0454*/ 	.word	0x0000000c
        /*0458*/ 	.word	0x00038850
        /*045c*/ 	.short	0x010a
        /*045e*/ 	.byte	0x3f
	.zero		1


	//   ....[37]....
        /*0460*/ 	.word	0x00008d30
        /*0464*/ 	.word	0x00000014
        /*0468*/ 	.word	0x00000000
        /*046c*/ 	.short	0x0101
        /*046e*/ 	.byte	0x3f
	.zero		1


	//   ....[38]....
        /*0470*/ 	.word	0x0000aea0
        /*0474*/ 	.word	0x0000000c
        /*0478*/ 	.word	0x00000000
        /*047c*/ 	.short	0x0101
        /*047e*/ 	.byte	0x3f
	.zero		1


	//   ....[39]....
        /*0480*/ 	.word	0x0000b200
        /*0484*/ 	.word	0x00000008
        /*0488*/ 	.word	0x00038830
        /*048c*/ 	.short	0x010a
        /*048e*/ 	.byte	0x3f
	.zero		1


	//   ....[40]....
        /*0490*/ 	.word	0x0000b250
        /*0494*/ 	.word	0x00000008
        /*0498*/ 	.word	0x00038830
        /*049c*/ 	.short	0x010a
        /*049e*/ 	.byte	0x3f
	.zero		1


	//   ....[41]....
        /*04a0*/ 	.word	0x0000b3d0
        /*04a4*/ 	.word	0x00000008
        /*04a8*/ 	.word	0x00038850
        /*04ac*/ 	.short	0x010a
        /*04ae*/ 	.byte	0x3f
	.zero		1


	//   ....[42]....
        /*04b0*/ 	.word	0x0000b410
        /*04b4*/ 	.word	0x00000008
        /*04b8*/ 	.word	0x00038850
        /*04bc*/ 	.short	0x010a
        /*04be*/ 	.byte	0x3f
	.zero		1


	//   ....[43]....
        /*04c0*/ 	.word	0x0000d500
        /*04c4*/ 	.word	0x00000098
        /*04c8*/ 	.word	0x00000000
        /*04cc*/ 	.short	0x0101
        /*04ce*/ 	.byte	0x3f
	.zero		1


	//   ....[44]....
        /*04d0*/ 	.word	0x0000e200
        /*04d4*/ 	.word	0x00000008
        /*04d8*/ 	.word	0x00000000
        /*04dc*/ 	.short	0x0101
        /*04de*/ 	.byte	0x3f
	.zero		1


	//   ....[45]....
        /*04e0*/ 	.word	0x0000e310
        /*04e4*/ 	.word	0x0000000c
        /*04e8*/ 	.word	0x00038830
        /*04ec*/ 	.short	0x010a
        /*04ee*/ 	.byte	0x3f
	.zero		1


	//   ....[46]....
        /*04f0*/ 	.word	0x0000e360
        /*04f4*/ 	.word	0x0000000c
        /*04f8*/ 	.word	0x00038830
        /*04fc*/ 	.short	0x010a
        /*04fe*/ 	.byte	0x3f
	.zero		1


	//   ....[47]....
        /*0500*/ 	.word	0x0000e4e0
        /*0504*/ 	.word	0x0000000c
        /*0508*/ 	.word	0x00038850
        /*050c*/ 	.short	0x010a
        /*050e*/ 	.byte	0x3f
	.zero		1


	//   ....[48]....
        /*0510*/ 	.word	0x0000e530
        /*0514*/ 	.word	0x0000000c
        /*0518*/ 	.word	0x00038850
        /*051c*/ 	.short	0x010a
        /*051e*/ 	.byte	0x3f
	.zero		1


	//   ....[49]....
        /*0520*/ 	.word	0x0000fbf0
        /*0524*/ 	.word	0x0000000a
        /*0528*/ 	.word	0x00000000
        /*052c*/ 	.short	0x0101
        /*052e*/ 	.byte	0x3f
	.zero		1


	//   ....[50]....
        /*0530*/ 	.word	0x00011d50
        /*0534*/ 	.word	0x0000000c
        /*0538*/ 	.word	0x00000000
        /*053c*/ 	.short	0x0101
        /*053e*/ 	.byte	0x3f
	.zero		1


	//   ....[51]....
        /*0540*/ 	.word	0x000139b0
        /*0544*/ 	.word	0x000000ff
        /*0548*/ 	.word	0x00000000
        /*054c*/ 	.short	0x0101
        /*054e*/ 	.byte	0x05
	.zero		1


	//   ....[52]....
        /*0550*/ 	.word	0x000153c0
        /*0554*/ 	.word	0x00000008
        /*0558*/ 	.word	0x00038840
        /*055c*/ 	.short	0x010a
        /*055e*/ 	.byte	0x3f
	.zero		1


	//   ....[53]....
        /*0560*/ 	.word	0x00015a10
        /*0564*/ 	.word	0x000000ff
        /*0568*/ 	.word	0x00038820
        /*056c*/ 	.short	0x010a
        /*056e*/ 	.byte	0x26
	.zero		1


	//   ....[54]....
        /*0570*/ 	.word	0x00015a90
        /*0574*/ 	.word	0x00000005
        /*0578*/ 	.word	0x00038860
        /*057c*/ 	.short	0x010a
        /*057e*/ 	.byte	0x3f
	.zero		1


	//   ....[55]....
        /*0580*/ 	.word	0x00016100
        /*0584*/ 	.word	0x00000002
        /*0588*/ 	.word	0x00038840
        /*058c*/ 	.short	0x010a
        /*058e*/ 	.byte	0x3f
	.zero		1


	//   ....[56]....
        /*0590*/ 	.word	0x00016290
        /*0594*/ 	.word	0x00000002
        /*0598*/ 	.word	0x00038860
        /*059c*/ 	.short	0x010a
        /*059e*/ 	.byte	0x3f
	.zero		1


	//   ....[57]....
        /*05a0*/ 	.word	0x000168a0
        /*05a4*/ 	.word	0x00000003
        /*05a8*/ 	.word	0x00038840
        /*05ac*/ 	.short	0x010a
        /*05ae*/ 	.byte	0x3f
	.zero		1


	//   ....[58]....
        /*05b0*/ 	.word	0x00016a30
        /*05b4*/ 	.word	0x00000003
        /*05b8*/ 	.word	0x00038860
        /*05bc*/ 	.short	0x010a
        /*05be*/ 	.byte	0x3f
	.zero		1


	//   ....[59]....
        /*05c0*/ 	.word	0x00016fc0
        /*05c4*/ 	.word	0x00000002
        /*05c8*/ 	.word	0x00038840
        /*05cc*/ 	.short	0x010a
        /*05ce*/ 	.byte	0x3f
	.zero		1


	//   ....[60]....
        /*05d0*/ 	.word	0x00017150
        /*05d4*/ 	.word	0x00000002
        /*05d8*/ 	.word	0x00038860
        /*05dc*/ 	.short	0x010a
        /*05de*/ 	.byte	0x3f
	.zero		1


	//   ....[61]....
        /*05e0*/ 	.word	0x00017840
        /*05e4*/ 	.word	0x00000007
        /*05e8*/ 	.word	0x00038820
        /*05ec*/ 	.short	0x010a
        /*05ee*/ 	.byte	0x3f
	.zero		1


	//   ....[62]....
        /*05f0*/ 	.word	0x000179b0
        /*05f4*/ 	.word	0x00000005
        /*05f8*/ 	.word	0x00000000
        /*05fc*/ 	.short	0x010a
        /*05fe*/ 	.byte	0x3f
	.zero		1


	//   ....[63]....
        /*0600*/ 	.word	0x00017a20
        /*0604*/ 	.word	0x00000003
        /*0608*/ 	.word	0x00000000
        /*060c*/ 	.short	0x010a
        /*060e*/ 	.byte	0x3f
	.zero		1


	//   ....[64]....
        /*0610*/ 	.word	0x00017a80
        /*0614*/ 	.word	0x00000005
        /*0618*/ 	.word	0x00000000
        /*061c*/ 	.short	0x010a
        /*061e*/ 	.byte	0x3f
	.zero		1


	//   ....[65]....
        /*0620*/ 	.word	0x00017ab0
        /*0624*/ 	.word	0x00000003
        /*0628*/ 	.word	0x00000000
        /*062c*/ 	.short	0x010a
        /*062e*/ 	.byte	0x3f
	.zero		1


	//   ....[66]....
        /*0630*/ 	.word	0x00017b20
        /*0634*/ 	.word	0x00000003
        /*0638*/ 	.word	0x00038800
        /*063c*/ 	.short	0x010a
        /*063e*/ 	.byte	0x3f
	.zero		1


	//   ....[67]....
        /*0640*/ 	.word	0x00017b70
        /*0644*/ 	.word	0x00000006
        /*0648*/ 	.word	0x00038830
        /*064c*/ 	.short	0x010a
        /*064e*/ 	.byte	0x3f
	.zero		1


	//   ....[68]....
        /*0650*/ 	.word	0x00017bd0
        /*0654*/ 	.word	0x00000003
        /*0658*/ 	.word	0x00038810
        /*065c*/ 	.short	0x010a
        /*065e*/ 	.byte	0x3f
	.zero		1


	//   ....[69]....
        /*0660*/ 	.word	0x00017c20
        /*0664*/ 	.word	0x00000006
        /*0668*/ 	.word	0x00038850
        /*066c*/ 	.short	0x010a
        /*066e*/ 	.byte	0x3f
	.zero		1


	//   ....[70]....
        /*0670*/ 	.word	0x00017c70
        /*0674*/ 	.word	0x0000000c
        /*0678*/ 	.word	0x00038830
        /*067c*/ 	.short	0x010a
        /*067e*/ 	.byte	0x3f
	.zero		1


	//   ....[71]....
        /*0680*/ 	.word	0x00017cc0
        /*0684*/ 	.word	0x0000000c
        /*0688*/ 	.word	0x00038850
        /*068c*/ 	.short	0x010a
        /*068e*/ 	.byte	0x3f
	.zero		1


	//   ....[72]....
        /*0690*/ 	.word	0x00017d10
        /*0694*/ 	.word	0x00000008
        /*0698*/ 	.word	0x00038830
        /*069c*/ 	.short	0x010a
        /*069e*/ 	.byte	0x3f
	.zero		1


	//   ....[73]....
        /*06a0*/ 	.word	0x00017d60
        /*06a4*/ 	.word	0x00000008
        /*06a8*/ 	.word	0x00038850
        /*06ac*/ 	.short	0x010a
        /*06ae*/ 	.byte	0x3f
	.zero		1


	//   ....[74]....
        /*06b0*/ 	.word	0x00017db0
        /*06b4*/ 	.word	0x0000000c
        /*06b8*/ 	.word	0x00038830
        /*06bc*/ 	.short	0x010a
        /*06be*/ 	.byte	0x3f
	.zero		1


	//   ....[75]....
        /*06c0*/ 	.word	0x00017e00
        /*06c4*/ 	.word	0x0000000c
        /*06c8*/ 	.word	0x00038850
        /*06cc*/ 	.short	0x010a
        /*06ce*/ 	.byte	0x3f
	.zero		1


	//   ....[76]....
        /*06d0*/ 	.word	0x00017f80
        /*06d4*/ 	.word	0x00000008
        /*06d8*/ 	.word	0x00038840
        /*06dc*/ 	.short	0x010a
        /*06de*/ 	.byte	0x3f
	.zero		1


	//   ....[77]....
        /*06e0*/ 	.word	0x00017fe0
        /*06e4*/ 	.word	0x00000008
        /*06e8*/ 	.word	0x00038820
        /*06ec*/ 	.short	0x010a
        /*06ee*/ 	.byte	0x3f
	.zero		1


	//   ....[78]....
        /*06f0*/ 	.word	0x00018030
        /*06f4*/ 	.word	0x00000005
        /*06f8*/ 	.word	0x00038860
        /*06fc*/ 	.short	0x010a
        /*06fe*/ 	.byte	0x3f
	.zero		1


	//   ....[79]....
        /*0700*/ 	.word	0x00018080
        /*0704*/ 	.word	0x00000002
        /*0708*/ 	.word	0x00038840
        /*070c*/ 	.short	0x010a
        /*070e*/ 	.byte	0x3f
	.zero		1


	//   ....[80]....
        /*0710*/ 	.word	0x000180d0
        /*0714*/ 	.word	0x00000002
        /*0718*/ 	.word	0x00038860
        /*071c*/ 	.short	0x010a
        /*071e*/ 	.byte	0x3f
	.zero		1


	//   ....[81]....
        /*0720*/ 	.word	0x00018120
        /*0724*/ 	.word	0x00000003
        /*0728*/ 	.word	0x00038840
        /*072c*/ 	.short	0x010a
        /*072e*/ 	.byte	0x3f
	.zero		1


	//   ....[82]....
        /*0730*/ 	.word	0x00018170
        /*0734*/ 	.word	0x00000003
        /*0738*/ 	.word	0x00038860
        /*073c*/ 	.short	0x010a
        /*073e*/ 	.byte	0x3f
	.zero		1


	//   ....[83]....
        /*0740*/ 	.word	0x000181c0
        /*0744*/ 	.word	0x00000002
        /*0748*/ 	.word	0x00038840
        /*074c*/ 	.short	0x010a
        /*074e*/ 	.byte	0x3f
	.zero		1


	//   ....[84]....
        /*0750*/ 	.word	0x00018210
        /*0754*/ 	.word	0x00000002
        /*0758*/ 	.word	0x00038860
        /*075c*/ 	.short	0x010a
        /*075e*/ 	.byte	0x3f
	.zero		1


	//   ....[85]....
        /*0760*/ 	.word	0x000182f0
        /*0764*/ 	.word	0x00000007
        /*0768*/ 	.word	0x00038820
        /*076c*/ 	.short	0x010a
        /*076e*/ 	.byte	0x3f
	.zero		1


	//   ....[86]....
        /*0770*/ 	.word	0x00018340
        /*0774*/ 	.word	0x00000005
        /*0778*/ 	.word	0x00000000
        /*077c*/ 	.short	0x010a
        /*077e*/ 	.byte	0x3f
	.zero		1


	//   ....[87]....
        /*0780*/ 	.word	0x00018390
        /*0784*/ 	.word	0x00000003
        /*0788*/ 	.word	0x00000000
        /*078c*/ 	.short	0x010a
        /*078e*/ 	.byte	0x3f
	.zero		1


	//   ....[88]....
        /*0790*/ 	.word	0x000183e0
        /*0794*/ 	.word	0x00000005
        /*0798*/ 	.word	0x00000000
        /*079c*/ 	.short	0x010a
        /*079e*/ 	.byte	0x3f
	.zero		1


	//----- nvinfo : EIATTR_NUM_MBARRIERS
	.align		4
.L_827:
        /*07a0*/ 	.byte	0x03, 0x38
        /*07a2*/ 	.short	0x0017


	//----- nvinfo : EIATTR_EXIT_INSTR_OFFSETS
	.align		4
        /*07a4*/ 	.byte	0x04, 0x1c
        /*07a6*/ 	.short	(.L_829 - .L_828)


	//   ....[0]....
.L_828:
        /*07a8*/ 	.word	0x00000a90


	//   ....[1]....
        /*07ac*/ 	.word	0x000142b0


	//   ....[2]....
        /*07b0*/ 	.word	0x00014310


	//   ....[3]....
        /*07b4*/ 	.word	0x000178b0


	//   ....[4]....
        /*07b8*/ 	.word	0x00017b00


	//----- nvinfo : EIATTR_MAX_THREADS
	.align		4
.L_829:
        /*07bc*/ 	.byte	0x04, 0x05
        /*07be*/ 	.short	(.L_831 - .L_830)
.L_830:
        /*07c0*/ 	.word	0x00000180
        /*07c4*/ 	.word	0x00000001
        /*07c8*/ 	.word	0x00000001


	//----- nvinfo : EIATTR_CRS_STACK_SIZE
	.align		4
.L_831:
        /*07cc*/ 	.byte	0x04, 0x1e
        /*07ce*/ 	.short	(.L_833 - .L_832)
.L_832:
        /*07d0*/ 	.word	0x00000000


	//----- nvinfo : EIATTR_CBANK_PARAM_SIZE
	.align		4
.L_833:
        /*07d4*/ 	.byte	0x03, 0x19
        /*07d6*/ 	.short	0x0cf0


	//----- nvinfo : EIATTR_PARAM_CBANK
	.align		4
        /*07d8*/ 	.byte	0x04, 0x0a
        /*07da*/ 	.short	(.L_835 - .L_834)
	.align		4
.L_834:
        /*07dc*/ 	.word	index@(.nv.constant0._ZN7cutlass13device_kernelIN5flash11enable_sm90INS1_16FlashAttnFwdSm90INS1_25CollectiveMainloopFwdSm90ILi2EN4cute5tupleIJNS5_1CILi1EEES8_S8_EEENS6_IJNS7_ILi64EEESA_SA_EEELi512ENS_6half_tEfNS_4arch4Sm90ELb0ELb1ELb1ELb0ELb0ELb0ELb1ELb0ELb0ELb0ELb0ELb0EEENS1_21CollectiveEpilogueFwdINS6_IJSA_NS7_ILi512EEESA_EEES9_SC_SE_Li256ELb0ELb0ELb0ELb0EEENS1_30DynamicPersistentTileSchedulerILi256ELi32ELb0ELb0ELb1EEEEEEEEEvNT_6ParamsE)
        /*07e0*/ 	.short	0x0210
        /*07e2*/ 	.short	0x0cf0


	//----- nvinfo : EIATTR_SW_WAR
	.align		4
.L_835:
        /*07e4*/ 	.byte	0x04, 0x36
        /*07e6*/ 	.short	(.L_837 - .L_836)
.L_836:
        /*07e8*/ 	.word	0x00000008
.L_837:


//--------------------- .nv.info._ZN7cutlass13device_kernelIN5flash11enable_sm90INS1_16FlashAttnFwdSm90INS1_25CollectiveMainloopFwdSm90ILi2EN4cute5tupleIJNS5_1CILi1EEES8_S8_EEENS6_IJNS7_ILi64EEESA_SA_EEELi512ENS_6half_tEfNS_4arch4Sm90ELb0ELb1ELb1ELb1ELb0ELb0ELb0ELb0ELb0ELb0ELb0ELb0EEENS1_21CollectiveEpilogueFwdINS6_IJSA_NS7_ILi512EEESA_EEES9_SC_SE_Li256ELb1ELb0ELb0ELb0EEENS1_36VarlenDynamicPersistentTileSchedulerILi64ELi64ELi256ELi32ELb0ELb0ELb1ELb1ELb0ELb1EEEEEEEEEvNT_6ParamsE --------------------------
	.section	.nv.info._ZN7cutlass13device_kernelIN5flash11enable_sm90INS1_16FlashAttnFwdSm90INS1_25CollectiveMainloopFwdSm90ILi2EN4cute5tupleIJNS5_1CILi1EEES8_S8_EEENS6_IJNS7_ILi64EEESA_SA_EEELi512ENS_6half_tEfNS_4arch4Sm90ELb0ELb1ELb1ELb1ELb0ELb0ELb0ELb0ELb0ELb0ELb0ELb0EEENS1_21CollectiveEpilogueFwdINS6_IJSA_NS7_ILi512EEESA_EEES9_SC_SE_Li256ELb1ELb0ELb0ELb0EEENS1_36VarlenDynamicPersistentTileSchedulerILi64ELi64ELi256ELi32ELb0ELb0ELb1ELb1ELb0ELb1EEEEEEEEEvNT_6ParamsE,"",@"SHT_CUDA_INFO"
	.sectionflags	@""
	.align	4


	//----- nvinfo : EIATTR_CUDA_API_VERSION
	.align		4
        /*0000*/ 	.byte	0x04, 0x37
        /*0002*/ 	.short	(.L_839 - .L_838)
.L_838:
        /*0004*/ 	.word	0x00000082


	//----- nvinfo : EIATTR_KPARAM_INFO
	.align		4
.L_839:
        /*0008*/ 	.byte	0x04, 0x17
        /*000a*/ 	.short	(.L_841 - .L_840)
.L_840:
        /*000c*/ 	.word	0x00000000
        /*0010*/ 	.short	0x0000
        /*0012*/ 	.short	0x0070
        /*0014*/ 	.byte	0x00, 0xf0, 0x01, 0x28


	//----- nvinfo : EIATTR_SPARSE_MMA_MASK
	.align		4
.L_841:
        /*0018*/ 	.byte	0x03, 0x50
        /*001a*/ 	.short	0x0000


	//----- nvinfo : EIATTR_MAXREG_COUNT
	.align		4
        /*001c*/ 	.byte	0x03, 0x1b
        /*001e*/ 	.short	0x00a8


	//----- nvinfo : EIATTR_NUM_BARRIERS
	.align		4
        /*0020*/ 	.byte	0x02, 0x4c
        /*0022*/ 	.byte	0x10
	.zero		1


	//----- nvinfo : EIATTR_EXTERNS
	.align		4
        /*0024*/ 	.byte	0x04, 0x0f
        /*0026*/ 	.short	(.L_843 - .L_842)


	//   ....[0]....
	.align		4
.L_842:
        /*0028*/ 	.word	index@(__assertfail)


	//----- nvinfo : EIATTR_ANNOTATIONS
	.align		4
.L_843:
        /*002c*/ 	.byte	0x04, 0x55
        /*002e*/ 	.short	(.L_845 - .L_844)


	//   ....[0]....
.L_844:
        /* <DEDUP_REMOVED lines=27> */


	//----- nvinfo : EIATTR_MERCURY_ISA_VERSION
	.align		4
.L_845:
        /*01d0*/ 	.byte	0x03, 0x5f
        /*01d2*/ 	.short	0x0101


	//----- nvinfo : EIATTR_UNUSED_LOAD_BYTE_OFFSET
	.align		4
        /*01d4*/ 	.byte	0x04, 0x44
        /*01d6*/ 	.short	(.L_847 - .L_846)


	//   ....[0]....
.L_846:
        /*01d8*/ 	.word	0x00000a40
        /*01dc*/ 	.word	0x0000fff0


	//   ....[1]....
        /*01e0*/ 	.word	0x0000db20
        /*01e4*/ 	.word	0x0000fff0


	//----- nvinfo : EIATTR_INT_WARP_WIDE_INSTR_OFFSETS
	.align		4
.L_847:
        /*01e8*/ 	.byte	0x04, 0x31
        /*01ea*/ 	.short	(.L_849 - .L_848)


	//   ....[0]....
.L_848:
        /*01ec*/ 	.word	0x00000160


	//   ....[1]....
        /*01f0*/ 	.word	0x000001a0


	//   ....[2]....
        /*01f4*/ 	.word	0x00000210


	//   ....[3]....
        /*01f8*/ 	.word	0x000118e0


	//   ....[4]....
        /*01fc*/ 	.word	0x00011970


	//   ....[5]....
        /*0200*/ 	.word	0x00011e70


	//   ....[6]....
        /*0204*/ 	.word	0x00011ef0


	//   ....[7]....
        /*0208*/ 	.word	0x00014710


	//   ....[8]....
        /*020c*/ 	.word	0x000147a0


	//----- nvinfo : EIATTR_COOP_GROUP_MASK_REGIDS
	.align		4
.L_849:
        /*0210*/ 	.byte	0x04, 0x29
        /*0212*/ 	.short	(.L_851 - .L_850)


	//   ....[0]....
.L_850:
        /*0214*/ 	.word	0xffffffff


	//   ....[1]....
        /*0218*/ 	.word	0xffffffff


	//   ....[2]....
        /*021c*/ 	.word	0xffffffff


	//   ....[3]....
        /*0220*/ 	.word	0xffffffff


	//   ....[4]....
        /*0224*/ 	.word	0xffffffff


	//   ....[5]....
        /*0228*/ 	.word	0xffffffff


	//   ....[6]....
        /*022c*/ 	.word	0xffffffff


	//   ....[7]....
        /*0230*/ 	.word	0xffffffff


	//   ....[8]....
        /*0234*/ 	.word	0xffffffff


	//   ....[9]....
        /*0238*/ 	.word	0xffffffff


	//   ....[10]....
        /*023c*/ 	.word	0xffffffff


	//   ....[11]....
        /*0240*/ 	.word	0xffffffff


	//   ....[12]....
        /*0244*/ 	.word	0xffffffff


	//   ....[13]....
        /*0248*/ 	.word	0xffffffff


	//   ....[14]....
        /*024c*/ 	.word	0xffffffff


	//   ....[15]....
        /*0250*/ 	.word	0xffffffff


	//   ....[16]....
        /*0254*/ 	.word	0xffffffff


	//   ....[17]....
        /*0258*/ 	.word	0xffffffff


	//   ....[18]....
        /*025c*/ 	.word	0xffffffff


	//   ....[19]....
        /*0260*/ 	.word	0xffffffff


	//   ....[20]....
        /*0264*/ 	.word	0xffffffff


	//   ....[21]....
        /*0268*/ 	.word	0xffffffff


	//   ....[22]....
        /*026c*/ 	.word	0xffffffff


	//   ....[23]....
        /*0270*/ 	.word	0xffffffff


	//   ....[24]....
        /*0274*/ 	.word	0xffffffff


	//   ....[25]....
        /*0278*/ 	.word	0xffffffff


	//   ....[26]....
        /*027c*/ 	.word	0xffffffff


	//   ....[27]....
        /*0280*/ 	.word	0xffffffff


	//   ....[28]....
        /*0284*/ 	.word	0xffffffff


	//   ....[29]....
        /*0288*/ 	.word	0xffffffff


	//   ....[30]....
        /*028c*/ 	.word	0xffffffff


	//   ....[31]....
        /*0290*/ 	.word	0xffffffff


	//   ....[32]....
        /*0294*/ 	.word	0xffffffff


	//   ....[33]....
        /*0298*/ 	.word	0xffffffff


	//   ....[34]....
        /*029c*/ 	.word	0xffffffff


	//   ....[35]....
        /*02a0*/ 	.word	0xffffffff


	//   ....[36]....
        /*02a4*/ 	.word	0xffffffff


	//   ....[37]....
        /*02a8*/ 	.word	0xffffffff


	//   ....[38]....
        /*02ac*/ 	.word	0xffffffff


	//   ....[39]....
        /*02b0*/ 	.word	0xffffffff


	//   ....[40]....
        /*02b4*/ 	.word	0xffffffff


	//   ....[41]....
        /*02b8*/ 	.word	0xffffffff


	//   ....[42]....
        /*02bc*/ 	.word	0xffffffff


	//   ....[43]....
        /*02c0*/ 	.word	0xffffffff


	//   ....[44]....
        /*02c4*/ 	.word	0xffffffff


	//   ....[45]....
        /*02c8*/ 	.word	0xffffffff


	//   ....[46]....
        /*02cc*/ 	.word	0xffffffff


	//   ....[47]....
        /*02d0*/ 	.word	0xffffffff


	//   ....[48]....
        /*02d4*/ 	.word	0xffffffff


	//   ....[49]....
        /*02d8*/ 	.word	0xffffffff


	//   ....[50]....
        /*02dc*/ 	.word	0xffffffff


	//   ....[51]....
        /*02e0*/ 	.word	0xffffffff


	//   ....[52]....
        /*02e4*/ 	.word	0xffffffff


	//   ....[53]....
        /*02e8*/ 	.word	0xffffffff


	//   ....[54]....
        /*02ec*/ 	.word	0xffffffff


	//   ....[55]....
        /*02f0*/ 	.word	0xffffffff


	//   ....[56]....
        /*02f4*/ 	.word	0xffffffff


	//   ....[57]....
        /*02f8*/ 	.word	0xffffffff


	//   ....[58]....
        /*02fc*/ 	.word	0xffffffff


	//   ....[59]....
        /*0300*/ 	.word	0xffffffff


	//   ....[60]....
        /*0304*/ 	.word	0xffffffff


	//   ....[61]....
        /*0308*/ 	.word	0xffffffff


	//   ....[62]....
        /*030c*/ 	.word	0xffffffff


	//   ....[63]....
        /*0310*/ 	.word	0xffffffff


	//   ....[64]....
        /*0314*/ 	.word	0xffffffff


	//   ....[65]....
        /*0318*/ 	.word	0xffffffff


	//   ....[66]....
        /*031c*/ 	.word	0xffffffff


	//   ....[67]....
        /*0320*/ 	.word	0xffffffff


	//   ....[68]....
        /*0324*/ 	.word	0x0500000f


	//   ....[69]....
        /*0328*/ 	.word	0x0500000f


	//   ....[70]....
        /*032c*/ 	.word	0x0500000f


	//   ....[71]....
        /*0330*/ 	.word	0x0500000f


	//   ....[72]....
        /*0334*/ 	.word	0x0500000f


	//   ....[73]....
        /*0338*/ 	.word	0x0500000f


	//   ....[74]....
        /*033c*/ 	.word	0x0500000f


	//   ....[75]....
        /*0340*/ 	.word	0x0500000f


	//   ....[76]....
        /*0344*/ 	.word	0x0500000f


	//   ....[77]....
        /*0348*/ 	.word	0x0500000f


	//   ....[78]....
        /*034c*/ 	.word	0x0500000f


	//   ....[79]....
        /*0350*/ 	.word	0x0500000f


	//   ....[80]....
        /*0354*/ 	.word	0x0500000f


	//   ....[81]....
        /*0358*/ 	.word	0x0500000f


	//   ....[82]....
        /*035c*/ 	.word	0x0500000f


	//   ....[83]....
        /*0360*/ 	.word	0x0500000f


	//   ....[84]....
        /*0364*/ 	.word	0x0500000f


	//   ....[85]....
        /*0368*/ 	.word	0x0500000f


	//   ....[86]....
        /*036c*/ 	.word	0x0500000f


	//----- nvinfo : EIATTR_COOP_GROUP_INSTR_OFFSETS
	.align		4
.L_851:
        /*0370*/ 	.byte	0x04, 0x28
        /*0372*/ 	.short	(.L_853 - .L_852)


	//   ....[0]....
.L_852:
        /*0374*/ 	.word	0x00000060


	//   ....[1]....
        /*0378*/ 	.word	0x00000170


	//   ....[2]....
        /*037c*/ 	.word	0x000001c0


	//   ....[3]....
        /*0380*/ 	.word	0x000003b0


	//   ....[4]....
        /*0384*/ 	.word	0x00000510


	//   ....[5]....
        /*0388*/ 	.word	0x00000630


	//   ....[6]....
        /*038c*/ 	.word	0x00000790


	//   ....[7]....
        /*0390*/ 	.word	0x00001bf0


	//   ....[8]....
        /*0394*/ 	.word	0x00003be0


	//   ....[9]....
        /*0398*/ 	.word	0x00005220


	//   ....[10]....
        /*039c*/ 	.word	0x00005280


	//   ....[11]....
        /*03a0*/ 	.word	0x00005900


	//   ....[12]....
        /*03a4*/ 	.word	0x00005950


	//   ....[13]....
        /*03a8*/ 	.word	0x00006150


	//   ....[14]....
        /*03ac*/ 	.word	0x000072c0


	//   ....[15]....
        /*03b0*/ 	.word	0x000073c0


	//   ....[16]....
        /*03b4*/ 	.word	0x00007740


	//   ....[17]....
        /*03b8*/ 	.word	0x000077d0


	//   ....[18]....
        /*03bc*/ 	.word	0x000089a0


	//   ....[19]....
        /*03c0*/ 	.word	0x000092d0


	//   ....[20]....
        /*03c4*/ 	.word	0x00009370


	//   ....[21]....
        /*03c8*/ 	.word	0x00009670


	//   ....[22]....
        /*03cc*/ 	.word	0x00009830


	//   ....[23]....
        /*03d0*/ 	.word	0x0000a880


	//   ....[24]....
        /*03d4*/ 	.word	0x0000b900


	//   ....[25]....
        /*03d8*/ 	.word	0x0000b9e0


	//   ....[26]....
        /*03dc*/ 	.word	0x0000bca0


	//   ....[27]....
        /*03e0*/ 	.word	0x0000be10


	//   ....[28]....
        /*03e4*/ 	.word	0x0000cfe0


	//   ....[29]....
        /*03e8*/ 	.word	0x0000d020


	//   ....[30]....
        /*03ec*/ 	.word	0x0000d050


	//   ....[31]....
        /*03f0*/ 	.word	0x0000d0e0


	//   ....[32]....
        /*03f4*/ 	.word	0x0000d100


	//   ....[33]....
        /*03f8*/ 	.word	0x0000ea60


	//   ....[34]....
        /*03fc*/ 	.word	0x00010490


	//   ....[35]....
        /*0400*/ 	.word	0x00010600


	//   ....[36]....
        /*0404*/ 	.word	0x00010630


	//   ....[37]....
        /*0408*/ 	.word	0x00010670


	//   ....[38]....
        /*040c*/ 	.word	0x000106e0


	//   ....[39]....
        /*0410*/ 	.word	0x00010740


	//   ....[40]....
        /*0414*/ 	.word	0x00010780


	//   ....[41]....
        /*0418*/ 	.word	0x00010920


	//   ....[42]....
        /*041c*/ 	.word	0x00010980


	//   ....[43]....
        /*0420*/ 	.word	0x000109c0


	//   ....[44]....
        /*0424*/ 	.word	0x00010a00


	//   ....[45]....
        /*0428*/ 	.word	0x00010a30


	//   ....[46]....
        /*042c*/ 	.word	0x00010a60


	//   ....[47]....
        /*0430*/ 	.word	0x00010af0


	//   ....[48]....
        /*0434*/ 	.word	0x00010b50


	//   ....[49]....
        /*0438*/ 	.word	0x00010be0


	//   ....[50]....
        /*043c*/ 	.word	0x00014830


	//   ....[51]....
        /*0440*/ 	.word	0x00014840


	//   ....[52]....
        /*0444*/ 	.word	0x00014950


	//   ....[53]....
        /*0448*/ 	.word	0x000149b0


	//   ....[54]....
        /*044c*/ 	.word	0x000149f0


	//   ....[55]....
        /*0450*/ 	.word	0x00014a30


	//   ....[56]....
        /*0454*/ 	.word	0x00014a60


	//   ....[57]....
        /*0458*/ 	.word	0x00014a90


	//   ....[58]....
        /*045c*/ 	.word	0x00014c20


	//   ....[59]....
        /*0460*/ 	.word	0x00014c80


	//   ....[60]....
        /*0464*/ 	.word	0x00014cc0


	//   ....[61]....
        /*0468*/ 	.word	0x00014d00


	//   ....[62]....
        /*046c*/ 	.word	0x00014d30


	//   ....[63]....
        /*0470*/ 	.word	0x00014d60


	//   ....[64]....
        /*0474*/ 	.word	0x00014e20


	//   ....[65]....
        /*0478*/ 	.word	0x00014e40


	//   ....[66]....
        /*047c*/ 	.word	0x00014eb0


	//   ....[67]....
        /*0480*/ 	.word	0x00015540


	//   ....[68]....
        /*0484*/ 	.word	0x00015c50


	//   ....[69]....
        /*0488*/ 	.word	0x00016070


	//   ....[70]....
        /*048c*/ 	.word	0x00016100


	//   ....[71]....
        /*0490*/ 	.word	0x000161a0


	//   ....[72]....
        /*0494*/ 	.word	0x00016250


	//   ....[73]....
        /*0498*/ 	.word	0x000162d0


	//   ....[74]....
        /*049c*/ 	.word	0x00016350


	//   ....[75]....
        /*04a0*/ 	.word	0x000163d0


	//   ....[76]....
        /*04a4*/ 	.word	0x00016450


	//   ....[77]....
        /*04a8*/ 	.word	0x000164e0


	//   ....[78]....
        /*04ac*/ 	.word	0x00016590


	//   ....[79]....
        /*04b0*/ 	.word	0x00016610


	//   ....[80]....
        /*04b4*/ 	.word	0x00016690


	//   ....[81]....
        /*04b8*/ 	.word	0x00016710


	//   ....[82]....
        /*04bc*/ 	.word	0x00016790


	//   ....[83]....
        /*04c0*/ 	.word	0x00016800


	//   ....[84]....
        /*04c4*/ 	.word	0x000168a0


	//   ....[85]....
        /*04c8*/ 	.word	0x00016930


	//   ....[86]....
        /*04cc*/ 	.word	0x00016a60


	//----- nvinfo : EIATTR_REG_RECONFIG
	.align		4
.L_853:
        /*04d0*/ 	.byte	0x01, 0x54
	.zero		2


	//----- nvinfo : EIATTR_SYSCALL_OFFSETS
	.align		4
        /*04d4*/ 	.byte	0x04, 0x46
        /*04d6*/ 	.short	(.L_855 - .L_854)


	//   ....[0]....
.L_854:
        /*04d8*/ 	.word	0x00003db0


	//   ....[1]....
        /*04dc*/ 	.word	0x00011b00


	//   ....[2]....
        /*04e0*/ 	.word	0x00011c40


	//   ....[3]....
        /*04e4*/ 	.word	0x00011d40


	//----- nvinfo : EIATTR_MBARRIER_INSTR_OFFSETS
	.align		4
.L_855:
        /*04e8*/ 	.byte	0x04, 0x39
        /*04ea*/ 	.short	(.L_857 - .L_856)


	//   ....[0]....
.L_856:
        /*04ec*/ 	.word	0x000002a0
        /*04f0*/ 	.word	0x000000ff
        /*04f4*/ 	.word	0x00028c00
        /*04f8*/ 	.short	0x0100
        /*04fa*/ 	.byte	0x08
	.zero		1


	//   ....[1]....
        /*04fc*/ 	.word	0x000002b0
        /*0500*/ 	.word	0x000000ff
        /*0504*/ 	.word	0x00028c20
        /*0508*/ 	.short	0x0100
        /*050a*/ 	.byte	0x08
	.zero		1


	//   ....[2]....
        /*050c*/ 	.word	0x00000360
        /*0510*/ 	.word	0x000000ff
        /*0514*/ 	.word	0x00028c30
        /*0518*/ 	.short	0x0100
        /*051a*/ 	.byte	0x06
	.zero		1


	//   ....[3]....
        /*051c*/ 	.word	0x00000370
        /*0520*/ 	.word	0x000000ff
        /*0524*/ 	.word	0x00028c40
        /*0528*/ 	.short	0x0100
        /*052a*/ 	.byte	0x06
	.zero		1


	//   ....[4]....
        /*052c*/ 	.word	0x00000380
        /*0530*/ 	.word	0x000000ff
        /*0534*/ 	.word	0x00028c38
        /*0538*/ 	.short	0x0100
        /*053a*/ 	.byte	0x06
	.zero		1


	//   ....[5]....
        /*053c*/ 	.word	0x00000390
        /*0540*/ 	.word	0x000000ff
        /*0544*/ 	.word	0x00028c48
        /*0548*/ 	.short	0x0100
        /*054a*/ 	.byte	0x06
	.zero		1


	//   ....[6]....
        /*054c*/ 	.word	0x000004c0
        /*0550*/ 	.word	0x000000ff
        /*0554*/ 	.word	0x00028c50
        /*0558*/ 	.short	0x0100
        /*055a*/ 	.byte	0x08
	.zero		1


	//   ....[7]....
        /*055c*/ 	.word	0x000004d0
        /*0560*/ 	.word	0x000000ff
        /*0564*/ 	.word	0x00028c60
        /*0568*/ 	.short	0x0100
        /*056a*/ 	.byte	0x08
	.zero		1


	//   ....[8]....
        /*056c*/ 	.word	0x000004e0
        /*0570*/ 	.word	0x000000ff
        /*0574*/ 	.word	0x00028c58
        /*0578*/ 	.short	0x0100
        /*057a*/ 	.byte	0x08
	.zero		1


	//   ....[9]....
        /*057c*/ 	.word	0x000004f0
        /*0580*/ 	.word	0x000000ff
        /*0584*/ 	.word	0x00028c68
        /*0588*/ 	.short	0x0100
        /*058a*/ 	.byte	0x08
	.zero		1


	//   ....[10]....
        /*058c*/ 	.word	0x000005e0
        /*0590*/ 	.word	0x000000ff
        /*0594*/ 	.word	0x00028c70
        /*0598*/ 	.short	0x0100
        /*059a*/ 	.byte	0x06
	.zero		1


	//   ....[11]....
        /*059c*/ 	.word	0x000005f0
        /*05a0*/ 	.word	0x000000ff
        /*05a4*/ 	.word	0x00028c80
        /*05a8*/ 	.short	0x0100
        /*05aa*/ 	.byte	0x06
	.zero		1


	//   ....[12]....
        /*05ac*/ 	.word	0x00000600
        /*05b0*/ 	.word	0x000000ff
        /*05b4*/ 	.word	0x00028c78
        /*05b8*/ 	.short	0x0100
        /*05ba*/ 	.byte	0x06
	.zero		1


	//   ....[13]....
        /*05bc*/ 	.word	0x00000610
        /*05c0*/ 	.word	0x000000ff
        /*05c4*/ 	.word	0x00028c88
        /*05c8*/ 	.short	0x0100
        /*05ca*/ 	.byte	0x06
	.zero		1


	//   ....[14]....
        /*05cc*/ 	.word	0x00000740
        /*05d0*/ 	.word	0x000000ff
        /*05d4*/ 	.word	0x00028c90
        /*05d8*/ 	.short	0x0100
        /*05da*/ 	.byte	0x08
	.zero		1


	//   ....[15]....
        /*05dc*/ 	.word	0x00000750
        /*05e0*/ 	.word	0x000000ff
        /*05e4*/ 	.word	0x00028ca0
        /*05e8*/ 	.short	0x0100
        /*05ea*/ 	.byte	0x08
	.zero		1


	//   ....[16]....
        /*05ec*/ 	.word	0x00000760
        /*05f0*/ 	.word	0x000000ff
        /*05f4*/ 	.word	0x00028c98
        /*05f8*/ 	.short	0x0100
        /*05fa*/ 	.byte	0x08
	.zero		1


	//   ....[17]....
        /*05fc*/ 	.word	0x00000770
        /*0600*/ 	.word	0x000000ff
        /*0604*/ 	.word	0x00028ca8
        /*0608*/ 	.short	0x0100
        /*060a*/ 	.byte	0x08
	.zero		1


	//   ....[18]....
        /*060c*/ 	.word	0x000008a0
        /*0610*/ 	.word	0x000000ff
        /*0614*/ 	.word	0x00028cb0
        /*0618*/ 	.short	0x0100
        /*061a*/ 	.byte	0x08
	.zero		1


	//   ....[19]....
        /*061c*/ 	.word	0x000008b0
        /*0620*/ 	.word	0x000000ff
        /*0624*/ 	.word	0x00028cc0
        /*0628*/ 	.short	0x0100
        /*062a*/ 	.byte	0x08
	.zero		1


	//   ....[20]....
        /*062c*/ 	.word	0x000008c0
        /*0630*/ 	.word	0x000000ff
        /*0634*/ 	.word	0x00028cb8
        /*0638*/ 	.short	0x0100
        /*063a*/ 	.byte	0x08
	.zero		1


	//   ....[21]....
        /*063c*/ 	.word	0x000008d0
        /*0640*/ 	.word	0x000000ff
        /*0644*/ 	.word	0x00028cc8
        /*0648*/ 	.short	0x0100
        /*064a*/ 	.byte	0x08
	.zero		1


	//   ....[22]....
        /*064c*/ 	.word	0x00001cf0
        /*0650*/ 	.word	0x000000ff
        /*0654*/ 	.word	0x00028c50
        /*0658*/ 	.short	0x010a
        /*065a*/ 	.byte	0x16
	.zero		1


	//   ....[23]....
        /*065c*/ 	.word	0x00001fc0
        /*0660*/ 	.word	0x00000000
        /*0664*/ 	.word	0x00000000
        /*0668*/ 	.short	0x0101
        /*066a*/ 	.byte	0x3f
	.zero		1


	//   ....[24]....
        /*066c*/ 	.word	0x00002900
        /*0670*/ 	.word	0x000000ff
        /*0674*/ 	.word	0x00028c50
        /*0678*/ 	.short	0x010a
        /*067a*/ 	.byte	0x14
	.zero		1


	//   ....[25]....
        /*067c*/ 	.word	0x00002940
        /*0680*/ 	.word	0x000000ff
        /*0684*/ 	.word	0x00028c50
        /*0688*/ 	.short	0x010a
        /*068a*/ 	.byte	0x14
	.zero		1


	//   ....[26]....
        /*068c*/ 	.word	0x00002b10
        /*0690*/ 	.word	0x00000003
        /*0694*/ 	.word	0x00000000
        /*0698*/ 	.short	0x0101
        /*069a*/ 	.byte	0x3f
	.zero		1


	//   ....[27]....
        /*069c*/ 	.word	0x00003e20
        /*06a0*/ 	.word	0x000000ff
        /*06a4*/ 	.word	0x00028c00
        /*06a8*/ 	.short	0x010a
        /*06aa*/ 	.byte	0x26
	.zero		1


	//   ....[28]....
        /*06ac*/ 	.word	0x00003e90
        /*06b0*/ 	.word	0x00000008
        /*06b4*/ 	.word	0x00028c30
        /*06b8*/ 	.short	0x010a
        /*06ba*/ 	.byte	0x3f
	.zero		1


	//   ....[29]....
        /*06bc*/ 	.word	0x00003ed0
        /*06c0*/ 	.word	0x00000008
        /*06c4*/ 	.word	0x00028c30
        /*06c8*/ 	.short	0x010a
        /*06ca*/ 	.byte	0x3f
	.zero		1


	//   ....[30]....
        /*06cc*/ 	.word	0x00004480
        /*06d0*/ 	.word	0x00000003
        /*06d4*/ 	.word	0x00000000
        /*06d8*/ 	.short	0x0101
        /*06da*/ 	.byte	0x3f
	.zero		1


	//   ....[31]....
        /*06dc*/ 	.word	0x00005eb0
        /*06e0*/ 	.word	0x00000008
        /*06e4*/ 	.word	0x00028c50
        /*06e8*/ 	.short	0x010a
        /*06ea*/ 	.byte	0x3f
	.zero		1


	//   ....[32]....
        /*06ec*/ 	.word	0x00005ef0
        /*06f0*/ 	.word	0x00000008
        /*06f4*/ 	.word	0x00028c50
        /*06f8*/ 	.short	0x010a
        /*06fa*/ 	.byte	0x3f
	.zero		1


	//   ....[33]....
        /*06fc*/ 	.word	0x00006170
        /*0700*/ 	.word	0x00000008
        /*0704*/ 	.word	0x00000000
        /*0708*/ 	.short	0x0101
        /*070a*/ 	.byte	0x3f
	.zero		1


	//   ....[34]....
        /*070c*/ 	.word	0x00006400
        /*0710*/ 	.word	0x000000ff
        /*0714*/ 	.word	0x00028c30
        /*0718*/ 	.short	0x010a
        /*071a*/ 	.byte	0x1b
	.zero		1


	//   ....[35]....
        /*071c*/ 	.word	0x00006440
        /*0720*/ 	.word	0x000000ff
        /*0724*/ 	.word	0x00028c30
        /*0728*/ 	.short	0x010a
        /*072a*/ 	.byte	0x1b
	.zero		1


	//   ....[36]....
        /*072c*/ 	.word	0x00006800
        /*0730*/ 	.word	0x0000000e
        /*0734*/ 	.word	0x00000000
        /*0738*/ 	.short	0x0101
        /*073a*/ 	.byte	0x3f
	.zero		1


	//   ....[37]....
        /*073c*/ 	.word	0x000086f0
        /*0740*/ 	.word	0x000000ff
        /*0744*/ 	.word	0x00028c50
        /*0748*/ 	.short	0x010a
        /*074a*/ 	.byte	0x1b
	.zero		1


	//   ....[38]....
        /*074c*/ 	.word	0x00008730
        /*0750*/ 	.word	0x000000ff
        /*0754*/ 	.word	0x00028c50
        /*0758*/ 	.short	0x010a
        /*075a*/ 	.byte	0x1b
	.zero		1


	//   ....[39]....
        /*075c*/ 	.word	0x000089c0
        /*0760*/ 	.word	0x00000015
        /*0764*/ 	.word	0x00000000
        /*0768*/ 	.short	0x0101
        /*076a*/ 	.byte	0x3f
	.zero		1


	//   ....[40]....
        /*076c*/ 	.word	0x00008d10
        /*0770*/ 	.word	0x000000ff
        /*0774*/ 	.word	0x00028c30
        /*0778*/ 	.short	0x010a
        /*077a*/ 	.byte	0x18
	.zero		1


	//   ....[41]....
        /*077c*/ 	.word	0x00008d50
        /*0780*/ 	.word	0x000000ff
        /*0784*/ 	.word	0x00028c30
        /*0788*/ 	.short	0x010a
        /*078a*/ 	.byte	0x18
	.zero		1


	//   ....[42]....
        /*078c*/ 	.word	0x00009bb0
        /*0790*/ 	.word	0x00000098
        /*0794*/ 	.word	0x00000000
        /*0798*/ 	.short	0x0101
        /*079a*/ 	.byte	0x3f
	.zero		1


	//   ....[43]....
        /*079c*/ 	.word	0x0000a5f0
        /*07a0*/ 	.word	0x000000ff
        /*07a4*/ 	.word	0x00028c50
        /*07a8*/ 	.short	0x010a
        /*07aa*/ 	.byte	0x18
	.zero		1


	//   ....[44]....
        /*07ac*/ 	.word	0x0000a630
        /*07b0*/ 	.word	0x000000ff
        /*07b4*/ 	.word	0x00028c50
        /*07b8*/ 	.short	0x010a
        /*07ba*/ 	.byte	0x18
	.zero		1


	//   ....[45]....
        /*07bc*/ 	.word	0x0000a8a0
        /*07c0*/ 	.word	0x000000aa
        /*07c4*/ 	.word	0x00000000
        /*07c8*/ 	.short	0x0101
        /*07ca*/ 	.byte	0x3f
	.zero		1


	//   ....[46]....
        /*07cc*/ 	.word	0x0000aa30
        /*07d0*/ 	.word	0x000000ff
        /*07d4*/ 	.word	0x00028c30
        /*07d8*/ 	.short	0x010a
        /*07da*/ 	.byte	0x1a
	.zero		1


	//   ....[47]....
        /*07dc*/ 	.word	0x0000aa70
        /*07e0*/ 	.word	0x000000ff
        /*07e4*/ 	.word	0x00028c30
        /*07e8*/ 	.short	0x010a
        /*07ea*/ 	.byte	0x1a
	.zero		1


	//   ....[48]....
        /*07ec*/ 	.word	0x0000ae30
        /*07f0*/ 	.word	0x00000006
        /*07f4*/ 	.word	0x00000000
        /*07f8*/ 	.short	0x0101
        /*07fa*/ 	.byte	0x3f
	.zero		1


	//   ....[49]....
        /*07fc*/ 	.word	0x0000cd30
        /*0800*/ 	.word	0x000000ff
        /*0804*/ 	.word	0x00028c50
        /*0808*/ 	.short	0x010a
        /*080a*/ 	.byte	0x1a
	.zero		1


	//   ....[50]....
        /*080c*/ 	.word	0x0000cd70
        /*0810*/ 	.word	0x000000ff
        /*0814*/ 	.word	0x00028c50
        /*0818*/ 	.short	0x010a
        /*081a*/ 	.byte	0x1a
	.zero		1


	//   ....[51]....
        /*081c*/ 	.word	0x0000d000
        /*0820*/ 	.word	0x0000000f
        /*0824*/ 	.word	0x00000000
        /*0828*/ 	.short	0x0101
        /*082a*/ 	.byte	0x3f
	.zero		1


	//   ....[52]....
        /*082c*/ 	.word	0x0000f4c0
        /*0830*/ 	.word	0x000000ff
        /*0834*/ 	.word	0x00000000
        /*0838*/ 	.short	0x0101
        /*083a*/ 	.byte	0x04
	.zero		1


	//   ....[53]....
        /*083c*/ 	.word	0x00012250
        /*0840*/ 	.word	0x00000009
        /*0844*/ 	.word	0x00028c40
        /*0848*/ 	.short	0x010a
        /*084a*/ 	.byte	0x3f
	.zero		1


	//   ....[54]....
        /*084c*/ 	.word	0x00012640
        /*0850*/ 	.word	0x0000000a
        /*0854*/ 	.word	0x00028c20
        /*0858*/ 	.short	0x010a
        /*085a*/ 	.byte	0x3f
	.zero		1


	//   ....[55]....
        /*085c*/ 	.word	0x00012700
        /*0860*/ 	.word	0x00000006
        /*0864*/ 	.word	0x00028c60
        /*0868*/ 	.short	0x010a
        /*086a*/ 	.byte	0x3f
	.zero		1


	//   ....[56]....
        /*086c*/ 	.word	0x00012ea0
        /*0870*/ 	.word	0x00000002
        /*0874*/ 	.word	0x00028c40
        /*0878*/ 	.short	0x010a
        /*087a*/ 	.byte	0x3f
	.zero		1


	//   ....[57]....
        /*087c*/ 	.word	0x000130b0
        /*0880*/ 	.word	0x00000002
        /*0884*/ 	.word	0x00028c60
        /*0888*/ 	.short	0x010a
        /*088a*/ 	.byte	0x3f
	.zero		1


	//   ....[58]....
        /*088c*/ 	.word	0x00013790
        /*0890*/ 	.word	0x00000002
        /*0894*/ 	.word	0x00028c40
        /*0898*/ 	.short	0x010a
        /*089a*/ 	.byte	0x3f
	.zero		1


	//   ....[59]....
        /*089c*/ 	.word	0x00013990
        /*08a0*/ 	.word	0x00000002
        /*08a4*/ 	.word	0x00028c60
        /*08a8*/ 	.short	0x010a
        /*08aa*/ 	.byte	0x3f
	.zero		1


	//   ....[60]....
        /*08ac*/ 	.word	0x00013fe0
        /*08b0*/ 	.word	0x00000002
        /*08b4*/ 	.word	0x00028c40
        /*08b8*/ 	.short	0x010a
        /*08ba*/ 	.byte	0x3f
	.zero		1


	//   ....[61]....
        /*08bc*/ 	.word	0x000141f0
        /*08c0*/ 	.word	0x00000002
        /*08c4*/ 	.word	0x00028c60
        /*08c8*/ 	.short	0x010a
        /*08ca*/ 	.byte	0x3f
	.zero		1


	//   ....[62]....
        /*08cc*/ 	.word	0x000154c0
        /*08d0*/ 	.word	0x00000000
        /*08d4*/ 	.word	0x00028c20
        /*08d8*/ 	.short	0x010a
        /*08da*/ 	.byte	0x3f
	.zero		1


	//   ....[63]....
        /*08dc*/ 	.word	0x00015680
        /*08e0*/ 	.word	0x00000006
        /*08e4*/ 	.word	0x00000000
        /*08e8*/ 	.short	0x010a
        /*08ea*/ 	.byte	0x3f
	.zero		1


	//   ....[64]....
        /*08ec*/ 	.word	0x000156f0
        /*08f0*/ 	.word	0x00000007
        /*08f4*/ 	.word	0x00000000
        /*08f8*/ 	.short	0x010a
        /*08fa*/ 	.byte	0x3f
	.zero		1


	//   ....[65]....
        /*08fc*/ 	.word	0x00015760
        /*0900*/ 	.word	0x00000004
        /*0904*/ 	.word	0x00000000
        /*0908*/ 	.short	0x010a
        /*090a*/ 	.byte	0x3f
	.zero		1


	//   ....[66]....
        /*090c*/ 	.word	0x00015790
        /*0910*/ 	.word	0x00000003
        /*0914*/ 	.word	0x00000000
        /*0918*/ 	.short	0x010a
        /*091a*/ 	.byte	0x3f
	.zero		1


	//   ....[67]....
        /*091c*/ 	.word	0x00015800
        /*0920*/ 	.word	0x00000003
        /*0924*/ 	.word	0x00028c50
        /*0928*/ 	.short	0x010a
        /*092a*/ 	.byte	0x3f
	.zero		1


	//   ....[68]....
        /*092c*/ 	.word	0x00015860
        /*0930*/ 	.word	0x00000006
        /*0934*/ 	.word	0x00028c50
        /*0938*/ 	.short	0x010a
        /*093a*/ 	.byte	0x3f
	.zero		1


	//   ....[69]....
        /*093c*/ 	.word	0x000158c0
        /*0940*/ 	.word	0x00000003
        /*0944*/ 	.word	0x00028c00
        /*0948*/ 	.short	0x010a
        /*094a*/ 	.byte	0x3f
	.zero		1


	//   ....[70]....
        /*094c*/ 	.word	0x00015910
        /*0950*/ 	.word	0x00000008
        /*0954*/ 	.word	0x00028c30
        /*0958*/ 	.short	0x010a
        /*095a*/ 	.byte	0x3f
	.zero		1


	//   ....[71]....
        /*095c*/ 	.word	0x00015960
        /*0960*/ 	.word	0x00000008
        /*0964*/ 	.word	0x00028c50
        /*0968*/ 	.short	0x010a
        /*096a*/ 	.byte	0x3f
	.zero		1


	//   ....[72]....
        /*096c*/ 	.word	0x000159c0
        /*0970*/ 	.word	0x0000000f
        /*0974*/ 	.word	0x00028c30
        /*0978*/ 	.short	0x010a
        /*097a*/ 	.byte	0x3f
	.zero		1


	//   ....[73]....
        /*097c*/ 	.word	0x00015a10
        /*0980*/ 	.word	0x00000015
        /*0984*/ 	.word	0x00028c50
        /*0988*/ 	.short	0x010a
        /*098a*/ 	.byte	0x3f
	.zero		1


	//   ....[74]....
        /*098c*/ 	.word	0x00015a70
        /*0990*/ 	.word	0x00000006
        /*0994*/ 	.word	0x00028c30
        /*0998*/ 	.short	0x010a
        /*099a*/ 	.byte	0x3f
	.zero		1


	//   ....[75]....
        /*099c*/ 	.word	0x00015ac0
        /*09a0*/ 	.word	0x000000aa
        /*09a4*/ 	.word	0x00028c50
        /*09a8*/ 	.short	0x010a
        /*09aa*/ 	.byte	0x3f
	.zero		1


	//   ....[76]....
        /*09ac*/ 	.word	0x00015b20
        /*09b0*/ 	.word	0x00000007
        /*09b4*/ 	.word	0x00028c30
        /*09b8*/ 	.short	0x010a
        /*09ba*/ 	.byte	0x3f
	.zero		1


	//   ....[77]....
        /*09bc*/ 	.word	0x00015b70
        /*09c0*/ 	.word	0x0000000f
        /*09c4*/ 	.word	0x00028c50
        /*09c8*/ 	.short	0x010a
        /*09ca*/ 	.byte	0x3f
	.zero		1


	//   ....[78]....
        /*09cc*/ 	.word	0x00015d10
        /*09d0*/ 	.word	0x00000009
        /*09d4*/ 	.word	0x00028c40
        /*09d8*/ 	.short	0x010a
        /*09da*/ 	.byte	0x3f
	.zero		1


	//   ....[79]....
        /*09dc*/ 	.word	0x00015d90
        /*09e0*/ 	.word	0x00000009
        /*09e4*/ 	.word	0x00028c20
        /*09e8*/ 	.short	0x010a
        /*09ea*/ 	.byte	0x3f
	.zero		1


	//   ....[80]....
        /*09ec*/ 	.word	0x00015de0
        /*09f0*/ 	.word	0x00000006
        /*09f4*/ 	.word	0x00028c60
        /*09f8*/ 	.short	0x010a
        /*09fa*/ 	.byte	0x3f
	.zero		1


	//   ....[81]....
        /*09fc*/ 	.word	0x00015e30
        /*0a00*/ 	.word	0x00000002
        /*0a04*/ 	.word	0x00028c40
        /*0a08*/ 	.short	0x010a
        /*0a0a*/ 	.byte	0x3f
	.zero		1


	//   ....[82]....
        /*0a0c*/ 	.word	0x00015e80
        /*0a10*/ 	.word	0x00000002
        /*0a14*/ 	.word	0x00028c60
        /*0a18*/ 	.short	0x010a
        /*0a1a*/ 	.byte	0x3f
	.zero		1


	//   ....[83]....
        /*0a1c*/ 	.word	0x00015ed0
        /*0a20*/ 	.word	0x00000002
        /*0a24*/ 	.word	0x00028c40
        /*0a28*/ 	.short	0x010a
        /*0a2a*/ 	.byte	0x3f
	.zero		1


	//   ....[84]....
        /*0a2c*/ 	.word	0x00015f20
        /*0a30*/ 	.word	0x00000002
        /*0a34*/ 	.word	0x00028c60
        /*0a38*/ 	.short	0x010a
        /*0a3a*/ 	.byte	0x3f
	.zero		1


	//   ....[85]....
        /*0a3c*/ 	.word	0x00015f70
        /*0a40*/ 	.word	0x00000002
        /*0a44*/ 	.word	0x00028c40
        /*0a48*/ 	.short	0x010a
        /*0a4a*/ 	.byte	0x3f
	.zero		1


	//   ....[86]....
        /*0a4c*/ 	.word	0x00015fc0
        /*0a50*/ 	.word	0x00000002
        /*0a54*/ 	.word	0x00028c60
        /*0a58*/ 	.short	0x010a
        /*0a5a*/ 	.byte	0x3f
	.zero		1


	//   ....[87]....
        /*0a5c*/ 	.word	0x00016980
        /*0a60*/ 	.word	0x00000000
        /*0a64*/ 	.word	0x00028c20
        /*0a68*/ 	.short	0x010a
        /*0a6a*/ 	.byte	0x3f
	.zero		1


	//   ....[88]....
        /*0a6c*/ 	.word	0x00016b20
        /*0a70*/ 	.word	0x00000006
        /*0a74*/ 	.word	0x00000000
        /*0a78*/ 	.short	0x010a
        /*0a7a*/ 	.byte	0x3f
	.zero		1


	//   ....[89]....
        /*0a7c*/ 	.word	0x00016b70
        /*0a80*/ 	.word	0x00000007
        /*0a84*/ 	.word	0x00000000
        /*0a88*/ 	.short	0x010a
        /*0a8a*/ 	.byte	0x3f
	.zero		1


	//   ....[90]....
        /*0a8c*/ 	.word	0x00016bc0
        /*0a90*/ 	.word	0x00000004
        /*0a94*/ 	.word	0x00000000
        /*0a98*/ 	.short	0x010a
        /*0a9a*/ 	.byte	0x3f
	.zero		1


	//----- nvinfo : EIATTR_NUM_MBARRIERS
	.align		4
.L_857:
        /*0a9c*/ 	.byte	0x03, 0x38
        /*0a9e*/ 	.short	0x0016


	//----- nvinfo : EIATTR_EXIT_INSTR_OFFSETS
	.align		4
        /*0aa0*/ 	.byte	0x04, 0x1c
        /*0aa2*/ 	.short	(.L_859 - .L_858)


	//   ....[0]....
.L_858:
        /*0aa4*/ 	.word	0x00000a70


	//   ....[1]....
        /*0aa8*/ 	.word	0x00010450


	//   ....[2]....
        /*0aac*/ 	.word	0x000104b0


	//   ....[3]....
        /*0ab0*/ 	.word	0x000157e0


	//----- nvinfo : EIATTR_MAX_THREADS
	.align		4
.L_859:
        /*0ab4*/ 	.byte	0x04, 0x05
        /*0ab6*/ 	.short	(.L_861 - .L_860)
.L_860:
        /*0ab8*/ 	.word	0x00000180
        /*0abc*/ 	.word	0x00000001
        /*0ac0*/ 	.word	0x00000001


	//----- nvinfo : EIATTR_CRS_STACK_SIZE
	.align		4
.L_861:
        /*0ac4*/ 	.byte	0x04, 0x1e
        /*0ac6*/ 	.short	(.L_863 - .L_862)
.L_862:
        /*0ac8*/ 	.word	0x00000000


	//----- nvinfo : EIATTR_CBANK_PARAM_SIZE
	.align		4
.L_863:
        /*0acc*/ 	.byte	0x03, 0x19
        /*0ace*/ 	.short	0x0a70


	//----- nvinfo : EIATTR_PARAM_CBANK
	.align		4
        /*0ad0*/ 	.byte	0x04, 0x0a
        /*0ad2*/ 	.short	(.L_865 - .L_864)
	.align		4
.L_864:
        /*0ad4*/ 	.word	index@(.nv.constant0._ZN7cutlass13device_kernelIN5flash11enable_sm90INS1_16FlashAttnFwdSm90INS1_25CollectiveMainloopFwdSm90ILi2EN4cute5tupleIJNS5_1CILi1EEES8_S8_EEENS6_IJNS7_ILi64EEESA_SA_EEELi512ENS_6half_tEfNS_4arch4Sm90ELb0ELb1ELb1ELb1ELb0ELb0ELb0ELb0ELb0ELb0ELb0ELb0EEENS1_21CollectiveEpilogueFwdINS6_IJSA_NS7_ILi512EEESA_EEES9_SC_SE_Li256ELb1ELb0ELb0ELb0EEENS1_36VarlenDynamicPersistentTileSchedulerILi64ELi64ELi256ELi32ELb0ELb0ELb1ELb1ELb0ELb1EEEEEEEEEvNT_6ParamsE)
        /*0ad8*/ 	.short	0x0210
        /*0ada*/ 	.short	0x0a70


	//----- nvinfo : EIATTR_SW_WAR
	.align		4
.L_865:
        /*0adc*/ 	.byte	0x04, 0x36
        /*0ade*/ 	.short	(.L_867 - .L_866)
.L_866:
        /*0ae0*/ 	.word	0x00000008
.L_867:


//--------------------- .nv.info._ZN7cutlass13device_kernelIN5flash11enable_sm90INS1_16FlashAttnFwdSm90INS1_25CollectiveMainloopFwdSm90ILi2EN4cute5tupleIJNS5_1CILi1EEES8_S8_EEENS6_IJNS7_ILi64EEESA_SA_EEELi512ENS_6half_tEfNS_4arch4Sm90ELb0ELb1ELb1ELb1ELb0ELb1ELb0ELb0ELb0ELb0ELb0ELb0EEENS1_21CollectiveEpilogueFwdINS6_IJSA_NS7_ILi512EEESA_EEES9_SC_SE_Li256ELb1ELb0ELb0ELb0EEENS1_36VarlenDynamicPersistentTileSchedulerILi64ELi64ELi256ELi32ELb0ELb0ELb1ELb1ELb0ELb1EEEEEEEEEvNT_6ParamsE --------------------------
	.section	.nv.info._ZN7cutlass13device_kernelIN5flash11enable_sm90INS1_16FlashAttnFwdSm90INS1_25CollectiveMainloopFwdSm90ILi2EN4cute5tupleIJNS5_1CILi1EEES8_S8_EEENS6_IJNS7_ILi64EEESA_SA_EEELi512ENS_6half_tEfNS_4arch4Sm90ELb0ELb1ELb1ELb1ELb0ELb1ELb0ELb0ELb0ELb0ELb0ELb0EEENS1_21CollectiveEpilogueFwdINS6_IJSA_NS7_ILi512EEESA_EEES9_SC_SE_Li256ELb1ELb0ELb0ELb0EEENS1_36VarlenDynamicPersistentTileSchedulerILi64ELi64ELi256ELi32ELb0ELb0ELb1ELb1ELb0ELb1EEEEEEEEEvNT_6ParamsE,"",@"SHT_CUDA_INFO"
	.sectionflags	@""
	.align	4


	//----- nvinfo : EIATTR_CUDA_API_VERSION
	.align		4
        /*0000*/ 	.byte	0x04, 0x37
        /*0002*/ 	.short	(.L_869 - .L_868)
.L_868:
        /*0004*/ 	.word	0x00000082


	//----- nvinfo : EIATTR_KPARAM_INFO
	.align		4
.L_869:
        /*0008*/ 	.byte	0x04, 0x17
        /*000a*/ 	.short	(.L_871 - .L_870)
.L_870:
        /*000c*/ 	.word	0x00000000
        /*0010*/ 	.short	0x0000
        /*0012*/ 	.short	0x0070
        /*0014*/ 	.byte	0x00, 0xf0, 0x01, 0x28


	//----- nvinfo : EIATTR_SPARSE_MMA_MASK
	.align		4
.L_871:
        /*0018*/ 	.byte	0x03, 0x50
        /*001a*/ 	.short	0x0000


	//----- nvinfo : EIATTR_MAXREG_COUNT
	.align		4
        /*001c*/ 	.byte	0x03, 0x1b
        /*001e*/ 	.short	0x00a8


	//----- nvinfo : EIATTR_NUM_BARRIERS
	.align		4
        /*0020*/ 	.byte	0x02, 0x4c
        /*0022*/ 	.byte	0x10
	.zero		1


	//----- nvinfo : EIATTR_EXTERNS
	.align		4
        /*0024*/ 	.byte	0x04, 0x0f
        /*0026*/ 	.short	(.L_873 - .L_872)


	//   ....[0]....
	.align		4
.L_872:
        /*0028*/ 	.word	index@(__assertfail)


	//----- nvinfo : EIATTR_ANNOTATIONS
	.align		4
.L_873:
        /*002c*/ 	.byte	0x04, 0x55
        /*002e*/ 	.short	(.L_875 - .L_874)


	//   ....[0]....
.L_874:
        /* <DEDUP_REMOVED lines=37> */


	//----- nvinfo : EIATTR_MERCURY_ISA_VERSION
	.align		4
.L_875:
        /*0268*/ 	.byte	0x03, 0x5f
        /*026a*/ 	.short	0x0101


	//----- nvinfo : EIATTR_UNUSED_LOAD_BYTE_OFFSET
	.align		4
        /*026c*/ 	.byte	0x04, 0x44
        /*026e*/ 	.short	(.L_877 - .L_876)


	//   ....[0]....
.L_876:
        /*0270*/ 	.word	0x00000ab0
        /*0274*/ 	.word	0x0000fff0


	//   ....[1]....
        /*0278*/ 	.word	0x00013ff0
        /*027c*/ 	.word	0x0000fff0


	//----- nvinfo : EIATTR_INT_WARP_WIDE_INSTR_OFFSETS
	.align		4
.L_877:
        /*0280*/ 	.byte	0x04, 0x31
        /*0282*/ 	.short	(.L_879 - .L_878)


	//   ....[0]....
.L_878:
        /*0284*/ 	.word	0x000001c0


	//   ....[1]....
        /*0288*/ 	.word	0x00000200


	//   ....[2]....
        /*028c*/ 	.word	0x00000270


	//   ....[3]....
        /*0290*/ 	.word	0x00019050


	//   ....[4]....
        /*0294*/ 	.word	0x000190e0


	//   ....[5]....
        /*0298*/ 	.word	0x000195d0


	//   ....[6]....
        /*029c*/ 	.word	0x00019610


	//   ....[7]....
        /*02a0*/ 	.word	0x0001be70


	//   ....[8]....
        /*02a4*/ 	.word	0x0001bf00


	//----- nvinfo : EIATTR_COOP_GROUP_MASK_REGIDS
	.align		4
.L_879:
        /*02a8*/ 	.byte	0x04, 0x29
        /*02aa*/ 	.short	(.L_881 - .L_880)


	//   ....[0]....
.L_880:
        /*02ac*/ 	.word	0xffffffff


	//   ....[1]....
        /*02b0*/ 	.word	0xffffffff


	//   ....[2]....
        /*02b4*/ 	.word	0xffffffff


	//   ....[3]....
        /*02b8*/ 	.word	0xffffffff


	//   ....[4]....
        /*02bc*/ 	.word	0xffffffff


	//   ....[5]....
        /*02c0*/ 	.word	0xffffffff


	//   ....[6]....
        /*02c4*/ 	.word	0xffffffff


	//   ....[7]....
        /*02c8*/ 	.word	0xffffffff


	//   ....[8]....
        /*02cc*/ 	.word	0xffffffff


	//   ....[9]....
        /*02d0*/ 	.word	0xffffffff


	//   ....[10]....
        /*02d4*/ 	.word	0xffffffff


	//   ....[11]....
        /*02d8*/ 	.word	0xffffffff


	//   ....[12]....
        /*02dc*/ 	.word	0xffffffff


	//   ....[13]....
        /*02e0*/ 	.word	0xffffffff


	//   ....[14]....
        /*02e4*/ 	.word	0xffffffff


	//   ....[15]....
        /*02e8*/ 	.word	0xffffffff


	//   ....[16]....
        /*02ec*/ 	.word	0xffffffff


	//   ....[17]....
        /*02f0*/ 	.word	0xffffffff


	//   ....[18]....
        /*02f4*/ 	.word	0xffffffff


	//   ....[19]....
        /*02f8*/ 	.word	0xffffffff


	//   ....[20]....
        /*02fc*/ 	.word	0xffffffff


	//   ....[21]....
        /*0300*/ 	.word	0xffffffff


	//   ....[22]....
        /*0304*/ 	.word	0xffffffff


	//   ....[23]....
        /*0308*/ 	.word	0xffffffff


	//   ....[24]....
        /*030c*/ 	.word	0xffffffff


	//   ....[25]....
        /*0310*/ 	.word	0xffffffff


	//   ....[26]....
        /*0314*/ 	.word	0xffffffff


	//   ....[27]....
        /*0318*/ 	.word	0xffffffff


	//   ....[28]....
        /*031c*/ 	.word	0xffffffff


	//   ....[29]....
        /*0320*/ 	.word	0xffffffff


	//   ....[30]....
        /*0324*/ 	.word	0xffffffff


	//   ....[31]....
        /*0328*/ 	.word	0xffffffff


	//   ....[32]....
        /*032c*/ 	.word	0xffffffff


	//   ....[33]....
        /*0330*/ 	.word	0xffffffff


	//   ....[34]....
        /*0334*/ 	.word	0xffffffff


	//   ....[35]....
        /*0338*/ 	.word	0xffffffff


	//   ....[36]....
        /*033c*/ 	.word	0xffffffff


	//   ....[37]....
        /*0340*/ 	.word	0xffffffff


	//   ....[38]....
        /*0344*/ 	.word	0xffffffff


	//   ....[39]....
        /*0348*/ 	.word	0xffffffff


	//   ....[40]....
        /*034c*/ 	.word	0xffffffff


	//   ....[41]....
        /*0350*/ 	.word	0xffffffff


	//   ....[42]....
        /*0354*/ 	.word	0xffffffff


	//   ....[43]....
        /*0358*/ 	.word	0xffffffff


	//   ....[44]....
        /*035c*/ 	.word	0xffffffff


	//   ....[45]....
        /*0360*/ 	.word	0xffffffff


	//   ....[46]....
        /*0364*/ 	.word	0xffffffff


	//   ....[47]....
        /*0368*/ 	.word	0xffffffff


	//   ....[48]....
        /*036c*/ 	.word	0xffffffff


	//   ....[49]....
        /*0370*/ 	.word	0xffffffff


	//   ....[50]....
        /*0374*/ 	.word	0xffffffff


	//   ....[51]....
        /*0378*/ 	.word	0xffffffff


	//   ....[52]....
        /*037c*/ 	.word	0xffffffff


	//   ....[53]....
        /*0380*/ 	.word	0xffffffff


	//   ....[54]....
        /*0384*/ 	.word	0xffffffff


	//   ....[55]....
        /*0388*/ 	.word	0xffffffff


	//   ....[56]....
        /*038c*/ 	.word	0xffffffff


	//   ....[57]....
        /*0390*/ 	.word	0xffffffff


	//   ....[58]....
        /*0394*/ 	.word	0xffffffff


	//   ....[59]....
        /*0398*/ 	.word	0xffffffff


	//   ....[60]....
        /*039c*/ 	.word	0xffffffff


	//   ....[61]....
        /*03a0*/ 	.word	0xffffffff


	//   ....[62]....
        /*03a4*/ 	.word	0xffffffff


	//   ....[63]....
        /*03a8*/ 	.word	0xffffffff


	//   ....[64]....
        /*03ac*/ 	.word	0xffffffff


	//   ....[65]....
        /*03b0*/ 	.word	0xffffffff


	//   ....[66]....
        /*03b4*/ 	.word	0xffffffff


	//   ....[67]....
        /*03b8*/ 	.word	0xffffffff


	//   ....[68]....
        /*03bc*/ 	.word	0x0500000f


	//   ....[69]....
        /*03c0*/ 	.word	0x0500000f


	//   ....[70]....
        /*03c4*/ 	.word	0x0500000f


	//   ....[71]....
        /*03c8*/ 	.word	0x0500000f


	//   ....[72]....
        /*03cc*/ 	.word	0x0500000f


	//   ....[73]....
        /*03d0*/ 	.word	0x0500000f


	//   ....[74]....
        /*03d4*/ 	.word	0x0500000f


	//   ....[75]....
        /*03d8*/ 	.word	0x0500000f


	//   ....[76]....
        /*03dc*/ 	.word	0x0500000f


	//   ....[77]....
        /*03e0*/ 	.word	0x0500000f


	//   ....[78]....
        /*03e4*/ 	.word	0x0500000f


	//   ....[79]....
        /*03e8*/ 	.word	0x0500000f


	//   ....[80]....
        /*03ec*/ 	.word	0x0500000f


	//   ....[81]....
        /*03f0*/ 	.word	0x0500000f


	//   ....[82]....
        /*03f4*/ 	.word	0x0500000f


	//   ....[83]....
        /*03f8*/ 	.word	0x0500000f


	//   ....[84]....
        /*03fc*/ 	.word	0x0500000f


	//   ....[85]....
        /*0400*/ 	.word	0x0500000f


	//   ....[86]....
        /*0404*/ 	.word	0x0500000f


	//   ....[87]....
        /*0408*/ 	.word	0x0500000f


	//   ....[88]....
        /*040c*/ 	.word	0x0500000f


	//   ....[89]....
        /*0410*/ 	.word	0x0500000f


	//   ....[90]....
        /*0414*/ 	.word	0x0500000f


	//   ....[91]....
        /*0418*/ 	.word	0x0500000f


	//   ....[92]....
        /*041c*/ 	.word	0x0500000f


	//   ....[93]....
        /*0420*/ 	.word	0x0500000f


	//   ....[94]....
        /*0424*/ 	.word	0x0500000f


	//   ....[95]....
        /*0428*/ 	.word	0x0500000f


	//   ....[96]....
        /*042c*/ 	.word	0x0500000f


	//   ....[97]....
        /*0430*/ 	.word	0x0500000f


	//   ....[98]....
        /*0434*/ 	.word	0x0500000f


	//   ....[99]....
        /*0438*/ 	.word	0x0500000f


	//   ....[100]....
        /*043c*/ 	.word	0x0500000f


	//   ....[101]....
        /*0440*/ 	.word	0x0500000f


	//   ....[102]....
        /*0444*/ 	.word	0x0500000f


	//   ....[103]....
        /*0448*/ 	.word	0x0500000f


	//----- nvinfo : EIATTR_COOP_GROUP_INSTR_OFFSETS
	.align		4
.L_881:
        /*044c*/ 	.byte	0x04, 0x28
        /*044e*/ 	.short	(.L_883 - .L_882)


	//   ....[0]....
.L_882:
        /*0450*/ 	.word	0x00000060


	//   ....[1]....
        /*0454*/ 	.word	0x000001d0


	//   ....[2]....
        /*0458*/ 	.word	0x00000220


	//   ....[3]....
        /*045c*/ 	.word	0x00000410


	//   ....[4]....
        /*0460*/ 	.word	0x00000570


	//   ....[5]....
        /*0464*/ 	.word	0x00000690


	//   ....[6]....
        /*0468*/ 	.word	0x000007f0


	//   ....[7]....
        /*046c*/ 	.word	0x00004bf0


	//   ....[8]....
        /*0470*/ 	.word	0x00006db0


	//   ....[9]....
        /*0474*/ 	.word	0x0000b3d0


	//   ....[10]....
        /*0478*/ 	.word	0x0000b430


	//   ....[11]....
        /*047c*/ 	.word	0x0000b6a0


	//   ....[12]....
        /*0480*/ 	.word	0x0000b720


	//   ....[13]....
        /*0484*/ 	.word	0x0000c0f0


	//   ....[14]....
        /*0488*/ 	.word	0x0000d3a0


	//   ....[15]....
        /*048c*/ 	.word	0x0000d480


	//   ....[16]....
        /*0490*/ 	.word	0x0000d860


	//   ....[17]....
        /*0494*/ 	.word	0x0000d8f0


	//   ....[18]....
        /*0498*/ 	.word	0x0000eb00


	//   ....[19]....
        /*049c*/ 	.word	0x0000f5b0


	//   ....[20]....
        /*04a0*/ 	.word	0x0000f620


	//   ....[21]....
        /*04a4*/ 	.word	0x0000f910


	//   ....[22]....
        /*04a8*/ 	.word	0x0000fa00


	//   ....[23]....
        /*04ac*/ 	.word	0x00010bb0


	//   ....[24]....
        /*04b0*/ 	.word	0x00011d50


	//   ....[25]....
        /*04b4*/ 	.word	0x00011e50


	//   ....[26]....
        /*04b8*/ 	.word	0x000121e0


	//   ....[27]....
        /*04bc*/ 	.word	0x00012240


	//   ....[28]....
        /*04c0*/ 	.word	0x000134b0


	//   ....[29]....
        /*04c4*/ 	.word	0x00013500


	//   ....[30]....
        /*04c8*/ 	.word	0x00013530


	//   ....[31]....
        /*04cc*/ 	.word	0x000135d0


	//   ....[32]....
        /*04d0*/ 	.word	0x000135f0


	//   ....[33]....
        /*04d4*/ 	.word	0x00014f80


	//   ....[34]....
        /*04d8*/ 	.word	0x00016710


	//   ....[35]....
        /*04dc*/ 	.word	0x00016880


	//   ....[36]....
        /*04e0*/ 	.word	0x000168b0


	//   ....[37]....
        /*04e4*/ 	.word	0x000168f0


	//   ....[38]....
        /*04e8*/ 	.word	0x00016960


	//   ....[39]....
        /*04ec*/ 	.word	0x000169c0


	//   ....[40]....
        /*04f0*/ 	.word	0x00016a00


	//   ....[41]....
        /*04f4*/ 	.word	0x00016ba0


	//   ....[42]....
        /*04f8*/ 	.word	0x00016c00


	//   ....[43]....
        /*04fc*/ 	.word	0x00016c40


	//   ....[44]....
        /*0500*/ 	.word	0x00016c80


	//   ....[45]....
        /*0504*/ 	.word	0x00016cb0


	//   ....[46]....
        /*0508*/ 	.word	0x00016ce0


	//   ....[47]....
        /*050c*/ 	.word	0x00016d70


	//   ....[48]....
        /*0510*/ 	.word	0x00016dd0


	//   ....[49]....
        /*0514*/ 	.word	0x00016e60


	//   ....[50]....
        /*0518*/ 	.word	0x0001bf90


	//   ....[51]....
        /*051c*/ 	.word	0x0001bfa0


	//   ....[52]....
        /*0520*/ 	.word	0x0001c0b0


	//   ....[53]....
        /*0524*/ 	.word	0x0001c110


	//   ....[54]....
        /*0528*/ 	.word	0x0001c150


	//   ....[55]....
        /*052c*/ 	.word	0x0001c190


	//   ....[56]....
        /*0530*/ 	.word	0x0001c1c0


	//   ....[57]....
        /*0534*/ 	.word	0x0001c1f0


	//   ....[58]....
        /*0538*/ 	.word	0x0001c380


	//   ....[59]....
        /*053c*/ 	.word	0x0001c3e0


	//   ....[60]....
        /*0540*/ 	.word	0x0001c420


	//   ....[61]....
        /*0544*/ 	.word	0x0001c460


	//   ....[62]....
        /*0548*/ 	.word	0x0001c490


	//   ....[63]....
        /*054c*/ 	.word	0x0001c4c0


	//   ....[64]....
        /*0550*/ 	.word	0x0001c580


	//   ....[65]....
        /*0554*/ 	.word	0x0001c5a0


	//   ....[66]....
        /*0558*/ 	.word	0x0001c610


	//   ....[67]....
        /*055c*/ 	.word	0x0001cca0


	//   ....[68]....
        /*0560*/ 	.word	0x0001d180


	//   ....[69]....
        /*0564*/ 	.word	0x0001d220


	//   ....[70]....
        /*0568*/ 	.word	0x0001d2c0


	//   ....[71]....
        /*056c*/ 	.word	0x0001d360


	//   ....[72]....
        /*0570*/ 	.word	0x0001d400


	//   ....[73]....
        /*0574*/ 	.word	0x0001d4a0


	//   ....[74]....
        /*0578*/ 	.word	0x0001d540


	//   ....[75]....
        /*057c*/ 	.word	0x0001d5e0


	//   ....[76]....
        /*0580*/ 	.word	0x0001d6d0


	//   ....[77]....
        /*0584*/ 	.word	0x0001d770


	//   ....[78]....
        /*0588*/ 	.word	0x0001d810


	//   ....[79]....
        /*058c*/ 	.word	0x0001d8b0


	//   ....[80]....
        /*0590*/ 	.word	0x0001d950


	//   ....[81]....
        /*0594*/ 	.word	0x0001d9f0


	//   ....[82]....
        /*0598*/ 	.word	0x0001da90


	//   ....[83]....
        /*059c*/ 	.word	0x0001db30


	//   ....[84]....
        /*05a0*/ 	.word	0x0001ded0


	//   ....[85]....
        /*05a4*/ 	.word	0x0001e1b0


	//   ....[86]....
        /*05a8*/ 	.word	0x0001e5d0


	//   ....[87]....
        /*05ac*/ 	.word	0x0001e660


	//   ....[88]....
        /*05b0*/ 	.word	0x0001e700


	//   ....[89]....
        /*05b4*/ 	.word	0x0001e7b0


	//   ....[90]....
        /*05b8*/ 	.word	0x0001e830


	//   ....[91]....
        /*05bc*/ 	.word	0x0001e8b0


	//   ....[92]....
        /*05c0*/ 	.word	0x0001e930


	//   ....[93]....
        /*05c4*/ 	.word	0x0001e9b0


	//   ....[94]....
        /*05c8*/ 	.word	0x0001ea40


	//   ....[95]....
        /*05cc*/ 	.word	0x0001eaf0


	//   ....[96]....
        /*05d0*/ 	.word	0x0001eb70


	//   ....[97]....
        /*05d4*/ 	.word	0x0001ebf0


	//   ....[98]....
        /*05d8*/ 	.word	0x0001ec70


	//   ....[99]....
        /*05dc*/ 	.word	0x0001ecf0


	//   ....[100]....
        /*05e0*/ 	.word	0x0001ed60


	//   ....[101]....
        /*05e4*/ 	.word	0x0001ee00


	//   ....[102]....
        /*05e8*/ 	.word	0x0001ee90


	//   ....[103]....
        /*05ec*/ 	.word	0x0001efc0


	//----- nvinfo : EIATTR_REG_RECONFIG
	.align		4
.L_883:
        /*05f0*/ 	.byte	0x01, 0x54
	.zero		2


	//----- nvinfo : EIATTR_SYSCALL_OFFSETS
	.align		4
        /*05f4*/ 	.byte	0x04, 0x46
        /*05f6*/ 	.short	(.L_885 - .L_884)


	//   ....[0]....
.L_884:
        /*05f8*/ 	.word	0x00001b30


	//   ....[1]....
        /*05fc*/ 	.word	0x00001c80


	//   ....[2]....
        /*0600*/ 	.word	0x00006f70


	//   ....[3]....
        /*0604*/ 	.word	0x00007410


	//   ....[4]....
        /*0608*/ 	.word	0x00019270


	//   ....[5]....
        /*060c*/ 	.word	0x000193b0


	//   ....[6]....
        /*0610*/ 	.word	0x000194b0


	//----- nvinfo : EIATTR_MBARRIER_INSTR_OFFSETS
	.align		4
.L_885:
        /*0614*/ 	.byte	0x04, 0x39
        /*0616*/ 	.short	(.L_887 - .L_886)


	//   ....[0]....
.L_886:
        /*0618*/ 	.word	0x00000300
        /*061c*/ 	.word	0x000000ff
        /*0620*/ 	.word	0x00028c00
        /*0624*/ 	.short	0x0100
        /*0626*/ 	.byte	0x08
	.zero		1


	//   ....[1]....
        /*0628*/ 	.word	0x00000310
        /*062c*/ 	.word	0x000000ff
        /*0630*/ 	.word	0x00028c20
        /*0634*/ 	.short	0x0100
        /*0636*/ 	.byte	0x08
	.zero		1


	//   ....[2]....
        /*0638*/ 	.word	0x000003c0
        /*063c*/ 	.word	0x000000ff
        /*0640*/ 	.word	0x00028c30
        /*0644*/ 	.short	0x0100
        /*0646*/ 	.byte	0x06
	.zero		1


	//   ....[3]....
        /*0648*/ 	.word	0x000003d0
        /*064c*/ 	.word	0x000000ff
        /*0650*/ 	.word	0x00028c40
        /*0654*/ 	.short	0x0100
        /*0656*/ 	.byte	0x06
	.zero		1


	//   ....[4]....
        /*0658*/ 	.word	0x000003e0
        /*065c*/ 	.word	0x000000ff
        /*0660*/ 	.word	0x00028c38
        /*0664*/ 	.short	0x0100
        /*0666*/ 	.byte	0x06
	.zero		1


	//   ....[5]....
        /*0668*/ 	.word	0x000003f0
        /*066c*/ 	.word	0x000000ff
        /*0670*/ 	.word	0x00028c48
        /*0674*/ 	.short	0x0100
        /*0676*/ 	.byte	0x06
	.zero		1


	//   ....[6]....
        /*0678*/ 	.word	0x00000520
        /*067c*/ 	.word	0x000000ff
        /*0680*/ 	.word	0x00028c50
        /*0684*/ 	.short	0x0100
        /*0686*/ 	.byte	0x08
	.zero		1


	//   ....[7]....
        /*0688*/ 	.word	0x00000530
        /*068c*/ 	.word	0x000000ff
        /*0690*/ 	.word	0x00028c60
        /*0694*/ 	.short	0x0100
        /*0696*/ 	.byte	0x08
	.zero		1


	//   ....[8]....
        /*0698*/ 	.word	0x00000540
        /*069c*/ 	.word	0x000000ff
        /*06a0*/ 	.word	0x00028c58
        /*06a4*/ 	.short	0x0100
        /*06a6*/ 	.byte	0x08
	.zero		1


	//   ....[9]....
        /*06a8*/ 	.word	0x00000550
        /*06ac*/ 	.word	0x000000ff
        /*06b0*/ 	.word	0x00028c68
        /*06b4*/ 	.short	0x0100
        /*06b6*/ 	.byte	0x08
	.zero		1


	//   ....[10]....
        /*06b8*/ 	.word	0x00000640
        /*06bc*/ 	.word	0x000000ff
        /*06c0*/ 	.word	0x00028c70
        /*06c4*/ 	.short	0x0100
        /*06c6*/ 	.byte	0x06
	.zero		1


	//   ....[11]....
        /*06c8*/ 	.word	0x00000650
        /*06cc*/ 	.word	0x000000ff
        /*06d0*/ 	.word	0x00028c80
        /*06d4*/ 	.short	0x0100
        /*06d6*/ 	.byte	0x06
	.zero		1


	//   ....[12]....
        /*06d8*/ 	.word	0x00000660
        /*06dc*/ 	.word	0x000000ff
        /*06e0*/ 	.word	0x00028c78
        /*06e4*/ 	.short	0x0100
        /*06e6*/ 	.byte	0x06
	.zero		1


	//   ....[13]....
        /*06e8*/ 	.word	0x00000670
        /*06ec*/ 	.word	0x000000ff
        /*06f0*/ 	.word	0x00028c88
        /*06f4*/ 	.short	0x0100
        /*06f6*/ 	.byte	0x06
	.zero		1


	//   ....[14]....
        /*06f8*/ 	.word	0x000007a0
        /*06fc*/ 	.word	0x000000ff
        /*0700*/ 	.word	0x00028c90
        /*0704*/ 	.short	0x0100
        /*0706*/ 	.byte	0x08
	.zero		1


	//   ....[15]....
        /*0708*/ 	.word	0x000007b0
        /*070c*/ 	.word	0x000000ff
        /*0710*/ 	.word	0x00028ca0
        /*0714*/ 	.short	0x0100
        /*0716*/ 	.byte	0x08
	.zero		1


	//   ....[16]....
        /*0718*/ 	.word	0x000007c0
        /*071c*/ 	.word	0x000000ff
        /*0720*/ 	.word	0x00028c98
        /*0724*/ 	.short	0x0100
        /*0726*/ 	.byte	0x08
	.zero		1


	//   ....[17]....
        /*0728*/ 	.word	0x000007d0
        /*072c*/ 	.word	0x000000ff
        /*0730*/ 	.word	0x00028ca8
        /*0734*/ 	.short	0x0100
        /*0736*/ 	.byte	0x08
	.zero		1


	//   ....[18]....
        /*0738*/ 	.word	0x00000900
        /*073c*/ 	.word	0x000000ff
        /*0740*/ 	.word	0x00028cb0
        /*0744*/ 	.short	0x0100
        /*0746*/ 	.byte	0x08
	.zero		1


	//   ....[19]....
        /*0748*/ 	.word	0x00000910
        /*074c*/ 	.word	0x000000ff
        /*0750*/ 	.word	0x00028cc0
        /*0754*/ 	.short	0x0100
        /*0756*/ 	.byte	0x08
	.zero		1


	//   ....[20]....
        /*0758*/ 	.word	0x00000920
        /*075c*/ 	.word	0x000000ff
        /*0760*/ 	.word	0x00028cb8
        /*0764*/ 	.short	0x0100
        /*0766*/ 	.byte	0x08
	.zero		1


	//   ....[21]....
        /*0768*/ 	.word	0x00000930
        /*076c*/ 	.word	0x000000ff
        /*0770*/ 	.word	0x00028cc8
        /*0774*/ 	.short	0x0100
        /*0776*/ 	.byte	0x08
	.zero		1


	//   ....[22]....
        /*0778*/ 	.word	0x000028c0
        /*077c*/ 	.word	0x00000046
        /*0780*/ 	.word	0x00028c90
        /*0784*/ 	.short	0x010a
        /*0786*/ 	.byte	0x3f
	.zero		1


	//   ....[23]....
        /*0788*/ 	.word	0x00003280
        /*078c*/ 	.word	0x00000046
        /*0790*/ 	.word	0x00028c90
        /*0794*/ 	.short	0x010a
        /*0796*/ 	.byte	0x3f
	.zero		1


	//   ....[24]....
        /*0798*/ 	.word	0x00003b00
        /*079c*/ 	.word	0x00000046
        /*07a0*/ 	.word	0x00028c90
        /*07a4*/ 	.short	0x010a
        /*07a6*/ 	.byte	0x3f
	.zero		1


	//   ....[25]....
        /*07a8*/ 	.word	0x00003d00
        /*07ac*/ 	.word	0x00000004
        /*07b0*/ 	.word	0x00000000
        /*07b4*/ 	.short	0x0101
        /*07b6*/ 	.byte	0x3f
	.zero		1


	//   ....[26]....
        /*07b8*/ 	.word	0x00003d40
        /*07bc*/ 	.word	0x00000046
        /*07c0*/ 	.word	0x00028cb0
        /*07c4*/ 	.short	0x010a
        /*07c6*/ 	.byte	0x3f
	.zero		1


	//   ....[27]....
        /*07c8*/ 	.word	0x00004390
        /*07cc*/ 	.word	0x00000046
        /*07d0*/ 	.word	0x00000000
        /*07d4*/ 	.short	0x0101
        /*07d6*/ 	.byte	0x3f
	.zero		1


	//   ....[28]....
        /*07d8*/ 	.word	0x00004d10
        /*07dc*/ 	.word	0x00000098
        /*07e0*/ 	.word	0x00028c50
        /*07e4*/ 	.short	0x010a
        /*07e6*/ 	.byte	0x3f
	.zero		1


	//   ....[29]....
        /*07e8*/ 	.word	0x000050d0
        /*07ec*/ 	.word	0x00000000
        /*07f0*/ 	.word	0x00000000
        /*07f4*/ 	.short	0x0101
        /*07f6*/ 	.byte	0x3f
	.zero		1


	//   ....[30]....
        /*07f8*/ 	.word	0x000059f0
        /*07fc*/ 	.word	0x00000000
        /*0800*/ 	.word	0x00028c50
        /*0804*/ 	.short	0x010a
        /*0806*/ 	.byte	0x3f
	.zero		1


	//   ....[31]....
        /*0808*/ 	.word	0x00005a40
        /*080c*/ 	.word	0x00000000
        /*0810*/ 	.word	0x00028c50
        /*0814*/ 	.short	0x010a
        /*0816*/ 	.byte	0x3f
	.zero		1


	//   ....[32]....
        /*0818*/ 	.word	0x00005d00
        /*081c*/ 	.word	0x00000000
        /*0820*/ 	.word	0x00000000
        /*0824*/ 	.short	0x0101
        /*0826*/ 	.byte	0x3f
	.zero		1


	//   ....[33]....
        /*0828*/ 	.word	0x00007000
        /*082c*/ 	.word	0x00000002
        /*0830*/ 	.word	0x00028c00
        /*0834*/ 	.short	0x010a
        /*0836*/ 	.byte	0x3f
	.zero		1


	//   ....[34]....
        /*0838*/ 	.word	0x00007050
        /*083c*/ 	.word	0x00000002
        /*0840*/ 	.word	0x00028c00
        /*0844*/ 	.short	0x010a
        /*0846*/ 	.byte	0x3f
	.zero		1


	//   ....[35]....
        /*0848*/ 	.word	0x00007c80
        /*084c*/ 	.word	0x00000002
        /*0850*/ 	.word	0x00028c00
        /*0854*/ 	.short	0x010a
        /*0856*/ 	.byte	0x3f
	.zero		1


	//   ....[36]....
        /*0858*/ 	.word	0x00008fb0
        /*085c*/ 	.word	0x00000002
        /*0860*/ 	.word	0x00028c00
        /*0864*/ 	.short	0x010a
        /*0866*/ 	.byte	0x3f
	.zero		1


	//   ....[37]....
        /*0868*/ 	.word	0x00009e40
        /*086c*/ 	.word	0x00000009
        /*0870*/ 	.word	0x00028c30
        /*0874*/ 	.short	0x010a
        /*0876*/ 	.byte	0x3f
	.zero		1


	//   ....[38]....
        /*0878*/ 	.word	0x00009ed0
        /*087c*/ 	.word	0x00000009
        /*0880*/ 	.word	0x00028c30
        /*0884*/ 	.short	0x010a
        /*0886*/ 	.byte	0x3f
	.zero		1


	//   ....[39]....
        /*0888*/ 	.word	0x0000a520
        /*088c*/ 	.word	0x00000000
        /*0890*/ 	.word	0x00000000
        /*0894*/ 	.short	0x0101
        /*0896*/ 	.byte	0x3f
	.zero		1


	//   ....[40]....
        /*0898*/ 	.word	0x0000bd70
        /*089c*/ 	.word	0x00000009
        /*08a0*/ 	.word	0x00028c50
        /*08a4*/ 	.short	0x010a
        /*08a6*/ 	.byte	0x3f
	.zero		1


	//   ....[41]....
        /*08a8*/ 	.word	0x0000be20
        /*08ac*/ 	.word	0x00000009
        /*08b0*/ 	.word	0x00028c50
        /*08b4*/ 	.short	0x010a
        /*08b6*/ 	.byte	0x3f
	.zero		1


	//   ....[42]....
        /*08b8*/ 	.word	0x0000c110
        /*08bc*/ 	.word	0x00000009
        /*08c0*/ 	.word	0x00000000
        /*08c4*/ 	.short	0x0101
        /*08c6*/ 	.byte	0x3f
	.zero		1


	//   ....[43]....
        /*08c8*/ 	.word	0x0000c3c0
        /*08cc*/ 	.word	0x000000d8
        /*08d0*/ 	.word	0x00028c30
        /*08d4*/ 	.short	0x010a
        /*08d6*/ 	.byte	0x3f
	.zero		1


	//   ....[44]....
        /*08d8*/ 	.word	0x0000c430
        /*08dc*/ 	.word	0x000000d8
        /*08e0*/ 	.word	0x00028c30
        /*08e4*/ 	.short	0x010a
        /*08e6*/ 	.byte	0x3f
	.zero		1


	//   ....[45]....
        /*08e8*/ 	.word	0x0000c8d0
        /*08ec*/ 	.word	0x00000098
        /*08f0*/ 	.word	0x00000000
        /*08f4*/ 	.short	0x0101
        /*08f6*/ 	.byte	0x3f
	.zero		1


	//   ....[46]....
        /*08f8*/ 	.word	0x0000e7d0
        /*08fc*/ 	.word	0x000000d8
        /*0900*/ 	.word	0x00028c50
        /*0904*/ 	.short	0x010a
        /*0906*/ 	.byte	0x3f
	.zero		1


	//   ....[47]....
        /*0908*/ 	.word	0x0000e820
        /*090c*/ 	.word	0x000000d8
        /*0910*/ 	.word	0x00028c50
        /*0914*/ 	.short	0x010a
        /*0916*/ 	.byte	0x3f
	.zero		1


	//   ....[48]....
        /*0918*/ 	.word	0x0000eb20
        /*091c*/ 	.word	0x000000d8
        /*0920*/ 	.word	0x00000000
        /*0924*/ 	.short	0x0101
        /*0926*/ 	.byte	0x3f
	.zero		1


	//   ....[49]....
        /*0928*/ 	.word	0x0000eeb0
        /*092c*/ 	.word	0x00000009
        /*0930*/ 	.word	0x00028c30
        /*0934*/ 	.short	0x010a
        /*0936*/ 	.byte	0x3f
	.zero		1


	//   ....[50]....
        /*0938*/ 	.word	0x0000ef20
        /*093c*/ 	.word	0x00000009
        /*0940*/ 	.word	0x00028c30
        /*0944*/ 	.short	0x010a
        /*0946*/ 	.byte	0x3f
	.zero		1


	//   ....[51]....
        /*0948*/ 	.word	0x0000fd30
        /*094c*/ 	.word	0x0000009a
        /*0950*/ 	.word	0x00000000
        /*0954*/ 	.short	0x0101
        /*0956*/ 	.byte	0x3f
	.zero		1


	//   ....[52]....
        /*0958*/ 	.word	0x000108a0
        /*095c*/ 	.word	0x00000009
        /*0960*/ 	.word	0x00028c50
        /*0964*/ 	.short	0x010a
        /*0966*/ 	.byte	0x3f
	.zero		1


	//   ....[53]....
        /*0968*/ 	.word	0x000108f0
        /*096c*/ 	.word	0x00000009
        /*0970*/ 	.word	0x00028c50
        /*0974*/ 	.short	0x010a
        /*0976*/ 	.byte	0x3f
	.zero		1


	//   ....[54]....
        /*0978*/ 	.word	0x00010bd0
        /*097c*/ 	.word	0x00000009
        /*0980*/ 	.word	0x00000000
        /*0984*/ 	.short	0x0101
        /*0986*/ 	.byte	0x3f
	.zero		1


	//   ....[55]....
        /*0988*/ 	.word	0x00010d30
        /*098c*/ 	.word	0x000000bf
        /*0990*/ 	.word	0x00028c30
        /*0994*/ 	.short	0x010a
        /*0996*/ 	.byte	0x3f
	.zero		1


	//   ....[56]....
        /*0998*/ 	.word	0x00010da0
        /*099c*/ 	.word	0x000000bf
        /*09a0*/ 	.word	0x00028c30
        /*09a4*/ 	.short	0x010a
        /*09a6*/ 	.byte	0x3f
	.zero		1


	//   ....[57]....
        /*09a8*/ 	.word	0x00011230
        /*09ac*/ 	.word	0x00000014
        /*09b0*/ 	.word	0x00000000
        /*09b4*/ 	.short	0x0101
        /*09b6*/ 	.byte	0x3f
	.zero		1


	//   ....[58]....
        /*09b8*/ 	.word	0x00013180
        /*09bc*/ 	.word	0x000000bf
        /*09c0*/ 	.word	0x00028c50
        /*09c4*/ 	.short	0x010a
        /*09c6*/ 	.byte	0x3f
	.zero		1


	//   ....[59]....
        /*09c8*/ 	.word	0x000131d0
        /*09cc*/ 	.word	0x000000bf
        /*09d0*/ 	.word	0x00028c50
        /*09d4*/ 	.short	0x010a
        /*09d6*/ 	.byte	0x3f
	.zero		1


	//   ....[60]....
        /*09d8*/ 	.word	0x000134d0
        /*09dc*/ 	.word	0x000000bf
        /*09e0*/ 	.word	0x00000000
        /*09e4*/ 	.short	0x0101
        /*09e6*/ 	.byte	0x3f
	.zero		1


	//   ....[61]....
        /*09e8*/ 	.word	0x000157f0
        /*09ec*/ 	.word	0x00000000
        /*09f0*/ 	.word	0x00000000
        /*09f4*/ 	.short	0x0101
        /*09f6*/ 	.byte	0x3f
	.zero		1


	//   ....[62]....
        /*09f8*/ 	.word	0x00017e20
        /*09fc*/ 	.word	0x00000007
        /*0a00*/ 	.word	0x00028c20
        /*0a04*/ 	.short	0x010a
        /*0a06*/ 	.byte	0x3f
	.zero		1


	//   ....[63]....
        /*0a08*/ 	.word	0x00017eb0
        /*0a0c*/ 	.word	0x00000008
        /*0a10*/ 	.word	0x00028ca0
        /*0a14*/ 	.short	0x010a
        /*0a16*/ 	.byte	0x3f
	.zero		1


	//   ....[64]....
        /*0a18*/ 	.word	0x00018090
        /*0a1c*/ 	.word	0x00000008
        /*0a20*/ 	.word	0x00028cc0
        /*0a24*/ 	.short	0x010a
        /*0a26*/ 	.byte	0x3f
	.zero		1


	//   ....[65]....
        /*0a28*/ 	.word	0x000185e0
        /*0a2c*/ 	.word	0x00000009
        /*0a30*/ 	.word	0x00028ca0
        /*0a34*/ 	.short	0x010a
        /*0a36*/ 	.byte	0x3f
	.zero		1


	//   ....[66]....
        /*0a38*/ 	.word	0x000187a0
        /*0a3c*/ 	.word	0x00000009
        /*0a40*/ 	.word	0x00028cc0
        /*0a44*/ 	.short	0x010a
        /*0a46*/ 	.byte	0x3f
	.zero		1


	//   ....[67]....
        /*0a48*/ 	.word	0x000199c0
        /*0a4c*/ 	.word	0x00000005
        /*0a50*/ 	.word	0x00028c40
        /*0a54*/ 	.short	0x010a
        /*0a56*/ 	.byte	0x3f
	.zero		1


	//   ....[68]....
        /*0a58*/ 	.word	0x00019db0
        /*0a5c*/ 	.word	0x00000007
        /*0a60*/ 	.word	0x00028c20
        /*0a64*/ 	.short	0x010a
        /*0a66*/ 	.byte	0x3f
	.zero		1


	//   ....[69]....
        /*0a68*/ 	.word	0x00019e70
        /*0a6c*/ 	.word	0x00000002
        /*0a70*/ 	.word	0x00028c60
        /*0a74*/ 	.short	0x010a
        /*0a76*/ 	.byte	0x3f
	.zero		1


	//   ....[70]....
        /*0a78*/ 	.word	0x0001a600
        /*0a7c*/ 	.word	0x00000002
        /*0a80*/ 	.word	0x00028c40
        /*0a84*/ 	.short	0x010a
        /*0a86*/ 	.byte	0x3f
	.zero		1


	//   ....[71]....
        /*0a88*/ 	.word	0x0001a810
        /*0a8c*/ 	.word	0x00000002
        /*0a90*/ 	.word	0x00028c60
        /*0a94*/ 	.short	0x010a
        /*0a96*/ 	.byte	0x3f
	.zero		1


	//   ....[72]....
        /*0a98*/ 	.word	0x0001aef0
        /*0a9c*/ 	.word	0x00000002
        /*0aa0*/ 	.word	0x00028c40
        /*0aa4*/ 	.short	0x010a
        /*0aa6*/ 	.byte	0x3f
	.zero		1


	//   ....[73]....
        /*0aa8*/ 	.word	0x0001b0f0
        /*0aac*/ 	.word	0x00000002
        /*0ab0*/ 	.word	0x00028c60
        /*0ab4*/ 	.short	0x010a
        /*0ab6*/ 	.byte	0x3f
	.zero		1


	//   ....[74]....
        /*0ab8*/ 	.word	0x0001b740
        /*0abc*/ 	.word	0x00000002
        /*0ac0*/ 	.word	0x00028c40
        /*0ac4*/ 	.short	0x010a
        /*0ac6*/ 	.byte	0x3f
	.zero		1


	//   ....[75]....
        /*0ac8*/ 	.word	0x0001b950
        /*0acc*/ 	.word	0x00000002
        /*0ad0*/ 	.word	0x00028c60
        /*0ad4*/ 	.short	0x010a
        /*0ad6*/ 	.byte	0x3f
	.zero		1


	//   ....[76]....
        /*0ad8*/ 	.word	0x0001cc20
        /*0adc*/ 	.word	0x00000000
        /*0ae0*/ 	.word	0x00028c20
        /*0ae4*/ 	.short	0x010a
        /*0ae6*/ 	.byte	0x3f
	.zero		1


	//   ....[77]....
        /*0ae8*/ 	.word	0x0001cdd0
        /*0aec*/ 	.word	0x00000006
        /*0af0*/ 	.word	0x00000000
        /*0af4*/ 	.short	0x010a
        /*0af6*/ 	.byte	0x3f
	.zero		1


	//   ....[78]....
        /*0af8*/ 	.word	0x0001ce40
        /*0afc*/ 	.word	0x00000007
        /*0b00*/ 	.word	0x00000000
        /*0b04*/ 	.short	0x010a
        /*0b06*/ 	.byte	0x3f
	.zero		1


	//   ....[79]....
        /*0b08*/ 	.word	0x0001ceb0
        /*0b0c*/ 	.word	0x00000004
        /*0b10*/ 	.word	0x00000000
        /*0b14*/ 	.short	0x010a
        /*0b16*/ 	.byte	0x3f
	.zero		1


	//   ....[80]....
        /*0b18*/ 	.word	0x0001cee0
        /*0b1c*/ 	.word	0x00000003
        /*0b20*/ 	.word	0x00000000
        /*0b24*/ 	.short	0x010a
        /*0b26*/ 	.byte	0x3f
	.zero		1


	//   ....[81]....
        /*0b28*/ 	.word	0x0001cf40
        /*0b2c*/ 	.word	0x00000046
        /*0b30*/ 	.word	0x00028c90
        /*0b34*/ 	.short	0x010a
        /*0b36*/ 	.byte	0x3f
	.zero		1


	//   ....[82]....
        /*0b38*/ 	.word	0x0001cf90
        /*0b3c*/ 	.word	0x00000046
        /*0b40*/ 	.word	0x00028c90
        /*0b44*/ 	.short	0x010a
        /*0b46*/ 	.byte	0x3f
	.zero		1


	//   ....[83]....
        /*0b48*/ 	.word	0x0001cfe0
        /*0b4c*/ 	.word	0x00000046
        /*0b50*/ 	.word	0x00028c90
        /*0b54*/ 	.short	0x010a
        /*0b56*/ 	.byte	0x3f
	.zero		1


	//   ....[84]....
        /*0b58*/ 	.word	0x0001d030
        /*0b5c*/ 	.word	0x00000046
        /*0b60*/ 	.word	0x00028cb0
        /*0b64*/ 	.short	0x010a
        /*0b66*/ 	.byte	0x3f
	.zero		1


	//   ....[85]....
        /*0b68*/ 	.word	0x0001d080
        /*0b6c*/ 	.word	0x00000098
        /*0b70*/ 	.word	0x00028c50
        /*0b74*/ 	.short	0x010a
        /*0b76*/ 	.byte	0x3f
	.zero		1


	//   ....[86]....
        /*0b78*/ 	.word	0x0001d0d0
        /*0b7c*/ 	.word	0x00000000
        /*0b80*/ 	.word	0x00028c50
        /*0b84*/ 	.short	0x010a
        /*0b86*/ 	.byte	0x3f
	.zero		1


	//   ....[87]....
        /*0b88*/ 	.word	0x0001d620
        /*0b8c*/ 	.word	0x00000002
        /*0b90*/ 	.word	0x00028c00
        /*0b94*/ 	.short	0x010a
        /*0b96*/ 	.byte	0x3f
	.zero		1


	//   ....[88]....
        /*0b98*/ 	.word	0x0001db70
        /*0b9c*/ 	.word	0x00000002
        /*0ba0*/ 	.word	0x00028c00
        /*0ba4*/ 	.short	0x010a
        /*0ba6*/ 	.byte	0x3f
	.zero		1


	//   ....[89]....
        /*0ba8*/ 	.word	0x0001dbc0
        /*0bac*/ 	.word	0x00000009
        /*0bb0*/ 	.word	0x00028c30
        /*0bb4*/ 	.short	0x010a
        /*0bb6*/ 	.byte	0x3f
	.zero		1


	//   ....[90]....
        /*0bb8*/ 	.word	0x0001dc10
        /*0bbc*/ 	.word	0x00000009
        /*0bc0*/ 	.word	0x00028c50
        /*0bc4*/ 	.short	0x010a
        /*0bc6*/ 	.byte	0x3f
	.zero		1


	//   ....[91]....
        /*0bc8*/ 	.word	0x0001dc60
        /*0bcc*/ 	.word	0x000000d8
        /*0bd0*/ 	.word	0x00028c30
        /*0bd4*/ 	.short	0x010a
        /*0bd6*/ 	.byte	0x3f
	.zero		1


	//   ....[92]....
        /*0bd8*/ 	.word	0x0001dcb0
        /*0bdc*/ 	.word	0x000000d8
        /*0be0*/ 	.word	0x00028c50
        /*0be4*/ 	.short	0x010a
        /*0be6*/ 	.byte	0x3f
	.zero		1


	//   ....[93]....
        /*0be8*/ 	.word	0x0001dd00
        /*0bec*/ 	.word	0x00000009
        /*0bf0*/ 	.word	0x00028c30
        /*0bf4*/ 	.short	0x010a
        /*0bf6*/ 	.byte	0x3f
	.zero		1


	//   ....[94]....
        /*0bf8*/ 	.word	0x0001dd50
        /*0bfc*/ 	.word	0x00000009
        /*0c00*/ 	.word	0x00028c50
        /*0c04*/ 	.short	0x010a
        /*0c06*/ 	.byte	0x3f
	.zero		1


	//   ....[95]....
        /*0c08*/ 	.word	0x0001dda0
        /*0c0c*/ 	.word	0x000000bf
        /*0c10*/ 	.word	0x00028c30
        /*0c14*/ 	.short	0x010a
        /*0c16*/ 	.byte	0x3f
	.zero		1


	//   ....[96]....
        /*0c18*/ 	.word	0x0001ddf0
        /*0c1c*/ 	.word	0x000000bf
        /*0c20*/ 	.word	0x00028c50
        /*0c24*/ 	.short	0x010a
        /*0c26*/ 	.byte	0x3f
	.zero		1


	//   ....[97]....
        /*0c28*/ 	.word	0x0001df90
        /*0c2c*/ 	.word	0x00000007
        /*0c30*/ 	.word	0x00028c20
        /*0c34*/ 	.short	0x010a
        /*0c36*/ 	.byte	0x3f
	.zero		1


	//   ....[98]....
        /*0c38*/ 	.word	0x0001dfe0
        /*0c3c*/ 	.word	0x00000008
        /*0c40*/ 	.word	0x00028ca0
        /*0c44*/ 	.short	0x010a
        /*0c46*/ 	.byte	0x3f
	.zero		1


	//   ....[99]....
        /*0c48*/ 	.word	0x0001e030
        /*0c4c*/ 	.word	0x00000008
        /*0c50*/ 	.word	0x00028cc0
        /*0c54*/ 	.short	0x010a
        /*0c56*/ 	.byte	0x3f
	.zero		1


	//   ....[100]....
        /*0c58*/ 	.word	0x0001e080
        /*0c5c*/ 	.word	0x00000009
        /*0c60*/ 	.word	0x00028ca0
        /*0c64*/ 	.short	0x010a
        /*0c66*/ 	.byte	0x3f
	.zero		1


	//   ....[101]....
        /*0c68*/ 	.word	0x0001e0d0
        /*0c6c*/ 	.word	0x00000009
        /*0c70*/ 	.word	0x00028cc0
        /*0c74*/ 	.short	0x010a
        /*0c76*/ 	.byte	0x3f
	.zero		1


	//   ....[102]....
        /*0c78*/ 	.word	0x0001e270
        /*0c7c*/ 	.word	0x00000005
        /*0c80*/ 	.word	0x00028c40
        /*0c84*/ 	.short	0x010a
        /*0c86*/ 	.byte	0x3f
	.zero		1


	//   ....[103]....
        /*0c88*/ 	.word	0x0001e2f0
        /*0c8c*/ 	.word	0x00000005
        /*0c90*/ 	.word	0x00028c20
        /*0c94*/ 	.short	0x010a
        /*0c96*/ 	.byte	0x3f
	.zero		1


	//   ....[104]....
        /*0c98*/ 	.word	0x0001e340
        /*0c9c*/ 	.word	0x00000002
        /*0ca0*/ 	.word	0x00028c60
        /*0ca4*/ 	.short	0x010a
        /*0ca6*/ 	.byte	0x3f
	.zero		1


	//   ....[105]....
        /*0ca8*/ 	.word	0x0001e390
        /*0cac*/ 	.word	0x00000002
        /*0cb0*/ 	.word	0x00028c40
        /*0cb4*/ 	.short	0x010a
        /*0cb6*/ 	.byte	0x3f
	.zero		1


	//   ....[106]....
        /*0cb8*/ 	.word	0x0001e3e0
        /*0cbc*/ 	.word	0x00000002
        /*0cc0*/ 	.word	0x00028c60
        /*0cc4*/ 	.short	0x010a
        /*0cc6*/ 	.byte	0x3f
	.zero		1


	//   ....[107]....
        /*0cc8*/ 	.word	0x0001e430
        /*0ccc*/ 	.word	0x00000002
        /*0cd0*/ 	.word	0x00028c40
        /*0cd4*/ 	.short	0x010a
        /*0cd6*/ 	.byte	0x3f
	.zero		1


	//   ....[108]....
        /*0cd8*/ 	.word	0x0001e480
        /*0cdc*/ 	.word	0x00000002
        /*0ce0*/ 	.word	0x00028c60
        /*0ce4*/ 	.short	0x010a
        /*0ce6*/ 	.byte	0x3f
	.zero		1


	//   ....[109]....
        /*0ce8*/ 	.word	0x0001e4d0
        /*0cec*/ 	.word	0x00000002
        /*0cf0*/ 	.word	0x00028c40
        /*0cf4*/ 	.short	0x010a
        /*0cf6*/ 	.byte	0x3f
	.zero		1


	//   ....[110]....
        /*0cf8*/ 	.word	0x0001e520
        /*0cfc*/ 	.word	0x00000002
        /*0d00*/ 	.word	0x00028c60
        /*0d04*/ 	.short	0x010a
        /*0d06*/ 	.byte	0x3f
	.zero		1


	//   ....[111]....
        /*0d08*/ 	.word	0x0001eee0
        /*0d0c*/ 	.word	0x00000000
        /*0d10*/ 	.word	0x00028c20
        /*0d14*/ 	.short	0x010a
        /*0d16*/ 	.byte	0x3f
	.zero		1


	//   ....[112]....
        /*0d18*/ 	.word	0x0001f080
        /*0d1c*/ 	.word	0x00000006
        /*0d20*/ 	.word	0x00000000
        /*0d24*/ 	.short	0x010a
        /*0d26*/ 	.byte	0x3f
	.zero		1


	//   ....[113]....
        /*0d28*/ 	.word	0x0001f0d0
        /*0d2c*/ 	.word	0x00000007
        /*0d30*/ 	.word	0x00000000
        /*0d34*/ 	.short	0x010a
        /*0d36*/ 	.byte	0x3f
	.zero		1


	//   ....[114]....
        /*0d38*/ 	.word	0x0001f120
        /*0d3c*/ 	.word	0x00000004
        /*0d40*/ 	.word	0x00000000
        /*0d44*/ 	.short	0x010a
        /*0d46*/ 	.byte	0x3f
	.zero		1


	//----- nvinfo : EIATTR_NUM_MBARRIERS
	.align		4
.L_887:
        /*0d48*/ 	.byte	0x03, 0x38
        /*0d4a*/ 	.short	0x0016


	//----- nvinfo : EIATTR_EXIT_INSTR_OFFSETS
	.align		4
        /*0d4c*/ 	.byte	0x04, 0x1c
        /*0d4e*/ 	.short	(.L_889 - .L_888)


	//   ....[0]....
.L_888:
        /*0d50*/ 	.word	0x0001cf30


	//----- nvinfo : EIATTR_MAX_THREADS
	.align		4
.L_889:
        /*0d54*/ 	.byte	0x04, 0x05
        /*0d56*/ 	.short	(.L_891 - .L_890)
.L_890:
        /*0d58*/ 	.word	0x00000180
        /*0d5c*/ 	.word	0x00000001
        /*0d60*/ 	.word	0x00000001


	//----- nvinfo : EIATTR_CRS_STACK_SIZE
	.align		4
.L_891:
        /*0d64*/ 	.byte	0x04, 0x1e
        /*0d66*/ 	.short	(.L_893 - .L_892)
.L_892:
        /*0d68*/ 	.word	0x00000000


	//----- nvinfo : EIATTR_CBANK_PARAM_SIZE
	.align		4
.L_893:
        /*0d6c*/ 	.byte	0x03, 0x19
        /*0d6e*/ 	.short	0x0a70


	//----- nvinfo : EIATTR_PARAM_CBANK
	.align		4
        /*0d70*/ 	.byte	0x04, 0x0a
        /*0d72*/ 	.short	(.L_895 - .L_894)
	.align		4
.L_894:
        /*0d74*/ 	.word	index@(.nv.constant0._ZN7cutlass13device_kernelIN5flash11enable_sm90INS1_16FlashAttnFwdSm90INS1_25CollectiveMainloopFwdSm90ILi2EN4cute5tupleIJNS5_1CILi1EEES8_S8_EEENS6_IJNS7_ILi64EEESA_SA_EEELi512ENS_6half_tEfNS_4arch4Sm90ELb0ELb1ELb1ELb1ELb0ELb1ELb0ELb0ELb0ELb0ELb0ELb0EEENS1_21CollectiveEpilogueFwdINS6_IJSA_NS7_ILi512EEESA_EEES9_SC_SE_Li256ELb1ELb0ELb0ELb0EEENS1_36VarlenDynamicPersistentTileSchedulerILi64ELi64ELi256ELi32ELb0ELb0ELb1ELb1ELb0ELb1EEEEEEEEEvNT_6ParamsE)
        /*0d78*/ 	.short	0x0210
        /*0d7a*/ 	.short	0x0a70


	//----- nvinfo : EIATTR_SW_WAR
	.align		4
.L_895:
        /*0d7c*/ 	.byte	0x04, 0x36
        /*0d7e*/ 	.short	(.L_897 - .L_896)
.L_896:
        /*0d80*/ 	.word	0x00000008
.L_897:


//--------------------- .nv.info._ZN7cutlass13device_kernelIN5flash11enable_sm90INS1_16FlashAttnFwdSm90INS1_25CollectiveMainloopFwdSm90ILi2EN4cute5tupleIJNS5_1CILi1EEES8_S8_EEENS6_IJNS7_ILi64EEESA_SA_EEELi512ENS_6half_tEfNS_4arch4Sm90ELb0ELb1ELb1ELb1ELb0ELb0ELb1ELb0ELb0ELb0ELb0ELb0EEENS1_21CollectiveEpilogueFwdINS6_IJSA_NS7_ILi512EEESA_EEES9_SC_SE_Li256ELb1ELb0ELb0ELb0EEENS1_36VarlenDynamicPersistentTileSchedulerILi64ELi64ELi256ELi32ELb0ELb0ELb1ELb1ELb0ELb1EEEEEEEEEvNT_6ParamsE --------------------------
	.section	.nv.info._ZN7cutlass13device_kernelIN5flash11enable_sm90INS1_16FlashAttnFwdSm90INS1_25CollectiveMainloopFwdSm90ILi2EN4cute5tupleIJNS5_1CILi1EEES8_S8_EEENS6_IJNS7_ILi64EEESA_SA_EEELi512ENS_6half_tEfNS_4arch4Sm90ELb0ELb1ELb1ELb1ELb0ELb0ELb1ELb0ELb0ELb0ELb0ELb0EEENS1_21CollectiveEpilogueFwdINS6_IJSA_NS7_ILi512EEESA_EEES9_SC_SE_Li256ELb1ELb0ELb0ELb0EEENS1_36VarlenDynamicPersistentTileSchedulerILi64ELi64ELi256ELi32ELb0ELb0ELb1ELb1ELb0ELb1EEEEEEEEEvNT_6ParamsE,"",@"SHT_CUDA_INFO"
	.sectionflags	@""
	.align	4


	//----- nvinfo : EIATTR_CUDA_API_VERSION
	.align		4
        /*0000*/ 	.byte	0x04, 0x37
        /*0002*/ 	.short	(.L_899 - .L_898)
.L_898:
        /*0004*/ 	.word	0x00000082


	//----- nvinfo : EIATTR_KPARAM_INFO
	.align		4
.L_899:
        /*0008*/ 	.byte	0x04, 0x17
        /*000a*/ 	.short	(.L_901 - .L_900)
.L_900:
        /*000c*/ 	.word	0x00000000
        /*0010*/ 	.short	0x0000
        /*0012*/ 	.short	0x0070
        /*0014*/ 	.byte	0x00, 0xf0, 0x01, 0x2c


	//----- nvinfo : EIATTR_SPARSE_MMA_MASK
	.align		4
.L_901:
        /*0018*/ 	.byte	0x03, 0x50
        /*001a*/ 	.short	0x0000


	//----- nvinfo : EIATTR_MAXREG_COUNT
	.align		4
        /*001c*/ 	.byte	0x03, 0x1b
        /*001e*/ 	.short	0x00a8


	//----- nvinfo : EIATTR_NUM_BARRIERS
	.align		4
        /*0020*/ 	.byte	0x02, 0x4c
        /*0022*/ 	.byte	0x10
	.zero		1


	//----- nvinfo : EIATTR_EXTERNS
	.align		4
        /*0024*/ 	.byte	0x04, 0x0f
        /*0026*/ 	.short	(.L_903 - .L_902)


	//   ....[0]....
	.align		4
.L_902:
        /*0028*/ 	.word	index@(__assertfail)


	//----- nvinfo : EIATTR_ANNOTATIONS
	.align		4
.L_903:
        /*002c*/ 	.byte	0x04, 0x55
        /*002e*/ 	.short	(.L_905 - .L_904)


	//   ....[0]....
.L_904:
        /* <DEDUP_REMOVED lines=31> */


	//----- nvinfo : EIATTR_MERCURY_ISA_VERSION
	.align		4
.L_905:
        /*0210*/ 	.byte	0x03, 0x5f
        /*0212*/ 	.short	0x0101


	//----- nvinfo : EIATTR_UNUSED_LOAD_BYTE_OFFSET
	.align		4
        /*0214*/ 	.byte	0x04, 0x44
        /*0216*/ 	.short	(.L_907 - .L_906)


	//   ....[0]....
.L_906:
        /*0218*/ 	.word	0x00000a90
        /*021c*/ 	.word	0x0000fff0


	//   ....[1]....
        /*0220*/ 	.word	0x00011bb0
        /*0224*/ 	.word	0x0000fff0


	//----- nvinfo : EIATTR_INT_WARP_WIDE_INSTR_OFFSETS
	.align		4
.L_907:
        /*0228*/ 	.byte	0x04, 0x31
        /*022a*/ 	.short	(.L_909 - .L_908)


	//   ....[0]....
.L_908:
        /*022c*/ 	.word	0x00000190


	//   ....[1]....
        /*0230*/ 	.word	0x000001d0


	//   ....[2]....
        /*0234*/ 	.word	0x00000240


	//   ....[3]....
        /*0238*/ 	.word	0x000002b0


	//   ....[4]....
        /*023c*/ 	.word	0x00015900


	//   ....[5]....
        /*0240*/ 	.word	0x000159c0


	//   ....[6]....
        /*0244*/ 	.word	0x00015ed0


	//   ....[7]....
        /*0248*/ 	.word	0x00015f50


	//   ....[8]....
        /*024c*/ 	.word	0x00018b80


	//   ....[9]....
        /*0250*/ 	.word	0x00018c40


	//----- nvinfo : EIATTR_COOP_GROUP_MASK_REGIDS
	.align		4
.L_909:
        /*0254*/ 	.byte	0x04, 0x29
        /*0256*/ 	.short	(.L_911 - .L_910)


	//   ....[0]....
.L_910:
        /*0258*/ 	.word	0xffffffff


	//   ....[1]....
        /*025c*/ 	.word	0xffffffff


	//   ....[2]....
        /*0260*/ 	.word	0xffffffff


	//   ....[3]....
        /*0264*/ 	.word	0xffffffff


	//   ....[4]....
        /*0268*/ 	.word	0xffffffff


	//   ....[5]....
        /*026c*/ 	.word	0xffffffff


	//   ....[6]....
        /*0270*/ 	.word	0xffffffff


	//   ....[7]....
        /*0274*/ 	.word	0xffffffff


	//   ....[8]....
        /*0278*/ 	.word	0xffffffff


	//   ....[9]....
        /*027c*/ 	.word	0xffffffff


	//   ....[10]....
        /*0280*/ 	.word	0xffffffff


	//   ....[11]....
        /*0284*/ 	.word	0xffffffff


	//   ....[12]....
        /*0288*/ 	.word	0xffffffff


	//   ....[13]....
        /*028c*/ 	.word	0xffffffff


	//   ....[14]....
        /*0290*/ 	.word	0xffffffff


	//   ....[15]....
        /*0294*/ 	.word	0xffffffff


	//   ....[16]....
        /*0298*/ 	.word	0xffffffff


	//   ....[17]....
        /*029c*/ 	.word	0xffffffff


	//   ....[18]....
        /*02a0*/ 	.word	0xffffffff


	//   ....[19]....
        /*02a4*/ 	.word	0xffffffff


	//   ....[20]....
        /*02a8*/ 	.word	0xffffffff


	//   ....[21]....
        /*02ac*/ 	.word	0xffffffff


	//   ....[22]....
        /*02b0*/ 	.word	0xffffffff


	//   ....[23]....
        /*02b4*/ 	.word	0xffffffff


	//   ....[24]....
        /*02b8*/ 	.word	0xffffffff


	//   ....[25]....
        /*02bc*/ 	.word	0xffffffff


	//   ....[26]....
        /*02c0*/ 	.word	0xffffffff


	//   ....[27]....
        /*02c4*/ 	.word	0xffffffff


	//   ....[28]....
        /*02c8*/ 	.word	0xffffffff


	//   ....[29]....
        /*02cc*/ 	.word	0xffffffff


	//   ....[30]....
        /*02d0*/ 	.word	0xffffffff


	//   ....[31]....
        /*02d4*/ 	.word	0xffffffff


	//   ....[32]....
        /*02d8*/ 	.word	0xffffffff


	//   ....[33]....
        /*02dc*/ 	.word	0xffffffff


	//   ....[34]....
        /*02e0*/ 	.word	0xffffffff


	//   ....[35]....
        /*02e4*/ 	.word	0xffffffff


	//   ....[36]....
        /*02e8*/ 	.word	0xffffffff


	//   ....[37]....
        /*02ec*/ 	.word	0xffffffff


	//   ....[38]....
        /*02f0*/ 	.word	0xffffffff


	//   ....[39]....
        /*02f4*/ 	.word	0xffffffff


	//   ....[40]....
        /*02f8*/ 	.word	0xffffffff


	//   ....[41]....
        /*02fc*/ 	.word	0xffffffff


	//   ....[42]....
        /*0300*/ 	.word	0xffffffff


	//   ....[43]....
        /*0304*/ 	.word	0xffffffff


	//   ....[44]....
        /*0308*/ 	.word	0xffffffff


	//   ....[45]....
        /*030c*/ 	.word	0xffffffff


	//   ....[46]....
        /*0310*/ 	.word	0xffffffff


	//   ....[47]....
        /*0314*/ 	.word	0xffffffff


	//   ....[48]....
        /*0318*/ 	.word	0xffffffff


	//   ....[49]....
        /*031c*/ 	.word	0xffffffff


	//   ....[50]....
        /*0320*/ 	.word	0xffffffff


	//   ....[51]....
        /*0324*/ 	.word	0xffffffff


	//   ....[52]....
        /*0328*/ 	.word	0xffffffff


	//   ....[53]....
        /*032c*/ 	.word	0xffffffff


	//   ....[54]....
        /*0330*/ 	.word	0xffffffff


	//   ....[55]....
        /*0334*/ 	.word	0xffffffff


	//   ....[56]....
        /*0338*/ 	.word	0xffffffff


	//   ....[57]....
        /*033c*/ 	.word	0xffffffff


	//   ....[58]....
        /*0340*/ 	.word	0xffffffff


	//   ....[59]....
        /*0344*/ 	.word	0xffffffff


	//   ....[60]....
        /*0348*/ 	.word	0xffffffff


	//   ....[61]....
        /*034c*/ 	.word	0xffffffff


	//   ....[62]....
        /*0350*/ 	.word	0xffffffff


	//   ....[63]....
        /*0354*/ 	.word	0xffffffff


	//   ....[64]....
        /*0358*/ 	.word	0xffffffff


	//   ....[65]....
        /*035c*/ 	.word	0xffffffff


	//   ....[66]....
        /*0360*/ 	.word	0xffffffff


	//   ....[67]....
        /*0364*/ 	.word	0xffffffff


	//   ....[68]....
        /*0368*/ 	.word	0xffffffff


	//   ....[69]....
        /*036c*/ 	.word	0xffffffff


	//   ....[70]....
        /*0370*/ 	.word	0xffffffff


	//   ....[71]....
        /*0374*/ 	.word	0xffffffff


	//   ....[72]....
        /*0378*/ 	.word	0x0500000f


	//   ....[73]....
        /*037c*/ 	.word	0x0500000f


	//   ....[74]....
        /*0380*/ 	.word	0x0500000f


	//   ....[75]....
        /*0384*/ 	.word	0x0500000f


	//   ....[76]....
        /*0388*/ 	.word	0x0500000f


	//   ....[77]....
        /*038c*/ 	.word	0x0500000f


	//   ....[78]....
        /*0390*/ 	.word	0x0500000f


	//   ....[79]....
        /*0394*/ 	.word	0x0500000f


	//   ....[80]....
        /*0398*/ 	.word	0x0500000f


	//   ....[81]....
        /*039c*/ 	.word	0x0500000f


	//   ....[82]....
        /*03a0*/ 	.word	0x0500000f


	//   ....[83]....
        /*03a4*/ 	.word	0x0500000f


	//   ....[84]....
        /*03a8*/ 	.word	0x0500000f


	//   ....[85]....
        /*03ac*/ 	.word	0x0500000f


	//   ....[86]....
        /*03b0*/ 	.word	0x0500000f


	//   ....[87]....
        /*03b4*/ 	.word	0x0500000f


	//   ....[88]....
        /*03b8*/ 	.word	0x0500000f


	//   ....[89]....
        /*03bc*/ 	.word	0x0500000f


	//   ....[90]....
        /*03c0*/ 	.word	0x0500000f


	//----- nvinfo : EIATTR_COOP_GROUP_INSTR_OFFSETS
	.align		4
.L_911:
        /*03c4*/ 	.byte	0x04, 0x28
        /*03c6*/ 	.short	(.L_913 - .L_912)


	//   ....[0]....
.L_912:
        /*03c8*/ 	.word	0x00000060


	//   ....[1]....
        /*03cc*/ 	.word	0x000001a0


	//   ....[2]....
        /*03d0*/ 	.word	0x000001e0


	//   ....[3]....
        /*03d4*/ 	.word	0x000003f0


	//   ....[4]....
        /*03d8*/ 	.word	0x00000550


	//   ....[5]....
        /*03dc*/ 	.word	0x00000670


	//   ....[6]....
        /*03e0*/ 	.word	0x000007d0


	//   ....[7]....
        /*03e4*/ 	.word	0x00001af0


	//   ....[8]....
        /*03e8*/ 	.word	0x000039b0


	//   ....[9]....
        /*03ec*/ 	.word	0x00004180


	//   ....[10]....
        /*03f0*/ 	.word	0x000061a0


	//   ....[11]....
        /*03f4*/ 	.word	0x00006300


	//   ....[12]....
        /*03f8*/ 	.word	0x000065c0


	//   ....[13]....
        /*03fc*/ 	.word	0x00006660


	//   ....[14]....
        /*0400*/ 	.word	0x00006e60


	//   ....[15]....
        /*0404*/ 	.word	0x000074c0


	//   ....[16]....
        /*0408*/ 	.word	0x000091f0


	//   ....[17]....
        /*040c*/ 	.word	0x000092f0


	//   ....[18]....
        /*0410*/ 	.word	0x000096c0


	//   ....[19]....
        /*0414*/ 	.word	0x00009760


	//   ....[20]....
        /*0418*/ 	.word	0x0000a830


	//   ....[21]....
        /*041c*/ 	.word	0x0000af10


	//   ....[22]....
        /*0420*/ 	.word	0x0000c310


	//   ....[23]....
        /*0424*/ 	.word	0x0000c380


	//   ....[24]....
        /*0428*/ 	.word	0x0000c690


	//   ....[25]....
        /*042c*/ 	.word	0x0000c780


	//   ....[26]....
        /*0430*/ 	.word	0x0000d820


	//   ....[27]....
        /*0434*/ 	.word	0x0000dd70


	//   ....[28]....
        /*0438*/ 	.word	0x0000fa30


	//   ....[29]....
        /*043c*/ 	.word	0x0000fb30


	//   ....[30]....
        /*0440*/ 	.word	0x0000ff10


	//   ....[31]....
        /*0444*/ 	.word	0x0000ffc0


	//   ....[32]....
        /*0448*/ 	.word	0x00011070


	//   ....[33]....
        /*044c*/ 	.word	0x000110b0


	//   ....[34]....
        /*0450*/ 	.word	0x000110e0


	//   ....[35]....
        /*0454*/ 	.word	0x00011160


	//   ....[36]....
        /*0458*/ 	.word	0x00011170


	//   ....[37]....
        /*045c*/ 	.word	0x00012b70


	//   ....[38]....
        /*0460*/ 	.word	0x000143b0


	//   ....[39]....
        /*0464*/ 	.word	0x00014540


	//   ....[40]....
        /*0468*/ 	.word	0x00014570


	//   ....[41]....
        /*046c*/ 	.word	0x000145b0


	//   ....[42]....
        /*0470*/ 	.word	0x00014620


	//   ....[43]....
        /*0474*/ 	.word	0x00014680


	//   ....[44]....
        /*0478*/ 	.word	0x000146c0


	//   ....[45]....
        /*047c*/ 	.word	0x00014870


	//   ....[46]....
        /*0480*/ 	.word	0x000148d0


	//   ....[47]....
        /*0484*/ 	.word	0x00014910


	//   ....[48]....
        /*0488*/ 	.word	0x00014950


	//   ....[49]....
        /*048c*/ 	.word	0x00014980


	//   ....[50]....
        /*0490*/ 	.word	0x000149b0


	//   ....[51]....
        /*0494*/ 	.word	0x00014a50


	//   ....[52]....
        /*0498*/ 	.word	0x00014ab0


	//   ....[53]....
        /*049c*/ 	.word	0x00014b40


	//   ....[54]....
        /*04a0*/ 	.word	0x00018cd0


	//   ....[55]....
        /*04a4*/ 	.word	0x00018ce0


	//   ....[56]....
        /*04a8*/ 	.word	0x00018e00


	//   ....[57]....
        /*04ac*/ 	.word	0x00018e60


	//   ....[58]....
        /*04b0*/ 	.word	0x00018ea0


	//   ....[59]....
        /*04b4*/ 	.word	0x00018ee0


	//   ....[60]....
        /*04b8*/ 	.word	0x00018f10


	//   ....[61]....
        /*04bc*/ 	.word	0x00018f40


	//   ....[62]....
        /*04c0*/ 	.word	0x000190e0


	//   ....[63]....
        /*04c4*/ 	.word	0x00019140


	//   ....[64]....
        /*04c8*/ 	.word	0x00019180


	//   ....[65]....
        /*04cc*/ 	.word	0x000191c0


	//   ....[66]....
        /*04d0*/ 	.word	0x000191f0


	//   ....[67]....
        /*04d4*/ 	.word	0x00019220


	//   ....[68]....
        /*04d8*/ 	.word	0x000192e0


	//   ....[69]....
        /*04dc*/ 	.word	0x00019300


	//   ....[70]....
        /*04e0*/ 	.word	0x00019370


	//   ....[71]....
        /*04e4*/ 	.word	0x00019a10


	//   ....[72]....
        /*04e8*/ 	.word	0x0001a0f0


	//   ....[73]....
        /*04ec*/ 	.word	0x0001a510


	//   ....[74]....
        /*04f0*/ 	.word	0x0001a5a0


	//   ....[75]....
        /*04f4*/ 	.word	0x0001a640


	//   ....[76]....
        /*04f8*/ 	.word	0x0001a6f0


	//   ....[77]....
        /*04fc*/ 	.word	0x0001a770


	//   ....[78]....
        /*0500*/ 	.word	0x0001a7f0


	//   ....[79]....
        /*0504*/ 	.word	0x0001a870


	//   ....[80]....
        /*0508*/ 	.word	0x0001a8f0


	//   ....[81]....
        /*050c*/ 	.word	0x0001a980


	//   ....[82]....
        /*0510*/ 	.word	0x0001aa30


	//   ....[83]....
        /*0514*/ 	.word	0x0001aab0


	//   ....[84]....
        /*0518*/ 	.word	0x0001ab30


	//   ....[85]....
        /*051c*/ 	.word	0x0001abb0


	//   ....[86]....
        /*0520*/ 	.word	0x0001ac30


	//   ....[87]....
        /*0524*/ 	.word	0x0001aca0


	//   ....[88]....
        /*0528*/ 	.word	0x0001ad40


	//   ....[89]....
        /*052c*/ 	.word	0x0001add0


	//   ....[90]....
        /*0530*/ 	.word	0x0001af00


	//----- nvinfo : EIATTR_REG_RECONFIG
	.align		4
.L_913:
        /*0534*/ 	.byte	0x01, 0x54
	.zero		2


	//----- nvinfo : EIATTR_SYSCALL_OFFSETS
	.align		4
        /*0538*/ 	.byte	0x04, 0x46
        /*053a*/ 	.short	(.L_915 - .L_914)


	//   ....[0]....
.L_914:
        /*053c*/ 	.word	0x00003b80


	//   ....[1]....
        /*0540*/ 	.word	0x00015b50


	//   ....[2]....
        /*0544*/ 	.word	0x00015c90


	//   ....[3]....
        /*0548*/ 	.word	0x00015d90


	//----- nvinfo : EIATTR_MBARRIER_INSTR_OFFSETS
	.align		4
.L_915:
        /*054c*/ 	.byte	0x04, 0x39
        /*054e*/ 	.short	(.L_917 - .L_916)


	//   ....[0]....
.L_916:
        /*0550*/ 	.word	0x000002d0
        /*0554*/ 	.word	0x000000ff
        /*0558*/ 	.word	0x00038800
        /*055c*/ 	.short	0x0100
        /*055e*/ 	.byte	0x08
	.zero		1


	//   ....[1]....
        /*0560*/ 	.word	0x000002e0
        /*0564*/ 	.word	0x000000ff
        /*0568*/ 	.word	0x00038810
        /*056c*/ 	.short	0x0100
        /*056e*/ 	.byte	0x08
	.zero		1


	//   ....[2]....
        /*0570*/ 	.word	0x000002f0
        /*0574*/ 	.word	0x000000ff
        /*0578*/ 	.word	0x00038820
        /*057c*/ 	.short	0x0100
        /*057e*/ 	.byte	0x08
	.zero		1


	//   ....[3]....
        /*0580*/ 	.word	0x000003a0
        /*0584*/ 	.word	0x000000ff
        /*0588*/ 	.word	0x00038830
        /*058c*/ 	.short	0x0100
        /*058e*/ 	.byte	0x06
	.zero		1


	//   ....[4]....
        /*0590*/ 	.word	0x000003b0
        /*0594*/ 	.word	0x000000ff
        /*0598*/ 	.word	0x00038840
        /*059c*/ 	.short	0x0100
        /*059e*/ 	.byte	0x06
	.zero		1


	//   ....[5]....
        /*05a0*/ 	.word	0x000003c0
        /*05a4*/ 	.word	0x000000ff
        /*05a8*/ 	.word	0x00038838
        /*05ac*/ 	.short	0x0100
        /*05ae*/ 	.byte	0x06
	.zero		1


	//   ....[6]....
        /*05b0*/ 	.word	0x000003d0
        /*05b4*/ 	.word	0x000000ff
        /*05b8*/ 	.word	0x00038848
        /*05bc*/ 	.short	0x0100
        /*05be*/ 	.byte	0x06
	.zero		1


	//   ....[7]....
        /*05c0*/ 	.word	0x00000500
        /*05c4*/ 	.word	0x000000ff
        /*05c8*/ 	.word	0x00038850
        /*05cc*/ 	.short	0x0100
        /*05ce*/ 	.byte	0x08
	.zero		1


	//   ....[8]....
        /*05d0*/ 	.word	0x00000510
        /*05d4*/ 	.word	0x000000ff
        /*05d8*/ 	.word	0x00038860
        /*05dc*/ 	.short	0x0100
        /*05de*/ 	.byte	0x08
	.zero		1


	//   ....[9]....
        /*05e0*/ 	.word	0x00000520
        /*05e4*/ 	.word	0x000000ff
        /*05e8*/ 	.word	0x00038858
        /*05ec*/ 	.short	0x0100
        /*05ee*/ 	.byte	0x08
	.zero		1


	//   ....[10]....
        /*05f0*/ 	.word	0x00000530
        /*05f4*/ 	.word	0x000000ff
        /*05f8*/ 	.word	0x00038868
        /*05fc*/ 	.short	0x0100
        /*05fe*/ 	.byte	0x08
	.zero		1


	//   ....[11]....
        /*0600*/ 	.word	0x00000620
        /*0604*/ 	.word	0x000000ff
        /*0608*/ 	.word	0x00038870
        /*060c*/ 	.short	0x0100
        /*060e*/ 	.byte	0x06
	.zero		1


	//   ....[12]....
        /*0610*/ 	.word	0x00000630
        /*0614*/ 	.word	0x000000ff
        /*0618*/ 	.word	0x00038880
        /*061c*/ 	.short	0x0100
        /*061e*/ 	.byte	0x06
	.zero		1


	//   ....[13]....
        /*0620*/ 	.word	0x00000640
        /*0624*/ 	.word	0x000000ff
        /*0628*/ 	.word	0x00038878
        /*062c*/ 	.short	0x0100
        /*062e*/ 	.byte	0x06
	.zero		1


	//   ....[14]....
        /*0630*/ 	.word	0x00000650
        /*0634*/ 	.word	0x000000ff
        /*0638*/ 	.word	0x00038888
        /*063c*/ 	.short	0x0100
        /*063e*/ 	.byte	0x06
	.zero		1


	//   ....[15]....
        /*0640*/ 	.word	0x00000780
        /*0644*/ 	.word	0x000000ff
        /*0648*/ 	.word	0x00038890
        /*064c*/ 	.short	0x0100
        /*064e*/ 	.byte	0x08
	.zero		1


	//   ....[16]....
        /*0650*/ 	.word	0x00000790
        /*0654*/ 	.word	0x000000ff
        /*0658*/ 	.word	0x000388a0
        /*065c*/ 	.short	0x0100
        /*065e*/ 	.byte	0x08
	.zero		1


	//   ....[17]....
        /*0660*/ 	.word	0x000007a0
        /*0664*/ 	.word	0x000000ff
        /*0668*/ 	.word	0x00038898
        /*066c*/ 	.short	0x0100
        /*066e*/ 	.byte	0x08
	.zero		1


	//   ....[18]....
        /*0670*/ 	.word	0x000007b0
        /*0674*/ 	.word	0x000000ff
        /*0678*/ 	.word	0x000388a8
        /*067c*/ 	.short	0x0100
        /*067e*/ 	.byte	0x08
	.zero		1


	//   ....[19]....
        /*0680*/ 	.word	0x000008e0
        /*0684*/ 	.word	0x000000ff
        /*0688*/ 	.word	0x000388b0
        /*068c*/ 	.short	0x0100
        /*068e*/ 	.byte	0x08
	.zero		1


	//   ....[20]....
        /*0690*/ 	.word	0x000008f0
        /*0694*/ 	.word	0x000000ff
        /*0698*/ 	.word	0x000388c0
        /*069c*/ 	.short	0x0100
        /*069e*/ 	.byte	0x08
	.zero		1


	//   ....[21]....
        /*06a0*/ 	.word	0x00000900
        /*06a4*/ 	.word	0x000000ff
        /*06a8*/ 	.word	0x000388b8
        /*06ac*/ 	.short	0x0100
        /*06ae*/ 	.byte	0x08
	.zero		1


	//   ....[22]....
        /*06b0*/ 	.word	0x00000910
        /*06b4*/ 	.word	0x000000ff
        /*06b8*/ 	.word	0x000388c8
        /*06bc*/ 	.short	0x0100
        /*06be*/ 	.byte	0x08
	.zero		1


	//   ....[23]....
        /*06c0*/ 	.word	0x00001e60
        /*06c4*/ 	.word	0x00000000
        /*06c8*/ 	.word	0x00000000
        /*06cc*/ 	.short	0x0101
        /*06ce*/ 	.byte	0x3f
	.zero		1


	//   ....[24]....
        /*06d0*/ 	.word	0x00002910
        /*06d4*/ 	.word	0x00000000
        /*06d8*/ 	.word	0x00000000
        /*06dc*/ 	.short	0x0101
        /*06de*/ 	.byte	0x3f
	.zero		1


	//   ....[25]....
        /*06e0*/ 	.word	0x00003be0
        /*06e4*/ 	.word	0x000000ff
        /*06e8*/ 	.word	0x00038800
        /*06ec*/ 	.short	0x010a
        /*06ee*/ 	.byte	0x25
	.zero		1


	//   ....[26]....
        /*06f0*/ 	.word	0x00003c50
        /*06f4*/ 	.word	0x00000004
        /*06f8*/ 	.word	0x00038830
        /*06fc*/ 	.short	0x010a
        /*06fe*/ 	.byte	0x3f
	.zero		1


	//   ....[27]....
        /*0700*/ 	.word	0x00003c90
        /*0704*/ 	.word	0x00000004
        /*0708*/ 	.word	0x00038830
        /*070c*/ 	.short	0x010a
        /*070e*/ 	.byte	0x3f
	.zero		1


	//   ....[28]....
        /*0710*/ 	.word	0x00003f10
        /*0714*/ 	.word	0x000000ff
        /*0718*/ 	.word	0x00038810
        /*071c*/ 	.short	0x010a
        /*071e*/ 	.byte	0x25
	.zero		1


	//   ....[29]....
        /*0720*/ 	.word	0x00003f50
        /*0724*/ 	.word	0x00000004
        /*0728*/ 	.word	0x00038850
        /*072c*/ 	.short	0x010a
        /*072e*/ 	.byte	0x3f
	.zero		1


	//   ....[30]....
        /*0730*/ 	.word	0x00003f90
        /*0734*/ 	.word	0x00000004
        /*0738*/ 	.word	0x00038850
        /*073c*/ 	.short	0x010a
        /*073e*/ 	.byte	0x3f
	.zero		1


	//   ....[31]....
        /*0740*/ 	.word	0x000053e0
        /*0744*/ 	.word	0x00000003
        /*0748*/ 	.word	0x00000000
        /*074c*/ 	.short	0x0101
        /*074e*/ 	.byte	0x3f
	.zero		1


	//   ....[32]....
        /*0750*/ 	.word	0x00006e80
        /*0754*/ 	.word	0x00000004
        /*0758*/ 	.word	0x00000000
        /*075c*/ 	.short	0x0101
        /*075e*/ 	.byte	0x3f
	.zero		1


	//   ....[33]....
        /*0760*/ 	.word	0x00007110
        /*0764*/ 	.word	0x000000ff
        /*0768*/ 	.word	0x00038830
        /*076c*/ 	.short	0x010a
        /*076e*/ 	.byte	0x07
	.zero		1


	//   ....[34]....
        /*0770*/ 	.word	0x00007150
        /*0774*/ 	.word	0x000000ff
        /*0778*/ 	.word	0x00038830
        /*077c*/ 	.short	0x010a
        /*077e*/ 	.byte	0x07
	.zero		1


	//   ....[35]....
        /*0780*/ 	.word	0x00007370
        /*0784*/ 	.word	0x000000ff
        /*0788*/ 	.word	0x00038850
        /*078c*/ 	.short	0x010a
        /*078e*/ 	.byte	0x07
	.zero		1


	//   ....[36]....
        /*0790*/ 	.word	0x000073b0
        /*0794*/ 	.word	0x000000ff
        /*0798*/ 	.word	0x00038850
        /*079c*/ 	.short	0x010a
        /*079e*/ 	.byte	0x07
	.zero		1


	//   ....[37]....
        /*07a0*/ 	.word	0x000086f0
        /*07a4*/ 	.word	0x0000000e
        /*07a8*/ 	.word	0x00000000
        /*07ac*/ 	.short	0x0101
        /*07ae*/ 	.byte	0x3f
	.zero		1


	//   ....[38]....
        /*07b0*/ 	.word	0x0000a850
        /*07b4*/ 	.word	0x0000000a
        /*07b8*/ 	.word	0x00000000
        /*07bc*/ 	.short	0x0101
        /*07be*/ 	.byte	0x3f
	.zero		1


	//   ....[39]....
        /*07c0*/ 	.word	0x0000ab70
        /*07c4*/ 	.word	0x000000ff
        /*07c8*/ 	.word	0x00038830
        /*07cc*/ 	.short	0x010a
        /*07ce*/ 	.byte	0x06
	.zero		1


	//   ....[40]....
        /*07d0*/ 	.word	0x0000abb0
        /*07d4*/ 	.word	0x000000ff
        /*07d8*/ 	.word	0x00038830
        /*07dc*/ 	.short	0x010a
        /*07de*/ 	.byte	0x06
	.zero		1


	//   ....[41]....
        /*07e0*/ 	.word	0x0000add0
        /*07e4*/ 	.word	0x000000ff
        /*07e8*/ 	.word	0x00038850
        /*07ec*/ 	.short	0x010a
        /*07ee*/ 	.byte	0x06
	.zero		1


	//   ....[42]....
        /*07f0*/ 	.word	0x0000ae10
        /*07f4*/ 	.word	0x000000ff
        /*07f8*/ 	.word	0x00038850
        /*07fc*/ 	.short	0x010a
        /*07fe*/ 	.byte	0x06
	.zero		1


	//   ....[43]....
        /*0800*/ 	.word	0x0000cae0
        /*0804*/ 	.word	0x00000098
        /*0808*/ 	.word	0x00000000
        /*080c*/ 	.short	0x0101
        /*080e*/ 	.byte	0x3f
	.zero		1


	//   ....[44]....
        /*0810*/ 	.word	0x0000d840
        /*0814*/ 	.word	0x000000b3
        /*0818*/ 	.word	0x00000000
        /*081c*/ 	.short	0x0101
        /*081e*/ 	.byte	0x3f
	.zero		1


	//   ....[45]....
        /*0820*/ 	.word	0x0000d990
        /*0824*/ 	.word	0x000000ff
        /*0828*/ 	.word	0x00038830
        /*082c*/ 	.short	0x010a
        /*082e*/ 	.byte	0x07
	.zero		1


	//   ....[46]....
        /*0830*/ 	.word	0x0000d9d0
        /*0834*/ 	.word	0x000000ff
        /*0838*/ 	.word	0x00038830
        /*083c*/ 	.short	0x010a
        /*083e*/ 	.byte	0x07
	.zero		1


	//   ....[47]....
        /*0840*/ 	.word	0x0000dbf0
        /*0844*/ 	.word	0x000000ff
        /*0848*/ 	.word	0x00038850
        /*084c*/ 	.short	0x010a
        /*084e*/ 	.byte	0x07
	.zero		1


	//   ....[48]....
        /*0850*/ 	.word	0x0000dc30
        /*0854*/ 	.word	0x000000ff
        /*0858*/ 	.word	0x00038850
        /*085c*/ 	.short	0x010a
        /*085e*/ 	.byte	0x07
	.zero		1


	//   ....[49]....
        /*0860*/ 	.word	0x0000ef50
        /*0864*/ 	.word	0x0000000e
        /*0868*/ 	.word	0x00000000
        /*086c*/ 	.short	0x0101
        /*086e*/ 	.byte	0x3f
	.zero		1


	//   ....[50]....
        /*0870*/ 	.word	0x00011090
        /*0874*/ 	.word	0x00000014
        /*0878*/ 	.word	0x00000000
        /*087c*/ 	.short	0x0101
        /*087e*/ 	.byte	0x3f
	.zero		1


	//   ....[51]....
        /*0880*/ 	.word	0x000133e0
        /*0884*/ 	.word	0x000000ff
        /*0888*/ 	.word	0x00000000
        /*088c*/ 	.short	0x0101
        /*088e*/ 	.byte	0x04
	.zero		1


	//   ....[52]....
        /*0890*/ 	.word	0x000162c0
        /*0894*/ 	.word	0x00000009
        /*0898*/ 	.word	0x00038840
        /*089c*/ 	.short	0x010a
        /*089e*/ 	.byte	0x3f
	.zero		1


	//   ....[53]....
        /*08a0*/ 	.word	0x00016ab0
        /*08a4*/ 	.word	0x0000000b
        /*08a8*/ 	.word	0x00038820
        /*08ac*/ 	.short	0x010a
        /*08ae*/ 	.byte	0x3f
	.zero		1


	//   ....[54]....
        /*08b0*/ 	.word	0x00016b80
        /*08b4*/ 	.word	0x00000006
        /*08b8*/ 	.word	0x00038860
        /*08bc*/ 	.short	0x010a
        /*08be*/ 	.byte	0x3f
	.zero		1


	//   ....[55]....
        /*08c0*/ 	.word	0x00017330
        /*08c4*/ 	.word	0x00000002
        /*08c8*/ 	.word	0x00038840
        /*08cc*/ 	.short	0x010a
        /*08ce*/ 	.byte	0x3f
	.zero		1


	//   ....[56]....
        /*08d0*/ 	.word	0x00017540
        /*08d4*/ 	.word	0x00000002
        /*08d8*/ 	.word	0x00038860
        /*08dc*/ 	.short	0x010a
        /*08de*/ 	.byte	0x3f
	.zero		1


	//   ....[57]....
        /*08e0*/ 	.word	0x00017c10
        /*08e4*/ 	.word	0x00000002
        /*08e8*/ 	.word	0x00038840
        /*08ec*/ 	.short	0x010a
        /*08ee*/ 	.byte	0x3f
	.zero		1


	//   ....[58]....
        /*08f0*/ 	.word	0x00017e10
        /*08f4*/ 	.word	0x00000002
        /*08f8*/ 	.word	0x00038860
        /*08fc*/ 	.short	0x010a
        /*08fe*/ 	.byte	0x3f
	.zero		1


	//   ....[59]....
        /*0900*/ 	.word	0x00018450
        /*0904*/ 	.word	0x00000002
        /*0908*/ 	.word	0x00038840
        /*090c*/ 	.short	0x010a
        /*090e*/ 	.byte	0x3f
	.zero		1


	//   ....[60]....
        /*0910*/ 	.word	0x00018660
        /*0914*/ 	.word	0x00000002
        /*0918*/ 	.word	0x00038860
        /*091c*/ 	.short	0x010a
        /*091e*/ 	.byte	0x3f
	.zero		1


	//   ....[61]....
        /*0920*/ 	.word	0x000199a0
        /*0924*/ 	.word	0x00000000
        /*0928*/ 	.word	0x00038820
        /*092c*/ 	.short	0x010a
        /*092e*/ 	.byte	0x3f
	.zero		1


	//   ....[62]....
        /*0930*/ 	.word	0x00019b50
        /*0934*/ 	.word	0x00000006
        /*0938*/ 	.word	0x00000000
        /*093c*/ 	.short	0x010a
        /*093e*/ 	.byte	0x3f
	.zero		1


	//   ....[63]....
        /*0940*/ 	.word	0x00019bc0
        /*0944*/ 	.word	0x00000007
        /*0948*/ 	.word	0x00000000
        /*094c*/ 	.short	0x010a
        /*094e*/ 	.byte	0x3f
	.zero		1


	//   ....[64]....
        /*0950*/ 	.word	0x00019c30
        /*0954*/ 	.word	0x00000004
        /*0958*/ 	.word	0x00000000
        /*095c*/ 	.short	0x010a
        /*095e*/ 	.byte	0x3f
	.zero		1


	//   ....[65]....
        /*0960*/ 	.word	0x00019c60
        /*0964*/ 	.word	0x00000003
        /*0968*/ 	.word	0x00000000
        /*096c*/ 	.short	0x010a
        /*096e*/ 	.byte	0x3f
	.zero		1


	//   ....[66]....
        /*0970*/ 	.word	0x00019cd0
        /*0974*/ 	.word	0x00000000
        /*0978*/ 	.word	0x00038800
        /*097c*/ 	.short	0x010a
        /*097e*/ 	.byte	0x3f
	.zero		1


	//   ....[67]....
        /*0980*/ 	.word	0x00019d20
        /*0984*/ 	.word	0x00000004
        /*0988*/ 	.word	0x00038830
        /*098c*/ 	.short	0x010a
        /*098e*/ 	.byte	0x3f
	.zero		1


	//   ....[68]....
        /*0990*/ 	.word	0x00019d80
        /*0994*/ 	.word	0x00000006
        /*0998*/ 	.word	0x00038810
        /*099c*/ 	.short	0x010a
        /*099e*/ 	.byte	0x3f
	.zero		1


	//   ....[69]....
        /*09a0*/ 	.word	0x00019dd0
        /*09a4*/ 	.word	0x00000004
        /*09a8*/ 	.word	0x00038850
        /*09ac*/ 	.short	0x010a
        /*09ae*/ 	.byte	0x3f
	.zero		1


	//   ....[70]....
        /*09b0*/ 	.word	0x00019e30
        /*09b4*/ 	.word	0x0000000f
        /*09b8*/ 	.word	0x00038830
        /*09bc*/ 	.short	0x010a
        /*09be*/ 	.byte	0x3f
	.zero		1


	//   ....[71]....
        /*09c0*/ 	.word	0x00019e90
        /*09c4*/ 	.word	0x0000000f
        /*09c8*/ 	.word	0x00038850
        /*09cc*/ 	.short	0x010a
        /*09ce*/ 	.byte	0x3f
	.zero		1


	//   ....[72]....
        /*09d0*/ 	.word	0x00019ef0
        /*09d4*/ 	.word	0x00000008
        /*09d8*/ 	.word	0x00038830
        /*09dc*/ 	.short	0x010a
        /*09de*/ 	.byte	0x3f
	.zero		1


	//   ....[73]....
        /*09e0*/ 	.word	0x00019f50
        /*09e4*/ 	.word	0x00000008
        /*09e8*/ 	.word	0x00038850
        /*09ec*/ 	.short	0x010a
        /*09ee*/ 	.byte	0x3f
	.zero		1


	//   ....[74]....
        /*09f0*/ 	.word	0x00019fb0
        /*09f4*/ 	.word	0x00000008
        /*09f8*/ 	.word	0x00038830
        /*09fc*/ 	.short	0x010a
        /*09fe*/ 	.byte	0x3f
	.zero		1


	//   ....[75]....
        /*0a00*/ 	.word	0x0001a010
        /*0a04*/ 	.word	0x00000008
        /*0a08*/ 	.word	0x00038850
        /*0a0c*/ 	.short	0x010a
        /*0a0e*/ 	.byte	0x3f
	.zero		1


	//   ....[76]....
        /*0a10*/ 	.word	0x0001a1b0
        /*0a14*/ 	.word	0x00000009
        /*0a18*/ 	.word	0x00038840
        /*0a1c*/ 	.short	0x010a
        /*0a1e*/ 	.byte	0x3f
	.zero		1


	//   ....[77]....
        /*0a20*/ 	.word	0x0001a230
        /*0a24*/ 	.word	0x00000009
        /*0a28*/ 	.word	0x00038820
        /*0a2c*/ 	.short	0x010a
        /*0a2e*/ 	.byte	0x3f
	.zero		1


	//   ....[78]....
        /*0a30*/ 	.word	0x0001a280
        /*0a34*/ 	.word	0x00000006
        /*0a38*/ 	.word	0x00038860
        /*0a3c*/ 	.short	0x010a
        /*0a3e*/ 	.byte	0x3f
	.zero		1


	//   ....[79]....
        /*0a40*/ 	.word	0x0001a2d0
        /*0a44*/ 	.word	0x00000002
        /*0a48*/ 	.word	0x00038840
        /*0a4c*/ 	.short	0x010a
        /*0a4e*/ 	.byte	0x3f
	.zero		1


	//   ....[80]....
        /*0a50*/ 	.word	0x0001a320
        /*0a54*/ 	.word	0x00000002
        /*0a58*/ 	.word	0x00038860
        /*0a5c*/ 	.short	0x010a
        /*0a5e*/ 	.byte	0x3f
	.zero		1


	//   ....[81]....
        /*0a60*/ 	.word	0x0001a370
        /*0a64*/ 	.word	0x00000002
        /*0a68*/ 	.word	0x00038840
        /*0a6c*/ 	.short	0x010a
        /*0a6e*/ 	.byte	0x3f
	.zero		1


	//   ....[82]....
        /*0a70*/ 	.word	0x0001a3c0
        /*0a74*/ 	.word	0x00000002
        /*0a78*/ 	.word	0x00038860
        /*0a7c*/ 	.short	0x010a
        /*0a7e*/ 	.byte	0x3f
	.zero		1


	//   ....[83]....
        /*0a80*/ 	.word	0x0001a410
        /*0a84*/ 	.word	0x00000002
        /*0a88*/ 	.word	0x00038840
        /*0a8c*/ 	.short	0x010a
        /*0a8e*/ 	.byte	0x3f
	.zero		1


	//   ....[84]....
        /*0a90*/ 	.word	0x0001a460
        /*0a94*/ 	.word	0x00000002
        /*0a98*/ 	.word	0x00038860
        /*0a9c*/ 	.short	0x010a
        /*0a9e*/ 	.byte	0x3f
	.zero		1


	//   ....[85]....
        /*0aa0*/ 	.word	0x0001ae20
        /*0aa4*/ 	.word	0x00000000
        /*0aa8*/ 	.word	0x00038820
        /*0aac*/ 	.short	0x010a
        /*0aae*/ 	.byte	0x3f
	.zero		1


	//   ....[86]....
        /*0ab0*/ 	.word	0x0001afc0
        /*0ab4*/ 	.word	0x00000006
        /*0ab8*/ 	.word	0x00000000
        /*0abc*/ 	.short	0x010a
        /*0abe*/ 	.byte	0x3f
	.zero		1


	//   ....[87]....
        /*0ac0*/ 	.word	0x0001b010
        /*0ac4*/ 	.word	0x00000007
        /*0ac8*/ 	.word	0x00000000
        /*0acc*/ 	.short	0x010a
        /*0ace*/ 	.byte	0x3f
	.zero		1


	//   ....[88]....
        /*0ad0*/ 	.word	0x0001b060
        /*0ad4*/ 	.word	0x00000004
        /*0ad8*/ 	.word	0x00000000
        /*0adc*/ 	.short	0x010a
        /*0ade*/ 	.byte	0x3f
	.zero		1


	//----- nvinfo : EIATTR_NUM_MBARRIERS
	.align		4
.L_917:
        /*0ae0*/ 	.byte	0x03, 0x38
        /*0ae2*/ 	.short	0x0017


	//----- nvinfo : EIATTR_EXIT_INSTR_OFFSETS
	.align		4
        /*0ae4*/ 	.byte	0x04, 0x1c
        /*0ae6*/ 	.short	(.L_919 - .L_918)


	//   ....[0]....
.L_918:
        /*0ae8*/ 	.word	0x00000ac0


	//   ....[1]....
        /*0aec*/ 	.word	0x00014370


	//   ....[2]....
        /*0af0*/ 	.word	0x000143d0


	//   ....[3]....
        /*0af4*/ 	.word	0x00019cb0


	//----- nvinfo : EIATTR_MAX_THREADS
	.align		4
.L_919:
        /*0af8*/ 	.byte	0x04, 0x05
        /*0afa*/ 	.short	(.L_921 - .L_920)
.L_920:
        /*0afc*/ 	.word	0x00000180
        /*0b00*/ 	.word	0x00000001
        /*0b04*/ 	.word	0x00000001


	//----- nvinfo : EIATTR_CRS_STACK_SIZE
	.align		4
.L_921:
        /*0b08*/ 	.byte	0x04, 0x1e
        /*0b0a*/ 	.short	(.L_923 - .L_922)
.L_922:
        /*0b0c*/ 	.word	0x00000000


	//----- nvinfo : EIATTR_CBANK_PARAM_SIZE
	.align		4
.L_923:
        /*0b10*/ 	.byte	0x03, 0x19
        /*0b12*/ 	.short	0x0b70


	//----- nvinfo : EIATTR_PARAM_CBANK
	.align		4
        /*0b14*/ 	.byte	0x04, 0x0a
        /*0b16*/ 	.short	(.L_925 - .L_924)
	.align		4
.L_924:
        /*0b18*/ 	.word	index@(.nv.constant0._ZN7cutlass13device_kernelIN5flash11enable_sm90INS1_16FlashAttnFwdSm90INS1_25CollectiveMainloopFwdSm90ILi2EN4cute5tupleIJNS5_1CILi1EEES8_S8_EEENS6_IJNS7_ILi64EEESA_SA_EEELi512ENS_6half_tEfNS_4arch4Sm90ELb0ELb1ELb1ELb1ELb0ELb0ELb1ELb0ELb0ELb0ELb0ELb0EEENS1_21CollectiveEpilogueFwdINS6_IJSA_NS7_ILi512EEESA_EEES9_SC_SE_Li256ELb1ELb0ELb0ELb0EEENS1_36VarlenDynamicPersistentTileSchedulerILi64ELi64ELi256ELi32ELb0ELb0ELb1ELb1ELb0ELb1EEEEEEEEEvNT_6ParamsE)
        /*0b1c*/ 	.short	0x0210
        /*0b1e*/ 	.short	0x0b70


	//----- nvinfo : EIATTR_SW_WAR
	.align		4
.L_925:
        /*0b20*/ 	.byte	0x04, 0x36
        /*0b22*/ 	.short	(.L_927 - .L_926)
.L_926:
        /*0b24*/ 	.word	0x00000008
.L_927:


//--------------------- .nv.info._ZN7cutlass13device_kernelIN5flash11enable_sm90INS1_16FlashAttnFwdSm90INS1_25CollectiveMainloopFwdSm90ILi2EN4cute5tupleIJNS5_1CILi1EEES8_S8_EEENS6_IJNS7_ILi64EEESA_SA_EEELi512ENS_6half_tEfNS_4arch4Sm90ELb0ELb1ELb1ELb1ELb0ELb1ELb1ELb0ELb0ELb0ELb0ELb0EEENS1_21CollectiveEpilogueFwdINS6_IJSA_NS7_ILi512EEESA_EEES9_SC_SE_Li256ELb1ELb0ELb0ELb0EEENS1_36VarlenDynamicPersistentTileSchedulerILi64ELi64ELi256ELi32ELb0ELb0ELb1ELb1ELb0ELb1EEEEEEEEEvNT_6ParamsE --------------------------
	.section	.nv.info._ZN7cutlass13device_kernelIN5flash11enable_sm90INS1_16FlashAttnFwdSm90INS1_25CollectiveMainloopFwdSm90ILi2EN4cute5tupleIJNS5_1CILi1EEES8_S8_EEENS6_IJNS7_ILi64EEESA_SA_EEELi512ENS_6half_tEfNS_4arch4Sm90ELb0ELb1ELb1ELb1ELb0ELb1ELb1ELb0ELb0ELb0ELb0ELb0EEENS1_21CollectiveEpilogueFwdINS6_IJSA_NS7_ILi512EEESA_EEES9_SC_SE_Li256ELb1ELb0ELb0ELb0EEENS1_36VarlenDynamicPersistentTileSchedulerILi64ELi64ELi256ELi32ELb0ELb0ELb1ELb1ELb0ELb1EEEEEEEEEvNT_6ParamsE,"",@"SHT_CUDA_INFO"
	.sectionflags	@""
	.align	4


	//----- nvinfo : EIATTR_CUDA_API_VERSION
	.align		4
        /*0000*/ 	.byte	0x04, 0x37
        /*0002*/ 	.short	(.L_929 - .L_928)
.L_928:
        /*0004*/ 	.word	0x00000082


	//----- nvinfo : EIATTR_KPARAM_INFO
	.align		4
.L_929:
        /*0008*/ 	.byte	0x04, 0x17
        /*000a*/ 	.short	(.L_931 - .L_930)
.L_930:
        /*000c*/ 	.word	0x00000000
        /*0010*/ 	.short	0x0000
        /*0012*/ 	.short	0x0070
        /*0014*/ 	.byte	0x00, 0xf0, 0x01, 0x2c


	//----- nvinfo : EIATTR_SPARSE_MMA_MASK
	.align		4
.L_931:
        /*0018*/ 	.byte	0x03, 0x50
        /*001a*/ 	.short	0x0000


	//----- nvinfo : EIATTR_MAXREG_COUNT
	.align		4
        /*001c*/ 	.byte	0x03, 0x1b
        /*001e*/ 	.short	0x00a8


	//----- nvinfo : EIATTR_NUM_BARRIERS
	.align		4
        /*0020*/ 	.byte	0x02, 0x4c
        /*0022*/ 	.byte	0x10
	.zero		1


	//----- nvinfo : EIATTR_EXTERNS
	.align		4
        /*0024*/ 	.byte	0x04, 0x0f
        /*0026*/ 	.short	(.L_933 - .L_932)


	//   ....[0]....
	.align		4
.L_932:
        /*0028*/ 	.word	index@(__assertfail)


	//----- nvinfo : EIATTR_ANNOTATIONS
	.align		4
.L_933:
        /*002c*/ 	.byte	0x04, 0x55
        /*002e*/ 	.short	(.L_935 - .L_934)


	//   ....[0]....
.L_934:
        /* <DEDUP_REMOVED lines=41> */


	//----- nvinfo : EIATTR_MERCURY_ISA_VERSION
	.align		4
.L_935:
        /*02a8*/ 	.byte	0x03, 0x5f
        /*02aa*/ 	.short	0x0101


	//----- nvinfo : EIATTR_UNUSED_LOAD_BYTE_OFFSET
	.align		4
        /*02ac*/ 	.byte	0x04, 0x44
        /*02ae*/ 	.short	(.L_937 - .L_936)


	//   ....[0]....
.L_936:
        /*02b0*/ 	.word	0x00000b50
        /*02b4*/ 	.word	0x0000fff0


	//   ....[1]....
        /*02b8*/ 	.word	0x0001a1b0
        /*02bc*/ 	.word	0x0000fff0


	//----- nvinfo : EIATTR_INT_WARP_WIDE_INSTR_OFFSETS
	.align		4
.L_937:
        /*02c0*/ 	.byte	0x04, 0x31
        /*02c2*/ 	.short	(.L_939 - .L_938)


	//   ....[0]....
.L_938:
        /*02c4*/ 	.word	0x00000200


	//   ....[1]....
        /*02c8*/ 	.word	0x00000240


	//   ....[2]....
        /*02cc*/ 	.word	0x000002a0


	//   ....[3]....
        /*02d0*/ 	.word	0x000002b0


	//   ....[4]....
        /*02d4*/ 	.word	0x0001f2e0


	//   ....[5]....
        /*02d8*/ 	.word	0x0001f390


	//   ....[6]....
        /*02dc*/ 	.word	0x0001f8a0


	//   ....[7]....
        /*02e0*/ 	.word	0x0001f910


	//   ....[8]....
        /*02e4*/ 	.word	0x00022590


	//   ....[9]....
        /*02e8*/ 	.word	0x00022640


	//----- nvinfo : EIATTR_COOP_GROUP_MASK_REGIDS
	.align		4
.L_939:
        /*02ec*/ 	.byte	0x04, 0x29
        /*02ee*/ 	.short	(.L_941 - .L_940)


	//   ....[0]....
.L_940:
        /*02f0*/ 	.word	0xffffffff


	//   ....[1]....
        /*02f4*/ 	.word	0xffffffff


	//   ....[2]....
        /*02f8*/ 	.word	0xffffffff


	//   ....[3]....
        /*02fc*/ 	.word	0xffffffff


	//   ....[4]....
        /*0300*/ 	.word	0xffffffff


	//   ....[5]....
        /*0304*/ 	.word	0xffffffff


	//   ....[6]....
        /*0308*/ 	.word	0xffffffff


	//   ....[7]....
        /*030c*/ 	.word	0xffffffff


	//   ....[8]....
        /*0310*/ 	.word	0xffffffff


	//   ....[9]....
        /*0314*/ 	.word	0xffffffff


	//   ....[10]....
        /*0318*/ 	.word	0xffffffff


	//   ....[11]....
        /*031c*/ 	.word	0xffffffff


	//   ....[12]....
        /*0320*/ 	.word	0xffffffff


	//   ....[13]....
        /*0324*/ 	.word	0xffffffff


	//   ....[14]....
        /*0328*/ 	.word	0xffffffff


	//   ....[15]....
        /*032c*/ 	.word	0xffffffff


	//   ....[16]....
        /*0330*/ 	.word	0xffffffff


	//   ....[17]....
        /*0334*/ 	.word	0xffffffff


	//   ....[18]....
        /*0338*/ 	.word	0xffffffff


	//   ....[19]....
        /*033c*/ 	.word	0xffffffff


	//   ....[20]....
        /*0340*/ 	.word	0xffffffff


	//   ....[21]....
        /*0344*/ 	.word	0xffffffff


	//   ....[22]....
        /*0348*/ 	.word	0xffffffff


	//   ....[23]....
        /*034c*/ 	.word	0xffffffff


	//   ....[24]....
        /*0350*/ 	.word	0xffffffff


	//   ....[25]....
        /*0354*/ 	.word	0xffffffff


	//   ....[26]....
        /*0358*/ 	.word	0xffffffff


	//   ....[27]....
        /*035c*/ 	.word	0xffffffff


	//   ....[28]....
        /*0360*/ 	.word	0xffffffff


	//   ....[29]....
        /*0364*/ 	.word	0xffffffff


	//   ....[30]....
        /*0368*/ 	.word	0xffffffff


	//   ....[31]....
        /*036c*/ 	.word	0xffffffff


	//   ....[32]....
        /*0370*/ 	.word	0xffffffff


	//   ....[33]....
        /*0374*/ 	.word	0xffffffff


	//   ....[34]....
        /*0378*/ 	.word	0xffffffff


	//   ....[35]....
        /*037c*/ 	.word	0xffffffff


	//   ....[36]....
        /*0380*/ 	.word	0xffffffff


	//   ....[37]....
        /*0384*/ 	.word	0xffffffff


	//   ....[38]....
        /*0388*/ 	.word	0xffffffff


	//   ....[39]....
        /*038c*/ 	.word	0xffffffff


	//   ....[40]....
        /*0390*/ 	.word	0xffffffff


	//   ....[41]....
        /*0394*/ 	.word	0xffffffff


	//   ....[42]....
        /*0398*/ 	.word	0xffffffff


	//   ....[43]....
        /*039c*/ 	.word	0xffffffff


	//   ....[44]....
        /*03a0*/ 	.word	0xffffffff


	//   ....[45]....
        /*03a4*/ 	.word	0xffffffff


	//   ....[46]....
        /*03a8*/ 	.word	0xffffffff


	//   ....[47]....
        /*03ac*/ 	.word	0xffffffff


	//   ....[48]....
        /*03b0*/ 	.word	0xffffffff


	//   ....[49]....
        /*03b4*/ 	.word	0xffffffff


	//   ....[50]....
        /*03b8*/ 	.word	0xffffffff


	//   ....[51]....
        /*03bc*/ 	.word	0xffffffff


	//   ....[52]....
        /*03c0*/ 	.word	0xffffffff


	//   ....[53]....
        /*03c4*/ 	.word	0xffffffff


	//   ....[54]....
        /*03c8*/ 	.word	0xffffffff


	//   ....[55]....
        /*03cc*/ 	.word	0xffffffff


	//   ....[56]....
        /*03d0*/ 	.word	0xffffffff


	//   ....[57]....
        /*03d4*/ 	.word	0xffffffff


	//   ....[58]....
        /*03d8*/ 	.word	0xffffffff


	//   ....[59]....
        /*03dc*/ 	.word	0xffffffff


	//   ....[60]....
        /*03e0*/ 	.word	0xffffffff


	//   ....[61]....
        /*03e4*/ 	.word	0xffffffff


	//   ....[62]....
        /*03e8*/ 	.word	0xffffffff


	//   ....[63]....
        /*03ec*/ 	.word	0xffffffff


	//   ....[64]....
        /*03f0*/ 	.word	0xffffffff


	//   ....[65]....
        /*03f4*/ 	.word	0xffffffff


	//   ....[66]....
        /*03f8*/ 	.word	0xffffffff


	//   ....[67]....
        /*03fc*/ 	.word	0xffffffff


	//   ....[68]....
        /*0400*/ 	.word	0xffffffff


	//   ....[69]....
        /*0404*/ 	.word	0xffffffff


	//   ....[70]....
        /*0408*/ 	.word	0xffffffff


	//   ....[71]....
        /*040c*/ 	.word	0xffffffff


	//   ....[72]....
        /*0410*/ 	.word	0x0500000f


	//   ....[73]....
        /*0414*/ 	.word	0x0500000f


	//   ....[74]....
        /*0418*/ 	.word	0x0500000f


	//   ....[75]....
        /*041c*/ 	.word	0x0500000f


	//   ....[76]....
        /*0420*/ 	.word	0x0500000f


	//   ....[77]....
        /*0424*/ 	.word	0x0500000f


	//   ....[78]....
        /*0428*/ 	.word	0x0500000f


	//   ....[79]....
        /*042c*/ 	.word	0x0500000f


	//   ....[80]....
        /*0430*/ 	.word	0x0500000f


	//   ....[81]....
        /*0434*/ 	.word	0x0500000f


	//   ....[82]....
        /*0438*/ 	.word	0x0500000f


	//   ....[83]....
        /*043c*/ 	.word	0x0500000f


	//   ....[84]....
        /*0440*/ 	.word	0x0500000f


	//   ....[85]....
        /*0444*/ 	.word	0x0500000f


	//   ....[86]....
        /*0448*/ 	.word	0x0500000f


	//   ....[87]....
        /*044c*/ 	.word	0x0500000f


	//   ....[88]....
        /*0450*/ 	.word	0x0500000f


	//   ....[89]....
        /*0454*/ 	.word	0x0500000f


	//   ....[90]....
        /*0458*/ 	.word	0x0500000f


	//   ....[91]....
        /*045c*/ 	.word	0x0500000f


	//   ....[92]....
        /*0460*/ 	.word	0x0500000f


	//   ....[93]....
        /*0464*/ 	.word	0x0500000f


	//   ....[94]....
        /*0468*/ 	.word	0x0500000f


	//   ....[95]....
        /*046c*/ 	.word	0x0500000f


	//   ....[96]....
        /*0470*/ 	.word	0x0500000f


	//   ....[97]....
        /*0474*/ 	.word	0x0500000f


	//   ....[98]....
        /*0478*/ 	.word	0x0500000f


	//   ....[99]....
        /*047c*/ 	.word	0x0500000f


	//   ....[100]....
        /*0480*/ 	.word	0x0500000f


	//   ....[101]....
        /*0484*/ 	.word	0x0500000f


	//   ....[102]....
        /*0488*/ 	.word	0x0500000f


	//   ....[103]....
        /*048c*/ 	.word	0x0500000f


	//   ....[104]....
        /*0490*/ 	.word	0x0500000f


	//   ....[105]....
        /*0494*/ 	.word	0x0500000f


	//   ....[106]....
        /*0498*/ 	.word	0x0500000f


	//   ....[107]....
        /*049c*/ 	.word	0x0500000f


	//----- nvinfo : EIATTR_COOP_GROUP_INSTR_OFFSETS
	.align		4
.L_941:
        /*04a0*/ 	.byte	0x04, 0x28
        /*04a2*/ 	.short	(.L_943 - .L_942)


	//   ....[0]....
.L_942:
        /*04a4*/ 	.word	0x00000070


	//   ....[1]....
        /*04a8*/ 	.word	0x000001f0


	//   ....[2]....
        /*04ac*/ 	.word	0x00000230


	//   ....[3]....
        /*04b0*/ 	.word	0x00000480


	//   ....[4]....
        /*04b4*/ 	.word	0x000005e0


	//   ....[5]....
        /*04b8*/ 	.word	0x00000700


	//   ....[6]....
        /*04bc*/ 	.word	0x00000860


	//   ....[7]....
        /*04c0*/ 	.word	0x00004cf0


	//   ....[8]....
        /*04c4*/ 	.word	0x00006d50


	//   ....[9]....
        /*04c8*/ 	.word	0x0000a4e0


	//   ....[10]....
        /*04cc*/ 	.word	0x0000cc20


	//   ....[11]....
        /*04d0*/ 	.word	0x0000cd40


	//   ....[12]....
        /*04d4*/ 	.word	0x0000d040


	//   ....[13]....
        /*04d8*/ 	.word	0x0000d0e0


	//   ....[14]....
        /*04dc*/ 	.word	0x0000d910


	//   ....[15]....
        /*04e0*/ 	.word	0x0000eb00


	//   ....[16]....
        /*04e4*/ 	.word	0x000105c0


	//   ....[17]....
        /*04e8*/ 	.word	0x000106c0


	//   ....[18]....
        /*04ec*/ 	.word	0x00010a80


	//   ....[19]....
        /*04f0*/ 	.word	0x00010b10


	//   ....[20]....
        /*04f4*/ 	.word	0x00011c70


	//   ....[21]....
        /*04f8*/ 	.word	0x00012500


	//   ....[22]....
        /*04fc*/ 	.word	0x00014040


	//   ....[23]....
        /*0500*/ 	.word	0x000140e0


	//   ....[24]....
        /*0504*/ 	.word	0x000143a0


	//   ....[25]....
        /*0508*/ 	.word	0x00014560


	//   ....[26]....
        /*050c*/ 	.word	0x00015560


	//   ....[27]....
        /*0510*/ 	.word	0x00015bd0


	//   ....[28]....
        /*0514*/ 	.word	0x00017fd0


	//   ....[29]....
        /*0518*/ 	.word	0x000180d0


	//   ....[30]....
        /*051c*/ 	.word	0x00018490


	//   ....[31]....
        /*0520*/ 	.word	0x00018550


	//   ....[32]....
        /*0524*/ 	.word	0x00019670


	//   ....[33]....
        /*0528*/ 	.word	0x000196c0


	//   ....[34]....
        /*052c*/ 	.word	0x000196f0


	//   ....[35]....
        /*0530*/ 	.word	0x00019760


	//   ....[36]....
        /*0534*/ 	.word	0x00019770


	//   ....[37]....
        /*0538*/ 	.word	0x0001b140


	//   ....[38]....
        /*053c*/ 	.word	0x0001c8d0


	//   ....[39]....
        /*0540*/ 	.word	0x0001ca50


	//   ....[40]....
        /*0544*/ 	.word	0x0001ca80


	//   ....[41]....
        /*0548*/ 	.word	0x0001cac0


	//   ....[42]....
        /*054c*/ 	.word	0x0001cb20


	//   ....[43]....
        /*0550*/ 	.word	0x0001cb80


	//   ....[44]....
        /*0554*/ 	.word	0x0001cbc0


	//   ....[45]....
        /*0558*/ 	.word	0x0001cd70


	//   ....[46]....
        /*055c*/ 	.word	0x0001cdd0


	//   ....[47]....
        /*0560*/ 	.word	0x0001ce10


	//   ....[48]....
        /*0564*/ 	.word	0x0001ce50


	//   ....[49]....
        /*0568*/ 	.word	0x0001ce80


	//   ....[50]....
        /*056c*/ 	.word	0x0001ceb0


	//   ....[51]....
        /*0570*/ 	.word	0x0001cf50


	//   ....[52]....
        /*0574*/ 	.word	0x0001cfb0


	//   ....[53]....
        /*0578*/ 	.word	0x0001d040


	//   ....[54]....
        /*057c*/ 	.word	0x000226d0


	//   ....[55]....
        /*0580*/ 	.word	0x000226e0


	//   ....[56]....
        /*0584*/ 	.word	0x000227f0


	//   ....[57]....
        /*0588*/ 	.word	0x00022850


	//   ....[58]....
        /*058c*/ 	.word	0x00022890


	//   ....[59]....
        /*0590*/ 	.word	0x000228d0


	//   ....[60]....
        /*0594*/ 	.word	0x00022900


	//   ....[61]....
        /*0598*/ 	.word	0x00022930


	//   ....[62]....
        /*059c*/ 	.word	0x00022ac0


	//   ....[63]....
        /*05a0*/ 	.word	0x00022b20


	//   ....[64]....
        /*05a4*/ 	.word	0x00022b60


	//   ....[65]....
        /*05a8*/ 	.word	0x00022ba0


	//   ....[66]....
        /*05ac*/ 	.word	0x00022bd0


	//   ....[67]....
        /*05b0*/ 	.word	0x00022c00


	//   ....[68]....
        /*05b4*/ 	.word	0x00022cc0


	//   ....[69]....
        /*05b8*/ 	.word	0x00022ce0


	//   ....[70]....
        /*05bc*/ 	.word	0x00022d50


	//   ....[71]....
        /*05c0*/ 	.word	0x000233e0


	//   ....[72]....
        /*05c4*/ 	.word	0x00023840


	//   ....[73]....
        /*05c8*/ 	.word	0x000238e0


	//   ....[74]....
        /*05cc*/ 	.word	0x00023980


	//   ....[75]....
        /*05d0*/ 	.word	0x00023a20


	//   ....[76]....
        /*05d4*/ 	.word	0x00023ac0


	//   ....[77]....
        /*05d8*/ 	.word	0x00023b60


	//   ....[78]....
        /*05dc*/ 	.word	0x00023c00


	//   ....[79]....
        /*05e0*/ 	.word	0x00023ca0


	//   ....[80]....
        /*05e4*/ 	.word	0x00023d90


	//   ....[81]....
        /*05e8*/ 	.word	0x00023e30


	//   ....[82]....
        /*05ec*/ 	.word	0x00023ed0


	//   ....[83]....
        /*05f0*/ 	.word	0x00023f70


	//   ....[84]....
        /*05f4*/ 	.word	0x00024010


	//   ....[85]....
        /*05f8*/ 	.word	0x000240b0


	//   ....[86]....
        /*05fc*/ 	.word	0x00024150


	//   ....[87]....
        /*0600*/ 	.word	0x000241f0


	//   ....[88]....
        /*0604*/ 	.word	0x000245e0


	//   ....[89]....
        /*0608*/ 	.word	0x000248c0


	//   ....[90]....
        /*060c*/ 	.word	0x00024ce0


	//   ....[91]....
        /*0610*/ 	.word	0x00024d70


	//   ....[92]....
        /*0614*/ 	.word	0x00024e10


	//   ....[93]....
        /*0618*/ 	.word	0x00024ec0


	//   ....[94]....
        /*061c*/ 	.word	0x00024f40


	//   ....[95]....
        /*0620*/ 	.word	0x00024fc0


	//   ....[96]....
        /*0624*/ 	.word	0x00025040


	//   ....[97]....
        /*0628*/ 	.word	0x000250c0


	//   ....[98]....
        /*062c*/ 	.word	0x00025150


	//   ....[99]....
        /*0630*/ 	.word	0x00025210


	//   ....[100]....
        /*0634*/ 	.word	0x00025290


	//   ....[101]....
        /*0638*/ 	.word	0x00025310


	//   ....[102]....
        /*063c*/ 	.word	0x00025390


	//   ....[103]....
        /*0640*/ 	.word	0x00025410


	//   ....[104]....
        /*0644*/ 	.word	0x00025480


	//   ....[105]....
        /*0648*/ 	.word	0x00025520


	//   ....[106]....
        /*064c*/ 	.word	0x000255b0


	//   ....[107]....
        /*0650*/ 	.word	0x000256e0


	//----- nvinfo : EIATTR_REG_RECONFIG
	.align		4
.L_943:
        /*0654*/ 	.byte	0x01, 0x54
	.zero		2


	//----- nvinfo : EIATTR_SYSCALL_OFFSETS
	.align		4
        /*0658*/ 	.byte	0x04, 0x46
        /*065a*/ 	.short	(.L_945 - .L_944)


	//   ....[0]....
.L_944:
        /*065c*/ 	.word	0x00001c00


	//   ....[1]....
        /*0660*/ 	.word	0x00001d50


	//   ....[2]....
        /*0664*/ 	.word	0x00006f10


	//   ....[3]....
        /*0668*/ 	.word	0x000073b0


	//   ....[4]....
        /*066c*/ 	.word	0x0001f520


	//   ....[5]....
        /*0670*/ 	.word	0x0001f660


	//   ....[6]....
        /*0674*/ 	.word	0x0001f760


	//----- nvinfo : EIATTR_MBARRIER_INSTR_OFFSETS
	.align		4
.L_945:
        /*0678*/ 	.byte	0x04, 0x39
        /*067a*/ 	.short	(.L_947 - .L_946)


	//   ....[0]....
.L_946:
        /*067c*/ 	.word	0x00000360
        /*0680*/ 	.word	0x000000ff
        /*0684*/ 	.word	0x00038800
        /*0688*/ 	.short	0x0100
        /*068a*/ 	.byte	0x08
	.zero		1


	//   ....[1]....
        /*068c*/ 	.word	0x00000370
        /*0690*/ 	.word	0x000000ff
        /*0694*/ 	.word	0x00038810
        /*0698*/ 	.short	0x0100
        /*069a*/ 	.byte	0x08
	.zero		1


	//   ....[2]....
        /*069c*/ 	.word	0x00000380
        /*06a0*/ 	.word	0x000000ff
        /*06a4*/ 	.word	0x00038820
        /*06a8*/ 	.short	0x0100
        /*06aa*/ 	.byte	0x08
	.zero		1


	//   ....[3]....
        /*06ac*/ 	.word	0x00000430
        /*06b0*/ 	.word	0x000000ff
        /*06b4*/ 	.word	0x00038830
        /*06b8*/ 	.short	0x0100
        /*06ba*/ 	.byte	0x06
	.zero		1


	//   ....[4]....
        /*06bc*/ 	.word	0x00000440
        /*06c0*/ 	.word	0x000000ff
        /*06c4*/ 	.word	0x00038840
        /*06c8*/ 	.short	0x0100
        /*06ca*/ 	.byte	0x06
	.zero		1


	//   ....[5]....
        /*06cc*/ 	.word	0x00000450
        /*06d0*/ 	.word	0x000000ff
        /*06d4*/ 	.word	0x00038838
        /*06d8*/ 	.short	0x0100
        /*06da*/ 	.byte	0x06
	.zero		1


	//   ....[6]....
        /*06dc*/ 	.word	0x00000460
        /*06e0*/ 	.word	0x000000ff
        /*06e4*/ 	.word	0x00038848
        /*06e8*/ 	.short	0x0100
        /*06ea*/ 	.byte	0x06
	.zero		1


	//   ....[7]....
        /*06ec*/ 	.word	0x00000590
        /*06f0*/ 	.word	0x000000ff
        /*06f4*/ 	.word	0x00038850
        /*06f8*/ 	.short	0x0100
        /*06fa*/ 	.byte	0x08
	.zero		1


	//   ....[8]....
        /*06fc*/ 	.word	0x000005a0
        /*0700*/ 	.word	0x000000ff
        /*0704*/ 	.word	0x00038860
        /*0708*/ 	.short	0x0100
        /*070a*/ 	.byte	0x08
	.zero		1


	//   ....[9]....
        /*070c*/ 	.word	0x000005b0
        /*0710*/ 	.word	0x000000ff
        /*0714*/ 	.word	0x00038858
        /*0718*/ 	.short	0x0100
        /*071a*/ 	.byte	0x08
	.zero		1


	//   ....[10]....
        /*071c*/ 	.word	0x000005c0
        /*0720*/ 	.word	0x000000ff
        /*0724*/ 	.word	0x00038868
        /*0728*/ 	.short	0x0100
        /*072a*/ 	.byte	0x08
	.zero		1


	//   ....[11]....
        /*072c*/ 	.word	0x000006b0
        /*0730*/ 	.word	0x000000ff
        /*0734*/ 	.word	0x00038870
        /*0738*/ 	.short	0x0100
        /*073a*/ 	.byte	0x06
	.zero		1


	//   ....[12]....
        /*073c*/ 	.word	0x000006c0
        /*0740*/ 	.word	0x000000ff
        /*0744*/ 	.word	0x00038880
        /*0748*/ 	.short	0x0100
        /*074a*/ 	.byte	0x06
	.zero		1


	//   ....[13]....
        /*074c*/ 	.word	0x000006d0
        /*0750*/ 	.word	0x000000ff
        /*0754*/ 	.word	0x00038878
        /*0758*/ 	.short	0x0100
        /*075a*/ 	.byte	0x06
	.zero		1


	//   ....[14]....
        /*075c*/ 	.word	0x000006e0
        /*0760*/ 	.word	0x000000ff
        /*0764*/ 	.word	0x00038888
        /*0768*/ 	.short	0x0100
        /*076a*/ 	.byte	0x06
	.zero		1


	//   ....[15]....
        /*076c*/ 	.word	0x00000810
        /*0770*/ 	.word	0x000000ff
        /*0774*/ 	.word	0x00038890
        /*0778*/ 	.short	0x0100
        /*077a*/ 	.byte	0x08
	.zero		1


	//   ....[16]....
        /*077c*/ 	.word	0x00000820
        /*0780*/ 	.word	0x000000ff
        /*0784*/ 	.word	0x000388a0
        /*0788*/ 	.short	0x0100
        /*078a*/ 	.byte	0x08
	.zero		1


	//   ....[17]....
        /*078c*/ 	.word	0x00000830
        /*0790*/ 	.word	0x000000ff
        /*0794*/ 	.word	0x00038898
        /*0798*/ 	.short	0x0100
        /*079a*/ 	.byte	0x08
	.zero		1


	//   ....[18]....
        /*079c*/ 	.word	0x00000840
        /*07a0*/ 	.word	0x000000ff
        /*07a4*/ 	.word	0x000388a8
        /*07a8*/ 	.short	0x0100
        /*07aa*/ 	.byte	0x08
	.zero		1


	//   ....[19]....
        /*07ac*/ 	.word	0x00000970
        /*07b0*/ 	.word	0x000000ff
        /*07b4*/ 	.word	0x000388b0
        /*07b8*/ 	.short	0x0100
        /*07ba*/ 	.byte	0x08
	.zero		1


	//   ....[20]....
        /*07bc*/ 	.word	0x00000980
        /*07c0*/ 	.word	0x000000ff
        /*07c4*/ 	.word	0x000388c0
        /*07c8*/ 	.short	0x0100
        /*07ca*/ 	.byte	0x08
	.zero		1


	//   ....[21]....
        /*07cc*/ 	.word	0x00000990
        /*07d0*/ 	.word	0x000000ff
        /*07d4*/ 	.word	0x000388b8
        /*07d8*/ 	.short	0x0100
        /*07da*/ 	.byte	0x08
	.zero		1


	//   ....[22]....
        /*07dc*/ 	.word	0x000009a0
        /*07e0*/ 	.word	0x000000ff
        /*07e4*/ 	.word	0x000388c8
        /*07e8*/ 	.short	0x0100
        /*07ea*/ 	.byte	0x08
	.zero		1


	//   ....[23]....
        /*07ec*/ 	.word	0x000029a0
        /*07f0*/ 	.word	0x00000046
        /*07f4*/ 	.word	0x00038890
        /*07f8*/ 	.short	0x010a
        /*07fa*/ 	.byte	0x3f
	.zero		1


	//   ....[24]....
        /*07fc*/ 	.word	0x00003360
        /*0800*/ 	.word	0x00000046
        /*0804*/ 	.word	0x00038890
        /*0808*/ 	.short	0x010a
        /*080a*/ 	.byte	0x3f
	.zero		1


	//   ....[25]....
        /*080c*/ 	.word	0x00003be0
        /*0810*/ 	.word	0x00000046
        /*0814*/ 	.word	0x00038890
        /*0818*/ 	.short	0x010a
        /*081a*/ 	.byte	0x3f
	.zero		1


	//   ....[26]....
        /*081c*/ 	.word	0x00003de0
        /*0820*/ 	.word	0x00000004
        /*0824*/ 	.word	0x00000000
        /*0828*/ 	.short	0x0101
        /*082a*/ 	.byte	0x3f
	.zero		1


	//   ....[27]....
        /*082c*/ 	.word	0x00003e20
        /*0830*/ 	.word	0x00000046
        /*0834*/ 	.word	0x000388b0
        /*0838*/ 	.short	0x010a
        /*083a*/ 	.byte	0x3f
	.zero		1


	//   ....[28]....
        /*083c*/ 	.word	0x00004480
        /*0840*/ 	.word	0x00000046
        /*0844*/ 	.word	0x00000000
        /*0848*/ 	.short	0x0101
        /*084a*/ 	.byte	0x3f
	.zero		1


	//   ....[29]....
        /*084c*/ 	.word	0x00005140
        /*0850*/ 	.word	0x00000000
        /*0854*/ 	.word	0x00000000
        /*0858*/ 	.short	0x0101
        /*085a*/ 	.byte	0x3f
	.zero		1


	//   ....[30]....
        /*085c*/ 	.word	0x00005cb0
        /*0860*/ 	.word	0x00000000
        /*0864*/ 	.word	0x00000000
        /*0868*/ 	.short	0x0101
        /*086a*/ 	.byte	0x3f
	.zero		1


	//   ....[31]....
        /*086c*/ 	.word	0x00006fa0
        /*0870*/ 	.word	0x00000012
        /*0874*/ 	.word	0x00038800
        /*0878*/ 	.short	0x010a
        /*087a*/ 	.byte	0x3f
	.zero		1


	//   ....[32]....
        /*087c*/ 	.word	0x00006ff0
        /*0880*/ 	.word	0x00000012
        /*0884*/ 	.word	0x00038800
        /*0888*/ 	.short	0x010a
        /*088a*/ 	.byte	0x3f
	.zero		1


	//   ....[33]....
        /*088c*/ 	.word	0x00007c20
        /*0890*/ 	.word	0x00000012
        /*0894*/ 	.word	0x00038800
        /*0898*/ 	.short	0x010a
        /*089a*/ 	.byte	0x3f
	.zero		1


	//   ....[34]....
        /*089c*/ 	.word	0x00008f50
        /*08a0*/ 	.word	0x00000012
        /*08a4*/ 	.word	0x00038800
        /*08a8*/ 	.short	0x010a
        /*08aa*/ 	.byte	0x3f
	.zero		1


	//   ....[35]....
        /*08ac*/ 	.word	0x00009de0
        /*08b0*/ 	.word	0x0000000e
        /*08b4*/ 	.word	0x00038830
        /*08b8*/ 	.short	0x010a
        /*08ba*/ 	.byte	0x3f
	.zero		1


	//   ....[36]....
        /*08bc*/ 	.word	0x00009e90
        /*08c0*/ 	.word	0x0000000e
        /*08c4*/ 	.word	0x00038830
        /*08c8*/ 	.short	0x010a
        /*08ca*/ 	.byte	0x3f
	.zero		1


	//   ....[37]....
        /*08cc*/ 	.word	0x0000a1a0
        /*08d0*/ 	.word	0x00000012
        /*08d4*/ 	.word	0x00038810
        /*08d8*/ 	.short	0x010a
        /*08da*/ 	.byte	0x3f
	.zero		1


	//   ....[38]....
        /*08dc*/ 	.word	0x0000a1f0
        /*08e0*/ 	.word	0x0000000e
        /*08e4*/ 	.word	0x00038850
        /*08e8*/ 	.short	0x010a
        /*08ea*/ 	.byte	0x3f
	.zero		1


	//   ....[39]....
        /*08ec*/ 	.word	0x0000a280
        /*08f0*/ 	.word	0x0000000e
        /*08f4*/ 	.word	0x00038850
        /*08f8*/ 	.short	0x010a
        /*08fa*/ 	.byte	0x3f
	.zero		1


	//   ....[40]....
        /*08fc*/ 	.word	0x0000be40
        /*0900*/ 	.word	0x00000000
        /*0904*/ 	.word	0x00000000
        /*0908*/ 	.short	0x0101
        /*090a*/ 	.byte	0x3f
	.zero		1


	//   ....[41]....
        /*090c*/ 	.word	0x0000d930
        /*0910*/ 	.word	0x0000000e
        /*0914*/ 	.word	0x00000000
        /*0918*/ 	.short	0x0101
        /*091a*/ 	.byte	0x3f
	.zero		1


	//   ....[42]....
        /*091c*/ 	.word	0x0000dcb0
        /*0920*/ 	.word	0x000000c7
        /*0924*/ 	.word	0x00038830
        /*0928*/ 	.short	0x010a
        /*092a*/ 	.byte	0x3f
	.zero		1


	//   ....[43]....
        /*092c*/ 	.word	0x0000dd20
        /*0930*/ 	.word	0x000000c7
        /*0934*/ 	.word	0x00038830
        /*0938*/ 	.short	0x010a
        /*093a*/ 	.byte	0x3f
	.zero		1


	//   ....[44]....
        /*093c*/ 	.word	0x0000df90
        /*0940*/ 	.word	0x000000c7
        /*0944*/ 	.word	0x00038850
        /*0948*/ 	.short	0x010a
        /*094a*/ 	.byte	0x3f
	.zero		1


	//   ....[45]....
        /*094c*/ 	.word	0x0000dfe0
        /*0950*/ 	.word	0x000000c7
        /*0954*/ 	.word	0x00038850
        /*0958*/ 	.short	0x010a
        /*095a*/ 	.byte	0x3f
	.zero		1


	//   ....[46]....
        /*095c*/ 	.word	0x0000fac0
        /*0960*/ 	.word	0x0000009a
        /*0964*/ 	.word	0x00000000
        /*0968*/ 	.short	0x0101
        /*096a*/ 	.byte	0x3f
	.zero		1


	//   ....[47]....
        /*096c*/ 	.word	0x00011c90
        /*0970*/ 	.word	0x000000c7
        /*0974*/ 	.word	0x00000000
        /*0978*/ 	.short	0x0101
        /*097a*/ 	.byte	0x3f
	.zero		1


	//   ....[48]....
        /*097c*/ 	.word	0x00012020
        /*0980*/ 	.word	0x0000000e
        /*0984*/ 	.word	0x00038830
        /*0988*/ 	.short	0x010a
        /*098a*/ 	.byte	0x3f
	.zero		1


	//   ....[49]....
        /*098c*/ 	.word	0x00012090
        /*0990*/ 	.word	0x0000000e
        /*0994*/ 	.word	0x00038830
        /*0998*/ 	.short	0x010a
        /*099a*/ 	.byte	0x3f
	.zero		1


	//   ....[50]....
        /*099c*/ 	.word	0x00012300
        /*09a0*/ 	.word	0x0000000e
        /*09a4*/ 	.word	0x00038850
        /*09a8*/ 	.short	0x010a
        /*09aa*/ 	.byte	0x3f
	.zero		1


	//   ....[51]....
        /*09ac*/ 	.word	0x00012350
        /*09b0*/ 	.word	0x0000000e
        /*09b4*/ 	.word	0x00038850
        /*09b8*/ 	.short	0x010a
        /*09ba*/ 	.byte	0x3f
	.zero		1


	//   ....[52]....
        /*09bc*/ 	.word	0x00014870
        /*09c0*/ 	.word	0x0000009e
        /*09c4*/ 	.word	0x00000000
        /*09c8*/ 	.short	0x0101
        /*09ca*/ 	.byte	0x3f
	.zero		1


	//   ....[53]....
        /*09cc*/ 	.word	0x00015580
        /*09d0*/ 	.word	0x0000000e
        /*09d4*/ 	.word	0x00000000
        /*09d8*/ 	.short	0x0101
        /*09da*/ 	.byte	0x3f
	.zero		1


	//   ....[54]....
        /*09dc*/ 	.word	0x000156e0
        /*09e0*/ 	.word	0x000000bf
        /*09e4*/ 	.word	0x00038830
        /*09e8*/ 	.short	0x010a
        /*09ea*/ 	.byte	0x3f
	.zero		1


	//   ....[55]....
        /*09ec*/ 	.word	0x00015750
        /*09f0*/ 	.word	0x000000bf
        /*09f4*/ 	.word	0x00038830
        /*09f8*/ 	.short	0x010a
        /*09fa*/ 	.byte	0x3f
	.zero		1


	//   ....[56]....
        /*09fc*/ 	.word	0x000159c0
        /*0a00*/ 	.word	0x000000bf
        /*0a04*/ 	.word	0x00038850
        /*0a08*/ 	.short	0x010a
        /*0a0a*/ 	.byte	0x3f
	.zero		1


	//   ....[57]....
        /*0a0c*/ 	.word	0x00015a10
        /*0a10*/ 	.word	0x000000bf
        /*0a14*/ 	.word	0x00038850
        /*0a18*/ 	.short	0x010a
        /*0a1a*/ 	.byte	0x3f
	.zero		1


	//   ....[58]....
        /*0a1c*/ 	.word	0x000174d0
        /*0a20*/ 	.word	0x0000009a
        /*0a24*/ 	.word	0x00000000
        /*0a28*/ 	.short	0x0101
        /*0a2a*/ 	.byte	0x3f
	.zero		1


	//   ....[59]....
        /*0a2c*/ 	.word	0x00019690
        /*0a30*/ 	.word	0x000000bf
        /*0a34*/ 	.word	0x00000000
        /*0a38*/ 	.short	0x0101
        /*0a3a*/ 	.byte	0x3f
	.zero		1


	//   ....[60]....
        /*0a3c*/ 	.word	0x0001b9b0
        /*0a40*/ 	.word	0x00000000
        /*0a44*/ 	.word	0x00000000
        /*0a48*/ 	.short	0x0101
        /*0a4a*/ 	.byte	0x3f
	.zero		1


	//   ....[61]....
        /*0a4c*/ 	.word	0x0001e080
        /*0a50*/ 	.word	0x00000007
        /*0a54*/ 	.word	0x00038820
        /*0a58*/ 	.short	0x010a
        /*0a5a*/ 	.byte	0x3f
	.zero		1


	//   ....[62]....
        /*0a5c*/ 	.word	0x0001e100
        /*0a60*/ 	.word	0x00000008
        /*0a64*/ 	.word	0x000388a0
        /*0a68*/ 	.short	0x010a
        /*0a6a*/ 	.byte	0x3f
	.zero		1


	//   ....[63]....
        /*0a6c*/ 	.word	0x0001e2f0
        /*0a70*/ 	.word	0x00000008
        /*0a74*/ 	.word	0x000388c0
        /*0a78*/ 	.short	0x010a
        /*0a7a*/ 	.byte	0x3f
	.zero		1


	//   ....[64]....
        /*0a7c*/ 	.word	0x0001e850
        /*0a80*/ 	.word	0x00000009
        /*0a84*/ 	.word	0x000388a0
        /*0a88*/ 	.short	0x010a
        /*0a8a*/ 	.byte	0x3f
	.zero		1


	//   ....[65]....
        /*0a8c*/ 	.word	0x0001ea20
        /*0a90*/ 	.word	0x00000009
        /*0a94*/ 	.word	0x000388c0
        /*0a98*/ 	.short	0x010a
        /*0a9a*/ 	.byte	0x3f
	.zero		1


	//   ....[66]....
        /*0a9c*/ 	.word	0x0001fc80
        /*0aa0*/ 	.word	0x00000005
        /*0aa4*/ 	.word	0x00038840
        /*0aa8*/ 	.short	0x010a
        /*0aaa*/ 	.byte	0x3f
	.zero		1


	//   ....[67]....
        /*0aac*/ 	.word	0x00020490
        /*0ab0*/ 	.word	0x00000009
        /*0ab4*/ 	.word	0x00038820
        /*0ab8*/ 	.short	0x010a
        /*0aba*/ 	.byte	0x3f
	.zero		1


	//   ....[68]....
        /*0abc*/ 	.word	0x00020560
        /*0ac0*/ 	.word	0x00000002
        /*0ac4*/ 	.word	0x00038860
        /*0ac8*/ 	.short	0x010a
        /*0aca*/ 	.byte	0x3f
	.zero		1


	//   ....[69]....
        /*0acc*/ 	.word	0x00020d00
        /*0ad0*/ 	.word	0x00000002
        /*0ad4*/ 	.word	0x00038840
        /*0ad8*/ 	.short	0x010a
        /*0ada*/ 	.byte	0x3f
	.zero		1


	//   ....[70]....
        /*0adc*/ 	.word	0x00020f20
        /*0ae0*/ 	.word	0x00000002
        /*0ae4*/ 	.word	0x00038860
        /*0ae8*/ 	.short	0x010a
        /*0aea*/ 	.byte	0x3f
	.zero		1


	//   ....[71]....
        /*0aec*/ 	.word	0x000215f0
        /*0af0*/ 	.word	0x00000002
        /*0af4*/ 	.word	0x00038840
        /*0af8*/ 	.short	0x010a
        /*0afa*/ 	.byte	0x3f
	.zero		1


	//   ....[72]....
        /*0afc*/ 	.word	0x00021800
        /*0b00*/ 	.word	0x00000002
        /*0b04*/ 	.word	0x00038860
        /*0b08*/ 	.short	0x010a
        /*0b0a*/ 	.byte	0x3f
	.zero		1


	//   ....[73]....
        /*0b0c*/ 	.word	0x00021e40
        /*0b10*/ 	.word	0x00000002
        /*0b14*/ 	.word	0x00038840
        /*0b18*/ 	.short	0x010a
        /*0b1a*/ 	.byte	0x3f
	.zero		1


	//   ....[74]....
        /*0b1c*/ 	.word	0x00022060
        /*0b20*/ 	.word	0x00000002
        /*0b24*/ 	.word	0x00038860
        /*0b28*/ 	.short	0x010a
        /*0b2a*/ 	.byte	0x3f
	.zero		1


	//   ....[75]....
        /*0b2c*/ 	.word	0x00023370
        /*0b30*/ 	.word	0x00000000
        /*0b34*/ 	.word	0x00038820
        /*0b38*/ 	.short	0x010a
        /*0b3a*/ 	.byte	0x3f
	.zero		1


	//   ....[76]....
        /*0b3c*/ 	.word	0x00023530
        /*0b40*/ 	.word	0x00000006
        /*0b44*/ 	.word	0x00000000
        /*0b48*/ 	.short	0x010a
        /*0b4a*/ 	.byte	0x3f
	.zero		1


	//   ....[77]....
        /*0b4c*/ 	.word	0x000235a0
        /*0b50*/ 	.word	0x00000007
        /*0b54*/ 	.word	0x00000000
        /*0b58*/ 	.short	0x010a
        /*0b5a*/ 	.byte	0x3f
	.zero		1


	//   ....[78]....
        /*0b5c*/ 	.word	0x00023610
        /*0b60*/ 	.word	0x00000004
        /*0b64*/ 	.word	0x00000000
        /*0b68*/ 	.short	0x010a
        /*0b6a*/ 	.byte	0x3f
	.zero		1


	//   ....[79]....
        /*0b6c*/ 	.word	0x00023640
        /*0b70*/ 	.word	0x00000003
        /*0b74*/ 	.word	0x00000000
        /*0b78*/ 	.short	0x010a
        /*0b7a*/ 	.byte	0x3f
	.zero		1


	//   ....[80]....
        /*0b7c*/ 	.word	0x000236a0
        /*0b80*/ 	.word	0x00000046
        /*0b84*/ 	.word	0x00038890
        /*0b88*/ 	.short	0x010a
        /*0b8a*/ 	.byte	0x3f
	.zero		1


	//   ....[81]....
        /*0b8c*/ 	.word	0x000236f0
        /*0b90*/ 	.word	0x00000046
        /*0b94*/ 	.word	0x00038890
        /*0b98*/ 	.short	0x010a
        /*0b9a*/ 	.byte	0x3f
	.zero		1


	//   ....[82]....
        /*0b9c*/ 	.word	0x00023740
        /*0ba0*/ 	.word	0x00000046
        /*0ba4*/ 	.word	0x00038890
        /*0ba8*/ 	.short	0x010a
        /*0baa*/ 	.byte	0x3f
	.zero		1


	//   ....[83]....
        /*0bac*/ 	.word	0x00023790
        /*0bb0*/ 	.word	0x00000046
        /*0bb4*/ 	.word	0x000388b0
        /*0bb8*/ 	.short	0x010a
        /*0bba*/ 	.byte	0x3f
	.zero		1


	//   ....[84]....
        /*0bbc*/ 	.word	0x00023ce0
        /*0bc0*/ 	.word	0x00000012
        /*0bc4*/ 	.word	0x00038800
        /*0bc8*/ 	.short	0x010a
        /*0bca*/ 	.byte	0x3f
	.zero		1


	//   ....[85]....
        /*0bcc*/ 	.word	0x00024230
        /*0bd0*/ 	.word	0x00000012
        /*0bd4*/ 	.word	0x00038800
        /*0bd8*/ 	.short	0x010a
        /*0bda*/ 	.byte	0x3f
	.zero		1


	//   ....[86]....
        /*0bdc*/ 	.word	0x00024280
        /*0be0*/ 	.word	0x0000000e
        /*0be4*/ 	.word	0x00038830
        /*0be8*/ 	.short	0x010a
        /*0bea*/ 	.byte	0x3f
	.zero		1


	//   ....[87]....
        /*0bec*/ 	.word	0x000242d0
        /*0bf0*/ 	.word	0x00000012
        /*0bf4*/ 	.word	0x00038810
        /*0bf8*/ 	.short	0x010a
        /*0bfa*/ 	.byte	0x3f
	.zero		1


	//   ....[88]....
        /*0bfc*/ 	.word	0x00024320
        /*0c00*/ 	.word	0x0000000e
        /*0c04*/ 	.word	0x00038850
        /*0c08*/ 	.short	0x010a
        /*0c0a*/ 	.byte	0x3f
	.zero		1


	//   ....[89]....
        /*0c0c*/ 	.word	0x00024370
        /*0c10*/ 	.word	0x000000c7
        /*0c14*/ 	.word	0x00038830
        /*0c18*/ 	.short	0x010a
        /*0c1a*/ 	.byte	0x3f
	.zero		1


	//   ....[90]....
        /*0c1c*/ 	.word	0x000243c0
        /*0c20*/ 	.word	0x000000c7
        /*0c24*/ 	.word	0x00038850
        /*0c28*/ 	.short	0x010a
        /*0c2a*/ 	.byte	0x3f
	.zero		1


	//   ....[91]....
        /*0c2c*/ 	.word	0x00024410
        /*0c30*/ 	.word	0x0000000e
        /*0c34*/ 	.word	0x00038830
        /*0c38*/ 	.short	0x010a
        /*0c3a*/ 	.byte	0x3f
	.zero		1


	//   ....[92]....
        /*0c3c*/ 	.word	0x00024460
        /*0c40*/ 	.word	0x0000000e
        /*0c44*/ 	.word	0x00038850
        /*0c48*/ 	.short	0x010a
        /*0c4a*/ 	.byte	0x3f
	.zero		1


	//   ....[93]....
        /*0c4c*/ 	.word	0x000244b0
        /*0c50*/ 	.word	0x000000bf
        /*0c54*/ 	.word	0x00038830
        /*0c58*/ 	.short	0x010a
        /*0c5a*/ 	.byte	0x3f
	.zero		1


	//   ....[94]....
        /*0c5c*/ 	.word	0x00024500
        /*0c60*/ 	.word	0x000000bf
        /*0c64*/ 	.word	0x00038850
        /*0c68*/ 	.short	0x010a
        /*0c6a*/ 	.byte	0x3f
	.zero		1


	//   ....[95]....
        /*0c6c*/ 	.word	0x000246a0
        /*0c70*/ 	.word	0x00000007
        /*0c74*/ 	.word	0x00038820
        /*0c78*/ 	.short	0x010a
        /*0c7a*/ 	.byte	0x3f
	.zero		1


	//   ....[96]....
        /*0c7c*/ 	.word	0x000246f0
        /*0c80*/ 	.word	0x00000008
        /*0c84*/ 	.word	0x000388a0
        /*0c88*/ 	.short	0x010a
        /*0c8a*/ 	.byte	0x3f
	.zero		1


	//   ....[97]....
        /*0c8c*/ 	.word	0x00024740
        /*0c90*/ 	.word	0x00000008
        /*0c94*/ 	.word	0x000388c0
        /*0c98*/ 	.short	0x010a
        /*0c9a*/ 	.byte	0x3f
	.zero		1


	//   ....[98]....
        /*0c9c*/ 	.word	0x00024790
        /*0ca0*/ 	.word	0x00000009
        /*0ca4*/ 	.word	0x000388a0
        /*0ca8*/ 	.short	0x010a
        /*0caa*/ 	.byte	0x3f
	.zero		1


	//   ....[99]....
        /*0cac*/ 	.word	0x000247e0
        /*0cb0*/ 	.word	0x00000009
        /*0cb4*/ 	.word	0x000388c0
        /*0cb8*/ 	.short	0x010a
        /*0cba*/ 	.byte	0x3f
	.zero		1


	//   ....[100]....
        /*0cbc*/ 	.word	0x00024980
        /*0cc0*/ 	.word	0x00000005
        /*0cc4*/ 	.word	0x00038840
        /*0cc8*/ 	.short	0x010a
        /*0cca*/ 	.byte	0x3f
	.zero		1


	//   ....[101]....
        /*0ccc*/ 	.word	0x00024a00
        /*0cd0*/ 	.word	0x00000005
        /*0cd4*/ 	.word	0x00038820
        /*0cd8*/ 	.short	0x010a
        /*0cda*/ 	.byte	0x3f
	.zero		1


	//   ....[102]....
        /*0cdc*/ 	.word	0x00024a50
        /*0ce0*/ 	.word	0x00000002
        /*0ce4*/ 	.word	0x00038860
        /*0ce8*/ 	.short	0x010a
        /*0cea*/ 	.byte	0x3f
	.zero		1


	//   ....[103]....
        /*0cec*/ 	.word	0x00024aa0
        /*0cf0*/ 	.word	0x00000002
        /*0cf4*/ 	.word	0x00038840
        /*0cf8*/ 	.short	0x010a
        /*0cfa*/ 	.byte	0x3f
	.zero		1


	//   ....[104]....
        /*0cfc*/ 	.word	0x00024af0
        /*0d00*/ 	.word	0x00000002
        /*0d04*/ 	.word	0x00038860
        /*0d08*/ 	.short	0x010a
        /*0d0a*/ 	.byte	0x3f
	.zero		1


	//   ....[105]....
        /*0d0c*/ 	.word	0x00024b40
        /*0d10*/ 	.word	0x00000002
        /*0d14*/ 	.word	0x00038840
        /*0d18*/ 	.short	0x010a
        /*0d1a*/ 	.byte	0x3f
	.zero		1


	//   ....[106]....
        /*0d1c*/ 	.word	0x00024b90
        /*0d20*/ 	.word	0x00000002
        /*0d24*/ 	.word	0x00038860
        /*0d28*/ 	.short	0x010a
        /*0d2a*/ 	.byte	0x3f
	.zero		1


	//   ....[107]....
        /*0d2c*/ 	.word	0x00024be0
        /*0d30*/ 	.word	0x00000002
        /*0d34*/ 	.word	0x00038840
        /*0d38*/ 	.short	0x010a
        /*0d3a*/ 	.byte	0x3f
	.zero		1


	//   ....[108]....
        /*0d3c*/ 	.word	0x00024c30
        /*0d40*/ 	.word	0x00000002
        /*0d44*/ 	.word	0x00038860
        /*0d48*/ 	.short	0x010a
        /*0d4a*/ 	.byte	0x3f
	.zero		1


	//   ....[109]....
        /*0d4c*/ 	.word	0x00025600
        /*0d50*/ 	.word	0x00000000
        /*0d54*/ 	.word	0x00038820
        /*0d58*/ 	.short	0x010a
        /*0d5a*/ 	.byte	0x3f
	.zero		1


	//   ....[110]....
        /*0d5c*/ 	.word	0x000257a0
        /*0d60*/ 	.word	0x00000006
        /*0d64*/ 	.word	0x00000000
        /*0d68*/ 	.short	0x010a
        /*0d6a*/ 	.byte	0x3f
	.zero		1


	//   ....[111]....
        /*0d6c*/ 	.word	0x000257f0
        /*0d70*/ 	.word	0x00000007
        /*0d74*/ 	.word	0x00000000
        /*0d78*/ 	.short	0x010a
        /*0d7a*/ 	.byte	0x3f
	.zero		1


	//   ....[112]....
        /*0d7c*/ 	.word	0x00025840
        /*0d80*/ 	.word	0x00000004
        /*0d84*/ 	.word	0x00000000
        /*0d88*/ 	.short	0x010a
        /*0d8a*/ 	.byte	0x3f
	.zero		1


	//----- nvinfo : EIATTR_NUM_MBARRIERS
	.align		4
.L_947:
        /*0d8c*/ 	.byte	0x03, 0x38
        /*0d8e*/ 	.short	0x0017


	//----- nvinfo : EIATTR_EXIT_INSTR_OFFSETS
	.align		4
        /*0d90*/ 	.byte	0x04, 0x1c
        /*0d92*/ 	.short	(.L_949 - .L_948)


	//   ....[0]....
.L_948:
        /*0d94*/ 	.word	0x00023690


	//----- nvinfo : EIATTR_MAX_THREADS
	.align		4
.L_949:
        /*0d98*/ 	.byte	0x04, 0x05
        /*0d9a*/ 	.short	(.L_951 - .L_950)
.L_950:
        /*0d9c*/ 	.word	0x00000180
        /*0da0*/ 	.word	0x00000001
        /*0da4*/ 	.word	0x00000001


	//----- nvinfo : EIATTR_CRS_STACK_SIZE
	.align		4
.L_951:
        /*0da8*/ 	.byte	0x04, 0x1e
        /*0daa*/ 	.short	(.L_953 - .L_952)
.L_952:
        /*0dac*/ 	.word	0x00000000


	//----- nvinfo : EIATTR_CBANK_PARAM_SIZE
	.align		4
.L_953:
        /*0db0*/ 	.byte	0x03, 0x19
        /*0db2*/ 	.short	0x0b70


	//----- nvinfo : EIATTR_PARAM_CBANK
	.align		4
        /*0db4*/ 	.byte	0x04, 0x0a
        /*0db6*/ 	.short	(.L_955 - .L_954)
	.align		4
.L_954:
        /*0db8*/ 	.word	index@(.nv.constant0._ZN7cutlass13device_kernelIN5flash11enable_sm90INS1_16FlashAttnFwdSm90INS1_25CollectiveMainloopFwdSm90ILi2EN4cute5tupleIJNS5_1CILi1EEES8_S8_EEENS6_IJNS7_ILi64EEESA_SA_EEELi512ENS_6half_tEfNS_4arch4Sm90ELb0ELb1ELb1ELb1ELb0ELb1ELb1ELb0ELb0ELb0ELb0ELb0EEENS1_21CollectiveEpilogueFwdINS6_IJSA_NS7_ILi512EEESA_EEES9_SC_SE_Li256ELb1ELb0ELb0ELb0EEENS1_36VarlenDynamicPersistentTileSchedulerILi64ELi64ELi256ELi32ELb0ELb0ELb1ELb1ELb0ELb1EEEEEEEEEvNT_6ParamsE)
        /*0dbc*/ 	.short	0x0210
        /*0dbe*/ 	.short	0x0b70


	//----- nvinfo : EIATTR_SW_WAR
	.align		4
.L_955:
        /*0dc0*/ 	.byte	0x04, 0x36
        /*0dc2*/ 	.short	(.L_957 - .L_956)
.L_956:
        /*0dc4*/ 	.word	0x00000008
.L_957:


//--------------------- .nv.info._ZN7cutlass13device_kernelIN5flash11enable_sm90INS1_16FlashAttnFwdSm90INS1_25CollectiveMainloopFwdSm90ILi2EN4cute5tupleIJNS5_1CILi1EEES8_S8_EEENS6_IJNS7_ILi64EEESA_SA_EEELi512ENS_6half_tEfNS_4arch4Sm90ELb1ELb0ELb1ELb0ELb0ELb0ELb0ELb0ELb0ELb0ELb0ELb0EEENS1_21CollectiveEpilogueFwdINS6_IJSA_NS7_ILi512EEESA_EEES9_SC_SE_Li256ELb0ELb0ELb0ELb0EEENS1_30DynamicPersistentTileSchedulerILi256ELi32ELb0ELb0ELb1EEEEEEEEEvNT_6ParamsE --------------------------
	.section	.nv.info._ZN7cutlass13device_kernelIN5flash11enable_sm90INS1_16FlashAttnFwdSm90INS1_25CollectiveMainloopFwdSm90ILi2EN4cute5tupleIJNS5_1CILi1EEES8_S8_EEENS6_IJNS7_ILi64EEESA_SA_EEELi512ENS_6half_tEfNS_4arch4Sm90ELb1ELb0ELb1ELb0ELb0ELb0ELb0ELb0ELb0ELb0ELb0ELb0EEENS1_21CollectiveEpilogueFwdINS6_IJSA_NS7_ILi512EEESA_EEES9_SC_SE_Li256ELb0ELb0ELb0ELb0EEENS1_30DynamicPersistentTileSchedulerILi256ELi32ELb0ELb0ELb1EEEEEEEEEvNT_6ParamsE,"",@"SHT_CUDA_INFO"
	.sectionflags	@""
	.align	4


	//----- nvinfo : EIATTR_CUDA_API_VERSION
	.align		4
        /*0000*/ 	.byte	0x04, 0x37
        /*0002*/ 	.short	(.L_959 - .L_958)
.L_958:
        /*0004*/ 	.word	0x00000082


	//----- nvinfo : EIATTR_KPARAM_INFO
	.align		4
.L_959:
        /*0008*/ 	.byte	0x04, 0x17
        /*000a*/ 	.short	(.L_961 - .L_960)
.L_960:
        /*000c*/ 	.word	0x00000000
        /*0010*/ 	.short	0x0000
        /*0012*/ 	.short	0x0070
        /*0014*/ 	.byte	0x00, 0xf0, 0x01, 0x2e


	//----- nvinfo : EIATTR_SPARSE_MMA_MASK
	.align		4
.L_961:
        /*0018*/ 	.byte	0x03, 0x50
        /*001a*/ 	.short	0x0000


	//----- nvinfo : EIATTR_MAXREG_COUNT
	.align		4
        /*001c*/ 	.byte	0x03, 0x1b
        /*001e*/ 	.short	0x00a8


	//----- nvinfo : EIATTR_NUM_BARRIERS
	.align		4
        /*0020*/ 	.byte	0x02, 0x4c
        /*0022*/ 	.byte	0x10
	.zero		1


	//----- nvinfo : EIATTR_EXTERNS
	.align		4
        /*0024*/ 	.byte	0x04, 0x0f
        /*0026*/ 	.short	(.L_963 - .L_962)


	//   ....[0]....
	.align		4
.L_962:
        /*0028*/ 	.word	index@(__assertfail)


	//----- nvinfo : EIATTR_MERCURY_ISA_VERSION
	.align		4
.L_963:
        /*002c*/ 	.byte	0x03, 0x5f
        /*002e*/ 	.short	0x0101


	//----- nvinfo : EIATTR_INT_WARP_WIDE_INSTR_OFFSETS
	.align		4
        /*0030*/ 	.byte	0x04, 0x31
        /*0032*/ 	.short	(.L_965 - .L_964)


	//   ....[0]....
.L_964:
        /*0034*/ 	.word	0x00000180


	//   ....[1]....
        /*0038*/ 	.word	0x000001b0


	//   ....[2]....
        /*003c*/ 	.word	0x000001c0


	//   ....[3]....
        /*0040*/ 	.word	0x0000b6c0


	//   ....[4]....
        /*0044*/ 	.word	0x0000b750


	//   ....[5]....
        /*0048*/ 	.word	0x0000bc40


	//   ....[6]....
        /*004c*/ 	.word	0x0000dd30


	//   ....[7]....
        /*0050*/ 	.word	0x0000ddc0


	//----- nvinfo : EIATTR_COOP_GROUP_MASK_REGIDS
	.align		4
.L_965:
        /*0054*/ 	.byte	0x04, 0x29
        /*0056*/ 	.short	(.L_967 - .L_966)


	//   ....[0]....
.L_966:
        /*0058*/ 	.word	0xffffffff


	//   ....[1]....
        /*005c*/ 	.word	0xffffffff


	//   ....[2]....
        /*0060*/ 	.word	0xffffffff


	//   ....[3]....
        /*0064*/ 	.word	0xffffffff


	//   ....[4]....
        /*0068*/ 	.word	0xffffffff


	//   ....[5]....
        /*006c*/ 	.word	0xffffffff


	//   ....[6]....
        /*0070*/ 	.word	0xffffffff


	//   ....[7]....
        /*0074*/ 	.word	0xffffffff


	//   ....[8]....
        /*0078*/ 	.word	0xffffffff


	//   ....[9]....
        /*007c*/ 	.word	0xffffffff


	//   ....[10]....
        /*0080*/ 	.word	0xffffffff


	//   ....[11]....
        /*0084*/ 	.word	0xffffffff


	//   ....[12]....
        /*0088*/ 	.word	0xffffffff


	//   ....[13]....
        /*008c*/ 	.word	0xffffffff


	//   ....[14]....
        /*0090*/ 	.word	0xffffffff


	//   ....[15]....
        /*0094*/ 	.word	0xffffffff


	//   ....[16]....
        /*0098*/ 	.word	0xffffffff


	//   ....[17]....
        /*009c*/ 	.word	0xffffffff


	//   ....[18]....
        /*00a0*/ 	.word	0xffffffff


	//   ....[19]....
        /*00a4*/ 	.word	0xffffffff


	//   ....[20]....
        /*00a8*/ 	.word	0xffffffff


	//   ....[21]....
        /*00ac*/ 	.word	0xffffffff


	//   ....[22]....
        /*00b0*/ 	.word	0xffffffff


	//   ....[23]....
        /*00b4*/ 	.word	0xffffffff


	//   ....[24]....
        /*00b8*/ 	.word	0xffffffff


	//   ....[25]....
        /*00bc*/ 	.word	0xffffffff


	//   ....[26]....
        /*00c0*/ 	.word	0xffffffff


	//   ....[27]....
        /*00c4*/ 	.word	0xffffffff


	//   ....[28]....
        /*00c8*/ 	.word	0xffffffff


	//   ....[29]....
        /*00cc*/ 	.word	0xffffffff


	//   ....[30]....
        /*00d0*/ 	.word	0xffffffff


	//   ....[31]....
        /*00d4*/ 	.word	0xffffffff


	//   ....[32]....
        /*00d8*/ 	.word	0xffffffff


	//   ....[33]....
        /*00dc*/ 	.word	0x0500000f


	//   ....[34]....
        /*00e0*/ 	.word	0x0500000f


	//----- nvinfo : EIATTR_COOP_GROUP_INSTR_OFFSETS
	.align		4
.L_967:
        /*00e4*/ 	.byte	0x04, 0x28
        /*00e6*/ 	.short	(.L_969 - .L_968)


	//   ....[0]....
.L_968:
        /*00e8*/ 	.word	0x00000050


	//   ....[1]....
        /*00ec*/ 	.word	0x00000190


	//   ....[2]....
        /*00f0*/ 	.word	0x000001e0


	//   ....[3]....
        /*00f4*/ 	.word	0x00000390


	//   ....[4]....
        /*00f8*/ 	.word	0x000004f0


	//   ....[5]....
        /*00fc*/ 	.word	0x00000610


	//   ....[6]....
        /*0100*/ 	.word	0x00000770


	//   ....[7]....
        /*0104*/ 	.word	0x00001730


	//   ....[8]....
        /*0108*/ 	.word	0x000030a0


	//   ....[9]....
        /*010c*/ 	.word	0x00003dd0


	//   ....[10]....
        /*0110*/ 	.word	0x00003ea0


	//   ....[11]....
        /*0114*/ 	.word	0x000042e0


	//   ....[12]....
        /*0118*/ 	.word	0x00004350


	//   ....[13]....
        /*011c*/ 	.word	0x00004ca0


	//   ....[14]....
        /*0120*/ 	.word	0x000056f0


	//   ....[15]....
        /*0124*/ 	.word	0x000057d0


	//   ....[16]....
        /*0128*/ 	.word	0x00005be0


	//   ....[17]....
        /*012c*/ 	.word	0x00005ca0


	//   ....[18]....
        /*0130*/ 	.word	0x00006ec0


	//   ....[19]....
        /*0134*/ 	.word	0x000075e0


	//   ....[20]....
        /*0138*/ 	.word	0x00007650


	//   ....[21]....
        /*013c*/ 	.word	0x00007940


	//   ....[22]....
        /*0140*/ 	.word	0x00007b00


	//   ....[23]....
        /*0144*/ 	.word	0x00008ba0


	//   ....[24]....
        /*0148*/ 	.word	0x00008be0


	//   ....[25]....
        /*014c*/ 	.word	0x00008c20


	//   ....[26]....
        /*0150*/ 	.word	0x00008ca0


	//   ....[27]....
        /*0154*/ 	.word	0x00008cc0


	//   ....[28]....
        /*0158*/ 	.word	0x00009720


	//   ....[29]....
        /*015c*/ 	.word	0x0000a4d0


	//   ....[30]....
        /*0160*/ 	.word	0x0000b150


	//   ....[31]....
        /*0164*/ 	.word	0x0000de40


	//   ....[32]....
        /*0168*/ 	.word	0x0000dff0


	//   ....[33]....
        /*016c*/ 	.word	0x0000e5f0


	//   ....[34]....
        /*0170*/ 	.word	0x0000e9d0


	//----- nvinfo : EIATTR_REG_RECONFIG
	.align		4
.L_969:
        /*0174*/ 	.byte	0x01, 0x54
	.zero		2


	//----- nvinfo : EIATTR_SYSCALL_OFFSETS
	.align		4
        /*0178*/ 	.byte	0x04, 0x46
        /*017a*/ 	.short	(.L_971 - .L_970)


	//   ....[0]....
.L_970:
        /*017c*/ 	.word	0x00003270


	//   ....[1]....
        /*0180*/ 	.word	0x0000b8e0


	//   ....[2]....
        /*0184*/ 	.word	0x0000ba20


	//   ....[3]....
        /*0188*/ 	.word	0x0000bb20


	//----- nvinfo : EIATTR_MBARRIER_INSTR_OFFSETS
	.align		4
.L_971:
        /*018c*/ 	.byte	0x04, 0x39
        /*018e*/ 	.short	(.L_973 - .L_972)


	//   ....[0]....
.L_972:
        /*0190*/ 	.word	0x00000280
        /*0194*/ 	.word	0x000000ff
        /*0198*/ 	.word	0x00028c00
        /*019c*/ 	.short	0x0100
        /*019e*/ 	.byte	0x06
	.zero		1


	//   ....[1]....
        /*01a0*/ 	.word	0x00000290
        /*01a4*/ 	.word	0x000000ff
        /*01a8*/ 	.word	0x00028c20
        /*01ac*/ 	.short	0x0100
        /*01ae*/ 	.byte	0x06
	.zero		1


	//   ....[2]....
        /*01b0*/ 	.word	0x00000340
        /*01b4*/ 	.word	0x000000ff
        /*01b8*/ 	.word	0x00028c30
        /*01bc*/ 	.short	0x0100
        /*01be*/ 	.byte	0x06
	.zero		1


	//   ....[3]....
        /*01c0*/ 	.word	0x00000350
        /*01c4*/ 	.word	0x000000ff
        /*01c8*/ 	.word	0x00028c40
        /*01cc*/ 	.short	0x0100
        /*01ce*/ 	.byte	0x06
	.zero		1


	//   ....[4]....
        /*01d0*/ 	.word	0x00000360
        /*01d4*/ 	.word	0x000000ff
        /*01d8*/ 	.word	0x00028c38
        /*01dc*/ 	.short	0x0100
        /*01de*/ 	.byte	0x06
	.zero		1


	//   ....[5]....
        /*01e0*/ 	.word	0x00000370
        /*01e4*/ 	.word	0x000000ff
        /*01e8*/ 	.word	0x00028c48
        /*01ec*/ 	.short	0x0100
        /*01ee*/ 	.byte	0x06
	.zero		1


	//   ....[6]....
        /*01f0*/ 	.word	0x000004a0
        /*01f4*/ 	.word	0x000000ff
        /*01f8*/ 	.word	0x00028c50
        /*01fc*/ 	.short	0x0100
        /*01fe*/ 	.byte	0x08
	.zero		1


	//   ....[7]....
        /*0200*/ 	.word	0x000004b0
        /*0204*/ 	.word	0x000000ff
        /*0208*/ 	.word	0x00028c60
        /*020c*/ 	.short	0x0100
        /*020e*/ 	.byte	0x08
	.zero		1


	//   ....[8]....
        /*0210*/ 	.word	0x000004c0
        /*0214*/ 	.word	0x000000ff
        /*0218*/ 	.word	0x00028c58
        /*021c*/ 	.short	0x0100
        /*021e*/ 	.byte	0x08
	.zero		1


	//   ....[9]....
        /*0220*/ 	.word	0x000004d0
        /*0224*/ 	.word	0x000000ff
        /*0228*/ 	.word	0x00028c68
        /*022c*/ 	.short	0x0100
        /*022e*/ 	.byte	0x08
	.zero		1


	//   ....[10]....
        /*0230*/ 	.word	0x000005c0
        /*0234*/ 	.word	0x000000ff
        /*0238*/ 	.word	0x00028c70
        /*023c*/ 	.short	0x0100
        /*023e*/ 	.byte	0x06
	.zero		1


	//   ....[11]....
        /*0240*/ 	.word	0x000005d0
        /*0244*/ 	.word	0x000000ff
        /*0248*/ 	.word	0x00028c80
        /*024c*/ 	.short	0x0100
        /*024e*/ 	.byte	0x06
	.zero		1


	//   ....[12]....
        /*0250*/ 	.word	0x000005e0
        /*0254*/ 	.word	0x000000ff
        /*0258*/ 	.word	0x00028c78
        /*025c*/ 	.short	0x0100
        /*025e*/ 	.byte	0x06
	.zero		1


	//   ....[13]....
        /*0260*/ 	.word	0x000005f0
        /*0264*/ 	.word	0x000000ff
        /*0268*/ 	.word	0x00028c88
        /*026c*/ 	.short	0x0100
        /*026e*/ 	.byte	0x06
	.zero		1


	//   ....[14]....
        /*0270*/ 	.word	0x00000720
        /*0274*/ 	.word	0x000000ff
        /*0278*/ 	.word	0x00028c90
        /*027c*/ 	.short	0x0100
        /*027e*/ 	.byte	0x08
	.zero		1


	//   ....[15]....
        /*0280*/ 	.word	0x00000730
        /*0284*/ 	.word	0x000000ff
        /*0288*/ 	.word	0x00028ca0
        /*028c*/ 	.short	0x0100
        /*028e*/ 	.byte	0x08
	.zero		1


	//   ....[16]....
        /*0290*/ 	.word	0x00000740
        /*0294*/ 	.word	0x000000ff
        /*0298*/ 	.word	0x00028c98
        /*029c*/ 	.short	0x0100
        /*029e*/ 	.byte	0x08
	.zero		1


	//   ....[17]....
        /*02a0*/ 	.word	0x00000750
        /*02a4*/ 	.word	0x000000ff
        /*02a8*/ 	.word	0x00028ca8
        /*02ac*/ 	.short	0x0100
        /*02ae*/ 	.byte	0x08
	.zero		1


	//   ....[18]....
        /*02b0*/ 	.word	0x00000880
        /*02b4*/ 	.word	0x000000ff
        /*02b8*/ 	.word	0x00028cb0
        /*02bc*/ 	.short	0x0100
        /*02be*/ 	.byte	0x08
	.zero		1


	//   ....[19]....
        /*02c0*/ 	.word	0x00000890
        /*02c4*/ 	.word	0x000000ff
        /*02c8*/ 	.word	0x00028cc0
        /*02cc*/ 	.short	0x0100
        /*02ce*/ 	.byte	0x08
	.zero		1


	//   ....[20]....
        /*02d0*/ 	.word	0x000008a0
        /*02d4*/ 	.word	0x000000ff
        /*02d8*/ 	.word	0x00028cb8
        /*02dc*/ 	.short	0x0100
        /*02de*/ 	.byte	0x08
	.zero		1


	//   ....[21]....
        /*02e0*/ 	.word	0x000008b0
        /*02e4*/ 	.word	0x000000ff
        /*02e8*/ 	.word	0x00028cc8
        /*02ec*/ 	.short	0x0100
        /*02ee*/ 	.byte	0x08
	.zero		1


	//   ....[22]....
        /*02f0*/ 	.word	0x00001840
        /*02f4*/ 	.word	0x000000ff
        /*02f8*/ 	.word	0x00028c50
        /*02fc*/ 	.short	0x010a
        /*02fe*/ 	.byte	0x10
	.zero		1


	//   ....[23]....
        /*0300*/ 	.word	0x00001b20
        /*0304*/ 	.word	0x00000000
        /*0308*/ 	.word	0x00000000
        /*030c*/ 	.short	0x0101
        /*030e*/ 	.byte	0x3f
	.zero		1


	//   ....[24]....
        /*0310*/ 	.word	0x000024b0
        /*0314*/ 	.word	0x000000ff
        /*0318*/ 	.word	0x00028c50
        /*031c*/ 	.short	0x010a
        /*031e*/ 	.byte	0x06
	.zero		1


	//   ....[25]....
        /*0320*/ 	.word	0x000024f0
        /*0324*/ 	.word	0x000000ff
        /*0328*/ 	.word	0x00028c50
        /*032c*/ 	.short	0x010a
        /*032e*/ 	.byte	0x06
	.zero		1


	//   ....[26]....
        /*0330*/ 	.word	0x00002740
        /*0334*/ 	.word	0x00000003
        /*0338*/ 	.word	0x00000000
        /*033c*/ 	.short	0x0101
        /*033e*/ 	.byte	0x3f
	.zero		1


	//   ....[27]....
        /*0340*/ 	.word	0x000032f0
        /*0344*/ 	.word	0x000000ff
        /*0348*/ 	.word	0x00028c00
        /*034c*/ 	.short	0x010a
        /*034e*/ 	.byte	0x30
	.zero		1


	//   ....[28]....
        /*0350*/ 	.word	0x00003370
        /*0354*/ 	.word	0x00000007
        /*0358*/ 	.word	0x00028c30
        /*035c*/ 	.short	0x010a
        /*035e*/ 	.byte	0x3f
	.zero		1


	//   ....[29]....
        /*0360*/ 	.word	0x000033b0
        /*0364*/ 	.word	0x00000007
        /*0368*/ 	.word	0x00028c30
        /*036c*/ 	.short	0x010a
        /*036e*/ 	.byte	0x3f
	.zero		1


	//   ....[30]....
        /*0370*/ 	.word	0x00004530
        /*0374*/ 	.word	0x00000005
        /*0378*/ 	.word	0x00000000
        /*037c*/ 	.short	0x0101
        /*037e*/ 	.byte	0x3f
	.zero		1


	//   ....[31]....
        /*0380*/ 	.word	0x000049a0
        /*0384*/ 	.word	0x00000007
        /*0388*/ 	.word	0x00028c50
        /*038c*/ 	.short	0x010a
        /*038e*/ 	.byte	0x3f
	.zero		1


	//   ....[32]....
        /*0390*/ 	.word	0x000049e0
        /*0394*/ 	.word	0x00000007
        /*0398*/ 	.word	0x00028c50
        /*039c*/ 	.short	0x010a
        /*039e*/ 	.byte	0x3f
	.zero		1


	//   ....[33]....
        /*03a0*/ 	.word	0x00004cc0
        /*03a4*/ 	.word	0x00000007
        /*03a8*/ 	.word	0x00000000
        /*03ac*/ 	.short	0x0101
        /*03ae*/ 	.byte	0x3f
	.zero		1


	//   ....[34]....
        /*03b0*/ 	.word	0x00004e10
        /*03b4*/ 	.word	0x000000ff
        /*03b8*/ 	.word	0x00028c30
        /*03bc*/ 	.short	0x010a
        /*03be*/ 	.byte	0x1e
	.zero		1


	//   ....[35]....
        /*03c0*/ 	.word	0x00004e50
        /*03c4*/ 	.word	0x000000ff
        /*03c8*/ 	.word	0x00028c30
        /*03cc*/ 	.short	0x010a
        /*03ce*/ 	.byte	0x1e
	.zero		1


	//   ....[36]....
        /*03d0*/ 	.word	0x00005fd0
        /*03d4*/ 	.word	0x0000009a
        /*03d8*/ 	.word	0x00000000
        /*03dc*/ 	.short	0x0101
        /*03de*/ 	.byte	0x3f
	.zero		1


	//   ....[37]....
        /*03e0*/ 	.word	0x00006c00
        /*03e4*/ 	.word	0x000000ff
        /*03e8*/ 	.word	0x00028c50
        /*03ec*/ 	.short	0x010a
        /*03ee*/ 	.byte	0x1e
	.zero		1


	//   ....[38]....
        /*03f0*/ 	.word	0x00006c40
        /*03f4*/ 	.word	0x000000ff
        /*03f8*/ 	.word	0x00028c50
        /*03fc*/ 	.short	0x010a
        /*03fe*/ 	.byte	0x1e
	.zero		1


	//   ....[39]....
        /*0400*/ 	.word	0x00006ee0
        /*0404*/ 	.word	0x000000aa
        /*0408*/ 	.word	0x00000000
        /*040c*/ 	.short	0x0101
        /*040e*/ 	.byte	0x3f
	.zero		1


	//   ....[40]....
        /*0410*/ 	.word	0x00007010
        /*0414*/ 	.word	0x000000ff
        /*0418*/ 	.word	0x00028c30
        /*041c*/ 	.short	0x010a
        /*041e*/ 	.byte	0x18
	.zero		1


	//   ....[41]....
        /*0420*/ 	.word	0x00007050
        /*0424*/ 	.word	0x000000ff
        /*0428*/ 	.word	0x00028c30
        /*042c*/ 	.short	0x010a
        /*042e*/ 	.byte	0x18
	.zero		1


	//   ....[42]....
        /*0430*/ 	.word	0x00007e90
        /*0434*/ 	.word	0x00000098
        /*0438*/ 	.word	0x00000000
        /*043c*/ 	.short	0x0101
        /*043e*/ 	.byte	0x3f
	.zero		1


	//   ....[43]....
        /*0440*/ 	.word	0x000088f0
        /*0444*/ 	.word	0x000000ff
        /*0448*/ 	.word	0x00028c50
        /*044c*/ 	.short	0x010a
        /*044e*/ 	.byte	0x18
	.zero		1


	//   ....[44]....
        /*0450*/ 	.word	0x00008930
        /*0454*/ 	.word	0x000000ff
        /*0458*/ 	.word	0x00028c50
        /*045c*/ 	.short	0x010a
        /*045e*/ 	.byte	0x18
	.zero		1


	//   ....[45]....
        /*0460*/ 	.word	0x00008bc0
        /*0464*/ 	.word	0x000000a8
        /*0468*/ 	.word	0x00000000
        /*046c*/ 	.short	0x0101
        /*046e*/ 	.byte	0x3f
	.zero		1


	//   ....[46]....
        /*0470*/ 	.word	0x0000a810
        /*0474*/ 	.word	0x000000ff
        /*0478*/ 	.word	0x00000000
        /*047c*/ 	.short	0x0101
        /*047e*/ 	.byte	0x05
	.zero		1


	//   ....[47]....
        /*0480*/ 	.word	0x0000bee0
        /*0484*/ 	.word	0x00000008
        /*0488*/ 	.word	0x00028c40
        /*048c*/ 	.short	0x010a
        /*048e*/ 	.byte	0x3f
	.zero		1


	//   ....[48]....
        /*0490*/ 	.word	0x0000c1c0
        /*0494*/ 	.word	0x000000ff
        /*0498*/ 	.word	0x00028c20
        /*049c*/ 	.short	0x010a
        /*049e*/ 	.byte	0x25
	.zero		1


	//   ....[49]....
        /*04a0*/ 	.word	0x0000c260
        /*04a4*/ 	.word	0x00000008
        /*04a8*/ 	.word	0x00028c60
        /*04ac*/ 	.short	0x010a
        /*04ae*/ 	.byte	0x3f
	.zero		1


	//   ....[50]....
        /*04b0*/ 	.word	0x0000c8c0
        /*04b4*/ 	.word	0x00000002
        /*04b8*/ 	.word	0x00028c40
        /*04bc*/ 	.short	0x010a
        /*04be*/ 	.byte	0x3f
	.zero		1


	//   ....[51]....
        /*04c0*/ 	.word	0x0000ca30
        /*04c4*/ 	.word	0x00000002
        /*04c8*/ 	.word	0x00028c60
        /*04cc*/ 	.short	0x010a
        /*04ce*/ 	.byte	0x3f
	.zero		1


	//   ....[52]....
        /*04d0*/ 	.word	0x0000d040
        /*04d4*/ 	.word	0x00000003
        /*04d8*/ 	.word	0x00028c40
        /*04dc*/ 	.short	0x010a
        /*04de*/ 	.byte	0x3f
	.zero		1


	//   ....[53]....
        /*04e0*/ 	.word	0x0000d1b0
        /*04e4*/ 	.word	0x00000003
        /*04e8*/ 	.word	0x00028c60
        /*04ec*/ 	.short	0x010a
        /*04ee*/ 	.byte	0x3f
	.zero		1


	//   ....[54]....
        /*04f0*/ 	.word	0x0000d760
        /*04f4*/ 	.word	0x00000002
        /*04f8*/ 	.word	0x00028c40
        /*04fc*/ 	.short	0x010a
        /*04fe*/ 	.byte	0x3f
	.zero		1


	//   ....[55]....
        /*0500*/ 	.word	0x0000d8d0
        /*0504*/ 	.word	0x00000002
        /*0508*/ 	.word	0x00028c60
        /*050c*/ 	.short	0x010a
        /*050e*/ 	.byte	0x3f
	.zero		1


	//   ....[56]....
        /*0510*/ 	.word	0x0000dfa0
        /*0514*/ 	.word	0x00000007
        /*0518*/ 	.word	0x00028c20
        /*051c*/ 	.short	0x010a
        /*051e*/ 	.byte	0x3f
	.zero		1


	//   ....[57]....
        /*0520*/ 	.word	0x0000e0f0
        /*0524*/ 	.word	0x00000005
        /*0528*/ 	.word	0x00000000
        /*052c*/ 	.short	0x010a
        /*052e*/ 	.byte	0x3f
	.zero		1


	//   ....[58]....
        /*0530*/ 	.word	0x0000e160
        /*0534*/ 	.word	0x00000003
        /*0538*/ 	.word	0x00000000
        /*053c*/ 	.short	0x010a
        /*053e*/ 	.byte	0x3f
	.zero		1


	//   ....[59]....
        /*0540*/ 	.word	0x0000e1c0
        /*0544*/ 	.word	0x00000005
        /*0548*/ 	.word	0x00000000
        /*054c*/ 	.short	0x010a
        /*054e*/ 	.byte	0x3f
	.zero		1


	//   ....[60]....
        /*0550*/ 	.word	0x0000e1f0
        /*0554*/ 	.word	0x00000003
        /*0558*/ 	.word	0x00000000
        /*055c*/ 	.short	0x010a
        /*055e*/ 	.byte	0x3f
	.zero		1


	//   ....[61]....
        /*0560*/ 	.word	0x0000e260
        /*0564*/ 	.word	0x00000003
        /*0568*/ 	.word	0x00028c50
        /*056c*/ 	.short	0x010a
        /*056e*/ 	.byte	0x3f
	.zero		1


	//   ....[62]....
        /*0570*/ 	.word	0x0000e2c0
        /*0574*/ 	.word	0x00000004
        /*0578*/ 	.word	0x00028c50
        /*057c*/ 	.short	0x010a
        /*057e*/ 	.byte	0x3f
	.zero		1


	//   ....[63]....
        /*0580*/ 	.word	0x0000e320
        /*0584*/ 	.word	0x00000003
        /*0588*/ 	.word	0x00028c00
        /*058c*/ 	.short	0x010a
        /*058e*/ 	.byte	0x3f
	.zero		1


	//   ....[64]....
        /*0590*/ 	.word	0x0000e370
        /*0594*/ 	.word	0x00000007
        /*0598*/ 	.word	0x00028c30
        /*059c*/ 	.short	0x010a
        /*059e*/ 	.byte	0x3f
	.zero		1


	//   ....[65]....
        /*05a0*/ 	.word	0x0000e3c0
        /*05a4*/ 	.word	0x00000007
        /*05a8*/ 	.word	0x00028c50
        /*05ac*/ 	.short	0x010a
        /*05ae*/ 	.byte	0x3f
	.zero		1


	//   ....[66]....
        /*05b0*/ 	.word	0x0000e420
        /*05b4*/ 	.word	0x00000004
        /*05b8*/ 	.word	0x00028c30
        /*05bc*/ 	.short	0x010a
        /*05be*/ 	.byte	0x3f
	.zero		1


	//   ....[67]....
        /*05c0*/ 	.word	0x0000e470
        /*05c4*/ 	.word	0x000000aa
        /*05c8*/ 	.word	0x00028c50
        /*05cc*/ 	.short	0x010a
        /*05ce*/ 	.byte	0x3f
	.zero		1


	//   ....[68]....
        /*05d0*/ 	.word	0x0000e4d0
        /*05d4*/ 	.word	0x00000004
        /*05d8*/ 	.word	0x00028c30
        /*05dc*/ 	.short	0x010a
        /*05de*/ 	.byte	0x3f
	.zero		1


	//   ....[69]....
        /*05e0*/ 	.word	0x0000e520
        /*05e4*/ 	.word	0x000000a8
        /*05e8*/ 	.word	0x00028c50
        /*05ec*/ 	.short	0x010a
        /*05ee*/ 	.byte	0x3f
	.zero		1


	//   ....[70]....
        /*05f0*/ 	.word	0x0000e6a0
        /*05f4*/ 	.word	0x00000008
        /*05f8*/ 	.word	0x00028c40
        /*05fc*/ 	.short	0x010a
        /*05fe*/ 	.byte	0x3f
	.zero		1


	//   ....[71]....
        /*0600*/ 	.word	0x0000e700
        /*0604*/ 	.word	0x00000008
        /*0608*/ 	.word	0x00028c20
        /*060c*/ 	.short	0x010a
        /*060e*/ 	.byte	0x3f
	.zero		1


	//   ....[72]....
        /*0610*/ 	.word	0x0000e750
        /*0614*/ 	.word	0x00000008
        /*0618*/ 	.word	0x00028c60
        /*061c*/ 	.short	0x010a
        /*061e*/ 	.byte	0x3f
	.zero		1


	//   ....[73]....
        /*0620*/ 	.word	0x0000e7a0
        /*0624*/ 	.word	0x00000002
        /*0628*/ 	.word	0x00028c40
        /*062c*/ 	.short	0x010a
        /*062e*/ 	.byte	0x3f
	.zero		1


	//   ....[74]....
        /*0630*/ 	.word	0x0000e7f0
        /*0634*/ 	.word	0x00000002
        /*0638*/ 	.word	0x00028c60
        /*063c*/ 	.short	0x010a
        /*063e*/ 	.byte	0x3f
	.zero		1


	//   ....[75]....
        /*0640*/ 	.word	0x0000e840
        /*0644*/ 	.word	0x00000003
        /*0648*/ 	.word	0x00028c40
        /*064c*/ 	.short	0x010a
        /*064e*/ 	.byte	0x3f
	.zero		1


	//   ....[76]....
        /*0650*/ 	.word	0x0000e890
        /*0654*/ 	.word	0x00000003
        /*0658*/ 	.word	0x00028c60
        /*065c*/ 	.short	0x010a
        /*065e*/ 	.byte	0x3f
	.zero		1


	//   ....[77]....
        /*0660*/ 	.word	0x0000e8e0
        /*0664*/ 	.word	0x00000002
        /*0668*/ 	.word	0x00028c40
        /*066c*/ 	.short	0x010a
        /*066e*/ 	.byte	0x3f
	.zero		1


	//   ....[78]....
        /*0670*/ 	.word	0x0000e930
        /*0674*/ 	.word	0x00000002
        /*0678*/ 	.word	0x00028c60
        /*067c*/ 	.short	0x010a
        /*067e*/ 	.byte	0x3f
	.zero		1


	//   ....[79]....
        /*0680*/ 	.word	0x0000ea10
        /*0684*/ 	.word	0x00000007
        /*0688*/ 	.word	0x00028c20
        /*068c*/ 	.short	0x010a
        /*068e*/ 	.byte	0x3f
	.zero		1


	//   ....[80]....
        /*0690*/ 	.word	0x0000ea60
        /*0694*/ 	.word	0x00000005
        /*0698*/ 	.word	0x00000000
        /*069c*/ 	.short	0x010a
        /*069e*/ 	.byte	0x3f
	.zero		1


	//   ....[81]....
        /*06a0*/ 	.word	0x0000eab0
        /*06a4*/ 	.word	0x00000003
        /*06a8*/ 	.word	0x00000000
        /*06ac*/ 	.short	0x010a
        /*06ae*/ 	.byte	0x3f
	.zero		1


	//   ....[82]....
        /*06b0*/ 	.word	0x0000eb00
        /*06b4*/ 	.word	0x00000005
        /*06b8*/ 	.word	0x00000000
        /*06bc*/ 	.short	0x010a
        /*06be*/ 	.byte	0x3f
	.zero		1


	//----- nvinfo : EIATTR_NUM_MBARRIERS
	.align		4
.L_973:
        /*06c0*/ 	.byte	0x03, 0x38
        /*06c2*/ 	.short	0x0016


	//----- nvinfo : EIATTR_EXIT_INSTR_OFFSETS
	.align		4
        /*06c4*/ 	.byte	0x04, 0x1c
        /*06c6*/ 	.short	(.L_975 - .L_974)


	//   ....[0]....
.L_974:
        /*06c8*/ 	.word	0x00000a20


	//   ....[1]....
        /*06cc*/ 	.word	0x0000b110


	//   ....[2]....
        /*06d0*/ 	.word	0x0000b170


	//   ....[3]....
        /*06d4*/ 	.word	0x0000e010


	//   ....[4]....
        /*06d8*/ 	.word	0x0000e240


	//----- nvinfo : EIATTR_MAX_THREADS
	.align		4
.L_975:
        /*06dc*/ 	.byte	0x04, 0x05
        /*06de*/ 	.short	(.L_977 - .L_976)
.L_976:
        /*06e0*/ 	.word	0x00000180
        /*06e4*/ 	.word	0x00000001
        /*06e8*/ 	.word	0x00000001


	//----- nvinfo : EIATTR_CRS_STACK_SIZE
	.align		4
.L_977:
        /*06ec*/ 	.byte	0x04, 0x1e
        /*06ee*/ 	.short	(.L_979 - .L_978)
.L_978:
        /*06f0*/ 	.word	0x00000000


	//----- nvinfo : EIATTR_CBANK_PARAM_SIZE
	.align		4
.L_979:
        /*06f4*/ 	.byte	0x03, 0x19
        /*06f6*/ 	.short	0x0bf0


	//----- nvinfo : EIATTR_PARAM_CBANK
	.align		4
        /*06f8*/ 	.byte	0x04, 0x0a
        /*06fa*/ 	.short	(.L_981 - .L_980)
	.align		4
.L_980:
        /*06fc*/ 	.word	index@(.nv.constant0._ZN7cutlass13device_kernelIN5flash11enable_sm90INS1_16FlashAttnFwdSm90INS1_25CollectiveMainloopFwdSm90ILi2EN4cute5tupleIJNS5_1CILi1EEES8_S8_EEENS6_IJNS7_ILi64EEESA_SA_EEELi512ENS_6half_tEfNS_4arch4Sm90ELb1ELb0ELb1ELb0ELb0ELb0ELb0ELb0ELb0ELb0ELb0ELb0EEENS1_21CollectiveEpilogueFwdINS6_IJSA_NS7_ILi512EEESA_EEES9_SC_SE_Li256ELb0ELb0ELb0ELb0EEENS1_30DynamicPersistentTileSchedulerILi256ELi32ELb0ELb0ELb1EEEEEEEEEvNT_6ParamsE)
        /*0700*/ 	.short	0x0210
        /*0702*/ 	.short	0x0bf0


	//----- nvinfo : EIATTR_SW_WAR
	.align		4
.L_981:
        /*0704*/ 	.byte	0x04, 0x36
        /*0706*/ 	.short	(.L_983 - .L_982)
.L_982:
        /*0708*/ 	.word	0x00000008
.L_983:


//--------------------- .nv.info._ZN7cutlass13device_kernelIN5flash11enable_sm90INS1_16FlashAttnFwdSm90INS1_25CollectiveMainloopFwdSm90ILi2EN4cute5tupleIJNS5_1CILi1EEES8_S8_EEENS6_IJNS7_ILi64EEESA_SA_EEELi512ENS_6half_tEfNS_4arch4Sm90ELb1ELb0ELb1ELb0ELb0ELb0ELb1ELb0ELb0ELb0ELb0ELb0EEENS1_21CollectiveEpilogueFwdINS6_IJSA_NS7_ILi512EEESA_EEES9_SC_SE_Li256ELb0ELb0ELb0ELb0EEENS1_30DynamicPersistentTileSchedulerILi256ELi32ELb0ELb0ELb1EEEEEEEEEvNT_6ParamsE --------------------------
	.section	.nv.info._ZN7cutlass13device_kernelIN5flash11enable_sm90INS1_16FlashAttnFwdSm90INS1_25CollectiveMainloopFwdSm90ILi2EN4cute5tupleIJNS5_1CILi1EEES8_S8_EEENS6_IJNS7_ILi64EEESA_SA_EEELi512ENS_6half_tEfNS_4arch4Sm90ELb1ELb0ELb1ELb0ELb0ELb0ELb1ELb0ELb0ELb0ELb0ELb0EEENS1_21CollectiveEpilogueFwdINS6_IJSA_NS7_ILi512EEESA_EEES9_SC_SE_Li256ELb0ELb0ELb0ELb0EEENS1_30DynamicPersistentTileSchedulerILi256ELi32ELb0ELb0ELb1EEEEEEEEEvNT_6ParamsE,"",@"SHT_CUDA_INFO"
	.sectionflags	@""
	.align	4


	//----- nvinfo : EIATTR_CUDA_API_VERSION
	.align		4
        /*0000*/ 	.byte	0x04, 0x37
        /*0002*/ 	.short	(.L_985 - .L_984)
.L_984:
        /*0004*/ 	.word	0x00000082


	//----- nvinfo : EIATTR_KPARAM_INFO
	.align		4
.L_985:
        /*0008*/ 	.byte	0x04, 0x17
        /*000a*/ 	.short	(.L_987 - .L_986)
.L_986:
        /*000c*/ 	.word	0x00000000
        /*0010*/ 	.short	0x0000
        /*0012*/ 	.short	0x0070
        /*0014*/ 	.byte	0x00, 0xf0, 0x01, 0x32


	//----- nvinfo : EIATTR_SPARSE_MMA_MASK
	.align		4
.L_987:
        /*0018*/ 	.byte	0x03, 0x50
        /*001a*/ 	.short	0x0000


	//----- nvinfo : EIATTR_MAXREG_COUNT
	.align		4
        /*001c*/ 	.byte	0x03, 0x1b
        /*001e*/ 	.short	0x00a8


	//----- nvinfo : EIATTR_NUM_BARRIERS
	.align		4
        /*0020*/ 	.byte	0x02, 0x4c
        /*0022*/ 	.byte	0x10
	.zero		1


	//----- nvinfo : EIATTR_EXTERNS
	.align		4
        /*0024*/ 	.byte	0x04, 0x0f
        /*0026*/ 	.short	(.L_989 - .L_988)


	//   ....[0]....
	.align		4
.L_988:
        /*0028*/ 	.word	index@(__assertfail)


	//----- nvinfo : EIATTR_ANNOTATIONS
	.align		4
.L_989:
        /*002c*/ 	.byte	0x04, 0x55
        /*002e*/ 	.short	(.L_991 - .L_990)


	//   ....[0]....
.L_990:
        /*0030*/ 	.word	0x00000001
        /*0034*/ 	.byte	0x90, 0x09, 0x00, 0x00, 0x01, 0x00, 0x00, 0x00, 0xb0, 0x0a, 0x00, 0x00, 0x01, 0x00, 0x00, 0x00
        /*0044*/ 	.byte	0xe0, 0x1f, 0x01, 0x00


	//----- nvinfo : EIATTR_MERCURY_ISA_VERSION
	.align		4
.L_991:
        /*0048*/ 	.byte	0x03, 0x5f
        /*004a*/ 	.short	0x0101


	//----- nvinfo : EIATTR_INT_WARP_WIDE_INSTR_OFFSETS
	.align		4
        /*004c*/ 	.byte	0x04, 0x31
        /*004e*/ 	.short	(.L_993 - .L_992)


	//   ....[0]....
.L_992:
        /*0050*/ 	.word	0x000001c0


	//   ....[1]....
        /*0054*/ 	.word	0x000001f0


	//   ....[2]....
        /*0058*/ 	.word	0x00000200


	//   ....[3]....
        /*005c*/ 	.word	0x00000270


	//   ....[4]....
        /*0060*/ 	.word	0x0000f300


	//   ....[5]....
        /*0064*/ 	.word	0x0000f390


	//   ....[6]....
        /*0068*/ 	.word	0x0000f880


	//   ....[7]....
        /*006c*/ 	.word	0x00011cc0


	//   ....[8]....
        /*0070*/ 	.word	0x00011d50


	//----- nvinfo : EIATTR_COOP_GROUP_MASK_REGIDS
	.align		4
.L_993:
        /*0074*/ 	.byte	0x04, 0x29
        /*0076*/ 	.short	(.L_995 - .L_994)


	//   ....[0]....
.L_994:
        /*0078*/ 	.word	0xffffffff


	//   ....[1]....
        /*007c*/ 	.word	0xffffffff


	//   ....[2]....
        /*0080*/ 	.word	0xffffffff


	//   ....[3]....
        /*0084*/ 	.word	0xffffffff


	//   ....[4]....
        /*0088*/ 	.word	0xffffffff


	//   ....[5]....
        /*008c*/ 	.word	0xffffffff


	//   ....[6]....
        /*0090*/ 	.word	0xffffffff


	//   ....[7]....
        /*0094*/ 	.word	0xffffffff


	//   ....[8]....
        /*0098*/ 	.word	0xffffffff


	//   ....[9]....
        /*009c*/ 	.word	0xffffffff


	//   ....[10]....
        /*00a0*/ 	.word	0xffffffff


	//   ....[11]....
        /*00a4*/ 	.word	0xffffffff


	//   ....[12]....
        /*00a8*/ 	.word	0xffffffff


	//   ....[13]....
        /*00ac*/ 	.word	0xffffffff


	//   ....[14]....
        /*00b0*/ 	.word	0xffffffff


	//   ....[15]....
        /*00b4*/ 	.word	0xffffffff


	//   ....[16]....
        /*00b8*/ 	.word	0xffffffff


	//   ....[17]....
        /*00bc*/ 	.word	0xffffffff


	//   ....[18]....
        /*00c0*/ 	.word	0xffffffff


	//   ....[19]....
        /*00c4*/ 	.word	0xffffffff


	//   ....[20]....
        /*00c8*/ 	.word	0xffffffff


	//   ....[21]....
        /*00cc*/ 	.word	0xffffffff


	//   ....[22]....
        /*00d0*/ 	.word	0xffffffff


	//   ....[23]....
        /*00d4*/ 	.word	0xffffffff


	//   ....[24]....
        /*00d8*/ 	.word	0xffffffff


	//   ....[25]....
        /*00dc*/ 	.word	0xffffffff


	//   ....[26]....
        /*00e0*/ 	.word	0xffffffff


	//   ....[27]....
        /*00e4*/ 	.word	0xffffffff


	//   ....[28]....
        /*00e8*/ 	.word	0xffffffff


	//   ....[29]....
        /*00ec*/ 	.word	0xffffffff


	//   ....[30]....
        /*00f0*/ 	.word	0xffffffff


	//   ....[31]....
        /*00f4*/ 	.word	0xffffffff


	//   ....[32]....
        /*00f8*/ 	.word	0xffffffff


	//   ....[33]....
        /*00fc*/ 	.word	0xffffffff


	//   ....[34]....
        /*0100*/ 	.word	0xffffffff


	//   ....[35]....
        /*0104*/ 	.word	0xffffffff


	//   ....[36]....
        /*0108*/ 	.word	0x0500000f


	//   ....[37]....
        /*010c*/ 	.word	0x0500000f


	//----- nvinfo : EIATTR_COOP_GROUP_INSTR_OFFSETS
	.align		4
.L_995:
        /*0110*/ 	.byte	0x04, 0x28
        /*0112*/ 	.short	(.L_997 - .L_996)


	//   ....[0]....
.L_996:
        /*0114*/ 	.word	0x00000070


	//   ....[1]....
        /*0118*/ 	.word	0x000001d0


	//   ....[2]....
        /*011c*/ 	.word	0x00000220


	//   ....[3]....
        /*0120*/ 	.word	0x000003f0


	//   ....[4]....
        /*0124*/ 	.word	0x00000550


	//   ....[5]....
        /*0128*/ 	.word	0x00000670


	//   ....[6]....
        /*012c*/ 	.word	0x000007d0


	//   ....[7]....
        /*0130*/ 	.word	0x000017e0


	//   ....[8]....
        /*0134*/ 	.word	0x00002f40


	//   ....[9]....
        /*0138*/ 	.word	0x00003f00


	//   ....[10]....
        /*013c*/ 	.word	0x00005290


	//   ....[11]....
        /*0140*/ 	.word	0x00005360


	//   ....[12]....
        /*0144*/ 	.word	0x00005790


	//   ....[13]....
        /*0148*/ 	.word	0x00005830


	//   ....[14]....
        /*014c*/ 	.word	0x00006050


	//   ....[15]....
        /*0150*/ 	.word	0x00006d00


	//   ....[16]....
        /*0154*/ 	.word	0x00007f10


	//   ....[17]....
        /*0158*/ 	.word	0x00007fa0


	//   ....[18]....
        /*015c*/ 	.word	0x000083a0


	//   ....[19]....
        /*0160*/ 	.word	0x000084f0


	//   ....[20]....
        /*0164*/ 	.word	0x00009690


	//   ....[21]....
        /*0168*/ 	.word	0x0000a340


	//   ....[22]....
        /*016c*/ 	.word	0x0000b2e0


	//   ....[23]....
        /*0170*/ 	.word	0x0000b350


	//   ....[24]....
        /*0174*/ 	.word	0x0000b6e0


	//   ....[25]....
        /*0178*/ 	.word	0x0000b8b0


	//   ....[26]....
        /*017c*/ 	.word	0x0000c7e0


	//   ....[27]....
        /*0180*/ 	.word	0x0000c840


	//   ....[28]....
        /*0184*/ 	.word	0x0000c880


	//   ....[29]....
        /*0188*/ 	.word	0x0000c8f0


	//   ....[30]....
        /*018c*/ 	.word	0x0000c910


	//   ....[31]....
        /*0190*/ 	.word	0x0000d370


	//   ....[32]....
        /*0194*/ 	.word	0x0000e120


	//   ....[33]....
        /*0198*/ 	.word	0x0000ed90


	//   ....[34]....
        /*019c*/ 	.word	0x00011dd0


	//   ....[35]....
        /*01a0*/ 	.word	0x00011f80


	//   ....[36]....
        /*01a4*/ 	.word	0x00012520


	//   ....[37]....
        /*01a8*/ 	.word	0x00012900


	//----- nvinfo : EIATTR_REG_RECONFIG
	.align		4
.L_997:
        /*01ac*/ 	.byte	0x01, 0x54
	.zero		2


	//----- nvinfo : EIATTR_SYSCALL_OFFSETS
	.align		4
        /*01b0*/ 	.byte	0x04, 0x46
        /*01b2*/ 	.short	(.L_999 - .L_998)


	//   ....[0]....
.L_998:
        /*01b4*/ 	.word	0x00003100


	//   ....[1]....
        /*01b8*/ 	.word	0x0000f520


	//   ....[2]....
        /*01bc*/ 	.word	0x0000f660


	//   ....[3]....
        /*01c0*/ 	.word	0x0000f760


	//----- nvinfo : EIATTR_MBARRIER_INSTR_OFFSETS
	.align		4
.L_999:
        /*01c4*/ 	.byte	0x04, 0x39
        /*01c6*/ 	.short	(.L_1001 - .L_1000)


	//   ....[0]....
.L_1000:
        /*01c8*/ 	.word	0x000002d0
        /*01cc*/ 	.word	0x000000ff
        /*01d0*/ 	.word	0x00038800
        /*01d4*/ 	.short	0x0100
        /*01d6*/ 	.byte	0x06
	.zero		1


	//   ....[1]....
        /*01d8*/ 	.word	0x000002e0
        /*01dc*/ 	.word	0x000000ff
        /*01e0*/ 	.word	0x00038810
        /*01e4*/ 	.short	0x0100
        /*01e6*/ 	.byte	0x06
	.zero		1


	//   ....[2]....
        /*01e8*/ 	.word	0x000002f0
        /*01ec*/ 	.word	0x000000ff
        /*01f0*/ 	.word	0x00038820
        /*01f4*/ 	.short	0x0100
        /*01f6*/ 	.byte	0x06
	.zero		1


	//   ....[3]....
        /*01f8*/ 	.word	0x000003a0
        /*01fc*/ 	.word	0x000000ff
        /*0200*/ 	.word	0x00038830
        /*0204*/ 	.short	0x0100
        /*0206*/ 	.byte	0x06
	.zero		1


	//   ....[4]....
        /*0208*/ 	.word	0x000003b0
        /*020c*/ 	.word	0x000000ff
        /*0210*/ 	.word	0x00038840
        /*0214*/ 	.short	0x0100
        /*0216*/ 	.byte	0x06
	.zero		1


	//   ....[5]....
        /*0218*/ 	.word	0x000003c0
        /*021c*/ 	.word	0x000000ff
        /*0220*/ 	.word	0x00038838
        /*0224*/ 	.short	0x0100
        /*0226*/ 	.byte	0x06
	.zero		1


	//   ....[6]....
        /*0228*/ 	.word	0x000003d0
        /*022c*/ 	.word	0x000000ff
        /*0230*/ 	.word	0x00038848
        /*0234*/ 	.short	0x0100
        /*0236*/ 	.byte	0x06
	.zero		1


	//   ....[7]....
        /*0238*/ 	.word	0x00000500
        /*023c*/ 	.word	0x000000ff
        /*0240*/ 	.word	0x00038850
        /*0244*/ 	.short	0x0100
        /*0246*/ 	.byte	0x08
	.zero		1


	//   ....[8]....
        /*0248*/ 	.word	0x00000510
        /*024c*/ 	.word	0x000000ff
        /*0250*/ 	.word	0x00038860
        /*0254*/ 	.short	0x0100
        /*0256*/ 	.byte	0x08
	.zero		1


	//   ....[9]....
        /*0258*/ 	.word	0x00000520
        /*025c*/ 	.word	0x000000ff
        /*0260*/ 	.word	0x00038858
        /*0264*/ 	.short	0x0100
        /*0266*/ 	.byte	0x08
	.zero		1


	//   ....[10]....
        /*0268*/ 	.word	0x00000530
        /*026c*/ 	.word	0x000000ff
        /*0270*/ 	.word	0x00038868
        /*0274*/ 	.short	0x0100
        /*0276*/ 	.byte	0x08
	.zero		1


	//   ....[11]....
        /*0278*/ 	.word	0x00000620
        /*027c*/ 	.word	0x000000ff
        /*0280*/ 	.word	0x00038870
        /*0284*/ 	.short	0x0100
        /*0286*/ 	.byte	0x06
	.zero		1


	//   ....[12]....
        /*0288*/ 	.word	0x00000630
        /*028c*/ 	.word	0x000000ff
        /*0290*/ 	.word	0x00038880
        /*0294*/ 	.short	0x0100
        /*0296*/ 	.byte	0x06
	.zero		1


	//   ....[13]....
        /*0298*/ 	.word	0x00000640
        /*029c*/ 	.word	0x000000ff
        /*02a0*/ 	.word	0x00038878
        /*02a4*/ 	.short	0x0100
        /*02a6*/ 	.byte	0x06
	.zero		1


	//   ....[14]....
        /*02a8*/ 	.word	0x00000650
        /*02ac*/ 	.word	0x000000ff
        /*02b0*/ 	.word	0x00038888
        /*02b4*/ 	.short	0x0100
        /*02b6*/ 	.byte	0x06
	.zero		1


	//   ....[15]....
        /*02b8*/ 	.word	0x00000780
        /*02bc*/ 	.word	0x000000ff
        /*02c0*/ 	.word	0x00038890
        /*02c4*/ 	.short	0x0100
        /*02c6*/ 	.byte	0x08
	.zero		1


	//   ....[16]....
        /*02c8*/ 	.word	0x00000790
        /*02cc*/ 	.word	0x000000ff
        /*02d0*/ 	.word	0x000388a0
        /*02d4*/ 	.short	0x0100
        /*02d6*/ 	.byte	0x08
	.zero		1


	//   ....[17]....
        /*02d8*/ 	.word	0x000007a0
        /*02dc*/ 	.word	0x000000ff
        /*02e0*/ 	.word	0x00038898
        /*02e4*/ 	.short	0x0100
        /*02e6*/ 	.byte	0x08
	.zero		1


	//   ....[18]....
        /*02e8*/ 	.word	0x000007b0
        /*02ec*/ 	.word	0x000000ff
        /*02f0*/ 	.word	0x000388a8
        /*02f4*/ 	.short	0x0100
        /*02f6*/ 	.byte	0x08
	.zero		1


	//   ....[19]....
        /*02f8*/ 	.word	0x000008e0
        /*02fc*/ 	.word	0x000000ff
        /*0300*/ 	.word	0x000388b0
        /*0304*/ 	.short	0x0100
        /*0306*/ 	.byte	0x08
	.zero		1


	//   ....[20]....
        /*0308*/ 	.word	0x000008f0
        /*030c*/ 	.word	0x000000ff
        /*0310*/ 	.word	0x000388c0
        /*0314*/ 	.short	0x0100
        /*0316*/ 	.byte	0x08
	.zero		1


	//   ....[21]....
        /*0318*/ 	.word	0x00000900
        /*031c*/ 	.word	0x000000ff
        /*0320*/ 	.word	0x000388b8
        /*0324*/ 	.short	0x0100
        /*0326*/ 	.byte	0x08
	.zero		1


	//   ....[22]....
        /*0328*/ 	.word	0x00000910
        /*032c*/ 	.word	0x000000ff
        /*0330*/ 	.word	0x000388c8
        /*0334*/ 	.short	0x0100
        /*0336*/ 	.byte	0x08
	.zero		1


	//   ....[23]....
        /*0338*/ 	.word	0x00001b50
        /*033c*/ 	.word	0x00000004
        /*0340*/ 	.word	0x00000000
        /*0344*/ 	.short	0x0101
        /*0346*/ 	.byte	0x3f
	.zero		1


	//   ....[24]....
        /*0348*/ 	.word	0x00002620
        /*034c*/ 	.word	0x00000004
        /*0350*/ 	.word	0x00000000
        /*0354*/ 	.short	0x0101
        /*0356*/ 	.byte	0x3f
	.zero		1


	//   ....[25]....
        /*0358*/ 	.word	0x00003180
        /*035c*/ 	.word	0x000000ff
        /*0360*/ 	.word	0x00038800
        /*0364*/ 	.short	0x010a
        /*0366*/ 	.byte	0x25
	.zero		1


	//   ....[26]....
        /*0368*/ 	.word	0x000031e0
        /*036c*/ 	.word	0x00000005
        /*0370*/ 	.word	0x00038830
        /*0374*/ 	.short	0x010a
        /*0376*/ 	.byte	0x3f
	.zero		1


	//   ....[27]....
        /*0378*/ 	.word	0x00003220
        /*037c*/ 	.word	0x00000005
        /*0380*/ 	.word	0x00038830
        /*0384*/ 	.short	0x010a
        /*0386*/ 	.byte	0x3f
	.zero		1


	//   ....[28]....
        /*0388*/ 	.word	0x000034a0
        /*038c*/ 	.word	0x000000ff
        /*0390*/ 	.word	0x00038810
        /*0394*/ 	.short	0x010a
        /*0396*/ 	.byte	0x25
	.zero		1


	//   ....[29]....
        /*0398*/ 	.word	0x000034e0
        /*039c*/ 	.word	0x00000005
        /*03a0*/ 	.word	0x00038850
        /*03a4*/ 	.short	0x010a
        /*03a6*/ 	.byte	0x3f
	.zero		1


	//   ....[30]....
        /*03a8*/ 	.word	0x000035c0
        /*03ac*/ 	.word	0x00000005
        /*03b0*/ 	.word	0x00038850
        /*03b4*/ 	.short	0x010a
        /*03b6*/ 	.byte	0x3f
	.zero		1


	//   ....[31]....
        /*03b8*/ 	.word	0x00005aa0
        /*03bc*/ 	.word	0x00000018
        /*03c0*/ 	.word	0x00000000
        /*03c4*/ 	.short	0x0101
        /*03c6*/ 	.byte	0x3f
	.zero		1


	//   ....[32]....
        /*03c8*/ 	.word	0x00006070
        /*03cc*/ 	.word	0x00000005
        /*03d0*/ 	.word	0x00000000
        /*03d4*/ 	.short	0x0101
        /*03d6*/ 	.byte	0x3f
	.zero		1


	//   ....[33]....
        /*03d8*/ 	.word	0x00006180
        /*03dc*/ 	.word	0x0000000a
        /*03e0*/ 	.word	0x00038830
        /*03e4*/ 	.short	0x010a
        /*03e6*/ 	.byte	0x3f
	.zero		1


	//   ....[34]....
        /*03e8*/ 	.word	0x000061d0
        /*03ec*/ 	.word	0x0000000a
        /*03f0*/ 	.word	0x00038830
        /*03f4*/ 	.short	0x010a
        /*03f6*/ 	.byte	0x3f
	.zero		1


	//   ....[35]....
        /*03f8*/ 	.word	0x00006350
        /*03fc*/ 	.word	0x0000000a
        /*0400*/ 	.word	0x00038850
        /*0404*/ 	.short	0x010a
        /*0406*/ 	.byte	0x3f
	.zero		1


	//   ....[36]....
        /*0408*/ 	.word	0x00006390
        /*040c*/ 	.word	0x0000000a
        /*0410*/ 	.word	0x00038850
        /*0414*/ 	.short	0x010a
        /*0416*/ 	.byte	0x3f
	.zero		1


	//   ....[37]....
        /*0418*/ 	.word	0x000087b0
        /*041c*/ 	.word	0x0000000e
        /*0420*/ 	.word	0x00000000
        /*0424*/ 	.short	0x0101
        /*0426*/ 	.byte	0x3f
	.zero		1


	//   ....[38]....
        /*0428*/ 	.word	0x000096b0
        /*042c*/ 	.word	0x0000000a
        /*0430*/ 	.word	0x00000000
        /*0434*/ 	.short	0x0101
        /*0436*/ 	.byte	0x3f
	.zero		1


	//   ....[39]....
        /*0438*/ 	.word	0x00009800
        /*043c*/ 	.word	0x00000009
        /*0440*/ 	.word	0x00038830
        /*0444*/ 	.short	0x010a
        /*0446*/ 	.byte	0x3f
	.zero		1


	//   ....[40]....
        /*0448*/ 	.word	0x00009850
        /*044c*/ 	.word	0x00000009
        /*0450*/ 	.word	0x00038830
        /*0454*/ 	.short	0x010a
        /*0456*/ 	.byte	0x3f
	.zero		1


	//   ....[41]....
        /*0458*/ 	.word	0x000099d0
        /*045c*/ 	.word	0x00000009
        /*0460*/ 	.word	0x00038850
        /*0464*/ 	.short	0x010a
        /*0466*/ 	.byte	0x3f
	.zero		1


	//   ....[42]....
        /*0468*/ 	.word	0x00009a10
        /*046c*/ 	.word	0x00000009
        /*0470*/ 	.word	0x00038850
        /*0474*/ 	.short	0x010a
        /*0476*/ 	.byte	0x3f
	.zero		1


	//   ....[43]....
        /*0478*/ 	.word	0x0000b620
        /*047c*/ 	.word	0x00000098
        /*0480*/ 	.word	0x00000000
        /*0484*/ 	.short	0x0101
        /*0486*/ 	.byte	0x3f
	.zero		1


	//   ....[44]....
        /*0488*/ 	.word	0x0000c800
        /*048c*/ 	.word	0x00000009
        /*0490*/ 	.word	0x00000000
        /*0494*/ 	.short	0x0101
        /*0496*/ 	.byte	0x3f
	.zero		1


	//   ....[45]....
        /*0498*/ 	.word	0x0000e460
        /*049c*/ 	.word	0x000000ff
        /*04a0*/ 	.word	0x00000000
        /*04a4*/ 	.short	0x0101
        /*04a6*/ 	.byte	0x05
	.zero		1


	//   ....[46]....
        /*04a8*/ 	.word	0x0000fb20
        /*04ac*/ 	.word	0x00000008
        /*04b0*/ 	.word	0x00038840
        /*04b4*/ 	.short	0x010a
        /*04b6*/ 	.byte	0x3f
	.zero		1


	//   ....[47]....
        /*04b8*/ 	.word	0x00010150
        /*04bc*/ 	.word	0x000000ff
        /*04c0*/ 	.word	0x00038820
        /*04c4*/ 	.short	0x010a
        /*04c6*/ 	.byte	0x26
	.zero		1


	//   ....[48]....
        /*04c8*/ 	.word	0x000101f0
        /*04cc*/ 	.word	0x00000005
        /*04d0*/ 	.word	0x00038860
        /*04d4*/ 	.short	0x010a
        /*04d6*/ 	.byte	0x3f
	.zero		1


	//   ....[49]....
        /*04d8*/ 	.word	0x00010850
        /*04dc*/ 	.word	0x00000002
        /*04e0*/ 	.word	0x00038840
        /*04e4*/ 	.short	0x010a
        /*04e6*/ 	.byte	0x3f
	.zero		1


	//   ....[50]....
        /*04e8*/ 	.word	0x000109c0
        /*04ec*/ 	.word	0x00000002
        /*04f0*/ 	.word	0x00038860
        /*04f4*/ 	.short	0x010a
        /*04f6*/ 	.byte	0x3f
	.zero		1


	//   ....[51]....
        /*04f8*/ 	.word	0x00010fd0
        /*04fc*/ 	.word	0x00000003
        /*0500*/ 	.word	0x00038840
        /*0504*/ 	.short	0x010a
        /*0506*/ 	.byte	0x3f
	.zero		1


	//   ....[52]....
        /*0508*/ 	.word	0x00011140
        /*050c*/ 	.word	0x00000003
        /*0510*/ 	.word	0x00038860
        /*0514*/ 	.short	0x010a
        /*0516*/ 	.byte	0x3f
	.zero		1


	//   ....[53]....
        /*0518*/ 	.word	0x000116f0
        /*051c*/ 	.word	0x00000002
        /*0520*/ 	.word	0x00038840
        /*0524*/ 	.short	0x010a
        /*0526*/ 	.byte	0x3f
	.zero		1


	//   ....[54]....
        /*0528*/ 	.word	0x00011860
        /*052c*/ 	.word	0x00000002
        /*0530*/ 	.word	0x00038860
        /*0534*/ 	.short	0x010a
        /*0536*/ 	.byte	0x3f
	.zero		1


	//   ....[55]....
        /*0538*/ 	.word	0x00011f30
        /*053c*/ 	.word	0x00000007
        /*0540*/ 	.word	0x00038820
        /*0544*/ 	.short	0x010a
        /*0546*/ 	.byte	0x3f
	.zero		1


	//   ....[56]....
        /*0548*/ 	.word	0x000120a0
        /*054c*/ 	.word	0x00000005
        /*0550*/ 	.word	0x00000000
        /*0554*/ 	.short	0x010a
        /*0556*/ 	.byte	0x3f
	.zero		1


	//   ....[57]....
        /*0558*/ 	.word	0x00012110
        /*055c*/ 	.word	0x00000003
        /*0560*/ 	.word	0x00000000
        /*0564*/ 	.short	0x010a
        /*0566*/ 	.byte	0x3f
	.zero		1


	//   ....[58]....
        /*0568*/ 	.word	0x00012170
        /*056c*/ 	.word	0x00000005
        /*0570*/ 	.word	0x00000000
        /*0574*/ 	.short	0x010a
        /*0576*/ 	.byte	0x3f
	.zero		1


	//   ....[59]....
        /*0578*/ 	.word	0x000121a0
        /*057c*/ 	.word	0x00000003
        /*0580*/ 	.word	0x00000000
        /*0584*/ 	.short	0x010a
        /*0586*/ 	.byte	0x3f
	.zero		1


	//   ....[60]....
        /*0588*/ 	.word	0x00012210
        /*058c*/ 	.word	0x00000000
        /*0590*/ 	.word	0x00038800
        /*0594*/ 	.short	0x010a
        /*0596*/ 	.byte	0x3f
	.zero		1


	//   ....[61]....
        /*0598*/ 	.word	0x00012260
        /*059c*/ 	.word	0x00000005
        /*05a0*/ 	.word	0x00038830
        /*05a4*/ 	.short	0x010a
        /*05a6*/ 	.byte	0x3f
	.zero		1


	//   ....[62]....
        /*05a8*/ 	.word	0x000122c0
        /*05ac*/ 	.word	0x00000004
        /*05b0*/ 	.word	0x00038810
        /*05b4*/ 	.short	0x010a
        /*05b6*/ 	.byte	0x3f
	.zero		1


	//   ....[63]....
        /*05b8*/ 	.word	0x00012310
        /*05bc*/ 	.word	0x00000005
        /*05c0*/ 	.word	0x00038850
        /*05c4*/ 	.short	0x010a
        /*05c6*/ 	.byte	0x3f
	.zero		1


	//   ....[64]....
        /*05c8*/ 	.word	0x00012360
        /*05cc*/ 	.word	0x0000000a
        /*05d0*/ 	.word	0x00038830
        /*05d4*/ 	.short	0x010a
        /*05d6*/ 	.byte	0x3f
	.zero		1


	//   ....[65]....
        /*05d8*/ 	.word	0x000123b0
        /*05dc*/ 	.word	0x0000000a
        /*05e0*/ 	.word	0x00038850
        /*05e4*/ 	.short	0x010a
        /*05e6*/ 	.byte	0x3f
	.zero		1


	//   ....[66]....
        /*05e8*/ 	.word	0x00012400
        /*05ec*/ 	.word	0x00000009
        /*05f0*/ 	.word	0x00038830
        /*05f4*/ 	.short	0x010a
        /*05f6*/ 	.byte	0x3f
	.zero		1


	//   ....[67]....
        /*05f8*/ 	.word	0x00012450
        /*05fc*/ 	.word	0x00000009
        /*0600*/ 	.word	0x00038850
        /*0604*/ 	.short	0x010a
        /*0606*/ 	.byte	0x3f
	.zero		1


	//   ....[68]....
        /*0608*/ 	.word	0x000125d0
        /*060c*/ 	.word	0x00000008
        /*0610*/ 	.word	0x00038840
        /*0614*/ 	.short	0x010a
        /*0616*/ 	.byte	0x3f
	.zero		1


	//   ....[69]....
        /*0618*/ 	.word	0x00012630
        /*061c*/ 	.word	0x00000008
        /*0620*/ 	.word	0x00038820
        /*0624*/ 	.short	0x010a
        /*0626*/ 	.byte	0x3f
	.zero		1


	//   ....[70]....
        /*0628*/ 	.word	0x00012680
        /*062c*/ 	.word	0x00000005
        /*0630*/ 	.word	0x00038860
        /*0634*/ 	.short	0x010a
        /*0636*/ 	.byte	0x3f
	.zero		1


	//   ....[71]....
        /*0638*/ 	.word	0x000126d0
        /*063c*/ 	.word	0x00000002
        /*0640*/ 	.word	0x00038840
        /*0644*/ 	.short	0x010a
        /*0646*/ 	.byte	0x3f
	.zero		1


	//   ....[72]....
        /*0648*/ 	.word	0x00012720
        /*064c*/ 	.word	0x00000002
        /*0650*/ 	.word	0x00038860
        /*0654*/ 	.short	0x010a
        /*0656*/ 	.byte	0x3f
	.zero		1


	//   ....[73]....
        /*0658*/ 	.word	0x00012770
        /*065c*/ 	.word	0x00000003
        /*0660*/ 	.word	0x00038840
        /*0664*/ 	.short	0x010a
        /*0666*/ 	.byte	0x3f
	.zero		1


	//   ....[74]....
        /*0668*/ 	.word	0x000127c0
        /*066c*/ 	.word	0x00000003
        /*0670*/ 	.word	0x00038860
        /*0674*/ 	.short	0x010a
        /*0676*/ 	.byte	0x3f
	.zero		1


	//   ....[75]....
        /*0678*/ 	.word	0x00012810
        /*067c*/ 	.word	0x00000002
        /*0680*/ 	.word	0x00038840
        /*0684*/ 	.short	0x010a
        /*0686*/ 	.byte	0x3f
	.zero		1


	//   ....[76]....
        /*0688*/ 	.word	0x00012860
        /*068c*/ 	.word	0x00000002
        /*0690*/ 	.word	0x00038860
        /*0694*/ 	.short	0x010a
        /*0696*/ 	.byte	0x3f
	.zero		1


	//   ....[77]....
        /*0698*/ 	.word	0x00012940
        /*069c*/ 	.word	0x00000007
        /*06a0*/ 	.word	0x00038820
        /*06a4*/ 	.short	0x010a
        /*06a6*/ 	.byte	0x3f
	.zero		1


	//   ....[78]....
        /*06a8*/ 	.word	0x00012990
        /*06ac*/ 	.word	0x00000005
        /*06b0*/ 	.word	0x00000000
        /*06b4*/ 	.short	0x010a
        /*06b6*/ 	.byte	0x3f
	.zero		1


	//   ....[79]....
        /*06b8*/ 	.word	0x000129e0
        /*06bc*/ 	.word	0x00000003
        /*06c0*/ 	.word	0x00000000
        /*06c4*/ 	.short	0x010a
        /*06c6*/ 	.byte	0x3f
	.zero		1


	//   ....[80]....
        /*06c8*/ 	.word	0x00012a30
        /*06cc*/ 	.word	0x00000005
        /*06d0*/ 	.word	0x00000000
        /*06d4*/ 	.short	0x010a
        /*06d6*/ 	.byte	0x3f
	.zero		1


	//----- nvinfo : EIATTR_NUM_MBARRIERS
	.align		4
.L_1001:
        /*06d8*/ 	.byte	0x03, 0x38
        /*06da*/ 	.short	0x0017


	//----- nvinfo : EIATTR_EXIT_INSTR_OFFSETS
	.align		4
        /*06dc*/ 	.byte	0x04, 0x1c
        /*06de*/ 	.short	(.L_1003 - .L_1002)


	//   ....[0]....
.L_1002:
        /*06e0*/ 	.word	0x00000aa0


	//   ....[1]....
        /*06e4*/ 	.word	0x0000ed50


	//   ....[2]....
        /*06e8*/ 	.word	0x0000edb0


	//   ....[3]....
        /*06ec*/ 	.word	0x00011fa0


	//   ....[4]....
        /*06f0*/ 	.word	0x000121f0


	//----- nvinfo : EIATTR_MAX_THREADS
	.align		4
.L_1003:
        /*06f4*/ 	.byte	0x04, 0x05
        /*06f6*/ 	.short	(.L_1005 - .L_1004)
.L_1004:
        /*06f8*/ 	.word	0x00000180
        /*06fc*/ 	.word	0x00000001
        /*0700*/ 	.word	0x00000001


	//----- nvinfo : EIATTR_CRS_STACK_SIZE
	.align		4
.L_1005:
        /*0704*/ 	.byte	0x04, 0x1e
        /*0706*/ 	.short	(.L_1007 - .L_1006)
.L_1006:
        /*0708*/ 	.word	0x00000000


	//----- nvinfo : EIATTR_CBANK_PARAM_SIZE
	.align		4
.L_1007:
        /*070c*/ 	.byte	0x03, 0x19
        /*070e*/ 	.short	0x0cf0


	//----- nvinfo : EIATTR_PARAM_CBANK
	.align		4
        /*0710*/ 	.byte	0x04, 0x0a
        /*0712*/ 	.short	(.L_1009 - .L_1008)
	.align		4
.L_1008:
        /*0714*/ 	.word	index@(.nv.constant0._ZN7cutlass13device_kernelIN5flash11enable_sm90INS1_16FlashAttnFwdSm90INS1_25CollectiveMainloopFwdSm90ILi2EN4cute5tupleIJNS5_1CILi1EEES8_S8_EEENS6_IJNS7_ILi64EEESA_SA_EEELi512ENS_6half_tEfNS_4arch4Sm90ELb1ELb0ELb1ELb0ELb0ELb0ELb1ELb0ELb0ELb0ELb0ELb0EEENS1_21CollectiveEpilogueFwdINS6_IJSA_NS7_ILi512EEESA_EEES9_SC_SE_Li256ELb0ELb0ELb0ELb0EEENS1_30DynamicPersistentTileSchedulerILi256ELi32ELb0ELb0ELb1EEEEEEEEEvNT_6ParamsE)
        /*0718*/ 	.short	0x0210
        /*071a*/ 	.short	0x0cf0


	//----- nvinfo : EIATTR_SW_WAR
	.align		4
.L_1009:
        /*071c*/ 	.byte	0x04, 0x36
        /*071e*/ 	.short	(.L_1011 - .L_1010)
.L_1010:
        /*0720*/ 	.word	0x00000008
.L_1011:


//--------------------- .nv.info._ZN7cutlass13device_kernelIN5flash11enable_sm90INS1_16FlashAttnFwdSm90INS1_25CollectiveMainloopFwdSm90ILi2EN4cute5tupleIJNS5_1CILi1EEES8_S8_EEENS6_IJNS7_ILi64EEESA_SA_EEELi512ENS_6half_tEfNS_4arch4Sm90ELb1ELb0ELb1ELb1ELb0ELb0ELb0ELb0ELb0ELb0ELb0ELb0EEENS1_21CollectiveEpilogueFwdINS6_IJSA_NS7_ILi512EEESA_EEES9_SC_SE_Li256ELb1ELb0ELb0ELb0EEENS1_36VarlenDynamicPersistentTileSchedulerILi64ELi64ELi256ELi32ELb0ELb0ELb1ELb1ELb1ELb1EEEEEEEEEvNT_6ParamsE --------------------------
	.section	.nv.info._ZN7cutlass13device_kernelIN5flash11enable_sm90INS1_16FlashAttnFwdSm90INS1_25CollectiveMainloopFwdSm90ILi2EN4cute5tupleIJNS5_1CILi1EEES8_S8_EEENS6_IJNS7_ILi64EEESA_SA_EEELi512ENS_6half_tEfNS_4arch4Sm90ELb1ELb0ELb1ELb1ELb0ELb0ELb0ELb0ELb0ELb0ELb0ELb0EEENS1_21CollectiveEpilogueFwdINS6_IJSA_NS7_ILi512EEESA_EEES9_SC_SE_Li256ELb1ELb0ELb0ELb0EEENS1_36VarlenDynamicPersistentTileSchedulerILi64ELi64ELi256ELi32ELb0ELb0ELb1ELb1ELb1ELb1EEEEEEEEEvNT_6ParamsE,"",@"SHT_CUDA_INFO"
	.sectionflags	@""
	.align	4


	//----- nvinfo : EIATTR_CUDA_API_VERSION
	.align		4
        /*0000*/ 	.byte	0x04, 0x37
        /*0002*/ 	.short	(.L_1013 - .L_1012)
.L_1012:
        /*0004*/ 	.word	0x00000082


	//----- nvinfo : EIATTR_KPARAM_INFO
	.align		4
.L_1013:
        /*0008*/ 	.byte	0x04, 0x17
        /*000a*/ 	.short	(.L_1015 - .L_1014)
.L_1014:
        /*000c*/ 	.word	0x00000000
        /*0010*/ 	.short	0x0000
        /*0012*/ 	.short	0x0070
        /*0014*/ 	.byte	0x00, 0xf0, 0x01, 0x28


	//----- nvinfo : EIATTR_SPARSE_MMA_MASK
	.align		4
.L_1015:
        /*0018*/ 	.byte	0x03, 0x50
        /*001a*/ 	.short	0x0000


	//----- nvinfo : EIATTR_MAXREG_COUNT
	.align		4
        /*001c*/ 	.byte	0x03, 0x1b
        /*001e*/ 	.short	0x00a8


	//----- nvinfo : EIATTR_NUM_BARRIERS
	.align		4
        /*0020*/ 	.byte	0x02, 0x4c
        /*0022*/ 	.byte	0x10
	.zero		1


	//----- nvinfo : EIATTR_EXTERNS
	.align		4
        /*0024*/ 	.byte	0x04, 0x0f
        /*0026*/ 	.short	(.L_1017 - .L_1016)


	//   ....[0]....
	.align		4
.L_1016:
        /*0028*/ 	.word	index@(__assertfail)


	//----- nvinfo : EIATTR_ANNOTATIONS
	.align		4
.L_1017:
        /*002c*/ 	.byte	0x04, 0x55
        /*002e*/ 	.short	(.L_1019 - .L_1018)


	//   ....[0]....
.L_1018:
        /* <DEDUP_REMOVED lines=28> */


	//----- nvinfo : EIATTR_MERCURY_ISA_VERSION
	.align		4
.L_1019:
        /*01e0*/ 	.byte	0x03, 0x5f
        /*01e2*/ 	.short	0x0101


	//----- nvinfo : EIATTR_UNUSED_LOAD_BYTE_OFFSET
	.align		4
        /*01e4*/ 	.byte	0x04, 0x44
        /*01e6*/ 	.short	(.L_1021 - .L_1020)


	//   ....[0]....
.L_1020:
        /*01e8*/ 	.word	0x00000a50
        /*01ec*/ 	.word	0x0000fff0


	//   ....[1]....
        /*01f0*/ 	.word	0x00009730
        /*01f4*/ 	.word	0x0000fff0


	//----- nvinfo : EIATTR_INT_WARP_WIDE_INSTR_OFFSETS
	.align		4
.L_1021:
        /*01f8*/ 	.byte	0x04, 0x31
        /*01fa*/ 	.short	(.L_1023 - .L_1022)


	//   ....[0]....
.L_1022:
        /*01fc*/ 	.word	0x00000160


	//   ....[1]....
        /*0200*/ 	.word	0x000001a0


	//   ....[2]....
        /*0204*/ 	.word	0x00000210


	//   ....[3]....
        /*0208*/ 	.word	0x0000d270


	//   ....[4]....
        /*020c*/ 	.word	0x0000d300


	//   ....[5]....
        /*0210*/ 	.word	0x0000d790


	//   ....[6]....
        /*0214*/ 	.word	0x0000d7c0


	//   ....[7]....
        /*0218*/ 	.word	0x00010060


	//   ....[8]....
        /*021c*/ 	.word	0x000100f0


	//----- nvinfo : EIATTR_COOP_GROUP_MASK_REGIDS
	.align		4
.L_1023:
        /*0220*/ 	.byte	0x04, 0x29
        /*0222*/ 	.short	(.L_1025 - .L_1024)


	//   ....[0]....
.L_1024:
        /*0224*/ 	.word	0xffffffff


	//   ....[1]....
        /*0228*/ 	.word	0xffffffff


	//   ....[2]....
        /*022c*/ 	.word	0xffffffff


	//   ....[3]....
        /*0230*/ 	.word	0xffffffff


	//   ....[4]....
        /*0234*/ 	.word	0xffffffff


	//   ....[5]....
        /*0238*/ 	.word	0xffffffff


	//   ....[6]....
        /*023c*/ 	.word	0xffffffff


	//   ....[7]....
        /*0240*/ 	.word	0xffffffff


	//   ....[8]....
        /*0244*/ 	.word	0xffffffff


	//   ....[9]....
        /*0248*/ 	.word	0xffffffff


	//   ....[10]....
        /*024c*/ 	.word	0xffffffff


	//   ....[11]....
        /*0250*/ 	.word	0xffffffff


	//   ....[12]....
        /*0254*/ 	.word	0xffffffff


	//   ....[13]....
        /*0258*/ 	.word	0xffffffff


	//   ....[14]....
        /*025c*/ 	.word	0xffffffff


	//   ....[15]....
        /*0260*/ 	.word	0xffffffff


	//   ....[16]....
        /*0264*/ 	.word	0xffffffff


	//   ....[17]....
        /*0268*/ 	.word	0xffffffff


	//   ....[18]....
        /*026c*/ 	.word	0xffffffff


	//   ....[19]....
        /*0270*/ 	.word	0xffffffff


	//   ....[20]....
        /*0274*/ 	.word	0xffffffff


	//   ....[21]....
        /*0278*/ 	.word	0xffffffff


	//   ....[22]....
        /*027c*/ 	.word	0xffffffff


	//   ....[23]....
        /*0280*/ 	.word	0xffffffff


	//   ....[24]....
        /*0284*/ 	.word	0xffffffff


	//   ....[25]....
        /*0288*/ 	.word	0xffffffff


	//   ....[26]....
        /*028c*/ 	.word	0xffffffff


	//   ....[27]....
        /*0290*/ 	.word	0xffffffff


	//   ....[28]....
        /*0294*/ 	.word	0xffffffff


	//   ....[29]....
        /*0298*/ 	.word	0xffffffff


	//   ....[30]....
        /*029c*/ 	.word	0xffffffff


	//   ....[31]....
        /*02a0*/ 	.word	0xffffffff


	//   ....[32]....
        /*02a4*/ 	.word	0xffffffff


	//   ....[33]....
        /*02a8*/ 	.word	0xffffffff


	//   ....[34]....
        /*02ac*/ 	.word	0xffffffff


	//   ....[35]....
        /*02b0*/ 	.word	0xffffffff


	//   ....[36]....
        /*02b4*/ 	.word	0xffffffff


	//   ....[37]....
        /*02b8*/ 	.word	0xffffffff


	//   ....[38]....
        /*02bc*/ 	.word	0xffffffff


	//   ....[39]....
        /*02c0*/ 	.word	0xffffffff


	//   ....[40]....
        /*02c4*/ 	.word	0xffffffff


	//   ....[41]....
        /*02c8*/ 	.word	0xffffffff


	//   ....[42]....
        /*02cc*/ 	.word	0xffffffff


	//   ....[43]....
        /*02d0*/ 	.word	0xffffffff


	//   ....[44]....
        /*02d4*/ 	.word	0xffffffff


	//   ....[45]....
        /*02d8*/ 	.word	0xffffffff


	//   ....[46]....
        /*02dc*/ 	.word	0xffffffff


	//   ....[47]....
        /*02e0*/ 	.word	0xffffffff


	//   ....[48]....
        /*02e4*/ 	.word	0xffffffff


	//   ....[49]....
        /*02e8*/ 	.word	0xffffffff


	//   ....[50]....
        /*02ec*/ 	.word	0xffffffff


	//   ....[51]....
        /*02f0*/ 	.word	0xffffffff


	//   ....[52]....
        /*02f4*/ 	.word	0xffffffff


	//   ....[53]....
        /*02f8*/ 	.word	0xffffffff


	//   ....[54]....
        /*02fc*/ 	.word	0xffffffff


	//   ....[55]....
        /*0300*/ 	.word	0xffffffff


	//   ....[56]....
        /*0304*/ 	.word	0xffffffff


	//   ....[57]....
        /*0308*/ 	.word	0xffffffff


	//   ....[58]....
        /*030c*/ 	.word	0xffffffff


	//   ....[59]....
        /*0310*/ 	.word	0xffffffff


	//   ....[60]....
        /*0314*/ 	.word	0xffffffff


	//   ....[61]....
        /*0318*/ 	.word	0xffffffff


	//   ....[62]....
        /*031c*/ 	.word	0xffffffff


	//   ....[63]....
        /*0320*/ 	.word	0x0500000f


	//   ....[64]....
        /*0324*/ 	.word	0x0500000f


	//   ....[65]....
        /*0328*/ 	.word	0x0500000f


	//   ....[66]....
        /*032c*/ 	.word	0x0500000f


	//   ....[67]....
        /*0330*/ 	.word	0x0500000f


	//   ....[68]....
        /*0334*/ 	.word	0x0500000f


	//   ....[69]....
        /*0338*/ 	.word	0x0500000f


	//   ....[70]....
        /*033c*/ 	.word	0x0500000f


	//   ....[71]....
        /*0340*/ 	.word	0x0500000f


	//   ....[72]....
        /*0344*/ 	.word	0x0500000f


	//   ....[73]....
        /*0348*/ 	.word	0x0500000f


	//   ....[74]....
        /*034c*/ 	.word	0x0500000f


	//   ....[75]....
        /*0350*/ 	.word	0x0500000f


	//   ....[76]....
        /*0354*/ 	.word	0x0500000f


	//   ....[77]....
        /*0358*/ 	.word	0x0500000f


	//   ....[78]....
        /*035c*/ 	.word	0x0500000f


	//   ....[79]....
        /*0360*/ 	.word	0x0500000f


	//   ....[80]....
        /*0364*/ 	.word	0x0500000f


	//   ....[81]....
        /*0368*/ 	.word	0x0500000f


	//----- nvinfo : EIATTR_COOP_GROUP_INSTR_OFFSETS
	.align		4
.L_1025:
        /*036c*/ 	.byte	0x04, 0x28
        /*036e*/ 	.short	(.L_1027 - .L_1026)


	//   ....[0]....
.L_1026:
        /*0370*/ 	.word	0x00000060


	//   ....[1]....
        /*0374*/ 	.word	0x00000170


	//   ....[2]....
        /*0378*/ 	.word	0x000001c0


	//   ....[3]....
        /*037c*/ 	.word	0x000003b0


	//   ....[4]....
        /*0380*/ 	.word	0x00000510


	//   ....[5]....
        /*0384*/ 	.word	0x00000630


	//   ....[6]....
        /*0388*/ 	.word	0x00000790


	//   ....[7]....
        /*038c*/ 	.word	0x00001920


	//   ....[8]....
        /*0390*/ 	.word	0x000031b0


	//   ....[9]....
        /*0394*/ 	.word	0x00003ec0


	//   ....[10]....
        /*0398*/ 	.word	0x00003f90


	//   ....[11]....
        /*039c*/ 	.word	0x000043d0


	//   ....[12]....
        /*03a0*/ 	.word	0x00004440


	//   ....[13]....
        /*03a4*/ 	.word	0x00004d90


	//   ....[14]....
        /*03a8*/ 	.word	0x00005700


	//   ....[15]....
        /*03ac*/ 	.word	0x00005760


	//   ....[16]....
        /*03b0*/ 	.word	0x00005c50


	//   ....[17]....
        /*03b4*/ 	.word	0x00005ce0


	//   ....[18]....
        /*03b8*/ 	.word	0x00006f20


	//   ....[19]....
        /*03bc*/ 	.word	0x00007630


	//   ....[20]....
        /*03c0*/ 	.word	0x000076b0


	//   ....[21]....
        /*03c4*/ 	.word	0x000079c0


	//   ....[22]....
        /*03c8*/ 	.word	0x00007b80


	//   ....[23]....
        /*03cc*/ 	.word	0x00008c00


	//   ....[24]....
        /*03d0*/ 	.word	0x00008c40


	//   ....[25]....
        /*03d4*/ 	.word	0x00008c80


	//   ....[26]....
        /*03d8*/ 	.word	0x00008cf0


	//   ....[27]....
        /*03dc*/ 	.word	0x00008d10


	//   ....[28]....
        /*03e0*/ 	.word	0x0000a680


	//   ....[29]....
        /*03e4*/ 	.word	0x0000c0a0


	//   ....[30]....
        /*03e8*/ 	.word	0x0000c220


	//   ....[31]....
        /*03ec*/ 	.word	0x0000c250


	//   ....[32]....
        /*03f0*/ 	.word	0x0000c290


	//   ....[33]....
        /*03f4*/ 	.word	0x0000c300


	//   ....[34]....
        /*03f8*/ 	.word	0x0000c360


	//   ....[35]....
        /*03fc*/ 	.word	0x0000c3a0


	//   ....[36]....
        /*0400*/ 	.word	0x0000c540


	//   ....[37]....
        /*0404*/ 	.word	0x0000c5a0


	//   ....[38]....
        /*0408*/ 	.word	0x0000c5e0


	//   ....[39]....
        /*040c*/ 	.word	0x0000c620


	//   ....[40]....
        /*0410*/ 	.word	0x0000c650


	//   ....[41]....
        /*0414*/ 	.word	0x0000c680


	//   ....[42]....
        /*0418*/ 	.word	0x0000c710


	//   ....[43]....
        /*041c*/ 	.word	0x0000c770


	//   ....[44]....
        /*0420*/ 	.word	0x0000c800


	//   ....[45]....
        /*0424*/ 	.word	0x00010180


	//   ....[46]....
        /*0428*/ 	.word	0x00010190


	//   ....[47]....
        /*042c*/ 	.word	0x000102a0


	//   ....[48]....
        /*0430*/ 	.word	0x00010300


	//   ....[49]....
        /*0434*/ 	.word	0x00010340


	//   ....[50]....
        /*0438*/ 	.word	0x00010380


	//   ....[51]....
        /*043c*/ 	.word	0x000103b0


	//   ....[52]....
        /*0440*/ 	.word	0x000103e0


	//   ....[53]....
        /*0444*/ 	.word	0x00010570


	//   ....[54]....
        /*0448*/ 	.word	0x000105d0


	//   ....[55]....
        /*044c*/ 	.word	0x00010610


	//   ....[56]....
        /*0450*/ 	.word	0x00010650


	//   ....[57]....
        /*0454*/ 	.word	0x00010680


	//   ....[58]....
        /*0458*/ 	.word	0x000106b0


	//   ....[59]....
        /*045c*/ 	.word	0x00010770


	//   ....[60]....
        /*0460*/ 	.word	0x00010790


	//   ....[61]....
        /*0464*/ 	.word	0x00010800


	//   ....[62]....
        /*0468*/ 	.word	0x00010e90


	//   ....[63]....
        /*046c*/ 	.word	0x000114f0


	//   ....[64]....
        /*0470*/ 	.word	0x00011910


	//   ....[65]....
        /*0474*/ 	.word	0x000119a0


	//   ....[66]....
        /*0478*/ 	.word	0x00011a40


	//   ....[67]....
        /*047c*/ 	.word	0x00011af0


	//   ....[68]....
        /*0480*/ 	.word	0x00011b70


	//   ....[69]....
        /*0484*/ 	.word	0x00011bf0


	//   ....[70]....
        /*0488*/ 	.word	0x00011c70


	//   ....[71]....
        /*048c*/ 	.word	0x00011cf0


	//   ....[72]....
        /*0490*/ 	.word	0x00011d80


	//   ....[73]....
        /*0494*/ 	.word	0x00011e30


	//   ....[74]....
        /*0498*/ 	.word	0x00011eb0


	//   ....[75]....
        /*049c*/ 	.word	0x00011f30


	//   ....[76]....
        /*04a0*/ 	.word	0x00011fb0


	//   ....[77]....
        /*04a4*/ 	.word	0x00012030


	//   ....[78]....
        /*04a8*/ 	.word	0x000120a0


	//   ....[79]....
        /*04ac*/ 	.word	0x00012140


	//   ....[80]....
        /*04b0*/ 	.word	0x000121d0


	//   ....[81]....
        /*04b4*/ 	.word	0x00012300


	//----- nvinfo : EIATTR_REG_RECONFIG
	.align		4
.L_1027:
        /*04b8*/ 	.byte	0x01, 0x54
	.zero		2


	//----- nvinfo : EIATTR_SYSCALL_OFFSETS
	.align		4
        /*04bc*/ 	.byte	0x04, 0x46
        /*04be*/ 	.short	(.L_1029 - .L_1028)


	//   ....[0]....
.L_1028:
        /*04c0*/ 	.word	0x00003380


	//   ....[1]....
        /*04c4*/ 	.word	0x0000d490


	//   ....[2]....
        /*04c8*/ 	.word	0x0000d5d0


	//   ....[3]....
        /*04cc*/ 	.word	0x0000d6d0


	//----- nvinfo : EIATTR_MBARRIER_INSTR_OFFSETS
	.align		4
.L_1029:
        /*04d0*/ 	.byte	0x04, 0x39
        /*04d2*/ 	.short	(.L_1031 - .L_1030)


	//   ....[0]....
.L_1030:
        /*04d4*/ 	.word	0x000002a0
        /*04d8*/ 	.word	0x000000ff
        /*04dc*/ 	.word	0x00028c00
        /*04e0*/ 	.short	0x0100
        /*04e2*/ 	.byte	0x08
	.zero		1


	//   ....[1]....
        /*04e4*/ 	.word	0x000002b0
        /*04e8*/ 	.word	0x000000ff
        /*04ec*/ 	.word	0x00028c20
        /*04f0*/ 	.short	0x0100
        /*04f2*/ 	.byte	0x08
	.zero		1


	//   ....[2]....
        /*04f4*/ 	.word	0x00000360
        /*04f8*/ 	.word	0x000000ff
        /*04fc*/ 	.word	0x00028c30
        /*0500*/ 	.short	0x0100
        /*0502*/ 	.byte	0x06
	.zero		1


	//   ....[3]....
        /*0504*/ 	.word	0x00000370
        /*0508*/ 	.word	0x000000ff
        /*050c*/ 	.word	0x00028c40
        /*0510*/ 	.short	0x0100
        /*0512*/ 	.byte	0x06
	.zero		1


	//   ....[4]....
        /*0514*/ 	.word	0x00000380
        /*0518*/ 	.word	0x000000ff
        /*051c*/ 	.word	0x00028c38
        /*0520*/ 	.short	0x0100
        /*0522*/ 	.byte	0x06
	.zero		1


	//   ....[5]....
        /*0524*/ 	.word	0x00000390
        /*0528*/ 	.word	0x000000ff
        /*052c*/ 	.word	0x00028c48
        /*0530*/ 	.short	0x0100
        /*0532*/ 	.byte	0x06
	.zero		1


	//   ....[6]....
        /*0534*/ 	.word	0x000004c0
        /*0538*/ 	.word	0x000000ff
        /*053c*/ 	.word	0x00028c50
        /*0540*/ 	.short	0x0100
        /*0542*/ 	.byte	0x08
	.zero		1


	//   ....[7]....
        /*0544*/ 	.word	0x000004d0
        /*0548*/ 	.word	0x000000ff
        /*054c*/ 	.word	0x00028c60
        /*0550*/ 	.short	0x0100
        /*0552*/ 	.byte	0x08
	.zero		1


	//   ....[8]....
        /*0554*/ 	.word	0x000004e0
        /*0558*/ 	.word	0x000000ff
        /*055c*/ 	.word	0x00028c58
        /*0560*/ 	.short	0x0100
        /*0562*/ 	.byte	0x08
	.zero		1


	//   ....[9]....
        /*0564*/ 	.word	0x000004f0
        /*0568*/ 	.word	0x000000ff
        /*056c*/ 	.word	0x00028c68
        /*0570*/ 	.short	0x0100
        /*0572*/ 	.byte	0x08
	.zero		1


	//   ....[10]....
        /*0574*/ 	.word	0x000005e0
        /*0578*/ 	.word	0x000000ff
        /*057c*/ 	.word	0x00028c70
        /*0580*/ 	.short	0x0100
        /*0582*/ 	.byte	0x06
	.zero		1


	//   ....[11]....
        /*0584*/ 	.word	0x000005f0
        /*0588*/ 	.word	0x000000ff
        /*058c*/ 	.word	0x00028c80
        /*0590*/ 	.short	0x0100
        /*0592*/ 	.byte	0x06
	.zero		1


	//   ....[12]....
        /*0594*/ 	.word	0x00000600
        /*0598*/ 	.word	0x000000ff
        /*059c*/ 	.word	0x00028c78
        /*05a0*/ 	.short	0x0100
        /*05a2*/ 	.byte	0x06
	.zero		1


	//   ....[13]....
        /*05a4*/ 	.word	0x00000610
        /*05a8*/ 	.word	0x000000ff
        /*05ac*/ 	.word	0x00028c88
        /*05b0*/ 	.short	0x0100
        /*05b2*/ 	.byte	0x06
	.zero		1


	//   ....[14]....
        /*05b4*/ 	.word	0x00000740
        /*05b8*/ 	.word	0x000000ff
        /*05bc*/ 	.word	0x00028c90
        /*05c0*/ 	.short	0x0100
        /*05c2*/ 	.byte	0x08
	.zero		1


	//   ....[15]....
        /*05c4*/ 	.word	0x00000750
        /*05c8*/ 	.word	0x000000ff
        /*05cc*/ 	.word	0x00028ca0
        /*05d0*/ 	.short	0x0100
        /*05d2*/ 	.byte	0x08
	.zero		1


	//   ....[16]....
        /*05d4*/ 	.word	0x00000760
        /*05d8*/ 	.word	0x000000ff
        /*05dc*/ 	.word	0x00028c98
        /*05e0*/ 	.short	0x0100
        /*05e2*/ 	.byte	0x08
	.zero		1


	//   ....[17]....
        /*05e4*/ 	.word	0x00000770
        /*05e8*/ 	.word	0x000000ff
        /*05ec*/ 	.word	0x00028ca8
        /*05f0*/ 	.short	0x0100
        /*05f2*/ 	.byte	0x08
	.zero		1


	//   ....[18]....
        /*05f4*/ 	.word	0x000008a0
        /*05f8*/ 	.word	0x000000ff
        /*05fc*/ 	.word	0x00028cb0
        /*0600*/ 	.short	0x0100
        /*0602*/ 	.byte	0x08
	.zero		1


	//   ....[19]....
        /*0604*/ 	.word	0x000008b0
        /*0608*/ 	.word	0x000000ff
        /*060c*/ 	.word	0x00028cc0
        /*0610*/ 	.short	0x0100
        /*0612*/ 	.byte	0x08
	.zero		1


	//   ....[20]....
        /*0614*/ 	.word	0x000008c0
        /*0618*/ 	.word	0x000000ff
        /*061c*/ 	.word	0x00028cb8
        /*0620*/ 	.short	0x0100
        /*0622*/ 	.byte	0x08
	.zero		1


	//   ....[21]....
        /*0624*/ 	.word	0x000008d0
        /*0628*/ 	.word	0x000000ff
        /*062c*/ 	.word	0x00028cc8
        /*0630*/ 	.short	0x0100
        /*0632*/ 	.byte	0x08
	.zero		1


	//   ....[22]....
        /*0634*/ 	.word	0x00001a30
        /*0638*/ 	.word	0x000000ff
        /*063c*/ 	.word	0x00028c50
        /*0640*/ 	.short	0x010a
        /*0642*/ 	.byte	0x15
	.zero		1


	//   ....[23]....
        /*0644*/ 	.word	0x00001d00
        /*0648*/ 	.word	0x00000004
        /*064c*/ 	.word	0x00000000
        /*0650*/ 	.short	0x0101
        /*0652*/ 	.byte	0x3f
	.zero		1


	//   ....[24]....
        /*0654*/ 	.word	0x00002660
        /*0658*/ 	.word	0x000000ff
        /*065c*/ 	.word	0x00028c50
        /*0660*/ 	.short	0x010a
        /*0662*/ 	.byte	0x15
	.zero		1


	//   ....[25]....
        /*0664*/ 	.word	0x000026a0
        /*0668*/ 	.word	0x000000ff
        /*066c*/ 	.word	0x00028c50
        /*0670*/ 	.short	0x010a
        /*0672*/ 	.byte	0x15
	.zero		1


	//   ....[26]....
        /*0674*/ 	.word	0x00002870
        /*0678*/ 	.word	0x00000005
        /*067c*/ 	.word	0x00000000
        /*0680*/ 	.short	0x0101
        /*0682*/ 	.byte	0x3f
	.zero		1


	//   ....[27]....
        /*0684*/ 	.word	0x00003400
        /*0688*/ 	.word	0x000000ff
        /*068c*/ 	.word	0x00028c00
        /*0690*/ 	.short	0x010a
        /*0692*/ 	.byte	0x28
	.zero		1


	//   ....[28]....
        /*0694*/ 	.word	0x00003480
        /*0698*/ 	.word	0x00000007
        /*069c*/ 	.word	0x00028c30
        /*06a0*/ 	.short	0x010a
        /*06a2*/ 	.byte	0x3f
	.zero		1


	//   ....[29]....
        /*06a4*/ 	.word	0x000034c0
        /*06a8*/ 	.word	0x00000007
        /*06ac*/ 	.word	0x00028c30
        /*06b0*/ 	.short	0x010a
        /*06b2*/ 	.byte	0x3f
	.zero		1


	//   ....[30]....
        /*06b4*/ 	.word	0x00004640
        /*06b8*/ 	.word	0x00000003
        /*06bc*/ 	.word	0x00000000
        /*06c0*/ 	.short	0x0101
        /*06c2*/ 	.byte	0x3f
	.zero		1


	//   ....[31]....
        /*06c4*/ 	.word	0x00004a90
        /*06c8*/ 	.word	0x00000007
        /*06cc*/ 	.word	0x00028c50
        /*06d0*/ 	.short	0x010a
        /*06d2*/ 	.byte	0x3f
	.zero		1


	//   ....[32]....
        /*06d4*/ 	.word	0x00004ad0
        /*06d8*/ 	.word	0x00000007
        /*06dc*/ 	.word	0x00028c50
        /*06e0*/ 	.short	0x010a
        /*06e2*/ 	.byte	0x3f
	.zero		1


	//   ....[33]....
        /*06e4*/ 	.word	0x00004db0
        /*06e8*/ 	.word	0x00000007
        /*06ec*/ 	.word	0x00000000
        /*06f0*/ 	.short	0x0101
        /*06f2*/ 	.byte	0x3f
	.zero		1


	//   ....[34]....
        /*06f4*/ 	.word	0x00004ec0
        /*06f8*/ 	.word	0x000000ff
        /*06fc*/ 	.word	0x00028c30
        /*0700*/ 	.short	0x010a
        /*0702*/ 	.byte	0x19
	.zero		1


	//   ....[35]....
        /*0704*/ 	.word	0x00004f00
        /*0708*/ 	.word	0x000000ff
        /*070c*/ 	.word	0x00028c30
        /*0710*/ 	.short	0x010a
        /*0712*/ 	.byte	0x19
	.zero		1


	//   ....[36]....
        /*0714*/ 	.word	0x00005f50
        /*0718*/ 	.word	0x00000098
        /*071c*/ 	.word	0x00000000
        /*0720*/ 	.short	0x0101
        /*0722*/ 	.byte	0x3f
	.zero		1


	//   ....[37]....
        /*0724*/ 	.word	0x00006c60
        /*0728*/ 	.word	0x000000ff
        /*072c*/ 	.word	0x00028c50
        /*0730*/ 	.short	0x010a
        /*0732*/ 	.byte	0x19
	.zero		1


	//   ....[38]....
        /*0734*/ 	.word	0x00006ca0
        /*0738*/ 	.word	0x000000ff
        /*073c*/ 	.word	0x00028c50
        /*0740*/ 	.short	0x010a
        /*0742*/ 	.byte	0x19
	.zero		1


	//   ....[39]....
        /*0744*/ 	.word	0x00006f40
        /*0748*/ 	.word	0x000000a8
        /*074c*/ 	.word	0x00000000
        /*0750*/ 	.short	0x0101
        /*0752*/ 	.byte	0x3f
	.zero		1


	//   ....[40]....
        /*0754*/ 	.word	0x00007070
        /*0758*/ 	.word	0x000000ff
        /*075c*/ 	.word	0x00028c30
        /*0760*/ 	.short	0x010a
        /*0762*/ 	.byte	0x18
	.zero		1


	//   ....[41]....
        /*0764*/ 	.word	0x000070b0
        /*0768*/ 	.word	0x000000ff
        /*076c*/ 	.word	0x00028c30
        /*0770*/ 	.short	0x010a
        /*0772*/ 	.byte	0x18
	.zero		1


	//   ....[42]....
        /*0774*/ 	.word	0x00007ea0
        /*0778*/ 	.word	0x00000098
        /*077c*/ 	.word	0x00000000
        /*0780*/ 	.short	0x0101
        /*0782*/ 	.byte	0x3f
	.zero		1


	//   ....[43]....
        /*0784*/ 	.word	0x00008950
        /*0788*/ 	.word	0x000000ff
        /*078c*/ 	.word	0x00028c50
        /*0790*/ 	.short	0x010a
        /*0792*/ 	.byte	0x18
	.zero		1


	//   ....[44]....
        /*0794*/ 	.word	0x00008990
        /*0798*/ 	.word	0x000000ff
        /*079c*/ 	.word	0x00028c50
        /*07a0*/ 	.short	0x010a
        /*07a2*/ 	.byte	0x18
	.zero		1


	//   ....[45]....
        /*07a4*/ 	.word	0x00008c20
        /*07a8*/ 	.word	0x000000a8
        /*07ac*/ 	.word	0x00000000
        /*07b0*/ 	.short	0x0101
        /*07b2*/ 	.byte	0x3f
	.zero		1


	//   ....[46]....
        /*07b4*/ 	.word	0x0000b0d0
        /*07b8*/ 	.word	0x000000ff
        /*07bc*/ 	.word	0x00000000
        /*07c0*/ 	.short	0x0101
        /*07c2*/ 	.byte	0x04
	.zero		1


	//   ....[47]....
        /*07c4*/ 	.word	0x0000dc00
        /*07c8*/ 	.word	0x00000008
        /*07cc*/ 	.word	0x00028c40
        /*07d0*/ 	.short	0x010a
        /*07d2*/ 	.byte	0x3f
	.zero		1


	//   ....[48]....
        /*07d4*/ 	.word	0x0000dff0
        /*07d8*/ 	.word	0x0000000a
        /*07dc*/ 	.word	0x00028c20
        /*07e0*/ 	.short	0x010a
        /*07e2*/ 	.byte	0x3f
	.zero		1


	//   ....[49]....
        /*07e4*/ 	.word	0x0000e0b0
        /*07e8*/ 	.word	0x0000000b
        /*07ec*/ 	.word	0x00028c60
        /*07f0*/ 	.short	0x010a
        /*07f2*/ 	.byte	0x3f
	.zero		1


	//   ....[50]....
        /*07f4*/ 	.word	0x0000e820
        /*07f8*/ 	.word	0x00000002
        /*07fc*/ 	.word	0x00028c40
        /*0800*/ 	.short	0x010a
        /*0802*/ 	.byte	0x3f
	.zero		1


	//   ....[51]....
        /*0804*/ 	.word	0x0000ea30
        /*0808*/ 	.word	0x00000002
        /*080c*/ 	.word	0x00028c60
        /*0810*/ 	.short	0x010a
        /*0812*/ 	.byte	0x3f
	.zero		1


	//   ....[52]....
        /*0814*/ 	.word	0x0000f0f0
        /*0818*/ 	.word	0x00000002
        /*081c*/ 	.word	0x00028c40
        /*0820*/ 	.short	0x010a
        /*0822*/ 	.byte	0x3f
	.zero		1


	//   ....[53]....
        /*0824*/ 	.word	0x0000f2f0
        /*0828*/ 	.word	0x00000002
        /*082c*/ 	.word	0x00028c60
        /*0830*/ 	.short	0x010a
        /*0832*/ 	.byte	0x3f
	.zero		1


	//   ....[54]....
        /*0834*/ 	.word	0x0000f930
        /*0838*/ 	.word	0x00000002
        /*083c*/ 	.word	0x00028c40
        /*0840*/ 	.short	0x010a
        /*0842*/ 	.byte	0x3f
	.zero		1


	//   ....[55]....
        /*0844*/ 	.word	0x0000fb40
        /*0848*/ 	.word	0x00000002
        /*084c*/ 	.word	0x00028c60
        /*0850*/ 	.short	0x010a
        /*0852*/ 	.byte	0x3f
	.zero		1


	//   ....[56]....
        /*0854*/ 	.word	0x00010e10
        /*0858*/ 	.word	0x00000000
        /*085c*/ 	.word	0x00028c20
        /*0860*/ 	.short	0x010a
        /*0862*/ 	.byte	0x3f
	.zero		1


	//   ....[57]....
        /*0864*/ 	.word	0x00010fd0
        /*0868*/ 	.word	0x00000006
        /*086c*/ 	.word	0x00000000
        /*0870*/ 	.short	0x010a
        /*0872*/ 	.byte	0x3f
	.zero		1


	//   ....[58]....
        /*0874*/ 	.word	0x00011040
        /*0878*/ 	.word	0x00000007
        /*087c*/ 	.word	0x00000000
        /*0880*/ 	.short	0x010a
        /*0882*/ 	.byte	0x3f
	.zero		1


	//   ....[59]....
        /*0884*/ 	.word	0x000110b0
        /*0888*/ 	.word	0x00000004
        /*088c*/ 	.word	0x00000000
        /*0890*/ 	.short	0x010a
        /*0892*/ 	.byte	0x3f
	.zero		1


	//   ....[60]....
        /*0894*/ 	.word	0x000110e0
        /*0898*/ 	.word	0x00000003
        /*089c*/ 	.word	0x00000000
        /*08a0*/ 	.short	0x010a
        /*08a2*/ 	.byte	0x3f
	.zero		1


	//   ....[61]....
        /*08a4*/ 	.word	0x00011150
        /*08a8*/ 	.word	0x00000005
        /*08ac*/ 	.word	0x00028c50
        /*08b0*/ 	.short	0x010a
        /*08b2*/ 	.byte	0x3f
	.zero		1


	//   ....[62]....
        /*08b4*/ 	.word	0x000111b0
        /*08b8*/ 	.word	0x00000006
        /*08bc*/ 	.word	0x00028c50
        /*08c0*/ 	.short	0x010a
        /*08c2*/ 	.byte	0x3f
	.zero		1


	//   ....[63]....
        /*08c4*/ 	.word	0x00011210
        /*08c8*/ 	.word	0x00000003
        /*08cc*/ 	.word	0x00028c00
        /*08d0*/ 	.short	0x010a
        /*08d2*/ 	.byte	0x3f
	.zero		1


	//   ....[64]....
        /*08d4*/ 	.word	0x00011260
        /*08d8*/ 	.word	0x00000007
        /*08dc*/ 	.word	0x00028c30
        /*08e0*/ 	.short	0x010a
        /*08e2*/ 	.byte	0x3f
	.zero		1


	//   ....[65]....
        /*08e4*/ 	.word	0x000112b0
        /*08e8*/ 	.word	0x00000007
        /*08ec*/ 	.word	0x00028c50
        /*08f0*/ 	.short	0x010a
        /*08f2*/ 	.byte	0x3f
	.zero		1


	//   ....[66]....
        /*08f4*/ 	.word	0x00011310
        /*08f8*/ 	.word	0x00000004
        /*08fc*/ 	.word	0x00028c30
        /*0900*/ 	.short	0x010a
        /*0902*/ 	.byte	0x3f
	.zero		1


	//   ....[67]....
        /*0904*/ 	.word	0x00011360
        /*0908*/ 	.word	0x000000a8
        /*090c*/ 	.word	0x00028c50
        /*0910*/ 	.short	0x010a
        /*0912*/ 	.byte	0x3f
	.zero		1


	//   ....[68]....
        /*0914*/ 	.word	0x000113c0
        /*0918*/ 	.word	0x00000004
        /*091c*/ 	.word	0x00028c30
        /*0920*/ 	.short	0x010a
        /*0922*/ 	.byte	0x3f
	.zero		1


	//   ....[69]....
        /*0924*/ 	.word	0x00011410
        /*0928*/ 	.word	0x000000a8
        /*092c*/ 	.word	0x00028c50
        /*0930*/ 	.short	0x010a
        /*0932*/ 	.byte	0x3f
	.zero		1


	//   ....[70]....
        /*0934*/ 	.word	0x000115b0
        /*0938*/ 	.word	0x00000008
        /*093c*/ 	.word	0x00028c40
        /*0940*/ 	.short	0x010a
        /*0942*/ 	.byte	0x3f
	.zero		1


	//   ....[71]....
        /*0944*/ 	.word	0x00011630
        /*0948*/ 	.word	0x00000008
        /*094c*/ 	.word	0x00028c20
        /*0950*/ 	.short	0x010a
        /*0952*/ 	.byte	0x3f
	.zero		1


	//   ....[72]....
        /*0954*/ 	.word	0x00011680
        /*0958*/ 	.word	0x0000000b
        /*095c*/ 	.word	0x00028c60
        /*0960*/ 	.short	0x010a
        /*0962*/ 	.byte	0x3f
	.zero		1


	//   ....[73]....
        /*0964*/ 	.word	0x000116d0
        /*0968*/ 	.word	0x00000002
        /*096c*/ 	.word	0x00028c40
        /*0970*/ 	.short	0x010a
        /*0972*/ 	.byte	0x3f
	.zero		1


	//   ....[74]....
        /*0974*/ 	.word	0x00011720
        /*0978*/ 	.word	0x00000002
        /*097c*/ 	.word	0x00028c60
        /*0980*/ 	.short	0x010a
        /*0982*/ 	.byte	0x3f
	.zero		1


	//   ....[75]....
        /*0984*/ 	.word	0x00011770
        /*0988*/ 	.word	0x00000002
        /*098c*/ 	.word	0x00028c40
        /*0990*/ 	.short	0x010a
        /*0992*/ 	.byte	0x3f
	.zero		1


	//   ....[76]....
        /*0994*/ 	.word	0x000117c0
        /*0998*/ 	.word	0x00000002
        /*099c*/ 	.word	0x00028c60
        /*09a0*/ 	.short	0x010a
        /*09a2*/ 	.byte	0x3f
	.zero		1


	//   ....[77]....
        /*09a4*/ 	.word	0x00011810
        /*09a8*/ 	.word	0x00000002
        /*09ac*/ 	.word	0x00028c40
        /*09b0*/ 	.short	0x010a
        /*09b2*/ 	.byte	0x3f
	.zero		1


	//   ....[78]....
        /*09b4*/ 	.word	0x00011860
        /*09b8*/ 	.word	0x00000002
        /*09bc*/ 	.word	0x00028c60
        /*09c0*/ 	.short	0x010a
        /*09c2*/ 	.byte	0x3f
	.zero		1


	//   ....[79]....
        /*09c4*/ 	.word	0x00012220
        /*09c8*/ 	.word	0x00000000
        /*09cc*/ 	.word	0x00028c20
        /*09d0*/ 	.short	0x010a
        /*09d2*/ 	.byte	0x3f
	.zero		1


	//   ....[80]....
        /*09d4*/ 	.word	0x000123c0
        /*09d8*/ 	.word	0x00000006
        /*09dc*/ 	.word	0x00000000
        /*09e0*/ 	.short	0x010a
        /*09e2*/ 	.byte	0x3f
	.zero		1


	//   ....[81]....
        /*09e4*/ 	.word	0x00012410
        /*09e8*/ 	.word	0x00000007
        /*09ec*/ 	.word	0x00000000
        /*09f0*/ 	.short	0x010a
        /*09f2*/ 	.byte	0x3f
	.zero		1


	//   ....[82]....
        /*09f4*/ 	.word	0x00012460
        /*09f8*/ 	.word	0x00000004
        /*09fc*/ 	.word	0x00000000
        /*0a00*/ 	.short	0x010a
        /*0a02*/ 	.byte	0x3f
	.zero		1


	//----- nvinfo : EIATTR_NUM_MBARRIERS
	.align		4
.L_1031:
        /*0a04*/ 	.byte	0x03, 0x38
        /*0a06*/ 	.short	0x0016


	//----- nvinfo : EIATTR_EXIT_INSTR_OFFSETS
	.align		4
        /*0a08*/ 	.byte	0x04, 0x1c
        /*0a0a*/ 	.short	(.L_1033 - .L_1032)


	//   ....[0]....
.L_1032:
        /*0a0c*/ 	.word	0x00000a80


	//   ....[1]....
        /*0a10*/ 	.word	0x0000c060


	//   ....[2]....
        /*0a14*/ 	.word	0x0000c0c0


	//   ....[3]....
        /*0a18*/ 	.word	0x00011130


	//----- nvinfo : EIATTR_MAX_THREADS
	.align		4
.L_1033:
        /*0a1c*/ 	.byte	0x04, 0x05
        /*0a1e*/ 	.short	(.L_1035 - .L_1034)
.L_1034:
        /*0a20*/ 	.word	0x00000180
        /*0a24*/ 	.word	0x00000001
        /*0a28*/ 	.word	0x00000001


	//----- nvinfo : EIATTR_CRS_STACK_SIZE
	.align		4
.L_1035:
        /*0a2c*/ 	.byte	0x04, 0x1e
        /*0a2e*/ 	.short	(.L_1037 - .L_1036)
.L_1036:
        /*0a30*/ 	.word	0x00000000


	//----- nvinfo : EIATTR_CBANK_PARAM_SIZE
	.align		4
.L_1037:
        /*0a34*/ 	.byte	0x03, 0x19
        /*0a36*/ 	.short	0x0a70


	//----- nvinfo : EIATTR_PARAM_CBANK
	.align		4
        /*0a38*/ 	.byte	0x04, 0x0a
        /*0a3a*/ 	.short	(.L_1039 - .L_1038)
	.align		4
.L_1038:
        /*0a3c*/ 	.word	index@(.nv.constant0._ZN7cutlass13device_kernelIN5flash11enable_sm90INS1_16FlashAttnFwdSm90INS1_25CollectiveMainloopFwdSm90ILi2EN4cute5tupleIJNS5_1CILi1EEES8_S8_EEENS6_IJNS7_ILi64EEESA_SA_EEELi512ENS_6half_tEfNS_4arch4Sm90ELb1ELb0ELb1ELb1ELb0ELb0ELb0ELb0ELb0ELb0ELb0ELb0EEENS1_21CollectiveEpilogueFwdINS6_IJSA_NS7_ILi512EEESA_EEES9_SC_SE_Li256ELb1ELb0ELb0ELb0EEENS1_36VarlenDynamicPersistentTileSchedulerILi64ELi64ELi256ELi32ELb0ELb0ELb1ELb1ELb1ELb1EEEEEEEEEvNT_6ParamsE)
        /*0a40*/ 	.short	0x0210
        /*0a42*/ 	.short	0x0a70


	//----- nvinfo : EIATTR_SW_WAR
	.align		4
.L_1039:
        /*0a44*/ 	.byte	0x04, 0x36
        /*0a46*/ 	.short	(.L_1041 - .L_1040)
.L_1040:
        /*0a48*/ 	.word	0x00000008
.L_1041:


//--------------------- .nv.info._ZN7cutlass13device_kernelIN5flash11enable_sm90INS1_16FlashAttnFwdSm90INS1_25CollectiveMainloopFwdSm90ILi2EN4cute5tupleIJNS5_1CILi1EEES8_S8_EEENS6_IJNS7_ILi64EEESA_SA_EEELi512ENS_6half_tEfNS_4arch4Sm90ELb1ELb0ELb1ELb1ELb0ELb1ELb0ELb0ELb0ELb0ELb0ELb0EEENS1_21CollectiveEpilogueFwdINS6_IJSA_NS7_ILi512EEESA_EEES9_SC_SE_Li256ELb1ELb0ELb0ELb0EEENS1_36VarlenDynamicPersistentTileSchedulerILi64ELi64ELi256ELi32ELb0ELb0ELb1ELb1ELb1ELb1EEEEEEEEEvNT_6ParamsE --------------------------
	.section	.nv.info._ZN7cutlass13device_kernelIN5flash11enable_sm90INS1_16FlashAttnFwdSm90INS1_25CollectiveMainloopFwdSm90ILi2EN4cute5tupleIJNS5_1CILi1EEES8_S8_EEENS6_IJNS7_ILi64EEESA_SA_EEELi512ENS_6half_tEfNS_4arch4Sm90ELb1ELb0ELb1ELb1ELb0ELb1ELb0ELb0ELb0ELb0ELb0ELb0EEENS1_21CollectiveEpilogueFwdINS6_IJSA_NS7_ILi512EEESA_EEES9_SC_SE_Li256ELb1ELb0ELb0ELb0EEENS1_36VarlenDynamicPersistentTileSchedulerILi64ELi64ELi256ELi32ELb0ELb0ELb1ELb1ELb1ELb1EEEEEEEEEvNT_6ParamsE,"",@"SHT_CUDA_INFO"
	.sectionflags	@""
	.align	4


	//----- nvinfo : EIATTR_CUDA_API_VERSION
	.align		4
        /*0000*/ 	.byte	0x04, 0x37
        /*0002*/ 	.short	(.L_1043 - .L_1042)
.L_1042:
        /*0004*/ 	.word	0x00000082


	//----- nvinfo : EIATTR_KPARAM_INFO
	.align		4
.L_1043:
        /*0008*/ 	.byte	0x04, 0x17
        /*000a*/ 	.short	(.L_1045 - .L_1044)
.L_1044:
        /*000c*/ 	.word	0x00000000
        /*0010*/ 	.short	0x0000
        /*0012*/ 	.short	0x0070
        /*0014*/ 	.byte	0x00, 0xf0, 0x01, 0x28


	//----- nvinfo : EIATTR_SPARSE_MMA_MASK
	.align		4
.L_1045:
        /*0018*/ 	.byte	0x03, 0x50
        /*001a*/ 	.short	0x0000


	//----- nvinfo : EIATTR_MAXREG_COUNT
	.align		4
        /*001c*/ 	.byte	0x03, 0x1b
        /*001e*/ 	.short	0x00a8


	//----- nvinfo : EIATTR_NUM_BARRIERS
	.align		4
        /*0020*/ 	.byte	0x02, 0x4c
        /*0022*/ 	.byte	0x10
	.zero		1


	//----- nvinfo : EIATTR_EXTERNS
	.align		4
        /*0024*/ 	.byte	0x04, 0x0f
        /*0026*/ 	.short	(.L_1047 - .L_1046)


	//   ....[0]....
	.align		4
.L_1046:
        /*0028*/ 	.word	index@(__assertfail)


	//----- nvinfo : EIATTR_ANNOTATIONS
	.align		4
.L_1047:
        /*002c*/ 	.byte	0x04, 0x55
        /*002e*/ 	.short	(.L_1049 - .L_1048)


	//   ....[0]....
.L_1048:
        /* <DEDUP_REMOVED lines=41> */


	//----- nvinfo : EIATTR_MERCURY_ISA_VERSION
	.align		4
.L_1049:
        /*02a8*/ 	.byte	0x03, 0x5f
        /*02aa*/ 	.short	0x0101


	//----- nvinfo : EIATTR_UNUSED_LOAD_BYTE_OFFSET
	.align		4
        /*02ac*/ 	.byte	0x04, 0x44
        /*02ae*/ 	.short	(.L_1051 - .L_1050)


	//   ....[0]....
.L_1050:
        /*02b0*/ 	.word	0x00000ae0
        /*02b4*/ 	.word	0x0000fff0


	//   ....[1]....
        /*02b8*/ 	.word	0x0000f7c0
        /*02bc*/ 	.word	0x0000fff0


	//----- nvinfo : EIATTR_INT_WARP_WIDE_INSTR_OFFSETS
	.align		4
.L_1051:
        /*02c0*/ 	.byte	0x04, 0x31
        /*02c2*/ 	.short	(.L_1053 - .L_1052)


	//   ....[0]....
.L_1052:
        /*02c4*/ 	.word	0x000001c0


	//   ....[1]....
        /*02c8*/ 	.word	0x00000200


	//   ....[2]....
        /*02cc*/ 	.word	0x000002d0


	//   ....[3]....
        /*02d0*/ 	.word	0x00014260


	//   ....[4]....
        /*02d4*/ 	.word	0x000142f0


	//   ....[5]....
        /*02d8*/ 	.word	0x00014770


	//   ....[6]....
        /*02dc*/ 	.word	0x000147a0


	//   ....[7]....
        /*02e0*/ 	.word	0x00017030


	//   ....[8]....
        /*02e4*/ 	.word	0x000170c0


	//----- nvinfo : EIATTR_COOP_GROUP_MASK_REGIDS
	.align		4
.L_1053:
        /*02e8*/ 	.byte	0x04, 0x29
        /*02ea*/ 	.short	(.L_1055 - .L_1054)


	//   ....[0]....
.L_1054:
        /*02ec*/ 	.word	0xffffffff


	//   ....[1]....
        /*02f0*/ 	.word	0xffffffff


	//   ....[2]....
        /*02f4*/ 	.word	0xffffffff


	//   ....[3]....
        /*02f8*/ 	.word	0xffffffff


	//   ....[4]....
        /*02fc*/ 	.word	0xffffffff


	//   ....[5]....
        /*0300*/ 	.word	0xffffffff


	//   ....[6]....
        /*0304*/ 	.word	0xffffffff


	//   ....[7]....
        /*0308*/ 	.word	0xffffffff


	//   ....[8]....
        /*030c*/ 	.word	0xffffffff


	//   ....[9]....
        /*0310*/ 	.word	0xffffffff


	//   ....[10]....
        /*0314*/ 	.word	0xffffffff


	//   ....[11]....
        /*0318*/ 	.word	0xffffffff


	//   ....[12]....
        /*031c*/ 	.word	0xffffffff


	//   ....[13]....
        /*0320*/ 	.word	0xffffffff


	//   ....[14]....
        /*0324*/ 	.word	0xffffffff


	//   ....[15]....
        /*0328*/ 	.word	0xffffffff


	//   ....[16]....
        /*032c*/ 	.word	0xffffffff


	//   ....[17]....
        /*0330*/ 	.word	0xffffffff


	//   ....[18]....
        /*0334*/ 	.word	0xffffffff


	//   ....[19]....
        /*0338*/ 	.word	0xffffffff


	//   ....[20]....
        /*033c*/ 	.word	0xffffffff


	//   ....[21]....
        /*0340*/ 	.word	0xffffffff


	//   ....[22]....
        /*0344*/ 	.word	0xffffffff


	//   ....[23]....
        /*0348*/ 	.word	0xffffffff


	//   ....[24]....
        /*034c*/ 	.word	0xffffffff


	//   ....[25]....
        /*0350*/ 	.word	0xffffffff


	//   ....[26]....
        /*0354*/ 	.word	0xffffffff


	//   ....[27]....
        /*0358*/ 	.word	0xffffffff


	//   ....[28]....
        /*035c*/ 	.word	0xffffffff


	//   ....[29]....
        /*0360*/ 	.word	0xffffffff


	//   ....[30]....
        /*0364*/ 	.word	0xffffffff


	//   ....[31]....
        /*0368*/ 	.word	0xffffffff


	//   ....[32]....
        /*036c*/ 	.word	0xffffffff


	//   ....[33]....
        /*0370*/ 	.word	0xffffffff


	//   ....[34]....
        /*0374*/ 	.word	0xffffffff


	//   ....[35]....
        /*0378*/ 	.word	0xffffffff


	//   ....[36]....
        /*037c*/ 	.word	0xffffffff


	//   ....[37]....
        /*0380*/ 	.word	0xffffffff


	//   ....[38]....
        /*0384*/ 	.word	0xffffffff


	//   ....[39]....
        /*0388*/ 	.word	0xffffffff


	//   ....[40]....
        /*038c*/ 	.word	0xffffffff


	//   ....[41]....
        /*0390*/ 	.word	0xffffffff


	//   ....[42]....
        /*0394*/ 	.word	0xffffffff


	//   ....[43]....
        /*0398*/ 	.word	0xffffffff


	//   ....[44]....
        /*039c*/ 	.word	0xffffffff


	//   ....[45]....
        /*03a0*/ 	.word	0xffffffff


	//   ....[46]....
        /*03a4*/ 	.word	0xffffffff


	//   ....[47]....
        /*03a8*/ 	.word	0xffffffff


	//   ....[48]....
        /*03ac*/ 	.word	0xffffffff


	//   ....[49]....
        /*03b0*/ 	.word	0xffffffff


	//   ....[50]....
        /*03b4*/ 	.word	0xffffffff


	//   ....[51]....
        /*03b8*/ 	.word	0xffffffff


	//   ....[52]....
        /*03bc*/ 	.word	0xffffffff


	//   ....[53]....
        /*03c0*/ 	.word	0xffffffff


	//   ....[54]....
        /*03c4*/ 	.word	0xffffffff


	//   ....[55]....
        /*03c8*/ 	.word	0xffffffff


	//   ....[56]....
        /*03cc*/ 	.word	0xffffffff


	//   ....[57]....
        /*03d0*/ 	.word	0xffffffff


	//   ....[58]....
        /*03d4*/ 	.word	0xffffffff


	//   ....[59]....
        /*03d8*/ 	.word	0xffffffff


	//   ....[60]....
        /*03dc*/ 	.word	0xffffffff


	//   ....[61]....
        /*03e0*/ 	.word	0xffffffff


	//   ....[62]....
        /*03e4*/ 	.word	0xffffffff


	//   ....[63]....
        /*03e8*/ 	.word	0x0500000f


	//   ....[64]....
        /*03ec*/ 	.word	0x0500000f


	//   ....[65]....
        /*03f0*/ 	.word	0x0500000f


	//   ....[66]....
        /*03f4*/ 	.word	0x0500000f


	//   ....[67]....
        /*03f8*/ 	.word	0x0500000f


	//   ....[68]....
        /*03fc*/ 	.word	0x0500000f


	//   ....[69]....
        /*0400*/ 	.word	0x0500000f


	//   ....[70]....
        /*0404*/ 	.word	0x0500000f


	//   ....[71]....
        /*0408*/ 	.word	0x0500000f


	//   ....[72]....
        /*040c*/ 	.word	0x0500000f


	//   ....[73]....
        /*0410*/ 	.word	0x0500000f


	//   ....[74]....
        /*0414*/ 	.word	0x0500000f


	//   ....[75]....
        /*0418*/ 	.word	0x0500000f


	//   ....[76]....
        /*041c*/ 	.word	0x0500000f


	//   ....[77]....
        /*0420*/ 	.word	0x0500000f


	//   ....[78]....
        /*0424*/ 	.word	0x0500000f


	//   ....[79]....
        /*0428*/ 	.word	0x0500000f


	//   ....[80]....
        /*042c*/ 	.word	0x0500000f


	//   ....[81]....
        /*0430*/ 	.word	0x0500000f


	//   ....[82]....
        /*0434*/ 	.word	0x0500000f


	//   ....[83]....
        /*0438*/ 	.word	0x0500000f


	//   ....[84]....
        /*043c*/ 	.word	0x0500000f


	//   ....[85]....
        /*0440*/ 	.word	0x0500000f


	//   ....[86]....
        /*0444*/ 	.word	0x0500000f


	//   ....[87]....
        /*0448*/ 	.word	0x0500000f


	//   ....[88]....
        /*044c*/ 	.word	0x0500000f


	//   ....[89]....
        /*0450*/ 	.word	0x0500000f


	//   ....[90]....
        /*0454*/ 	.word	0x0500000f


	//   ....[91]....
        /*0458*/ 	.word	0x0500000f


	//   ....[92]....
        /*045c*/ 	.word	0x0500000f


	//   ....[93]....
        /*0460*/ 	.word	0x0500000f


	//   ....[94]....
        /*0464*/ 	.word	0x0500000f


	//   ....[95]....
        /*0468*/ 	.word	0x0500000f


	//   ....[96]....
        /*046c*/ 	.word	0x0500000f


	//   ....[97]....
        /*0470*/ 	.word	0x0500000f


	//   ....[98]....
        /*0474*/ 	.word	0x0500000f


	//----- nvinfo : EIATTR_COOP_GROUP_INSTR_OFFSETS
	.align		4
.L_1055:
        /*0478*/ 	.byte	0x04, 0x28
        /*047a*/ 	.short	(.L_1057 - .L_1056)


	//   ....[0]....
.L_1056:
        /*047c*/ 	.word	0x00000060


	//   ....[1]....
        /*0480*/ 	.word	0x000001d0


	//   ....[2]....
        /*0484*/ 	.word	0x00000210


	//   ....[3]....
        /*0488*/ 	.word	0x00000400


	//   ....[4]....
        /*048c*/ 	.word	0x00000560


	//   ....[5]....
        /*0490*/ 	.word	0x00000680


	//   ....[6]....
        /*0494*/ 	.word	0x000007e0


	//   ....[7]....
        /*0498*/ 	.word	0x00004630


	//   ....[8]....
        /*049c*/ 	.word	0x00006070


	//   ....[9]....
        /*04a0*/ 	.word	0x00009bd0


	//   ....[10]....
        /*04a4*/ 	.word	0x00009cd0


	//   ....[11]....
        /*04a8*/ 	.word	0x0000a0e0


	//   ....[12]....
        /*04ac*/ 	.word	0x0000a150


	//   ....[13]....
        /*04b0*/ 	.word	0x0000ab60


	//   ....[14]....
        /*04b4*/ 	.word	0x0000b5e0


	//   ....[15]....
        /*04b8*/ 	.word	0x0000b6d0


	//   ....[16]....
        /*04bc*/ 	.word	0x0000bb50


	//   ....[17]....
        /*04c0*/ 	.word	0x0000bbc0


	//   ....[18]....
        /*04c4*/ 	.word	0x0000ce30


	//   ....[19]....
        /*04c8*/ 	.word	0x0000d670


	//   ....[20]....
        /*04cc*/ 	.word	0x0000d6e0


	//   ....[21]....
        /*04d0*/ 	.word	0x0000d9e0


	//   ....[22]....
        /*04d4*/ 	.word	0x0000dba0


	//   ....[23]....
        /*04d8*/ 	.word	0x0000ec80


	//   ....[24]....
        /*04dc*/ 	.word	0x0000ecd0


	//   ....[25]....
        /*04e0*/ 	.word	0x0000ed10


	//   ....[26]....
        /*04e4*/ 	.word	0x0000ed70


	//   ....[27]....
        /*04e8*/ 	.word	0x0000ed80


	//   ....[28]....
        /*04ec*/ 	.word	0x00010760


	//   ....[29]....
        /*04f0*/ 	.word	0x00011ee0


	//   ....[30]....
        /*04f4*/ 	.word	0x00012060


	//   ....[31]....
        /*04f8*/ 	.word	0x00012090


	//   ....[32]....
        /*04fc*/ 	.word	0x000120d0


	//   ....[33]....
        /*0500*/ 	.word	0x00012140


	//   ....[34]....
        /*0504*/ 	.word	0x000121a0


	//   ....[35]....
        /*0508*/ 	.word	0x000121e0


	//   ....[36]....
        /*050c*/ 	.word	0x00012380


	//   ....[37]....
        /*0510*/ 	.word	0x000123e0


	//   ....[38]....
        /*0514*/ 	.word	0x00012420


	//   ....[39]....
        /*0518*/ 	.word	0x00012460


	//   ....[40]....
        /*051c*/ 	.word	0x00012490


	//   ....[41]....
        /*0520*/ 	.word	0x000124c0


	//   ....[42]....
        /*0524*/ 	.word	0x00012550


	//   ....[43]....
        /*0528*/ 	.word	0x000125b0


	//   ....[44]....
        /*052c*/ 	.word	0x00012640


	//   ....[45]....
        /*0530*/ 	.word	0x00017150


	//   ....[46]....
        /*0534*/ 	.word	0x00017160


	//   ....[47]....
        /*0538*/ 	.word	0x00017270


	//   ....[48]....
        /*053c*/ 	.word	0x000172d0


	//   ....[49]....
        /*0540*/ 	.word	0x00017310


	//   ....[50]....
        /*0544*/ 	.word	0x00017350


	//   ....[51]....
        /*0548*/ 	.word	0x00017380


	//   ....[52]....
        /*054c*/ 	.word	0x000173b0


	//   ....[53]....
        /*0550*/ 	.word	0x00017540


	//   ....[54]....
        /*0554*/ 	.word	0x000175a0


	//   ....[55]....
        /*0558*/ 	.word	0x000175e0


	//   ....[56]....
        /*055c*/ 	.word	0x00017620


	//   ....[57]....
        /*0560*/ 	.word	0x00017650


	//   ....[58]....
        /*0564*/ 	.word	0x00017680


	//   ....[59]....
        /*0568*/ 	.word	0x00017740


	//   ....[60]....
        /*056c*/ 	.word	0x00017760


	//   ....[61]....
        /*0570*/ 	.word	0x000177d0


	//   ....[62]....
        /*0574*/ 	.word	0x00017e60


	//   ....[63]....
        /*0578*/ 	.word	0x00018340


	//   ....[64]....
        /*057c*/ 	.word	0x000183e0


	//   ....[65]....
        /*0580*/ 	.word	0x00018480


	//   ....[66]....
        /*0584*/ 	.word	0x00018520


	//   ....[67]....
        /*0588*/ 	.word	0x000185c0


	//   ....[68]....
        /*058c*/ 	.word	0x00018660


	//   ....[69]....
        /*0590*/ 	.word	0x00018700


	//   ....[70]....
        /*0594*/ 	.word	0x000187a0


	//   ....[71]....
        /*0598*/ 	.word	0x00018890


	//   ....[72]....
        /*059c*/ 	.word	0x00018930


	//   ....[73]....
        /*05a0*/ 	.word	0x000189d0


	//   ....[74]....
        /*05a4*/ 	.word	0x00018a70


	//   ....[75]....
        /*05a8*/ 	.word	0x00018b10


	//   ....[76]....
        /*05ac*/ 	.word	0x00018bb0


	//   ....[77]....
        /*05b0*/ 	.word	0x00018c50


	//   ....[78]....
        /*05b4*/ 	.word	0x00018cf0


	//   ....[79]....
        /*05b8*/ 	.word	0x00018ff0


	//   ....[80]....
        /*05bc*/ 	.word	0x000192d0


	//   ....[81]....
        /*05c0*/ 	.word	0x000196f0


	//   ....[82]....
        /*05c4*/ 	.word	0x00019780


	//   ....[83]....
        /*05c8*/ 	.word	0x00019820


	//   ....[84]....
        /*05cc*/ 	.word	0x000198d0


	//   ....[85]....
        /*05d0*/ 	.word	0x00019950


	//   ....[86]....
        /*05d4*/ 	.word	0x000199d0


	//   ....[87]....
        /*05d8*/ 	.word	0x00019a50


	//   ....[88]....
        /*05dc*/ 	.word	0x00019ad0


	//   ....[89]....
        /*05e0*/ 	.word	0x00019b60


	//   ....[90]....
        /*05e4*/ 	.word	0x00019c10


	//   ....[91]....
        /*05e8*/ 	.word	0x00019c90


	//   ....[92]....
        /*05ec*/ 	.word	0x00019d10


	//   ....[93]....
        /*05f0*/ 	.word	0x00019d90


	//   ....[94]....
        /*05f4*/ 	.word	0x00019e10


	//   ....[95]....
        /*05f8*/ 	.word	0x00019e80


	//   ....[96]....
        /*05fc*/ 	.word	0x00019f20


	//   ....[97]....
        /*0600*/ 	.word	0x00019fb0


	//   ....[98]....
        /*0604*/ 	.word	0x0001a0e0


	//----- nvinfo : EIATTR_REG_RECONFIG
	.align		4
.L_1057:
        /*0608*/ 	.byte	0x01, 0x54
	.zero		2


	//----- nvinfo : EIATTR_SYSCALL_OFFSETS
	.align		4
        /*060c*/ 	.byte	0x04, 0x46
        /*060e*/ 	.short	(.L_1059 - .L_1058)


	//   ....[0]....
.L_1058:
        /*0610*/ 	.word	0x000018b0


	//   ....[1]....
        /*0614*/ 	.word	0x00001a00


	//   ....[2]....
        /*0618*/ 	.word	0x00006220


	//   ....[3]....
        /*061c*/ 	.word	0x000066c0


	//   ....[4]....
        /*0620*/ 	.word	0x00014480


	//   ....[5]....
        /*0624*/ 	.word	0x000145c0


	//   ....[6]....
        /*0628*/ 	.word	0x000146c0


	//----- nvinfo : EIATTR_MBARRIER_INSTR_OFFSETS
	.align		4
.L_1059:
        /*062c*/ 	.byte	0x04, 0x39
        /*062e*/ 	.short	(.L_1061 - .L_1060)


	//   ....[0]....
.L_1060:
        /*0630*/ 	.word	0x000002f0
        /*0634*/ 	.word	0x000000ff
        /*0638*/ 	.word	0x00028c00
        /*063c*/ 	.short	0x0100
        /*063e*/ 	.byte	0x08
	.zero		1


	//   ....[1]....
        /*0640*/ 	.word	0x00000300
        /*0644*/ 	.word	0x000000ff
        /*0648*/ 	.word	0x00028c20
        /*064c*/ 	.short	0x0100
        /*064e*/ 	.byte	0x08
	.zero		1


	//   ....[2]....
        /*0650*/ 	.word	0x000003b0
        /*0654*/ 	.word	0x000000ff
        /*0658*/ 	.word	0x00028c30
        /*065c*/ 	.short	0x0100
        /*065e*/ 	.byte	0x06
	.zero		1


	//   ....[3]....
        /*0660*/ 	.word	0x000003c0
        /*0664*/ 	.word	0x000000ff
        /*0668*/ 	.word	0x00028c40
        /*066c*/ 	.short	0x0100
        /*066e*/ 	.byte	0x06
	.zero		1


	//   ....[4]....
        /*0670*/ 	.word	0x000003d0
        /*0674*/ 	.word	0x000000ff
        /*0678*/ 	.word	0x00028c38
        /*067c*/ 	.short	0x0100
        /*067e*/ 	.byte	0x06
	.zero		1


	//   ....[5]....
        /*0680*/ 	.word	0x000003e0
        /*0684*/ 	.word	0x000000ff
        /*0688*/ 	.word	0x00028c48
        /*068c*/ 	.short	0x0100
        /*068e*/ 	.byte	0x06
	.zero		1


	//   ....[6]....
        /*0690*/ 	.word	0x00000510
        /*0694*/ 	.word	0x000000ff
        /*0698*/ 	.word	0x00028c50
        /*069c*/ 	.short	0x0100
        /*069e*/ 	.byte	0x08
	.zero		1


	//   ....[7]....
        /*06a0*/ 	.word	0x00000520
        /*06a4*/ 	.word	0x000000ff
        /*06a8*/ 	.word	0x00028c60
        /*06ac*/ 	.short	0x0100
        /*06ae*/ 	.byte	0x08
	.zero		1


	//   ....[8]....
        /*06b0*/ 	.word	0x00000530
        /*06b4*/ 	.word	0x000000ff
        /*06b8*/ 	.word	0x00028c58
        /*06bc*/ 	.short	0x0100
        /*06be*/ 	.byte	0x08
	.zero		1


	//   ....[9]....
        /*06c0*/ 	.word	0x00000540
        /*06c4*/ 	.word	0x000000ff
        /*06c8*/ 	.word	0x00028c68
        /*06cc*/ 	.short	0x0100
        /*06ce*/ 	.byte	0x08
	.zero		1


	//   ....[10]....
        /*06d0*/ 	.word	0x00000630
        /*06d4*/ 	.word	0x000000ff
        /*06d8*/ 	.word	0x00028c70
        /*06dc*/ 	.short	0x0100
        /*06de*/ 	.byte	0x06
	.zero		1


	//   ....[11]....
        /*06e0*/ 	.word	0x00000640
        /*06e4*/ 	.word	0x000000ff
        /*06e8*/ 	.word	0x00028c80
        /*06ec*/ 	.short	0x0100
        /*06ee*/ 	.byte	0x06
	.zero		1


	//   ....[12]....
        /*06f0*/ 	.word	0x00000650
        /*06f4*/ 	.word	0x000000ff
        /*06f8*/ 	.word	0x00028c78
        /*06fc*/ 	.short	0x0100
        /*06fe*/ 	.byte	0x06
	.zero		1


	//   ....[13]....
        /*0700*/ 	.word	0x00000660
        /*0704*/ 	.word	0x000000ff
        /*0708*/ 	.word	0x00028c88
        /*070c*/ 	.short	0x0100
        /*070e*/ 	.byte	0x06
	.zero		1


	//   ....[14]....
        /*0710*/ 	.word	0x00000790
        /*0714*/ 	.word	0x000000ff
        /*0718*/ 	.word	0x00028c90
        /*071c*/ 	.short	0x0100
        /*071e*/ 	.byte	0x08
	.zero		1


	//   ....[15]....
        /*0720*/ 	.word	0x000007a0
        /*0724*/ 	.word	0x000000ff
        /*0728*/ 	.word	0x00028ca0
        /*072c*/ 	.short	0x0100
        /*072e*/ 	.byte	0x08
	.zero		1


	//   ....[16]....
        /*0730*/ 	.word	0x000007b0
        /*0734*/ 	.word	0x000000ff
        /*0738*/ 	.word	0x00028c98
        /*073c*/ 	.short	0x0100
        /*073e*/ 	.byte	0x08
	.zero		1


	//   ....[17]....
        /*0740*/ 	.word	0x000007c0
        /*0744*/ 	.word	0x000000ff
        /*0748*/ 	.word	0x00028ca8
        /*074c*/ 	.short	0x0100
        /*074e*/ 	.byte	0x08
	.zero		1


	//   ....[18]....
        /*0750*/ 	.word	0x000008f0
        /*0754*/ 	.word	0x000000ff
        /*0758*/ 	.word	0x00028cb0
        /*075c*/ 	.short	0x0100
        /*075e*/ 	.byte	0x08
	.zero		1


	//   ....[19]....
        /*0760*/ 	.word	0x00000900
        /*0764*/ 	.word	0x000000ff
        /*0768*/ 	.word	0x00028cc0
        /*076c*/ 	.short	0x0100
        /*076e*/ 	.byte	0x08
	.zero		1


	//   ....[20]....
        /*0770*/ 	.word	0x00000910
        /*0774*/ 	.word	0x000000ff
        /*0778*/ 	.word	0x00028cb8
        /*077c*/ 	.short	0x0100
        /*077e*/ 	.byte	0x08
	.zero		1


	//   ....[21]....
        /*0780*/ 	.word	0x00000920
        /*0784*/ 	.word	0x000000ff
        /*0788*/ 	.word	0x00028cc8
        /*078c*/ 	.short	0x0100
        /*078e*/ 	.byte	0x08
	.zero		1


	//   ....[22]....
        /*0790*/ 	.word	0x00002630
        /*0794*/ 	.word	0x00000046
        /*0798*/ 	.word	0x00028c90
        /*079c*/ 	.short	0x010a
        /*079e*/ 	.byte	0x3f
	.zero		1


	//   ....[23]....
        /*07a0*/ 	.word	0x00002fe0
        /*07a4*/ 	.word	0x00000046
        /*07a8*/ 	.word	0x00028c90
        /*07ac*/ 	.short	0x010a
        /*07ae*/ 	.byte	0x3f
	.zero		1


	//   ....[24]....
        /*07b0*/ 	.word	0x00003850
        /*07b4*/ 	.word	0x00000046
        /*07b8*/ 	.word	0x00028c90
        /*07bc*/ 	.short	0x010a
        /*07be*/ 	.byte	0x3f
	.zero		1


	//   ....[25]....
        /*07c0*/ 	.word	0x00003a50
        /*07c4*/ 	.word	0x00000004
        /*07c8*/ 	.word	0x00000000
        /*07cc*/ 	.short	0x0101
        /*07ce*/ 	.byte	0x3f
	.zero		1


	//   ....[26]....
        /*07d0*/ 	.word	0x00003a90
        /*07d4*/ 	.word	0x00000046
        /*07d8*/ 	.word	0x00028cb0
        /*07dc*/ 	.short	0x010a
        /*07de*/ 	.byte	0x3f
	.zero		1


	//   ....[27]....
        /*07e0*/ 	.word	0x000040e0
        /*07e4*/ 	.word	0x00000046
        /*07e8*/ 	.word	0x00000000
        /*07ec*/ 	.short	0x0101
        /*07ee*/ 	.byte	0x3f
	.zero		1


	//   ....[28]....
        /*07f0*/ 	.word	0x00004740
        /*07f4*/ 	.word	0x0000000e
        /*07f8*/ 	.word	0x00028c50
        /*07fc*/ 	.short	0x010a
        /*07fe*/ 	.byte	0x3f
	.zero		1


	//   ....[29]....
        /*0800*/ 	.word	0x00004af0
        /*0804*/ 	.word	0x00000000
        /*0808*/ 	.word	0x00000000
        /*080c*/ 	.short	0x0101
        /*080e*/ 	.byte	0x3f
	.zero		1


	//   ....[30]....
        /*0810*/ 	.word	0x00005420
        /*0814*/ 	.word	0x00000000
        /*0818*/ 	.word	0x00028c50
        /*081c*/ 	.short	0x010a
        /*081e*/ 	.byte	0x3f
	.zero		1


	//   ....[31]....
        /*0820*/ 	.word	0x00005470
        /*0824*/ 	.word	0x00000000
        /*0828*/ 	.word	0x00028c50
        /*082c*/ 	.short	0x010a
        /*082e*/ 	.byte	0x3f
	.zero		1


	//   ....[32]....
        /*0830*/ 	.word	0x00005740
        /*0834*/ 	.word	0x00000000
        /*0838*/ 	.word	0x00000000
        /*083c*/ 	.short	0x0101
        /*083e*/ 	.byte	0x3f
	.zero		1


	//   ....[33]....
        /*0840*/ 	.word	0x000062b0
        /*0844*/ 	.word	0x00000002
        /*0848*/ 	.word	0x00028c00
        /*084c*/ 	.short	0x010a
        /*084e*/ 	.byte	0x3f
	.zero		1


	//   ....[34]....
        /*0850*/ 	.word	0x00006300
        /*0854*/ 	.word	0x00000002
        /*0858*/ 	.word	0x00028c00
        /*085c*/ 	.short	0x010a
        /*085e*/ 	.byte	0x3f
	.zero		1


	//   ....[35]....
        /*0860*/ 	.word	0x00006f30
        /*0864*/ 	.word	0x00000002
        /*0868*/ 	.word	0x00028c00
        /*086c*/ 	.short	0x010a
        /*086e*/ 	.byte	0x3f
	.zero		1


	//   ....[36]....
        /*0870*/ 	.word	0x00008260
        /*0874*/ 	.word	0x00000002
        /*0878*/ 	.word	0x00028c00
        /*087c*/ 	.short	0x010a
        /*087e*/ 	.byte	0x3f
	.zero		1


	//   ....[37]....
        /*0880*/ 	.word	0x000090e0
        /*0884*/ 	.word	0x00000015
        /*0888*/ 	.word	0x00028c30
        /*088c*/ 	.short	0x010a
        /*088e*/ 	.byte	0x3f
	.zero		1


	//   ....[38]....
        /*0890*/ 	.word	0x00009190
        /*0894*/ 	.word	0x00000015
        /*0898*/ 	.word	0x00028c30
        /*089c*/ 	.short	0x010a
        /*089e*/ 	.byte	0x3f
	.zero		1


	//   ....[39]....
        /*08a0*/ 	.word	0x0000a340
        /*08a4*/ 	.word	0x00000000
        /*08a8*/ 	.word	0x00000000
        /*08ac*/ 	.short	0x0101
        /*08ae*/ 	.byte	0x3f
	.zero		1


	//   ....[40]....
        /*08b0*/ 	.word	0x0000a7b0
        /*08b4*/ 	.word	0x00000015
        /*08b8*/ 	.word	0x00028c50
        /*08bc*/ 	.short	0x010a
        /*08be*/ 	.byte	0x3f
	.zero		1


	//   ....[41]....
        /*08c0*/ 	.word	0x0000a870
        /*08c4*/ 	.word	0x00000015
        /*08c8*/ 	.word	0x00028c50
        /*08cc*/ 	.short	0x010a
        /*08ce*/ 	.byte	0x3f
	.zero		1


	//   ....[42]....
        /*08d0*/ 	.word	0x0000ab80
        /*08d4*/ 	.word	0x00000015
        /*08d8*/ 	.word	0x00000000
        /*08dc*/ 	.short	0x0101
        /*08de*/ 	.byte	0x3f
	.zero		1


	//   ....[43]....
        /*08e0*/ 	.word	0x0000ac70
        /*08e4*/ 	.word	0x000000d4
        /*08e8*/ 	.word	0x00028c30
        /*08ec*/ 	.short	0x010a
        /*08ee*/ 	.byte	0x3f
	.zero		1


	//   ....[44]....
        /*08f0*/ 	.word	0x0000ace0
        /*08f4*/ 	.word	0x000000d4
        /*08f8*/ 	.word	0x00028c30
        /*08fc*/ 	.short	0x010a
        /*08fe*/ 	.byte	0x3f
	.zero		1


	//   ....[45]....
        /*0900*/ 	.word	0x0000bd90
        /*0904*/ 	.word	0x0000009e
        /*0908*/ 	.word	0x00000000
        /*090c*/ 	.short	0x0101
        /*090e*/ 	.byte	0x3f
	.zero		1


	//   ....[46]....
        /*0910*/ 	.word	0x0000cb00
        /*0914*/ 	.word	0x000000d4
        /*0918*/ 	.word	0x00028c50
        /*091c*/ 	.short	0x010a
        /*091e*/ 	.byte	0x3f
	.zero		1


	//   ....[47]....
        /*0920*/ 	.word	0x0000cb50
        /*0924*/ 	.word	0x000000d4
        /*0928*/ 	.word	0x00028c50
        /*092c*/ 	.short	0x010a
        /*092e*/ 	.byte	0x3f
	.zero		1


	//   ....[48]....
        /*0930*/ 	.word	0x0000ce50
        /*0934*/ 	.word	0x000000d4
        /*0938*/ 	.word	0x00000000
        /*093c*/ 	.short	0x0101
        /*093e*/ 	.byte	0x3f
	.zero		1


	//   ....[49]....
        /*0940*/ 	.word	0x0000cf80
        /*0944*/ 	.word	0x000000b8
        /*0948*/ 	.word	0x00028c30
        /*094c*/ 	.short	0x010a
        /*094e*/ 	.byte	0x3f
	.zero		1


	//   ....[50]....
        /*0950*/ 	.word	0x0000cff0
        /*0954*/ 	.word	0x000000b8
        /*0958*/ 	.word	0x00028c30
        /*095c*/ 	.short	0x010a
        /*095e*/ 	.byte	0x3f
	.zero		1


	//   ....[51]....
        /*0960*/ 	.word	0x0000de80
        /*0964*/ 	.word	0x00000098
        /*0968*/ 	.word	0x00000000
        /*096c*/ 	.short	0x0101
        /*096e*/ 	.byte	0x3f
	.zero		1


	//   ....[52]....
        /*0970*/ 	.word	0x0000e950
        /*0974*/ 	.word	0x000000b8
        /*0978*/ 	.word	0x00028c50
        /*097c*/ 	.short	0x010a
        /*097e*/ 	.byte	0x3f
	.zero		1


	//   ....[53]....
        /*0980*/ 	.word	0x0000e9a0
        /*0984*/ 	.word	0x000000b8
        /*0988*/ 	.word	0x00028c50
        /*098c*/ 	.short	0x010a
        /*098e*/ 	.byte	0x3f
	.zero		1


	//   ....[54]....
        /*0990*/ 	.word	0x0000eca0
        /*0994*/ 	.word	0x000000b8
        /*0998*/ 	.word	0x00000000
        /*099c*/ 	.short	0x0101
        /*099e*/ 	.byte	0x3f
	.zero		1


	//   ....[55]....
        /*09a0*/ 	.word	0x00010fc0
        /*09a4*/ 	.word	0x00000000
        /*09a8*/ 	.word	0x00000000
        /*09ac*/ 	.short	0x0101
        /*09ae*/ 	.byte	0x3f
	.zero		1


	//   ....[56]....
        /*09b0*/ 	.word	0x00013370
        /*09b4*/ 	.word	0x00000009
        /*09b8*/ 	.word	0x00028c20
        /*09bc*/ 	.short	0x010a
        /*09be*/ 	.byte	0x3f
	.zero		1


	//   ....[57]....
        /*09c0*/ 	.word	0x00013400
        /*09c4*/ 	.word	0x00000005
        /*09c8*/ 	.word	0x00028ca0
        /*09cc*/ 	.short	0x010a
        /*09ce*/ 	.byte	0x3f
	.zero		1


	//   ....[58]....
        /*09d0*/ 	.word	0x000135e0
        /*09d4*/ 	.word	0x00000005
        /*09d8*/ 	.word	0x00028cc0
        /*09dc*/ 	.short	0x010a
        /*09de*/ 	.byte	0x3f
	.zero		1


	//   ....[59]....
        /*09e0*/ 	.word	0x00013b30
        /*09e4*/ 	.word	0x00000006
        /*09e8*/ 	.word	0x00028ca0
        /*09ec*/ 	.short	0x010a
        /*09ee*/ 	.byte	0x3f
	.zero		1


	//   ....[60]....
        /*09f0*/ 	.word	0x00013cf0
        /*09f4*/ 	.word	0x00000006
        /*09f8*/ 	.word	0x00028cc0
        /*09fc*/ 	.short	0x010a
        /*09fe*/ 	.byte	0x3f
	.zero		1


	//   ....[61]....
        /*0a00*/ 	.word	0x00014c00
        /*0a04*/ 	.word	0x00000005
        /*0a08*/ 	.word	0x00028c40
        /*0a0c*/ 	.short	0x010a
        /*0a0e*/ 	.byte	0x3f
	.zero		1


	//   ....[62]....
        /*0a10*/ 	.word	0x00014ff0
        /*0a14*/ 	.word	0x00000007
        /*0a18*/ 	.word	0x00028c20
        /*0a1c*/ 	.short	0x010a
        /*0a1e*/ 	.byte	0x3f
	.zero		1


	//   ....[63]....
        /*0a20*/ 	.word	0x000150b0
        /*0a24*/ 	.word	0x00000002
        /*0a28*/ 	.word	0x00028c60
        /*0a2c*/ 	.short	0x010a
        /*0a2e*/ 	.byte	0x3f
	.zero		1


	//   ....[64]....
        /*0a30*/ 	.word	0x00015810
        /*0a34*/ 	.word	0x00000003
        /*0a38*/ 	.word	0x00028c40
        /*0a3c*/ 	.short	0x010a
        /*0a3e*/ 	.byte	0x3f
	.zero		1


	//   ....[65]....
        /*0a40*/ 	.word	0x00015a20
        /*0a44*/ 	.word	0x00000003
        /*0a48*/ 	.word	0x00028c60
        /*0a4c*/ 	.short	0x010a
        /*0a4e*/ 	.byte	0x3f
	.zero		1


	//   ....[66]....
        /*0a50*/ 	.word	0x000160d0
        /*0a54*/ 	.word	0x00000002
        /*0a58*/ 	.word	0x00028c40
        /*0a5c*/ 	.short	0x010a
        /*0a5e*/ 	.byte	0x3f
	.zero		1


	//   ....[67]....
        /*0a60*/ 	.word	0x000162d0
        /*0a64*/ 	.word	0x00000002
        /*0a68*/ 	.word	0x00028c60
        /*0a6c*/ 	.short	0x010a
        /*0a6e*/ 	.byte	0x3f
	.zero		1


	//   ....[68]....
        /*0a70*/ 	.word	0x00016910
        /*0a74*/ 	.word	0x00000002
        /*0a78*/ 	.word	0x00028c40
        /*0a7c*/ 	.short	0x010a
        /*0a7e*/ 	.byte	0x3f
	.zero		1


	//   ....[69]....
        /*0a80*/ 	.word	0x00016b20
        /*0a84*/ 	.word	0x00000002
        /*0a88*/ 	.word	0x00028c60
        /*0a8c*/ 	.short	0x010a
        /*0a8e*/ 	.byte	0x3f
	.zero		1


	//   ....[70]....
        /*0a90*/ 	.word	0x00017de0
        /*0a94*/ 	.word	0x00000000
        /*0a98*/ 	.word	0x00028c20
        /*0a9c*/ 	.short	0x010a
        /*0a9e*/ 	.byte	0x3f
	.zero		1


	//   ....[71]....
        /*0aa0*/ 	.word	0x00017f90
        /*0aa4*/ 	.word	0x00000006
        /*0aa8*/ 	.word	0x00000000
        /*0aac*/ 	.short	0x010a
        /*0aae*/ 	.byte	0x3f
	.zero		1


	//   ....[72]....
        /*0ab0*/ 	.word	0x00018000
        /*0ab4*/ 	.word	0x00000007
        /*0ab8*/ 	.word	0x00000000
        /*0abc*/ 	.short	0x010a
        /*0abe*/ 	.byte	0x3f
	.zero		1


	//   ....[73]....
        /*0ac0*/ 	.word	0x00018070
        /*0ac4*/ 	.word	0x00000004
        /*0ac8*/ 	.word	0x00000000
        /*0acc*/ 	.short	0x010a
        /*0ace*/ 	.byte	0x3f
	.zero		1


	//   ....[74]....
        /*0ad0*/ 	.word	0x000180a0
        /*0ad4*/ 	.word	0x00000003
        /*0ad8*/ 	.word	0x00000000
        /*0adc*/ 	.short	0x010a
        /*0ade*/ 	.byte	0x3f
	.zero		1


	//   ....[75]....
        /*0ae0*/ 	.word	0x00018100
        /*0ae4*/ 	.word	0x00000046
        /*0ae8*/ 	.word	0x00028c90
        /*0aec*/ 	.short	0x010a
        /*0aee*/ 	.byte	0x3f
	.zero		1


	//   ....[76]....
        /*0af0*/ 	.word	0x00018150
        /*0af4*/ 	.word	0x00000046
        /*0af8*/ 	.word	0x00028c90
        /*0afc*/ 	.short	0x010a
        /*0afe*/ 	.byte	0x3f
	.zero		1


	//   ....[77]....
        /*0b00*/ 	.word	0x000181a0
        /*0b04*/ 	.word	0x00000046
        /*0b08*/ 	.word	0x00028c90
        /*0b0c*/ 	.short	0x010a
        /*0b0e*/ 	.byte	0x3f
	.zero		1


	//   ....[78]....
        /*0b10*/ 	.word	0x000181f0
        /*0b14*/ 	.word	0x00000046
        /*0b18*/ 	.word	0x00028cb0
        /*0b1c*/ 	.short	0x010a
        /*0b1e*/ 	.byte	0x3f
	.zero		1


	//   ....[79]....
        /*0b20*/ 	.word	0x00018240
        /*0b24*/ 	.word	0x0000000e
        /*0b28*/ 	.word	0x00028c50
        /*0b2c*/ 	.short	0x010a
        /*0b2e*/ 	.byte	0x3f
	.zero		1


	//   ....[80]....
        /*0b30*/ 	.word	0x00018290
        /*0b34*/ 	.word	0x00000000
        /*0b38*/ 	.word	0x00028c50
        /*0b3c*/ 	.short	0x010a
        /*0b3e*/ 	.byte	0x3f
	.zero		1


	//   ....[81]....
        /*0b40*/ 	.word	0x000187e0
        /*0b44*/ 	.word	0x00000002
        /*0b48*/ 	.word	0x00028c00
        /*0b4c*/ 	.short	0x010a
        /*0b4e*/ 	.byte	0x3f
	.zero		1


	//   ....[82]....
        /*0b50*/ 	.word	0x00018d30
        /*0b54*/ 	.word	0x00000002
        /*0b58*/ 	.word	0x00028c00
        /*0b5c*/ 	.short	0x010a
        /*0b5e*/ 	.byte	0x3f
	.zero		1


	//   ....[83]....
        /*0b60*/ 	.word	0x00018d80
        /*0b64*/ 	.word	0x00000015
        /*0b68*/ 	.word	0x00028c30
        /*0b6c*/ 	.short	0x010a
        /*0b6e*/ 	.byte	0x3f
	.zero		1


	//   ....[84]....
        /*0b70*/ 	.word	0x00018dd0
        /*0b74*/ 	.word	0x00000015
        /*0b78*/ 	.word	0x00028c50
        /*0b7c*/ 	.short	0x010a
        /*0b7e*/ 	.byte	0x3f
	.zero		1


	//   ....[85]....
        /*0b80*/ 	.word	0x00018e20
        /*0b84*/ 	.word	0x000000d4
        /*0b88*/ 	.word	0x00028c30
        /*0b8c*/ 	.short	0x010a
        /*0b8e*/ 	.byte	0x3f
	.zero		1


	//   ....[86]....
        /*0b90*/ 	.word	0x00018e70
        /*0b94*/ 	.word	0x000000d4
        /*0b98*/ 	.word	0x00028c50
        /*0b9c*/ 	.short	0x010a
        /*0b9e*/ 	.byte	0x3f
	.zero		1


	//   ....[87]....
        /*0ba0*/ 	.word	0x00018ec0
        /*0ba4*/ 	.word	0x000000b8
        /*0ba8*/ 	.word	0x00028c30
        /*0bac*/ 	.short	0x010a
        /*0bae*/ 	.byte	0x3f
	.zero		1


	//   ....[88]....
        /*0bb0*/ 	.word	0x00018f10
        /*0bb4*/ 	.word	0x000000b8
        /*0bb8*/ 	.word	0x00028c50
        /*0bbc*/ 	.short	0x010a
        /*0bbe*/ 	.byte	0x3f
	.zero		1


	//   ....[89]....
        /*0bc0*/ 	.word	0x000190b0
        /*0bc4*/ 	.word	0x00000009
        /*0bc8*/ 	.word	0x00028c20
        /*0bcc*/ 	.short	0x010a
        /*0bce*/ 	.byte	0x3f
	.zero		1


	//   ....[90]....
        /*0bd0*/ 	.word	0x00019100
        /*0bd4*/ 	.word	0x00000005
        /*0bd8*/ 	.word	0x00028ca0
        /*0bdc*/ 	.short	0x010a
        /*0bde*/ 	.byte	0x3f
	.zero		1


	//   ....[91]....
        /*0be0*/ 	.word	0x00019150
        /*0be4*/ 	.word	0x00000005
        /*0be8*/ 	.word	0x00028cc0
        /*0bec*/ 	.short	0x010a
        /*0bee*/ 	.byte	0x3f
	.zero		1


	//   ....[92]....
        /*0bf0*/ 	.word	0x000191a0
        /*0bf4*/ 	.word	0x00000006
        /*0bf8*/ 	.word	0x00028ca0
        /*0bfc*/ 	.short	0x010a
        /*0bfe*/ 	.byte	0x3f
	.zero		1


	//   ....[93]....
        /*0c00*/ 	.word	0x000191f0
        /*0c04*/ 	.word	0x00000006
        /*0c08*/ 	.word	0x00028cc0
        /*0c0c*/ 	.short	0x010a
        /*0c0e*/ 	.byte	0x3f
	.zero		1


	//   ....[94]....
        /*0c10*/ 	.word	0x00019390
        /*0c14*/ 	.word	0x00000005
        /*0c18*/ 	.word	0x00028c40
        /*0c1c*/ 	.short	0x010a
        /*0c1e*/ 	.byte	0x3f
	.zero		1


	//   ....[95]....
        /*0c20*/ 	.word	0x00019410
        /*0c24*/ 	.word	0x00000005
        /*0c28*/ 	.word	0x00028c20
        /*0c2c*/ 	.short	0x010a
        /*0c2e*/ 	.byte	0x3f
	.zero		1


	//   ....[96]....
        /*0c30*/ 	.word	0x00019460
        /*0c34*/ 	.word	0x00000002
        /*0c38*/ 	.word	0x00028c60
        /*0c3c*/ 	.short	0x010a
        /*0c3e*/ 	.byte	0x3f
	.zero		1


	//   ....[97]....
        /*0c40*/ 	.word	0x000194b0
        /*0c44*/ 	.word	0x00000003
        /*0c48*/ 	.word	0x00028c40
        /*0c4c*/ 	.short	0x010a
        /*0c4e*/ 	.byte	0x3f
	.zero		1


	//   ....[98]....
        /*0c50*/ 	.word	0x00019500
        /*0c54*/ 	.word	0x00000003
        /*0c58*/ 	.word	0x00028c60
        /*0c5c*/ 	.short	0x010a
        /*0c5e*/ 	.byte	0x3f
	.zero		1


	//   ....[99]....
        /*0c60*/ 	.word	0x00019550
        /*0c64*/ 	.word	0x00000002
        /*0c68*/ 	.word	0x00028c40
        /*0c6c*/ 	.short	0x010a
        /*0c6e*/ 	.byte	0x3f
	.zero		1


	//   ....[100]....
        /*0c70*/ 	.word	0x000195a0
        /*0c74*/ 	.word	0x00000002
        /*0c78*/ 	.word	0x00028c60
        /*0c7c*/ 	.short	0x010a
        /*0c7e*/ 	.byte	0x3f
	.zero		1


	//   ....[101]....
        /*0c80*/ 	.word	0x000195f0
        /*0c84*/ 	.word	0x00000002
        /*0c88*/ 	.word	0x00028c40
        /*0c8c*/ 	.short	0x010a
        /*0c8e*/ 	.byte	0x3f
	.zero		1


	//   ....[102]....
        /*0c90*/ 	.word	0x00019640
        /*0c94*/ 	.word	0x00000002
        /*0c98*/ 	.word	0x00028c60
        /*0c9c*/ 	.short	0x010a
        /*0c9e*/ 	.byte	0x3f
	.zero		1


	//   ....[103]....
        /*0ca0*/ 	.word	0x0001a000
        /*0ca4*/ 	.word	0x00000000
        /*0ca8*/ 	.word	0x00028c20
        /*0cac*/ 	.short	0x010a
        /*0cae*/ 	.byte	0x3f
	.zero		1


	//   ....[104]....
        /*0cb0*/ 	.word	0x0001a1a0
        /*0cb4*/ 	.word	0x00000006
        /*0cb8*/ 	.word	0x00000000
        /*0cbc*/ 	.short	0x010a
        /*0cbe*/ 	.byte	0x3f
	.zero		1


	//   ....[105]....
        /*0cc0*/ 	.word	0x0001a1f0
        /*0cc4*/ 	.word	0x00000007
        /*0cc8*/ 	.word	0x00000000
        /*0ccc*/ 	.short	0x010a
        /*0cce*/ 	.byte	0x3f
	.zero		1


	//   ....[106]....
        /*0cd0*/ 	.word	0x0001a240
        /*0cd4*/ 	.word	0x00000004
        /*0cd8*/ 	.word	0x00000000
        /*0cdc*/ 	.short	0x010a
        /*0cde*/ 	.byte	0x3f
	.zero		1


	//----- nvinfo : EIATTR_NUM_MBARRIERS
	.align		4
.L_1061:
        /*0ce0*/ 	.byte	0x03, 0x38
        /*0ce2*/ 	.short	0x0016


	//----- nvinfo : EIATTR_EXIT_INSTR_OFFSETS
	.align		4
        /*0ce4*/ 	.byte	0x04, 0x1c
        /*0ce6*/ 	.short	(.L_1063 - .L_1062)


	//   ....[0]....
.L_1062:
        /*0ce8*/ 	.word	0x000180f0


	//----- nvinfo : EIATTR_MAX_THREADS
	.align		4
.L_1063:
        /*0cec*/ 	.byte	0x04, 0x05
        /*0cee*/ 	.short	(.L_1065 - .L_1064)
.L_1064:
        /*0cf0*/ 	.word	0x00000180
        /*0cf4*/ 	.word	0x00000001
        /*0cf8*/ 	.word	0x00000001


	//----- nvinfo : EIATTR_CRS_STACK_SIZE
	.align		4
.L_1065:
        /*0cfc*/ 	.byte	0x04, 0x1e
        /*0cfe*/ 	.short	(.L_1067 - .L_1066)
.L_1066:
        /*0d00*/ 	.word	0x00000000


	//----- nvinfo : EIATTR_CBANK_PARAM_SIZE
	.align		4
.L_1067:
        /*0d04*/ 	.byte	0x03, 0x19
        /*0d06*/ 	.short	0x0a70


	//----- nvinfo : EIATTR_PARAM_CBANK
	.align		4
        /*0d08*/ 	.byte	0x04, 0x0a
        /*0d0a*/ 	.short	(.L_1069 - .L_1068)
	.align		4
.L_1068:
        /*0d0c*/ 	.word	index@(.nv.constant0._ZN7cutlass13device_kernelIN5flash11enable_sm90INS1_16FlashAttnFwdSm90INS1_25CollectiveMainloopFwdSm90ILi2EN4cute5tupleIJNS5_1CILi1EEES8_S8_EEENS6_IJNS7_ILi64EEESA_SA_EEELi512ENS_6half_tEfNS_4arch4Sm90ELb1ELb0ELb1ELb1ELb0ELb1ELb0ELb0ELb0ELb0ELb0ELb0EEENS1_21CollectiveEpilogueFwdINS6_IJSA_NS7_ILi512EEESA_EEES9_SC_SE_Li256ELb1ELb0ELb0ELb0EEENS1_36VarlenDynamicPersistentTileSchedulerILi64ELi64ELi256ELi32ELb0ELb0ELb1ELb1ELb1ELb1EEEEEEEEEvNT_6ParamsE)
        /*0d10*/ 	.short	0x0210
        /*0d12*/ 	.short	0x0a70


	//----- nvinfo : EIATTR_SW_WAR
	.align		4
.L_1069:
        /*0d14*/ 	.byte	0x04, 0x36
        /*0d16*/ 	.short	(.L_1071 - .L_1070)
.L_1070:
        /*0d18*/ 	.word	0x00000008
.L_1071:


//--------------------- .nv.info._ZN7cutlass13device_kernelIN5flash11enable_sm90INS1_16FlashAttnFwdSm90INS1_25CollectiveMainloopFwdSm90ILi2EN4cute5tupleIJNS5_1CILi1EEES8_S8_EEENS6_IJNS7_ILi64EEESA_SA_EEELi512ENS_6half_tEfNS_4arch4Sm90ELb1ELb0ELb1ELb1ELb0ELb0ELb1ELb0ELb0ELb0ELb0ELb0EEENS1_21CollectiveEpilogueFwdINS6_IJSA_NS7_ILi512EEESA_EEES9_SC_SE_Li256ELb1ELb0ELb0ELb0EEENS1_36VarlenDynamicPersistentTileSchedulerILi64ELi64ELi256ELi32ELb0ELb0ELb1ELb1ELb1ELb1EEEEEEEEEvNT_6ParamsE --------------------------
	.section	.nv.info._ZN7cutlass13device_kernelIN5flash11enable_sm90INS1_16FlashAttnFwdSm90INS1_25CollectiveMainloopFwdSm90ILi2EN4cute5tupleIJNS5_1CILi1EEES8_S8_EEENS6_IJNS7_ILi64EEESA_SA_EEELi512ENS_6half_tEfNS_4arch4Sm90ELb1ELb0ELb1ELb1ELb0ELb0ELb1ELb0ELb0ELb0ELb0ELb0EEENS1_21CollectiveEpilogueFwdINS6_IJSA_NS7_ILi512EEESA_EEES9_SC_SE_Li256ELb1ELb0ELb0ELb0EEENS1_36VarlenDynamicPersistentTileSchedulerILi64ELi64ELi256ELi32ELb0ELb0ELb1ELb1ELb1ELb1EEEEEEEEEvNT_6ParamsE,"",@"SHT_CUDA_INFO"
	.sectionflags	@""
	.align	4


	//----- nvinfo : EIATTR_CUDA_API_VERSION
	.align		4
        /*0000*/ 	.byte	0x04, 0x37
        /*0002*/ 	.short	(.L_1073 - .L_1072)
.L_1072:
        /*0004*/ 	.word	0x00000082


	//----- nvinfo : EIATTR_KPARAM_INFO
	.align		4
.L_1073:
        /*0008*/ 	.byte	0x04, 0x17
        /*000a*/ 	.short	(.L_1075 - .L_1074)
.L_1074:
        /*000c*/ 	.word	0x00000000
        /*0010*/ 	.short	0x0000
        /*0012*/ 	.short	0x0070
        /*0014*/ 	.byte	0x00, 0xf0, 0x01, 0x2c


	//----- nvinfo : EIATTR_SPARSE_MMA_MASK
	.align		4
.L_1075:
        /*0018*/ 	.byte	0x03, 0x50
        /*001a*/ 	.short	0x0000


	//----- nvinfo : EIATTR_MAXREG_COUNT
	.align		4
        /*001c*/ 	.byte	0x03, 0x1b
        /*001e*/ 	.short	0x00a8


	//----- nvinfo : EIATTR_NUM_BARRIERS
	.align		4
        /*0020*/ 	.byte	0x02, 0x4c
        /*0022*/ 	.byte	0x10
	.zero		1


	//----- nvinfo : EIATTR_EXTERNS
	.align		4
        /*0024*/ 	.byte	0x04, 0x0f
        /*0026*/ 	.short	(.L_1077 - .L_1076)


	//   ....[0]....
	.align		4
.L_1076:
        /*0028*/ 	.word	index@(__assertfail)


	//----- nvinfo : EIATTR_ANNOTATIONS
	.align		4
.L_1077:
        /*002c*/ 	.byte	0x04, 0x55
        /*002e*/ 	.short	(.L_1079 - .L_1078)


	//   ....[0]....
.L_1078:
        /* <DEDUP_REMOVED lines=31> */


	//----- nvinfo : EIATTR_MERCURY_ISA_VERSION
	.align		4
.L_1079:
        /*0210*/ 	.byte	0x03, 0x5f
        /*0212*/ 	.short	0x0101


	//----- nvinfo : EIATTR_UNUSED_LOAD_BYTE_OFFSET
	.align		4
        /*0214*/ 	.byte	0x04, 0x44
        /*0216*/ 	.short	(.L_1081 - .L_1080)


	//   ....[0]....
.L_1080:
        /*0218*/ 	.word	0x00000ac0
        /*021c*/ 	.word	0x0000fff0


	//   ....[1]....
        /*0220*/ 	.word	0x0000d400
        /*0224*/ 	.word	0x0000fff0


	//----- nvinfo : EIATTR_INT_WARP_WIDE_INSTR_OFFSETS
	.align		4
.L_1081:
        /*0228*/ 	.byte	0x04, 0x31
        /*022a*/ 	.short	(.L_1083 - .L_1082)


	//   ....[0]....
.L_1082:
        /*022c*/ 	.word	0x00000190


	//   ....[1]....
        /*0230*/ 	.word	0x000001d0


	//   ....[2]....
        /*0234*/ 	.word	0x00000240


	//   ....[3]....
        /*0238*/ 	.word	0x00000250


	//   ....[4]....
        /*023c*/ 	.word	0x00011020


	//   ....[5]....
        /*0240*/ 	.word	0x000110e0


	//   ....[6]....
        /*0244*/ 	.word	0x00011580


	//   ....[7]....
        /*0248*/ 	.word	0x000115b0


	//   ....[8]....
        /*024c*/ 	.word	0x00014270


	//   ....[9]....
        /*0250*/ 	.word	0x00014330


	//----- nvinfo : EIATTR_COOP_GROUP_MASK_REGIDS
	.align		4
.L_1083:
        /*0254*/ 	.byte	0x04, 0x29
        /*0256*/ 	.short	(.L_1085 - .L_1084)


	//   ....[0]....
.L_1084:
        /*0258*/ 	.word	0xffffffff


	//   ....[1]....
        /*025c*/ 	.word	0xffffffff


	//   ....[2]....
        /*0260*/ 	.word	0xffffffff


	//   ....[3]....
        /*0264*/ 	.word	0xffffffff


	//   ....[4]....
        /*0268*/ 	.word	0xffffffff


	//   ....[5]....
        /*026c*/ 	.word	0xffffffff


	//   ....[6]....
        /*0270*/ 	.word	0xffffffff


	//   ....[7]....
        /*0274*/ 	.word	0xffffffff


	//   ....[8]....
        /*0278*/ 	.word	0xffffffff


	//   ....[9]....
        /*027c*/ 	.word	0xffffffff


	//   ....[10]....
        /*0280*/ 	.word	0xffffffff


	//   ....[11]....
        /*0284*/ 	.word	0xffffffff


	//   ....[12]....
        /*0288*/ 	.word	0xffffffff


	//   ....[13]....
        /*028c*/ 	.word	0xffffffff


	//   ....[14]....
        /*0290*/ 	.word	0xffffffff


	//   ....[15]....
        /*0294*/ 	.word	0xffffffff


	//   ....[16]....
        /*0298*/ 	.word	0xffffffff


	//   ....[17]....
        /*029c*/ 	.word	0xffffffff


	//   ....[18]....
        /*02a0*/ 	.word	0xffffffff


	//   ....[19]....
        /*02a4*/ 	.word	0xffffffff


	//   ....[20]....
        /*02a8*/ 	.word	0xffffffff


	//   ....[21]....
        /*02ac*/ 	.word	0xffffffff


	//   ....[22]....
        /*02b0*/ 	.word	0xffffffff


	//   ....[23]....
        /*02b4*/ 	.word	0xffffffff


	//   ....[24]....
        /*02b8*/ 	.word	0xffffffff


	//   ....[25]....
        /*02bc*/ 	.word	0xffffffff


	//   ....[26]....
        /*02c0*/ 	.word	0xffffffff


	//   ....[27]....
        /*02c4*/ 	.word	0xffffffff


	//   ....[28]....
        /*02c8*/ 	.word	0xffffffff


	//   ....[29]....
        /*02cc*/ 	.word	0xffffffff


	//   ....[30]....
        /*02d0*/ 	.word	0xffffffff


	//   ....[31]....
        /*02d4*/ 	.word	0xffffffff


	//   ....[32]....
        /*02d8*/ 	.word	0xffffffff


	//   ....[33]....
        /*02dc*/ 	.word	0xffffffff


	//   ....[34]....
        /*02e0*/ 	.word	0xffffffff


	//   ....[35]....
        /*02e4*/ 	.word	0xffffffff


	//   ....[36]....
        /*02e8*/ 	.word	0xffffffff


	//   ....[37]....
        /*02ec*/ 	.word	0xffffffff


	//   ....[38]....
        /*02f0*/ 	.word	0xffffffff


	//   ....[39]....
        /*02f4*/ 	.word	0xffffffff


	//   ....[40]....
        /*02f8*/ 	.word	0xffffffff


	//   ....[41]....
        /*02fc*/ 	.word	0xffffffff


	//   ....[42]....
        /*0300*/ 	.word	0xffffffff


	//   ....[43]....
        /*0304*/ 	.word	0xffffffff


	//   ....[44]....
        /*0308*/ 	.word	0xffffffff


	//   ....[45]....
        /*030c*/ 	.word	0xffffffff


	//   ....[46]....
        /*0310*/ 	.word	0xffffffff


	//   ....[47]....
        /*0314*/ 	.word	0xffffffff


	//   ....[48]....
        /*0318*/ 	.word	0xffffffff


	//   ....[49]....
        /*031c*/ 	.word	0xffffffff


	//   ....[50]....
        /*0320*/ 	.word	0xffffffff


	//   ....[51]....
        /*0324*/ 	.word	0xffffffff


	//   ....[52]....
        /*0328*/ 	.word	0xffffffff


	//   ....[53]....
        /*032c*/ 	.word	0xffffffff


	//   ....[54]....
        /*0330*/ 	.word	0xffffffff


	//   ....[55]....
        /*0334*/ 	.word	0xffffffff


	//   ....[56]....
        /*0338*/ 	.word	0xffffffff


	//   ....[57]....
        /*033c*/ 	.word	0xffffffff


	//   ....[58]....
        /*0340*/ 	.word	0xffffffff


	//   ....[59]....
        /*0344*/ 	.word	0xffffffff


	//   ....[60]....
        /*0348*/ 	.word	0xffffffff


	//   ....[61]....
        /*034c*/ 	.word	0xffffffff


	//   ....[62]....
        /*0350*/ 	.word	0xffffffff


	//   ....[63]....
        /*0354*/ 	.word	0xffffffff


	//   ....[64]....
        /*0358*/ 	.word	0xffffffff


	//   ....[65]....
        /*035c*/ 	.word	0xffffffff


	//   ....[66]....
        /*0360*/ 	.word	0x0500000f


	//   ....[67]....
        /*0364*/ 	.word	0x0500000f


	//   ....[68]....
        /*0368*/ 	.word	0x0500000f


	//   ....[69]....
        /*036c*/ 	.word	0x0500000f


	//   ....[70]....
        /*0370*/ 	.word	0x0500000f


	//   ....[71]....
        /*0374*/ 	.word	0x0500000f


	//   ....[72]....
        /*0378*/ 	.word	0x0500000f


	//   ....[73]....
        /*037c*/ 	.word	0x0500000f


	//   ....[74]....
        /*0380*/ 	.word	0x0500000f


	//   ....[75]....
        /*0384*/ 	.word	0x0500000f


	//   ....[76]....
        /*0388*/ 	.word	0x0500000f


	//   ....[77]....
        /*038c*/ 	.word	0x0500000f


	//   ....[78]....
        /*0390*/ 	.word	0x0500000f


	//   ....[79]....
        /*0394*/ 	.word	0x0500000f


	//   ....[80]....
        /*0398*/ 	.word	0x0500000f


	//   ....[81]....
        /*039c*/ 	.word	0x0500000f


	//   ....[82]....
        /*03a0*/ 	.word	0x0500000f


	//   ....[83]....
        /*03a4*/ 	.word	0x0500000f


	//   ....[84]....
        /*03a8*/ 	.word	0x0500000f


	//----- nvinfo : EIATTR_COOP_GROUP_INSTR_OFFSETS
	.align		4
.L_1085:
        /*03ac*/ 	.byte	0x04, 0x28
        /*03ae*/ 	.short	(.L_1087 - .L_1086)


	//   ....[0]....
.L_1086:
        /*03b0*/ 	.word	0x00000070


	//   ....[1]....
        /*03b4*/ 	.word	0x000001a0


	//   ....[2]....
        /*03b8*/ 	.word	0x000001f0


	//   ....[3]....
        /*03bc*/ 	.word	0x00000400


	//   ....[4]....
        /*03c0*/ 	.word	0x00000560


	//   ....[5]....
        /*03c4*/ 	.word	0x00000680


	//   ....[6]....
        /*03c8*/ 	.word	0x000007e0


	//   ....[7]....
        /*03cc*/ 	.word	0x00001970


	//   ....[8]....
        /*03d0*/ 	.word	0x00003110


	//   ....[9]....
        /*03d4*/ 	.word	0x000040d0


	//   ....[10]....
        /*03d8*/ 	.word	0x00005330


	//   ....[11]....
        /*03dc*/ 	.word	0x00005390


	//   ....[12]....
        /*03e0*/ 	.word	0x00005840


	//   ....[13]....
        /*03e4*/ 	.word	0x00005910


	//   ....[14]....
        /*03e8*/ 	.word	0x000061a0


	//   ....[15]....
        /*03ec*/ 	.word	0x00006df0


	//   ....[16]....
        /*03f0*/ 	.word	0x00008000


	//   ....[17]....
        /*03f4*/ 	.word	0x00008070


	//   ....[18]....
        /*03f8*/ 	.word	0x00008460


	//   ....[19]....
        /*03fc*/ 	.word	0x000085b0


	//   ....[20]....
        /*0400*/ 	.word	0x00009770


	//   ....[21]....
        /*0404*/ 	.word	0x0000a410


	//   ....[22]....
        /*0408*/ 	.word	0x0000b3b0


	//   ....[23]....
        /*040c*/ 	.word	0x0000b420


	//   ....[24]....
        /*0410*/ 	.word	0x0000b760


	//   ....[25]....
        /*0414*/ 	.word	0x0000b920


	//   ....[26]....
        /*0418*/ 	.word	0x0000c8b0


	//   ....[27]....
        /*041c*/ 	.word	0x0000c910


	//   ....[28]....
        /*0420*/ 	.word	0x0000c930


	//   ....[29]....
        /*0424*/ 	.word	0x0000c980


	//   ....[30]....
        /*0428*/ 	.word	0x0000c9a0


	//   ....[31]....
        /*042c*/ 	.word	0x0000e310


	//   ....[32]....
        /*0430*/ 	.word	0x0000fd60


	//   ....[33]....
        /*0434*/ 	.word	0x0000fef0


	//   ....[34]....
        /*0438*/ 	.word	0x0000ff20


	//   ....[35]....
        /*043c*/ 	.word	0x0000ff60


	//   ....[36]....
        /*0440*/ 	.word	0x0000ffd0


	//   ....[37]....
        /*0444*/ 	.word	0x00010030


	//   ....[38]....
        /*0448*/ 	.word	0x00010070


	//   ....[39]....
        /*044c*/ 	.word	0x00010220


	//   ....[40]....
        /*0450*/ 	.word	0x00010280


	//   ....[41]....
        /*0454*/ 	.word	0x000102c0


	//   ....[42]....
        /*0458*/ 	.word	0x00010300


	//   ....[43]....
        /*045c*/ 	.word	0x00010330


	//   ....[44]....
        /*0460*/ 	.word	0x00010360


	//   ....[45]....
        /*0464*/ 	.word	0x00010400


	//   ....[46]....
        /*0468*/ 	.word	0x00010460


	//   ....[47]....
        /*046c*/ 	.word	0x000104f0


	//   ....[48]....
        /*0470*/ 	.word	0x000143c0


	//   ....[49]....
        /*0474*/ 	.word	0x000143d0


	//   ....[50]....
        /*0478*/ 	.word	0x000144f0


	//   ....[51]....
        /*047c*/ 	.word	0x00014550


	//   ....[52]....
        /*0480*/ 	.word	0x00014590


	//   ....[53]....
        /*0484*/ 	.word	0x000145d0


	//   ....[54]....
        /*0488*/ 	.word	0x00014600


	//   ....[55]....
        /*048c*/ 	.word	0x00014630


	//   ....[56]....
        /*0490*/ 	.word	0x000147d0


	//   ....[57]....
        /*0494*/ 	.word	0x00014830


	//   ....[58]....
        /*0498*/ 	.word	0x00014870


	//   ....[59]....
        /*049c*/ 	.word	0x000148b0


	//   ....[60]....
        /*04a0*/ 	.word	0x000148e0


	//   ....[61]....
        /*04a4*/ 	.word	0x00014910


	//   ....[62]....
        /*04a8*/ 	.word	0x000149d0


	//   ....[63]....
        /*04ac*/ 	.word	0x000149f0


	//   ....[64]....
        /*04b0*/ 	.word	0x00014a60


	//   ....[65]....
        /*04b4*/ 	.word	0x000150f0


	//   ....[66]....
        /*04b8*/ 	.word	0x000156d0


	//   ....[67]....
        /*04bc*/ 	.word	0x00015af0


	//   ....[68]....
        /*04c0*/ 	.word	0x00015b80


	//   ....[69]....
        /*04c4*/ 	.word	0x00015c20


	//   ....[70]....
        /*04c8*/ 	.word	0x00015cd0


	//   ....[71]....
        /*04cc*/ 	.word	0x00015d50


	//   ....[72]....
        /*04d0*/ 	.word	0x00015dd0


	//   ....[73]....
        /*04d4*/ 	.word	0x00015e50


	//   ....[74]....
        /*04d8*/ 	.word	0x00015ed0


	//   ....[75]....
        /*04dc*/ 	.word	0x00015f60


	//   ....[76]....
        /*04e0*/ 	.word	0x00016010


	//   ....[77]....
        /*04e4*/ 	.word	0x00016090


	//   ....[78]....
        /*04e8*/ 	.word	0x00016110


	//   ....[79]....
        /*04ec*/ 	.word	0x00016190


	//   ....[80]....
        /*04f0*/ 	.word	0x00016210


	//   ....[81]....
        /*04f4*/ 	.word	0x00016280


	//   ....[82]....
        /*04f8*/ 	.word	0x00016320


	//   ....[83]....
        /*04fc*/ 	.word	0x000163b0


	//   ....[84]....
        /*0500*/ 	.word	0x000164e0


	//----- nvinfo : EIATTR_REG_RECONFIG
	.align		4
.L_1087:
        /*0504*/ 	.byte	0x01, 0x54
	.zero		2


	//----- nvinfo : EIATTR_SYSCALL_OFFSETS
	.align		4
        /*0508*/ 	.byte	0x04, 0x46
        /*050a*/ 	.short	(.L_1089 - .L_1088)


	//   ....[0]....
.L_1088:
        /*050c*/ 	.word	0x000032c0


	//   ....[1]....
        /*0510*/ 	.word	0x00011270


	//   ....[2]....
        /*0514*/ 	.word	0x000113b0


	//   ....[3]....
        /*0518*/ 	.word	0x000114b0


	//----- nvinfo : EIATTR_MBARRIER_INSTR_OFFSETS
	.align		4
.L_1089:
        /*051c*/ 	.byte	0x04, 0x39
        /*051e*/ 	.short	(.L_1091 - .L_1090)


	//   ....[0]....
.L_1090:
        /*0520*/ 	.word	0x000002e0
        /*0524*/ 	.word	0x000000ff
        /*0528*/ 	.word	0x00038800
        /*052c*/ 	.short	0x0100
        /*052e*/ 	.byte	0x08
	.zero		1


	//   ....[1]....
        /*0530*/ 	.word	0x000002f0
        /*0534*/ 	.word	0x000000ff
        /*0538*/ 	.word	0x00038810
        /*053c*/ 	.short	0x0100
        /*053e*/ 	.byte	0x08
	.zero		1


	//   ....[2]....
        /*0540*/ 	.word	0x00000300
        /*0544*/ 	.word	0x000000ff
        /*0548*/ 	.word	0x00038820
        /*054c*/ 	.short	0x0100
        /*054e*/ 	.byte	0x08
	.zero		1


	//   ....[3]....
        /*0550*/ 	.word	0x000003b0
        /*0554*/ 	.word	0x000000ff
        /*0558*/ 	.word	0x00038830
        /*055c*/ 	.short	0x0100
        /*055e*/ 	.byte	0x06
	.zero		1


	//   ....[4]....
        /*0560*/ 	.word	0x000003c0
        /*0564*/ 	.word	0x000000ff
        /*0568*/ 	.word	0x00038840
        /*056c*/ 	.short	0x0100
        /*056e*/ 	.byte	0x06
	.zero		1


	//   ....[5]....
        /*0570*/ 	.word	0x000003d0
        /*0574*/ 	.word	0x000000ff
        /*0578*/ 	.word	0x00038838
        /*057c*/ 	.short	0x0100
        /*057e*/ 	.byte	0x06
	.zero		1


	//   ....[6]....
        /*0580*/ 	.word	0x000003e0
        /*0584*/ 	.word	0x000000ff
        /*0588*/ 	.word	0x00038848
        /*058c*/ 	.short	0x0100
        /*058e*/ 	.byte	0x06
	.zero		1


	//   ....[7]....
        /*0590*/ 	.word	0x00000510
        /*0594*/ 	.word	0x000000ff
        /*0598*/ 	.word	0x00038850
        /*059c*/ 	.short	0x0100
        /*059e*/ 	.byte	0x08
	.zero		1


	//   ....[8]....
        /*05a0*/ 	.word	0x00000520
        /*05a4*/ 	.word	0x000000ff
        /*05a8*/ 	.word	0x00038860
        /*05ac*/ 	.short	0x0100
        /*05ae*/ 	.byte	0x08
	.zero		1


	//   ....[9]....
        /*05b0*/ 	.word	0x00000530
        /*05b4*/ 	.word	0x000000ff
        /*05b8*/ 	.word	0x00038858
        /*05bc*/ 	.short	0x0100
        /*05be*/ 	.byte	0x08
	.zero		1


	//   ....[10]....
        /*05c0*/ 	.word	0x00000540
        /*05c4*/ 	.word	0x000000ff
        /*05c8*/ 	.word	0x00038868
        /*05cc*/ 	.short	0x0100
        /*05ce*/ 	.byte	0x08
	.zero		1


	//   ....[11]....
        /*05d0*/ 	.word	0x00000630
        /*05d4*/ 	.word	0x000000ff
        /*05d8*/ 	.word	0x00038870
        /*05dc*/ 	.short	0x0100
        /*05de*/ 	.byte	0x06
	.zero		1


	//   ....[12]....
        /*05e0*/ 	.word	0x00000640
        /*05e4*/ 	.word	0x000000ff
        /*05e8*/ 	.word	0x00038880
        /*05ec*/ 	.short	0x0100
        /*05ee*/ 	.byte	0x06
	.zero		1


	//   ....[13]....
        /*05f0*/ 	.word	0x00000650
        /*05f4*/ 	.word	0x000000ff
        /*05f8*/ 	.word	0x00038878
        /*05fc*/ 	.short	0x0100
        /*05fe*/ 	.byte	0x06
	.zero		1


	//   ....[14]....
        /*0600*/ 	.word	0x00000660
        /*0604*/ 	.word	0x000000ff
        /*0608*/ 	.word	0x00038888
        /*060c*/ 	.short	0x0100
        /*060e*/ 	.byte	0x06
	.zero		1


	//   ....[15]....
        /*0610*/ 	.word	0x00000790
        /*0614*/ 	.word	0x000000ff
        /*0618*/ 	.word	0x00038890
        /*061c*/ 	.short	0x0100
        /*061e*/ 	.byte	0x08
	.zero		1


	//   ....[16]....
        /*0620*/ 	.word	0x000007a0
        /*0624*/ 	.word	0x000000ff
        /*0628*/ 	.word	0x000388a0
        /*062c*/ 	.short	0x0100
        /*062e*/ 	.byte	0x08
	.zero		1


	//   ....[17]....
        /*0630*/ 	.word	0x000007b0
        /*0634*/ 	.word	0x000000ff
        /*0638*/ 	.word	0x00038898
        /*063c*/ 	.short	0x0100
        /*063e*/ 	.byte	0x08
	.zero		1


	//   ....[18]....
        /*0640*/ 	.word	0x000007c0
        /*0644*/ 	.word	0x000000ff
        /*0648*/ 	.word	0x000388a8
        /*064c*/ 	.short	0x0100
        /*064e*/ 	.byte	0x08
	.zero		1


	//   ....[19]....
        /*0650*/ 	.word	0x000008f0
        /*0654*/ 	.word	0x000000ff
        /*0658*/ 	.word	0x000388b0
        /*065c*/ 	.short	0x0100
        /*065e*/ 	.byte	0x08
	.zero		1


	//   ....[20]....
        /*0660*/ 	.word	0x00000900
        /*0664*/ 	.word	0x000000ff
        /*0668*/ 	.word	0x000388c0
        /*066c*/ 	.short	0x0100
        /*066e*/ 	.byte	0x08
	.zero		1


	//   ....[21]....
        /*0670*/ 	.word	0x00000910
        /*0674*/ 	.word	0x000000ff
        /*0678*/ 	.word	0x000388b8
        /*067c*/ 	.short	0x0100
        /*067e*/ 	.byte	0x08
	.zero		1


	//   ....[22]....
        /*0680*/ 	.word	0x00000920
        /*0684*/ 	.word	0x000000ff
        /*0688*/ 	.word	0x000388c8
        /*068c*/ 	.short	0x0100
        /*068e*/ 	.byte	0x08
	.zero		1


	//   ....[23]....
        /*0690*/ 	.word	0x00001d20
        /*0694*/ 	.word	0x00000004
        /*0698*/ 	.word	0x00000000
        /*069c*/ 	.short	0x0101
        /*069e*/ 	.byte	0x3f
	.zero		1


	//   ....[24]....
        /*06a0*/ 	.word	0x000027f0
        /*06a4*/ 	.word	0x00000004
        /*06a8*/ 	.word	0x00000000
        /*06ac*/ 	.short	0x0101
        /*06ae*/ 	.byte	0x3f
	.zero		1


	//   ....[25]....
        /*06b0*/ 	.word	0x00003340
        /*06b4*/ 	.word	0x00000011
        /*06b8*/ 	.word	0x00038800
        /*06bc*/ 	.short	0x010a
        /*06be*/ 	.byte	0x3f
	.zero		1


	//   ....[26]....
        /*06c0*/ 	.word	0x000033a0
        /*06c4*/ 	.word	0x00000005
        /*06c8*/ 	.word	0x00038830
        /*06cc*/ 	.short	0x010a
        /*06ce*/ 	.byte	0x3f
	.zero		1


	//   ....[27]....
        /*06d0*/ 	.word	0x00003410
        /*06d4*/ 	.word	0x00000005
        /*06d8*/ 	.word	0x00038830
        /*06dc*/ 	.short	0x010a
        /*06de*/ 	.byte	0x3f
	.zero		1


	//   ....[28]....
        /*06e0*/ 	.word	0x00003690
        /*06e4*/ 	.word	0x00000011
        /*06e8*/ 	.word	0x00038810
        /*06ec*/ 	.short	0x010a
        /*06ee*/ 	.byte	0x3f
	.zero		1


	//   ....[29]....
        /*06f0*/ 	.word	0x000036d0
        /*06f4*/ 	.word	0x00000005
        /*06f8*/ 	.word	0x00038850
        /*06fc*/ 	.short	0x010a
        /*06fe*/ 	.byte	0x3f
	.zero		1


	//   ....[30]....
        /*0700*/ 	.word	0x000037a0
        /*0704*/ 	.word	0x00000005
        /*0708*/ 	.word	0x00038850
        /*070c*/ 	.short	0x010a
        /*070e*/ 	.byte	0x3f
	.zero		1


	//   ....[31]....
        /*0710*/ 	.word	0x00005bb0
        /*0714*/ 	.word	0x00000018
        /*0718*/ 	.word	0x00000000
        /*071c*/ 	.short	0x0101
        /*071e*/ 	.byte	0x3f
	.zero		1


	//   ....[32]....
        /*0720*/ 	.word	0x000061c0
        /*0724*/ 	.word	0x00000005
        /*0728*/ 	.word	0x00000000
        /*072c*/ 	.short	0x0101
        /*072e*/ 	.byte	0x3f
	.zero		1


	//   ....[33]....
        /*0730*/ 	.word	0x000062e0
        /*0734*/ 	.word	0x0000000a
        /*0738*/ 	.word	0x00038830
        /*073c*/ 	.short	0x010a
        /*073e*/ 	.byte	0x3f
	.zero		1


	//   ....[34]....
        /*0740*/ 	.word	0x00006330
        /*0744*/ 	.word	0x0000000a
        /*0748*/ 	.word	0x00038830
        /*074c*/ 	.short	0x010a
        /*074e*/ 	.byte	0x3f
	.zero		1


	//   ....[35]....
        /*0750*/ 	.word	0x000064b0
        /*0754*/ 	.word	0x0000000a
        /*0758*/ 	.word	0x00038850
        /*075c*/ 	.short	0x010a
        /*075e*/ 	.byte	0x3f
	.zero		1


	//   ....[36]....
        /*0760*/ 	.word	0x000064f0
        /*0764*/ 	.word	0x0000000a
        /*0768*/ 	.word	0x00038850
        /*076c*/ 	.short	0x010a
        /*076e*/ 	.byte	0x3f
	.zero		1


	//   ....[37]....
        /*0770*/ 	.word	0x000088d0
        /*0774*/ 	.word	0x0000000f
        /*0778*/ 	.word	0x00000000
        /*077c*/ 	.short	0x0101
        /*077e*/ 	.byte	0x3f
	.zero		1


	//   ....[38]....
        /*0780*/ 	.word	0x00009790
        /*0784*/ 	.word	0x0000000a
        /*0788*/ 	.word	0x00000000
        /*078c*/ 	.short	0x0101
        /*078e*/ 	.byte	0x3f
	.zero		1


	//   ....[39]....
        /*0790*/ 	.word	0x000098e0
        /*0794*/ 	.word	0x00000009
        /*0798*/ 	.word	0x00038830
        /*079c*/ 	.short	0x010a
        /*079e*/ 	.byte	0x3f
	.zero		1


	//   ....[40]....
        /*07a0*/ 	.word	0x00009930
        /*07a4*/ 	.word	0x00000009
        /*07a8*/ 	.word	0x00038830
        /*07ac*/ 	.short	0x010a
        /*07ae*/ 	.byte	0x3f
	.zero		1


	//   ....[41]....
        /*07b0*/ 	.word	0x00009ab0
        /*07b4*/ 	.word	0x00000009
        /*07b8*/ 	.word	0x00038850
        /*07bc*/ 	.short	0x010a
        /*07be*/ 	.byte	0x3f
	.zero		1


	//   ....[42]....
        /*07c0*/ 	.word	0x00009af0
        /*07c4*/ 	.word	0x00000009
        /*07c8*/ 	.word	0x00038850
        /*07cc*/ 	.short	0x010a
        /*07ce*/ 	.byte	0x3f
	.zero		1


	//   ....[43]....
        /*07d0*/ 	.word	0x0000b6f0
        /*07d4*/ 	.word	0x00000098
        /*07d8*/ 	.word	0x00000000
        /*07dc*/ 	.short	0x0101
        /*07de*/ 	.byte	0x3f
	.zero		1


	//   ....[44]....
        /*07e0*/ 	.word	0x0000c8d0
        /*07e4*/ 	.word	0x00000009
        /*07e8*/ 	.word	0x00000000
        /*07ec*/ 	.short	0x0101
        /*07ee*/ 	.byte	0x3f
	.zero		1


	//   ....[45]....
        /*07f0*/ 	.word	0x0000ed70
        /*07f4*/ 	.word	0x00000000
        /*07f8*/ 	.word	0x00000000
        /*07fc*/ 	.short	0x0101
        /*07fe*/ 	.byte	0x3f
	.zero		1


	//   ....[46]....
        /*0800*/ 	.word	0x00011a00
        /*0804*/ 	.word	0x00000008
        /*0808*/ 	.word	0x00038840
        /*080c*/ 	.short	0x010a
        /*080e*/ 	.byte	0x3f
	.zero		1


	//   ....[47]....
        /*0810*/ 	.word	0x000121f0
        /*0814*/ 	.word	0x0000000b
        /*0818*/ 	.word	0x00038820
        /*081c*/ 	.short	0x010a
        /*081e*/ 	.byte	0x3f
	.zero		1


	//   ....[48]....
        /*0820*/ 	.word	0x000122c0
        /*0824*/ 	.word	0x00000006
        /*0828*/ 	.word	0x00038860
        /*082c*/ 	.short	0x010a
        /*082e*/ 	.byte	0x3f
	.zero		1


	//   ....[49]....
        /*0830*/ 	.word	0x00012a40
        /*0834*/ 	.word	0x00000002
        /*0838*/ 	.word	0x00038840
        /*083c*/ 	.short	0x010a
        /*083e*/ 	.byte	0x3f
	.zero		1


	//   ....[50]....
        /*0840*/ 	.word	0x00012c50
        /*0844*/ 	.word	0x00000002
        /*0848*/ 	.word	0x00038860
        /*084c*/ 	.short	0x010a
        /*084e*/ 	.byte	0x3f
	.zero		1


	//   ....[51]....
        /*0850*/ 	.word	0x00013300
        /*0854*/ 	.word	0x00000002
        /*0858*/ 	.word	0x00038840
        /*085c*/ 	.short	0x010a
        /*085e*/ 	.byte	0x3f
	.zero		1


	//   ....[52]....
        /*0860*/ 	.word	0x00013500
        /*0864*/ 	.word	0x00000002
        /*0868*/ 	.word	0x00038860
        /*086c*/ 	.short	0x010a
        /*086e*/ 	.byte	0x3f
	.zero		1


	//   ....[53]....
        /*0870*/ 	.word	0x00013b40
        /*0874*/ 	.word	0x00000002
        /*0878*/ 	.word	0x00038840
        /*087c*/ 	.short	0x010a
        /*087e*/ 	.byte	0x3f
	.zero		1


	//   ....[54]....
        /*0880*/ 	.word	0x00013d50
        /*0884*/ 	.word	0x00000002
        /*0888*/ 	.word	0x00038860
        /*088c*/ 	.short	0x010a
        /*088e*/ 	.byte	0x3f
	.zero		1


	//   ....[55]....
        /*0890*/ 	.word	0x00015080
        /*0894*/ 	.word	0x00000000
        /*0898*/ 	.word	0x00038820
        /*089c*/ 	.short	0x010a
        /*089e*/ 	.byte	0x3f
	.zero		1


	//   ....[56]....
        /*08a0*/ 	.word	0x00015250
        /*08a4*/ 	.word	0x00000006
        /*08a8*/ 	.word	0x00000000
        /*08ac*/ 	.short	0x010a
        /*08ae*/ 	.byte	0x3f
	.zero		1


	//   ....[57]....
        /*08b0*/ 	.word	0x000152c0
        /*08b4*/ 	.word	0x00000007
        /*08b8*/ 	.word	0x00000000
        /*08bc*/ 	.short	0x010a
        /*08be*/ 	.byte	0x3f
	.zero		1


	//   ....[58]....
        /*08c0*/ 	.word	0x00015330
        /*08c4*/ 	.word	0x00000004
        /*08c8*/ 	.word	0x00000000
        /*08cc*/ 	.short	0x010a
        /*08ce*/ 	.byte	0x3f
	.zero		1


	//   ....[59]....
        /*08d0*/ 	.word	0x00015360
        /*08d4*/ 	.word	0x00000003
        /*08d8*/ 	.word	0x00000000
        /*08dc*/ 	.short	0x010a
        /*08de*/ 	.byte	0x3f
	.zero		1


	//   ....[60]....
        /*08e0*/ 	.word	0x000153c0
        /*08e4*/ 	.word	0x00000011
        /*08e8*/ 	.word	0x00038800
        /*08ec*/ 	.short	0x010a
        /*08ee*/ 	.byte	0x3f
	.zero		1


	//   ....[61]....
        /*08f0*/ 	.word	0x00015410
        /*08f4*/ 	.word	0x00000005
        /*08f8*/ 	.word	0x00038830
        /*08fc*/ 	.short	0x010a
        /*08fe*/ 	.byte	0x3f
	.zero		1


	//   ....[62]....
        /*0900*/ 	.word	0x00015460
        /*0904*/ 	.word	0x00000011
        /*0908*/ 	.word	0x00038810
        /*090c*/ 	.short	0x010a
        /*090e*/ 	.byte	0x3f
	.zero		1


	//   ....[63]....
        /*0910*/ 	.word	0x000154b0
        /*0914*/ 	.word	0x00000005
        /*0918*/ 	.word	0x00038850
        /*091c*/ 	.short	0x010a
        /*091e*/ 	.byte	0x3f
	.zero		1


	//   ....[64]....
        /*0920*/ 	.word	0x00015500
        /*0924*/ 	.word	0x0000000a
        /*0928*/ 	.word	0x00038830
        /*092c*/ 	.short	0x010a
        /*092e*/ 	.byte	0x3f
	.zero		1


	//   ....[65]....
        /*0930*/ 	.word	0x00015550
        /*0934*/ 	.word	0x0000000a
        /*0938*/ 	.word	0x00038850
        /*093c*/ 	.short	0x010a
        /*093e*/ 	.byte	0x3f
	.zero		1


	//   ....[66]....
        /*0940*/ 	.word	0x000155a0
        /*0944*/ 	.word	0x00000009
        /*0948*/ 	.word	0x00038830
        /*094c*/ 	.short	0x010a
        /*094e*/ 	.byte	0x3f
	.zero		1


	//   ....[67]....
        /*0950*/ 	.word	0x000155f0
        /*0954*/ 	.word	0x00000009
        /*0958*/ 	.word	0x00038850
        /*095c*/ 	.short	0x010a
        /*095e*/ 	.byte	0x3f
	.zero		1


	//   ....[68]....
        /*0960*/ 	.word	0x00015790
        /*0964*/ 	.word	0x00000008
        /*0968*/ 	.word	0x00038840
        /*096c*/ 	.short	0x010a
        /*096e*/ 	.byte	0x3f
	.zero		1


	//   ....[69]....
        /*0970*/ 	.word	0x00015810
        /*0974*/ 	.word	0x00000008
        /*0978*/ 	.word	0x00038820
        /*097c*/ 	.short	0x010a
        /*097e*/ 	.byte	0x3f
	.zero		1


	//   ....[70]....
        /*0980*/ 	.word	0x00015860
        /*0984*/ 	.word	0x00000006
        /*0988*/ 	.word	0x00038860
        /*098c*/ 	.short	0x010a
        /*098e*/ 	.byte	0x3f
	.zero		1


	//   ....[71]....
        /*0990*/ 	.word	0x000158b0
        /*0994*/ 	.word	0x00000002
        /*0998*/ 	.word	0x00038840
        /*099c*/ 	.short	0x010a
        /*099e*/ 	.byte	0x3f
	.zero		1


	//   ....[72]....
        /*09a0*/ 	.word	0x00015900
        /*09a4*/ 	.word	0x00000002
        /*09a8*/ 	.word	0x00038860
        /*09ac*/ 	.short	0x010a
        /*09ae*/ 	.byte	0x3f
	.zero		1


	//   ....[73]....
        /*09b0*/ 	.word	0x00015950
        /*09b4*/ 	.word	0x00000002
        /*09b8*/ 	.word	0x00038840
        /*09bc*/ 	.short	0x010a
        /*09be*/ 	.byte	0x3f
	.zero		1


	//   ....[74]....
        /*09c0*/ 	.word	0x000159a0
        /*09c4*/ 	.word	0x00000002
        /*09c8*/ 	.word	0x00038860
        /*09cc*/ 	.short	0x010a
        /*09ce*/ 	.byte	0x3f
	.zero		1


	//   ....[75]....
        /*09d0*/ 	.word	0x000159f0
        /*09d4*/ 	.word	0x00000002
        /*09d8*/ 	.word	0x00038840
        /*09dc*/ 	.short	0x010a
        /*09de*/ 	.byte	0x3f
	.zero		1


	//   ....[76]....
        /*09e0*/ 	.word	0x00015a40
        /*09e4*/ 	.word	0x00000002
        /*09e8*/ 	.word	0x00038860
        /*09ec*/ 	.short	0x010a
        /*09ee*/ 	.byte	0x3f
	.zero		1


	//   ....[77]....
        /*09f0*/ 	.word	0x00016400
        /*09f4*/ 	.word	0x00000000
        /*09f8*/ 	.word	0x00038820
        /*09fc*/ 	.short	0x010a
        /*09fe*/ 	.byte	0x3f
	.zero		1


	//   ....[78]....
        /*0a00*/ 	.word	0x000165a0
        /*0a04*/ 	.word	0x00000006
        /*0a08*/ 	.word	0x00000000
        /*0a0c*/ 	.short	0x010a
        /*0a0e*/ 	.byte	0x3f
	.zero		1


	//   ....[79]....
        /*0a10*/ 	.word	0x000165f0
        /*0a14*/ 	.word	0x00000007
        /*0a18*/ 	.word	0x00000000
        /*0a1c*/ 	.short	0x010a
        /*0a1e*/ 	.byte	0x3f
	.zero		1


	//   ....[80]....
        /*0a20*/ 	.word	0x00016640
        /*0a24*/ 	.word	0x00000004
        /*0a28*/ 	.word	0x00000000
        /*0a2c*/ 	.short	0x010a
        /*0a2e*/ 	.byte	0x3f
	.zero		1


	//----- nvinfo : EIATTR_NUM_MBARRIERS
	.align		4
.L_1091:
        /*0a30*/ 	.byte	0x03, 0x38
        /*0a32*/ 	.short	0x0017


	//----- nvinfo : EIATTR_EXIT_INSTR_OFFSETS
	.align		4
        /*0a34*/ 	.byte	0x04, 0x1c
        /*0a36*/ 	.short	(.L_1093 - .L_1092)


	//   ....[0]....
.L_1092:
        /*0a38*/ 	.word	0x00000af0


	//   ....[1]....
        /*0a3c*/ 	.word	0x0000fd20


	//   ....[2]....
        /*0a40*/ 	.word	0x0000fd80


	//   ....[3]....
        /*0a44*/ 	.word	0x000153b0


	//----- nvinfo : EIATTR_MAX_THREADS
	.align		4
.L_1093:
        /*0a48*/ 	.byte	0x04, 0x05
        /*0a4a*/ 	.short	(.L_1095 - .L_1094)
.L_1094:
        /*0a4c*/ 	.word	0x00000180
        /*0a50*/ 	.word	0x00000001
        /*0a54*/ 	.word	0x00000001


	//----- nvinfo : EIATTR_CRS_STACK_SIZE
	.align		4
.L_1095:
        /*0a58*/ 	.byte	0x04, 0x1e
        /*0a5a*/ 	.short	(.L_1097 - .L_1096)
.L_1096:
        /*0a5c*/ 	.word	0x00000000


	//----- nvinfo : EIATTR_CBANK_PARAM_SIZE
	.align		4
.L_1097:
        /*0a60*/ 	.byte	0x03, 0x19
        /*0a62*/ 	.short	0x0b70


	//----- nvinfo : EIATTR_PARAM_CBANK
	.align		4
        /*0a64*/ 	.byte	0x04, 0x0a
        /*0a66*/ 	.short	(.L_1099 - .L_1098)
	.align		4
.L_1098:
        /*0a68*/ 	.word	index@(.nv.constant0._ZN7cutlass13device_kernelIN5flash11enable_sm90INS1_16FlashAttnFwdSm90INS1_25CollectiveMainloopFwdSm90ILi2EN4cute5tupleIJNS5_1CILi1EEES8_S8_EEENS6_IJNS7_ILi64EEESA_SA_EEELi512ENS_6half_tEfNS_4arch4Sm90ELb1ELb0ELb1ELb1ELb0ELb0ELb1ELb0ELb0ELb0ELb0ELb0EEENS1_21CollectiveEpilogueFwdINS6_IJSA_NS7_ILi512EEESA_EEES9_SC_SE_Li256ELb1ELb0ELb0ELb0EEENS1_36VarlenDynamicPersistentTileSchedulerILi64ELi64ELi256ELi32ELb0ELb0ELb1ELb1ELb1ELb1EEEEEEEEEvNT_6ParamsE)
        /*0a6c*/ 	.short	0x0210
        /*0a6e*/ 	.short	0x0b70


	//----- nvinfo : EIATTR_SW_WAR
	.align		4
.L_1099:
        /*0a70*/ 	.byte	0x04, 0x36
        /*0a72*/ 	.short	(.L_1101 - .L_1100)
.L_1100:
        /*0a74*/ 	.word	0x00000008
.L_1101:


//--------------------- .nv.info._ZN7cutlass13device_kernelIN5flash11enable_sm90INS1_16FlashAttnFwdSm90INS1_25CollectiveMainloopFwdSm90ILi2EN4cute5tupleIJNS5_1CILi1EEES8_S8_EEENS6_IJNS7_ILi64EEESA_SA_EEELi512ENS_6half_tEfNS_4arch4Sm90ELb1ELb0ELb1ELb1ELb0ELb1ELb1ELb0ELb0ELb0ELb0ELb0EEENS1_21CollectiveEpilogueFwdINS6_IJSA_NS7_ILi512EEESA_EEES9_SC_SE_Li256ELb1ELb0ELb0ELb0EEENS1_36VarlenDynamicPersistentTileSchedulerILi64ELi64ELi256ELi32ELb0ELb0ELb1ELb1ELb1ELb1EEEEEEEEEvNT_6ParamsE --------------------------
	.section	.nv.info._ZN7cutlass13device_kernelIN5flash11enable_sm90INS1_16FlashAttnFwdSm90INS1_25CollectiveMainloopFwdSm90ILi2EN4cute5tupleIJNS5_1CILi1EEES8_S8_EEENS6_IJNS7_ILi64EEESA_SA_EEELi512ENS_6half_tEfNS_4arch4Sm90ELb1ELb0ELb1ELb1ELb0ELb1ELb1ELb0ELb0ELb0ELb0ELb0EEENS1_21CollectiveEpilogueFwdINS6_IJSA_NS7_ILi512EEESA_EEES9_SC_SE_Li256ELb1ELb0ELb0ELb0EEENS1_36VarlenDynamicPersistentTileSchedulerILi64ELi64ELi256ELi32ELb0ELb0ELb1ELb1ELb1ELb1EEEEEEEEEvNT_6ParamsE,"",@"SHT_CUDA_INFO"
	.sectionflags	@""
	.align	4


	//----- nvinfo : EIATTR_CUDA_API_VERSION
	.align		4
        /*0000*/ 	.byte	0x04, 0x37
        /*0002*/ 	.short	(.L_1103 - .L_1102)
.L_1102:
        /*0004*/ 	.word	0x00000082


	//----- nvinfo : EIATTR_KPARAM_INFO
	.align		4
.L_1103:
        /*0008*/ 	.byte	0x04, 0x17
        /*000a*/ 	.short	(.L_1105 - .L_1104)
.L_1104:
        /*000c*/ 	.word	0x00000000
        /*0010*/ 	.short	0x0000
        /*0012*/ 	.short	0x0070
        /*0014*/ 	.byte	0x00, 0xf0, 0x01, 0x2c


	//----- nvinfo : EIATTR_SPARSE_MMA_MASK
	.align		4
.L_1105:
        /*0018*/ 	.byte	0x03, 0x50
        /*001a*/ 	.short	0x0000


	//----- nvinfo : EIATTR_MAXREG_COUNT
	.align		4
        /*001c*/ 	.byte	0x03, 0x1b
        /*001e*/ 	.short	0x00a8


	//----- nvinfo : EIATTR_NUM_BARRIERS
	.align		4
        /*0020*/ 	.byte	0x02, 0x4c
        /*0022*/ 	.byte	0x10
	.zero		1


	//----- nvinfo : EIATTR_EXTERNS
	.align		4
        /*0024*/ 	.byte	0x04, 0x0f
        /*0026*/ 	.short	(.L_1107 - .L_1106)


	//   ....[0]....
	.align		4
.L_1106:
        /*0028*/ 	.word	index@(__assertfail)


	//----- nvinfo : EIATTR_ANNOTATIONS
	.align		4
.L_1107:
        /*002c*/ 	.byte	0x04, 0x55
        /*002e*/ 	.short	(.L_1109 - .L_1108)


	//   ....[0]....
.L_1108:
        /* <DEDUP_REMOVED lines=42> */


	//----- nvinfo : EIATTR_MERCURY_ISA_VERSION
	.align		4
.L_1109:
        /*02c0*/ 	.byte	0x03, 0x5f
        /*02c2*/ 	.short	0x0101


	//----- nvinfo : EIATTR_UNUSED_LOAD_BYTE_OFFSET
	.align		4
        /*02c4*/ 	.byte	0x04, 0x44
        /*02c6*/ 	.short	(.L_1111 - .L_1110)


	//   ....[0]....
.L_1110:
        /*02c8*/ 	.word	0x00000b30
        /*02cc*/ 	.word	0x0000fff0


	//   ....[1]....
        /*02d0*/ 	.word	0x00014100
        /*02d4*/ 	.word	0x0000fff0


	//----- nvinfo : EIATTR_INT_WARP_WIDE_INSTR_OFFSETS
	.align		4
.L_1111:
        /*02d8*/ 	.byte	0x04, 0x31
        /*02da*/ 	.short	(.L_1113 - .L_1112)


	//   ....[0]....
.L_1112:
        /*02dc*/ 	.word	0x000001f0


	//   ....[1]....
        /*02e0*/ 	.word	0x00000230


	//   ....[2]....
        /*02e4*/ 	.word	0x000002a0


	//   ....[3]....
        /*02e8*/ 	.word	0x00000310


	//   ....[4]....
        /*02ec*/ 	.word	0x00018be0


	//   ....[5]....
        /*02f0*/ 	.word	0x00018c90


	//   ....[6]....
        /*02f4*/ 	.word	0x00019120


	//   ....[7]....
        /*02f8*/ 	.word	0x00019150


	//   ....[8]....
        /*02fc*/ 	.word	0x0001be20


	//   ....[9]....
        /*0300*/ 	.word	0x0001bed0


	//----- nvinfo : EIATTR_COOP_GROUP_MASK_REGIDS
	.align		4
.L_1113:
        /*0304*/ 	.byte	0x04, 0x29
        /*0306*/ 	.short	(.L_1115 - .L_1114)


	//   ....[0]....
.L_1114:
        /*0308*/ 	.word	0xffffffff


	//   ....[1]....
        /*030c*/ 	.word	0xffffffff


	//   ....[2]....
        /*0310*/ 	.word	0xffffffff


	//   ....[3]....
        /*0314*/ 	.word	0xffffffff


	//   ....[4]....
        /*0318*/ 	.word	0xffffffff


	//   ....[5]....
        /*031c*/ 	.word	0xffffffff


	//   ....[6]....
        /*0320*/ 	.word	0xffffffff


	//   ....[7]....
        /*0324*/ 	.word	0xffffffff


	//   ....[8]....
        /*0328*/ 	.word	0xffffffff


	//   ....[9]....
        /*032c*/ 	.word	0xffffffff


	//   ....[10]....
        /*0330*/ 	.word	0xffffffff


	//   ....[11]....
        /*0334*/ 	.word	0xffffffff


	//   ....[12]....
        /*0338*/ 	.word	0xffffffff


	//   ....[13]....
        /*033c*/ 	.word	0xffffffff


	//   ....[14]....
        /*0340*/ 	.word	0xffffffff


	//   ....[15]....
        /*0344*/ 	.word	0xffffffff


	//   ....[16]....
        /*0348*/ 	.word	0xffffffff


	//   ....[17]....
        /*034c*/ 	.word	0xffffffff


	//   ....[18]....
        /*0350*/ 	.word	0xffffffff


	//   ....[19]....
        /*0354*/ 	.word	0xffffffff


	//   ....[20]....
        /*0358*/ 	.word	0xffffffff


	//   ....[21]....
        /*035c*/ 	.word	0xffffffff


	//   ....[22]....
        /*0360*/ 	.word	0xffffffff


	//   ....[23]....
        /*0364*/ 	.word	0xffffffff


	//   ....[24]....
        /*0368*/ 	.word	0xffffffff


	//   ....[25]....
        /*036c*/ 	.word	0xffffffff


	//   ....[26]....
        /*0370*/ 	.word	0xffffffff


	//   ....[27]....
        /*0374*/ 	.word	0xffffffff


	//   ....[28]....
        /*0378*/ 	.word	0xffffffff


	//   ....[29]....
        /*037c*/ 	.word	0xffffffff


	//   ....[30]....
        /*0380*/ 	.word	0xffffffff


	//   ....[31]....
        /*0384*/ 	.word	0xffffffff


	//   ....[32]....
        /*0388*/ 	.word	0xffffffff


	//   ....[33]....
        /*038c*/ 	.word	0xffffffff


	//   ....[34]....
        /*0390*/ 	.word	0xffffffff


	//   ....[35]....
        /*0394*/ 	.word	0xffffffff


	//   ....[36]....
        /*0398*/ 	.word	0xffffffff


	//   ....[37]....
        /*039c*/ 	.word	0xffffffff


	//   ....[38]....
        /*03a0*/ 	.word	0xffffffff


	//   ....[39]....
        /*03a4*/ 	.word	0xffffffff


	//   ....[40]....
        /*03a8*/ 	.word	0xffffffff


	//   ....[41]....
        /*03ac*/ 	.word	0xffffffff


	//   ....[42]....
        /*03b0*/ 	.word	0xffffffff


	//   ....[43]....
        /*03b4*/ 	.word	0xffffffff


	//   ....[44]....
        /*03b8*/ 	.word	0xffffffff


	//   ....[45]....
        /*03bc*/ 	.word	0xffffffff


	//   ....[46]....
        /*03c0*/ 	.word	0xffffffff


	//   ....[47]....
        /*03c4*/ 	.word	0xffffffff


	//   ....[48]....
        /*03c8*/ 	.word	0xffffffff


	//   ....[49]....
        /*03cc*/ 	.word	0xffffffff


	//   ....[50]....
        /*03d0*/ 	.word	0xffffffff


	//   ....[51]....
        /*03d4*/ 	.word	0xffffffff


	//   ....[52]....
        /*03d8*/ 	.word	0xffffffff


	//   ....[53]....
        /*03dc*/ 	.word	0xffffffff


	//   ....[54]....
        /*03e0*/ 	.word	0xffffffff


	//   ....[55]....
        /*03e4*/ 	.word	0xffffffff


	//   ....[56]....
        /*03e8*/ 	.word	0xffffffff


	//   ....[57]....
        /*03ec*/ 	.word	0xffffffff


	//   ....[58]....
        /*03f0*/ 	.word	0xffffffff


	//   ....[59]....
        /*03f4*/ 	.word	0xffffffff


	//   ....[60]....
        /*03f8*/ 	.word	0xffffffff


	//   ....[61]....
        /*03fc*/ 	.word	0xffffffff


	//   ....[62]....
        /*0400*/ 	.word	0xffffffff


	//   ....[63]....
        /*0404*/ 	.word	0xffffffff


	//   ....[64]....
        /*0408*/ 	.word	0xffffffff


	//   ....[65]....
        /*040c*/ 	.word	0xffffffff


	//   ....[66]....
        /*0410*/ 	.word	0x0500000f


	//   ....[67]....
        /*0414*/ 	.word	0x0500000f


	//   ....[68]....
        /*0418*/ 	.word	0x0500000f


	//   ....[69]....
        /*041c*/ 	.word	0x0500000f


	//   ....[70]....
        /*0420*/ 	.word	0x0500000f


	//   ....[71]....
        /*0424*/ 	.word	0x0500000f


	//   ....[72]....
        /*0428*/ 	.word	0x0500000f


	//   ....[73]....
        /*042c*/ 	.word	0x0500000f


	//   ....[74]....
        /*0430*/ 	.word	0x0500000f


	//   ....[75]....
        /*0434*/ 	.word	0x0500000f


	//   ....[76]....
        /*0438*/ 	.word	0x0500000f


	//   ....[77]....
        /*043c*/ 	.word	0x0500000f


	//   ....[78]....
        /*0440*/ 	.word	0x0500000f


	//   ....[79]....
        /*0444*/ 	.word	0x0500000f


	//   ....[80]....
        /*0448*/ 	.word	0x0500000f


	//   ....[81]....
        /*044c*/ 	.word	0x0500000f


	//   ....[82]....
        /*0450*/ 	.word	0x0500000f


	//   ....[83]....
        /*0454*/ 	.word	0x0500000f


	//   ....[84]....
        /*0458*/ 	.word	0x0500000f


	//   ....[85]....
        /*045c*/ 	.word	0x0500000f


	//   ....[86]....
        /*0460*/ 	.word	0x0500000f


	//   ....[87]....
        /*0464*/ 	.word	0x0500000f


	//   ....[88]....
        /*0468*/ 	.word	0x0500000f


	//   ....[89]....
        /*046c*/ 	.word	0x0500000f


	//   ....[90]....
        /*0470*/ 	.word	0x0500000f


	//   ....[91]....
        /*0474*/ 	.word	0x0500000f


	//   ....[92]....
        /*0478*/ 	.word	0x0500000f


	//   ....[93]....
        /*047c*/ 	.word	0x0500000f


	//   ....[94]....
        /*0480*/ 	.word	0x0500000f


	//   ....[95]....
        /*0484*/ 	.word	0x0500000f


	//   ....[96]....
        /*0488*/ 	.word	0x0500000f


	//   ....[97]....
        /*048c*/ 	.word	0x0500000f


	//   ....[98]....
        /*0490*/ 	.word	0x0500000f


	//   ....[99]....
        /*0494*/ 	.word	0x0500000f


	//   ....[100]....
        /*0498*/ 	.word	0x0500000f


	//   ....[101]....
        /*049c*/ 	.word	0x0500000f


	//----- nvinfo : EIATTR_COOP_GROUP_INSTR_OFFSETS
	.align		4
.L_1115:
        /*04a0*/ 	.byte	0x04, 0x28
        /*04a2*/ 	.short	(.L_1117 - .L_1116)


	//   ....[0]....
.L_1116:
        /*04a4*/ 	.word	0x00000060


	//   ....[1]....
        /*04a8*/ 	.word	0x00000200


	//   ....[2]....
        /*04ac*/ 	.word	0x00000240


	//   ....[3]....
        /*04b0*/ 	.word	0x00000450


	//   ....[4]....
        /*04b4*/ 	.word	0x000005b0


	//   ....[5]....
        /*04b8*/ 	.word	0x000006d0


	//   ....[6]....
        /*04bc*/ 	.word	0x00000830


	//   ....[7]....
        /*04c0*/ 	.word	0x00004670


	//   ....[8]....
        /*04c4*/ 	.word	0x00005f80


	//   ....[9]....
        /*04c8*/ 	.word	0x00009700


	//   ....[10]....
        /*04cc*/ 	.word	0x0000b4c0


	//   ....[11]....
        /*04d0*/ 	.word	0x0000b550


	//   ....[12]....
        /*04d4*/ 	.word	0x0000b980


	//   ....[13]....
        /*04d8*/ 	.word	0x0000ba30


	//   ....[14]....
        /*04dc*/ 	.word	0x0000c360


	//   ....[15]....
        /*04e0*/ 	.word	0x0000d2f0


	//   ....[16]....
        /*04e4*/ 	.word	0x0000e790


	//   ....[17]....
        /*04e8*/ 	.word	0x0000e840


	//   ....[18]....
        /*04ec*/ 	.word	0x0000ecb0


	//   ....[19]....
        /*04f0*/ 	.word	0x0000ed30


	//   ....[20]....
        /*04f4*/ 	.word	0x0000feb0


	//   ....[21]....
        /*04f8*/ 	.word	0x00010e90


	//   ....[22]....
        /*04fc*/ 	.word	0x00012050


	//   ....[23]....
        /*0500*/ 	.word	0x00012110


	//   ....[24]....
        /*0504*/ 	.word	0x00012420


	//   ....[25]....
        /*0508*/ 	.word	0x000125e0


	//   ....[26]....
        /*050c*/ 	.word	0x000135a0


	//   ....[27]....
        /*0510*/ 	.word	0x00013610


	//   ....[28]....
        /*0514*/ 	.word	0x00013650


	//   ....[29]....
        /*0518*/ 	.word	0x000136b0


	//   ....[30]....
        /*051c*/ 	.word	0x000136c0


	//   ....[31]....
        /*0520*/ 	.word	0x000150a0


	//   ....[32]....
        /*0524*/ 	.word	0x00016820


	//   ....[33]....
        /*0528*/ 	.word	0x000169a0


	//   ....[34]....
        /*052c*/ 	.word	0x000169d0


	//   ....[35]....
        /*0530*/ 	.word	0x00016a10


	//   ....[36]....
        /*0534*/ 	.word	0x00016a80


	//   ....[37]....
        /*0538*/ 	.word	0x00016ae0


	//   ....[38]....
        /*053c*/ 	.word	0x00016b20


	//   ....[39]....
        /*0540*/ 	.word	0x00016cc0


	//   ....[40]....
        /*0544*/ 	.word	0x00016d20


	//   ....[41]....
        /*0548*/ 	.word	0x00016d60


	//   ....[42]....
        /*054c*/ 	.word	0x00016da0


	//   ....[43]....
        /*0550*/ 	.word	0x00016dd0


	//   ....[44]....
        /*0554*/ 	.word	0x00016e00


	//   ....[45]....
        /*0558*/ 	.word	0x00016e90


	//   ....[46]....
        /*055c*/ 	.word	0x00016ef0


	//   ....[47]....
        /*0560*/ 	.word	0x00016f80


	//   ....[48]....
        /*0564*/ 	.word	0x0001bf60


	//   ....[49]....
        /*0568*/ 	.word	0x0001bf70


	//   ....[50]....
        /*056c*/ 	.word	0x0001c080


	//   ....[51]....
        /*0570*/ 	.word	0x0001c0e0


	//   ....[52]....
        /*0574*/ 	.word	0x0001c120


	//   ....[53]....
        /*0578*/ 	.word	0x0001c160


	//   ....[54]....
        /*057c*/ 	.word	0x0001c190


	//   ....[55]....
        /*0580*/ 	.word	0x0001c1c0


	//   ....[56]....
        /*0584*/ 	.word	0x0001c350


	//   ....[57]....
        /*0588*/ 	.word	0x0001c3b0


	//   ....[58]....
        /*058c*/ 	.word	0x0001c3f0


	//   ....[59]....
        /*0590*/ 	.word	0x0001c430


	//   ....[60]....
        /*0594*/ 	.word	0x0001c460


	//   ....[61]....
        /*0598*/ 	.word	0x0001c490


	//   ....[62]....
        /*059c*/ 	.word	0x0001c550


	//   ....[63]....
        /*05a0*/ 	.word	0x0001c570


	//   ....[64]....
        /*05a4*/ 	.word	0x0001c5e0


	//   ....[65]....
        /*05a8*/ 	.word	0x0001cc50


	//   ....[66]....
        /*05ac*/ 	.word	0x0001d090


	//   ....[67]....
        /*05b0*/ 	.word	0x0001d130


	//   ....[68]....
        /*05b4*/ 	.word	0x0001d1d0


	//   ....[69]....
        /*05b8*/ 	.word	0x0001d270


	//   ....[70]....
        /*05bc*/ 	.word	0x0001d310


	//   ....[71]....
        /*05c0*/ 	.word	0x0001d3b0


	//   ....[72]....
        /*05c4*/ 	.word	0x0001d450


	//   ....[73]....
        /*05c8*/ 	.word	0x0001d4f0


	//   ....[74]....
        /*05cc*/ 	.word	0x0001d5e0


	//   ....[75]....
        /*05d0*/ 	.word	0x0001d680


	//   ....[76]....
        /*05d4*/ 	.word	0x0001d720


	//   ....[77]....
        /*05d8*/ 	.word	0x0001d7c0


	//   ....[78]....
        /*05dc*/ 	.word	0x0001d860


	//   ....[79]....
        /*05e0*/ 	.word	0x0001d900


	//   ....[80]....
        /*05e4*/ 	.word	0x0001d9a0


	//   ....[81]....
        /*05e8*/ 	.word	0x0001da40


	//   ....[82]....
        /*05ec*/ 	.word	0x0001dd90


	//   ....[83]....
        /*05f0*/ 	.word	0x0001e070


	//   ....[84]....
        /*05f4*/ 	.word	0x0001e490


	//   ....[85]....
        /*05f8*/ 	.word	0x0001e520


	//   ....[86]....
        /*05fc*/ 	.word	0x0001e5c0


	//   ....[87]....
        /*0600*/ 	.word	0x0001e670


	//   ....[88]....
        /*0604*/ 	.word	0x0001e6f0


	//   ....[89]....
        /*0608*/ 	.word	0x0001e770


	//   ....[90]....
        /*060c*/ 	.word	0x0001e7f0


	//   ....[91]....
        /*0610*/ 	.word	0x0001e870


	//   ....[92]....
        /*0614*/ 	.word	0x0001e900


	//   ....[93]....
        /*0618*/ 	.word	0x0001e9b0


	//   ....[94]....
        /*061c*/ 	.word	0x0001ea30


	//   ....[95]....
        /*0620*/ 	.word	0x0001eab0


	//   ....[96]....
        /*0624*/ 	.word	0x0001eb30


	//   ....[97]....
        /*0628*/ 	.word	0x0001ebb0


	//   ....[98]....
        /*062c*/ 	.word	0x0001ec20


	//   ....[99]....
        /*0630*/ 	.word	0x0001ecc0


	//   ....[100]....
        /*0634*/ 	.word	0x0001ed50


	//   ....[101]....
        /*0638*/ 	.word	0x0001ee80


	//----- nvinfo : EIATTR_REG_RECONFIG
	.align		4
.L_1117:
        /*063c*/ 	.byte	0x01, 0x54
	.zero		2


	//----- nvinfo : EIATTR_SYSCALL_OFFSETS
	.align		4
        /*0640*/ 	.byte	0x04, 0x46
        /*0642*/ 	.short	(.L_1119 - .L_1118)


	//   ....[0]....
.L_1118:
        /*0644*/ 	.word	0x00001900


	//   ....[1]....
        /*0648*/ 	.word	0x00001a50


	//   ....[2]....
        /*064c*/ 	.word	0x00006130


	//   ....[3]....
        /*0650*/ 	.word	0x000065d0


	//   ....[4]....
        /*0654*/ 	.word	0x00018e20


	//   ....[5]....
        /*0658*/ 	.word	0x00018f60


	//   ....[6]....
        /*065c*/ 	.word	0x00019060


	//----- nvinfo : EIATTR_MBARRIER_INSTR_OFFSETS
	.align		4
.L_1119:
        /*0660*/ 	.byte	0x04, 0x39
        /*0662*/ 	.short	(.L_1121 - .L_1120)


	//   ....[0]....
.L_1120:
        /*0664*/ 	.word	0x00000330
        /*0668*/ 	.word	0x000000ff
        /*066c*/ 	.word	0x00038800
        /*0670*/ 	.short	0x0100
        /*0672*/ 	.byte	0x08
	.zero		1


	//   ....[1]....
        /*0674*/ 	.word	0x00000340
        /*0678*/ 	.word	0x000000ff
        /*067c*/ 	.word	0x00038810
        /*0680*/ 	.short	0x0100
        /*0682*/ 	.byte	0x08
	.zero		1


	//   ....[2]....
        /*0684*/ 	.word	0x00000350
        /*0688*/ 	.word	0x000000ff
        /*068c*/ 	.word	0x00038820
        /*0690*/ 	.short	0x0100
        /*0692*/ 	.byte	0x08
	.zero		1


	//   ....[3]....
        /*0694*/ 	.word	0x00000400
        /*0698*/ 	.word	0x000000ff
        /*069c*/ 	.word	0x00038830
        /*06a0*/ 	.short	0x0100
        /*06a2*/ 	.byte	0x06
	.zero		1


	//   ....[4]....
        /*06a4*/ 	.word	0x00000410
        /*06a8*/ 	.word	0x000000ff
        /*06ac*/ 	.word	0x00038840
        /*06b0*/ 	.short	0x0100
        /*06b2*/ 	.byte	0x06
	.zero		1


	//   ....[5]....
        /*06b4*/ 	.word	0x00000420
        /*06b8*/ 	.word	0x000000ff
        /*06bc*/ 	.word	0x00038838
        /*06c0*/ 	.short	0x0100
        /*06c2*/ 	.byte	0x06
	.zero		1


	//   ....[6]....
        /*06c4*/ 	.word	0x00000430
        /*06c8*/ 	.word	0x000000ff
        /*06cc*/ 	.word	0x00038848
        /*06d0*/ 	.short	0x0100
        /*06d2*/ 	.byte	0x06
	.zero		1


	//   ....[7]....
        /*06d4*/ 	.word	0x00000560
        /*06d8*/ 	.word	0x000000ff
        /*06dc*/ 	.word	0x00038850
        /*06e0*/ 	.short	0x0100
        /*06e2*/ 	.byte	0x08
	.zero		1


	//   ....[8]....
        /*06e4*/ 	.word	0x00000570
        /*06e8*/ 	.word	0x000000ff
        /*06ec*/ 	.word	0x00038860
        /*06f0*/ 	.short	0x0100
        /*06f2*/ 	.byte	0x08
	.zero		1


	//   ....[9]....
        /*06f4*/ 	.word	0x00000580
        /*06f8*/ 	.word	0x000000ff
        /*06fc*/ 	.word	0x00038858
        /*0700*/ 	.short	0x0100
        /*0702*/ 	.byte	0x08
	.zero		1


	//   ....[10]....
        /*0704*/ 	.word	0x00000590
        /*0708*/ 	.word	0x000000ff
        /*070c*/ 	.word	0x00038868
        /*0710*/ 	.short	0x0100
        /*0712*/ 	.byte	0x08
	.zero		1


	//   ....[11]....
        /*0714*/ 	.word	0x00000680
        /*0718*/ 	.word	0x000000ff
        /*071c*/ 	.word	0x00038870
        /*0720*/ 	.short	0x0100
        /*0722*/ 	.byte	0x06
	.zero		1


	//   ....[12]....
        /*0724*/ 	.word	0x00000690
        /*0728*/ 	.word	0x000000ff
        /*072c*/ 	.word	0x00038880
        /*0730*/ 	.short	0x0100
        /*0732*/ 	.byte	0x06
	.zero		1


	//   ....[13]....
        /*0734*/ 	.word	0x000006a0
        /*0738*/ 	.word	0x000000ff
        /*073c*/ 	.word	0x00038878
        /*0740*/ 	.short	0x0100
        /*0742*/ 	.byte	0x06
	.zero		1


	//   ....[14]....
        /*0744*/ 	.word	0x000006b0
        /*0748*/ 	.word	0x000000ff
        /*074c*/ 	.word	0x00038888
        /*0750*/ 	.short	0x0100
        /*0752*/ 	.byte	0x06
	.zero		1


	//   ....[15]....
        /*0754*/ 	.word	0x000007e0
        /*0758*/ 	.word	0x000000ff
        /*075c*/ 	.word	0x00038890
        /*0760*/ 	.short	0x0100
        /*0762*/ 	.byte	0x08
	.zero		1


	//   ....[16]....
        /*0764*/ 	.word	0x000007f0
        /*0768*/ 	.word	0x000000ff
        /*076c*/ 	.word	0x000388a0
        /*0770*/ 	.short	0x0100
        /*0772*/ 	.byte	0x08
	.zero		1


	//   ....[17]....
        /*0774*/ 	.word	0x00000800
        /*0778*/ 	.word	0x000000ff
        /*077c*/ 	.word	0x00038898
        /*0780*/ 	.short	0x0100
        /*0782*/ 	.byte	0x08
	.zero		1


	//   ....[18]....
        /*0784*/ 	.word	0x00000810
        /*0788*/ 	.word	0x000000ff
        /*078c*/ 	.word	0x000388a8
        /*0790*/ 	.short	0x0100
        /*0792*/ 	.byte	0x08
	.zero		1


	//   ....[19]....
        /*0794*/ 	.word	0x00000940
        /*0798*/ 	.word	0x000000ff
        /*079c*/ 	.word	0x000388b0
        /*07a0*/ 	.short	0x0100
        /*07a2*/ 	.byte	0x08
	.zero		1


	//   ....[20]....
        /*07a4*/ 	.word	0x00000950
        /*07a8*/ 	.word	0x000000ff
        /*07ac*/ 	.word	0x000388c0
        /*07b0*/ 	.short	0x0100
        /*07b2*/ 	.byte	0x08
	.zero		1


	//   ....[21]....
        /*07b4*/ 	.word	0x00000960
        /*07b8*/ 	.word	0x000000ff
        /*07bc*/ 	.word	0x000388b8
        /*07c0*/ 	.short	0x0100
        /*07c2*/ 	.byte	0x08
	.zero		1


	//   ....[22]....
        /*07c4*/ 	.word	0x00000970
        /*07c8*/ 	.word	0x000000ff
        /*07cc*/ 	.word	0x000388c8
        /*07d0*/ 	.short	0x0100
        /*07d2*/ 	.byte	0x08
	.zero		1


	//   ....[23]....
        /*07d4*/ 	.word	0x00002680
        /*07d8*/ 	.word	0x00000046
        /*07dc*/ 	.word	0x00038890
        /*07e0*/ 	.short	0x010a
        /*07e2*/ 	.byte	0x3f
	.zero		1


	//   ....[24]....
        /*07e4*/ 	.word	0x00003030
        /*07e8*/ 	.word	0x00000046
        /*07ec*/ 	.word	0x00038890
        /*07f0*/ 	.short	0x010a
        /*07f2*/ 	.byte	0x3f
	.zero		1


	//   ....[25]....
        /*07f4*/ 	.word	0x000038a0
        /*07f8*/ 	.word	0x00000046
        /*07fc*/ 	.word	0x00038890
        /*0800*/ 	.short	0x010a
        /*0802*/ 	.byte	0x3f
	.zero		1


	//   ....[26]....
        /*0804*/ 	.word	0x00003aa0
        /*0808*/ 	.word	0x00000004
        /*080c*/ 	.word	0x00000000
        /*0810*/ 	.short	0x0101
        /*0812*/ 	.byte	0x3f
	.zero		1


	//   ....[27]....
        /*0814*/ 	.word	0x00003ae0
        /*0818*/ 	.word	0x00000046
        /*081c*/ 	.word	0x000388b0
        /*0820*/ 	.short	0x010a
        /*0822*/ 	.byte	0x3f
	.zero		1


	//   ....[28]....
        /*0824*/ 	.word	0x00004130
        /*0828*/ 	.word	0x00000046
        /*082c*/ 	.word	0x00000000
        /*0830*/ 	.short	0x0101
        /*0832*/ 	.byte	0x3f
	.zero		1


	//   ....[29]....
        /*0834*/ 	.word	0x00004ab0
        /*0838*/ 	.word	0x00000000
        /*083c*/ 	.word	0x00000000
        /*0840*/ 	.short	0x0101
        /*0842*/ 	.byte	0x3f
	.zero		1


	//   ....[30]....
        /*0844*/ 	.word	0x00005630
        /*0848*/ 	.word	0x00000000
        /*084c*/ 	.word	0x00000000
        /*0850*/ 	.short	0x0101
        /*0852*/ 	.byte	0x3f
	.zero		1


	//   ....[31]....
        /*0854*/ 	.word	0x000061c0
        /*0858*/ 	.word	0x00000002
        /*085c*/ 	.word	0x00038800
        /*0860*/ 	.short	0x010a
        /*0862*/ 	.byte	0x3f
	.zero		1


	//   ....[32]....
        /*0864*/ 	.word	0x00006210
        /*0868*/ 	.word	0x00000002
        /*086c*/ 	.word	0x00038800
        /*0870*/ 	.short	0x010a
        /*0872*/ 	.byte	0x3f
	.zero		1


	//   ....[33]....
        /*0874*/ 	.word	0x00006e40
        /*0878*/ 	.word	0x00000002
        /*087c*/ 	.word	0x00038800
        /*0880*/ 	.short	0x010a
        /*0882*/ 	.byte	0x3f
	.zero		1


	//   ....[34]....
        /*0884*/ 	.word	0x00008170
        /*0888*/ 	.word	0x00000002
        /*088c*/ 	.word	0x00038800
        /*0890*/ 	.short	0x010a
        /*0892*/ 	.byte	0x3f
	.zero		1


	//   ....[35]....
        /*0894*/ 	.word	0x00008ff0
        /*0898*/ 	.word	0x0000000f
        /*089c*/ 	.word	0x00038830
        /*08a0*/ 	.short	0x010a
        /*08a2*/ 	.byte	0x3f
	.zero		1


	//   ....[36]....
        /*08a4*/ 	.word	0x000090a0
        /*08a8*/ 	.word	0x0000000f
        /*08ac*/ 	.word	0x00038830
        /*08b0*/ 	.short	0x010a
        /*08b2*/ 	.byte	0x3f
	.zero		1


	//   ....[37]....
        /*08b4*/ 	.word	0x000093b0
        /*08b8*/ 	.word	0x00000002
        /*08bc*/ 	.word	0x00038810
        /*08c0*/ 	.short	0x010a
        /*08c2*/ 	.byte	0x3f
	.zero		1


	//   ....[38]....
        /*08c4*/ 	.word	0x00009400
        /*08c8*/ 	.word	0x0000000f
        /*08cc*/ 	.word	0x00038850
        /*08d0*/ 	.short	0x010a
        /*08d2*/ 	.byte	0x3f
	.zero		1


	//   ....[39]....
        /*08d4*/ 	.word	0x000094c0
        /*08d8*/ 	.word	0x0000000f
        /*08dc*/ 	.word	0x00038850
        /*08e0*/ 	.short	0x010a
        /*08e2*/ 	.byte	0x3f
	.zero		1


	//   ....[40]....
        /*08e4*/ 	.word	0x0000bc90
        /*08e8*/ 	.word	0x00000015
        /*08ec*/ 	.word	0x00000000
        /*08f0*/ 	.short	0x0101
        /*08f2*/ 	.byte	0x3f
	.zero		1


	//   ....[41]....
        /*08f4*/ 	.word	0x0000c380
        /*08f8*/ 	.word	0x0000000f
        /*08fc*/ 	.word	0x00000000
        /*0900*/ 	.short	0x0101
        /*0902*/ 	.byte	0x3f
	.zero		1


	//   ....[42]....
        /*0904*/ 	.word	0x0000c490
        /*0908*/ 	.word	0x00000015
        /*090c*/ 	.word	0x00038830
        /*0910*/ 	.short	0x010a
        /*0912*/ 	.byte	0x3f
	.zero		1


	//   ....[43]....
        /*0914*/ 	.word	0x0000c500
        /*0918*/ 	.word	0x00000015
        /*091c*/ 	.word	0x00038830
        /*0920*/ 	.short	0x010a
        /*0922*/ 	.byte	0x3f
	.zero		1


	//   ....[44]....
        /*0924*/ 	.word	0x0000c770
        /*0928*/ 	.word	0x00000015
        /*092c*/ 	.word	0x00038850
        /*0930*/ 	.short	0x010a
        /*0932*/ 	.byte	0x3f
	.zero		1


	//   ....[45]....
        /*0934*/ 	.word	0x0000c7c0
        /*0938*/ 	.word	0x00000015
        /*093c*/ 	.word	0x00038850
        /*0940*/ 	.short	0x010a
        /*0942*/ 	.byte	0x3f
	.zero		1


	//   ....[46]....
        /*0944*/ 	.word	0x0000ed70
        /*0948*/ 	.word	0x000000a0
        /*094c*/ 	.word	0x00000000
        /*0950*/ 	.short	0x0101
        /*0952*/ 	.byte	0x3f
	.zero		1


	//   ....[47]....
        /*0954*/ 	.word	0x0000fed0
        /*0958*/ 	.word	0x00000015
        /*095c*/ 	.word	0x00000000
        /*0960*/ 	.short	0x0101
        /*0962*/ 	.byte	0x3f
	.zero		1


	//   ....[48]....
        /*0964*/ 	.word	0x00010030
        /*0968*/ 	.word	0x00000015
        /*096c*/ 	.word	0x00038830
        /*0970*/ 	.short	0x010a
        /*0972*/ 	.byte	0x3f
	.zero		1


	//   ....[49]....
        /*0974*/ 	.word	0x000100a0
        /*0978*/ 	.word	0x00000015
        /*097c*/ 	.word	0x00038830
        /*0980*/ 	.short	0x010a
        /*0982*/ 	.byte	0x3f
	.zero		1


	//   ....[50]....
        /*0984*/ 	.word	0x00010310
        /*0988*/ 	.word	0x00000015
        /*098c*/ 	.word	0x00038850
        /*0990*/ 	.short	0x010a
        /*0992*/ 	.byte	0x3f
	.zero		1


	//   ....[51]....
        /*0994*/ 	.word	0x00010360
        /*0998*/ 	.word	0x00000015
        /*099c*/ 	.word	0x00038850
        /*09a0*/ 	.short	0x010a
        /*09a2*/ 	.byte	0x3f
	.zero		1


	//   ....[52]....
        /*09a4*/ 	.word	0x000128c0
        /*09a8*/ 	.word	0x0000009e
        /*09ac*/ 	.word	0x00000000
        /*09b0*/ 	.short	0x0101
        /*09b2*/ 	.byte	0x3f
	.zero		1


	//   ....[53]....
        /*09b4*/ 	.word	0x000135c0
        /*09b8*/ 	.word	0x00000015
        /*09bc*/ 	.word	0x00000000
        /*09c0*/ 	.short	0x0101
        /*09c2*/ 	.byte	0x3f
	.zero		1


	//   ....[54]....
        /*09c4*/ 	.word	0x00015910
        /*09c8*/ 	.word	0x00000000
        /*09cc*/ 	.word	0x00000000
        /*09d0*/ 	.short	0x0101
        /*09d2*/ 	.byte	0x3f
	.zero		1


	//   ....[55]....
        /*09d4*/ 	.word	0x00017cc0
        /*09d8*/ 	.word	0x00000009
        /*09dc*/ 	.word	0x00038820
        /*09e0*/ 	.short	0x010a
        /*09e2*/ 	.byte	0x3f
	.zero		1


	//   ....[56]....
        /*09e4*/ 	.word	0x00017d40
        /*09e8*/ 	.word	0x00000005
        /*09ec*/ 	.word	0x000388a0
        /*09f0*/ 	.short	0x010a
        /*09f2*/ 	.byte	0x3f
	.zero		1


	//   ....[57]....
        /*09f4*/ 	.word	0x00017f30
        /*09f8*/ 	.word	0x00000005
        /*09fc*/ 	.word	0x000388c0
        /*0a00*/ 	.short	0x010a
        /*0a02*/ 	.byte	0x3f
	.zero		1


	//   ....[58]....
        /*0a04*/ 	.word	0x00018490
        /*0a08*/ 	.word	0x00000006
        /*0a0c*/ 	.word	0x000388a0
        /*0a10*/ 	.short	0x010a
        /*0a12*/ 	.byte	0x3f
	.zero		1


	//   ....[59]....
        /*0a14*/ 	.word	0x00018660
        /*0a18*/ 	.word	0x00000006
        /*0a1c*/ 	.word	0x000388c0
        /*0a20*/ 	.short	0x010a
        /*0a22*/ 	.byte	0x3f
	.zero		1


	//   ....[60]....
        /*0a24*/ 	.word	0x000195b0
        /*0a28*/ 	.word	0x00000009
        /*0a2c*/ 	.word	0x00038840
        /*0a30*/ 	.short	0x010a
        /*0a32*/ 	.byte	0x3f
	.zero		1


	//   ....[61]....
        /*0a34*/ 	.word	0x00019d90
        /*0a38*/ 	.word	0x0000000b
        /*0a3c*/ 	.word	0x00038820
        /*0a40*/ 	.short	0x010a
        /*0a42*/ 	.byte	0x3f
	.zero		1


	//   ....[62]....
        /*0a44*/ 	.word	0x00019e60
        /*0a48*/ 	.word	0x00000005
        /*0a4c*/ 	.word	0x00038860
        /*0a50*/ 	.short	0x010a
        /*0a52*/ 	.byte	0x3f
	.zero		1


	//   ....[63]....
        /*0a54*/ 	.word	0x0001a5e0
        /*0a58*/ 	.word	0x00000002
        /*0a5c*/ 	.word	0x00038840
        /*0a60*/ 	.short	0x010a
        /*0a62*/ 	.byte	0x3f
	.zero		1


	//   ....[64]....
        /*0a64*/ 	.word	0x0001a800
        /*0a68*/ 	.word	0x00000002
        /*0a6c*/ 	.word	0x00038860
        /*0a70*/ 	.short	0x010a
        /*0a72*/ 	.byte	0x3f
	.zero		1


	//   ....[65]....
        /*0a74*/ 	.word	0x0001aea0
        /*0a78*/ 	.word	0x00000002
        /*0a7c*/ 	.word	0x00038840
        /*0a80*/ 	.short	0x010a
        /*0a82*/ 	.byte	0x3f
	.zero		1


	//   ....[66]....
        /*0a84*/ 	.word	0x0001b0b0
        /*0a88*/ 	.word	0x00000002
        /*0a8c*/ 	.word	0x00038860
        /*0a90*/ 	.short	0x010a
        /*0a92*/ 	.byte	0x3f
	.zero		1


	//   ....[67]....
        /*0a94*/ 	.word	0x0001b6e0
        /*0a98*/ 	.word	0x00000002
        /*0a9c*/ 	.word	0x00038840
        /*0aa0*/ 	.short	0x010a
        /*0aa2*/ 	.byte	0x3f
	.zero		1


	//   ....[68]....
        /*0aa4*/ 	.word	0x0001b900
        /*0aa8*/ 	.word	0x00000002
        /*0aac*/ 	.word	0x00038860
        /*0ab0*/ 	.short	0x010a
        /*0ab2*/ 	.byte	0x3f
	.zero		1


	//   ....[69]....
        /*0ab4*/ 	.word	0x0001cbe0
        /*0ab8*/ 	.word	0x00000000
        /*0abc*/ 	.word	0x00038820
        /*0ac0*/ 	.short	0x010a
        /*0ac2*/ 	.byte	0x3f
	.zero		1


	//   ....[70]....
        /*0ac4*/ 	.word	0x0001cd80
        /*0ac8*/ 	.word	0x00000006
        /*0acc*/ 	.word	0x00000000
        /*0ad0*/ 	.short	0x010a
        /*0ad2*/ 	.byte	0x3f
	.zero		1


	//   ....[71]....
        /*0ad4*/ 	.word	0x0001cdf0
        /*0ad8*/ 	.word	0x00000007
        /*0adc*/ 	.word	0x00000000
        /*0ae0*/ 	.short	0x010a
        /*0ae2*/ 	.byte	0x3f
	.zero		1


	//   ....[72]....
        /*0ae4*/ 	.word	0x0001ce60
        /*0ae8*/ 	.word	0x00000004
        /*0aec*/ 	.word	0x00000000
        /*0af0*/ 	.short	0x010a
        /*0af2*/ 	.byte	0x3f
	.zero		1


	//   ....[73]....
        /*0af4*/ 	.word	0x0001ce90
        /*0af8*/ 	.word	0x00000003
        /*0afc*/ 	.word	0x00000000
        /*0b00*/ 	.short	0x010a
        /*0b02*/ 	.byte	0x3f
	.zero		1


	//   ....[74]....
        /*0b04*/ 	.word	0x0001cef0
        /*0b08*/ 	.word	0x00000046
        /*0b0c*/ 	.word	0x00038890
        /*0b10*/ 	.short	0x010a
        /*0b12*/ 	.byte	0x3f
	.zero		1


	//   ....[75]....
        /*0b14*/ 	.word	0x0001cf40
        /*0b18*/ 	.word	0x00000046
        /*0b1c*/ 	.word	0x00038890
        /*0b20*/ 	.short	0x010a
        /*0b22*/ 	.byte	0x3f
	.zero		1


	//   ....[76]....
        /*0b24*/ 	.word	0x0001cf90
        /*0b28*/ 	.word	0x00000046
        /*0b2c*/ 	.word	0x00038890
        /*0b30*/ 	.short	0x010a
        /*0b32*/ 	.byte	0x3f
	.zero		1


	//   ....[77]....
        /*0b34*/ 	.word	0x0001cfe0
        /*0b38*/ 	.word	0x00000046
        /*0b3c*/ 	.word	0x000388b0
        /*0b40*/ 	.short	0x010a
        /*0b42*/ 	.byte	0x3f
	.zero		1


	//   ....[78]....
        /*0b44*/ 	.word	0x0001d530
        /*0b48*/ 	.word	0x00000002
        /*0b4c*/ 	.word	0x00038800
        /*0b50*/ 	.short	0x010a
        /*0b52*/ 	.byte	0x3f
	.zero		1


	//   ....[79]....
        /*0b54*/ 	.word	0x0001da80
        /*0b58*/ 	.word	0x00000002
        /*0b5c*/ 	.word	0x00038800
        /*0b60*/ 	.short	0x010a
        /*0b62*/ 	.byte	0x3f
	.zero		1


	//   ....[80]....
        /*0b64*/ 	.word	0x0001dad0
        /*0b68*/ 	.word	0x0000000f
        /*0b6c*/ 	.word	0x00038830
        /*0b70*/ 	.short	0x010a
        /*0b72*/ 	.byte	0x3f
	.zero		1


	//   ....[81]....
        /*0b74*/ 	.word	0x0001db20
        /*0b78*/ 	.word	0x00000002
        /*0b7c*/ 	.word	0x00038810
        /*0b80*/ 	.short	0x010a
        /*0b82*/ 	.byte	0x3f
	.zero		1


	//   ....[82]....
        /*0b84*/ 	.word	0x0001db70
        /*0b88*/ 	.word	0x0000000f
        /*0b8c*/ 	.word	0x00038850
        /*0b90*/ 	.short	0x010a
        /*0b92*/ 	.byte	0x3f
	.zero		1


	//   ....[83]....
        /*0b94*/ 	.word	0x0001dbc0
        /*0b98*/ 	.word	0x00000015
        /*0b9c*/ 	.word	0x00038830
        /*0ba0*/ 	.short	0x010a
        /*0ba2*/ 	.byte	0x3f
	.zero		1


	//   ....[84]....
        /*0ba4*/ 	.word	0x0001dc10
        /*0ba8*/ 	.word	0x00000015
        /*0bac*/ 	.word	0x00038850
        /*0bb0*/ 	.short	0x010a
        /*0bb2*/ 	.byte	0x3f
	.zero		1


	//   ....[85]....
        /*0bb4*/ 	.word	0x0001dc60
        /*0bb8*/ 	.word	0x00000015
        /*0bbc*/ 	.word	0x00038830
        /*0bc0*/ 	.short	0x010a
        /*0bc2*/ 	.byte	0x3f
	.zero		1


	//   ....[86]....
        /*0bc4*/ 	.word	0x0001dcb0
        /*0bc8*/ 	.word	0x00000015
        /*0bcc*/ 	.word	0x00038850
        /*0bd0*/ 	.short	0x010a
        /*0bd2*/ 	.byte	0x3f
	.zero		1


	//   ....[87]....
        /*0bd4*/ 	.word	0x0001de50
        /*0bd8*/ 	.word	0x00000009
        /*0bdc*/ 	.word	0x00038820
        /*0be0*/ 	.short	0x010a
        /*0be2*/ 	.byte	0x3f
	.zero		1


	//   ....[88]....
        /*0be4*/ 	.word	0x0001dea0
        /*0be8*/ 	.word	0x00000005
        /*0bec*/ 	.word	0x000388a0
        /*0bf0*/ 	.short	0x010a
        /*0bf2*/ 	.byte	0x3f
	.zero		1


	//   ....[89]....
        /*0bf4*/ 	.word	0x0001def0
        /*0bf8*/ 	.word	0x00000005
        /*0bfc*/ 	.word	0x000388c0
        /*0c00*/ 	.short	0x010a
        /*0c02*/ 	.byte	0x3f
	.zero		1


	//   ....[90]....
        /*0c04*/ 	.word	0x0001df40
        /*0c08*/ 	.word	0x00000006
        /*0c0c*/ 	.word	0x000388a0
        /*0c10*/ 	.short	0x010a
        /*0c12*/ 	.byte	0x3f
	.zero		1


	//   ....[91]....
        /*0c14*/ 	.word	0x0001df90
        /*0c18*/ 	.word	0x00000006
        /*0c1c*/ 	.word	0x000388c0
        /*0c20*/ 	.short	0x010a
        /*0c22*/ 	.byte	0x3f
	.zero		1


	//   ....[92]....
        /*0c24*/ 	.word	0x0001e130
        /*0c28*/ 	.word	0x00000009
        /*0c2c*/ 	.word	0x00038840
        /*0c30*/ 	.short	0x010a
        /*0c32*/ 	.byte	0x3f
	.zero		1


	//   ....[93]....
        /*0c34*/ 	.word	0x0001e1b0
        /*0c38*/ 	.word	0x00000009
        /*0c3c*/ 	.word	0x00038820
        /*0c40*/ 	.short	0x010a
        /*0c42*/ 	.byte	0x3f
	.zero		1


	//   ....[94]....
        /*0c44*/ 	.word	0x0001e200
        /*0c48*/ 	.word	0x00000005
        /*0c4c*/ 	.word	0x00038860
        /*0c50*/ 	.short	0x010a
        /*0c52*/ 	.byte	0x3f
	.zero		1


	//   ....[95]....
        /*0c54*/ 	.word	0x0001e250
        /*0c58*/ 	.word	0x00000002
        /*0c5c*/ 	.word	0x00038840
        /*0c60*/ 	.short	0x010a
        /*0c62*/ 	.byte	0x3f
	.zero		1


	//   ....[96]....
        /*0c64*/ 	.word	0x0001e2a0
        /*0c68*/ 	.word	0x00000002
        /*0c6c*/ 	.word	0x00038860
        /*0c70*/ 	.short	0x010a
        /*0c72*/ 	.byte	0x3f
	.zero		1


	//   ....[97]....
        /*0c74*/ 	.word	0x0001e2f0
        /*0c78*/ 	.word	0x00000002
        /*0c7c*/ 	.word	0x00038840
        /*0c80*/ 	.short	0x010a
        /*0c82*/ 	.byte	0x3f
	.zero		1


	//   ....[98]....
        /*0c84*/ 	.word	0x0001e340
        /*0c88*/ 	.word	0x00000002
        /*0c8c*/ 	.word	0x00038860
        /*0c90*/ 	.short	0x010a
        /*0c92*/ 	.byte	0x3f
	.zero		1


	//   ....[99]....
        /*0c94*/ 	.word	0x0001e390
        /*0c98*/ 	.word	0x00000002
        /*0c9c*/ 	.word	0x00038840
        /*0ca0*/ 	.short	0x010a
        /*0ca2*/ 	.byte	0x3f
	.zero		1


	//   ....[100]....
        /*0ca4*/ 	.word	0x0001e3e0
        /*0ca8*/ 	.word	0x00000002
        /*0cac*/ 	.word	0x00038860
        /*0cb0*/ 	.short	0x010a
        /*0cb2*/ 	.byte	0x3f
	.zero		1


	//   ....[101]....
        /*0cb4*/ 	.word	0x0001eda0
        /*0cb8*/ 	.word	0x00000000
        /*0cbc*/ 	.word	0x00038820
        /*0cc0*/ 	.short	0x010a
        /*0cc2*/ 	.byte	0x3f
	.zero		1


	//   ....[102]....
        /*0cc4*/ 	.word	0x0001ef40
        /*0cc8*/ 	.word	0x00000006
        /*0ccc*/ 	.word	0x00000000
        /*0cd0*/ 	.short	0x010a
        /*0cd2*/ 	.byte	0x3f
	.zero		1


	//   ....[103]....
        /*0cd4*/ 	.word	0x0001ef90
        /*0cd8*/ 	.word	0x00000007
        /*0cdc*/ 	.word	0x00000000
        /*0ce0*/ 	.short	0x010a
        /*0ce2*/ 	.byte	0x3f
	.zero		1


	//   ....[104]....
        /*0ce4*/ 	.word	0x0001efe0
        /*0ce8*/ 	.word	0x00000004
        /*0cec*/ 	.word	0x00000000
        /*0cf0*/ 	.short	0x010a
        /*0cf2*/ 	.byte	0x3f
	.zero		1


	//----- nvinfo : EIATTR_NUM_MBARRIERS
	.align		4
.L_1121:
        /*0cf4*/ 	.byte	0x03, 0x38
        /*0cf6*/ 	.short	0x0017


	//----- nvinfo : EIATTR_EXIT_INSTR_OFFSETS
	.align		4
        /*0cf8*/ 	.byte	0x04, 0x1c
        /*0cfa*/ 	.short	(.L_1123 - .L_1122)


	//   ....[0]....
.L_1122:
        /*0cfc*/ 	.word	0x0001cee0


	//----- nvinfo : EIATTR_MAX_THREADS
	.align		4
.L_1123:
        /*0d00*/ 	.byte	0x04, 0x05
        /*0d02*/ 	.short	(.L_1125 - .L_1124)
.L_1124:
        /*0d04*/ 	.word	0x00000180
        /*0d08*/ 	.word	0x00000001
        /*0d0c*/ 	.word	0x00000001


	//----- nvinfo : EIATTR_CRS_STACK_SIZE
	.align		4
.L_1125:
        /*0d10*/ 	.byte	0x04, 0x1e
        /*0d12*/ 	.short	(.L_1127 - .L_1126)
.L_1126:
        /*0d14*/ 	.word	0x00000000


	//----- nvinfo : EIATTR_CBANK_PARAM_SIZE
	.align		4
.L_1127:
        /*0d18*/ 	.byte	0x03, 0x19
        /*0d1a*/ 	.short	0x0b70


	//----- nvinfo : EIATTR_PARAM_CBANK
	.align		4
        /*0d1c*/ 	.byte	0x04, 0x0a
        /*0d1e*/ 	.short	(.L_1129 - .L_1128)
	.align		4
.L_1128:
        /*0d20*/ 	.word	index@(.nv.constant0._ZN7cutlass13device_kernelIN5flash11enable_sm90INS1_16FlashAttnFwdSm90INS1_25CollectiveMainloopFwdSm90ILi2EN4cute5tupleIJNS5_1CILi1EEES8_S8_EEENS6_IJNS7_ILi64EEESA_SA_EEELi512ENS_6half_tEfNS_4arch4Sm90ELb1ELb0ELb1ELb1ELb0ELb1ELb1ELb0ELb0ELb0ELb0ELb0EEENS1_21CollectiveEpilogueFwdINS6_IJSA_NS7_ILi512EEESA_EEES9_SC_SE_Li256ELb1ELb0ELb0ELb0EEENS1_36VarlenDynamicPersistentTileSchedulerILi64ELi64ELi256ELi32ELb0ELb0ELb1ELb1ELb1ELb1EEEEEEEEEvNT_6ParamsE)
        /*0d24*/ 	.short	0x0210
        /*0d26*/ 	.short	0x0b70


	//----- nvinfo : EIATTR_SW_WAR
	.align		4
.L_1129:
        /*0d28*/ 	.byte	0x04, 0x36
        /*0d2a*/ 	.short	(.L_1131 - .L_1130)
.L_1130:
        /*0d2c*/ 	.word	0x00000008
.L_1131:


//--------------------- .nv.info._ZN7cutlass13device_kernelIN5flash11enable_sm90INS1_16FlashAttnFwdSm90INS1_25CollectiveMainloopFwdSm90ILi2EN4cute5tupleIJNS5_1CILi1EEES8_S8_EEENS6_IJNS7_ILi128EEENS7_ILi96EEENS7_ILi64EEEEEELi256ENS_6half_tEfNS_4arch4Sm90ELb0ELb0ELb1ELb0ELb0ELb0ELb0ELb1ELb0ELb0ELb0ELb0EEENS1_21CollectiveEpilogueFwdINS6_IJSA_NS7_ILi256EEESB_EEES9_SE_SG_Li256ELb0ELb0ELb0ELb0EEENS1_29StaticPersistentTileSchedulerILb0EEEEEEEEEvNT_6ParamsE --------------------------
	.section	.nv.info._ZN7cutlass13device_kernelIN5flash11enable_sm90INS1_16FlashAttnFwdSm90INS1_25CollectiveMainloopFwdSm90ILi2EN4cute5tupleIJNS5_1CILi1EEES8_S8_EEENS6_IJNS7_ILi128EEENS7_ILi96EEENS7_ILi64EEEEEELi256ENS_6half_tEfNS_4arch4Sm90ELb0ELb0ELb1ELb0ELb0ELb0ELb0ELb1ELb0ELb0ELb0ELb0EEENS1_21CollectiveEpilogueFwdINS6_IJSA_NS7_ILi256EEESB_EEES9_SE_SG_Li256ELb0ELb0ELb0ELb0EEENS1_29StaticPersistentTileSchedulerILb0EEEEEEEEEvNT_6ParamsE,"",@"SHT_CUDA_INFO"
	.sectionflags	@""
	.align	4


	//----- nvinfo : EIATTR_CUDA_API_VERSION
	.align		4
        /*0000*/ 	.byte	0x04, 0x37
        /*0002*/ 	.short	(.L_1133 - .L_1132)
.L_1132:
        /*0004*/ 	.word	0x00000082


	//----- nvinfo : EIATTR_KPARAM_INFO
	.align		4
.L_1133:
        /*0008*/ 	.byte	0x04, 0x17
        /*000a*/ 	.short	(.L_1135 - .L_1134)
.L_1134:
        /*000c*/ 	.word	0x00000000
        /*0010*/ 	.short	0x0000
        /*0012*/ 	.short	0x0070
        /*0014*/ 	.byte	0x00, 0xf0, 0x01, 0x2e


	//----- nvinfo : EIATTR_SPARSE_MMA_MASK
	.align		4
.L_1135:
        /*0018*/ 	.byte	0x03, 0x50
        /*001a*/ 	.short	0x0000


	//----- nvinfo : EIATTR_MAXREG_COUNT
	.align		4
        /*001c*/ 	.byte	0x03, 0x1b
        /*001e*/ 	.short	0x00a8


	//----- nvinfo : EIATTR_NUM_BARRIERS
	.align		4
        /*0020*/ 	.byte	0x02, 0x4c
        /*0022*/ 	.byte	0x10
	.zero		1


	//----- nvinfo : EIATTR_EXTERNS
	.align		4
        /*0024*/ 	.byte	0x04, 0x0f
        /*0026*/ 	.short	(.L_1137 - .L_1136)


	//   ....[0]....
	.align		4
.L_1136:
        /*0028*/ 	.word	index@(__assertfail)


	//----- nvinfo : EIATTR_ANNOTATIONS
	.align		4
.L_1137:
        /*002c*/ 	.byte	0x04, 0x55
        /*002e*/ 	.short	(.L_1139 - .L_1138)


	//   ....[0]....
.L_1138:
        /* <DEDUP_REMOVED lines=13> */


	//----- nvinfo : EIATTR_MERCURY_ISA_VERSION
	.align		4
.L_1139:
        /*00e8*/ 	.byte	0x03, 0x5f
        /*00ea*/ 	.short	0x0101


	//----- nvinfo : EIATTR_INT_WARP_WIDE_INSTR_OFFSETS
	.align		4
        /*00ec*/ 	.byte	0x04, 0x31
        /*00ee*/ 	.short	(.L_1141 - .L_1140)


	//   ....[0]....
.L_1140:
        /*00f0*/ 	.word	0x00000190


	//   ....[1]....
        /*00f4*/ 	.word	0x000001c0


	//   ....[2]....
        /*00f8*/ 	.word	0x000001d0


	//   ....[3]....
        /*00fc*/ 	.word	0x000076a0


	//   ....[4]....
        /*0100*/ 	.word	0x000076d0


	//----- nvinfo : EIATTR_COOP_GROUP_MASK_REGIDS
	.align		4
.L_1141:
        /*0104*/ 	.byte	0x04, 0x29
        /*0106*/ 	.short	(.L_1143 - .L_1142)


	//   ....[0]....
.L_1142:
        /*0108*/ 	.word	0xffffffff


	//   ....[1]....
        /*010c*/ 	.word	0xffffffff


	//   ....[2]....
        /*0110*/ 	.word	0xffffffff


	//   ....[3]....
        /*0114*/ 	.word	0xffffffff


	//   ....[4]....
        /*0118*/ 	.word	0xffffffff


	//   ....[5]....
        /*011c*/ 	.word	0xffffffff


	//   ....[6]....
        /*0120*/ 	.word	0xffffffff


	//   ....[7]....
        /*0124*/ 	.word	0xffffffff


	//   ....[8]....
        /*0128*/ 	.word	0xffffffff


	//   ....[9]....
        /*012c*/ 	.word	0xffffffff


	//   ....[10]....
        /*0130*/ 	.word	0xffffffff


	//   ....[11]....
        /*0134*/ 	.word	0xffffffff


	//   ....[12]....
        /*0138*/ 	.word	0xffffffff


	//   ....[13]....
        /*013c*/ 	.word	0xffffffff


	//   ....[14]....
        /*0140*/ 	.word	0xffffffff


	//   ....[15]....
        /*0144*/ 	.word	0xffffffff


	//   ....[16]....
        /*0148*/ 	.word	0xffffffff


	//   ....[17]....
        /*014c*/ 	.word	0xffffffff


	//   ....[18]....
        /*0150*/ 	.word	0xffffffff


	//   ....[19]....
        /*0154*/ 	.word	0xffffffff


	//   ....[20]....
        /*0158*/ 	.word	0xffffffff


	//   ....[21]....
        /*015c*/ 	.word	0xffffffff


	//   ....[22]....
        /*0160*/ 	.word	0xffffffff


	//   ....[23]....
        /*0164*/ 	.word	0x0500000f


	//   ....[24]....
        /*0168*/ 	.word	0x0500000f


	//----- nvinfo : EIATTR_COOP_GROUP_INSTR_OFFSETS
	.align		4
.L_1143:
        /*016c*/ 	.byte	0x04, 0x28
        /*016e*/ 	.short	(.L_1145 - .L_1144)


	//   ....[0]....
.L_1144:
        /*0170*/ 	.word	0x00000070


	//   ....[1]....
        /*0174*/ 	.word	0x000001a0


	//   ....[2]....
        /*0178*/ 	.word	0x000001f0


	//   ....[3]....
        /*017c*/ 	.word	0x000003e0


	//   ....[4]....
        /*0180*/ 	.word	0x00000540


	//   ....[5]....
        /*0184*/ 	.word	0x00000660


	//   ....[6]....
        /*0188*/ 	.word	0x000007c0


	//   ....[7]....
        /*018c*/ 	.word	0x00000d40


	//   ....[8]....
        /*0190*/ 	.word	0x00001fd0


	//   ....[9]....
        /*0194*/ 	.word	0x00002060


	//   ....[10]....
        /*0198*/ 	.word	0x00002480


	//   ....[11]....
        /*019c*/ 	.word	0x00002500


	//   ....[12]....
        /*01a0*/ 	.word	0x00003a10


	//   ....[13]....
        /*01a4*/ 	.word	0x00003a80


	//   ....[14]....
        /*01a8*/ 	.word	0x00003ef0


	//   ....[15]....
        /*01ac*/ 	.word	0x000040b0


	//   ....[16]....
        /*01b0*/ 	.word	0x00005430


	//   ....[17]....
        /*01b4*/ 	.word	0x00005470


	//   ....[18]....
        /*01b8*/ 	.word	0x00005600


	//   ....[19]....
        /*01bc*/ 	.word	0x00005640


	//   ....[20]....
        /*01c0*/ 	.word	0x00006870


	//   ....[21]....
        /*01c4*/ 	.word	0x00006ea0


	//   ....[22]....
        /*01c8*/ 	.word	0x00009870


	//   ....[23]....
        /*01cc*/ 	.word	0x00009d60


	//   ....[24]....
        /*01d0*/ 	.word	0x0000a200


	//----- nvinfo : EIATTR_REG_RECONFIG
	.align		4
.L_1145:
        /*01d4*/ 	.byte	0x01, 0x54
	.zero		2


	//----- nvinfo : EIATTR_SYSCALL_OFFSETS
	.align		4
        /*01d8*/ 	.byte	0x04, 0x46
        /*01da*/ 	.short	(.L_1147 - .L_1146)


	//   ....[0]....
.L_1146:
        /*01dc*/ 	.word	0x00001070


	//   ....[1]....
        /*01e0*/ 	.word	0x00007300


	//   ....[2]....
        /*01e4*/ 	.word	0x00007440


	//   ....[3]....
        /*01e8*/ 	.word	0x00007540


	//----- nvinfo : EIATTR_MBARRIER_INSTR_OFFSETS
	.align		4
.L_1147:
        /*01ec*/ 	.byte	0x04, 0x39
        /*01ee*/ 	.short	(.L_1149 - .L_1148)


	//   ....[0]....
.L_1148:
        /*01f0*/ 	.word	0x00000290
        /*01f4*/ 	.word	0x000000ff
        /*01f8*/ 	.word	0x00022800
        /*01fc*/ 	.short	0x0100
        /*01fe*/ 	.byte	0x06
	.zero		1


	//   ....[1]....
        /*0200*/ 	.word	0x000002a0
        /*0204*/ 	.word	0x000000ff
        /*0208*/ 	.word	0x00022820
        /*020c*/ 	.short	0x0100
        /*020e*/ 	.byte	0x06
	.zero		1


	//   ....[2]....
        /*0210*/ 	.word	0x00000390
        /*0214*/ 	.word	0x000000ff
        /*0218*/ 	.word	0x00022830
        /*021c*/ 	.short	0x0100
        /*021e*/ 	.byte	0x08
	.zero		1


	//   ....[3]....
        /*0220*/ 	.word	0x000003a0
        /*0224*/ 	.word	0x000000ff
        /*0228*/ 	.word	0x00022840
        /*022c*/ 	.short	0x0100
        /*022e*/ 	.byte	0x08
	.zero		1


	//   ....[4]....
        /*0230*/ 	.word	0x000003b0
        /*0234*/ 	.word	0x000000ff
        /*0238*/ 	.word	0x00022838
        /*023c*/ 	.short	0x0100
        /*023e*/ 	.byte	0x08
	.zero		1


	//   ....[5]....
        /*0240*/ 	.word	0x000003c0
        /*0244*/ 	.word	0x000000ff
        /*0248*/ 	.word	0x00022848
        /*024c*/ 	.short	0x0100
        /*024e*/ 	.byte	0x08
	.zero		1


	//   ....[6]....
        /*0250*/ 	.word	0x000004f0
        /*0254*/ 	.word	0x000000ff
        /*0258*/ 	.word	0x00022850
        /*025c*/ 	.short	0x0100
        /*025e*/ 	.byte	0x08
	.zero		1


	//   ....[7]....
        /*0260*/ 	.word	0x00000500
        /*0264*/ 	.word	0x000000ff
        /*0268*/ 	.word	0x00022860
        /*026c*/ 	.short	0x0100
        /*026e*/ 	.byte	0x08
	.zero		1


	//   ....[8]....
        /*0270*/ 	.word	0x00000510
        /*0274*/ 	.word	0x000000ff
        /*0278*/ 	.word	0x00022858
        /*027c*/ 	.short	0x0100
        /*027e*/ 	.byte	0x08
	.zero		1


	//   ....[9]....
        /*0280*/ 	.word	0x00000520
        /*0284*/ 	.word	0x000000ff
        /*0288*/ 	.word	0x00022868
        /*028c*/ 	.short	0x0100
        /*028e*/ 	.byte	0x08
	.zero		1


	//   ....[10]....
        /*0290*/ 	.word	0x00000610
        /*0294*/ 	.word	0x000000ff
        /*0298*/ 	.word	0x00022870
        /*029c*/ 	.short	0x0100
        /*029e*/ 	.byte	0x06
	.zero		1


	//   ....[11]....
        /*02a0*/ 	.word	0x00000620
        /*02a4*/ 	.word	0x000000ff
        /*02a8*/ 	.word	0x00022880
        /*02ac*/ 	.short	0x0100
        /*02ae*/ 	.byte	0x06
	.zero		1


	//   ....[12]....
        /*02b0*/ 	.word	0x00000630
        /*02b4*/ 	.word	0x000000ff
        /*02b8*/ 	.word	0x00022878
        /*02bc*/ 	.short	0x0100
        /*02be*/ 	.byte	0x06
	.zero		1


	//   ....[13]....
        /*02c0*/ 	.word	0x00000640
        /*02c4*/ 	.word	0x000000ff
        /*02c8*/ 	.word	0x00022888
        /*02cc*/ 	.short	0x0100
        /*02ce*/ 	.byte	0x06
	.zero		1


	//   ....[14]....
        /*02d0*/ 	.word	0x00000770
        /*02d4*/ 	.word	0x000000ff
        /*02d8*/ 	.word	0x00022890
        /*02dc*/ 	.short	0x0100
        /*02de*/ 	.byte	0x08
	.zero		1


	//   ....[15]....
        /*02e0*/ 	.word	0x00000780
        /*02e4*/ 	.word	0x000000ff
        /*02e8*/ 	.word	0x000228a0
        /*02ec*/ 	.short	0x0100
        /*02ee*/ 	.byte	0x08
	.zero		1


	//   ....[16]....
        /*02f0*/ 	.word	0x00000790
        /*02f4*/ 	.word	0x000000ff
        /*02f8*/ 	.word	0x00022898
        /*02fc*/ 	.short	0x0100
        /*02fe*/ 	.byte	0x08
	.zero		1


	//   ....[17]....
        /*0300*/ 	.word	0x000007a0
        /*0304*/ 	.word	0x000000ff
        /*0308*/ 	.word	0x000228a8
        /*030c*/ 	.short	0x0100
        /*030e*/ 	.byte	0x08
	.zero		1


	//   ....[18]....
        /*0310*/ 	.word	0x000008d0
        /*0314*/ 	.word	0x000000ff
        /*0318*/ 	.word	0x000228b0
        /*031c*/ 	.short	0x0100
        /*031e*/ 	.byte	0x08
	.zero		1


	//   ....[19]....
        /*0320*/ 	.word	0x000008e0
        /*0324*/ 	.word	0x000000ff
        /*0328*/ 	.word	0x000228c0
        /*032c*/ 	.short	0x0100
        /*032e*/ 	.byte	0x08
	.zero		1


	//   ....[20]....
        /*0330*/ 	.word	0x000008f0
        /*0334*/ 	.word	0x000000ff
        /*0338*/ 	.word	0x000228b8
        /*033c*/ 	.short	0x0100
        /*033e*/ 	.byte	0x08
	.zero		1


	//   ....[21]....
        /*0340*/ 	.word	0x00000900
        /*0344*/ 	.word	0x000000ff
        /*0348*/ 	.word	0x000228c8
        /*034c*/ 	.short	0x0100
        /*034e*/ 	.byte	0x08
	.zero		1


	//   ....[22]....
        /*0350*/ 	.word	0x000010c0
        /*0354*/ 	.word	0x000000ff
        /*0358*/ 	.word	0x00022800
        /*035c*/ 	.short	0x010a
        /*035e*/ 	.byte	0x2e
	.zero		1


	//   ....[23]....
        /*0360*/ 	.word	0x00001170
        /*0364*/ 	.word	0x000000ff
        /*0368*/ 	.word	0x00022830
        /*036c*/ 	.short	0x010a
        /*036e*/ 	.byte	0x15
	.zero		1


	//   ....[24]....
        /*0370*/ 	.word	0x000011b0
        /*0374*/ 	.word	0x000000ff
        /*0378*/ 	.word	0x00022830
        /*037c*/ 	.short	0x010a
        /*037e*/ 	.byte	0x15
	.zero		1


	//   ....[25]....
        /*0380*/ 	.word	0x00002960
        /*0384*/ 	.word	0x00000000
        /*0388*/ 	.word	0x00000000
        /*038c*/ 	.short	0x0101
        /*038e*/ 	.byte	0x3f
	.zero		1


	//   ....[26]....
        /*0390*/ 	.word	0x00002da0
        /*0394*/ 	.word	0x000000ff
        /*0398*/ 	.word	0x00022850
        /*039c*/ 	.short	0x010a
        /*039e*/ 	.byte	0x15
	.zero		1


	//   ....[27]....
        /*03a0*/ 	.word	0x00002de0
        /*03a4*/ 	.word	0x000000ff
        /*03a8*/ 	.word	0x00022850
        /*03ac*/ 	.short	0x010a
        /*03ae*/ 	.byte	0x15
	.zero		1


	//   ....[28]....
        /*03b0*/ 	.word	0x000030d0
        /*03b4*/ 	.word	0x0000000a
        /*03b8*/ 	.word	0x00000000
        /*03bc*/ 	.short	0x0101
        /*03be*/ 	.byte	0x3f
	.zero		1


	//   ....[29]....
        /*03c0*/ 	.word	0x00003230
        /*03c4*/ 	.word	0x000000ff
        /*03c8*/ 	.word	0x00022830
        /*03cc*/ 	.short	0x010a
        /*03ce*/ 	.byte	0x18
	.zero		1


	//   ....[30]....
        /*03d0*/ 	.word	0x00003280
        /*03d4*/ 	.word	0x000000ff
        /*03d8*/ 	.word	0x00022830
        /*03dc*/ 	.short	0x010a
        /*03de*/ 	.byte	0x18
	.zero		1


	//   ....[31]....
        /*03e0*/ 	.word	0x00004430
        /*03e4*/ 	.word	0x00000098
        /*03e8*/ 	.word	0x00000000
        /*03ec*/ 	.short	0x0101
        /*03ee*/ 	.byte	0x3f
	.zero		1


	//   ....[32]....
        /*03f0*/ 	.word	0x00005100
        /*03f4*/ 	.word	0x000000ff
        /*03f8*/ 	.word	0x00022850
        /*03fc*/ 	.short	0x010a
        /*03fe*/ 	.byte	0x18
	.zero		1


	//   ....[33]....
        /*0400*/ 	.word	0x00005150
        /*0404*/ 	.word	0x000000ff
        /*0408*/ 	.word	0x00022850
        /*040c*/ 	.short	0x010a
        /*040e*/ 	.byte	0x18
	.zero		1


	//   ....[34]....
        /*0410*/ 	.word	0x00005410
        /*0414*/ 	.word	0x000000c7
        /*0418*/ 	.word	0x00000000
        /*041c*/ 	.short	0x0101
        /*041e*/ 	.byte	0x3f
	.zero		1


	//   ....[35]....
        /*0420*/ 	.word	0x00006db0
        /*0424*/ 	.word	0x000000ff
        /*0428*/ 	.word	0x00000000
        /*042c*/ 	.short	0x0101
        /*042e*/ 	.byte	0x06
	.zero		1


	//   ....[36]....
        /*0430*/ 	.word	0x00007a20
        /*0434*/ 	.word	0x00000005
        /*0438*/ 	.word	0x00022840
        /*043c*/ 	.short	0x010a
        /*043e*/ 	.byte	0x3f
	.zero		1


	//   ....[37]....
        /*0440*/ 	.word	0x00007db0
        /*0444*/ 	.word	0x0000000a
        /*0448*/ 	.word	0x00022820
        /*044c*/ 	.short	0x010a
        /*044e*/ 	.byte	0x3f
	.zero		1


	//   ....[38]....
        /*0450*/ 	.word	0x00007e70
        /*0454*/ 	.word	0x00000008
        /*0458*/ 	.word	0x00022860
        /*045c*/ 	.short	0x010a
        /*045e*/ 	.byte	0x3f
	.zero		1


	//   ....[39]....
        /*0460*/ 	.word	0x00008430
        /*0464*/ 	.word	0x00000002
        /*0468*/ 	.word	0x00022840
        /*046c*/ 	.short	0x010a
        /*046e*/ 	.byte	0x3f
	.zero		1


	//   ....[40]....
        /*0470*/ 	.word	0x000085f0
        /*0474*/ 	.word	0x00000002
        /*0478*/ 	.word	0x00022860
        /*047c*/ 	.short	0x010a
        /*047e*/ 	.byte	0x3f
	.zero		1


	//   ....[41]....
        /*0480*/ 	.word	0x00008b40
        /*0484*/ 	.word	0x00000003
        /*0488*/ 	.word	0x00022840
        /*048c*/ 	.short	0x010a
        /*048e*/ 	.byte	0x3f
	.zero		1


	//   ....[42]....
        /*0490*/ 	.word	0x00008d00
        /*0494*/ 	.word	0x00000003
        /*0498*/ 	.word	0x00022860
        /*049c*/ 	.short	0x010a
        /*049e*/ 	.byte	0x3f
	.zero		1


	//   ....[43]....
        /*04a0*/ 	.word	0x000091f0
        /*04a4*/ 	.word	0x00000003
        /*04a8*/ 	.word	0x00022840
        /*04ac*/ 	.short	0x010a
        /*04ae*/ 	.byte	0x3f
	.zero		1


	//   ....[44]....
        /*04b0*/ 	.word	0x000093b0
        /*04b4*/ 	.word	0x00000003
        /*04b8*/ 	.word	0x00022860
        /*04bc*/ 	.short	0x010a
        /*04be*/ 	.byte	0x3f
	.zero		1


	//   ....[45]....
        /*04c0*/ 	.word	0x000097f0
        /*04c4*/ 	.word	0x00000000
        /*04c8*/ 	.word	0x00022820
        /*04cc*/ 	.short	0x010a
        /*04ce*/ 	.byte	0x3f
	.zero		1


	//   ....[46]....
        /*04d0*/ 	.word	0x00009990
        /*04d4*/ 	.word	0x00000006
        /*04d8*/ 	.word	0x00000000
        /*04dc*/ 	.short	0x010a
        /*04de*/ 	.byte	0x3f
	.zero		1


	//   ....[47]....
        /*04e0*/ 	.word	0x00009a00
        /*04e4*/ 	.word	0x00000003
        /*04e8*/ 	.word	0x00000000
        /*04ec*/ 	.short	0x010a
        /*04ee*/ 	.byte	0x3f
	.zero		1


	//   ....[48]....
        /*04f0*/ 	.word	0x00009a60
        /*04f4*/ 	.word	0x00000010
        /*04f8*/ 	.word	0x00000000
        /*04fc*/ 	.short	0x010a
        /*04fe*/ 	.byte	0x3f
	.zero		1


	//   ....[49]....
        /*0500*/ 	.word	0x00009a90
        /*0504*/ 	.word	0x00000003
        /*0508*/ 	.word	0x00000000
        /*050c*/ 	.short	0x010a
        /*050e*/ 	.byte	0x3f
	.zero		1


	//   ....[50]....
        /*0510*/ 	.word	0x00009b00
        /*0514*/ 	.word	0x00000003
        /*0518*/ 	.word	0x00022800
        /*051c*/ 	.short	0x010a
        /*051e*/ 	.byte	0x3f
	.zero		1


	//   ....[51]....
        /*0520*/ 	.word	0x00009b60
        /*0524*/ 	.word	0x00000000
        /*0528*/ 	.word	0x00022830
        /*052c*/ 	.short	0x010a
        /*052e*/ 	.byte	0x3f
	.zero		1


	//   ....[52]....
        /*0530*/ 	.word	0x00009bb0
        /*0534*/ 	.word	0x0000000a
        /*0538*/ 	.word	0x00022850
        /*053c*/ 	.short	0x010a
        /*053e*/ 	.byte	0x3f
	.zero		1


	//   ....[53]....
        /*0540*/ 	.word	0x00009c20
        /*0544*/ 	.word	0x00000004
        /*0548*/ 	.word	0x00022830
        /*054c*/ 	.short	0x010a
        /*054e*/ 	.byte	0x3f
	.zero		1


	//   ....[54]....
        /*0550*/ 	.word	0x00009c80
        /*0554*/ 	.word	0x000000c7
        /*0558*/ 	.word	0x00022850
        /*055c*/ 	.short	0x010a
        /*055e*/ 	.byte	0x3f
	.zero		1


	//   ....[55]....
        /*0560*/ 	.word	0x00009e20
        /*0564*/ 	.word	0x00000005
        /*0568*/ 	.word	0x00022840
        /*056c*/ 	.short	0x010a
        /*056e*/ 	.byte	0x3f
	.zero		1


	//   ....[56]....
        /*0570*/ 	.word	0x00009ea0
        /*0574*/ 	.word	0x00000008
        /*0578*/ 	.word	0x00022820
        /*057c*/ 	.short	0x010a
        /*057e*/ 	.byte	0x3f
	.zero		1


	//   ....[57]....
        /*0580*/ 	.word	0x00009ef0
        /*0584*/ 	.word	0x00000008
        /*0588*/ 	.word	0x00022860
        /*058c*/ 	.short	0x010a
        /*058e*/ 	.byte	0x3f
	.zero		1


	//   ....[58]....
        /*0590*/ 	.word	0x00009f40
        /*0594*/ 	.word	0x00000002
        /*0598*/ 	.word	0x00022840
        /*059c*/ 	.short	0x010a
        /*059e*/ 	.byte	0x3f
	.zero		1


	//   ....[59]....
        /*05a0*/ 	.word	0x00009f90
        /*05a4*/ 	.word	0x00000002
        /*05a8*/ 	.word	0x00022860
        /*05ac*/ 	.short	0x010a
        /*05ae*/ 	.byte	0x3f
	.zero		1


	//   ....[60]....
        /*05b0*/ 	.word	0x00009fe0
        /*05b4*/ 	.word	0x00000003
        /*05b8*/ 	.word	0x00022840
        /*05bc*/ 	.short	0x010a
        /*05be*/ 	.byte	0x3f
	.zero		1


	//   ....[61]....
        /*05c0*/ 	.word	0x0000a030
        /*05c4*/ 	.word	0x00000003
        /*05c8*/ 	.word	0x00022860
        /*05cc*/ 	.short	0x010a
        /*05ce*/ 	.byte	0x3f
	.zero		1


	//   ....[62]....
        /*05d0*/ 	.word	0x0000a080
        /*05d4*/ 	.word	0x00000003
        /*05d8*/ 	.word	0x00022840
        /*05dc*/ 	.short	0x010a
        /*05de*/ 	.byte	0x3f
	.zero		1


	//   ....[63]....
        /*05e0*/ 	.word	0x0000a0d0
        /*05e4*/ 	.word	0x00000003
        /*05e8*/ 	.word	0x00022860
        /*05ec*/ 	.short	0x010a
        /*05ee*/ 	.byte	0x3f
	.zero		1


	//   ....[64]....
        /*05f0*/ 	.word	0x0000a120
        /*05f4*/ 	.word	0x00000000
        /*05f8*/ 	.word	0x00022820
        /*05fc*/ 	.short	0x010a
        /*05fe*/ 	.byte	0x3f
	.zero		1


	//   ....[65]....
        /*0600*/ 	.word	0x0000a2c0
        /*0604*/ 	.word	0x00000006
        /*0608*/ 	.word	0x00000000
        /*060c*/ 	.short	0x010a
        /*060e*/ 	.byte	0x3f
	.zero		1


	//   ....[66]....
        /*0610*/ 	.word	0x0000a310
        /*0614*/ 	.word	0x00000003
        /*0618*/ 	.word	0x00000000
        /*061c*/ 	.short	0x010a
        /*061e*/ 	.byte	0x3f
	.zero		1


	//   ....[67]....
        /*0620*/ 	.word	0x0000a360
        /*0624*/ 	.word	0x00000010
        /*0628*/ 	.word	0x00000000
        /*062c*/ 	.short	0x010a
        /*062e*/ 	.byte	0x3f
	.zero		1


	//----- nvinfo : EIATTR_NUM_MBARRIERS
	.align		4
.L_1149:
        /*0630*/ 	.byte	0x03, 0x38
        /*0632*/ 	.short	0x0016


	//----- nvinfo : EIATTR_EXIT_INSTR_OFFSETS
	.align		4
        /*0634*/ 	.byte	0x04, 0x1c
        /*0636*/ 	.short	(.L_1151 - .L_1150)


	//   ....[0]....
.L_1150:
        /*0638*/ 	.word	0x00000a30


	//   ....[1]....
        /*063c*/ 	.word	0x00006e60


	//   ....[2]....
        /*0640*/ 	.word	0x00006ec0


	//   ....[3]....
        /*0644*/ 	.word	0x00009ae0


	//----- nvinfo : EIATTR_MAX_THREADS
	.align		4
.L_1151:
        /*0648*/ 	.byte	0x04, 0x05
        /*064a*/ 	.short	(.L_1153 - .L_1152)
.L_1152:
        /*064c*/ 	.word	0x00000180
        /*0650*/ 	.word	0x00000001
        /*0654*/ 	.word	0x00000001


	//----- nvinfo : EIATTR_CRS_STACK_SIZE
	.align		4
.L_1153:
        /*0658*/ 	.byte	0x04, 0x1e
        /*065a*/ 	.short	(.L_1155 - .L_1154)
.L_1154:
        /*065c*/ 	.word	0x00000000


	//----- nvinfo : EIATTR_CBANK_PARAM_SIZE
	.align		4
.L_1155:
        /*0660*/ 	.byte	0x03, 0x19
        /*0662*/ 	.short	0x0bf0


	//----- nvinfo : EIATTR_PARAM_CBANK
	.align		4
        /*0664*/ 	.byte	0x04, 0x0a
        /*0666*/ 	.short	(.L_1157 - .L_1156)
	.align		4
.L_1156:
        /*0668*/ 	.word	index@(.nv.constant0._ZN7cutlass13device_kernelIN5flash11enable_sm90INS1_16FlashAttnFwdSm90INS1_25CollectiveMainloopFwdSm90ILi2EN4cute5tupleIJNS5_1CILi1EEES8_S8_EEENS6_IJNS7_ILi128EEENS7_ILi96EEENS7_ILi64EEEEEELi256ENS_6half_tEfNS_4arch4Sm90ELb0ELb0ELb1ELb0ELb0ELb0ELb0ELb1ELb0ELb0ELb0ELb0EEENS1_21CollectiveEpilogueFwdINS6_IJSA_NS7_ILi256EEESB_EEES9_SE_SG_Li256ELb0ELb0ELb0ELb0EEENS1_29StaticPersistentTileSchedulerILb0EEEEEEEEEvNT_6ParamsE)
        /*066c*/ 	.short	0x0210
        /*066e*/ 	.short	0x0bf0


	//----- nvinfo : EIATTR_SW_WAR
	.align		4
.L_1157:
        /*0670*/ 	.byte	0x04, 0x36
        /*0672*/ 	.short	(.L_1159 - .L_1158)
.L_1158:
        /*0674*/ 	.word	0x00000008
.L_1159:


//--------------------- .nv.info._ZN7cutlass13device_kernelIN5flash11enable_sm90INS1_16FlashAttnFwdSm90INS1_25CollectiveMainloopFwdSm90ILi2EN4cute5tupleIJNS5_1CILi1EEES8_S8_EEENS6_IJNS7_ILi128EEENS7_ILi96EEENS7_ILi64EEEEEELi256ENS_6half_tEfNS_4arch4Sm90ELb0ELb0ELb1ELb0ELb0ELb0ELb1ELb1ELb0ELb0ELb0ELb0EEENS1_21CollectiveEpilogueFwdINS6_IJSA_NS7_ILi256EEESB_EEES9_SE_SG_Li256ELb0ELb0ELb0ELb0EEENS1_29StaticPersistentTileSchedulerILb0EEEEEEEEEvNT_6ParamsE --------------------------
	.section	.nv.info._ZN7cutlass13device_kernelIN5flash11enable_sm90INS1_16FlashAttnFwdSm90INS1_25CollectiveMainloopFwdSm90ILi2EN4cute5tupleIJNS5_1CILi1EEES8_S8_EEENS6_IJNS7_ILi128EEENS7_ILi96EEENS7_ILi64EEEEEELi256ENS_6half_tEfNS_4arch4Sm90ELb0ELb0ELb1ELb0ELb0ELb0ELb1ELb1ELb0ELb0ELb0ELb0EEENS1_21CollectiveEpilogueFwdINS6_IJSA_NS7_ILi256EEESB_EEES9_SE_SG_Li256ELb0ELb0ELb0ELb0EEENS1_29StaticPersistentTileSchedulerILb0EEEEEEEEEvNT_6ParamsE,"",@"SHT_CUDA_INFO"
	.sectionflags	@""
	.align	4


	//----- nvinfo : EIATTR_CUDA_API_VERSION
	.align		4
        /*0000*/ 	.byte	0x04, 0x37
        /*0002*/ 	.short	(.L_1161 - .L_1160)
.L_1160:
        /*0004*/ 	.word	0x00000082


	//----- nvinfo : EIATTR_KPARAM_INFO
	.align		4
.L_1161:
        /*0008*/ 	.byte	0x04, 0x17
        /*000a*/ 	.short	(.L_1163 - .L_1162)
.L_1162:
        /*000c*/ 	.word	0x00000000
        /*0010*/ 	.short	0x0000
        /*0012*/ 	.short	0x0070
        /*0014*/ 	.byte	0x00, 0xf0, 0x01, 0x32


	//----- nvinfo : EIATTR_SPARSE_MMA_MASK
	.align		4
.L_1163:
        /*0018*/ 	.byte	0x03, 0x50
        /*001a*/ 	.short	0x0000


	//----- nvinfo : EIATTR_MAXREG_COUNT
	.align		4
        /*001c*/ 	.byte	0x03, 0x1b
        /*001e*/ 	.short	0x00a8


	//----- nvinfo : EIATTR_NUM_BARRIERS
	.align		4
        /*0020*/ 	.byte	0x02, 0x4c
        /*0022*/ 	.byte	0x10
	.zero		1


	//----- nvinfo : EIATTR_EXTERNS
	.align		4
        /*0024*/ 	.byte	0x04, 0x0f
        /*0026*/ 	.short	(.L_1165 - .L_1164)


	//   ....[0]....
	.align		4
.L_1164:
        /*0028*/ 	.word	index@(__assertfail)


	//----- nvinfo : EIATTR_ANNOTATIONS
	.align		4
.L_1165:
        /*002c*/ 	.byte	0x04, 0x55
        /*002e*/ 	.short	(.L_1167 - .L_1166)


	//   ....[0]....
.L_1166:
        /* <DEDUP_REMOVED lines=13> */


	//----- nvinfo : EIATTR_MERCURY_ISA_VERSION
	.align		4
.L_1167:
        /*00e8*/ 	.byte	0x03, 0x5f
        /*00ea*/ 	.short	0x0101


	//----- nvinfo : EIATTR_INT_WARP_WIDE_INSTR_OFFSETS
	.align		4
        /*00ec*/ 	.byte	0x04, 0x31
        /*00ee*/ 	.short	(.L_1169 - .L_1168)


	//   ....[0]....
.L_1168:
        /*00f0*/ 	.word	0x000001c0


	//   ....[1]....
        /*00f4*/ 	.word	0x000001f0


	//   ....[2]....
        /*00f8*/ 	.word	0x00000200


	//   ....[3]....
        /*00fc*/ 	.word	0x00000270


	//   ....[4]....
        /*0100*/ 	.word	0x000084b0


	//   ....[5]....
        /*0104*/ 	.word	0x00008510


	//----- nvinfo : EIATTR_COOP_GROUP_MASK_REGIDS
	.align		4
.L_1169:
        /*0108*/ 	.byte	0x04, 0x29
        /*010a*/ 	.short	(.L_1171 - .L_1170)


	//   ....[0]....
.L_1170:
        /*010c*/ 	.word	0xffffffff


	//   ....[1]....
        /*0110*/ 	.word	0xffffffff


	//   ....[2]....
        /*0114*/ 	.word	0xffffffff


	//   ....[3]....
        /*0118*/ 	.word	0xffffffff


	//   ....[4]....
        /*011c*/ 	.word	0xffffffff


	//   ....[5]....
        /*0120*/ 	.word	0xffffffff


	//   ....[6]....
        /*0124*/ 	.word	0xffffffff


	//   ....[7]....
        /*0128*/ 	.word	0xffffffff


	//   ....[8]....
        /*012c*/ 	.word	0xffffffff


	//   ....[9]....
        /*0130*/ 	.word	0xffffffff


	//   ....[10]....
        /*0134*/ 	.word	0xffffffff


	//   ....[11]....
        /*0138*/ 	.word	0xffffffff


	//   ....[12]....
        /*013c*/ 	.word	0xffffffff


	//   ....[13]....
        /*0140*/ 	.word	0xffffffff


	//   ....[14]....
        /*0144*/ 	.word	0xffffffff


	//   ....[15]....
        /*0148*/ 	.word	0xffffffff


	//   ....[16]....
        /*014c*/ 	.word	0xffffffff


	//   ....[17]....
        /*0150*/ 	.word	0xffffffff


	//   ....[18]....
        /*0154*/ 	.word	0xffffffff


	//   ....[19]....
        /*0158*/ 	.word	0xffffffff


	//   ....[20]....
        /*015c*/ 	.word	0xffffffff


	//   ....[21]....
        /*0160*/ 	.word	0xffffffff


	//   ....[22]....
        /*0164*/ 	.word	0xffffffff


	//   ....[23]....
        /*0168*/ 	.word	0x0500000f


	//   ....[24]....
        /*016c*/ 	.word	0x0500000f


	//----- nvinfo : EIATTR_COOP_GROUP_INSTR_OFFSETS
	.align		4
.L_1171:
        /*0170*/ 	.byte	0x04, 0x28
        /*0172*/ 	.short	(.L_1173 - .L_1172)


	//   ....[0]....
.L_1172:
        /*0174*/ 	.word	0x00000070


	//   ....[1]....
        /*0178*/ 	.word	0x000001d0


	//   ....[2]....
        /*017c*/ 	.word	0x00000220


	//   ....[3]....
        /*0180*/ 	.word	0x00000430


	//   ....[4]....
        /*0184*/ 	.word	0x00000590


	//   ....[5]....
        /*0188*/ 	.word	0x000006b0


	//   ....[6]....
        /*018c*/ 	.word	0x00000810


	//   ....[7]....
        /*0190*/ 	.word	0x00000d90


	//   ....[8]....
        /*0194*/ 	.word	0x00002a40


	//   ....[9]....
        /*0198*/ 	.word	0x00002a90


	//   ....[10]....
        /*019c*/ 	.word	0x00002ab0


	//   ....[11]....
        /*01a0*/ 	.word	0x00002ad0


	//   ....[12]....
        /*01a4*/ 	.word	0x00004c10


	//   ....[13]....
        /*01a8*/ 	.word	0x00004c60


	//   ....[14]....
        /*01ac*/ 	.word	0x00004c80


	//   ....[15]....
        /*01b0*/ 	.word	0x00004ca0


	//   ....[16]....
        /*01b4*/ 	.word	0x00006260


	//   ....[17]....
        /*01b8*/ 	.word	0x000062a0


	//   ....[18]....
        /*01bc*/ 	.word	0x00006430


	//   ....[19]....
        /*01c0*/ 	.word	0x00006470


	//   ....[20]....
        /*01c4*/ 	.word	0x00007630


	//   ....[21]....
        /*01c8*/ 	.word	0x00007cd0


	//   ....[22]....
        /*01cc*/ 	.word	0x0000a8f0


	//   ....[23]....
        /*01d0*/ 	.word	0x0000ae40


	//   ....[24]....
        /*01d4*/ 	.word	0x0000b2e0


	//----- nvinfo : EIATTR_REG_RECONFIG
	.align		4
.L_1173:
        /*01d8*/ 	.byte	0x01, 0x54
	.zero		2


	//----- nvinfo : EIATTR_SYSCALL_OFFSETS
	.align		4
        /*01dc*/ 	.byte	0x04, 0x46
        /*01de*/ 	.short	(.L_1175 - .L_1174)


	//   ....[0]....
.L_1174:
        /*01e0*/ 	.word	0x000010d0


	//   ....[1]....
        /*01e4*/ 	.word	0x00008130


	//   ....[2]....
        /*01e8*/ 	.word	0x00008270


	//   ....[3]....
        /*01ec*/ 	.word	0x00008370


	//----- nvinfo : EIATTR_MBARRIER_INSTR_OFFSETS
	.align		4
.L_1175:
        /*01f0*/ 	.byte	0x04, 0x39
        /*01f2*/ 	.short	(.L_1177 - .L_1176)


	//   ....[0]....
.L_1176:
        /*01f4*/ 	.word	0x000002d0
        /*01f8*/ 	.word	0x000000ff
        /*01fc*/ 	.word	0x00032400
        /*0200*/ 	.short	0x0100
        /*0202*/ 	.byte	0x06
	.zero		1


	//   ....[1]....
        /*0204*/ 	.word	0x000002e0
        /*0208*/ 	.word	0x000000ff
        /*020c*/ 	.word	0x00032410
        /*0210*/ 	.short	0x0100
        /*0212*/ 	.byte	0x06
	.zero		1


	//   ....[2]....
        /*0214*/ 	.word	0x000002f0
        /*0218*/ 	.word	0x000000ff
        /*021c*/ 	.word	0x00032420
        /*0220*/ 	.short	0x0100
        /*0222*/ 	.byte	0x06
	.zero		1


	//   ....[3]....
        /*0224*/ 	.word	0x000003e0
        /*0228*/ 	.word	0x000000ff
        /*022c*/ 	.word	0x00032430
        /*0230*/ 	.short	0x0100
        /*0232*/ 	.byte	0x08
	.zero		1


	//   ....[4]....
        /*0234*/ 	.word	0x000003f0
        /*0238*/ 	.word	0x000000ff
        /*023c*/ 	.word	0x00032440
        /*0240*/ 	.short	0x0100
        /*0242*/ 	.byte	0x08
	.zero		1


	//   ....[5]....
        /*0244*/ 	.word	0x00000400
        /*0248*/ 	.word	0x000000ff
        /*024c*/ 	.word	0x00032438
        /*0250*/ 	.short	0x0100
        /*0252*/ 	.byte	0x08
	.zero		1


	//   ....[6]....
        /*0254*/ 	.word	0x00000410
        /*0258*/ 	.word	0x000000ff
        /*025c*/ 	.word	0x00032448
        /*0260*/ 	.short	0x0100
        /*0262*/ 	.byte	0x08
	.zero		1


	//   ....[7]....
        /*0264*/ 	.word	0x00000540
        /*0268*/ 	.word	0x000000ff
        /*026c*/ 	.word	0x00032450
        /*0270*/ 	.short	0x0100
        /*0272*/ 	.byte	0x08
	.zero		1


	//   ....[8]....
        /*0274*/ 	.word	0x00000550
        /*0278*/ 	.word	0x000000ff
        /*027c*/ 	.word	0x00032460
        /*0280*/ 	.short	0x0100
        /*0282*/ 	.byte	0x08
	.zero		1


	//   ....[9]....
        /*0284*/ 	.word	0x00000560
        /*0288*/ 	.word	0x000000ff
        /*028c*/ 	.word	0x00032458
        /*0290*/ 	.short	0x0100
        /*0292*/ 	.byte	0x08
	.zero		1


	//   ....[10]....
        /*0294*/ 	.word	0x00000570
        /*0298*/ 	.word	0x000000ff
        /*029c*/ 	.word	0x00032468
        /*02a0*/ 	.short	0x0100
        /*02a2*/ 	.byte	0x08
	.zero		1


	//   ....[11]....
        /*02a4*/ 	.word	0x00000660
        /*02a8*/ 	.word	0x000000ff
        /*02ac*/ 	.word	0x00032470
        /*02b0*/ 	.short	0x0100
        /*02b2*/ 	.byte	0x06
	.zero		1


	//   ....[12]....
        /*02b4*/ 	.word	0x00000670
        /*02b8*/ 	.word	0x000000ff
        /*02bc*/ 	.word	0x00032480
        /*02c0*/ 	.short	0x0100
        /*02c2*/ 	.byte	0x06
	.zero		1


	//   ....[13]....
        /*02c4*/ 	.word	0x00000680
        /*02c8*/ 	.word	0x000000ff
        /*02cc*/ 	.word	0x00032478
        /*02d0*/ 	.short	0x0100
        /*02d2*/ 	.byte	0x06
	.zero		1


	//   ....[14]....
        /*02d4*/ 	.word	0x00000690
        /*02d8*/ 	.word	0x000000ff
        /*02dc*/ 	.word	0x00032488
        /*02e0*/ 	.short	0x0100
        /*02e2*/ 	.byte	0x06
	.zero		1


	//   ....[15]....
        /*02e4*/ 	.word	0x000007c0
        /*02e8*/ 	.word	0x000000ff
        /*02ec*/ 	.word	0x00032490
        /*02f0*/ 	.short	0x0100
        /*02f2*/ 	.byte	0x08
	.zero		1


	//   ....[16]....
        /*02f4*/ 	.word	0x000007d0
        /*02f8*/ 	.word	0x000000ff
        /*02fc*/ 	.word	0x000324a0
        /*0300*/ 	.short	0x0100
        /*0302*/ 	.byte	0x08
	.zero		1


	//   ....[17]....
        /*0304*/ 	.word	0x000007e0
        /*0308*/ 	.word	0x000000ff
        /*030c*/ 	.word	0x00032498
        /*0310*/ 	.short	0x0100
        /*0312*/ 	.byte	0x08
	.zero		1


	//   ....[18]....
        /*0314*/ 	.word	0x000007f0
        /*0318*/ 	.word	0x000000ff
        /*031c*/ 	.word	0x000324a8
        /*0320*/ 	.short	0x0100
        /*0322*/ 	.byte	0x08
	.zero		1


	//   ....[19]....
        /*0324*/ 	.word	0x00000920
        /*0328*/ 	.word	0x000000ff
        /*032c*/ 	.word	0x000324b0
        /*0330*/ 	.short	0x0100
        /*0332*/ 	.byte	0x08
	.zero		1


	//   ....[20]....
        /*0334*/ 	.word	0x00000930
        /*0338*/ 	.word	0x000000ff
        /*033c*/ 	.word	0x000324c0
        /*0340*/ 	.short	0x0100
        /*0342*/ 	.byte	0x08
	.zero		1


	//   ....[21]....
        /*0344*/ 	.word	0x00000940
        /*0348*/ 	.word	0x000000ff
        /*034c*/ 	.word	0x000324b8
        /*0350*/ 	.short	0x0100
        /*0352*/ 	.byte	0x08
	.zero		1


	//   ....[22]....
        /*0354*/ 	.word	0x00000950
        /*0358*/ 	.word	0x000000ff
        /*035c*/ 	.word	0x000324c8
        /*0360*/ 	.short	0x0100
        /*0362*/ 	.byte	0x08
	.zero		1


	//   ....[23]....
        /*0364*/ 	.word	0x00001120
        /*0368*/ 	.word	0x000000ff
        /*036c*/ 	.word	0x00032400
        /*0370*/ 	.short	0x010a
        /*0372*/ 	.byte	0x29
	.zero		1


	//   ....[24]....
        /*0374*/ 	.word	0x000011d0
        /*0378*/ 	.word	0x000000ff
        /*037c*/ 	.word	0x00032430
        /*0380*/ 	.short	0x010a
        /*0382*/ 	.byte	0x1a
	.zero		1


	//   ....[25]....
        /*0384*/ 	.word	0x00001210
        /*0388*/ 	.word	0x000000ff
        /*038c*/ 	.word	0x00032430
        /*0390*/ 	.short	0x010a
        /*0392*/ 	.byte	0x1a
	.zero		1


	//   ....[26]....
        /*0394*/ 	.word	0x00001470
        /*0398*/ 	.word	0x000000ff
        /*039c*/ 	.word	0x00032410
        /*03a0*/ 	.short	0x010a
        /*03a2*/ 	.byte	0x29
	.zero		1


	//   ....[27]....
        /*03a4*/ 	.word	0x000014b0
        /*03a8*/ 	.word	0x000000ff
        /*03ac*/ 	.word	0x00032450
        /*03b0*/ 	.short	0x010a
        /*03b2*/ 	.byte	0x1a
	.zero		1


	//   ....[28]....
        /*03b4*/ 	.word	0x000014f0
        /*03b8*/ 	.word	0x000000ff
        /*03bc*/ 	.word	0x00032450
        /*03c0*/ 	.short	0x010a
        /*03c2*/ 	.byte	0x1a
	.zero		1


	//   ....[29]....
        /*03c4*/ 	.word	0x00002d30
        /*03c8*/ 	.word	0x00000018
        /*03cc*/ 	.word	0x00000000
        /*03d0*/ 	.short	0x0101
        /*03d2*/ 	.byte	0x3f
	.zero		1


	//   ....[30]....
        /*03d4*/ 	.word	0x00003850
        /*03d8*/ 	.word	0x0000000c
        /*03dc*/ 	.word	0x00000000
        /*03e0*/ 	.short	0x0101
        /*03e2*/ 	.byte	0x3f
	.zero		1


	//   ....[31]....
        /*03e4*/ 	.word	0x00003990
        /*03e8*/ 	.word	0x000000ff
        /*03ec*/ 	.word	0x00032430
        /*03f0*/ 	.short	0x010a
        /*03f2*/ 	.byte	0x1d
	.zero		1


	//   ....[32]....
        /*03f4*/ 	.word	0x000039d0
        /*03f8*/ 	.word	0x000000ff
        /*03fc*/ 	.word	0x00032430
        /*0400*/ 	.short	0x010a
        /*0402*/ 	.byte	0x1d
	.zero		1


	//   ....[33]....
        /*0404*/ 	.word	0x00003b50
        /*0408*/ 	.word	0x000000ff
        /*040c*/ 	.word	0x00032450
        /*0410*/ 	.short	0x010a
        /*0412*/ 	.byte	0x1d
	.zero		1


	//   ....[34]....
        /*0414*/ 	.word	0x00003b90
        /*0418*/ 	.word	0x000000ff
        /*041c*/ 	.word	0x00032450
        /*0420*/ 	.short	0x010a
        /*0422*/ 	.byte	0x1d
	.zero		1


	//   ....[35]....
        /*0424*/ 	.word	0x00004eb0
        /*0428*/ 	.word	0x00000098
        /*042c*/ 	.word	0x00000000
        /*0430*/ 	.short	0x0101
        /*0432*/ 	.byte	0x3f
	.zero		1


	//   ....[36]....
        /*0434*/ 	.word	0x00006240
        /*0438*/ 	.word	0x000000c4
        /*043c*/ 	.word	0x00000000
        /*0440*/ 	.short	0x0101
        /*0442*/ 	.byte	0x3f
	.zero		1


	//   ....[37]....
        /*0444*/ 	.word	0x00007be0
        /*0448*/ 	.word	0x000000ff
        /*044c*/ 	.word	0x00000000
        /*0450*/ 	.short	0x0101
        /*0452*/ 	.byte	0x06
	.zero		1


	//   ....[38]....
        /*0454*/ 	.word	0x00008870
        /*0458*/ 	.word	0x00000005
        /*045c*/ 	.word	0x00032440
        /*0460*/ 	.short	0x010a
        /*0462*/ 	.byte	0x3f
	.zero		1


	//   ....[39]....
        /*0464*/ 	.word	0x00008e50
        /*0468*/ 	.word	0x0000000a
        /*046c*/ 	.word	0x00032420
        /*0470*/ 	.short	0x010a
        /*0472*/ 	.byte	0x3f
	.zero		1


	//   ....[40]....
        /*0474*/ 	.word	0x00008f10
        /*0478*/ 	.word	0x00000008
        /*047c*/ 	.word	0x00032460
        /*0480*/ 	.short	0x010a
        /*0482*/ 	.byte	0x3f
	.zero		1


	//   ....[41]....
        /*0484*/ 	.word	0x000094c0
        /*0488*/ 	.word	0x00000002
        /*048c*/ 	.word	0x00032440
        /*0490*/ 	.short	0x010a
        /*0492*/ 	.byte	0x3f
	.zero		1


	//   ....[42]....
        /*0494*/ 	.word	0x00009690
        /*0498*/ 	.word	0x00000002
        /*049c*/ 	.word	0x00032460
        /*04a0*/ 	.short	0x010a
        /*04a2*/ 	.byte	0x3f
	.zero		1


	//   ....[43]....
        /*04a4*/ 	.word	0x00009bc0
        /*04a8*/ 	.word	0x00000003
        /*04ac*/ 	.word	0x00032440
        /*04b0*/ 	.short	0x010a
        /*04b2*/ 	.byte	0x3f
	.zero		1


	//   ....[44]....
        /*04b4*/ 	.word	0x00009d90
        /*04b8*/ 	.word	0x00000003
        /*04bc*/ 	.word	0x00032460
        /*04c0*/ 	.short	0x010a
        /*04c2*/ 	.byte	0x3f
	.zero		1


	//   ....[45]....
        /*04c4*/ 	.word	0x0000a260
        /*04c8*/ 	.word	0x00000003
        /*04cc*/ 	.word	0x00032440
        /*04d0*/ 	.short	0x010a
        /*04d2*/ 	.byte	0x3f
	.zero		1


	//   ....[46]....
        /*04d4*/ 	.word	0x0000a430
        /*04d8*/ 	.word	0x00000003
        /*04dc*/ 	.word	0x00032460
        /*04e0*/ 	.short	0x010a
        /*04e2*/ 	.byte	0x3f
	.zero		1


	//   ....[47]....
        /*04e4*/ 	.word	0x0000a870
        /*04e8*/ 	.word	0x00000000
        /*04ec*/ 	.word	0x00032420
        /*04f0*/ 	.short	0x010a
        /*04f2*/ 	.byte	0x3f
	.zero		1


	//   ....[48]....
        /*04f4*/ 	.word	0x0000aa10
        /*04f8*/ 	.word	0x00000006
        /*04fc*/ 	.word	0x00000000
        /*0500*/ 	.short	0x010a
        /*0502*/ 	.byte	0x3f
	.zero		1


	//   ....[49]....
        /*0504*/ 	.word	0x0000aa80
        /*0508*/ 	.word	0x00000003
        /*050c*/ 	.word	0x00000000
        /*0510*/ 	.short	0x010a
        /*0512*/ 	.byte	0x3f
	.zero		1


	//   ....[50]....
        /*0514*/ 	.word	0x0000aae0
        /*0518*/ 	.word	0x00000010
        /*051c*/ 	.word	0x00000000
        /*0520*/ 	.short	0x010a
        /*0522*/ 	.byte	0x3f
	.zero		1


	//   ....[51]....
        /*0524*/ 	.word	0x0000ab10
        /*0528*/ 	.word	0x00000003
        /*052c*/ 	.word	0x00000000
        /*0530*/ 	.short	0x010a
        /*0532*/ 	.byte	0x3f
	.zero		1


	//   ....[52]....
        /*0534*/ 	.word	0x0000ab80
        /*0538*/ 	.word	0x00000003
        /*053c*/ 	.word	0x00032400
        /*0540*/ 	.short	0x010a
        /*0542*/ 	.byte	0x3f
	.zero		1


	//   ....[53]....
        /*0544*/ 	.word	0x0000abe0
        /*0548*/ 	.word	0x00000004
        /*054c*/ 	.word	0x00032430
        /*0550*/ 	.short	0x010a
        /*0552*/ 	.byte	0x3f
	.zero		1


	//   ....[54]....
        /*0554*/ 	.word	0x0000ac40
        /*0558*/ 	.word	0x00000005
        /*055c*/ 	.word	0x00032410
        /*0560*/ 	.short	0x010a
        /*0562*/ 	.byte	0x3f
	.zero		1


	//   ....[55]....
        /*0564*/ 	.word	0x0000aca0
        /*0568*/ 	.word	0x00000000
        /*056c*/ 	.word	0x00032450
        /*0570*/ 	.short	0x010a
        /*0572*/ 	.byte	0x3f
	.zero		1


	//   ....[56]....
        /*0574*/ 	.word	0x0000ad00
        /*0578*/ 	.word	0x00000006
        /*057c*/ 	.word	0x00032430
        /*0580*/ 	.short	0x010a
        /*0582*/ 	.byte	0x3f
	.zero		1


	//   ....[57]....
        /*0584*/ 	.word	0x0000ad60
        /*0588*/ 	.word	0x00000006
        /*058c*/ 	.word	0x00032450
        /*0590*/ 	.short	0x010a
        /*0592*/ 	.byte	0x3f
	.zero		1


	//   ....[58]....
        /*0594*/ 	.word	0x0000af00
        /*0598*/ 	.word	0x00000005
        /*059c*/ 	.word	0x00032440
        /*05a0*/ 	.short	0x010a
        /*05a2*/ 	.byte	0x3f
	.zero		1


	//   ....[59]....
        /*05a4*/ 	.word	0x0000af80
        /*05a8*/ 	.word	0x00000008
        /*05ac*/ 	.word	0x00032420
        /*05b0*/ 	.short	0x010a
        /*05b2*/ 	.byte	0x3f
	.zero		1


	//   ....[60]....
        /*05b4*/ 	.word	0x0000afd0
        /*05b8*/ 	.word	0x00000008
        /*05bc*/ 	.word	0x00032460
        /*05c0*/ 	.short	0x010a
        /*05c2*/ 	.byte	0x3f
	.zero		1


	//   ....[61]....
        /*05c4*/ 	.word	0x0000b020
        /*05c8*/ 	.word	0x00000002
        /*05cc*/ 	.word	0x00032440
        /*05d0*/ 	.short	0x010a
        /*05d2*/ 	.byte	0x3f
	.zero		1


	//   ....[62]....
        /*05d4*/ 	.word	0x0000b070
        /*05d8*/ 	.word	0x00000002
        /*05dc*/ 	.word	0x00032460
        /*05e0*/ 	.short	0x010a
        /*05e2*/ 	.byte	0x3f
	.zero		1


	//   ....[63]....
        /*05e4*/ 	.word	0x0000b0c0
        /*05e8*/ 	.word	0x00000003
        /*05ec*/ 	.word	0x00032440
        /*05f0*/ 	.short	0x010a
        /*05f2*/ 	.byte	0x3f
	.zero		1


	//   ....[64]....
        /*05f4*/ 	.word	0x0000b110
        /*05f8*/ 	.word	0x00000003
        /*05fc*/ 	.word	0x00032460
        /*0600*/ 	.short	0x010a
        /*0602*/ 	.byte	0x3f
	.zero		1


	//   ....[65]....
        /*0604*/ 	.word	0x0000b160
        /*0608*/ 	.word	0x00000003
        /*060c*/ 	.word	0x00032440
        /*0610*/ 	.short	0x010a
        /*0612*/ 	.byte	0x3f
	.zero		1


	//   ....[66]....
        /*0614*/ 	.word	0x0000b1b0
        /*0618*/ 	.word	0x00000003
        /*061c*/ 	.word	0x00032460
        /*0620*/ 	.short	0x010a
        /*0622*/ 	.byte	0x3f
	.zero		1


	//   ....[67]....
        /*0624*/ 	.word	0x0000b200
        /*0628*/ 	.word	0x00000000
        /*062c*/ 	.word	0x00032420
        /*0630*/ 	.short	0x010a
        /*0632*/ 	.byte	0x3f
	.zero		1


	//   ....[68]....
        /*0634*/ 	.word	0x0000b3a0
        /*0638*/ 	.word	0x00000006
        /*063c*/ 	.word	0x00000000
        /*0640*/ 	.short	0x010a
        /*0642*/ 	.byte	0x3f
	.zero		1


	//   ....[69]....
        /*0644*/ 	.word	0x0000b3f0
        /*0648*/ 	.word	0x00000003
        /*064c*/ 	.word	0x00000000
        /*0650*/ 	.short	0x010a
        /*0652*/ 	.byte	0x3f
	.zero		1


	//   ....[70]....
        /*0654*/ 	.word	0x0000b440
        /*0658*/ 	.word	0x00000010
        /*065c*/ 	.word	0x00000000
        /*0660*/ 	.short	0x010a
        /*0662*/ 	.byte	0x3f
	.zero		1


	//----- nvinfo : EIATTR_NUM_MBARRIERS
	.align		4
.L_1177:
        /*0664*/ 	.byte	0x03, 0x38
        /*0666*/ 	.short	0x0017


	//----- nvinfo : EIATTR_EXIT_INSTR_OFFSETS
	.align		4
        /*0668*/ 	.byte	0x04, 0x1c
        /*066a*/ 	.short	(.L_1179 - .L_1178)


	//   ....[0]....
.L_1178:
        /*066c*/ 	.word	0x00000a80


	//   ....[1]....
        /*0670*/ 	.word	0x00007c90


	//   ....[2]....
        /*0674*/ 	.word	0x00007cf0


	//   ....[3]....
        /*0678*/ 	.word	0x0000ab60


	//----- nvinfo : EIATTR_MAX_THREADS
	.align		4
.L_1179:
        /*067c*/ 	.byte	0x04, 0x05
        /*067e*/ 	.short	(.L_1181 - .L_1180)
.L_1180:
        /*0680*/ 	.word	0x00000180
        /*0684*/ 	.word	0x00000001
        /*0688*/ 	.word	0x00000001


	//----- nvinfo : EIATTR_CRS_STACK_SIZE
	.align		4
.L_1181:
        /*068c*/ 	.byte	0x04, 0x1e
        /*068e*/ 	.short	(.L_1183 - .L_1182)
.L_1182:
        /*0690*/ 	.word	0x00000000


	//----- nvinfo : EIATTR_CBANK_PARAM_SIZE
	.align		4
.L_1183:
        /*0694*/ 	.byte	0x03, 0x19
        /*0696*/ 	.short	0x0cf0


	//----- nvinfo : EIATTR_PARAM_CBANK
	.align		4
        /*0698*/ 	.byte	0x04, 0x0a
        /*069a*/ 	.short	(.L_1185 - .L_1184)
	.align		4
.L_1184:
        /*069c*/ 	.word	index@(.nv.constant0._ZN7cutlass13device_kernelIN5flash11enable_sm90INS1_16FlashAttnFwdSm90INS1_25CollectiveMainloopFwdSm90ILi2EN4cute5tupleIJNS5_1CILi1EEES8_S8_EEENS6_IJNS7_ILi128EEENS7_ILi96EEENS7_ILi64EEEEEELi256ENS_6half_tEfNS_4arch4Sm90ELb0ELb0ELb1ELb0ELb0ELb0ELb1ELb1ELb0ELb0ELb0ELb0EEENS1_21CollectiveEpilogueFwdINS6_IJSA_NS7_ILi256EEESB_EEES9_SE_SG_Li256ELb0ELb0ELb0ELb0EEENS1_29StaticPersistentTileSchedulerILb0EEEEEEEEEvNT_6ParamsE)
        /*06a0*/ 	.short	0x0210
        /*06a2*/ 	.short	0x0cf0


	//----- nvinfo : EIATTR_SW_WAR
	.align		4
.L_1185:
        /*06a4*/ 	.byte	0x04, 0x36
        /*06a6*/ 	.short	(.L_1187 - .L_1186)
.L_1186:
        /*06a8*/ 	.word	0x00000008
.L_1187:


//--------------------- .nv.info._ZN7cutlass13device_kernelIN5flash11enable_sm90INS1_16FlashAttnFwdSm90INS1_25CollectiveMainloopFwdSm90ILi2EN4cute5tupleIJNS5_1CILi1EEES8_S8_EEENS6_IJNS7_ILi128EEENS7_ILi96EEENS7_ILi64EEEEEELi256ENS_6half_tEfNS_4arch4Sm90ELb0ELb0ELb1ELb1ELb0ELb0ELb0ELb1ELb0ELb0ELb0ELb0EEENS1_21CollectiveEpilogueFwdINS6_IJSA_NS7_ILi256EEESB_EEES9_SE_SG_Li256ELb1ELb0ELb0ELb0EEENS1_36VarlenDynamicPersistentTileSchedulerILi128ELi96ELi256ELi32ELb0ELb0ELb1ELb0ELb1ELb1EEEEEEEEEvNT_6ParamsE --------------------------
	.section	.nv.info._ZN7cutlass13device_kernelIN5flash11enable_sm90INS1_16FlashAttnFwdSm90INS1_25CollectiveMainloopFwdSm90ILi2EN4cute5tupleIJNS5_1CILi1EEES8_S8_EEENS6_IJNS7_ILi128EEENS7_ILi96EEENS7_ILi64EEEEEELi256ENS_6half_tEfNS_4arch4Sm90ELb0ELb0ELb1ELb1ELb0ELb0ELb0ELb1ELb0ELb0ELb0ELb0EEENS1_21CollectiveEpilogueFwdINS6_IJSA_NS7_ILi256EEESB_EEES9_SE_SG_Li256ELb1ELb0ELb0ELb0EEENS1_36VarlenDynamicPersistentTileSchedulerILi128ELi96ELi256ELi32ELb0ELb0ELb1ELb0ELb1ELb1EEEEEEEEEvNT_6ParamsE,"",@"SHT_CUDA_INFO"
	.sectionflags	@""
	.align	4


	//----- nvinfo : EIATTR_CUDA_API_VERSION
	.align		4
        /*0000*/ 	.byte	0x04, 0x37
        /*0002*/ 	.short	(.L_1189 - .L_1188)
.L_1188:
        /*0004*/ 	.word	0x00000082


	//----- nvinfo : EIATTR_KPARAM_INFO
	.align		4
.L_1189:
        /*0008*/ 	.byte	0x04, 0x17
        /*000a*/ 	.short	(.L_1191 - .L_1190)
.L_1190:
        /*000c*/ 	.word	0x00000000
        /*0010*/ 	.short	0x0000
        /*0012*/ 	.short	0x0070
        /*0014*/ 	.byte	0x00, 0xf0, 0x01, 0x28


	//----- nvinfo : EIATTR_SPARSE_MMA_MASK
	.align		4
.L_1191:
        /*0018*/ 	.byte	0x03, 0x50
        /*001a*/ 	.short	0x0000


	//----- nvinfo : EIATTR_MAXREG_COUNT
	.align		4
        /*001c*/ 	.byte	0x03, 0x1b
        /*001e*/ 	.short	0x00a8


	//----- nvinfo : EIATTR_NUM_BARRIERS
	.align		4
        /*0020*/ 	.byte	0x02, 0x4c
        /*0022*/ 	.byte	0x10
	.zero		1


	//----- nvinfo : EIATTR_EXTERNS
	.align		4
        /*0024*/ 	.byte	0x04, 0x0f
        /*0026*/ 	.short	(.L_1193 - .L_1192)


	//   ....[0]....
	.align		4
.L_1192:
        /*0028*/ 	.word	index@(__assertfail)


	//----- nvinfo : EIATTR_ANNOTATIONS
	.align		4
.L_1193:
        /*002c*/ 	.byte	0x04, 0x55
        /*002e*/ 	.short	(.L_1195 - .L_1194)


	//   ....[0]....
.L_1194:
        /* <DEDUP_REMOVED lines=31> */


	//----- nvinfo : EIATTR_MERCURY_ISA_VERSION
	.align		4
.L_1195:
        /*0210*/ 	.byte	0x03, 0x5f
        /*0212*/ 	.short	0x0101


	//----- nvinfo : EIATTR_UNUSED_LOAD_BYTE_OFFSET
	.align		4
        /*0214*/ 	.byte	0x04, 0x44
        /*0216*/ 	.short	(.L_1197 - .L_1196)


	//   ....[0]....
.L_1196:
        /*0218*/ 	.word	0x00000a50
        /*021c*/ 	.word	0x0000fff0


	//   ....[1]....
        /*0220*/ 	.word	0x00006600
        /*0224*/ 	.word	0x0000fff0


	//----- nvinfo : EIATTR_INT_WARP_WIDE_INSTR_OFFSETS
	.align		4
.L_1197:
        /*0228*/ 	.byte	0x04, 0x31
        /*022a*/ 	.short	(.L_1199 - .L_1198)


	//   ....[0]....
.L_1198:
        /*022c*/ 	.word	0x00000160


	//   ....[1]....
        /*0230*/ 	.word	0x000001a0


	//   ....[2]....
        /*0234*/ 	.word	0x00000210


	//   ....[3]....
        /*0238*/ 	.word	0x00009f20


	//   ....[4]....
        /*023c*/ 	.word	0x00009fb0


	//   ....[5]....
        /*0240*/ 	.word	0x0000a430


	//   ....[6]....
        /*0244*/ 	.word	0x0000a460


	//   ....[7]....
        /*0248*/ 	.word	0x0000c890


	//   ....[8]....
        /*024c*/ 	.word	0x0000c920


	//----- nvinfo : EIATTR_COOP_GROUP_MASK_REGIDS
	.align		4
.L_1199:
        /*0250*/ 	.byte	0x04, 0x29
        /*0252*/ 	.short	(.L_1201 - .L_1200)


	//   ....[0]....
.L_1200:
        /*0254*/ 	.word	0xffffffff


	//   ....[1]....
        /*0258*/ 	.word	0xffffffff


	//   ....[2]....
        /*025c*/ 	.word	0xffffffff


	//   ....[3]....
        /*0260*/ 	.word	0xffffffff


	//   ....[4]....
        /*0264*/ 	.word	0xffffffff


	//   ....[5]....
        /*0268*/ 	.word	0xffffffff


	//   ....[6]....
        /*026c*/ 	.word	0xffffffff


	//   ....[7]....
        /*0270*/ 	.word	0xffffffff


	//   ....[8]....
        /*0274*/ 	.word	0xffffffff


	//   ....[9]....
        /*0278*/ 	.word	0xffffffff


	//   ....[10]....
        /*027c*/ 	.word	0xffffffff


	//   ....[11]....
        /*0280*/ 	.word	0xffffffff


	//   ....[12]....
        /*0284*/ 	.word	0xffffffff


	//   ....[13]....
        /*0288*/ 	.word	0xffffffff


	//   ....[14]....
        /*028c*/ 	.word	0xffffffff


	//   ....[15]....
        /*0290*/ 	.word	0xffffffff


	//   ....[16]....
        /*0294*/ 	.word	0xffffffff


	//   ....[17]....
        /*0298*/ 	.word	0xffffffff


	//   ....[18]....
        /*029c*/ 	.word	0xffffffff


	//   ....[19]....
        /*02a0*/ 	.word	0xffffffff


	//   ....[20]....
        /*02a4*/ 	.word	0xffffffff


	//   ....[21]....
        /*02a8*/ 	.word	0xffffffff


	//   ....[22]....
        /*02ac*/ 	.word	0xffffffff


	//   ....[23]....
        /*02b0*/ 	.word	0xffffffff


	//   ....[24]....
        /*02b4*/ 	.word	0xffffffff


	//   ....[25]....
        /*02b8*/ 	.word	0xffffffff


	//   ....[26]....
        /*02bc*/ 	.word	0xffffffff


	//   ....[27]....
        /*02c0*/ 	.word	0xffffffff


	//   ....[28]....
        /*02c4*/ 	.word	0xffffffff


	//   ....[29]....
        /*02c8*/ 	.word	0xffffffff


	//   ....[30]....
        /*02cc*/ 	.word	0xffffffff


	//   ....[31]....
        /*02d0*/ 	.word	0xffffffff


	//   ....[32]....
        /*02d4*/ 	.word	0xffffffff


	//   ....[33]....
        /*02d8*/ 	.word	0xffffffff


	//   ....[34]....
        /*02dc*/ 	.word	0xffffffff


	//   ....[35]....
        /*02e0*/ 	.word	0xffffffff


	//   ....[36]....
        /*02e4*/ 	.word	0xffffffff


	//   ....[37]....
        /*02e8*/ 	.word	0xffffffff


	//   ....[38]....
        /*02ec*/ 	.word	0xffffffff


	//   ....[39]....
        /*02f0*/ 	.word	0xffffffff


	//   ....[40]....
        /*02f4*/ 	.word	0xffffffff


	//   ....[41]....
        /*02f8*/ 	.word	0xffffffff


	//   ....[42]....
        /*02fc*/ 	.word	0xffffffff


	//   ....[43]....
        /*0300*/ 	.word	0xffffffff


	//   ....[44]....
        /*0304*/ 	.word	0xffffffff


	//   ....[45]....
        /*0308*/ 	.word	0xffffffff


	//   ....[46]....
        /*030c*/ 	.word	0xffffffff


	//   ....[47]....
        /*0310*/ 	.word	0xffffffff


	//   ....[48]....
        /*0314*/ 	.word	0xffffffff


	//   ....[49]....
        /*0318*/ 	.word	0xffffffff


	//   ....[50]....
        /*031c*/ 	.word	0xffffffff


	//   ....[51]....
        /*0320*/ 	.word	0xffffffff


	//   ....[52]....
        /*0324*/ 	.word	0xffffffff


	//   ....[53]....
        /*0328*/ 	.word	0xffffffff


	//   ....[54]....
        /*032c*/ 	.word	0x0500000f


	//   ....[55]....
        /*0330*/ 	.word	0x0500000f


	//   ....[56]....
        /*0334*/ 	.word	0x0500000f


	//   ....[57]....
        /*0338*/ 	.word	0x0500000f


	//   ....[58]....
        /*033c*/ 	.word	0x0500000f


	//   ....[59]....
        /*0340*/ 	.word	0x0500000f


	//   ....[60]....
        /*0344*/ 	.word	0x0500000f


	//   ....[61]....
        /*0348*/ 	.word	0x0500000f


	//   ....[62]....
        /*034c*/ 	.word	0x0500000f


	//   ....[63]....
        /*0350*/ 	.word	0x0500000f


	//   ....[64]....
        /*0354*/ 	.word	0x0500000f


	//   ....[65]....
        /*0358*/ 	.word	0x0500000f


	//   ....[66]....
        /*035c*/ 	.word	0x0500000f


	//   ....[67]....
        /*0360*/ 	.word	0x0500000f


	//   ....[68]....
        /*0364*/ 	.word	0x0500000f


	//   ....[69]....
        /*0368*/ 	.word	0x0500000f


	//   ....[70]....
        /*036c*/ 	.word	0x0500000f


	//   ....[71]....
        /*0370*/ 	.word	0x0500000f


	//   ....[72]....
        /*0374*/ 	.word	0x0500000f


	//----- nvinfo : EIATTR_COOP_GROUP_INSTR_OFFSETS
	.align		4
.L_1201:
        /*0378*/ 	.byte	0x04, 0x28
        /*037a*/ 	.short	(.L_1203 - .L_1202)


	//   ....[0]....
.L_1202:
        /*037c*/ 	.word	0x00000070


	//   ....[1]....
        /*0380*/ 	.word	0x00000170


	//   ....[2]....
        /*0384*/ 	.word	0x000001c0


	//   ....[3]....
        /*0388*/ 	.word	0x000003f0


	//   ....[4]....
        /*038c*/ 	.word	0x00000550


	//   ....[5]....
        /*0390*/ 	.word	0x00000670


	//   ....[6]....
        /*0394*/ 	.word	0x000007d0


	//   ....[7]....
        /*0398*/ 	.word	0x00001560


	//   ....[8]....
        /*039c*/ 	.word	0x00002700


	//   ....[9]....
        /*03a0*/ 	.word	0x00002790


	//   ....[10]....
        /*03a4*/ 	.word	0x00002bd0


	//   ....[11]....
        /*03a8*/ 	.word	0x00002c40


	//   ....[12]....
        /*03ac*/ 	.word	0x00004170


	//   ....[13]....
        /*03b0*/ 	.word	0x000041e0


	//   ....[14]....
        /*03b4*/ 	.word	0x00004650


	//   ....[15]....
        /*03b8*/ 	.word	0x00004810


	//   ....[16]....
        /*03bc*/ 	.word	0x00005b90


	//   ....[17]....
        /*03c0*/ 	.word	0x00005c10


	//   ....[18]....
        /*03c4*/ 	.word	0x00005c60


	//   ....[19]....
        /*03c8*/ 	.word	0x00005c80


	//   ....[20]....
        /*03cc*/ 	.word	0x00009090


	//   ....[21]....
        /*03d0*/ 	.word	0x00009220


	//   ....[22]....
        /*03d4*/ 	.word	0x00009250


	//   ....[23]....
        /*03d8*/ 	.word	0x00009290


	//   ....[24]....
        /*03dc*/ 	.word	0x000092f0


	//   ....[25]....
        /*03e0*/ 	.word	0x00009350


	//   ....[26]....
        /*03e4*/ 	.word	0x00009390


	//   ....[27]....
        /*03e8*/ 	.word	0x00009540


	//   ....[28]....
        /*03ec*/ 	.word	0x000095a0


	//   ....[29]....
        /*03f0*/ 	.word	0x000095e0


	//   ....[30]....
        /*03f4*/ 	.word	0x00009620


	//   ....[31]....
        /*03f8*/ 	.word	0x00009650


	//   ....[32]....
        /*03fc*/ 	.word	0x00009680


	//   ....[33]....
        /*0400*/ 	.word	0x00009710


	//   ....[34]....
        /*0404*/ 	.word	0x00009740


	//   ....[35]....
        /*0408*/ 	.word	0x000097d0


	//   ....[36]....
        /*040c*/ 	.word	0x0000c9b0


	//   ....[37]....
        /*0410*/ 	.word	0x0000c9c0


	//   ....[38]....
        /*0414*/ 	.word	0x0000cad0


	//   ....[39]....
        /*0418*/ 	.word	0x0000cb30


	//   ....[40]....
        /*041c*/ 	.word	0x0000cb70


	//   ....[41]....
        /*0420*/ 	.word	0x0000cbb0


	//   ....[42]....
        /*0424*/ 	.word	0x0000cbe0


	//   ....[43]....
        /*0428*/ 	.word	0x0000cc10


	//   ....[44]....
        /*042c*/ 	.word	0x0000cda0


	//   ....[45]....
        /*0430*/ 	.word	0x0000ce00


	//   ....[46]....
        /*0434*/ 	.word	0x0000ce40


	//   ....[47]....
        /*0438*/ 	.word	0x0000ce80


	//   ....[48]....
        /*043c*/ 	.word	0x0000ceb0


	//   ....[49]....
        /*0440*/ 	.word	0x0000cee0


	//   ....[50]....
        /*0444*/ 	.word	0x0000cfa0


	//   ....[51]....
        /*0448*/ 	.word	0x0000cfc0


	//   ....[52]....
        /*044c*/ 	.word	0x0000d030


	//   ....[53]....
        /*0450*/ 	.word	0x0000d480


	//   ....[54]....
        /*0454*/ 	.word	0x0000d980


	//   ....[55]....
        /*0458*/ 	.word	0x0000dda0


	//   ....[56]....
        /*045c*/ 	.word	0x0000de30


	//   ....[57]....
        /*0460*/ 	.word	0x0000ded0


	//   ....[58]....
        /*0464*/ 	.word	0x0000df80


	//   ....[59]....
        /*0468*/ 	.word	0x0000e000


	//   ....[60]....
        /*046c*/ 	.word	0x0000e080


	//   ....[61]....
        /*0470*/ 	.word	0x0000e100


	//   ....[62]....
        /*0474*/ 	.word	0x0000e180


	//   ....[63]....
        /*0478*/ 	.word	0x0000e210


	//   ....[64]....
        /*047c*/ 	.word	0x0000e2c0


	//   ....[65]....
        /*0480*/ 	.word	0x0000e340


	//   ....[66]....
        /*0484*/ 	.word	0x0000e3c0


	//   ....[67]....
        /*0488*/ 	.word	0x0000e440


	//   ....[68]....
        /*048c*/ 	.word	0x0000e4c0


	//   ....[69]....
        /*0490*/ 	.word	0x0000e530


	//   ....[70]....
        /*0494*/ 	.word	0x0000e5d0


	//   ....[71]....
        /*0498*/ 	.word	0x0000e660


	//   ....[72]....
        /*049c*/ 	.word	0x0000e780


	//----- nvinfo : EIATTR_REG_RECONFIG
	.align		4
.L_1203:
        /*04a0*/ 	.byte	0x01, 0x54
	.zero		2


	//----- nvinfo : EIATTR_SYSCALL_OFFSETS
	.align		4
        /*04a4*/ 	.byte	0x04, 0x46
        /*04a6*/ 	.short	(.L_1205 - .L_1204)


	//   ....[0]....
.L_1204:
        /*04a8*/ 	.word	0x00001740


	//   ....[1]....
        /*04ac*/ 	.word	0x0000a140


	//   ....[2]....
        /*04b0*/ 	.word	0x0000a280


	//   ....[3]....
        /*04b4*/ 	.word	0x0000a380


	//----- nvinfo : EIATTR_MBARRIER_INSTR_OFFSETS
	.align		4
.L_1205:
        /*04b8*/ 	.byte	0x04, 0x39
        /*04ba*/ 	.short	(.L_1207 - .L_1206)


	//   ....[0]....
.L_1206:
        /*04bc*/ 	.word	0x000002a0
        /*04c0*/ 	.word	0x000000ff
        /*04c4*/ 	.word	0x00022800
        /*04c8*/ 	.short	0x0100
        /*04ca*/ 	.byte	0x08
	.zero		1


	//   ....[1]....
        /*04cc*/ 	.word	0x000002b0
        /*04d0*/ 	.word	0x000000ff
        /*04d4*/ 	.word	0x00022820
        /*04d8*/ 	.short	0x0100
        /*04da*/ 	.byte	0x08
	.zero		1


	//   ....[2]....
        /*04dc*/ 	.word	0x000003a0
        /*04e0*/ 	.word	0x000000ff
        /*04e4*/ 	.word	0x00022830
        /*04e8*/ 	.short	0x0100
        /*04ea*/ 	.byte	0x08
	.zero		1


	//   ....[3]....
        /*04ec*/ 	.word	0x000003b0
        /*04f0*/ 	.word	0x000000ff
        /*04f4*/ 	.word	0x00022840
        /*04f8*/ 	.short	0x0100
        /*04fa*/ 	.byte	0x08
	.zero		1


	//   ....[4]....
        /*04fc*/ 	.word	0x000003c0
        /*0500*/ 	.word	0x000000ff
        /*0504*/ 	.word	0x00022838
        /*0508*/ 	.short	0x0100
        /*050a*/ 	.byte	0x08
	.zero		1


	//   ....[5]....
        /*050c*/ 	.word	0x000003d0
        /*0510*/ 	.word	0x000000ff
        /*0514*/ 	.word	0x00022848
        /*0518*/ 	.short	0x0100
        /*051a*/ 	.byte	0x08
	.zero		1


	//   ....[6]....
        /*051c*/ 	.word	0x00000500
        /*0520*/ 	.word	0x000000ff
        /*0524*/ 	.word	0x00022850
        /*0528*/ 	.short	0x0100
        /*052a*/ 	.byte	0x08
	.zero		1


	//   ....[7]....
        /*052c*/ 	.word	0x00000510
        /*0530*/ 	.word	0x000000ff
        /*0534*/ 	.word	0x00022860
        /*0538*/ 	.short	0x0100
        /*053a*/ 	.byte	0x08
	.zero		1


	//   ....[8]....
        /*053c*/ 	.word	0x00000520
        /*0540*/ 	.word	0x000000ff
        /*0544*/ 	.word	0x00022858
        /*0548*/ 	.short	0x0100
        /*054a*/ 	.byte	0x08
	.zero		1


	//   ....[9]....
        /*054c*/ 	.word	0x00000530
        /*0550*/ 	.word	0x000000ff
        /*0554*/ 	.word	0x00022868
        /*0558*/ 	.short	0x0100
        /*055a*/ 	.byte	0x08
	.zero		1


	//   ....[10]....
        /*055c*/ 	.word	0x00000620
        /*0560*/ 	.word	0x000000ff
        /*0564*/ 	.word	0x00022870
        /*0568*/ 	.short	0x0100
        /*056a*/ 	.byte	0x06
	.zero		1


	//   ....[11]....
        /*056c*/ 	.word	0x00000630
        /*0570*/ 	.word	0x000000ff
        /*0574*/ 	.word	0x00022880
        /*0578*/ 	.short	0x0100
        /*057a*/ 	.byte	0x06
	.zero		1


	//   ....[12]....
        /*057c*/ 	.word	0x00000640
        /*0580*/ 	.word	0x000000ff
        /*0584*/ 	.word	0x00022878
        /*0588*/ 	.short	0x0100
        /*058a*/ 	.byte	0x06
	.zero		1


	//   ....[13]....
        /*058c*/ 	.word	0x00000650
        /*0590*/ 	.word	0x000000ff
        /*0594*/ 	.word	0x00022888
        /*0598*/ 	.short	0x0100
        /*059a*/ 	.byte	0x06
	.zero		1


	//   ....[14]....
        /*059c*/ 	.word	0x00000780
        /*05a0*/ 	.word	0x000000ff
        /*05a4*/ 	.word	0x00022890
        /*05a8*/ 	.short	0x0100
        /*05aa*/ 	.byte	0x08
	.zero		1


	//   ....[15]....
        /*05ac*/ 	.word	0x00000790
        /*05b0*/ 	.word	0x000000ff
        /*05b4*/ 	.word	0x000228a0
        /*05b8*/ 	.short	0x0100
        /*05ba*/ 	.byte	0x08
	.zero		1


	//   ....[16]....
        /*05bc*/ 	.word	0x000007a0
        /*05c0*/ 	.word	0x000000ff
        /*05c4*/ 	.word	0x00022898
        /*05c8*/ 	.short	0x0100
        /*05ca*/ 	.byte	0x08
	.zero		1


	//   ....[17]....
        /*05cc*/ 	.word	0x000007b0
        /*05d0*/ 	.word	0x000000ff
        /*05d4*/ 	.word	0x000228a8
        /*05d8*/ 	.short	0x0100
        /*05da*/ 	.byte	0x08
	.zero		1


	//   ....[18]....
        /*05dc*/ 	.word	0x000008e0
        /*05e0*/ 	.word	0x000000ff
        /*05e4*/ 	.word	0x000228b0
        /*05e8*/ 	.short	0x0100
        /*05ea*/ 	.byte	0x08
	.zero		1


	//   ....[19]....
        /*05ec*/ 	.word	0x000008f0
        /*05f0*/ 	.word	0x000000ff
        /*05f4*/ 	.word	0x000228c0
        /*05f8*/ 	.short	0x0100
        /*05fa*/ 	.byte	0x08
	.zero		1


	//   ....[20]....
        /*05fc*/ 	.word	0x00000900
        /*0600*/ 	.word	0x000000ff
        /*0604*/ 	.word	0x000228b8
        /*0608*/ 	.short	0x0100
        /*060a*/ 	.byte	0x08
	.zero		1


	//   ....[21]....
        /*060c*/ 	.word	0x00000910
        /*0610*/ 	.word	0x000000ff
        /*0614*/ 	.word	0x000228c8
        /*0618*/ 	.short	0x0100
        /*061a*/ 	.byte	0x08
	.zero		1


	//   ....[22]....
        /*061c*/ 	.word	0x000017e0
        /*0620*/ 	.word	0x00000006
        /*0624*/ 	.word	0x00022800
        /*0628*/ 	.short	0x010a
        /*062a*/ 	.byte	0x3f
	.zero		1


	//   ....[23]....
        /*062c*/ 	.word	0x000018a0
        /*0630*/ 	.word	0x00000005
        /*0634*/ 	.word	0x00022830
        /*0638*/ 	.short	0x010a
        /*063a*/ 	.byte	0x3f
	.zero		1


	//   ....[24]....
        /*063c*/ 	.word	0x000018e0
        /*0640*/ 	.word	0x00000005
        /*0644*/ 	.word	0x00022830
        /*0648*/ 	.short	0x010a
        /*064a*/ 	.byte	0x3f
	.zero		1


	//   ....[25]....
        /*064c*/ 	.word	0x00003060
        /*0650*/ 	.word	0x00000003
        /*0654*/ 	.word	0x00000000
        /*0658*/ 	.short	0x0101
        /*065a*/ 	.byte	0x3f
	.zero		1


	//   ....[26]....
        /*065c*/ 	.word	0x000034c0
        /*0660*/ 	.word	0x00000005
        /*0664*/ 	.word	0x00022850
        /*0668*/ 	.short	0x010a
        /*066a*/ 	.byte	0x3f
	.zero		1


	//   ....[27]....
        /*066c*/ 	.word	0x00003500
        /*0670*/ 	.word	0x00000005
        /*0674*/ 	.word	0x00022850
        /*0678*/ 	.short	0x010a
        /*067a*/ 	.byte	0x3f
	.zero		1


	//   ....[28]....
        /*067c*/ 	.word	0x00003800
        /*0680*/ 	.word	0x00000005
        /*0684*/ 	.word	0x00000000
        /*0688*/ 	.short	0x0101
        /*068a*/ 	.byte	0x3f
	.zero		1


	//   ....[29]....
        /*068c*/ 	.word	0x00003990
        /*0690*/ 	.word	0x000000ff
        /*0694*/ 	.word	0x00022830
        /*0698*/ 	.short	0x010a
        /*069a*/ 	.byte	0x17
	.zero		1


	//   ....[30]....
        /*069c*/ 	.word	0x000039e0
        /*06a0*/ 	.word	0x000000ff
        /*06a4*/ 	.word	0x00022830
        /*06a8*/ 	.short	0x010a
        /*06aa*/ 	.byte	0x17
	.zero		1


	//   ....[31]....
        /*06ac*/ 	.word	0x00005200
        /*06b0*/ 	.word	0x00000098
        /*06b4*/ 	.word	0x00000000
        /*06b8*/ 	.short	0x0101
        /*06ba*/ 	.byte	0x3f
	.zero		1


	//   ....[32]....
        /*06bc*/ 	.word	0x00005860
        /*06c0*/ 	.word	0x000000ff
        /*06c4*/ 	.word	0x00022850
        /*06c8*/ 	.short	0x010a
        /*06ca*/ 	.byte	0x17
	.zero		1


	//   ....[33]....
        /*06cc*/ 	.word	0x000058b0
        /*06d0*/ 	.word	0x000000ff
        /*06d4*/ 	.word	0x00022850
        /*06d8*/ 	.short	0x010a
        /*06da*/ 	.byte	0x17
	.zero		1


	//   ....[34]....
        /*06dc*/ 	.word	0x00005b70
        /*06e0*/ 	.word	0x000000c7
        /*06e4*/ 	.word	0x00000000
        /*06e8*/ 	.short	0x0101
        /*06ea*/ 	.byte	0x3f
	.zero		1


	//   ....[35]....
        /*06ec*/ 	.word	0x00007cf0
        /*06f0*/ 	.word	0x00000000
        /*06f4*/ 	.word	0x00000000
        /*06f8*/ 	.short	0x0101
        /*06fa*/ 	.byte	0x3f
	.zero		1


	//   ....[36]....
        /*06fc*/ 	.word	0x0000a8e0
        /*0700*/ 	.word	0x00000008
        /*0704*/ 	.word	0x00022840
        /*0708*/ 	.short	0x010a
        /*070a*/ 	.byte	0x3f
	.zero		1


	//   ....[37]....
        /*070c*/ 	.word	0x0000ace0
        /*0710*/ 	.word	0x0000000a
        /*0714*/ 	.word	0x00022820
        /*0718*/ 	.short	0x010a
        /*071a*/ 	.byte	0x3f
	.zero		1


	//   ....[38]....
        /*071c*/ 	.word	0x0000ada0
        /*0720*/ 	.word	0x00000008
        /*0724*/ 	.word	0x00022860
        /*0728*/ 	.short	0x010a
        /*072a*/ 	.byte	0x3f
	.zero		1


	//   ....[39]....
        /*072c*/ 	.word	0x0000b410
        /*0730*/ 	.word	0x00000003
        /*0734*/ 	.word	0x00022840
        /*0738*/ 	.short	0x010a
        /*073a*/ 	.byte	0x3f
	.zero		1


	//   ....[40]....
        /*073c*/ 	.word	0x0000b620
        /*0740*/ 	.word	0x00000003
        /*0744*/ 	.word	0x00022860
        /*0748*/ 	.short	0x010a
        /*074a*/ 	.byte	0x3f
	.zero		1


	//   ....[41]....
        /*074c*/ 	.word	0x0000bba0
        /*0750*/ 	.word	0x00000002
        /*0754*/ 	.word	0x00022840
        /*0758*/ 	.short	0x010a
        /*075a*/ 	.byte	0x3f
	.zero		1


	//   ....[42]....
        /*075c*/ 	.word	0x0000bda0
        /*0760*/ 	.word	0x00000002
        /*0764*/ 	.word	0x00022860
        /*0768*/ 	.short	0x010a
        /*076a*/ 	.byte	0x3f
	.zero		1


	//   ....[43]....
        /*076c*/ 	.word	0x0000c2a0
        /*0770*/ 	.word	0x00000002
        /*0774*/ 	.word	0x00022840
        /*0778*/ 	.short	0x010a
        /*077a*/ 	.byte	0x3f
	.zero		1


	//   ....[44]....
        /*077c*/ 	.word	0x0000c4b0
        /*0780*/ 	.word	0x00000002
        /*0784*/ 	.word	0x00022860
        /*0788*/ 	.short	0x010a
        /*078a*/ 	.byte	0x3f
	.zero		1


	//   ....[45]....
        /*078c*/ 	.word	0x0000d400
        /*0790*/ 	.word	0x00000000
        /*0794*/ 	.word	0x00022820
        /*0798*/ 	.short	0x010a
        /*079a*/ 	.byte	0x3f
	.zero		1


	//   ....[46]....
        /*079c*/ 	.word	0x0000d5c0
        /*07a0*/ 	.word	0x00000006
        /*07a4*/ 	.word	0x00000000
        /*07a8*/ 	.short	0x010a
        /*07aa*/ 	.byte	0x3f
	.zero		1


	//   ....[47]....
        /*07ac*/ 	.word	0x0000d630
        /*07b0*/ 	.word	0x00000007
        /*07b4*/ 	.word	0x00000000
        /*07b8*/ 	.short	0x010a
        /*07ba*/ 	.byte	0x3f
	.zero		1


	//   ....[48]....
        /*07bc*/ 	.word	0x0000d6a0
        /*07c0*/ 	.word	0x00000004
        /*07c4*/ 	.word	0x00000000
        /*07c8*/ 	.short	0x010a
        /*07ca*/ 	.byte	0x3f
	.zero		1


	//   ....[49]....
        /*07cc*/ 	.word	0x0000d6d0
        /*07d0*/ 	.word	0x00000003
        /*07d4*/ 	.word	0x00000000
        /*07d8*/ 	.short	0x010a
        /*07da*/ 	.byte	0x3f
	.zero		1


	//   ....[50]....
        /*07dc*/ 	.word	0x0000d730
        /*07e0*/ 	.word	0x00000006
        /*07e4*/ 	.word	0x00022800
        /*07e8*/ 	.short	0x010a
        /*07ea*/ 	.byte	0x3f
	.zero		1


	//   ....[51]....
        /*07ec*/ 	.word	0x0000d780
        /*07f0*/ 	.word	0x00000005
        /*07f4*/ 	.word	0x00022830
        /*07f8*/ 	.short	0x010a
        /*07fa*/ 	.byte	0x3f
	.zero		1


	//   ....[52]....
        /*07fc*/ 	.word	0x0000d7d0
        /*0800*/ 	.word	0x00000005
        /*0804*/ 	.word	0x00022850
        /*0808*/ 	.short	0x010a
        /*080a*/ 	.byte	0x3f
	.zero		1


	//   ....[53]....
        /*080c*/ 	.word	0x0000d840
        /*0810*/ 	.word	0x00000000
        /*0814*/ 	.word	0x00022830
        /*0818*/ 	.short	0x010a
        /*081a*/ 	.byte	0x3f
	.zero		1


	//   ....[54]....
        /*081c*/ 	.word	0x0000d8a0
        /*0820*/ 	.word	0x000000c7
        /*0824*/ 	.word	0x00022850
        /*0828*/ 	.short	0x010a
        /*082a*/ 	.byte	0x3f
	.zero		1


	//   ....[55]....
        /*082c*/ 	.word	0x0000da40
        /*0830*/ 	.word	0x00000008
        /*0834*/ 	.word	0x00022840
        /*0838*/ 	.short	0x010a
        /*083a*/ 	.byte	0x3f
	.zero		1


	//   ....[56]....
        /*083c*/ 	.word	0x0000dac0
        /*0840*/ 	.word	0x00000008
        /*0844*/ 	.word	0x00022820
        /*0848*/ 	.short	0x010a
        /*084a*/ 	.byte	0x3f
	.zero		1


	//   ....[57]....
        /*084c*/ 	.word	0x0000db10
        /*0850*/ 	.word	0x00000008
        /*0854*/ 	.word	0x00022860
        /*0858*/ 	.short	0x010a
        /*085a*/ 	.byte	0x3f
	.zero		1


	//   ....[58]....
        /*085c*/ 	.word	0x0000db60
        /*0860*/ 	.word	0x00000003
        /*0864*/ 	.word	0x00022840
        /*0868*/ 	.short	0x010a
        /*086a*/ 	.byte	0x3f
	.zero		1


	//   ....[59]....
        /*086c*/ 	.word	0x0000dbb0
        /*0870*/ 	.word	0x00000003
        /*0874*/ 	.word	0x00022860
        /*0878*/ 	.short	0x010a
        /*087a*/ 	.byte	0x3f
	.zero		1


	//   ....[60]....
        /*087c*/ 	.word	0x0000dc00
        /*0880*/ 	.word	0x00000002
        /*0884*/ 	.word	0x00022840
        /*0888*/ 	.short	0x010a
        /*088a*/ 	.byte	0x3f
	.zero		1


	//   ....[61]....
        /*088c*/ 	.word	0x0000dc50
        /*0890*/ 	.word	0x00000002
        /*0894*/ 	.word	0x00022860
        /*0898*/ 	.short	0x010a
        /*089a*/ 	.byte	0x3f
	.zero		1


	//   ....[62]....
        /*089c*/ 	.word	0x0000dca0
        /*08a0*/ 	.word	0x00000002
        /*08a4*/ 	.word	0x00022840
        /*08a8*/ 	.short	0x010a
        /*08aa*/ 	.byte	0x3f
	.zero		1


	//   ....[63]....
        /*08ac*/ 	.word	0x0000dcf0
        /*08b0*/ 	.word	0x00000002
        /*08b4*/ 	.word	0x00022860
        /*08b8*/ 	.short	0x010a
        /*08ba*/ 	.byte	0x3f
	.zero		1


	//   ....[64]....
        /*08bc*/ 	.word	0x0000e6a0
        /*08c0*/ 	.word	0x00000000
        /*08c4*/ 	.word	0x00022820
        /*08c8*/ 	.short	0x010a
        /*08ca*/ 	.byte	0x3f
	.zero		1


	//   ....[65]....
        /*08cc*/ 	.word	0x0000e840
        /*08d0*/ 	.word	0x00000006
        /*08d4*/ 	.word	0x00000000
        /*08d8*/ 	.short	0x010a
        /*08da*/ 	.byte	0x3f
	.zero		1


	//   ....[66]....
        /*08dc*/ 	.word	0x0000e890
        /*08e0*/ 	.word	0x00000007
        /*08e4*/ 	.word	0x00000000
        /*08e8*/ 	.short	0x010a
        /*08ea*/ 	.byte	0x3f
	.zero		1


	//   ....[67]....
        /*08ec*/ 	.word	0x0000e8e0
        /*08f0*/ 	.word	0x00000004
        /*08f4*/ 	.word	0x00000000
        /*08f8*/ 	.short	0x010a
        /*08fa*/ 	.byte	0x3f
	.zero		1


	//----- nvinfo : EIATTR_NUM_MBARRIERS
	.align		4
.L_1207:
        /*08fc*/ 	.byte	0x03, 0x38
        /*08fe*/ 	.short	0x0016


	//----- nvinfo : EIATTR_EXIT_INSTR_OFFSETS
	.align		4
        /*0900*/ 	.byte	0x04, 0x1c
        /*0902*/ 	.short	(.L_1209 - .L_1208)


	//   ....[0]....
.L_1208:
        /*0904*/ 	.word	0x00000a90


	//   ....[1]....
        /*0908*/ 	.word	0x00009050


	//   ....[2]....
        /*090c*/ 	.word	0x000090b0


	//   ....[3]....
        /*0910*/ 	.word	0x0000d720


	//----- nvinfo : EIATTR_MAX_THREADS
	.align		4
.L_1209:
        /*0914*/ 	.byte	0x04, 0x05
        /*0916*/ 	.short	(.L_1211 - .L_1210)
.L_1210:
        /*0918*/ 	.word	0x00000180
        /*091c*/ 	.word	0x00000001
        /*0920*/ 	.word	0x00000001


	//----- nvinfo : EIATTR_CRS_STACK_SIZE
	.align		4
.L_1211:
        /*0924*/ 	.byte	0x04, 0x1e
        /*0926*/ 	.short	(.L_1213 - .L_1212)
.L_1212:
        /*0928*/ 	.word	0x00000000


	//----- nvinfo : EIATTR_CBANK_PARAM_SIZE
	.align		4
.L_1213:
        /*092c*/ 	.byte	0x03, 0x19
        /*092e*/ 	.short	0x0a70


	//----- nvinfo : EIATTR_PARAM_CBANK
	.align		4
        /*0930*/ 	.byte	0x04, 0x0a
        /*0932*/ 	.short	(.L_1215 - .L_1214)
	.align		4
.L_1214:
        /*0934*/ 	.word	index@(.nv.constant0._ZN7cutlass13device_kernelIN5flash11enable_sm90INS1_16FlashAttnFwdSm90INS1_25CollectiveMainloopFwdSm90ILi2EN4cute5tupleIJNS5_1CILi1EEES8_S8_EEENS6_IJNS7_ILi128EEENS7_ILi96EEENS7_ILi64EEEEEELi256ENS_6half_tEfNS_4arch4Sm90ELb0ELb0ELb1ELb1ELb0ELb0ELb0ELb1ELb0ELb0ELb0ELb0EEENS1_21CollectiveEpilogueFwdINS6_IJSA_NS7_ILi256EEESB_EEES9_SE_SG_Li256ELb1ELb0ELb0ELb0EEENS1_36VarlenDynamicPersistentTileSchedulerILi128ELi96ELi256ELi32ELb0ELb0ELb1ELb0ELb1ELb1EEEEEEEEEvNT_6ParamsE)
        /*0938*/ 	.short	0x0210
        /*093a*/ 	.short	0x0a70


	//----- nvinfo : EIATTR_SW_WAR
	.align		4
.L_1215:
        /*093c*/ 	.byte	0x04, 0x36
        /*093e*/ 	.short	(.L_1217 - .L_1216)
.L_1216:
        /*0940*/ 	.word	0x00000008
.L_1217:


//--------------------- .nv.info._ZN7cutlass13device_kernelIN5flash11enable_sm90INS1_16FlashAttnFwdSm90INS1_25CollectiveMainloopFwdSm90ILi2EN4cute5tupleIJNS5_1CILi1EEES8_S8_EEENS6_IJNS7_ILi128EEENS7_ILi96EEENS7_ILi64EEEEEELi256ENS_6half_tEfNS_4arch4Sm90ELb0ELb0ELb1ELb1ELb0ELb1ELb0ELb1ELb0ELb0ELb0ELb0EEENS1_21CollectiveEpilogueFwdINS6_IJSA_NS7_ILi256EEESB_EEES9_SE_SG_Li256ELb1ELb0ELb0ELb0EEENS1_36VarlenDynamicPersistentTileSchedulerILi128ELi96ELi256ELi32ELb0ELb0ELb1ELb0ELb1ELb1EEEEEEEEEvNT_6ParamsE --------------------------
	.section	.nv.info._ZN7cutlass13device_kernelIN5flash11enable_sm90INS1_16FlashAttnFwdSm90INS1_25CollectiveMainloopFwdSm90ILi2EN4cute5tupleIJNS5_1CILi1EEES8_S8_EEENS6_IJNS7_ILi128EEENS7_ILi96EEENS7_ILi64EEEEEELi256ENS_6half_tEfNS_4arch4Sm90ELb0ELb0ELb1ELb1ELb0ELb1ELb0ELb1ELb0ELb0ELb0ELb0EEENS1_21CollectiveEpilogueFwdINS6_IJSA_NS7_ILi256EEESB_EEES9_SE_SG_Li256ELb1ELb0ELb0ELb0EEENS1_36VarlenDynamicPersistentTileSchedulerILi128ELi96ELi256ELi32ELb0ELb0ELb1ELb0ELb1ELb1EEEEEEEEEvNT_6ParamsE,"",@"SHT_CUDA_INFO"
	.sectionflags	@""
	.align	4


	//----- nvinfo : EIATTR_CUDA_API_VERSION
	.align		4
        /*0000*/ 	.byte	0x04, 0x37
        /*0002*/ 	.short	(.L_1219 - .L_1218)
.L_1218:
        /*0004*/ 	.word	0x00000082


	//----- nvinfo : EIATTR_KPARAM_INFO
	.align		4
.L_1219:
        /*0008*/ 	.byte	0x04, 0x17
        /*000a*/ 	.short	(.L_1221 - .L_1220)
.L_1220:
        /*000c*/ 	.word	0x00000000
        /*0010*/ 	.short	0x0000
        /*0012*/ 	.short	0x0070
        /*0014*/ 	.byte	0x00, 0xf0, 0x01, 0x28


	//----- nvinfo : EIATTR_SPARSE_MMA_MASK
	.align		4
.L_1221:
        /*0018*/ 	.byte	0x03, 0x50
        /*001a*/ 	.short	0x0000


	//----- nvinfo : EIATTR_MAXREG_COUNT
	.align		4
        /*001c*/ 	.byte	0x03, 0x1b
        /*001e*/ 	.short	0x00a8


	//----- nvinfo : EIATTR_NUM_BARRIERS
	.align		4
        /*0020*/ 	.byte	0x02, 0x4c
        /*0022*/ 	.byte	0x10
	.zero		1


	//----- nvinfo : EIATTR_EXTERNS
	.align		4
        /*0024*/ 	.byte	0x04, 0x0f
        /*0026*/ 	.short	(.L_1223 - .L_1222)


	//   ....[0]....
	.align		4
.L_1222:
        /*0028*/ 	.word	index@(__assertfail)


	//----- nvinfo : EIATTR_ANNOTATIONS
	.align		4
.L_1223:
        /*002c*/ 	.byte	0x04, 0x55
        /*002e*/ 	.short	(.L_1225 - .L_1224)


	//   ....[0]....
.L_1224:
        /* <DEDUP_REMOVED lines=41> */


	//----- nvinfo : EIATTR_MERCURY_ISA_VERSION
	.align		4
.L_1225:
        /*02b0*/ 	.byte	0x03, 0x5f
        /*02b2*/ 	.short	0x0101


	//----- nvinfo : EIATTR_UNUSED_LOAD_BYTE_OFFSET
	.align		4
        /*02b4*/ 	.byte	0x04, 0x44
        /*02b6*/ 	.short	(.L_1227 - .L_1226)


	//   ....[0]....
.L_1226:
        /*02b8*/ 	.word	0x00000b00
        /*02bc*/ 	.word	0x0000fff0


	//   ....[1]....
        /*02c0*/ 	.word	0x0000d000
        /*02c4*/ 	.word	0x0000fff0


	//----- nvinfo : EIATTR_INT_WARP_WIDE_INSTR_OFFSETS
	.align		4
.L_1227:
        /*02c8*/ 	.byte	0x04, 0x31
        /*02ca*/ 	.short	(.L_1229 - .L_1228)


	//   ....[0]....
.L_1228:
        /*02cc*/ 	.word	0x000001c0


	//   ....[1]....
        /*02d0*/ 	.word	0x00000200


	//   ....[2]....
        /*02d4*/ 	.word	0x00000270


	//   ....[3]....
        /*02d8*/ 	.word	0x00011720


	//   ....[4]....
        /*02dc*/ 	.word	0x000117b0


	//   ....[5]....
        /*02e0*/ 	.word	0x00011c30


	//   ....[6]....
        /*02e4*/ 	.word	0x00011c60


	//   ....[7]....
        /*02e8*/ 	.word	0x00014080


	//   ....[8]....
        /*02ec*/ 	.word	0x00014110


	//----- nvinfo : EIATTR_COOP_GROUP_MASK_REGIDS
	.align		4
.L_1229:
        /*02f0*/ 	.byte	0x04, 0x29
        /*02f2*/ 	.short	(.L_1231 - .L_1230)


	//   ....[0]....
.L_1230:
        /*02f4*/ 	.word	0xffffffff


	//   ....[1]....
        /*02f8*/ 	.word	0xffffffff


	//   ....[2]....
        /*02fc*/ 	.word	0xffffffff


	//   ....[3]....
        /*0300*/ 	.word	0xffffffff


	//   ....[4]....
        /*0304*/ 	.word	0xffffffff


	//   ....[5]....
        /*0308*/ 	.word	0xffffffff


	//   ....[6]....
        /*030c*/ 	.word	0xffffffff


	//   ....[7]....
        /*0310*/ 	.word	0xffffffff


	//   ....[8]....
        /*0314*/ 	.word	0xffffffff


	//   ....[9]....
        /*0318*/ 	.word	0xffffffff


	//   ....[10]....
        /*031c*/ 	.word	0xffffffff


	//   ....[11]....
        /*0320*/ 	.word	0xffffffff


	//   ....[12]....
        /*0324*/ 	.word	0xffffffff


	//   ....[13]....
        /*0328*/ 	.word	0xffffffff


	//   ....[14]....
        /*032c*/ 	.word	0xffffffff


	//   ....[15]....
        /*0330*/ 	.word	0xffffffff


	//   ....[16]....
        /*0334*/ 	.word	0xffffffff


	//   ....[17]....
        /*0338*/ 	.word	0xffffffff


	//   ....[18]....
        /*033c*/ 	.word	0xffffffff


	//   ....[19]....
        /*0340*/ 	.word	0xffffffff


	//   ....[20]....
        /*0344*/ 	.word	0xffffffff


	//   ....[21]....
        /*0348*/ 	.word	0xffffffff


	//   ....[22]....
        /*034c*/ 	.word	0xffffffff


	//   ....[23]....
        /*0350*/ 	.word	0xffffffff


	//   ....[24]....
        /*0354*/ 	.word	0xffffffff


	//   ....[25]....
        /*0358*/ 	.word	0xffffffff


	//   ....[26]....
        /*035c*/ 	.word	0xffffffff


	//   ....[27]....
        /*0360*/ 	.word	0xffffffff


	//   ....[28]....
        /*0364*/ 	.word	0xffffffff


	//   ....[29]....
        /*0368*/ 	.word	0xffffffff


	//   ....[30]....
        /*036c*/ 	.word	0xffffffff


	//   ....[31]....
        /*0370*/ 	.word	0xffffffff


	//   ....[32]....
        /*0374*/ 	.word	0xffffffff


	//   ....[33]....
        /*0378*/ 	.word	0xffffffff


	//   ....[34]....
        /*037c*/ 	.word	0xffffffff


	//   ....[35]....
        /*0380*/ 	.word	0xffffffff


	//   ....[36]....
        /*0384*/ 	.word	0xffffffff


	//   ....[37]....
        /*0388*/ 	.word	0xffffffff


	//   ....[38]....
        /*038c*/ 	.word	0xffffffff


	//   ....[39]....
        /*0390*/ 	.word	0xffffffff


	//   ....[40]....
        /*0394*/ 	.word	0xffffffff


	//   ....[41]....
        /*0398*/ 	.word	0xffffffff


	//   ....[42]....
        /*039c*/ 	.word	0xffffffff


	//   ....[43]....
        /*03a0*/ 	.word	0xffffffff


	//   ....[44]....
        /*03a4*/ 	.word	0xffffffff


	//   ....[45]....
        /*03a8*/ 	.word	0xffffffff


	//   ....[46]....
        /*03ac*/ 	.word	0xffffffff


	//   ....[47]....
        /*03b0*/ 	.word	0xffffffff


	//   ....[48]....
        /*03b4*/ 	.word	0xffffffff


	//   ....[49]....
        /*03b8*/ 	.word	0xffffffff


	//   ....[50]....
        /*03bc*/ 	.word	0xffffffff


	//   ....[51]....
        /*03c0*/ 	.word	0xffffffff


	//   ....[52]....
        /*03c4*/ 	.word	0xffffffff


	//   ....[53]....
        /*03c8*/ 	.word	0xffffffff


	//   ....[54]....
        /*03cc*/ 	.word	0x0500000f


	//   ....[55]....
        /*03d0*/ 	.word	0x0500000f


	//   ....[56]....
        /*03d4*/ 	.word	0x0500000f


	//   ....[57]....
        /*03d8*/ 	.word	0x0500000f


	//   ....[58]....
        /*03dc*/ 	.word	0x0500000f


	//   ....[59]....
        /*03e0*/ 	.word	0x0500000f


	//   ....[60]....
        /*03e4*/ 	.word	0x0500000f


	//   ....[61]....
        /*03e8*/ 	.word	0x0500000f


	//   ....[62]....
        /*03ec*/ 	.word	0x0500000f


	//   ....[63]....
        /*03f0*/ 	.word	0x0500000f


	//   ....[64]....
        /*03f4*/ 	.word	0x0500000f


	//   ....[65]....
        /*03f8*/ 	.word	0x0500000f


	//   ....[66]....
        /*03fc*/ 	.word	0x0500000f


	//   ....[67]....
        /*0400*/ 	.word	0x0500000f


	//   ....[68]....
        /*0404*/ 	.word	0x0500000f


	//   ....[69]....
        /*0408*/ 	.word	0x0500000f


	//   ....[70]....
        /*040c*/ 	.word	0x0500000f


	//   ....[71]....
        /*0410*/ 	.word	0x0500000f


	//   ....[72]....
        /*0414*/ 	.word	0x0500000f


	//   ....[73]....
        /*0418*/ 	.word	0x0500000f


	//   ....[74]....
        /*041c*/ 	.word	0x0500000f


	//   ....[75]....
        /*0420*/ 	.word	0x0500000f


	//   ....[76]....
        /*0424*/ 	.word	0x0500000f


	//   ....[77]....
        /*0428*/ 	.word	0x0500000f


	//   ....[78]....
        /*042c*/ 	.word	0x0500000f


	//   ....[79]....
        /*0430*/ 	.word	0x0500000f


	//   ....[80]....
        /*0434*/ 	.word	0x0500000f


	//   ....[81]....
        /*0438*/ 	.word	0x0500000f


	//   ....[82]....
        /*043c*/ 	.word	0x0500000f


	//----- nvinfo : EIATTR_COOP_GROUP_INSTR_OFFSETS
	.align		4
.L_1231:
        /*0440*/ 	.byte	0x04, 0x28
        /*0442*/ 	.short	(.L_1233 - .L_1232)


	//   ....[0]....
.L_1232:
        /*0444*/ 	.word	0x00000070


	//   ....[1]....
        /*0448*/ 	.word	0x000001d0


	//   ....[2]....
        /*044c*/ 	.word	0x00000220


	//   ....[3]....
        /*0450*/ 	.word	0x00000450


	//   ....[4]....
        /*0454*/ 	.word	0x000005b0


	//   ....[5]....
        /*0458*/ 	.word	0x000006d0


	//   ....[6]....
        /*045c*/ 	.word	0x00000830


	//   ....[7]....
        /*0460*/ 	.word	0x000059d0


	//   ....[8]....
        /*0464*/ 	.word	0x00008e90


	//   ....[9]....
        /*0468*/ 	.word	0x00008f10


	//   ....[10]....
        /*046c*/ 	.word	0x00009300


	//   ....[11]....
        /*0470*/ 	.word	0x00009360


	//   ....[12]....
        /*0474*/ 	.word	0x0000aa60


	//   ....[13]....
        /*0478*/ 	.word	0x0000aac0


	//   ....[14]....
        /*047c*/ 	.word	0x0000af60


	//   ....[15]....
        /*0480*/ 	.word	0x0000b120


	//   ....[16]....
        /*0484*/ 	.word	0x0000c580


	//   ....[17]....
        /*0488*/ 	.word	0x0000c5b0


	//   ....[18]....
        /*048c*/ 	.word	0x0000c630


	//   ....[19]....
        /*0490*/ 	.word	0x0000c660


	//   ....[20]....
        /*0494*/ 	.word	0x0000f940


	//   ....[21]....
        /*0498*/ 	.word	0x0000fad0


	//   ....[22]....
        /*049c*/ 	.word	0x0000fb00


	//   ....[23]....
        /*04a0*/ 	.word	0x0000fb40


	//   ....[24]....
        /*04a4*/ 	.word	0x0000fba0


	//   ....[25]....
        /*04a8*/ 	.word	0x0000fc00


	//   ....[26]....
        /*04ac*/ 	.word	0x0000fc40


	//   ....[27]....
        /*04b0*/ 	.word	0x0000fdf0


	//   ....[28]....
        /*04b4*/ 	.word	0x0000fe50


	//   ....[29]....
        /*04b8*/ 	.word	0x0000fe90


	//   ....[30]....
        /*04bc*/ 	.word	0x0000fed0


	//   ....[31]....
        /*04c0*/ 	.word	0x0000ff00


	//   ....[32]....
        /*04c4*/ 	.word	0x0000ff30


	//   ....[33]....
        /*04c8*/ 	.word	0x0000ffc0


	//   ....[34]....
        /*04cc*/ 	.word	0x0000fff0


	//   ....[35]....
        /*04d0*/ 	.word	0x00010080


	//   ....[36]....
        /*04d4*/ 	.word	0x000141a0


	//   ....[37]....
        /*04d8*/ 	.word	0x000141b0


	//   ....[38]....
        /*04dc*/ 	.word	0x000142c0


	//   ....[39]....
        /*04e0*/ 	.word	0x00014320


	//   ....[40]....
        /*04e4*/ 	.word	0x00014360


	//   ....[41]....
        /*04e8*/ 	.word	0x000143a0


	//   ....[42]....
        /*04ec*/ 	.word	0x000143d0


	//   ....[43]....
        /*04f0*/ 	.word	0x00014400


	//   ....[44]....
        /*04f4*/ 	.word	0x00014590


	//   ....[45]....
        /*04f8*/ 	.word	0x000145f0


	//   ....[46]....
        /*04fc*/ 	.word	0x00014630


	//   ....[47]....
        /*0500*/ 	.word	0x00014670


	//   ....[48]....
        /*0504*/ 	.word	0x000146a0


	//   ....[49]....
        /*0508*/ 	.word	0x000146d0


	//   ....[50]....
        /*050c*/ 	.word	0x00014790


	//   ....[51]....
        /*0510*/ 	.word	0x000147b0


	//   ....[52]....
        /*0514*/ 	.word	0x00014820


	//   ....[53]....
        /*0518*/ 	.word	0x00014c70


	//   ....[54]....
        /*051c*/ 	.word	0x000150b0


	//   ....[55]....
        /*0520*/ 	.word	0x00015150


	//   ....[56]....
        /*0524*/ 	.word	0x000151f0


	//   ....[57]....
        /*0528*/ 	.word	0x00015290


	//   ....[58]....
        /*052c*/ 	.word	0x00015330


	//   ....[59]....
        /*0530*/ 	.word	0x00015420


	//   ....[60]....
        /*0534*/ 	.word	0x000154c0


	//   ....[61]....
        /*0538*/ 	.word	0x00015560


	//   ....[62]....
        /*053c*/ 	.word	0x00015600


	//   ....[63]....
        /*0540*/ 	.word	0x00015860


	//   ....[64]....
        /*0544*/ 	.word	0x00015b40


	//   ....[65]....
        /*0548*/ 	.word	0x00015f60


	//   ....[66]....
        /*054c*/ 	.word	0x00015ff0


	//   ....[67]....
        /*0550*/ 	.word	0x00016090


	//   ....[68]....
        /*0554*/ 	.word	0x00016140


	//   ....[69]....
        /*0558*/ 	.word	0x000161c0


	//   ....[70]....
        /*055c*/ 	.word	0x00016240


	//   ....[71]....
        /*0560*/ 	.word	0x000162c0


	//   ....[72]....
        /*0564*/ 	.word	0x00016340


	//   ....[73]....
        /*0568*/ 	.word	0x000163d0


	//   ....[74]....
        /*056c*/ 	.word	0x00016480


	//   ....[75]....
        /*0570*/ 	.word	0x00016500


	//   ....[76]....
        /*0574*/ 	.word	0x00016580


	//   ....[77]....
        /*0578*/ 	.word	0x00016600


	//   ....[78]....
        /*057c*/ 	.word	0x00016680


	//   ....[79]....
        /*0580*/ 	.word	0x000166f0


	//   ....[80]....
        /*0584*/ 	.word	0x00016790


	//   ....[81]....
        /*0588*/ 	.word	0x00016820


	//   ....[82]....
        /*058c*/ 	.word	0x00016940


	//----- nvinfo : EIATTR_REG_RECONFIG
	.align		4
.L_1233:
        /*0590*/ 	.byte	0x01, 0x54
	.zero		2


	//----- nvinfo : EIATTR_SYSCALL_OFFSETS
	.align		4
        /*0594*/ 	.byte	0x04, 0x46
        /*0596*/ 	.short	(.L_1235 - .L_1234)


	//   ....[0]....
.L_1234:
        /*0598*/ 	.word	0x000016e0


	//   ....[1]....
        /*059c*/ 	.word	0x00001830


	//   ....[2]....
        /*05a0*/ 	.word	0x00005b70


	//   ....[3]....
        /*05a4*/ 	.word	0x00006000


	//   ....[4]....
        /*05a8*/ 	.word	0x00011940


	//   ....[5]....
        /*05ac*/ 	.word	0x00011a80


	//   ....[6]....
        /*05b0*/ 	.word	0x00011b80


	//----- nvinfo : EIATTR_MBARRIER_INSTR_OFFSETS
	.align		4
.L_1235:
        /*05b4*/ 	.byte	0x04, 0x39
        /*05b6*/ 	.short	(.L_1237 - .L_1236)


	//   ....[0]....
.L_1236:
        /*05b8*/ 	.word	0x00000300
        /*05bc*/ 	.word	0x000000ff
        /*05c0*/ 	.word	0x00022800
        /*05c4*/ 	.short	0x0100
        /*05c6*/ 	.byte	0x08
	.zero		1


	//   ....[1]....
        /*05c8*/ 	.word	0x00000310
        /*05cc*/ 	.word	0x000000ff
        /*05d0*/ 	.word	0x00022820
        /*05d4*/ 	.short	0x0100
        /*05d6*/ 	.byte	0x08
	.zero		1


	//   ....[2]....
        /*05d8*/ 	.word	0x00000400
        /*05dc*/ 	.word	0x000000ff
        /*05e0*/ 	.word	0x00022830
        /*05e4*/ 	.short	0x0100
        /*05e6*/ 	.byte	0x08
	.zero		1


	//   ....[3]....
        /*05e8*/ 	.word	0x00000410
        /*05ec*/ 	.word	0x000000ff
        /*05f0*/ 	.word	0x00022840
        /*05f4*/ 	.short	0x0100
        /*05f6*/ 	.byte	0x08
	.zero		1


	//   ....[4]....
        /*05f8*/ 	.word	0x00000420
        /*05fc*/ 	.word	0x000000ff
        /*0600*/ 	.word	0x00022838
        /*0604*/ 	.short	0x0100
        /*0606*/ 	.byte	0x08
	.zero		1


	//   ....[5]....
        /*0608*/ 	.word	0x00000430
        /*060c*/ 	.word	0x000000ff
        /*0610*/ 	.word	0x00022848
        /*0614*/ 	.short	0x0100
        /*0616*/ 	.byte	0x08
	.zero		1


	//   ....[6]....
        /*0618*/ 	.word	0x00000560
        /*061c*/ 	.word	0x000000ff
        /*0620*/ 	.word	0x00022850
        /*0624*/ 	.short	0x0100
        /*0626*/ 	.byte	0x08
	.zero		1


	//   ....[7]....
        /*0628*/ 	.word	0x00000570
        /*062c*/ 	.word	0x000000ff
        /*0630*/ 	.word	0x00022860
        /*0634*/ 	.short	0x0100
        /*0636*/ 	.byte	0x08
	.zero		1


	//   ....[8]....
        /*0638*/ 	.word	0x00000580
        /*063c*/ 	.word	0x000000ff
        /*0640*/ 	.word	0x00022858
        /*0644*/ 	.short	0x0100
        /*0646*/ 	.byte	0x08
	.zero		1


	//   ....[9]....
        /*0648*/ 	.word	0x00000590
        /*064c*/ 	.word	0x000000ff
        /*0650*/ 	.word	0x00022868
        /*0654*/ 	.short	0x0100
        /*0656*/ 	.byte	0x08
	.zero		1


	//   ....[10]....
        /*0658*/ 	.word	0x00000680
        /*065c*/ 	.word	0x000000ff
        /*0660*/ 	.word	0x00022870
        /*0664*/ 	.short	0x0100
        /*0666*/ 	.byte	0x06
	.zero		1


	//   ....[11]....
        /*0668*/ 	.word	0x00000690
        /*066c*/ 	.word	0x000000ff
        /*0670*/ 	.word	0x00022880
        /*0674*/ 	.short	0x0100
        /*0676*/ 	.byte	0x06
	.zero		1


	//   ....[12]....
        /*0678*/ 	.word	0x000006a0
        /*067c*/ 	.word	0x000000ff
        /*0680*/ 	.word	0x00022878
        /*0684*/ 	.short	0x0100
        /*0686*/ 	.byte	0x06
	.zero		1


	//   ....[13]....
        /*0688*/ 	.word	0x000006b0
        /*068c*/ 	.word	0x000000ff
        /*0690*/ 	.word	0x00022888
        /*0694*/ 	.short	0x0100
        /*0696*/ 	.byte	0x06
	.zero		1


	//   ....[14]....
        /*0698*/ 	.word	0x000007e0
        /*069c*/ 	.word	0x000000ff
        /*06a0*/ 	.word	0x00022890
        /*06a4*/ 	.short	0x0100
        /*06a6*/ 	.byte	0x08
	.zero		1


	//   ....[15]....
        /*06a8*/ 	.word	0x000007f0
        /*06ac*/ 	.word	0x000000ff
        /*06b0*/ 	.word	0x000228a0
        /*06b4*/ 	.short	0x0100
        /*06b6*/ 	.byte	0x08
	.zero		1


	//   ....[16]....
        /*06b8*/ 	.word	0x00000800
        /*06bc*/ 	.word	0x000000ff
        /*06c0*/ 	.word	0x00022898
        /*06c4*/ 	.short	0x0100
        /*06c6*/ 	.byte	0x08
	.zero		1


	//   ....[17]....
        /*06c8*/ 	.word	0x00000810
        /*06cc*/ 	.word	0x000000ff
        /*06d0*/ 	.word	0x000228a8
        /*06d4*/ 	.short	0x0100
        /*06d6*/ 	.byte	0x08
	.zero		1


	//   ....[18]....
        /*06d8*/ 	.word	0x00000940
        /*06dc*/ 	.word	0x000000ff
        /*06e0*/ 	.word	0x000228b0
        /*06e4*/ 	.short	0x0100
        /*06e6*/ 	.byte	0x08
	.zero		1


	//   ....[19]....
        /*06e8*/ 	.word	0x00000950
        /*06ec*/ 	.word	0x000000ff
        /*06f0*/ 	.word	0x000228c0
        /*06f4*/ 	.short	0x0100
        /*06f6*/ 	.byte	0x08
	.zero		1


	//   ....[20]....
        /*06f8*/ 	.word	0x00000960
        /*06fc*/ 	.word	0x000000ff
        /*0700*/ 	.word	0x000228b8
        /*0704*/ 	.short	0x0100
        /*0706*/ 	.byte	0x08
	.zero		1


	//   ....[21]....
        /*0708*/ 	.word	0x00000970
        /*070c*/ 	.word	0x000000ff
        /*0710*/ 	.word	0x000228c8
        /*0714*/ 	.short	0x0100
        /*0716*/ 	.byte	0x08
	.zero		1


	//   ....[22]....
        /*0718*/ 	.word	0x00002ab0
        /*071c*/ 	.word	0x0000005a
        /*0720*/ 	.word	0x00022890
        /*0724*/ 	.short	0x010a
        /*0726*/ 	.byte	0x3f
	.zero		1


	//   ....[23]....
        /*0728*/ 	.word	0x00003c30
        /*072c*/ 	.word	0x0000005a
        /*0730*/ 	.word	0x00022890
        /*0734*/ 	.short	0x010a
        /*0736*/ 	.byte	0x3f
	.zero		1


	//   ....[24]....
        /*0738*/ 	.word	0x00004c00
        /*073c*/ 	.word	0x0000005a
        /*0740*/ 	.word	0x00022890
        /*0744*/ 	.short	0x010a
        /*0746*/ 	.byte	0x3f
	.zero		1


	//   ....[25]....
        /*0748*/ 	.word	0x00004e10
        /*074c*/ 	.word	0x00000004
        /*0750*/ 	.word	0x00000000
        /*0754*/ 	.short	0x0101
        /*0756*/ 	.byte	0x3f
	.zero		1


	//   ....[26]....
        /*0758*/ 	.word	0x00004e50
        /*075c*/ 	.word	0x0000005a
        /*0760*/ 	.word	0x000228b0
        /*0764*/ 	.short	0x010a
        /*0766*/ 	.byte	0x3f
	.zero		1


	//   ....[27]....
        /*0768*/ 	.word	0x000054a0
        /*076c*/ 	.word	0x0000005a
        /*0770*/ 	.word	0x00000000
        /*0774*/ 	.short	0x0101
        /*0776*/ 	.byte	0x3f
	.zero		1


	//   ....[28]....
        /*0778*/ 	.word	0x00005c00
        /*077c*/ 	.word	0x00000012
        /*0780*/ 	.word	0x00022800
        /*0784*/ 	.short	0x010a
        /*0786*/ 	.byte	0x3f
	.zero		1


	//   ....[29]....
        /*0788*/ 	.word	0x00005c50
        /*078c*/ 	.word	0x00000012
        /*0790*/ 	.word	0x00022800
        /*0794*/ 	.short	0x010a
        /*0796*/ 	.byte	0x3f
	.zero		1


	//   ....[30]....
        /*0798*/ 	.word	0x000062d0
        /*079c*/ 	.word	0x00000012
        /*07a0*/ 	.word	0x00022800
        /*07a4*/ 	.short	0x010a
        /*07a6*/ 	.byte	0x3f
	.zero		1


	//   ....[31]....
        /*07a8*/ 	.word	0x00007140
        /*07ac*/ 	.word	0x00000012
        /*07b0*/ 	.word	0x00022800
        /*07b4*/ 	.short	0x010a
        /*07b6*/ 	.byte	0x3f
	.zero		1


	//   ....[32]....
        /*07b8*/ 	.word	0x00007f10
        /*07bc*/ 	.word	0x00000003
        /*07c0*/ 	.word	0x00022830
        /*07c4*/ 	.short	0x010a
        /*07c6*/ 	.byte	0x3f
	.zero		1


	//   ....[33]....
        /*07c8*/ 	.word	0x00007fb0
        /*07cc*/ 	.word	0x00000003
        /*07d0*/ 	.word	0x00022830
        /*07d4*/ 	.short	0x010a
        /*07d6*/ 	.byte	0x3f
	.zero		1


	//   ....[34]....
        /*07d8*/ 	.word	0x000097f0
        /*07dc*/ 	.word	0x0000000d
        /*07e0*/ 	.word	0x00000000
        /*07e4*/ 	.short	0x0101
        /*07e6*/ 	.byte	0x3f
	.zero		1


	//   ....[35]....
        /*07e8*/ 	.word	0x00009c40
        /*07ec*/ 	.word	0x00000003
        /*07f0*/ 	.word	0x00022850
        /*07f4*/ 	.short	0x010a
        /*07f6*/ 	.byte	0x3f
	.zero		1


	//   ....[36]....
        /*07f8*/ 	.word	0x00009c90
        /*07fc*/ 	.word	0x00000003
        /*0800*/ 	.word	0x00022850
        /*0804*/ 	.short	0x010a
        /*0806*/ 	.byte	0x3f
	.zero		1


	//   ....[37]....
        /*0808*/ 	.word	0x0000a070
        /*080c*/ 	.word	0x00000003
        /*0810*/ 	.word	0x00000000
        /*0814*/ 	.short	0x0101
        /*0816*/ 	.byte	0x3f
	.zero		1


	//   ....[38]....
        /*0818*/ 	.word	0x0000a180
        /*081c*/ 	.word	0x0000000c
        /*0820*/ 	.word	0x00022830
        /*0824*/ 	.short	0x010a
        /*0826*/ 	.byte	0x3f
	.zero		1


	//   ....[39]....
        /*0828*/ 	.word	0x0000a1e0
        /*082c*/ 	.word	0x0000000c
        /*0830*/ 	.word	0x00022830
        /*0834*/ 	.short	0x010a
        /*0836*/ 	.byte	0x3f
	.zero		1


	//   ....[40]....
        /*0838*/ 	.word	0x0000b4e0
        /*083c*/ 	.word	0x0000009a
        /*0840*/ 	.word	0x00000000
        /*0844*/ 	.short	0x0101
        /*0846*/ 	.byte	0x3f
	.zero		1


	//   ....[41]....
        /*0848*/ 	.word	0x0000c150
        /*084c*/ 	.word	0x0000000c
        /*0850*/ 	.word	0x00022850
        /*0854*/ 	.short	0x010a
        /*0856*/ 	.byte	0x3f
	.zero		1


	//   ....[42]....
        /*0858*/ 	.word	0x0000c1a0
        /*085c*/ 	.word	0x0000000c
        /*0860*/ 	.word	0x00022850
        /*0864*/ 	.short	0x010a
        /*0866*/ 	.byte	0x3f
	.zero		1


	//   ....[43]....
        /*0868*/ 	.word	0x0000c550
        /*086c*/ 	.word	0x0000000c
        /*0870*/ 	.word	0x00000000
        /*0874*/ 	.short	0x0101
        /*0876*/ 	.byte	0x3f
	.zero		1


	//   ....[44]....
        /*0878*/ 	.word	0x0000e680
        /*087c*/ 	.word	0x00000000
        /*0880*/ 	.word	0x00000000
        /*0884*/ 	.short	0x0101
        /*0886*/ 	.byte	0x3f
	.zero		1


	//   ....[45]....
        /*0888*/ 	.word	0x00010ab0
        /*088c*/ 	.word	0x00000005
        /*0890*/ 	.word	0x00022820
        /*0894*/ 	.short	0x010a
        /*0896*/ 	.byte	0x3f
	.zero		1


	//   ....[46]....
        /*0898*/ 	.word	0x00010b40
        /*089c*/ 	.word	0x00000006
        /*08a0*/ 	.word	0x000228a0
        /*08a4*/ 	.short	0x010a
        /*08a6*/ 	.byte	0x3f
	.zero		1


	//   ....[47]....
        /*08a8*/ 	.word	0x00010d20
        /*08ac*/ 	.word	0x00000006
        /*08b0*/ 	.word	0x000228c0
        /*08b4*/ 	.short	0x010a
        /*08b6*/ 	.byte	0x3f
	.zero		1


	//   ....[48]....
        /*08b8*/ 	.word	0x00011130
        /*08bc*/ 	.word	0x00000007
        /*08c0*/ 	.word	0x000228a0
        /*08c4*/ 	.short	0x010a
        /*08c6*/ 	.byte	0x3f
	.zero		1


	//   ....[49]....
        /*08c8*/ 	.word	0x000112f0
        /*08cc*/ 	.word	0x00000007
        /*08d0*/ 	.word	0x000228c0
        /*08d4*/ 	.short	0x010a
        /*08d6*/ 	.byte	0x3f
	.zero		1


	//   ....[50]....
        /*08d8*/ 	.word	0x000120e0
        /*08dc*/ 	.word	0x00000005
        /*08e0*/ 	.word	0x00022840
        /*08e4*/ 	.short	0x010a
        /*08e6*/ 	.byte	0x3f
	.zero		1


	//   ....[51]....
        /*08e8*/ 	.word	0x000124e0
        /*08ec*/ 	.word	0x00000007
        /*08f0*/ 	.word	0x00022820
        /*08f4*/ 	.short	0x010a
        /*08f6*/ 	.byte	0x3f
	.zero		1


	//   ....[52]....
        /*08f8*/ 	.word	0x000125a0
        /*08fc*/ 	.word	0x00000002
        /*0900*/ 	.word	0x00022860
        /*0904*/ 	.short	0x010a
        /*0906*/ 	.byte	0x3f
	.zero		1


	//   ....[53]....
        /*0908*/ 	.word	0x00012c10
        /*090c*/ 	.word	0x00000002
        /*0910*/ 	.word	0x00022840
        /*0914*/ 	.short	0x010a
        /*0916*/ 	.byte	0x3f
	.zero		1


	//   ....[54]....
        /*0918*/ 	.word	0x00012e20
        /*091c*/ 	.word	0x00000002
        /*0920*/ 	.word	0x00022860
        /*0924*/ 	.short	0x010a
        /*0926*/ 	.byte	0x3f
	.zero		1


	//   ....[55]....
        /*0928*/ 	.word	0x000133a0
        /*092c*/ 	.word	0x00000003
        /*0930*/ 	.word	0x00022840
        /*0934*/ 	.short	0x010a
        /*0936*/ 	.byte	0x3f
	.zero		1


	//   ....[56]....
        /*0938*/ 	.word	0x000135a0
        /*093c*/ 	.word	0x00000003
        /*0940*/ 	.word	0x00022860
        /*0944*/ 	.short	0x010a
        /*0946*/ 	.byte	0x3f
	.zero		1


	//   ....[57]....
        /*0948*/ 	.word	0x00013aa0
        /*094c*/ 	.word	0x00000003
        /*0950*/ 	.word	0x00022840
        /*0954*/ 	.short	0x010a
        /*0956*/ 	.byte	0x3f
	.zero		1


	//   ....[58]....
        /*0958*/ 	.word	0x00013cb0
        /*095c*/ 	.word	0x00000003
        /*0960*/ 	.word	0x00022860
        /*0964*/ 	.short	0x010a
        /*0966*/ 	.byte	0x3f
	.zero		1


	//   ....[59]....
        /*0968*/ 	.word	0x00014bf0
        /*096c*/ 	.word	0x00000000
        /*0970*/ 	.word	0x00022820
        /*0974*/ 	.short	0x010a
        /*0976*/ 	.byte	0x3f
	.zero		1


	//   ....[60]....
        /*0978*/ 	.word	0x00014da0
        /*097c*/ 	.word	0x00000006
        /*0980*/ 	.word	0x00000000
        /*0984*/ 	.short	0x010a
        /*0986*/ 	.byte	0x3f
	.zero		1


	//   ....[61]....
        /*0988*/ 	.word	0x00014e10
        /*098c*/ 	.word	0x00000007
        /*0990*/ 	.word	0x00000000
        /*0994*/ 	.short	0x010a
        /*0996*/ 	.byte	0x3f
	.zero		1


	//   ....[62]....
        /*0998*/ 	.word	0x00014e80
        /*099c*/ 	.word	0x00000004
        /*09a0*/ 	.word	0x00000000
        /*09a4*/ 	.short	0x010a
        /*09a6*/ 	.byte	0x3f
	.zero		1


	//   ....[63]....
        /*09a8*/ 	.word	0x00014eb0
        /*09ac*/ 	.word	0x00000003
        /*09b0*/ 	.word	0x00000000
        /*09b4*/ 	.short	0x010a
        /*09b6*/ 	.byte	0x3f
	.zero		1


	//   ....[64]....
        /*09b8*/ 	.word	0x00014f10
        /*09bc*/ 	.word	0x0000005a
        /*09c0*/ 	.word	0x00022890
        /*09c4*/ 	.short	0x010a
        /*09c6*/ 	.byte	0x3f
	.zero		1


	//   ....[65]....
        /*09c8*/ 	.word	0x00014f60
        /*09cc*/ 	.word	0x0000005a
        /*09d0*/ 	.word	0x00022890
        /*09d4*/ 	.short	0x010a
        /*09d6*/ 	.byte	0x3f
	.zero		1


	//   ....[66]....
        /*09d8*/ 	.word	0x00014fb0
        /*09dc*/ 	.word	0x0000005a
        /*09e0*/ 	.word	0x00022890
        /*09e4*/ 	.short	0x010a
        /*09e6*/ 	.byte	0x3f
	.zero		1


	//   ....[67]....
        /*09e8*/ 	.word	0x00015000
        /*09ec*/ 	.word	0x0000005a
        /*09f0*/ 	.word	0x000228b0
        /*09f4*/ 	.short	0x010a
        /*09f6*/ 	.byte	0x3f
	.zero		1


	//   ....[68]....
        /*09f8*/ 	.word	0x00015370
        /*09fc*/ 	.word	0x00000012
        /*0a00*/ 	.word	0x00022800
        /*0a04*/ 	.short	0x010a
        /*0a06*/ 	.byte	0x3f
	.zero		1


	//   ....[69]....
        /*0a08*/ 	.word	0x00015640
        /*0a0c*/ 	.word	0x00000012
        /*0a10*/ 	.word	0x00022800
        /*0a14*/ 	.short	0x010a
        /*0a16*/ 	.byte	0x3f
	.zero		1


	//   ....[70]....
        /*0a18*/ 	.word	0x00015690
        /*0a1c*/ 	.word	0x00000003
        /*0a20*/ 	.word	0x00022830
        /*0a24*/ 	.short	0x010a
        /*0a26*/ 	.byte	0x3f
	.zero		1


	//   ....[71]....
        /*0a28*/ 	.word	0x000156e0
        /*0a2c*/ 	.word	0x00000003
        /*0a30*/ 	.word	0x00022850
        /*0a34*/ 	.short	0x010a
        /*0a36*/ 	.byte	0x3f
	.zero		1


	//   ....[72]....
        /*0a38*/ 	.word	0x00015730
        /*0a3c*/ 	.word	0x0000000c
        /*0a40*/ 	.word	0x00022830
        /*0a44*/ 	.short	0x010a
        /*0a46*/ 	.byte	0x3f
	.zero		1


	//   ....[73]....
        /*0a48*/ 	.word	0x00015780
        /*0a4c*/ 	.word	0x0000000c
        /*0a50*/ 	.word	0x00022850
        /*0a54*/ 	.short	0x010a
        /*0a56*/ 	.byte	0x3f
	.zero		1


	//   ....[74]....
        /*0a58*/ 	.word	0x00015920
        /*0a5c*/ 	.word	0x00000005
        /*0a60*/ 	.word	0x00022820
        /*0a64*/ 	.short	0x010a
        /*0a66*/ 	.byte	0x3f
	.zero		1


	//   ....[75]....
        /*0a68*/ 	.word	0x00015970
        /*0a6c*/ 	.word	0x00000006
        /*0a70*/ 	.word	0x000228a0
        /*0a74*/ 	.short	0x010a
        /*0a76*/ 	.byte	0x3f
	.zero		1


	//   ....[76]....
        /*0a78*/ 	.word	0x000159c0
        /*0a7c*/ 	.word	0x00000006
        /*0a80*/ 	.word	0x000228c0
        /*0a84*/ 	.short	0x010a
        /*0a86*/ 	.byte	0x3f
	.zero		1


	//   ....[77]....
        /*0a88*/ 	.word	0x00015a10
        /*0a8c*/ 	.word	0x00000007
        /*0a90*/ 	.word	0x000228a0
        /*0a94*/ 	.short	0x010a
        /*0a96*/ 	.byte	0x3f
	.zero		1


	//   ....[78]....
        /*0a98*/ 	.word	0x00015a60
        /*0a9c*/ 	.word	0x00000007
        /*0aa0*/ 	.word	0x000228c0
        /*0aa4*/ 	.short	0x010a
        /*0aa6*/ 	.byte	0x3f
	.zero		1


	//   ....[79]....
        /*0aa8*/ 	.word	0x00015c00
        /*0aac*/ 	.word	0x00000005
        /*0ab0*/ 	.word	0x00022840
        /*0ab4*/ 	.short	0x010a
        /*0ab6*/ 	.byte	0x3f
	.zero		1


	//   ....[80]....
        /*0ab8*/ 	.word	0x00015c80
        /*0abc*/ 	.word	0x00000005
        /*0ac0*/ 	.word	0x00022820
        /*0ac4*/ 	.short	0x010a
        /*0ac6*/ 	.byte	0x3f
	.zero		1


	//   ....[81]....
        /*0ac8*/ 	.word	0x00015cd0
        /*0acc*/ 	.word	0x00000002
        /*0ad0*/ 	.word	0x00022860
        /*0ad4*/ 	.short	0x010a
        /*0ad6*/ 	.byte	0x3f
	.zero		1


	//   ....[82]....
        /*0ad8*/ 	.word	0x00015d20
        /*0adc*/ 	.word	0x00000002
        /*0ae0*/ 	.word	0x00022840
        /*0ae4*/ 	.short	0x010a
        /*0ae6*/ 	.byte	0x3f
	.zero		1


	//   ....[83]....
        /*0ae8*/ 	.word	0x00015d70
        /*0aec*/ 	.word	0x00000002
        /*0af0*/ 	.word	0x00022860
        /*0af4*/ 	.short	0x010a
        /*0af6*/ 	.byte	0x3f
	.zero		1


	//   ....[84]....
        /*0af8*/ 	.word	0x00015dc0
        /*0afc*/ 	.word	0x00000003
        /*0b00*/ 	.word	0x00022840
        /*0b04*/ 	.short	0x010a
        /*0b06*/ 	.byte	0x3f
	.zero		1


	//   ....[85]....
        /*0b08*/ 	.word	0x00015e10
        /*0b0c*/ 	.word	0x00000003
        /*0b10*/ 	.word	0x00022860
        /*0b14*/ 	.short	0x010a
        /*0b16*/ 	.byte	0x3f
	.zero		1


	//   ....[86]....
        /*0b18*/ 	.word	0x00015e60
        /*0b1c*/ 	.word	0x00000003
        /*0b20*/ 	.word	0x00022840
        /*0b24*/ 	.short	0x010a
        /*0b26*/ 	.byte	0x3f
	.zero		1


	//   ....[87]....
        /*0b28*/ 	.word	0x00015eb0
        /*0b2c*/ 	.word	0x00000003
        /*0b30*/ 	.word	0x00022860
        /*0b34*/ 	.short	0x010a
        /*0b36*/ 	.byte	0x3f
	.zero		1


	//   ....[88]....
        /*0b38*/ 	.word	0x00016860
        /*0b3c*/ 	.word	0x00000000
        /*0b40*/ 	.word	0x00022820
        /*0b44*/ 	.short	0x010a
        /*0b46*/ 	.byte	0x3f
	.zero		1


	//   ....[89]....
        /*0b48*/ 	.word	0x00016a00
        /*0b4c*/ 	.word	0x00000006
        /*0b50*/ 	.word	0x00000000
        /*0b54*/ 	.short	0x010a
        /*0b56*/ 	.byte	0x3f
	.zero		1


	//   ....[90]....
        /*0b58*/ 	.word	0x00016a50
        /*0b5c*/ 	.word	0x00000007
        /*0b60*/ 	.word	0x00000000
        /*0b64*/ 	.short	0x010a
        /*0b66*/ 	.byte	0x3f
	.zero		1


	//   ....[91]....
        /*0b68*/ 	.word	0x00016aa0
        /*0b6c*/ 	.word	0x00000004
        /*0b70*/ 	.word	0x00000000
        /*0b74*/ 	.short	0x010a
        /*0b76*/ 	.byte	0x3f
	.zero		1


	//----- nvinfo : EIATTR_NUM_MBARRIERS
	.align		4
.L_1237:
        /*0b78*/ 	.byte	0x03, 0x38
        /*0b7a*/ 	.short	0x0016


	//----- nvinfo : EIATTR_EXIT_INSTR_OFFSETS
	.align		4
        /*0b7c*/ 	.byte	0x04, 0x1c
        /*0b7e*/ 	.short	(.L_1239 - .L_1238)


	//   ....[0]....
.L_1238:
        /*0b80*/ 	.word	0x00014f00


	//----- nvinfo : EIATTR_MAX_THREADS
	.align		4
.L_1239:
        /*0b84*/ 	.byte	0x04, 0x05
        /*0b86*/ 	.short	(.L_1241 - .L_1240)
.L_1240:
        /*0b88*/ 	.word	0x00000180
        /*0b8c*/ 	.word	0x00000001
        /*0b90*/ 	.word	0x00000001


	//----- nvinfo : EIATTR_CRS_STACK_SIZE
	.align		4
.L_1241:
        /*0b94*/ 	.byte	0x04, 0x1e
        /*0b96*/ 	.short	(.L_1243 - .L_1242)
.L_1242:
        /*0b98*/ 	.word	0x00000000


	//----- nvinfo : EIATTR_CBANK_PARAM_SIZE
	.align		4
.L_1243:
        /*0b9c*/ 	.byte	0x03, 0x19
        /*0b9e*/ 	.short	0x0a70


	//----- nvinfo : EIATTR_PARAM_CBANK
	.align		4
        /*0ba0*/ 	.byte	0x04, 0x0a
        /*0ba2*/ 	.short	(.L_1245 - .L_1244)
	.align		4
.L_1244:
        /*0ba4*/ 	.word	index@(.nv.constant0._ZN7cutlass13device_kernelIN5flash11enable_sm90INS1_16FlashAttnFwdSm90INS1_25CollectiveMainloopFwdSm90ILi2EN4cute5tupleIJNS5_1CILi1EEES8_S8_EEENS6_IJNS7_ILi128EEENS7_ILi96EEENS7_ILi64EEEEEELi256ENS_6half_tEfNS_4arch4Sm90ELb0ELb0ELb1ELb1ELb0ELb1ELb0ELb1ELb0ELb0ELb0ELb0EEENS1_21CollectiveEpilogueFwdINS6_IJSA_NS7_ILi256EEESB_EEES9_SE_SG_Li256ELb1ELb0ELb0ELb0EEENS1_36VarlenDynamicPersistentTileSchedulerILi128ELi96ELi256ELi32ELb0ELb0ELb1ELb0ELb1ELb1EEEEEEEEEvNT_6ParamsE)
        /*0ba8*/ 	.short	0x0210
        /*0baa*/ 	.short	0x0a70


	//----- nvinfo : EIATTR_SW_WAR
	.align		4
.L_1245:
        /*0bac*/ 	.byte	0x04, 0x36
        /*0bae*/ 	.short	(.L_1247 - .L_1246)
.L_1246:
        /*0bb0*/ 	.word	0x00000008
.L_1247:


//--------------------- .nv.info._ZN7cutlass13device_kernelIN5flash11enable_sm90INS1_16FlashAttnFwdSm90INS1_25CollectiveMainloopFwdSm90ILi2EN4cute5tupleIJNS5_1CILi1EEES8_S8_EEENS6_IJNS7_ILi128EEENS7_ILi96EEENS7_ILi64EEEEEELi256ENS_6half_tEfNS_4arch4Sm90ELb0ELb0ELb1ELb1ELb0ELb0ELb1ELb1ELb0ELb0ELb0ELb0EEENS1_21CollectiveEpilogueFwdINS6_IJSA_NS7_ILi256EEESB_EEES9_SE_SG_Li256ELb1ELb0ELb0ELb0EEENS1_36VarlenDynamicPersistentTileSchedulerILi128ELi96ELi256ELi32ELb0ELb0ELb1ELb0ELb1ELb1EEEEEEEEEvNT_6ParamsE --------------------------
	.section	.nv.info._ZN7cutlass13device_kernelIN5flash11enable_sm90INS1_16FlashAttnFwdSm90INS1_25CollectiveMainloopFwdSm90ILi2EN4cute5tupleIJNS5_1CILi1EEES8_S8_EEENS6_IJNS7_ILi128EEENS7_ILi96EEENS7_ILi64EEEEEELi256ENS_6half_tEfNS_4arch4Sm90ELb0ELb0ELb1ELb1ELb0ELb0ELb1ELb1ELb0ELb0ELb0ELb0EEENS1_21CollectiveEpilogueFwdINS6_IJSA_NS7_ILi256EEESB_EEES9_SE_SG_Li256ELb1ELb0ELb0ELb0EEENS1_36VarlenDynamicPersistentTileSchedulerILi128ELi96ELi256ELi32ELb0ELb0ELb1ELb0ELb1ELb1EEEEEEEEEvNT_6ParamsE,"",@"SHT_CUDA_INFO"
	.sectionflags	@""
	.align	4


	//----- nvinfo : EIATTR_CUDA_API_VERSION
	.align		4
        /*0000*/ 	.byte	0x04, 0x37
        /*0002*/ 	.short	(.L_1249 - .L_1248)
.L_1248:
        /*0004*/ 	.word	0x00000082


	//----- nvinfo : EIATTR_KPARAM_INFO
	.align		4
.L_1249:
        /*0008*/ 	.byte	0x04, 0x17
        /*000a*/ 	.short	(.L_1251 - .L_1250)
.L_1250:
        /*000c*/ 	.word	0x00000000
        /*0010*/ 	.short	0x0000
        /*0012*/ 	.short	0x0070
        /*0014*/ 	.byte	0x00, 0xf0, 0x01, 0x2c


	//----- nvinfo : EIATTR_SPARSE_MMA_MASK
	.align		4
.L_1251:
        /*0018*/ 	.byte	0x03, 0x50
        /*001a*/ 	.short	0x0000


	//----- nvinfo : EIATTR_MAXREG_COUNT
	.align		4
        /*001c*/ 	.byte	0x03, 0x1b
        /*001e*/ 	.short	0x00a8


	//----- nvinfo : EIATTR_NUM_BARRIERS
	.align		4
        /*0020*/ 	.byte	0x02, 0x4c
        /*0022*/ 	.byte	0x10
	.zero		1


	//----- nvinfo : EIATTR_EXTERNS
	.align		4
        /*0024*/ 	.byte	0x04, 0x0f
        /*0026*/ 	.short	(.L_1253 - .L_1252)


	//   ....[0]....
	.align		4
.L_1252:
        /*0028*/ 	.word	index@(__assertfail)


	//----- nvinfo : EIATTR_ANNOTATIONS
	.align		4
.L_1253:
        /*002c*/ 	.byte	0x04, 0x55
        /*002e*/ 	.short	(.L_1255 - .L_1254)


	//   ....[0]....
.L_1254:
        /* <DEDUP_REMOVED lines=30> */


	//----- nvinfo : EIATTR_MERCURY_ISA_VERSION
	.align		4
.L_1255:
        /*0200*/ 	.byte	0x03, 0x5f
        /*0202*/ 	.short	0x0101


	//----- nvinfo : EIATTR_UNUSED_LOAD_BYTE_OFFSET
	.align		4
        /*0204*/ 	.byte	0x04, 0x44
        /*0206*/ 	.short	(.L_1257 - .L_1256)


	//   ....[0]....
.L_1256:
        /*0208*/ 	.word	0x00000ae0
        /*020c*/ 	.word	0x0000fff0


	//   ....[1]....
        /*0210*/ 	.word	0x000076b0
        /*0214*/ 	.word	0x0000fff0


	//----- nvinfo : EIATTR_INT_WARP_WIDE_INSTR_OFFSETS
	.align		4
.L_1257:
        /*0218*/ 	.byte	0x04, 0x31
        /*021a*/ 	.short	(.L_1259 - .L_1258)


	//   ....[0]....
.L_1258:
        /*021c*/ 	.word	0x00000190


	//   ....[1]....
        /*0220*/ 	.word	0x000001d0


	//   ....[2]....
        /*0224*/ 	.word	0x00000240


	//   ....[3]....
        /*0228*/ 	.word	0x00000250


	//   ....[4]....
        /*022c*/ 	.word	0x0000b090


	//   ....[5]....
        /*0230*/ 	.word	0x0000b120


	//   ....[6]....
        /*0234*/ 	.word	0x0000b5b0


	//   ....[7]....
        /*0238*/ 	.word	0x0000b5e0


	//   ....[8]....
        /*023c*/ 	.word	0x0000dc00


	//   ....[9]....
        /*0240*/ 	.word	0x0000dc90


	//----- nvinfo : EIATTR_COOP_GROUP_MASK_REGIDS
	.align		4
.L_1259:
        /*0244*/ 	.byte	0x04, 0x29
        /*0246*/ 	.short	(.L_1261 - .L_1260)


	//   ....[0]....
.L_1260:
        /*0248*/ 	.word	0xffffffff


	//   ....[1]....
        /*024c*/ 	.word	0xffffffff


	//   ....[2]....
        /*0250*/ 	.word	0xffffffff


	//   ....[3]....
        /*0254*/ 	.word	0xffffffff


	//   ....[4]....
        /*0258*/ 	.word	0xffffffff


	//   ....[5]....
        /*025c*/ 	.word	0xffffffff


	//   ....[6]....
        /*0260*/ 	.word	0xffffffff


	//   ....[7]....
        /*0264*/ 	.word	0xffffffff


	//   ....[8]....
        /*0268*/ 	.word	0xffffffff


	//   ....[9]....
        /*026c*/ 	.word	0xffffffff


	//   ....[10]....
        /*0270*/ 	.word	0xffffffff


	//   ....[11]....
        /*0274*/ 	.word	0xffffffff


	//   ....[12]....
        /*0278*/ 	.word	0xffffffff


	//   ....[13]....
        /*027c*/ 	.word	0xffffffff


	//   ....[14]....
        /*0280*/ 	.word	0xffffffff


	//   ....[15]....
        /*0284*/ 	.word	0xffffffff


	//   ....[16]....
        /*0288*/ 	.word	0xffffffff


	//   ....[17]....
        /*028c*/ 	.word	0xffffffff


	//   ....[18]....
        /*0290*/ 	.word	0xffffffff


	//   ....[19]....
        /*0294*/ 	.word	0xffffffff


	//   ....[20]....
        /*0298*/ 	.word	0xffffffff


	//   ....[21]....
        /*029c*/ 	.word	0xffffffff


	//   ....[22]....
        /*02a0*/ 	.word	0xffffffff


	//   ....[23]....
        /*02a4*/ 	.word	0xffffffff


	//   ....[24]....
        /*02a8*/ 	.word	0xffffffff


	//   ....[25]....
        /*02ac*/ 	.word	0xffffffff


	//   ....[26]....
        /*02b0*/ 	.word	0xffffffff


	//   ....[27]....
        /*02b4*/ 	.word	0xffffffff


	//   ....[28]....
        /*02b8*/ 	.word	0xffffffff


	//   ....[29]....
        /*02bc*/ 	.word	0xffffffff


	//   ....[30]....
        /*02c0*/ 	.word	0xffffffff


	//   ....[31]....
        /*02c4*/ 	.word	0xffffffff


	//   ....[32]....
        /*02c8*/ 	.word	0xffffffff


	//   ....[33]....
        /*02cc*/ 	.word	0xffffffff


	//   ....[34]....
        /*02d0*/ 	.word	0xffffffff


	//   ....[35]....
        /*02d4*/ 	.word	0xffffffff


	//   ....[36]....
        /*02d8*/ 	.word	0xffffffff


	//   ....[37]....
        /*02dc*/ 	.word	0xffffffff


	//   ....[38]....
        /*02e0*/ 	.word	0xffffffff


	//   ....[39]....
        /*02e4*/ 	.word	0xffffffff


	//   ....[40]....
        /*02e8*/ 	.word	0xffffffff


	//   ....[41]....
        /*02ec*/ 	.word	0xffffffff


	//   ....[42]....
        /*02f0*/ 	.word	0xffffffff


	//   ....[43]....
        /*02f4*/ 	.word	0xffffffff


	//   ....[44]....
        /*02f8*/ 	.word	0xffffffff


	//   ....[45]....
        /*02fc*/ 	.word	0xffffffff


	//   ....[46]....
        /*0300*/ 	.word	0xffffffff


	//   ....[47]....
        /*0304*/ 	.word	0xffffffff


	//   ....[48]....
        /*0308*/ 	.word	0xffffffff


	//   ....[49]....
        /*030c*/ 	.word	0xffffffff


	//   ....[50]....
        /*0310*/ 	.word	0xffffffff


	//   ....[51]....
        /*0314*/ 	.word	0xffffffff


	//   ....[52]....
        /*0318*/ 	.word	0xffffffff


	//   ....[53]....
        /*031c*/ 	.word	0xffffffff


	//   ....[54]....
        /*0320*/ 	.word	0x0500000f


	//   ....[55]....
        /*0324*/ 	.word	0x0500000f


	//   ....[56]....
        /*0328*/ 	.word	0x0500000f


	//   ....[57]....
        /*032c*/ 	.word	0x0500000f


	//   ....[58]....
        /*0330*/ 	.word	0x0500000f


	//   ....[59]....
        /*0334*/ 	.word	0x0500000f


	//   ....[60]....
        /*0338*/ 	.word	0x0500000f


	//   ....[61]....
        /*033c*/ 	.word	0x0500000f


	//   ....[62]....
        /*0340*/ 	.word	0x0500000f


	//   ....[63]....
        /*0344*/ 	.word	0x0500000f


	//   ....[64]....
        /*0348*/ 	.word	0x0500000f


	//   ....[65]....
        /*034c*/ 	.word	0x0500000f


	//   ....[66]....
        /*0350*/ 	.word	0x0500000f


	//   ....[67]....
        /*0354*/ 	.word	0x0500000f


	//   ....[68]....
        /*0358*/ 	.word	0x0500000f


	//   ....[69]....
        /*035c*/ 	.word	0x0500000f


	//   ....[70]....
        /*0360*/ 	.word	0x0500000f


	//   ....[71]....
        /*0364*/ 	.word	0x0500000f


	//   ....[72]....
        /*0368*/ 	.word	0x0500000f


	//----- nvinfo : EIATTR_COOP_GROUP_INSTR_OFFSETS
	.align		4
.L_1261:
        /*036c*/ 	.byte	0x04, 0x28
        /*036e*/ 	.short	(.L_1263 - .L_1262)


	//   ....[0]....
.L_1262:
        /*0370*/ 	.word	0x00000070


	//   ....[1]....
        /*0374*/ 	.word	0x000001a0


	//   ....[2]....
        /*0378*/ 	.word	0x000001f0


	//   ....[3]....
        /*037c*/ 	.word	0x00000440


	//   ....[4]....
        /*0380*/ 	.word	0x000005a0


	//   ....[5]....
        /*0384*/ 	.word	0x000006c0


	//   ....[6]....
        /*0388*/ 	.word	0x00000820


	//   ....[7]....
        /*038c*/ 	.word	0x000016b0


	//   ....[8]....
        /*0390*/ 	.word	0x000034d0


	//   ....[9]....
        /*0394*/ 	.word	0x00003520


	//   ....[10]....
        /*0398*/ 	.word	0x00003540


	//   ....[11]....
        /*039c*/ 	.word	0x00003560


	//   ....[12]....
        /*03a0*/ 	.word	0x00005590


	//   ....[13]....
        /*03a4*/ 	.word	0x000055e0


	//   ....[14]....
        /*03a8*/ 	.word	0x00005600


	//   ....[15]....
        /*03ac*/ 	.word	0x00005620


	//   ....[16]....
        /*03b0*/ 	.word	0x00006c10


	//   ....[17]....
        /*03b4*/ 	.word	0x00006c50


	//   ....[18]....
        /*03b8*/ 	.word	0x00006d20


	//   ....[19]....
        /*03bc*/ 	.word	0x00006d50


	//   ....[20]....
        /*03c0*/ 	.word	0x0000a200


	//   ....[21]....
        /*03c4*/ 	.word	0x0000a390


	//   ....[22]....
        /*03c8*/ 	.word	0x0000a3c0


	//   ....[23]....
        /*03cc*/ 	.word	0x0000a400


	//   ....[24]....
        /*03d0*/ 	.word	0x0000a460


	//   ....[25]....
        /*03d4*/ 	.word	0x0000a4c0


	//   ....[26]....
        /*03d8*/ 	.word	0x0000a500


	//   ....[27]....
        /*03dc*/ 	.word	0x0000a6b0


	//   ....[28]....
        /*03e0*/ 	.word	0x0000a710


	//   ....[29]....
        /*03e4*/ 	.word	0x0000a750


	//   ....[30]....
        /*03e8*/ 	.word	0x0000a790


	//   ....[31]....
        /*03ec*/ 	.word	0x0000a7c0


	//   ....[32]....
        /*03f0*/ 	.word	0x0000a7f0


	//   ....[33]....
        /*03f4*/ 	.word	0x0000a880


	//   ....[34]....
        /*03f8*/ 	.word	0x0000a8b0


	//   ....[35]....
        /*03fc*/ 	.word	0x0000a940


	//   ....[36]....
        /*0400*/ 	.word	0x0000dd20


	//   ....[37]....
        /*0404*/ 	.word	0x0000dd30


	//   ....[38]....
        /*0408*/ 	.word	0x0000de40


	//   ....[39]....
        /*040c*/ 	.word	0x0000dea0


	//   ....[40]....
        /*0410*/ 	.word	0x0000dee0


	//   ....[41]....
        /*0414*/ 	.word	0x0000df20


	//   ....[42]....
        /*0418*/ 	.word	0x0000df50


	//   ....[43]....
        /*041c*/ 	.word	0x0000df80


	//   ....[44]....
        /*0420*/ 	.word	0x0000e110


	//   ....[45]....
        /*0424*/ 	.word	0x0000e170


	//   ....[46]....
        /*0428*/ 	.word	0x0000e1b0


	//   ....[47]....
        /*042c*/ 	.word	0x0000e1f0


	//   ....[48]....
        /*0430*/ 	.word	0x0000e220


	//   ....[49]....
        /*0434*/ 	.word	0x0000e250


	//   ....[50]....
        /*0438*/ 	.word	0x0000e310


	//   ....[51]....
        /*043c*/ 	.word	0x0000e330


	//   ....[52]....
        /*0440*/ 	.word	0x0000e3a0


	//   ....[53]....
        /*0444*/ 	.word	0x0000e7d0


	//   ....[54]....
        /*0448*/ 	.word	0x0000ed30


	//   ....[55]....
        /*044c*/ 	.word	0x0000f150


	//   ....[56]....
        /*0450*/ 	.word	0x0000f1e0


	//   ....[57]....
        /*0454*/ 	.word	0x0000f280


	//   ....[58]....
        /*0458*/ 	.word	0x0000f330


	//   ....[59]....
        /*045c*/ 	.word	0x0000f3b0


	//   ....[60]....
        /*0460*/ 	.word	0x0000f430


	//   ....[61]....
        /*0464*/ 	.word	0x0000f4b0


	//   ....[62]....
        /*0468*/ 	.word	0x0000f530


	//   ....[63]....
        /*046c*/ 	.word	0x0000f5c0


	//   ....[64]....
        /*0470*/ 	.word	0x0000f670


	//   ....[65]....
        /*0474*/ 	.word	0x0000f6f0


	//   ....[66]....
        /*0478*/ 	.word	0x0000f770


	//   ....[67]....
        /*047c*/ 	.word	0x0000f7f0


	//   ....[68]....
        /*0480*/ 	.word	0x0000f870


	//   ....[69]....
        /*0484*/ 	.word	0x0000f8e0


	//   ....[70]....
        /*0488*/ 	.word	0x0000f980


	//   ....[71]....
        /*048c*/ 	.word	0x0000fa10


	//   ....[72]....
        /*0490*/ 	.word	0x0000fb30


	//----- nvinfo : EIATTR_REG_RECONFIG
	.align		4
.L_1263:
        /*0494*/ 	.byte	0x01, 0x54
	.zero		2


	//----- nvinfo : EIATTR_SYSCALL_OFFSETS
	.align		4
        /*0498*/ 	.byte	0x04, 0x46
        /*049a*/ 	.short	(.L_1265 - .L_1264)


	//   ....[0]....
.L_1264:
        /*049c*/ 	.word	0x00001820


	//   ....[1]....
        /*04a0*/ 	.word	0x0000b2b0


	//   ....[2]....
        /*04a4*/ 	.word	0x0000b3f0


	//   ....[3]....
        /*04a8*/ 	.word	0x0000b4f0


	//----- nvinfo : EIATTR_MBARRIER_INSTR_OFFSETS
	.align		4
.L_1265:
        /*04ac*/ 	.byte	0x04, 0x39
        /*04ae*/ 	.short	(.L_1267 - .L_1266)


	//   ....[0]....
.L_1266:
        /*04b0*/ 	.word	0x000002e0
        /*04b4*/ 	.word	0x000000ff
        /*04b8*/ 	.word	0x00032400
        /*04bc*/ 	.short	0x0100
        /*04be*/ 	.byte	0x08
	.zero		1


	//   ....[1]....
        /*04c0*/ 	.word	0x000002f0
        /*04c4*/ 	.word	0x000000ff
        /*04c8*/ 	.word	0x00032410
        /*04cc*/ 	.short	0x0100
        /*04ce*/ 	.byte	0x08
	.zero		1


	//   ....[2]....
        /*04d0*/ 	.word	0x00000300
        /*04d4*/ 	.word	0x000000ff
        /*04d8*/ 	.word	0x00032420
        /*04dc*/ 	.short	0x0100
        /*04de*/ 	.byte	0x08
	.zero		1


	//   ....[3]....
        /*04e0*/ 	.word	0x000003f0
        /*04e4*/ 	.word	0x000000ff
        /*04e8*/ 	.word	0x00032430
        /*04ec*/ 	.short	0x0100
        /*04ee*/ 	.byte	0x08
	.zero		1


	//   ....[4]....
        /*04f0*/ 	.word	0x00000400
        /*04f4*/ 	.word	0x000000ff
        /*04f8*/ 	.word	0x00032440
        /*04fc*/ 	.short	0x0100
        /*04fe*/ 	.byte	0x08
	.zero		1


	//   ....[5]....
        /*0500*/ 	.word	0x00000410
        /*0504*/ 	.word	0x000000ff
        /*0508*/ 	.word	0x00032438
        /*050c*/ 	.short	0x0100
        /*050e*/ 	.byte	0x08
	.zero		1


	//   ....[6]....
        /*0510*/ 	.word	0x00000420
        /*0514*/ 	.word	0x000000ff
        /*0518*/ 	.word	0x00032448
        /*051c*/ 	.short	0x0100
        /*051e*/ 	.byte	0x08
	.zero		1


	//   ....[7]....
        /*0520*/ 	.word	0x00000550
        /*0524*/ 	.word	0x000000ff
        /*0528*/ 	.word	0x00032450
        /*052c*/ 	.short	0x0100
        /*052e*/ 	.byte	0x08
	.zero		1


	//   ....[8]....
        /*0530*/ 	.word	0x00000560
        /*0534*/ 	.word	0x000000ff
        /*0538*/ 	.word	0x00032460
        /*053c*/ 	.short	0x0100
        /*053e*/ 	.byte	0x08
	.zero		1


	//   ....[9]....
        /*0540*/ 	.word	0x00000570
        /*0544*/ 	.word	0x000000ff
        /*0548*/ 	.word	0x00032458
        /*054c*/ 	.short	0x0100
        /*054e*/ 	.byte	0x08
	.zero		1


	//   ....[10]....
        /*0550*/ 	.word	0x00000580
        /*0554*/ 	.word	0x000000ff
        /*0558*/ 	.word	0x00032468
        /*055c*/ 	.short	0x0100
        /*055e*/ 	.byte	0x08
	.zero		1


	//   ....[11]....
        /*0560*/ 	.word	0x00000670
        /*0564*/ 	.word	0x000000ff
        /*0568*/ 	.word	0x00032470
        /*056c*/ 	.short	0x0100
        /*056e*/ 	.byte	0x06
	.zero		1


	//   ....[12]....
        /*0570*/ 	.word	0x00000680
        /*0574*/ 	.word	0x000000ff
        /*0578*/ 	.word	0x00032480
        /*057c*/ 	.short	0x0100
        /*057e*/ 	.byte	0x06
	.zero		1


	//   ....[13]....
        /*0580*/ 	.word	0x00000690
        /*0584*/ 	.word	0x000000ff
        /*0588*/ 	.word	0x00032478
        /*058c*/ 	.short	0x0100
        /*058e*/ 	.byte	0x06
	.zero		1


	//   ....[14]....
        /*0590*/ 	.word	0x000006a0
        /*0594*/ 	.word	0x000000ff
        /*0598*/ 	.word	0x00032488
        /*059c*/ 	.short	0x0100
        /*059e*/ 	.byte	0x06
	.zero		1


	//   ....[15]....
        /*05a0*/ 	.word	0x000007d0
        /*05a4*/ 	.word	0x000000ff
        /*05a8*/ 	.word	0x00032490
        /*05ac*/ 	.short	0x0100
        /*05ae*/ 	.byte	0x08
	.zero		1


	//   ....[16]....
        /*05b0*/ 	.word	0x000007e0
        /*05b4*/ 	.word	0x000000ff
        /*05b8*/ 	.word	0x000324a0
        /*05bc*/ 	.short	0x0100
        /*05be*/ 	.byte	0x08
	.zero		1


	//   ....[17]....
        /*05c0*/ 	.word	0x000007f0
        /*05c4*/ 	.word	0x000000ff
        /*05c8*/ 	.word	0x00032498
        /*05cc*/ 	.short	0x0100
        /*05ce*/ 	.byte	0x08
	.zero		1


	//   ....[18]....
        /*05d0*/ 	.word	0x00000800
        /*05d4*/ 	.word	0x000000ff
        /*05d8*/ 	.word	0x000324a8
        /*05dc*/ 	.short	0x0100
        /*05de*/ 	.byte	0x08
	.zero		1


	//   ....[19]....
        /*05e0*/ 	.word	0x00000930
        /*05e4*/ 	.word	0x000000ff
        /*05e8*/ 	.word	0x000324b0
        /*05ec*/ 	.short	0x0100
        /*05ee*/ 	.byte	0x08
	.zero		1


	//   ....[20]....
        /*05f0*/ 	.word	0x00000940
        /*05f4*/ 	.word	0x000000ff
        /*05f8*/ 	.word	0x000324c0
        /*05fc*/ 	.short	0x0100
        /*05fe*/ 	.byte	0x08
	.zero		1


	//   ....[21]....
        /*0600*/ 	.word	0x00000950
        /*0604*/ 	.word	0x000000ff
        /*0608*/ 	.word	0x000324b8
        /*060c*/ 	.short	0x0100
        /*060e*/ 	.byte	0x08
	.zero		1


	//   ....[22]....
        /*0610*/ 	.word	0x00000960
        /*0614*/ 	.word	0x000000ff
        /*0618*/ 	.word	0x000324c8
        /*061c*/ 	.short	0x0100
        /*061e*/ 	.byte	0x08
	.zero		1


	//   ....[23]....
        /*0620*/ 	.word	0x000018e0
        /*0624*/ 	.word	0x00000004
        /*0628*/ 	.word	0x00032400
        /*062c*/ 	.short	0x010a
        /*062e*/ 	.byte	0x3f
	.zero		1


	//   ....[24]....
        /*0630*/ 	.word	0x000019c0
        /*0634*/ 	.word	0x00000000
        /*0638*/ 	.word	0x00032430
        /*063c*/ 	.short	0x010a
        /*063e*/ 	.byte	0x3f
	.zero		1


	//   ....[25]....
        /*0640*/ 	.word	0x00001a10
        /*0644*/ 	.word	0x00000000
        /*0648*/ 	.word	0x00032430
        /*064c*/ 	.short	0x010a
        /*064e*/ 	.byte	0x3f
	.zero		1


	//   ....[26]....
        /*0650*/ 	.word	0x00001d80
        /*0654*/ 	.word	0x00000004
        /*0658*/ 	.word	0x00032410
        /*065c*/ 	.short	0x010a
        /*065e*/ 	.byte	0x3f
	.zero		1


	//   ....[27]....
        /*0660*/ 	.word	0x00001dc0
        /*0664*/ 	.word	0x00000000
        /*0668*/ 	.word	0x00032450
        /*066c*/ 	.short	0x010a
        /*066e*/ 	.byte	0x3f
	.zero		1


	//   ....[28]....
        /*0670*/ 	.word	0x00001e00
        /*0674*/ 	.word	0x00000000
        /*0678*/ 	.word	0x00032450
        /*067c*/ 	.short	0x010a
        /*067e*/ 	.byte	0x3f
	.zero		1


	//   ....[29]....
        /*0680*/ 	.word	0x000037c0
        /*0684*/ 	.word	0x00000018
        /*0688*/ 	.word	0x00000000
        /*068c*/ 	.short	0x0101
        /*068e*/ 	.byte	0x3f
	.zero		1


	//   ....[30]....
        /*0690*/ 	.word	0x000042a0
        /*0694*/ 	.word	0x00000000
        /*0698*/ 	.word	0x00000000
        /*069c*/ 	.short	0x0101
        /*069e*/ 	.byte	0x3f
	.zero		1


	//   ....[31]....
        /*06a0*/ 	.word	0x00004400
        /*06a4*/ 	.word	0x000000ff
        /*06a8*/ 	.word	0x00032430
        /*06ac*/ 	.short	0x010a
        /*06ae*/ 	.byte	0x05
	.zero		1


	//   ....[32]....
        /*06b0*/ 	.word	0x00004440
        /*06b4*/ 	.word	0x000000ff
        /*06b8*/ 	.word	0x00032430
        /*06bc*/ 	.short	0x010a
        /*06be*/ 	.byte	0x05
	.zero		1


	//   ....[33]....
        /*06c0*/ 	.word	0x00004650
        /*06c4*/ 	.word	0x000000ff
        /*06c8*/ 	.word	0x00032450
        /*06cc*/ 	.short	0x010a
        /*06ce*/ 	.byte	0x05
	.zero		1


	//   ....[34]....
        /*06d0*/ 	.word	0x00004690
        /*06d4*/ 	.word	0x000000ff
        /*06d8*/ 	.word	0x00032450
        /*06dc*/ 	.short	0x010a
        /*06de*/ 	.byte	0x05
	.zero		1


	//   ....[35]....
        /*06e0*/ 	.word	0x000058a0
        /*06e4*/ 	.word	0x00000098
        /*06e8*/ 	.word	0x00000000
        /*06ec*/ 	.short	0x0101
        /*06ee*/ 	.byte	0x3f
	.zero		1


	//   ....[36]....
        /*06f0*/ 	.word	0x00006bf0
        /*06f4*/ 	.word	0x000000d6
        /*06f8*/ 	.word	0x00000000
        /*06fc*/ 	.short	0x0101
        /*06fe*/ 	.byte	0x3f
	.zero		1


	//   ....[37]....
        /*0700*/ 	.word	0x00008e30
        /*0704*/ 	.word	0x00000097
        /*0708*/ 	.word	0x00000000
        /*070c*/ 	.short	0x0101
        /*070e*/ 	.byte	0x3f
	.zero		1


	//   ....[38]....
        /*0710*/ 	.word	0x0000ba50
        /*0714*/ 	.word	0x00000008
        /*0718*/ 	.word	0x00032440
        /*071c*/ 	.short	0x010a
        /*071e*/ 	.byte	0x3f
	.zero		1


	//   ....[39]....
        /*0720*/ 	.word	0x0000c070
        /*0724*/ 	.word	0x00000008
        /*0728*/ 	.word	0x00032420
        /*072c*/ 	.short	0x010a
        /*072e*/ 	.byte	0x3f
	.zero		1


	//   ....[40]....
        /*0730*/ 	.word	0x0000c140
        /*0734*/ 	.word	0x00000008
        /*0738*/ 	.word	0x00032460
        /*073c*/ 	.short	0x010a
        /*073e*/ 	.byte	0x3f
	.zero		1


	//   ....[41]....
        /*0740*/ 	.word	0x0000c7b0
        /*0744*/ 	.word	0x00000003
        /*0748*/ 	.word	0x00032440
        /*074c*/ 	.short	0x010a
        /*074e*/ 	.byte	0x3f
	.zero		1


	//   ....[42]....
        /*0750*/ 	.word	0x0000c9c0
        /*0754*/ 	.word	0x00000003
        /*0758*/ 	.word	0x00032460
        /*075c*/ 	.short	0x010a
        /*075e*/ 	.byte	0x3f
	.zero		1


	//   ....[43]....
        /*0760*/ 	.word	0x0000cf30
        /*0764*/ 	.word	0x00000002
        /*0768*/ 	.word	0x00032440
        /*076c*/ 	.short	0x010a
        /*076e*/ 	.byte	0x3f
	.zero		1


	//   ....[44]....
        /*0770*/ 	.word	0x0000d130
        /*0774*/ 	.word	0x00000002
        /*0778*/ 	.word	0x00032460
        /*077c*/ 	.short	0x010a
        /*077e*/ 	.byte	0x3f
	.zero		1


	//   ....[45]....
        /*0780*/ 	.word	0x0000d610
        /*0784*/ 	.word	0x00000002
        /*0788*/ 	.word	0x00032440
        /*078c*/ 	.short	0x010a
        /*078e*/ 	.byte	0x3f
	.zero		1


	//   ....[46]....
        /*0790*/ 	.word	0x0000d820
        /*0794*/ 	.word	0x00000002
        /*0798*/ 	.word	0x00032460
        /*079c*/ 	.short	0x010a
        /*079e*/ 	.byte	0x3f
	.zero		1


	//   ....[47]....
        /*07a0*/ 	.word	0x0000e760
        /*07a4*/ 	.word	0x00000000
        /*07a8*/ 	.word	0x00032420
        /*07ac*/ 	.short	0x010a
        /*07ae*/ 	.byte	0x3f
	.zero		1


	//   ....[48]....
        /*07b0*/ 	.word	0x0000e930
        /*07b4*/ 	.word	0x00000006
        /*07b8*/ 	.word	0x00000000
        /*07bc*/ 	.short	0x010a
        /*07be*/ 	.byte	0x3f
	.zero		1


	//   ....[49]....
        /*07c0*/ 	.word	0x0000e9a0
        /*07c4*/ 	.word	0x00000007
        /*07c8*/ 	.word	0x00000000
        /*07cc*/ 	.short	0x010a
        /*07ce*/ 	.byte	0x3f
	.zero		1


	//   ....[50]....
        /*07d0*/ 	.word	0x0000ea10
        /*07d4*/ 	.word	0x00000004
        /*07d8*/ 	.word	0x00000000
        /*07dc*/ 	.short	0x010a
        /*07de*/ 	.byte	0x3f
	.zero		1


	//   ....[51]....
        /*07e0*/ 	.word	0x0000ea40
        /*07e4*/ 	.word	0x00000003
        /*07e8*/ 	.word	0x00000000
        /*07ec*/ 	.short	0x010a
        /*07ee*/ 	.byte	0x3f
	.zero		1


	//   ....[52]....
        /*07f0*/ 	.word	0x0000eaa0
        /*07f4*/ 	.word	0x00000004
        /*07f8*/ 	.word	0x00032400
        /*07fc*/ 	.short	0x010a
        /*07fe*/ 	.byte	0x3f
	.zero		1


	//   ....[53]....
        /*0800*/ 	.word	0x0000eaf0
        /*0804*/ 	.word	0x00000000
        /*0808*/ 	.word	0x00032430
        /*080c*/ 	.short	0x010a
        /*080e*/ 	.byte	0x3f
	.zero		1


	//   ....[54]....
        /*0810*/ 	.word	0x0000eb40
        /*0814*/ 	.word	0x00000004
        /*0818*/ 	.word	0x00032410
        /*081c*/ 	.short	0x010a
        /*081e*/ 	.byte	0x3f
	.zero		1


	//   ....[55]....
        /*0820*/ 	.word	0x0000eb90
        /*0824*/ 	.word	0x00000000
        /*0828*/ 	.word	0x00032450
        /*082c*/ 	.short	0x010a
        /*082e*/ 	.byte	0x3f
	.zero		1


	//   ....[56]....
        /*0830*/ 	.word	0x0000ebf0
        /*0834*/ 	.word	0x00000099
        /*0838*/ 	.word	0x00032430
        /*083c*/ 	.short	0x010a
        /*083e*/ 	.byte	0x3f
	.zero		1


	//   ....[57]....
        /*0840*/ 	.word	0x0000ec50
        /*0844*/ 	.word	0x000000d1
        /*0848*/ 	.word	0x00032450
        /*084c*/ 	.short	0x010a
        /*084e*/ 	.byte	0x3f
	.zero		1


	//   ....[58]....
        /*0850*/ 	.word	0x0000edf0
        /*0854*/ 	.word	0x00000008
        /*0858*/ 	.word	0x00032440
        /*085c*/ 	.short	0x010a
        /*085e*/ 	.byte	0x3f
	.zero		1


	//   ....[59]....
        /*0860*/ 	.word	0x0000ee70
        /*0864*/ 	.word	0x00000008
        /*0868*/ 	.word	0x00032420
        /*086c*/ 	.short	0x010a
        /*086e*/ 	.byte	0x3f
	.zero		1


	//   ....[60]....
        /*0870*/ 	.word	0x0000eec0
        /*0874*/ 	.word	0x00000008
        /*0878*/ 	.word	0x00032460
        /*087c*/ 	.short	0x010a
        /*087e*/ 	.byte	0x3f
	.zero		1


	//   ....[61]....
        /*0880*/ 	.word	0x0000ef10
        /*0884*/ 	.word	0x00000003
        /*0888*/ 	.word	0x00032440
        /*088c*/ 	.short	0x010a
        /*088e*/ 	.byte	0x3f
	.zero		1


	//   ....[62]....
        /*0890*/ 	.word	0x0000ef60
        /*0894*/ 	.word	0x00000003
        /*0898*/ 	.word	0x00032460
        /*089c*/ 	.short	0x010a
        /*089e*/ 	.byte	0x3f
	.zero		1


	//   ....[63]....
        /*08a0*/ 	.word	0x0000efb0
        /*08a4*/ 	.word	0x00000002
        /*08a8*/ 	.word	0x00032440
        /*08ac*/ 	.short	0x010a
        /*08ae*/ 	.byte	0x3f
	.zero		1


	//   ....[64]....
        /*08b0*/ 	.word	0x0000f000
        /*08b4*/ 	.word	0x00000002
        /*08b8*/ 	.word	0x00032460
        /*08bc*/ 	.short	0x010a
        /*08be*/ 	.byte	0x3f
	.zero		1


	//   ....[65]....
        /*08c0*/ 	.word	0x0000f050
        /*08c4*/ 	.word	0x00000002
        /*08c8*/ 	.word	0x00032440
        /*08cc*/ 	.short	0x010a
        /*08ce*/ 	.byte	0x3f
	.zero		1


	//   ....[66]....
        /*08d0*/ 	.word	0x0000f0a0
        /*08d4*/ 	.word	0x00000002
        /*08d8*/ 	.word	0x00032460
        /*08dc*/ 	.short	0x010a
        /*08de*/ 	.byte	0x3f
	.zero		1


	//   ....[67]....
        /*08e0*/ 	.word	0x0000fa50
        /*08e4*/ 	.word	0x00000000
        /*08e8*/ 	.word	0x00032420
        /*08ec*/ 	.short	0x010a
        /*08ee*/ 	.byte	0x3f
	.zero		1


	//   ....[68]....
        /*08f0*/ 	.word	0x0000fbf0
        /*08f4*/ 	.word	0x00000006
        /*08f8*/ 	.word	0x00000000
        /*08fc*/ 	.short	0x010a
        /*08fe*/ 	.byte	0x3f
	.zero		1


	//   ....[69]....
        /*0900*/ 	.word	0x0000fc40
        /*0904*/ 	.word	0x00000007
        /*0908*/ 	.word	0x00000000
        /*090c*/ 	.short	0x010a
        /*090e*/ 	.byte	0x3f
	.zero		1


	//   ....[70]....
        /*0910*/ 	.word	0x0000fc90
        /*0914*/ 	.word	0x00000004
        /*0918*/ 	.word	0x00000000
        /*091c*/ 	.short	0x010a
        /*091e*/ 	.byte	0x3f
	.zero		1


	//----- nvinfo : EIATTR_NUM_MBARRIERS
	.align		4
.L_1267:
        /*0920*/ 	.byte	0x03, 0x38
        /*0922*/ 	.short	0x0017


	//----- nvinfo : EIATTR_EXIT_INSTR_OFFSETS
	.align		4
        /*0924*/ 	.byte	0x04, 0x1c
        /*0926*/ 	.short	(.L_1269 - .L_1268)


	//   ....[0]....
.L_1268:
        /*0928*/ 	.word	0x00000b20


	//   ....[1]....
        /*092c*/ 	.word	0x0000a1c0


	//   ....[2]....
        /*0930*/ 	.word	0x0000a220


	//   ....[3]....
        /*0934*/ 	.word	0x0000ea90


	//----- nvinfo : EIATTR_MAX_THREADS
	.align		4
.L_1269:
        /*0938*/ 	.byte	0x04, 0x05
        /*093a*/ 	.short	(.L_1271 - .L_1270)
.L_1270:
        /*093c*/ 	.word	0x00000180
        /*0940*/ 	.word	0x00000001
        /*0944*/ 	.word	0x00000001


	//----- nvinfo : EIATTR_CRS_STACK_SIZE
	.align		4
.L_1271:
        /*0948*/ 	.byte	0x04, 0x1e
        /*094a*/ 	.short	(.L_1273 - .L_1272)
.L_1272:
        /*094c*/ 	.word	0x00000000


	//----- nvinfo : EIATTR_CBANK_PARAM_SIZE
	.align		4
.L_1273:
        /*0950*/ 	.byte	0x03, 0x19
        /*0952*/ 	.short	0x0b70


	//----- nvinfo : EIATTR_PARAM_CBANK
	.align		4
        /*0954*/ 	.byte	0x04, 0x0a
        /*0956*/ 	.short	(.L_1275 - .L_1274)
	.align		4
.L_1274:
        /*0958*/ 	.word	index@(.nv.constant0._ZN7cutlass13device_kernelIN5flash11enable_sm90INS1_16FlashAttnFwdSm90INS1_25CollectiveMainloopFwdSm90ILi2EN4cute5tupleIJNS5_1CILi1EEES8_S8_EEENS6_IJNS7_ILi128EEENS7_ILi96EEENS7_ILi64EEEEEELi256ENS_6half_tEfNS_4arch4Sm90ELb0ELb0ELb1ELb1ELb0ELb0ELb1ELb1ELb0ELb0ELb0ELb0EEENS1_21CollectiveEpilogueFwdINS6_IJSA_NS7_ILi256EEESB_EEES9_SE_SG_Li256ELb1ELb0ELb0ELb0EEENS1_36VarlenDynamicPersistentTileSchedulerILi128ELi96ELi256ELi32ELb0ELb0ELb1ELb0ELb1ELb1EEEEEEEEEvNT_6ParamsE)
        /*095c*/ 	.short	0x0210
        /*095e*/ 	.short	0x0b70


	//----- nvinfo : EIATTR_SW_WAR
	.align		4
.L_1275:
        /*0960*/ 	.byte	0x04, 0x36
        /*0962*/ 	.short	(.L_1277 - .L_1276)
.L_1276:
        /*0964*/ 	.word	0x00000008
.L_1277:


//--------------------- .nv.info._ZN7cutlass13device_kernelIN5flash11enable_sm90INS1_16FlashAttnFwdSm90INS1_25CollectiveMainloopFwdSm90ILi2EN4cute5tupleIJNS5_1CILi1EEES8_S8_EEENS6_IJNS7_ILi128EEENS7_ILi96EEENS7_ILi64EEEEEELi256ENS_6half_tEfNS_4arch4Sm90ELb0ELb0ELb1ELb1ELb0ELb1ELb1ELb1ELb0ELb0ELb0ELb0EEENS1_21CollectiveEpilogueFwdINS6_IJSA_NS7_ILi256EEESB_EEES9_SE_SG_Li256ELb1ELb0ELb0ELb0EEENS1_36VarlenDynamicPersistentTileSchedulerILi128ELi96ELi256ELi32ELb0ELb0ELb1ELb0ELb1ELb1EEEEEEEEEvNT_6ParamsE --------------------------
	.section	.nv.info._ZN7cutlass13device_kernelIN5flash11enable_sm90INS1_16FlashAttnFwdSm90INS1_25CollectiveMainloopFwdSm90ILi2EN4cute5tupleIJNS5_1CILi1EEES8_S8_EEENS6_IJNS7_ILi128EEENS7_ILi96EEENS7_ILi64EEEEEELi256ENS_6half_tEfNS_4arch4Sm90ELb0ELb0ELb1ELb1ELb0ELb1ELb1ELb1ELb0ELb0ELb0ELb0EEENS1_21CollectiveEpilogueFwdINS6_IJSA_NS7_ILi256EEESB_EEES9_SE_SG_Li256ELb1ELb0ELb0ELb0EEENS1_36VarlenDynamicPersistentTileSchedulerILi128ELi96ELi256ELi32ELb0ELb0ELb1ELb0ELb1ELb1EEEEEEEEEvNT_6ParamsE,"",@"SHT_CUDA_INFO"
	.sectionflags	@""
	.align	4


	//----- nvinfo : EIATTR_CUDA_API_VERSION
	.align		4
        /*0000*/ 	.byte	0x04, 0x37
        /*0002*/ 	.short	(.L_1279 - .L_1278)
.L_1278:
        /*0004*/ 	.word	0x00000082


	//----- nvinfo : EIATTR_KPARAM_INFO
	.align		4
.L_1279:
        /*0008*/ 	.byte	0x04, 0x17
        /*000a*/ 	.short	(.L_1281 - .L_1280)
.L_1280:
        /*000c*/ 	.word	0x00000000
        /*0010*/ 	.short	0x0000
        /*0012*/ 	.short	0x0070
        /*0014*/ 	.byte	0x00, 0xf0, 0x01, 0x2c


	//----- nvinfo : EIATTR_SPARSE_MMA_MASK
	.align		4
.L_1281:
        /*0018*/ 	.byte	0x03, 0x50
        /*001a*/ 	.short	0x0000


	//----- nvinfo : EIATTR_MAXREG_COUNT
	.align		4
        /*001c*/ 	.byte	0x03, 0x1b
        /*001e*/ 	.short	0x00a8


	//----- nvinfo : EIATTR_NUM_BARRIERS
	.align		4
        /*0020*/ 	.byte	0x02, 0x4c
        /*0022*/ 	.byte	0x10
	.zero		1


	//----- nvinfo : EIATTR_EXTERNS
	.align		4
        /*0024*/ 	.byte	0x04, 0x0f
        /*0026*/ 	.short	(.L_1283 - .L_1282)


	//   ....[0]....
	.align		4
.L_1282:
        /*0028*/ 	.word	index@(__assertfail)


	//----- nvinfo : EIATTR_ANNOTATIONS
	.align		4
.L_1283:
        /*002c*/ 	.byte	0x04, 0x55
        /*002e*/ 	.short	(.L_1285 - .L_1284)


	//   ....[0]....
.L_1284:
        /* <DEDUP_REMOVED lines=66> */


	//----- nvinfo : EIATTR_MERCURY_ISA_VERSION
	.align		4
.L_1285:
        /*0438*/ 	.byte	0x03, 0x5f
        /*043a*/ 	.short	0x0101


	//----- nvinfo : EIATTR_UNUSED_LOAD_BYTE_OFFSET
	.align		4
        /*043c*/ 	.byte	0x04, 0x44
        /*043e*/ 	.short	(.L_1287 - .L_1286)


	//   ....[0]....
.L_1286:
        /*0440*/ 	.word	0x00000b70
        /*0444*/ 	.word	0x0000fff0


	//   ....[1]....
        /*0448*/ 	.word	0x0000ea90
        /*044c*/ 	.word	0x0000fff0


	//----- nvinfo : EIATTR_INT_WARP_WIDE_INSTR_OFFSETS
	.align		4
.L_1287:
        /*0450*/ 	.byte	0x04, 0x31
        /*0452*/ 	.short	(.L_1289 - .L_1288)


	//   ....[0]....
.L_1288:
        /*0454*/ 	.word	0x000001f0


	//   ....[1]....
        /*0458*/ 	.word	0x00000230


	//   ....[2]....
        /*045c*/ 	.word	0x000002a0


	//   ....[3]....
        /*0460*/ 	.word	0x000002b0


	//   ....[4]....
        /*0464*/ 	.word	0x00013240


	//   ....[5]....
        /*0468*/ 	.word	0x000132d0


	//   ....[6]....
        /*046c*/ 	.word	0x00013750


	//   ....[7]....
        /*0470*/ 	.word	0x00013780


	//   ....[8]....
        /*0474*/ 	.word	0x00015da0


	//   ....[9]....
        /*0478*/ 	.word	0x00015e30


	//----- nvinfo : EIATTR_COOP_GROUP_MASK_REGIDS
	.align		4
.L_1289:
        /*047c*/ 	.byte	0x04, 0x29
        /*047e*/ 	.short	(.L_1291 - .L_1290)


	//   ....[0]....
.L_1290:
        /*0480*/ 	.word	0xffffffff


	//   ....[1]....
        /*0484*/ 	.word	0xffffffff


	//   ....[2]....
        /*0488*/ 	.word	0xffffffff


	//   ....[3]....
        /*048c*/ 	.word	0xffffffff


	//   ....[4]....
        /*0490*/ 	.word	0xffffffff


	//   ....[5]....
        /*0494*/ 	.word	0xffffffff


	//   ....[6]....
        /*0498*/ 	.word	0xffffffff


	//   ....[7]....
        /*049c*/ 	.word	0xffffffff


	//   ....[8]....
        /*04a0*/ 	.word	0xffffffff


	//   ....[9]....
        /*04a4*/ 	.word	0xffffffff


	//   ....[10]....
        /*04a8*/ 	.word	0xffffffff


	//   ....[11]....
        /*04ac*/ 	.word	0xffffffff


	//   ....[12]....
        /*04b0*/ 	.word	0xffffffff


	//   ....[13]....
        /*04b4*/ 	.word	0xffffffff


	//   ....[14]....
        /*04b8*/ 	.word	0xffffffff


	//   ....[15]....
        /*04bc*/ 	.word	0xffffffff


	//   ....[16]....
        /*04c0*/ 	.word	0xffffffff


	//   ....[17]....
        /*04c4*/ 	.word	0xffffffff


	//   ....[18]....
        /*04c8*/ 	.word	0xffffffff


	//   ....[19]....
        /*04cc*/ 	.word	0xffffffff


	//   ....[20]....
        /*04d0*/ 	.word	0xffffffff


	//   ....[21]....
        /*04d4*/ 	.word	0xffffffff


	//   ....[22]....
        /*04d8*/ 	.word	0xffffffff


	//   ....[23]....
        /*04dc*/ 	.word	0xffffffff


	//   ....[24]....
        /*04e0*/ 	.word	0xffffffff


	//   ....[25]....
        /*04e4*/ 	.word	0xffffffff


	//   ....[26]....
        /*04e8*/ 	.word	0xffffffff


	//   ....[27]....
        /*04ec*/ 	.word	0xffffffff


	//   ....[28]....
        /*04f0*/ 	.word	0xffffffff


	//   ....[29]....
        /*04f4*/ 	.word	0xffffffff


	//   ....[30]....
        /*04f8*/ 	.word	0xffffffff


	//   ....[31]....
        /*04fc*/ 	.word	0xffffffff


	//   ....[32]....
        /*0500*/ 	.word	0xffffffff


	//   ....[33]....
        /*0504*/ 	.word	0xffffffff


	//   ....[34]....
        /*0508*/ 	.word	0xffffffff


	//   ....[35]....
        /*050c*/ 	.word	0xffffffff


	//   ....[36]....
        /*0510*/ 	.word	0xffffffff


	//   ....[37]....
        /*0514*/ 	.word	0xffffffff


	//   ....[38]....
        /*0518*/ 	.word	0xffffffff


	//   ....[39]....
        /*051c*/ 	.word	0xffffffff


	//   ....[40]....
        /*0520*/ 	.word	0xffffffff


	//   ....[41]....
        /*0524*/ 	.word	0xffffffff


	//   ....[42]....
        /*0528*/ 	.word	0xffffffff


	//   ....[43]....
        /*052c*/ 	.word	0xffffffff


	//   ....[44]....
        /*0530*/ 	.word	0xffffffff


	//   ....[45]....
        /*0534*/ 	.word	0xffffffff


	//   ....[46]....
        /*0538*/ 	.word	0xffffffff


	//   ....[47]....
        /*053c*/ 	.word	0xffffffff


	//   ....[48]....
        /*0540*/ 	.word	0xffffffff


	//   ....[49]....
        /*0544*/ 	.word	0xffffffff


	//   ....[50]....
        /*0548*/ 	.word	0xffffffff


	//   ....[51]....
        /*054c*/ 	.word	0xffffffff


	//   ....[52]....
        /*0550*/ 	.word	0xffffffff


	//   ....[53]....
        /*0554*/ 	.word	0xffffffff


	//   ....[54]....
        /*0558*/ 	.word	0x0500000f


	//   ....[55]....
        /*055c*/ 	.word	0x0500000f


	//   ....[56]....
        /*0560*/ 	.word	0x0500000f


	//   ....[57]....
        /*0564*/ 	.word	0x0500000f


	//   ....[58]....
        /*0568*/ 	.word	0x0500000f


	//   ....[59]....
        /*056c*/ 	.word	0x0500000f


	//   ....[60]....
        /*0570*/ 	.word	0x0500000f


	//   ....[61]....
        /*0574*/ 	.word	0x0500000f


	//   ....[62]....
        /*0578*/ 	.word	0x0500000f


	//   ....[63]....
        /*057c*/ 	.word	0x0500000f


	//   ....[64]....
        /*0580*/ 	.word	0x0500000f


	//   ....[65]....
        /*0584*/ 	.word	0x0500000f


	//   ....[66]....
        /*0588*/ 	.word	0x0500000f


	//   ....[67]....
        /*058c*/ 	.word	0x0500000f


	//   ....[68]....
        /*0590*/ 	.word	0x0500000f


	//   ....[69]....
        /*0594*/ 	.word	0x0500000f


	//   ....[70]....
        /*0598*/ 	.word	0x0500000f


	//   ....[71]....
        /*059c*/ 	.word	0x0500000f


	//   ....[72]....
        /*05a0*/ 	.word	0x0500000f


	//   ....[73]....
        /*05a4*/ 	.word	0x0500000f


	//   ....[74]....
        /*05a8*/ 	.word	0x0500000f


	//   ....[75]....
        /*05ac*/ 	.word	0x0500000f


	//   ....[76]....
        /*05b0*/ 	.word	0x0500000f


	//   ....[77]....
        /*05b4*/ 	.word	0x0500000f


	//   ....[78]....
        /*05b8*/ 	.word	0x0500000f


	//   ....[79]....
        /*05bc*/ 	.word	0x0500000f


	//   ....[80]....
        /*05c0*/ 	.word	0x0500000f


	//   ....[81]....
        /*05c4*/ 	.word	0x0500000f


	//   ....[82]....
        /*05c8*/ 	.word	0x0500000f


	//----- nvinfo : EIATTR_COOP_GROUP_INSTR_OFFSETS
	.align		4
.L_1291:
        /*05cc*/ 	.byte	0x04, 0x28
        /*05ce*/ 	.short	(.L_1293 - .L_1292)


	//   ....[0]....
.L_1292:
        /*05d0*/ 	.word	0x00000070


	//   ....[1]....
        /*05d4*/ 	.word	0x00000200


	//   ....[2]....
        /*05d8*/ 	.word	0x00000250


	//   ....[3]....
        /*05dc*/ 	.word	0x000004a0


	//   ....[4]....
        /*05e0*/ 	.word	0x00000600


	//   ....[5]....
        /*05e4*/ 	.word	0x00000720


	//   ....[6]....
        /*05e8*/ 	.word	0x00000880


	//   ....[7]....
        /*05ec*/ 	.word	0x00005ce0


	//   ....[8]....
        /*05f0*/ 	.word	0x0000a280


	//   ....[9]....
        /*05f4*/ 	.word	0x0000a2a0


	//   ....[10]....
        /*05f8*/ 	.word	0x0000a2c0


	//   ....[11]....
        /*05fc*/ 	.word	0x0000a2e0


	//   ....[12]....
        /*0600*/ 	.word	0x0000c7f0


	//   ....[13]....
        /*0604*/ 	.word	0x0000c8c0


	//   ....[14]....
        /*0608*/ 	.word	0x0000c8e0


	//   ....[15]....
        /*060c*/ 	.word	0x0000c920


	//   ....[16]....
        /*0610*/ 	.word	0x0000dff0


	//   ....[17]....
        /*0614*/ 	.word	0x0000e050


	//   ....[18]....
        /*0618*/ 	.word	0x0000e0b0


	//   ....[19]....
        /*061c*/ 	.word	0x0000e0e0


	//   ....[20]....
        /*0620*/ 	.word	0x00011480


	//   ....[21]....
        /*0624*/ 	.word	0x00011610


	//   ....[22]....
        /*0628*/ 	.word	0x00011640


	//   ....[23]....
        /*062c*/ 	.word	0x00011680


	//   ....[24]....
        /*0630*/ 	.word	0x000116e0


	//   ....[25]....
        /*0634*/ 	.word	0x00011740


	//   ....[26]....
        /*0638*/ 	.word	0x00011780


	//   ....[27]....
        /*063c*/ 	.word	0x00011930


	//   ....[28]....
        /*0640*/ 	.word	0x00011990


	//   ....[29]....
        /*0644*/ 	.word	0x000119d0


	//   ....[30]....
        /*0648*/ 	.word	0x00011a10


	//   ....[31]....
        /*064c*/ 	.word	0x00011a40


	//   ....[32]....
        /*0650*/ 	.word	0x00011a70


	//   ....[33]....
        /*0654*/ 	.word	0x00011b00


	//   ....[34]....
        /*0658*/ 	.word	0x00011b30


	//   ....[35]....
        /*065c*/ 	.word	0x00011bc0


	//   ....[36]....
        /*0660*/ 	.word	0x00015ec0


	//   ....[37]....
        /*0664*/ 	.word	0x00015ed0


	//   ....[38]....
        /*0668*/ 	.word	0x00015fe0


	//   ....[39]....
        /*066c*/ 	.word	0x00016040


	//   ....[40]....
        /*0670*/ 	.word	0x00016080


	//   ....[41]....
        /*0674*/ 	.word	0x000160c0


	//   ....[42]....
        /*0678*/ 	.word	0x000160f0


	//   ....[43]....
        /*067c*/ 	.word	0x00016120


	//   ....[44]....
        /*0680*/ 	.word	0x000162b0


	//   ....[45]....
        /*0684*/ 	.word	0x00016310


	//   ....[46]....
        /*0688*/ 	.word	0x00016350


	//   ....[47]....
        /*068c*/ 	.word	0x00016390


	//   ....[48]....
        /*0690*/ 	.word	0x000163c0


	//   ....[49]....
        /*0694*/ 	.word	0x000163f0


	//   ....[50]....
        /*0698*/ 	.word	0x000164b0


	//   ....[51]....
        /*069c*/ 	.word	0x000164d0


	//   ....[52]....
        /*06a0*/ 	.word	0x00016540


	//   ....[53]....
        /*06a4*/ 	.word	0x00016970


	//   ....[54]....
        /*06a8*/ 	.word	0x00016e20


	//   ....[55]....
        /*06ac*/ 	.word	0x00016ec0


	//   ....[56]....
        /*06b0*/ 	.word	0x00016f60


	//   ....[57]....
        /*06b4*/ 	.word	0x00017000


	//   ....[58]....
        /*06b8*/ 	.word	0x000170a0


	//   ....[59]....
        /*06bc*/ 	.word	0x00017190


	//   ....[60]....
        /*06c0*/ 	.word	0x00017230


	//   ....[61]....
        /*06c4*/ 	.word	0x000172d0


	//   ....[62]....
        /*06c8*/ 	.word	0x00017370


	//   ....[63]....
        /*06cc*/ 	.word	0x00017620


	//   ....[64]....
        /*06d0*/ 	.word	0x00017900


	//   ....[65]....
        /*06d4*/ 	.word	0x00017d20


	//   ....[66]....
        /*06d8*/ 	.word	0x00017db0


	//   ....[67]....
        /*06dc*/ 	.word	0x00017e50


	//   ....[68]....
        /*06e0*/ 	.word	0x00017f00


	//   ....[69]....
        /*06e4*/ 	.word	0x00017f80


	//   ....[70]....
        /*06e8*/ 	.word	0x00018000


	//   ....[71]....
        /*06ec*/ 	.word	0x00018080


	//   ....[72]....
        /*06f0*/ 	.word	0x00018100


	//   ....[73]....
        /*06f4*/ 	.word	0x00018190


	//   ....[74]....
        /*06f8*/ 	.word	0x00018240


	//   ....[75]....
        /*06fc*/ 	.word	0x000182c0


	//   ....[76]....
        /*0700*/ 	.word	0x00018340


	//   ....[77]....
        /*0704*/ 	.word	0x000183c0


	//   ....[78]....
        /*0708*/ 	.word	0x00018440


	//   ....[79]....
        /*070c*/ 	.word	0x000184b0


	//   ....[80]....
        /*0710*/ 	.word	0x00018550


	//   ....[81]....
        /*0714*/ 	.word	0x000185e0


	//   ....[82]....
        /*0718*/ 	.word	0x00018700


	//----- nvinfo : EIATTR_REG_RECONFIG
	.align		4
.L_1293:
        /*071c*/ 	.byte	0x01, 0x54
	.zero		2


	//----- nvinfo : EIATTR_SYSCALL_OFFSETS
	.align		4
        /*0720*/ 	.byte	0x04, 0x46
        /*0722*/ 	.short	(.L_1295 - .L_1294)


	//   ....[0]....
.L_1294:
        /*0724*/ 	.word	0x000017f0


	//   ....[1]....
        /*0728*/ 	.word	0x00001940


	//   ....[2]....
        /*072c*/ 	.word	0x00005e50


	//   ....[3]....
        /*0730*/ 	.word	0x00006340


	//   ....[4]....
        /*0734*/ 	.word	0x00013460


	//   ....[5]....
        /*0738*/ 	.word	0x000135a0


	//   ....[6]....
        /*073c*/ 	.word	0x000136a0


	//----- nvinfo : EIATTR_MBARRIER_INSTR_OFFSETS
	.align		4
.L_1295:
        /*0740*/ 	.byte	0x04, 0x39
        /*0742*/ 	.short	(.L_1297 - .L_1296)


	//   ....[0]....
.L_1296:
        /*0744*/ 	.word	0x00000340
        /*0748*/ 	.word	0x000000ff
        /*074c*/ 	.word	0x00032400
        /*0750*/ 	.short	0x0100
        /*0752*/ 	.byte	0x08
	.zero		1


	//   ....[1]....
        /*0754*/ 	.word	0x00000350
        /*0758*/ 	.word	0x000000ff
        /*075c*/ 	.word	0x00032410
        /*0760*/ 	.short	0x0100
        /*0762*/ 	.byte	0x08
	.zero		1


	//   ....[2]....
        /*0764*/ 	.word	0x00000360
        /*0768*/ 	.word	0x000000ff
        /*076c*/ 	.word	0x00032420
        /*0770*/ 	.short	0x0100
        /*0772*/ 	.byte	0x08
	.zero		1


	//   ....[3]....
        /*0774*/ 	.word	0x00000450
        /*0778*/ 	.word	0x000000ff
        /*077c*/ 	.word	0x00032430
        /*0780*/ 	.short	0x0100
        /*0782*/ 	.byte	0x08
	.zero		1


	//   ....[4]....
        /*0784*/ 	.word	0x00000460
        /*0788*/ 	.word	0x000000ff
        /*078c*/ 	.word	0x00032440
        /*0790*/ 	.short	0x0100
        /*0792*/ 	.byte	0x08
	.zero		1


	//   ....[5]....
        /*0794*/ 	.word	0x00000470
        /*0798*/ 	.word	0x000000ff
        /*079c*/ 	.word	0x00032438
        /*07a0*/ 	.short	0x0100
        /*07a2*/ 	.byte	0x08
	.zero		1


	//   ....[6]....
        /*07a4*/ 	.word	0x00000480
        /*07a8*/ 	.word	0x000000ff
        /*07ac*/ 	.word	0x00032448
        /*07b0*/ 	.short	0x0100
        /*07b2*/ 	.byte	0x08
	.zero		1


	//   ....[7]....
        /*07b4*/ 	.word	0x000005b0
        /*07b8*/ 	.word	0x000000ff
        /*07bc*/ 	.word	0x00032450
        /*07c0*/ 	.short	0x0100
        /*07c2*/ 	.byte	0x08
	.zero		1


	//   ....[8]....
        /*07c4*/ 	.word	0x000005c0
        /*07c8*/ 	.word	0x000000ff
        /*07cc*/ 	.word	0x00032460
        /*07d0*/ 	.short	0x0100
        /*07d2*/ 	.byte	0x08
	.zero		1


	//   ....[9]....
        /*07d4*/ 	.word	0x000005d0
        /*07d8*/ 	.word	0x000000ff
        /*07dc*/ 	.word	0x00032458
        /*07e0*/ 	.short	0x0100
        /*07e2*/ 	.byte	0x08
	.zero		1


	//   ....[10]....
        /*07e4*/ 	.word	0x000005e0
        /*07e8*/ 	.word	0x000000ff
        /*07ec*/ 	.word	0x00032468
        /*07f0*/ 	.short	0x0100
        /*07f2*/ 	.byte	0x08
	.zero		1


	//   ....[11]....
        /*07f4*/ 	.word	0x000006d0
        /*07f8*/ 	.word	0x000000ff
        /*07fc*/ 	.word	0x00032470
        /*0800*/ 	.short	0x0100
        /*0802*/ 	.byte	0x06
	.zero		1


	//   ....[12]....
        /*0804*/ 	.word	0x000006e0
        /*0808*/ 	.word	0x000000ff
        /*080c*/ 	.word	0x00032480
        /*0810*/ 	.short	0x0100
        /*0812*/ 	.byte	0x06
	.zero		1


	//   ....[13]....
        /*0814*/ 	.word	0x000006f0
        /*0818*/ 	.word	0x000000ff
        /*081c*/ 	.word	0x00032478
        /*0820*/ 	.short	0x0100
        /*0822*/ 	.byte	0x06
	.zero		1


	//   ....[14]....
        /*0824*/ 	.word	0x00000700
        /*0828*/ 	.word	0x000000ff
        /*082c*/ 	.word	0x00032488
        /*0830*/ 	.short	0x0100
        /*0832*/ 	.byte	0x06
	.zero		1


	//   ....[15]....
        /*0834*/ 	.word	0x00000830
        /*0838*/ 	.word	0x000000ff
        /*083c*/ 	.word	0x00032490
        /*0840*/ 	.short	0x0100
        /*0842*/ 	.byte	0x08
	.zero		1


	//   ....[16]....
        /*0844*/ 	.word	0x00000840
        /*0848*/ 	.word	0x000000ff
        /*084c*/ 	.word	0x000324a0
        /*0850*/ 	.short	0x0100
        /*0852*/ 	.byte	0x08
	.zero		1


	//   ....[17]....
        /*0854*/ 	.word	0x00000850
        /*0858*/ 	.word	0x000000ff
        /*085c*/ 	.word	0x00032498
        /*0860*/ 	.short	0x0100
        /*0862*/ 	.byte	0x08
	.zero		1


	//   ....[18]....
        /*0864*/ 	.word	0x00000860
        /*0868*/ 	.word	0x000000ff
        /*086c*/ 	.word	0x000324a8
        /*0870*/ 	.short	0x0100
        /*0872*/ 	.byte	0x08
	.zero		1


	//   ....[19]....
        /*0874*/ 	.word	0x00000990
        /*0878*/ 	.word	0x000000ff
        /*087c*/ 	.word	0x000324b0
        /*0880*/ 	.short	0x0100
        /*0882*/ 	.byte	0x08
	.zero		1


	//   ....[20]....
        /*0884*/ 	.word	0x000009a0
        /*0888*/ 	.word	0x000000ff
        /*088c*/ 	.word	0x000324c0
        /*0890*/ 	.short	0x0100
        /*0892*/ 	.byte	0x08
	.zero		1


	//   ....[21]....
        /*0894*/ 	.word	0x000009b0
        /*0898*/ 	.word	0x000000ff
        /*089c*/ 	.word	0x000324b8
        /*08a0*/ 	.short	0x0100
        /*08a2*/ 	.byte	0x08
	.zero		1


	//   ....[22]....
        /*08a4*/ 	.word	0x000009c0
        /*08a8*/ 	.word	0x000000ff
        /*08ac*/ 	.word	0x000324c8
        /*08b0*/ 	.short	0x0100
        /*08b2*/ 	.byte	0x08
	.zero		1


	//   ....[23]....
        /*08b4*/ 	.word	0x00002c80
        /*08b8*/ 	.word	0x0000005f
        /*08bc*/ 	.word	0x00032490
        /*08c0*/ 	.short	0x010a
        /*08c2*/ 	.byte	0x3f
	.zero		1


	//   ....[24]....
        /*08c4*/ 	.word	0x00003e20
        /*08c8*/ 	.word	0x0000005f
        /*08cc*/ 	.word	0x00032490
        /*08d0*/ 	.short	0x010a
        /*08d2*/ 	.byte	0x3f
	.zero		1


	//   ....[25]....
        /*08d4*/ 	.word	0x00004e80
        /*08d8*/ 	.word	0x0000005f
        /*08dc*/ 	.word	0x00032490
        /*08e0*/ 	.short	0x010a
        /*08e2*/ 	.byte	0x3f
	.zero		1


	//   ....[26]....
        /*08e4*/ 	.word	0x00005090
        /*08e8*/ 	.word	0x00000028
        /*08ec*/ 	.word	0x00000000
        /*08f0*/ 	.short	0x0101
        /*08f2*/ 	.byte	0x3f
	.zero		1


	//   ....[27]....
        /*08f4*/ 	.word	0x000050d0
        /*08f8*/ 	.word	0x0000005f
        /*08fc*/ 	.word	0x000324b0
        /*0900*/ 	.short	0x010a
        /*0902*/ 	.byte	0x3f
	.zero		1


	//   ....[28]....
        /*0904*/ 	.word	0x00005730
        /*0908*/ 	.word	0x0000005f
        /*090c*/ 	.word	0x00000000
        /*0910*/ 	.short	0x0101
        /*0912*/ 	.byte	0x3f
	.zero		1


	//   ....[29]....
        /*0914*/ 	.word	0x00005ee0
        /*0918*/ 	.word	0x00000012
        /*091c*/ 	.word	0x00032400
        /*0920*/ 	.short	0x010a
        /*0922*/ 	.byte	0x3f
	.zero		1


	//   ....[30]....
        /*0924*/ 	.word	0x00005f30
        /*0928*/ 	.word	0x00000012
        /*092c*/ 	.word	0x00032400
        /*0930*/ 	.short	0x010a
        /*0932*/ 	.byte	0x3f
	.zero		1


	//   ....[31]....
        /*0934*/ 	.word	0x00006620
        /*0938*/ 	.word	0x00000012
        /*093c*/ 	.word	0x00032400
        /*0940*/ 	.short	0x010a
        /*0942*/ 	.byte	0x3f
	.zero		1


	//   ....[32]....
        /*0944*/ 	.word	0x00007490
        /*0948*/ 	.word	0x00000012
        /*094c*/ 	.word	0x00032400
        /*0950*/ 	.short	0x010a
        /*0952*/ 	.byte	0x3f
	.zero		1


	//   ....[33]....
        /*0954*/ 	.word	0x000082b0
        /*0958*/ 	.word	0x00000000
        /*095c*/ 	.word	0x00032430
        /*0960*/ 	.short	0x010a
        /*0962*/ 	.byte	0x3f
	.zero		1


	//   ....[34]....
        /*0964*/ 	.word	0x00008320
        /*0968*/ 	.word	0x00000000
        /*096c*/ 	.word	0x00032430
        /*0970*/ 	.short	0x010a
        /*0972*/ 	.byte	0x3f
	.zero		1


	//   ....[35]....
        /*0974*/ 	.word	0x00008710
        /*0978*/ 	.word	0x00000012
        /*097c*/ 	.word	0x00032410
        /*0980*/ 	.short	0x010a
        /*0982*/ 	.byte	0x3f
	.zero		1


	//   ....[36]....
        /*0984*/ 	.word	0x00008760
        /*0988*/ 	.word	0x00000000
        /*098c*/ 	.word	0x00032450
        /*0990*/ 	.short	0x010a
        /*0992*/ 	.byte	0x3f
	.zero		1


	//   ....[37]....
        /*0994*/ 	.word	0x000087e0
        /*0998*/ 	.word	0x00000000
        /*099c*/ 	.word	0x00032450
        /*09a0*/ 	.short	0x010a
        /*09a2*/ 	.byte	0x3f
	.zero		1


	//   ....[38]....
        /*09a4*/ 	.word	0x0000a440
        /*09a8*/ 	.word	0x00000018
        /*09ac*/ 	.word	0x00000000
        /*09b0*/ 	.short	0x0101
        /*09b2*/ 	.byte	0x3f
	.zero		1


	//   ....[39]....
        /*09b4*/ 	.word	0x0000b120
        /*09b8*/ 	.word	0x00000000
        /*09bc*/ 	.word	0x00000000
        /*09c0*/ 	.short	0x0101
        /*09c2*/ 	.byte	0x3f
	.zero		1


	//   ....[40]....
        /*09c4*/ 	.word	0x0000b230
        /*09c8*/ 	.word	0x00000003
        /*09cc*/ 	.word	0x00032430
        /*09d0*/ 	.short	0x010a
        /*09d2*/ 	.byte	0x3f
	.zero		1


	//   ....[41]....
        /*09d4*/ 	.word	0x0000b290
        /*09d8*/ 	.word	0x00000003
        /*09dc*/ 	.word	0x00032430
        /*09e0*/ 	.short	0x010a
        /*09e2*/ 	.byte	0x3f
	.zero		1


	//   ....[42]....
        /*09e4*/ 	.word	0x0000b540
        /*09e8*/ 	.word	0x00000003
        /*09ec*/ 	.word	0x00032450
        /*09f0*/ 	.short	0x010a
        /*09f2*/ 	.byte	0x3f
	.zero		1


	//   ....[43]....
        /*09f4*/ 	.word	0x0000b590
        /*09f8*/ 	.word	0x00000003
        /*09fc*/ 	.word	0x00032450
        /*0a00*/ 	.short	0x010a
        /*0a02*/ 	.byte	0x3f
	.zero		1


	//   ....[44]....
        /*0a04*/ 	.word	0x0000ca90
        /*0a08*/ 	.word	0x0000000a
        /*0a0c*/ 	.word	0x00000000
        /*0a10*/ 	.short	0x0101
        /*0a12*/ 	.byte	0x3f
	.zero		1


	//   ....[45]....
        /*0a14*/ 	.word	0x0000dfc0
        /*0a18*/ 	.word	0x00000003
        /*0a1c*/ 	.word	0x00000000
        /*0a20*/ 	.short	0x0101
        /*0a22*/ 	.byte	0x3f
	.zero		1


	//   ....[46]....
        /*0a24*/ 	.word	0x00010190
        /*0a28*/ 	.word	0x00000000
        /*0a2c*/ 	.word	0x00000000
        /*0a30*/ 	.short	0x0101
        /*0a32*/ 	.byte	0x3f
	.zero		1


	//   ....[47]....
        /*0a34*/ 	.word	0x000125e0
        /*0a38*/ 	.word	0x00000005
        /*0a3c*/ 	.word	0x00032420
        /*0a40*/ 	.short	0x010a
        /*0a42*/ 	.byte	0x3f
	.zero		1


	//   ....[48]....
        /*0a44*/ 	.word	0x00012660
        /*0a48*/ 	.word	0x00000007
        /*0a4c*/ 	.word	0x000324a0
        /*0a50*/ 	.short	0x010a
        /*0a52*/ 	.byte	0x3f
	.zero		1


	//   ....[49]....
        /*0a54*/ 	.word	0x00012840
        /*0a58*/ 	.word	0x00000007
        /*0a5c*/ 	.word	0x000324c0
        /*0a60*/ 	.short	0x010a
        /*0a62*/ 	.byte	0x3f
	.zero		1


	//   ....[50]....
        /*0a64*/ 	.word	0x00012c50
        /*0a68*/ 	.word	0x00000007
        /*0a6c*/ 	.word	0x000324a0
        /*0a70*/ 	.short	0x010a
        /*0a72*/ 	.byte	0x3f
	.zero		1


	//   ....[51]....
        /*0a74*/ 	.word	0x00012e10
        /*0a78*/ 	.word	0x00000007
        /*0a7c*/ 	.word	0x000324c0
        /*0a80*/ 	.short	0x010a
        /*0a82*/ 	.byte	0x3f
	.zero		1


	//   ....[52]....
        /*0a84*/ 	.word	0x00013c00
        /*0a88*/ 	.word	0x00000005
        /*0a8c*/ 	.word	0x00032440
        /*0a90*/ 	.short	0x010a
        /*0a92*/ 	.byte	0x3f
	.zero		1


	//   ....[53]....
        /*0a94*/ 	.word	0x00014220
        /*0a98*/ 	.word	0x00000005
        /*0a9c*/ 	.word	0x00032420
        /*0aa0*/ 	.short	0x010a
        /*0aa2*/ 	.byte	0x3f
	.zero		1


	//   ....[54]....
        /*0aa4*/ 	.word	0x000142f0
        /*0aa8*/ 	.word	0x00000002
        /*0aac*/ 	.word	0x00032460
        /*0ab0*/ 	.short	0x010a
        /*0ab2*/ 	.byte	0x3f
	.zero		1


	//   ....[55]....
        /*0ab4*/ 	.word	0x00014960
        /*0ab8*/ 	.word	0x00000002
        /*0abc*/ 	.word	0x00032440
        /*0ac0*/ 	.short	0x010a
        /*0ac2*/ 	.byte	0x3f
	.zero		1


	//   ....[56]....
        /*0ac4*/ 	.word	0x00014b70
        /*0ac8*/ 	.word	0x00000002
        /*0acc*/ 	.word	0x00032460
        /*0ad0*/ 	.short	0x010a
        /*0ad2*/ 	.byte	0x3f
	.zero		1


	//   ....[57]....
        /*0ad4*/ 	.word	0x000150d0
        /*0ad8*/ 	.word	0x00000003
        /*0adc*/ 	.word	0x00032440
        /*0ae0*/ 	.short	0x010a
        /*0ae2*/ 	.byte	0x3f
	.zero		1


	//   ....[58]....
        /*0ae4*/ 	.word	0x000152d0
        /*0ae8*/ 	.word	0x00000003
        /*0aec*/ 	.word	0x00032460
        /*0af0*/ 	.short	0x010a
        /*0af2*/ 	.byte	0x3f
	.zero		1


	//   ....[59]....
        /*0af4*/ 	.word	0x000157b0
        /*0af8*/ 	.word	0x00000003
        /*0afc*/ 	.word	0x00032440
        /*0b00*/ 	.short	0x010a
        /*0b02*/ 	.byte	0x3f
	.zero		1


	//   ....[60]....
        /*0b04*/ 	.word	0x000159c0
        /*0b08*/ 	.word	0x00000003
        /*0b0c*/ 	.word	0x00032460
        /*0b10*/ 	.short	0x010a
        /*0b12*/ 	.byte	0x3f
	.zero		1


	//   ....[61]....
        /*0b14*/ 	.word	0x00016900
        /*0b18*/ 	.word	0x00000000
        /*0b1c*/ 	.word	0x00032420
        /*0b20*/ 	.short	0x010a
        /*0b22*/ 	.byte	0x3f
	.zero		1


	//   ....[62]....
        /*0b24*/ 	.word	0x00016ac0
        /*0b28*/ 	.word	0x00000006
        /*0b2c*/ 	.word	0x00000000
        /*0b30*/ 	.short	0x010a
        /*0b32*/ 	.byte	0x3f
	.zero		1


	//   ....[63]....
        /*0b34*/ 	.word	0x00016b30
        /*0b38*/ 	.word	0x00000007
        /*0b3c*/ 	.word	0x00000000
        /*0b40*/ 	.short	0x010a
        /*0b42*/ 	.byte	0x3f
	.zero		1


	//   ....[64]....
        /*0b44*/ 	.word	0x00016ba0
        /*0b48*/ 	.word	0x00000004
        /*0b4c*/ 	.word	0x00000000
        /*0b50*/ 	.short	0x010a
        /*0b52*/ 	.byte	0x3f
	.zero		1


	//   ....[65]....
        /*0b54*/ 	.word	0x00016bd0
        /*0b58*/ 	.word	0x00000003
        /*0b5c*/ 	.word	0x00000000
        /*0b60*/ 	.short	0x010a
        /*0b62*/ 	.byte	0x3f
	.zero		1


	//   ....[66]....
        /*0b64*/ 	.word	0x00016c30
        /*0b68*/ 	.word	0x0000005f
        /*0b6c*/ 	.word	0x00032490
        /*0b70*/ 	.short	0x010a
        /*0b72*/ 	.byte	0x3f
	.zero		1


	//   ....[67]....
        /*0b74*/ 	.word	0x00016c80
        /*0b78*/ 	.word	0x0000005f
        /*0b7c*/ 	.word	0x00032490
        /*0b80*/ 	.short	0x010a
        /*0b82*/ 	.byte	0x3f
	.zero		1


	//   ....[68]....
        /*0b84*/ 	.word	0x00016cd0
        /*0b88*/ 	.word	0x0000005f
        /*0b8c*/ 	.word	0x00032490
        /*0b90*/ 	.short	0x010a
        /*0b92*/ 	.byte	0x3f
	.zero		1


	//   ....[69]....
        /*0b94*/ 	.word	0x00016d20
        /*0b98*/ 	.word	0x0000005f
        /*0b9c*/ 	.word	0x000324b0
        /*0ba0*/ 	.short	0x010a
        /*0ba2*/ 	.byte	0x3f
	.zero		1


	//   ....[70]....
        /*0ba4*/ 	.word	0x000170e0
        /*0ba8*/ 	.word	0x00000012
        /*0bac*/ 	.word	0x00032400
        /*0bb0*/ 	.short	0x010a
        /*0bb2*/ 	.byte	0x3f
	.zero		1


	//   ....[71]....
        /*0bb4*/ 	.word	0x000173b0
        /*0bb8*/ 	.word	0x00000012
        /*0bbc*/ 	.word	0x00032400
        /*0bc0*/ 	.short	0x010a
        /*0bc2*/ 	.byte	0x3f
	.zero		1


	//   ....[72]....
        /*0bc4*/ 	.word	0x00017400
        /*0bc8*/ 	.word	0x00000000
        /*0bcc*/ 	.word	0x00032430
        /*0bd0*/ 	.short	0x010a
        /*0bd2*/ 	.byte	0x3f
	.zero		1


	//   ....[73]....
        /*0bd4*/ 	.word	0x00017450
        /*0bd8*/ 	.word	0x00000012
        /*0bdc*/ 	.word	0x00032410
        /*0be0*/ 	.short	0x010a
        /*0be2*/ 	.byte	0x3f
	.zero		1


	//   ....[74]....
        /*0be4*/ 	.word	0x000174a0
        /*0be8*/ 	.word	0x00000000
        /*0bec*/ 	.word	0x00032450
        /*0bf0*/ 	.short	0x010a
        /*0bf2*/ 	.byte	0x3f
	.zero		1


	//   ....[75]....
        /*0bf4*/ 	.word	0x000174f0
        /*0bf8*/ 	.word	0x00000003
        /*0bfc*/ 	.word	0x00032430
        /*0c00*/ 	.short	0x010a
        /*0c02*/ 	.byte	0x3f
	.zero		1


	//   ....[76]....
        /*0c04*/ 	.word	0x00017540
        /*0c08*/ 	.word	0x00000003
        /*0c0c*/ 	.word	0x00032450
        /*0c10*/ 	.short	0x010a
        /*0c12*/ 	.byte	0x3f
	.zero		1


	//   ....[77]....
        /*0c14*/ 	.word	0x000176e0
        /*0c18*/ 	.word	0x00000005
        /*0c1c*/ 	.word	0x00032420
        /*0c20*/ 	.short	0x010a
        /*0c22*/ 	.byte	0x3f
	.zero		1


	//   ....[78]....
        /*0c24*/ 	.word	0x00017730
        /*0c28*/ 	.word	0x00000007
        /*0c2c*/ 	.word	0x000324a0
        /*0c30*/ 	.short	0x010a
        /*0c32*/ 	.byte	0x3f
	.zero		1


	//   ....[79]....
        /*0c34*/ 	.word	0x00017780
        /*0c38*/ 	.word	0x00000007
        /*0c3c*/ 	.word	0x000324c0
        /*0c40*/ 	.short	0x010a
        /*0c42*/ 	.byte	0x3f
	.zero		1


	//   ....[80]....
        /*0c44*/ 	.word	0x000177d0
        /*0c48*/ 	.word	0x00000007
        /*0c4c*/ 	.word	0x000324a0
        /*0c50*/ 	.short	0x010a
        /*0c52*/ 	.byte	0x3f
	.zero		1


	//   ....[81]....
        /*0c54*/ 	.word	0x00017820
        /*0c58*/ 	.word	0x00000007
        /*0c5c*/ 	.word	0x000324c0
        /*0c60*/ 	.short	0x010a
        /*0c62*/ 	.byte	0x3f
	.zero		1


	//   ....[82]....
        /*0c64*/ 	.word	0x000179c0
        /*0c68*/ 	.word	0x00000005
        /*0c6c*/ 	.word	0x00032440
        /*0c70*/ 	.short	0x010a
        /*0c72*/ 	.byte	0x3f
	.zero		1


	//   ....[83]....
        /*0c74*/ 	.word	0x00017a40
        /*0c78*/ 	.word	0x00000005
        /*0c7c*/ 	.word	0x00032420
        /*0c80*/ 	.short	0x010a
        /*0c82*/ 	.byte	0x3f
	.zero		1


	//   ....[84]....
        /*0c84*/ 	.word	0x00017a90
        /*0c88*/ 	.word	0x00000002
        /*0c8c*/ 	.word	0x00032460
        /*0c90*/ 	.short	0x010a
        /*0c92*/ 	.byte	0x3f
	.zero		1


	//   ....[85]....
        /*0c94*/ 	.word	0x00017ae0
        /*0c98*/ 	.word	0x00000002
        /*0c9c*/ 	.word	0x00032440
        /*0ca0*/ 	.short	0x010a
        /*0ca2*/ 	.byte	0x3f
	.zero		1


	//   ....[86]....
        /*0ca4*/ 	.word	0x00017b30
        /*0ca8*/ 	.word	0x00000002
        /*0cac*/ 	.word	0x00032460
        /*0cb0*/ 	.short	0x010a
        /*0cb2*/ 	.byte	0x3f
	.zero		1


	//   ....[87]....
        /*0cb4*/ 	.word	0x00017b80
        /*0cb8*/ 	.word	0x00000003
        /*0cbc*/ 	.word	0x00032440
        /*0cc0*/ 	.short	0x010a
        /*0cc2*/ 	.byte	0x3f
	.zero		1


	//   ....[88]....
        /*0cc4*/ 	.word	0x00017bd0
        /*0cc8*/ 	.word	0x00000003
        /*0ccc*/ 	.word	0x00032460
        /*0cd0*/ 	.short	0x010a
        /*0cd2*/ 	.byte	0x3f
	.zero		1


	//   ....[89]....
        /*0cd4*/ 	.word	0x00017c20
        /*0cd8*/ 	.word	0x00000003
        /*0cdc*/ 	.word	0x00032440
        /*0ce0*/ 	.short	0x010a
        /*0ce2*/ 	.byte	0x3f
	.zero		1


	//   ....[90]....
        /*0ce4*/ 	.word	0x00017c70
        /*0ce8*/ 	.word	0x00000003
        /*0cec*/ 	.word	0x00032460
        /*0cf0*/ 	.short	0x010a
        /*0cf2*/ 	.byte	0x3f
	.zero		1


	//   ....[91]....
        /*0cf4*/ 	.word	0x00018620
        /*0cf8*/ 	.word	0x00000000
        /*0cfc*/ 	.word	0x00032420
        /*0d00*/ 	.short	0x010a
        /*0d02*/ 	.byte	0x3f
	.zero		1


	//   ....[92]....
        /*0d04*/ 	.word	0x000187c0
        /*0d08*/ 	.word	0x00000006
        /*0d0c*/ 	.word	0x00000000
        /*0d10*/ 	.short	0x010a
        /*0d12*/ 	.byte	0x3f
	.zero		1


	//   ....[93]....
        /*0d14*/ 	.word	0x00018810
        /*0d18*/ 	.word	0x00000007
        /*0d1c*/ 	.word	0x00000000
        /*0d20*/ 	.short	0x010a
        /*0d22*/ 	.byte	0x3f
	.zero		1


	//   ....[94]....
        /*0d24*/ 	.word	0x00018860
        /*0d28*/ 	.word	0x00000004
        /*0d2c*/ 	.word	0x00000000
        /*0d30*/ 	.short	0x010a
        /*0d32*/ 	.byte	0x3f
	.zero		1


	//----- nvinfo : EIATTR_NUM_MBARRIERS
	.align		4
.L_1297:
        /*0d34*/ 	.byte	0x03, 0x38
        /*0d36*/ 	.short	0x0017


	//----- nvinfo : EIATTR_EXIT_INSTR_OFFSETS
	.align		4
        /*0d38*/ 	.byte	0x04, 0x1c
        /*0d3a*/ 	.short	(.L_1299 - .L_1298)


	//   ....[0]....
.L_1298:
        /*0d3c*/ 	.word	0x00016c20


	//----- nvinfo : EIATTR_MAX_THREADS
	.align		4
.L_1299:
        /*0d40*/ 	.byte	0x04, 0x05
        /*0d42*/ 	.short	(.L_1301 - .L_1300)
.L_1300:
        /*0d44*/ 	.word	0x00000180
        /*0d48*/ 	.word	0x00000001
        /*0d4c*/ 	.word	0x00000001


	//----- nvinfo : EIATTR_CRS_STACK_SIZE
	.align		4
.L_1301:
        /*0d50*/ 	.byte	0x04, 0x1e
        /*0d52*/ 	.short	(.L_1303 - .L_1302)
.L_1302:
        /*0d54*/ 	.word	0x00000000


	//----- nvinfo : EIATTR_CBANK_PARAM_SIZE
	.align		4
.L_1303:
        /*0d58*/ 	.byte	0x03, 0x19
        /*0d5a*/ 	.short	0x0b70


	//----- nvinfo : EIATTR_PARAM_CBANK
	.align		4
        /*0d5c*/ 	.byte	0x04, 0x0a
        /*0d5e*/ 	.short	(.L_1305 - .L_1304)
	.align		4
.L_1304:
        /*0d60*/ 	.word	index@(.nv.constant0._ZN7cutlass13device_kernelIN5flash11enable_sm90INS1_16FlashAttnFwdSm90INS1_25CollectiveMainloopFwdSm90ILi2EN4cute5tupleIJNS5_1CILi1EEES8_S8_EEENS6_IJNS7_ILi128EEENS7_ILi96EEENS7_ILi64EEEEEELi256ENS_6half_tEfNS_4arch4Sm90ELb0ELb0ELb1ELb1ELb0ELb1ELb1ELb1ELb0ELb0ELb0ELb0EEENS1_21CollectiveEpilogueFwdINS6_IJSA_NS7_ILi256EEESB_EEES9_SE_SG_Li256ELb1ELb0ELb0ELb0EEENS1_36VarlenDynamicPersistentTileSchedulerILi128ELi96ELi256ELi32ELb0ELb0ELb1ELb0ELb1ELb1EEEEEEEEEvNT_6ParamsE)
        /*0d64*/ 	.short	0x0210
        /*0d66*/ 	.short	0x0b70


	//----- nvinfo : EIATTR_SW_WAR
	.align		4
.L_1305:
        /*0d68*/ 	.byte	0x04, 0x36
        /*0d6a*/ 	.short	(.L_1307 - .L_1306)
.L_1306:
        /*0d6c*/ 	.word	0x00000008
.L_1307:


//--------------------- .nv.info._ZN7cutlass13device_kernelIN5flash11enable_sm90INS1_16FlashAttnFwdSm90INS1_25CollectiveMainloopFwdSm90ILi2EN4cute5tupleIJNS5_1CILi1EEES8_S8_EEENS6_IJNS7_ILi128EEENS7_ILi96EEENS7_ILi64EEEEEELi256ENS_6half_tEfNS_4arch4Sm90ELb0ELb1ELb1ELb0ELb0ELb0ELb0ELb1ELb0ELb0ELb0ELb0EEENS1_21CollectiveEpilogueFwdINS6_IJSA_NS7_ILi256EEESB_EEES9_SE_SG_Li256ELb0ELb0ELb0ELb0EEENS1_30DynamicPersistentTileSchedulerILi256ELi32ELb0ELb0ELb1EEEEEEEEEvNT_6ParamsE --------------------------
	.section	.nv.info._ZN7cutlass13device_kernelIN5flash11enable_sm90INS1_16FlashAttnFwdSm90INS1_25CollectiveMainloopFwdSm90ILi2EN4cute5tupleIJNS5_1CILi1EEES8_S8_EEENS6_IJNS7_ILi128EEENS7_ILi96EEENS7_ILi64EEEEEELi256ENS_6half_tEfNS_4arch4Sm90ELb0ELb1ELb1ELb0ELb0ELb0ELb0ELb1ELb0ELb0ELb0ELb0EEENS1_21CollectiveEpilogueFwdINS6_IJSA_NS7_ILi256EEESB_EEES9_SE_SG_Li256ELb0ELb0ELb0ELb0EEENS1_30DynamicPersistentTileSchedulerILi256ELi32ELb0ELb0ELb1EEEEEEEEEvNT_6ParamsE,"",@"SHT_CUDA_INFO"
	.sectionflags	@""
	.align	4


	//----- nvinfo : EIATTR_CUDA_API_VERSION
	.align		4
        /*0000*/ 	.byte	0x04, 0x37
        /*0002*/ 	.short	(.L_1309 - .L_1308)
.L_1308:
        /*0004*/ 	.word	0x00000082


	//----- nvinfo : EIATTR_KPARAM_INFO
	.align		4
.L_1309:
        /*0008*/ 	.byte	0x04, 0x17
        /*000a*/ 	.short	(.L_1311 - .L_1310)
.L_1310:
        /*000c*/ 	.word	0x00000000
        /*0010*/ 	.short	0x0000
        /*0012*/ 	.short	0x0070
        /*0014*/ 	.byte	0x00, 0xf0, 0x01, 0x2e


	//----- nvinfo : EIATTR_SPARSE_MMA_MASK
	.align		4
.L_1311:
        /*0018*/ 	.byte	0x03, 0x50
        /*001a*/ 	.short	0x0000


	//----- nvinfo : EIATTR_MAXREG_COUNT
	.align		4
        /*001c*/ 	.byte	0x03, 0x1b
        /*001e*/ 	.short	0x00a8


	//----- nvinfo : EIATTR_NUM_BARRIERS
	.align		4
        /*0020*/ 	.byte	0x02, 0x4c
        /*0022*/ 	.byte	0x10
	.zero		1


	//----- nvinfo : EIATTR_EXTERNS
	.align		4
        /*0024*/ 	.byte	0x04, 0x0f
        /*0026*/ 	.short	(.L_1313 - .L_1312)


	//   ....[0]....
	.align		4
.L_1312:
        /*0028*/ 	.word	index@(__assertfail)


	//----- nvinfo : EIATTR_MERCURY_ISA_VERSION
	.align		4
.L_1313:
        /*002c*/ 	.byte	0x03, 0x5f
        /*002e*/ 	.short	0x0101


	//----- nvinfo : EIATTR_INT_WARP_WIDE_INSTR_OFFSETS
	.align		4
        /*0030*/ 	.byte	0x04, 0x31
        /*0032*/ 	.short	(.L_1315 - .L_1314)


	//   ....[0]....
.L_1314:
        /*0034*/ 	.word	0x00000180


	//   ....[1]....
        /*0038*/ 	.word	0x000001b0


	//   ....[2]....
        /*003c*/ 	.word	0x000001c0


	//   ....[3]....
        /*0040*/ 	.word	0x00010760


	//   ....[4]....
        /*0044*/ 	.word	0x000107f0


	//   ....[5]....
        /*0048*/ 	.word	0x00010ce0


	//   ....[6]....
        /*004c*/ 	.word	0x00012900


	//   ....[7]....
        /*0050*/ 	.word	0x00012990


	//----- nvinfo : EIATTR_COOP_GROUP_MASK_REGIDS
	.align		4
.L_1315:
        /*0054*/ 	.byte	0x04, 0x29
        /*0056*/ 	.short	(.L_1317 - .L_1316)


	//   ....[0]....
.L_1316:
        /*0058*/ 	.word	0xffffffff


	//   ....[1]....
        /*005c*/ 	.word	0xffffffff


	//   ....[2]....
        /*0060*/ 	.word	0xffffffff


	//   ....[3]....
        /*0064*/ 	.word	0xffffffff


	//   ....[4]....
        /*0068*/ 	.word	0xffffffff


	//   ....[5]....
        /*006c*/ 	.word	0xffffffff


	//   ....[6]....
        /*0070*/ 	.word	0xffffffff


	//   ....[7]....
        /*0074*/ 	.word	0xffffffff


	//   ....[8]....
        /*0078*/ 	.word	0xffffffff


	//   ....[9]....
        /*007c*/ 	.word	0xffffffff


	//   ....[10]....
        /*0080*/ 	.word	0xffffffff


	//   ....[11]....
        /*0084*/ 	.word	0xffffffff


	//   ....[12]....
        /*0088*/ 	.word	0xffffffff


	//   ....[13]....
        /*008c*/ 	.word	0xffffffff


	//   ....[14]....
        /*0090*/ 	.word	0xffffffff


	//   ....[15]....
        /*0094*/ 	.word	0xffffffff


	//   ....[16]....
        /*0098*/ 	.word	0xffffffff


	//   ....[17]....
        /*009c*/ 	.word	0xffffffff


	//   ....[18]....
        /*00a0*/ 	.word	0xffffffff


	//   ....[19]....
        /*00a4*/ 	.word	0xffffffff


	//   ....[20]....
        /*00a8*/ 	.word	0xffffffff


	//   ....[21]....
        /*00ac*/ 	.word	0xffffffff


	//   ....[22]....
        /*00b0*/ 	.word	0xffffffff


	//   ....[23]....
        /*00b4*/ 	.word	0xffffffff


	//   ....[24]....
        /*00b8*/ 	.word	0xffffffff


	//   ....[25]....
        /*00bc*/ 	.word	0xffffffff


	//   ....[26]....
        /*00c0*/ 	.word	0xffffffff


	//   ....[27]....
        /*00c4*/ 	.word	0xffffffff


	//   ....[28]....
        /*00c8*/ 	.word	0xffffffff


	//   ....[29]....
        /*00cc*/ 	.word	0xffffffff


	//   ....[30]....
        /*00d0*/ 	.word	0xffffffff


	//   ....[31]....
        /*00d4*/ 	.word	0xffffffff


	//   ....[32]....
        /*00d8*/ 	.word	0x0500000f


	//   ....[33]....
        /*00dc*/ 	.word	0x0500000f


	//----- nvinfo : EIATTR_COOP_GROUP_INSTR_OFFSETS
	.align		4
.L_1317:
        /*00e0*/ 	.byte	0x04, 0x28
        /*00e2*/ 	.short	(.L_1319 - .L_1318)


	//   ....[0]....
.L_1318:
        /*00e4*/ 	.word	0x00000060


	//   ....[1]....
        /*00e8*/ 	.word	0x00000190


	//   ....[2]....
        /*00ec*/ 	.word	0x000001e0


	//   ....[3]....
        /*00f0*/ 	.word	0x000003d0


	//   ....[4]....
        /*00f4*/ 	.word	0x00000530


	//   ....[5]....
        /*00f8*/ 	.word	0x00000650


	//   ....[6]....
        /*00fc*/ 	.word	0x000007b0


	//   ....[7]....
        /*0100*/ 	.word	0x00001940


	//   ....[8]....
        /*0104*/ 	.word	0x00003400


	//   ....[9]....
        /*0108*/ 	.word	0x00003510


	//   ....[10]....
        /*010c*/ 	.word	0x00003b10


	//   ....[11]....
        /*0110*/ 	.word	0x00003b90


	//   ....[12]....
        /*0114*/ 	.word	0x00006280


	//   ....[13]....
        /*0118*/ 	.word	0x000063a0


	//   ....[14]....
        /*011c*/ 	.word	0x00006a00


	//   ....[15]....
        /*0120*/ 	.word	0x00006a90


	//   ....[16]....
        /*0124*/ 	.word	0x000089e0


	//   ....[17]....
        /*0128*/ 	.word	0x00008a80


	//   ....[18]....
        /*012c*/ 	.word	0x00008ed0


	//   ....[19]....
        /*0130*/ 	.word	0x00009050


	//   ....[20]....
        /*0134*/ 	.word	0x0000bd50


	//   ....[21]....
        /*0138*/ 	.word	0x0000be70


	//   ....[22]....
        /*013c*/ 	.word	0x0000c510


	//   ....[23]....
        /*0140*/ 	.word	0x0000c5f0


	//   ....[24]....
        /*0144*/ 	.word	0x0000d990


	//   ....[25]....
        /*0148*/ 	.word	0x0000d9d0


	//   ....[26]....
        /*014c*/ 	.word	0x0000da90


	//   ....[27]....
        /*0150*/ 	.word	0x0000dab0


	//   ....[28]....
        /*0154*/ 	.word	0x0000f190


	//   ....[29]....
        /*0158*/ 	.word	0x0000feb0


	//   ....[30]....
        /*015c*/ 	.word	0x00012a10


	//   ....[31]....
        /*0160*/ 	.word	0x00012bc0


	//   ....[32]....
        /*0164*/ 	.word	0x000131c0


	//   ....[33]....
        /*0168*/ 	.word	0x000135a0


	//----- nvinfo : EIATTR_REG_RECONFIG
	.align		4
.L_1319:
        /*016c*/ 	.byte	0x01, 0x54
	.zero		2


	//----- nvinfo : EIATTR_SYSCALL_OFFSETS
	.align		4
        /*0170*/ 	.byte	0x04, 0x46
        /*0172*/ 	.short	(.L_1321 - .L_1320)


	//   ....[0]....
.L_1320:
        /*0174*/ 	.word	0x00001ac0


	//   ....[1]....
        /*0178*/ 	.word	0x00010980


	//   ....[2]....
        /*017c*/ 	.word	0x00010ac0


	//   ....[3]....
        /*0180*/ 	.word	0x00010bc0


	//----- nvinfo : EIATTR_MBARRIER_INSTR_OFFSETS
	.align		4
.L_1321:
        /*0184*/ 	.byte	0x04, 0x39
        /*0186*/ 	.short	(.L_1323 - .L_1322)


	//   ....[0]....
.L_1322:
        /*0188*/ 	.word	0x00000280
        /*018c*/ 	.word	0x000000ff
        /*0190*/ 	.word	0x00022800
        /*0194*/ 	.short	0x0100
        /*0196*/ 	.byte	0x06
	.zero		1


	//   ....[1]....
        /*0198*/ 	.word	0x00000290
        /*019c*/ 	.word	0x000000ff
        /*01a0*/ 	.word	0x00022820
        /*01a4*/ 	.short	0x0100
        /*01a6*/ 	.byte	0x06
	.zero		1


	//   ....[2]....
        /*01a8*/ 	.word	0x00000380
        /*01ac*/ 	.word	0x000000ff
        /*01b0*/ 	.word	0x00022830
        /*01b4*/ 	.short	0x0100
        /*01b6*/ 	.byte	0x08
	.zero		1


	//   ....[3]....
        /*01b8*/ 	.word	0x00000390
        /*01bc*/ 	.word	0x000000ff
        /*01c0*/ 	.word	0x00022840
        /*01c4*/ 	.short	0x0100
        /*01c6*/ 	.byte	0x08
	.zero		1


	//   ....[4]....
        /*01c8*/ 	.word	0x000003a0
        /*01cc*/ 	.word	0x000000ff
        /*01d0*/ 	.word	0x00022838
        /*01d4*/ 	.short	0x0100
        /*01d6*/ 	.byte	0x08
	.zero		1


	//   ....[5]....
        /*01d8*/ 	.word	0x000003b0
        /*01dc*/ 	.word	0x000000ff
        /*01e0*/ 	.word	0x00022848
        /*01e4*/ 	.short	0x0100
        /*01e6*/ 	.byte	0x08
	.zero		1


	//   ....[6]....
        /*01e8*/ 	.word	0x000004e0
        /*01ec*/ 	.word	0x000000ff
        /*01f0*/ 	.word	0x00022850
        /*01f4*/ 	.short	0x0100
        /*01f6*/ 	.byte	0x08
	.zero		1


	//   ....[7]....
        /*01f8*/ 	.word	0x000004f0
        /*01fc*/ 	.word	0x000000ff
        /*0200*/ 	.word	0x00022860
        /*0204*/ 	.short	0x0100
        /*0206*/ 	.byte	0x08
	.zero		1


	//   ....[8]....
        /*0208*/ 	.word	0x00000500
        /*020c*/ 	.word	0x000000ff
        /*0210*/ 	.word	0x00022858
        /*0214*/ 	.short	0x0100
        /*0216*/ 	.byte	0x08
	.zero		1


	//   ....[9]....
        /*0218*/ 	.word	0x00000510
        /*021c*/ 	.word	0x000000ff
        /*0220*/ 	.word	0x00022868
        /*0224*/ 	.short	0x0100
        /*0226*/ 	.byte	0x08
	.zero		1


	//   ....[10]....
        /*0228*/ 	.word	0x00000600
        /*022c*/ 	.word	0x000000ff
        /*0230*/ 	.word	0x00022870
        /*0234*/ 	.short	0x0100
        /*0236*/ 	.byte	0x06
	.zero		1


	//   ....[11]....
        /*0238*/ 	.word	0x00000610
        /*023c*/ 	.word	0x000000ff
        /*0240*/ 	.word	0x00022880
        /*0244*/ 	.short	0x0100
        /*0246*/ 	.byte	0x06
	.zero		1


	//   ....[12]....
        /*0248*/ 	.word	0x00000620
        /*024c*/ 	.word	0x000000ff
        /*0250*/ 	.word	0x00022878
        /*0254*/ 	.short	0x0100
        /*0256*/ 	.byte	0x06
	.zero		1


	//   ....[13]....
        /*0258*/ 	.word	0x00000630
        /*025c*/ 	.word	0x000000ff
        /*0260*/ 	.word	0x00022888
        /*0264*/ 	.short	0x0100
        /*0266*/ 	.byte	0x06
	.zero		1


	//   ....[14]....
        /*0268*/ 	.word	0x00000760
        /*026c*/ 	.word	0x000000ff
        /*0270*/ 	.word	0x00022890
        /*0274*/ 	.short	0x0100
        /*0276*/ 	.byte	0x08
	.zero		1


	//   ....[15]....
        /*0278*/ 	.word	0x00000770
        /*027c*/ 	.word	0x000000ff
        /*0280*/ 	.word	0x000228a0
        /*0284*/ 	.short	0x0100
        /*0286*/ 	.byte	0x08
	.zero		1


	//   ....[16]....
        /*0288*/ 	.word	0x00000780
        /*028c*/ 	.word	0x000000ff
        /*0290*/ 	.word	0x00022898
        /*0294*/ 	.short	0x0100
        /*0296*/ 	.byte	0x08
	.zero		1


	//   ....[17]....
        /*0298*/ 	.word	0x00000790
        /*029c*/ 	.word	0x000000ff
        /*02a0*/ 	.word	0x000228a8
        /*02a4*/ 	.short	0x0100
        /*02a6*/ 	.byte	0x08
	.zero		1


	//   ....[18]....
        /*02a8*/ 	.word	0x000008c0
        /*02ac*/ 	.word	0x000000ff
        /*02b0*/ 	.word	0x000228b0
        /*02b4*/ 	.short	0x0100
        /*02b6*/ 	.byte	0x08
	.zero		1


	//   ....[19]....
        /*02b8*/ 	.word	0x000008d0
        /*02bc*/ 	.word	0x000000ff
        /*02c0*/ 	.word	0x000228c0
        /*02c4*/ 	.short	0x0100
        /*02c6*/ 	.byte	0x08
	.zero		1


	//   ....[20]....
        /*02c8*/ 	.word	0x000008e0
        /*02cc*/ 	.word	0x000000ff
        /*02d0*/ 	.word	0x000228b8
        /*02d4*/ 	.short	0x0100
        /*02d6*/ 	.byte	0x08
	.zero		1


	//   ....[21]....
        /*02d8*/ 	.word	0x000008f0
        /*02dc*/ 	.word	0x000000ff
        /*02e0*/ 	.word	0x000228c8
        /*02e4*/ 	.short	0x0100
        /*02e6*/ 	.byte	0x08
	.zero		1


	//   ....[22]....
        /*02e8*/ 	.word	0x00001b30
        /*02ec*/ 	.word	0x000000ff
        /*02f0*/ 	.word	0x00022800
        /*02f4*/ 	.short	0x010a
        /*02f6*/ 	.byte	0x2e
	.zero		1


	//   ....[23]....
        /*02f8*/ 	.word	0x00001be0
        /*02fc*/ 	.word	0x000000ff
        /*0300*/ 	.word	0x00022830
        /*0304*/ 	.short	0x010a
        /*0306*/ 	.byte	0x15
	.zero		1


	//   ....[24]....
        /*0308*/ 	.word	0x00001c20
        /*030c*/ 	.word	0x000000ff
        /*0310*/ 	.word	0x00022830
        /*0314*/ 	.short	0x010a
        /*0316*/ 	.byte	0x15
	.zero		1


	//   ....[25]....
        /*0318*/ 	.word	0x00002200
        /*031c*/ 	.word	0x00000000
        /*0320*/ 	.word	0x00000000
        /*0324*/ 	.short	0x0101
        /*0326*/ 	.byte	0x3f
	.zero		1


	//   ....[26]....
        /*0328*/ 	.word	0x00004450
        /*032c*/ 	.word	0x000000ff
        /*0330*/ 	.word	0x00022850
        /*0334*/ 	.short	0x010a
        /*0336*/ 	.byte	0x15
	.zero		1


	//   ....[27]....
        /*0338*/ 	.word	0x00004490
        /*033c*/ 	.word	0x000000ff
        /*0340*/ 	.word	0x00022850
        /*0344*/ 	.short	0x010a
        /*0346*/ 	.byte	0x15
	.zero		1


	//   ....[28]....
        /*0348*/ 	.word	0x000047b0
        /*034c*/ 	.word	0x00000007
        /*0350*/ 	.word	0x00000000
        /*0354*/ 	.short	0x0101
        /*0356*/ 	.byte	0x3f
	.zero		1


	//   ....[29]....
        /*0358*/ 	.word	0x00004a70
        /*035c*/ 	.word	0x000000ff
        /*0360*/ 	.word	0x00022830
        /*0364*/ 	.short	0x010a
        /*0366*/ 	.byte	0x1c
	.zero		1


	//   ....[30]....
        /*0368*/ 	.word	0x00004ab0
        /*036c*/ 	.word	0x000000ff
        /*0370*/ 	.word	0x00022830
        /*0374*/ 	.short	0x010a
        /*0376*/ 	.byte	0x1c
	.zero		1


	//   ....[31]....
        /*0378*/ 	.word	0x00004fa0
        /*037c*/ 	.word	0x0000000e
        /*0380*/ 	.word	0x00000000
        /*0384*/ 	.short	0x0101
        /*0386*/ 	.byte	0x3f
	.zero		1


	//   ....[32]....
        /*0388*/ 	.word	0x00007b70
        /*038c*/ 	.word	0x000000ff
        /*0390*/ 	.word	0x00022850
        /*0394*/ 	.short	0x010a
        /*0396*/ 	.byte	0x1c
	.zero		1


	//   ....[33]....
        /*0398*/ 	.word	0x00007bb0
        /*039c*/ 	.word	0x000000ff
        /*03a0*/ 	.word	0x00022850
        /*03a4*/ 	.short	0x010a
        /*03a6*/ 	.byte	0x1c
	.zero		1


	//   ....[34]....
        /*03a8*/ 	.word	0x00007e80
        /*03ac*/ 	.word	0x000000b1
        /*03b0*/ 	.word	0x00000000
        /*03b4*/ 	.short	0x0101
        /*03b6*/ 	.byte	0x3f
	.zero		1


	//   ....[35]....
        /*03b8*/ 	.word	0x00008200
        /*03bc*/ 	.word	0x000000ff
        /*03c0*/ 	.word	0x00022830
        /*03c4*/ 	.short	0x010a
        /*03c6*/ 	.byte	0x1a
	.zero		1


	//   ....[36]....
        /*03c8*/ 	.word	0x00008240
        /*03cc*/ 	.word	0x000000ff
        /*03d0*/ 	.word	0x00022830
        /*03d4*/ 	.short	0x010a
        /*03d6*/ 	.byte	0x1a
	.zero		1


	//   ....[37]....
        /*03d8*/ 	.word	0x000093d0
        /*03dc*/ 	.word	0x00000098
        /*03e0*/ 	.word	0x00000000
        /*03e4*/ 	.short	0x0101
        /*03e6*/ 	.byte	0x3f
	.zero		1


	//   ....[38]....
        /*03e8*/ 	.word	0x0000a0d0
        /*03ec*/ 	.word	0x000000ff
        /*03f0*/ 	.word	0x00022850
        /*03f4*/ 	.short	0x010a
        /*03f6*/ 	.byte	0x1a
	.zero		1


	//   ....[39]....
        /*03f8*/ 	.word	0x0000a110
        /*03fc*/ 	.word	0x000000ff
        /*0400*/ 	.word	0x00022850
        /*0404*/ 	.short	0x010a
        /*0406*/ 	.byte	0x1a
	.zero		1


	//   ....[40]....
        /*0408*/ 	.word	0x0000a3e0
        /*040c*/ 	.word	0x000000d2
        /*0410*/ 	.word	0x00000000
        /*0414*/ 	.short	0x0101
        /*0416*/ 	.byte	0x3f
	.zero		1


	//   ....[41]....
        /*0418*/ 	.word	0x0000a540
        /*041c*/ 	.word	0x000000ff
        /*0420*/ 	.word	0x00022830
        /*0424*/ 	.short	0x010a
        /*0426*/ 	.byte	0x1b
	.zero		1


	//   ....[42]....
        /*0428*/ 	.word	0x0000a580
        /*042c*/ 	.word	0x000000ff
        /*0430*/ 	.word	0x00022830
        /*0434*/ 	.short	0x010a
        /*0436*/ 	.byte	0x1b
	.zero		1


	//   ....[43]....
        /*0438*/ 	.word	0x0000aa70
        /*043c*/ 	.word	0x00000098
        /*0440*/ 	.word	0x00000000
        /*0444*/ 	.short	0x0101
        /*0446*/ 	.byte	0x3f
	.zero		1


	//   ....[44]....
        /*0448*/ 	.word	0x0000d640
        /*044c*/ 	.word	0x000000ff
        /*0450*/ 	.word	0x00022850
        /*0454*/ 	.short	0x010a
        /*0456*/ 	.byte	0x1b
	.zero		1


	//   ....[45]....
        /*0458*/ 	.word	0x0000d680
        /*045c*/ 	.word	0x000000ff
        /*0460*/ 	.word	0x00022850
        /*0464*/ 	.short	0x010a
        /*0466*/ 	.byte	0x1b
	.zero		1


	//   ....[46]....
        /*0468*/ 	.word	0x0000d950
        /*046c*/ 	.word	0x000000b1
        /*0470*/ 	.word	0x00000000
        /*0474*/ 	.short	0x0101
        /*0476*/ 	.byte	0x3f
	.zero		1


	//   ....[47]....
        /*0478*/ 	.word	0x0000f3d0
        /*047c*/ 	.word	0x000000ff
        /*0480*/ 	.word	0x00000000
        /*0484*/ 	.short	0x0101
        /*0486*/ 	.byte	0x05
	.zero		1


	//   ....[48]....
        /*0488*/ 	.word	0x00010f80
        /*048c*/ 	.word	0x00000008
        /*0490*/ 	.word	0x00022840
        /*0494*/ 	.short	0x010a
        /*0496*/ 	.byte	0x3f
	.zero		1


	//   ....[49]....
        /*0498*/ 	.word	0x00011260
        /*049c*/ 	.word	0x000000ff
        /*04a0*/ 	.word	0x00022820
        /*04a4*/ 	.short	0x010a
        /*04a6*/ 	.byte	0x25
	.zero		1


	//   ....[50]....
        /*04a8*/ 	.word	0x00011300
        /*04ac*/ 	.word	0x00000008
        /*04b0*/ 	.word	0x00022860
        /*04b4*/ 	.short	0x010a
        /*04b6*/ 	.byte	0x3f
	.zero		1


	//   ....[51]....
        /*04b8*/ 	.word	0x00011830
        /*04bc*/ 	.word	0x00000002
        /*04c0*/ 	.word	0x00022840
        /*04c4*/ 	.short	0x010a
        /*04c6*/ 	.byte	0x3f
	.zero		1


	//   ....[52]....
        /*04c8*/ 	.word	0x000119a0
        /*04cc*/ 	.word	0x00000002
        /*04d0*/ 	.word	0x00022860
        /*04d4*/ 	.short	0x010a
        /*04d6*/ 	.byte	0x3f
	.zero		1


	//   ....[53]....
        /*04d8*/ 	.word	0x00011e90
        /*04dc*/ 	.word	0x00000003
        /*04e0*/ 	.word	0x00022840
        /*04e4*/ 	.short	0x010a
        /*04e6*/ 	.byte	0x3f
	.zero		1


	//   ....[54]....
        /*04e8*/ 	.word	0x00012000
        /*04ec*/ 	.word	0x00000003
        /*04f0*/ 	.word	0x00022860
        /*04f4*/ 	.short	0x010a
        /*04f6*/ 	.byte	0x3f
	.zero		1


	//   ....[55]....
        /*04f8*/ 	.word	0x00012470
        /*04fc*/ 	.word	0x00000002
        /*0500*/ 	.word	0x00022840
        /*0504*/ 	.short	0x010a
        /*0506*/ 	.byte	0x3f
	.zero		1


	//   ....[56]....
        /*0508*/ 	.word	0x000125e0
        /*050c*/ 	.word	0x00000002
        /*0510*/ 	.word	0x00022860
        /*0514*/ 	.short	0x010a
        /*0516*/ 	.byte	0x3f
	.zero		1


	//   ....[57]....
        /*0518*/ 	.word	0x00012b70
        /*051c*/ 	.word	0x00000007
        /*0520*/ 	.word	0x00022820
        /*0524*/ 	.short	0x010a
        /*0526*/ 	.byte	0x3f
	.zero		1


	//   ....[58]....
        /*0528*/ 	.word	0x00012cc0
        /*052c*/ 	.word	0x00000005
        /*0530*/ 	.word	0x00000000
        /*0534*/ 	.short	0x010a
        /*0536*/ 	.byte	0x3f
	.zero		1


	//   ....[59]....
        /*0538*/ 	.word	0x00012d30
        /*053c*/ 	.word	0x00000003
        /*0540*/ 	.word	0x00000000
        /*0544*/ 	.short	0x010a
        /*0546*/ 	.byte	0x3f
	.zero		1


	//   ....[60]....
        /*0548*/ 	.word	0x00012d90
        /*054c*/ 	.word	0x00000005
        /*0550*/ 	.word	0x00000000
        /*0554*/ 	.short	0x010a
        /*0556*/ 	.byte	0x3f
	.zero		1


	//   ....[61]....
        /*0558*/ 	.word	0x00012dc0
        /*055c*/ 	.word	0x00000003
        /*0560*/ 	.word	0x00000000
        /*0564*/ 	.short	0x010a
        /*0566*/ 	.byte	0x3f
	.zero		1


	//   ....[62]....
        /*0568*/ 	.word	0x00012e30
        /*056c*/ 	.word	0x00000003
        /*0570*/ 	.word	0x00022800
        /*0574*/ 	.short	0x010a
        /*0576*/ 	.byte	0x3f
	.zero		1


	//   ....[63]....
        /*0578*/ 	.word	0x00012e90
        /*057c*/ 	.word	0x00000003
        /*0580*/ 	.word	0x00022830
        /*0584*/ 	.short	0x010a
        /*0586*/ 	.byte	0x3f
	.zero		1


	//   ....[64]....
        /*0588*/ 	.word	0x00012ee0
        /*058c*/ 	.word	0x00000007
        /*0590*/ 	.word	0x00022850
        /*0594*/ 	.short	0x010a
        /*0596*/ 	.byte	0x3f
	.zero		1


	//   ....[65]....
        /*0598*/ 	.word	0x00012f40
        /*059c*/ 	.word	0x0000000b
        /*05a0*/ 	.word	0x00022830
        /*05a4*/ 	.short	0x010a
        /*05a6*/ 	.byte	0x3f
	.zero		1


	//   ....[66]....
        /*05a8*/ 	.word	0x00012f90
        /*05ac*/ 	.word	0x000000b1
        /*05b0*/ 	.word	0x00022850
        /*05b4*/ 	.short	0x010a
        /*05b6*/ 	.byte	0x3f
	.zero		1


	//   ....[67]....
        /*05b8*/ 	.word	0x00012ff0
        /*05bc*/ 	.word	0x00000008
        /*05c0*/ 	.word	0x00022830
        /*05c4*/ 	.short	0x010a
        /*05c6*/ 	.byte	0x3f
	.zero		1


	//   ....[68]....
        /*05c8*/ 	.word	0x00013040
        /*05cc*/ 	.word	0x000000d2
        /*05d0*/ 	.word	0x00022850
        /*05d4*/ 	.short	0x010a
        /*05d6*/ 	.byte	0x3f
	.zero		1


	//   ....[69]....
        /*05d8*/ 	.word	0x000130a0
        /*05dc*/ 	.word	0x00000009
        /*05e0*/ 	.word	0x00022830
        /*05e4*/ 	.short	0x010a
        /*05e6*/ 	.byte	0x3f
	.zero		1


	//   ....[70]....
        /*05e8*/ 	.word	0x000130f0
        /*05ec*/ 	.word	0x000000b1
        /*05f0*/ 	.word	0x00022850
        /*05f4*/ 	.short	0x010a
        /*05f6*/ 	.byte	0x3f
	.zero		1


	//   ....[71]....
        /*05f8*/ 	.word	0x00013270
        /*05fc*/ 	.word	0x00000008
        /*0600*/ 	.word	0x00022840
        /*0604*/ 	.short	0x010a
        /*0606*/ 	.byte	0x3f
	.zero		1


	//   ....[72]....
        /*0608*/ 	.word	0x000132d0
        /*060c*/ 	.word	0x00000008
        /*0610*/ 	.word	0x00022820
        /*0614*/ 	.short	0x010a
        /*0616*/ 	.byte	0x3f
	.zero		1


	//   ....[73]....
        /*0618*/ 	.word	0x00013320
        /*061c*/ 	.word	0x00000008
        /*0620*/ 	.word	0x00022860
        /*0624*/ 	.short	0x010a
        /*0626*/ 	.byte	0x3f
	.zero		1


	//   ....[74]....
        /*0628*/ 	.word	0x00013370
        /*062c*/ 	.word	0x00000002
        /*0630*/ 	.word	0x00022840
        /*0634*/ 	.short	0x010a
        /*0636*/ 	.byte	0x3f
	.zero		1


	//   ....[75]....
        /*0638*/ 	.word	0x000133c0
        /*063c*/ 	.word	0x00000002
        /*0640*/ 	.word	0x00022860
        /*0644*/ 	.short	0x010a
        /*0646*/ 	.byte	0x3f
	.zero		1


	//   ....[76]....
        /*0648*/ 	.word	0x00013410
        /*064c*/ 	.word	0x00000003
        /*0650*/ 	.word	0x00022840
        /*0654*/ 	.short	0x010a
        /*0656*/ 	.byte	0x3f
	.zero		1


	//   ....[77]....
        /*0658*/ 	.word	0x00013460
        /*065c*/ 	.word	0x00000003
        /*0660*/ 	.word	0x00022860
        /*0664*/ 	.short	0x010a
        /*0666*/ 	.byte	0x3f
	.zero		1


	//   ....[78]....
        /*0668*/ 	.word	0x000134b0
        /*066c*/ 	.word	0x00000002
        /*0670*/ 	.word	0x00022840
        /*0674*/ 	.short	0x010a
        /*0676*/ 	.byte	0x3f
	.zero		1


	//   ....[79]....
        /*0678*/ 	.word	0x00013500
        /*067c*/ 	.word	0x00000002
        /*0680*/ 	.word	0x00022860
        /*0684*/ 	.short	0x010a
        /*0686*/ 	.byte	0x3f
	.zero		1


	//   ....[80]....
        /*0688*/ 	.word	0x000135e0
        /*068c*/ 	.word	0x00000007
        /*0690*/ 	.word	0x00022820
        /*0694*/ 	.short	0x010a
        /*0696*/ 	.byte	0x3f
	.zero		1


	//   ....[81]....
        /*0698*/ 	.word	0x00013630
        /*069c*/ 	.word	0x00000005
        /*06a0*/ 	.word	0x00000000
        /*06a4*/ 	.short	0x010a
        /*06a6*/ 	.byte	0x3f
	.zero		1


	//   ....[82]....
        /*06a8*/ 	.word	0x00013680
        /*06ac*/ 	.word	0x00000003
        /*06b0*/ 	.word	0x00000000
        /*06b4*/ 	.short	0x010a
        /*06b6*/ 	.byte	0x3f
	.zero		1


	//   ....[83]....
        /*06b8*/ 	.word	0x000136d0
        /*06bc*/ 	.word	0x00000005
        /*06c0*/ 	.word	0x00000000
        /*06c4*/ 	.short	0x010a
        /*06c6*/ 	.byte	0x3f
	.zero		1


	//----- nvinfo : EIATTR_NUM_MBARRIERS
	.align		4
.L_1323:
        /*06c8*/ 	.byte	0x03, 0x38
        /*06ca*/ 	.short	0x0016


	//----- nvinfo : EIATTR_EXIT_INSTR_OFFSETS
	.align		4
        /*06cc*/ 	.byte	0x04, 0x1c
        /*06ce*/ 	.short	(.L_1325 - .L_1324)


	//   ....[0]....
.L_1324:
        /*06d0*/ 	.word	0x00000a30


	//   ....[1]....
        /*06d4*/ 	.word	0x0000fe70


	//   ....[2]....
        /*06d8*/ 	.word	0x0000fed0


	//   ....[3]....
        /*06dc*/ 	.word	0x00012be0


	//   ....[4]....
        /*06e0*/ 	.word	0x00012e10


	//----- nvinfo : EIATTR_MAX_THREADS
	.align		4
.L_1325:
        /*06e4*/ 	.byte	0x04, 0x05
        /*06e6*/ 	.short	(.L_1327 - .L_1326)
.L_1326:
        /*06e8*/ 	.word	0x00000180
        /*06ec*/ 	.word	0x00000001
        /*06f0*/ 	.word	0x00000001


	//----- nvinfo : EIATTR_CRS_STACK_SIZE
	.align		4
.L_1327:
        /*06f4*/ 	.byte	0x04, 0x1e
        /*06f6*/ 	.short	(.L_1329 - .L_1328)
.L_1328:
        /*06f8*/ 	.word	0x00000000


	//----- nvinfo : EIATTR_CBANK_PARAM_SIZE
	.align		4
.L_1329:
        /*06fc*/ 	.byte	0x03, 0x19
        /*06fe*/ 	.short	0x0bf0


	//----- nvinfo : EIATTR_PARAM_CBANK
	.align		4
        /*0700*/ 	.byte	0x04, 0x0a
        /*0702*/ 	.short	(.L_1331 - .L_1330)
	.align		4
.L_1330:
        /*0704*/ 	.word	index@(.nv.constant0._ZN7cutlass13device_kernelIN5flash11enable_sm90INS1_16FlashAttnFwdSm90INS1_25CollectiveMainloopFwdSm90ILi2EN4cute5tupleIJNS5_1CILi1EEES8_S8_EEENS6_IJNS7_ILi128EEENS7_ILi96EEENS7_ILi64EEEEEELi256ENS_6half_tEfNS_4arch4Sm90ELb0ELb1ELb1ELb0ELb0ELb0ELb0ELb1ELb0ELb0ELb0ELb0EEENS1_21CollectiveEpilogueFwdINS6_IJSA_NS7_ILi256EEESB_EEES9_SE_SG_Li256ELb0ELb0ELb0ELb0EEENS1_30DynamicPersistentTileSchedulerILi256ELi32ELb0ELb0ELb1EEEEEEEEEvNT_6ParamsE)
        /*0708*/ 	.short	0x0210
        /*070a*/ 	.short	0x0bf0


	//----- nvinfo : EIATTR_SW_WAR
	.align		4
.L_1331:
        /*070c*/ 	.byte	0x04, 0x36
        /*070e*/ 	.short	(.L_1333 - .L_1332)
.L_1332:
        /*0710*/ 	.word	0x00000008
.L_1333:


//--------------------- .nv.info._ZN7cutlass13device_kernelIN5flash11enable_sm90INS1_16FlashAttnFwdSm90INS1_25CollectiveMainloopFwdSm90ILi2EN4cute5tupleIJNS5_1CILi1EEES8_S8_EEENS6_IJNS7_ILi128EEENS7_ILi96EEENS7_ILi64EEEEEELi256ENS_6half_tEfNS_4arch4Sm90ELb0ELb1ELb1ELb0ELb0ELb0ELb1ELb1ELb0ELb0ELb0ELb0EEENS1_21CollectiveEpilogueFwdINS6_IJSA_NS7_ILi256EEESB_EEES9_SE_SG_Li256ELb0ELb0ELb0ELb0EEENS1_30DynamicPersistentTileSchedulerILi256ELi32ELb0ELb0ELb1EEEEEEEEEvNT_6ParamsE --------------------------
	.section	.nv.info._ZN7cutlass13device_kernelIN5flash11enable_sm90INS1_16FlashAttnFwdSm90INS1_25CollectiveMainloopFwdSm90ILi2EN4cute5tupleIJNS5_1CILi1EEES8_S8_EEENS6_IJNS7_ILi128EEENS7_ILi96EEENS7_ILi64EEEEEELi256ENS_6half_tEfNS_4arch4Sm90ELb0ELb1ELb1ELb0ELb0ELb0ELb1ELb1ELb0ELb0ELb0ELb0EEENS1_21CollectiveEpilogueFwdINS6_IJSA_NS7_ILi256EEESB_EEES9_SE_SG_Li256ELb0ELb0ELb0ELb0EEENS1_30DynamicPersistentTileSchedulerILi256ELi32ELb0ELb0ELb1EEEEEEEEEvNT_6ParamsE,"",@"SHT_CUDA_INFO"
	.sectionflags	@""
	.align	4


	//----- nvinfo : EIATTR_CUDA_API_VERSION
	.align		4
        /*0000*/ 	.byte	0x04, 0x37
        /*0002*/ 	.short	(.L_1335 - .L_1334)
.L_1334:
        /*0004*/ 	.word	0x00000082


	//----- nvinfo : EIATTR_KPARAM_INFO
	.align		4
.L_1335:
        /*0008*/ 	.byte	0x04, 0x17
        /*000a*/ 	.short	(.L_1337 - .L_1336)
.L_1336:
        /*000c*/ 	.word	0x00000000
        /*0010*/ 	.short	0x0000
        /*0012*/ 	.short	0x0070
        /*0014*/ 	.byte	0x00, 0xf0, 0x01, 0x32


	//----- nvinfo : EIATTR_SPARSE_MMA_MASK
	.align		4
.L_1337:
        /*0018*/ 	.byte	0x03, 0x50
        /*001a*/ 	.short	0x0000


	//----- nvinfo : EIATTR_MAXREG_COUNT
	.align		4
        /*001c*/ 	.byte	0x03, 0x1b
        /*001e*/ 	.short	0x00a8


	//----- nvinfo : EIATTR_NUM_BARRIERS
	.align		4
        /*0020*/ 	.byte	0x02, 0x4c
        /*0022*/ 	.byte	0x10
	.zero		1


	//----- nvinfo : EIATTR_EXTERNS
	.align		4
        /*0024*/ 	.byte	0x04, 0x0f
        /*0026*/ 	.short	(.L_1339 - .L_1338)


	//   ....[0]....
	.align		4
.L_1338:
        /*0028*/ 	.word	index@(__assertfail)


	//----- nvinfo : EIATTR_ANNOTATIONS
	.align		4
.L_1339:
        /*002c*/ 	.byte	0x04, 0x55
        /*002e*/ 	.short	(.L_1341 - .L_1340)


	//   ....[0]....
.L_1340:
        /*0030*/ 	.word	0x00000001
        /*0034*/ 	.byte	0x00, 0x0a, 0x00, 0x00, 0x01, 0x00, 0x00, 0x00, 0x30, 0x0a, 0x00, 0x00, 0x01, 0x00, 0x00, 0x00
        /*0044*/ 	.byte	0x30, 0x16, 0x02, 0x00, 0x01, 0x00, 0x00, 0x00, 0xa0, 0x16, 0x02, 0x00, 0x01, 0x00, 0x00, 0x00
        /*0054*/ 	.byte	0xe0, 0x16, 0x02, 0x00, 0x01, 0x00, 0x00, 0x00, 0x00, 0x17, 0x02, 0x00, 0x01, 0x00, 0x00, 0x00
        /*0064*/ 	.byte	0x30, 0x28, 0x02, 0x00, 0x01, 0x00, 0x00, 0x00, 0x90, 0x28, 0x02, 0x00, 0x01, 0x00, 0x00, 0x00
        /*0074*/ 	.byte	0x80, 0x42, 0x02, 0x00, 0x01, 0x00, 0x00, 0x00, 0xb0, 0x43, 0x02, 0x00, 0x01, 0x00, 0x00, 0x00
        /*0084*/ 	.byte	0x80, 0x44, 0x02, 0x00, 0x01, 0x00, 0x00, 0x00, 0x20, 0x45, 0x02, 0x00, 0x01, 0x00, 0x00, 0x00
        /*0094*/ 	.byte	0xf0, 0x5d, 0x02, 0x00, 0x01, 0x00, 0x00, 0x00, 0x20, 0x5e, 0x02, 0x00


	//----- nvinfo : EIATTR_MERCURY_ISA_VERSION
	.align		4
.L_1341:
        /*00a0*/ 	.byte	0x03, 0x5f
        /*00a2*/ 	.short	0x0101


	//----- nvinfo : EIATTR_INT_WARP_WIDE_INSTR_OFFSETS
	.align		4
        /*00a4*/ 	.byte	0x04, 0x31
        /*00a6*/ 	.short	(.L_1343 - .L_1342)


	//   ....[0]....
.L_1342:
        /*00a8*/ 	.word	0x00000200


	//   ....[1]....
        /*00ac*/ 	.word	0x00000230


	//   ....[2]....
        /*00b0*/ 	.word	0x00000240


	//   ....[3]....
        /*00b4*/ 	.word	0x000002b0


	//   ....[4]....
        /*00b8*/ 	.word	0x00021e90


	//   ....[5]....
        /*00bc*/ 	.word	0x00021f20


	//   ....[6]....
        /*00c0*/ 	.word	0x00022410


	//   ....[7]....
        /*00c4*/ 	.word	0x00024300


	//   ....[8]....
        /*00c8*/ 	.word	0x00024390


	//----- nvinfo : EIATTR_COOP_GROUP_MASK_REGIDS
	.align		4
.L_1343:
        /*00cc*/ 	.byte	0x04, 0x29
        /*00ce*/ 	.short	(.L_1345 - .L_1344)


	//   ....[0]....
.L_1344:
        /*00d0*/ 	.word	0xffffffff


	//   ....[1]....
        /*00d4*/ 	.word	0xffffffff


	//   ....[2]....
        /*00d8*/ 	.word	0xffffffff


	//   ....[3]....
        /*00dc*/ 	.word	0xffffffff


	//   ....[4]....
        /*00e0*/ 	.word	0xffffffff


	//   ....[5]....
        /*00e4*/ 	.word	0xffffffff


	//   ....[6]....
        /*00e8*/ 	.word	0xffffffff


	//   ....[7]....
        /*00ec*/ 	.word	0xffffffff


	//   ....[8]....
        /*00f0*/ 	.word	0xffffffff


	//   ....[9]....
        /*00f4*/ 	.word	0xffffffff


	//   ....[10]....
        /*00f8*/ 	.word	0xffffffff


	//   ....[11]....
        /*00fc*/ 	.word	0xffffffff


	//   ....[12]....
        /*0100*/ 	.word	0xffffffff


	//   ....[13]....
        /*0104*/ 	.word	0xffffffff


	//   ....[14]....
        /*0108*/ 	.word	0xffffffff


	//   ....[15]....
        /*010c*/ 	.word	0xffffffff


	//   ....[16]....
        /*0110*/ 	.word	0xffffffff


	//   ....[17]....
        /*0114*/ 	.word	0xffffffff


	//   ....[18]....
        /*0118*/ 	.word	0xffffffff


	//   ....[19]....
        /*011c*/ 	.word	0xffffffff


	//   ....[20]....
        /*0120*/ 	.word	0xffffffff


	//   ....[21]....
        /*0124*/ 	.word	0xffffffff


	//   ....[22]....
        /*0128*/ 	.word	0xffffffff


	//   ....[23]....
        /*012c*/ 	.word	0xffffffff


	//   ....[24]....
        /*0130*/ 	.word	0xffffffff


	//   ....[25]....
        /*0134*/ 	.word	0xffffffff


	//   ....[26]....
        /*0138*/ 	.word	0xffffffff


	//   ....[27]....
        /*013c*/ 	.word	0xffffffff


	//   ....[28]....
        /*0140*/ 	.word	0x0500000f


	//   ....[29]....
        /*0144*/ 	.word	0x0500000f


	//   ....[30]....
        /*0148*/ 	.word	0xffffffff


	//   ....[31]....
        /*014c*/ 	.word	0xffffffff


	//   ....[32]....
        /*0150*/ 	.word	0xffffffff


	//   ....[33]....
        /*0154*/ 	.word	0xffffffff


	//----- nvinfo : EIATTR_COOP_GROUP_INSTR_OFFSETS
	.align		4
.L_1345:
        /*0158*/ 	.byte	0x04, 0x28
        /*015a*/ 	.short	(.L_1347 - .L_1346)


	//   ....[0]....
.L_1346:
        /*015c*/ 	.word	0x000000b0


	//   ....[1]....
        /*0160*/ 	.word	0x00000210


	//   ....[2]....
        /*0164*/ 	.word	0x00000260


	//   ....[3]....
        /*0168*/ 	.word	0x00000470


	//   ....[4]....
        /*016c*/ 	.word	0x000005d0


	//   ....[5]....
        /*0170*/ 	.word	0x000006f0


	//   ....[6]....
        /*0174*/ 	.word	0x00000850


	//   ....[7]....
        /*0178*/ 	.word	0x00001e10


	//   ....[8]....
        /*017c*/ 	.word	0x00005d80


	//   ....[9]....
        /*0180*/ 	.word	0x00005e10


	//   ....[10]....
        /*0184*/ 	.word	0x00006180


	//   ....[11]....
        /*0188*/ 	.word	0x000061b0


	//   ....[12]....
        /*018c*/ 	.word	0x0000b8a0


	//   ....[13]....
        /*0190*/ 	.word	0x0000b920


	//   ....[14]....
        /*0194*/ 	.word	0x0000bd60


	//   ....[15]....
        /*0198*/ 	.word	0x0000be60


	//   ....[16]....
        /*019c*/ 	.word	0x00016b60


	//   ....[17]....
        /*01a0*/ 	.word	0x00016ba0


	//   ....[18]....
        /*01a4*/ 	.word	0x00016ea0


	//   ....[19]....
        /*01a8*/ 	.word	0x00016f20


	//   ....[20]....
        /*01ac*/ 	.word	0x0001ed00


	//   ....[21]....
        /*01b0*/ 	.word	0x0001ed20


	//   ....[22]....
        /*01b4*/ 	.word	0x0001ed80


	//   ....[23]....
        /*01b8*/ 	.word	0x0001edc0


	//   ....[24]....
        /*01bc*/ 	.word	0x00020930


	//   ....[25]....
        /*01c0*/ 	.word	0x000215f0


	//   ....[26]....
        /*01c4*/ 	.word	0x00024420


	//   ....[27]....
        /*01c8*/ 	.word	0x00024600


	//   ....[28]....
        /*01cc*/ 	.word	0x00024b80


	//   ....[29]....
        /*01d0*/ 	.word	0x00024f50


	//   ....[30]....
        /*01d4*/ 	.word	0x00028dc0


	//   ....[31]....
        /*01d8*/ 	.word	0x00028e20


	//   ....[32]....
        /*01dc*/ 	.word	0x00028e80


	//   ....[33]....
        /*01e0*/ 	.word	0x00028ea0


	//----- nvinfo : EIATTR_REG_RECONFIG
	.align		4
.L_1347:
        /*01e4*/ 	.byte	0x01, 0x54
	.zero		2


	//----- nvinfo : EIATTR_SYSCALL_OFFSETS
	.align		4
        /*01e8*/ 	.byte	0x04, 0x46
        /*01ea*/ 	.short	(.L_1349 - .L_1348)


	//   ....[0]....
.L_1348:
        /*01ec*/ 	.word	0x00002360


	//   ....[1]....
        /*01f0*/ 	.word	0x000220a0


	//   ....[2]....
        /*01f4*/ 	.word	0x000221d0


	//   ....[3]....
        /*01f8*/ 	.word	0x000222d0


	//----- nvinfo : EIATTR_MBARRIER_INSTR_OFFSETS
	.align		4
.L_1349:
        /*01fc*/ 	.byte	0x04, 0x39
        /*01fe*/ 	.short	(.L_1351 - .L_1350)


	//   ....[0]....
.L_1350:
        /*0200*/ 	.word	0x00000310
        /*0204*/ 	.word	0x000000ff
        /*0208*/ 	.word	0x00032400
        /*020c*/ 	.short	0x0100
        /*020e*/ 	.byte	0x06
	.zero		1


	//   ....[1]....
        /*0210*/ 	.word	0x00000320
        /*0214*/ 	.word	0x000000ff
        /*0218*/ 	.word	0x00032410
        /*021c*/ 	.short	0x0100
        /*021e*/ 	.byte	0x06
	.zero		1


	//   ....[2]....
        /*0220*/ 	.word	0x00000330
        /*0224*/ 	.word	0x000000ff
        /*0228*/ 	.word	0x00032420
        /*022c*/ 	.short	0x0100
        /*022e*/ 	.byte	0x06
	.zero		1


	//   ....[3]....
        /*0230*/ 	.word	0x00000420
        /*0234*/ 	.word	0x000000ff
        /*0238*/ 	.word	0x00032430
        /*023c*/ 	.short	0x0100
        /*023e*/ 	.byte	0x08
	.zero		1


	//   ....[4]....
        /*0240*/ 	.word	0x00000430
        /*0244*/ 	.word	0x000000ff
        /*0248*/ 	.word	0x00032440
        /*024c*/ 	.short	0x0100
        /*024e*/ 	.byte	0x08
	.zero		1


	//   ....[5]....
        /*0250*/ 	.word	0x00000440
        /*0254*/ 	.word	0x000000ff
        /*0258*/ 	.word	0x00032438
        /*025c*/ 	.short	0x0100
        /*025e*/ 	.byte	0x08
	.zero		1


	//   ....[6]....
        /*0260*/ 	.word	0x00000450
        /*0264*/ 	.word	0x000000ff
        /*0268*/ 	.word	0x00032448
        /*026c*/ 	.short	0x0100
        /*026e*/ 	.byte	0x08
	.zero		1


	//   ....[7]....
        /*0270*/ 	.word	0x00000580
        /*0274*/ 	.word	0x000000ff
        /*0278*/ 	.word	0x00032450
        /*027c*/ 	.short	0x0100
        /*027e*/ 	.byte	0x08
	.zero		1


	//   ....[8]....
        /*0280*/ 	.word	0x00000590
        /*0284*/ 	.word	0x000000ff
        /*0288*/ 	.word	0x00032460
        /*028c*/ 	.short	0x0100
        /*028e*/ 	.byte	0x08
	.zero		1


	//   ....[9]....
        /*0290*/ 	.word	0x000005a0
        /*0294*/ 	.word	0x000000ff
        /*0298*/ 	.word	0x00032458
        /*029c*/ 	.short	0x0100
        /*029e*/ 	.byte	0x08
	.zero		1


	//   ....[10]....
        /*02a0*/ 	.word	0x000005b0
        /*02a4*/ 	.word	0x000000ff
        /*02a8*/ 	.word	0x00032468
        /*02ac*/ 	.short	0x0100
        /*02ae*/ 	.byte	0x08
	.zero		1


	//   ....[11]....
        /*02b0*/ 	.word	0x000006a0
        /*02b4*/ 	.word	0x000000ff
        /*02b8*/ 	.word	0x00032470
        /*02bc*/ 	.short	0x0100
        /*02be*/ 	.byte	0x06
	.zero		1


	//   ....[12]....
        /*02c0*/ 	.word	0x000006b0
        /*02c4*/ 	.word	0x000000ff
        /*02c8*/ 	.word	0x00032480
        /*02cc*/ 	.short	0x0100
        /*02ce*/ 	.byte	0x06
	.zero		1


	//   ....[13]....
        /*02d0*/ 	.word	0x000006c0
        /*02d4*/ 	.word	0x000000ff
        /*02d8*/ 	.word	0x00032478
        /*02dc*/ 	.short	0x0100
        /*02de*/ 	.byte	0x06
	.zero		1


	//   ....[14]....
        /*02e0*/ 	.word	0x000006d0
        /*02e4*/ 	.word	0x000000ff
        /*02e8*/ 	.word	0x00032488
        /*02ec*/ 	.short	0x0100
        /*02ee*/ 	.byte	0x06
	.zero		1


	//   ....[15]....
        /*02f0*/ 	.word	0x00000800
        /*02f4*/ 	.word	0x000000ff
        /*02f8*/ 	.word	0x00032490
        /*02fc*/ 	.short	0x0100
        /*02fe*/ 	.byte	0x08
	.zero		1


	//   ....[16]....
        /*0300*/ 	.word	0x00000810
        /*0304*/ 	.word	0x000000ff
        /*0308*/ 	.word	0x000324a0
        /*030c*/ 	.short	0x0100
        /*030e*/ 	.byte	0x08
	.zero		1


	//   ....[17]....
        /*0310*/ 	.word	0x00000820
        /*0314*/ 	.word	0x000000ff
        /*0318*/ 	.word	0x00032498
        /*031c*/ 	.short	0x0100
        /*031e*/ 	.byte	0x08
	.zero		1


	//   ....[18]....
        /*0320*/ 	.word	0x00000830
        /*0324*/ 	.word	0x000000ff
        /*0328*/ 	.word	0x000324a8
        /*032c*/ 	.short	0x0100
        /*032e*/ 	.byte	0x08
	.zero		1


	//   ....[19]....
        /*0330*/ 	.word	0x00000960
        /*0334*/ 	.word	0x000000ff
        /*0338*/ 	.word	0x000324b0
        /*033c*/ 	.short	0x0100
        /*033e*/ 	.byte	0x08
	.zero		1


	//   ....[20]....
        /*0340*/ 	.word	0x00000970
        /*0344*/ 	.word	0x000000ff
        /*0348*/ 	.word	0x000324c0
        /*034c*/ 	.short	0x0100
        /*034e*/ 	.byte	0x08
	.zero		1


	//   ....[21]....
        /*0350*/ 	.word	0x00000980
        /*0354*/ 	.word	0x000000ff
        /*0358*/ 	.word	0x000324b8
        /*035c*/ 	.short	0x0100
        /*035e*/ 	.byte	0x08
	.zero		1


	//   ....[22]....
        /*0360*/ 	.word	0x00000990
        /*0364*/ 	.word	0x000000ff
        /*0368*/ 	.word	0x000324c8
        /*036c*/ 	.short	0x0100
        /*036e*/ 	.byte	0x08
	.zero		1


	//   ....[23]....
        /*0370*/ 	.word	0x000025e0
        /*0374*/ 	.word	0x000000ff
        /*0378*/ 	.word	0x00032400
        /*037c*/ 	.short	0x010a
        /*037e*/ 	.byte	0x32
	.zero		1


	//   ....[24]....
        /*0380*/ 	.word	0x00002a40
        /*0384*/ 	.word	0x0000000c
        /*0388*/ 	.word	0x00000000
        /*038c*/ 	.short	0x010a
        /*038e*/ 	.byte	0x3f
	.zero		1


	//   ....[25]....
        /*0390*/ 	.word	0x00002aa0
        /*0394*/ 	.word	0x0000000c
        /*0398*/ 	.word	0x00000000
        /*039c*/ 	.short	0x010a
        /*039e*/ 	.byte	0x3f
	.zero		1


	//   ....[26]....
        /*03a0*/ 	.word	0x00002e50
        /*03a4*/ 	.word	0x000000ff
        /*03a8*/ 	.word	0x00032410
        /*03ac*/ 	.short	0x010a
        /*03ae*/ 	.byte	0x32
	.zero		1


	//   ....[27]....
        /*03b0*/ 	.word	0x00002f50
        /*03b4*/ 	.word	0x00000008
        /*03b8*/ 	.word	0x00000000
        /*03bc*/ 	.short	0x010a
        /*03be*/ 	.byte	0x3f
	.zero		1


	//   ....[28]....
        /*03c0*/ 	.word	0x00002fb0
        /*03c4*/ 	.word	0x00000008
        /*03c8*/ 	.word	0x00000000
        /*03cc*/ 	.short	0x010a
        /*03ce*/ 	.byte	0x3f
	.zero		1


	//   ....[29]....
        /*03d0*/ 	.word	0x00003c90
        /*03d4*/ 	.word	0x00000006
        /*03d8*/ 	.word	0x00000000
        /*03dc*/ 	.short	0x0101
        /*03de*/ 	.byte	0x3f
	.zero		1


	//   ....[30]....
        /*03e0*/ 	.word	0x00009450
        /*03e4*/ 	.word	0x00000015
        /*03e8*/ 	.word	0x00000000
        /*03ec*/ 	.short	0x0101
        /*03ee*/ 	.byte	0x3f
	.zero		1


	//   ....[31]....
        /*03f0*/ 	.word	0x00009af0
        /*03f4*/ 	.word	0x00000003
        /*03f8*/ 	.word	0x00000000
        /*03fc*/ 	.short	0x010a
        /*03fe*/ 	.byte	0x3f
	.zero		1


	//   ....[32]....
        /*0400*/ 	.word	0x00009bf0
        /*0404*/ 	.word	0x00000000
        /*0408*/ 	.word	0x00000000
        /*040c*/ 	.short	0x010a
        /*040e*/ 	.byte	0x3f
	.zero		1


	//   ....[33]....
        /*0410*/ 	.word	0x0000a020
        /*0414*/ 	.word	0x00000003
        /*0418*/ 	.word	0x00000000
        /*041c*/ 	.short	0x010a
        /*041e*/ 	.byte	0x3f
	.zero		1


	//   ....[34]....
        /*0420*/ 	.word	0x0000a0d0
        /*0424*/ 	.word	0x00000004
        /*0428*/ 	.word	0x00000000
        /*042c*/ 	.short	0x010a
        /*042e*/ 	.byte	0x3f
	.zero		1


	//   ....[35]....
        /*0430*/ 	.word	0x0000adc0
        /*0434*/ 	.word	0x00000003
        /*0438*/ 	.word	0x00000000
        /*043c*/ 	.short	0x0101
        /*043e*/ 	.byte	0x3f
	.zero		1


	//   ....[36]....
        /*0440*/ 	.word	0x000136e0
        /*0444*/ 	.word	0x00000000
        /*0448*/ 	.word	0x00000000
        /*044c*/ 	.short	0x0101
        /*044e*/ 	.byte	0x3f
	.zero		1


	//   ....[37]....
        /*0450*/ 	.word	0x000138e0
        /*0454*/ 	.word	0x00000005
        /*0458*/ 	.word	0x00000000
        /*045c*/ 	.short	0x010a
        /*045e*/ 	.byte	0x3f
	.zero		1


	//   ....[38]....
        /*0460*/ 	.word	0x000139e0
        /*0464*/ 	.word	0x00000000
        /*0468*/ 	.word	0x00000000
        /*046c*/ 	.short	0x010a
        /*046e*/ 	.byte	0x3f
	.zero		1


	//   ....[39]....
        /*0470*/ 	.word	0x00013e10
        /*0474*/ 	.word	0x00000005
        /*0478*/ 	.word	0x00000000
        /*047c*/ 	.short	0x010a
        /*047e*/ 	.byte	0x3f
	.zero		1


	//   ....[40]....
        /*0480*/ 	.word	0x00013ec0
        /*0484*/ 	.word	0x00000004
        /*0488*/ 	.word	0x00000000
        /*048c*/ 	.short	0x010a
        /*048e*/ 	.byte	0x3f
	.zero		1


	//   ....[41]....
        /*0490*/ 	.word	0x00014bb0
        /*0494*/ 	.word	0x00000004
        /*0498*/ 	.word	0x00000000
        /*049c*/ 	.short	0x0101
        /*049e*/ 	.byte	0x3f
	.zero		1


	//   ....[42]....
        /*04a0*/ 	.word	0x0001e890
        /*04a4*/ 	.word	0x00000000
        /*04a8*/ 	.word	0x00000000
        /*04ac*/ 	.short	0x0101
        /*04ae*/ 	.byte	0x3f
	.zero		1


	//   ....[43]....
        /*04b0*/ 	.word	0x00020b60
        /*04b4*/ 	.word	0x000000ff
        /*04b8*/ 	.word	0x00000000
        /*04bc*/ 	.short	0x0101
        /*04be*/ 	.byte	0x05
	.zero		1


	//   ....[44]....
        /*04c0*/ 	.word	0x00022690
        /*04c4*/ 	.word	0x0000000a
        /*04c8*/ 	.word	0x00032440
        /*04cc*/ 	.short	0x010a
        /*04ce*/ 	.byte	0x3f
	.zero		1


	//   ....[45]....
        /*04d0*/ 	.word	0x00022bc0
        /*04d4*/ 	.word	0x00000012
        /*04d8*/ 	.word	0x00032420
        /*04dc*/ 	.short	0x010a
        /*04de*/ 	.byte	0x3f
	.zero		1


	//   ....[46]....
        /*04e0*/ 	.word	0x00022c40
        /*04e4*/ 	.word	0x0000000a
        /*04e8*/ 	.word	0x00032460
        /*04ec*/ 	.short	0x010a
        /*04ee*/ 	.byte	0x3f
	.zero		1


	//   ....[47]....
        /*04f0*/ 	.word	0x00023180
        /*04f4*/ 	.word	0x00000002
        /*04f8*/ 	.word	0x00032440
        /*04fc*/ 	.short	0x010a
        /*04fe*/ 	.byte	0x3f
	.zero		1


	//   ....[48]....
        /*0500*/ 	.word	0x00023310
        /*0504*/ 	.word	0x00000002
        /*0508*/ 	.word	0x00032460
        /*050c*/ 	.short	0x010a
        /*050e*/ 	.byte	0x3f
	.zero		1


	//   ....[49]....
        /*0510*/ 	.word	0x00023800
        /*0514*/ 	.word	0x00000003
        /*0518*/ 	.word	0x00032440
        /*051c*/ 	.short	0x010a
        /*051e*/ 	.byte	0x3f
	.zero		1


	//   ....[50]....
        /*0520*/ 	.word	0x00023990
        /*0524*/ 	.word	0x00000003
        /*0528*/ 	.word	0x00032460
        /*052c*/ 	.short	0x010a
        /*052e*/ 	.byte	0x3f
	.zero		1


	//   ....[51]....
        /*0530*/ 	.word	0x00023e20
        /*0534*/ 	.word	0x00000002
        /*0538*/ 	.word	0x00032440
        /*053c*/ 	.short	0x010a
        /*053e*/ 	.byte	0x3f
	.zero		1


	//   ....[52]....
        /*0540*/ 	.word	0x00023fb0
        /*0544*/ 	.word	0x00000002
        /*0548*/ 	.word	0x00032460
        /*054c*/ 	.short	0x010a
        /*054e*/ 	.byte	0x3f
	.zero		1


	//   ....[53]....
        /*0550*/ 	.word	0x000245b0
        /*0554*/ 	.word	0x00000007
        /*0558*/ 	.word	0x00032420
        /*055c*/ 	.short	0x010a
        /*055e*/ 	.byte	0x3f
	.zero		1


	//   ....[54]....
        /*0560*/ 	.word	0x00024700
        /*0564*/ 	.word	0x00000005
        /*0568*/ 	.word	0x00000000
        /*056c*/ 	.short	0x010a
        /*056e*/ 	.byte	0x3f
	.zero		1


	//   ....[55]....
        /*0570*/ 	.word	0x00024770
        /*0574*/ 	.word	0x00000003
        /*0578*/ 	.word	0x00000000
        /*057c*/ 	.short	0x010a
        /*057e*/ 	.byte	0x3f
	.zero		1


	//   ....[56]....
        /*0580*/ 	.word	0x000247d0
        /*0584*/ 	.word	0x00000005
        /*0588*/ 	.word	0x00000000
        /*058c*/ 	.short	0x010a
        /*058e*/ 	.byte	0x3f
	.zero		1


	//   ....[57]....
        /*0590*/ 	.word	0x00024800
        /*0594*/ 	.word	0x00000003
        /*0598*/ 	.word	0x00000000
        /*059c*/ 	.short	0x010a
        /*059e*/ 	.byte	0x3f
	.zero		1


	//   ....[58]....
        /*05a0*/ 	.word	0x00024870
        /*05a4*/ 	.word	0x00000009
        /*05a8*/ 	.word	0x00032400
        /*05ac*/ 	.short	0x010a
        /*05ae*/ 	.byte	0x3f
	.zero		1


	//   ....[59]....
        /*05b0*/ 	.word	0x000248c0
        /*05b4*/ 	.word	0x0000000c
        /*05b8*/ 	.word	0x00000000
        /*05bc*/ 	.short	0x010a
        /*05be*/ 	.byte	0x3f
	.zero		1


	//   ....[60]....
        /*05c0*/ 	.word	0x00024920
        /*05c4*/ 	.word	0x00000009
        /*05c8*/ 	.word	0x00032410
        /*05cc*/ 	.short	0x010a
        /*05ce*/ 	.byte	0x3f
	.zero		1


	//   ....[61]....
        /*05d0*/ 	.word	0x00024970
        /*05d4*/ 	.word	0x00000008
        /*05d8*/ 	.word	0x00000000
        /*05dc*/ 	.short	0x010a
        /*05de*/ 	.byte	0x3f
	.zero		1


	//   ....[62]....
        /*05e0*/ 	.word	0x000249c0
        /*05e4*/ 	.word	0x00000000
        /*05e8*/ 	.word	0x00000000
        /*05ec*/ 	.short	0x010a
        /*05ee*/ 	.byte	0x3f
	.zero		1


	//   ....[63]....
        /*05f0*/ 	.word	0x00024a10
        /*05f4*/ 	.word	0x00000004
        /*05f8*/ 	.word	0x00000000
        /*05fc*/ 	.short	0x010a
        /*05fe*/ 	.byte	0x3f
	.zero		1


	//   ....[64]....
        /*0600*/ 	.word	0x00024a60
        /*0604*/ 	.word	0x00000000
        /*0608*/ 	.word	0x00000000
        /*060c*/ 	.short	0x010a
        /*060e*/ 	.byte	0x3f
	.zero		1


	//   ....[65]....
        /*0610*/ 	.word	0x00024ab0
        /*0614*/ 	.word	0x00000004
        /*0618*/ 	.word	0x00000000
        /*061c*/ 	.short	0x010a
        /*061e*/ 	.byte	0x3f
	.zero		1


	//   ....[66]....
        /*0620*/ 	.word	0x00024c30
        /*0624*/ 	.word	0x0000000a
        /*0628*/ 	.word	0x00032440
        /*062c*/ 	.short	0x010a
        /*062e*/ 	.byte	0x3f
	.zero		1


	//   ....[67]....
        /*0630*/ 	.word	0x00024c80
        /*0634*/ 	.word	0x00000012
        /*0638*/ 	.word	0x00032420
        /*063c*/ 	.short	0x010a
        /*063e*/ 	.byte	0x3f
	.zero		1


	//   ....[68]....
        /*0640*/ 	.word	0x00024cd0
        /*0644*/ 	.word	0x0000000a
        /*0648*/ 	.word	0x00032460
        /*064c*/ 	.short	0x010a
        /*064e*/ 	.byte	0x3f
	.zero		1


	//   ....[69]....
        /*0650*/ 	.word	0x00024d20
        /*0654*/ 	.word	0x00000002
        /*0658*/ 	.word	0x00032440
        /*065c*/ 	.short	0x010a
        /*065e*/ 	.byte	0x3f
	.zero		1


	//   ....[70]....
        /*0660*/ 	.word	0x00024d70
        /*0664*/ 	.word	0x00000002
        /*0668*/ 	.word	0x00032460
        /*066c*/ 	.short	0x010a
        /*066e*/ 	.byte	0x3f
	.zero		1


	//   ....[71]....
        /*0670*/ 	.word	0x00024dc0
        /*0674*/ 	.word	0x00000003
        /*0678*/ 	.word	0x00032440
        /*067c*/ 	.short	0x010a
        /*067e*/ 	.byte	0x3f
	.zero		1


	//   ....[72]....
        /*0680*/ 	.word	0x00024e10
        /*0684*/ 	.word	0x00000003
        /*0688*/ 	.word	0x00032460
        /*068c*/ 	.short	0x010a
        /*068e*/ 	.byte	0x3f
	.zero		1


	//   ....[73]....
        /*0690*/ 	.word	0x00024e60
        /*0694*/ 	.word	0x00000002
        /*0698*/ 	.word	0x00032440
        /*069c*/ 	.short	0x010a
        /*069e*/ 	.byte	0x3f
	.zero		1


	//   ....[74]....
        /*06a0*/ 	.word	0x00024eb0
        /*06a4*/ 	.word	0x00000002
        /*06a8*/ 	.word	0x00032460
        /*06ac*/ 	.short	0x010a
        /*06ae*/ 	.byte	0x3f
	.zero		1


	//   ....[75]....
        /*06b0*/ 	.word	0x00024f90
        /*06b4*/ 	.word	0x00000007
        /*06b8*/ 	.word	0x00032420
        /*06bc*/ 	.short	0x010a
        /*06be*/ 	.byte	0x3f
	.zero		1


	//   ....[76]....
        /*06c0*/ 	.word	0x00024fe0
        /*06c4*/ 	.word	0x00000005
        /*06c8*/ 	.word	0x00000000
        /*06cc*/ 	.short	0x010a
        /*06ce*/ 	.byte	0x3f
	.zero		1


	//   ....[77]....
        /*06d0*/ 	.word	0x00025030
        /*06d4*/ 	.word	0x00000003
        /*06d8*/ 	.word	0x00000000
        /*06dc*/ 	.short	0x010a
        /*06de*/ 	.byte	0x3f
	.zero		1


	//   ....[78]....
        /*06e0*/ 	.word	0x00025080
        /*06e4*/ 	.word	0x00000005
        /*06e8*/ 	.word	0x00000000
        /*06ec*/ 	.short	0x010a
        /*06ee*/ 	.byte	0x3f
	.zero		1


	//   ....[79]....
        /*06f0*/ 	.word	0x00025420
        /*06f4*/ 	.word	0x0000000c
        /*06f8*/ 	.word	0x00000000
        /*06fc*/ 	.short	0x010a
        /*06fe*/ 	.byte	0x3f
	.zero		1


	//   ....[80]....
        /*0700*/ 	.word	0x00025560
        /*0704*/ 	.word	0x00000002
        /*0708*/ 	.word	0x00000000
        /*070c*/ 	.short	0x010a
        /*070e*/ 	.byte	0x3f
	.zero		1


	//   ....[81]....
        /*0710*/ 	.word	0x00025bc0
        /*0714*/ 	.word	0x0000000b
        /*0718*/ 	.word	0x00000000
        /*071c*/ 	.short	0x010a
        /*071e*/ 	.byte	0x3f
	.zero		1


	//   ....[82]....
        /*0720*/ 	.word	0x00025d00
        /*0724*/ 	.word	0x00000008
        /*0728*/ 	.word	0x00000000
        /*072c*/ 	.short	0x010a
        /*072e*/ 	.byte	0x3f
	.zero		1


	//   ....[83]....
        /*0730*/ 	.word	0x00026ee0
        /*0734*/ 	.word	0x00000002
        /*0738*/ 	.word	0x00000000
        /*073c*/ 	.short	0x0101
        /*073e*/ 	.byte	0x3f
	.zero		1


	//   ....[84]....
        /*0740*/ 	.word	0x00040aa0
        /*0744*/ 	.word	0x00000004
        /*0748*/ 	.word	0x00000000
        /*074c*/ 	.short	0x0101
        /*074e*/ 	.byte	0x3f
	.zero		1


	//   ....[85]....
        /*0750*/ 	.word	0x00040ae0
        /*0754*/ 	.word	0x00000002
        /*0758*/ 	.word	0x00000000
        /*075c*/ 	.short	0x010a
        /*075e*/ 	.byte	0x3f
	.zero		1


	//   ....[86]....
        /*0760*/ 	.word	0x00040b30
        /*0764*/ 	.word	0x00000008
        /*0768*/ 	.word	0x00000000
        /*076c*/ 	.short	0x010a
        /*076e*/ 	.byte	0x3f
	.zero		1


	//----- nvinfo : EIATTR_NUM_MBARRIERS
	.align		4
.L_1351:
        /*0770*/ 	.byte	0x03, 0x38
        /*0772*/ 	.short	0x0017


	//----- nvinfo : EIATTR_EXIT_INSTR_OFFSETS
	.align		4
        /*0774*/ 	.byte	0x04, 0x1c
        /*0776*/ 	.short	(.L_1353 - .L_1352)


	//   ....[0]....
.L_1352:
        /*0778*/ 	.word	0x00000b80


	//   ....[1]....
        /*077c*/ 	.word	0x000215b0


	//   ....[2]....
        /*0780*/ 	.word	0x00021610


	//   ....[3]....
        /*0784*/ 	.word	0x00024620


	//   ....[4]....
        /*0788*/ 	.word	0x00024850


	//----- nvinfo : EIATTR_MAX_THREADS
	.align		4
.L_1353:
        /*078c*/ 	.byte	0x04, 0x05
        /*078e*/ 	.short	(.L_1355 - .L_1354)
.L_1354:
        /*0790*/ 	.word	0x00000180
        /*0794*/ 	.word	0x00000001
        /*0798*/ 	.word	0x00000001


	//----- nvinfo : EIATTR_CRS_STACK_SIZE
	.align		4
.L_1355:
        /*079c*/ 	.byte	0x04, 0x1e
        /*079e*/ 	.short	(.L_1357 - .L_1356)
.L_1356:
        /*07a0*/ 	.word	0x00000000


	//----- nvinfo : EIATTR_CBANK_PARAM_SIZE
	.align		4
.L_1357:
        /*07a4*/ 	.byte	0x03, 0x19
        /*07a6*/ 	.short	0x0cf0


	//----- nvinfo : EIATTR_PARAM_CBANK
	.align		4
        /*07a8*/ 	.byte	0x04, 0x0a
        /*07aa*/ 	.short	(.L_1359 - .L_1358)
	.align		4
.L_1358:
        /*07ac*/ 	.word	index@(.nv.constant0._ZN7cutlass13device_kernelIN5flash11enable_sm90INS1_16FlashAttnFwdSm90INS1_25CollectiveMainloopFwdSm90ILi2EN4cute5tupleIJNS5_1CILi1EEES8_S8_EEENS6_IJNS7_ILi128EEENS7_ILi96EEENS7_ILi64EEEEEELi256ENS_6half_tEfNS_4arch4Sm90ELb0ELb1ELb1ELb0ELb0ELb0ELb1ELb1ELb0ELb0ELb0ELb0EEENS1_21CollectiveEpilogueFwdINS6_IJSA_NS7_ILi256EEESB_EEES9_SE_SG_Li256ELb0ELb0ELb0ELb0EEENS1_30DynamicPersistentTileSchedulerILi256ELi32ELb0ELb0ELb1EEEEEEEEEvNT_6ParamsE)
        /*07b0*/ 	.short	0x0210
        /*07b2*/ 	.short	0x0cf0


	//----- nvinfo : EIATTR_SW_WAR
	.align		4
.L_1359:
        /*07b4*/ 	.byte	0x04, 0x36
        /*07b6*/ 	.short	(.L_1361 - .L_1360)
.L_1360:
        /*07b8*/ 	.word	0x00000008
.L_1361:


//--------------------- .nv.info._ZN7cutlass13device_kernelIN5flash11enable_sm90INS1_16FlashAttnFwdSm90INS1_25CollectiveMainloopFwdSm90ILi2EN4cute5tupleIJNS5_1CILi1EEES8_S8_EEENS6_IJNS7_ILi128EEENS7_ILi96EEENS7_ILi64EEEEEELi256ENS_6half_tEfNS_4arch4Sm90ELb0ELb1ELb1ELb1ELb0ELb0ELb0ELb1ELb0ELb0ELb0ELb0EEENS1_21CollectiveEpilogueFwdINS6_IJSA_NS7_ILi256EEESB_EEES9_SE_SG_Li256ELb1ELb0ELb0ELb0EEENS1_36VarlenDynamicPersistentTileSchedulerILi128ELi96ELi256ELi32ELb0ELb0ELb1ELb1ELb0ELb1EEEEEEEEEvNT_6ParamsE --------------------------
	.section	.nv.info._ZN7cutlass13device_kernelIN5flash11enable_sm90INS1_16FlashAttnFwdSm90INS1_25CollectiveMainloopFwdSm90ILi2EN4cute5tupleIJNS5_1CILi1EEES8_S8_EEENS6_IJNS7_ILi128EEENS7_ILi96EEENS7_ILi64EEEEEELi256ENS_6half_tEfNS_4arch4Sm90ELb0ELb1ELb1ELb1ELb0ELb0ELb0ELb1ELb0ELb0ELb0ELb0EEENS1_21CollectiveEpilogueFwdINS6_IJSA_NS7_ILi256EEESB_EEES9_SE_SG_Li256ELb1ELb0ELb0ELb0EEENS1_36VarlenDynamicPersistentTileSchedulerILi128ELi96ELi256ELi32ELb0ELb0ELb1ELb1ELb0ELb1EEEEEEEEEvNT_6ParamsE,"",@"SHT_CUDA_INFO"
	.sectionflags	@""
	.align	4


	//----- nvinfo : EIATTR_CUDA_API_VERSION
	.align		4
        /*0000*/ 	.byte	0x04, 0x37
        /*0002*/ 	.short	(.L_1363 - .L_1362)
.L_1362:
        /*0004*/ 	.word	0x00000082


	//----- nvinfo : EIATTR_KPARAM_INFO
	.align		4
.L_1363:
        /*0008*/ 	.byte	0x04, 0x17
        /*000a*/ 	.short	(.L_1365 - .L_1364)
.L_1364:
        /*000c*/ 	.word	0x00000000
        /*0010*/ 	.short	0x0000
        /*0012*/ 	.short	0x0070
        /*0014*/ 	.byte	0x00, 0xf0, 0x01, 0x28


	//----- nvinfo : EIATTR_SPARSE_MMA_MASK
	.align		4
.L_1365:
        /*0018*/ 	.byte	0x03, 0x50
        /*001a*/ 	.short	0x0000


	//----- nvinfo : EIATTR_MAXREG_COUNT
	.align		4
        /*001c*/ 	.byte	0x03, 0x1b
        /*001e*/ 	.short	0x00a8


	//----- nvinfo : EIATTR_NUM_BARRIERS
	.align		4
        /*0020*/ 	.byte	0x02, 0x4c
        /*0022*/ 	.byte	0x10
	.zero		1


	//----- nvinfo : EIATTR_EXTERNS
	.align		4
        /*0024*/ 	.byte	0x04, 0x0f
        /*0026*/ 	.short	(.L_1367 - .L_1366)


	//   ....[0]....
	.align		4
.L_1366:
        /*0028*/ 	.word	index@(__assertfail)


	//----- nvinfo : EIATTR_ANNOTATIONS
	.align		4
.L_1367:
        /*002c*/ 	.byte	0x04, 0x55
        /*002e*/ 	.short	(.L_1369 - .L_1368)


	//   ....[0]....
.L_1368:
        /* <DEDUP_REMOVED lines=27> */


	//----- nvinfo : EIATTR_MERCURY_ISA_VERSION
	.align		4
.L_1369:
        /*01d0*/ 	.byte	0x03, 0x5f
        /*01d2*/ 	.short	0x0101


	//----- nvinfo : EIATTR_UNUSED_LOAD_BYTE_OFFSET
	.align		4
        /*01d4*/ 	.byte	0x04, 0x44
        /*01d6*/ 	.short	(.L_1371 - .L_1370)


	//   ....[0]....
.L_1370:
        /*01d8*/ 	.word	0x00000a70
        /*01dc*/ 	.word	0x0000fff0


	//   ....[1]....
        /*01e0*/ 	.word	0x0000e6d0
        /*01e4*/ 	.word	0x0000fff0


	//----- nvinfo : EIATTR_INT_WARP_WIDE_INSTR_OFFSETS
	.align		4
.L_1371:
        /*01e8*/ 	.byte	0x04, 0x31
        /*01ea*/ 	.short	(.L_1373 - .L_1372)


	//   ....[0]....
.L_1372:
        /*01ec*/ 	.word	0x00000160


	//   ....[1]....
        /*01f0*/ 	.word	0x000001a0


	//   ....[2]....
        /*01f4*/ 	.word	0x00000210


	//   ....[3]....
        /*01f8*/ 	.word	0x00012600


	//   ....[4]....
        /*01fc*/ 	.word	0x00012690


	//   ....[5]....
        /*0200*/ 	.word	0x00012b90


	//   ....[6]....
        /*0204*/ 	.word	0x00012c10


	//   ....[7]....
        /*0208*/ 	.word	0x00014f30


	//   ....[8]....
        /*020c*/ 	.word	0x00014fc0


	//----- nvinfo : EIATTR_COOP_GROUP_MASK_REGIDS
	.align		4
.L_1373:
        /*0210*/ 	.byte	0x04, 0x29
        /*0212*/ 	.short	(.L_1375 - .L_1374)


	//   ....[0]....
.L_1374:
        /*0214*/ 	.word	0xffffffff


	//   ....[1]....
        /*0218*/ 	.word	0xffffffff


	//   ....[2]....
        /*021c*/ 	.word	0xffffffff


	//   ....[3]....
        /*0220*/ 	.word	0xffffffff


	//   ....[4]....
        /*0224*/ 	.word	0xffffffff


	//   ....[5]....
        /*0228*/ 	.word	0xffffffff


	//   ....[6]....
        /*022c*/ 	.word	0xffffffff


	//   ....[7]....
        /*0230*/ 	.word	0xffffffff


	//   ....[8]....
        /*0234*/ 	.word	0xffffffff


	//   ....[9]....
        /*0238*/ 	.word	0xffffffff


	//   ....[10]....
        /*023c*/ 	.word	0xffffffff


	//   ....[11]....
        /*0240*/ 	.word	0xffffffff


	//   ....[12]....
        /*0244*/ 	.word	0xffffffff


	//   ....[13]....
        /*0248*/ 	.word	0xffffffff


	//   ....[14]....
        /*024c*/ 	.word	0xffffffff


	//   ....[15]....
        /*0250*/ 	.word	0xffffffff


	//   ....[16]....
        /*0254*/ 	.word	0xffffffff


	//   ....[17]....
        /*0258*/ 	.word	0xffffffff


	//   ....[18]....
        /*025c*/ 	.word	0xffffffff


	//   ....[19]....
        /*0260*/ 	.word	0xffffffff


	//   ....[20]....
        /*0264*/ 	.word	0xffffffff


	//   ....[21]....
        /*0268*/ 	.word	0xffffffff


	//   ....[22]....
        /*026c*/ 	.word	0xffffffff


	//   ....[23]....
        /*0270*/ 	.word	0xffffffff


	//   ....[24]....
        /*0274*/ 	.word	0xffffffff


	//   ....[25]....
        /*0278*/ 	.word	0xffffffff


	//   ....[26]....
        /*027c*/ 	.word	0xffffffff


	//   ....[27]....
        /*0280*/ 	.word	0xffffffff


	//   ....[28]....
        /*0284*/ 	.word	0xffffffff


	//   ....[29]....
        /*0288*/ 	.word	0xffffffff


	//   ....[30]....
        /*028c*/ 	.word	0xffffffff


	//   ....[31]....
        /*0290*/ 	.word	0xffffffff


	//   ....[32]....
        /*0294*/ 	.word	0xffffffff


	//   ....[33]....
        /*0298*/ 	.word	0xffffffff


	//   ....[34]....
        /*029c*/ 	.word	0xffffffff


	//   ....[35]....
        /*02a0*/ 	.word	0xffffffff


	//   ....[36]....
        /*02a4*/ 	.word	0xffffffff


	//   ....[37]....
        /*02a8*/ 	.word	0xffffffff


	//   ....[38]....
        /*02ac*/ 	.word	0xffffffff


	//   ....[39]....
        /*02b0*/ 	.word	0xffffffff


	//   ....[40]....
        /*02b4*/ 	.word	0xffffffff


	//   ....[41]....
        /*02b8*/ 	.word	0xffffffff


	//   ....[42]....
        /*02bc*/ 	.word	0xffffffff


	//   ....[43]....
        /*02c0*/ 	.word	0xffffffff


	//   ....[44]....
        /*02c4*/ 	.word	0xffffffff


	//   ....[45]....
        /*02c8*/ 	.word	0xffffffff


	//   ....[46]....
        /*02cc*/ 	.word	0xffffffff


	//   ....[47]....
        /*02d0*/ 	.word	0xffffffff


	//   ....[48]....
        /*02d4*/ 	.word	0xffffffff


	//   ....[49]....
        /*02d8*/ 	.word	0xffffffff


	//   ....[50]....
        /*02dc*/ 	.word	0xffffffff


	//   ....[51]....
        /*02e0*/ 	.word	0xffffffff


	//   ....[52]....
        /*02e4*/ 	.word	0xffffffff


	//   ....[53]....
        /*02e8*/ 	.word	0xffffffff


	//   ....[54]....
        /*02ec*/ 	.word	0xffffffff


	//   ....[55]....
        /*02f0*/ 	.word	0xffffffff


	//   ....[56]....
        /*02f4*/ 	.word	0xffffffff


	//   ....[57]....
        /*02f8*/ 	.word	0xffffffff


	//   ....[58]....
        /*02fc*/ 	.word	0xffffffff


	//   ....[59]....
        /*0300*/ 	.word	0xffffffff


	//   ....[60]....
        /*0304*/ 	.word	0xffffffff


	//   ....[61]....
        /*0308*/ 	.word	0xffffffff


	//   ....[62]....
        /*030c*/ 	.word	0x0500000f


	//   ....[63]....
        /*0310*/ 	.word	0x0500000f


	//   ....[64]....
        /*0314*/ 	.word	0x0500000f


	//   ....[65]....
        /*0318*/ 	.word	0x0500000f


	//   ....[66]....
        /*031c*/ 	.word	0x0500000f


	//   ....[67]....
        /*0320*/ 	.word	0x0500000f


	//   ....[68]....
        /*0324*/ 	.word	0x0500000f


	//   ....[69]....
        /*0328*/ 	.word	0x0500000f


	//   ....[70]....
        /*032c*/ 	.word	0x0500000f


	//   ....[71]....
        /*0330*/ 	.word	0x0500000f


	//   ....[72]....
        /*0334*/ 	.word	0x0500000f


	//   ....[73]....
        /*0338*/ 	.word	0x0500000f


	//   ....[74]....
        /*033c*/ 	.word	0x0500000f


	//   ....[75]....
        /*0340*/ 	.word	0x0500000f


	//   ....[76]....
        /*0344*/ 	.word	0x0500000f


	//   ....[77]....
        /*0348*/ 	.word	0x0500000f


	//   ....[78]....
        /*034c*/ 	.word	0x0500000f


	//   ....[79]....
        /*0350*/ 	.word	0x0500000f


	//   ....[80]....
        /*0354*/ 	.word	0x0500000f


	//----- nvinfo : EIATTR_COOP_GROUP_INSTR_OFFSETS
	.align		4
.L_1375:
        /*0358*/ 	.byte	0x04, 0x28
        /*035a*/ 	.short	(.L_1377 - .L_1376)


	//   ....[0]....
.L_1376:
        /*035c*/ 	.word	0x00000070


	//   ....[1]....
        /*0360*/ 	.word	0x00000170


	//   ....[2]....
        /*0364*/ 	.word	0x000001c0


	//   ....[3]....
        /*0368*/ 	.word	0x000003f0


	//   ....[4]....
        /*036c*/ 	.word	0x00000550


	//   ....[5]....
        /*0370*/ 	.word	0x00000670


	//   ....[6]....
        /*0374*/ 	.word	0x000007d0


	//   ....[7]....
        /*0378*/ 	.word	0x000019e0


	//   ....[8]....
        /*037c*/ 	.word	0x00003610


	//   ....[9]....
        /*0380*/ 	.word	0x00003720


	//   ....[10]....
        /*0384*/ 	.word	0x00003c80


	//   ....[11]....
        /*0388*/ 	.word	0x00003ce0


	//   ....[12]....
        /*038c*/ 	.word	0x00006470


	//   ....[13]....
        /*0390*/ 	.word	0x00006580


	//   ....[14]....
        /*0394*/ 	.word	0x00006bf0


	//   ....[15]....
        /*0398*/ 	.word	0x00006d90


	//   ....[16]....
        /*039c*/ 	.word	0x00008c20


	//   ....[17]....
        /*03a0*/ 	.word	0x00008ca0


	//   ....[18]....
        /*03a4*/ 	.word	0x00009110


	//   ....[19]....
        /*03a8*/ 	.word	0x000092d0


	//   ....[20]....
        /*03ac*/ 	.word	0x0000bff0


	//   ....[21]....
        /*03b0*/ 	.word	0x0000c110


	//   ....[22]....
        /*03b4*/ 	.word	0x0000c8b0


	//   ....[23]....
        /*03b8*/ 	.word	0x0000ca80


	//   ....[24]....
        /*03bc*/ 	.word	0x0000dc50


	//   ....[25]....
        /*03c0*/ 	.word	0x0000dc90


	//   ....[26]....
        /*03c4*/ 	.word	0x0000dd60


	//   ....[27]....
        /*03c8*/ 	.word	0x0000dd70


	//   ....[28]....
        /*03cc*/ 	.word	0x00011190


	//   ....[29]....
        /*03d0*/ 	.word	0x00011310


	//   ....[30]....
        /*03d4*/ 	.word	0x00011340


	//   ....[31]....
        /*03d8*/ 	.word	0x00011380


	//   ....[32]....
        /*03dc*/ 	.word	0x000113f0


	//   ....[33]....
        /*03e0*/ 	.word	0x00011450


	//   ....[34]....
        /*03e4*/ 	.word	0x00011490


	//   ....[35]....
        /*03e8*/ 	.word	0x00011630


	//   ....[36]....
        /*03ec*/ 	.word	0x00011690


	//   ....[37]....
        /*03f0*/ 	.word	0x000116d0


	//   ....[38]....
        /*03f4*/ 	.word	0x00011710


	//   ....[39]....
        /*03f8*/ 	.word	0x00011740


	//   ....[40]....
        /*03fc*/ 	.word	0x00011770


	//   ....[41]....
        /*0400*/ 	.word	0x00011810


	//   ....[42]....
        /*0404*/ 	.word	0x00011870


	//   ....[43]....
        /*0408*/ 	.word	0x00011900


	//   ....[44]....
        /*040c*/ 	.word	0x00015050


	//   ....[45]....
        /*0410*/ 	.word	0x00015060


	//   ....[46]....
        /*0414*/ 	.word	0x00015170


	//   ....[47]....
        /*0418*/ 	.word	0x000151d0


	//   ....[48]....
        /*041c*/ 	.word	0x00015210


	//   ....[49]....
        /*0420*/ 	.word	0x00015250


	//   ....[50]....
        /*0424*/ 	.word	0x00015280


	//   ....[51]....
        /*0428*/ 	.word	0x000152b0


	//   ....[52]....
        /*042c*/ 	.word	0x00015440


	//   ....[53]....
        /*0430*/ 	.word	0x000154a0


	//   ....[54]....
        /*0434*/ 	.word	0x000154e0


	//   ....[55]....
        /*0438*/ 	.word	0x00015520


	//   ....[56]....
        /*043c*/ 	.word	0x00015550


	//   ....[57]....
        /*0440*/ 	.word	0x00015580


	//   ....[58]....
        /*0444*/ 	.word	0x00015640


	//   ....[59]....
        /*0448*/ 	.word	0x00015660


	//   ....[60]....
        /*044c*/ 	.word	0x000156d0


	//   ....[61]....
        /*0450*/ 	.word	0x00015d60


	//   ....[62]....
        /*0454*/ 	.word	0x000163a0


	//   ....[63]....
        /*0458*/ 	.word	0x000167c0


	//   ....[64]....
        /*045c*/ 	.word	0x00016850


	//   ....[65]....
        /*0460*/ 	.word	0x000168f0


	//   ....[66]....
        /*0464*/ 	.word	0x000169a0


	//   ....[67]....
        /*0468*/ 	.word	0x00016a20


	//   ....[68]....
        /*046c*/ 	.word	0x00016aa0


	//   ....[69]....
        /*0470*/ 	.word	0x00016b20


	//   ....[70]....
        /*0474*/ 	.word	0x00016ba0


	//   ....[71]....
        /*0478*/ 	.word	0x00016c30


	//   ....[72]....
        /*047c*/ 	.word	0x00016ce0


	//   ....[73]....
        /*0480*/ 	.word	0x00016d60


	//   ....[74]....
        /*0484*/ 	.word	0x00016de0


	//   ....[75]....
        /*0488*/ 	.word	0x00016e60


	//   ....[76]....
        /*048c*/ 	.word	0x00016ee0


	//   ....[77]....
        /*0490*/ 	.word	0x00016f50


	//   ....[78]....
        /*0494*/ 	.word	0x00016ff0


	//   ....[79]....
        /*0498*/ 	.word	0x00017080


	//   ....[80]....
        /*049c*/ 	.word	0x000171b0


	//----- nvinfo : EIATTR_REG_RECONFIG
	.align		4
.L_1377:
        /*04a0*/ 	.byte	0x01, 0x54
	.zero		2


	//----- nvinfo : EIATTR_SYSCALL_OFFSETS
	.align		4
        /*04a4*/ 	.byte	0x04, 0x46
        /*04a6*/ 	.short	(.L_1379 - .L_1378)


	//   ....[0]....
.L_1378:
        /*04a8*/ 	.word	0x00001bc0


	//   ....[1]....
        /*04ac*/ 	.word	0x00012820


	//   ....[2]....
        /*04b0*/ 	.word	0x00012960


	//   ....[3]....
        /*04b4*/ 	.word	0x00012a60


	//----- nvinfo : EIATTR_MBARRIER_INSTR_OFFSETS
	.align		4
.L_1379:
        /*04b8*/ 	.byte	0x04, 0x39
        /*04ba*/ 	.short	(.L_1381 - .L_1380)


	//   ....[0]....
.L_1380:
        /*04bc*/ 	.word	0x000002a0
        /*04c0*/ 	.word	0x000000ff
        /*04c4*/ 	.word	0x00022800
        /*04c8*/ 	.short	0x0100
        /*04ca*/ 	.byte	0x08
	.zero		1


	//   ....[1]....
        /*04cc*/ 	.word	0x000002b0
        /*04d0*/ 	.word	0x000000ff
        /*04d4*/ 	.word	0x00022820
        /*04d8*/ 	.short	0x0100
        /*04da*/ 	.byte	0x08
	.zero		1


	//   ....[2]....
        /*04dc*/ 	.word	0x000003a0
        /*04e0*/ 	.word	0x000000ff
        /*04e4*/ 	.word	0x00022830
        /*04e8*/ 	.short	0x0100
        /*04ea*/ 	.byte	0x08
	.zero		1


	//   ....[3]....
        /*04ec*/ 	.word	0x000003b0
        /*04f0*/ 	.word	0x000000ff
        /*04f4*/ 	.word	0x00022840
        /*04f8*/ 	.short	0x0100
        /*04fa*/ 	.byte	0x08
	.zero		1


	//   ....[4]....
        /*04fc*/ 	.word	0x000003c0
        /*0500*/ 	.word	0x000000ff
        /*0504*/ 	.word	0x00022838
        /*0508*/ 	.short	0x0100
        /*050a*/ 	.byte	0x08
	.zero		1


	//   ....[5]....
        /*050c*/ 	.word	0x000003d0
        /*0510*/ 	.word	0x000000ff
        /*0514*/ 	.word	0x00022848
        /*0518*/ 	.short	0x0100
        /*051a*/ 	.byte	0x08
	.zero		1


	//   ....[6]....
        /*051c*/ 	.word	0x00000500
        /*0520*/ 	.word	0x000000ff
        /*0524*/ 	.word	0x00022850
        /*0528*/ 	.short	0x0100
        /*052a*/ 	.byte	0x08
	.zero		1


	//   ....[7]....
        /*052c*/ 	.word	0x00000510
        /*0530*/ 	.word	0x000000ff
        /*0534*/ 	.word	0x00022860
        /*0538*/ 	.short	0x0100
        /*053a*/ 	.byte	0x08
	.zero		1


	//   ....[8]....
        /*053c*/ 	.word	0x00000520
        /*0540*/ 	.word	0x000000ff
        /*0544*/ 	.word	0x00022858
        /*0548*/ 	.short	0x0100
        /*054a*/ 	.byte	0x08
	.zero		1


	//   ....[9]....
        /*054c*/ 	.word	0x00000530
        /*0550*/ 	.word	0x000000ff
        /*0554*/ 	.word	0x00022868
        /*0558*/ 	.short	0x0100
        /*055a*/ 	.byte	0x08
	.zero		1


	//   ....[10]....
        /*055c*/ 	.word	0x00000620
        /*0560*/ 	.word	0x000000ff
        /*0564*/ 	.word	0x00022870
        /*0568*/ 	.short	0x0100
        /*056a*/ 	.byte	0x06
	.zero		1


	//   ....[11]....
        /*056c*/ 	.word	0x00000630
        /*0570*/ 	.word	0x000000ff
        /*0574*/ 	.word	0x00022880
        /*0578*/ 	.short	0x0100
        /*057a*/ 	.byte	0x06
	.zero		1


	//   ....[12]....
        /*057c*/ 	.word	0x00000640
        /*0580*/ 	.word	0x000000ff
        /*0584*/ 	.word	0x00022878
        /*0588*/ 	.short	0x0100
        /*058a*/ 	.byte	0x06
	.zero		1


	//   ....[13]....
        /*058c*/ 	.word	0x00000650
        /*0590*/ 	.word	0x000000ff
        /*0594*/ 	.word	0x00022888
        /*0598*/ 	.short	0x0100
        /*059a*/ 	.byte	0x06
	.zero		1


	//   ....[14]....
        /*059c*/ 	.word	0x00000780
        /*05a0*/ 	.word	0x000000ff
        /*05a4*/ 	.word	0x00022890
        /*05a8*/ 	.short	0x0100
        /*05aa*/ 	.byte	0x08
	.zero		1


	//   ....[15]....
        /*05ac*/ 	.word	0x00000790
        /*05b0*/ 	.word	0x000000ff
        /*05b4*/ 	.word	0x000228a0
        /*05b8*/ 	.short	0x0100
        /*05ba*/ 	.byte	0x08
	.zero		1


	//   ....[16]....
        /*05bc*/ 	.word	0x000007a0
        /*05c0*/ 	.word	0x000000ff
        /*05c4*/ 	.word	0x00022898
        /*05c8*/ 	.short	0x0100
        /*05ca*/ 	.byte	0x08
	.zero		1


	//   ....[17]....
        /*05cc*/ 	.word	0x000007b0
        /*05d0*/ 	.word	0x000000ff
        /*05d4*/ 	.word	0x000228a8
        /*05d8*/ 	.short	0x0100
        /*05da*/ 	.byte	0x08
	.zero		1


	//   ....[18]....
        /*05dc*/ 	.word	0x000008e0
        /*05e0*/ 	.word	0x000000ff
        /*05e4*/ 	.word	0x000228b0
        /*05e8*/ 	.short	0x0100
        /*05ea*/ 	.byte	0x08
	.zero		1


	//   ....[19]....
        /*05ec*/ 	.word	0x000008f0
        /*05f0*/ 	.word	0x000000ff
        /*05f4*/ 	.word	0x000228c0
        /*05f8*/ 	.short	0x0100
        /*05fa*/ 	.byte	0x08
	.zero		1


	//   ....[20]....
        /*05fc*/ 	.word	0x00000900
        /*0600*/ 	.word	0x000000ff
        /*0604*/ 	.word	0x000228b8
        /*0608*/ 	.short	0x0100
        /*060a*/ 	.byte	0x08
	.zero		1


	//   ....[21]....
        /*060c*/ 	.word	0x00000910
        /*0610*/ 	.word	0x000000ff
        /*0614*/ 	.word	0x000228c8
        /*0618*/ 	.short	0x0100
        /*061a*/ 	.byte	0x08
	.zero		1


	//   ....[22]....
        /*061c*/ 	.word	0x00001c70
        /*0620*/ 	.word	0x00000009
        /*0624*/ 	.word	0x00022800
        /*0628*/ 	.short	0x010a
        /*062a*/ 	.byte	0x3f
	.zero		1


	//   ....[23]....
        /*062c*/ 	.word	0x00001d40
        /*0630*/ 	.word	0x00000005
        /*0634*/ 	.word	0x00022830
        /*0638*/ 	.short	0x010a
        /*063a*/ 	.byte	0x3f
	.zero		1


	//   ....[24]....
        /*063c*/ 	.word	0x00001d80
        /*0640*/ 	.word	0x00000005
        /*0644*/ 	.word	0x00022830
        /*0648*/ 	.short	0x010a
        /*064a*/ 	.byte	0x3f
	.zero		1


	//   ....[25]....
        /*064c*/ 	.word	0x00002330
        /*0650*/ 	.word	0x00000000
        /*0654*/ 	.word	0x00000000
        /*0658*/ 	.short	0x0101
        /*065a*/ 	.byte	0x3f
	.zero		1


	//   ....[26]....
        /*065c*/ 	.word	0x000045c0
        /*0660*/ 	.word	0x00000005
        /*0664*/ 	.word	0x00022850
        /*0668*/ 	.short	0x010a
        /*066a*/ 	.byte	0x3f
	.zero		1


	//   ....[27]....
        /*066c*/ 	.word	0x00004600
        /*0670*/ 	.word	0x00000005
        /*0674*/ 	.word	0x00022850
        /*0678*/ 	.short	0x010a
        /*067a*/ 	.byte	0x3f
	.zero		1


	//   ....[28]....
        /*067c*/ 	.word	0x00004930
        /*0680*/ 	.word	0x00000005
        /*0684*/ 	.word	0x00000000
        /*0688*/ 	.short	0x0101
        /*068a*/ 	.byte	0x3f
	.zero		1


	//   ....[29]....
        /*068c*/ 	.word	0x00004c40
        /*0690*/ 	.word	0x000000ff
        /*0694*/ 	.word	0x00022830
        /*0698*/ 	.short	0x010a
        /*069a*/ 	.byte	0x1c
	.zero		1


	//   ....[30]....
        /*069c*/ 	.word	0x00004c80
        /*06a0*/ 	.word	0x000000ff
        /*06a4*/ 	.word	0x00022830
        /*06a8*/ 	.short	0x010a
        /*06aa*/ 	.byte	0x1c
	.zero		1


	//   ....[31]....
        /*06ac*/ 	.word	0x00005190
        /*06b0*/ 	.word	0x00000014
        /*06b4*/ 	.word	0x00000000
        /*06b8*/ 	.short	0x0101
        /*06ba*/ 	.byte	0x3f
	.zero		1


	//   ....[32]....
        /*06bc*/ 	.word	0x00007d30
        /*06c0*/ 	.word	0x000000ff
        /*06c4*/ 	.word	0x00022850
        /*06c8*/ 	.short	0x010a
        /*06ca*/ 	.byte	0x1c
	.zero		1


	//   ....[33]....
        /*06cc*/ 	.word	0x00007d70
        /*06d0*/ 	.word	0x000000ff
        /*06d4*/ 	.word	0x00022850
        /*06d8*/ 	.short	0x010a
        /*06da*/ 	.byte	0x1c
	.zero		1


	//   ....[34]....
        /*06dc*/ 	.word	0x00008070
        /*06e0*/ 	.word	0x000000b1
        /*06e4*/ 	.word	0x00000000
        /*06e8*/ 	.short	0x0101
        /*06ea*/ 	.byte	0x3f
	.zero		1


	//   ....[35]....
        /*06ec*/ 	.word	0x00008430
        /*06f0*/ 	.word	0x000000ff
        /*06f4*/ 	.word	0x00022830
        /*06f8*/ 	.short	0x010a
        /*06fa*/ 	.byte	0x19
	.zero		1


	//   ....[36]....
        /*06fc*/ 	.word	0x00008470
        /*0700*/ 	.word	0x000000ff
        /*0704*/ 	.word	0x00022830
        /*0708*/ 	.short	0x010a
        /*070a*/ 	.byte	0x19
	.zero		1


	//   ....[37]....
        /*070c*/ 	.word	0x000095d0
        /*0710*/ 	.word	0x00000099
        /*0714*/ 	.word	0x00000000
        /*0718*/ 	.short	0x0101
        /*071a*/ 	.byte	0x3f
	.zero		1


	//   ....[38]....
        /*071c*/ 	.word	0x0000a300
        /*0720*/ 	.word	0x000000ff
        /*0724*/ 	.word	0x00022850
        /*0728*/ 	.short	0x010a
        /*072a*/ 	.byte	0x19
	.zero		1


	//   ....[39]....
        /*072c*/ 	.word	0x0000a340
        /*0730*/ 	.word	0x000000ff
        /*0734*/ 	.word	0x00022850
        /*0738*/ 	.short	0x010a
        /*073a*/ 	.byte	0x19
	.zero		1


	//   ....[40]....
        /*073c*/ 	.word	0x0000a630
        /*0740*/ 	.word	0x000000d6
        /*0744*/ 	.word	0x00000000
        /*0748*/ 	.short	0x0101
        /*074a*/ 	.byte	0x3f
	.zero		1


	//   ....[41]....
        /*074c*/ 	.word	0x0000a7f0
        /*0750*/ 	.word	0x000000ff
        /*0754*/ 	.word	0x00022830
        /*0758*/ 	.short	0x010a
        /*075a*/ 	.byte	0x1b
	.zero		1


	//   ....[42]....
        /*075c*/ 	.word	0x0000a830
        /*0760*/ 	.word	0x000000ff
        /*0764*/ 	.word	0x00022830
        /*0768*/ 	.short	0x010a
        /*076a*/ 	.byte	0x1b
	.zero		1


	//   ....[43]....
        /*076c*/ 	.word	0x0000ad40
        /*0770*/ 	.word	0x00000006
        /*0774*/ 	.word	0x00000000
        /*0778*/ 	.short	0x0101
        /*077a*/ 	.byte	0x3f
	.zero		1


	//   ....[44]....
        /*077c*/ 	.word	0x0000d8e0
        /*0780*/ 	.word	0x000000ff
        /*0784*/ 	.word	0x00022850
        /*0788*/ 	.short	0x010a
        /*078a*/ 	.byte	0x1b
	.zero		1


	//   ....[45]....
        /*078c*/ 	.word	0x0000d920
        /*0790*/ 	.word	0x000000ff
        /*0794*/ 	.word	0x00022850
        /*0798*/ 	.short	0x010a
        /*079a*/ 	.byte	0x1b
	.zero		1


	//   ....[46]....
        /*079c*/ 	.word	0x0000dc10
        /*07a0*/ 	.word	0x000000b0
        /*07a4*/ 	.word	0x00000000
        /*07a8*/ 	.short	0x0101
        /*07aa*/ 	.byte	0x3f
	.zero		1


	//   ....[47]....
        /*07ac*/ 	.word	0x0000fe00
        /*07b0*/ 	.word	0x00000011
        /*07b4*/ 	.word	0x00000000
        /*07b8*/ 	.short	0x0101
        /*07ba*/ 	.byte	0x3f
	.zero		1


	//   ....[48]....
        /*07bc*/ 	.word	0x00012f70
        /*07c0*/ 	.word	0x00000009
        /*07c4*/ 	.word	0x00022840
        /*07c8*/ 	.short	0x010a
        /*07ca*/ 	.byte	0x3f
	.zero		1


	//   ....[49]....
        /*07cc*/ 	.word	0x00013360
        /*07d0*/ 	.word	0x0000000a
        /*07d4*/ 	.word	0x00022820
        /*07d8*/ 	.short	0x010a
        /*07da*/ 	.byte	0x3f
	.zero		1


	//   ....[50]....
        /*07dc*/ 	.word	0x00013420
        /*07e0*/ 	.word	0x00000006
        /*07e4*/ 	.word	0x00022860
        /*07e8*/ 	.short	0x010a
        /*07ea*/ 	.byte	0x3f
	.zero		1


	//   ....[51]....
        /*07ec*/ 	.word	0x00013a80
        /*07f0*/ 	.word	0x00000002
        /*07f4*/ 	.word	0x00022840
        /*07f8*/ 	.short	0x010a
        /*07fa*/ 	.byte	0x3f
	.zero		1


	//   ....[52]....
        /*07fc*/ 	.word	0x00013c90
        /*0800*/ 	.word	0x00000002
        /*0804*/ 	.word	0x00022860
        /*0808*/ 	.short	0x010a
        /*080a*/ 	.byte	0x3f
	.zero		1


	//   ....[53]....
        /*080c*/ 	.word	0x00014230
        /*0810*/ 	.word	0x00000002
        /*0814*/ 	.word	0x00022840
        /*0818*/ 	.short	0x010a
        /*081a*/ 	.byte	0x3f
	.zero		1


	//   ....[54]....
        /*081c*/ 	.word	0x00014430
        /*0820*/ 	.word	0x00000002
        /*0824*/ 	.word	0x00022860
        /*0828*/ 	.short	0x010a
        /*082a*/ 	.byte	0x3f
	.zero		1


	//   ....[55]....
        /*082c*/ 	.word	0x00014940
        /*0830*/ 	.word	0x00000002
        /*0834*/ 	.word	0x00022840
        /*0838*/ 	.short	0x010a
        /*083a*/ 	.byte	0x3f
	.zero		1


	//   ....[56]....
        /*083c*/ 	.word	0x00014b50
        /*0840*/ 	.word	0x00000002
        /*0844*/ 	.word	0x00022860
        /*0848*/ 	.short	0x010a
        /*084a*/ 	.byte	0x3f
	.zero		1


	//   ....[57]....
        /*084c*/ 	.word	0x00015ce0
        /*0850*/ 	.word	0x00000000
        /*0854*/ 	.word	0x00022820
        /*0858*/ 	.short	0x010a
        /*085a*/ 	.byte	0x3f
	.zero		1


	//   ....[58]....
        /*085c*/ 	.word	0x00015ea0
        /*0860*/ 	.word	0x00000006
        /*0864*/ 	.word	0x00000000
        /*0868*/ 	.short	0x010a
        /*086a*/ 	.byte	0x3f
	.zero		1


	//   ....[59]....
        /*086c*/ 	.word	0x00015f10
        /*0870*/ 	.word	0x00000007
        /*0874*/ 	.word	0x00000000
        /*0878*/ 	.short	0x010a
        /*087a*/ 	.byte	0x3f
	.zero		1


	//   ....[60]....
        /*087c*/ 	.word	0x00015f80
        /*0880*/ 	.word	0x00000004
        /*0884*/ 	.word	0x00000000
        /*0888*/ 	.short	0x010a
        /*088a*/ 	.byte	0x3f
	.zero		1


	//   ....[61]....
        /*088c*/ 	.word	0x00015fb0
        /*0890*/ 	.word	0x00000003
        /*0894*/ 	.word	0x00000000
        /*0898*/ 	.short	0x010a
        /*089a*/ 	.byte	0x3f
	.zero		1


	//   ....[62]....
        /*089c*/ 	.word	0x00016010
        /*08a0*/ 	.word	0x00000009
        /*08a4*/ 	.word	0x00022800
        /*08a8*/ 	.short	0x010a
        /*08aa*/ 	.byte	0x3f
	.zero		1


	//   ....[63]....
        /*08ac*/ 	.word	0x00016060
        /*08b0*/ 	.word	0x00000005
        /*08b4*/ 	.word	0x00022830
        /*08b8*/ 	.short	0x010a
        /*08ba*/ 	.byte	0x3f
	.zero		1


	//   ....[64]....
        /*08bc*/ 	.word	0x000160b0
        /*08c0*/ 	.word	0x00000005
        /*08c4*/ 	.word	0x00022850
        /*08c8*/ 	.short	0x010a
        /*08ca*/ 	.byte	0x3f
	.zero		1


	//   ....[65]....
        /*08cc*/ 	.word	0x00016110
        /*08d0*/ 	.word	0x00000015
        /*08d4*/ 	.word	0x00022830
        /*08d8*/ 	.short	0x010a
        /*08da*/ 	.byte	0x3f
	.zero		1


	//   ....[66]....
        /*08dc*/ 	.word	0x00016160
        /*08e0*/ 	.word	0x000000b1
        /*08e4*/ 	.word	0x00022850
        /*08e8*/ 	.short	0x010a
        /*08ea*/ 	.byte	0x3f
	.zero		1


	//   ....[67]....
        /*08ec*/ 	.word	0x000161c0
        /*08f0*/ 	.word	0x00000006
        /*08f4*/ 	.word	0x00022830
        /*08f8*/ 	.short	0x010a
        /*08fa*/ 	.byte	0x3f
	.zero		1


	//   ....[68]....
        /*08fc*/ 	.word	0x00016210
        /*0900*/ 	.word	0x000000d6
        /*0904*/ 	.word	0x00022850
        /*0908*/ 	.short	0x010a
        /*090a*/ 	.byte	0x3f
	.zero		1


	//   ....[69]....
        /*090c*/ 	.word	0x00016270
        /*0910*/ 	.word	0x00000006
        /*0914*/ 	.word	0x00022830
        /*0918*/ 	.short	0x010a
        /*091a*/ 	.byte	0x3f
	.zero		1


	//   ....[70]....
        /*091c*/ 	.word	0x000162c0
        /*0920*/ 	.word	0x000000b0
        /*0924*/ 	.word	0x00022850
        /*0928*/ 	.short	0x010a
        /*092a*/ 	.byte	0x3f
	.zero		1


	//   ....[71]....
        /*092c*/ 	.word	0x00016460
        /*0930*/ 	.word	0x00000009
        /*0934*/ 	.word	0x00022840
        /*0938*/ 	.short	0x010a
        /*093a*/ 	.byte	0x3f
	.zero		1


	//   ....[72]....
        /*093c*/ 	.word	0x000164e0
        /*0940*/ 	.word	0x00000009
        /*0944*/ 	.word	0x00022820
        /*0948*/ 	.short	0x010a
        /*094a*/ 	.byte	0x3f
	.zero		1


	//   ....[73]....
        /*094c*/ 	.word	0x00016530
        /*0950*/ 	.word	0x00000006
        /*0954*/ 	.word	0x00022860
        /*0958*/ 	.short	0x010a
        /*095a*/ 	.byte	0x3f
	.zero		1


	//   ....[74]....
        /*095c*/ 	.word	0x00016580
        /*0960*/ 	.word	0x00000002
        /*0964*/ 	.word	0x00022840
        /*0968*/ 	.short	0x010a
        /*096a*/ 	.byte	0x3f
	.zero		1


	//   ....[75]....
        /*096c*/ 	.word	0x000165d0
        /*0970*/ 	.word	0x00000002
        /*0974*/ 	.word	0x00022860
        /*0978*/ 	.short	0x010a
        /*097a*/ 	.byte	0x3f
	.zero		1


	//   ....[76]....
        /*097c*/ 	.word	0x00016620
        /*0980*/ 	.word	0x00000002
        /*0984*/ 	.word	0x00022840
        /*0988*/ 	.short	0x010a
        /*098a*/ 	.byte	0x3f
	.zero		1


	//   ....[77]....
        /*098c*/ 	.word	0x00016670
        /*0990*/ 	.word	0x00000002
        /*0994*/ 	.word	0x00022860
        /*0998*/ 	.short	0x010a
        /*099a*/ 	.byte	0x3f
	.zero		1


	//   ....[78]....
        /*099c*/ 	.word	0x000166c0
        /*09a0*/ 	.word	0x00000002
        /*09a4*/ 	.word	0x00022840
        /*09a8*/ 	.short	0x010a
        /*09aa*/ 	.byte	0x3f
	.zero		1


	//   ....[79]....
        /*09ac*/ 	.word	0x00016710
        /*09b0*/ 	.word	0x00000002
        /*09b4*/ 	.word	0x00022860
        /*09b8*/ 	.short	0x010a
        /*09ba*/ 	.byte	0x3f
	.zero		1


	//   ....[80]....
        /*09bc*/ 	.word	0x000170d0
        /*09c0*/ 	.word	0x00000000
        /*09c4*/ 	.word	0x00022820
        /*09c8*/ 	.short	0x010a
        /*09ca*/ 	.byte	0x3f
	.zero		1


	//   ....[81]....
        /*09cc*/ 	.word	0x00017270
        /*09d0*/ 	.word	0x00000006
        /*09d4*/ 	.word	0x00000000
        /*09d8*/ 	.short	0x010a
        /*09da*/ 	.byte	0x3f
	.zero		1


	//   ....[82]....
        /*09dc*/ 	.word	0x000172c0
        /*09e0*/ 	.word	0x00000007
        /*09e4*/ 	.word	0x00000000
        /*09e8*/ 	.short	0x010a
        /*09ea*/ 	.byte	0x3f
	.zero		1


	//   ....[83]....
        /*09ec*/ 	.word	0x00017310
        /*09f0*/ 	.word	0x00000004
        /*09f4*/ 	.word	0x00000000
        /*09f8*/ 	.short	0x010a
        /*09fa*/ 	.byte	0x3f
	.zero		1


	//----- nvinfo : EIATTR_NUM_MBARRIERS
	.align		4
.L_1381:
        /*09fc*/ 	.byte	0x03, 0x38
        /*09fe*/ 	.short	0x0016


	//----- nvinfo : EIATTR_EXIT_INSTR_OFFSETS
	.align		4
        /*0a00*/ 	.byte	0x04, 0x1c
        /*0a02*/ 	.short	(.L_1383 - .L_1382)


	//   ....[0]....
.L_1382:
        /*0a04*/ 	.word	0x00000ab0


	//   ....[1]....
        /*0a08*/ 	.word	0x00011150


	//   ....[2]....
        /*0a0c*/ 	.word	0x000111b0


	//   ....[3]....
        /*0a10*/ 	.word	0x00016000


	//----- nvinfo : EIATTR_MAX_THREADS
	.align		4
.L_1383:
        /*0a14*/ 	.byte	0x04, 0x05
        /*0a16*/ 	.short	(.L_1385 - .L_1384)
.L_1384:
        /*0a18*/ 	.word	0x00000180
        /*0a1c*/ 	.word	0x00000001
        /*0a20*/ 	.word	0x00000001


	//----- nvinfo : EIATTR_CRS_STACK_SIZE
	.align		4
.L_1385:
        /*0a24*/ 	.byte	0x04, 0x1e
        /*0a26*/ 	.short	(.L_1387 - .L_1386)
.L_1386:
        /*0a28*/ 	.word	0x00000000


	//----- nvinfo : EIATTR_CBANK_PARAM_SIZE
	.align		4
.L_1387:
        /*0a2c*/ 	.byte	0x03, 0x19
        /*0a2e*/ 	.short	0x0a70


	//----- nvinfo : EIATTR_PARAM_CBANK
	.align		4
        /*0a30*/ 	.byte	0x04, 0x0a
        /*0a32*/ 	.short	(.L_1389 - .L_1388)
	.align		4
.L_1388:
        /*0a34*/ 	.word	index@(.nv.constant0._ZN7cutlass13device_kernelIN5flash11enable_sm90INS1_16FlashAttnFwdSm90INS1_25CollectiveMainloopFwdSm90ILi2EN4cute5tupleIJNS5_1CILi1EEES8_S8_EEENS6_IJNS7_ILi128EEENS7_ILi96EEENS7_ILi64EEEEEELi256ENS_6half_tEfNS_4arch4Sm90ELb0ELb1ELb1ELb1ELb0ELb0ELb0ELb1ELb0ELb0ELb0ELb0EEENS1_21CollectiveEpilogueFwdINS6_IJSA_NS7_ILi256EEESB_EEES9_SE_SG_Li256ELb1ELb0ELb0ELb0EEENS1_36VarlenDynamicPersistentTileSchedulerILi128ELi96ELi256ELi32ELb0ELb0ELb1ELb1ELb0ELb1EEEEEEEEEvNT_6ParamsE)
        /*0a38*/ 	.short	0x0210
        /*0a3a*/ 	.short	0x0a70


	//----- nvinfo : EIATTR_SW_WAR
	.align		4
.L_1389:
        /*0a3c*/ 	.byte	0x04, 0x36
        /*0a3e*/ 	.short	(.L_1391 - .L_1390)
.L_1390:
        /*0a40*/ 	.word	0x00000008
.L_1391:


//--------------------- .nv.info._ZN7cutlass13device_kernelIN5flash11enable_sm90INS1_16FlashAttnFwdSm90INS1_25CollectiveMainloopFwdSm90ILi2EN4cute5tupleIJNS5_1CILi1EEES8_S8_EEENS6_IJNS7_ILi128EEENS7_ILi96EEENS7_ILi64EEEEEELi256ENS_6half_tEfNS_4arch4Sm90ELb0ELb1ELb1ELb1ELb0ELb1ELb0ELb1ELb0ELb0ELb0ELb0EEENS1_21CollectiveEpilogueFwdINS6_IJSA_NS7_ILi256EEESB_EEES9_SE_SG_Li256ELb1ELb0ELb0ELb0EEENS1_36VarlenDynamicPersistentTileSchedulerILi128ELi96ELi256ELi32ELb0ELb0ELb1ELb1ELb0ELb1EEEEEEEEEvNT_6ParamsE --------------------------
	.section	.nv.info._ZN7cutlass13device_kernelIN5flash11enable_sm90INS1_16FlashAttnFwdSm90INS1_25CollectiveMainloopFwdSm90ILi2EN4cute5tupleIJNS5_1CILi1EEES8_S8_EEENS6_IJNS7_ILi128EEENS7_ILi96EEENS7_ILi64EEEEEELi256ENS_6half_tEfNS_4arch4Sm90ELb0ELb1ELb1ELb1ELb0ELb1ELb0ELb1ELb0ELb0ELb0ELb0EEENS1_21CollectiveEpilogueFwdINS6_IJSA_NS7_ILi256EEESB_EEES9_SE_SG_Li256ELb1ELb0ELb0ELb0EEENS1_36VarlenDynamicPersistentTileSchedulerILi128ELi96ELi256ELi32ELb0ELb0ELb1ELb1ELb0ELb1EEEEEEEEEvNT_6ParamsE,"",@"SHT_CUDA_INFO"
	.sectionflags	@""
	.align	4


	//----- nvinfo : EIATTR_CUDA_API_VERSION
	.align		4
        /*0000*/ 	.byte	0x04, 0x37
        /*0002*/ 	.short	(.L_1393 - .L_1392)
.L_1392:
        /*0004*/ 	.word	0x00000082


	//----- nvinfo : EIATTR_KPARAM_INFO
	.align		4
.L_1393:
        /*0008*/ 	.byte	0x04, 0x17
        /*000a*/ 	.short	(.L_1395 - .L_1394)
.L_1394:
        /*000c*/ 	.word	0x00000000
        /*0010*/ 	.short	0x0000
        /*0012*/ 	.short	0x0070
        /*0014*/ 	.byte	0x00, 0xf0, 0x01, 0x28


	//----- nvinfo : EIATTR_SPARSE_MMA_MASK
	.align		4
.L_1395:
        /*0018*/ 	.byte	0x03, 0x50
        /*001a*/ 	.short	0x0000


	//----- nvinfo : EIATTR_MAXREG_COUNT
	.align		4
        /*001c*/ 	.byte	0x03, 0x1b
        /*001e*/ 	.short	0x00a8


	//----- nvinfo : EIATTR_NUM_BARRIERS
	.align		4
        /*0020*/ 	.byte	0x02, 0x4c
        /*0022*/ 	.byte	0x10
	.zero		1


	//----- nvinfo : EIATTR_EXTERNS
	.align		4
        /*0024*/ 	.byte	0x04, 0x0f
        /*0026*/ 	.short	(.L_1397 - .L_1396)


	//   ....[0]....
	.align		4
.L_1396:
        /*0028*/ 	.word	index@(__assertfail)


	//----- nvinfo : EIATTR_ANNOTATIONS
	.align		4
.L_1397:
        /*002c*/ 	.byte	0x04, 0x55
        /*002e*/ 	.short	(.L_1399 - .L_1398)


	//   ....[0]....
.L_1398:
        /* <DEDUP_REMOVED lines=42> */


	//----- nvinfo : EIATTR_MERCURY_ISA_VERSION
	.align		4
.L_1399:
        /*02b8*/ 	.byte	0x03, 0x5f
        /*02ba*/ 	.short	0x0101


	//----- nvinfo : EIATTR_UNUSED_LOAD_BYTE_OFFSET
	.align		4
        /*02bc*/ 	.byte	0x04, 0x44
        /*02be*/ 	.short	(.L_1401 - .L_1400)


	//   ....[0]....
.L_1400:
        /*02c0*/ 	.word	0x00000b00
        /*02c4*/ 	.word	0x0000fff0


	//   ....[1]....
        /*02c8*/ 	.word	0x00016180
        /*02cc*/ 	.word	0x0000fff0


	//----- nvinfo : EIATTR_INT_WARP_WIDE_INSTR_OFFSETS
	.align		4
.L_1401:
        /*02d0*/ 	.byte	0x04, 0x31
        /*02d2*/ 	.short	(.L_1403 - .L_1402)


	//   ....[0]....
.L_1402:
        /*02d4*/ 	.word	0x000001b0


	//   ....[1]....
        /*02d8*/ 	.word	0x00000250


	//   ....[2]....
        /*02dc*/ 	.word	0x000002c0


	//   ....[3]....
        /*02e0*/ 	.word	0x0001b220


	//   ....[4]....
        /*02e4*/ 	.word	0x0001b2b0


	//   ....[5]....
        /*02e8*/ 	.word	0x0001b7a0


	//   ....[6]....
        /*02ec*/ 	.word	0x0001b7e0


	//   ....[7]....
        /*02f0*/ 	.word	0x0001db40


	//   ....[8]....
        /*02f4*/ 	.word	0x0001dbd0


	//----- nvinfo : EIATTR_COOP_GROUP_MASK_REGIDS
	.align		4
.L_1403:
        /*02f8*/ 	.byte	0x04, 0x29
        /*02fa*/ 	.short	(.L_1405 - .L_1404)


	//   ....[0]....
.L_1404:
        /*02fc*/ 	.word	0xffffffff


	//   ....[1]....
        /*0300*/ 	.word	0xffffffff


	//   ....[2]....
        /*0304*/ 	.word	0xffffffff


	//   ....[3]....
        /*0308*/ 	.word	0xffffffff


	//   ....[4]....
        /*030c*/ 	.word	0xffffffff


	//   ....[5]....
        /*0310*/ 	.word	0xffffffff


	//   ....[6]....
        /*0314*/ 	.word	0xffffffff


	//   ....[7]....
        /*0318*/ 	.word	0xffffffff


	//   ....[8]....
        /*031c*/ 	.word	0xffffffff


	//   ....[9]....
        /*0320*/ 	.word	0xffffffff


	//   ....[10]....
        /*0324*/ 	.word	0xffffffff


	//   ....[11]....
        /*0328*/ 	.word	0xffffffff


	//   ....[12]....
        /*032c*/ 	.word	0xffffffff


	//   ....[13]....
        /*0330*/ 	.word	0xffffffff


	//   ....[14]....
        /*0334*/ 	.word	0xffffffff


	//   ....[15]....
        /*0338*/ 	.word	0xffffffff


	//   ....[16]....
        /*033c*/ 	.word	0xffffffff


	//   ....[17]....
        /*0340*/ 	.word	0xffffffff


	//   ....[18]....
        /*0344*/ 	.word	0xffffffff


	//   ....[19]....
        /*0348*/ 	.word	0xffffffff


	//   ....[20]....
        /*034c*/ 	.word	0xffffffff


	//   ....[21]....
        /*0350*/ 	.word	0xffffffff


	//   ....[22]....
        /*0354*/ 	.word	0xffffffff


	//   ....[23]....
        /*0358*/ 	.word	0xffffffff


	//   ....[24]....
        /*035c*/ 	.word	0xffffffff


	//   ....[25]....
        /*0360*/ 	.word	0xffffffff


	//   ....[26]....
        /*0364*/ 	.word	0xffffffff


	//   ....[27]....
        /*0368*/ 	.word	0xffffffff


	//   ....[28]....
        /*036c*/ 	.word	0xffffffff


	//   ....[29]....
        /*0370*/ 	.word	0xffffffff


	//   ....[30]....
        /*0374*/ 	.word	0xffffffff


	//   ....[31]....
        /*0378*/ 	.word	0xffffffff


	//   ....[32]....
        /*037c*/ 	.word	0xffffffff


	//   ....[33]....
        /*0380*/ 	.word	0xffffffff


	//   ....[34]....
        /*0384*/ 	.word	0xffffffff


	//   ....[35]....
        /*0388*/ 	.word	0xffffffff


	//   ....[36]....
        /*038c*/ 	.word	0xffffffff


	//   ....[37]....
        /*0390*/ 	.word	0xffffffff


	//   ....[38]....
        /*0394*/ 	.word	0xffffffff


	//   ....[39]....
        /*0398*/ 	.word	0xffffffff


	//   ....[40]....
        /*039c*/ 	.word	0xffffffff


	//   ....[41]....
        /*03a0*/ 	.word	0xffffffff


	//   ....[42]....
        /*03a4*/ 	.word	0xffffffff


	//   ....[43]....
        /*03a8*/ 	.word	0xffffffff


	//   ....[44]....
        /*03ac*/ 	.word	0xffffffff


	//   ....[45]....
        /*03b0*/ 	.word	0xffffffff


	//   ....[46]....
        /*03b4*/ 	.word	0xffffffff


	//   ....[47]....
        /*03b8*/ 	.word	0xffffffff


	//   ....[48]....
        /*03bc*/ 	.word	0xffffffff


	//   ....[49]....
        /*03c0*/ 	.word	0xffffffff


	//   ....[50]....
        /*03c4*/ 	.word	0xffffffff


	//   ....[51]....
        /*03c8*/ 	.word	0xffffffff


	//   ....[52]....
        /*03cc*/ 	.word	0xffffffff


	//   ....[53]....
        /*03d0*/ 	.word	0xffffffff


	//   ....[54]....
        /*03d4*/ 	.word	0xffffffff


	//   ....[55]....
        /*03d8*/ 	.word	0xffffffff


	//   ....[56]....
        /*03dc*/ 	.word	0xffffffff


	//   ....[57]....
        /*03e0*/ 	.word	0xffffffff


	//   ....[58]....
        /*03e4*/ 	.word	0xffffffff


	//   ....[59]....
        /*03e8*/ 	.word	0xffffffff


	//   ....[60]....
        /*03ec*/ 	.word	0xffffffff


	//   ....[61]....
        /*03f0*/ 	.word	0xffffffff


	//   ....[62]....
        /*03f4*/ 	.word	0x0500000f


	//   ....[63]....
        /*03f8*/ 	.word	0x0500000f


	//   ....[64]....
        /*03fc*/ 	.word	0x0500000f


	//   ....[65]....
        /*0400*/ 	.word	0x0500000f


	//   ....[66]....
        /*0404*/ 	.word	0x0500000f


	//   ....[67]....
        /*0408*/ 	.word	0x0500000f


	//   ....[68]....
        /*040c*/ 	.word	0x0500000f


	//   ....[69]....
        /*0410*/ 	.word	0x0500000f


	//   ....[70]....
        /*0414*/ 	.word	0x0500000f


	//   ....[71]....
        /*0418*/ 	.word	0x0500000f


	//   ....[72]....
        /*041c*/ 	.word	0x0500000f


	//   ....[73]....
        /*0420*/ 	.word	0x0500000f


	//   ....[74]....
        /*0424*/ 	.word	0x0500000f


	//   ....[75]....
        /*0428*/ 	.word	0x0500000f


	//   ....[76]....
        /*042c*/ 	.word	0x0500000f


	//   ....[77]....
        /*0430*/ 	.word	0x0500000f


	//   ....[78]....
        /*0434*/ 	.word	0x0500000f


	//   ....[79]....
        /*0438*/ 	.word	0x0500000f


	//   ....[80]....
        /*043c*/ 	.word	0x0500000f


	//   ....[81]....
        /*0440*/ 	.word	0x0500000f


	//   ....[82]....
        /*0444*/ 	.word	0x0500000f


	//   ....[83]....
        /*0448*/ 	.word	0x0500000f


	//   ....[84]....
        /*044c*/ 	.word	0x0500000f


	//   ....[85]....
        /*0450*/ 	.word	0x0500000f


	//   ....[86]....
        /*0454*/ 	.word	0x0500000f


	//   ....[87]....
        /*0458*/ 	.word	0x0500000f


	//   ....[88]....
        /*045c*/ 	.word	0x0500000f


	//   ....[89]....
        /*0460*/ 	.word	0x0500000f


	//   ....[90]....
        /*0464*/ 	.word	0x0500000f


	//   ....[91]....
        /*0468*/ 	.word	0x0500000f


	//   ....[92]....
        /*046c*/ 	.word	0x0500000f


	//   ....[93]....
        /*0470*/ 	.word	0x0500000f


	//   ....[94]....
        /*0474*/ 	.word	0x0500000f


	//   ....[95]....
        /*0478*/ 	.word	0x0500000f


	//   ....[96]....
        /*047c*/ 	.word	0x0500000f


	//   ....[97]....
        /*0480*/ 	.word	0x0500000f


	//   ....[98]....
        /*0484*/ 	.word	0x0500000f


	//----- nvinfo : EIATTR_COOP_GROUP_INSTR_OFFSETS
	.align		4
.L_1405:
        /*0488*/ 	.byte	0x04, 0x28
        /*048a*/ 	.short	(.L_1407 - .L_1406)


	//   ....[0]....
.L_1406:
        /*048c*/ 	.word	0x00000060


	//   ....[1]....
        /*0490*/ 	.word	0x000001c0


	//   ....[2]....
        /*0494*/ 	.word	0x00000270


	//   ....[3]....
        /*0498*/ 	.word	0x00000430


	//   ....[4]....
        /*049c*/ 	.word	0x00000590


	//   ....[5]....
        /*04a0*/ 	.word	0x000006b0


	//   ....[6]....
        /*04a4*/ 	.word	0x00000810


	//   ....[7]....
        /*04a8*/ 	.word	0x000060b0


	//   ....[8]....
        /*04ac*/ 	.word	0x0000ab10


	//   ....[9]....
        /*04b0*/ 	.word	0x0000abf0


	//   ....[10]....
        /*04b4*/ 	.word	0x0000b200


	//   ....[11]....
        /*04b8*/ 	.word	0x0000b290


	//   ....[12]....
        /*04bc*/ 	.word	0x0000db20


	//   ....[13]....
        /*04c0*/ 	.word	0x0000dc80


	//   ....[14]....
        /*04c4*/ 	.word	0x0000e600


	//   ....[15]....
        /*04c8*/ 	.word	0x0000e7d0


	//   ....[16]....
        /*04cc*/ 	.word	0x00010490


	//   ....[17]....
        /*04d0*/ 	.word	0x000104f0


	//   ....[18]....
        /*04d4*/ 	.word	0x00010990


	//   ....[19]....
        /*04d8*/ 	.word	0x00010b50


	//   ....[20]....
        /*04dc*/ 	.word	0x000139b0


	//   ....[21]....
        /*04e0*/ 	.word	0x00013ad0


	//   ....[22]....
        /*04e4*/ 	.word	0x000140f0


	//   ....[23]....
        /*04e8*/ 	.word	0x00014140


	//   ....[24]....
        /*04ec*/ 	.word	0x00015700


	//   ....[25]....
        /*04f0*/ 	.word	0x00015770


	//   ....[26]....
        /*04f4*/ 	.word	0x000157c0


	//   ....[27]....
        /*04f8*/ 	.word	0x000157f0


	//   ....[28]....
        /*04fc*/ 	.word	0x00018b40


	//   ....[29]....
        /*0500*/ 	.word	0x00018cb0


	//   ....[30]....
        /*0504*/ 	.word	0x00018ce0


	//   ....[31]....
        /*0508*/ 	.word	0x00018d20


	//   ....[32]....
        /*050c*/ 	.word	0x00018d90


	//   ....[33]....
        /*0510*/ 	.word	0x00018df0


	//   ....[34]....
        /*0514*/ 	.word	0x00018e30


	//   ....[35]....
        /*0518*/ 	.word	0x00018fd0


	//   ....[36]....
        /*051c*/ 	.word	0x00019030


	//   ....[37]....
        /*0520*/ 	.word	0x00019070


	//   ....[38]....
        /*0524*/ 	.word	0x000190b0


	//   ....[39]....
        /*0528*/ 	.word	0x000190e0


	//   ....[40]....
        /*052c*/ 	.word	0x00019110


	//   ....[41]....
        /*0530*/ 	.word	0x000191b0


	//   ....[42]....
        /*0534*/ 	.word	0x00019210


	//   ....[43]....
        /*0538*/ 	.word	0x000192a0


	//   ....[44]....
        /*053c*/ 	.word	0x0001dc60


	//   ....[45]....
        /*0540*/ 	.word	0x0001dc70


	//   ....[46]....
        /*0544*/ 	.word	0x0001dd80


	//   ....[47]....
        /*0548*/ 	.word	0x0001dde0


	//   ....[48]....
        /*054c*/ 	.word	0x0001de20


	//   ....[49]....
        /*0550*/ 	.word	0x0001de60


	//   ....[50]....
        /*0554*/ 	.word	0x0001de90


	//   ....[51]....
        /*0558*/ 	.word	0x0001dec0


	//   ....[52]....
        /*055c*/ 	.word	0x0001e050


	//   ....[53]....
        /*0560*/ 	.word	0x0001e0b0


	//   ....[54]....
        /*0564*/ 	.word	0x0001e0f0


	//   ....[55]....
        /*0568*/ 	.word	0x0001e130


	//   ....[56]....
        /*056c*/ 	.word	0x0001e160


	//   ....[57]....
        /*0570*/ 	.word	0x0001e190


	//   ....[58]....
        /*0574*/ 	.word	0x0001e250


	//   ....[59]....
        /*0578*/ 	.word	0x0001e270


	//   ....[60]....
        /*057c*/ 	.word	0x0001e2e0


	//   ....[61]....
        /*0580*/ 	.word	0x0001e970


	//   ....[62]....
        /*0584*/ 	.word	0x0001ee00


	//   ....[63]....
        /*0588*/ 	.word	0x0001eea0


	//   ....[64]....
        /*058c*/ 	.word	0x0001ef40


	//   ....[65]....
        /*0590*/ 	.word	0x0001efe0


	//   ....[66]....
        /*0594*/ 	.word	0x0001f080


	//   ....[67]....
        /*0598*/ 	.word	0x0001f120


	//   ....[68]....
        /*059c*/ 	.word	0x0001f1c0


	//   ....[69]....
        /*05a0*/ 	.word	0x0001f260


	//   ....[70]....
        /*05a4*/ 	.word	0x0001f300


	//   ....[71]....
        /*05a8*/ 	.word	0x0001f3f0


	//   ....[72]....
        /*05ac*/ 	.word	0x0001f490


	//   ....[73]....
        /*05b0*/ 	.word	0x0001f530


	//   ....[74]....
        /*05b4*/ 	.word	0x0001f5d0


	//   ....[75]....
        /*05b8*/ 	.word	0x0001f670


	//   ....[76]....
        /*05bc*/ 	.word	0x0001f710


	//   ....[77]....
        /*05c0*/ 	.word	0x0001f7b0


	//   ....[78]....
        /*05c4*/ 	.word	0x0001f850


	//   ....[79]....
        /*05c8*/ 	.word	0x0001fbf0


	//   ....[80]....
        /*05cc*/ 	.word	0x0001fed0


	//   ....[81]....
        /*05d0*/ 	.word	0x000202f0


	//   ....[82]....
        /*05d4*/ 	.word	0x00020380


	//   ....[83]....
        /*05d8*/ 	.word	0x00020420


	//   ....[84]....
        /*05dc*/ 	.word	0x000204d0


	//   ....[85]....
        /*05e0*/ 	.word	0x00020550


	//   ....[86]....
        /*05e4*/ 	.word	0x000205d0


	//   ....[87]....
        /*05e8*/ 	.word	0x00020650


	//   ....[88]....
        /*05ec*/ 	.word	0x000206d0


	//   ....[89]....
        /*05f0*/ 	.word	0x00020760


	//   ....[90]....
        /*05f4*/ 	.word	0x00020810


	//   ....[91]....
        /*05f8*/ 	.word	0x00020890


	//   ....[92]....
        /*05fc*/ 	.word	0x00020910


	//   ....[93]....
        /*0600*/ 	.word	0x00020990


	//   ....[94]....
        /*0604*/ 	.word	0x00020a10


	//   ....[95]....
        /*0608*/ 	.word	0x00020a80


	//   ....[96]....
        /*060c*/ 	.word	0x00020b20


	//   ....[97]....
        /*0610*/ 	.word	0x00020bb0


	//   ....[98]....
        /*0614*/ 	.word	0x00020ce0


	//----- nvinfo : EIATTR_REG_RECONFIG
	.align		4
.L_1407:
        /*0618*/ 	.byte	0x01, 0x54
	.zero		2


	//----- nvinfo : EIATTR_SYSCALL_OFFSETS
	.align		4
        /*061c*/ 	.byte	0x04, 0x46
        /*061e*/ 	.short	(.L_1409 - .L_1408)


	//   ....[0]....
.L_1408:
        /*0620*/ 	.word	0x00001a40


	//   ....[1]....
        /*0624*/ 	.word	0x00001b90


	//   ....[2]....
        /*0628*/ 	.word	0x00006250


	//   ....[3]....
        /*062c*/ 	.word	0x000066e0


	//   ....[4]....
        /*0630*/ 	.word	0x0001b440


	//   ....[5]....
        /*0634*/ 	.word	0x0001b580


	//   ....[6]....
        /*0638*/ 	.word	0x0001b680


	//----- nvinfo : EIATTR_MBARRIER_INSTR_OFFSETS
	.align		4
.L_1409:
        /*063c*/ 	.byte	0x04, 0x39
        /*063e*/ 	.short	(.L_1411 - .L_1410)


	//   ....[0]....
.L_1410:
        /*0640*/ 	.word	0x000002e0
        /*0644*/ 	.word	0x000000ff
        /*0648*/ 	.word	0x00022800
        /*064c*/ 	.short	0x0100
        /*064e*/ 	.byte	0x08
	.zero		1


	//   ....[1]....
        /*0650*/ 	.word	0x000002f0
        /*0654*/ 	.word	0x000000ff
        /*0658*/ 	.word	0x00022820
        /*065c*/ 	.short	0x0100
        /*065e*/ 	.byte	0x08
	.zero		1


	//   ....[2]....
        /*0660*/ 	.word	0x000003e0
        /*0664*/ 	.word	0x000000ff
        /*0668*/ 	.word	0x00022830
        /*066c*/ 	.short	0x0100
        /*066e*/ 	.byte	0x08
	.zero		1


	//   ....[3]....
        /*0670*/ 	.word	0x000003f0
        /*0674*/ 	.word	0x000000ff
        /*0678*/ 	.word	0x00022840
        /*067c*/ 	.short	0x0100
        /*067e*/ 	.byte	0x08
	.zero		1


	//   ....[4]....
        /*0680*/ 	.word	0x00000400
        /*0684*/ 	.word	0x000000ff
        /*0688*/ 	.word	0x00022838
        /*068c*/ 	.short	0x0100
        /*068e*/ 	.byte	0x08
	.zero		1


	//   ....[5]....
        /*0690*/ 	.word	0x00000410
        /*0694*/ 	.word	0x000000ff
        /*0698*/ 	.word	0x00022848
        /*069c*/ 	.short	0x0100
        /*069e*/ 	.byte	0x08
	.zero		1


	//   ....[6]....
        /*06a0*/ 	.word	0x00000540
        /*06a4*/ 	.word	0x000000ff
        /*06a8*/ 	.word	0x00022850
        /*06ac*/ 	.short	0x0100
        /*06ae*/ 	.byte	0x08
	.zero		1


	//   ....[7]....
        /*06b0*/ 	.word	0x00000550
        /*06b4*/ 	.word	0x000000ff
        /*06b8*/ 	.word	0x00022860
        /*06bc*/ 	.short	0x0100
        /*06be*/ 	.byte	0x08
	.zero		1


	//   ....[8]....
        /*06c0*/ 	.word	0x00000560
        /*06c4*/ 	.word	0x000000ff
        /*06c8*/ 	.word	0x00022858
        /*06cc*/ 	.short	0x0100
        /*06ce*/ 	.byte	0x08
	.zero		1


	//   ....[9]....
        /*06d0*/ 	.word	0x00000570
        /*06d4*/ 	.word	0x000000ff
        /*06d8*/ 	.word	0x00022868
        /*06dc*/ 	.short	0x0100
        /*06de*/ 	.byte	0x08
	.zero		1


	//   ....[10]....
        /*06e0*/ 	.word	0x00000660
        /*06e4*/ 	.word	0x000000ff
        /*06e8*/ 	.word	0x00022870
        /*06ec*/ 	.short	0x0100
        /*06ee*/ 	.byte	0x06
	.zero		1


	//   ....[11]....
        /*06f0*/ 	.word	0x00000670
        /*06f4*/ 	.word	0x000000ff
        /*06f8*/ 	.word	0x00022880
        /*06fc*/ 	.short	0x0100
        /*06fe*/ 	.byte	0x06
	.zero		1


	//   ....[12]....
        /*0700*/ 	.word	0x00000680
        /*0704*/ 	.word	0x000000ff
        /*0708*/ 	.word	0x00022878
        /*070c*/ 	.short	0x0100
        /*070e*/ 	.byte	0x06
	.zero		1


	//   ....[13]....
        /*0710*/ 	.word	0x00000690
        /*0714*/ 	.word	0x000000ff
        /*0718*/ 	.word	0x00022888
        /*071c*/ 	.short	0x0100
        /*071e*/ 	.byte	0x06
	.zero		1


	//   ....[14]....
        /*0720*/ 	.word	0x000007c0
        /*0724*/ 	.word	0x000000ff
        /*0728*/ 	.word	0x00022890
        /*072c*/ 	.short	0x0100
        /*072e*/ 	.byte	0x08
	.zero		1


	//   ....[15]....
        /*0730*/ 	.word	0x000007d0
        /*0734*/ 	.word	0x000000ff
        /*0738*/ 	.word	0x000228a0
        /*073c*/ 	.short	0x0100
        /*073e*/ 	.byte	0x08
	.zero		1


	//   ....[16]....
        /*0740*/ 	.word	0x000007e0
        /*0744*/ 	.word	0x000000ff
        /*0748*/ 	.word	0x00022898
        /*074c*/ 	.short	0x0100
        /*074e*/ 	.byte	0x08
	.zero		1


	//   ....[17]....
        /*0750*/ 	.word	0x000007f0
        /*0754*/ 	.word	0x000000ff
        /*0758*/ 	.word	0x000228a8
        /*075c*/ 	.short	0x0100
        /*075e*/ 	.byte	0x08
	.zero		1


	//   ....[18]....
        /*0760*/ 	.word	0x00000920
        /*0764*/ 	.word	0x000000ff
        /*0768*/ 	.word	0x000228b0
        /*076c*/ 	.short	0x0100
        /*076e*/ 	.byte	0x08
	.zero		1


	//   ....[19]....
        /*0770*/ 	.word	0x00000930
        /*0774*/ 	.word	0x000000ff
        /*0778*/ 	.word	0x000228c0
        /*077c*/ 	.short	0x0100
        /*077e*/ 	.byte	0x08
	.zero		1


	//   ....[20]....
        /*0780*/ 	.word	0x00000940
        /*0784*/ 	.word	0x000000ff
        /*0788*/ 	.word	0x000228b8
        /*078c*/ 	.short	0x0100
        /*078e*/ 	.byte	0x08
	.zero		1


	//   ....[21]....
        /*0790*/ 	.word	0x00000950
        /*0794*/ 	.word	0x000000ff
        /*0798*/ 	.word	0x000228c8
        /*079c*/ 	.short	0x0100
        /*079e*/ 	.byte	0x08
	.zero		1


	//   ....[22]....
        /*07a0*/ 	.word	0x00002e20
        /*07a4*/ 	.word	0x0000005a
        /*07a8*/ 	.word	0x00022890
        /*07ac*/ 	.short	0x010a
        /*07ae*/ 	.byte	0x3f
	.zero		1


	//   ....[23]....
        /*07b0*/ 	.word	0x00003f90
        /*07b4*/ 	.word	0x0000005a
        /*07b8*/ 	.word	0x00022890
        /*07bc*/ 	.short	0x010a
        /*07be*/ 	.byte	0x3f
	.zero		1


	//   ....[24]....
        /*07c0*/ 	.word	0x00004f60
        /*07c4*/ 	.word	0x0000005a
        /*07c8*/ 	.word	0x00022890
        /*07cc*/ 	.short	0x010a
        /*07ce*/ 	.byte	0x3f
	.zero		1


	//   ....[25]....
        /*07d0*/ 	.word	0x00005170
        /*07d4*/ 	.word	0x00000004
        /*07d8*/ 	.word	0x00000000
        /*07dc*/ 	.short	0x0101
        /*07de*/ 	.byte	0x3f
	.zero		1


	//   ....[26]....
        /*07e0*/ 	.word	0x000051b0
        /*07e4*/ 	.word	0x0000005a
        /*07e8*/ 	.word	0x000228b0
        /*07ec*/ 	.short	0x010a
        /*07ee*/ 	.byte	0x3f
	.zero		1


	//   ....[27]....
        /*07f0*/ 	.word	0x00005800
        /*07f4*/ 	.word	0x0000005a
        /*07f8*/ 	.word	0x00000000
        /*07fc*/ 	.short	0x0101
        /*07fe*/ 	.byte	0x3f
	.zero		1


	//   ....[28]....
        /*0800*/ 	.word	0x000062e0
        /*0804*/ 	.word	0x00000011
        /*0808*/ 	.word	0x00022800
        /*080c*/ 	.short	0x010a
        /*080e*/ 	.byte	0x3f
	.zero		1


	//   ....[29]....
        /*0810*/ 	.word	0x00006330
        /*0814*/ 	.word	0x00000011
        /*0818*/ 	.word	0x00022800
        /*081c*/ 	.short	0x010a
        /*081e*/ 	.byte	0x3f
	.zero		1


	//   ....[30]....
        /*0820*/ 	.word	0x00006f50
        /*0824*/ 	.word	0x00000011
        /*0828*/ 	.word	0x00022800
        /*082c*/ 	.short	0x010a
        /*082e*/ 	.byte	0x3f
	.zero		1


	//   ....[31]....
        /*0830*/ 	.word	0x00008280
        /*0834*/ 	.word	0x00000011
        /*0838*/ 	.word	0x00022800
        /*083c*/ 	.short	0x010a
        /*083e*/ 	.byte	0x3f
	.zero		1


	//   ....[32]....
        /*0840*/ 	.word	0x00009170
        /*0844*/ 	.word	0x00000005
        /*0848*/ 	.word	0x00022830
        /*084c*/ 	.short	0x010a
        /*084e*/ 	.byte	0x3f
	.zero		1


	//   ....[33]....
        /*0850*/ 	.word	0x00009210
        /*0854*/ 	.word	0x00000005
        /*0858*/ 	.word	0x00022830
        /*085c*/ 	.short	0x010a
        /*085e*/ 	.byte	0x3f
	.zero		1


	//   ....[34]....
        /*0860*/ 	.word	0x00009930
        /*0864*/ 	.word	0x00000000
        /*0868*/ 	.word	0x00000000
        /*086c*/ 	.short	0x0101
        /*086e*/ 	.byte	0x3f
	.zero		1


	//   ....[35]....
        /*0870*/ 	.word	0x0000bae0
        /*0874*/ 	.word	0x00000005
        /*0878*/ 	.word	0x00022850
        /*087c*/ 	.short	0x010a
        /*087e*/ 	.byte	0x3f
	.zero		1


	//   ....[36]....
        /*0880*/ 	.word	0x0000bb30
        /*0884*/ 	.word	0x00000005
        /*0888*/ 	.word	0x00022850
        /*088c*/ 	.short	0x010a
        /*088e*/ 	.byte	0x3f
	.zero		1


	//   ....[37]....
        /*0890*/ 	.word	0x0000bf00
        /*0894*/ 	.word	0x00000005
        /*0898*/ 	.word	0x00000000
        /*089c*/ 	.short	0x0101
        /*089e*/ 	.byte	0x3f
	.zero		1


	//   ....[38]....
        /*08a0*/ 	.word	0x0000c210
        /*08a4*/ 	.word	0x000000d2
        /*08a8*/ 	.word	0x00022830
        /*08ac*/ 	.short	0x010a
        /*08ae*/ 	.byte	0x3f
	.zero		1


	//   ....[39]....
        /*08b0*/ 	.word	0x0000c270
        /*08b4*/ 	.word	0x000000d2
        /*08b8*/ 	.word	0x00022830
        /*08bc*/ 	.short	0x010a
        /*08be*/ 	.byte	0x3f
	.zero		1


	//   ....[40]....
        /*08c0*/ 	.word	0x0000c6a0
        /*08c4*/ 	.word	0x000000a6
        /*08c8*/ 	.word	0x00000000
        /*08cc*/ 	.short	0x0101
        /*08ce*/ 	.byte	0x3f
	.zero		1


	//   ....[41]....
        /*08d0*/ 	.word	0x0000f430
        /*08d4*/ 	.word	0x000000d2
        /*08d8*/ 	.word	0x00022850
        /*08dc*/ 	.short	0x010a
        /*08de*/ 	.byte	0x3f
	.zero		1


	//   ....[42]....
        /*08e0*/ 	.word	0x0000f480
        /*08e4*/ 	.word	0x000000d2
        /*08e8*/ 	.word	0x00022850
        /*08ec*/ 	.short	0x010a
        /*08ee*/ 	.byte	0x3f
	.zero		1


	//   ....[43]....
        /*08f0*/ 	.word	0x0000f840
        /*08f4*/ 	.word	0x000000d2
        /*08f8*/ 	.word	0x00000000
        /*08fc*/ 	.short	0x0101
        /*08fe*/ 	.byte	0x3f
	.zero		1


	//   ....[44]....
        /*0900*/ 	.word	0x0000fba0
        /*0904*/ 	.word	0x00000005
        /*0908*/ 	.word	0x00022830
        /*090c*/ 	.short	0x010a
        /*090e*/ 	.byte	0x3f
	.zero		1


	//   ....[45]....
        /*0910*/ 	.word	0x0000fc00
        /*0914*/ 	.word	0x00000005
        /*0918*/ 	.word	0x00022830
        /*091c*/ 	.short	0x010a
        /*091e*/ 	.byte	0x3f
	.zero		1


	//   ....[46]....
        /*0920*/ 	.word	0x000114d0
        /*0924*/ 	.word	0x000000a6
        /*0928*/ 	.word	0x00000000
        /*092c*/ 	.short	0x0101
        /*092e*/ 	.byte	0x3f
	.zero		1


	//   ....[47]....
        /*0930*/ 	.word	0x00011b70
        /*0934*/ 	.word	0x00000005
        /*0938*/ 	.word	0x00022850
        /*093c*/ 	.short	0x010a
        /*093e*/ 	.byte	0x3f
	.zero		1


	//   ....[48]....
        /*0940*/ 	.word	0x00011bc0
        /*0944*/ 	.word	0x00000005
        /*0948*/ 	.word	0x00022850
        /*094c*/ 	.short	0x010a
        /*094e*/ 	.byte	0x3f
	.zero		1


	//   ....[49]....
        /*0950*/ 	.word	0x00011f60
        /*0954*/ 	.word	0x00000005
        /*0958*/ 	.word	0x00000000
        /*095c*/ 	.short	0x0101
        /*095e*/ 	.byte	0x3f
	.zero		1


	//   ....[50]....
        /*0960*/ 	.word	0x00012090
        /*0964*/ 	.word	0x000000d0
        /*0968*/ 	.word	0x00022830
        /*096c*/ 	.short	0x010a
        /*096e*/ 	.byte	0x3f
	.zero		1


	//   ....[51]....
        /*0970*/ 	.word	0x000120f0
        /*0974*/ 	.word	0x000000d0
        /*0978*/ 	.word	0x00022830
        /*097c*/ 	.short	0x010a
        /*097e*/ 	.byte	0x3f
	.zero		1


	//   ....[52]....
        /*0980*/ 	.word	0x000124f0
        /*0984*/ 	.word	0x000000a6
        /*0988*/ 	.word	0x00000000
        /*098c*/ 	.short	0x0101
        /*098e*/ 	.byte	0x3f
	.zero		1


	//   ....[53]....
        /*0990*/ 	.word	0x000152c0
        /*0994*/ 	.word	0x000000d0
        /*0998*/ 	.word	0x00022850
        /*099c*/ 	.short	0x010a
        /*099e*/ 	.byte	0x3f
	.zero		1


	//   ....[54]....
        /*09a0*/ 	.word	0x00015310
        /*09a4*/ 	.word	0x000000d0
        /*09a8*/ 	.word	0x00022850
        /*09ac*/ 	.short	0x010a
        /*09ae*/ 	.byte	0x3f
	.zero		1


	//   ....[55]....
        /*09b0*/ 	.word	0x000156d0
        /*09b4*/ 	.word	0x000000d0
        /*09b8*/ 	.word	0x00000000
        /*09bc*/ 	.short	0x0101
        /*09be*/ 	.byte	0x3f
	.zero		1


	//   ....[56]....
        /*09c0*/ 	.word	0x00017870
        /*09c4*/ 	.word	0x00000000
        /*09c8*/ 	.word	0x00000000
        /*09cc*/ 	.short	0x0101
        /*09ce*/ 	.byte	0x3f
	.zero		1


	//   ....[57]....
        /*09d0*/ 	.word	0x0001a270
        /*09d4*/ 	.word	0x00000007
        /*09d8*/ 	.word	0x00022820
        /*09dc*/ 	.short	0x010a
        /*09de*/ 	.byte	0x3f
	.zero		1


	//   ....[58]....
        /*09e0*/ 	.word	0x0001a300
        /*09e4*/ 	.word	0x00000008
        /*09e8*/ 	.word	0x000228a0
        /*09ec*/ 	.short	0x010a
        /*09ee*/ 	.byte	0x3f
	.zero		1


	//   ....[59]....
        /*09f0*/ 	.word	0x0001a4e0
        /*09f4*/ 	.word	0x00000008
        /*09f8*/ 	.word	0x000228c0
        /*09fc*/ 	.short	0x010a
        /*09fe*/ 	.byte	0x3f
	.zero		1


	//   ....[60]....
        /*0a00*/ 	.word	0x0001a8f0
        /*0a04*/ 	.word	0x00000009
        /*0a08*/ 	.word	0x000228a0
        /*0a0c*/ 	.short	0x010a
        /*0a0e*/ 	.byte	0x3f
	.zero		1


	//   ....[61]....
        /*0a10*/ 	.word	0x0001aab0
        /*0a14*/ 	.word	0x00000009
        /*0a18*/ 	.word	0x000228c0
        /*0a1c*/ 	.short	0x010a
        /*0a1e*/ 	.byte	0x3f
	.zero		1


	//   ....[62]....
        /*0a20*/ 	.word	0x0001bb90
        /*0a24*/ 	.word	0x00000005
        /*0a28*/ 	.word	0x00022840
        /*0a2c*/ 	.short	0x010a
        /*0a2e*/ 	.byte	0x3f
	.zero		1


	//   ....[63]....
        /*0a30*/ 	.word	0x0001bf80
        /*0a34*/ 	.word	0x00000007
        /*0a38*/ 	.word	0x00022820
        /*0a3c*/ 	.short	0x010a
        /*0a3e*/ 	.byte	0x3f
	.zero		1


	//   ....[64]....
        /*0a40*/ 	.word	0x0001c040
        /*0a44*/ 	.word	0x00000002
        /*0a48*/ 	.word	0x00022860
        /*0a4c*/ 	.short	0x010a
        /*0a4e*/ 	.byte	0x3f
	.zero		1


	//   ....[65]....
        /*0a50*/ 	.word	0x0001c690
        /*0a54*/ 	.word	0x00000002
        /*0a58*/ 	.word	0x00022840
        /*0a5c*/ 	.short	0x010a
        /*0a5e*/ 	.byte	0x3f
	.zero		1


	//   ....[66]....
        /*0a60*/ 	.word	0x0001c8a0
        /*0a64*/ 	.word	0x00000002
        /*0a68*/ 	.word	0x00022860
        /*0a6c*/ 	.short	0x010a
        /*0a6e*/ 	.byte	0x3f
	.zero		1


	//   ....[67]....
        /*0a70*/ 	.word	0x0001ce40
        /*0a74*/ 	.word	0x00000002
        /*0a78*/ 	.word	0x00022840
        /*0a7c*/ 	.short	0x010a
        /*0a7e*/ 	.byte	0x3f
	.zero		1


	//   ....[68]....
        /*0a80*/ 	.word	0x0001d040
        /*0a84*/ 	.word	0x00000002
        /*0a88*/ 	.word	0x00022860
        /*0a8c*/ 	.short	0x010a
        /*0a8e*/ 	.byte	0x3f
	.zero		1


	//   ....[69]....
        /*0a90*/ 	.word	0x0001d550
        /*0a94*/ 	.word	0x00000002
        /*0a98*/ 	.word	0x00022840
        /*0a9c*/ 	.short	0x010a
        /*0a9e*/ 	.byte	0x3f
	.zero		1


	//   ....[70]....
        /*0aa0*/ 	.word	0x0001d760
        /*0aa4*/ 	.word	0x00000002
        /*0aa8*/ 	.word	0x00022860
        /*0aac*/ 	.short	0x010a
        /*0aae*/ 	.byte	0x3f
	.zero		1


	//   ....[71]....
        /*0ab0*/ 	.word	0x0001e8f0
        /*0ab4*/ 	.word	0x00000000
        /*0ab8*/ 	.word	0x00022820
        /*0abc*/ 	.short	0x010a
        /*0abe*/ 	.byte	0x3f
	.zero		1


	//   ....[72]....
        /*0ac0*/ 	.word	0x0001eaa0
        /*0ac4*/ 	.word	0x00000006
        /*0ac8*/ 	.word	0x00000000
        /*0acc*/ 	.short	0x010a
        /*0ace*/ 	.byte	0x3f
	.zero		1


	//   ....[73]....
        /*0ad0*/ 	.word	0x0001eb10
        /*0ad4*/ 	.word	0x00000007
        /*0ad8*/ 	.word	0x00000000
        /*0adc*/ 	.short	0x010a
        /*0ade*/ 	.byte	0x3f
	.zero		1


	//   ....[74]....
        /*0ae0*/ 	.word	0x0001eb80
        /*0ae4*/ 	.word	0x00000004
        /*0ae8*/ 	.word	0x00000000
        /*0aec*/ 	.short	0x010a
        /*0aee*/ 	.byte	0x3f
	.zero		1


	//   ....[75]....
        /*0af0*/ 	.word	0x0001ebb0
        /*0af4*/ 	.word	0x00000003
        /*0af8*/ 	.word	0x00000000
        /*0afc*/ 	.short	0x010a
        /*0afe*/ 	.byte	0x3f
	.zero		1


	//   ....[76]....
        /*0b00*/ 	.word	0x0001ec10
        /*0b04*/ 	.word	0x0000005a
        /*0b08*/ 	.word	0x00022890
        /*0b0c*/ 	.short	0x010a
        /*0b0e*/ 	.byte	0x3f
	.zero		1


	//   ....[77]....
        /*0b10*/ 	.word	0x0001ec60
        /*0b14*/ 	.word	0x0000005a
        /*0b18*/ 	.word	0x00022890
        /*0b1c*/ 	.short	0x010a
        /*0b1e*/ 	.byte	0x3f
	.zero		1


	//   ....[78]....
        /*0b20*/ 	.word	0x0001ecb0
        /*0b24*/ 	.word	0x0000005a
        /*0b28*/ 	.word	0x00022890
        /*0b2c*/ 	.short	0x010a
        /*0b2e*/ 	.byte	0x3f
	.zero		1


	//   ....[79]....
        /*0b30*/ 	.word	0x0001ed00
        /*0b34*/ 	.word	0x0000005a
        /*0b38*/ 	.word	0x000228b0
        /*0b3c*/ 	.short	0x010a
        /*0b3e*/ 	.byte	0x3f
	.zero		1


	//   ....[80]....
        /*0b40*/ 	.word	0x0001f340
        /*0b44*/ 	.word	0x00000011
        /*0b48*/ 	.word	0x00022800
        /*0b4c*/ 	.short	0x010a
        /*0b4e*/ 	.byte	0x3f
	.zero		1


	//   ....[81]....
        /*0b50*/ 	.word	0x0001f890
        /*0b54*/ 	.word	0x00000011
        /*0b58*/ 	.word	0x00022800
        /*0b5c*/ 	.short	0x010a
        /*0b5e*/ 	.byte	0x3f
	.zero		1


	//   ....[82]....
        /*0b60*/ 	.word	0x0001f8e0
        /*0b64*/ 	.word	0x00000005
        /*0b68*/ 	.word	0x00022830
        /*0b6c*/ 	.short	0x010a
        /*0b6e*/ 	.byte	0x3f
	.zero		1


	//   ....[83]....
        /*0b70*/ 	.word	0x0001f930
        /*0b74*/ 	.word	0x00000005
        /*0b78*/ 	.word	0x00022850
        /*0b7c*/ 	.short	0x010a
        /*0b7e*/ 	.byte	0x3f
	.zero		1


	//   ....[84]....
        /*0b80*/ 	.word	0x0001f980
        /*0b84*/ 	.word	0x000000d2
        /*0b88*/ 	.word	0x00022830
        /*0b8c*/ 	.short	0x010a
        /*0b8e*/ 	.byte	0x3f
	.zero		1


	//   ....[85]....
        /*0b90*/ 	.word	0x0001f9d0
        /*0b94*/ 	.word	0x000000d2
        /*0b98*/ 	.word	0x00022850
        /*0b9c*/ 	.short	0x010a
        /*0b9e*/ 	.byte	0x3f
	.zero		1


	//   ....[86]....
        /*0ba0*/ 	.word	0x0001fa20
        /*0ba4*/ 	.word	0x00000005
        /*0ba8*/ 	.word	0x00022830
        /*0bac*/ 	.short	0x010a
        /*0bae*/ 	.byte	0x3f
	.zero		1


	//   ....[87]....
        /*0bb0*/ 	.word	0x0001fa70
        /*0bb4*/ 	.word	0x00000005
        /*0bb8*/ 	.word	0x00022850
        /*0bbc*/ 	.short	0x010a
        /*0bbe*/ 	.byte	0x3f
	.zero		1


	//   ....[88]....
        /*0bc0*/ 	.word	0x0001fac0
        /*0bc4*/ 	.word	0x000000d0
        /*0bc8*/ 	.word	0x00022830
        /*0bcc*/ 	.short	0x010a
        /*0bce*/ 	.byte	0x3f
	.zero		1


	//   ....[89]....
        /*0bd0*/ 	.word	0x0001fb10
        /*0bd4*/ 	.word	0x000000d0
        /*0bd8*/ 	.word	0x00022850
        /*0bdc*/ 	.short	0x010a
        /*0bde*/ 	.byte	0x3f
	.zero		1


	//   ....[90]....
        /*0be0*/ 	.word	0x0001fcb0
        /*0be4*/ 	.word	0x00000007
        /*0be8*/ 	.word	0x00022820
        /*0bec*/ 	.short	0x010a
        /*0bee*/ 	.byte	0x3f
	.zero		1


	//   ....[91]....
        /*0bf0*/ 	.word	0x0001fd00
        /*0bf4*/ 	.word	0x00000008
        /*0bf8*/ 	.word	0x000228a0
        /*0bfc*/ 	.short	0x010a
        /*0bfe*/ 	.byte	0x3f
	.zero		1


	//   ....[92]....
        /*0c00*/ 	.word	0x0001fd50
        /*0c04*/ 	.word	0x00000008
        /*0c08*/ 	.word	0x000228c0
        /*0c0c*/ 	.short	0x010a
        /*0c0e*/ 	.byte	0x3f
	.zero		1


	//   ....[93]....
        /*0c10*/ 	.word	0x0001fda0
        /*0c14*/ 	.word	0x00000009
        /*0c18*/ 	.word	0x000228a0
        /*0c1c*/ 	.short	0x010a
        /*0c1e*/ 	.byte	0x3f
	.zero		1


	//   ....[94]....
        /*0c20*/ 	.word	0x0001fdf0
        /*0c24*/ 	.word	0x00000009
        /*0c28*/ 	.word	0x000228c0
        /*0c2c*/ 	.short	0x010a
        /*0c2e*/ 	.byte	0x3f
	.zero		1


	//   ....[95]....
        /*0c30*/ 	.word	0x0001ff90
        /*0c34*/ 	.word	0x00000005
        /*0c38*/ 	.word	0x00022840
        /*0c3c*/ 	.short	0x010a
        /*0c3e*/ 	.byte	0x3f
	.zero		1


	//   ....[96]....
        /*0c40*/ 	.word	0x00020010
        /*0c44*/ 	.word	0x00000005
        /*0c48*/ 	.word	0x00022820
        /*0c4c*/ 	.short	0x010a
        /*0c4e*/ 	.byte	0x3f
	.zero		1


	//   ....[97]....
        /*0c50*/ 	.word	0x00020060
        /*0c54*/ 	.word	0x00000002
        /*0c58*/ 	.word	0x00022860
        /*0c5c*/ 	.short	0x010a
        /*0c5e*/ 	.byte	0x3f
	.zero		1


	//   ....[98]....
        /*0c60*/ 	.word	0x000200b0
        /*0c64*/ 	.word	0x00000002
        /*0c68*/ 	.word	0x00022840
        /*0c6c*/ 	.short	0x010a
        /*0c6e*/ 	.byte	0x3f
	.zero		1


	//   ....[99]....
        /*0c70*/ 	.word	0x00020100
        /*0c74*/ 	.word	0x00000002
        /*0c78*/ 	.word	0x00022860
        /*0c7c*/ 	.short	0x010a
        /*0c7e*/ 	.byte	0x3f
	.zero		1


	//   ....[100]....
        /*0c80*/ 	.word	0x00020150
        /*0c84*/ 	.word	0x00000002
        /*0c88*/ 	.word	0x00022840
        /*0c8c*/ 	.short	0x010a
        /*0c8e*/ 	.byte	0x3f
	.zero		1


	//   ....[101]....
        /*0c90*/ 	.word	0x000201a0
        /*0c94*/ 	.word	0x00000002
        /*0c98*/ 	.word	0x00022860
        /*0c9c*/ 	.short	0x010a
        /*0c9e*/ 	.byte	0x3f
	.zero		1


	//   ....[102]....
        /*0ca0*/ 	.word	0x000201f0
        /*0ca4*/ 	.word	0x00000002
        /*0ca8*/ 	.word	0x00022840
        /*0cac*/ 	.short	0x010a
        /*0cae*/ 	.byte	0x3f
	.zero		1


	//   ....[103]....
        /*0cb0*/ 	.word	0x00020240
        /*0cb4*/ 	.word	0x00000002
        /*0cb8*/ 	.word	0x00022860
        /*0cbc*/ 	.short	0x010a
        /*0cbe*/ 	.byte	0x3f
	.zero		1


	//   ....[104]....
        /*0cc0*/ 	.word	0x00020c00
        /*0cc4*/ 	.word	0x00000000
        /*0cc8*/ 	.word	0x00022820
        /*0ccc*/ 	.short	0x010a
        /*0cce*/ 	.byte	0x3f
	.zero		1


	//   ....[105]....
        /*0cd0*/ 	.word	0x00020da0
        /*0cd4*/ 	.word	0x00000006
        /*0cd8*/ 	.word	0x00000000
        /*0cdc*/ 	.short	0x010a
        /*0cde*/ 	.byte	0x3f
	.zero		1


	//   ....[106]....
        /*0ce0*/ 	.word	0x00020df0
        /*0ce4*/ 	.word	0x00000007
        /*0ce8*/ 	.word	0x00000000
        /*0cec*/ 	.short	0x010a
        /*0cee*/ 	.byte	0x3f
	.zero		1


	//   ....[107]....
        /*0cf0*/ 	.word	0x00020e40
        /*0cf4*/ 	.word	0x00000004
        /*0cf8*/ 	.word	0x00000000
        /*0cfc*/ 	.short	0x010a
        /*0cfe*/ 	.byte	0x3f
	.zero		1


	//----- nvinfo : EIATTR_NUM_MBARRIERS
	.align		4
.L_1411:
        /*0d00*/ 	.byte	0x03, 0x38
        /*0d02*/ 	.short	0x0016


	//----- nvinfo : EIATTR_EXIT_INSTR_OFFSETS
	.align		4
        /*0d04*/ 	.byte	0x04, 0x1c
        /*0d06*/ 	.short	(.L_1413 - .L_1412)


	//   ....[0]....
.L_1412:
        /*0d08*/ 	.word	0x0001ec00


	//----- nvinfo : EIATTR_MAX_THREADS
	.align		4
.L_1413:
        /*0d0c*/ 	.byte	0x04, 0x05
        /*0d0e*/ 	.short	(.L_1415 - .L_1414)
.L_1414:
        /*0d10*/ 	.word	0x00000180
        /*0d14*/ 	.word	0x00000001
        /*0d18*/ 	.word	0x00000001


	//----- nvinfo : EIATTR_CRS_STACK_SIZE
	.align		4
.L_1415:
        /*0d1c*/ 	.byte	0x04, 0x1e
        /*0d1e*/ 	.short	(.L_1417 - .L_1416)
.L_1416:
        /*0d20*/ 	.word	0x00000000


	//----- nvinfo : EIATTR_CBANK_PARAM_SIZE
	.align		4
.L_1417:
        /*0d24*/ 	.byte	0x03, 0x19
        /*0d26*/ 	.short	0x0a70


	//----- nvinfo : EIATTR_PARAM_CBANK
	.align		4
        /*0d28*/ 	.byte	0x04, 0x0a
        /*0d2a*/ 	.short	(.L_1419 - .L_1418)
	.align		4
.L_1418:
        /*0d2c*/ 	.word	index@(.nv.constant0._ZN7cutlass13device_kernelIN5flash11enable_sm90INS1_16FlashAttnFwdSm90INS1_25CollectiveMainloopFwdSm90ILi2EN4cute5tupleIJNS5_1CILi1EEES8_S8_EEENS6_IJNS7_ILi128EEENS7_ILi96EEENS7_ILi64EEEEEELi256ENS_6half_tEfNS_4arch4Sm90ELb0ELb1ELb1ELb1ELb0ELb1ELb0ELb1ELb0ELb0ELb0ELb0EEENS1_21CollectiveEpilogueFwdINS6_IJSA_NS7_ILi256EEESB_EEES9_SE_SG_Li256ELb1ELb0ELb0ELb0EEENS1_36VarlenDynamicPersistentTileSchedulerILi128ELi96ELi256ELi32ELb0ELb0ELb1ELb1ELb0ELb1EEEEEEEEEvNT_6ParamsE)
        /*0d30*/ 	.short	0x0210
        /*0d32*/ 	.short	0x0a70


	//----- nvinfo : EIATTR_SW_WAR
	.align		4
.L_1419:
        /*0d34*/ 	.byte	0x04, 0x36
        /*0d36*/ 	.short	(.L_1421 - .L_1420)
.L_1420:
        /*0d38*/ 	.word	0x00000008
.L_1421:


//--------------------- .nv.info._ZN7cutlass13device_kernelIN5flash11enable_sm90INS1_16FlashAttnFwdSm90INS1_25CollectiveMainloopFwdSm90ILi2EN4cute5tupleIJNS5_1CILi1EEES8_S8_EEENS6_IJNS7_ILi128EEENS7_ILi96EEENS7_ILi64EEEEEELi256ENS_6half_tEfNS_4arch4Sm90ELb0ELb1ELb1ELb1ELb0ELb0ELb1ELb1ELb0ELb0ELb0ELb0EEENS1_21CollectiveEpilogueFwdINS6_IJSA_NS7_ILi256EEESB_EEES9_SE_SG_Li256ELb1ELb0ELb0ELb0EEENS1_36VarlenDynamicPersistentTileSchedulerILi128ELi96ELi256ELi32ELb0ELb0ELb1ELb1ELb0ELb1EEEEEEEEEvNT_6ParamsE --------------------------
	.section	.nv.info._ZN7cutlass13device_kernelIN5flash11enable_sm90INS1_16FlashAttnFwdSm90INS1_25CollectiveMainloopFwdSm90ILi2EN4cute5tupleIJNS5_1CILi1EEES8_S8_EEENS6_IJNS7_ILi128EEENS7_ILi96EEENS7_ILi64EEEEEELi256ENS_6half_tEfNS_4arch4Sm90ELb0ELb1ELb1ELb1ELb0ELb0ELb1ELb1ELb0ELb0ELb0ELb0EEENS1_21CollectiveEpilogueFwdINS6_IJSA_NS7_ILi256EEESB_EEES9_SE_SG_Li256ELb1ELb0ELb0ELb0EEENS1_36VarlenDynamicPersistentTileSchedulerILi128ELi96ELi256ELi32ELb0ELb0ELb1ELb1ELb0ELb1EEEEEEEEEvNT_6ParamsE,"",@"SHT_CUDA_INFO"
	.sectionflags	@""
	.align	4


	//----- nvinfo : EIATTR_CUDA_API_VERSION
	.align		4
        /*0000*/ 	.byte	0x04, 0x37
        /*0002*/ 	.short	(.L_1423 - .L_1422)
.L_1422:
        /*0004*/ 	.word	0x00000082


	//----- nvinfo : EIATTR_KPARAM_INFO
	.align		4
.L_1423:
        /*0008*/ 	.byte	0x04, 0x17
        /*000a*/ 	.short	(.L_1425 - .L_1424)
.L_1424:
        /*000c*/ 	.word	0x00000000
        /*0010*/ 	.short	0x0000
        /*0012*/ 	.short	0x0070
        /*0014*/ 	.byte	0x00, 0xf0, 0x01, 0x2c


	//----- nvinfo : EIATTR_SPARSE_MMA_MASK
	.align		4
.L_1425:
        /*0018*/ 	.byte	0x03, 0x50
        /*001a*/ 	.short	0x0000


	//----- nvinfo : EIATTR_MAXREG_COUNT
	.align		4
        /*001c*/ 	.byte	0x03, 0x1b
        /*001e*/ 	.short	0x00a8


	//----- nvinfo : EIATTR_NUM_BARRIERS
	.align		4
        /*0020*/ 	.byte	0x02, 0x4c
        /*0022*/ 	.byte	0x10
	.zero		1


	//----- nvinfo : EIATTR_EXTERNS
	.align		4
        /*0024*/ 	.byte	0x04, 0x0f
        /*0026*/ 	.short	(.L_1427 - .L_1426)


	//   ....[0]....
	.align		4
.L_1426:
        /*0028*/ 	.word	index@(__assertfail)


	//----- nvinfo : EIATTR_ANNOTATIONS
	.align		4
.L_1427:
        /*002c*/ 	.byte	0x04, 0x55
        /*002e*/ 	.short	(.L_1429 - .L_1428)


	//   ....[0]....
.L_1428:
        /* <DEDUP_REMOVED lines=29> */


	//----- nvinfo : EIATTR_MERCURY_ISA_VERSION
	.align		4
.L_1429:
        /*01e8*/ 	.byte	0x03, 0x5f
        /*01ea*/ 	.short	0x0101


	//----- nvinfo : EIATTR_UNUSED_LOAD_BYTE_OFFSET
	.align		4
        /*01ec*/ 	.byte	0x04, 0x44
        /*01ee*/ 	.short	(.L_1431 - .L_1430)


	//   ....[0]....
.L_1430:
        /*01f0*/ 	.word	0x00000ba0
        /*01f4*/ 	.word	0x0000fff0


	//   ....[1]....
        /*01f8*/ 	.word	0x00020030
        /*01fc*/ 	.word	0x0000fff0


	//----- nvinfo : EIATTR_INT_WARP_WIDE_INSTR_OFFSETS
	.align		4
.L_1431:
        /*0200*/ 	.byte	0x04, 0x31
        /*0202*/ 	.short	(.L_1433 - .L_1432)


	//   ....[0]....
.L_1432:
        /*0204*/ 	.word	0x000001d0


	//   ....[1]....
        /*0208*/ 	.word	0x00000210


	//   ....[2]....
        /*020c*/ 	.word	0x00000280


	//   ....[3]....
        /*0210*/ 	.word	0x00000290


	//   ....[4]....
        /*0214*/ 	.word	0x00023d30


	//   ....[5]....
        /*0218*/ 	.word	0x00023dc0


	//   ....[6]....
        /*021c*/ 	.word	0x000242c0


	//   ....[7]....
        /*0220*/ 	.word	0x00024340


	//   ....[8]....
        /*0224*/ 	.word	0x00026860


	//   ....[9]....
        /*0228*/ 	.word	0x000268f0


	//----- nvinfo : EIATTR_COOP_GROUP_MASK_REGIDS
	.align		4
.L_1433:
        /*022c*/ 	.byte	0x04, 0x29
        /*022e*/ 	.short	(.L_1435 - .L_1434)


	//   ....[0]....
.L_1434:
        /*0230*/ 	.word	0xffffffff


	//   ....[1]....
        /*0234*/ 	.word	0xffffffff


	//   ....[2]....
        /*0238*/ 	.word	0xffffffff


	//   ....[3]....
        /*023c*/ 	.word	0xffffffff


	//   ....[4]....
        /*0240*/ 	.word	0xffffffff


	//   ....[5]....
        /*0244*/ 	.word	0xffffffff


	//   ....[6]....
        /*0248*/ 	.word	0xffffffff


	//   ....[7]....
        /*024c*/ 	.word	0xffffffff


	//   ....[8]....
        /*0250*/ 	.word	0xffffffff


	//   ....[9]....
        /*0254*/ 	.word	0xffffffff


	//   ....[10]....
        /*0258*/ 	.word	0xffffffff


	//   ....[11]....
        /*025c*/ 	.word	0xffffffff


	//   ....[12]....
        /*0260*/ 	.word	0xffffffff


	//   ....[13]....
        /*0264*/ 	.word	0xffffffff


	//   ....[14]....
        /*0268*/ 	.word	0xffffffff


	//   ....[15]....
        /*026c*/ 	.word	0xffffffff


	//   ....[16]....
        /*0270*/ 	.word	0xffffffff


	//   ....[17]....
        /*0274*/ 	.word	0xffffffff


	//   ....[18]....
        /*0278*/ 	.word	0xffffffff


	//   ....[19]....
        /*027c*/ 	.word	0xffffffff


	//   ....[20]....
        /*0280*/ 	.word	0xffffffff


	//   ....[21]....
        /*0284*/ 	.word	0xffffffff


	//   ....[22]....
        /*0288*/ 	.word	0xffffffff


	//   ....[23]....
        /*028c*/ 	.word	0xffffffff


	//   ....[24]....
        /*0290*/ 	.word	0xffffffff


	//   ....[25]....
        /*0294*/ 	.word	0xffffffff


	//   ....[26]....
        /*0298*/ 	.word	0xffffffff


	//   ....[27]....
        /*029c*/ 	.word	0xffffffff


	//   ....[28]....
        /*02a0*/ 	.word	0xffffffff


	//   ....[29]....
        /*02a4*/ 	.word	0xffffffff


	//   ....[30]....
        /*02a8*/ 	.word	0xffffffff


	//   ....[31]....
        /*02ac*/ 	.word	0xffffffff


	//   ....[32]....
        /*02b0*/ 	.word	0xffffffff


	//   ....[33]....
        /*02b4*/ 	.word	0xffffffff


	//   ....[34]....
        /*02b8*/ 	.word	0xffffffff


	//   ....[35]....
        /*02bc*/ 	.word	0xffffffff


	//   ....[36]....
        /*02c0*/ 	.word	0xffffffff


	//   ....[37]....
        /*02c4*/ 	.word	0xffffffff


	//   ....[38]....
        /*02c8*/ 	.word	0xffffffff


	//   ....[39]....
        /*02cc*/ 	.word	0xffffffff


	//   ....[40]....
        /*02d0*/ 	.word	0xffffffff


	//   ....[41]....
        /*02d4*/ 	.word	0xffffffff


	//   ....[42]....
        /*02d8*/ 	.word	0xffffffff


	//   ....[43]....
        /*02dc*/ 	.word	0xffffffff


	//   ....[44]....
        /*02e0*/ 	.word	0xffffffff


	//   ....[45]....
        /*02e4*/ 	.word	0xffffffff


	//   ....[46]....
        /*02e8*/ 	.word	0xffffffff


	//   ....[47]....
        /*02ec*/ 	.word	0xffffffff


	//   ....[48]....
        /*02f0*/ 	.word	0xffffffff


	//   ....[49]....
        /*02f4*/ 	.word	0xffffffff


	//   ....[50]....
        /*02f8*/ 	.word	0xffffffff


	//   ....[51]....
        /*02fc*/ 	.word	0xffffffff


	//   ....[52]....
        /*0300*/ 	.word	0xffffffff


	//   ....[53]....
        /*0304*/ 	.word	0xffffffff


	//   ....[54]....
        /*0308*/ 	.word	0xffffffff


	//   ....[55]....
        /*030c*/ 	.word	0xffffffff


	//   ....[56]....
        /*0310*/ 	.word	0xffffffff


	//   ....[57]....
        /*0314*/ 	.word	0xffffffff


	//   ....[58]....
        /*0318*/ 	.word	0x0500000f


	//   ....[59]....
        /*031c*/ 	.word	0x0500000f


	//   ....[60]....
        /*0320*/ 	.word	0x0500000f


	//   ....[61]....
        /*0324*/ 	.word	0x0500000f


	//   ....[62]....
        /*0328*/ 	.word	0x0500000f


	//   ....[63]....
        /*032c*/ 	.word	0x0500000f


	//   ....[64]....
        /*0330*/ 	.word	0x0500000f


	//   ....[65]....
        /*0334*/ 	.word	0x0500000f


	//   ....[66]....
        /*0338*/ 	.word	0x0500000f


	//   ....[67]....
        /*033c*/ 	.word	0x0500000f


	//   ....[68]....
        /*0340*/ 	.word	0x0500000f


	//   ....[69]....
        /*0344*/ 	.word	0x0500000f


	//   ....[70]....
        /*0348*/ 	.word	0x0500000f


	//   ....[71]....
        /*034c*/ 	.word	0x0500000f


	//   ....[72]....
        /*0350*/ 	.word	0x0500000f


	//   ....[73]....
        /*0354*/ 	.word	0x0500000f


	//   ....[74]....
        /*0358*/ 	.word	0x0500000f


	//   ....[75]....
        /*035c*/ 	.word	0x0500000f


	//   ....[76]....
        /*0360*/ 	.word	0x0500000f


	//   ....[77]....
        /*0364*/ 	.word	0xffffffff


	//   ....[78]....
        /*0368*/ 	.word	0xffffffff


	//   ....[79]....
        /*036c*/ 	.word	0xffffffff


	//   ....[80]....
        /*0370*/ 	.word	0xffffffff


	//----- nvinfo : EIATTR_COOP_GROUP_INSTR_OFFSETS
	.align		4
.L_1435:
        /*0374*/ 	.byte	0x04, 0x28
        /*0376*/ 	.short	(.L_1437 - .L_1436)


	//   ....[0]....
.L_1436:
        /*0378*/ 	.word	0x000000b0


	//   ....[1]....
        /*037c*/ 	.word	0x000001e0


	//   ....[2]....
        /*0380*/ 	.word	0x00000230


	//   ....[3]....
        /*0384*/ 	.word	0x00000480


	//   ....[4]....
        /*0388*/ 	.word	0x000005e0


	//   ....[5]....
        /*038c*/ 	.word	0x00000700


	//   ....[6]....
        /*0390*/ 	.word	0x00000860


	//   ....[7]....
        /*0394*/ 	.word	0x00002240


	//   ....[8]....
        /*0398*/ 	.word	0x00006250


	//   ....[9]....
        /*039c*/ 	.word	0x000062d0


	//   ....[10]....
        /*03a0*/ 	.word	0x000065c0


	//   ....[11]....
        /*03a4*/ 	.word	0x000065e0


	//   ....[12]....
        /*03a8*/ 	.word	0x0000bda0


	//   ....[13]....
        /*03ac*/ 	.word	0x0000be20


	//   ....[14]....
        /*03b0*/ 	.word	0x0000c1c0


	//   ....[15]....
        /*03b4*/ 	.word	0x0000c1e0


	//   ....[16]....
        /*03b8*/ 	.word	0x00017020


	//   ....[17]....
        /*03bc*/ 	.word	0x000170c0


	//   ....[18]....
        /*03c0*/ 	.word	0x000172d0


	//   ....[19]....
        /*03c4*/ 	.word	0x00017350


	//   ....[20]....
        /*03c8*/ 	.word	0x0001f0b0


	//   ....[21]....
        /*03cc*/ 	.word	0x0001f0d0


	//   ....[22]....
        /*03d0*/ 	.word	0x0001f130


	//   ....[23]....
        /*03d4*/ 	.word	0x0001f170


	//   ....[24]....
        /*03d8*/ 	.word	0x000228b0


	//   ....[25]....
        /*03dc*/ 	.word	0x00022a40


	//   ....[26]....
        /*03e0*/ 	.word	0x00022a70


	//   ....[27]....
        /*03e4*/ 	.word	0x00022aa0


	//   ....[28]....
        /*03e8*/ 	.word	0x00022ae0


	//   ....[29]....
        /*03ec*/ 	.word	0x00022b30


	//   ....[30]....
        /*03f0*/ 	.word	0x00022b90


	//   ....[31]....
        /*03f4*/ 	.word	0x00022d70


	//   ....[32]....
        /*03f8*/ 	.word	0x00022dd0


	//   ....[33]....
        /*03fc*/ 	.word	0x00022e10


	//   ....[34]....
        /*0400*/ 	.word	0x00022e50


	//   ....[35]....
        /*0404*/ 	.word	0x00022e80


	//   ....[36]....
        /*0408*/ 	.word	0x00022eb0


	//   ....[37]....
        /*040c*/ 	.word	0x00022f40


	//   ....[38]....
        /*0410*/ 	.word	0x00022fa0


	//   ....[39]....
        /*0414*/ 	.word	0x00023030


	//   ....[40]....
        /*0418*/ 	.word	0x00026980


	//   ....[41]....
        /*041c*/ 	.word	0x00026990


	//   ....[42]....
        /*0420*/ 	.word	0x00026aa0


	//   ....[43]....
        /*0424*/ 	.word	0x00026b00


	//   ....[44]....
        /*0428*/ 	.word	0x00026b40


	//   ....[45]....
        /*042c*/ 	.word	0x00026b80


	//   ....[46]....
        /*0430*/ 	.word	0x00026bb0


	//   ....[47]....
        /*0434*/ 	.word	0x00026be0


	//   ....[48]....
        /*0438*/ 	.word	0x00026d70


	//   ....[49]....
        /*043c*/ 	.word	0x00026dd0


	//   ....[50]....
        /*0440*/ 	.word	0x00026e10


	//   ....[51]....
        /*0444*/ 	.word	0x00026e50


	//   ....[52]....
        /*0448*/ 	.word	0x00026e80


	//   ....[53]....
        /*044c*/ 	.word	0x00026eb0


	//   ....[54]....
        /*0450*/ 	.word	0x00026f70


	//   ....[55]....
        /*0454*/ 	.word	0x00026f90


	//   ....[56]....
        /*0458*/ 	.word	0x00027000


	//   ....[57]....
        /*045c*/ 	.word	0x00027670


	//   ....[58]....
        /*0460*/ 	.word	0x00027c50


	//   ....[59]....
        /*0464*/ 	.word	0x00028070


	//   ....[60]....
        /*0468*/ 	.word	0x00028100


	//   ....[61]....
        /*046c*/ 	.word	0x000281a0


	//   ....[62]....
        /*0470*/ 	.word	0x00028250


	//   ....[63]....
        /*0474*/ 	.word	0x000282d0


	//   ....[64]....
        /*0478*/ 	.word	0x00028350


	//   ....[65]....
        /*047c*/ 	.word	0x000283d0


	//   ....[66]....
        /*0480*/ 	.word	0x00028450


	//   ....[67]....
        /*0484*/ 	.word	0x000284e0


	//   ....[68]....
        /*0488*/ 	.word	0x00028590


	//   ....[69]....
        /*048c*/ 	.word	0x00028610


	//   ....[70]....
        /*0490*/ 	.word	0x00028690


	//   ....[71]....
        /*0494*/ 	.word	0x00028710


	//   ....[72]....
        /*0498*/ 	.word	0x00028790


	//   ....[73]....
        /*049c*/ 	.word	0x00028800


	//   ....[74]....
        /*04a0*/ 	.word	0x000288a0


	//   ....[75]....
        /*04a4*/ 	.word	0x00028930


	//   ....[76]....
        /*04a8*/ 	.word	0x00028a50


	//   ....[77]....
        /*04ac*/ 	.word	0x0002ca20


	//   ....[78]....
        /*04b0*/ 	.word	0x0002ca70


	//   ....[79]....
        /*04b4*/ 	.word	0x0002cad0


	//   ....[80]....
        /*04b8*/ 	.word	0x0002caf0


	//----- nvinfo : EIATTR_REG_RECONFIG
	.align		4
.L_1437:
        /*04bc*/ 	.byte	0x01, 0x54
	.zero		2


	//----- nvinfo : EIATTR_SYSCALL_OFFSETS
	.align		4
        /*04c0*/ 	.byte	0x04, 0x46
        /*04c2*/ 	.short	(.L_1439 - .L_1438)


	//   ....[0]....
.L_1438:
        /*04c4*/ 	.word	0x000027b0


	//   ....[1]....
        /*04c8*/ 	.word	0x00023f50


	//   ....[2]....
        /*04cc*/ 	.word	0x00024090


	//   ....[3]....
        /*04d0*/ 	.word	0x00024190


	//----- nvinfo : EIATTR_MBARRIER_INSTR_OFFSETS
	.align		4
.L_1439:
        /*04d4*/ 	.byte	0x04, 0x39
        /*04d6*/ 	.short	(.L_1441 - .L_1440)


	//   ....[0]....
.L_1440:
        /*04d8*/ 	.word	0x00000320
        /*04dc*/ 	.word	0x000000ff
        /*04e0*/ 	.word	0x00032400
        /*04e4*/ 	.short	0x0100
        /*04e6*/ 	.byte	0x08
	.zero		1


	//   ....[1]....
        /*04e8*/ 	.word	0x00000330
        /*04ec*/ 	.word	0x000000ff
        /*04f0*/ 	.word	0x00032410
        /*04f4*/ 	.short	0x0100
        /*04f6*/ 	.byte	0x08
	.zero		1


	//   ....[2]....
        /*04f8*/ 	.word	0x00000340
        /*04fc*/ 	.word	0x000000ff
        /*0500*/ 	.word	0x00032420
        /*0504*/ 	.short	0x0100
        /*0506*/ 	.byte	0x08
	.zero		1


	//   ....[3]....
        /*0508*/ 	.word	0x00000430
        /*050c*/ 	.word	0x000000ff
        /*0510*/ 	.word	0x00032430
        /*0514*/ 	.short	0x0100
        /*0516*/ 	.byte	0x08
	.zero		1


	//   ....[4]....
        /*0518*/ 	.word	0x00000440
        /*051c*/ 	.word	0x000000ff
        /*0520*/ 	.word	0x00032440
        /*0524*/ 	.short	0x0100
        /*0526*/ 	.byte	0x08
	.zero		1


	//   ....[5]....
        /*0528*/ 	.word	0x00000450
        /*052c*/ 	.word	0x000000ff
        /*0530*/ 	.word	0x00032438
        /*0534*/ 	.short	0x0100
        /*0536*/ 	.byte	0x08
	.zero		1


	//   ....[6]....
        /*0538*/ 	.word	0x00000460
        /*053c*/ 	.word	0x000000ff
        /*0540*/ 	.word	0x00032448
        /*0544*/ 	.short	0x0100
        /*0546*/ 	.byte	0x08
	.zero		1


	//   ....[7]....
        /*0548*/ 	.word	0x00000590
        /*054c*/ 	.word	0x000000ff
        /*0550*/ 	.word	0x00032450
        /*0554*/ 	.short	0x0100
        /*0556*/ 	.byte	0x08
	.zero		1


	//   ....[8]....
        /*0558*/ 	.word	0x000005a0
        /*055c*/ 	.word	0x000000ff
        /*0560*/ 	.word	0x00032460
        /*0564*/ 	.short	0x0100
        /*0566*/ 	.byte	0x08
	.zero		1


	//   ....[9]....
        /*0568*/ 	.word	0x000005b0
        /*056c*/ 	.word	0x000000ff
        /*0570*/ 	.word	0x00032458
        /*0574*/ 	.short	0x0100
        /*0576*/ 	.byte	0x08
	.zero		1


	//   ....[10]....
        /*0578*/ 	.word	0x000005c0
        /*057c*/ 	.word	0x000000ff
        /*0580*/ 	.word	0x00032468
        /*0584*/ 	.short	0x0100
        /*0586*/ 	.byte	0x08
	.zero		1


	//   ....[11]....
        /*0588*/ 	.word	0x000006b0
        /*058c*/ 	.word	0x000000ff
        /*0590*/ 	.word	0x00032470
        /*0594*/ 	.short	0x0100
        /*0596*/ 	.byte	0x06
	.zero		1


	//   ....[12]....
        /*0598*/ 	.word	0x000006c0
        /*059c*/ 	.word	0x000000ff
        /*05a0*/ 	.word	0x00032480
        /*05a4*/ 	.short	0x0100
        /*05a6*/ 	.byte	0x06
	.zero		1


	//   ....[13]....
        /*05a8*/ 	.word	0x000006d0
        /*05ac*/ 	.word	0x000000ff
        /*05b0*/ 	.word	0x00032478
        /*05b4*/ 	.short	0x0100
        /*05b6*/ 	.byte	0x06
	.zero		1


	//   ....[14]....
        /*05b8*/ 	.word	0x000006e0
        /*05bc*/ 	.word	0x000000ff
        /*05c0*/ 	.word	0x00032488
        /*05c4*/ 	.short	0x0100
        /*05c6*/ 	.byte	0x06
	.zero		1


	//   ....[15]....
        /*05c8*/ 	.word	0x00000810
        /*05cc*/ 	.word	0x000000ff
        /*05d0*/ 	.word	0x00032490
        /*05d4*/ 	.short	0x0100
        /*05d6*/ 	.byte	0x08
	.zero		1


	//   ....[16]....
        /*05d8*/ 	.word	0x00000820
        /*05dc*/ 	.word	0x000000ff
        /*05e0*/ 	.word	0x000324a0
        /*05e4*/ 	.short	0x0100
        /*05e6*/ 	.byte	0x08
	.zero		1


	//   ....[17]....
        /*05e8*/ 	.word	0x00000830
        /*05ec*/ 	.word	0x000000ff
        /*05f0*/ 	.word	0x00032498
        /*05f4*/ 	.short	0x0100
        /*05f6*/ 	.byte	0x08
	.zero		1


	//   ....[18]....
        /*05f8*/ 	.word	0x00000840
        /*05fc*/ 	.word	0x000000ff
        /*0600*/ 	.word	0x000324a8
        /*0604*/ 	.short	0x0100
        /*0606*/ 	.byte	0x08
	.zero		1


	//   ....[19]....
        /*0608*/ 	.word	0x00000970
        /*060c*/ 	.word	0x000000ff
        /*0610*/ 	.word	0x000324b0
        /*0614*/ 	.short	0x0100
        /*0616*/ 	.byte	0x08
	.zero		1


	//   ....[20]....
        /*0618*/ 	.word	0x00000980
        /*061c*/ 	.word	0x000000ff
        /*0620*/ 	.word	0x000324c0
        /*0624*/ 	.short	0x0100
        /*0626*/ 	.byte	0x08
	.zero		1


	//   ....[21]....
        /*0628*/ 	.word	0x00000990
        /*062c*/ 	.word	0x000000ff
        /*0630*/ 	.word	0x000324b8
        /*0634*/ 	.short	0x0100
        /*0636*/ 	.byte	0x08
	.zero		1


	//   ....[22]....
        /*0638*/ 	.word	0x000009a0
        /*063c*/ 	.word	0x000000ff
        /*0640*/ 	.word	0x000324c8
        /*0644*/ 	.short	0x0100
        /*0646*/ 	.byte	0x08
	.zero		1


	//   ....[23]....
        /*0648*/ 	.word	0x00002a30
        /*064c*/ 	.word	0x000000ff
        /*0650*/ 	.word	0x00032400
        /*0654*/ 	.short	0x010a
        /*0656*/ 	.byte	0x2c
	.zero		1


	//   ....[24]....
        /*0658*/ 	.word	0x00002e40
        /*065c*/ 	.word	0x00000014
        /*0660*/ 	.word	0x00000000
        /*0664*/ 	.short	0x010a
        /*0666*/ 	.byte	0x3f
	.zero		1


	//   ....[25]....
        /*0668*/ 	.word	0x00002ea0
        /*066c*/ 	.word	0x00000014
        /*0670*/ 	.word	0x00000000
        /*0674*/ 	.short	0x010a
        /*0676*/ 	.byte	0x3f
	.zero		1


	//   ....[26]....
        /*0678*/ 	.word	0x00003250
        /*067c*/ 	.word	0x000000ff
        /*0680*/ 	.word	0x00032410
        /*0684*/ 	.short	0x010a
        /*0686*/ 	.byte	0x2c
	.zero		1


	//   ....[27]....
        /*0688*/ 	.word	0x00003350
        /*068c*/ 	.word	0x00000008
        /*0690*/ 	.word	0x00000000
        /*0694*/ 	.short	0x010a
        /*0696*/ 	.byte	0x3f
	.zero		1


	//   ....[28]....
        /*0698*/ 	.word	0x000033b0
        /*069c*/ 	.word	0x00000008
        /*06a0*/ 	.word	0x00000000
        /*06a4*/ 	.short	0x010a
        /*06a6*/ 	.byte	0x3f
	.zero		1


	//   ....[29]....
        /*06a8*/ 	.word	0x000040a0
        /*06ac*/ 	.word	0x00000007
        /*06b0*/ 	.word	0x00000000
        /*06b4*/ 	.short	0x0101
        /*06b6*/ 	.byte	0x3f
	.zero		1


	//   ....[30]....
        /*06b8*/ 	.word	0x00009840
        /*06bc*/ 	.word	0x0000000d
        /*06c0*/ 	.word	0x00000000
        /*06c4*/ 	.short	0x0101
        /*06c6*/ 	.byte	0x3f
	.zero		1


	//   ....[31]....
        /*06c8*/ 	.word	0x00009ee0
        /*06cc*/ 	.word	0x00000003
        /*06d0*/ 	.word	0x00000000
        /*06d4*/ 	.short	0x010a
        /*06d6*/ 	.byte	0x3f
	.zero		1


	//   ....[32]....
        /*06d8*/ 	.word	0x00009fe0
        /*06dc*/ 	.word	0x00000000
        /*06e0*/ 	.word	0x00000000
        /*06e4*/ 	.short	0x010a
        /*06e6*/ 	.byte	0x3f
	.zero		1


	//   ....[33]....
        /*06e8*/ 	.word	0x0000a410
        /*06ec*/ 	.word	0x00000003
        /*06f0*/ 	.word	0x00000000
        /*06f4*/ 	.short	0x010a
        /*06f6*/ 	.byte	0x3f
	.zero		1


	//   ....[34]....
        /*06f8*/ 	.word	0x0000a4c0
        /*06fc*/ 	.word	0x00000004
        /*0700*/ 	.word	0x00000000
        /*0704*/ 	.short	0x010a
        /*0706*/ 	.byte	0x3f
	.zero		1


	//   ....[35]....
        /*0708*/ 	.word	0x0000b190
        /*070c*/ 	.word	0x00000003
        /*0710*/ 	.word	0x00000000
        /*0714*/ 	.short	0x0101
        /*0716*/ 	.byte	0x3f
	.zero		1


	//   ....[36]....
        /*0718*/ 	.word	0x00013ab0
        /*071c*/ 	.word	0x00000000
        /*0720*/ 	.word	0x00000000
        /*0724*/ 	.short	0x0101
        /*0726*/ 	.byte	0x3f
	.zero		1


	//   ....[37]....
        /*0728*/ 	.word	0x00013cb0
        /*072c*/ 	.word	0x00000005
        /*0730*/ 	.word	0x00000000
        /*0734*/ 	.short	0x010a
        /*0736*/ 	.byte	0x3f
	.zero		1


	//   ....[38]....
        /*0738*/ 	.word	0x00013db0
        /*073c*/ 	.word	0x00000000
        /*0740*/ 	.word	0x00000000
        /*0744*/ 	.short	0x010a
        /*0746*/ 	.byte	0x3f
	.zero		1


	//   ....[39]....
        /*0748*/ 	.word	0x000141e0
        /*074c*/ 	.word	0x00000005
        /*0750*/ 	.word	0x00000000
        /*0754*/ 	.short	0x010a
        /*0756*/ 	.byte	0x3f
	.zero		1


	//   ....[40]....
        /*0758*/ 	.word	0x00014290
        /*075c*/ 	.word	0x00000004
        /*0760*/ 	.word	0x00000000
        /*0764*/ 	.short	0x010a
        /*0766*/ 	.byte	0x3f
	.zero		1


	//   ....[41]....
        /*0768*/ 	.word	0x00014f60
        /*076c*/ 	.word	0x00000004
        /*0770*/ 	.word	0x00000000
        /*0774*/ 	.short	0x0101
        /*0776*/ 	.byte	0x3f
	.zero		1


	//   ....[42]....
        /*0778*/ 	.word	0x0001ec40
        /*077c*/ 	.word	0x00000000
        /*0780*/ 	.word	0x00000000
        /*0784*/ 	.short	0x0101
        /*0786*/ 	.byte	0x3f
	.zero		1


	//   ....[43]....
        /*0788*/ 	.word	0x00021520
        /*078c*/ 	.word	0x000000ff
        /*0790*/ 	.word	0x00000000
        /*0794*/ 	.short	0x0101
        /*0796*/ 	.byte	0x04
	.zero		1


	//   ....[44]....
        /*0798*/ 	.word	0x000246a0
        /*079c*/ 	.word	0x00000009
        /*07a0*/ 	.word	0x00032440
        /*07a4*/ 	.short	0x010a
        /*07a6*/ 	.byte	0x3f
	.zero		1


	//   ....[45]....
        /*07a8*/ 	.word	0x00024cb0
        /*07ac*/ 	.word	0x00000009
        /*07b0*/ 	.word	0x00032420
        /*07b4*/ 	.short	0x010a
        /*07b6*/ 	.byte	0x3f
	.zero		1


	//   ....[46]....
        /*07b8*/ 	.word	0x00024d80
        /*07bc*/ 	.word	0x00000009
        /*07c0*/ 	.word	0x00032460
        /*07c4*/ 	.short	0x010a
        /*07c6*/ 	.byte	0x3f
	.zero		1


	//   ....[47]....
        /*07c8*/ 	.word	0x000253e0
        /*07cc*/ 	.word	0x00000002
        /*07d0*/ 	.word	0x00032440
        /*07d4*/ 	.short	0x010a
        /*07d6*/ 	.byte	0x3f
	.zero		1


	//   ....[48]....
        /*07d8*/ 	.word	0x000255f0
        /*07dc*/ 	.word	0x00000002
        /*07e0*/ 	.word	0x00032460
        /*07e4*/ 	.short	0x010a
        /*07e6*/ 	.byte	0x3f
	.zero		1


	//   ....[49]....
        /*07e8*/ 	.word	0x00025b80
        /*07ec*/ 	.word	0x00000002
        /*07f0*/ 	.word	0x00032440
        /*07f4*/ 	.short	0x010a
        /*07f6*/ 	.byte	0x3f
	.zero		1


	//   ....[50]....
        /*07f8*/ 	.word	0x00025d80
        /*07fc*/ 	.word	0x00000002
        /*0800*/ 	.word	0x00032460
        /*0804*/ 	.short	0x010a
        /*0806*/ 	.byte	0x3f
	.zero		1


	//   ....[51]....
        /*0808*/ 	.word	0x00026270
        /*080c*/ 	.word	0x00000002
        /*0810*/ 	.word	0x00032440
        /*0814*/ 	.short	0x010a
        /*0816*/ 	.byte	0x3f
	.zero		1


	//   ....[52]....
        /*0818*/ 	.word	0x00026480
        /*081c*/ 	.word	0x00000002
        /*0820*/ 	.word	0x00032460
        /*0824*/ 	.short	0x010a
        /*0826*/ 	.byte	0x3f
	.zero		1


	//   ....[53]....
        /*0828*/ 	.word	0x00027600
        /*082c*/ 	.word	0x00000000
        /*0830*/ 	.word	0x00032420
        /*0834*/ 	.short	0x010a
        /*0836*/ 	.byte	0x3f
	.zero		1


	//   ....[54]....
        /*0838*/ 	.word	0x000277b0
        /*083c*/ 	.word	0x00000006
        /*0840*/ 	.word	0x00000000
        /*0844*/ 	.short	0x010a
        /*0846*/ 	.byte	0x3f
	.zero		1


	//   ....[55]....
        /*0848*/ 	.word	0x00027820
        /*084c*/ 	.word	0x00000007
        /*0850*/ 	.word	0x00000000
        /*0854*/ 	.short	0x010a
        /*0856*/ 	.byte	0x3f
	.zero		1


	//   ....[56]....
        /*0858*/ 	.word	0x00027890
        /*085c*/ 	.word	0x00000004
        /*0860*/ 	.word	0x00000000
        /*0864*/ 	.short	0x010a
        /*0866*/ 	.byte	0x3f
	.zero		1


	//   ....[57]....
        /*0868*/ 	.word	0x000278c0
        /*086c*/ 	.word	0x00000003
        /*0870*/ 	.word	0x00000000
        /*0874*/ 	.short	0x010a
        /*0876*/ 	.byte	0x3f
	.zero		1


	//   ....[58]....
        /*0878*/ 	.word	0x00027930
        /*087c*/ 	.word	0x00000007
        /*0880*/ 	.word	0x00032400
        /*0884*/ 	.short	0x010a
        /*0886*/ 	.byte	0x3f
	.zero		1


	//   ....[59]....
        /*0888*/ 	.word	0x00027980
        /*088c*/ 	.word	0x00000014
        /*0890*/ 	.word	0x00000000
        /*0894*/ 	.short	0x010a
        /*0896*/ 	.byte	0x3f
	.zero		1


	//   ....[60]....
        /*0898*/ 	.word	0x000279e0
        /*089c*/ 	.word	0x00000008
        /*08a0*/ 	.word	0x00032410
        /*08a4*/ 	.short	0x010a
        /*08a6*/ 	.byte	0x3f
	.zero		1


	//   ....[61]....
        /*08a8*/ 	.word	0x00027a30
        /*08ac*/ 	.word	0x00000008
        /*08b0*/ 	.word	0x00000000
        /*08b4*/ 	.short	0x010a
        /*08b6*/ 	.byte	0x3f
	.zero		1


	//   ....[62]....
        /*08b8*/ 	.word	0x00027a80
        /*08bc*/ 	.word	0x00000000
        /*08c0*/ 	.word	0x00000000
        /*08c4*/ 	.short	0x010a
        /*08c6*/ 	.byte	0x3f
	.zero		1


	//   ....[63]....
        /*08c8*/ 	.word	0x00027ad0
        /*08cc*/ 	.word	0x00000004
        /*08d0*/ 	.word	0x00000000
        /*08d4*/ 	.short	0x010a
        /*08d6*/ 	.byte	0x3f
	.zero		1


	//   ....[64]....
        /*08d8*/ 	.word	0x00027b20
        /*08dc*/ 	.word	0x00000000
        /*08e0*/ 	.word	0x00000000
        /*08e4*/ 	.short	0x010a
        /*08e6*/ 	.byte	0x3f
	.zero		1


	//   ....[65]....
        /*08e8*/ 	.word	0x00027b70
        /*08ec*/ 	.word	0x00000004
        /*08f0*/ 	.word	0x00000000
        /*08f4*/ 	.short	0x010a
        /*08f6*/ 	.byte	0x3f
	.zero		1


	//   ....[66]....
        /*08f8*/ 	.word	0x00027d10
        /*08fc*/ 	.word	0x00000009
        /*0900*/ 	.word	0x00032440
        /*0904*/ 	.short	0x010a
        /*0906*/ 	.byte	0x3f
	.zero		1


	//   ....[67]....
        /*0908*/ 	.word	0x00027d90
        /*090c*/ 	.word	0x00000009
        /*0910*/ 	.word	0x00032420
        /*0914*/ 	.short	0x010a
        /*0916*/ 	.byte	0x3f
	.zero		1


	//   ....[68]....
        /*0918*/ 	.word	0x00027de0
        /*091c*/ 	.word	0x00000009
        /*0920*/ 	.word	0x00032460
        /*0924*/ 	.short	0x010a
        /*0926*/ 	.byte	0x3f
	.zero		1


	//   ....[69]....
        /*0928*/ 	.word	0x00027e30
        /*092c*/ 	.word	0x00000002
        /*0930*/ 	.word	0x00032440
        /*0934*/ 	.short	0x010a
        /*0936*/ 	.byte	0x3f
	.zero		1


	//   ....[70]....
        /*0938*/ 	.word	0x00027e80
        /*093c*/ 	.word	0x00000002
        /*0940*/ 	.word	0x00032460
        /*0944*/ 	.short	0x010a
        /*0946*/ 	.byte	0x3f
	.zero		1


	//   ....[71]....
        /*0948*/ 	.word	0x00027ed0
        /*094c*/ 	.word	0x00000002
        /*0950*/ 	.word	0x00032440
        /*0954*/ 	.short	0x010a
        /*0956*/ 	.byte	0x3f
	.zero		1


	//   ....[72]....
        /*0958*/ 	.word	0x00027f20
        /*095c*/ 	.word	0x00000002
        /*0960*/ 	.word	0x00032460
        /*0964*/ 	.short	0x010a
        /*0966*/ 	.byte	0x3f
	.zero		1


	//   ....[73]....
        /*0968*/ 	.word	0x00027f70
        /*096c*/ 	.word	0x00000002
        /*0970*/ 	.word	0x00032440
        /*0974*/ 	.short	0x010a
        /*0976*/ 	.byte	0x3f
	.zero		1


	//   ....[74]....
        /*0978*/ 	.word	0x00027fc0
        /*097c*/ 	.word	0x00000002
        /*0980*/ 	.word	0x00032460
        /*0984*/ 	.short	0x010a
        /*0986*/ 	.byte	0x3f
	.zero		1


	//   ....[75]....
        /*0988*/ 	.word	0x00028970
        /*098c*/ 	.word	0x00000000
        /*0990*/ 	.word	0x00032420
        /*0994*/ 	.short	0x010a
        /*0996*/ 	.byte	0x3f
	.zero		1


	//   ....[76]....
        /*0998*/ 	.word	0x00028b10
        /*099c*/ 	.word	0x00000006
        /*09a0*/ 	.word	0x00000000
        /*09a4*/ 	.short	0x010a
        /*09a6*/ 	.byte	0x3f
	.zero		1


	//   ....[77]....
        /*09a8*/ 	.word	0x00028b60
        /*09ac*/ 	.word	0x00000007
        /*09b0*/ 	.word	0x00000000
        /*09b4*/ 	.short	0x010a
        /*09b6*/ 	.byte	0x3f
	.zero		1


	//   ....[78]....
        /*09b8*/ 	.word	0x00028bb0
        /*09bc*/ 	.word	0x00000004
        /*09c0*/ 	.word	0x00000000
        /*09c4*/ 	.short	0x010a
        /*09c6*/ 	.byte	0x3f
	.zero		1


	//   ....[79]....
        /*09c8*/ 	.word	0x00028f50
        /*09cc*/ 	.word	0x0000000c
        /*09d0*/ 	.word	0x00000000
        /*09d4*/ 	.short	0x010a
        /*09d6*/ 	.byte	0x3f
	.zero		1


	//   ....[80]....
        /*09d8*/ 	.word	0x00029090
        /*09dc*/ 	.word	0x00000002
        /*09e0*/ 	.word	0x00000000
        /*09e4*/ 	.short	0x010a
        /*09e6*/ 	.byte	0x3f
	.zero		1


	//   ....[81]....
        /*09e8*/ 	.word	0x000296f0
        /*09ec*/ 	.word	0x0000000b
        /*09f0*/ 	.word	0x00000000
        /*09f4*/ 	.short	0x010a
        /*09f6*/ 	.byte	0x3f
	.zero		1


	//   ....[82]....
        /*09f8*/ 	.word	0x00029830
        /*09fc*/ 	.word	0x00000008
        /*0a00*/ 	.word	0x00000000
        /*0a04*/ 	.short	0x010a
        /*0a06*/ 	.byte	0x3f
	.zero		1


	//   ....[83]....
        /*0a08*/ 	.word	0x0002aab0
        /*0a0c*/ 	.word	0x00000002
        /*0a10*/ 	.word	0x00000000
        /*0a14*/ 	.short	0x0101
        /*0a16*/ 	.byte	0x3f
	.zero		1


	//   ....[84]....
        /*0a18*/ 	.word	0x00044710
        /*0a1c*/ 	.word	0x00000004
        /*0a20*/ 	.word	0x00000000
        /*0a24*/ 	.short	0x0101
        /*0a26*/ 	.byte	0x3f
	.zero		1


	//   ....[85]....
        /*0a28*/ 	.word	0x00044740
        /*0a2c*/ 	.word	0x00000002
        /*0a30*/ 	.word	0x00000000
        /*0a34*/ 	.short	0x010a
        /*0a36*/ 	.byte	0x3f
	.zero		1


	//   ....[86]....
        /*0a38*/ 	.word	0x00044790
        /*0a3c*/ 	.word	0x00000008
        /*0a40*/ 	.word	0x00000000
        /*0a44*/ 	.short	0x010a
        /*0a46*/ 	.byte	0x3f
	.zero		1


	//----- nvinfo : EIATTR_NUM_MBARRIERS
	.align		4
.L_1441:
        /*0a48*/ 	.byte	0x03, 0x38
        /*0a4a*/ 	.short	0x0017


	//----- nvinfo : EIATTR_EXIT_INSTR_OFFSETS
	.align		4
        /*0a4c*/ 	.byte	0x04, 0x1c
        /*0a4e*/ 	.short	(.L_1443 - .L_1442)


	//   ....[0]....
.L_1442:
        /*0a50*/ 	.word	0x00000bd0


	//   ....[1]....
        /*0a54*/ 	.word	0x00022870


	//   ....[2]....
        /*0a58*/ 	.word	0x000228d0


	//   ....[3]....
        /*0a5c*/ 	.word	0x00027910


	//----- nvinfo : EIATTR_MAX_THREADS
	.align		4
.L_1443:
        /*0a60*/ 	.byte	0x04, 0x05
        /*0a62*/ 	.short	(.L_1445 - .L_1444)
.L_1444:
        /*0a64*/ 	.word	0x00000180
        /*0a68*/ 	.word	0x00000001
        /*0a6c*/ 	.word	0x00000001


	//----- nvinfo : EIATTR_CRS_STACK_SIZE
	.align		4
.L_1445:
        /*0a70*/ 	.byte	0x04, 0x1e
        /*0a72*/ 	.short	(.L_1447 - .L_1446)
.L_1446:
        /*0a74*/ 	.word	0x00000000


	//----- nvinfo : EIATTR_CBANK_PARAM_SIZE
	.align		4
.L_1447:
        /*0a78*/ 	.byte	0x03, 0x19
        /*0a7a*/ 	.short	0x0b70


	//----- nvinfo : EIATTR_PARAM_CBANK
	.align		4
        /*0a7c*/ 	.byte	0x04, 0x0a
        /*0a7e*/ 	.short	(.L_1449 - .L_1448)
	.align		4
.L_1448:
        /*0a80*/ 	.word	index@(.nv.constant0._ZN7cutlass13device_kernelIN5flash11enable_sm90INS1_16FlashAttnFwdSm90INS1_25CollectiveMainloopFwdSm90ILi2EN4cute5tupleIJNS5_1CILi1EEES8_S8_EEENS6_IJNS7_ILi128EEENS7_ILi96EEENS7_ILi64EEEEEELi256ENS_6half_tEfNS_4arch4Sm90ELb0ELb1ELb1ELb1ELb0ELb0ELb1ELb1ELb0ELb0ELb0ELb0EEENS1_21CollectiveEpilogueFwdINS6_IJSA_NS7_ILi256EEESB_EEES9_SE_SG_Li256ELb1ELb0ELb0ELb0EEENS1_36VarlenDynamicPersistentTileSchedulerILi128ELi96ELi256ELi32ELb0ELb0ELb1ELb1ELb0ELb1EEEEEEEEEvNT_6ParamsE)
        /*0a84*/ 	.short	0x0210
        /*0a86*/ 	.short	0x0b70


	//----- nvinfo : EIATTR_SW_WAR
	.align		4
.L_1449:
        /*0a88*/ 	.byte	0x04, 0x36
        /*0a8a*/ 	.short	(.L_1451 - .L_1450)
.L_1450:
        /*0a8c*/ 	.word	0x00000008
.L_1451:


//--------------------- .nv.info._ZN7cutlass13device_kernelIN5flash11enable_sm90INS1_16FlashAttnFwdSm90INS1_25CollectiveMainloopFwdSm90ILi2EN4cute5tupleIJNS5_1CILi1EEES8_S8_EEENS6_IJNS7_ILi128EEENS7_ILi96EEENS7_ILi64EEEEEELi256ENS_6half_tEfNS_4arch4Sm90ELb0ELb1ELb1ELb1ELb0ELb1ELb1ELb1ELb0ELb0ELb0ELb0EEENS1_21CollectiveEpilogueFwdINS6_IJSA_NS7_ILi256EEESB_EEES9_SE_SG_Li256ELb1ELb0ELb0ELb0EEENS1_36VarlenDynamicPersistentTileSchedulerILi128ELi96ELi256ELi32ELb0ELb0ELb1ELb1ELb0ELb1EEEEEEEEEvNT_6ParamsE --------------------------
	.section	.nv.info._ZN7cutlass13device_kernelIN5flash11enable_sm90INS1_16FlashAttnFwdSm90INS1_25CollectiveMainloopFwdSm90ILi2EN4cute5tupleIJNS5_1CILi1EEES8_S8_EEENS6_IJNS7_ILi128EEENS7_ILi96EEENS7_ILi64EEEEEELi256ENS_6half_tEfNS_4arch4Sm90ELb0ELb1ELb1ELb1ELb0ELb1ELb1ELb1ELb0ELb0ELb0ELb0EEENS1_21CollectiveEpilogueFwdINS6_IJSA_NS7_ILi256EEESB_EEES9_SE_SG_Li256ELb1ELb0ELb0ELb0EEENS1_36VarlenDynamicPersistentTileSchedulerILi128ELi96ELi256ELi32ELb0ELb0ELb1ELb1ELb0ELb1EEEEEEEEEvNT_6ParamsE,"",@"SHT_CUDA_INFO"
	.sectionflags	@""
	.align	4


	//----- nvinfo : EIATTR_CUDA_API_VERSION
	.align		4
        /*0000*/ 	.byte	0x04, 0x37
        /*0002*/ 	.short	(.L_1453 - .L_1452)
.L_1452:
        /*0004*/ 	.word	0x00000082


	//----- nvinfo : EIATTR_KPARAM_INFO
	.align		4
.L_1453:
        /*0008*/ 	.byte	0x04, 0x17
        /*000a*/ 	.short	(.L_1455 - .L_1454)
.L_1454:
        /*000c*/ 	.word	0x00000000
        /*0010*/ 	.short	0x0000
        /*0012*/ 	.short	0x0070
        /*0014*/ 	.byte	0x00, 0xf0, 0x01, 0x2c


	//----- nvinfo : EIATTR_SPARSE_MMA_MASK
	.align		4
.L_1455:
        /*0018*/ 	.byte	0x03, 0x50
        /*001a*/ 	.short	0x0000


	//----- nvinfo : EIATTR_MAXREG_COUNT
	.align		4
        /*001c*/ 	.byte	0x03, 0x1b
        /*001e*/ 	.short	0x00a8


	//----- nvinfo : EIATTR_NUM_BARRIERS
	.align		4
        /*0020*/ 	.byte	0x02, 0x4c
        /*0022*/ 	.byte	0x10
	.zero		1


	//----- nvinfo : EIATTR_EXTERNS
	.align		4
        /*0024*/ 	.byte	0x04, 0x0f
        /*0026*/ 	.short	(.L_1457 - .L_1456)


	//   ....[0]....
	.align		4
.L_1456:
        /*0028*/ 	.word	index@(__assertfail)


	//----- nvinfo : EIATTR_ANNOTATIONS
	.align		4
.L_1457:
        /*002c*/ 	.byte	0x04, 0x55
        /*002e*/ 	.short	(.L_1459 - .L_1458)


	//   ....[0]....
.L_1458:
        /* <DEDUP_REMOVED lines=37> */


	//----- nvinfo : EIATTR_MERCURY_ISA_VERSION
	.align		4
.L_1459:
        /*0268*/ 	.byte	0x03, 0x5f
        /*026a*/ 	.short	0x0101


	//----- nvinfo : EIATTR_UNUSED_LOAD_BYTE_OFFSET
	.align		4
        /*026c*/ 	.byte	0x04, 0x44
        /*026e*/ 	.short	(.L_1461 - .L_1460)


	//   ....[0]....
.L_1460:
        /*0270*/ 	.word	0x00000c40
        /*0274*/ 	.word	0x0000fff0


	//   ....[1]....
        /*0278*/ 	.word	0x0002b800
        /*027c*/ 	.word	0x0000fff0


	//----- nvinfo : EIATTR_INT_WARP_WIDE_INSTR_OFFSETS
	.align		4
.L_1461:
        /*0280*/ 	.byte	0x04, 0x31
        /*0282*/ 	.short	(.L_1463 - .L_1462)


	//   ....[0]....
.L_1462:
        /*0284*/ 	.word	0x00000240


	//   ....[1]....
        /*0288*/ 	.word	0x00000280


	//   ....[2]....
        /*028c*/ 	.word	0x000002f0


	//   ....[3]....
        /*0290*/ 	.word	0x00000300


	//   ....[4]....
        /*0294*/ 	.word	0x00030a50


	//   ....[5]....
        /*0298*/ 	.word	0x00030ae0


	//   ....[6]....
        /*029c*/ 	.word	0x00030fe0


	//   ....[7]....
        /*02a0*/ 	.word	0x00031050


	//   ....[8]....
        /*02a4*/ 	.word	0x00033560


	//   ....[9]....
        /*02a8*/ 	.word	0x000335f0


	//----- nvinfo : EIATTR_COOP_GROUP_MASK_REGIDS
	.align		4
.L_1463:
        /*02ac*/ 	.byte	0x04, 0x29
        /*02ae*/ 	.short	(.L_1465 - .L_1464)


	//   ....[0]....
.L_1464:
        /*02b0*/ 	.word	0xffffffff


	//   ....[1]....
        /*02b4*/ 	.word	0xffffffff


	//   ....[2]....
        /*02b8*/ 	.word	0xffffffff


	//   ....[3]....
        /*02bc*/ 	.word	0xffffffff


	//   ....[4]....
        /*02c0*/ 	.word	0xffffffff


	//   ....[5]....
        /*02c4*/ 	.word	0xffffffff


	//   ....[6]....
        /*02c8*/ 	.word	0xffffffff


	//   ....[7]....
        /*02cc*/ 	.word	0xffffffff


	//   ....[8]....
        /*02d0*/ 	.word	0xffffffff


	//   ....[9]....
        /*02d4*/ 	.word	0xffffffff


	//   ....[10]....
        /*02d8*/ 	.word	0xffffffff


	//   ....[11]....
        /*02dc*/ 	.word	0xffffffff


	//   ....[12]....
        /*02e0*/ 	.word	0xffffffff


	//   ....[13]....
        /*02e4*/ 	.word	0xffffffff


	//   ....[14]....
        /*02e8*/ 	.word	0xffffffff


	//   ....[15]....
        /*02ec*/ 	.word	0xffffffff


	//   ....[16]....
        /*02f0*/ 	.word	0xffffffff


	//   ....[17]....
        /*02f4*/ 	.word	0xffffffff


	//   ....[18]....
        /*02f8*/ 	.word	0xffffffff


	//   ....[19]....
        /*02fc*/ 	.word	0xffffffff


	//   ....[20]....
        /*0300*/ 	.word	0xffffffff


	//   ....[21]....
        /*0304*/ 	.word	0xffffffff


	//   ....[22]....
        /*0308*/ 	.word	0xffffffff


	//   ....[23]....
        /*030c*/ 	.word	0xffffffff


	//   ....[24]....
        /*0310*/ 	.word	0xffffffff


	//   ....[25]....
        /*0314*/ 	.word	0xffffffff


	//   ....[26]....
        /*0318*/ 	.word	0xffffffff


	//   ....[27]....
        /*031c*/ 	.word	0xffffffff


	//   ....[28]....
        /*0320*/ 	.word	0xffffffff


	//   ....[29]....
        /*0324*/ 	.word	0xffffffff


	//   ....[30]....
        /*0328*/ 	.word	0xffffffff


	//   ....[31]....
        /*032c*/ 	.word	0xffffffff


	//   ....[32]....
        /*0330*/ 	.word	0xffffffff


	//   ....[33]....
        /*0334*/ 	.word	0xffffffff


	//   ....[34]....
        /*0338*/ 	.word	0xffffffff


	//   ....[35]....
        /*033c*/ 	.word	0xffffffff


	//   ....[36]....
        /*0340*/ 	.word	0xffffffff


	//   ....[37]....
        /*0344*/ 	.word	0xffffffff


	//   ....[38]....
        /*0348*/ 	.word	0xffffffff


	//   ....[39]....
        /*034c*/ 	.word	0xffffffff


	//   ....[40]....
        /*0350*/ 	.word	0xffffffff


	//   ....[41]....
        /*0354*/ 	.word	0xffffffff


	//   ....[42]....
        /*0358*/ 	.word	0xffffffff


	//   ....[43]....
        /*035c*/ 	.word	0xffffffff


	//   ....[44]....
        /*0360*/ 	.word	0xffffffff


	//   ....[45]....
        /*0364*/ 	.word	0xffffffff


	//   ....[46]....
        /*0368*/ 	.word	0xffffffff


	//   ....[47]....
        /*036c*/ 	.word	0xffffffff


	//   ....[48]....
        /*0370*/ 	.word	0xffffffff


	//   ....[49]....
        /*0374*/ 	.word	0xffffffff


	//   ....[50]....
        /*0378*/ 	.word	0xffffffff


	//   ....[51]....
        /*037c*/ 	.word	0xffffffff


	//   ....[52]....
        /*0380*/ 	.word	0xffffffff


	//   ....[53]....
        /*0384*/ 	.word	0xffffffff


	//   ....[54]....
        /*0388*/ 	.word	0xffffffff


	//   ....[55]....
        /*038c*/ 	.word	0xffffffff


	//   ....[56]....
        /*0390*/ 	.word	0xffffffff


	//   ....[57]....
        /*0394*/ 	.word	0xffffffff


	//   ....[58]....
        /*0398*/ 	.word	0x0500000f


	//   ....[59]....
        /*039c*/ 	.word	0x0500000f


	//   ....[60]....
        /*03a0*/ 	.word	0x0500000f


	//   ....[61]....
        /*03a4*/ 	.word	0x0500000f


	//   ....[62]....
        /*03a8*/ 	.word	0x0500000f


	//   ....[63]....
        /*03ac*/ 	.word	0x0500000f


	//   ....[64]....
        /*03b0*/ 	.word	0x0500000f


	//   ....[65]....
        /*03b4*/ 	.word	0x0500000f


	//   ....[66]....
        /*03b8*/ 	.word	0x0500000f


	//   ....[67]....
        /*03bc*/ 	.word	0x0500000f


	//   ....[68]....
        /*03c0*/ 	.word	0x0500000f


	//   ....[69]....
        /*03c4*/ 	.word	0x0500000f


	//   ....[70]....
        /*03c8*/ 	.word	0x0500000f


	//   ....[71]....
        /*03cc*/ 	.word	0x0500000f


	//   ....[72]....
        /*03d0*/ 	.word	0x0500000f


	//   ....[73]....
        /*03d4*/ 	.word	0x0500000f


	//   ....[74]....
        /*03d8*/ 	.word	0x0500000f


	//   ....[75]....
        /*03dc*/ 	.word	0x0500000f


	//   ....[76]....
        /*03e0*/ 	.word	0x0500000f


	//   ....[77]....
        /*03e4*/ 	.word	0x0500000f


	//   ....[78]....
        /*03e8*/ 	.word	0x0500000f


	//   ....[79]....
        /*03ec*/ 	.word	0x0500000f


	//   ....[80]....
        /*03f0*/ 	.word	0x0500000f


	//   ....[81]....
        /*03f4*/ 	.word	0x0500000f


	//   ....[82]....
        /*03f8*/ 	.word	0x0500000f


	//   ....[83]....
        /*03fc*/ 	.word	0x0500000f


	//   ....[84]....
        /*0400*/ 	.word	0x0500000f


	//   ....[85]....
        /*0404*/ 	.word	0x0500000f


	//   ....[86]....
        /*0408*/ 	.word	0x0500000f


	//   ....[87]....
        /*040c*/ 	.word	0x0500000f


	//   ....[88]....
        /*0410*/ 	.word	0x0500000f


	//   ....[89]....
        /*0414*/ 	.word	0x0500000f


	//   ....[90]....
        /*0418*/ 	.word	0x0500000f


	//   ....[91]....
        /*041c*/ 	.word	0x0500000f


	//   ....[92]....
        /*0420*/ 	.word	0x0500000f


	//   ....[93]....
        /*0424*/ 	.word	0x0500000f


	//   ....[94]....
        /*0428*/ 	.word	0x0500000f


	//   ....[95]....
        /*042c*/ 	.word	0xffffffff


	//   ....[96]....
        /*0430*/ 	.word	0xffffffff


	//   ....[97]....
        /*0434*/ 	.word	0xffffffff


	//   ....[98]....
        /*0438*/ 	.word	0xffffffff


	//----- nvinfo : EIATTR_COOP_GROUP_INSTR_OFFSETS
	.align		4
.L_1465:
        /*043c*/ 	.byte	0x04, 0x28
        /*043e*/ 	.short	(.L_1467 - .L_1466)


	//   ....[0]....
.L_1466:
        /*0440*/ 	.word	0x000000c0


	//   ....[1]....
        /*0444*/ 	.word	0x00000250


	//   ....[2]....
        /*0448*/ 	.word	0x000002a0


	//   ....[3]....
        /*044c*/ 	.word	0x000004f0


	//   ....[4]....
        /*0450*/ 	.word	0x00000650


	//   ....[5]....
        /*0454*/ 	.word	0x00000770


	//   ....[6]....
        /*0458*/ 	.word	0x000008d0


	//   ....[7]....
        /*045c*/ 	.word	0x00006470


	//   ....[8]....
        /*0460*/ 	.word	0x0000ce60


	//   ....[9]....
        /*0464*/ 	.word	0x0000cf00


	//   ....[10]....
        /*0468*/ 	.word	0x0000d0e0


	//   ....[11]....
        /*046c*/ 	.word	0x0000d100


	//   ....[12]....
        /*0470*/ 	.word	0x000173c0


	//   ....[13]....
        /*0474*/ 	.word	0x00017470


	//   ....[14]....
        /*0478*/ 	.word	0x00017830


	//   ....[15]....
        /*047c*/ 	.word	0x000179a0


	//   ....[16]....
        /*0480*/ 	.word	0x00021fa0


	//   ....[17]....
        /*0484*/ 	.word	0x00022040


	//   ....[18]....
        /*0488*/ 	.word	0x00022210


	//   ....[19]....
        /*048c*/ 	.word	0x00022230


	//   ....[20]....
        /*0490*/ 	.word	0x0002a860


	//   ....[21]....
        /*0494*/ 	.word	0x0002a880


	//   ....[22]....
        /*0498*/ 	.word	0x0002a8e0


	//   ....[23]....
        /*049c*/ 	.word	0x0002a920


	//   ....[24]....
        /*04a0*/ 	.word	0x0002e370


	//   ....[25]....
        /*04a4*/ 	.word	0x0002e500


	//   ....[26]....
        /*04a8*/ 	.word	0x0002e530


	//   ....[27]....
        /*04ac*/ 	.word	0x0002e560


	//   ....[28]....
        /*04b0*/ 	.word	0x0002e5a0


	//   ....[29]....
        /*04b4*/ 	.word	0x0002e5f0


	//   ....[30]....
        /*04b8*/ 	.word	0x0002e650


	//   ....[31]....
        /*04bc*/ 	.word	0x0002e830


	//   ....[32]....
        /*04c0*/ 	.word	0x0002e890


	//   ....[33]....
        /*04c4*/ 	.word	0x0002e8d0


	//   ....[34]....
        /*04c8*/ 	.word	0x0002e910


	//   ....[35]....
        /*04cc*/ 	.word	0x0002e940


	//   ....[36]....
        /*04d0*/ 	.word	0x0002e970


	//   ....[37]....
        /*04d4*/ 	.word	0x0002ea00


	//   ....[38]....
        /*04d8*/ 	.word	0x0002ea60


	//   ....[39]....
        /*04dc*/ 	.word	0x0002eaf0


	//   ....[40]....
        /*04e0*/ 	.word	0x00033680


	//   ....[41]....
        /*04e4*/ 	.word	0x00033690


	//   ....[42]....
        /*04e8*/ 	.word	0x000337a0


	//   ....[43]....
        /*04ec*/ 	.word	0x00033800


	//   ....[44]....
        /*04f0*/ 	.word	0x00033840


	//   ....[45]....
        /*04f4*/ 	.word	0x00033880


	//   ....[46]....
        /*04f8*/ 	.word	0x000338b0


	//   ....[47]....
        /*04fc*/ 	.word	0x000338e0


	//   ....[48]....
        /*0500*/ 	.word	0x00033a70


	//   ....[49]....
        /*0504*/ 	.word	0x00033ad0


	//   ....[50]....
        /*0508*/ 	.word	0x00033b10


	//   ....[51]....
        /*050c*/ 	.word	0x00033b50


	//   ....[52]....
        /*0510*/ 	.word	0x00033b80


	//   ....[53]....
        /*0514*/ 	.word	0x00033bb0


	//   ....[54]....
        /*0518*/ 	.word	0x00033c70


	//   ....[55]....
        /*051c*/ 	.word	0x00033c90


	//   ....[56]....
        /*0520*/ 	.word	0x00033d00


	//   ....[57]....
        /*0524*/ 	.word	0x00034370


	//   ....[58]....
        /*0528*/ 	.word	0x000347b0


	//   ....[59]....
        /*052c*/ 	.word	0x00034850


	//   ....[60]....
        /*0530*/ 	.word	0x000348f0


	//   ....[61]....
        /*0534*/ 	.word	0x00034990


	//   ....[62]....
        /*0538*/ 	.word	0x00034a30


	//   ....[63]....
        /*053c*/ 	.word	0x00034ad0


	//   ....[64]....
        /*0540*/ 	.word	0x00034b70


	//   ....[65]....
        /*0544*/ 	.word	0x00034c10


	//   ....[66]....
        /*0548*/ 	.word	0x00034cb0


	//   ....[67]....
        /*054c*/ 	.word	0x00034da0


	//   ....[68]....
        /*0550*/ 	.word	0x00034e40


	//   ....[69]....
        /*0554*/ 	.word	0x00034ee0


	//   ....[70]....
        /*0558*/ 	.word	0x00034f80


	//   ....[71]....
        /*055c*/ 	.word	0x00035020


	//   ....[72]....
        /*0560*/ 	.word	0x000350c0


	//   ....[73]....
        /*0564*/ 	.word	0x00035160


	//   ....[74]....
        /*0568*/ 	.word	0x00035200


	//   ....[75]....
        /*056c*/ 	.word	0x00035500


	//   ....[76]....
        /*0570*/ 	.word	0x000357e0


	//   ....[77]....
        /*0574*/ 	.word	0x00035c00


	//   ....[78]....
        /*0578*/ 	.word	0x00035c90


	//   ....[79]....
        /*057c*/ 	.word	0x00035d30


	//   ....[80]....
        /*0580*/ 	.word	0x00035de0


	//   ....[81]....
        /*0584*/ 	.word	0x00035e60


	//   ....[82]....
        /*0588*/ 	.word	0x00035ee0


	//   ....[83]....
        /*058c*/ 	.word	0x00035f60


	//   ....[84]....
        /*0590*/ 	.word	0x00035fe0


	//   ....[85]....
        /*0594*/ 	.word	0x00036070


	//   ....[86]....
        /*0598*/ 	.word	0x00036120


	//   ....[87]....
        /*059c*/ 	.word	0x000361a0


	//   ....[88]....
        /*05a0*/ 	.word	0x00036220


	//   ....[89]....
        /*05a4*/ 	.word	0x000362a0


	//   ....[90]....
        /*05a8*/ 	.word	0x00036320


	//   ....[91]....
        /*05ac*/ 	.word	0x00036390


	//   ....[92]....
        /*05b0*/ 	.word	0x00036430


	//   ....[93]....
        /*05b4*/ 	.word	0x000364c0


	//   ....[94]....
        /*05b8*/ 	.word	0x000365f0


	//   ....[95]....
        /*05bc*/ 	.word	0x00039980


	//   ....[96]....
        /*05c0*/ 	.word	0x000399b0


	//   ....[97]....
        /*05c4*/ 	.word	0x000399d0


	//   ....[98]....
        /*05c8*/ 	.word	0x000399e0


	//----- nvinfo : EIATTR_REG_RECONFIG
	.align		4
.L_1467:
        /*05cc*/ 	.byte	0x01, 0x54
	.zero		2


	//----- nvinfo : EIATTR_SYSCALL_OFFSETS
	.align		4
        /*05d0*/ 	.byte	0x04, 0x46
        /*05d2*/ 	.short	(.L_1469 - .L_1468)


	//   ....[0]....
.L_1468:
        /*05d4*/ 	.word	0x00001b70


	//   ....[1]....
        /*05d8*/ 	.word	0x00001cc0


	//   ....[2]....
        /*05dc*/ 	.word	0x00006890


	//   ....[3]....
        /*05e0*/ 	.word	0x00006fe0


	//   ....[4]....
        /*05e4*/ 	.word	0x00030c70


	//   ....[5]....
        /*05e8*/ 	.word	0x00030db0


	//   ....[6]....
        /*05ec*/ 	.word	0x00030eb0


	//----- nvinfo : EIATTR_MBARRIER_INSTR_OFFSETS
	.align		4
.L_1469:
        /*05f0*/ 	.byte	0x04, 0x39
        /*05f2*/ 	.short	(.L_1471 - .L_1470)


	//   ....[0]....
.L_1470:
        /*05f4*/ 	.word	0x00000390
        /*05f8*/ 	.word	0x000000ff
        /*05fc*/ 	.word	0x00032400
        /*0600*/ 	.short	0x0100
        /*0602*/ 	.byte	0x08
	.zero		1


	//   ....[1]....
        /*0604*/ 	.word	0x000003a0
        /*0608*/ 	.word	0x000000ff
        /*060c*/ 	.word	0x00032410
        /*0610*/ 	.short	0x0100
        /*0612*/ 	.byte	0x08
	.zero		1


	//   ....[2]....
        /*0614*/ 	.word	0x000003b0
        /*0618*/ 	.word	0x000000ff
        /*061c*/ 	.word	0x00032420
        /*0620*/ 	.short	0x0100
        /*0622*/ 	.byte	0x08
	.zero		1


	//   ....[3]....
        /*0624*/ 	.word	0x000004a0
        /*0628*/ 	.word	0x000000ff
        /*062c*/ 	.word	0x00032430
        /*0630*/ 	.short	0x0100
        /*0632*/ 	.byte	0x08
	.zero		1


	//   ....[4]....
        /*0634*/ 	.word	0x000004b0
        /*0638*/ 	.word	0x000000ff
        /*063c*/ 	.word	0x00032440
        /*0640*/ 	.short	0x0100
        /*0642*/ 	.byte	0x08
	.zero		1


	//   ....[5]....
        /*0644*/ 	.word	0x000004c0
        /*0648*/ 	.word	0x000000ff
        /*064c*/ 	.word	0x00032438
        /*0650*/ 	.short	0x0100
        /*0652*/ 	.byte	0x08
	.zero		1


	//   ....[6]....
        /*0654*/ 	.word	0x000004d0
        /*0658*/ 	.word	0x000000ff
        /*065c*/ 	.word	0x00032448
        /*0660*/ 	.short	0x0100
        /*0662*/ 	.byte	0x08
	.zero		1


	//   ....[7]....
        /*0664*/ 	.word	0x00000600
        /*0668*/ 	.word	0x000000ff
        /*066c*/ 	.word	0x00032450
        /*0670*/ 	.short	0x0100
        /*0672*/ 	.byte	0x08
	.zero		1


	//   ....[8]....
        /*0674*/ 	.word	0x00000610
        /*0678*/ 	.word	0x000000ff
        /*067c*/ 	.word	0x00032460
        /*0680*/ 	.short	0x0100
        /*0682*/ 	.byte	0x08
	.zero		1


	//   ....[9]....
        /*0684*/ 	.word	0x00000620
        /*0688*/ 	.word	0x000000ff
        /*068c*/ 	.word	0x00032458
        /*0690*/ 	.short	0x0100
        /*0692*/ 	.byte	0x08
	.zero		1


	//   ....[10]....
        /*0694*/ 	.word	0x00000630
        /*0698*/ 	.word	0x000000ff
        /*069c*/ 	.word	0x00032468
        /*06a0*/ 	.short	0x0100
        /*06a2*/ 	.byte	0x08
	.zero		1


	//   ....[11]....
        /*06a4*/ 	.word	0x00000720
        /*06a8*/ 	.word	0x000000ff
        /*06ac*/ 	.word	0x00032470
        /*06b0*/ 	.short	0x0100
        /*06b2*/ 	.byte	0x06
	.zero		1


	//   ....[12]....
        /*06b4*/ 	.word	0x00000730
        /*06b8*/ 	.word	0x000000ff
        /*06bc*/ 	.word	0x00032480
        /*06c0*/ 	.short	0x0100
        /*06c2*/ 	.byte	0x06
	.zero		1


	//   ....[13]....
        /*06c4*/ 	.word	0x00000740
        /*06c8*/ 	.word	0x000000ff
        /*06cc*/ 	.word	0x00032478
        /*06d0*/ 	.short	0x0100
        /*06d2*/ 	.byte	0x06
	.zero		1


	//   ....[14]....
        /*06d4*/ 	.word	0x00000750
        /*06d8*/ 	.word	0x000000ff
        /*06dc*/ 	.word	0x00032488
        /*06e0*/ 	.short	0x0100
        /*06e2*/ 	.byte	0x06
	.zero		1


	//   ....[15]....
        /*06e4*/ 	.word	0x00000880
        /*06e8*/ 	.word	0x000000ff
        /*06ec*/ 	.word	0x00032490
        /*06f0*/ 	.short	0x0100
        /*06f2*/ 	.byte	0x08
	.zero		1


	//   ....[16]....
        /*06f4*/ 	.word	0x00000890
        /*06f8*/ 	.word	0x000000ff
        /*06fc*/ 	.word	0x000324a0
        /*0700*/ 	.short	0x0100
        /*0702*/ 	.byte	0x08
	.zero		1


	//   ....[17]....
        /*0704*/ 	.word	0x000008a0
        /*0708*/ 	.word	0x000000ff
        /*070c*/ 	.word	0x00032498
        /*0710*/ 	.short	0x0100
        /*0712*/ 	.byte	0x08
	.zero		1


	//   ....[18]....
        /*0714*/ 	.word	0x000008b0
        /*0718*/ 	.word	0x000000ff
        /*071c*/ 	.word	0x000324a8
        /*0720*/ 	.short	0x0100
        /*0722*/ 	.byte	0x08
	.zero		1


	//   ....[19]....
        /*0724*/ 	.word	0x000009e0
        /*0728*/ 	.word	0x000000ff
        /*072c*/ 	.word	0x000324b0
        /*0730*/ 	.short	0x0100
        /*0732*/ 	.byte	0x08
	.zero		1


	//   ....[20]....
        /*0734*/ 	.word	0x000009f0
        /*0738*/ 	.word	0x000000ff
        /*073c*/ 	.word	0x000324c0
        /*0740*/ 	.short	0x0100
        /*0742*/ 	.byte	0x08
	.zero		1


	//   ....[21]....
        /*0744*/ 	.word	0x00000a00
        /*0748*/ 	.word	0x000000ff
        /*074c*/ 	.word	0x000324b8
        /*0750*/ 	.short	0x0100
        /*0752*/ 	.byte	0x08
	.zero		1


	//   ....[22]....
        /*0754*/ 	.word	0x00000a10
        /*0758*/ 	.word	0x000000ff
        /*075c*/ 	.word	0x000324c8
        /*0760*/ 	.short	0x0100
        /*0762*/ 	.byte	0x08
	.zero		1


	//   ....[23]....
        /*0764*/ 	.word	0x00002f30
        /*0768*/ 	.word	0x00000056
        /*076c*/ 	.word	0x00032490
        /*0770*/ 	.short	0x010a
        /*0772*/ 	.byte	0x3f
	.zero		1


	//   ....[24]....
        /*0774*/ 	.word	0x000040a0
        /*0778*/ 	.word	0x00000056
        /*077c*/ 	.word	0x00032490
        /*0780*/ 	.short	0x010a
        /*0782*/ 	.byte	0x3f
	.zero		1


	//   ....[25]....
        /*0784*/ 	.word	0x00005060
        /*0788*/ 	.word	0x00000056
        /*078c*/ 	.word	0x00032490
        /*0790*/ 	.short	0x010a
        /*0792*/ 	.byte	0x3f
	.zero		1


	//   ....[26]....
        /*0794*/ 	.word	0x00005270
        /*0798*/ 	.word	0x00000004
        /*079c*/ 	.word	0x00000000
        /*07a0*/ 	.short	0x0101
        /*07a2*/ 	.byte	0x3f
	.zero		1


	//   ....[27]....
        /*07a4*/ 	.word	0x000052b0
        /*07a8*/ 	.word	0x00000056
        /*07ac*/ 	.word	0x000324b0
        /*07b0*/ 	.short	0x010a
        /*07b2*/ 	.byte	0x3f
	.zero		1


	//   ....[28]....
        /*07b4*/ 	.word	0x00005900
        /*07b8*/ 	.word	0x00000056
        /*07bc*/ 	.word	0x00000000
        /*07c0*/ 	.short	0x0101
        /*07c2*/ 	.byte	0x3f
	.zero		1


	//   ....[29]....
        /*07c4*/ 	.word	0x00006be0
        /*07c8*/ 	.word	0x00000091
        /*07cc*/ 	.word	0x00032400
        /*07d0*/ 	.short	0x010a
        /*07d2*/ 	.byte	0x3f
	.zero		1


	//   ....[30]....
        /*07d4*/ 	.word	0x00006c30
        /*07d8*/ 	.word	0x00000091
        /*07dc*/ 	.word	0x00032400
        /*07e0*/ 	.short	0x010a
        /*07e2*/ 	.byte	0x3f
	.zero		1


	//   ....[31]....
        /*07e4*/ 	.word	0x00007820
        /*07e8*/ 	.word	0x00000091
        /*07ec*/ 	.word	0x00032400
        /*07f0*/ 	.short	0x010a
        /*07f2*/ 	.byte	0x3f
	.zero		1


	//   ....[32]....
        /*07f4*/ 	.word	0x00008c00
        /*07f8*/ 	.word	0x00000091
        /*07fc*/ 	.word	0x00032400
        /*0800*/ 	.short	0x010a
        /*0802*/ 	.byte	0x3f
	.zero		1


	//   ....[33]....
        /*0804*/ 	.word	0x0000a1c0
        /*0808*/ 	.word	0x00000005
        /*080c*/ 	.word	0x00000000
        /*0810*/ 	.short	0x010a
        /*0812*/ 	.byte	0x3f
	.zero		1


	//   ....[34]....
        /*0814*/ 	.word	0x0000a2c0
        /*0818*/ 	.word	0x00000002
        /*081c*/ 	.word	0x00000000
        /*0820*/ 	.short	0x010a
        /*0822*/ 	.byte	0x3f
	.zero		1


	//   ....[35]....
        /*0824*/ 	.word	0x0000a6f0
        /*0828*/ 	.word	0x00000005
        /*082c*/ 	.word	0x00000000
        /*0830*/ 	.short	0x010a
        /*0832*/ 	.byte	0x3f
	.zero		1


	//   ....[36]....
        /*0834*/ 	.word	0x0000a7a0
        /*0838*/ 	.word	0x00000004
        /*083c*/ 	.word	0x00000000
        /*0840*/ 	.short	0x010a
        /*0842*/ 	.byte	0x3f
	.zero		1


	//   ....[37]....
        /*0844*/ 	.word	0x0000b4b0
        /*0848*/ 	.word	0x00000004
        /*084c*/ 	.word	0x00000000
        /*0850*/ 	.short	0x0101
        /*0852*/ 	.byte	0x3f
	.zero		1


	//   ....[38]....
        /*0854*/ 	.word	0x000150b0
        /*0858*/ 	.word	0x00000002
        /*085c*/ 	.word	0x00000000
        /*0860*/ 	.short	0x0101
        /*0862*/ 	.byte	0x3f
	.zero		1


	//   ....[39]....
        /*0864*/ 	.word	0x00015500
        /*0868*/ 	.word	0x00000007
        /*086c*/ 	.word	0x00000000
        /*0870*/ 	.short	0x010a
        /*0872*/ 	.byte	0x3f
	.zero		1


	//   ....[40]....
        /*0874*/ 	.word	0x00015600
        /*0878*/ 	.word	0x00000000
        /*087c*/ 	.word	0x00000000
        /*0880*/ 	.short	0x010a
        /*0882*/ 	.byte	0x3f
	.zero		1


	//   ....[41]....
        /*0884*/ 	.word	0x00015a30
        /*0888*/ 	.word	0x00000007
        /*088c*/ 	.word	0x00000000
        /*0890*/ 	.short	0x010a
        /*0892*/ 	.byte	0x3f
	.zero		1


	//   ....[42]....
        /*0894*/ 	.word	0x00015ae0
        /*0898*/ 	.word	0x00000006
        /*089c*/ 	.word	0x00000000
        /*08a0*/ 	.short	0x010a
        /*08a2*/ 	.byte	0x3f
	.zero		1


	//   ....[43]....
        /*08a4*/ 	.word	0x000167f0
        /*08a8*/ 	.word	0x00000006
        /*08ac*/ 	.word	0x00000000
        /*08b0*/ 	.short	0x0101
        /*08b2*/ 	.byte	0x3f
	.zero		1


	//   ....[44]....
        /*08b4*/ 	.word	0x0001f110
        /*08b8*/ 	.word	0x00000000
        /*08bc*/ 	.word	0x00000000
        /*08c0*/ 	.short	0x0101
        /*08c2*/ 	.byte	0x3f
	.zero		1


	//   ....[45]....
        /*08c4*/ 	.word	0x0001f320
        /*08c8*/ 	.word	0x00000005
        /*08cc*/ 	.word	0x00000000
        /*08d0*/ 	.short	0x010a
        /*08d2*/ 	.byte	0x3f
	.zero		1


	//   ....[46]....
        /*08d4*/ 	.word	0x0001f420
        /*08d8*/ 	.word	0x00000006
        /*08dc*/ 	.word	0x00000000
        /*08e0*/ 	.short	0x010a
        /*08e2*/ 	.byte	0x3f
	.zero		1


	//   ....[47]....
        /*08e4*/ 	.word	0x0001f850
        /*08e8*/ 	.word	0x00000005
        /*08ec*/ 	.word	0x00000000
        /*08f0*/ 	.short	0x010a
        /*08f2*/ 	.byte	0x3f
	.zero		1


	//   ....[48]....
        /*08f4*/ 	.word	0x0001f900
        /*08f8*/ 	.word	0x00000006
        /*08fc*/ 	.word	0x00000000
        /*0900*/ 	.short	0x010a
        /*0902*/ 	.byte	0x3f
	.zero		1


	//   ....[49]....
        /*0904*/ 	.word	0x00020600
        /*0908*/ 	.word	0x00000005
        /*090c*/ 	.word	0x00000000
        /*0910*/ 	.short	0x0101
        /*0912*/ 	.byte	0x3f
	.zero		1


	//   ....[50]....
        /*0914*/ 	.word	0x0002a3f0
        /*0918*/ 	.word	0x00000004
        /*091c*/ 	.word	0x00000000
        /*0920*/ 	.short	0x0101
        /*0922*/ 	.byte	0x3f
	.zero		1


	//   ....[51]....
        /*0924*/ 	.word	0x0002d0a0
        /*0928*/ 	.word	0x00000000
        /*092c*/ 	.word	0x00000000
        /*0930*/ 	.short	0x0101
        /*0932*/ 	.byte	0x3f
	.zero		1


	//   ....[52]....
        /*0934*/ 	.word	0x0002fab0
        /*0938*/ 	.word	0x00000007
        /*093c*/ 	.word	0x00032420
        /*0940*/ 	.short	0x010a
        /*0942*/ 	.byte	0x3f
	.zero		1


	//   ....[53]....
        /*0944*/ 	.word	0x0002fb30
        /*0948*/ 	.word	0x00000008
        /*094c*/ 	.word	0x000324a0
        /*0950*/ 	.short	0x010a
        /*0952*/ 	.byte	0x3f
	.zero		1


	//   ....[54]....
        /*0954*/ 	.word	0x0002fd10
        /*0958*/ 	.word	0x00000008
        /*095c*/ 	.word	0x000324c0
        /*0960*/ 	.short	0x010a
        /*0962*/ 	.byte	0x3f
	.zero		1


	//   ....[55]....
        /*0964*/ 	.word	0x00030120
        /*0968*/ 	.word	0x00000009
        /*096c*/ 	.word	0x000324a0
        /*0970*/ 	.short	0x010a
        /*0972*/ 	.byte	0x3f
	.zero		1


	//   ....[56]....
        /*0974*/ 	.word	0x000302e0
        /*0978*/ 	.word	0x00000009
        /*097c*/ 	.word	0x000324c0
        /*0980*/ 	.short	0x010a
        /*0982*/ 	.byte	0x3f
	.zero		1


	//   ....[57]....
        /*0984*/ 	.word	0x000313c0
        /*0988*/ 	.word	0x00000005
        /*098c*/ 	.word	0x00032440
        /*0990*/ 	.short	0x010a
        /*0992*/ 	.byte	0x3f
	.zero		1


	//   ....[58]....
        /*0994*/ 	.word	0x000319d0
        /*0998*/ 	.word	0x00000005
        /*099c*/ 	.word	0x00032420
        /*09a0*/ 	.short	0x010a
        /*09a2*/ 	.byte	0x3f
	.zero		1


	//   ....[59]....
        /*09a4*/ 	.word	0x00031aa0
        /*09a8*/ 	.word	0x00000002
        /*09ac*/ 	.word	0x00032460
        /*09b0*/ 	.short	0x010a
        /*09b2*/ 	.byte	0x3f
	.zero		1


	//   ....[60]....
        /*09b4*/ 	.word	0x000320f0
        /*09b8*/ 	.word	0x00000002
        /*09bc*/ 	.word	0x00032440
        /*09c0*/ 	.short	0x010a
        /*09c2*/ 	.byte	0x3f
	.zero		1


	//   ....[61]....
        /*09c4*/ 	.word	0x00032300
        /*09c8*/ 	.word	0x00000002
        /*09cc*/ 	.word	0x00032460
        /*09d0*/ 	.short	0x010a
        /*09d2*/ 	.byte	0x3f
	.zero		1


	//   ....[62]....
        /*09d4*/ 	.word	0x00032880
        /*09d8*/ 	.word	0x00000002
        /*09dc*/ 	.word	0x00032440
        /*09e0*/ 	.short	0x010a
        /*09e2*/ 	.byte	0x3f
	.zero		1


	//   ....[63]....
        /*09e4*/ 	.word	0x00032a80
        /*09e8*/ 	.word	0x00000002
        /*09ec*/ 	.word	0x00032460
        /*09f0*/ 	.short	0x010a
        /*09f2*/ 	.byte	0x3f
	.zero		1


	//   ....[64]....
        /*09f4*/ 	.word	0x00032f70
        /*09f8*/ 	.word	0x00000002
        /*09fc*/ 	.word	0x00032440
        /*0a00*/ 	.short	0x010a
        /*0a02*/ 	.byte	0x3f
	.zero		1


	//   ....[65]....
        /*0a04*/ 	.word	0x00033180
        /*0a08*/ 	.word	0x00000002
        /*0a0c*/ 	.word	0x00032460
        /*0a10*/ 	.short	0x010a
        /*0a12*/ 	.byte	0x3f
	.zero		1


	//   ....[66]....
        /*0a14*/ 	.word	0x00034300
        /*0a18*/ 	.word	0x00000000
        /*0a1c*/ 	.word	0x00032420
        /*0a20*/ 	.short	0x010a
        /*0a22*/ 	.byte	0x3f
	.zero		1


	//   ....[67]....
        /*0a24*/ 	.word	0x000344a0
        /*0a28*/ 	.word	0x00000006
        /*0a2c*/ 	.word	0x00000000
        /*0a30*/ 	.short	0x010a
        /*0a32*/ 	.byte	0x3f
	.zero		1


	//   ....[68]....
        /*0a34*/ 	.word	0x00034510
        /*0a38*/ 	.word	0x00000007
        /*0a3c*/ 	.word	0x00000000
        /*0a40*/ 	.short	0x010a
        /*0a42*/ 	.byte	0x3f
	.zero		1


	//   ....[69]....
        /*0a44*/ 	.word	0x00034580
        /*0a48*/ 	.word	0x00000004
        /*0a4c*/ 	.word	0x00000000
        /*0a50*/ 	.short	0x010a
        /*0a52*/ 	.byte	0x3f
	.zero		1


	//   ....[70]....
        /*0a54*/ 	.word	0x000345b0
        /*0a58*/ 	.word	0x00000003
        /*0a5c*/ 	.word	0x00000000
        /*0a60*/ 	.short	0x010a
        /*0a62*/ 	.byte	0x3f
	.zero		1


	//   ....[71]....
        /*0a64*/ 	.word	0x00034610
        /*0a68*/ 	.word	0x00000056
        /*0a6c*/ 	.word	0x00032490
        /*0a70*/ 	.short	0x010a
        /*0a72*/ 	.byte	0x3f
	.zero		1


	//   ....[72]....
        /*0a74*/ 	.word	0x00034660
        /*0a78*/ 	.word	0x00000056
        /*0a7c*/ 	.word	0x00032490
        /*0a80*/ 	.short	0x010a
        /*0a82*/ 	.byte	0x3f
	.zero		1


	//   ....[73]....
        /*0a84*/ 	.word	0x000346b0
        /*0a88*/ 	.word	0x00000056
        /*0a8c*/ 	.word	0x00032490
        /*0a90*/ 	.short	0x010a
        /*0a92*/ 	.byte	0x3f
	.zero		1


	//   ....[74]....
        /*0a94*/ 	.word	0x00034700
        /*0a98*/ 	.word	0x00000056
        /*0a9c*/ 	.word	0x000324b0
        /*0aa0*/ 	.short	0x010a
        /*0aa2*/ 	.byte	0x3f
	.zero		1


	//   ....[75]....
        /*0aa4*/ 	.word	0x00034cf0
        /*0aa8*/ 	.word	0x00000091
        /*0aac*/ 	.word	0x00032400
        /*0ab0*/ 	.short	0x010a
        /*0ab2*/ 	.byte	0x3f
	.zero		1


	//   ....[76]....
        /*0ab4*/ 	.word	0x00035240
        /*0ab8*/ 	.word	0x00000091
        /*0abc*/ 	.word	0x00032400
        /*0ac0*/ 	.short	0x010a
        /*0ac2*/ 	.byte	0x3f
	.zero		1


	//   ....[77]....
        /*0ac4*/ 	.word	0x00035290
        /*0ac8*/ 	.word	0x00000002
        /*0acc*/ 	.word	0x00000000
        /*0ad0*/ 	.short	0x010a
        /*0ad2*/ 	.byte	0x3f
	.zero		1


	//   ....[78]....
        /*0ad4*/ 	.word	0x000352e0
        /*0ad8*/ 	.word	0x00000004
        /*0adc*/ 	.word	0x00000000
        /*0ae0*/ 	.short	0x010a
        /*0ae2*/ 	.byte	0x3f
	.zero		1


	//   ....[79]....
        /*0ae4*/ 	.word	0x00035330
        /*0ae8*/ 	.word	0x00000000
        /*0aec*/ 	.word	0x00000000
        /*0af0*/ 	.short	0x010a
        /*0af2*/ 	.byte	0x3f
	.zero		1


	//   ....[80]....
        /*0af4*/ 	.word	0x00035380
        /*0af8*/ 	.word	0x00000006
        /*0afc*/ 	.word	0x00000000
        /*0b00*/ 	.short	0x010a
        /*0b02*/ 	.byte	0x3f
	.zero		1


	//   ....[81]....
        /*0b04*/ 	.word	0x000353d0
        /*0b08*/ 	.word	0x00000006
        /*0b0c*/ 	.word	0x00000000
        /*0b10*/ 	.short	0x010a
        /*0b12*/ 	.byte	0x3f
	.zero		1


	//   ....[82]....
        /*0b14*/ 	.word	0x00035420
        /*0b18*/ 	.word	0x00000006
        /*0b1c*/ 	.word	0x00000000
        /*0b20*/ 	.short	0x010a
        /*0b22*/ 	.byte	0x3f
	.zero		1


	//   ....[83]....
        /*0b24*/ 	.word	0x000355c0
        /*0b28*/ 	.word	0x00000007
        /*0b2c*/ 	.word	0x00032420
        /*0b30*/ 	.short	0x010a
        /*0b32*/ 	.byte	0x3f
	.zero		1


	//   ....[84]....
        /*0b34*/ 	.word	0x00035610
        /*0b38*/ 	.word	0x00000008
        /*0b3c*/ 	.word	0x000324a0
        /*0b40*/ 	.short	0x010a
        /*0b42*/ 	.byte	0x3f
	.zero		1


	//   ....[85]....
        /*0b44*/ 	.word	0x00035660
        /*0b48*/ 	.word	0x00000008
        /*0b4c*/ 	.word	0x000324c0
        /*0b50*/ 	.short	0x010a
        /*0b52*/ 	.byte	0x3f
	.zero		1


	//   ....[86]....
        /*0b54*/ 	.word	0x000356b0
        /*0b58*/ 	.word	0x00000009
        /*0b5c*/ 	.word	0x000324a0
        /*0b60*/ 	.short	0x010a
        /*0b62*/ 	.byte	0x3f
	.zero		1


	//   ....[87]....
        /*0b64*/ 	.word	0x00035700
        /*0b68*/ 	.word	0x00000009
        /*0b6c*/ 	.word	0x000324c0
        /*0b70*/ 	.short	0x010a
        /*0b72*/ 	.byte	0x3f
	.zero		1


	//   ....[88]....
        /*0b74*/ 	.word	0x000358a0
        /*0b78*/ 	.word	0x00000005
        /*0b7c*/ 	.word	0x00032440
        /*0b80*/ 	.short	0x010a
        /*0b82*/ 	.byte	0x3f
	.zero		1


	//   ....[89]....
        /*0b84*/ 	.word	0x00035920
        /*0b88*/ 	.word	0x00000005
        /*0b8c*/ 	.word	0x00032420
        /*0b90*/ 	.short	0x010a
        /*0b92*/ 	.byte	0x3f
	.zero		1


	//   ....[90]....
        /*0b94*/ 	.word	0x00035970
        /*0b98*/ 	.word	0x00000002
        /*0b9c*/ 	.word	0x00032460
        /*0ba0*/ 	.short	0x010a
        /*0ba2*/ 	.byte	0x3f
	.zero		1


	//   ....[91]....
        /*0ba4*/ 	.word	0x000359c0
        /*0ba8*/ 	.word	0x00000002
        /*0bac*/ 	.word	0x00032440
        /*0bb0*/ 	.short	0x010a
        /*0bb2*/ 	.byte	0x3f
	.zero		1


	//   ....[92]....
        /*0bb4*/ 	.word	0x00035a10
        /*0bb8*/ 	.word	0x00000002
        /*0bbc*/ 	.word	0x00032460
        /*0bc0*/ 	.short	0x010a
        /*0bc2*/ 	.byte	0x3f
	.zero		1


	//   ....[93]....
        /*0bc4*/ 	.word	0x00035a60
        /*0bc8*/ 	.word	0x00000002
        /*0bcc*/ 	.word	0x00032440
        /*0bd0*/ 	.short	0x010a
        /*0bd2*/ 	.byte	0x3f
	.zero		1


	//   ....[94]....
        /*0bd4*/ 	.word	0x00035ab0
        /*0bd8*/ 	.word	0x00000002
        /*0bdc*/ 	.word	0x00032460
        /*0be0*/ 	.short	0x010a
        /*0be2*/ 	.byte	0x3f
	.zero		1


	//   ....[95]....
        /*0be4*/ 	.word	0x00035b00
        /*0be8*/ 	.word	0x00000002
        /*0bec*/ 	.word	0x00032440
        /*0bf0*/ 	.short	0x010a
        /*0bf2*/ 	.byte	0x3f
	.zero		1


	//   ....[96]....
        /*0bf4*/ 	.word	0x00035b50
        /*0bf8*/ 	.word	0x00000002
        /*0bfc*/ 	.word	0x00032460
        /*0c00*/ 	.short	0x010a
        /*0c02*/ 	.byte	0x3f
	.zero		1


	//   ....[97]....
        /*0c04*/ 	.word	0x00036510
        /*0c08*/ 	.word	0x00000000
        /*0c0c*/ 	.word	0x00032420
        /*0c10*/ 	.short	0x010a
        /*0c12*/ 	.byte	0x3f
	.zero		1


	//   ....[98]....
        /*0c14*/ 	.word	0x000366b0
        /*0c18*/ 	.word	0x00000006
        /*0c1c*/ 	.word	0x00000000
        /*0c20*/ 	.short	0x010a
        /*0c22*/ 	.byte	0x3f
	.zero		1


	//   ....[99]....
        /*0c24*/ 	.word	0x00036700
        /*0c28*/ 	.word	0x00000007
        /*0c2c*/ 	.word	0x00000000
        /*0c30*/ 	.short	0x010a
        /*0c32*/ 	.byte	0x3f
	.zero		1


	//   ....[100]....
        /*0c34*/ 	.word	0x00036750
        /*0c38*/ 	.word	0x00000004
        /*0c3c*/ 	.word	0x00000000
        /*0c40*/ 	.short	0x010a
        /*0c42*/ 	.byte	0x3f
	.zero		1


	//   ....[101]....
        /*0c44*/ 	.word	0x000368d0
        /*0c48*/ 	.word	0x00000003
        /*0c4c*/ 	.word	0x00000000
        /*0c50*/ 	.short	0x010a
        /*0c52*/ 	.byte	0x3f
	.zero		1


	//   ....[102]....
        /*0c54*/ 	.word	0x000369d0
        /*0c58*/ 	.word	0x00000008
        /*0c5c*/ 	.word	0x00000000
        /*0c60*/ 	.short	0x010a
        /*0c62*/ 	.byte	0x3f
	.zero		1


	//   ....[103]....
        /*0c64*/ 	.word	0x00036df0
        /*0c68*/ 	.word	0x00000004
        /*0c6c*/ 	.word	0x00032410
        /*0c70*/ 	.short	0x010a
        /*0c72*/ 	.byte	0x3f
	.zero		1


	//   ....[104]....
        /*0c74*/ 	.word	0x00036f10
        /*0c78*/ 	.word	0x00000003
        /*0c7c*/ 	.word	0x00000000
        /*0c80*/ 	.short	0x010a
        /*0c82*/ 	.byte	0x3f
	.zero		1


	//   ....[105]....
        /*0c84*/ 	.word	0x00037010
        /*0c88*/ 	.word	0x00000008
        /*0c8c*/ 	.word	0x00000000
        /*0c90*/ 	.short	0x010a
        /*0c92*/ 	.byte	0x3f
	.zero		1


	//   ....[106]....
        /*0c94*/ 	.word	0x00037cb0
        /*0c98*/ 	.word	0x0000000a
        /*0c9c*/ 	.word	0x00000000
        /*0ca0*/ 	.short	0x0101
        /*0ca2*/ 	.byte	0x3f
	.zero		1


	//   ....[107]....
        /*0ca4*/ 	.word	0x00042150
        /*0ca8*/ 	.word	0x00000000
        /*0cac*/ 	.word	0x00000000
        /*0cb0*/ 	.short	0x0101
        /*0cb2*/ 	.byte	0x3f
	.zero		1


	//   ....[108]....
        /*0cb4*/ 	.word	0x00042180
        /*0cb8*/ 	.word	0x00000008
        /*0cbc*/ 	.word	0x00000000
        /*0cc0*/ 	.short	0x010a
        /*0cc2*/ 	.byte	0x3f
	.zero		1


	//   ....[109]....
        /*0cc4*/ 	.word	0x000421d0
        /*0cc8*/ 	.word	0x00000004
        /*0ccc*/ 	.word	0x00032410
        /*0cd0*/ 	.short	0x010a
        /*0cd2*/ 	.byte	0x3f
	.zero		1


	//   ....[110]....
        /*0cd4*/ 	.word	0x00042220
        /*0cd8*/ 	.word	0x00000008
        /*0cdc*/ 	.word	0x00000000
        /*0ce0*/ 	.short	0x010a
        /*0ce2*/ 	.byte	0x3f
	.zero		1


	//----- nvinfo : EIATTR_NUM_MBARRIERS
	.align		4
.L_1471:
        /*0ce4*/ 	.byte	0x03, 0x38
        /*0ce6*/ 	.short	0x0017


	//----- nvinfo : EIATTR_EXIT_INSTR_OFFSETS
	.align		4
        /*0ce8*/ 	.byte	0x04, 0x1c
        /*0cea*/ 	.short	(.L_1473 - .L_1472)


	//   ....[0]....
.L_1472:
        /*0cec*/ 	.word	0x00034600


	//----- nvinfo : EIATTR_MAX_THREADS
	.align		4
.L_1473:
        /*0cf0*/ 	.byte	0x04, 0x05
        /*0cf2*/ 	.short	(.L_1475 - .L_1474)
.L_1474:
        /*0cf4*/ 	.word	0x00000180
        /*0cf8*/ 	.word	0x00000001
        /*0cfc*/ 	.word	0x00000001


	//----- nvinfo : EIATTR_CRS_STACK_SIZE
	.align		4
.L_1475:
        /*0d00*/ 	.byte	0x04, 0x1e
        /*0d02*/ 	.short	(.L_1477 - .L_1476)
.L_1476:
        /*0d04*/ 	.word	0x00000000


	//----- nvinfo : EIATTR_CBANK_PARAM_SIZE
	.align		4
.L_1477:
        /*0d08*/ 	.byte	0x03, 0x19
        /*0d0a*/ 	.short	0x0b70


	//----- nvinfo : EIATTR_PARAM_CBANK
	.align		4
        /*0d0c*/ 	.byte	0x04, 0x0a
        /*0d0e*/ 	.short	(.L_1479 - .L_1478)
	.align		4
.L_1478:
        /*0d10*/ 	.word	index@(.nv.constant0._ZN7cutlass13device_kernelIN5flash11enable_sm90INS1_16FlashAttnFwdSm90INS1_25CollectiveMainloopFwdSm90ILi2EN4cute5tupleIJNS5_1CILi1EEES8_S8_EEENS6_IJNS7_ILi128EEENS7_ILi96EEENS7_ILi64EEEEEELi256ENS_6half_tEfNS_4arch4Sm90ELb0ELb1ELb1ELb1ELb0ELb1ELb1ELb1ELb0ELb0ELb0ELb0EEENS1_21CollectiveEpilogueFwdINS6_IJSA_NS7_ILi256EEESB_EEES9_SE_SG_Li256ELb1ELb0ELb0ELb0EEENS1_36VarlenDynamicPersistentTileSchedulerILi128ELi96ELi256ELi32ELb0ELb0ELb1ELb1ELb0ELb1EEEEEEEEEvNT_6ParamsE)
        /*0d14*/ 	.short	0x0210
        /*0d16*/ 	.short	0x0b70


	//----- nvinfo : EIATTR_SW_WAR
	.align		4
.L_1479:
        /*0d18*/ 	.byte	0x04, 0x36
        /*0d1a*/ 	.short	(.L_1481 - .L_1480)
.L_1480:
        /*0d1c*/ 	.word	0x00000008
.L_1481:


//--------------------- .nv.info._ZN7cutlass13device_kernelIN5flash11enable_sm90INS1_16FlashAttnFwdSm90INS1_25CollectiveMainloopFwdSm90ILi2EN4cute5tupleIJNS5_1CILi1EEES8_S8_EEENS6_IJNS7_ILi128EEENS7_ILi96EEENS7_ILi64EEEEEELi256ENS_6half_tEfNS_4arch4Sm90ELb1ELb0ELb1ELb0ELb0ELb0ELb0ELb1ELb0ELb0ELb0ELb0EEENS1_21CollectiveEpilogueFwdINS6_IJSA_NS7_ILi256EEESB_EEES9_SE_SG_Li256ELb0ELb0ELb0ELb0EEENS1_30DynamicPersistentTileSchedulerILi256ELi32ELb0ELb0ELb1EEEEEEEEEvNT_6ParamsE --------------------------
	.section	.nv.info._ZN7cutlass13device_kernelIN5flash11enable_sm90INS1_16FlashAttnFwdSm90INS1_25CollectiveMainloopFwdSm90ILi2EN4cute5tupleIJNS5_1CILi1EEES8_S8_EEENS6_IJNS7_ILi128EEENS7_ILi96EEENS7_ILi64EEEEEELi256ENS_6half_tEfNS_4arch4Sm90ELb1ELb0ELb1ELb0ELb0ELb0ELb0ELb1ELb0ELb0ELb0ELb0EEENS1_21CollectiveEpilogueFwdINS6_IJSA_NS7_ILi256EEESB_EEES9_SE_SG_Li256ELb0ELb0ELb0ELb0EEENS1_30DynamicPersistentTileSchedulerILi256ELi32ELb0ELb0ELb1EEEEEEEEEvNT_6ParamsE,"",@"SHT_CUDA_INFO"
	.sectionflags	@""
	.align	4


	//----- nvinfo : EIATTR_CUDA_API_VERSION
	.align		4
        /*0000*/ 	.byte	0x04, 0x37
        /*0002*/ 	.short	(.L_1483 - .L_1482)
.L_1482:
        /*0004*/ 	.word	0x00000082


	//----- nvinfo : EIATTR_KPARAM_INFO
	.align		4
.L_1483:
        /*0008*/ 	.byte	0x04, 0x17
        /*000a*/ 	.short	(.L_1485 - .L_1484)
.L_1484:
        /*000c*/ 	.word	0x00000000
        /*0010*/ 	.short	0x0000
        /*0012*/ 	.short	0x0070
        /*0014*/ 	.byte	0x00, 0xf0, 0x01, 0x2e


	//----- nvinfo : EIATTR_SPARSE_MMA_MASK
	.align		4
.L_1485:
        /*0018*/ 	.byte	0x03, 0x50
        /*001a*/ 	.short	0x0000


	//----- nvinfo : EIATTR_MAXREG_COUNT
	.align		4
        /*001c*/ 	.byte	0x03, 0x1b
        /*001e*/ 	.short	0x00a8


	//----- nvinfo : EIATTR_NUM_BARRIERS
	.align		4
        /*0020*/ 	.byte	0x02, 0x4c
        /*0022*/ 	.byte	0x10
	.zero		1


	//----- nvinfo : EIATTR_EXTERNS
	.align		4
        /*0024*/ 	.byte	0x04, 0x0f
        /*0026*/ 	.short	(.L_1487 - .L_1486)


	//   ....[0]....
	.align		4
.L_1486:
        /*0028*/ 	.word	index@(__assertfail)


	//----- nvinfo : EIATTR_MERCURY_ISA_VERSION
	.align		4
.L_1487:
        /*002c*/ 	.byte	0x03, 0x5f
        /*002e*/ 	.short	0x0101


	//----- nvinfo : EIATTR_INT_WARP_WIDE_INSTR_OFFSETS
	.align		4
        /*0030*/ 	.byte	0x04, 0x31
        /*0032*/ 	.short	(.L_1489 - .L_1488)


	//   ....[0]....
.L_1488:
        /*0034*/ 	.word	0x00000180


	//   ....[1]....
        /*0038*/ 	.word	0x000001b0


	//   ....[2]....
        /*003c*/ 	.word	0x000001c0


	//   ....[3]....
        /*0040*/ 	.word	0x0000b170


	//   ....[4]....
        /*0044*/ 	.word	0x0000b200


	//   ....[5]....
        /*0048*/ 	.word	0x0000b6f0


	//   ....[6]....
        /*004c*/ 	.word	0x0000d2e0


	//   ....[7]....
        /*0050*/ 	.word	0x0000d370


	//----- nvinfo : EIATTR_COOP_GROUP_MASK_REGIDS
	.align		4
.L_1489:
        /*0054*/ 	.byte	0x04, 0x29
        /*0056*/ 	.short	(.L_1491 - .L_1490)


	//   ....[0]....
.L_1490:
        /*0058*/ 	.word	0xffffffff


	//   ....[1]....
        /*005c*/ 	.word	0xffffffff


	//   ....[2]....
        /*0060*/ 	.word	0xffffffff


	//   ....[3]....
        /*0064*/ 	.word	0xffffffff


	//   ....[4]....
        /*0068*/ 	.word	0xffffffff


	//   ....[5]....
        /*006c*/ 	.word	0xffffffff


	//   ....[6]....
        /*0070*/ 	.word	0xffffffff


	//   ....[7]....
        /*0074*/ 	.word	0xffffffff


	//   ....[8]....
        /*0078*/ 	.word	0xffffffff


	//   ....[9]....
        /*007c*/ 	.word	0xffffffff


	//   ....[10]....
        /*0080*/ 	.word	0xffffffff


	//   ....[11]....
        /*0084*/ 	.word	0xffffffff


	//   ....[12]....
        /*0088*/ 	.word	0xffffffff


	//   ....[13]....
        /*008c*/ 	.word	0xffffffff


	//   ....[14]....
        /*0090*/ 	.word	0xffffffff


	//   ....[15]....
        /*0094*/ 	.word	0xffffffff


	//   ....[16]....
        /*0098*/ 	.word	0xffffffff


	//   ....[17]....
        /*009c*/ 	.word	0xffffffff


	//   ....[18]....
        /*00a0*/ 	.word	0xffffffff


	//   ....[19]....
        /*00a4*/ 	.word	0xffffffff


	//   ....[20]....
        /*00a8*/ 	.word	0xffffffff


	//   ....[21]....
        /*00ac*/ 	.word	0xffffffff


	//   ....[22]....
        /*00b0*/ 	.word	0xffffffff


	//   ....[23]....
        /*00b4*/ 	.word	0xffffffff


	//   ....[24]....
        /*00b8*/ 	.word	0xffffffff


	//   ....[25]....
        /*00bc*/ 	.word	0xffffffff


	//   ....[26]....
        /*00c0*/ 	.word	0xffffffff


	//   ....[27]....
        /*00c4*/ 	.word	0xffffffff


	//   ....[28]....
        /*00c8*/ 	.word	0x0500000f


	//   ....[29]....
        /*00cc*/ 	.word	0x0500000f


	//----- nvinfo : EIATTR_COOP_GROUP_INSTR_OFFSETS
	.align		4
.L_1491:
        /*00d0*/ 	.byte	0x04, 0x28
        /*00d2*/ 	.short	(.L_1493 - .L_1492)


	//   ....[0]....
.L_1492:
        /*00d4*/ 	.word	0x00000060


	//   ....[1]....
        /*00d8*/ 	.word	0x00000190


	//   ....[2]....
        /*00dc*/ 	.word	0x000001e0


	//   ....[3]....
        /*00e0*/ 	.word	0x000003d0


	//   ....[4]....
        /*00e4*/ 	.word	0x00000530


	//   ....[5]....
        /*00e8*/ 	.word	0x00000650


	//   ....[6]....
        /*00ec*/ 	.word	0x000007b0


	//   ....[7]....
        /*00f0*/ 	.word	0x00001610


	//   ....[8]....
        /*00f4*/ 	.word	0x000025b0


	//   ....[9]....
        /*00f8*/ 	.word	0x00002640


	//   ....[10]....
        /*00fc*/ 	.word	0x00002d40


	//   ....[11]....
        /*0100*/ 	.word	0x00002db0


	//   ....[12]....
        /*0104*/ 	.word	0x00004760


	//   ....[13]....
        /*0108*/ 	.word	0x00004840


	//   ....[14]....
        /*010c*/ 	.word	0x00004f10


	//   ....[15]....
        /*0110*/ 	.word	0x00004f80


	//   ....[16]....
        /*0114*/ 	.word	0x00006d70


	//   ....[17]....
        /*0118*/ 	.word	0x00006e20


	//   ....[18]....
        /*011c*/ 	.word	0x00007240


	//   ....[19]....
        /*0120*/ 	.word	0x00007390


	//   ....[20]....
        /*0124*/ 	.word	0x00008790


	//   ....[21]....
        /*0128*/ 	.word	0x000087d0


	//   ....[22]....
        /*012c*/ 	.word	0x000088a0


	//   ....[23]....
        /*0130*/ 	.word	0x000088c0


	//   ....[24]....
        /*0134*/ 	.word	0x000098a0


	//   ....[25]....
        /*0138*/ 	.word	0x0000abf0


	//   ....[26]....
        /*013c*/ 	.word	0x0000d3f0


	//   ....[27]....
        /*0140*/ 	.word	0x0000d5a0


	//   ....[28]....
        /*0144*/ 	.word	0x0000daf0


	//   ....[29]....
        /*0148*/ 	.word	0x0000ded0


	//----- nvinfo : EIATTR_REG_RECONFIG
	.align		4
.L_1493:
        /*014c*/ 	.byte	0x01, 0x54
	.zero		2


	//----- nvinfo : EIATTR_SYSCALL_OFFSETS
	.align		4
        /*0150*/ 	.byte	0x04, 0x46
        /*0152*/ 	.short	(.L_1495 - .L_1494)


	//   ....[0]....
.L_1494:
        /*0154*/ 	.word	0x000017c0


	//   ....[1]....
        /*0158*/ 	.word	0x0000b390


	//   ....[2]....
        /*015c*/ 	.word	0x0000b4d0


	//   ....[3]....
        /*0160*/ 	.word	0x0000b5d0


	//----- nvinfo : EIATTR_MBARRIER_INSTR_OFFSETS
	.align		4
.L_1495:
        /*0164*/ 	.byte	0x04, 0x39
        /*0166*/ 	.short	(.L_1497 - .L_1496)


	//   ....[0]....
.L_1496:
        /*0168*/ 	.word	0x00000280
        /*016c*/ 	.word	0x000000ff
        /*0170*/ 	.word	0x00022800
        /*0174*/ 	.short	0x0100
        /*0176*/ 	.byte	0x06
	.zero		1


	//   ....[1]....
        /*0178*/ 	.word	0x00000290
        /*017c*/ 	.word	0x000000ff
        /*0180*/ 	.word	0x00022820
        /*0184*/ 	.short	0x0100
        /*0186*/ 	.byte	0x06
	.zero		1


	//   ....[2]....
        /*0188*/ 	.word	0x00000380
        /*018c*/ 	.word	0x000000ff
        /*0190*/ 	.word	0x00022830
        /*0194*/ 	.short	0x0100
        /*0196*/ 	.byte	0x08
	.zero		1


	//   ....[3]....
        /*0198*/ 	.word	0x00000390
        /*019c*/ 	.word	0x000000ff
        /*01a0*/ 	.word	0x00022840
        /*01a4*/ 	.short	0x0100
        /*01a6*/ 	.byte	0x08
	.zero		1


	//   ....[4]....
        /*01a8*/ 	.word	0x000003a0
        /*01ac*/ 	.word	0x000000ff
        /*01b0*/ 	.word	0x00022838
        /*01b4*/ 	.short	0x0100
        /*01b6*/ 	.byte	0x08
	.zero		1


	//   ....[5]....
        /*01b8*/ 	.word	0x000003b0
        /*01bc*/ 	.word	0x000000ff
        /*01c0*/ 	.word	0x00022848
        /*01c4*/ 	.short	0x0100
        /*01c6*/ 	.byte	0x08
	.zero		1


	//   ....[6]....
        /*01c8*/ 	.word	0x000004e0
        /*01cc*/ 	.word	0x000000ff
        /*01d0*/ 	.word	0x00022850
        /*01d4*/ 	.short	0x0100
        /*01d6*/ 	.byte	0x08
	.zero		1


	//   ....[7]....
        /*01d8*/ 	.word	0x000004f0
        /*01dc*/ 	.word	0x000000ff
        /*01e0*/ 	.word	0x00022860
        /*01e4*/ 	.short	0x0100
        /*01e6*/ 	.byte	0x08
	.zero		1


	//   ....[8]....
        /*01e8*/ 	.word	0x00000500
        /*01ec*/ 	.word	0x000000ff
        /*01f0*/ 	.word	0x00022858
        /*01f4*/ 	.short	0x0100
        /*01f6*/ 	.byte	0x08
	.zero		1


	//   ....[9]....
        /*01f8*/ 	.word	0x00000510
        /*01fc*/ 	.word	0x000000ff
        /*0200*/ 	.word	0x00022868
        /*0204*/ 	.short	0x0100
        /*0206*/ 	.byte	0x08
	.zero		1


	//   ....[10]....
        /*0208*/ 	.word	0x00000600
        /*020c*/ 	.word	0x000000ff
        /*0210*/ 	.word	0x00022870
        /*0214*/ 	.short	0x0100
        /*0216*/ 	.byte	0x06
	.zero		1


	//   ....[11]....
        /*0218*/ 	.word	0x00000610
        /*021c*/ 	.word	0x000000ff
        /*0220*/ 	.word	0x00022880
        /*0224*/ 	.short	0x0100
        /*0226*/ 	.byte	0x06
	.zero		1


	//   ....[12]....
        /*0228*/ 	.word	0x00000620
        /*022c*/ 	.word	0x000000ff
        /*0230*/ 	.word	0x00022878
        /*0234*/ 	.short	0x0100
        /*0236*/ 	.byte	0x06
	.zero		1


	//   ....[13]....
        /*0238*/ 	.word	0x00000630
        /*023c*/ 	.word	0x000000ff
        /*0240*/ 	.word	0x00022888
        /*0244*/ 	.short	0x0100
        /*0246*/ 	.byte	0x06
	.zero		1


	//   ....[14]....
        /*0248*/ 	.word	0x00000760
        /*024c*/ 	.word	0x000000ff
        /*0250*/ 	.word	0x00022890
        /*0254*/ 	.short	0x0100
        /*0256*/ 	.byte	0x08
	.zero		1


	//   ....[15]....
        /*0258*/ 	.word	0x00000770
        /*025c*/ 	.word	0x000000ff
        /*0260*/ 	.word	0x000228a0
        /*0264*/ 	.short	0x0100
        /*0266*/ 	.byte	0x08
	.zero		1


	//   ....[16]....
        /*0268*/ 	.word	0x00000780
        /*026c*/ 	.word	0x000000ff
        /*0270*/ 	.word	0x00022898
        /*0274*/ 	.short	0x0100
        /*0276*/ 	.byte	0x08
	.zero		1


	//   ....[17]....
        /*0278*/ 	.word	0x00000790
        /*027c*/ 	.word	0x000000ff
        /*0280*/ 	.word	0x000228a8
        /*0284*/ 	.short	0x0100
        /*0286*/ 	.byte	0x08
	.zero		1


	//   ....[18]....
        /*0288*/ 	.word	0x000008c0
        /*028c*/ 	.word	0x000000ff
        /*0290*/ 	.word	0x000228b0
        /*0294*/ 	.short	0x0100
        /*0296*/ 	.byte	0x08
	.zero		1


	//   ....[19]....
        /*0298*/ 	.word	0x000008d0
        /*029c*/ 	.word	0x000000ff
        /*02a0*/ 	.word	0x000228c0
        /*02a4*/ 	.short	0x0100
        /*02a6*/ 	.byte	0x08
	.zero		1


	//   ....[20]....
        /*02a8*/ 	.word	0x000008e0
        /*02ac*/ 	.word	0x000000ff
        /*02b0*/ 	.word	0x000228b8
        /*02b4*/ 	.short	0x0100
        /*02b6*/ 	.byte	0x08
	.zero		1


	//   ....[21]....
        /*02b8*/ 	.word	0x000008f0
        /*02bc*/ 	.word	0x000000ff
        /*02c0*/ 	.word	0x000228c8
        /*02c4*/ 	.short	0x0100
        /*02c6*/ 	.byte	0x08
	.zero		1


	//   ....[22]....
        /*02c8*/ 	.word	0x00001830
        /*02cc*/ 	.word	0x000000ff
        /*02d0*/ 	.word	0x00022800
        /*02d4*/ 	.short	0x010a
        /*02d6*/ 	.byte	0x31
	.zero		1


	//   ....[23]....
        /*02d8*/ 	.word	0x000018e0
        /*02dc*/ 	.word	0x000000ff
        /*02e0*/ 	.word	0x00022830
        /*02e4*/ 	.short	0x010a
        /*02e6*/ 	.byte	0x15
	.zero		1


	//   ....[24]....
        /*02e8*/ 	.word	0x00001920
        /*02ec*/ 	.word	0x000000ff
        /*02f0*/ 	.word	0x00022830
        /*02f4*/ 	.short	0x010a
        /*02f6*/ 	.byte	0x15
	.zero		1


	//   ....[25]....
        /*02f8*/ 	.word	0x000031d0
        /*02fc*/ 	.word	0x00000000
        /*0300*/ 	.word	0x00000000
        /*0304*/ 	.short	0x0101
        /*0306*/ 	.byte	0x3f
	.zero		1


	//   ....[26]....
        /*0308*/ 	.word	0x000036e0
        /*030c*/ 	.word	0x000000ff
        /*0310*/ 	.word	0x00022850
        /*0314*/ 	.short	0x010a
        /*0316*/ 	.byte	0x15
	.zero		1


	//   ....[27]....
        /*0318*/ 	.word	0x00003720
        /*031c*/ 	.word	0x000000ff
        /*0320*/ 	.word	0x00022850
        /*0324*/ 	.short	0x010a
        /*0326*/ 	.byte	0x15
	.zero		1


	//   ....[28]....
        /*0328*/ 	.word	0x00003a80
        /*032c*/ 	.word	0x00000008
        /*0330*/ 	.word	0x00000000
        /*0334*/ 	.short	0x0101
        /*0336*/ 	.byte	0x3f
	.zero		1


	//   ....[29]....
        /*0338*/ 	.word	0x00003bb0
        /*033c*/ 	.word	0x000000ff
        /*0340*/ 	.word	0x00022830
        /*0344*/ 	.short	0x010a
        /*0346*/ 	.byte	0x1e
	.zero		1


	//   ....[30]....
        /*0348*/ 	.word	0x00003bf0
        /*034c*/ 	.word	0x000000ff
        /*0350*/ 	.word	0x00022830
        /*0354*/ 	.short	0x010a
        /*0356*/ 	.byte	0x1e
	.zero		1


	//   ....[31]....
        /*0358*/ 	.word	0x00005540
        /*035c*/ 	.word	0x00000003
        /*0360*/ 	.word	0x00000000
        /*0364*/ 	.short	0x0101
        /*0366*/ 	.byte	0x3f
	.zero		1


	//   ....[32]....
        /*0368*/ 	.word	0x00006160
        /*036c*/ 	.word	0x000000ff
        /*0370*/ 	.word	0x00022850
        /*0374*/ 	.short	0x010a
        /*0376*/ 	.byte	0x1e
	.zero		1


	//   ....[33]....
        /*0378*/ 	.word	0x000061a0
        /*037c*/ 	.word	0x000000ff
        /*0380*/ 	.word	0x00022850
        /*0384*/ 	.short	0x010a
        /*0386*/ 	.byte	0x1e
	.zero		1


	//   ....[34]....
        /*0388*/ 	.word	0x00006490
        /*038c*/ 	.word	0x000000b9
        /*0390*/ 	.word	0x00000000
        /*0394*/ 	.short	0x0101
        /*0396*/ 	.byte	0x3f
	.zero		1


	//   ....[35]....
        /*0398*/ 	.word	0x000065b0
        /*039c*/ 	.word	0x000000ff
        /*03a0*/ 	.word	0x00022830
        /*03a4*/ 	.short	0x010a
        /*03a6*/ 	.byte	0x17
	.zero		1


	//   ....[36]....
        /*03a8*/ 	.word	0x000065f0
        /*03ac*/ 	.word	0x000000ff
        /*03b0*/ 	.word	0x00022830
        /*03b4*/ 	.short	0x010a
        /*03b6*/ 	.byte	0x17
	.zero		1


	//   ....[37]....
        /*03b8*/ 	.word	0x00007690
        /*03bc*/ 	.word	0x00000098
        /*03c0*/ 	.word	0x00000000
        /*03c4*/ 	.short	0x0101
        /*03c6*/ 	.byte	0x3f
	.zero		1


	//   ....[38]....
        /*03c8*/ 	.word	0x00008450
        /*03cc*/ 	.word	0x000000ff
        /*03d0*/ 	.word	0x00022850
        /*03d4*/ 	.short	0x010a
        /*03d6*/ 	.byte	0x17
	.zero		1


	//   ....[39]....
        /*03d8*/ 	.word	0x00008490
        /*03dc*/ 	.word	0x000000ff
        /*03e0*/ 	.word	0x00022850
        /*03e4*/ 	.short	0x010a
        /*03e6*/ 	.byte	0x17
	.zero		1


	//   ....[40]....
        /*03e8*/ 	.word	0x00008770
        /*03ec*/ 	.word	0x000000c7
        /*03f0*/ 	.word	0x00000000
        /*03f4*/ 	.short	0x0101
        /*03f6*/ 	.byte	0x3f
	.zero		1


	//   ....[41]....
        /*03f8*/ 	.word	0x0000a160
        /*03fc*/ 	.word	0x000000ff
        /*0400*/ 	.word	0x00000000
        /*0404*/ 	.short	0x0101
        /*0406*/ 	.byte	0x05
	.zero		1


	//   ....[42]....
        /*0408*/ 	.word	0x0000b990
        /*040c*/ 	.word	0x00000008
        /*0410*/ 	.word	0x00022840
        /*0414*/ 	.short	0x010a
        /*0416*/ 	.byte	0x3f
	.zero		1


	//   ....[43]....
        /*0418*/ 	.word	0x0000bc70
        /*041c*/ 	.word	0x000000ff
        /*0420*/ 	.word	0x00022820
        /*0424*/ 	.short	0x010a
        /*0426*/ 	.byte	0x25
	.zero		1


	//   ....[44]....
        /*0428*/ 	.word	0x0000bd10
        /*042c*/ 	.word	0x00000008
        /*0430*/ 	.word	0x00022860
        /*0434*/ 	.short	0x010a
        /*0436*/ 	.byte	0x3f
	.zero		1


	//   ....[45]....
        /*0438*/ 	.word	0x0000c230
        /*043c*/ 	.word	0x00000002
        /*0440*/ 	.word	0x00022840
        /*0444*/ 	.short	0x010a
        /*0446*/ 	.byte	0x3f
	.zero		1


	//   ....[46]....
        /*0448*/ 	.word	0x0000c3a0
        /*044c*/ 	.word	0x00000002
        /*0450*/ 	.word	0x00022860
        /*0454*/ 	.short	0x010a
        /*0456*/ 	.byte	0x3f
	.zero		1


	//   ....[47]....
        /*0458*/ 	.word	0x0000c870
        /*045c*/ 	.word	0x00000003
        /*0460*/ 	.word	0x00022840
        /*0464*/ 	.short	0x010a
        /*0466*/ 	.byte	0x3f
	.zero		1


	//   ....[48]....
        /*0468*/ 	.word	0x0000c9e0
        /*046c*/ 	.word	0x00000003
        /*0470*/ 	.word	0x00022860
        /*0474*/ 	.short	0x010a
        /*0476*/ 	.byte	0x3f
	.zero		1


	//   ....[49]....
        /*0478*/ 	.word	0x0000ce50
        /*047c*/ 	.word	0x00000002
        /*0480*/ 	.word	0x00022840
        /*0484*/ 	.short	0x010a
        /*0486*/ 	.byte	0x3f
	.zero		1


	//   ....[50]....
        /*0488*/ 	.word	0x0000cfc0
        /*048c*/ 	.word	0x00000002
        /*0490*/ 	.word	0x00022860
        /*0494*/ 	.short	0x010a
        /*0496*/ 	.byte	0x3f
	.zero		1


	//   ....[51]....
        /*0498*/ 	.word	0x0000d550
        /*049c*/ 	.word	0x00000007
        /*04a0*/ 	.word	0x00022820
        /*04a4*/ 	.short	0x010a
        /*04a6*/ 	.byte	0x3f
	.zero		1


	//   ....[52]....
        /*04a8*/ 	.word	0x0000d6a0
        /*04ac*/ 	.word	0x00000005
        /*04b0*/ 	.word	0x00000000
        /*04b4*/ 	.short	0x010a
        /*04b6*/ 	.byte	0x3f
	.zero		1


	//   ....[53]....
        /*04b8*/ 	.word	0x0000d710
        /*04bc*/ 	.word	0x00000003
        /*04c0*/ 	.word	0x00000000
        /*04c4*/ 	.short	0x010a
        /*04c6*/ 	.byte	0x3f
	.zero		1


	//   ....[54]....
        /*04c8*/ 	.word	0x0000d770
        /*04cc*/ 	.word	0x00000005
        /*04d0*/ 	.word	0x00000000
        /*04d4*/ 	.short	0x010a
        /*04d6*/ 	.byte	0x3f
	.zero		1


	//   ....[55]....
        /*04d8*/ 	.word	0x0000d7a0
        /*04dc*/ 	.word	0x00000003
        /*04e0*/ 	.word	0x00000000
        /*04e4*/ 	.short	0x010a
        /*04e6*/ 	.byte	0x3f
	.zero		1


	//   ....[56]....
        /*04e8*/ 	.word	0x0000d810
        /*04ec*/ 	.word	0x00000003
        /*04f0*/ 	.word	0x00022800
        /*04f4*/ 	.short	0x010a
        /*04f6*/ 	.byte	0x3f
	.zero		1


	//   ....[57]....
        /*04f8*/ 	.word	0x0000d870
        /*04fc*/ 	.word	0x00000000
        /*0500*/ 	.word	0x00022830
        /*0504*/ 	.short	0x010a
        /*0506*/ 	.byte	0x3f
	.zero		1


	//   ....[58]....
        /*0508*/ 	.word	0x0000d8c0
        /*050c*/ 	.word	0x00000008
        /*0510*/ 	.word	0x00022850
        /*0514*/ 	.short	0x010a
        /*0516*/ 	.byte	0x3f
	.zero		1


	//   ....[59]....
        /*0518*/ 	.word	0x0000d920
        /*051c*/ 	.word	0x00000005
        /*0520*/ 	.word	0x00022830
        /*0524*/ 	.short	0x010a
        /*0526*/ 	.byte	0x3f
	.zero		1


	//   ....[60]....
        /*0528*/ 	.word	0x0000d970
        /*052c*/ 	.word	0x000000b9
        /*0530*/ 	.word	0x00022850
        /*0534*/ 	.short	0x010a
        /*0536*/ 	.byte	0x3f
	.zero		1


	//   ....[61]....
        /*0538*/ 	.word	0x0000d9d0
        /*053c*/ 	.word	0x00000005
        /*0540*/ 	.word	0x00022830
        /*0544*/ 	.short	0x010a
        /*0546*/ 	.byte	0x3f
	.zero		1


	//   ....[62]....
        /*0548*/ 	.word	0x0000da20
        /*054c*/ 	.word	0x000000c7
        /*0550*/ 	.word	0x00022850
        /*0554*/ 	.short	0x010a
        /*0556*/ 	.byte	0x3f
	.zero		1


	//   ....[63]....
        /*0558*/ 	.word	0x0000dba0
        /*055c*/ 	.word	0x00000008
        /*0560*/ 	.word	0x00022840
        /*0564*/ 	.short	0x010a
        /*0566*/ 	.byte	0x3f
	.zero		1


	//   ....[64]....
        /*0568*/ 	.word	0x0000dc00
        /*056c*/ 	.word	0x00000008
        /*0570*/ 	.word	0x00022820
        /*0574*/ 	.short	0x010a
        /*0576*/ 	.byte	0x3f
	.zero		1


	//   ....[65]....
        /*0578*/ 	.word	0x0000dc50
        /*057c*/ 	.word	0x00000008
        /*0580*/ 	.word	0x00022860
        /*0584*/ 	.short	0x010a
        /*0586*/ 	.byte	0x3f
	.zero		1


	//   ....[66]....
        /*0588*/ 	.word	0x0000dca0
        /*058c*/ 	.word	0x00000002
        /*0590*/ 	.word	0x00022840
        /*0594*/ 	.short	0x010a
        /*0596*/ 	.byte	0x3f
	.zero		1


	//   ....[67]....
        /*0598*/ 	.word	0x0000dcf0
        /*059c*/ 	.word	0x00000002
        /*05a0*/ 	.word	0x00022860
        /*05a4*/ 	.short	0x010a
        /*05a6*/ 	.byte	0x3f
	.zero		1


	//   ....[68]....
        /*05a8*/ 	.word	0x0000dd40
        /*05ac*/ 	.word	0x00000003
        /*05b0*/ 	.word	0x00022840
        /*05b4*/ 	.short	0x010a
        /*05b6*/ 	.byte	0x3f
	.zero		1


	//   ....[69]....
        /*05b8*/ 	.word	0x0000dd90
        /*05bc*/ 	.word	0x00000003
        /*05c0*/ 	.word	0x00022860
        /*05c4*/ 	.short	0x010a
        /*05c6*/ 	.byte	0x3f
	.zero		1


	//   ....[70]....
        /*05c8*/ 	.word	0x0000dde0
        /*05cc*/ 	.word	0x00000002
        /*05d0*/ 	.word	0x00022840
        /*05d4*/ 	.short	0x010a
        /*05d6*/ 	.byte	0x3f
	.zero		1


	//   ....[71]....
        /*05d8*/ 	.word	0x0000de30
        /*05dc*/ 	.word	0x00000002
        /*05e0*/ 	.word	0x00022860
        /*05e4*/ 	.short	0x010a
        /*05e6*/ 	.byte	0x3f
	.zero		1


	//   ....[72]....
        /*05e8*/ 	.word	0x0000df10
        /*05ec*/ 	.word	0x00000007
        /*05f0*/ 	.word	0x00022820
        /*05f4*/ 	.short	0x010a
        /*05f6*/ 	.byte	0x3f
	.zero		1


	//   ....[73]....
        /*05f8*/ 	.word	0x0000df60
        /*05fc*/ 	.word	0x00000005
        /*0600*/ 	.word	0x00000000
        /*0604*/ 	.short	0x010a
        /*0606*/ 	.byte	0x3f
	.zero		1


	//   ....[74]....
        /*0608*/ 	.word	0x0000dfb0
        /*060c*/ 	.word	0x00000003
        /*0610*/ 	.word	0x00000000
        /*0614*/ 	.short	0x010a
        /*0616*/ 	.byte	0x3f
	.zero		1


	//   ....[75]....
        /*0618*/ 	.word	0x0000e000
        /*061c*/ 	.word	0x00000005
        /*0620*/ 	.word	0x00000000
        /*0624*/ 	.short	0x010a
        /*0626*/ 	.byte	0x3f
	.zero		1


	//----- nvinfo : EIATTR_NUM_MBARRIERS
	.align		4
.L_1497:
        /*0628*/ 	.byte	0x03, 0x38
        /*062a*/ 	.short	0x0016


	//----- nvinfo : EIATTR_EXIT_INSTR_OFFSETS
	.align		4
        /*062c*/ 	.byte	0x04, 0x1c
        /*062e*/ 	.short	(.L_1499 - .L_1498)


	//   ....[0]....
.L_1498:
        /*0630*/ 	.word	0x00000a30


	//   ....[1]....
        /*0634*/ 	.word	0x0000abb0


	//   ....[2]....
        /*0638*/ 	.word	0x0000ac10


	//   ....[3]....
        /*063c*/ 	.word	0x0000d5c0


	//   ....[4]....
        /*0640*/ 	.word	0x0000d7f0


	//----- nvinfo : EIATTR_MAX_THREADS
	.align		4
.L_1499:
        /*0644*/ 	.byte	0x04, 0x05
        /*0646*/ 	.short	(.L_1501 - .L_1500)
.L_1500:
        /*0648*/ 	.word	0x00000180
        /*064c*/ 	.word	0x00000001
        /*0650*/ 	.word	0x00000001


	//----- nvinfo : EIATTR_CRS_STACK_SIZE
	.align		4
.L_1501:
        /*0654*/ 	.byte	0x04, 0x1e
        /*0656*/ 	.short	(.L_1503 - .L_1502)
.L_1502:
        /*0658*/ 	.word	0x00000000


	//----- nvinfo : EIATTR_CBANK_PARAM_SIZE
	.align		4
.L_1503:
        /*065c*/ 	.byte	0x03, 0x19
        /*065e*/ 	.short	0x0bf0


	//----- nvinfo : EIATTR_PARAM_CBANK
	.align		4
        /*0660*/ 	.byte	0x04, 0x0a
        /*0662*/ 	.short	(.L_1505 - .L_1504)
	.align		4
.L_1504:
        /*0664*/ 	.word	index@(.nv.constant0._ZN7cutlass13device_kernelIN5flash11enable_sm90INS1_16FlashAttnFwdSm90INS1_25CollectiveMainloopFwdSm90ILi2EN4cute5tupleIJNS5_1CILi1EEES8_S8_EEENS6_IJNS7_ILi128EEENS7_ILi96EEENS7_ILi64EEEEEELi256ENS_6half_tEfNS_4arch4Sm90ELb1ELb0ELb1ELb0ELb0ELb0ELb0ELb1ELb0ELb0ELb0ELb0EEENS1_21CollectiveEpilogueFwdINS6_IJSA_NS7_ILi256EEESB_EEES9_SE_SG_Li256ELb0ELb0ELb0ELb0EEENS1_30DynamicPersistentTileSchedulerILi256ELi32ELb0ELb0ELb1EEEEEEEEEvNT_6ParamsE)
        /*0668*/ 	.short	0x0210
        /*066a*/ 	.short	0x0bf0


	//----- nvinfo : EIATTR_SW_WAR
	.align		4
.L_1505:
        /*066c*/ 	.byte	0x04, 0x36
        /*066e*/ 	.short	(.L_1507 - .L_1506)
.L_1506:
        /*0670*/ 	.word	0x00000008
.L_1507:


//--------------------- .nv.info._ZN7cutlass13device_kernelIN5flash11enable_sm90INS1_16FlashAttnFwdSm90INS1_25CollectiveMainloopFwdSm90ILi2EN4cute5tupleIJNS5_1CILi1EEES8_S8_EEENS6_IJNS7_ILi128EEENS7_ILi96EEENS7_ILi64EEEEEELi256ENS_6half_tEfNS_4arch4Sm90ELb1ELb0ELb1ELb0ELb0ELb0ELb1ELb1ELb0ELb0ELb0ELb0EEENS1_21CollectiveEpilogueFwdINS6_IJSA_NS7_ILi256EEESB_EEES9_SE_SG_Li256ELb0ELb0ELb0ELb0EEENS1_30DynamicPersistentTileSchedulerILi256ELi32ELb0ELb0ELb1EEEEEEEEEvNT_6ParamsE --------------------------
	.section	.nv.info._ZN7cutlass13device_kernelIN5flash11enable_sm90INS1_16FlashAttnFwdSm90INS1_25CollectiveMainloopFwdSm90ILi2EN4cute5tupleIJNS5_1CILi1EEES8_S8_EEENS6_IJNS7_ILi128EEENS7_ILi96EEENS7_ILi64EEEEEELi256ENS_6half_tEfNS_4arch4Sm90ELb1ELb0ELb1ELb0ELb0ELb0ELb1ELb1ELb0ELb0ELb0ELb0EEENS1_21CollectiveEpilogueFwdINS6_IJSA_NS7_ILi256EEESB_EEES9_SE_SG_Li256ELb0ELb0ELb0ELb0EEENS1_30DynamicPersistentTileSchedulerILi256ELi32ELb0ELb0ELb1EEEEEEEEEvNT_6ParamsE,"",@"SHT_CUDA_INFO"
	.sectionflags	@""
	.align	4


	//----- nvinfo : EIATTR_CUDA_API_VERSION
	.align		4
        /*0000*/ 	.byte	0x04, 0x37
        /*0002*/ 	.short	(.L_1509 - .L_1508)
.L_1508:
        /*0004*/ 	.word	0x00000082


	//----- nvinfo : EIATTR_KPARAM_INFO
	.align		4
.L_1509:
        /*0008*/ 	.byte	0x04, 0x17
        /*000a*/ 	.short	(.L_1511 - .L_1510)
.L_1510:
        /*000c*/ 	.word	0x00000000
        /*0010*/ 	.short	0x0000
        /*0012*/ 	.short	0x0070
        /*0014*/ 	.byte	0x00, 0xf0, 0x01, 0x32


	//----- nvinfo : EIATTR_SPARSE_MMA_MASK
	.align		4
.L_1511:
        /*0018*/ 	.byte	0x03, 0x50
        /*001a*/ 	.short	0x0000


	//----- nvinfo : EIATTR_MAXREG_COUNT
	.align		4
        /*001c*/ 	.byte	0x03, 0x1b
        /*001e*/ 	.short	0x00a8


	//----- nvinfo : EIATTR_NUM_BARRIERS
	.align		4
        /*0020*/ 	.byte	0x02, 0x4c
        /*0022*/ 	.byte	0x10
	.zero		1


	//----- nvinfo : EIATTR_EXTERNS
	.align		4
        /*0024*/ 	.byte	0x04, 0x0f
        /*0026*/ 	.short	(.L_1513 - .L_1512)


	//   ....[0]....
	.align		4
.L_1512:
        /*0028*/ 	.word	index@(__assertfail)


	//----- nvinfo : EIATTR_ANNOTATIONS
	.align		4
.L_1513:
        /*002c*/ 	.byte	0x04, 0x55
        /*002e*/ 	.short	(.L_1515 - .L_1514)


	//   ....[0]....
.L_1514:
        /*0030*/ 	.word	0x00000001
        /*0034*/ 	.byte	0xa0, 0x09, 0x00, 0x00, 0x01, 0x00, 0x00, 0x00, 0xb0, 0x0a, 0x00, 0x00, 0x01, 0x00, 0x00, 0x00
        /*0044*/ 	.byte	0xc0, 0xc3, 0x00, 0x00, 0x01, 0x00, 0x00, 0x00, 0x70, 0xc4, 0x00, 0x00, 0x01, 0x00, 0x00, 0x00
        /*0054*/ 	.byte	0x80, 0xc4, 0x00, 0x00, 0x01, 0x00, 0x00, 0x00, 0x90, 0xc4, 0x00, 0x00, 0x01, 0x00, 0x00, 0x00
        /*0064*/ 	.byte	0xb0, 0xd2, 0x00, 0x00, 0x01, 0x00, 0x00, 0x00, 0x10, 0xd3, 0x00, 0x00, 0x01, 0x00, 0x00, 0x00
        /*0074*/ 	.byte	0xb0, 0xec, 0x00, 0x00, 0x01, 0x00, 0x00, 0x00, 0xe0, 0xed, 0x00, 0x00, 0x01, 0x00, 0x00, 0x00
        /*0084*/ 	.byte	0xb0, 0xee, 0x00, 0x00, 0x01, 0x00, 0x00, 0x00, 0x50, 0xef, 0x00, 0x00, 0x01, 0x00, 0x00, 0x00
        /*0094*/ 	.byte	0x90, 0xf0, 0x00, 0x00


	//----- nvinfo : EIATTR_MERCURY_ISA_VERSION
	.align		4
.L_1515:
        /*0098*/ 	.byte	0x03, 0x5f
        /*009a*/ 	.short	0x0101


	//----- nvinfo : EIATTR_INT_WARP_WIDE_INSTR_OFFSETS
	.align		4
        /*009c*/ 	.byte	0x04, 0x31
        /*009e*/ 	.short	(.L_1517 - .L_1516)


	//   ....[0]....
.L_1516:
        /*00a0*/ 	.word	0x000001b0


	//   ....[1]....
        /*00a4*/ 	.word	0x000001e0


	//   ....[2]....
        /*00a8*/ 	.word	0x00000250


	//   ....[3]....
        /*00ac*/ 	.word	0x00000290


	//   ....[4]....
        /*00b0*/ 	.word	0x0000c910


	//   ....[5]....
        /*00b4*/ 	.word	0x0000c9a0


	//   ....[6]....
        /*00b8*/ 	.word	0x0000ce90


	//   ....[7]....
        /*00bc*/ 	.word	0x0000ed30


	//   ....[8]....
        /*00c0*/ 	.word	0x0000edc0


	//----- nvinfo : EIATTR_COOP_GROUP_MASK_REGIDS
	.align		4
.L_1517:
        /*00c4*/ 	.byte	0x04, 0x29
        /*00c6*/ 	.short	(.L_1519 - .L_1518)


	//   ....[0]....
.L_1518:
        /*00c8*/ 	.word	0xffffffff


	//   ....[1]....
        /*00cc*/ 	.word	0xffffffff


	//   ....[2]....
        /*00d0*/ 	.word	0xffffffff


	//   ....[3]....
        /*00d4*/ 	.word	0xffffffff


	//   ....[4]....
        /*00d8*/ 	.word	0xffffffff


	//   ....[5]....
        /*00dc*/ 	.word	0xffffffff


	//   ....[6]....
        /*00e0*/ 	.word	0xffffffff


	//   ....[7]....
        /*00e4*/ 	.word	0xffffffff


	//   ....[8]....
        /*00e8*/ 	.word	0xffffffff


	//   ....[9]....
        /*00ec*/ 	.word	0xffffffff


	//   ....[10]....
        /*00f0*/ 	.word	0xffffffff


	//   ....[11]....
        /*00f4*/ 	.word	0xffffffff


	//   ....[12]....
        /*00f8*/ 	.word	0xffffffff


	//   ....[13]....
        /*00fc*/ 	.word	0xffffffff


	//   ....[14]....
        /*0100*/ 	.word	0xffffffff


	//   ....[15]....
        /*0104*/ 	.word	0xffffffff


	//   ....[16]....
        /*0108*/ 	.word	0xffffffff


	//   ....[17]....
        /*010c*/ 	.word	0xffffffff


	//   ....[18]....
        /*0110*/ 	.word	0xffffffff


	//   ....[19]....
        /*0114*/ 	.word	0xffffffff


	//   ....[20]....
        /*0118*/ 	.word	0xffffffff


	//   ....[21]....
        /*011c*/ 	.word	0xffffffff


	//   ....[22]....
        /*0120*/ 	.word	0xffffffff


	//   ....[23]....
        /*0124*/ 	.word	0xffffffff


	//   ....[24]....
        /*0128*/ 	.word	0xffffffff


	//   ....[25]....
        /*012c*/ 	.word	0xffffffff


	//   ....[26]....
        /*0130*/ 	.word	0xffffffff


	//   ....[27]....
        /*0134*/ 	.word	0xffffffff


	//   ....[28]....
        /*0138*/ 	.word	0x0500000f


	//   ....[29]....
        /*013c*/ 	.word	0x0500000f


	//----- nvinfo : EIATTR_COOP_GROUP_INSTR_OFFSETS
	.align		4
.L_1519:
        /*0140*/ 	.byte	0x04, 0x28
        /*0142*/ 	.short	(.L_1521 - .L_1520)


	//   ....[0]....
.L_1520:
        /*0144*/ 	.word	0x00000060


	//   ....[1]....
        /*0148*/ 	.word	0x000001c0


	//   ....[2]....
        /*014c*/ 	.word	0x00000270


	//   ....[3]....
        /*0150*/ 	.word	0x00000410


	//   ....[4]....
        /*0154*/ 	.word	0x00000570


	//   ....[5]....
        /*0158*/ 	.word	0x00000690


	//   ....[6]....
        /*015c*/ 	.word	0x000007f0


	//   ....[7]....
        /*0160*/ 	.word	0x000016d0


	//   ....[8]....
        /*0164*/ 	.word	0x00003630


	//   ....[9]....
        /*0168*/ 	.word	0x000036f0


	//   ....[10]....
        /*016c*/ 	.word	0x00003720


	//   ....[11]....
        /*0170*/ 	.word	0x00003780


	//   ....[12]....
        /*0174*/ 	.word	0x00005ec0


	//   ....[13]....
        /*0178*/ 	.word	0x00005ee0


	//   ....[14]....
        /*017c*/ 	.word	0x00005f00


	//   ....[15]....
        /*0180*/ 	.word	0x00005f20


	//   ....[16]....
        /*0184*/ 	.word	0x00008790


	//   ....[17]....
        /*0188*/ 	.word	0x00008830


	//   ....[18]....
        /*018c*/ 	.word	0x000088a0


	//   ....[19]....
        /*0190*/ 	.word	0x00008a00


	//   ....[20]....
        /*0194*/ 	.word	0x00009eb0


	//   ....[21]....
        /*0198*/ 	.word	0x00009f30


	//   ....[22]....
        /*019c*/ 	.word	0x00009f80


	//   ....[23]....
        /*01a0*/ 	.word	0x00009fb0


	//   ....[24]....
        /*01a4*/ 	.word	0x0000b620


	//   ....[25]....
        /*01a8*/ 	.word	0x0000c380


	//   ....[26]....
        /*01ac*/ 	.word	0x0000ee50


	//   ....[27]....
        /*01b0*/ 	.word	0x0000f030


	//   ....[28]....
        /*01b4*/ 	.word	0x0000f610


	//   ....[29]....
        /*01b8*/ 	.word	0x0000f9e0


	//----- nvinfo : EIATTR_REG_RECONFIG
	.align		4
.L_1521:
        /*01bc*/ 	.byte	0x01, 0x54
	.zero		2


	//----- nvinfo : EIATTR_SYSCALL_OFFSETS
	.align		4
        /*01c0*/ 	.byte	0x04, 0x46
        /*01c2*/ 	.short	(.L_1523 - .L_1522)


	//   ....[0]....
.L_1522:
        /*01c4*/ 	.word	0x000018d0


	//   ....[1]....
        /*01c8*/ 	.word	0x0000cb20


	//   ....[2]....
        /*01cc*/ 	.word	0x0000cc50


	//   ....[3]....
        /*01d0*/ 	.word	0x0000cd50


	//----- nvinfo : EIATTR_MBARRIER_INSTR_OFFSETS
	.align		4
.L_1523:
        /*01d4*/ 	.byte	0x04, 0x39
        /*01d6*/ 	.short	(.L_1525 - .L_1524)


	//   ....[0]....
.L_1524:
        /*01d8*/ 	.word	0x000002b0
        /*01dc*/ 	.word	0x000000ff
        /*01e0*/ 	.word	0x00032400
        /*01e4*/ 	.short	0x0100
        /*01e6*/ 	.byte	0x06
	.zero		1


	//   ....[1]....
        /*01e8*/ 	.word	0x000002c0
        /*01ec*/ 	.word	0x000000ff
        /*01f0*/ 	.word	0x00032410
        /*01f4*/ 	.short	0x0100
        /*01f6*/ 	.byte	0x06
	.zero		1


	//   ....[2]....
        /*01f8*/ 	.word	0x000002d0
        /*01fc*/ 	.word	0x000000ff
        /*0200*/ 	.word	0x00032420
        /*0204*/ 	.short	0x0100
        /*0206*/ 	.byte	0x06
	.zero		1


	//   ....[3]....
        /*0208*/ 	.word	0x000003c0
        /*020c*/ 	.word	0x000000ff
        /*0210*/ 	.word	0x00032430
        /*0214*/ 	.short	0x0100
        /*0216*/ 	.byte	0x08
	.zero		1


	//   ....[4]....
        /*0218*/ 	.word	0x000003d0
        /*021c*/ 	.word	0x000000ff
        /*0220*/ 	.word	0x00032440
        /*0224*/ 	.short	0x0100
        /*0226*/ 	.byte	0x08
	.zero		1


	//   ....[5]....
        /*0228*/ 	.word	0x000003e0
        /*022c*/ 	.word	0x000000ff
        /*0230*/ 	.word	0x00032438
        /*0234*/ 	.short	0x0100
        /*0236*/ 	.byte	0x08
	.zero		1


	//   ....[6]....
        /*0238*/ 	.word	0x000003f0
        /*023c*/ 	.word	0x000000ff
        /*0240*/ 	.word	0x00032448
        /*0244*/ 	.short	0x0100
        /*0246*/ 	.byte	0x08
	.zero		1


	//   ....[7]....
        /*0248*/ 	.word	0x00000520
        /*024c*/ 	.word	0x000000ff
        /*0250*/ 	.word	0x00032450
        /*0254*/ 	.short	0x0100
        /*0256*/ 	.byte	0x08
	.zero		1


	//   ....[8]....
        /*0258*/ 	.word	0x00000530
        /*025c*/ 	.word	0x000000ff
        /*0260*/ 	.word	0x00032460
        /*0264*/ 	.short	0x0100
        /*0266*/ 	.byte	0x08
	.zero		1


	//   ....[9]....
        /*0268*/ 	.word	0x00000540
        /*026c*/ 	.word	0x000000ff
        /*0270*/ 	.word	0x00032458
        /*0274*/ 	.short	0x0100
        /*0276*/ 	.byte	0x08
	.zero		1


	//   ....[10]....
        /*0278*/ 	.word	0x00000550
        /*027c*/ 	.word	0x000000ff
        /*0280*/ 	.word	0x00032468
        /*0284*/ 	.short	0x0100
        /*0286*/ 	.byte	0x08
	.zero		1


	//   ....[11]....
        /*0288*/ 	.word	0x00000640
        /*028c*/ 	.word	0x000000ff
        /*0290*/ 	.word	0x00032470
        /*0294*/ 	.short	0x0100
        /*0296*/ 	.byte	0x06
	.zero		1


	//   ....[12]....
        /*0298*/ 	.word	0x00000650
        /*029c*/ 	.word	0x000000ff
        /*02a0*/ 	.word	0x00032480
        /*02a4*/ 	.short	0x0100
        /*02a6*/ 	.byte	0x06
	.zero		1


	//   ....[13]....
        /*02a8*/ 	.word	0x00000660
        /*02ac*/ 	.word	0x000000ff
        /*02b0*/ 	.word	0x00032478
        /*02b4*/ 	.short	0x0100
        /*02b6*/ 	.byte	0x06
	.zero		1


	//   ....[14]....
        /*02b8*/ 	.word	0x00000670
        /*02bc*/ 	.word	0x000000ff
        /*02c0*/ 	.word	0x00032488
        /*02c4*/ 	.short	0x0100
        /*02c6*/ 	.byte	0x06
	.zero		1


	//   ....[15]....
        /*02c8*/ 	.word	0x000007a0
        /*02cc*/ 	.word	0x000000ff
        /*02d0*/ 	.word	0x00032490
        /*02d4*/ 	.short	0x0100
        /*02d6*/ 	.byte	0x08
	.zero		1


	//   ....[16]....
        /*02d8*/ 	.word	0x000007b0
        /*02dc*/ 	.word	0x000000ff
        /*02e0*/ 	.word	0x000324a0
        /*02e4*/ 	.short	0x0100
        /*02e6*/ 	.byte	0x08
	.zero		1


	//   ....[17]....
        /*02e8*/ 	.word	0x000007c0
        /*02ec*/ 	.word	0x000000ff
        /*02f0*/ 	.word	0x00032498
        /*02f4*/ 	.short	0x0100
        /*02f6*/ 	.byte	0x08
	.zero		1


	//   ....[18]....
        /*02f8*/ 	.word	0x000007d0
        /*02fc*/ 	.word	0x000000ff
        /*0300*/ 	.word	0x000324a8
        /*0304*/ 	.short	0x0100
        /*0306*/ 	.byte	0x08
	.zero		1


	//   ....[19]....
        /*0308*/ 	.word	0x00000900
        /*030c*/ 	.word	0x000000ff
        /*0310*/ 	.word	0x000324b0
        /*0314*/ 	.short	0x0100
        /*0316*/ 	.byte	0x08
	.zero		1


	//   ....[20]....
        /*0318*/ 	.word	0x00000910
        /*031c*/ 	.word	0x000000ff
        /*0320*/ 	.word	0x000324c0
        /*0324*/ 	.short	0x0100
        /*0326*/ 	.byte	0x08
	.zero		1


	//   ....[21]....
        /*0328*/ 	.word	0x00000920
        /*032c*/ 	.word	0x000000ff
        /*0330*/ 	.word	0x000324b8
        /*0334*/ 	.short	0x0100
        /*0336*/ 	.byte	0x08
	.zero		1


	//   ....[22]....
        /*0338*/ 	.word	0x00000930
        /*033c*/ 	.word	0x000000ff
        /*0340*/ 	.word	0x000324c8
        /*0344*/ 	.short	0x0100
        /*0346*/ 	.byte	0x08
	.zero		1


	//   ....[23]....
        /*0348*/ 	.word	0x00001930
        /*034c*/ 	.word	0x000000ff
        /*0350*/ 	.word	0x00032400
        /*0354*/ 	.short	0x010a
        /*0356*/ 	.byte	0x27
	.zero		1


	//   ....[24]....
        /*0358*/ 	.word	0x000019f0
        /*035c*/ 	.word	0x000000ff
        /*0360*/ 	.word	0x00032430
        /*0364*/ 	.short	0x010a
        /*0366*/ 	.byte	0x07
	.zero		1


	//   ....[25]....
        /*0368*/ 	.word	0x00001a30
        /*036c*/ 	.word	0x000000ff
        /*0370*/ 	.word	0x00032430
        /*0374*/ 	.short	0x010a
        /*0376*/ 	.byte	0x07
	.zero		1


	//   ....[26]....
        /*0378*/ 	.word	0x00001d20
        /*037c*/ 	.word	0x000000ff
        /*0380*/ 	.word	0x00032410
        /*0384*/ 	.short	0x010a
        /*0386*/ 	.byte	0x27
	.zero		1


	//   ....[27]....
        /*0388*/ 	.word	0x00001d60
        /*038c*/ 	.word	0x000000ff
        /*0390*/ 	.word	0x00032450
        /*0394*/ 	.short	0x010a
        /*0396*/ 	.byte	0x07
	.zero		1


	//   ....[28]....
        /*0398*/ 	.word	0x00001da0
        /*039c*/ 	.word	0x000000ff
        /*03a0*/ 	.word	0x00032450
        /*03a4*/ 	.short	0x010a
        /*03a6*/ 	.byte	0x07
	.zero		1


	//   ....[29]....
        /*03a8*/ 	.word	0x00003a80
        /*03ac*/ 	.word	0x00000018
        /*03b0*/ 	.word	0x00000000
        /*03b4*/ 	.short	0x0101
        /*03b6*/ 	.byte	0x3f
	.zero		1


	//   ....[30]....
        /*03b8*/ 	.word	0x000044f0
        /*03bc*/ 	.word	0x000000a5
        /*03c0*/ 	.word	0x00000000
        /*03c4*/ 	.short	0x0101
        /*03c6*/ 	.byte	0x3f
	.zero		1


	//   ....[31]....
        /*03c8*/ 	.word	0x000045d0
        /*03cc*/ 	.word	0x000000ff
        /*03d0*/ 	.word	0x00032430
        /*03d4*/ 	.short	0x010a
        /*03d6*/ 	.byte	0x04
	.zero		1


	//   ....[32]....
        /*03d8*/ 	.word	0x00004610
        /*03dc*/ 	.word	0x000000ff
        /*03e0*/ 	.word	0x00032430
        /*03e4*/ 	.short	0x010a
        /*03e6*/ 	.byte	0x04
	.zero		1


	//   ....[33]....
        /*03e8*/ 	.word	0x00004820
        /*03ec*/ 	.word	0x000000ff
        /*03f0*/ 	.word	0x00032450
        /*03f4*/ 	.short	0x010a
        /*03f6*/ 	.byte	0x04
	.zero		1


	//   ....[34]....
        /*03f8*/ 	.word	0x00004860
        /*03fc*/ 	.word	0x000000ff
        /*0400*/ 	.word	0x00032450
        /*0404*/ 	.short	0x010a
        /*0406*/ 	.byte	0x04
	.zero		1


	//   ....[35]....
        /*0408*/ 	.word	0x00006180
        /*040c*/ 	.word	0x00000098
        /*0410*/ 	.word	0x00000000
        /*0414*/ 	.short	0x0101
        /*0416*/ 	.byte	0x3f
	.zero		1


	//   ....[36]....
        /*0418*/ 	.word	0x00007550
        /*041c*/ 	.word	0x000000a9
        /*0420*/ 	.word	0x00000000
        /*0424*/ 	.short	0x0101
        /*0426*/ 	.byte	0x3f
	.zero		1


	//   ....[37]....
        /*0428*/ 	.word	0x00007650
        /*042c*/ 	.word	0x000000ff
        /*0430*/ 	.word	0x00032430
        /*0434*/ 	.short	0x010a
        /*0436*/ 	.byte	0x04
	.zero		1


	//   ....[38]....
        /*0438*/ 	.word	0x00007690
        /*043c*/ 	.word	0x000000ff
        /*0440*/ 	.word	0x00032430
        /*0444*/ 	.short	0x010a
        /*0446*/ 	.byte	0x04
	.zero		1


	//   ....[39]....
        /*0448*/ 	.word	0x000078a0
        /*044c*/ 	.word	0x000000ff
        /*0450*/ 	.word	0x00032450
        /*0454*/ 	.short	0x010a
        /*0456*/ 	.byte	0x04
	.zero		1


	//   ....[40]....
        /*0458*/ 	.word	0x000078e0
        /*045c*/ 	.word	0x000000ff
        /*0460*/ 	.word	0x00032450
        /*0464*/ 	.short	0x010a
        /*0466*/ 	.byte	0x04
	.zero		1


	//   ....[41]....
        /*0468*/ 	.word	0x00008c00
        /*046c*/ 	.word	0x00000098
        /*0470*/ 	.word	0x00000000
        /*0474*/ 	.short	0x0101
        /*0476*/ 	.byte	0x3f
	.zero		1


	//   ....[42]....
        /*0478*/ 	.word	0x00009e90
        /*047c*/ 	.word	0x000000d6
        /*0480*/ 	.word	0x00000000
        /*0484*/ 	.short	0x0101
        /*0486*/ 	.byte	0x3f
	.zero		1


	//   ....[43]....
        /*0488*/ 	.word	0x0000b8d0
        /*048c*/ 	.word	0x000000ff
        /*0490*/ 	.word	0x00000000
        /*0494*/ 	.short	0x0101
        /*0496*/ 	.byte	0x05
	.zero		1


	//   ....[44]....
        /*0498*/ 	.word	0x0000d0e0
        /*049c*/ 	.word	0x0000000a
        /*04a0*/ 	.word	0x00032440
        /*04a4*/ 	.short	0x010a
        /*04a6*/ 	.byte	0x3f
	.zero		1


	//   ....[45]....
        /*04a8*/ 	.word	0x0000d640
        /*04ac*/ 	.word	0x00000012
        /*04b0*/ 	.word	0x00032420
        /*04b4*/ 	.short	0x010a
        /*04b6*/ 	.byte	0x3f
	.zero		1


	//   ....[46]....
        /*04b8*/ 	.word	0x0000d6c0
        /*04bc*/ 	.word	0x0000000a
        /*04c0*/ 	.word	0x00032460
        /*04c4*/ 	.short	0x010a
        /*04c6*/ 	.byte	0x3f
	.zero		1


	//   ....[47]....
        /*04c8*/ 	.word	0x0000dbe0
        /*04cc*/ 	.word	0x00000002
        /*04d0*/ 	.word	0x00032440
        /*04d4*/ 	.short	0x010a
        /*04d6*/ 	.byte	0x3f
	.zero		1


	//   ....[48]....
        /*04d8*/ 	.word	0x0000dd70
        /*04dc*/ 	.word	0x00000002
        /*04e0*/ 	.word	0x00032460
        /*04e4*/ 	.short	0x010a
        /*04e6*/ 	.byte	0x3f
	.zero		1


	//   ....[49]....
        /*04e8*/ 	.word	0x0000e240
        /*04ec*/ 	.word	0x00000003
        /*04f0*/ 	.word	0x00032440
        /*04f4*/ 	.short	0x010a
        /*04f6*/ 	.byte	0x3f
	.zero		1


	//   ....[50]....
        /*04f8*/ 	.word	0x0000e3d0
        /*04fc*/ 	.word	0x00000003
        /*0500*/ 	.word	0x00032460
        /*0504*/ 	.short	0x010a
        /*0506*/ 	.byte	0x3f
	.zero		1


	//   ....[51]....
        /*0508*/ 	.word	0x0000e850
        /*050c*/ 	.word	0x00000002
        /*0510*/ 	.word	0x00032440
        /*0514*/ 	.short	0x010a
        /*0516*/ 	.byte	0x3f
	.zero		1


	//   ....[52]....
        /*0518*/ 	.word	0x0000e9e0
        /*051c*/ 	.word	0x00000002
        /*0520*/ 	.word	0x00032460
        /*0524*/ 	.short	0x010a
        /*0526*/ 	.byte	0x3f
	.zero		1


	//   ....[53]....
        /*0528*/ 	.word	0x0000efe0
        /*052c*/ 	.word	0x00000007
        /*0530*/ 	.word	0x00032420
        /*0534*/ 	.short	0x010a
        /*0536*/ 	.byte	0x3f
	.zero		1


	//   ....[54]....
        /*0538*/ 	.word	0x0000f130
        /*053c*/ 	.word	0x00000005
        /*0540*/ 	.word	0x00000000
        /*0544*/ 	.short	0x010a
        /*0546*/ 	.byte	0x3f
	.zero		1


	//   ....[55]....
        /*0548*/ 	.word	0x0000f1a0
        /*054c*/ 	.word	0x00000003
        /*0550*/ 	.word	0x00000000
        /*0554*/ 	.short	0x010a
        /*0556*/ 	.byte	0x3f
	.zero		1


	//   ....[56]....
        /*0558*/ 	.word	0x0000f200
        /*055c*/ 	.word	0x00000005
        /*0560*/ 	.word	0x00000000
        /*0564*/ 	.short	0x010a
        /*0566*/ 	.byte	0x3f
	.zero		1


	//   ....[57]....
        /*0568*/ 	.word	0x0000f230
        /*056c*/ 	.word	0x00000003
        /*0570*/ 	.word	0x00000000
        /*0574*/ 	.short	0x010a
        /*0576*/ 	.byte	0x3f
	.zero		1


	//   ....[58]....
        /*0578*/ 	.word	0x0000f2a0
        /*057c*/ 	.word	0x00000003
        /*0580*/ 	.word	0x00032400
        /*0584*/ 	.short	0x010a
        /*0586*/ 	.byte	0x3f
	.zero		1


	//   ....[59]....
        /*0588*/ 	.word	0x0000f300
        /*058c*/ 	.word	0x00000003
        /*0590*/ 	.word	0x00032430
        /*0594*/ 	.short	0x010a
        /*0596*/ 	.byte	0x3f
	.zero		1


	//   ....[60]....
        /*0598*/ 	.word	0x0000f360
        /*059c*/ 	.word	0x00000003
        /*05a0*/ 	.word	0x00032410
        /*05a4*/ 	.short	0x010a
        /*05a6*/ 	.byte	0x3f
	.zero		1


	//   ....[61]....
        /*05a8*/ 	.word	0x0000f3c0
        /*05ac*/ 	.word	0x00000003
        /*05b0*/ 	.word	0x00032450
        /*05b4*/ 	.short	0x010a
        /*05b6*/ 	.byte	0x3f
	.zero		1


	//   ....[62]....
        /*05b8*/ 	.word	0x0000f420
        /*05bc*/ 	.word	0x00000098
        /*05c0*/ 	.word	0x00032430
        /*05c4*/ 	.short	0x010a
        /*05c6*/ 	.byte	0x3f
	.zero		1


	//   ....[63]....
        /*05c8*/ 	.word	0x0000f480
        /*05cc*/ 	.word	0x000000d2
        /*05d0*/ 	.word	0x00032450
        /*05d4*/ 	.short	0x010a
        /*05d6*/ 	.byte	0x3f
	.zero		1


	//   ....[64]....
        /*05d8*/ 	.word	0x0000f4e0
        /*05dc*/ 	.word	0x00000099
        /*05e0*/ 	.word	0x00032430
        /*05e4*/ 	.short	0x010a
        /*05e6*/ 	.byte	0x3f
	.zero		1


	//   ....[65]....
        /*05e8*/ 	.word	0x0000f540
        /*05ec*/ 	.word	0x000000d1
        /*05f0*/ 	.word	0x00032450
        /*05f4*/ 	.short	0x010a
        /*05f6*/ 	.byte	0x3f
	.zero		1


	//   ....[66]....
        /*05f8*/ 	.word	0x0000f6c0
        /*05fc*/ 	.word	0x0000000a
        /*0600*/ 	.word	0x00032440
        /*0604*/ 	.short	0x010a
        /*0606*/ 	.byte	0x3f
	.zero		1


	//   ....[67]....
        /*0608*/ 	.word	0x0000f710
        /*060c*/ 	.word	0x00000012
        /*0610*/ 	.word	0x00032420
        /*0614*/ 	.short	0x010a
        /*0616*/ 	.byte	0x3f
	.zero		1


	//   ....[68]....
        /*0618*/ 	.word	0x0000f760
        /*061c*/ 	.word	0x0000000a
        /*0620*/ 	.word	0x00032460
        /*0624*/ 	.short	0x010a
        /*0626*/ 	.byte	0x3f
	.zero		1


	//   ....[69]....
        /*0628*/ 	.word	0x0000f7b0
        /*062c*/ 	.word	0x00000002
        /*0630*/ 	.word	0x00032440
        /*0634*/ 	.short	0x010a
        /*0636*/ 	.byte	0x3f
	.zero		1


	//   ....[70]....
        /*0638*/ 	.word	0x0000f800
        /*063c*/ 	.word	0x00000002
        /*0640*/ 	.word	0x00032460
        /*0644*/ 	.short	0x010a
        /*0646*/ 	.byte	0x3f
	.zero		1


	//   ....[71]....
        /*0648*/ 	.word	0x0000f850
        /*064c*/ 	.word	0x00000003
        /*0650*/ 	.word	0x00032440
        /*0654*/ 	.short	0x010a
        /*0656*/ 	.byte	0x3f
	.zero		1


	//   ....[72]....
        /*0658*/ 	.word	0x0000f8a0
        /*065c*/ 	.word	0x00000003
        /*0660*/ 	.word	0x00032460
        /*0664*/ 	.short	0x010a
        /*0666*/ 	.byte	0x3f
	.zero		1


	//   ....[73]....
        /*0668*/ 	.word	0x0000f8f0
        /*066c*/ 	.word	0x00000002
        /*0670*/ 	.word	0x00032440
        /*0674*/ 	.short	0x010a
        /*0676*/ 	.byte	0x3f
	.zero		1


	//   ....[74]....
        /*0678*/ 	.word	0x0000f940
        /*067c*/ 	.word	0x00000002
        /*0680*/ 	.word	0x00032460
        /*0684*/ 	.short	0x010a
        /*0686*/ 	.byte	0x3f
	.zero		1


	//   ....[75]....
        /*0688*/ 	.word	0x0000fa20
        /*068c*/ 	.word	0x00000007
        /*0690*/ 	.word	0x00032420
        /*0694*/ 	.short	0x010a
        /*0696*/ 	.byte	0x3f
	.zero		1


	//   ....[76]....
        /*0698*/ 	.word	0x0000fa70
        /*069c*/ 	.word	0x00000005
        /*06a0*/ 	.word	0x00000000
        /*06a4*/ 	.short	0x010a
        /*06a6*/ 	.byte	0x3f
	.zero		1


	//   ....[77]....
        /*06a8*/ 	.word	0x0000fac0
        /*06ac*/ 	.word	0x00000003
        /*06b0*/ 	.word	0x00000000
        /*06b4*/ 	.short	0x010a
        /*06b6*/ 	.byte	0x3f
	.zero		1


	//   ....[78]....
        /*06b8*/ 	.word	0x0000fb10
        /*06bc*/ 	.word	0x00000005
        /*06c0*/ 	.word	0x00000000
        /*06c4*/ 	.short	0x010a
        /*06c6*/ 	.byte	0x3f
	.zero		1


	//----- nvinfo : EIATTR_NUM_MBARRIERS
	.align		4
.L_1525:
        /*06c8*/ 	.byte	0x03, 0x38
        /*06ca*/ 	.short	0x0017


	//----- nvinfo : EIATTR_EXIT_INSTR_OFFSETS
	.align		4
        /*06cc*/ 	.byte	0x04, 0x1c
        /*06ce*/ 	.short	(.L_1527 - .L_1526)


	//   ....[0]....
.L_1526:
        /*06d0*/ 	.word	0x00000aa0


	//   ....[1]....
        /*06d4*/ 	.word	0x0000c340


	//   ....[2]....
        /*06d8*/ 	.word	0x0000c3a0


	//   ....[3]....
        /*06dc*/ 	.word	0x0000f050


	//   ....[4]....
        /*06e0*/ 	.word	0x0000f280


	//----- nvinfo : EIATTR_MAX_THREADS
	.align		4
.L_1527:
        /*06e4*/ 	.byte	0x04, 0x05
        /*06e6*/ 	.short	(.L_1529 - .L_1528)
.L_1528:
        /*06e8*/ 	.word	0x00000180
        /*06ec*/ 	.word	0x00000001
        /*06f0*/ 	.word	0x00000001


	//----- nvinfo : EIATTR_CRS_STACK_SIZE
	.align		4
.L_1529:
        /*06f4*/ 	.byte	0x04, 0x1e
        /*06f6*/ 	.short	(.L_1531 - .L_1530)
.L_1530:
        /*06f8*/ 	.word	0x00000000


	//----- nvinfo : EIATTR_CBANK_PARAM_SIZE
	.align		4
.L_1531:
        /*06fc*/ 	.byte	0x03, 0x19
        /*06fe*/ 	.short	0x0cf0


	//----- nvinfo : EIATTR_PARAM_CBANK
	.align		4
        /*0700*/ 	.byte	0x04, 0x0a
        /*0702*/ 	.short	(.L_1533 - .L_1532)
	.align		4
.L_1532:
        /*0704*/ 	.word	index@(.nv.constant0._ZN7cutlass13device_kernelIN5flash11enable_sm90INS1_16FlashAttnFwdSm90INS1_25CollectiveMainloopFwdSm90ILi2EN4cute5tupleIJNS5_1CILi1EEES8_S8_EEENS6_IJNS7_ILi128EEENS7_ILi96EEENS7_ILi64EEEEEELi256ENS_6half_tEfNS_4arch4Sm90ELb1ELb0ELb1ELb0ELb0ELb0ELb1ELb1ELb0ELb0ELb0ELb0EEENS1_21CollectiveEpilogueFwdINS6_IJSA_NS7_ILi256EEESB_EEES9_SE_SG_Li256ELb0ELb0ELb0ELb0EEENS1_30DynamicPersistentTileSchedulerILi256ELi32ELb0ELb0ELb1EEEEEEEEEvNT_6ParamsE)
        /*0708*/ 	.short	0x0210
        /*070a*/ 	.short	0x0cf0


	//----- nvinfo : EIATTR_SW_WAR
	.align		4
.L_1533:
        /*070c*/ 	.byte	0x04, 0x36
        /*070e*/ 	.short	(.L_1535 - .L_1534)
.L_1534:
        /*0710*/ 	.word	0x00000008
.L_1535:


//--------------------- .nv.info._ZN7cutlass13device_kernelIN5flash11enable_sm90INS1_16FlashAttnFwdSm90INS1_25CollectiveMainloopFwdSm90ILi2EN4cute5tupleIJNS5_1CILi1EEES8_S8_EEENS6_IJNS7_ILi128EEENS7_ILi96EEENS7_ILi64EEEEEELi256ENS_6half_tEfNS_4arch4Sm90ELb1ELb0ELb1ELb1ELb0ELb0ELb0ELb1ELb0ELb0ELb0ELb0EEENS1_21CollectiveEpilogueFwdINS6_IJSA_NS7_ILi256EEESB_EEES9_SE_SG_Li256ELb1ELb0ELb0ELb0EEENS1_36VarlenDynamicPersistentTileSchedulerILi128ELi96ELi256ELi32ELb0ELb0ELb1ELb1ELb1ELb1EEEEEEEEEvNT_6ParamsE --------------------------
	.section	.nv.info._ZN7cutlass13device_kernelIN5flash11enable_sm90INS1_16FlashAttnFwdSm90INS1_25CollectiveMainloopFwdSm90ILi2EN4cute5tupleIJNS5_1CILi1EEES8_S8_EEENS6_IJNS7_ILi128EEENS7_ILi96EEENS7_ILi64EEEEEELi256ENS_6half_tEfNS_4arch4Sm90ELb1ELb0ELb1ELb1ELb0ELb0ELb0ELb1ELb0ELb0ELb0ELb0EEENS1_21CollectiveEpilogueFwdINS6_IJSA_NS7_ILi256EEESB_EEES9_SE_SG_Li256ELb1ELb0ELb0ELb0EEENS1_36VarlenDynamicPersistentTileSchedulerILi128ELi96ELi256ELi32ELb0ELb0ELb1ELb1ELb1ELb1EEEEEEEEEvNT_6ParamsE,"",@"SHT_CUDA_INFO"
	.sectionflags	@""
	.align	4


	//----- nvinfo : EIATTR_CUDA_API_VERSION
	.align		4
        /*0000*/ 	.byte	0x04, 0x37
        /*0002*/ 	.short	(.L_1537 - .L_1536)
.L_1536:
        /*0004*/ 	.word	0x00000082


	//----- nvinfo : EIATTR_KPARAM_INFO
	.align		4
.L_1537:
        /*0008*/ 	.byte	0x04, 0x17
        /*000a*/ 	.short	(.L_1539 - .L_1538)
.L_1538:
        /*000c*/ 	.word	0x00000000
        /*0010*/ 	.short	0x0000
        /*0012*/ 	.short	0x0070
        /*0014*/ 	.byte	0x00, 0xf0, 0x01, 0x28


	//----- nvinfo : EIATTR_SPARSE_MMA_MASK
	.align		4
.L_1539:
        /*0018*/ 	.byte	0x03, 0x50
        /*001a*/ 	.short	0x0000


	//----- nvinfo : EIATTR_MAXREG_COUNT
	.align		4
        /*001c*/ 	.byte	0x03, 0x1b
        /*001e*/ 	.short	0x00a8


	//----- nvinfo : EIATTR_NUM_BARRIERS
	.align		4
        /*0020*/ 	.byte	0x02, 0x4c
        /*0022*/ 	.byte	0x10
	.zero		1


	//----- nvinfo : EIATTR_EXTERNS
	.align		4
        /*0024*/ 	.byte	0x04, 0x0f
        /*0026*/ 	.short	(.L_1541 - .L_1540)


	//   ....[0]....
	.align		4
.L_1540:
        /*0028*/ 	.word	index@(__assertfail)


	//----- nvinfo : EIATTR_ANNOTATIONS
	.align		4
.L_1541:
        /*002c*/ 	.byte	0x04, 0x55
        /*002e*/ 	.short	(.L_1543 - .L_1542)


	//   ....[0]....
.L_1542:
        /* <DEDUP_REMOVED lines=28> */


	//----- nvinfo : EIATTR_MERCURY_ISA_VERSION
	.align		4
.L_1543:
        /*01e0*/ 	.byte	0x03, 0x5f
        /*01e2*/ 	.short	0x0101


	//----- nvinfo : EIATTR_UNUSED_LOAD_BYTE_OFFSET
	.align		4
        /*01e4*/ 	.byte	0x04, 0x44
        /*01e6*/ 	.short	(.L_1545 - .L_1544)


	//   ....[0]....
.L_1544:
        /*01e8*/ 	.word	0x00000a50
        /*01ec*/ 	.word	0x0000fff0


	//   ....[1]....
        /*01f0*/ 	.word	0x00009410
        /*01f4*/ 	.word	0x0000fff0


	//----- nvinfo : EIATTR_INT_WARP_WIDE_INSTR_OFFSETS
	.align		4
.L_1545:
        /*01f8*/ 	.byte	0x04, 0x31
        /*01fa*/ 	.short	(.L_1547 - .L_1546)


	//   ....[0]....
.L_1546:
        /*01fc*/ 	.word	0x00000160


	//   ....[1]....
        /*0200*/ 	.word	0x000001a0


	//   ....[2]....
        /*0204*/ 	.word	0x00000210


	//   ....[3]....
        /*0208*/ 	.word	0x0000d130


	//   ....[4]....
        /*020c*/ 	.word	0x0000d1c0


	//   ....[5]....
        /*0210*/ 	.word	0x0000d650


	//   ....[6]....
        /*0214*/ 	.word	0x0000d680


	//   ....[7]....
        /*0218*/ 	.word	0x0000fa20


	//   ....[8]....
        /*021c*/ 	.word	0x0000fab0


	//----- nvinfo : EIATTR_COOP_GROUP_MASK_REGIDS
	.align		4
.L_1547:
        /*0220*/ 	.byte	0x04, 0x29
        /*0222*/ 	.short	(.L_1549 - .L_1548)


	//   ....[0]....
.L_1548:
        /*0224*/ 	.word	0xffffffff


	//   ....[1]....
        /*0228*/ 	.word	0xffffffff


	//   ....[2]....
        /*022c*/ 	.word	0xffffffff


	//   ....[3]....
        /*0230*/ 	.word	0xffffffff


	//   ....[4]....
        /*0234*/ 	.word	0xffffffff


	//   ....[5]....
        /*0238*/ 	.word	0xffffffff


	//   ....[6]....
        /*023c*/ 	.word	0xffffffff


	//   ....[7]....
        /*0240*/ 	.word	0xffffffff


	//   ....[8]....
        /*0244*/ 	.word	0xffffffff


	//   ....[9]....
        /*0248*/ 	.word	0xffffffff


	//   ....[10]....
        /*024c*/ 	.word	0xffffffff


	//   ....[11]....
        /*0250*/ 	.word	0xffffffff


	//   ....[12]....
        /*0254*/ 	.word	0xffffffff


	//   ....[13]....
        /*0258*/ 	.word	0xffffffff


	//   ....[14]....
        /*025c*/ 	.word	0xffffffff


	//   ....[15]....
        /*0260*/ 	.word	0xffffffff


	//   ....[16]....
        /*0264*/ 	.word	0xffffffff


	//   ....[17]....
        /*0268*/ 	.word	0xffffffff


	//   ....[18]....
        /*026c*/ 	.word	0xffffffff


	//   ....[19]....
        /*0270*/ 	.word	0xffffffff


	//   ....[20]....
        /*0274*/ 	.word	0xffffffff


	//   ....[21]....
        /*0278*/ 	.word	0xffffffff


	//   ....[22]....
        /*027c*/ 	.word	0xffffffff


	//   ....[23]....
        /*0280*/ 	.word	0xffffffff


	//   ....[24]....
        /*0284*/ 	.word	0xffffffff


	//   ....[25]....
        /*0288*/ 	.word	0xffffffff


	//   ....[26]....
        /*028c*/ 	.word	0xffffffff


	//   ....[27]....
        /*0290*/ 	.word	0xffffffff


	//   ....[28]....
        /*0294*/ 	.word	0xffffffff


	//   ....[29]....
        /*0298*/ 	.word	0xffffffff


	//   ....[30]....
        /*029c*/ 	.word	0xffffffff


	//   ....[31]....
        /*02a0*/ 	.word	0xffffffff


	//   ....[32]....
        /*02a4*/ 	.word	0xffffffff


	//   ....[33]....
        /*02a8*/ 	.word	0xffffffff


	//   ....[34]....
        /*02ac*/ 	.word	0xffffffff


	//   ....[35]....
        /*02b0*/ 	.word	0xffffffff


	//   ....[36]....
        /*02b4*/ 	.word	0xffffffff


	//   ....[37]....
        /*02b8*/ 	.word	0xffffffff


	//   ....[38]....
        /*02bc*/ 	.word	0xffffffff


	//   ....[39]....
        /*02c0*/ 	.word	0xffffffff


	//   ....[40]....
        /*02c4*/ 	.word	0xffffffff


	//   ....[41]....
        /*02c8*/ 	.word	0xffffffff


	//   ....[42]....
        /*02cc*/ 	.word	0xffffffff


	//   ....[43]....
        /*02d0*/ 	.word	0xffffffff


	//   ....[44]....
        /*02d4*/ 	.word	0xffffffff


	//   ....[45]....
        /*02d8*/ 	.word	0xffffffff


	//   ....[46]....
        /*02dc*/ 	.word	0xffffffff


	//   ....[47]....
        /*02e0*/ 	.word	0xffffffff


	//   ....[48]....
        /*02e4*/ 	.word	0xffffffff


	//   ....[49]....
        /*02e8*/ 	.word	0xffffffff


	//   ....[50]....
        /*02ec*/ 	.word	0xffffffff


	//   ....[51]....
        /*02f0*/ 	.word	0xffffffff


	//   ....[52]....
        /*02f4*/ 	.word	0xffffffff


	//   ....[53]....
        /*02f8*/ 	.word	0xffffffff


	//   ....[54]....
        /*02fc*/ 	.word	0xffffffff


	//   ....[55]....
        /*0300*/ 	.word	0xffffffff


	//   ....[56]....
        /*0304*/ 	.word	0xffffffff


	//   ....[57]....
        /*0308*/ 	.word	0xffffffff


	//   ....[58]....
        /*030c*/ 	.word	0x0500000f


	//   ....[59]....
        /*0310*/ 	.word	0x0500000f


	//   ....[60]....
        /*0314*/ 	.word	0x0500000f


	//   ....[61]....
        /*0318*/ 	.word	0x0500000f


	//   ....[62]....
        /*031c*/ 	.word	0x0500000f


	//   ....[63]....
        /*0320*/ 	.word	0x0500000f


	//   ....[64]....
        /*0324*/ 	.word	0x0500000f


	//   ....[65]....
        /*0328*/ 	.word	0x0500000f


	//   ....[66]....
        /*032c*/ 	.word	0x0500000f


	//   ....[67]....
        /*0330*/ 	.word	0x0500000f


	//   ....[68]....
        /*0334*/ 	.word	0x0500000f


	//   ....[69]....
        /*0338*/ 	.word	0x0500000f


	//   ....[70]....
        /*033c*/ 	.word	0x0500000f


	//   ....[71]....
        /*0340*/ 	.word	0x0500000f


	//   ....[72]....
        /*0344*/ 	.word	0x0500000f


	//   ....[73]....
        /*0348*/ 	.word	0x0500000f


	//   ....[74]....
        /*034c*/ 	.word	0x0500000f


	//   ....[75]....
        /*0350*/ 	.word	0x0500000f


	//   ....[76]....
        /*0354*/ 	.word	0x0500000f


	//----- nvinfo : EIATTR_COOP_GROUP_INSTR_OFFSETS
	.align		4
.L_1549:
        /*0358*/ 	.byte	0x04, 0x28
        /*035a*/ 	.short	(.L_1551 - .L_1550)


	//   ....[0]....
.L_1550:
        /*035c*/ 	.word	0x00000070


	//   ....[1]....
        /*0360*/ 	.word	0x00000170


	//   ....[2]....
        /*0364*/ 	.word	0x000001c0


	//   ....[3]....
        /*0368*/ 	.word	0x000003f0


	//   ....[4]....
        /*036c*/ 	.word	0x00000550


	//   ....[5]....
        /*0370*/ 	.word	0x00000670


	//   ....[6]....
        /*0374*/ 	.word	0x000007d0


	//   ....[7]....
        /*0378*/ 	.word	0x00001760


	//   ....[8]....
        /*037c*/ 	.word	0x00002780


	//   ....[9]....
        /*0380*/ 	.word	0x00002810


	//   ....[10]....
        /*0384*/ 	.word	0x00002f00


	//   ....[11]....
        /*0388*/ 	.word	0x00002f70


	//   ....[12]....
        /*038c*/ 	.word	0x00004920


	//   ....[13]....
        /*0390*/ 	.word	0x000049f0


	//   ....[14]....
        /*0394*/ 	.word	0x000050d0


	//   ....[15]....
        /*0398*/ 	.word	0x00005170


	//   ....[16]....
        /*039c*/ 	.word	0x00006f70


	//   ....[17]....
        /*03a0*/ 	.word	0x00006ff0


	//   ....[18]....
        /*03a4*/ 	.word	0x00007430


	//   ....[19]....
        /*03a8*/ 	.word	0x000075f0


	//   ....[20]....
        /*03ac*/ 	.word	0x00008990


	//   ....[21]....
        /*03b0*/ 	.word	0x000089d0


	//   ....[22]....
        /*03b4*/ 	.word	0x00008a90


	//   ....[23]....
        /*03b8*/ 	.word	0x00008aa0


	//   ....[24]....
        /*03bc*/ 	.word	0x0000bf60


	//   ....[25]....
        /*03c0*/ 	.word	0x0000c0e0


	//   ....[26]....
        /*03c4*/ 	.word	0x0000c110


	//   ....[27]....
        /*03c8*/ 	.word	0x0000c150


	//   ....[28]....
        /*03cc*/ 	.word	0x0000c1c0


	//   ....[29]....
        /*03d0*/ 	.word	0x0000c220


	//   ....[30]....
        /*03d4*/ 	.word	0x0000c260


	//   ....[31]....
        /*03d8*/ 	.word	0x0000c400


	//   ....[32]....
        /*03dc*/ 	.word	0x0000c460


	//   ....[33]....
        /*03e0*/ 	.word	0x0000c4a0


	//   ....[34]....
        /*03e4*/ 	.word	0x0000c4e0


	//   ....[35]....
        /*03e8*/ 	.word	0x0000c510


	//   ....[36]....
        /*03ec*/ 	.word	0x0000c540


	//   ....[37]....
        /*03f0*/ 	.word	0x0000c5d0


	//   ....[38]....
        /*03f4*/ 	.word	0x0000c630


	//   ....[39]....
        /*03f8*/ 	.word	0x0000c6c0


	//   ....[40]....
        /*03fc*/ 	.word	0x0000fb40


	//   ....[41]....
        /*0400*/ 	.word	0x0000fb50


	//   ....[42]....
        /*0404*/ 	.word	0x0000fc60


	//   ....[43]....
        /*0408*/ 	.word	0x0000fcc0


	//   ....[44]....
        /*040c*/ 	.word	0x0000fd00


	//   ....[45]....
        /*0410*/ 	.word	0x0000fd40


	//   ....[46]....
        /*0414*/ 	.word	0x0000fd70


	//   ....[47]....
        /*0418*/ 	.word	0x0000fda0


	//   ....[48]....
        /*041c*/ 	.word	0x0000ff30


	//   ....[49]....
        /*0420*/ 	.word	0x0000ff90


	//   ....[50]....
        /*0424*/ 	.word	0x0000ffd0


	//   ....[51]....
        /*0428*/ 	.word	0x00010010


	//   ....[52]....
        /*042c*/ 	.word	0x00010040


	//   ....[53]....
        /*0430*/ 	.word	0x00010070


	//   ....[54]....
        /*0434*/ 	.word	0x00010130


	//   ....[55]....
        /*0438*/ 	.word	0x00010150


	//   ....[56]....
        /*043c*/ 	.word	0x000101c0


	//   ....[57]....
        /*0440*/ 	.word	0x00010850


	//   ....[58]....
        /*0444*/ 	.word	0x00010de0


	//   ....[59]....
        /*0448*/ 	.word	0x00011200


	//   ....[60]....
        /*044c*/ 	.word	0x00011290


	//   ....[61]....
        /*0450*/ 	.word	0x00011330


	//   ....[62]....
        /*0454*/ 	.word	0x000113e0


	//   ....[63]....
        /*0458*/ 	.word	0x00011460


	//   ....[64]....
        /*045c*/ 	.word	0x000114e0


	//   ....[65]....
        /*0460*/ 	.word	0x00011560


	//   ....[66]....
        /*0464*/ 	.word	0x000115e0


	//   ....[67]....
        /*0468*/ 	.word	0x00011670


	//   ....[68]....
        /*046c*/ 	.word	0x00011720


	//   ....[69]....
        /*0470*/ 	.word	0x000117a0


	//   ....[70]....
        /*0474*/ 	.word	0x00011820


	//   ....[71]....
        /*0478*/ 	.word	0x000118a0


	//   ....[72]....
        /*047c*/ 	.word	0x00011920


	//   ....[73]....
        /*0480*/ 	.word	0x00011990


	//   ....[74]....
        /*0484*/ 	.word	0x00011a30


	//   ....[75]....
        /*0488*/ 	.word	0x00011ac0


	//   ....[76]....
        /*048c*/ 	.word	0x00011bf0


	//----- nvinfo : EIATTR_REG_RECONFIG
	.align		4
.L_1551:
        /*0490*/ 	.byte	0x01, 0x54
	.zero		2


	//----- nvinfo : EIATTR_SYSCALL_OFFSETS
	.align		4
        /*0494*/ 	.byte	0x04, 0x46
        /*0496*/ 	.short	(.L_1553 - .L_1552)


	//   ....[0]....
.L_1552:
        /*0498*/ 	.word	0x00001940


	//   ....[1]....
        /*049c*/ 	.word	0x0000d350


	//   ....[2]....
        /*04a0*/ 	.word	0x0000d490


	//   ....[3]....
        /*04a4*/ 	.word	0x0000d590


	//----- nvinfo : EIATTR_MBARRIER_INSTR_OFFSETS
	.align		4
.L_1553:
        /*04a8*/ 	.byte	0x04, 0x39
        /*04aa*/ 	.short	(.L_1555 - .L_1554)


	//   ....[0]....
.L_1554:
        /*04ac*/ 	.word	0x000002a0
        /*04b0*/ 	.word	0x000000ff
        /*04b4*/ 	.word	0x00022800
        /*04b8*/ 	.short	0x0100
        /*04ba*/ 	.byte	0x08
	.zero		1


	//   ....[1]....
        /*04bc*/ 	.word	0x000002b0
        /*04c0*/ 	.word	0x000000ff
        /*04c4*/ 	.word	0x00022820
        /*04c8*/ 	.short	0x0100
        /*04ca*/ 	.byte	0x08
	.zero		1


	//   ....[2]....
        /*04cc*/ 	.word	0x000003a0
        /*04d0*/ 	.word	0x000000ff
        /*04d4*/ 	.word	0x00022830
        /*04d8*/ 	.short	0x0100
        /*04da*/ 	.byte	0x08
	.zero		1


	//   ....[3]....
        /*04dc*/ 	.word	0x000003b0
        /*04e0*/ 	.word	0x000000ff
        /*04e4*/ 	.word	0x00022840
        /*04e8*/ 	.short	0x0100
        /*04ea*/ 	.byte	0x08
	.zero		1


	//   ....[4]....
        /*04ec*/ 	.word	0x000003c0
        /*04f0*/ 	.word	0x000000ff
        /*04f4*/ 	.word	0x00022838
        /*04f8*/ 	.short	0x0100
        /*04fa*/ 	.byte	0x08
	.zero		1


	//   ....[5]....
        /*04fc*/ 	.word	0x000003d0
        /*0500*/ 	.word	0x000000ff
        /*0504*/ 	.word	0x00022848
        /*0508*/ 	.short	0x0100
        /*050a*/ 	.byte	0x08
	.zero		1


	//   ....[6]....
        /*050c*/ 	.word	0x00000500
        /*0510*/ 	.word	0x000000ff
        /*0514*/ 	.word	0x00022850
        /*0518*/ 	.short	0x0100
        /*051a*/ 	.byte	0x08
	.zero		1


	//   ....[7]....
        /*051c*/ 	.word	0x00000510
        /*0520*/ 	.word	0x000000ff
        /*0524*/ 	.word	0x00022860
        /*0528*/ 	.short	0x0100
        /*052a*/ 	.byte	0x08
	.zero		1


	//   ....[8]....
        /*052c*/ 	.word	0x00000520
        /*0530*/ 	.word	0x000000ff
        /*0534*/ 	.word	0x00022858
        /*0538*/ 	.short	0x0100
        /*053a*/ 	.byte	0x08
	.zero		1


	//   ....[9]....
        /*053c*/ 	.word	0x00000530
        /*0540*/ 	.word	0x000000ff
        /*0544*/ 	.word	0x00022868
        /*0548*/ 	.short	0x0100
        /*054a*/ 	.byte	0x08
	.zero		1


	//   ....[10]....
        /*054c*/ 	.word	0x00000620
        /*0550*/ 	.word	0x000000ff
        /*0554*/ 	.word	0x00022870
        /*0558*/ 	.short	0x0100
        /*055a*/ 	.byte	0x06
	.zero		1


	//   ....[11]....
        /*055c*/ 	.word	0x00000630
        /*0560*/ 	.word	0x000000ff
        /*0564*/ 	.word	0x00022880
        /*0568*/ 	.short	0x0100
        /*056a*/ 	.byte	0x06
	.zero		1


	//   ....[12]....
        /*056c*/ 	.word	0x00000640
        /*0570*/ 	.word	0x000000ff
        /*0574*/ 	.word	0x00022878
        /*0578*/ 	.short	0x0100
        /*057a*/ 	.byte	0x06
	.zero		1


	//   ....[13]....
        /*057c*/ 	.word	0x00000650
        /*0580*/ 	.word	0x000000ff
        /*0584*/ 	.word	0x00022888
        /*0588*/ 	.short	0x0100
        /*058a*/ 	.byte	0x06
	.zero		1


	//   ....[14]....
        /*058c*/ 	.word	0x00000780
        /*0590*/ 	.word	0x000000ff
        /*0594*/ 	.word	0x00022890
        /*0598*/ 	.short	0x0100
        /*059a*/ 	.byte	0x08
	.zero		1


	//   ....[15]....
        /*059c*/ 	.word	0x00000790
        /*05a0*/ 	.word	0x000000ff
        /*05a4*/ 	.word	0x000228a0
        /*05a8*/ 	.short	0x0100
        /*05aa*/ 	.byte	0x08
	.zero		1


	//   ....[16]....
        /*05ac*/ 	.word	0x000007a0
        /*05b0*/ 	.word	0x000000ff
        /*05b4*/ 	.word	0x00022898
        /*05b8*/ 	.short	0x0100
        /*05ba*/ 	.byte	0x08
	.zero		1


	//   ....[17]....
        /*05bc*/ 	.word	0x000007b0
        /*05c0*/ 	.word	0x000000ff
        /*05c4*/ 	.word	0x000228a8
        /*05c8*/ 	.short	0x0100
        /*05ca*/ 	.byte	0x08
	.zero		1


	//   ....[18]....
        /*05cc*/ 	.word	0x000008e0
        /*05d0*/ 	.word	0x000000ff
        /*05d4*/ 	.word	0x000228b0
        /*05d8*/ 	.short	0x0100
        /*05da*/ 	.byte	0x08
	.zero		1


	//   ....[19]....
        /*05dc*/ 	.word	0x000008f0
        /*05e0*/ 	.word	0x000000ff
        /*05e4*/ 	.word	0x000228c0
        /*05e8*/ 	.short	0x0100
        /*05ea*/ 	.byte	0x08
	.zero		1


	//   ....[20]....
        /*05ec*/ 	.word	0x00000900
        /*05f0*/ 	.word	0x000000ff
        /*05f4*/ 	.word	0x000228b8
        /*05f8*/ 	.short	0x0100
        /*05fa*/ 	.byte	0x08
	.zero		1


	//   ....[21]....
        /*05fc*/ 	.word	0x00000910
        /*0600*/ 	.word	0x000000ff
        /*0604*/ 	.word	0x000228c8
        /*0608*/ 	.short	0x0100
        /*060a*/ 	.byte	0x08
	.zero		1


	//   ....[22]....
        /*060c*/ 	.word	0x000019e0
        /*0610*/ 	.word	0x00000007
        /*0614*/ 	.word	0x00022800
        /*0618*/ 	.short	0x010a
        /*061a*/ 	.byte	0x3f
	.zero		1


	//   ....[23]....
        /*061c*/ 	.word	0x00001aa0
        /*0620*/ 	.word	0x00000006
        /*0624*/ 	.word	0x00022830
        /*0628*/ 	.short	0x010a
        /*062a*/ 	.byte	0x3f
	.zero		1


	//   ....[24]....
        /*062c*/ 	.word	0x00001ae0
        /*0630*/ 	.word	0x00000006
        /*0634*/ 	.word	0x00022830
        /*0638*/ 	.short	0x010a
        /*063a*/ 	.byte	0x3f
	.zero		1


	//   ....[25]....
        /*063c*/ 	.word	0x00003390
        /*0640*/ 	.word	0x00000000
        /*0644*/ 	.word	0x00000000
        /*0648*/ 	.short	0x0101
        /*064a*/ 	.byte	0x3f
	.zero		1


	//   ....[26]....
        /*064c*/ 	.word	0x000038a0
        /*0650*/ 	.word	0x00000006
        /*0654*/ 	.word	0x00022850
        /*0658*/ 	.short	0x010a
        /*065a*/ 	.byte	0x3f
	.zero		1


	//   ....[27]....
        /*065c*/ 	.word	0x000038e0
        /*0660*/ 	.word	0x00000006
        /*0664*/ 	.word	0x00022850
        /*0668*/ 	.short	0x010a
        /*066a*/ 	.byte	0x3f
	.zero		1


	//   ....[28]....
        /*066c*/ 	.word	0x00003c60
        /*0670*/ 	.word	0x00000006
        /*0674*/ 	.word	0x00000000
        /*0678*/ 	.short	0x0101
        /*067a*/ 	.byte	0x3f
	.zero		1


	//   ....[29]....
        /*067c*/ 	.word	0x00003d90
        /*0680*/ 	.word	0x000000ff
        /*0684*/ 	.word	0x00022830
        /*0688*/ 	.short	0x010a
        /*068a*/ 	.byte	0x1a
	.zero		1


	//   ....[30]....
        /*068c*/ 	.word	0x00003dd0
        /*0690*/ 	.word	0x000000ff
        /*0694*/ 	.word	0x00022830
        /*0698*/ 	.short	0x010a
        /*069a*/ 	.byte	0x1a
	.zero		1


	//   ....[31]....
        /*069c*/ 	.word	0x000056b0
        /*06a0*/ 	.word	0x00000003
        /*06a4*/ 	.word	0x00000000
        /*06a8*/ 	.short	0x0101
        /*06aa*/ 	.byte	0x3f
	.zero		1


	//   ....[32]....
        /*06ac*/ 	.word	0x00006320
        /*06b0*/ 	.word	0x000000ff
        /*06b4*/ 	.word	0x00022850
        /*06b8*/ 	.short	0x010a
        /*06ba*/ 	.byte	0x1a
	.zero		1


	//   ....[33]....
        /*06bc*/ 	.word	0x00006360
        /*06c0*/ 	.word	0x000000ff
        /*06c4*/ 	.word	0x00022850
        /*06c8*/ 	.short	0x010a
        /*06ca*/ 	.byte	0x1a
	.zero		1


	//   ....[34]....
        /*06cc*/ 	.word	0x00006650
        /*06d0*/ 	.word	0x000000b1
        /*06d4*/ 	.word	0x00000000
        /*06d8*/ 	.short	0x0101
        /*06da*/ 	.byte	0x3f
	.zero		1


	//   ....[35]....
        /*06dc*/ 	.word	0x000067a0
        /*06e0*/ 	.word	0x000000ff
        /*06e4*/ 	.word	0x00022830
        /*06e8*/ 	.short	0x010a
        /*06ea*/ 	.byte	0x19
	.zero		1


	//   ....[36]....
        /*06ec*/ 	.word	0x000067e0
        /*06f0*/ 	.word	0x000000ff
        /*06f4*/ 	.word	0x00022830
        /*06f8*/ 	.short	0x010a
        /*06fa*/ 	.byte	0x19
	.zero		1


	//   ....[37]....
        /*06fc*/ 	.word	0x00007900
        /*0700*/ 	.word	0x0000009c
        /*0704*/ 	.word	0x00000000
        /*0708*/ 	.short	0x0101
        /*070a*/ 	.byte	0x3f
	.zero		1


	//   ....[38]....
        /*070c*/ 	.word	0x00008650
        /*0710*/ 	.word	0x000000ff
        /*0714*/ 	.word	0x00022850
        /*0718*/ 	.short	0x010a
        /*071a*/ 	.byte	0x19
	.zero		1


	//   ....[39]....
        /*071c*/ 	.word	0x00008690
        /*0720*/ 	.word	0x000000ff
        /*0724*/ 	.word	0x00022850
        /*0728*/ 	.short	0x010a
        /*072a*/ 	.byte	0x19
	.zero		1


	//   ....[40]....
        /*072c*/ 	.word	0x00008970
        /*0730*/ 	.word	0x000000c5
        /*0734*/ 	.word	0x00000000
        /*0738*/ 	.short	0x0101
        /*073a*/ 	.byte	0x3f
	.zero		1


	//   ....[41]....
        /*073c*/ 	.word	0x0000ab50
        /*0740*/ 	.word	0x00000066
        /*0744*/ 	.word	0x00000000
        /*0748*/ 	.short	0x0101
        /*074a*/ 	.byte	0x3f
	.zero		1


	//   ....[42]....
        /*074c*/ 	.word	0x0000dac0
        /*0750*/ 	.word	0x00000008
        /*0754*/ 	.word	0x00022840
        /*0758*/ 	.short	0x010a
        /*075a*/ 	.byte	0x3f
	.zero		1


	//   ....[43]....
        /*075c*/ 	.word	0x0000deb0
        /*0760*/ 	.word	0x0000000a
        /*0764*/ 	.word	0x00022820
        /*0768*/ 	.short	0x010a
        /*076a*/ 	.byte	0x3f
	.zero		1


	//   ....[44]....
        /*076c*/ 	.word	0x0000df70
        /*0770*/ 	.word	0x0000000b
        /*0774*/ 	.word	0x00022860
        /*0778*/ 	.short	0x010a
        /*077a*/ 	.byte	0x3f
	.zero		1


	//   ....[45]....
        /*077c*/ 	.word	0x0000e5a0
        /*0780*/ 	.word	0x00000002
        /*0784*/ 	.word	0x00022840
        /*0788*/ 	.short	0x010a
        /*078a*/ 	.byte	0x3f
	.zero		1


	//   ....[46]....
        /*078c*/ 	.word	0x0000e7b0
        /*0790*/ 	.word	0x00000002
        /*0794*/ 	.word	0x00022860
        /*0798*/ 	.short	0x010a
        /*079a*/ 	.byte	0x3f
	.zero		1


	//   ....[47]....
        /*079c*/ 	.word	0x0000ed30
        /*07a0*/ 	.word	0x00000002
        /*07a4*/ 	.word	0x00022840
        /*07a8*/ 	.short	0x010a
        /*07aa*/ 	.byte	0x3f
	.zero		1


	//   ....[48]....
        /*07ac*/ 	.word	0x0000ef30
        /*07b0*/ 	.word	0x00000002
        /*07b4*/ 	.word	0x00022860
        /*07b8*/ 	.short	0x010a
        /*07ba*/ 	.byte	0x3f
	.zero		1


	//   ....[49]....
        /*07bc*/ 	.word	0x0000f430
        /*07c0*/ 	.word	0x00000002
        /*07c4*/ 	.word	0x00022840
        /*07c8*/ 	.short	0x010a
        /*07ca*/ 	.byte	0x3f
	.zero		1


	//   ....[50]....
        /*07cc*/ 	.word	0x0000f640
        /*07d0*/ 	.word	0x00000002
        /*07d4*/ 	.word	0x00022860
        /*07d8*/ 	.short	0x010a
        /*07da*/ 	.byte	0x3f
	.zero		1


	//   ....[51]....
        /*07dc*/ 	.word	0x000107d0
        /*07e0*/ 	.word	0x00000000
        /*07e4*/ 	.word	0x00022820
        /*07e8*/ 	.short	0x010a
        /*07ea*/ 	.byte	0x3f
	.zero		1


	//   ....[52]....
        /*07ec*/ 	.word	0x00010990
        /*07f0*/ 	.word	0x00000006
        /*07f4*/ 	.word	0x00000000
        /*07f8*/ 	.short	0x010a
        /*07fa*/ 	.byte	0x3f
	.zero		1


	//   ....[53]....
        /*07fc*/ 	.word	0x00010a00
        /*0800*/ 	.word	0x00000007
        /*0804*/ 	.word	0x00000000
        /*0808*/ 	.short	0x010a
        /*080a*/ 	.byte	0x3f
	.zero		1


	//   ....[54]....
        /*080c*/ 	.word	0x00010a70
        /*0810*/ 	.word	0x00000004
        /*0814*/ 	.word	0x00000000
        /*0818*/ 	.short	0x010a
        /*081a*/ 	.byte	0x3f
	.zero		1


	//   ....[55]....
        /*081c*/ 	.word	0x00010aa0
        /*0820*/ 	.word	0x00000003
        /*0824*/ 	.word	0x00000000
        /*0828*/ 	.short	0x010a
        /*082a*/ 	.byte	0x3f
	.zero		1


	//   ....[56]....
        /*082c*/ 	.word	0x00010b00
        /*0830*/ 	.word	0x00000007
        /*0834*/ 	.word	0x00022800
        /*0838*/ 	.short	0x010a
        /*083a*/ 	.byte	0x3f
	.zero		1


	//   ....[57]....
        /*083c*/ 	.word	0x00010b50
        /*0840*/ 	.word	0x00000006
        /*0844*/ 	.word	0x00022830
        /*0848*/ 	.short	0x010a
        /*084a*/ 	.byte	0x3f
	.zero		1


	//   ....[58]....
        /*084c*/ 	.word	0x00010ba0
        /*0850*/ 	.word	0x00000006
        /*0854*/ 	.word	0x00022850
        /*0858*/ 	.short	0x010a
        /*085a*/ 	.byte	0x3f
	.zero		1


	//   ....[59]....
        /*085c*/ 	.word	0x00010c00
        /*0860*/ 	.word	0x00000005
        /*0864*/ 	.word	0x00022830
        /*0868*/ 	.short	0x010a
        /*086a*/ 	.byte	0x3f
	.zero		1


	//   ....[60]....
        /*086c*/ 	.word	0x00010c50
        /*0870*/ 	.word	0x000000b1
        /*0874*/ 	.word	0x00022850
        /*0878*/ 	.short	0x010a
        /*087a*/ 	.byte	0x3f
	.zero		1


	//   ....[61]....
        /*087c*/ 	.word	0x00010cb0
        /*0880*/ 	.word	0x00000005
        /*0884*/ 	.word	0x00022830
        /*0888*/ 	.short	0x010a
        /*088a*/ 	.byte	0x3f
	.zero		1


	//   ....[62]....
        /*088c*/ 	.word	0x00010d00
        /*0890*/ 	.word	0x000000c5
        /*0894*/ 	.word	0x00022850
        /*0898*/ 	.short	0x010a
        /*089a*/ 	.byte	0x3f
	.zero		1


	//   ....[63]....
        /*089c*/ 	.word	0x00010ea0
        /*08a0*/ 	.word	0x00000008
        /*08a4*/ 	.word	0x00022840
        /*08a8*/ 	.short	0x010a
        /*08aa*/ 	.byte	0x3f
	.zero		1


	//   ....[64]....
        /*08ac*/ 	.word	0x00010f20
        /*08b0*/ 	.word	0x00000008
        /*08b4*/ 	.word	0x00022820
        /*08b8*/ 	.short	0x010a
        /*08ba*/ 	.byte	0x3f
	.zero		1


	//   ....[65]....
        /*08bc*/ 	.word	0x00010f70
        /*08c0*/ 	.word	0x0000000b
        /*08c4*/ 	.word	0x00022860
        /*08c8*/ 	.short	0x010a
        /*08ca*/ 	.byte	0x3f
	.zero		1


	//   ....[66]....
        /*08cc*/ 	.word	0x00010fc0
        /*08d0*/ 	.word	0x00000002
        /*08d4*/ 	.word	0x00022840
        /*08d8*/ 	.short	0x010a
        /*08da*/ 	.byte	0x3f
	.zero		1


	//   ....[67]....
        /*08dc*/ 	.word	0x00011010
        /*08e0*/ 	.word	0x00000002
        /*08e4*/ 	.word	0x00022860
        /*08e8*/ 	.short	0x010a
        /*08ea*/ 	.byte	0x3f
	.zero		1


	//   ....[68]....
        /*08ec*/ 	.word	0x00011060
        /*08f0*/ 	.word	0x00000002
        /*08f4*/ 	.word	0x00022840
        /*08f8*/ 	.short	0x010a
        /*08fa*/ 	.byte	0x3f
	.zero		1


	//   ....[69]....
        /*08fc*/ 	.word	0x000110b0
        /*0900*/ 	.word	0x00000002
        /*0904*/ 	.word	0x00022860
        /*0908*/ 	.short	0x010a
        /*090a*/ 	.byte	0x3f
	.zero		1


	//   ....[70]....
        /*090c*/ 	.word	0x00011100
        /*0910*/ 	.word	0x00000002
        /*0914*/ 	.word	0x00022840
        /*0918*/ 	.short	0x010a
        /*091a*/ 	.byte	0x3f
	.zero		1


	//   ....[71]....
        /*091c*/ 	.word	0x00011150
        /*0920*/ 	.word	0x00000002
        /*0924*/ 	.word	0x00022860
        /*0928*/ 	.short	0x010a
        /*092a*/ 	.byte	0x3f
	.zero		1


	//   ....[72]....
        /*092c*/ 	.word	0x00011b10
        /*0930*/ 	.word	0x00000000
        /*0934*/ 	.word	0x00022820
        /*0938*/ 	.short	0x010a
        /*093a*/ 	.byte	0x3f
	.zero		1


	//   ....[73]....
        /*093c*/ 	.word	0x00011cb0
        /*0940*/ 	.word	0x00000006
        /*0944*/ 	.word	0x00000000
        /*0948*/ 	.short	0x010a
        /*094a*/ 	.byte	0x3f
	.zero		1


	//   ....[74]....
        /*094c*/ 	.word	0x00011d00
        /*0950*/ 	.word	0x00000007
        /*0954*/ 	.word	0x00000000
        /*0958*/ 	.short	0x010a
        /*095a*/ 	.byte	0x3f
	.zero		1


	//   ....[75]....
        /*095c*/ 	.word	0x00011d50
        /*0960*/ 	.word	0x00000004
        /*0964*/ 	.word	0x00000000
        /*0968*/ 	.short	0x010a
        /*096a*/ 	.byte	0x3f
	.zero		1


	//----- nvinfo : EIATTR_NUM_MBARRIERS
	.align		4
.L_1555:
        /*096c*/ 	.byte	0x03, 0x38
        /*096e*/ 	.short	0x0016


	//----- nvinfo : EIATTR_EXIT_INSTR_OFFSETS
	.align		4
        /*0970*/ 	.byte	0x04, 0x1c
        /*0972*/ 	.short	(.L_1557 - .L_1556)


	//   ....[0]....
.L_1556:
        /*0974*/ 	.word	0x00000a90


	//   ....[1]....
        /*0978*/ 	.word	0x0000bf20


	//   ....[2]....
        /*097c*/ 	.word	0x0000bf80


	//   ....[3]....
        /*0980*/ 	.word	0x00010af0


	//----- nvinfo : EIATTR_MAX_THREADS
	.align		4
.L_1557:
        /*0984*/ 	.byte	0x04, 0x05
        /*0986*/ 	.short	(.L_1559 - .L_1558)
.L_1558:
        /*0988*/ 	.word	0x00000180
        /*098c*/ 	.word	0x00000001
        /*0990*/ 	.word	0x00000001


	//----- nvinfo : EIATTR_CRS_STACK_SIZE
	.align		4
.L_1559:
        /*0994*/ 	.byte	0x04, 0x1e
        /*0996*/ 	.short	(.L_1561 - .L_1560)
.L_1560:
        /*0998*/ 	.word	0x00000000


	//----- nvinfo : EIATTR_CBANK_PARAM_SIZE
	.align		4
.L_1561:
        /*099c*/ 	.byte	0x03, 0x19
        /*099e*/ 	.short	0x0a70


	//----- nvinfo : EIATTR_PARAM_CBANK
	.align		4
        /*09a0*/ 	.byte	0x04, 0x0a
        /*09a2*/ 	.short	(.L_1563 - .L_1562)
	.align		4
.L_1562:
        /*09a4*/ 	.word	index@(.nv.constant0._ZN7cutlass13device_kernelIN5flash11enable_sm90INS1_16FlashAttnFwdSm90INS1_25CollectiveMainloopFwdSm90ILi2EN4cute5tupleIJNS5_1CILi1EEES8_S8_EEENS6_IJNS7_ILi128EEENS7_ILi96EEENS7_ILi64EEEEEELi256ENS_6half_tEfNS_4arch4Sm90ELb1ELb0ELb1ELb1ELb0ELb0ELb0ELb1ELb0ELb0ELb0ELb0EEENS1_21CollectiveEpilogueFwdINS6_IJSA_NS7_ILi256EEESB_EEES9_SE_SG_Li256ELb1ELb0ELb0ELb0EEENS1_36VarlenDynamicPersistentTileSchedulerILi128ELi96ELi256ELi32ELb0ELb0ELb1ELb1ELb1ELb1EEEEEEEEEvNT_6ParamsE)
        /*09a8*/ 	.short	0x0210
        /*09aa*/ 	.short	0x0a70


	//----- nvinfo : EIATTR_SW_WAR
	.align		4
.L_1563:
        /*09ac*/ 	.byte	0x04, 0x36
        /*09ae*/ 	.short	(.L_1565 - .L_1564)
.L_1564:
        /*09b0*/ 	.word	0x00000008
.L_1565:


//--------------------- .nv.info._ZN7cutlass13device_kernelIN5flash11enable_sm90INS1_16FlashAttnFwdSm90INS1_25CollectiveMainloopFwdSm90ILi2EN4cute5tupleIJNS5_1CILi1EEES8_S8_EEENS6_IJNS7_ILi128EEENS7_ILi96EEENS7_ILi64EEEEEELi256ENS_6half_tEfNS_4arch4Sm90ELb1ELb0ELb1ELb1ELb0ELb1ELb0ELb1ELb0ELb0ELb0ELb0EEENS1_21CollectiveEpilogueFwdINS6_IJSA_NS7_ILi256EEESB_EEES9_SE_SG_Li256ELb1ELb0ELb0ELb0EEENS1_36VarlenDynamicPersistentTileSchedulerILi128ELi96ELi256ELi32ELb0ELb0ELb1ELb1ELb1ELb1EEEEEEEEEvNT_6ParamsE --------------------------
	.section	.nv.info._ZN7cutlass13device_kernelIN5flash11enable_sm90INS1_16FlashAttnFwdSm90INS1_25CollectiveMainloopFwdSm90ILi2EN4cute5tupleIJNS5_1CILi1EEES8_S8_EEENS6_IJNS7_ILi128EEENS7_ILi96EEENS7_ILi64EEEEEELi256ENS_6half_tEfNS_4arch4Sm90ELb1ELb0ELb1ELb1ELb0ELb1ELb0ELb1ELb0ELb0ELb0ELb0EEENS1_21CollectiveEpilogueFwdINS6_IJSA_NS7_ILi256EEESB_EEES9_SE_SG_Li256ELb1ELb0ELb0ELb0EEENS1_36VarlenDynamicPersistentTileSchedulerILi128ELi96ELi256ELi32ELb0ELb0ELb1ELb1ELb1ELb1EEEEEEEEEvNT_6ParamsE,"",@"SHT_CUDA_INFO"
	.sectionflags	@""
	.align	4


	//----- nvinfo : EIATTR_CUDA_API_VERSION
	.align		4
        /*0000*/ 	.byte	0x04, 0x37
        /*0002*/ 	.short	(.L_1567 - .L_1566)
.L_1566:
        /*0004*/ 	.word	0x00000082


	//----- nvinfo : EIATTR_KPARAM_INFO
	.align		4
.L_1567:
        /*0008*/ 	.byte	0x04, 0x17
        /*000a*/ 	.short	(.L_1569 - .L_1568)
.L_1568:
        /*000c*/ 	.word	0x00000000
        /*0010*/ 	.short	0x0000
        /*0012*/ 	.short	0x0070
        /*0014*/ 	.byte	0x00, 0xf0, 0x01, 0x28


	//----- nvinfo : EIATTR_SPARSE_MMA_MASK
	.align		4
.L_1569:
        /*0018*/ 	.byte	0x03, 0x50
        /*001a*/ 	.short	0x0000


	//----- nvinfo : EIATTR_MAXREG_COUNT
	.align		4
        /*001c*/ 	.byte	0x03, 0x1b
        /*001e*/ 	.short	0x00a8


	//----- nvinfo : EIATTR_NUM_BARRIERS
	.align		4
        /*0020*/ 	.byte	0x02, 0x4c
        /*0022*/ 	.byte	0x10
	.zero		1


	//----- nvinfo : EIATTR_EXTERNS
	.align		4
        /*0024*/ 	.byte	0x04, 0x0f
        /*0026*/ 	.short	(.L_1571 - .L_1570)


	//   ....[0]....
	.align		4
.L_1570:
        /*0028*/ 	.word	index@(__assertfail)


	//----- nvinfo : EIATTR_ANNOTATIONS
	.align		4
.L_1571:
        /*002c*/ 	.byte	0x04, 0x55
        /*002e*/ 	.short	(.L_1573 - .L_1572)


	//   ....[0]....
.L_1572:
        /* <DEDUP_REMOVED lines=39> */


	//----- nvinfo : EIATTR_MERCURY_ISA_VERSION
	.align		4
.L_1573:
        /*0290*/ 	.byte	0x03, 0x5f
        /*0292*/ 	.short	0x0101


	//----- nvinfo : EIATTR_UNUSED_LOAD_BYTE_OFFSET
	.align		4
        /*0294*/ 	.byte	0x04, 0x44
        /*0296*/ 	.short	(.L_1575 - .L_1574)


	//   ....[0]....
.L_1574:
        /*0298*/ 	.word	0x00000b00
        /*029c*/ 	.word	0x0000fff0


	//   ....[1]....
        /*02a0*/ 	.word	0x00010a70
        /*02a4*/ 	.word	0x0000fff0


	//----- nvinfo : EIATTR_INT_WARP_WIDE_INSTR_OFFSETS
	.align		4
.L_1575:
        /*02a8*/ 	.byte	0x04, 0x31
        /*02aa*/ 	.short	(.L_1577 - .L_1576)


	//   ....[0]....
.L_1576:
        /*02ac*/ 	.word	0x000001c0


	//   ....[1]....
        /*02b0*/ 	.word	0x00000200


	//   ....[2]....
        /*02b4*/ 	.word	0x00000270


	//   ....[3]....
        /*02b8*/ 	.word	0x00015500


	//   ....[4]....
        /*02bc*/ 	.word	0x00015590


	//   ....[5]....
        /*02c0*/ 	.word	0x00015a10


	//   ....[6]....
        /*02c4*/ 	.word	0x00015a40


	//   ....[7]....
        /*02c8*/ 	.word	0x00017de0


	//   ....[8]....
        /*02cc*/ 	.word	0x00017e70


	//----- nvinfo : EIATTR_COOP_GROUP_MASK_REGIDS
	.align		4
.L_1577:
        /*02d0*/ 	.byte	0x04, 0x29
        /*02d2*/ 	.short	(.L_1579 - .L_1578)


	//   ....[0]....
.L_1578:
        /*02d4*/ 	.word	0xffffffff


	//   ....[1]....
        /*02d8*/ 	.word	0xffffffff


	//   ....[2]....
        /*02dc*/ 	.word	0xffffffff


	//   ....[3]....
        /*02e0*/ 	.word	0xffffffff


	//   ....[4]....
        /*02e4*/ 	.word	0xffffffff


	//   ....[5]....
        /*02e8*/ 	.word	0xffffffff


	//   ....[6]....
        /*02ec*/ 	.word	0xffffffff


	//   ....[7]....
        /*02f0*/ 	.word	0xffffffff


	//   ....[8]....
        /*02f4*/ 	.word	0xffffffff


	//   ....[9]....
        /*02f8*/ 	.word	0xffffffff


	//   ....[10]....
        /*02fc*/ 	.word	0xffffffff


	//   ....[11]....
        /*0300*/ 	.word	0xffffffff


	//   ....[12]....
        /*0304*/ 	.word	0xffffffff


	//   ....[13]....
        /*0308*/ 	.word	0xffffffff


	//   ....[14]....
        /*030c*/ 	.word	0xffffffff


	//   ....[15]....
        /*0310*/ 	.word	0xffffffff


	//   ....[16]....
        /*0314*/ 	.word	0xffffffff


	//   ....[17]....
        /*0318*/ 	.word	0xffffffff


	//   ....[18]....
        /*031c*/ 	.word	0xffffffff


	//   ....[19]....
        /*0320*/ 	.word	0xffffffff


	//   ....[20]....
        /*0324*/ 	.word	0xffffffff


	//   ....[21]....
        /*0328*/ 	.word	0xffffffff


	//   ....[22]....
        /*032c*/ 	.word	0xffffffff


	//   ....[23]....
        /*0330*/ 	.word	0xffffffff


	//   ....[24]....
        /*0334*/ 	.word	0xffffffff


	//   ....[25]....
        /*0338*/ 	.word	0xffffffff


	//   ....[26]....
        /*033c*/ 	.word	0xffffffff


	//   ....[27]....
        /*0340*/ 	.word	0xffffffff


	//   ....[28]....
        /*0344*/ 	.word	0xffffffff


	//   ....[29]....
        /*0348*/ 	.word	0xffffffff


	//   ....[30]....
        /*034c*/ 	.word	0xffffffff


	//   ....[31]....
        /*0350*/ 	.word	0xffffffff


	//   ....[32]....
        /*0354*/ 	.word	0xffffffff


	//   ....[33]....
        /*0358*/ 	.word	0xffffffff


	//   ....[34]....
        /*035c*/ 	.word	0xffffffff


	//   ....[35]....
        /*0360*/ 	.word	0xffffffff


	//   ....[36]....
        /*0364*/ 	.word	0xffffffff


	//   ....[37]....
        /*0368*/ 	.word	0xffffffff


	//   ....[38]....
        /*036c*/ 	.word	0xffffffff


	//   ....[39]....
        /*0370*/ 	.word	0xffffffff


	//   ....[40]....
        /*0374*/ 	.word	0xffffffff


	//   ....[41]....
        /*0378*/ 	.word	0xffffffff


	//   ....[42]....
        /*037c*/ 	.word	0xffffffff


	//   ....[43]....
        /*0380*/ 	.word	0xffffffff


	//   ....[44]....
        /*0384*/ 	.word	0xffffffff


	//   ....[45]....
        /*0388*/ 	.word	0xffffffff


	//   ....[46]....
        /*038c*/ 	.word	0xffffffff


	//   ....[47]....
        /*0390*/ 	.word	0xffffffff


	//   ....[48]....
        /*0394*/ 	.word	0xffffffff


	//   ....[49]....
        /*0398*/ 	.word	0xffffffff


	//   ....[50]....
        /*039c*/ 	.word	0xffffffff


	//   ....[51]....
        /*03a0*/ 	.word	0xffffffff


	//   ....[52]....
        /*03a4*/ 	.word	0xffffffff


	//   ....[53]....
        /*03a8*/ 	.word	0xffffffff


	//   ....[54]....
        /*03ac*/ 	.word	0xffffffff


	//   ....[55]....
        /*03b0*/ 	.word	0xffffffff


	//   ....[56]....
        /*03b4*/ 	.word	0xffffffff


	//   ....[57]....
        /*03b8*/ 	.word	0xffffffff


	//   ....[58]....
        /*03bc*/ 	.word	0x0500000f


	//   ....[59]....
        /*03c0*/ 	.word	0x0500000f


	//   ....[60]....
        /*03c4*/ 	.word	0x0500000f


	//   ....[61]....
        /*03c8*/ 	.word	0x0500000f


	//   ....[62]....
        /*03cc*/ 	.word	0x0500000f


	//   ....[63]....
        /*03d0*/ 	.word	0x0500000f


	//   ....[64]....
        /*03d4*/ 	.word	0x0500000f


	//   ....[65]....
        /*03d8*/ 	.word	0x0500000f


	//   ....[66]....
        /*03dc*/ 	.word	0x0500000f


	//   ....[67]....
        /*03e0*/ 	.word	0x0500000f


	//   ....[68]....
        /*03e4*/ 	.word	0x0500000f


	//   ....[69]....
        /*03e8*/ 	.word	0x0500000f


	//   ....[70]....
        /*03ec*/ 	.word	0x0500000f


	//   ....[71]....
        /*03f0*/ 	.word	0x0500000f


	//   ....[72]....
        /*03f4*/ 	.word	0x0500000f


	//   ....[73]....
        /*03f8*/ 	.word	0x0500000f


	//   ....[74]....
        /*03fc*/ 	.word	0x0500000f


	//   ....[75]....
        /*0400*/ 	.word	0x0500000f


	//   ....[76]....
        /*0404*/ 	.word	0x0500000f


	//   ....[77]....
        /*0408*/ 	.word	0x0500000f


	//   ....[78]....
        /*040c*/ 	.word	0x0500000f


	//   ....[79]....
        /*0410*/ 	.word	0x0500000f


	//   ....[80]....
        /*0414*/ 	.word	0x0500000f


	//   ....[81]....
        /*0418*/ 	.word	0x0500000f


	//   ....[82]....
        /*041c*/ 	.word	0x0500000f


	//   ....[83]....
        /*0420*/ 	.word	0x0500000f


	//   ....[84]....
        /*0424*/ 	.word	0x0500000f


	//   ....[85]....
        /*0428*/ 	.word	0x0500000f


	//   ....[86]....
        /*042c*/ 	.word	0x0500000f


	//   ....[87]....
        /*0430*/ 	.word	0x0500000f


	//   ....[88]....
        /*0434*/ 	.word	0x0500000f


	//   ....[89]....
        /*0438*/ 	.word	0x0500000f


	//   ....[90]....
        /*043c*/ 	.word	0x0500000f


	//   ....[91]....
        /*0440*/ 	.word	0x0500000f


	//   ....[92]....
        /*0444*/ 	.word	0x0500000f


	//   ....[93]....
        /*0448*/ 	.word	0x0500000f


	//   ....[94]....
        /*044c*/ 	.word	0x0500000f


	//----- nvinfo : EIATTR_COOP_GROUP_INSTR_OFFSETS
	.align		4
.L_1579:
        /*0450*/ 	.byte	0x04, 0x28
        /*0452*/ 	.short	(.L_1581 - .L_1580)


	//   ....[0]....
.L_1580:
        /*0454*/ 	.word	0x00000070


	//   ....[1]....
        /*0458*/ 	.word	0x000001d0


	//   ....[2]....
        /*045c*/ 	.word	0x00000220


	//   ....[3]....
        /*0460*/ 	.word	0x00000450


	//   ....[4]....
        /*0464*/ 	.word	0x000005b0


	//   ....[5]....
        /*0468*/ 	.word	0x000006d0


	//   ....[6]....
        /*046c*/ 	.word	0x00000830


	//   ....[7]....
        /*0470*/ 	.word	0x00005ab0


	//   ....[8]....
        /*0474*/ 	.word	0x00009930


	//   ....[9]....
        /*0478*/ 	.word	0x000099c0


	//   ....[10]....
        /*047c*/ 	.word	0x0000a0c0


	//   ....[11]....
        /*0480*/ 	.word	0x0000a110


	//   ....[12]....
        /*0484*/ 	.word	0x0000bc80


	//   ....[13]....
        /*0488*/ 	.word	0x0000bd50


	//   ....[14]....
        /*048c*/ 	.word	0x0000c510


	//   ....[15]....
        /*0490*/ 	.word	0x0000c560


	//   ....[16]....
        /*0494*/ 	.word	0x0000e4d0


	//   ....[17]....
        /*0498*/ 	.word	0x0000e530


	//   ....[18]....
        /*049c*/ 	.word	0x0000e9c0


	//   ....[19]....
        /*04a0*/ 	.word	0x0000eb80


	//   ....[20]....
        /*04a4*/ 	.word	0x0000fff0


	//   ....[21]....
        /*04a8*/ 	.word	0x00010050


	//   ....[22]....
        /*04ac*/ 	.word	0x000100b0


	//   ....[23]....
        /*04b0*/ 	.word	0x00010100


	//   ....[24]....
        /*04b4*/ 	.word	0x000133f0


	//   ....[25]....
        /*04b8*/ 	.word	0x00013570


	//   ....[26]....
        /*04bc*/ 	.word	0x000135a0


	//   ....[27]....
        /*04c0*/ 	.word	0x000135e0


	//   ....[28]....
        /*04c4*/ 	.word	0x00013650


	//   ....[29]....
        /*04c8*/ 	.word	0x000136b0


	//   ....[30]....
        /*04cc*/ 	.word	0x000136f0


	//   ....[31]....
        /*04d0*/ 	.word	0x00013890


	//   ....[32]....
        /*04d4*/ 	.word	0x000138f0


	//   ....[33]....
        /*04d8*/ 	.word	0x00013930


	//   ....[34]....
        /*04dc*/ 	.word	0x00013970


	//   ....[35]....
        /*04e0*/ 	.word	0x000139a0


	//   ....[36]....
        /*04e4*/ 	.word	0x000139d0


	//   ....[37]....
        /*04e8*/ 	.word	0x00013a60


	//   ....[38]....
        /*04ec*/ 	.word	0x00013ac0


	//   ....[39]....
        /*04f0*/ 	.word	0x00013b50


	//   ....[40]....
        /*04f4*/ 	.word	0x00017f00


	//   ....[41]....
        /*04f8*/ 	.word	0x00017f10


	//   ....[42]....
        /*04fc*/ 	.word	0x00018020


	//   ....[43]....
        /*0500*/ 	.word	0x00018080


	//   ....[44]....
        /*0504*/ 	.word	0x000180c0


	//   ....[45]....
        /*0508*/ 	.word	0x00018100


	//   ....[46]....
        /*050c*/ 	.word	0x00018130


	//   ....[47]....
        /*0510*/ 	.word	0x00018160


	//   ....[48]....
        /*0514*/ 	.word	0x000182f0


	//   ....[49]....
        /*0518*/ 	.word	0x00018350


	//   ....[50]....
        /*051c*/ 	.word	0x00018390


	//   ....[51]....
        /*0520*/ 	.word	0x000183d0


	//   ....[52]....
        /*0524*/ 	.word	0x00018400


	//   ....[53]....
        /*0528*/ 	.word	0x00018430


	//   ....[54]....
        /*052c*/ 	.word	0x000184f0


	//   ....[55]....
        /*0530*/ 	.word	0x00018510


	//   ....[56]....
        /*0534*/ 	.word	0x00018580


	//   ....[57]....
        /*0538*/ 	.word	0x00018c10


	//   ....[58]....
        /*053c*/ 	.word	0x000190a0


	//   ....[59]....
        /*0540*/ 	.word	0x00019140


	//   ....[60]....
        /*0544*/ 	.word	0x000191e0


	//   ....[61]....
        /*0548*/ 	.word	0x00019280


	//   ....[62]....
        /*054c*/ 	.word	0x00019320


	//   ....[63]....
        /*0550*/ 	.word	0x000193c0


	//   ....[64]....
        /*0554*/ 	.word	0x00019460


	//   ....[65]....
        /*0558*/ 	.word	0x00019500


	//   ....[66]....
        /*055c*/ 	.word	0x000195a0


	//   ....[67]....
        /*0560*/ 	.word	0x00019690


	//   ....[68]....
        /*0564*/ 	.word	0x00019730


	//   ....[69]....
        /*0568*/ 	.word	0x000197d0


	//   ....[70]....
        /*056c*/ 	.word	0x00019870


	//   ....[71]....
        /*0570*/ 	.word	0x00019910


	//   ....[72]....
        /*0574*/ 	.word	0x000199b0


	//   ....[73]....
        /*0578*/ 	.word	0x00019a50


	//   ....[74]....
        /*057c*/ 	.word	0x00019af0


	//   ....[75]....
        /*0580*/ 	.word	0x00019df0


	//   ....[76]....
        /*0584*/ 	.word	0x0001a0d0


	//   ....[77]....
        /*0588*/ 	.word	0x0001a4f0


	//   ....[78]....
        /*058c*/ 	.word	0x0001a580


	//   ....[79]....
        /*0590*/ 	.word	0x0001a620


	//   ....[80]....
        /*0594*/ 	.word	0x0001a6d0


	//   ....[81]....
        /*0598*/ 	.word	0x0001a750


	//   ....[82]....
        /*059c*/ 	.word	0x0001a7d0


	//   ....[83]....
        /*05a0*/ 	.word	0x0001a850


	//   ....[84]....
        /*05a4*/ 	.word	0x0001a8d0


	//   ....[85]....
        /*05a8*/ 	.word	0x0001a960


	//   ....[86]....
        /*05ac*/ 	.word	0x0001aa10


	//   ....[87]....
        /*05b0*/ 	.word	0x0001aa90


	//   ....[88]....
        /*05b4*/ 	.word	0x0001ab10


	//   ....[89]....
        /*05b8*/ 	.word	0x0001ab90


	//   ....[90]....
        /*05bc*/ 	.word	0x0001ac10


	//   ....[91]....
        /*05c0*/ 	.word	0x0001ac80


	//   ....[92]....
        /*05c4*/ 	.word	0x0001ad20


	//   ....[93]....
        /*05c8*/ 	.word	0x0001adb0


	//   ....[94]....
        /*05cc*/ 	.word	0x0001aee0


	//----- nvinfo : EIATTR_REG_RECONFIG
	.align		4
.L_1581:
        /*05d0*/ 	.byte	0x01, 0x54
	.zero		2


	//----- nvinfo : EIATTR_SYSCALL_OFFSETS
	.align		4
        /*05d4*/ 	.byte	0x04, 0x46
        /*05d6*/ 	.short	(.L_1583 - .L_1582)


	//   ....[0]....
.L_1582:
        /*05d8*/ 	.word	0x00001750


	//   ....[1]....
        /*05dc*/ 	.word	0x000018a0


	//   ....[2]....
        /*05e0*/ 	.word	0x00005c50


	//   ....[3]....
        /*05e4*/ 	.word	0x000060e0


	//   ....[4]....
        /*05e8*/ 	.word	0x00015720


	//   ....[5]....
        /*05ec*/ 	.word	0x00015860


	//   ....[6]....
        /*05f0*/ 	.word	0x00015960


	//----- nvinfo : EIATTR_MBARRIER_INSTR_OFFSETS
	.align		4
.L_1583:
        /*05f4*/ 	.byte	0x04, 0x39
        /*05f6*/ 	.short	(.L_1585 - .L_1584)


	//   ....[0]....
.L_1584:
        /*05f8*/ 	.word	0x00000300
        /*05fc*/ 	.word	0x000000ff
        /*0600*/ 	.word	0x00022800
        /*0604*/ 	.short	0x0100
        /*0606*/ 	.byte	0x08
	.zero		1


	//   ....[1]....
        /*0608*/ 	.word	0x00000310
        /*060c*/ 	.word	0x000000ff
        /*0610*/ 	.word	0x00022820
        /*0614*/ 	.short	0x0100
        /*0616*/ 	.byte	0x08
	.zero		1


	//   ....[2]....
        /*0618*/ 	.word	0x00000400
        /*061c*/ 	.word	0x000000ff
        /*0620*/ 	.word	0x00022830
        /*0624*/ 	.short	0x0100
        /*0626*/ 	.byte	0x08
	.zero		1


	//   ....[3]....
        /*0628*/ 	.word	0x00000410
        /*062c*/ 	.word	0x000000ff
        /*0630*/ 	.word	0x00022840
        /*0634*/ 	.short	0x0100
        /*0636*/ 	.byte	0x08
	.zero		1


	//   ....[4]....
        /*0638*/ 	.word	0x00000420
        /*063c*/ 	.word	0x000000ff
        /*0640*/ 	.word	0x00022838
        /*0644*/ 	.short	0x0100
        /*0646*/ 	.byte	0x08
	.zero		1


	//   ....[5]....
        /*0648*/ 	.word	0x00000430
        /*064c*/ 	.word	0x000000ff
        /*0650*/ 	.word	0x00022848
        /*0654*/ 	.short	0x0100
        /*0656*/ 	.byte	0x08
	.zero		1


	//   ....[6]....
        /*0658*/ 	.word	0x00000560
        /*065c*/ 	.word	0x000000ff
        /*0660*/ 	.word	0x00022850
        /*0664*/ 	.short	0x0100
        /*0666*/ 	.byte	0x08
	.zero		1


	//   ....[7]....
        /*0668*/ 	.word	0x00000570
        /*066c*/ 	.word	0x000000ff
        /*0670*/ 	.word	0x00022860
        /*0674*/ 	.short	0x0100
        /*0676*/ 	.byte	0x08
	.zero		1


	//   ....[8]....
        /*0678*/ 	.word	0x00000580
        /*067c*/ 	.word	0x000000ff
        /*0680*/ 	.word	0x00022858
        /*0684*/ 	.short	0x0100
        /*0686*/ 	.byte	0x08
	.zero		1


	//   ....[9]....
        /*0688*/ 	.word	0x00000590
        /*068c*/ 	.word	0x000000ff
        /*0690*/ 	.word	0x00022868
        /*0694*/ 	.short	0x0100
        /*0696*/ 	.byte	0x08
	.zero		1


	//   ....[10]....
        /*0698*/ 	.word	0x00000680
        /*069c*/ 	.word	0x000000ff
        /*06a0*/ 	.word	0x00022870
        /*06a4*/ 	.short	0x0100
        /*06a6*/ 	.byte	0x06
	.zero		1


	//   ....[11]....
        /*06a8*/ 	.word	0x00000690
        /*06ac*/ 	.word	0x000000ff
        /*06b0*/ 	.word	0x00022880
        /*06b4*/ 	.short	0x0100
        /*06b6*/ 	.byte	0x06
	.zero		1


	//   ....[12]....
        /*06b8*/ 	.word	0x000006a0
        /*06bc*/ 	.word	0x000000ff
        /*06c0*/ 	.word	0x00022878
        /*06c4*/ 	.short	0x0100
        /*06c6*/ 	.byte	0x06
	.zero		1


	//   ....[13]....
        /*06c8*/ 	.word	0x000006b0
        /*06cc*/ 	.word	0x000000ff
        /*06d0*/ 	.word	0x00022888
        /*06d4*/ 	.short	0x0100
        /*06d6*/ 	.byte	0x06
	.zero		1


	//   ....[14]....
        /*06d8*/ 	.word	0x000007e0
        /*06dc*/ 	.word	0x000000ff
        /*06e0*/ 	.word	0x00022890
        /*06e4*/ 	.short	0x0100
        /*06e6*/ 	.byte	0x08
	.zero		1


	//   ....[15]....
        /*06e8*/ 	.word	0x000007f0
        /*06ec*/ 	.word	0x000000ff
        /*06f0*/ 	.word	0x000228a0
        /*06f4*/ 	.short	0x0100
        /*06f6*/ 	.byte	0x08
	.zero		1


	//   ....[16]....
        /*06f8*/ 	.word	0x00000800
        /*06fc*/ 	.word	0x000000ff
        /*0700*/ 	.word	0x00022898
        /*0704*/ 	.short	0x0100
        /*0706*/ 	.byte	0x08
	.zero		1


	//   ....[17]....
        /*0708*/ 	.word	0x00000810
        /*070c*/ 	.word	0x000000ff
        /*0710*/ 	.word	0x000228a8
        /*0714*/ 	.short	0x0100
        /*0716*/ 	.byte	0x08
	.zero		1


	//   ....[18]....
        /*0718*/ 	.word	0x00000940
        /*071c*/ 	.word	0x000000ff
        /*0720*/ 	.word	0x000228b0
        /*0724*/ 	.short	0x0100
        /*0726*/ 	.byte	0x08
	.zero		1


	//   ....[19]....
        /*0728*/ 	.word	0x00000950
        /*072c*/ 	.word	0x000000ff
        /*0730*/ 	.word	0x000228c0
        /*0734*/ 	.short	0x0100
        /*0736*/ 	.byte	0x08
	.zero		1


	//   ....[20]....
        /*0738*/ 	.word	0x00000960
        /*073c*/ 	.word	0x000000ff
        /*0740*/ 	.word	0x000228b8
        /*0744*/ 	.short	0x0100
        /*0746*/ 	.byte	0x08
	.zero		1


	//   ....[21]....
        /*0748*/ 	.word	0x00000970
        /*074c*/ 	.word	0x000000ff
        /*0750*/ 	.word	0x000228c8
        /*0754*/ 	.short	0x0100
        /*0756*/ 	.byte	0x08
	.zero		1


	//   ....[22]....
        /*0758*/ 	.word	0x00002b30
        /*075c*/ 	.word	0x00000058
        /*0760*/ 	.word	0x00022890
        /*0764*/ 	.short	0x010a
        /*0766*/ 	.byte	0x3f
	.zero		1


	//   ....[23]....
        /*0768*/ 	.word	0x00003cb0
        /*076c*/ 	.word	0x00000058
        /*0770*/ 	.word	0x00022890
        /*0774*/ 	.short	0x010a
        /*0776*/ 	.byte	0x3f
	.zero		1


	//   ....[24]....
        /*0778*/ 	.word	0x00004c90
        /*077c*/ 	.word	0x00000058
        /*0780*/ 	.word	0x00022890
        /*0784*/ 	.short	0x010a
        /*0786*/ 	.byte	0x3f
	.zero		1


	//   ....[25]....
        /*0788*/ 	.word	0x00004ea0
        /*078c*/ 	.word	0x00000004
        /*0790*/ 	.word	0x00000000
        /*0794*/ 	.short	0x0101
        /*0796*/ 	.byte	0x3f
	.zero		1


	//   ....[26]....
        /*0798*/ 	.word	0x00004ee0
        /*079c*/ 	.word	0x00000058
        /*07a0*/ 	.word	0x000228b0
        /*07a4*/ 	.short	0x010a
        /*07a6*/ 	.byte	0x3f
	.zero		1


	//   ....[27]....
        /*07a8*/ 	.word	0x00005530
        /*07ac*/ 	.word	0x00000058
        /*07b0*/ 	.word	0x00000000
        /*07b4*/ 	.short	0x0101
        /*07b6*/ 	.byte	0x3f
	.zero		1


	//   ....[28]....
        /*07b8*/ 	.word	0x00005ce0
        /*07bc*/ 	.word	0x00000012
        /*07c0*/ 	.word	0x00022800
        /*07c4*/ 	.short	0x010a
        /*07c6*/ 	.byte	0x3f
	.zero		1


	//   ....[29]....
        /*07c8*/ 	.word	0x00005d30
        /*07cc*/ 	.word	0x00000012
        /*07d0*/ 	.word	0x00022800
        /*07d4*/ 	.short	0x010a
        /*07d6*/ 	.byte	0x3f
	.zero		1


	//   ....[30]....
        /*07d8*/ 	.word	0x00006950
        /*07dc*/ 	.word	0x00000012
        /*07e0*/ 	.word	0x00022800
        /*07e4*/ 	.short	0x010a
        /*07e6*/ 	.byte	0x3f
	.zero		1


	//   ....[31]....
        /*07e8*/ 	.word	0x00007c80
        /*07ec*/ 	.word	0x00000012
        /*07f0*/ 	.word	0x00022800
        /*07f4*/ 	.short	0x010a
        /*07f6*/ 	.byte	0x3f
	.zero		1


	//   ....[32]....
        /*07f8*/ 	.word	0x00008b70
        /*07fc*/ 	.word	0x0000000d
        /*0800*/ 	.word	0x00022830
        /*0804*/ 	.short	0x010a
        /*0806*/ 	.byte	0x3f
	.zero		1


	//   ....[33]....
        /*0808*/ 	.word	0x00008c10
        /*080c*/ 	.word	0x0000000d
        /*0810*/ 	.word	0x00022830
        /*0814*/ 	.short	0x010a
        /*0816*/ 	.byte	0x3f
	.zero		1


	//   ....[34]....
        /*0818*/ 	.word	0x0000a5d0
        /*081c*/ 	.word	0x00000003
        /*0820*/ 	.word	0x00000000
        /*0824*/ 	.short	0x0101
        /*0826*/ 	.byte	0x3f
	.zero		1


	//   ....[35]....
        /*0828*/ 	.word	0x0000aa80
        /*082c*/ 	.word	0x0000000d
        /*0830*/ 	.word	0x00022850
        /*0834*/ 	.short	0x010a
        /*0836*/ 	.byte	0x3f
	.zero		1


	//   ....[36]....
        /*0838*/ 	.word	0x0000aad0
        /*083c*/ 	.word	0x0000000d
        /*0840*/ 	.word	0x00022850
        /*0844*/ 	.short	0x010a
        /*0846*/ 	.byte	0x3f
	.zero		1


	//   ....[37]....
        /*0848*/ 	.word	0x0000af30
        /*084c*/ 	.word	0x0000000d
        /*0850*/ 	.word	0x00000000
        /*0854*/ 	.short	0x0101
        /*0856*/ 	.byte	0x3f
	.zero		1


	//   ....[38]....
        /*0858*/ 	.word	0x0000b010
        /*085c*/ 	.word	0x0000000e
        /*0860*/ 	.word	0x00022830
        /*0864*/ 	.short	0x010a
        /*0866*/ 	.byte	0x3f
	.zero		1


	//   ....[39]....
        /*0868*/ 	.word	0x0000b070
        /*086c*/ 	.word	0x0000000e
        /*0870*/ 	.word	0x00022830
        /*0874*/ 	.short	0x010a
        /*0876*/ 	.byte	0x3f
	.zero		1


	//   ....[40]....
        /*0878*/ 	.word	0x0000c8d0
        /*087c*/ 	.word	0x000000a2
        /*0880*/ 	.word	0x00000000
        /*0884*/ 	.short	0x0101
        /*0886*/ 	.byte	0x3f
	.zero		1


	//   ....[41]....
        /*0888*/ 	.word	0x0000d6b0
        /*088c*/ 	.word	0x0000000e
        /*0890*/ 	.word	0x00022850
        /*0894*/ 	.short	0x010a
        /*0896*/ 	.byte	0x3f
	.zero		1


	//   ....[42]....
        /*0898*/ 	.word	0x0000d700
        /*089c*/ 	.word	0x0000000e
        /*08a0*/ 	.word	0x00022850
        /*08a4*/ 	.short	0x010a
        /*08a6*/ 	.byte	0x3f
	.zero		1


	//   ....[43]....
        /*08a8*/ 	.word	0x0000dad0
        /*08ac*/ 	.word	0x0000000e
        /*08b0*/ 	.word	0x00000000
        /*08b4*/ 	.short	0x0101
        /*08b6*/ 	.byte	0x3f
	.zero		1


	//   ....[44]....
        /*08b8*/ 	.word	0x0000dbd0
        /*08bc*/ 	.word	0x0000000d
        /*08c0*/ 	.word	0x00022830
        /*08c4*/ 	.short	0x010a
        /*08c6*/ 	.byte	0x3f
	.zero		1


	//   ....[45]....
        /*08c8*/ 	.word	0x0000dc30
        /*08cc*/ 	.word	0x0000000d
        /*08d0*/ 	.word	0x00022830
        /*08d4*/ 	.short	0x010a
        /*08d6*/ 	.byte	0x3f
	.zero		1


	//   ....[46]....
        /*08d8*/ 	.word	0x0000ee60
        /*08dc*/ 	.word	0x0000009a
        /*08e0*/ 	.word	0x00000000
        /*08e4*/ 	.short	0x0101
        /*08e6*/ 	.byte	0x3f
	.zero		1


	//   ....[47]....
        /*08e8*/ 	.word	0x0000fba0
        /*08ec*/ 	.word	0x0000000d
        /*08f0*/ 	.word	0x00022850
        /*08f4*/ 	.short	0x010a
        /*08f6*/ 	.byte	0x3f
	.zero		1


	//   ....[48]....
        /*08f8*/ 	.word	0x0000fbf0
        /*08fc*/ 	.word	0x0000000d
        /*0900*/ 	.word	0x00022850
        /*0904*/ 	.short	0x010a
        /*0906*/ 	.byte	0x3f
	.zero		1


	//   ....[49]....
        /*0908*/ 	.word	0x0000ffc0
        /*090c*/ 	.word	0x0000000d
        /*0910*/ 	.word	0x00000000
        /*0914*/ 	.short	0x0101
        /*0916*/ 	.byte	0x3f
	.zero		1


	//   ....[50]....
        /*0918*/ 	.word	0x00012100
        /*091c*/ 	.word	0x00000000
        /*0920*/ 	.word	0x00000000
        /*0924*/ 	.short	0x0101
        /*0926*/ 	.byte	0x3f
	.zero		1


	//   ....[51]....
        /*0928*/ 	.word	0x00014890
        /*092c*/ 	.word	0x00000009
        /*0930*/ 	.word	0x00022820
        /*0934*/ 	.short	0x010a
        /*0936*/ 	.byte	0x3f
	.zero		1


	//   ....[52]....
        /*0938*/ 	.word	0x00014920
        /*093c*/ 	.word	0x00000005
        /*0940*/ 	.word	0x000228a0
        /*0944*/ 	.short	0x010a
        /*0946*/ 	.byte	0x3f
	.zero		1


	//   ....[53]....
        /*0948*/ 	.word	0x00014b00
        /*094c*/ 	.word	0x00000005
        /*0950*/ 	.word	0x000228c0
        /*0954*/ 	.short	0x010a
        /*0956*/ 	.byte	0x3f
	.zero		1


	//   ....[54]....
        /*0958*/ 	.word	0x00014f10
        /*095c*/ 	.word	0x00000006
        /*0960*/ 	.word	0x000228a0
        /*0964*/ 	.short	0x010a
        /*0966*/ 	.byte	0x3f
	.zero		1


	//   ....[55]....
        /*0968*/ 	.word	0x000150d0
        /*096c*/ 	.word	0x00000006
        /*0970*/ 	.word	0x000228c0
        /*0974*/ 	.short	0x010a
        /*0976*/ 	.byte	0x3f
	.zero		1


	//   ....[56]....
        /*0978*/ 	.word	0x00015ea0
        /*097c*/ 	.word	0x00000005
        /*0980*/ 	.word	0x00022840
        /*0984*/ 	.short	0x010a
        /*0986*/ 	.byte	0x3f
	.zero		1


	//   ....[57]....
        /*0988*/ 	.word	0x00016290
        /*098c*/ 	.word	0x00000007
        /*0990*/ 	.word	0x00022820
        /*0994*/ 	.short	0x010a
        /*0996*/ 	.byte	0x3f
	.zero		1


	//   ....[58]....
        /*0998*/ 	.word	0x00016350
        /*099c*/ 	.word	0x00000002
        /*09a0*/ 	.word	0x00022860
        /*09a4*/ 	.short	0x010a
        /*09a6*/ 	.byte	0x3f
	.zero		1


	//   ....[59]....
        /*09a8*/ 	.word	0x00016970
        /*09ac*/ 	.word	0x00000003
        /*09b0*/ 	.word	0x00022840
        /*09b4*/ 	.short	0x010a
        /*09b6*/ 	.byte	0x3f
	.zero		1


	//   ....[60]....
        /*09b8*/ 	.word	0x00016b80
        /*09bc*/ 	.word	0x00000003
        /*09c0*/ 	.word	0x00022860
        /*09c4*/ 	.short	0x010a
        /*09c6*/ 	.byte	0x3f
	.zero		1


	//   ....[61]....
        /*09c8*/ 	.word	0x000170f0
        /*09cc*/ 	.word	0x00000002
        /*09d0*/ 	.word	0x00022840
        /*09d4*/ 	.short	0x010a
        /*09d6*/ 	.byte	0x3f
	.zero		1


	//   ....[62]....
        /*09d8*/ 	.word	0x000172f0
        /*09dc*/ 	.word	0x00000002
        /*09e0*/ 	.word	0x00022860
        /*09e4*/ 	.short	0x010a
        /*09e6*/ 	.byte	0x3f
	.zero		1


	//   ....[63]....
        /*09e8*/ 	.word	0x000177f0
        /*09ec*/ 	.word	0x00000002
        /*09f0*/ 	.word	0x00022840
        /*09f4*/ 	.short	0x010a
        /*09f6*/ 	.byte	0x3f
	.zero		1


	//   ....[64]....
        /*09f8*/ 	.word	0x00017a00
        /*09fc*/ 	.word	0x00000002
        /*0a00*/ 	.word	0x00022860
        /*0a04*/ 	.short	0x010a
        /*0a06*/ 	.byte	0x3f
	.zero		1


	//   ....[65]....
        /*0a08*/ 	.word	0x00018b90
        /*0a0c*/ 	.word	0x00000000
        /*0a10*/ 	.word	0x00022820
        /*0a14*/ 	.short	0x010a
        /*0a16*/ 	.byte	0x3f
	.zero		1


	//   ....[66]....
        /*0a18*/ 	.word	0x00018d40
        /*0a1c*/ 	.word	0x00000006
        /*0a20*/ 	.word	0x00000000
        /*0a24*/ 	.short	0x010a
        /*0a26*/ 	.byte	0x3f
	.zero		1


	//   ....[67]....
        /*0a28*/ 	.word	0x00018db0
        /*0a2c*/ 	.word	0x00000007
        /*0a30*/ 	.word	0x00000000
        /*0a34*/ 	.short	0x010a
        /*0a36*/ 	.byte	0x3f
	.zero		1


	//   ....[68]....
        /*0a38*/ 	.word	0x00018e20
        /*0a3c*/ 	.word	0x00000004
        /*0a40*/ 	.word	0x00000000
        /*0a44*/ 	.short	0x010a
        /*0a46*/ 	.byte	0x3f
	.zero		1


	//   ....[69]....
        /*0a48*/ 	.word	0x00018e50
        /*0a4c*/ 	.word	0x00000003
        /*0a50*/ 	.word	0x00000000
        /*0a54*/ 	.short	0x010a
        /*0a56*/ 	.byte	0x3f
	.zero		1


	//   ....[70]....
        /*0a58*/ 	.word	0x00018eb0
        /*0a5c*/ 	.word	0x00000058
        /*0a60*/ 	.word	0x00022890
        /*0a64*/ 	.short	0x010a
        /*0a66*/ 	.byte	0x3f
	.zero		1


	//   ....[71]....
        /*0a68*/ 	.word	0x00018f00
        /*0a6c*/ 	.word	0x00000058
        /*0a70*/ 	.word	0x00022890
        /*0a74*/ 	.short	0x010a
        /*0a76*/ 	.byte	0x3f
	.zero		1


	//   ....[72]....
        /*0a78*/ 	.word	0x00018f50
        /*0a7c*/ 	.word	0x00000058
        /*0a80*/ 	.word	0x00022890
        /*0a84*/ 	.short	0x010a
        /*0a86*/ 	.byte	0x3f
	.zero		1


	//   ....[73]....
        /*0a88*/ 	.word	0x00018fa0
        /*0a8c*/ 	.word	0x00000058
        /*0a90*/ 	.word	0x000228b0
        /*0a94*/ 	.short	0x010a
        /*0a96*/ 	.byte	0x3f
	.zero		1


	//   ....[74]....
        /*0a98*/ 	.word	0x000195e0
        /*0a9c*/ 	.word	0x00000012
        /*0aa0*/ 	.word	0x00022800
        /*0aa4*/ 	.short	0x010a
        /*0aa6*/ 	.byte	0x3f
	.zero		1


	//   ....[75]....
        /*0aa8*/ 	.word	0x00019b30
        /*0aac*/ 	.word	0x00000012
        /*0ab0*/ 	.word	0x00022800
        /*0ab4*/ 	.short	0x010a
        /*0ab6*/ 	.byte	0x3f
	.zero		1


	//   ....[76]....
        /*0ab8*/ 	.word	0x00019b80
        /*0abc*/ 	.word	0x0000000d
        /*0ac0*/ 	.word	0x00022830
        /*0ac4*/ 	.short	0x010a
        /*0ac6*/ 	.byte	0x3f
	.zero		1


	//   ....[77]....
        /*0ac8*/ 	.word	0x00019bd0
        /*0acc*/ 	.word	0x0000000d
        /*0ad0*/ 	.word	0x00022850
        /*0ad4*/ 	.short	0x010a
        /*0ad6*/ 	.byte	0x3f
	.zero		1


	//   ....[78]....
        /*0ad8*/ 	.word	0x00019c20
        /*0adc*/ 	.word	0x0000000e
        /*0ae0*/ 	.word	0x00022830
        /*0ae4*/ 	.short	0x010a
        /*0ae6*/ 	.byte	0x3f
	.zero		1


	//   ....[79]....
        /*0ae8*/ 	.word	0x00019c70
        /*0aec*/ 	.word	0x0000000e
        /*0af0*/ 	.word	0x00022850
        /*0af4*/ 	.short	0x010a
        /*0af6*/ 	.byte	0x3f
	.zero		1


	//   ....[80]....
        /*0af8*/ 	.word	0x00019cc0
        /*0afc*/ 	.word	0x0000000d
        /*0b00*/ 	.word	0x00022830
        /*0b04*/ 	.short	0x010a
        /*0b06*/ 	.byte	0x3f
	.zero		1


	//   ....[81]....
        /*0b08*/ 	.word	0x00019d10
        /*0b0c*/ 	.word	0x0000000d
        /*0b10*/ 	.word	0x00022850
        /*0b14*/ 	.short	0x010a
        /*0b16*/ 	.byte	0x3f
	.zero		1


	//   ....[82]....
        /*0b18*/ 	.word	0x00019eb0
        /*0b1c*/ 	.word	0x00000009
        /*0b20*/ 	.word	0x00022820
        /*0b24*/ 	.short	0x010a
        /*0b26*/ 	.byte	0x3f
	.zero		1


	//   ....[83]....
        /*0b28*/ 	.word	0x00019f00
        /*0b2c*/ 	.word	0x00000005
        /*0b30*/ 	.word	0x000228a0
        /*0b34*/ 	.short	0x010a
        /*0b36*/ 	.byte	0x3f
	.zero		1


	//   ....[84]....
        /*0b38*/ 	.word	0x00019f50
        /*0b3c*/ 	.word	0x00000005
        /*0b40*/ 	.word	0x000228c0
        /*0b44*/ 	.short	0x010a
        /*0b46*/ 	.byte	0x3f
	.zero		1


	//   ....[85]....
        /*0b48*/ 	.word	0x00019fa0
        /*0b4c*/ 	.word	0x00000006
        /*0b50*/ 	.word	0x000228a0
        /*0b54*/ 	.short	0x010a
        /*0b56*/ 	.byte	0x3f
	.zero		1


	//   ....[86]....
        /*0b58*/ 	.word	0x00019ff0
        /*0b5c*/ 	.word	0x00000006
        /*0b60*/ 	.word	0x000228c0
        /*0b64*/ 	.short	0x010a
        /*0b66*/ 	.byte	0x3f
	.zero		1


	//   ....[87]....
        /*0b68*/ 	.word	0x0001a190
        /*0b6c*/ 	.word	0x00000005
        /*0b70*/ 	.word	0x00022840
        /*0b74*/ 	.short	0x010a
        /*0b76*/ 	.byte	0x3f
	.zero		1


	//   ....[88]....
        /*0b78*/ 	.word	0x0001a210
        /*0b7c*/ 	.word	0x00000005
        /*0b80*/ 	.word	0x00022820
        /*0b84*/ 	.short	0x010a
        /*0b86*/ 	.byte	0x3f
	.zero		1


	//   ....[89]....
        /*0b88*/ 	.word	0x0001a260
        /*0b8c*/ 	.word	0x00000002
        /*0b90*/ 	.word	0x00022860
        /*0b94*/ 	.short	0x010a
        /*0b96*/ 	.byte	0x3f
	.zero		1


	//   ....[90]....
        /*0b98*/ 	.word	0x0001a2b0
        /*0b9c*/ 	.word	0x00000003
        /*0ba0*/ 	.word	0x00022840
        /*0ba4*/ 	.short	0x010a
        /*0ba6*/ 	.byte	0x3f
	.zero		1


	//   ....[91]....
        /*0ba8*/ 	.word	0x0001a300
        /*0bac*/ 	.word	0x00000003
        /*0bb0*/ 	.word	0x00022860
        /*0bb4*/ 	.short	0x010a
        /*0bb6*/ 	.byte	0x3f
	.zero		1


	//   ....[92]....
        /*0bb8*/ 	.word	0x0001a350
        /*0bbc*/ 	.word	0x00000002
        /*0bc0*/ 	.word	0x00022840
        /*0bc4*/ 	.short	0x010a
        /*0bc6*/ 	.byte	0x3f
	.zero		1


	//   ....[93]....
        /*0bc8*/ 	.word	0x0001a3a0
        /*0bcc*/ 	.word	0x00000002
        /*0bd0*/ 	.word	0x00022860
        /*0bd4*/ 	.short	0x010a
        /*0bd6*/ 	.byte	0x3f
	.zero		1


	//   ....[94]....
        /*0bd8*/ 	.word	0x0001a3f0
        /*0bdc*/ 	.word	0x00000002
        /*0be0*/ 	.word	0x00022840
        /*0be4*/ 	.short	0x010a
        /*0be6*/ 	.byte	0x3f
	.zero		1


	//   ....[95]....
        /*0be8*/ 	.word	0x0001a440
        /*0bec*/ 	.word	0x00000002
        /*0bf0*/ 	.word	0x00022860
        /*0bf4*/ 	.short	0x010a
        /*0bf6*/ 	.byte	0x3f
	.zero		1


	//   ....[96]....
        /*0bf8*/ 	.word	0x0001ae00
        /*0bfc*/ 	.word	0x00000000
        /*0c00*/ 	.word	0x00022820
        /*0c04*/ 	.short	0x010a
        /*0c06*/ 	.byte	0x3f
	.zero		1


	//   ....[97]....
        /*0c08*/ 	.word	0x0001afa0
        /*0c0c*/ 	.word	0x00000006
        /*0c10*/ 	.word	0x00000000
        /*0c14*/ 	.short	0x010a
        /*0c16*/ 	.byte	0x3f
	.zero		1


	//   ....[98]....
        /*0c18*/ 	.word	0x0001aff0
        /*0c1c*/ 	.word	0x00000007
        /*0c20*/ 	.word	0x00000000
        /*0c24*/ 	.short	0x010a
        /*0c26*/ 	.byte	0x3f
	.zero		1


	//   ....[99]....
        /*0c28*/ 	.word	0x0001b040
        /*0c2c*/ 	.word	0x00000004
        /*0c30*/ 	.word	0x00000000
        /*0c34*/ 	.short	0x010a
        /*0c36*/ 	.byte	0x3f
	.zero		1


	//----- nvinfo : EIATTR_NUM_MBARRIERS
	.align		4
.L_1585:
        /*0c38*/ 	.byte	0x03, 0x38
        /*0c3a*/ 	.short	0x0016


	//----- nvinfo : EIATTR_EXIT_INSTR_OFFSETS
	.align		4
        /*0c3c*/ 	.byte	0x04, 0x1c
        /*0c3e*/ 	.short	(.L_1587 - .L_1586)


	//   ....[0]....
.L_1586:
        /*0c40*/ 	.word	0x00018ea0


	//----- nvinfo : EIATTR_MAX_THREADS
	.align		4
.L_1587:
        /*0c44*/ 	.byte	0x04, 0x05
        /*0c46*/ 	.short	(.L_1589 - .L_1588)
.L_1588:
        /*0c48*/ 	.word	0x00000180
        /*0c4c*/ 	.word	0x00000001
        /*0c50*/ 	.word	0x00000001


	//----- nvinfo : EIATTR_CRS_STACK_SIZE
	.align		4
.L_1589:
        /*0c54*/ 	.byte	0x04, 0x1e
        /*0c56*/ 	.short	(.L_1591 - .L_1590)
.L_1590:
        /*0c58*/ 	.word	0x00000000


	//----- nvinfo : EIATTR_CBANK_PARAM_SIZE
	.align		4
.L_1591:
        /*0c5c*/ 	.byte	0x03, 0x19
        /*0c5e*/ 	.short	0x0a70


	//----- nvinfo : EIATTR_PARAM_CBANK
	.align		4
        /*0c60*/ 	.byte	0x04, 0x0a
        /*0c62*/ 	.short	(.L_1593 - .L_1592)
	.align		4
.L_1592:
        /*0c64*/ 	.word	index@(.nv.constant0._ZN7cutlass13device_kernelIN5flash11enable_sm90INS1_16FlashAttnFwdSm90INS1_25CollectiveMainloopFwdSm90ILi2EN4cute5tupleIJNS5_1CILi1EEES8_S8_EEENS6_IJNS7_ILi128EEENS7_ILi96EEENS7_ILi64EEEEEELi256ENS_6half_tEfNS_4arch4Sm90ELb1ELb0ELb1ELb1ELb0ELb1ELb0ELb1ELb0ELb0ELb0ELb0EEENS1_21CollectiveEpilogueFwdINS6_IJSA_NS7_ILi256EEESB_EEES9_SE_SG_Li256ELb1ELb0ELb0ELb0EEENS1_36VarlenDynamicPersistentTileSchedulerILi128ELi96ELi256ELi32ELb0ELb0ELb1ELb1ELb1ELb1EEEEEEEEEvNT_6ParamsE)
        /*0c68*/ 	.short	0x0210
        /*0c6a*/ 	.short	0x0a70


	//----- nvinfo : EIATTR_SW_WAR
	.align		4
.L_1593:
        /*0c6c*/ 	.byte	0x04, 0x36
        /*0c6e*/ 	.short	(.L_1595 - .L_1594)
.L_1594:
        /*0c70*/ 	.word	0x00000008
.L_1595:


//--------------------- .nv.info._ZN7cutlass13device_kernelIN5flash11enable_sm90INS1_16FlashAttnFwdSm90INS1_25CollectiveMainloopFwdSm90ILi2EN4cute5tupleIJNS5_1CILi1EEES8_S8_EEENS6_IJNS7_ILi128EEENS7_ILi96EEENS7_ILi64EEEEEELi256ENS_6half_tEfNS_4arch4Sm90ELb1ELb0ELb1ELb1ELb0ELb0ELb1ELb1ELb0ELb0ELb0ELb0EEENS1_21CollectiveEpilogueFwdINS6_IJSA_NS7_ILi256EEESB_EEES9_SE_SG_Li256ELb1ELb0ELb0ELb0EEENS1_36VarlenDynamicPersistentTileSchedulerILi128ELi96ELi256ELi32ELb0ELb0ELb1ELb1ELb1ELb1EEEEEEEEEvNT_6ParamsE --------------------------
	.section	.nv.info._ZN7cutlass13device_kernelIN5flash11enable_sm90INS1_16FlashAttnFwdSm90INS1_25CollectiveMainloopFwdSm90ILi2EN4cute5tupleIJNS5_1CILi1EEES8_S8_EEENS6_IJNS7_ILi128EEENS7_ILi96EEENS7_ILi64EEEEEELi256ENS_6half_tEfNS_4arch4Sm90ELb1ELb0ELb1ELb1ELb0ELb0ELb1ELb1ELb0ELb0ELb0ELb0EEENS1_21CollectiveEpilogueFwdINS6_IJSA_NS7_ILi256EEESB_EEES9_SE_SG_Li256ELb1ELb0ELb0ELb0EEENS1_36VarlenDynamicPersistentTileSchedulerILi128ELi96ELi256ELi32ELb0ELb0ELb1ELb1ELb1ELb1EEEEEEEEEvNT_6ParamsE,"",@"SHT_CUDA_INFO"
	.sectionflags	@""
	.align	4


	//----- nvinfo : EIATTR_CUDA_API_VERSION
	.align		4
        /*0000*/ 	.byte	0x04, 0x37
        /*0002*/ 	.short	(.L_1597 - .L_1596)
.L_1596:
        /*0004*/ 	.word	0x00000082


	//----- nvinfo : EIATTR_KPARAM_INFO
	.align		4
.L_1597:
        /*0008*/ 	.byte	0x04, 0x17
        /*000a*/ 	.short	(.L_1599 - .L_1598)
.L_1598:
        /*000c*/ 	.word	0x00000000
        /*0010*/ 	.short	0x0000
        /*0012*/ 	.short	0x0070
        /*0014*/ 	.byte	0x00, 0xf0, 0x01, 0x2c


	//----- nvinfo : EIATTR_SPARSE_MMA_MASK
	.align		4
.L_1599:
        /*0018*/ 	.byte	0x03, 0x50
        /*001a*/ 	.short	0x0000


	//----- nvinfo : EIATTR_MAXREG_COUNT
	.align		4
        /*001c*/ 	.byte	0x03, 0x1b
        /*001e*/ 	.short	0x00a8


	//----- nvinfo : EIATTR_NUM_BARRIERS
	.align		4
        /*0020*/ 	.byte	0x02, 0x4c
        /*0022*/ 	.byte	0x10
	.zero		1


	//----- nvinfo : EIATTR_EXTERNS
	.align		4
        /*0024*/ 	.byte	0x04, 0x0f
        /*0026*/ 	.short	(.L_1601 - .L_1600)


	//   ....[0]....
	.align		4
.L_1600:
        /*0028*/ 	.word	index@(__assertfail)


	//----- nvinfo : EIATTR_ANNOTATIONS
	.align		4
.L_1601:
        /*002c*/ 	.byte	0x04, 0x55
        /*002e*/ 	.short	(.L_1603 - .L_1602)


	//   ....[0]....
.L_1602:
        /* <DEDUP_REMOVED lines=27> */


	//----- nvinfo : EIATTR_MERCURY_ISA_VERSION
	.align		4
.L_1603:
        /*01d0*/ 	.byte	0x03, 0x5f
        /*01d2*/ 	.short	0x0101


	//----- nvinfo : EIATTR_UNUSED_LOAD_BYTE_OFFSET
	.align		4
        /*01d4*/ 	.byte	0x04, 0x44
        /*01d6*/ 	.short	(.L_1605 - .L_1604)


	//   ....[0]....
.L_1604:
        /*01d8*/ 	.word	0x00000ad0
        /*01dc*/ 	.word	0x0000fff0


	//   ....[1]....
        /*01e0*/ 	.word	0x0000aa60
        /*01e4*/ 	.word	0x0000fff0


	//----- nvinfo : EIATTR_INT_WARP_WIDE_INSTR_OFFSETS
	.align		4
.L_1605:
        /*01e8*/ 	.byte	0x04, 0x31
        /*01ea*/ 	.short	(.L_1607 - .L_1606)


	//   ....[0]....
.L_1606:
        /*01ec*/ 	.word	0x00000190


	//   ....[1]....
        /*01f0*/ 	.word	0x000001d0


	//   ....[2]....
        /*01f4*/ 	.word	0x00000240


	//   ....[3]....
        /*01f8*/ 	.word	0x00000250


	//   ....[4]....
        /*01fc*/ 	.word	0x0000e880


	//   ....[5]....
        /*0200*/ 	.word	0x0000e920


	//   ....[6]....
        /*0204*/ 	.word	0x0000edc0


	//   ....[7]....
        /*0208*/ 	.word	0x0000edf0


	//   ....[8]....
        /*020c*/ 	.word	0x000113d0


	//   ....[9]....
        /*0210*/ 	.word	0x00011470


	//----- nvinfo : EIATTR_COOP_GROUP_MASK_REGIDS
	.align		4
.L_1607:
        /*0214*/ 	.byte	0x04, 0x29
        /*0216*/ 	.short	(.L_1609 - .L_1608)


	//   ....[0]....
.L_1608:
        /*0218*/ 	.word	0xffffffff


	//   ....[1]....
        /*021c*/ 	.word	0xffffffff


	//   ....[2]....
        /*0220*/ 	.word	0xffffffff


	//   ....[3]....
        /*0224*/ 	.word	0xffffffff


	//   ....[4]....
        /*0228*/ 	.word	0xffffffff


	//   ....[5]....
        /*022c*/ 	.word	0xffffffff


	//   ....[6]....
        /*0230*/ 	.word	0xffffffff


	//   ....[7]....
        /*0234*/ 	.word	0xffffffff


	//   ....[8]....
        /*0238*/ 	.word	0xffffffff


	//   ....[9]....
        /*023c*/ 	.word	0xffffffff


	//   ....[10]....
        /*0240*/ 	.word	0xffffffff


	//   ....[11]....
        /*0244*/ 	.word	0xffffffff


	//   ....[12]....
        /*0248*/ 	.word	0xffffffff


	//   ....[13]....
        /*024c*/ 	.word	0xffffffff


	//   ....[14]....
        /*0250*/ 	.word	0xffffffff


	//   ....[15]....
        /*0254*/ 	.word	0xffffffff


	//   ....[16]....
        /*0258*/ 	.word	0xffffffff


	//   ....[17]....
        /*025c*/ 	.word	0xffffffff


	//   ....[18]....
        /*0260*/ 	.word	0xffffffff


	//   ....[19]....
        /*0264*/ 	.word	0xffffffff


	//   ....[20]....
        /*0268*/ 	.word	0xffffffff


	//   ....[21]....
        /*026c*/ 	.word	0xffffffff


	//   ....[22]....
        /*0270*/ 	.word	0xffffffff


	//   ....[23]....
        /*0274*/ 	.word	0xffffffff


	//   ....[24]....
        /*0278*/ 	.word	0xffffffff


	//   ....[25]....
        /*027c*/ 	.word	0xffffffff


	//   ....[26]....
        /*0280*/ 	.word	0xffffffff


	//   ....[27]....
        /*0284*/ 	.word	0xffffffff


	//   ....[28]....
        /*0288*/ 	.word	0xffffffff


	//   ....[29]....
        /*028c*/ 	.word	0xffffffff


	//   ....[30]....
        /*0290*/ 	.word	0xffffffff


	//   ....[31]....
        /*0294*/ 	.word	0xffffffff


	//   ....[32]....
        /*0298*/ 	.word	0xffffffff


	//   ....[33]....
        /*029c*/ 	.word	0xffffffff


	//   ....[34]....
        /*02a0*/ 	.word	0xffffffff


	//   ....[35]....
        /*02a4*/ 	.word	0xffffffff


	//   ....[36]....
        /*02a8*/ 	.word	0xffffffff


	//   ....[37]....
        /*02ac*/ 	.word	0xffffffff


	//   ....[38]....
        /*02b0*/ 	.word	0xffffffff


	//   ....[39]....
        /*02b4*/ 	.word	0xffffffff


	//   ....[40]....
        /*02b8*/ 	.word	0xffffffff


	//   ....[41]....
        /*02bc*/ 	.word	0xffffffff


	//   ....[42]....
        /*02c0*/ 	.word	0xffffffff


	//   ....[43]....
        /*02c4*/ 	.word	0xffffffff


	//   ....[44]....
        /*02c8*/ 	.word	0xffffffff


	//   ....[45]....
        /*02cc*/ 	.word	0xffffffff


	//   ....[46]....
        /*02d0*/ 	.word	0xffffffff


	//   ....[47]....
        /*02d4*/ 	.word	0xffffffff


	//   ....[48]....
        /*02d8*/ 	.word	0xffffffff


	//   ....[49]....
        /*02dc*/ 	.word	0xffffffff


	//   ....[50]....
        /*02e0*/ 	.word	0xffffffff


	//   ....[51]....
        /*02e4*/ 	.word	0xffffffff


	//   ....[52]....
        /*02e8*/ 	.word	0xffffffff


	//   ....[53]....
        /*02ec*/ 	.word	0xffffffff


	//   ....[54]....
        /*02f0*/ 	.word	0xffffffff


	//   ....[55]....
        /*02f4*/ 	.word	0xffffffff


	//   ....[56]....
        /*02f8*/ 	.word	0xffffffff


	//   ....[57]....
        /*02fc*/ 	.word	0xffffffff


	//   ....[58]....
        /*0300*/ 	.word	0x0500000f


	//   ....[59]....
        /*0304*/ 	.word	0x0500000f


	//   ....[60]....
        /*0308*/ 	.word	0x0500000f


	//   ....[61]....
        /*030c*/ 	.word	0x0500000f


	//   ....[62]....
        /*0310*/ 	.word	0x0500000f


	//   ....[63]....
        /*0314*/ 	.word	0x0500000f


	//   ....[64]....
        /*0318*/ 	.word	0x0500000f


	//   ....[65]....
        /*031c*/ 	.word	0x0500000f


	//   ....[66]....
        /*0320*/ 	.word	0x0500000f


	//   ....[67]....
        /*0324*/ 	.word	0x0500000f


	//   ....[68]....
        /*0328*/ 	.word	0x0500000f


	//   ....[69]....
        /*032c*/ 	.word	0x0500000f


	//   ....[70]....
        /*0330*/ 	.word	0x0500000f


	//   ....[71]....
        /*0334*/ 	.word	0x0500000f


	//   ....[72]....
        /*0338*/ 	.word	0x0500000f


	//   ....[73]....
        /*033c*/ 	.word	0x0500000f


	//   ....[74]....
        /*0340*/ 	.word	0x0500000f


	//   ....[75]....
        /*0344*/ 	.word	0x0500000f


	//   ....[76]....
        /*0348*/ 	.word	0x0500000f


	//----- nvinfo : EIATTR_COOP_GROUP_INSTR_OFFSETS
	.align		4
.L_1609:
        /*034c*/ 	.byte	0x04, 0x28
        /*034e*/ 	.short	(.L_1611 - .L_1610)


	//   ....[0]....
.L_1610:
        /*0350*/ 	.word	0x00000070


	//   ....[1]....
        /*0354*/ 	.word	0x000001a0


	//   ....[2]....
        /*0358*/ 	.word	0x000001f0


	//   ....[3]....
        /*035c*/ 	.word	0x00000440


	//   ....[4]....
        /*0360*/ 	.word	0x000005a0


	//   ....[5]....
        /*0364*/ 	.word	0x000006c0


	//   ....[6]....
        /*0368*/ 	.word	0x00000820


	//   ....[7]....
        /*036c*/ 	.word	0x000017c0


	//   ....[8]....
        /*0370*/ 	.word	0x00003760


	//   ....[9]....
        /*0374*/ 	.word	0x00003820


	//   ....[10]....
        /*0378*/ 	.word	0x00003870


	//   ....[11]....
        /*037c*/ 	.word	0x000038e0


	//   ....[12]....
        /*0380*/ 	.word	0x00005f90


	//   ....[13]....
        /*0384*/ 	.word	0x00006050


	//   ....[14]....
        /*0388*/ 	.word	0x00006060


	//   ....[15]....
        /*038c*/ 	.word	0x000060b0


	//   ....[16]....
        /*0390*/ 	.word	0x00008980


	//   ....[17]....
        /*0394*/ 	.word	0x00008a00


	//   ....[18]....
        /*0398*/ 	.word	0x00008a10


	//   ....[19]....
        /*039c*/ 	.word	0x00008a50


	//   ....[20]....
        /*03a0*/ 	.word	0x0000a000


	//   ....[21]....
        /*03a4*/ 	.word	0x0000a070


	//   ....[22]....
        /*03a8*/ 	.word	0x0000a0c0


	//   ....[23]....
        /*03ac*/ 	.word	0x0000a0f0


	//   ....[24]....
        /*03b0*/ 	.word	0x0000d620


	//   ....[25]....
        /*03b4*/ 	.word	0x0000d7b0


	//   ....[26]....
        /*03b8*/ 	.word	0x0000d7e0


	//   ....[27]....
        /*03bc*/ 	.word	0x0000d820


	//   ....[28]....
        /*03c0*/ 	.word	0x0000d890


	//   ....[29]....
        /*03c4*/ 	.word	0x0000d8f0


	//   ....[30]....
        /*03c8*/ 	.word	0x0000d930


	//   ....[31]....
        /*03cc*/ 	.word	0x0000dae0


	//   ....[32]....
        /*03d0*/ 	.word	0x0000db40


	//   ....[33]....
        /*03d4*/ 	.word	0x0000db80


	//   ....[34]....
        /*03d8*/ 	.word	0x0000dbc0


	//   ....[35]....
        /*03dc*/ 	.word	0x0000dbf0


	//   ....[36]....
        /*03e0*/ 	.word	0x0000dc20


	//   ....[37]....
        /*03e4*/ 	.word	0x0000dcc0


	//   ....[38]....
        /*03e8*/ 	.word	0x0000dd20


	//   ....[39]....
        /*03ec*/ 	.word	0x0000ddb0


	//   ....[40]....
        /*03f0*/ 	.word	0x00011500


	//   ....[41]....
        /*03f4*/ 	.word	0x00011510


	//   ....[42]....
        /*03f8*/ 	.word	0x00011630


	//   ....[43]....
        /*03fc*/ 	.word	0x00011690


	//   ....[44]....
        /*0400*/ 	.word	0x000116d0


	//   ....[45]....
        /*0404*/ 	.word	0x00011710


	//   ....[46]....
        /*0408*/ 	.word	0x00011740


	//   ....[47]....
        /*040c*/ 	.word	0x00011770


	//   ....[48]....
        /*0410*/ 	.word	0x00011910


	//   ....[49]....
        /*0414*/ 	.word	0x00011970


	//   ....[50]....
        /*0418*/ 	.word	0x000119b0


	//   ....[51]....
        /*041c*/ 	.word	0x000119f0


	//   ....[52]....
        /*0420*/ 	.word	0x00011a20


	//   ....[53]....
        /*0424*/ 	.word	0x00011a50


	//   ....[54]....
        /*0428*/ 	.word	0x00011b10


	//   ....[55]....
        /*042c*/ 	.word	0x00011b30


	//   ....[56]....
        /*0430*/ 	.word	0x00011ba0


	//   ....[57]....
        /*0434*/ 	.word	0x00012220


	//   ....[58]....
        /*0438*/ 	.word	0x00012840


	//   ....[59]....
        /*043c*/ 	.word	0x00012c60


	//   ....[60]....
        /*0440*/ 	.word	0x00012cf0


	//   ....[61]....
        /*0444*/ 	.word	0x00012d90


	//   ....[62]....
        /*0448*/ 	.word	0x00012e40


	//   ....[63]....
        /*044c*/ 	.word	0x00012ec0


	//   ....[64]....
        /*0450*/ 	.word	0x00012f40


	//   ....[65]....
        /*0454*/ 	.word	0x00012fc0


	//   ....[66]....
        /*0458*/ 	.word	0x00013040


	//   ....[67]....
        /*045c*/ 	.word	0x000130d0


	//   ....[68]....
        /*0460*/ 	.word	0x00013180


	//   ....[69]....
        /*0464*/ 	.word	0x00013200


	//   ....[70]....
        /*0468*/ 	.word	0x00013280


	//   ....[71]....
        /*046c*/ 	.word	0x00013300


	//   ....[72]....
        /*0470*/ 	.word	0x00013380


	//   ....[73]....
        /*0474*/ 	.word	0x000133f0


	//   ....[74]....
        /*0478*/ 	.word	0x00013490


	//   ....[75]....
        /*047c*/ 	.word	0x00013520


	//   ....[76]....
        /*0480*/ 	.word	0x00013650


	//----- nvinfo : EIATTR_REG_RECONFIG
	.align		4
.L_1611:
        /*0484*/ 	.byte	0x01, 0x54
	.zero		2


	//----- nvinfo : EIATTR_SYSCALL_OFFSETS
	.align		4
        /*0488*/ 	.byte	0x04, 0x46
        /*048a*/ 	.short	(.L_1613 - .L_1612)


	//   ....[0]....
.L_1612:
        /*048c*/ 	.word	0x00001a20


	//   ....[1]....
        /*0490*/ 	.word	0x0000eab0


	//   ....[2]....
        /*0494*/ 	.word	0x0000ebf0


	//   ....[3]....
        /*0498*/ 	.word	0x0000ecf0


	//----- nvinfo : EIATTR_MBARRIER_INSTR_OFFSETS
	.align		4
.L_1613:
        /*049c*/ 	.byte	0x04, 0x39
        /*049e*/ 	.short	(.L_1615 - .L_1614)


	//   ....[0]....
.L_1614:
        /*04a0*/ 	.word	0x000002e0
        /*04a4*/ 	.word	0x000000ff
        /*04a8*/ 	.word	0x00032400
        /*04ac*/ 	.short	0x0100
        /*04ae*/ 	.byte	0x08
	.zero		1


	//   ....[1]....
        /*04b0*/ 	.word	0x000002f0
        /*04b4*/ 	.word	0x000000ff
        /*04b8*/ 	.word	0x00032410
        /*04bc*/ 	.short	0x0100
        /*04be*/ 	.byte	0x08
	.zero		1


	//   ....[2]....
        /*04c0*/ 	.word	0x00000300
        /*04c4*/ 	.word	0x000000ff
        /*04c8*/ 	.word	0x00032420
        /*04cc*/ 	.short	0x0100
        /*04ce*/ 	.byte	0x08
	.zero		1


	//   ....[3]....
        /*04d0*/ 	.word	0x000003f0
        /*04d4*/ 	.word	0x000000ff
        /*04d8*/ 	.word	0x00032430
        /*04dc*/ 	.short	0x0100
        /*04de*/ 	.byte	0x08
	.zero		1


	//   ....[4]....
        /*04e0*/ 	.word	0x00000400
        /*04e4*/ 	.word	0x000000ff
        /*04e8*/ 	.word	0x00032440
        /*04ec*/ 	.short	0x0100
        /*04ee*/ 	.byte	0x08
	.zero		1


	//   ....[5]....
        /*04f0*/ 	.word	0x00000410
        /*04f4*/ 	.word	0x000000ff
        /*04f8*/ 	.word	0x00032438
        /*04fc*/ 	.short	0x0100
        /*04fe*/ 	.byte	0x08
	.zero		1


	//   ....[6]....
        /*0500*/ 	.word	0x00000420
        /*0504*/ 	.word	0x000000ff
        /*0508*/ 	.word	0x00032448
        /*050c*/ 	.short	0x0100
        /*050e*/ 	.byte	0x08
	.zero		1


	//   ....[7]....
        /*0510*/ 	.word	0x00000550
        /*0514*/ 	.word	0x000000ff
        /*0518*/ 	.word	0x00032450
        /*051c*/ 	.short	0x0100
        /*051e*/ 	.byte	0x08
	.zero		1


	//   ....[8]....
        /*0520*/ 	.word	0x00000560
        /*0524*/ 	.word	0x000000ff
        /*0528*/ 	.word	0x00032460
        /*052c*/ 	.short	0x0100
        /*052e*/ 	.byte	0x08
	.zero		1


	//   ....[9]....
        /*0530*/ 	.word	0x00000570
        /*0534*/ 	.word	0x000000ff
        /*0538*/ 	.word	0x00032458
        /*053c*/ 	.short	0x0100
        /*053e*/ 	.byte	0x08
	.zero		1


	//   ....[10]....
        /*0540*/ 	.word	0x00000580
        /*0544*/ 	.word	0x000000ff
        /*0548*/ 	.word	0x00032468
        /*054c*/ 	.short	0x0100
        /*054e*/ 	.byte	0x08
	.zero		1


	//   ....[11]....
        /*0550*/ 	.word	0x00000670
        /*0554*/ 	.word	0x000000ff
        /*0558*/ 	.word	0x00032470
        /*055c*/ 	.short	0x0100
        /*055e*/ 	.byte	0x06
	.zero		1


	//   ....[12]....
        /*0560*/ 	.word	0x00000680
        /*0564*/ 	.word	0x000000ff
        /*0568*/ 	.word	0x00032480
        /*056c*/ 	.short	0x0100
        /*056e*/ 	.byte	0x06
	.zero		1


	//   ....[13]....
        /*0570*/ 	.word	0x00000690
        /*0574*/ 	.word	0x000000ff
        /*0578*/ 	.word	0x00032478
        /*057c*/ 	.short	0x0100
        /*057e*/ 	.byte	0x06
	.zero		1


	//   ....[14]....
        /*0580*/ 	.word	0x000006a0
        /*0584*/ 	.word	0x000000ff
        /*0588*/ 	.word	0x00032488
        /*058c*/ 	.short	0x0100
        /*058e*/ 	.byte	0x06
	.zero		1


	//   ....[15]....
        /*0590*/ 	.word	0x000007d0
        /*0594*/ 	.word	0x000000ff
        /*0598*/ 	.word	0x00032490
        /*059c*/ 	.short	0x0100
        /*059e*/ 	.byte	0x08
	.zero		1


	//   ....[16]....
        /*05a0*/ 	.word	0x000007e0
        /*05a4*/ 	.word	0x000000ff
        /*05a8*/ 	.word	0x000324a0
        /*05ac*/ 	.short	0x0100
        /*05ae*/ 	.byte	0x08
	.zero		1


	//   ....[17]....
        /*05b0*/ 	.word	0x000007f0
        /*05b4*/ 	.word	0x000000ff
        /*05b8*/ 	.word	0x00032498
        /*05bc*/ 	.short	0x0100
        /*05be*/ 	.byte	0x08
	.zero		1


	//   ....[18]....
        /*05c0*/ 	.word	0x00000800
        /*05c4*/ 	.word	0x000000ff
        /*05c8*/ 	.word	0x000324a8
        /*05cc*/ 	.short	0x0100
        /*05ce*/ 	.byte	0x08
	.zero		1


	//   ....[19]....
        /*05d0*/ 	.word	0x00000930
        /*05d4*/ 	.word	0x000000ff
        /*05d8*/ 	.word	0x000324b0
        /*05dc*/ 	.short	0x0100
        /*05de*/ 	.byte	0x08
	.zero		1


	//   ....[20]....
        /*05e0*/ 	.word	0x00000940
        /*05e4*/ 	.word	0x000000ff
        /*05e8*/ 	.word	0x000324c0
        /*05ec*/ 	.short	0x0100
        /*05ee*/ 	.byte	0x08
	.zero		1


	//   ....[21]....
        /*05f0*/ 	.word	0x00000950
        /*05f4*/ 	.word	0x000000ff
        /*05f8*/ 	.word	0x000324b8
        /*05fc*/ 	.short	0x0100
        /*05fe*/ 	.byte	0x08
	.zero		1


	//   ....[22]....
        /*0600*/ 	.word	0x00000960
        /*0604*/ 	.word	0x000000ff
        /*0608*/ 	.word	0x000324c8
        /*060c*/ 	.short	0x0100
        /*060e*/ 	.byte	0x08
	.zero		1


	//   ....[23]....
        /*0610*/ 	.word	0x00001ac0
        /*0614*/ 	.word	0x00000005
        /*0618*/ 	.word	0x00032400
        /*061c*/ 	.short	0x010a
        /*061e*/ 	.byte	0x3f
	.zero		1


	//   ....[24]....
        /*0620*/ 	.word	0x00001ba0
        /*0624*/ 	.word	0x00000000
        /*0628*/ 	.word	0x00032430
        /*062c*/ 	.short	0x010a
        /*062e*/ 	.byte	0x3f
	.zero		1


	//   ....[25]....
        /*0630*/ 	.word	0x00001be0
        /*0634*/ 	.word	0x00000000
        /*0638*/ 	.word	0x00032430
        /*063c*/ 	.short	0x010a
        /*063e*/ 	.byte	0x3f
	.zero		1


	//   ....[26]....
        /*0640*/ 	.word	0x00001ee0
        /*0644*/ 	.word	0x00000005
        /*0648*/ 	.word	0x00032410
        /*064c*/ 	.short	0x010a
        /*064e*/ 	.byte	0x3f
	.zero		1


	//   ....[27]....
        /*0650*/ 	.word	0x00001f20
        /*0654*/ 	.word	0x00000000
        /*0658*/ 	.word	0x00032450
        /*065c*/ 	.short	0x010a
        /*065e*/ 	.byte	0x3f
	.zero		1


	//   ....[28]....
        /*0660*/ 	.word	0x00001f60
        /*0664*/ 	.word	0x00000000
        /*0668*/ 	.word	0x00032450
        /*066c*/ 	.short	0x010a
        /*066e*/ 	.byte	0x3f
	.zero		1


	//   ....[29]....
        /*0670*/ 	.word	0x00003b50
        /*0674*/ 	.word	0x00000018
        /*0678*/ 	.word	0x00000000
        /*067c*/ 	.short	0x0101
        /*067e*/ 	.byte	0x3f
	.zero		1


	//   ....[30]....
        /*0680*/ 	.word	0x00004650
        /*0684*/ 	.word	0x00000000
        /*0688*/ 	.word	0x00000000
        /*068c*/ 	.short	0x0101
        /*068e*/ 	.byte	0x3f
	.zero		1


	//   ....[31]....
        /*0690*/ 	.word	0x00004780
        /*0694*/ 	.word	0x000000ff
        /*0698*/ 	.word	0x00032430
        /*069c*/ 	.short	0x010a
        /*069e*/ 	.byte	0x04
	.zero		1


	//   ....[32]....
        /*06a0*/ 	.word	0x000047c0
        /*06a4*/ 	.word	0x000000ff
        /*06a8*/ 	.word	0x00032430
        /*06ac*/ 	.short	0x010a
        /*06ae*/ 	.byte	0x04
	.zero		1


	//   ....[33]....
        /*06b0*/ 	.word	0x000049d0
        /*06b4*/ 	.word	0x000000ff
        /*06b8*/ 	.word	0x00032450
        /*06bc*/ 	.short	0x010a
        /*06be*/ 	.byte	0x04
	.zero		1


	//   ....[34]....
        /*06c0*/ 	.word	0x00004a10
        /*06c4*/ 	.word	0x000000ff
        /*06c8*/ 	.word	0x00032450
        /*06cc*/ 	.short	0x010a
        /*06ce*/ 	.byte	0x04
	.zero		1


	//   ....[35]....
        /*06d0*/ 	.word	0x00006380
        /*06d4*/ 	.word	0x00000098
        /*06d8*/ 	.word	0x00000000
        /*06dc*/ 	.short	0x0101
        /*06de*/ 	.byte	0x3f
	.zero		1


	//   ....[36]....
        /*06e0*/ 	.word	0x00007690
        /*06e4*/ 	.word	0x000000af
        /*06e8*/ 	.word	0x00000000
        /*06ec*/ 	.short	0x0101
        /*06ee*/ 	.byte	0x3f
	.zero		1


	//   ....[37]....
        /*06f0*/ 	.word	0x000077d0
        /*06f4*/ 	.word	0x000000ff
        /*06f8*/ 	.word	0x00032430
        /*06fc*/ 	.short	0x010a
        /*06fe*/ 	.byte	0x05
	.zero		1


	//   ....[38]....
        /*0700*/ 	.word	0x00007810
        /*0704*/ 	.word	0x000000ff
        /*0708*/ 	.word	0x00032430
        /*070c*/ 	.short	0x010a
        /*070e*/ 	.byte	0x05
	.zero		1


	//   ....[39]....
        /*0710*/ 	.word	0x00007a20
        /*0714*/ 	.word	0x000000ff
        /*0718*/ 	.word	0x00032450
        /*071c*/ 	.short	0x010a
        /*071e*/ 	.byte	0x05
	.zero		1


	//   ....[40]....
        /*0720*/ 	.word	0x00007a60
        /*0724*/ 	.word	0x000000ff
        /*0728*/ 	.word	0x00032450
        /*072c*/ 	.short	0x010a
        /*072e*/ 	.byte	0x05
	.zero		1


	//   ....[41]....
        /*0730*/ 	.word	0x00008cb0
        /*0734*/ 	.word	0x00000098
        /*0738*/ 	.word	0x00000000
        /*073c*/ 	.short	0x0101
        /*073e*/ 	.byte	0x3f
	.zero		1


	//   ....[42]....
        /*0740*/ 	.word	0x00009e50
        /*0744*/ 	.word	0x000000d7
        /*0748*/ 	.word	0x00000000
        /*074c*/ 	.short	0x0101
        /*074e*/ 	.byte	0x3f
	.zero		1


	//   ....[43]....
        /*0750*/ 	.word	0x0000c1c0
        /*0754*/ 	.word	0x00000097
        /*0758*/ 	.word	0x00000000
        /*075c*/ 	.short	0x0101
        /*075e*/ 	.byte	0x3f
	.zero		1


	//   ....[44]....
        /*0760*/ 	.word	0x0000f240
        /*0764*/ 	.word	0x00000008
        /*0768*/ 	.word	0x00032440
        /*076c*/ 	.short	0x010a
        /*076e*/ 	.byte	0x3f
	.zero		1


	//   ....[45]....
        /*0770*/ 	.word	0x0000f850
        /*0774*/ 	.word	0x00000008
        /*0778*/ 	.word	0x00032420
        /*077c*/ 	.short	0x010a
        /*077e*/ 	.byte	0x3f
	.zero		1


	//   ....[46]....
        /*0780*/ 	.word	0x0000f920
        /*0784*/ 	.word	0x0000000b
        /*0788*/ 	.word	0x00032460
        /*078c*/ 	.short	0x010a
        /*078e*/ 	.byte	0x3f
	.zero		1


	//   ....[47]....
        /*0790*/ 	.word	0x0000ff60
        /*0794*/ 	.word	0x00000002
        /*0798*/ 	.word	0x00032440
        /*079c*/ 	.short	0x010a
        /*079e*/ 	.byte	0x3f
	.zero		1


	//   ....[48]....
        /*07a0*/ 	.word	0x00010170
        /*07a4*/ 	.word	0x00000002
        /*07a8*/ 	.word	0x00032460
        /*07ac*/ 	.short	0x010a
        /*07ae*/ 	.byte	0x3f
	.zero		1


	//   ....[49]....
        /*07b0*/ 	.word	0x000106e0
        /*07b4*/ 	.word	0x00000002
        /*07b8*/ 	.word	0x00032440
        /*07bc*/ 	.short	0x010a
        /*07be*/ 	.byte	0x3f
	.zero		1


	//   ....[50]....
        /*07c0*/ 	.word	0x000108e0
        /*07c4*/ 	.word	0x00000002
        /*07c8*/ 	.word	0x00032460
        /*07cc*/ 	.short	0x010a
        /*07ce*/ 	.byte	0x3f
	.zero		1


	//   ....[51]....
        /*07d0*/ 	.word	0x00010de0
        /*07d4*/ 	.word	0x00000002
        /*07d8*/ 	.word	0x00032440
        /*07dc*/ 	.short	0x010a
        /*07de*/ 	.byte	0x3f
	.zero		1


	//   ....[52]....
        /*07e0*/ 	.word	0x00010ff0
        /*07e4*/ 	.word	0x00000002
        /*07e8*/ 	.word	0x00032460
        /*07ec*/ 	.short	0x010a
        /*07ee*/ 	.byte	0x3f
	.zero		1


	//   ....[53]....
        /*07f0*/ 	.word	0x000121b0
        /*07f4*/ 	.word	0x00000000
        /*07f8*/ 	.word	0x00032420
        /*07fc*/ 	.short	0x010a
        /*07fe*/ 	.byte	0x3f
	.zero		1


	//   ....[54]....
        /*0800*/ 	.word	0x00012380
        /*0804*/ 	.word	0x00000006
        /*0808*/ 	.word	0x00000000
        /*080c*/ 	.short	0x010a
        /*080e*/ 	.byte	0x3f
	.zero		1


	//   ....[55]....
        /*0810*/ 	.word	0x000123f0
        /*0814*/ 	.word	0x00000007
        /*0818*/ 	.word	0x00000000
        /*081c*/ 	.short	0x010a
        /*081e*/ 	.byte	0x3f
	.zero		1


	//   ....[56]....
        /*0820*/ 	.word	0x00012460
        /*0824*/ 	.word	0x00000004
        /*0828*/ 	.word	0x00000000
        /*082c*/ 	.short	0x010a
        /*082e*/ 	.byte	0x3f
	.zero		1


	//   ....[57]....
        /*0830*/ 	.word	0x00012490
        /*0834*/ 	.word	0x00000003
        /*0838*/ 	.word	0x00000000
        /*083c*/ 	.short	0x010a
        /*083e*/ 	.byte	0x3f
	.zero		1


	//   ....[58]....
        /*0840*/ 	.word	0x000124f0
        /*0844*/ 	.word	0x00000005
        /*0848*/ 	.word	0x00032400
        /*084c*/ 	.short	0x010a
        /*084e*/ 	.byte	0x3f
	.zero		1


	//   ....[59]....
        /*0850*/ 	.word	0x00012540
        /*0854*/ 	.word	0x00000000
        /*0858*/ 	.word	0x00032430
        /*085c*/ 	.short	0x010a
        /*085e*/ 	.byte	0x3f
	.zero		1


	//   ....[60]....
        /*0860*/ 	.word	0x00012590
        /*0864*/ 	.word	0x00000005
        /*0868*/ 	.word	0x00032410
        /*086c*/ 	.short	0x010a
        /*086e*/ 	.byte	0x3f
	.zero		1


	//   ....[61]....
        /*0870*/ 	.word	0x000125e0
        /*0874*/ 	.word	0x00000000
        /*0878*/ 	.word	0x00032450
        /*087c*/ 	.short	0x010a
        /*087e*/ 	.byte	0x3f
	.zero		1


	//   ....[62]....
        /*0880*/ 	.word	0x00012640
        /*0884*/ 	.word	0x00000014
        /*0888*/ 	.word	0x00032430
        /*088c*/ 	.short	0x010a
        /*088e*/ 	.byte	0x3f
	.zero		1


	//   ....[63]....
        /*0890*/ 	.word	0x000126a0
        /*0894*/ 	.word	0x00000014
        /*0898*/ 	.word	0x00032450
        /*089c*/ 	.short	0x010a
        /*089e*/ 	.byte	0x3f
	.zero		1


	//   ....[64]....
        /*08a0*/ 	.word	0x00012700
        /*08a4*/ 	.word	0x00000014
        /*08a8*/ 	.word	0x00032430
        /*08ac*/ 	.short	0x010a
        /*08ae*/ 	.byte	0x3f
	.zero		1


	//   ....[65]....
        /*08b0*/ 	.word	0x00012760
        /*08b4*/ 	.word	0x00000014
        /*08b8*/ 	.word	0x00032450
        /*08bc*/ 	.short	0x010a
        /*08be*/ 	.byte	0x3f
	.zero		1


	//   ....[66]....
        /*08c0*/ 	.word	0x00012900
        /*08c4*/ 	.word	0x00000008
        /*08c8*/ 	.word	0x00032440
        /*08cc*/ 	.short	0x010a
        /*08ce*/ 	.byte	0x3f
	.zero		1


	//   ....[67]....
        /*08d0*/ 	.word	0x00012980
        /*08d4*/ 	.word	0x00000008
        /*08d8*/ 	.word	0x00032420
        /*08dc*/ 	.short	0x010a
        /*08de*/ 	.byte	0x3f
	.zero		1


	//   ....[68]....
        /*08e0*/ 	.word	0x000129d0
        /*08e4*/ 	.word	0x0000000b
        /*08e8*/ 	.word	0x00032460
        /*08ec*/ 	.short	0x010a
        /*08ee*/ 	.byte	0x3f
	.zero		1


	//   ....[69]....
        /*08f0*/ 	.word	0x00012a20
        /*08f4*/ 	.word	0x00000002
        /*08f8*/ 	.word	0x00032440
        /*08fc*/ 	.short	0x010a
        /*08fe*/ 	.byte	0x3f
	.zero		1


	//   ....[70]....
        /*0900*/ 	.word	0x00012a70
        /*0904*/ 	.word	0x00000002
        /*0908*/ 	.word	0x00032460
        /*090c*/ 	.short	0x010a
        /*090e*/ 	.byte	0x3f
	.zero		1


	//   ....[71]....
        /*0910*/ 	.word	0x00012ac0
        /*0914*/ 	.word	0x00000002
        /*0918*/ 	.word	0x00032440
        /*091c*/ 	.short	0x010a
        /*091e*/ 	.byte	0x3f
	.zero		1


	//   ....[72]....
        /*0920*/ 	.word	0x00012b10
        /*0924*/ 	.word	0x00000002
        /*0928*/ 	.word	0x00032460
        /*092c*/ 	.short	0x010a
        /*092e*/ 	.byte	0x3f
	.zero		1


	//   ....[73]....
        /*0930*/ 	.word	0x00012b60
        /*0934*/ 	.word	0x00000002
        /*0938*/ 	.word	0x00032440
        /*093c*/ 	.short	0x010a
        /*093e*/ 	.byte	0x3f
	.zero		1


	//   ....[74]....
        /*0940*/ 	.word	0x00012bb0
        /*0944*/ 	.word	0x00000002
        /*0948*/ 	.word	0x00032460
        /*094c*/ 	.short	0x010a
        /*094e*/ 	.byte	0x3f
	.zero		1


	//   ....[75]....
        /*0950*/ 	.word	0x00013570
        /*0954*/ 	.word	0x00000000
        /*0958*/ 	.word	0x00032420
        /*095c*/ 	.short	0x010a
        /*095e*/ 	.byte	0x3f
	.zero		1


	//   ....[76]....
        /*0960*/ 	.word	0x00013710
        /*0964*/ 	.word	0x00000006
        /*0968*/ 	.word	0x00000000
        /*096c*/ 	.short	0x010a
        /*096e*/ 	.byte	0x3f
	.zero		1


	//   ....[77]....
        /*0970*/ 	.word	0x00013760
        /*0974*/ 	.word	0x00000007
        /*0978*/ 	.word	0x00000000
        /*097c*/ 	.short	0x010a
        /*097e*/ 	.byte	0x3f
	.zero		1


	//   ....[78]....
        /*0980*/ 	.word	0x000137b0
        /*0984*/ 	.word	0x00000004
        /*0988*/ 	.word	0x00000000
        /*098c*/ 	.short	0x010a
        /*098e*/ 	.byte	0x3f
	.zero		1


	//----- nvinfo : EIATTR_NUM_MBARRIERS
	.align		4
.L_1615:
        /*0990*/ 	.byte	0x03, 0x38
        /*0992*/ 	.short	0x0017


	//----- nvinfo : EIATTR_EXIT_INSTR_OFFSETS
	.align		4
        /*0994*/ 	.byte	0x04, 0x1c
        /*0996*/ 	.short	(.L_1617 - .L_1616)


	//   ....[0]....
.L_1616:
        /*0998*/ 	.word	0x00000b10


	//   ....[1]....
        /*099c*/ 	.word	0x0000d5e0


	//   ....[2]....
        /*09a0*/ 	.word	0x0000d640


	//   ....[3]....
        /*09a4*/ 	.word	0x000124e0


	//----- nvinfo : EIATTR_MAX_THREADS
	.align		4
.L_1617:
        /*09a8*/ 	.byte	0x04, 0x05
        /*09aa*/ 	.short	(.L_1619 - .L_1618)
.L_1618:
        /*09ac*/ 	.word	0x00000180
        /*09b0*/ 	.word	0x00000001
        /*09b4*/ 	.word	0x00000001


	//----- nvinfo : EIATTR_CRS_STACK_SIZE
	.align		4
.L_1619:
        /*09b8*/ 	.byte	0x04, 0x1e
        /*09ba*/ 	.short	(.L_1621 - .L_1620)
.L_1620:
        /*09bc*/ 	.word	0x00000000


	//----- nvinfo : EIATTR_CBANK_PARAM_SIZE
	.align		4
.L_1621:
        /*09c0*/ 	.byte	0x03, 0x19
        /*09c2*/ 	.short	0x0b70


	//----- nvinfo : EIATTR_PARAM_CBANK
	.align		4
        /*09c4*/ 	.byte	0x04, 0x0a
        /*09c6*/ 	.short	(.L_1623 - .L_1622)
	.align		4
.L_1622:
        /*09c8*/ 	.word	index@(.nv.constant0._ZN7cutlass13device_kernelIN5flash11enable_sm90INS1_16FlashAttnFwdSm90INS1_25CollectiveMainloopFwdSm90ILi2EN4cute5tupleIJNS5_1CILi1EEES8_S8_EEENS6_IJNS7_ILi128EEENS7_ILi96EEENS7_ILi64EEEEEELi256ENS_6half_tEfNS_4arch4Sm90ELb1ELb0ELb1ELb1ELb0ELb0ELb1ELb1ELb0ELb0ELb0ELb0EEENS1_21CollectiveEpilogueFwdINS6_IJSA_NS7_ILi256EEESB_EEES9_SE_SG_Li256ELb1ELb0ELb0ELb0EEENS1_36VarlenDynamicPersistentTileSchedulerILi128ELi96ELi256ELi32ELb0ELb0ELb1ELb1ELb1ELb1EEEEEEEEEvNT_6ParamsE)
        /*09cc*/ 	.short	0x0210
        /*09ce*/ 	.short	0x0b70


	//----- nvinfo : EIATTR_SW_WAR
	.align		4
.L_1623:
        /*09d0*/ 	.byte	0x04, 0x36
        /*09d2*/ 	.short	(.L_1625 - .L_1624)
.L_1624:
        /*09d4*/ 	.word	0x00000008
.L_1625:


//--------------------- .nv.info._ZN7cutlass13device_kernelIN5flash11enable_sm90INS1_16FlashAttnFwdSm90INS1_25CollectiveMainloopFwdSm90ILi2EN4cute5tupleIJNS5_1CILi1EEES8_S8_EEENS6_IJNS7_ILi128EEENS7_ILi96EEENS7_ILi64EEEEEELi256ENS_6half_tEfNS_4arch4Sm90ELb1ELb0ELb1ELb1ELb0ELb1ELb1ELb1ELb0ELb0ELb0ELb0EEENS1_21CollectiveEpilogueFwdINS6_IJSA_NS7_ILi256EEESB_EEES9_SE_SG_Li256ELb1ELb0ELb0ELb0EEENS1_36VarlenDynamicPersistentTileSchedulerILi128ELi96ELi256ELi32ELb0ELb0ELb1ELb1ELb1ELb1EEEEEEEEEvNT_6ParamsE --------------------------
	.section	.nv.info._ZN7cutlass13device_kernelIN5flash11enable_sm90INS1_16FlashAttnFwdSm90INS1_25CollectiveMainloopFwdSm90ILi2EN4cute5tupleIJNS5_1CILi1EEES8_S8_EEENS6_IJNS7_ILi128EEENS7_ILi96EEENS7_ILi64EEEEEELi256ENS_6half_tEfNS_4arch4Sm90ELb1ELb0ELb1ELb1ELb0ELb1ELb1ELb1ELb0ELb0ELb0ELb0EEENS1_21CollectiveEpilogueFwdINS6_IJSA_NS7_ILi256EEESB_EEES9_SE_SG_Li256ELb1ELb0ELb0ELb0EEENS1_36VarlenDynamicPersistentTileSchedulerILi128ELi96ELi256ELi32ELb0ELb0ELb1ELb1ELb1ELb1EEEEEEEEEvNT_6ParamsE,"",@"SHT_CUDA_INFO"
	.sectionflags	@""
	.align	4


	//----- nvinfo : EIATTR_CUDA_API_VERSION
	.align		4
        /*0000*/ 	.byte	0x04, 0x37
        /*0002*/ 	.short	(.L_1627 - .L_1626)
.L_1626:
        /*0004*/ 	.word	0x00000082


	//----- nvinfo : EIATTR_KPARAM_INFO
	.align		4
.L_1627:
        /*0008*/ 	.byte	0x04, 0x17
        /*000a*/ 	.short	(.L_1629 - .L_1628)
.L_1628:
        /*000c*/ 	.word	0x00000000
        /*0010*/ 	.short	0x0000
        /*0012*/ 	.short	0x0070
        /*0014*/ 	.byte	0x00, 0xf0, 0x01, 0x2c


	//----- nvinfo : EIATTR_SPARSE_MMA_MASK
	.align		4
.L_1629:
        /*0018*/ 	.byte	0x03, 0x50
        /*001a*/ 	.short	0x0000


	//----- nvinfo : EIATTR_MAXREG_COUNT
	.align		4
        /*001c*/ 	.byte	0x03, 0x1b
        /*001e*/ 	.short	0x00a8


	//----- nvinfo : EIATTR_NUM_BARRIERS
	.align		4
        /*0020*/ 	.byte	0x02, 0x4c
        /*0022*/ 	.byte	0x10
	.zero		1


	//----- nvinfo : EIATTR_EXTERNS
	.align		4
        /*0024*/ 	.byte	0x04, 0x0f
        /*0026*/ 	.short	(.L_1631 - .L_1630)


	//   ....[0]....
	.align		4
.L_1630:
        /*0028*/ 	.word	index@(__assertfail)


	//----- nvinfo : EIATTR_ANNOTATIONS
	.align		4
.L_1631:
        /*002c*/ 	.byte	0x04, 0x55
        /*002e*/ 	.short	(.L_1633 - .L_1632)


	//   ....[0]....
.L_1632:
        /* <DEDUP_REMOVED lines=83> */


	//----- nvinfo : EIATTR_MERCURY_ISA_VERSION
	.align		4
.L_1633:
        /*0550*/ 	.byte	0x03, 0x5f
        /*0552*/ 	.short	0x0101


	//----- nvinfo : EIATTR_UNUSED_LOAD_BYTE_OFFSET
	.align		4
        /*0554*/ 	.byte	0x04, 0x44
        /*0556*/ 	.short	(.L_1635 - .L_1634)


	//   ....[0]....
.L_1634:
        /*0558*/ 	.word	0x00000b40
        /*055c*/ 	.word	0x0000fff0


	//   ....[1]....
        /*0560*/ 	.word	0x00013000
        /*0564*/ 	.word	0x0000fff0


	//----- nvinfo : EIATTR_INT_WARP_WIDE_INSTR_OFFSETS
	.align		4
.L_1635:
        /*0568*/ 	.byte	0x04, 0x31
        /*056a*/ 	.short	(.L_1637 - .L_1636)


	//   ....[0]....
.L_1636:
        /*056c*/ 	.word	0x000001e0


	//   ....[1]....
        /*0570*/ 	.word	0x00000220


	//   ....[2]....
        /*0574*/ 	.word	0x00000290


	//   ....[3]....
        /*0578*/ 	.word	0x00000300


	//   ....[4]....
        /*057c*/ 	.word	0x00017c40


	//   ....[5]....
        /*0580*/ 	.word	0x00017cd0


	//   ....[6]....
        /*0584*/ 	.word	0x00018150


	//   ....[7]....
        /*0588*/ 	.word	0x00018180


	//   ....[8]....
        /*058c*/ 	.word	0x0001a720


	//   ....[9]....
        /*0590*/ 	.word	0x0001a7b0


	//----- nvinfo : EIATTR_COOP_GROUP_MASK_REGIDS
	.align		4
.L_1637:
        /*0594*/ 	.byte	0x04, 0x29
        /*0596*/ 	.short	(.L_1639 - .L_1638)


	//   ....[0]....
.L_1638:
        /*0598*/ 	.word	0xffffffff


	//   ....[1]....
        /*059c*/ 	.word	0xffffffff


	//   ....[2]....
        /*05a0*/ 	.word	0xffffffff


	//   ....[3]....
        /*05a4*/ 	.word	0xffffffff


	//   ....[4]....
        /*05a8*/ 	.word	0xffffffff


	//   ....[5]....
        /*05ac*/ 	.word	0xffffffff


	//   ....[6]....
        /*05b0*/ 	.word	0xffffffff


	//   ....[7]....
        /*05b4*/ 	.word	0xffffffff


	//   ....[8]....
        /*05b8*/ 	.word	0xffffffff


	//   ....[9]....
        /*05bc*/ 	.word	0xffffffff


	//   ....[10]....
        /*05c0*/ 	.word	0xffffffff


	//   ....[11]....
        /*05c4*/ 	.word	0xffffffff


	//   ....[12]....
        /*05c8*/ 	.word	0xffffffff


	//   ....[13]....
        /*05cc*/ 	.word	0xffffffff


	//   ....[14]....
        /*05d0*/ 	.word	0xffffffff


	//   ....[15]....
        /*05d4*/ 	.word	0xffffffff


	//   ....[16]....
        /*05d8*/ 	.word	0xffffffff


	//   ....[17]....
        /*05dc*/ 	.word	0xffffffff


	//   ....[18]....
        /*05e0*/ 	.word	0xffffffff


	//   ....[19]....
        /*05e4*/ 	.word	0xffffffff


	//   ....[20]....
        /*05e8*/ 	.word	0xffffffff


	//   ....[21]....
        /*05ec*/ 	.word	0xffffffff


	//   ....[22]....
        /*05f0*/ 	.word	0xffffffff


	//   ....[23]....
        /*05f4*/ 	.word	0xffffffff


	//   ....[24]....
        /*05f8*/ 	.word	0xffffffff


	//   ....[25]....
        /*05fc*/ 	.word	0xffffffff


	//   ....[26]....
        /*0600*/ 	.word	0xffffffff


	//   ....[27]....
        /*0604*/ 	.word	0xffffffff


	//   ....[28]....
        /*0608*/ 	.word	0xffffffff


	//   ....[29]....
        /*060c*/ 	.word	0xffffffff


	//   ....[30]....
        /*0610*/ 	.word	0xffffffff


	//   ....[31]....
        /*0614*/ 	.word	0xffffffff


	//   ....[32]....
        /*0618*/ 	.word	0xffffffff


	//   ....[33]....
        /*061c*/ 	.word	0xffffffff


	//   ....[34]....
        /*0620*/ 	.word	0xffffffff


	//   ....[35]....
        /*0624*/ 	.word	0xffffffff


	//   ....[36]....
        /*0628*/ 	.word	0xffffffff


	//   ....[37]....
        /*062c*/ 	.word	0xffffffff


	//   ....[38]....
        /*0630*/ 	.word	0xffffffff


	//   ....[39]....
        /*0634*/ 	.word	0xffffffff


	//   ....[40]....
        /*0638*/ 	.word	0xffffffff


	//   ....[41]....
        /*063c*/ 	.word	0xffffffff


	//   ....[42]....
        /*0640*/ 	.word	0xffffffff


	//   ....[43]....
        /*0644*/ 	.word	0xffffffff


	//   ....[44]....
        /*0648*/ 	.word	0xffffffff


	//   ....[45]....
        /*064c*/ 	.word	0xffffffff


	//   ....[46]....
        /*0650*/ 	.word	0xffffffff


	//   ....[47]....
        /*0654*/ 	.word	0xffffffff


	//   ....[48]....
        /*0658*/ 	.word	0xffffffff


	//   ....[49]....
        /*065c*/ 	.word	0xffffffff


	//   ....[50]....
        /*0660*/ 	.word	0xffffffff


	//   ....[51]....
        /*0664*/ 	.word	0xffffffff


	//   ....[52]....
        /*0668*/ 	.word	0xffffffff


	//   ....[53]....
        /*066c*/ 	.word	0xffffffff


	//   ....[54]....
        /*0670*/ 	.word	0xffffffff


	//   ....[55]....
        /*0674*/ 	.word	0xffffffff


	//   ....[56]....
        /*0678*/ 	.word	0xffffffff


	//   ....[57]....
        /*067c*/ 	.word	0xffffffff


	//   ....[58]....
        /*0680*/ 	.word	0x0500000f


	//   ....[59]....
        /*0684*/ 	.word	0x0500000f


	//   ....[60]....
        /*0688*/ 	.word	0x0500000f


	//   ....[61]....
        /*068c*/ 	.word	0x0500000f


	//   ....[62]....
        /*0690*/ 	.word	0x0500000f


	//   ....[63]....
        /*0694*/ 	.word	0x0500000f


	//   ....[64]....
        /*0698*/ 	.word	0x0500000f


	//   ....[65]....
        /*069c*/ 	.word	0x0500000f


	//   ....[66]....
        /*06a0*/ 	.word	0x0500000f


	//   ....[67]....
        /*06a4*/ 	.word	0x0500000f


	//   ....[68]....
        /*06a8*/ 	.word	0x0500000f


	//   ....[69]....
        /*06ac*/ 	.word	0x0500000f


	//   ....[70]....
        /*06b0*/ 	.word	0x0500000f


	//   ....[71]....
        /*06b4*/ 	.word	0x0500000f


	//   ....[72]....
        /*06b8*/ 	.word	0x0500000f


	//   ....[73]....
        /*06bc*/ 	.word	0x0500000f


	//   ....[74]....
        /*06c0*/ 	.word	0x0500000f


	//   ....[75]....
        /*06c4*/ 	.word	0x0500000f


	//   ....[76]....
        /*06c8*/ 	.word	0x0500000f


	//   ....[77]....
        /*06cc*/ 	.word	0x0500000f


	//   ....[78]....
        /*06d0*/ 	.word	0x0500000f


	//   ....[79]....
        /*06d4*/ 	.word	0x0500000f


	//   ....[80]....
        /*06d8*/ 	.word	0x0500000f


	//   ....[81]....
        /*06dc*/ 	.word	0x0500000f


	//   ....[82]....
        /*06e0*/ 	.word	0x0500000f


	//   ....[83]....
        /*06e4*/ 	.word	0x0500000f


	//   ....[84]....
        /*06e8*/ 	.word	0x0500000f


	//   ....[85]....
        /*06ec*/ 	.word	0x0500000f


	//   ....[86]....
        /*06f0*/ 	.word	0x0500000f


	//   ....[87]....
        /*06f4*/ 	.word	0x0500000f


	//   ....[88]....
        /*06f8*/ 	.word	0x0500000f


	//   ....[89]....
        /*06fc*/ 	.word	0x0500000f


	//   ....[90]....
        /*0700*/ 	.word	0x0500000f


	//   ....[91]....
        /*0704*/ 	.word	0x0500000f


	//   ....[92]....
        /*0708*/ 	.word	0x0500000f


	//   ....[93]....
        /*070c*/ 	.word	0x0500000f


	//   ....[94]....
        /*0710*/ 	.word	0x0500000f


	//----- nvinfo : EIATTR_COOP_GROUP_INSTR_OFFSETS
	.align		4
.L_1639:
        /*0714*/ 	.byte	0x04, 0x28
        /*0716*/ 	.short	(.L_1641 - .L_1640)


	//   ....[0]....
.L_1640:
        /*0718*/ 	.word	0x00000060


	//   ....[1]....
        /*071c*/ 	.word	0x000001f0


	//   ....[2]....
        /*0720*/ 	.word	0x000002b0


	//   ....[3]....
        /*0724*/ 	.word	0x00000480


	//   ....[4]....
        /*0728*/ 	.word	0x000005e0


	//   ....[5]....
        /*072c*/ 	.word	0x00000700


	//   ....[6]....
        /*0730*/ 	.word	0x00000860


	//   ....[7]....
        /*0734*/ 	.word	0x00005e70


	//   ....[8]....
        /*0738*/ 	.word	0x0000ab20


	//   ....[9]....
        /*073c*/ 	.word	0x0000ab70


	//   ....[10]....
        /*0740*/ 	.word	0x0000b360


	//   ....[11]....
        /*0744*/ 	.word	0x0000b380


	//   ....[12]....
        /*0748*/ 	.word	0x0000da20


	//   ....[13]....
        /*074c*/ 	.word	0x0000da40


	//   ....[14]....
        /*0750*/ 	.word	0x0000e220


	//   ....[15]....
        /*0754*/ 	.word	0x0000e240


	//   ....[16]....
        /*0758*/ 	.word	0x000109d0


	//   ....[17]....
        /*075c*/ 	.word	0x00010a40


	//   ....[18]....
        /*0760*/ 	.word	0x000110b0


	//   ....[19]....
        /*0764*/ 	.word	0x000110d0


	//   ....[20]....
        /*0768*/ 	.word	0x00012570


	//   ....[21]....
        /*076c*/ 	.word	0x000125d0


	//   ....[22]....
        /*0770*/ 	.word	0x00012620


	//   ....[23]....
        /*0774*/ 	.word	0x00012650


	//   ....[24]....
        /*0778*/ 	.word	0x00015b50


	//   ....[25]....
        /*077c*/ 	.word	0x00015cd0


	//   ....[26]....
        /*0780*/ 	.word	0x00015d00


	//   ....[27]....
        /*0784*/ 	.word	0x00015d40


	//   ....[28]....
        /*0788*/ 	.word	0x00015db0


	//   ....[29]....
        /*078c*/ 	.word	0x00015e10


	//   ....[30]....
        /*0790*/ 	.word	0x00015e50


	//   ....[31]....
        /*0794*/ 	.word	0x00015ff0


	//   ....[32]....
        /*0798*/ 	.word	0x00016050


	//   ....[33]....
        /*079c*/ 	.word	0x00016090


	//   ....[34]....
        /*07a0*/ 	.word	0x000160d0


	//   ....[35]....
        /*07a4*/ 	.word	0x00016100


	//   ....[36]....
        /*07a8*/ 	.word	0x00016130


	//   ....[37]....
        /*07ac*/ 	.word	0x000161c0


	//   ....[38]....
        /*07b0*/ 	.word	0x00016220


	//   ....[39]....
        /*07b4*/ 	.word	0x000162b0


	//   ....[40]....
        /*07b8*/ 	.word	0x0001a840


	//   ....[41]....
        /*07bc*/ 	.word	0x0001a850


	//   ....[42]....
        /*07c0*/ 	.word	0x0001a960


	//   ....[43]....
        /*07c4*/ 	.word	0x0001a9c0


	//   ....[44]....
        /*07c8*/ 	.word	0x0001aa00


	//   ....[45]....
        /*07cc*/ 	.word	0x0001aa40


	//   ....[46]....
        /*07d0*/ 	.word	0x0001aa70


	//   ....[47]....
        /*07d4*/ 	.word	0x0001aaa0


	//   ....[48]....
        /*07d8*/ 	.word	0x0001ac30


	//   ....[49]....
        /*07dc*/ 	.word	0x0001ac90


	//   ....[50]....
        /*07e0*/ 	.word	0x0001acd0


	//   ....[51]....
        /*07e4*/ 	.word	0x0001ad10


	//   ....[52]....
        /*07e8*/ 	.word	0x0001ad40


	//   ....[53]....
        /*07ec*/ 	.word	0x0001ad70


	//   ....[54]....
        /*07f0*/ 	.word	0x0001ae30


	//   ....[55]....
        /*07f4*/ 	.word	0x0001ae50


	//   ....[56]....
        /*07f8*/ 	.word	0x0001aec0


	//   ....[57]....
        /*07fc*/ 	.word	0x0001b530


	//   ....[58]....
        /*0800*/ 	.word	0x0001b9c0


	//   ....[59]....
        /*0804*/ 	.word	0x0001ba60


	//   ....[60]....
        /*0808*/ 	.word	0x0001bb00


	//   ....[61]....
        /*080c*/ 	.word	0x0001bba0


	//   ....[62]....
        /*0810*/ 	.word	0x0001bc40


	//   ....[63]....
        /*0814*/ 	.word	0x0001bce0


	//   ....[64]....
        /*0818*/ 	.word	0x0001bd80


	//   ....[65]....
        /*081c*/ 	.word	0x0001be20


	//   ....[66]....
        /*0820*/ 	.word	0x0001bec0


	//   ....[67]....
        /*0824*/ 	.word	0x0001bfb0


	//   ....[68]....
        /*0828*/ 	.word	0x0001c050


	//   ....[69]....
        /*082c*/ 	.word	0x0001c0f0


	//   ....[70]....
        /*0830*/ 	.word	0x0001c190


	//   ....[71]....
        /*0834*/ 	.word	0x0001c230


	//   ....[72]....
        /*0838*/ 	.word	0x0001c2d0


	//   ....[73]....
        /*083c*/ 	.word	0x0001c370


	//   ....[74]....
        /*0840*/ 	.word	0x0001c410


	//   ....[75]....
        /*0844*/ 	.word	0x0001c760


	//   ....[76]....
        /*0848*/ 	.word	0x0001ca40


	//   ....[77]....
        /*084c*/ 	.word	0x0001ce60


	//   ....[78]....
        /*0850*/ 	.word	0x0001cef0


	//   ....[79]....
        /*0854*/ 	.word	0x0001cf90


	//   ....[80]....
        /*0858*/ 	.word	0x0001d040


	//   ....[81]....
        /*085c*/ 	.word	0x0001d0c0


	//   ....[82]....
        /*0860*/ 	.word	0x0001d140


	//   ....[83]....
        /*0864*/ 	.word	0x0001d1c0


	//   ....[84]....
        /*0868*/ 	.word	0x0001d240


	//   ....[85]....
        /*086c*/ 	.word	0x0001d2d0


	//   ....[86]....
        /*0870*/ 	.word	0x0001d380


	//   ....[87]....
        /*0874*/ 	.word	0x0001d400


	//   ....[88]....
        /*0878*/ 	.word	0x0001d480


	//   ....[89]....
        /*087c*/ 	.word	0x0001d500


	//   ....[90]....
        /*0880*/ 	.word	0x0001d580


	//   ....[91]....
        /*0884*/ 	.word	0x0001d5f0


	//   ....[92]....
        /*0888*/ 	.word	0x0001d690


	//   ....[93]....
        /*088c*/ 	.word	0x0001d720


	//   ....[94]....
        /*0890*/ 	.word	0x0001d850


	//----- nvinfo : EIATTR_REG_RECONFIG
	.align		4
.L_1641:
        /*0894*/ 	.byte	0x01, 0x54
	.zero		2


	//----- nvinfo : EIATTR_SYSCALL_OFFSETS
	.align		4
        /*0898*/ 	.byte	0x04, 0x46
        /*089a*/ 	.short	(.L_1643 - .L_1642)


	//   ....[0]....
.L_1642:
        /*089c*/ 	.word	0x000018d0


	//   ....[1]....
        /*08a0*/ 	.word	0x00001a20


	//   ....[2]....
        /*08a4*/ 	.word	0x00006060


	//   ....[3]....
        /*08a8*/ 	.word	0x00006570


	//   ....[4]....
        /*08ac*/ 	.word	0x00017e60


	//   ....[5]....
        /*08b0*/ 	.word	0x00017fa0


	//   ....[6]....
        /*08b4*/ 	.word	0x000180a0


	//----- nvinfo : EIATTR_MBARRIER_INSTR_OFFSETS
	.align		4
.L_1643:
        /*08b8*/ 	.byte	0x04, 0x39
        /*08ba*/ 	.short	(.L_1645 - .L_1644)


	//   ....[0]....
.L_1644:
        /*08bc*/ 	.word	0x00000320
        /*08c0*/ 	.word	0x000000ff
        /*08c4*/ 	.word	0x00032400
        /*08c8*/ 	.short	0x0100
        /*08ca*/ 	.byte	0x08
	.zero		1


	//   ....[1]....
        /*08cc*/ 	.word	0x00000330
        /*08d0*/ 	.word	0x000000ff
        /*08d4*/ 	.word	0x00032410
        /*08d8*/ 	.short	0x0100
        /*08da*/ 	.byte	0x08
	.zero		1


	//   ....[2]....
        /*08dc*/ 	.word	0x00000340
        /*08e0*/ 	.word	0x000000ff
        /*08e4*/ 	.word	0x00032420
        /*08e8*/ 	.short	0x0100
        /*08ea*/ 	.byte	0x08
	.zero		1


	//   ....[3]....
        /*08ec*/ 	.word	0x00000430
        /*08f0*/ 	.word	0x000000ff
        /*08f4*/ 	.word	0x00032430
        /*08f8*/ 	.short	0x0100
        /*08fa*/ 	.byte	0x08
	.zero		1


	//   ....[4]....
        /*08fc*/ 	.word	0x00000440
        /*0900*/ 	.word	0x000000ff
        /*0904*/ 	.word	0x00032440
        /*0908*/ 	.short	0x0100
        /*090a*/ 	.byte	0x08
	.zero		1


	//   ....[5]....
        /*090c*/ 	.word	0x00000450
        /*0910*/ 	.word	0x000000ff
        /*0914*/ 	.word	0x00032438
        /*0918*/ 	.short	0x0100
        /*091a*/ 	.byte	0x08
	.zero		1


	//   ....[6]....
        /*091c*/ 	.word	0x00000460
        /*0920*/ 	.word	0x000000ff
        /*0924*/ 	.word	0x00032448
        /*0928*/ 	.short	0x0100
        /*092a*/ 	.byte	0x08
	.zero		1


	//   ....[7]....
        /*092c*/ 	.word	0x00000590
        /*0930*/ 	.word	0x000000ff
        /*0934*/ 	.word	0x00032450
        /*0938*/ 	.short	0x0100
        /*093a*/ 	.byte	0x08
	.zero		1


	//   ....[8]....
        /*093c*/ 	.word	0x000005a0
        /*0940*/ 	.word	0x000000ff
        /*0944*/ 	.word	0x00032460
        /*0948*/ 	.short	0x0100
        /*094a*/ 	.byte	0x08
	.zero		1


	//   ....[9]....
        /*094c*/ 	.word	0x000005b0
        /*0950*/ 	.word	0x000000ff
        /*0954*/ 	.word	0x00032458
        /*0958*/ 	.short	0x0100
        /*095a*/ 	.byte	0x08
	.zero		1


	//   ....[10]....
        /*095c*/ 	.word	0x000005c0
        /*0960*/ 	.word	0x000000ff
        /*0964*/ 	.word	0x00032468
        /*0968*/ 	.short	0x0100
        /*096a*/ 	.byte	0x08
	.zero		1


	//   ....[11]....
        /*096c*/ 	.word	0x000006b0
        /*0970*/ 	.word	0x000000ff
        /*0974*/ 	.word	0x00032470
        /*0978*/ 	.short	0x0100
        /*097a*/ 	.byte	0x06
	.zero		1


	//   ....[12]....
        /*097c*/ 	.word	0x000006c0
        /*0980*/ 	.word	0x000000ff
        /*0984*/ 	.word	0x00032480
        /*0988*/ 	.short	0x0100
        /*098a*/ 	.byte	0x06
	.zero		1


	//   ....[13]....
        /*098c*/ 	.word	0x000006d0
        /*0990*/ 	.word	0x000000ff
        /*0994*/ 	.word	0x00032478
        /*0998*/ 	.short	0x0100
        /*099a*/ 	.byte	0x06
	.zero		1


	//   ....[14]....
        /*099c*/ 	.word	0x000006e0
        /*09a0*/ 	.word	0x000000ff
        /*09a4*/ 	.word	0x00032488
        /*09a8*/ 	.short	0x0100
        /*09aa*/ 	.byte	0x06
	.zero		1


	//   ....[15]....
        /*09ac*/ 	.word	0x00000810
        /*09b0*/ 	.word	0x000000ff
        /*09b4*/ 	.word	0x00032490
        /*09b8*/ 	.short	0x0100
        /*09ba*/ 	.byte	0x08
	.zero		1


	//   ....[16]....
        /*09bc*/ 	.word	0x00000820
        /*09c0*/ 	.word	0x000000ff
        /*09c4*/ 	.word	0x000324a0
        /*09c8*/ 	.short	0x0100
        /*09ca*/ 	.byte	0x08
	.zero		1


	//   ....[17]....
        /*09cc*/ 	.word	0x00000830
        /*09d0*/ 	.word	0x000000ff
        /*09d4*/ 	.word	0x00032498
        /*09d8*/ 	.short	0x0100
        /*09da*/ 	.byte	0x08
	.zero		1


	//   ....[18]....
        /*09dc*/ 	.word	0x00000840
        /*09e0*/ 	.word	0x000000ff
        /*09e4*/ 	.word	0x000324a8
        /*09e8*/ 	.short	0x0100
        /*09ea*/ 	.byte	0x08
	.zero		1


	//   ....[19]....
        /*09ec*/ 	.word	0x00000970
        /*09f0*/ 	.word	0x000000ff
        /*09f4*/ 	.word	0x000324b0
        /*09f8*/ 	.short	0x0100
        /*09fa*/ 	.byte	0x08
	.zero		1


	//   ....[20]....
        /*09fc*/ 	.word	0x00000980
        /*0a00*/ 	.word	0x000000ff
        /*0a04*/ 	.word	0x000324c0
        /*0a08*/ 	.short	0x0100
        /*0a0a*/ 	.byte	0x08
	.zero		1


	//   ....[21]....
        /*0a0c*/ 	.word	0x00000990
        /*0a10*/ 	.word	0x000000ff
        /*0a14*/ 	.word	0x000324b8
        /*0a18*/ 	.short	0x0100
        /*0a1a*/ 	.byte	0x08
	.zero		1


	//   ....[22]....
        /*0a1c*/ 	.word	0x000009a0
        /*0a20*/ 	.word	0x000000ff
        /*0a24*/ 	.word	0x000324c8
        /*0a28*/ 	.short	0x0100
        /*0a2a*/ 	.byte	0x08
	.zero		1


	//   ....[23]....
        /*0a2c*/ 	.word	0x00002e30
        /*0a30*/ 	.word	0x0000005a
        /*0a34*/ 	.word	0x00032490
        /*0a38*/ 	.short	0x010a
        /*0a3a*/ 	.byte	0x3f
	.zero		1


	//   ....[24]....
        /*0a3c*/ 	.word	0x00003f90
        /*0a40*/ 	.word	0x0000005a
        /*0a44*/ 	.word	0x00032490
        /*0a48*/ 	.short	0x010a
        /*0a4a*/ 	.byte	0x3f
	.zero		1


	//   ....[25]....
        /*0a4c*/ 	.word	0x00005030
        /*0a50*/ 	.word	0x0000005a
        /*0a54*/ 	.word	0x00032490
        /*0a58*/ 	.short	0x010a
        /*0a5a*/ 	.byte	0x3f
	.zero		1


	//   ....[26]....
        /*0a5c*/ 	.word	0x00005250
        /*0a60*/ 	.word	0x00000004
        /*0a64*/ 	.word	0x00000000
        /*0a68*/ 	.short	0x0101
        /*0a6a*/ 	.byte	0x3f
	.zero		1


	//   ....[27]....
        /*0a6c*/ 	.word	0x00005290
        /*0a70*/ 	.word	0x0000005a
        /*0a74*/ 	.word	0x000324b0
        /*0a78*/ 	.short	0x010a
        /*0a7a*/ 	.byte	0x3f
	.zero		1


	//   ....[28]....
        /*0a7c*/ 	.word	0x000058f0
        /*0a80*/ 	.word	0x0000005a
        /*0a84*/ 	.word	0x00000000
        /*0a88*/ 	.short	0x0101
        /*0a8a*/ 	.byte	0x3f
	.zero		1


	//   ....[29]....
        /*0a8c*/ 	.word	0x00006100
        /*0a90*/ 	.word	0x00000011
        /*0a94*/ 	.word	0x00032400
        /*0a98*/ 	.short	0x010a
        /*0a9a*/ 	.byte	0x3f
	.zero		1


	//   ....[30]....
        /*0a9c*/ 	.word	0x00006150
        /*0aa0*/ 	.word	0x00000011
        /*0aa4*/ 	.word	0x00032400
        /*0aa8*/ 	.short	0x010a
        /*0aaa*/ 	.byte	0x3f
	.zero		1


	//   ....[31]....
        /*0aac*/ 	.word	0x00006e40
        /*0ab0*/ 	.word	0x00000011
        /*0ab4*/ 	.word	0x00032400
        /*0ab8*/ 	.short	0x010a
        /*0aba*/ 	.byte	0x3f
	.zero		1


	//   ....[32]....
        /*0abc*/ 	.word	0x00008240
        /*0ac0*/ 	.word	0x00000011
        /*0ac4*/ 	.word	0x00032400
        /*0ac8*/ 	.short	0x010a
        /*0aca*/ 	.byte	0x3f
	.zero		1


	//   ....[33]....
        /*0acc*/ 	.word	0x00009210
        /*0ad0*/ 	.word	0x000000b3
        /*0ad4*/ 	.word	0x00032430
        /*0ad8*/ 	.short	0x010a
        /*0ada*/ 	.byte	0x3f
	.zero		1


	//   ....[34]....
        /*0adc*/ 	.word	0x000092a0
        /*0ae0*/ 	.word	0x000000b3
        /*0ae4*/ 	.word	0x00032430
        /*0ae8*/ 	.short	0x010a
        /*0aea*/ 	.byte	0x3f
	.zero		1


	//   ....[35]....
        /*0aec*/ 	.word	0x000095b0
        /*0af0*/ 	.word	0x00000011
        /*0af4*/ 	.word	0x00032410
        /*0af8*/ 	.short	0x010a
        /*0afa*/ 	.byte	0x3f
	.zero		1


	//   ....[36]....
        /*0afc*/ 	.word	0x00009600
        /*0b00*/ 	.word	0x000000b3
        /*0b04*/ 	.word	0x00032450
        /*0b08*/ 	.short	0x010a
        /*0b0a*/ 	.byte	0x3f
	.zero		1


	//   ....[37]....
        /*0b0c*/ 	.word	0x00009680
        /*0b10*/ 	.word	0x000000b3
        /*0b14*/ 	.word	0x00032450
        /*0b18*/ 	.short	0x010a
        /*0b1a*/ 	.byte	0x3f
	.zero		1


	//   ....[38]....
        /*0b1c*/ 	.word	0x0000b6b0
        /*0b20*/ 	.word	0x00000018
        /*0b24*/ 	.word	0x00000000
        /*0b28*/ 	.short	0x0101
        /*0b2a*/ 	.byte	0x3f
	.zero		1


	//   ....[39]....
        /*0b2c*/ 	.word	0x0000c190
        /*0b30*/ 	.word	0x000000b3
        /*0b34*/ 	.word	0x00000000
        /*0b38*/ 	.short	0x0101
        /*0b3a*/ 	.byte	0x3f
	.zero		1


	//   ....[40]....
        /*0b3c*/ 	.word	0x0000c270
        /*0b40*/ 	.word	0x000000d3
        /*0b44*/ 	.word	0x00032430
        /*0b48*/ 	.short	0x010a
        /*0b4a*/ 	.byte	0x3f
	.zero		1


	//   ....[41]....
        /*0b4c*/ 	.word	0x0000c2e0
        /*0b50*/ 	.word	0x000000d3
        /*0b54*/ 	.word	0x00032430
        /*0b58*/ 	.short	0x010a
        /*0b5a*/ 	.byte	0x3f
	.zero		1


	//   ....[42]....
        /*0b5c*/ 	.word	0x0000c560
        /*0b60*/ 	.word	0x000000d3
        /*0b64*/ 	.word	0x00032450
        /*0b68*/ 	.short	0x010a
        /*0b6a*/ 	.byte	0x3f
	.zero		1


	//   ....[43]....
        /*0b6c*/ 	.word	0x0000c5b0
        /*0b70*/ 	.word	0x000000d3
        /*0b74*/ 	.word	0x00032450
        /*0b78*/ 	.short	0x010a
        /*0b7a*/ 	.byte	0x3f
	.zero		1


	//   ....[44]....
        /*0b7c*/ 	.word	0x0000ed00
        /*0b80*/ 	.word	0x000000a3
        /*0b84*/ 	.word	0x00000000
        /*0b88*/ 	.short	0x0101
        /*0b8a*/ 	.byte	0x3f
	.zero		1


	//   ....[45]....
        /*0b8c*/ 	.word	0x0000f5b0
        /*0b90*/ 	.word	0x000000d3
        /*0b94*/ 	.word	0x00000000
        /*0b98*/ 	.short	0x0101
        /*0b9a*/ 	.byte	0x3f
	.zero		1


	//   ....[46]....
        /*0b9c*/ 	.word	0x0000f7e0
        /*0ba0*/ 	.word	0x000000d3
        /*0ba4*/ 	.word	0x00032430
        /*0ba8*/ 	.short	0x010a
        /*0baa*/ 	.byte	0x3f
	.zero		1


	//   ....[47]....
        /*0bac*/ 	.word	0x0000f850
        /*0bb0*/ 	.word	0x000000d3
        /*0bb4*/ 	.word	0x00032430
        /*0bb8*/ 	.short	0x010a
        /*0bba*/ 	.byte	0x3f
	.zero		1


	//   ....[48]....
        /*0bbc*/ 	.word	0x0000fad0
        /*0bc0*/ 	.word	0x000000d3
        /*0bc4*/ 	.word	0x00032450
        /*0bc8*/ 	.short	0x010a
        /*0bca*/ 	.byte	0x3f
	.zero		1


	//   ....[49]....
        /*0bcc*/ 	.word	0x0000fb20
        /*0bd0*/ 	.word	0x000000d3
        /*0bd4*/ 	.word	0x00032450
        /*0bd8*/ 	.short	0x010a
        /*0bda*/ 	.byte	0x3f
	.zero		1


	//   ....[50]....
        /*0bdc*/ 	.word	0x00011ae0
        /*0be0*/ 	.word	0x000000b9
        /*0be4*/ 	.word	0x00000000
        /*0be8*/ 	.short	0x0101
        /*0bea*/ 	.byte	0x3f
	.zero		1


	//   ....[51]....
        /*0bec*/ 	.word	0x00012530
        /*0bf0*/ 	.word	0x000000d3
        /*0bf4*/ 	.word	0x00000000
        /*0bf8*/ 	.short	0x0101
        /*0bfa*/ 	.byte	0x3f
	.zero		1


	//   ....[52]....
        /*0bfc*/ 	.word	0x000147e0
        /*0c00*/ 	.word	0x00000000
        /*0c04*/ 	.word	0x00000000
        /*0c08*/ 	.short	0x0101
        /*0c0a*/ 	.byte	0x3f
	.zero		1


	//   ....[53]....
        /*0c0c*/ 	.word	0x00016fe0
        /*0c10*/ 	.word	0x00000009
        /*0c14*/ 	.word	0x00032420
        /*0c18*/ 	.short	0x010a
        /*0c1a*/ 	.byte	0x3f
	.zero		1


	//   ....[54]....
        /*0c1c*/ 	.word	0x00017060
        /*0c20*/ 	.word	0x00000005
        /*0c24*/ 	.word	0x000324a0
        /*0c28*/ 	.short	0x010a
        /*0c2a*/ 	.byte	0x3f
	.zero		1


	//   ....[55]....
        /*0c2c*/ 	.word	0x00017240
        /*0c30*/ 	.word	0x00000005
        /*0c34*/ 	.word	0x000324c0
        /*0c38*/ 	.short	0x010a
        /*0c3a*/ 	.byte	0x3f
	.zero		1


	//   ....[56]....
        /*0c3c*/ 	.word	0x00017650
        /*0c40*/ 	.word	0x00000006
        /*0c44*/ 	.word	0x000324a0
        /*0c48*/ 	.short	0x010a
        /*0c4a*/ 	.byte	0x3f
	.zero		1


	//   ....[57]....
        /*0c4c*/ 	.word	0x00017810
        /*0c50*/ 	.word	0x00000006
        /*0c54*/ 	.word	0x000324c0
        /*0c58*/ 	.short	0x010a
        /*0c5a*/ 	.byte	0x3f
	.zero		1


	//   ....[58]....
        /*0c5c*/ 	.word	0x000185e0
        /*0c60*/ 	.word	0x00000009
        /*0c64*/ 	.word	0x00032440
        /*0c68*/ 	.short	0x010a
        /*0c6a*/ 	.byte	0x3f
	.zero		1


	//   ....[59]....
        /*0c6c*/ 	.word	0x00018c00
        /*0c70*/ 	.word	0x00000009
        /*0c74*/ 	.word	0x00032420
        /*0c78*/ 	.short	0x010a
        /*0c7a*/ 	.byte	0x3f
	.zero		1


	//   ....[60]....
        /*0c7c*/ 	.word	0x00018cd0
        /*0c80*/ 	.word	0x00000005
        /*0c84*/ 	.word	0x00032460
        /*0c88*/ 	.short	0x010a
        /*0c8a*/ 	.byte	0x3f
	.zero		1


	//   ....[61]....
        /*0c8c*/ 	.word	0x00019300
        /*0c90*/ 	.word	0x00000002
        /*0c94*/ 	.word	0x00032440
        /*0c98*/ 	.short	0x010a
        /*0c9a*/ 	.byte	0x3f
	.zero		1


	//   ....[62]....
        /*0c9c*/ 	.word	0x00019510
        /*0ca0*/ 	.word	0x00000002
        /*0ca4*/ 	.word	0x00032460
        /*0ca8*/ 	.short	0x010a
        /*0caa*/ 	.byte	0x3f
	.zero		1


	//   ....[63]....
        /*0cac*/ 	.word	0x00019a60
        /*0cb0*/ 	.word	0x00000002
        /*0cb4*/ 	.word	0x00032440
        /*0cb8*/ 	.short	0x010a
        /*0cba*/ 	.byte	0x3f
	.zero		1


	//   ....[64]....
        /*0cbc*/ 	.word	0x00019c60
        /*0cc0*/ 	.word	0x00000002
        /*0cc4*/ 	.word	0x00032460
        /*0cc8*/ 	.short	0x010a
        /*0cca*/ 	.byte	0x3f
	.zero		1


	//   ....[65]....
        /*0ccc*/ 	.word	0x0001a140
        /*0cd0*/ 	.word	0x00000002
        /*0cd4*/ 	.word	0x00032440
        /*0cd8*/ 	.short	0x010a
        /*0cda*/ 	.byte	0x3f
	.zero		1


	//   ....[66]....
        /*0cdc*/ 	.word	0x0001a350
        /*0ce0*/ 	.word	0x00000002
        /*0ce4*/ 	.word	0x00032460
        /*0ce8*/ 	.short	0x010a
        /*0cea*/ 	.byte	0x3f
	.zero		1


	//   ....[67]....
        /*0cec*/ 	.word	0x0001b4c0
        /*0cf0*/ 	.word	0x00000000
        /*0cf4*/ 	.word	0x00032420
        /*0cf8*/ 	.short	0x010a
        /*0cfa*/ 	.byte	0x3f
	.zero		1


	//   ....[68]....
        /*0cfc*/ 	.word	0x0001b660
        /*0d00*/ 	.word	0x00000006
        /*0d04*/ 	.word	0x00000000
        /*0d08*/ 	.short	0x010a
        /*0d0a*/ 	.byte	0x3f
	.zero		1


	//   ....[69]....
        /*0d0c*/ 	.word	0x0001b6d0
        /*0d10*/ 	.word	0x00000007
        /*0d14*/ 	.word	0x00000000
        /*0d18*/ 	.short	0x010a
        /*0d1a*/ 	.byte	0x3f
	.zero		1


	//   ....[70]....
        /*0d1c*/ 	.word	0x0001b740
        /*0d20*/ 	.word	0x00000004
        /*0d24*/ 	.word	0x00000000
        /*0d28*/ 	.short	0x010a
        /*0d2a*/ 	.byte	0x3f
	.zero		1


	//   ....[71]....
        /*0d2c*/ 	.word	0x0001b770
        /*0d30*/ 	.word	0x00000003
        /*0d34*/ 	.word	0x00000000
        /*0d38*/ 	.short	0x010a
        /*0d3a*/ 	.byte	0x3f
	.zero		1


	//   ....[72]....
        /*0d3c*/ 	.word	0x0001b7d0
        /*0d40*/ 	.word	0x0000005a
        /*0d44*/ 	.word	0x00032490
        /*0d48*/ 	.short	0x010a
        /*0d4a*/ 	.byte	0x3f
	.zero		1


	//   ....[73]....
        /*0d4c*/ 	.word	0x0001b820
        /*0d50*/ 	.word	0x0000005a
        /*0d54*/ 	.word	0x00032490
        /*0d58*/ 	.short	0x010a
        /*0d5a*/ 	.byte	0x3f
	.zero		1


	//   ....[74]....
        /*0d5c*/ 	.word	0x0001b870
        /*0d60*/ 	.word	0x0000005a
        /*0d64*/ 	.word	0x00032490
        /*0d68*/ 	.short	0x010a
        /*0d6a*/ 	.byte	0x3f
	.zero		1


	//   ....[75]....
        /*0d6c*/ 	.word	0x0001b8c0
        /*0d70*/ 	.word	0x0000005a
        /*0d74*/ 	.word	0x000324b0
        /*0d78*/ 	.short	0x010a
        /*0d7a*/ 	.byte	0x3f
	.zero		1


	//   ....[76]....
        /*0d7c*/ 	.word	0x0001bf00
        /*0d80*/ 	.word	0x00000011
        /*0d84*/ 	.word	0x00032400
        /*0d88*/ 	.short	0x010a
        /*0d8a*/ 	.byte	0x3f
	.zero		1


	//   ....[77]....
        /*0d8c*/ 	.word	0x0001c450
        /*0d90*/ 	.word	0x00000011
        /*0d94*/ 	.word	0x00032400
        /*0d98*/ 	.short	0x010a
        /*0d9a*/ 	.byte	0x3f
	.zero		1


	//   ....[78]....
        /*0d9c*/ 	.word	0x0001c4a0
        /*0da0*/ 	.word	0x000000b3
        /*0da4*/ 	.word	0x00032430
        /*0da8*/ 	.short	0x010a
        /*0daa*/ 	.byte	0x3f
	.zero		1


	//   ....[79]....
        /*0dac*/ 	.word	0x0001c4f0
        /*0db0*/ 	.word	0x00000011
        /*0db4*/ 	.word	0x00032410
        /*0db8*/ 	.short	0x010a
        /*0dba*/ 	.byte	0x3f
	.zero		1


	//   ....[80]....
        /*0dbc*/ 	.word	0x0001c540
        /*0dc0*/ 	.word	0x000000b3
        /*0dc4*/ 	.word	0x00032450
        /*0dc8*/ 	.short	0x010a
        /*0dca*/ 	.byte	0x3f
	.zero		1


	//   ....[81]....
        /*0dcc*/ 	.word	0x0001c590
        /*0dd0*/ 	.word	0x000000d3
        /*0dd4*/ 	.word	0x00032430
        /*0dd8*/ 	.short	0x010a
        /*0dda*/ 	.byte	0x3f
	.zero		1


	//   ....[82]....
        /*0ddc*/ 	.word	0x0001c5e0
        /*0de0*/ 	.word	0x000000d3
        /*0de4*/ 	.word	0x00032450
        /*0de8*/ 	.short	0x010a
        /*0dea*/ 	.byte	0x3f
	.zero		1


	//   ....[83]....
        /*0dec*/ 	.word	0x0001c630
        /*0df0*/ 	.word	0x000000d3
        /*0df4*/ 	.word	0x00032430
        /*0df8*/ 	.short	0x010a
        /*0dfa*/ 	.byte	0x3f
	.zero		1


	//   ....[84]....
        /*0dfc*/ 	.word	0x0001c680
        /*0e00*/ 	.word	0x000000d3
        /*0e04*/ 	.word	0x00032450
        /*0e08*/ 	.short	0x010a
        /*0e0a*/ 	.byte	0x3f
	.zero		1


	//   ....[85]....
        /*0e0c*/ 	.word	0x0001c820
        /*0e10*/ 	.word	0x00000009
        /*0e14*/ 	.word	0x00032420
        /*0e18*/ 	.short	0x010a
        /*0e1a*/ 	.byte	0x3f
	.zero		1


	//   ....[86]....
        /*0e1c*/ 	.word	0x0001c870
        /*0e20*/ 	.word	0x00000005
        /*0e24*/ 	.word	0x000324a0
        /*0e28*/ 	.short	0x010a
        /*0e2a*/ 	.byte	0x3f
	.zero		1


	//   ....[87]....
        /*0e2c*/ 	.word	0x0001c8c0
        /*0e30*/ 	.word	0x00000005
        /*0e34*/ 	.word	0x000324c0
        /*0e38*/ 	.short	0x010a
        /*0e3a*/ 	.byte	0x3f
	.zero		1


	//   ....[88]....
        /*0e3c*/ 	.word	0x0001c910
        /*0e40*/ 	.word	0x00000006
        /*0e44*/ 	.word	0x000324a0
        /*0e48*/ 	.short	0x010a
        /*0e4a*/ 	.byte	0x3f
	.zero		1


	//   ....[89]....
        /*0e4c*/ 	.word	0x0001c960
        /*0e50*/ 	.word	0x00000006
        /*0e54*/ 	.word	0x000324c0
        /*0e58*/ 	.short	0x010a
        /*0e5a*/ 	.byte	0x3f
	.zero		1


	//   ....[90]....
        /*0e5c*/ 	.word	0x0001cb00
        /*0e60*/ 	.word	0x00000009
        /*0e64*/ 	.word	0x00032440
        /*0e68*/ 	.short	0x010a
        /*0e6a*/ 	.byte	0x3f
	.zero		1


	//   ....[91]....
        /*0e6c*/ 	.word	0x0001cb80
        /*0e70*/ 	.word	0x00000009
        /*0e74*/ 	.word	0x00032420
        /*0e78*/ 	.short	0x010a
        /*0e7a*/ 	.byte	0x3f
	.zero		1


	//   ....[92]....
        /*0e7c*/ 	.word	0x0001cbd0
        /*0e80*/ 	.word	0x00000005
        /*0e84*/ 	.word	0x00032460
        /*0e88*/ 	.short	0x010a
        /*0e8a*/ 	.byte	0x3f
	.zero		1


	//   ....[93]....
        /*0e8c*/ 	.word	0x0001cc20
        /*0e90*/ 	.word	0x00000002
        /*0e94*/ 	.word	0x00032440
        /*0e98*/ 	.short	0x010a
        /*0e9a*/ 	.byte	0x3f
	.zero		1


	//   ....[94]....
        /*0e9c*/ 	.word	0x0001cc70
        /*0ea0*/ 	.word	0x00000002
        /*0ea4*/ 	.word	0x00032460
        /*0ea8*/ 	.short	0x010a
        /*0eaa*/ 	.byte	0x3f
	.zero		1


	//   ....[95]....
        /*0eac*/ 	.word	0x0001ccc0
        /*0eb0*/ 	.word	0x00000002
        /*0eb4*/ 	.word	0x00032440
        /*0eb8*/ 	.short	0x010a
        /*0eba*/ 	.byte	0x3f
	.zero		1


	//   ....[96]....
        /*0ebc*/ 	.word	0x0001cd10
        /*0ec0*/ 	.word	0x00000002
        /*0ec4*/ 	.word	0x00032460
        /*0ec8*/ 	.short	0x010a
        /*0eca*/ 	.byte	0x3f
	.zero		1


	//   ....[97]....
        /*0ecc*/ 	.word	0x0001cd60
        /*0ed0*/ 	.word	0x00000002
        /*0ed4*/ 	.word	0x00032440
        /*0ed8*/ 	.short	0x010a
        /*0eda*/ 	.byte	0x3f
	.zero		1


	//   ....[98]....
        /*0edc*/ 	.word	0x0001cdb0
        /*0ee0*/ 	.word	0x00000002
        /*0ee4*/ 	.word	0x00032460
        /*0ee8*/ 	.short	0x010a
        /*0eea*/ 	.byte	0x3f
	.zero		1


	//   ....[99]....
        /*0eec*/ 	.word	0x0001d770
        /*0ef0*/ 	.word	0x00000000
        /*0ef4*/ 	.word	0x00032420
        /*0ef8*/ 	.short	0x010a
        /*0efa*/ 	.byte	0x3f
	.zero		1


	//   ....[100]....
        /*0efc*/ 	.word	0x0001d910
        /*0f00*/ 	.word	0x00000006
        /*0f04*/ 	.word	0x00000000
        /*0f08*/ 	.short	0x010a
        /*0f0a*/ 	.byte	0x3f
	.zero		1


	//   ....[101]....
        /*0f0c*/ 	.word	0x0001d960
        /*0f10*/ 	.word	0x00000007
        /*0f14*/ 	.word	0x00000000
        /*0f18*/ 	.short	0x010a
        /*0f1a*/ 	.byte	0x3f
	.zero		1


	//   ....[102]....
        /*0f1c*/ 	.word	0x0001d9b0
        /*0f20*/ 	.word	0x00000004
        /*0f24*/ 	.word	0x00000000
        /*0f28*/ 	.short	0x010a
        /*0f2a*/ 	.byte	0x3f
	.zero		1


	//----- nvinfo : EIATTR_NUM_MBARRIERS
	.align		4
.L_1645:
        /*0f2c*/ 	.byte	0x03, 0x38
        /*0f2e*/ 	.short	0x0017


	//----- nvinfo : EIATTR_EXIT_INSTR_OFFSETS
	.align		4
        /*0f30*/ 	.byte	0x04, 0x1c
        /*0f32*/ 	.short	(.L_1647 - .L_1646)


	//   ....[0]....
.L_1646:
        /*0f34*/ 	.word	0x0001b7c0


	//----- nvinfo : EIATTR_MAX_THREADS
	.align		4
.L_1647:
        /*0f38*/ 	.byte	0x04, 0x05
        /*0f3a*/ 	.short	(.L_1649 - .L_1648)
.L_1648:
        /*0f3c*/ 	.word	0x00000180
        /*0f40*/ 	.word	0x00000001
        /*0f44*/ 	.word	0x00000001


	//----- nvinfo : EIATTR_CRS_STACK_SIZE
	.align		4
.L_1649:
        /*0f48*/ 	.byte	0x04, 0x1e
        /*0f4a*/ 	.short	(.L_1651 - .L_1650)
.L_1650:
        /*0f4c*/ 	.word	0x00000000


	//----- nvinfo : EIATTR_CBANK_PARAM_SIZE
	.align		4
.L_1651:
        /*0f50*/ 	.byte	0x03, 0x19
        /*0f52*/ 	.short	0x0b70


	//----- nvinfo : EIATTR_PARAM_CBANK
	.align		4
        /*0f54*/ 	.byte	0x04, 0x0a
        /*0f56*/ 	.short	(.L_1653 - .L_1652)
	.align		4
.L_1652:
        /*0f58*/ 	.word	index@(.nv.constant0._ZN7cutlass13device_kernelIN5flash11enable_sm90INS1_16FlashAttnFwdSm90INS1_25CollectiveMainloopFwdSm90ILi2EN4cute5tupleIJNS5_1CILi1EEES8_S8_EEENS6_IJNS7_ILi128EEENS7_ILi96EEENS7_ILi64EEEEEELi256ENS_6half_tEfNS_4arch4Sm90ELb1ELb0ELb1ELb1ELb0ELb1ELb1ELb1ELb0ELb0ELb0ELb0EEENS1_21CollectiveEpilogueFwdINS6_IJSA_NS7_ILi256EEESB_EEES9_SE_SG_Li256ELb1ELb0ELb0ELb0EEENS1_36VarlenDynamicPersistentTileSchedulerILi128ELi96ELi256ELi32ELb0ELb0ELb1ELb1ELb1ELb1EEEEEEEEEvNT_6ParamsE)
        /*0f5c*/ 	.short	0x0210
        /*0f5e*/ 	.short	0x0b70


	//----- nvinfo : EIATTR_SW_WAR
	.align		4
.L_1653:
        /*0f60*/ 	.byte	0x04, 0x36
        /*0f62*/ 	.short	(.L_1655 - .L_1654)
.L_1654:
        /*0f64*/ 	.word	0x00000008
.L_1655:


//--------------------- .nv.callgraph             --------------------------
	.section	.nv.callgraph,"",@"SHT_CUDA_CALLGRAPH"
	.align	4
	.sectionentsize	8
	.align		4
        /*0000*/ 	.word	0x00000000
	.align		4
        /*0004*/ 	.word	0xffffffff
	.align		4
        /*0008*/ 	.word	index@(_ZN7cutlass13device_kernelIN5flash11enable_sm90INS1_16FlashAttnFwdSm90INS1_25CollectiveMainloopFwdSm90ILi2EN4cute5tupleIJNS5_1CILi1EEES8_S8_EEENS6_IJNS7_ILi128EEESA_NS7_ILi192EEEEEELi128ENS_6half_tEfNS_4arch4Sm90ELb0ELb0ELb1ELb0ELb0ELb0ELb0ELb1ELb1ELb0ELb0ELb0EEENS1_21CollectiveEpilogueFwdINS6_IJSA_SA_SA_EEES9_SD_SF_Li256ELb0ELb0ELb0ELb0EEENS1_29StaticPersistentTileSchedulerILb0EEEEEEEEEvNT_6ParamsE)
	.align		4
        /*000c*/ 	.word	index@(__assertfail)
	.align		4
        /*0010*/ 	.word	index@(_ZN7cutlass13device_kernelIN5flash11enable_sm90INS1_16FlashAttnFwdSm90INS1_25CollectiveMainloopFwdSm90ILi2EN4cute5tupleIJNS5_1CILi2EEENS7_ILi1EEES9_EEENS6_IJNS7_ILi128EEESB_NS7_ILi192EEEEEELi128ENS_6half_tEfNS_4arch4Sm90ELb0ELb0ELb1ELb0ELb0ELb0ELb0ELb1ELb1ELb0ELb0ELb0EEENS1_21CollectiveEpilogueFwdINS6_IJSB_SB_SB_EEESA_SE_SG_Li256ELb0ELb0ELb0ELb0EEENS1_29StaticPersistentTileSchedulerILb0EEEEEEEEEvNT_6ParamsE)
	.align		4
        /*0014*/ 	.word	index@(__assertfail)
	.align		4
        /*0018*/ 	.word	index@(_ZN7cutlass13device_kernelIN5flash11enable_sm90INS1_16FlashAttnFwdSm90INS1_25CollectiveMainloopFwdSm90ILi2EN4cute5tupleIJNS5_1CILi1EEES8_S8_EEENS6_IJNS7_ILi128EEESA_NS7_ILi192EEEEEELi128ENS_6half_tEfNS_4arch4Sm90ELb0ELb0ELb1ELb1ELb0ELb0ELb0ELb1ELb1ELb0ELb0ELb0EEENS1_21CollectiveEpilogueFwdINS6_IJSA_SA_SA_EEES9_SD_SF_Li256ELb1ELb0ELb0ELb0EEENS1_36VarlenDynamicPersistentTileSchedulerILi128ELi128ELi256ELi32ELb0ELb0ELb1ELb0ELb1ELb1EEEEEEEEEvNT_6ParamsE)
	.align		4
        /*001c*/ 	.word	index@(__assertfail)
	.align		4
        /*0020*/ 	.word	index@(_ZN7cutlass13device_kernelIN5flash11enable_sm90INS1_16FlashAttnFwdSm90INS1_25CollectiveMainloopFwdSm90ILi2EN4cute5tupleIJNS5_1CILi1EEES8_S8_EEENS6_IJNS7_ILi128EEESA_NS7_ILi192EEEEEELi128ENS_6half_tEfNS_4arch4Sm90ELb0ELb0ELb1ELb1ELb0ELb1ELb0ELb1ELb1ELb0ELb0ELb0EEENS1_21CollectiveEpilogueFwdINS6_IJSA_SA_SA_EEES9_SD_SF_Li256ELb1ELb0ELb0ELb0EEENS1_36VarlenDynamicPersistentTileSchedulerILi128ELi128ELi256ELi32ELb0ELb0ELb1ELb0ELb1ELb1EEEEEEEEEvNT_6ParamsE)
	.align		4
        /*0024*/ 	.word	index@(__assertfail)
	.align		4
        /*0028*/ 	.word	index@(_ZN7cutlass13device_kernelIN5flash11enable_sm90INS1_16FlashAttnFwdSm90INS1_25CollectiveMainloopFwdSm90ILi2EN4cute5tupleIJNS5_1CILi1EEES8_S8_EEENS6_IJNS7_ILi128EEENS7_ILi96EEENS7_ILi192EEEEEELi128ENS_6half_tEfNS_4arch4Sm90ELb0ELb1ELb1ELb0ELb0ELb0ELb0ELb1ELb1ELb0ELb0ELb0EEENS1_21CollectiveEpilogueFwdINS6_IJSA_SA_SB_EEES9_SE_SG_Li256ELb0ELb0ELb0ELb0EEENS1_30DynamicPersistentTileSchedulerILi256ELi32ELb0ELb0ELb1EEEEEEEEEvNT_6ParamsE)
	.align		4
        /*002c*/ 	.word	index@(__assertfail)
	.align		4
        /*0030*/ 	.word	index@(_ZN7cutlass13device_kernelIN5flash11enable_sm90INS1_16FlashAttnFwdSm90INS1_25CollectiveMainloopFwdSm90ILi2EN4cute5tupleIJNS5_1CILi1EEES8_S8_EEENS6_IJNS7_ILi128EEENS7_ILi96EEENS7_ILi192EEEEEELi128ENS_6half_tEfNS_4arch4Sm90ELb0ELb1ELb1ELb1ELb0ELb0ELb0ELb1ELb1ELb0ELb0ELb0EEENS1_21CollectiveEpilogueFwdINS6_IJSA_SA_SB_EEES9_SE_SG_Li256ELb1ELb0ELb0ELb0EEENS1_36VarlenDynamicPersistentTileSchedulerILi128ELi96ELi256ELi32ELb0ELb0ELb1ELb1ELb0ELb1EEEEEEEEEvNT_6ParamsE)
	.align		4
        /*0034*/ 	.word	index@(__assertfail)
	.align		4
        /*0038*/ 	.word	index@(_ZN7cutlass13device_kernelIN5flash11enable_sm90INS1_16FlashAttnFwdSm90INS1_25CollectiveMainloopFwdSm90ILi2EN4cute5tupleIJNS5_1CILi1EEES8_S8_EEENS6_IJNS7_ILi128EEENS7_ILi96EEENS7_ILi192EEEEEELi128ENS_6half_tEfNS_4arch4Sm90ELb0ELb1ELb1ELb1ELb0ELb1ELb0ELb1ELb1ELb0ELb0ELb0EEENS1_21CollectiveEpilogueFwdINS6_IJSA_SA_SB_EEES9_SE_SG_Li256ELb1ELb0ELb0ELb0EEENS1_36VarlenDynamicPersistentTileSchedulerILi128ELi96ELi256ELi32ELb0ELb0ELb1ELb1ELb0ELb1EEEEEEEEEvNT_6ParamsE)
	.align		4
        /*003c*/ 	.word	index@(__assertfail)
	.align		4
        /*0040*/ 	.word	index@(_ZN7cutlass13device_kernelIN5flash11enable_sm90INS1_16FlashAttnFwdSm90INS1_25CollectiveMainloopFwdSm90ILi2EN4cute5tupleIJNS5_1CILi1EEES8_S8_EEENS6_IJNS7_ILi128EEESA_NS7_ILi192EEEEEELi128ENS_6half_tEfNS_4arch4Sm90ELb1ELb0ELb1ELb0ELb0ELb0ELb0ELb1ELb1ELb0ELb0ELb0EEENS1_21CollectiveEpilogueFwdINS6_IJSA_SA_SA_EEES9_SD_SF_Li256ELb0ELb0ELb0ELb0EEENS1_30DynamicPersistentTileSchedulerILi256ELi32ELb0ELb0ELb1EEEEEEEEEvNT_6ParamsE)
	.align		4
        /*0044*/ 	.word	index@(__assertfail)
	.align		4
        /*0048*/ 	.word	index@(_ZN7cutlass13device_kernelIN5flash11enable_sm90INS1_16FlashAttnFwdSm90INS1_25CollectiveMainloopFwdSm90ILi2EN4cute5tupleIJNS5_1CILi1EEES8_S8_EEENS6_IJNS7_ILi128EEESA_NS7_ILi192EEEEEELi128ENS_6half_tEfNS_4arch4Sm90ELb1ELb0ELb1ELb1ELb0ELb0ELb0ELb1ELb1ELb0ELb0ELb0EEENS1_21CollectiveEpilogueFwdINS6_IJSA_SA_SA_EEES9_SD_SF_Li256ELb1ELb0ELb0ELb0EEENS1_36VarlenDynamicPersistentTileSchedulerILi128ELi128ELi256ELi32ELb0ELb0ELb1ELb1ELb1ELb1EEEEEEEEEvNT_6ParamsE)
	.align		4
        /*004c*/ 	.word	index@(__assertfail)
	.align		4
        /*0050*/ 	.word	index@(_ZN7cutlass13device_kernelIN5flash11enable_sm90INS1_16FlashAttnFwdSm90INS1_25CollectiveMainloopFwdSm90ILi2EN4cute5tupleIJNS5_1CILi1EEES8_S8_EEENS6_IJNS7_ILi128EEESA_NS7_ILi192EEEEEELi128ENS_6half_tEfNS_4arch4Sm90ELb1ELb0ELb1ELb1ELb0ELb1ELb0ELb1ELb1ELb0ELb0ELb0EEENS1_21CollectiveEpilogueFwdINS6_IJSA_SA_SA_EEES9_SD_SF_Li256ELb1ELb0ELb0ELb0EEENS1_36VarlenDynamicPersistentTileSchedulerILi128ELi128ELi256ELi32ELb0ELb0ELb1ELb1ELb1ELb1EEEEEEEEEvNT_6ParamsE)
	.align		4
        /*0054*/ 	.word	index@(__assertfail)
	.align		4
        /*0058*/ 	.word	index@(_ZN7cutlass13device_kernelIN5flash11enable_sm90INS1_16FlashAttnFwdSm90INS1_25CollectiveMainloopFwdSm90ILi2EN4cute5tupleIJNS5_1CILi1EEES8_S8_EEENS6_IJNS7_ILi64EEESA_SA_EEELi512ENS_6half_tEfNS_4arch4Sm90ELb0ELb0ELb1ELb0ELb0ELb0ELb0ELb0ELb0ELb0ELb0ELb0EEENS1_21CollectiveEpilogueFwdINS6_IJSA_NS7_ILi512EEESA_EEES9_SC_SE_Li256ELb0ELb0ELb0ELb0EEENS1_29StaticPersistentTileSchedulerILb0EEEEEEEEEvNT_6ParamsE)
	.align		4
        /*005c*/ 	.word	index@(__assertfail)
	.align		4
        /*0060*/ 	.word	index@(_ZN7cutlass13device_kernelIN5flash11enable_sm90INS1_16FlashAttnFwdSm90INS1_25CollectiveMainloopFwdSm90ILi2EN4cute5tupleIJNS5_1CILi1EEES8_S8_EEENS6_IJNS7_ILi64EEESA_SA_EEELi512ENS_6half_tEfNS_4arch4Sm90ELb0ELb0ELb1ELb0ELb0ELb0ELb1ELb0ELb0ELb0ELb0ELb0EEENS1_21CollectiveEpilogueFwdINS6_IJSA_NS7_ILi512EEESA_EEES9_SC_SE_Li256ELb0ELb0ELb0ELb0EEENS1_29StaticPersistentTileSchedulerILb0EEEEEEEEEvNT_6ParamsE)
	.align		4
        /*0064*/ 	.word	index@(__assertfail)
	.align		4
        /*0068*/ 	.word	index@(_ZN7cutlass13device_kernelIN5flash11enable_sm90INS1_16FlashAttnFwdSm90INS1_25CollectiveMainloopFwdSm90ILi2EN4cute5tupleIJNS5_1CILi1EEES8_S8_EEENS6_IJNS7_ILi64EEESA_SA_EEELi512ENS_6half_tEfNS_4arch4Sm90ELb0ELb0ELb1ELb1ELb0ELb0ELb0ELb0ELb0ELb0ELb0ELb0EEENS1_21CollectiveEpilogueFwdINS6_IJSA_NS7_ILi512EEESA_EEES9_SC_SE_Li256ELb1ELb0ELb0ELb0EEENS1_36VarlenDynamicPersistentTileSchedulerILi64ELi64ELi256ELi32ELb0ELb0ELb1ELb0ELb1ELb1EEEEEEEEEvNT_6ParamsE)
	.align		4
        /*006c*/ 	.word	index@(__assertfail)
	.align		4
        /*0070*/ 	.word	index@(_ZN7cutlass13device_kernelIN5flash11enable_sm90INS1_16FlashAttnFwdSm90INS1_25CollectiveMainloopFwdSm90ILi2EN4cute5tupleIJNS5_1CILi1EEES8_S8_EEENS6_IJNS7_ILi64EEESA_SA_EEELi512ENS_6half_tEfNS_4arch4Sm90ELb0ELb0ELb1ELb1ELb0ELb1ELb0ELb0ELb0ELb0ELb0ELb0EEENS1_21CollectiveEpilogueFwdINS6_IJSA_NS7_ILi512EEESA_EEES9_SC_SE_Li256ELb1ELb0ELb0ELb0EEENS1_36VarlenDynamicPersistentTileSchedulerILi64ELi64ELi256ELi32ELb0ELb0ELb1ELb0ELb1ELb1EEEEEEEEEvNT_6ParamsE)
	.align		4
        /*0074*/ 	.word	index@(__assertfail)
	.align		4
        /*0078*/ 	.word	index@(_ZN7cutlass13device_kernelIN5flash11enable_sm90INS1_16FlashAttnFwdSm90INS1_25CollectiveMainloopFwdSm90ILi2EN4cute5tupleIJNS5_1CILi1EEES8_S8_EEENS6_IJNS7_ILi64EEESA_SA_EEELi512ENS_6half_tEfNS_4arch4Sm90ELb0ELb0ELb1ELb1ELb0ELb0ELb1ELb0ELb0ELb0ELb0ELb0EEENS1_21CollectiveEpilogueFwdINS6_IJSA_NS7_ILi512EEESA_EEES9_SC_SE_Li256ELb1ELb0ELb0ELb0EEENS1_36VarlenDynamicPersistentTileSchedulerILi64ELi64ELi256ELi32ELb0ELb0ELb1ELb0ELb1ELb1EEEEEEEEEvNT_6ParamsE)
	.align		4
        /*007c*/ 	.word	index@(__assertfail)
	.align		4
        /*0080*/ 	.word	index@(_ZN7cutlass13device_kernelIN5flash11enable_sm90INS1_16FlashAttnFwdSm90INS1_25CollectiveMainloopFwdSm90ILi2EN4cute5tupleIJNS5_1CILi1EEES8_S8_EEENS6_IJNS7_ILi64EEESA_SA_EEELi512ENS_6half_tEfNS_4arch4Sm90ELb0ELb0ELb1ELb1ELb0ELb1ELb1ELb0ELb0ELb0ELb0ELb0EEENS1_21CollectiveEpilogueFwdINS6_IJSA_NS7_ILi512EEESA_EEES9_SC_SE_Li256ELb1ELb0ELb0ELb0EEENS1_36VarlenDynamicPersistentTileSchedulerILi64ELi64ELi256ELi32ELb0ELb0ELb1ELb0ELb1ELb1EEEEEEEEEvNT_6ParamsE)
	.align		4
        /*0084*/ 	.word	index@(__assertfail)
	.align		4
        /*0088*/ 	.word	index@(_ZN7cutlass13device_kernelIN5flash11enable_sm90INS1_16FlashAttnFwdSm90INS1_25CollectiveMainloopFwdSm90ILi2EN4cute5tupleIJNS5_1CILi1EEES8_S8_EEENS6_IJNS7_ILi64EEESA_SA_EEELi512ENS_6half_tEfNS_4arch4Sm90ELb0ELb1ELb1ELb0ELb0ELb0ELb0ELb0ELb0ELb0ELb0ELb0EEENS1_21CollectiveEpilogueFwdINS6_IJSA_NS7_ILi512EEESA_EEES9_SC_SE_Li256ELb0ELb0ELb0ELb0EEENS1_30DynamicPersistentTileSchedulerILi256ELi32ELb0ELb0ELb1EEEEEEEEEvNT_6ParamsE)
	.align		4
        /*008c*/ 	.word	index@(__assertfail)
	.align		4
        /*0090*/ 	.word	index@(_ZN7cutlass13device_kernelIN5flash11enable_sm90INS1_16FlashAttnFwdSm90INS1_25CollectiveMainloopFwdSm90ILi2EN4cute5tupleIJNS5_1CILi1EEES8_S8_EEENS6_IJNS7_ILi64EEESA_SA_EEELi512ENS_6half_tEfNS_4arch4Sm90ELb0ELb1ELb1ELb0ELb0ELb0ELb1ELb0ELb0ELb0ELb0ELb0EEENS1_21CollectiveEpilogueFwdINS6_IJSA_NS7_ILi512EEESA_EEES9_SC_SE_Li256ELb0ELb0ELb0ELb0EEENS1_30DynamicPersistentTileSchedulerILi256ELi32ELb0ELb0ELb1EEEEEEEEEvNT_6ParamsE)
	.align		4
        /*0094*/ 	.word	index@(__assertfail)
	.align		4
        /*0098*/ 	.word	index@(_ZN7cutlass13device_kernelIN5flash11enable_sm90INS1_16FlashAttnFwdSm90INS1_25CollectiveMainloopFwdSm90ILi2EN4cute5tupleIJNS5_1CILi1EEES8_S8_EEENS6_IJNS7_ILi64EEESA_SA_EEELi512ENS_6half_tEfNS_4arch4Sm90ELb0ELb1ELb1ELb1ELb0ELb0ELb0ELb0ELb0ELb0ELb0ELb0EEENS1_21CollectiveEpilogueFwdINS6_IJSA_NS7_ILi512EEESA_EEES9_SC_SE_Li256ELb1ELb0ELb0ELb0EEENS1_36VarlenDynamicPersistentTileSchedulerILi64ELi64ELi256ELi32ELb0ELb0ELb1ELb1ELb0ELb1EEEEEEEEEvNT_6ParamsE)
	.align		4
        /*009c*/ 	.word	index@(__assertfail)
	.align		4
        /*00a0*/ 	.word	index@(_ZN7cutlass13device_kernelIN5flash11enable_sm90INS1_16FlashAttnFwdSm90INS1_25CollectiveMainloopFwdSm90ILi2EN4cute5tupleIJNS5_1CILi1EEES8_S8_EEENS6_IJNS7_ILi64EEESA_SA_EEELi512ENS_6half_tEfNS_4arch4Sm90ELb0ELb1ELb1ELb1ELb0ELb1ELb0ELb0ELb0ELb0ELb0ELb0EEENS1_21CollectiveEpilogueFwdINS6_IJSA_NS7_ILi512EEESA_EEES9_SC_SE_Li256ELb1ELb0ELb0ELb0EEENS1_36VarlenDynamicPersistentTileSchedulerILi64ELi64ELi256ELi32ELb0ELb0ELb1ELb1ELb0ELb1EEEEEEEEEvNT_6ParamsE)
	.align		4
        /*00a4*/ 	.word	index@(__assertfail)
	.align		4
        /*00a8*/ 	.word	index@(_ZN7cutlass13device_kernelIN5flash11enable_sm90INS1_16FlashAttnFwdSm90INS1_25CollectiveMainloopFwdSm90ILi2EN4cute5tupleIJNS5_1CILi1EEES8_S8_EEENS6_IJNS7_ILi64EEESA_SA_EEELi512ENS_6half_tEfNS_4arch4Sm90ELb0ELb1ELb1ELb1ELb0ELb0ELb1ELb0ELb0ELb0ELb0ELb0EEENS1_21CollectiveEpilogueFwdINS6_IJSA_NS7_ILi512EEESA_EEES9_SC_SE_Li256ELb1ELb0ELb0ELb0EEENS1_36VarlenDynamicPersistentTileSchedulerILi64ELi64ELi256ELi32ELb0ELb0ELb1ELb1ELb0ELb1EEEEEEEEEvNT_6ParamsE)
	.align		4
        /*00ac*/ 	.word	index@(__assertfail)
	.align		4
        /*00b0*/ 	.word	index@(_ZN7cutlass13device_kernelIN5flash11enable_sm90INS1_16FlashAttnFwdSm90INS1_25CollectiveMainloopFwdSm90ILi2EN4cute5tupleIJNS5_1CILi1EEES8_S8_EEENS6_IJNS7_ILi64EEESA_SA_EEELi512ENS_6half_tEfNS_4arch4Sm90ELb0ELb1ELb1ELb1ELb0ELb1ELb1ELb0ELb0ELb0ELb0ELb0EEENS1_21CollectiveEpilogueFwdINS6_IJSA_NS7_ILi512EEESA_EEES9_SC_SE_Li256ELb1ELb0ELb0ELb0EEENS1_36VarlenDynamicPersistentTileSchedulerILi64ELi64ELi256ELi32ELb0ELb0ELb1ELb1ELb0ELb1EEEEEEEEEvNT_6ParamsE)
	.align		4
        /*00b4*/ 	.word	index@(__assertfail)
	.align		4
        /*00b8*/ 	.word	index@(_ZN7cutlass13device_kernelIN5flash11enable_sm90INS1_16FlashAttnFwdSm90INS1_25CollectiveMainloopFwdSm90ILi2EN4cute5tupleIJNS5_1CILi1EEES8_S8_EEENS6_IJNS7_ILi64EEESA_SA_EEELi512ENS_6half_tEfNS_4arch4Sm90ELb1ELb0ELb1ELb0ELb0ELb0ELb0ELb0ELb0ELb0ELb0ELb0EEENS1_21CollectiveEpilogueFwdINS6_IJSA_NS7_ILi512EEESA_EEES9_SC_SE_Li256ELb0ELb0ELb0ELb0EEENS1_30DynamicPersistentTileSchedulerILi256ELi32ELb0ELb0ELb1EEEEEEEEEvNT_6ParamsE)
	.align		4
        /*00bc*/ 	.word	index@(__assertfail)
	.align		4
        /*00c0*/ 	.word	index@(_ZN7cutlass13device_kernelIN5flash11enable_sm90INS1_16FlashAttnFwdSm90INS1_25CollectiveMainloopFwdSm90ILi2EN4cute5tupleIJNS5_1CILi1EEES8_S8_EEENS6_IJNS7_ILi64EEESA_SA_EEELi512ENS_6half_tEfNS_4arch4Sm90ELb1ELb0ELb1ELb0ELb0ELb0ELb1ELb0ELb0ELb0ELb0ELb0EEENS1_21CollectiveEpilogueFwdINS6_IJSA_NS7_ILi512EEESA_EEES9_SC_SE_Li256ELb0ELb0ELb0ELb0EEENS1_30DynamicPersistentTileSchedulerILi256ELi32ELb0ELb0ELb1EEEEEEEEEvNT_6ParamsE)
	.align		4
        /*00c4*/ 	.word	index@(__assertfail)
	.align		4
        /*00c8*/ 	.word	index@(_ZN7cutlass13device_kernelIN5flash11enable_sm90INS1_16FlashAttnFwdSm90INS1_25CollectiveMainloopFwdSm90ILi2EN4cute5tupleIJNS5_1CILi1EEES8_S8_EEENS6_IJNS7_ILi64EEESA_SA_EEELi512ENS_6half_tEfNS_4arch4Sm90ELb1ELb0ELb1ELb1ELb0ELb0ELb0ELb0ELb0ELb0ELb0ELb0EEENS1_21CollectiveEpilogueFwdINS6_IJSA_NS7_ILi512EEESA_EEES9_SC_SE_Li256ELb1ELb0ELb0ELb0EEENS1_36VarlenDynamicPersistentTileSchedulerILi64ELi64ELi256ELi32ELb0ELb0ELb1ELb1ELb1ELb1EEEEEEEEEvNT_6ParamsE)
	.align		4
        /*00cc*/ 	.word	index@(__assertfail)
	.align		4
        /*00d0*/ 	.word	index@(_ZN7cutlass13device_kernelIN5flash11enable_sm90INS1_16FlashAttnFwdSm90INS1_25CollectiveMainloopFwdSm90ILi2EN4cute5tupleIJNS5_1CILi1EEES8_S8_EEENS6_IJNS7_ILi64EEESA_SA_EEELi512ENS_6half_tEfNS_4arch4Sm90ELb1ELb0ELb1ELb1ELb0ELb1ELb0ELb0ELb0ELb0ELb0ELb0EEENS1_21CollectiveEpilogueFwdINS6_IJSA_NS7_ILi512EEESA_EEES9_SC_SE_Li256ELb1ELb0ELb0ELb0EEENS1_36VarlenDynamicPersistentTileSchedulerILi64ELi64ELi256ELi32ELb0ELb0ELb1ELb1ELb1ELb1EEEEEEEEEvNT_6ParamsE)
	.align		4
        /*00d4*/ 	.word	index@(__assertfail)
	.align		4
        /*00d8*/ 	.word	index@(_ZN7cutlass13device_kernelIN5flash11enable_sm90INS1_16FlashAttnFwdSm90INS1_25CollectiveMainloopFwdSm90ILi2EN4cute5tupleIJNS5_1CILi1EEES8_S8_EEENS6_IJNS7_ILi64EEESA_SA_EEELi512ENS_6half_tEfNS_4arch4Sm90ELb1ELb0ELb1ELb1ELb0ELb0ELb1ELb0ELb0ELb0ELb0ELb0EEENS1_21CollectiveEpilogueFwdINS6_IJSA_NS7_ILi512EEESA_EEES9_SC_SE_Li256ELb1ELb0ELb0ELb0EEENS1_36VarlenDynamicPersistentTileSchedulerILi64ELi64ELi256ELi32ELb0ELb0ELb1ELb1ELb1ELb1EEEEEEEEEvNT_6ParamsE)
	.align		4
        /*00dc*/ 	.word	index@(__assertfail)
	.align		4
        /*00e0*/ 	.word	index@(_ZN7cutlass13device_kernelIN5flash11enable_sm90INS1_16FlashAttnFwdSm90INS1_25CollectiveMainloopFwdSm90ILi2EN4cute5tupleIJNS5_1CILi1EEES8_S8_EEENS6_IJNS7_ILi64EEESA_SA_EEELi512ENS_6half_tEfNS_4arch4Sm90ELb1ELb0ELb1ELb1ELb0ELb1ELb1ELb0ELb0ELb0ELb0ELb0EEENS1_21CollectiveEpilogueFwdINS6_IJSA_NS7_ILi512EEESA_EEES9_SC_SE_Li256ELb1ELb0ELb0ELb0EEENS1_36VarlenDynamicPersistentTileSchedulerILi64ELi64ELi256ELi32ELb0ELb0ELb1ELb1ELb1ELb1EEEEEEEEEvNT_6ParamsE)
	.align		4
        /*00e4*/ 	.word	index@(__assertfail)
	.align		4
        /*00e8*/ 	.word	index@(_ZN7cutlass13device_kernelIN5flash11enable_sm90INS1_16FlashAttnFwdSm90INS1_25CollectiveMainloopFwdSm90ILi2EN4cute5tupleIJNS5_1CILi1EEES8_S8_EEENS6_IJNS7_ILi128EEENS7_ILi96EEENS7_ILi64EEEEEELi256ENS_6half_tEfNS_4arch4Sm90ELb0ELb0ELb1ELb0ELb0ELb0ELb0ELb1ELb0ELb0ELb0ELb0EEENS1_21CollectiveEpilogueFwdINS6_IJSA_NS7_ILi256EEESB_EEES9_SE_SG_Li256ELb0ELb0ELb0ELb0EEENS1_29StaticPersistentTileSchedulerILb0EEEEEEEEEvNT_6ParamsE)
	.align		4
        /*00ec*/ 	.word	index@(__assertfail)
	.align		4
        /*00f0*/ 	.word	index@(_ZN7cutlass13device_kernelIN5flash11enable_sm90INS1_16FlashAttnFwdSm90INS1_25CollectiveMainloopFwdSm90ILi2EN4cute5tupleIJNS5_1CILi1EEES8_S8_EEENS6_IJNS7_ILi128EEENS7_ILi96EEENS7_ILi64EEEEEELi256ENS_6half_tEfNS_4arch4Sm90ELb0ELb0ELb1ELb0ELb0ELb0ELb1ELb1ELb0ELb0ELb0ELb0EEENS1_21CollectiveEpilogueFwdINS6_IJSA_NS7_ILi256EEESB_EEES9_SE_SG_Li256ELb0ELb0ELb0ELb0EEENS1_29StaticPersistentTileSchedulerILb0EEEEEEEEEvNT_6ParamsE)
	.align		4
        /*00f4*/ 	.word	index@(__assertfail)
	.align		4
        /*00f8*/ 	.word	index@(_ZN7cutlass13device_kernelIN5flash11enable_sm90INS1_16FlashAttnFwdSm90INS1_25CollectiveMainloopFwdSm90ILi2EN4cute5tupleIJNS5_1CILi1EEES8_S8_EEENS6_IJNS7_ILi128EEENS7_ILi96EEENS7_ILi64EEEEEELi256ENS_6half_tEfNS_4arch4Sm90ELb0ELb0ELb1ELb1ELb0ELb0ELb0ELb1ELb0ELb0ELb0ELb0EEENS1_21CollectiveEpilogueFwdINS6_IJSA_NS7_ILi256EEESB_EEES9_SE_SG_Li256ELb1ELb0ELb0ELb0EEENS1_36VarlenDynamicPersistentTileSchedulerILi128ELi96ELi256ELi32ELb0ELb0ELb1ELb0ELb1ELb1EEEEEEEEEvNT_6ParamsE)
	.align		4
        /*00fc*/ 	.word	index@(__assertfail)
	.align		4
        /*0100*/ 	.word	index@(_ZN7cutlass13device_kernelIN5flash11enable_sm90INS1_16FlashAttnFwdSm90INS1_25CollectiveMainloopFwdSm90ILi2EN4cute5tupleIJNS5_1CILi1EEES8_S8_EEENS6_IJNS7_ILi128EEENS7_ILi96EEENS7_ILi64EEEEEELi256ENS_6half_tEfNS_4arch4Sm90ELb0ELb0ELb1ELb1ELb0ELb1ELb0ELb1ELb0ELb0ELb0ELb0EEENS1_21CollectiveEpilogueFwdINS6_IJSA_NS7_ILi256EEESB_EEES9_SE_SG_Li256ELb1ELb0ELb0ELb0EEENS1_36VarlenDynamicPersistentTileSchedulerILi128ELi96ELi256ELi32ELb0ELb0ELb1ELb0ELb1ELb1EEEEEEEEEvNT_6ParamsE)
	.align		4
        /*0104*/ 	.word	index@(__assertfail)
	.align		4
        /*0108*/ 	.word	index@(_ZN7cutlass13device_kernelIN5flash11enable_sm90INS1_16FlashAttnFwdSm90INS1_25CollectiveMainloopFwdSm90ILi2EN4cute5tupleIJNS5_1CILi1EEES8_S8_EEENS6_IJNS7_ILi128EEENS7_ILi96EEENS7_ILi64EEEEEELi256ENS_6half_tEfNS_4arch4Sm90ELb0ELb0ELb1ELb1ELb0ELb0ELb1ELb1ELb0ELb0ELb0ELb0EEENS1_21CollectiveEpilogueFwdINS6_IJSA_NS7_ILi256EEESB_EEES9_SE_SG_Li256ELb1ELb0ELb0ELb0EEENS1_36VarlenDynamicPersistentTileSchedulerILi128ELi96ELi256ELi32ELb0ELb0ELb1ELb0ELb1ELb1EEEEEEEEEvNT_6ParamsE)
	.align		4
        /*010c*/ 	.word	index@(__assertfail)
	.align		4
        /*0110*/ 	.word	index@(_ZN7cutlass13device_kernelIN5flash11enable_sm90INS1_16FlashAttnFwdSm90INS1_25CollectiveMainloopFwdSm90ILi2EN4cute5tupleIJNS5_1CILi1EEES8_S8_EEENS6_IJNS7_ILi128EEENS7_ILi96EEENS7_ILi64EEEEEELi256ENS_6half_tEfNS_4arch4Sm90ELb0ELb0ELb1ELb1ELb0ELb1ELb1ELb1ELb0ELb0ELb0ELb0EEENS1_21CollectiveEpilogueFwdINS6_IJSA_NS7_ILi256EEESB_EEES9_SE_SG_Li256ELb1ELb0ELb0ELb0EEENS1_36VarlenDynamicPersistentTileSchedulerILi128ELi96ELi256ELi32ELb0ELb0ELb1ELb0ELb1ELb1EEEEEEEEEvNT_6ParamsE)
	.align		4
        /*0114*/ 	.word	index@(__assertfail)
	.align		4
        /*0118*/ 	.word	index@(_ZN7cutlass13device_kernelIN5flash11enable_sm90INS1_16FlashAttnFwdSm90INS1_25CollectiveMainloopFwdSm90ILi2EN4cute5tupleIJNS5_1CILi1EEES8_S8_EEENS6_IJNS7_ILi128EEENS7_ILi96EEENS7_ILi64EEEEEELi256ENS_6half_tEfNS_4arch4Sm90ELb0ELb1ELb1ELb0ELb0ELb0ELb0ELb1ELb0ELb0ELb0ELb0EEENS1_21CollectiveEpilogueFwdINS6_IJSA_NS7_ILi256EEESB_EEES9_SE_SG_Li256ELb0ELb0ELb0ELb0EEENS1_30DynamicPersistentTileSchedulerILi256ELi32ELb0ELb0ELb1EEEEEEEEEvNT_6ParamsE)
	.align		4
        /*011c*/ 	.word	index@(__assertfail)
	.align		4
        /*0120*/ 	.word	index@(_ZN7cutlass13device_kernelIN5flash11enable_sm90INS1_16FlashAttnFwdSm90INS1_25CollectiveMainloopFwdSm90ILi2EN4cute5tupleIJNS5_1CILi1EEES8_S8_EEENS6_IJNS7_ILi128EEENS7_ILi96EEENS7_ILi64EEEEEELi256ENS_6half_tEfNS_4arch4Sm90ELb0ELb1ELb1ELb0ELb0ELb0ELb1ELb1ELb0ELb0ELb0ELb0EEENS1_21CollectiveEpilogueFwdINS6_IJSA_NS7_ILi256EEESB_EEES9_SE_SG_Li256ELb0ELb0ELb0ELb0EEENS1_30DynamicPersistentTileSchedulerILi256ELi32ELb0ELb0ELb1EEEEEEEEEvNT_6ParamsE)
	.align		4
        /*0124*/ 	.word	index@(__assertfail)
	.align		4
        /*0128*/ 	.word	index@(_ZN7cutlass13device_kernelIN5flash11enable_sm90INS1_16FlashAttnFwdSm90INS1_25CollectiveMainloopFwdSm90ILi2EN4cute5tupleIJNS5_1CILi1EEES8_S8_EEENS6_IJNS7_ILi128EEENS7_ILi96EEENS7_ILi64EEEEEELi256ENS_6half_tEfNS_4arch4Sm90ELb0ELb1ELb1ELb1ELb0ELb0ELb0ELb1ELb0ELb0ELb0ELb0EEENS1_21CollectiveEpilogueFwdINS6_IJSA_NS7_ILi256EEESB_EEES9_SE_SG_Li256ELb1ELb0ELb0ELb0EEENS1_36VarlenDynamicPersistentTileSchedulerILi128ELi96ELi256ELi32ELb0ELb0ELb1ELb1ELb0ELb1EEEEEEEEEvNT_6ParamsE)
	.align		4
        /*012c*/ 	.word	index@(__assertfail)
	.align		4
        /*0130*/ 	.word	index@(_ZN7cutlass13device_kernelIN5flash11enable_sm90INS1_16FlashAttnFwdSm90INS1_25CollectiveMainloopFwdSm90ILi2EN4cute5tupleIJNS5_1CILi1EEES8_S8_EEENS6_IJNS7_ILi128EEENS7_ILi96EEENS7_ILi64EEEEEELi256ENS_6half_tEfNS_4arch4Sm90ELb0ELb1ELb1ELb1ELb0ELb1ELb0ELb1ELb0ELb0ELb0ELb0EEENS1_21CollectiveEpilogueFwdINS6_IJSA_NS7_ILi256EEESB_EEES9_SE_SG_Li256ELb1ELb0ELb0ELb0EEENS1_36VarlenDynamicPersistentTileSchedulerILi128ELi96ELi256ELi32ELb0ELb0ELb1ELb1ELb0ELb1EEEEEEEEEvNT_6ParamsE)
	.align		4
        /*0134*/ 	.word	index@(__assertfail)
	.align		4
        /*0138*/ 	.word	index@(_ZN7cutlass13device_kernelIN5flash11enable_sm90INS1_16FlashAttnFwdSm90INS1_25CollectiveMainloopFwdSm90ILi2EN4cute5tupleIJNS5_1CILi1EEES8_S8_EEENS6_IJNS7_ILi128EEENS7_ILi96EEENS7_ILi64EEEEEELi256ENS_6half_tEfNS_4arch4Sm90ELb0ELb1ELb1ELb1ELb0ELb0ELb1ELb1ELb0ELb0ELb0ELb0EEENS1_21CollectiveEpilogueFwdINS6_IJSA_NS7_ILi256EEESB_EEES9_SE_SG_Li256ELb1ELb0ELb0ELb0EEENS1_36VarlenDynamicPersistentTileSchedulerILi128ELi96ELi256ELi32ELb0ELb0ELb1ELb1ELb0ELb1EEEEEEEEEvNT_6ParamsE)
	.align		4
        /*013c*/ 	.word	index@(__assertfail)
	.align		4
        /*0140*/ 	.word	index@(_ZN7cutlass13device_kernelIN5flash11enable_sm90INS1_16FlashAttnFwdSm90INS1_25CollectiveMainloopFwdSm90ILi2EN4cute5tupleIJNS5_1CILi1EEES8_S8_EEENS6_IJNS7_ILi128EEENS7_ILi96EEENS7_ILi64EEEEEELi256ENS_6half_tEfNS_4arch4Sm90ELb0ELb1ELb1ELb1ELb0ELb1ELb1ELb1ELb0ELb0ELb0ELb0EEENS1_21CollectiveEpilogueFwdINS6_IJSA_NS7_ILi256EEESB_EEES9_SE_SG_Li256ELb1ELb0ELb0ELb0EEENS1_36VarlenDynamicPersistentTileSchedulerILi128ELi96ELi256ELi32ELb0ELb0ELb1ELb1ELb0ELb1EEEEEEEEEvNT_6ParamsE)
	.align		4
        /*0144*/ 	.word	index@(__assertfail)
	.align		4
        /*0148*/ 	.word	index@(_ZN7cutlass13device_kernelIN5flash11enable_sm90INS1_16FlashAttnFwdSm90INS1_25CollectiveMainloopFwdSm90ILi2EN4cute5tupleIJNS5_1CILi1EEES8_S8_EEENS6_IJNS7_ILi128EEENS7_ILi96EEENS7_ILi64EEEEEELi256ENS_6half_tEfNS_4arch4Sm90ELb1ELb0ELb1ELb0ELb0ELb0ELb0ELb1ELb0ELb0ELb0ELb0EEENS1_21CollectiveEpilogueFwdINS6_IJSA_NS7_ILi256EEESB_EEES9_SE_SG_Li256ELb0ELb0ELb0ELb0EEENS1_30DynamicPersistentTileSchedulerILi256ELi32ELb0ELb0ELb1EEEEEEEEEvNT_6ParamsE)
	.align		4
        /*014c*/ 	.word	index@(__assertfail)
	.align		4
        /*0150*/ 	.word	index@(_ZN7cutlass13device_kernelIN5flash11enable_sm90INS1_16FlashAttnFwdSm90INS1_25CollectiveMainloopFwdSm90ILi2EN4cute5tupleIJNS5_1CILi1EEES8_S8_EEENS6_IJNS7_ILi128EEENS7_ILi96EEENS7_ILi64EEEEEELi256ENS_6half_tEfNS_4arch4Sm90ELb1ELb0ELb1ELb0ELb0ELb0ELb1ELb1ELb0ELb0ELb0ELb0EEENS1_21CollectiveEpilogueFwdINS6_IJSA_NS7_ILi256EEESB_EEES9_SE_SG_Li256ELb0ELb0ELb0ELb0EEENS1_30DynamicPersistentTileSchedulerILi256ELi32ELb0ELb0ELb1EEEEEEEEEvNT_6ParamsE)
	.align		4
        /*0154*/ 	.word	index@(__assertfail)
	.align		4
        /*0158*/ 	.word	index@(_ZN7cutlass13device_kernelIN5flash11enable_sm90INS1_16FlashAttnFwdSm90INS1_25CollectiveMainloopFwdSm90ILi2EN4cute5tupleIJNS5_1CILi1EEES8_S8_EEENS6_IJNS7_ILi128EEENS7_ILi96EEENS7_ILi64EEEEEELi256ENS_6half_tEfNS_4arch4Sm90ELb1ELb0ELb1ELb1ELb0ELb0ELb0ELb1ELb0ELb0ELb0ELb0EEENS1_21CollectiveEpilogueFwdINS6_IJSA_NS7_ILi256EEESB_EEES9_SE_SG_Li256ELb1ELb0ELb0ELb0EEENS1_36VarlenDynamicPersistentTileSchedulerILi128ELi96ELi256ELi32ELb0ELb0ELb1ELb1ELb1ELb1EEEEEEEEEvNT_6ParamsE)
	.align		4
        /*015c*/ 	.word	index@(__assertfail)
	.align		4
        /*0160*/ 	.word	index@(_ZN7cutlass13device_kernelIN5flash11enable_sm90INS1_16FlashAttnFwdSm90INS1_25CollectiveMainloopFwdSm90ILi2EN4cute5tupleIJNS5_1CILi1EEES8_S8_EEENS6_IJNS7_ILi128EEENS7_ILi96EEENS7_ILi64EEEEEELi256ENS_6half_tEfNS_4arch4Sm90ELb1ELb0ELb1ELb1ELb0ELb1ELb0ELb1ELb0ELb0ELb0ELb0EEENS1_21CollectiveEpilogueFwdINS6_IJSA_NS7_ILi256EEESB_EEES9_SE_SG_Li256ELb1ELb0ELb0ELb0EEENS1_36VarlenDynamicPersistentTileSchedulerILi128ELi96ELi256ELi32ELb0ELb0ELb1ELb1ELb1ELb1EEEEEEEEEvNT_6ParamsE)
	.align		4
        /*0164*/ 	.word	index@(__assertfail)
	.align		4
        /*0168*/ 	.word	index@(_ZN7cutlass13device_kernelIN5flash11enable_sm90INS1_16FlashAttnFwdSm90INS1_25CollectiveMainloopFwdSm90ILi2EN4cute5tupleIJNS5_1CILi1EEES8_S8_EEENS6_IJNS7_ILi128EEENS7_ILi96EEENS7_ILi64EEEEEELi256ENS_6half_tEfNS_4arch4Sm90ELb1ELb0ELb1ELb1ELb0ELb0ELb1ELb1ELb0ELb0ELb0ELb0EEENS1_21CollectiveEpilogueFwdINS6_IJSA_NS7_ILi256EEESB_EEES9_SE_SG_Li256ELb1ELb0ELb0ELb0EEENS1_36VarlenDynamicPersistentTileSchedulerILi128ELi96ELi256ELi32ELb0ELb0ELb1ELb1ELb1ELb1EEEEEEEEEvNT_6ParamsE)
	.align		4
        /*016c*/ 	.word	index@(__assertfail)
	.align		4
        /*0170*/ 	.word	index@(_ZN7cutlass13device_kernelIN5flash11enable_sm90INS1_16FlashAttnFwdSm90INS1_25CollectiveMainloopFwdSm90ILi2EN4cute5tupleIJNS5_1CILi1EEES8_S8_EEENS6_IJNS7_ILi128EEENS7_ILi96EEENS7_ILi64EEEEEELi256ENS_6half_tEfNS_4arch4Sm90ELb1ELb0ELb1ELb1ELb0ELb1ELb1ELb1ELb0ELb0ELb0ELb0EEENS1_21CollectiveEpilogueFwdINS6_IJSA_NS7_ILi256EEESB_EEES9_SE_SG_Li256ELb1ELb0ELb0ELb0EEENS1_36VarlenDynamicPersistentTileSchedulerILi128ELi96ELi256ELi32ELb0ELb0ELb1ELb1ELb1ELb1EEEEEEEEEvNT_6ParamsE)
	.align		4
        /*0174*/ 	.word	index@(__assertfail)
	.align		4
        /*0178*/ 	.word	0x00000000
	.align		4
        /*017c*/ 	.word	0xfffffffe
	.align		4
        /*0180*/ 	.word	0x00000000
	.align		4
        /*0184*/ 	.word	0xfffffffd
	.align		4
        /*0188*/ 	.word	0x00000000
	.align		4
        /*018c*/ 	.word	0xfffffffc


//--------------------- .nv.constant4             --------------------------
	.section	.nv.constant4,"a",@progbits
	.align	8
	.align		8
.nv.constant4:
        /*0000*/ 	.dword	__assertfail
	.align		8
        /*0008*/ 	.dword	__unnamed_1
	.align		8
        /*0010*/ 	.dword	__unnamed_2
	.align		8
        /*0018*/ 	.dword	__unnamed_3
	.align		8
        /*0020*/ 	.dword	__unnamed_4
	.align		8
        /*0028*/ 	.dword	__unnamed_5
	.align		8
        /*0030*/ 	.dword	__unnamed_6
	.align		8
        /*0038*/ 	.dword	__unnamed_7
	.align		8
        /*0040*/ 	.dword	__unnamed_8
	.align		8
        /*0048*/ 	.dword	__unnamed_9
	.align		8
        /*0050*/ 	.dword	__unnamed_10
	.align		8
        /*0058*/ 	.dword	__unnamed_11
	.align		8
        /*0060*/ 	.dword	__unnamed_12
	.align		8
        /*0068*/ 	.dword	__unnamed_13
	.align		8
        /*0070*/ 	.dword	__unnamed_14
	.align		8
        /*0078*/ 	.dword	__unnamed_15
	.align		8
        /*0080*/ 	.dword	__unnamed_16
	.align		8
        /*0088*/ 	.dword	__unnamed_17
	.align		8
        /*0090*/ 	.dword	__unnamed_18
	.align		8
        /*0098*/ 	.dword	__unnamed_19
	.align		8
        /*00a0*/ 	.dword	__unnamed_20
	.align		8
        /*00a8*/ 	.dword	__unnamed_21
	.align		8
        /*00b0*/ 	.dword	_ZN75_INTERNAL_502cd67e_39_flash_fwd_hdimdiff_fp16_softcap_sm90_cu_de61a85f_34324cuda3std3__45__cpo5beginE
	.align		8
        /*00b8*/ 	.dword	_ZN75_INTERNAL_502cd67e_39_flash_fwd_hdimdiff_fp16_softcap_sm90_cu_de61a85f_34324cuda3std3__45__cpo3endE
	.align		8
        /*00c0*/ 	.dword	_ZN75_INTERNAL_502cd67e_39_flash_fwd_hdimdiff_fp16_softcap_sm90_cu_de61a85f_34324cuda3std3__45__cpo6cbeginE
	.align		8
        /*00c8*/ 	.dword	_ZN75_INTERNAL_502cd67e_39_flash_fwd_hdimdiff_fp16_softcap_sm90_cu_de61a85f_34324cuda3std3__45__cpo4cendE
	.align		8
        /*00d0*/ 	.dword	_ZN75_INTERNAL_502cd67e_39_flash_fwd_hdimdiff_fp16_softcap_sm90_cu_de61a85f_34324cuda3std3__477_GLOBAL__N__502cd67e_39_flash_fwd_hdimdiff_fp16_softcap_sm90_cu_de61a85f_34326ignoreE
	.align		8
        /*00d8*/ 	.dword	_ZN75_INTERNAL_502cd67e_39_flash_fwd_hdimdiff_fp16_softcap_sm90_cu_de61a85f_34324cuda3std3__419piecewise_constructE
	.align		8
        /*00e0*/ 	.dword	_ZN75_INTERNAL_502cd67e_39_flash_fwd_hdimdiff_fp16_softcap_sm90_cu_de61a85f_34324cuda3std3__48in_placeE
	.align		8
        /*00e8*/ 	.dword	_ZN75_INTERNAL_502cd67e_39_flash_fwd_hdimdiff_fp16_softcap_sm90_cu_de61a85f_34324cuda3std6ranges3__45__cpo4swapE
	.align		8
        /*00f0*/ 	.dword	_ZN75_INTERNAL_502cd67e_39_flash_fwd_hdimdiff_fp16_softcap_sm90_cu_de61a85f_34324cuda3std6ranges3__45__cpo9iter_moveE
	.align		8
        /*00f8*/ 	.dword	_ZN75_INTERNAL_502cd67e_39_flash_fwd_hdimdiff_fp16_softcap_sm90_cu_de61a85f_34324cute7productE
	.align		8
        /*0100*/ 	.dword	_ZN75_INTERNAL_502cd67e_39_flash_fwd_hdimdiff_fp16_softcap_sm90_cu_de61a85f_34324cute1_E
	.align		8
        /*0108*/ 	.dword	$str$23
	.align		8
        /*0110*/ 	.dword	$str$24


//--------------------- .text._ZN7cutlass13device_kernelIN5flash11enable_sm90INS1_16FlashAttnFwdSm90INS1_25CollectiveMainloopFwdSm90ILi2EN4cute5tupleIJNS5_1CILi1EEES8_S8_EEENS6_IJNS7_ILi128EEESA_NS7_ILi192EEEEEELi128ENS_6half_tEfNS_4arch4Sm90ELb0ELb0ELb1ELb0ELb0ELb0ELb0ELb1ELb1ELb0ELb0ELb0EEENS1_21CollectiveEpilogueFwdINS6_IJSA_SA_SA_EEES9_SD_SF_Li256ELb0ELb0ELb0ELb0EEENS1_29StaticPersistentTileSchedulerILb0EEEEEEEEEvNT_6ParamsE --------------------------
	.section	.text._ZN7cutlass13device_kernelIN5flash11enable_sm90INS1_16FlashAttnFwdSm90INS1_25CollectiveMainloopFwdSm90ILi2EN4cute5tupleIJNS5_1CILi1EEES8_S8_EEENS6_IJNS7_ILi128EEESA_NS7_ILi192EEEEEELi128ENS_6half_tEfNS_4arch4Sm90ELb0ELb0ELb1ELb0ELb0ELb0ELb0ELb1ELb1ELb0ELb0ELb0EEENS1_21CollectiveEpilogueFwdINS6_IJSA_SA_SA_EEES9_SD_SF_Li256ELb0ELb0ELb0ELb0EEENS1_29StaticPersistentTileSchedulerILb0EEEEEEEEEvNT_6ParamsE,"ax",@progbits
	.align	128
.text._ZN7cutlass13device_kernelIN5flash11enable_sm90INS1_16FlashAttnFwdSm90INS1_25CollectiveMainloopFwdSm90ILi2EN4cute5tupleIJNS5_1CILi1EEES8_S8_EEENS6_IJNS7_ILi128EEESA_NS7_ILi192EEEEEELi128ENS_6half_tEfNS_4arch4Sm90ELb0ELb0ELb1ELb0ELb0ELb0ELb0ELb1ELb1ELb0ELb0ELb0EEENS1_21CollectiveEpilogueFwdINS6_IJSA_SA_SA_EEES9_SD_SF_Li256ELb0ELb0ELb0ELb0EEENS1_29StaticPersistentTileSchedulerILb0EEEEEEEEEvNT_6ParamsE:
        .type           _ZN7cutlass13device_kernelIN5flash11enable_sm90INS1_16FlashAttnFwdSm90INS1_25CollectiveMainloopFwdSm90ILi2EN4cute5tupleIJNS5_1CILi1EEES8_S8_EEENS6_IJNS7_ILi128EEESA_NS7_ILi192EEEEEELi128ENS_6half_tEfNS_4arch4Sm90ELb0ELb0ELb1ELb0ELb0ELb0ELb0ELb1ELb1ELb0ELb0ELb0EEENS1_21CollectiveEpilogueFwdINS6_IJSA_SA_SA_EEES9_SD_SF_Li256ELb0ELb0ELb0ELb0EEENS1_29StaticPersistentTileSchedulerILb0EEEEEEEEEvNT_6ParamsE,@function
        .size           _ZN7cutlass13device_kernelIN5flash11enable_sm90INS1_16FlashAttnFwdSm90INS1_25CollectiveMainloopFwdSm90ILi2EN4cute5tupleIJNS5_1CILi1EEES8_S8_EEENS6_IJNS7_ILi128EEESA_NS7_ILi192EEEEEELi128ENS_6half_tEfNS_4arch4Sm90ELb0ELb0ELb1ELb0ELb0ELb0ELb0ELb1ELb1ELb0ELb0ELb0EEENS1_21CollectiveEpilogueFwdINS6_IJSA_SA_SA_EEES9_SD_SF_Li256ELb0ELb0ELb0ELb0EEENS1_29StaticPersistentTileSchedulerILb0EEEEEEEEEvNT_6ParamsE,(.L_x_11931 - _ZN7cutlass13device_kernelIN5flash11enable_sm90INS1_16FlashAttnFwdSm90INS1_25CollectiveMainloopFwdSm90ILi2EN4cute5tupleIJNS5_1CILi1EEES8_S8_EEENS6_IJNS7_ILi128EEESA_NS7_ILi192EEEEEELi128ENS_6half_tEfNS_4arch4Sm90ELb0ELb0ELb1ELb0ELb0ELb0ELb0ELb1ELb1ELb0ELb0ELb0EEENS1_21CollectiveEpilogueFwdINS6_IJSA_SA_SA_EEES9_SD_SF_Li256ELb0ELb0ELb0ELb0EEENS1_29StaticPersistentTileSchedulerILb0EEEEEEEEEvNT_6ParamsE)
        .other          _ZN7cutlass13device_kernelIN5flash11enable_sm90INS1_16FlashAttnFwdSm90INS1_25CollectiveMainloopFwdSm90ILi2EN4cute5tupleIJNS5_1CILi1EEES8_S8_EEENS6_IJNS7_ILi128EEESA_NS7_ILi192EEEEEELi128ENS_6half_tEfNS_4arch4Sm90ELb0ELb0ELb1ELb0ELb0ELb0ELb0ELb1ELb1ELb0ELb0ELb0EEENS1_21CollectiveEpilogueFwdINS6_IJSA_SA_SA_EEES9_SD_SF_Li256ELb0ELb0ELb0ELb0EEENS1_29StaticPersistentTileSchedulerILb0EEEEEEEEEvNT_6ParamsE,@"STO_CUDA_ENTRY STV_DEFAULT"
_ZN7cutlass13device_kernelIN5flash11enable_sm90INS1_16FlashAttnFwdSm90INS1_25CollectiveMainloopFwdSm90ILi2EN4cute5tupleIJNS5_1CILi1EEES8_S8_EEENS6_IJNS7_ILi128EEESA_NS7_ILi192EEEEEELi128ENS_6half_tEfNS_4arch4Sm90ELb0ELb0ELb1ELb0ELb0ELb0ELb0ELb1ELb1ELb0ELb0ELb0EEENS1_21CollectiveEpilogueFwdINS6_IJSA_SA_SA_EEES9_SD_SF_Li256ELb0ELb0ELb0ELb0EEENS1_29StaticPersistentTileSchedulerILb0EEEEEEEEEvNT_6ParamsE:
[----:B------:R-:W1:Y:S02]  /*0000*/  LDC R1, c[0x0][0x28] ;  /* 0x00000a00ff017b82 */ /* 0x000e640000000800 */
[----:B-1----:R-:W-:Y:S01]  /*0010*/  VIADD R1, R1, 0xffffffe0 ;  /* 0xffffffe001017836 */ /* 0x002fe20000000000 */
[----:B------:R-:W1:Y:S01]  /*0020*/  S2R R3, SR_TID.X ;  /* 0x0000000000037919 */ /* 0x000e620000002100 */
[----:B------:R-:W-:Y:S01]  /*0030*/  ELECT P0, URZ, PT ;  /* 0x00000000003f782f */ /* 0x000fe20003800000 */
[----:B------:R-:W-:Y:S01]  /*0040*/  BSSY B0, `(.L_x_0) ;  /* 0x0000013000007945 */ /* 0x000fe20003800000 */
[----:B-1----:R-:W-:-:S05]  /*0050*/  SHF.R.U32.HI R0, RZ, 0x5, R3 ;  /* 0x00000005ff007819 */ /* 0x002fca0000011603 */
[----:B------:R-:W1:Y:S02]  /*0060*/  SHFL.IDX PT, R2, R0, RZ, 0x1f ;  /* 0x00001fff00027589 */ /* 0x000e6400000e0000 */
[----:B-1----:R-:W-:-:S13]  /*0070*/  ISETP.EQ.AND P0, PT, R2, RZ, P0 ;  /* 0x000000ff0200720c */ /* 0x002fda0000702270 */
[----:B------:R-:W-:Y:S05]  /*0080*/  @!P0 BRA `(.L_x_1) ;  /* 0x0000000000388947 */ /* 0x000fea0003800000 */
[----:B------:R-:W-:Y:S02]  /*0090*/  ULDC.64 UR4, c[0x0][0x198] ;  /* 0x0000660000047ab9 */ /* 0x000fe40000000a00 */
[----:B------:R-:W-:Y:S02]  /*00a0*/  UIADD3 UR6, UP0, UR4, 0x270, URZ ;  /* 0x0000027004067890 */ /* 0x000fe4000ff1e03f */
[----:B------:R-:W-:Y:S02]  /*00b0*/  UIADD3 UR8, UP1, UR4, 0x370, URZ ;  /* 0x0000037004087890 */ /* 0x000fe4000ff3e03f */
[----:B------:R-:W-:Y:S02]  /*00c0*/  UIADD3 UR10, UP2, UR4, 0x470, URZ ;  /* 0x00000470040a7890 */ /* 0x000fe4000ff5e03f */
[----:B------:R-:W-:Y:S02]  /*00d0*/  UIADD3 UR4, UP3, UR4, 0x9f0, URZ ;  /* 0x000009f004047890 */ /* 0x000fe4000ff7e03f */
[----:B------:R-:W-:-:S02]  /*00e0*/  UIADD3.X UR7, URZ, UR5, URZ, UP0, !UPT ;  /* 0x000000053f077290 */ /* 0x000fc400087fe43f */
[----:B------:R-:W-:Y:S02]  /*00f0*/  UIADD3.X UR9, URZ, UR5, URZ, UP1, !UPT ;  /* 0x000000053f097290 */ /* 0x000fe40008ffe43f */
[----:B------:R-:W-:Y:S02]  /*0100*/  UIADD3.X UR11, URZ, UR5, URZ, UP2, !UPT ;  /* 0x000000053f0b7290 */ /* 0x000fe400097fe43f */
[----:B------:R-:W-:-:S03]  /*0110*/  UIADD3.X UR5, URZ, UR5, URZ, UP3, !UPT ;  /* 0x000000053f057290 */ /* 0x000fc60009ffe43f */
[----:B------:R1:W-:Y:S02]  /*0120*/  UTMACCTL.PF [UR6] ;  /* 0x00000000060079b9 */ /* 0x0003e40008040000 */
[----:B------:R1:W-:Y:S02]  /*0130*/  UTMACCTL.PF [UR8] ;  /* 0x00000000080079b9 */ /* 0x0003e40008040000 */
[----:B------:R1:W-:Y:S02]  /*0140*/  UTMACCTL.PF [UR10] ;  /* 0x000000000a0079b9 */ /* 0x0003e40008040000 */
[----:B------:R1:W-:Y:S02]  /*0150*/  UTMACCTL.PF [UR4] ;  /* 0x00000000040079b9 */ /* 0x0003e40008040000 */
[----:B-1----:R-:W-:Y:S01]  /*0160*/  NOP ;  /* 0x0000000000007918 */ /* 0x002fe20000000000 */
.L_x_1:
[----:B------:R-:W-:Y:S05]  /*0170*/  BSYNC B0 ;  /* 0x0000000000007941 */ /* 0x000fea0003800000 */
.L_x_0:
[----:B------:R-:W-:Y:S01]  /*0180*/  VOTEU.ANY UP0, P0 ;  /* 0x00000000003f7886 */ /* 0x000fe20000000100 */
[----:B------:R-:W1:Y:S01]  /*0190*/  SHFL.IDX PT, R2, R0, RZ, 0x1f ;  /* 0x00001fff00027589 */ /* 0x000e6200000e0000 */
[----:B------:R-:W-:Y:S01]  /*01a0*/  UMOV UR4, 0x1 ;  /* 0x0000000100047882 */ /* 0x000fe20000000000 */
[----:B------:R-:W-:Y:S02]  /*01b0*/  VOTEU.ANY UP1, P0 ;  /* 0x00000000003f7886 */ /* 0x000fe40000020100 */
[----:B------:R-:W2:Y:S01]  /*01c0*/  @UP0 S2UR UR7, SR_CgaCtaId ;  /* 0x00000000000709c3 */ /* 0x000ea20000008800 */
[----:B------:R-:W-:Y:S01]  /*01d0*/  @UP0 UMOV UR6, 0x400 ;  /* 0x0000040000060882 */ /* 0x000fe20000000000 */
[----:B------:R-:W-:-:S04]  /*01e0*/  @UP0 UIADD3 UR4, -UR4, 0x100000, URZ ;  /* 0x0010000004040890 */ /* 0x000fc8000fffe13f */
[----:B------:R-:W-:Y:S02]  /*01f0*/  @UP0 USHF.L.U32 UR5, UR4, 0xb, URZ ;  /* 0x0000000b04050899 */ /* 0x000fe4000800063f */
[----:B------:R-:W-:Y:S01]  /*0200*/  @UP0 USHF.L.U32 UR4, UR4, 0x1, URZ ;  /* 0x0000000104040899 */ /* 0x000fe2000800063f */
[----:B-1----:R-:W-:Y:S02]  /*0210*/  ISETP.NE.AND P1, PT, R2, RZ, PT ;  /* 0x000000ff0200720c */ /* 0x002fe40003f25270 */
[----:B------:R-:W-:Y:S01]  /*0220*/  SHF.R.U32.HI R2, RZ, 0x7, R3 ;  /* 0x00000007ff027819 */ /* 0x000fe20000011603 */
[----:B--2---:R-:W-:Y:S01]  /*0230*/  @UP0 ULEA UR6, UR7, UR6, 0x18 ;  /* 0x0000000607060291 */ /* 0x004fe2000f8ec03f */
[----:B------:R-:W-:-:S04]  /*0240*/  VOTEU.ANY UP0, P0 ;  /* 0x00000000003f7886 */ /* 0x000fc80000000100 */
[----:B------:R-:W1:Y:S04]  /*0250*/  SHFL.IDX PT, R2, R2, RZ, 0x1f ;  /* 0x00001fff02027589 */ /* 0x000e6800000e0000 */
[----:B------:R-:W2:Y:S03]  /*0260*/  FENCE.VIEW.ASYNC.S ;  /* 0x00000000000073c6 */ /* 0x000ea60000000000 */
[----:B--2---:R2:W3:Y:S01]  /*0270*/  @UP0 SYNCS.EXCH.64 URZ, [UR6+0x34800], UR4 ;  /* 0x03480004063f05b2 */ /* 0x0044e20008000100 */
[----:B------:R2:W4:Y:S01]  /*0280*/  @UP1 SYNCS.EXCH.64 URZ, [UR6+0x34820], UR4 ;  /* 0x03482004063f15b2 */ /* 0x0005220008000100 */
[----:B------:R-:W-:Y:S05]  /*0290*/  @P1 BRA `(.L_x_2) ;  /* 0x0000000000481947 */ /* 0x000fea0003800000 */
[----:B--2---:R-:W2:Y:S01]  /*02a0*/  S2UR UR5, SR_CgaCtaId ;  /* 0x00000000000579c3 */ /* 0x004ea20000008800 */
[----:B------:R-:W-:Y:S01]  /*02b0*/  UMOV UR4, 0x400 ;  /* 0x0000040000047882 */ /* 0x000fe20000000000 */
[----:B------:R-:W-:Y:S01]  /*02c0*/  UMOV UR6, 0x1 ;  /* 0x0000000100067882 */ /* 0x000fe20000000000 */
[----:B------:R-:W-:Y:S01]  /*02d0*/  UMOV UR9, 0x2 ;  /* 0x0000000200097882 */ /* 0x000fe20000000000 */
[----:B------:R-:W-:-:S04]  /*02e0*/  UIADD3 UR6, -UR6, 0x100000, URZ ;  /* 0x0010000006067890 */ /* 0x000fc8000fffe13f */
[----:B------:R-:W-:Y:S02]  /*02f0*/  USHF.L.U32 UR7, UR6, 0xb, URZ ;  /* 0x0000000b06077899 */ /* 0x000fe4000800063f */
[----:B------:R-:W-:Y:S01]  /*0300*/  USHF.L.U32 UR6, UR6, 0x1, URZ ;  /* 0x0000000106067899 */ /* 0x000fe2000800063f */
[----:B------:R-:W-:Y:S01]  /*0310*/  ELECT P0, URZ, PT ;  /* 0x00000000003f782f */ /* 0x000fe20003800000 */
[----:B--2---:R-:W-:Y:S02]  /*0320*/  ULEA UR8, UR5, UR4, 0x18 ;  /* 0x0000000405087291 */ /* 0x004fe4000f8ec03f */
[----:B------:R-:W-:-:S04]  /*0330*/  UIADD3 UR4, -UR9, 0x100000, URZ ;  /* 0x0010000009047890 */ /* 0x000fc8000fffe13f */
[----:B------:R-:W-:Y:S02]  /*0340*/  USHF.L.U32 UR5, UR4, 0xb, URZ ;  /* 0x0000000b04057899 */ /* 0x000fe4000800063f */
[----:B------:R-:W-:Y:S01]  /*0350*/  USHF.L.U32 UR4, UR4, 0x1, URZ ;  /* 0x0000000104047899 */ /* 0x000fe2000800063f */
[----:B------:R-:W2:Y:S03]  /*0360*/  FENCE.VIEW.ASYNC.S ;  /* 0x00000000000073c6 */ /* 0x000ea60000000000 */
[----:B--2---:R2:W1:Y:S08]  /*0370*/  SYNCS.EXCH.64 URZ, [UR8+0x34830], UR6 ;  /* 0x03483006083f75b2 */ /* 0x0044700008000100 */
[----:B------:R2:W1:Y:S01]  /*0380*/  SYNCS.EXCH.64 URZ, [UR8+0x34840], UR4 ;  /* 0x03484004083f75b2 */ /* 0x0004620008000100 */
[----:B------:R2:W1:Y:S01]  /*0390*/  SYNCS.EXCH.64 URZ, [UR8+0x34838], UR6 ;  /* 0x03483806083f75b2 */ /* 0x0004620008000100 */
[----:B------:R2:W1:Y:S01]  /*03a0*/  SYNCS.EXCH.64 URZ, [UR8+0x34848], UR4 ;  /* 0x03484804083f75b2 */ /* 0x0004620008000100 */
[----:B------:R-:W-:Y:S01]  /*03b0*/  NOP ;  /* 0x0000000000007918 */ /* 0x000fe20000000000 */
.L_x_2:
[----:B------:R-:W5:Y:S01]  /*03c0*/  SHFL.IDX PT, R4, R0, RZ, 0x1f ;  /* 0x00001fff00047589 */ /* 0x000f6200000e0000 */
[----:B------:R-:W-:Y:S01]  /*03d0*/  NOP ;  /* 0x0000000000007918 */ /* 0x000fe20000000000 */
[----:B-----5:R-:W-:-:S13]  /*03e0*/  ISETP.NE.AND P0, PT, R4, RZ, PT ;  /* 0x000000ff0400720c */ /* 0x020fda0003f05270 */
[----:B------:R-:W-:Y:S05]  /*03f0*/  @P0 BRA `(.L_x_3) ;  /* 0x0000000000480947 */ /* 0x000fea0003800000 */
[----:B--2---:R-:W2:Y:S01]  /*0400*/  S2UR UR5, SR_CgaCtaId ;  /* 0x00000000000579c3 */ /* 0x004ea20000008800 */
[----:B------:R-:W-:Y:S01]  /*0410*/  UMOV UR4, 0x400 ;  /* 0x0000040000047882 */ /* 0x000fe20000000000 */
[----:B------:R-:W-:Y:S01]  /*0420*/  UMOV UR6, 0x1 ;  /* 0x0000000100067882 */ /* 0x000fe20000000000 */
[----:B------:R-:W-:Y:S01]  /*0430*/  UMOV UR7, 0x2 ;  /* 0x0000000200077882 */ /* 0x000fe20000000000 */
[----:B------:R-:W-:Y:S01]  /*0440*/  ELECT P0, URZ, PT ;  /* 0x00000000003f782f */ /* 0x000fe20003800000 */
[----:B--2---:R-:W-:Y:S02]  /*0450*/  ULEA UR8, UR5, UR4, 0x18 ;  /* 0x0000000405087291 */ /* 0x004fe4000f8ec03f */
[----:B------:R-:W-:-:S04]  /*0460*/  UIADD3 UR4, -UR6, 0x100000, URZ ;  /* 0x0010000006047890 */ /* 0x000fc8000fffe13f */
[----:B------:R-:W-:Y:S02]  /*0470*/  USHF.L.U32 UR5, UR4, 0xb, URZ ;  /* 0x0000000b04057899 */ /* 0x000fe4000800063f */
[----:B------:R-:W-:Y:S02]  /*0480*/  USHF.L.U32 UR4, UR4, 0x1, URZ ;  /* 0x0000000104047899 */ /* 0x000fe4000800063f */
        /* <DEDUP_REMOVED lines=9> */
.L_x_3:
[----:B------:R-:W5:Y:S01]  /*0520*/  SHFL.IDX PT, R4, R0, RZ, 0x1f ;  /* 0x00001fff00047589 */ /* 0x000f6200000e0000 */
[----:B------:R-:W-:Y:S01]  /*0530*/  NOP ;  /* 0x0000000000007918 */ /* 0x000fe20000000000 */
[----:B-----5:R-:W-:-:S13]  /*0540*/  ISETP.NE.AND P0, PT, R4, RZ, PT ;  /* 0x000000ff0400720c */ /* 0x020fda0003f05270 */
[----:B------:R-:W-:Y:S05]  /*0550*/  @P0 BRA `(.L_x_4) ;  /* 0x0000000000380947 */ /* 0x000fea0003800000 */
[----:B--2---:R-:W2:Y:S01]  /*0560*/  S2UR UR5, SR_CgaCtaId ;  /* 0x00000000000579c3 */ /* 0x004ea20000008800 */
[----:B------:R-:W-:Y:S01]  /*0570*/  UMOV UR4, 0x400 ;  /* 0x0000040000047882 */ /* 0x000fe20000000000 */
[----:B------:R-:W-:Y:S01]  /*0580*/  UMOV UR7, 0x1 ;  /* 0x0000000100077882 */ /* 0x000fe20000000000 */
[----:B------:R-:W-:Y:S01]  /*0590*/  ELECT P0, URZ, PT ;  /* 0x00000000003f782f */ /* 0x000fe20003800000 */
[----:B--2---:R-:W-:Y:S02]  /*05a0*/  ULEA UR6, UR5, UR4, 0x18 ;  /* 0x0000000405067291 */ /* 0x004fe4000f8ec03f */
[----:B------:R-:W-:-:S04]  /*05b0*/  UIADD3 UR4, -UR7, 0x100000, URZ ;  /* 0x0010000007047890 */ /* 0x000fc8000fffe13f */
[----:B------:R-:W-:Y:S02]  /*05c0*/  USHF.L.U32 UR5, UR4, 0xb, URZ ;  /* 0x0000000b04057899 */ /* 0x000fe4000800063f */
[----:B------:R-:W-:Y:S01]  /*05d0*/  USHF.L.U32 UR4, UR4, 0x1, URZ ;  /* 0x0000000104047899 */ /* 0x000fe2000800063f */
[----:B------:R-:W2:Y:S11]  /*05e0*/  FENCE.VIEW.ASYNC.S ;  /* 0x00000000000073c6 */ /* 0x000eb60000000000 */
[----:B--2---:R2:W1:Y:S01]  /*05f0*/  SYNCS.EXCH.64 URZ, [UR6+0x34870], UR4 ;  /* 0x03487004063f75b2 */ /* 0x0044620008000100 */
[----:B------:R2:W1:Y:S01]  /*0600*/  SYNCS.EXCH.64 URZ, [UR6+0x34880], UR4 ;  /* 0x03488004063f75b2 */ /* 0x0004620008000100 */
[----:B------:R2:W1:Y:S01]  /*0610*/  SYNCS.EXCH.64 URZ, [UR6+0x34878], UR4 ;  /* 0x03487804063f75b2 */ /* 0x0004620008000100 */
[----:B------:R2:W1:Y:S01]  /*0620*/  SYNCS.EXCH.64 URZ, [UR6+0x34888], UR4 ;  /* 0x03488804063f75b2 */ /* 0x0004620008000100 */
[----:B------:R-:W-:Y:S01]  /*0630*/  NOP ;  /* 0x0000000000007918 */ /* 0x000fe20000000000 */
.L_x_4:
        /* <DEDUP_REMOVED lines=22> */
.L_x_5:
        /* <DEDUP_REMOVED lines=22> */
.L_x_6:
[----:B-1----:R-:W-:Y:S01]  /*0900*/  ISETP.NE.AND P0, PT, R2, RZ, PT ;  /* 0x000000ff0200720c */ /* 0x002fe20003f05270 */
[----:B------:R-:W-:Y:S01]  /*0910*/  IMAD.MOV.U32 R2, RZ, RZ, 0x1 ;  /* 0x00000001ff027424 */ /* 0x000fe200078e00ff */
[----:B------:R-:W-:-:S04]  /*0920*/  NOP ;  /* 0x0000000000007918 */ /* 0x000fc80000000000 */
[----:B------:R-:W-:-:S05]  /*0930*/  SEL R2, R2, 0x2, !P0 ;  /* 0x0000000202027807 */ /* 0x000fca0004000000 */
[----:B------:R1:W-:Y:S01]  /*0940*/  STL [R1+0x1c], R2 ;  /* 0x00001c0201007387 */ /* 0x0003e20000100800 */
[----:B---34-:R-:W-:Y:S06]  /*0950*/  BAR.SYNC.DEFER_BLOCKING 0x0 ;  /* 0x0000000000007b1d */ /* 0x018fec0000010000 */
[----:B------:R-:W-:Y:S05]  /*0960*/  @!P0 BRA `(.L_x_7) ;  /* 0x0000007800108947 */ /* 0x000fea0003800000 */
.L_x_8:
[----:B------:R-:W-:-:S08]  /*0970*/  NOP ;  /* 0x0000000000007918 */ /* 0x000fd00000000000 */
[----:B------:R-:W3:Y:S02]  /*0980*/  USETMAXREG.TRY_ALLOC.CTAPOOL UP0, 0xf0 ;  /* 0x000000f0000079c8 */ /* 0x000ee40008000600 */
[----:B---3--:R-:W-:-:S13]  /*0990*/  PLOP3.LUT P0, PT, PT, PT, UP0, 0x80, 0x0 ;  /* 0x000000000000781c */ /* 0x008fda0003f0f008 */
[----:B------:R-:W-:Y:S05]  /*09a0*/  @!P0 BRA `(.L_x_8) ;  /* 0xfffffffc00f08947 */ /* 0x000fea000383ffff */
[----:B--2---:R-:W2:Y:S08]  /*09b0*/  S2UR UR7, SR_CTAID.X ;  /* 0x00000000000779c3 */ /* 0x004eb00000002500 */
[----:B------:R-:W-:Y:S08]  /*09c0*/  BAR.ARV 0x8, 0x120 ;  /* 0x0204800000007b1d */ /* 0x000ff00000002000 */
[----:B------:R-:W2:Y:S02]  /*09d0*/  LDC R0, c[0x0][0xda4] ;  /* 0x00036900ff007b82 */ /* 0x000ea40000000800 */
[----:B--2---:R-:W-:-:S13]  /*09e0*/  ISETP.LE.AND P0, PT, R0, UR7, PT ;  /* 0x0000000700007c0c */ /* 0x004fda000bf03270 */
[----:B------:R-:W-:Y:S05]  /*09f0*/  @P0 EXIT ;  /* 0x000000000000094d */ /* 0x000fea0003800000 */
[----:B------:R-:W2:Y:S01]  /*0a00*/  LDL.LU R8, [R1+0x1c] ;  /* 0x00001c0001087983 */ /* 0x000ea20000300800 */
[----:B------:R-:W-:Y:S01]  /*0a10*/  IADD3 R0, R3, -0x80, RZ ;  /* 0xffffff8003007810 */ /* 0x000fe20007ffe0ff */
[----:B------:R-:W3:Y:S01]  /*0a20*/  S2UR UR4, SR_CgaCtaId ;  /* 0x00000000000479c3 */ /* 0x000ee20000008800 */
[----:B------:R-:W-:Y:S01]  /*0a30*/  UMOV UR60, 0x400 ;  /* 0x00000400003c7882 */ /* 0x000fe20000000000 */
[----:B------:R-:W-:Y:S01]  /*0a40*/  MOV R18, UR7 ;  /* 0x0000000700127c02 */ /* 0x000fe20008000f00 */
[----:B------:R-:W-:Y:S01]  /*0a50*/  IMAD.MOV.U32 R19, RZ, RZ, RZ ;  /* 0x000000ffff137224 */ /* 0x000fe200078e00ff */
[----:B------:R-:W-:Y:S01]  /*0a60*/  SHF.R.S32.HI R3, RZ, 0x1f, R0 ;  /* 0x0000001fff037819 */ /* 0x000fe20000011400 */
[----:B------:R-:W-:Y:S01]  /*0a70*/  UMOV UR39, URZ ;  /* 0x0000003f00277c82 */ /* 0x000fe20008000000 */
[----:B------:R-:W-:Y:S02]  /*0a80*/  UMOV UR38, URZ ;  /* 0x0000003f00267c82 */ /* 0x000fe40008000000 */
[CC--:B------:R-:W-:Y:S01]  /*0a90*/  LEA.HI R5, R3.reuse, R0.reuse, RZ, 0x7 ;  /* 0x0000000003057211 */ /* 0x0c0fe200078f38ff */
[----:B------:R-:W4:Y:S01]  /*0aa0*/  S2UR UR6, SR_SWINHI ;  /* 0x00000000000679c3 */ /* 0x000f220000002f00 */
[----:B------:R-:W-:-:S02]  /*0ab0*/  LEA.HI R4, R3, R0, RZ, 0x4 ;  /* 0x0000000003047211 */ /* 0x000fc400078f20ff */
[----:B------:R-:W-:Y:S02]  /*0ac0*/  LOP3.LUT R7, R5, 0xffffff80, RZ, 0xc0, !PT ;  /* 0xffffff8005077812 */ /* 0x000fe400078ec0ff */
[----:B------:R-:W-:Y:S02]  /*0ad0*/  SHF.R.S32.HI R11, RZ, 0x4, R4 ;  /* 0x00000004ff0b7819 */ /* 0x000fe40000011404 */
[----:B------:R-:W-:Y:S01]  /*0ae0*/  LOP3.LUT R9, R4, 0x3fffff0, RZ, 0xc0, !PT ;  /* 0x03fffff004097812 */ /* 0x000fe200078ec0ff */
[----:B------:R-:W-:Y:S01]  /*0af0*/  IMAD.IADD R22, R0, 0x1, -R7 ;  /* 0x0000000100167824 */ /* 0x000fe200078e0a07 */
[----:B------:R-:W-:Y:S02]  /*0b00*/  LEA.HI R185, R3, R0, RZ, 0x5 ;  /* 0x0000000003b97211 */ /* 0x000fe400078f28ff */
[----:B------:R-:W-:Y:S01]  /*0b10*/  LEA.HI R4, R4, R11, RZ, 0x1 ;  /* 0x0000000b04047211 */ /* 0x000fe200078f08ff */
[----:B------:R-:W-:Y:S01]  /*0b20*/  IMAD.IADD R0, R0, 0x1, -R9 ;  /* 0x0000000100007824 */ /* 0x000fe200078e0a09 */
[----:B------:R-:W-:-:S02]  /*0b30*/  SHF.R.S32.HI R7, RZ, 0x1f, R22 ;  /* 0x0000001fff077819 */ /* 0x000fc40000011416 */
[----:B------:R-:W-:Y:S01]  /*0b40*/  LOP3.LUT R4, R4, 0x1ffffffe, RZ, 0xc0, !PT ;  /* 0x1ffffffe04047812 */ /* 0x000fe200078ec0ff */
[----:B---3--:R-:W-:Y:S01]  /*0b50*/  ULEA UR60, UR4, UR60, 0x18 ;  /* 0x0000003c043c7291 */ /* 0x008fe2000f8ec03f */
[----:B-1----:R-:W-:Y:S02]  /*0b60*/  LEA.HI R2, R7, R22, RZ, 0x2 ;  /* 0x0000001607027211 */ /* 0x002fe400078f10ff */
[----:B------:R-:W-:Y:S02]  /*0b70*/  SHF.R.S32.HI R185, RZ, 0x5, R185 ;  /* 0x00000005ffb97819 */ /* 0x000fe400000114b9 */
[--C-:B------:R-:W-:Y:S02]  /*0b80*/  SHF.R.S32.HI R3, RZ, 0x2, R2.reuse ;  /* 0x00000002ff037819 */ /* 0x100fe40000011402 */
[----:B------:R-:W-:Y:S01]  /*0b90*/  SHF.R.S32.HI R6, RZ, 0x1f, R2 ;  /* 0x0000001fff067819 */ /* 0x000fe20000011402 */
[----:B------:R-:W-:Y:S01]  /*0ba0*/  IMAD R9, R185, 0x10, R0 ;  /* 0x00000010b9097824 */ /* 0x000fe200078e0200 */
[----:B------:R-:W-:Y:S01]  /*0bb0*/  SHF.R.S32.HI R184, RZ, 0x7, R5 ;  /* 0x00000007ffb87819 */ /* 0x000fe20000011405 */
[----:B------:R-:W-:Y:S01]  /*0bc0*/  UMOV UR4, UR60 ;  /* 0x0000003c00047c82 */ /* 0x000fe20008000000 */
[----:B----4-:R-:W-:Y:S01]  /*0bd0*/  UMOV UR5, UR6 ;  /* 0x0000000600057c82 */ /* 0x010fe20008000000 */
[----:B------:R-:W-:Y:S01]  /*0be0*/  LEA.HI R6, R6, R3, RZ, 0x3 ;  /* 0x0000000306067211 */ /* 0x000fe200078f18ff */
[----:B------:R-:W-:Y:S01]  /*0bf0*/  IMAD.U32 R16, RZ, RZ, UR4 ;  /* 0x00000004ff107e24 */ /* 0x000fe2000f8e00ff */
[----:B------:R-:W-:-:S02]  /*0c00*/  IADD3 R4, R11, -R4, RZ ;  /* 0x800000040b047210 */ /* 0x000fc40007ffe0ff */
[----:B------:R-:W-:Y:S02]  /*0c10*/  LOP3.LUT R6, R6, 0xfffffff8, RZ, 0xc0, !PT ;  /* 0xfffffff806067812 */ /* 0x000fe400078ec0ff */
[----:B------:R-:W-:Y:S01]  /*0c20*/  LEA.HI R7, R7, R22, RZ, 0x5 ;  /* 0x0000001607077211 */ /* 0x000fe200078f28ff */
[----:B------:R-:W-:Y:S01]  /*0c30*/  IMAD R4, R9, 0x8, R4 ;  /* 0x0000000809047824 */ /* 0x000fe200078e0204 */
[----:B------:R-:W-:Y:S02]  /*0c40*/  LEA.HI R5, R5, R184, RZ, 0x1 ;  /* 0x000000b805057211 */ /* 0x000fe400078f08ff */
[----:B------:R-:W-:Y:S01]  /*0c50*/  IADD3 R9, R3, -R6, RZ ;  /* 0x8000000603097210 */ /* 0x000fe20007ffe0ff */
[----:B------:R-:W-:Y:S01]  /*0c60*/  IMAD.MOV.U32 R6, RZ, RZ, -0x2 ;  /* 0xfffffffeff067424 */ /* 0x000fe200078e00ff */
[----:B------:R-:W-:Y:S02]  /*0c70*/  LOP3.LUT R3, R2, 0x7ffffffc, RZ, 0xc0, !PT ;  /* 0x7ffffffc02037812 */ /* 0x000fe400078ec0ff */
[----:B------:R-:W-:Y:S01]  /*0c80*/  SHF.R.S32.HI R0, RZ, 0x5, R7 ;  /* 0x00000005ff007819 */ /* 0x000fe20000011407 */
[----:B------:R-:W-:Y:S01]  /*0c90*/  IMAD.SHL.U32 R7, R4, 0x8, RZ ;  /* 0x0000000804077824 */ /* 0x000fe200078e00ff */
[----:B------:R-:W-:Y:S01]  /*0ca0*/  LOP3.LUT R5, R5, 0x3fffffe, RZ, 0xc0, !PT ;  /* 0x03fffffe05057812 */ /* 0x000fe200078ec0ff */
[----:B------:R-:W-:Y:S01]  /*0cb0*/  IMAD.IADD R3, R22, 0x1, -R3 ;  /* 0x0000000116037824 */ /* 0x000fe200078e0a03 */
[----:B------:R-:W-:-:S02]  /*0cc0*/  MOV R17, UR5 ;  /* 0x0000000500117c02 */ /* 0x000fc40008000f00 */
[----:B------:R-:W-:Y:S01]  /*0cd0*/  LEA R0, R0, R9, 0x4 ;  /* 0x0000000900007211 */ /* 0x000fe200078e20ff */
[----:B------:R-:W-:Y:S02]  /*0ce0*/  IMAD.IADD R5, R184, 0x1, -R5 ;  /* 0x00000001b8057824 */ /* 0x000fe400078e0a05 */
[----:B------:R-:W-:Y:S02]  /*0cf0*/  IMAD R187, R3, R6, 0x80 ;  /* 0x0000008003bb7424 */ /* 0x000fe400078e0206 */
[----:B------:R-:W-:-:S04]  /*0d00*/  IMAD.WIDE R16, R7, 0x2, R16 ;  /* 0x0000000207107825 */ /* 0x000fc800078e0210 */
[----:B------:R-:W-:Y:S01]  /*0d10*/  IMAD R186, R5, 0x40, R0 ;  /* 0x0000004005ba7824 */ /* 0x000fe200078e0200 */
[----:B--2---:R-:W-:-:S07]  /*0d20*/  LOP3.LUT R2, R8, 0x1, RZ, 0xfc, !PT ;  /* 0x0000000108027812 */ /* 0x004fce00078efcff */
.L_x_31:
[----:B-1----:R-:W1:Y:S01]  /*0d30*/  SHFL.IDX PT, R0, R184, RZ, 0x1f ;  /* 0x00001fffb8007589 */ /* 0x002e6200000e0000 */
[----:B------:R-:W2:Y:S01]  /*0d40*/  LDC R88, c[0x0][0x2e0] ;  /* 0x0000b800ff587b82 */ /* 0x000ea20000000800 */
[----:B------:R-:W-:Y:S01]  /*0d50*/  ULDC UR4, c[0x0][0xda8] ;  /* 0x00036a0000047ab9 */ /* 0x000fe20000000800 */
[----:B------:R-:W-:Y:S01]  /*0d60*/  R2UR UR13, R18 ;  /* 0x00000000120d72ca */ /* 0x000fe200000e0000 */
[----:B------:R-:W-:Y:S01]  /*0d70*/  ULDC.64 UR8, c[0x0][0x3f8] ;  /* 0x0000fe0000087ab9 */ /* 0x000fe20000000a00 */
[----:B------:R-:W-:Y:S02]  /*0d80*/  UISETP.NE.AND UP1, UPT, UR4, 0x1, UPT ;  /* 0x000000010400788c */ /* 0x000fe4000bf25270 */
[----:B------:R-:W-:Y:S01]  /*0d90*/  UISETP.NE.U32.AND UP0, UPT, UR8, URZ, UPT ;  /* 0x0000003f0800728c */ /* 0x000fe2000bf05070 */
[----:B------:R-:W-:Y:S01]  /*0da0*/  ULDC UR4, c[0x0][0xdb4] ;  /* 0x00036d0000047ab9 */ /* 0x000fe20000000800 */
[----:B------:R-:W-:Y:S02]  /*0db0*/  ULDC UR6, c[0x0][0x404] ;  /* 0x0001010000067ab9 */ /* 0x000fe40000000800 */
[----:B------:R-:W-:-:S02]  /*0dc0*/  UISETP.NE.AND.EX UP0, UPT, UR9, URZ, UPT, UP0 ;  /* 0x0000003f0900728c */ /* 0x000fc4000bf05300 */
[----:B------:R-:W-:Y:S02]  /*0dd0*/  UIADD3 UR9, UR60, 0x10400, URZ ;  /* 0x000104003c097890 */ /* 0x000fe4000fffe03f */
[----:B------:R-:W-:Y:S02]  /*0de0*/  UISETP.NE.AND UP2, UPT, UR4, 0x1, UPT ;  /* 0x000000010400788c */ /* 0x000fe4000bf45270 */
[----:B------:R-:W-:Y:S01]  /*0df0*/  USEL UR6, UR6, 0x1, UP0 ;  /* 0x0000000106067887 */ /* 0x000fe20008000000 */
[----:B------:R-:W-:Y:S01]  /*0e00*/  @UP1 ULDC UR4, c[0x0][0xdac] ;  /* 0x00036b0000041ab9 */ /* 0x000fe20000000800 */
[----:B------:R-:W-:Y:S02]  /*0e10*/  ULOP3.LUT UP3, URZ, UR9, 0x3ff, URZ, 0xc0, !UPT ;  /* 0x000003ff093f7892 */ /* 0x000fe4000f86c03f */
[----:B------:R-:W-:Y:S01]  /*0e20*/  UIMAD.WIDE.U32 UR4, UR13, UR4, URZ ;  /* 0x000000040d0472a5 */ /* 0x000fe2000f8e003f */
[----:B-1----:R-:W-:Y:S01]  /*0e30*/  R2UR UR7, R0 ;  /* 0x00000000000772ca */ /* 0x002fe200000e0000 */
[----:B------:R-:W-:Y:S01]  /*0e40*/  @UP1 ULDC UR12, c[0x0][0xdb0] ;  /* 0x00036c00000c1ab9 */ /* 0x000fe20000000800 */
[----:B------:R-:W-:Y:S01]  /*0e50*/  UMOV UR61, UR13 ;  /* 0x0000000d003d7c82 */ /* 0x000fe20008000000 */
[----:B--2---:R-:W-:Y:S01]  /*0e60*/  IMAD R88, R88, UR6, RZ ;  /* 0x0000000658587c24 */ /* 0x004fe2000f8e02ff */
[----:B------:R-:W-:Y:S01]  /*0e70*/  @UP1 USHF.R.U32.HI UR61, URZ, UR12, UR5 ;  /* 0x0000000c3f3d1299 */ /* 0x000fe20008011605 */
[----:B------:R-:W-:Y:S01]  /*0e80*/  PLOP3.LUT P0, PT, PT, PT, UP3, 0x80, 0x0 ;  /* 0x000000000000781c */ /* 0x000fe20003f0f038 */
[----:B------:R-:W-:Y:S01]  /*0e90*/  @UP2 ULDC.64 UR10, c[0x0][0xdb8] ;  /* 0x00036e00000a2ab9 */ /* 0x000fe20000000a00 */
[----:B------:R-:W-:Y:S01]  /*0ea0*/  VIADD R0, R88, 0x7f ;  /* 0x0000007f58007836 */ /* 0x000fe20000000000 */
[----:B------:R-:W-:-:S03]  /*0eb0*/  UIMAD.WIDE.U32 UR4, UR61, UR10, URZ ;  /* 0x0000000a3d0472a5 */ /* 0x000fc6000f8e003f */
[----:B------:R-:W-:Y:S01]  /*0ec0*/  UMOV UR36, UR61 ;  /* 0x0000003d00247c82 */ /* 0x000fe20008000000 */
[----:B------:R-:W-:Y:S01]  /*0ed0*/  SHF.R.S32.HI R3, RZ, 0x1f, R0 ;  /* 0x0000001fff037819 */ /* 0x000fe20000011400 */
[----:B------:R-:W-:Y:S02]  /*0ee0*/  ULEA.HI UR8, UR7, UR7, URZ, 0x1 ;  /* 0x0000000707087291 */ /* 0x000fe4000f8f083f */
[----:B------:R-:W-:Y:S01]  /*0ef0*/  UMOV UR4, UR13 ;  /* 0x0000000d00047c82 */ /* 0x000fe20008000000 */
[----:B------:R-:W-:Y:S01]  /*0f00*/  LEA.HI R3, R3, R0, RZ, 0x7 ;  /* 0x0000000003037211 */ /* 0x000fe200078f38ff */
[----:B------:R-:W-:Y:S01]  /*0f10*/  ULOP3.LUT UR8, UR8, 0x1e, URZ, 0xc0, !UPT ;  /* 0x0000001e08087892 */ /* 0x000fe2000f8ec03f */
[----:B------:R-:W-:Y:S01]  /*0f20*/  MOV R23, UR4 ;  /* 0x0000000400177c02 */ /* 0x000fe20008000f00 */
[----:B------:R-:W-:Y:S01]  /*0f30*/  @UP2 USHF.R.U32.HI UR36, URZ, UR11, UR5 ;  /* 0x0000000b3f242299 */ /* 0x000fe20008011605 */
[----:B------:R-:W-:Y:S01]  /*0f40*/  SHF.R.S32.HI R188, RZ, 0x7, R3 ;  /* 0x00000007ffbc7819 */ /* 0x000fe20000011403 */
[----:B------:R-:W-:-:S04]  /*0f50*/  UIADD3 UR8, UR7, -UR8, URZ ;  /* 0x8000000807087290 */ /* 0x000fc8000fffe03f */
[----:B------:R-:W-:-:S04]  /*0f60*/  ULEA UR8, UR8, UR9, 0xd ;  /* 0x0000000908087291 */ /* 0x000fc8000f8e683f */
[----:B------:R-:W-:-:S04]  /*0f70*/  USHF.R.U32.HI UR8, URZ, 0x4, UR8 ;  /* 0x000000043f087899 */ /* 0x000fc80008011608 */
[----:B------:R-:W-:Y:S01]  /*0f80*/  ULOP3.LUT UR40, UR8, 0x3fff, URZ, 0xc0, !UPT ;  /* 0x00003fff08287892 */ /* 0x000fe2000f8ec03f */
[----:B------:R-:W-:Y:S11]  /*0f90*/  @!P0 BRA `(.L_x_9) ;  /* 0x0000000000408947 */ /* 0x000ff60003800000 */
[----:B------:R-:W-:Y:S01]  /*0fa0*/  MOV R0, 0x0 ;  /* 0x0000000000007802 */ /* 0x000fe20000000f00 */
[----:B------:R-:W-:Y:S01]  /*0fb0*/  ULDC.64 UR4, c[0x4][0x108] ;  /* 0x0100420000047ab9 */ /* 0x000fe20000000a00 */
[----:B------:R-:W-:Y:S01]  /*0fc0*/  ULDC.64 UR6, c[0x4][0x80] ;  /* 0x0100200000067ab9 */ /* 0x000fe20000000a00 */
[----:B------:R-:W-:Y:S01]  /*0fd0*/  IMAD.U32 R4, RZ, RZ, UR4 ;  /* 0x00000004ff047e24 */ /* 0x000fe2000f8e00ff */
[----:B------:R1:W2:Y:S01]  /*0fe0*/  LDC.64 R14, c[0x4][R0] ;  /* 0x01000000000e7b82 */ /* 0x0002a20000000a00 */
[----:B------:R-:W-:Y:S01]  /*0ff0*/  IMAD.U32 R5, RZ, RZ, UR5 ;  /* 0x00000005ff057e24 */ /* 0x000fe2000f8e00ff */
[----:B------:R-:W-:Y:S01]  /*1000*/  ULDC.64 UR4, c[0x4][0x110] ;  /* 0x0100440000047ab9 */ /* 0x000fe20000000a00 */
[----:B------:R-:W-:Y:S01]  /*1010*/  IMAD.U32 R10, RZ, RZ, UR6 ;  /* 0x00000006ff0a7e24 */ /* 0x000fe2000f8e00ff */
[----:B------:R-:W-:Y:S01]  /*1020*/  MOV R6, UR4 ;  /* 0x0000000400067c02 */ /* 0x000fe20008000f00 */
[----:B------:R-:W-:Y:S01]  /*1030*/  IMAD.U32 R7, RZ, RZ, UR5 ;  /* 0x00000005ff077e24 */ /* 0x000fe2000f8e00ff */
[----:B------:R-:W-:Y:S01]  /*1040*/  MOV R11, UR7 ;  /* 0x00000007000b7c02 */ /* 0x000fe20008000f00 */
[----:B------:R-:W-:Y:S01]  /*1050*/  IMAD.MOV.U32 R8, RZ, RZ, 0x70 ;  /* 0x00000070ff087424 */ /* 0x000fe200078e00ff */
[----:B------:R-:W-:Y:S01]  /*1060*/  MOV R13, RZ ;  /* 0x000000ff000d7202 */ /* 0x000fe20000000f00 */
[----:B-1----:R-:W-:-:S07]  /*1070*/  IMAD.MOV.U32 R12, RZ, RZ, 0x1 ;  /* 0x00000001ff0c7424 */ /* 0x002fce00078e00ff */
[----:B------:R-:W-:-:S07]  /*1080*/  LEPC R20, `(.L_x_9) ;  /* 0x000000001014794e */ /* 0x000fce0000000000 */
[----:B--2---:R-:W-:Y:S05]  /*1090*/  CALL.ABS.NOINC R14 ;  /* 0x000000000e007343 */ /* 0x004fea0003c00000 */
.L_x_9:
[----:B------:R-:W-:Y:S02]  /*10a0*/  LOP3.LUT R0, R19, 0x1, RZ, 0xc0, !PT ;  /* 0x0000000113007812 */ /* 0x000fe400078ec0ff */
[----:B------:R-:W-:Y:S02]  /*10b0*/  ISETP.NE.AND P0, PT, R2, 0x3, PT ;  /* 0x000000030200780c */ /* 0x000fe40003f05270 */
[----:B------:R-:W-:-:S04]  /*10c0*/  SHF.L.U32 R0, R0, 0x1f, RZ ;  /* 0x0000001f00007819 */ /* 0x000fc800000006ff */
[----:B------:R-:W1:Y:S02]  /*10d0*/  SYNCS.PHASECHK.TRANS64.TRYWAIT P1, [UR60+0x34800], R0 ;  /* 0x03480000ff0075a7 */ /* 0x000e64000802017c */
[----:B-1----:R-:W-:Y:S05]  /*10e0*/  @!P1 BRA `(.L_x_10) ;  /* 0x000000a0008c9947 */ /* 0x002fea0003800000 */
.L_x_89:
[----:B------:R-:W-:Y:S05]  /*10f0*/  @!P0 BRA `(.L_x_11) ;  /* 0x0000000000048947 */ /* 0x000fea0003800000 */
[----:B------:R-:W-:Y:S01]  /*1100*/  BPT.TRAP 0x1 ;  /* 0x000000040000795c */ /* 0x000fe20000300000 */
.L_x_11:
[----:B-1----:R-:W-:Y:S02]  /*1110*/  IMAD.U32 R0, RZ, RZ, UR38 ;  /* 0x00000026ff007e24 */ /* 0x002fe4000f8e00ff */
[----:B------:R-:W-:-:S03]  /*1120*/  IMAD.U32 R3, RZ, RZ, UR39 ;  /* 0x00000027ff037e24 */ /* 0x000fc6000f8e00ff */
[----:B------:R-:W-:Y:S02]  /*1130*/  LEA R0, R0, UR60, 0x3 ;  /* 0x0000003c00007c11 */ /* 0x000fe4000f8e18ff */
[----:B------:R-:W-:-:S04]  /*1140*/  SHF.L.U32 R3, R3, 0x1f, RZ ;  /* 0x0000001f03037819 */ /* 0x000fc800000006ff */
[----:B------:R1:W2:Y:S01]  /*1150*/  SYNCS.PHASECHK.TRANS64.TRYWAIT P2, [R0+URZ+0x34830], R3 ;  /* 0x03483003000075a7 */ /* 0x0002a2000804017f */
[----:B------:R-:W-:Y:S05]  /*1160*/  @!P0 BRA `(.L_x_12) ;  /* 0x0000000000048947 */ /* 0x000fea0003800000 */
[----:B------:R-:W-:Y:S01]  /*1170*/  BPT.TRAP 0x1 ;  /* 0x000000040000795c */ /* 0x000fe20000300000 */
.L_x_12:
[----:B------:R-:W3:Y:S01]  /*1180*/  S2R R4, SR_TID.X ;  /* 0x0000000000047919 */ /* 0x000ee20000002100 */
[----:B------:R-:W-:Y:S02]  /*1190*/  MOV R151, RZ ;  /* 0x000000ff00977202 */ /* 0x000fe40000000f00 */
[----:B---3--:R-:W-:-:S04]  /*11a0*/  LOP3.LUT R4, R4, 0x7f, RZ, 0xc0, !PT ;  /* 0x0000007f04047812 */ /* 0x008fc800078ec0ff */
[----:B------:R-:W-:Y:S01]  /*11b0*/  ISETP.NE.AND P1, PT, R4, RZ, PT ;  /* 0x000000ff0400720c */ /* 0x000fe20003f25270 */
[----:B--2---:R-:W-:-:S12]  /*11c0*/  @P2 BRA `(.L_x_13) ;  /* 0x0000000000082947 */ /* 0x004fd80003800000 */
[----:B------:R-:W2:Y:S02]  /*11d0*/  SYNCS.PHASECHK.TRANS64.TRYWAIT P2, [R0+URZ+0x34830], R3 ;  /* 0x03483003000075a7 */ /* 0x000ea4000804017f */
[----:B--2---:R-:W-:Y:S05]  /*11e0*/  @!P2 BRA `(.L_x_14) ;  /* 0x000000a00064a947 */ /* 0x004fea0003800000 */
.L_x_13:
[----:B------:R-:W-:Y:S05]  /*11f0*/  WARPSYNC.ALL ;  /* 0x0000000000007948 */ /* 0x000fea0003800000 */
[----:B------:R-:W-:Y:S01]  /*1200*/  UIADD3 UR4, UR60, 0x1c400, URZ ;  /* 0x0001c4003c047890 */ /* 0x000fe2000fffe03f */
[----:B------:R-:W-:Y:S01]  /*1210*/  WARPGROUP.ARRIVE ;  /* 0x00000000000079c5 */ /* 0x000fe20000000000 */
[----:B------:R-:W-:Y:S01]  /*1220*/  UMOV UR9, 0x40000040 ;  /* 0x4000004000097882 */ /* 0x000fe20000000000 */
[----:B------:R-:W-:Y:S01]  /*1230*/  UMOV UR11, 0x40000040 ;  /* 0x40000040000b7882 */ /* 0x000fe20000000000 */
[----:B------:R-:W-:Y:S01]  /*1240*/  USHF.R.U32.HI UR4, URZ, 0x4, UR4 ;  /* 0x000000043f047899 */ /* 0x000fe20008011604 */
[----:B------:R-:W-:Y:S01]  /*1250*/  IMAD.U32 R5, RZ, RZ, UR9 ;  /* 0x00000009ff057e24 */ /* 0x000fe2000f8e00ff */
[----:B------:R-:W-:Y:S01]  /*1260*/  UMOV UR57, 0x40000040 ;  /* 0x4000004000397882 */ /* 0x000fe20000000000 */
[----:B------:R-:W-:Y:S01]  /*1270*/  UMOV UR59, 0x40000040 ;  /* 0x40000040003b7882 */ /* 0x000fe20000000000 */
[----:B------:R-:W-:Y:S01]  /*1280*/  ULOP3.LUT UR4, UR4, 0x3fff, URZ, 0xc0, !UPT ;  /* 0x00003fff04047892 */ /* 0x000fe2000f8ec03f */
[----:B------:R-:W-:Y:S01]  /*1290*/  IADD3 R7, R187, R88, RZ ;  /* 0x00000058bb077210 */ /* 0x000fe20007ffe0ff */
[----:B------:R-:W-:Y:S01]  /*12a0*/  UMOV UR53, 0x40000040 ;  /* 0x4000004000357882 */ /* 0x000fe20000000000 */
[----:B------:R-:W-:Y:S01]  /*12b0*/  UMOV UR55, 0x40000040 ;  /* 0x4000004000377882 */ /* 0x000fe20000000000 */
[----:B------:R-:W-:Y:S01]  /*12c0*/  ULOP3.LUT UR37, UR4, 0x10000, URZ, 0xfc, !UPT ;  /* 0x0001000004257892 */ /* 0x000fe2000f8efc3f */
[----:B------:R-:W-:Y:S01]  /*12d0*/  P2R R9, PR, RZ, 0x1 ;  /* 0x00000001ff097803 */ /* 0x000fe20000000000 */
[----:B------:R-:W-:Y:S01]  /*12e0*/  ULOP3.LUT UR4, UR40, 0x10000, URZ, 0xfc, !UPT ;  /* 0x0001000028047892 */ /* 0x000fe2000f8efc3f */
[----:B------:R-:W-:Y:S01]  /*12f0*/  IMAD R7, R188, -0x80, R7 ;  /* 0xffffff80bc077824 */ /* 0x000fe200078e0207 */
[----:B------:R-:W-:Y:S01]  /*1300*/  UIMAD UR5, UR38, 0xc00, UR37 ;  /* 0x00000c00260578a4 */ /* 0x000fe2000f8e0225 */
[----:B-12---:R-:W-:Y:S01]  /*1310*/  @!P1 VIADD R0, R0, 0x34840 ;  /* 0x0003484000009836 */ /* 0x006fe20000000000 */
[----:B------:R-:W-:Y:S01]  /*1320*/  UIADD3 UR56, UR4, 0x2, URZ ;  /* 0x0000000204387890 */ /* 0x000fe2000fffe03f */
[--C-:B------:R-:W-:Y:S01]  /*1330*/  IMAD.MOV.U32 R150, RZ, RZ, R151.reuse ;  /* 0x000000ffff967224 */ /* 0x100fe200078e0097 */
[----:B------:R-:W-:Y:S01]  /*1340*/  UIADD3 UR58, UR5, 0x2, URZ ;  /* 0x00000002053a7890 */ /* 0x000fe2000fffe03f */
[C---:B------:R-:W-:Y:S01]  /*1350*/  ISETP.GT.AND P2, PT, R7.reuse, RZ, PT ;  /* 0x000000ff0700720c */ /* 0x040fe20003f44270 */
[----:B------:R-:W-:Y:S01]  /*1360*/  UMOV UR8, UR4 ;  /* 0x0000000400087c82 */ /* 0x000fe20008000000 */
[----:B------:R-:W-:Y:S01]  /*1370*/  UMOV UR10, UR5 ;  /* 0x00000005000a7c82 */ /* 0x000fe20008000000 */
[----:B------:R-:W-:Y:S01]  /*1380*/  UIADD3 UR52, UR4, 0x4, URZ ;  /* 0x0000000404347890 */ /* 0x000fe2000fffe03f */
[----:B------:R-:W-:Y:S01]  /*1390*/  HGMMA.64x128x16.F32 R24, gdesc[UR8], RZ, !UPT, gsb0 ;  /* 0x01e00000081879f0 */ /* 0x000fe2000c0008ff */
[----:B------:R-:W-:Y:S01]  /*13a0*/  UIADD3 UR54, UR5, 0x4, URZ ;  /* 0x0000000405367890 */ /* 0x000fe2000fffe03f */
[----:B------:R-:W-:Y:S01]  /*13b0*/  IMAD.U32 R4, RZ, RZ, UR8 ;  /* 0x00000008ff047e24 */ /* 0x000fe2000f8e00ff */
[----:B------:R-:W-:Y:S01]  /*13c0*/  UIADD3 UR48, UR4, 0x6, URZ ;  /* 0x0000000604307890 */ /* 0x000fe2000fffe03f */
[C---:B------:R-:W-:Y:S01]  /*13d0*/  ISETP.GT.AND P3, PT, R7.reuse, 0x1, PT ;  /* 0x000000010700780c */ /* 0x040fe20003f64270 */
[----:B------:R-:W-:Y:S01]  /*13e0*/  UIADD3 UR50, UR5, 0x6, URZ ;  /* 0x0000000605327890 */ /* 0x000fe2000fffe03f */
[C---:B------:R-:W-:Y:S01]  /*13f0*/  ISETP.GT.AND P6, PT, R7.reuse, 0x8, PT ;  /* 0x000000080700780c */ /* 0x040fe20003fc4270 */
[----:B------:R-:W-:Y:S01]  /*1400*/  UMOV UR49, 0x40000040 ;  /* 0x4000004000317882 */ /* 0x000fe20000000000 */
[----:B------:R-:W-:Y:S01]  /*1410*/  UMOV UR51, 0x40000040 ;  /* 0x4000004000337882 */ /* 0x000fe20000000000 */
[----:B------:R-:W-:Y:S01]  /*1420*/  UIADD3 UR8, UR4, 0x400, URZ ;  /* 0x0000040004087890 */ /* 0x000fe2000fffe03f */
[C---:B------:R-:W-:Y:S01]  /*1430*/  ISETP.GT.AND P5, PT, R7.reuse, 0x9, PT ;  /* 0x000000090700780c */ /* 0x040fe20003fa4270 */
[----:B------:R-:W-:Y:S01]  /*1440*/  UIADD3 UR10, UR5, 0x400, URZ ;  /* 0x00000400050a7890 */ /* 0x000fe2000fffe03f */
[----:B------:R-:W-:Y:S01]  /*1450*/  ISETP.GT.AND P4, PT, R7, 0x10, PT ;  /* 0x000000100700780c */ /* 0x000fe20003f84270 */
[----:B------:R-:W-:Y:S01]  /*1460*/  UMOV UR9, 0x40000040 ;  /* 0x4000004000097882 */ /* 0x000fe20000000000 */
[----:B------:R-:W-:Y:S01]  /*1470*/  UMOV UR11, 0x40000040 ;  /* 0x40000040000b7882 */ /* 0x000fe20000000000 */
[----:B------:R-:W-:Y:S01]  /*1480*/  UIADD3 UR12, UR4, 0x402, URZ ;  /* 0x00000402040c7890 */ /* 0x000fe2000fffe03f */
[----:B------:R-:W-:Y:S01]  /*1490*/  @!P1 PRMT R0, RZ, 0x654, R0 ;  /* 0x00000654ff009816 */ /* 0x000fe20000000000 */
[----:B------:R-:W-:Y:S01]  /*14a0*/  UIADD3 UR14, UR5, 0x402, URZ ;  /* 0x00000402050e7890 */ /* 0x000fe2000fffe03f */
[-C--:B------:R-:W-:Y:S01]  /*14b0*/  MOV R149, R151.reuse ;  /* 0x0000009700957202 */ /* 0x080fe20000000f00 */
[----:B------:R-:W-:Y:S01]  /*14c0*/  UMOV UR13, 0x40000040 ;  /* 0x40000040000d7882 */ /* 0x000fe20000000000 */
[----:B------:R-:W-:Y:S01]  /*14d0*/  UMOV UR15, 0x40000040 ;  /* 0x40000040000f7882 */ /* 0x000fe20000000000 */
[----:B------:R-:W-:Y:S01]  /*14e0*/  UIADD3 UR16, UR4, 0x404, URZ ;  /* 0x0000040404107890 */ /* 0x000fe2000fffe03f */
[--C-:B------:R-:W-:Y:S01]  /*14f0*/  IMAD.MOV.U32 R148, RZ, RZ, R151.reuse ;  /* 0x000000ffff947224 */ /* 0x100fe200078e0097 */
[----:B------:R-:W-:Y:S01]  /*1500*/  UIADD3 UR18, UR5, 0x404, URZ ;  /* 0x0000040405127890 */ /* 0x000fe2000fffe03f */
[--C-:B------:R-:W-:Y:S01]  /*1510*/  IMAD.MOV.U32 R147, RZ, RZ, R151.reuse ;  /* 0x000000ffff937224 */ /* 0x100fe200078e0097 */
[----:B------:R-:W-:Y:S01]  /*1520*/  UMOV UR17, 0x40000040 ;  /* 0x4000004000117882 */ /* 0x000fe20000000000 */
[----:B------:R-:W-:Y:S01]  /*1530*/  UMOV UR19, 0x40000040 ;  /* 0x4000004000137882 */ /* 0x000fe20000000000 */
[----:B------:R-:W-:Y:S01]  /*1540*/  UIADD3 UR20, UR4, 0x406, URZ ;  /* 0x0000040604147890 */ /* 0x000fe2000fffe03f */
[-C--:B------:R-:W-:Y:S01]  /*1550*/  MOV R146, R151.reuse ;  /* 0x0000009700927202 */ /* 0x080fe20000000f00 */
[----:B------:R-:W-:Y:S01]  /*1560*/  UIADD3 UR22, UR5, 0x406, URZ ;  /* 0x0000040605167890 */ /* 0x000fe2000fffe03f */
[--C-:B------:R-:W-:Y:S01]  /*1570*/  IMAD.MOV.U32 R145, RZ, RZ, R151.reuse ;  /* 0x000000ffff917224 */ /* 0x100fe200078e0097 */
[----:B------:R-:W-:Y:S01]  /*1580*/  UMOV UR21, 0x40000040 ;  /* 0x4000004000157882 */ /* 0x000fe20000000000 */
[----:B------:R-:W-:Y:S01]  /*1590*/  UMOV UR23, 0x40000040 ;  /* 0x4000004000177882 */ /* 0x000fe20000000000 */
[----:B------:R-:W-:Y:S01]  /*15a0*/  UIADD3 UR24, UR4, 0x800, URZ ;  /* 0x0000080004187890 */ /* 0x000fe2000fffe03f */
[--C-:B------:R-:W-:Y:S01]  /*15b0*/  IMAD.MOV.U32 R144, RZ, RZ, R151.reuse ;  /* 0x000000ffff907224 */ /* 0x100fe200078e0097 */
        /* <DEDUP_REMOVED lines=22> */
[----:B------:R-:W-:Y:S01]  /*1720*/  ULDC UR4, c[0x0][0x9d8] ;  /* 0x0002760000047ab9 */ /* 0x000fe20000000800 */
[----:B------:R-:W-:Y:S01]  /*1730*/  ULDC UR5, c[0x0][0x988] ;  /* 0x0002620000057ab9 */ /* 0x000fe20000000800 */
[--C-:B------:R-:W-:Y:S01]  /*1740*/  IMAD.MOV.U32 R136, RZ, RZ, R151.reuse ;  /* 0x000000ffff887224 */ /* 0x100fe200078e0097 */
[-C--:B------:R-:W-:Y:S01]  /*1750*/  MOV R134, R151.reuse ;  /* 0x0000009700867202 */ /* 0x080fe20000000f00 */
        /* <DEDUP_REMOVED lines=15> */
[----:B------:R-:W-:Y:S01]  /*1850*/  MOV R89, R151 ;  /* 0x0000009700597202 */ /* 0x000fe20000000f00 */
[----:B------:R-:W-:-:S02]  /*1860*/  IMAD.MOV.U32 R111, RZ, RZ, R151 ;  /* 0x000000ffff6f7224 */ /* 0x000fc400078e0097 */
[--C-:B------:R-:W-:Y:S02]  /*1870*/  IMAD.MOV.U32 R109, RZ, RZ, R151.reuse ;  /* 0x000000ffff6d7224 */ /* 0x100fe400078e0097 */
[--C-:B------:R-:W-:Y:S02]  /*1880*/  IMAD.MOV.U32 R105, RZ, RZ, R151.reuse ;  /* 0x000000ffff697224 */ /* 0x100fe400078e0097 */
[--C-:B------:R-:W-:Y:S02]  /*1890*/  IMAD.MOV.U32 R103, RZ, RZ, R151.reuse ;  /* 0x000000ffff677224 */ /* 0x100fe400078e0097 */
[--C-:B------:R-:W-:Y:S02]  /*18a0*/  IMAD.MOV.U32 R99, RZ, RZ, R151.reuse ;  /* 0x000000ffff637224 */ /* 0x100fe400078e0097 */
[--C-:B------:R-:W-:Y:S02]  /*18b0*/  IMAD.MOV.U32 R97, RZ, RZ, R151.reuse ;  /* 0x000000ffff617224 */ /* 0x100fe400078e0097 */
[----:B------:R-:W-:-:S02]  /*18c0*/  IMAD.MOV.U32 R93, RZ, RZ, R151 ;  /* 0x000000ffff5d7224 */ /* 0x000fc400078e0097 */
[----:B------:R-:W-:Y:S01]  /*18d0*/  IMAD.MOV.U32 R91, RZ, RZ, R151 ;  /* 0x000000ffff5b7224 */ /* 0x000fe200078e0097 */
[----:B------:R-:W-:Y:S02]  /*18e0*/  WARPGROUP.DEPBAR.LE gsb0, 0x0 ;  /* 0x00008000000079c5 */ /* 0x000fe40000010000 */
[----:B------:R-:W-:-:S06]  /*18f0*/  WARPGROUP.ARRIVE ;  /* 0x00000000000079c5 */ /* 0x000fcc0000000000 */
[----:B------:R-:W-:Y:S03]  /*1900*/  HGMMA.64x128x16.F32 R24, gdesc[UR56], R24, gsb0 ;  /* 0x01e00000381879f0 */ /* 0x000fe60008000818 */
[----:B------:R-:W-:Y:S02]  /*1910*/  WARPGROUP.DEPBAR.LE gsb0, 0x0 ;  /* 0x00008000000079c5 */ /* 0x000fe40000010000 */
[----:B------:R-:W-:-:S07]  /*1920*/  WARPGROUP.ARRIVE ;  /* 0x00000000000079c5 */ /* 0x000fce0000000000 */
        /* <DEDUP_REMOVED lines=29> */
[----:B------:R-:W-:Y:S01]  /*1b00*/  FMUL.FTZ R24, R24, UR4 ;  /* 0x0000000418187c20 */ /* 0x000fe20008410000 */
[----:B------:R-:W-:Y:S01]  /*1b10*/  FMUL.FTZ R25, R25, UR4 ;  /* 0x0000000419197c20 */ /* 0x000fe20008410000 */
[----:B------:R-:W-:Y:S01]  /*1b20*/  FMUL.FTZ R28, R28, UR4 ;  /* 0x000000041c1c7c20 */ /* 0x000fe20008410000 */
[----:B------:R-:W-:Y:S01]  /*1b30*/  FMUL.FTZ R29, R29, UR4 ;  /* 0x000000041d1d7c20 */ /* 0x000fe20008410000 */
[----:B------:R-:W-:Y:S01]  /*1b40*/  FMUL.FTZ R32, R32, UR4 ;  /* 0x0000000420207c20 */ /* 0x000fe20008410000 */
[----:B------:R-:W-:Y:S01]  /*1b50*/  FMUL.FTZ R26, R26, UR4 ;  /* 0x000000041a1a7c20 */ /* 0x000fe20008410000 */
[----:B------:R-:W1:Y:S01]  /*1b60*/  MUFU.TANH R24, R24 ;  /* 0x0000001800187308 */ /* 0x000e620000002400 */
[----:B------:R-:W-:Y:S01]  /*1b70*/  FMUL.FTZ R33, R33, UR4 ;  /* 0x0000000421217c20 */ /* 0x000fe20008410000 */
[----:B------:R-:W-:Y:S01]  /*1b80*/  FMUL.FTZ R27, R27, UR4 ;  /* 0x000000041b1b7c20 */ /* 0x000fe20008410000 */
[----:B------:R-:W-:Y:S01]  /*1b90*/  FMUL.FTZ R36, R36, UR4 ;  /* 0x0000000424247c20 */ /* 0x000fe20008410000 */
[----:B------:R-:W-:Y:S01]  /*1ba0*/  FMUL.FTZ R30, R30, UR4 ;  /* 0x000000041e1e7c20 */ /* 0x000fe20008410000 */
[----:B------:R-:W-:Y:S01]  /*1bb0*/  FMUL.FTZ R37, R37, UR4 ;  /* 0x0000000425257c20 */ /* 0x000fe20008410000 */
[----:B------:R-:W-:Y:S01]  /*1bc0*/  FMUL.FTZ R31, R31, UR4 ;  /* 0x000000041f1f7c20 */ /* 0x000fe20008410000 */
[----:B------:R-:W-:Y:S01]  /*1bd0*/  FMUL.FTZ R40, R40, UR4 ;  /* 0x0000000428287c20 */ /* 0x000fe20008410000 */
[----:B------:R-:W2:Y:S01]  /*1be0*/  MUFU.TANH R25, R25 ;  /* 0x0000001900197308 */ /* 0x000ea20000002400 */
[----:B------:R-:W-:Y:S01]  /*1bf0*/  FMUL.FTZ R34, R34, UR4 ;  /* 0x0000000422227c20 */ /* 0x000fe20008410000 */
[----:B------:R-:W-:Y:S01]  /*1c00*/  FMUL.FTZ R35, R35, UR4 ;  /* 0x0000000423237c20 */ /* 0x000fe20008410000 */
[----:B------:R-:W-:Y:S01]  /*1c10*/  FMUL.FTZ R41, R41, UR4 ;  /* 0x0000000429297c20 */ /* 0x000fe20008410000 */
[----:B------:R-:W-:Y:S01]  /*1c20*/  FMUL.FTZ R46, R46, UR4 ;  /* 0x000000042e2e7c20 */ /* 0x000fe20008410000 */
[----:B------:R-:W-:Y:S01]  /*1c30*/  FMUL.FTZ R44, R44, UR4 ;  /* 0x000000042c2c7c20 */ /* 0x000fe20008410000 */
[----:B------:R-:W-:Y:S01]  /*1c40*/  FMUL.FTZ R58, R58, UR4 ;  /* 0x000000043a3a7c20 */ /* 0x000fe20008410000 */
[----:B------:R-:W-:Y:S01]  /*1c50*/  FMUL.FTZ R38, R38, UR4 ;  /* 0x0000000426267c20 */ /* 0x000fe20008410000 */
[----:B------:R-:W3:Y:S01]  /*1c60*/  MUFU.TANH R28, R28 ;  /* 0x0000001c001c7308 */ /* 0x000ee20000002400 */
[----:B-1----:R-:W-:Y:S01]  /*1c70*/  FSEL R12, R24, -INF , P2 ;  /* 0xff800000180c7808 */ /* 0x002fe20001000000 */
[----:B------:R-:W-:Y:S01]  /*1c80*/  FMUL.FTZ R70, R70, UR4 ;  /* 0x0000000446467c20 */ /* 0x000fe20008410000 */
[----:B------:R-:W-:Y:S01]  /*1c90*/  FMUL.FTZ R39, R39, UR4 ;  /* 0x0000000427277c20 */ /* 0x000fe20008410000 */
[----:B------:R-:W-:Y:S01]  /*1ca0*/  FMUL.FTZ R45, R45, UR4 ;  /* 0x000000042d2d7c20 */ /* 0x000fe20008410000 */
[----:B------:R-:W-:Y:S01]  /*1cb0*/  FMUL.FTZ R48, R48, UR4 ;  /* 0x0000000430307c20 */ /* 0x000fe20008410000 */
[----:B------:R-:W-:Y:S01]  /*1cc0*/  FMUL.FTZ R42, R42, UR4 ;  /* 0x000000042a2a7c20 */ /* 0x000fe20008410000 */
[----:B------:R-:W-:Y:S01]  /*1cd0*/  FMUL.FTZ R43, R43, UR4 ;  /* 0x000000042b2b7c20 */ /* 0x000fe20008410000 */
[----:B------:R-:W1:Y:S01]  /*1ce0*/  MUFU.TANH R29, R29 ;  /* 0x0000001d001d7308 */ /* 0x000e620000002400 */
[----:B--2---:R-:W-:Y:S01]  /*1cf0*/  FSEL R25, R25, -INF , P3 ;  /* 0xff80000019197808 */ /* 0x004fe20001800000 */
[----:B------:R-:W-:Y:S01]  /*1d00*/  FMUL.FTZ R49, R49, UR4 ;  /* 0x0000000431317c20 */ /* 0x000fe20008410000 */
[----:B------:R-:W-:Y:S01]  /*1d10*/  FMUL.FTZ R52, R52, UR4 ;  /* 0x0000000434347c20 */ /* 0x000fe20008410000 */
[----:B------:R-:W-:Y:S01]  /*1d20*/  FMUL.FTZ R47, R47, UR4 ;  /* 0x000000042f2f7c20 */ /* 0x000fe20008410000 */
[----:B------:R-:W-:Y:S01]  /*1d30*/  FMNMX.FTZ R11, R12, R25, !PT ;  /* 0x000000190c0b7209 */ /* 0x000fe20007810000 */
[----:B------:R-:W-:Y:S01]  /*1d40*/  FMUL.FTZ R53, R53, UR4 ;  /* 0x0000000435357c20 */ /* 0x000fe20008410000 */
[----:B------:R-:W-:Y:S01]  /*1d50*/  FMUL.FTZ R56, R56, UR4 ;  /* 0x0000000438387c20 */ /* 0x000fe20008410000 */
[----:B------:R-:W2:Y:S01]  /*1d60*/  MUFU.TANH R6, R26 ;  /* 0x0000001a00067308 */ /* 0x000ea20000002400 */
[----:B---3--:R-:W-:Y:S01]  /*1d70*/  FSEL R90, R28, -INF , P6 ;  /* 0xff8000001c5a7808 */ /* 0x008fe20003000000 */
[----:B------:R-:W-:Y:S01]  /*1d80*/  FMUL.FTZ R50, R50, UR4 ;  /* 0x0000000432327c20 */ /* 0x000fe20008410000 */
[----:B------:R-:W-:Y:S01]  /*1d90*/  FMUL.FTZ R51, R51, UR4 ;  /* 0x0000000433337c20 */ /* 0x000fe20008410000 */
[----:B------:R-:W-:Y:S01]  /*1da0*/  FMUL.FTZ R57, R57, UR4 ;  /* 0x0000000439397c20 */ /* 0x000fe20008410000 */
[----:B------:R-:W-:Y:S01]  /*1db0*/  FMNMX.FTZ R11, R90, R11, !PT ;  /* 0x0000000b5a0b7209 */ /* 0x000fe20007810000 */
[----:B------:R-:W-:Y:S01]  /*1dc0*/  FMUL.FTZ R62, R62, UR4 ;  /* 0x000000043e3e7c20 */ /* 0x000fe20008410000 */
[----:B------:R-:W-:Y:S01]  /*1dd0*/  FMUL.FTZ R74, R74, UR4 ;  /* 0x000000044a4a7c20 */ /* 0x000fe20008410000 */
[----:B------:R-:W3:Y:S01]  /*1de0*/  MUFU.TANH R32, R32 ;  /* 0x0000002000207308 */ /* 0x000ee20000002400 */
[----:B-1----:R-:W-:Y:S01]  /*1df0*/  FSEL R92, R29, -INF , P5 ;  /* 0xff8000001d5c7808 */ /* 0x002fe20002800000 */
[----:B------:R-:W-:Y:S01]  /*1e00*/  FMUL.FTZ R60, R60, UR4 ;  /* 0x000000043c3c7c20 */ /* 0x000fe20008410000 */
[----:B------:R-:W-:Y:S01]  /*1e10*/  FMUL.FTZ R54, R54, UR4 ;  /* 0x0000000436367c20 */ /* 0x000fe20008410000 */
[----:B------:R-:W-:Y:S01]  /*1e20*/  FMUL.FTZ R55, R55, UR4 ;  /* 0x0000000437377c20 */ /* 0x000fe20008410000 */
[----:B------:R-:W-:Y:S01]  /*1e30*/  FMNMX.FTZ R11, R92, R11, !PT ;  /* 0x0000000b5c0b7209 */ /* 0x000fe20007810000 */
[----:B------:R-:W-:Y:S01]  /*1e40*/  FMUL.FTZ R61, R61, UR4 ;  /* 0x000000043d3d7c20 */ /* 0x000fe20008410000 */
[----:B------:R-:W-:Y:S01]  /*1e50*/  FMUL.FTZ R64, R64, UR4 ;  /* 0x0000000440407c20 */ /* 0x000fe20008410000 */
[----:B------:R-:W1:Y:S01]  /*1e60*/  MUFU.TANH R3, R27 ;  /* 0x0000001b00037308 */ /* 0x000e620000002400 */
[----:B--2---:R-:W-:Y:S01]  /*1e70*/  FSEL R6, R6, -INF , P2 ;  /* 0xff80000006067808 */ /* 0x004fe20001000000 */
[----:B------:R-:W-:Y:S01]  /*1e80*/  FMUL.FTZ R59, R59, UR4 ;  /* 0x000000043b3b7c20 */ /* 0x000fe20008410000 */
[----:B------:R-:W-:Y:S01]  /*1e90*/  ISETP.GT.AND P2, PT, R7, 0x11, PT ;  /* 0x000000110700780c */ /* 0x000fe20003f44270 */
[----:B------:R-:W-:Y:S01]  /*1ea0*/  FMUL.FTZ R65, R65, UR4 ;  /* 0x0000000441417c20 */ /* 0x000fe20008410000 */
[----:B------:R-:W-:Y:S01]  /*1eb0*/  FMUL.FTZ R68, R68, UR4 ;  /* 0x0000000444447c20 */ /* 0x000fe20008410000 */
        /* <DEDUP_REMOVED lines=13> */
[----:B------:R-:W-:Y:S01]  /*1f90*/  ISETP.GT.AND P3, PT, R7, 0x18, PT ;  /* 0x000000180700780c */ /* 0x000fe20003f64270 */
[----:B------:R-:W-:Y:S01]  /*1fa0*/  FMUL.FTZ R71, R71, UR4 ;  /* 0x0000000447477c20 */ /* 0x000fe20008410000 */
[----:B------:R-:W-:Y:S01]  /*1fb0*/  FMUL.FTZ R77, R77, UR4 ;  /* 0x000000044d4d7c20 */ /* 0x000fe20008410000 */
[----:B------:R-:W-:Y:S01]  /*1fc0*/  FMUL.FTZ R80, R80, UR4 ;  /* 0x0000000450507c20 */ /* 0x000fe20008410000 */
[----:B------:R-:W-:Y:S01]  /*1fd0*/  FMUL.FTZ R75, R75, UR4 ;  /* 0x000000044b4b7c20 */ /* 0x000fe20008410000 */
[----:B------:R-:W-:Y:S01]  /*1fe0*/  MUFU.TANH R36, R36 ;  /* 0x0000002400247308 */ /* 0x000fe20000002400 */
[----:B--2---:R-:W-:Y:S01]  /*1ff0*/  FSEL R96, R33, -INF , P2 ;  /* 0xff80000021607808 */ /* 0x004fe20001000000 */
[----:B------:R-:W-:Y:S01]  /*2000*/  FMUL.FTZ R81, R81, UR4 ;  /* 0x0000000451517c20 */ /* 0x000fe20008410000 */
[----:B------:R-:W-:Y:S01]  /*2010*/  FMUL.FTZ R84, R84, UR4 ;  /* 0x0000000454547c20 */ /* 0x000fe20008410000 */
[----:B------:R-:W-:Y:S01]  /*2020*/  FMUL.FTZ R85, R85, UR4 ;  /* 0x0000000455557c20 */ /* 0x000fe20008410000 */
[----:B------:R-:W-:Y:S01]  /*2030*/  FMNMX.FTZ R11, R96, R11, !PT ;  /* 0x0000000b600b7209 */ /* 0x000fe20007810000 */
[----:B------:R-:W-:Y:S01]  /*2040*/  FMUL.FTZ R79, R79, UR4 ;  /* 0x000000044f4f7c20 */ /* 0x000fe20008410000 */
[----:B------:R-:W-:Y:S01]  /*2050*/  FMUL.FTZ R82, R82, UR4 ;  /* 0x0000000452527c20 */ /* 0x000fe20008410000 */
[----:B------:R-:W1:Y:S01]  /*2060*/  MUFU.TANH R14, R31 ;  /* 0x0000001f000e7308 */ /* 0x000e620000002400 */
[----:B---3--:R-:W-:Y:S01]  /*2070*/  FSEL R8, R8, -INF , P6 ;  /* 0xff80000008087808 */ /* 0x008fe20003000000 */
[----:B------:R-:W-:Y:S01]  /*2080*/  FMUL.FTZ R83, R83, UR4 ;  /* 0x0000000453537c20 */ /* 0x000fe20008410000 */
[----:B------:R-:W-:Y:S01]  /*2090*/  ISETP.GT.AND P6, PT, R7, 0x19, PT ;  /* 0x000000190700780c */ /* 0x000fe20003fc4270 */
[----:B------:R-:W-:Y:S01]  /*20a0*/  FMUL.FTZ R86, R86, UR4 ;  /* 0x0000000456567c20 */ /* 0x000fe20008410000 */
[----:B------:R-:W-:Y:S01]  /*20b0*/  FMUL.FTZ R87, R87, UR4 ;  /* 0x0000000457577c20 */ /* 0x000fe20008410000 */
[----:B------:R2:W-:Y:S02]  /*20c0*/  @!P1 SYNCS.ARRIVE.TRANS64.RED.A1T0 RZ, [R0+URZ], RZ ;  /* 0x000000ff00ff99a7 */ /* 0x0005e4000810043f */
[----:B------:R-:W3:Y:S08]  /*20d0*/  MUFU.TANH R37, R37 ;  /* 0x0000002500257308 */ /* 0x000ef00000002400 */
[----:B------:R-:W4:Y:S01]  /*20e0*/  MUFU.TANH R20, R34 ;  /* 0x0000002200147308 */ /* 0x000f220000002400 */
[----:B-1----:R-:W-:-:S02]  /*20f0*/  FSEL R14, R14, -INF , P5 ;  /* 0xff8000000e0e7808 */ /* 0x002fc40002800000 */
[----:B------:R-:W-:-:S05]  /*2100*/  ISETP.GT.AND P5, PT, R7, 0x20, PT ;  /* 0x000000200700780c */ /* 0x000fca0003fa4270 */
[----:B------:R-:W1:Y:S01]  /*2110*/  MUFU.TANH R40, R40 ;  /* 0x0000002800287308 */ /* 0x000e620000002400 */
[----:B---3--:R-:W-:-:S07]  /*2120*/  FSEL R98, R37, -INF , P6 ;  /* 0xff80000025627808 */ /* 0x008fce0003000000 */
[----:B------:R-:W3:Y:S01]  /*2130*/  MUFU.TANH R35, R35 ;  /* 0x0000002300237308 */ /* 0x000ee20000002400 */
[----:B----4-:R-:W-:Y:S02]  /*2140*/  FSEL R20, R20, -INF , P4 ;  /* 0xff80000014147808 */ /* 0x010fe40002000000 */
[----:B------:R-:W-:-:S05]  /*2150*/  ISETP.GT.AND P4, PT, R7, 0x21, PT ;  /* 0x000000210700780c */ /* 0x000fca0003f84270 */
[----:B------:R-:W4:Y:S01]  /*2160*/  MUFU.TANH R41, R41 ;  /* 0x0000002900297308 */ /* 0x000f220000002400 */
[----:B-1----:R-:W-:-:S07]  /*2170*/  FSEL R100, R40, -INF , P5 ;  /* 0xff80000028647808 */ /* 0x002fce0002800000 */
[----:B------:R-:W1:Y:S01]  /*2180*/  MUFU.TANH R34, R46 ;  /* 0x0000002e00227308 */ /* 0x000e620000002400 */
[----:B---3--:R-:W-:Y:S02]  /*2190*/  FSEL R24, R35, -INF , P2 ;  /* 0xff80000023187808 */ /* 0x008fe40001000000 */
[----:B------:R-:W-:-:S05]  /*21a0*/  ISETP.GT.AND P2, PT, R7, 0x28, PT ;  /* 0x000000280700780c */ /* 0x000fca0003f44270 */
[----:B------:R-:W3:Y:S01]  /*21b0*/  MUFU.TANH R26, R38 ;  /* 0x00000026001a7308 */ /* 0x000ee20000002400 */
[----:B----4-:R-:W-:-:S07]  /*21c0*/  FSEL R102, R41, -INF , P4 ;  /* 0xff80000029667808 */ /* 0x010fce0002000000 */
[----:B------:R-:W-:Y:S01]  /*21d0*/  MUFU.TANH R46, R58 ;  /* 0x0000003a002e7308 */ /* 0x000fe20000002400 */
[----:B-1----:R-:W-:-:S07]  /*21e0*/  FSEL R34, R34, -INF , P2 ;  /* 0xff80000022227808 */ /* 0x002fce0001000000 */
[----:B------:R-:W1:Y:S01]  /*21f0*/  MUFU.TANH R44, R44 ;  /* 0x0000002c002c7308 */ /* 0x000e620000002400 */
[----:B---3--:R-:W-:-:S07]  /*2200*/  FSEL R26, R26, -INF , P3 ;  /* 0xff8000001a1a7808 */ /* 0x008fce0001800000 */
[----:B------:R3:W-:Y:S08]  /*2210*/  MUFU.TANH R58, R70 ;  /* 0x00000046003a7308 */ /* 0x0007f00000002400 */
[----:B------:R-:W4:Y:S01]  /*2220*/  MUFU.TANH R39, R39 ;  /* 0x0000002700277308 */ /* 0x000f220000002400 */
[----:B---3--:R-:W-:Y:S02]  /*2230*/  FSEL R70, R36, -INF , P3 ;  /* 0xff80000024467808 */ /* 0x008fe40001800000 */
[----:B------:R-:W-:-:S02]  /*2240*/  ISETP.GT.AND P3, PT, R7, 0x29, PT ;  /* 0x000000290700780c */ /* 0x000fc40003f64270 */
[----:B------:R-:W-:Y:S02]  /*2250*/  FMNMX.FTZ R11, R70, R11, !PT ;  /* 0x0000000b460b7209 */ /* 0x000fe40007810000 */
[----:B-1----:R-:W-:Y:S01]  /*2260*/  FSEL R104, R44, -INF , P2 ;  /* 0xff8000002c687808 */ /* 0x002fe20001000000 */
[----:B------:R-:W1:Y:S01]  /*2270*/  MUFU.TANH R45, R45 ;  /* 0x0000002d002d7308 */ /* 0x000e620000002400 */
[----:B------:R-:W-:Y:S02]  /*2280*/  FMNMX.FTZ R11, R98, R11, !PT ;  /* 0x0000000b620b7209 */ /* 0x000fe40007810000 */
[----:B------:R-:W-:Y:S02]  /*2290*/  ISETP.GT.AND P2, PT, R7, 0x39, PT ;  /* 0x000000390700780c */ /* 0x000fe40003f44270 */
[----:B------:R-:W-:-:S03]  /*22a0*/  FMNMX.FTZ R11, R100, R11, !PT ;  /* 0x0000000b640b7209 */ /* 0x000fc60007810000 */
[----:B------:R-:W3:Y:S01]  /*22b0*/  MUFU.TANH R30, R42 ;  /* 0x0000002a001e7308 */ /* 0x000ee20000002400 */
[----:B------:R-:W-:Y:S02]  /*22c0*/  FMNMX.FTZ R11, R102, R11, !PT ;  /* 0x0000000b660b7209 */ /* 0x000fe40007810000 */
[----:B----4-:R-:W-:Y:S02]  /*22d0*/  FSEL R28, R39, -INF , P6 ;  /* 0xff800000271c7808 */ /* 0x010fe40003000000 */
[----:B------:R-:W-:Y:S02]  /*22e0*/  ISETP.GT.AND P6, PT, R7, 0x30, PT ;  /* 0x000000300700780c */ /* 0x000fe40003fc4270 */
[----:B------:R-:W-:Y:S01]  /*22f0*/  FMNMX.FTZ R11, R104, R11, !PT ;  /* 0x0000000b680b7209 */ /* 0x000fe20007810000 */
[----:B------:R-:W4:Y:S01]  /*2300*/  MUFU.TANH R48, R48 ;  /* 0x0000003000307308 */ /* 0x000f220000002400 */
[----:B-1----:R-:W-:-:S04]  /*2310*/  FSEL R106, R45, -INF , P3 ;  /* 0xff8000002d6a7808 */ /* 0x002fc80001800000 */
[----:B------:R-:W-:-:S03]  /*2320*/  FMNMX.FTZ R11, R106, R11, !PT ;  /* 0x0000000b6a0b7209 */ /* 0x000fc60007810000 */
[----:B------:R-:W1:Y:S01]  /*2330*/  MUFU.TANH R43, R43 ;  /* 0x0000002b002b7308 */ /* 0x000e620000002400 */
[----:B---3--:R-:W-:Y:S02]  /*2340*/  FSEL R30, R30, -INF , P5 ;  /* 0xff8000001e1e7808 */ /* 0x008fe40002800000 */
[----:B------:R-:W-:-:S05]  /*2350*/  ISETP.GT.AND P5, PT, R7, 0x31, PT ;  /* 0x000000310700780c */ /* 0x000fca0003fa4270 */
[----:B------:R-:W-:Y:S01]  /*2360*/  MUFU.TANH R49, R49 ;  /* 0x0000003100317308 */ /* 0x000fe20000002400 */
[----:B----4-:R-:W-:-:S04]  /*2370*/  FSEL R108, R48, -INF , P6 ;  /* 0xff800000306c7808 */ /* 0x010fc80003000000 */
[----:B------:R-:W-:-:S03]  /*2380*/  FMNMX.FTZ R11, R108, R11, !PT ;  /* 0x0000000b6c0b7209 */ /* 0x000fc60007810000 */
[----:B------:R-:W3:Y:S01]  /*2390*/  MUFU.TANH R52, R52 ;  /* 0x0000003400347308 */ /* 0x000ee20000002400 */
[----:B-1----:R-:W-:Y:S02]  /*23a0*/  FSEL R32, R43, -INF , P4 ;  /* 0xff8000002b207808 */ /* 0x002fe40002000000 */
[----:B------:R-:W-:-:S05]  /*23b0*/  ISETP.GT.AND P4, PT, R7, 0x38, PT ;  /* 0x000000380700780c */ /* 0x000fca0003f84270 */
[----:B------:R-:W1:Y:S08]  /*23c0*/  MUFU.TANH R47, R47 ;  /* 0x0000002f002f7308 */ /* 0x000e700000002400 */
[----:B------:R-:W4:Y:S01]  /*23d0*/  MUFU.TANH R53, R53 ;  /* 0x0000003500357308 */ /* 0x000f220000002400 */
[----:B---3--:R-:W-:-:S07]  /*23e0*/  FSEL R110, R52, -INF , P4 ;  /* 0xff800000346e7808 */ /* 0x008fce0002000000 */
[----:B------:R-:W3:Y:S01]  /*23f0*/  MUFU.TANH R38, R50 ;  /* 0x0000003200267308 */ /* 0x000ee20000002400 */
[----:B-1----:R-:W-:Y:S02]  /*2400*/  FSEL R36, R47, -INF , P3 ;  /* 0xff8000002f247808 */ /* 0x002fe40001800000 */
[----:B------:R-:W-:-:S04]  /*2410*/  ISETP.GT.AND P3, PT, R7, 0x40, PT ;  /* 0x000000400700780c */ /* 0x000fc80003f64270 */
[----:B------:R-:W-:Y:S01]  /*2420*/  FSEL R46, R46, -INF , P3 ;  /* 0xff8000002e2e7808 */ /* 0x000fe20001800000 */
[----:B------:R-:W1:Y:S01]  /*2430*/  MUFU.TANH R56, R56 ;  /* 0x0000003800387308 */ /* 0x000e620000002400 */
[----:B----4-:R-:W-:-:S07]  /*2440*/  FSEL R112, R53, -INF , P2 ;  /* 0xff80000035707808 */ /* 0x010fce0001000000 */
[----:B------:R-:W4:Y:S01]  /*2450*/  MUFU.TANH R51, R51 ;  /* 0x0000003300337308 */ /* 0x000f220000002400 */
[----:B---3--:R-:W-:Y:S02]  /*2460*/  FSEL R38, R38, -INF , P6 ;  /* 0xff80000026267808 */ /* 0x008fe40003000000 */
[----:B------:R-:W-:-:S05]  /*2470*/  ISETP.GT.AND P6, PT, R7, 0x41, PT ;  /* 0x000000410700780c */ /* 0x000fca0003fc4270 */
[----:B------:R-:W-:Y:S01]  /*2480*/  MUFU.TANH R50, R62 ;  /* 0x0000003e00327308 */ /* 0x000fe20000002400 */
[----:B-1----:R-:W-:Y:S02]  /*2490*/  FSEL R114, R56, -INF , P3 ;  /* 0xff80000038727808 */ /* 0x002fe40001800000 */
[----:B------:R-:W-:-:S05]  /*24a0*/  ISETP.GT.AND P3, PT, R7, 0x51, PT ;  /* 0x000000510700780c */ /* 0x000fca0003f64270 */
[----:B------:R-:W1:Y:S01]  /*24b0*/  MUFU.TANH R57, R57 ;  /* 0x0000003900397308 */ /* 0x000e620000002400 */
[----:B----4-:R-:W-:-:S07]  /*24c0*/  FSEL R40, R51, -INF , P5 ;  /* 0xff80000033287808 */ /* 0x010fce0002800000 */
        /* <DEDUP_REMOVED lines=8> */
[----:B------:R-:W-:Y:S02]  /*2550*/  FSEL R50, R50, -INF , P5 ;  /* 0xff80000032327808 */ /* 0x000fe40002800000 */
[----:B------:R-:W-:-:S03]  /*2560*/  FMNMX.FTZ R11, R112, R11, !PT ;  /* 0x0000000b700b7209 */ /* 0x000fc60007810000 */
[----:B------:R-:W3:Y:S01]  /*2570*/  MUFU.TANH R55, R55 ;  /* 0x0000003700377308 */ /* 0x000ee20000002400 */
[----:B------:R-:W-:Y:S02]  /*2580*/  FMNMX.FTZ R11, R114, R11, !PT ;  /* 0x0000000b720b7209 */ /* 0x000fe40007810000 */
[----:B----4-:R-:W-:Y:S02]  /*2590*/  FSEL R42, R42, -INF , P4 ;  /* 0xff8000002a2a7808 */ /* 0x010fe40002000000 */
[C---:B------:R-:W-:Y:S02]  /*25a0*/  ISETP.GT.AND P4, PT, R7.reuse, 0x49, PT ;  /* 0x000000490700780c */ /* 0x040fe40003f84270 */
[----:B------:R-:W-:Y:S01]  /*25b0*/  FMNMX.FTZ R11, R116, R11, !PT ;  /* 0x0000000b740b7209 */ /* 0x000fe20007810000 */
[----:B------:R-:W4:Y:S01]  /*25c0*/  MUFU.TANH R61, R61 ;  /* 0x0000003d003d7308 */ /* 0x000f220000002400 */
[----:B-1----:R-:W-:Y:S02]  /*25d0*/  FSEL R118, R60, -INF , P5 ;  /* 0xff8000003c767808 */ /* 0x002fe40002800000 */
[----:B------:R-:W-:-:S02]  /*25e0*/  ISETP.GT.AND P5, PT, R7, 0x59, PT ;  /* 0x000000590700780c */ /* 0x000fc40003fa4270 */
[----:B------:R-:W-:-:S03]  /*25f0*/  FMNMX.FTZ R11, R118, R11, !PT ;  /* 0x0000000b760b7209 */ /* 0x000fc60007810000 */
[----:B------:R-:W1:Y:S01]  /*2600*/  MUFU.TANH R64, R64 ;  /* 0x0000004000407308 */ /* 0x000e620000002400 */
[----:B---3--:R-:W-:Y:S02]  /*2610*/  FSEL R44, R55, -INF , P2 ;  /* 0xff800000372c7808 */ /* 0x008fe40001000000 */
[----:B------:R-:W-:-:S05]  /*2620*/  ISETP.GT.AND P2, PT, R7, 0x50, PT ;  /* 0x000000500700780c */ /* 0x000fca0003f44270 */
[----:B------:R-:W3:Y:S01]  /*2630*/  MUFU.TANH R59, R59 ;  /* 0x0000003b003b7308 */ /* 0x000ee20000002400 */
[----:B----4-:R-:W-:-:S04]  /*2640*/  FSEL R120, R61, -INF , P4 ;  /* 0xff8000003d787808 */ /* 0x010fc80002000000 */
[----:B------:R-:W-:-:S03]  /*2650*/  FMNMX.FTZ R11, R120, R11, !PT ;  /* 0x0000000b780b7209 */ /* 0x000fc60007810000 */
[----:B------:R-:W-:Y:S01]  /*2660*/  MUFU.TANH R65, R65 ;  /* 0x0000004100417308 */ /* 0x000fe20000002400 */
[----:B-1----:R-:W-:-:S04]  /*2670*/  FSEL R122, R64, -INF , P2 ;  /* 0xff800000407a7808 */ /* 0x002fc80001000000 */
[----:B------:R-:W-:-:S03]  /*2680*/  FMNMX.FTZ R11, R122, R11, !PT ;  /* 0x0000000b7a0b7209 */ /* 0x000fc60007810000 */
[----:B------:R-:W1:Y:S01]  /*2690*/  MUFU.TANH R68, R68 ;  /* 0x0000004400447308 */ /* 0x000e620000002400 */
[----:B---3--:R-:W-:Y:S02]  /*26a0*/  FSEL R48, R59, -INF , P6 ;  /* 0xff8000003b307808 */ /* 0x008fe40003000000 */
[----:B------:R-:W-:-:S04]  /*26b0*/  ISETP.GT.AND P6, PT, R7, 0x58, PT ;  /* 0x000000580700780c */ /* 0x000fc80003fc4270 */
[----:B------:R-:W-:Y:S01]  /*26c0*/  FSEL R58, R58, -INF , P6 ;  /* 0xff8000003a3a7808 */ /* 0x000fe20003000000 */
[----:B------:R-:W3:Y:S08]  /*26d0*/  MUFU.TANH R63, R63 ;  /* 0x0000003f003f7308 */ /* 0x000ef00000002400 */
[----:B------:R-:W4:Y:S01]  /*26e0*/  MUFU.TANH R69, R69 ;  /* 0x0000004500457308 */ /* 0x000f220000002400 */
[----:B-1----:R-:W-:-:S02]  /*26f0*/  FSEL R68, R68, -INF , P6 ;  /* 0xff80000044447808 */ /* 0x002fc40003000000 */
[----:B------:R-:W-:-:S05]  /*2700*/  ISETP.GT.AND P6, PT, R7, 0x69, PT ;  /* 0x000000690700780c */ /* 0x000fca0003fc4270 */
[----:B------:R-:W1:Y:S01]  /*2710*/  MUFU.TANH R67, R67 ;  /* 0x0000004300437308 */ /* 0x000e620000002400 */
[----:B---3--:R-:W-:Y:S02]  /*2720*/  FSEL R52, R63, -INF , P4 ;  /* 0xff8000003f347808 */ /* 0x008fe40002000000 */
[----:B------:R-:W-:-:S04]  /*2730*/  ISETP.GT.AND P4, PT, R7, 0x60, PT ;  /* 0x000000600700780c */ /* 0x000fc80003f84270 */
[----:B------:R-:W-:Y:S01]  /*2740*/  FSEL R62, R62, -INF , P4 ;  /* 0xff8000003e3e7808 */ /* 0x000fe20002000000 */
[----:B------:R-:W3:Y:S01]  /*2750*/  MUFU.TANH R72, R72 ;  /* 0x0000004800487308 */ /* 0x000ee20000002400 */
[----:B----4-:R-:W-:-:S07]  /*2760*/  FSEL R124, R69, -INF , P5 ;  /* 0xff800000457c7808 */ /* 0x010fce0002800000 */
[----:B------:R-:W4:Y:S01]  /*2770*/  MUFU.TANH R54, R66 ;  /* 0x0000004200367308 */ /* 0x000f220000002400 */
[----:B-1----:R-:W-:-:S07]  /*2780*/  FSEL R56, R67, -INF , P3 ;  /* 0xff80000043387808 */ /* 0x002fce0001800000 */
[----:B------:R-:W1:Y:S01]  /*2790*/  MUFU.TANH R73, R73 ;  /* 0x0000004900497308 */ /* 0x000e620000002400 */
[----:B---3--:R-:W-:Y:S02]  /*27a0*/  FSEL R72, R72, -INF , P4 ;  /* 0xff80000048487808 */ /* 0x008fe40002000000 */
[----:B------:R-:W-:-:S05]  /*27b0*/  ISETP.GT.AND P4, PT, R7, 0x71, PT ;  /* 0x000000710700780c */ /* 0x000fca0003f84270 */
[----:B------:R3:W5:Y:S01]  /*27c0*/  MUFU.TANH R66, R78 ;  /* 0x0000004e00427308 */ /* 0x0007620000002400 */
[----:B----4-:R-:W-:Y:S02]  /*27d0*/  FSEL R54, R54, -INF , P2 ;  /* 0xff80000036367808 */ /* 0x010fe40001000000 */
[----:B------:R-:W-:-:S05]  /*27e0*/  ISETP.GT.AND P2, PT, R7, 0x68, PT ;  /* 0x000000680700780c */ /* 0x000fca0003f44270 */
[----:B------:R-:W4:Y:S01]  /*27f0*/  MUFU.TANH R76, R76 ;  /* 0x0000004c004c7308 */ /* 0x000f220000002400 */
[----:B---3--:R-:W-:Y:S02]  /*2800*/  FSEL R78, R65, -INF , P3 ;  /* 0xff800000414e7808 */ /* 0x008fe40001800000 */
[----:B------:R-:W-:Y:S02]  /*2810*/  ISETP.GT.AND P3, PT, R7, 0x61, PT ;  /* 0x000000610700780c */ /* 0x000fe40003f64270 */
[----:B------:R-:W-:Y:S02]  /*2820*/  FMNMX.FTZ R11, R78, R11, !PT ;  /* 0x0000000b4e0b7209 */ /* 0x000fe40007810000 */
[----:B-1----:R-:W-:Y:S01]  /*2830*/  FSEL R126, R73, -INF , P3 ;  /* 0xff800000497e7808 */ /* 0x002fe20001800000 */
[----:B------:R-:W1:Y:S01]  /*2840*/  MUFU.TANH R71, R71 ;  /* 0x0000004700477308 */ /* 0x000e620000002400 */
[----:B------:R-:W-:Y:S02]  /*2850*/  FMNMX.FTZ R11, R68, R11, !PT ;  /* 0x0000000b440b7209 */ /* 0x000fe40007810000 */
[----:B-----5:R-:W-:-:S02]  /*2860*/  FSEL R66, R66, -INF , P2 ;  /* 0xff80000042427808 */ /* 0x020fc40001000000 */
[----:B------:R-:W-:-:S03]  /*2870*/  FMNMX.FTZ R11, R124, R11, !PT ;  /* 0x0000000b7c0b7209 */ /* 0x000fc60007810000 */
[----:B------:R-:W3:Y:S01]  /*2880*/  MUFU.TANH R77, R77 ;  /* 0x0000004d004d7308 */ /* 0x000ee20000002400 */
[----:B------:R-:W-:Y:S02]  /*2890*/  FMNMX.FTZ R11, R72, R11, !PT ;  /* 0x0000000b480b7209 */ /* 0x000fe40007810000 */
[----:B----4-:R-:W-:Y:S02]  /*28a0*/  FSEL R76, R76, -INF , P2 ;  /* 0xff8000004c4c7808 */ /* 0x010fe40001000000 */
[----:B------:R-:W-:Y:S02]  /*28b0*/  FMNMX.FTZ R11, R126, R11, !PT ;  /* 0x0000000b7e0b7209 */ /* 0x000fe40007810000 */
[----:B------:R-:W-:Y:S01]  /*28c0*/  ISETP.GT.AND P2, PT, R7, 0x79, PT ;  /* 0x000000790700780c */ /* 0x000fe20003f44270 */
[----:B------:R-:W4:Y:S01]  /*28d0*/  MUFU.TANH R80, R80 ;  /* 0x0000005000507308 */ /* 0x000f220000002400 */
[----:B-1----:R-:W-:Y:S02]  /*28e0*/  FSEL R60, R71, -INF , P5 ;  /* 0xff800000473c7808 */ /* 0x002fe40002800000 */
[----:B------:R-:W-:-:S02]  /*28f0*/  ISETP.GT.AND P5, PT, R7, 0x70, PT ;  /* 0x000000700700780c */ /* 0x000fc40003fa4270 */
[----:B------:R-:W-:-:S03]  /*2900*/  FMNMX.FTZ R11, R76, R11, !PT ;  /* 0x0000000b4c0b7209 */ /* 0x000fc60007810000 */
[----:B------:R-:W1:Y:S01]  /*2910*/  MUFU.TANH R75, R75 ;  /* 0x0000004b004b7308 */ /* 0x000e620000002400 */
[----:B---3--:R-:W-:-:S04]  /*2920*/  FSEL R128, R77, -INF , P6 ;  /* 0xff8000004d807808 */ /* 0x008fc80003000000 */
[----:B------:R-:W-:-:S03]  /*2930*/  FMNMX.FTZ R11, R128, R11, !PT ;  /* 0x0000000b800b7209 */ /* 0x000fc60007810000 */
[----:B------:R-:W3:Y:S01]  /*2940*/  MUFU.TANH R81, R81 ;  /* 0x0000005100517308 */ /* 0x000ee20000002400 */
[----:B----4-:R-:W-:-:S04]  /*2950*/  FSEL R80, R80, -INF , P5 ;  /* 0xff80000050507808 */ /* 0x010fc80002800000 */
[----:B------:R-:W-:-:S03]  /*2960*/  FMNMX.FTZ R11, R80, R11, !PT ;  /* 0x0000000b500b7209 */ /* 0x000fc60007810000 */
[----:B------:R-:W4:Y:S01]  /*2970*/  MUFU.TANH R84, R84 ;  /* 0x0000005400547308 */ /* 0x000f220000002400 */
[----:B-1----:R-:W-:Y:S02]  /*2980*/  FSEL R64, R75, -INF , P3 ;  /* 0xff8000004b407808 */ /* 0x002fe40001800000 */
[----:B------:R-:W-:Y:S01]  /*2990*/  ISETP.GT.AND P3, PT, R7, 0x78, PT ;  /* 0x000000780700780c */ /* 0x000fe20003f64270 */
[----:B------:R-:W-:-:S04]  /*29a0*/  IMAD.U32 R7, RZ, RZ, UR5 ;  /* 0x00000005ff077e24 */ /* 0x000fc8000f8e00ff */
[----:B------:R-:W1:Y:S01]  /*29b0*/  MUFU.TANH R85, R85 ;  /* 0x0000005500557308 */ /* 0x000e620000002400 */
[----:B---3--:R-:W-:-:S04]  /*29c0*/  FSEL R130, R81, -INF , P4 ;  /* 0xff80000051827808 */ /* 0x008fc80002000000 */
[----:B------:R-:W-:-:S03]  /*29d0*/  FMNMX.FTZ R11, R130, R11, !PT ;  /* 0x0000000b820b7209 */ /* 0x000fc60007810000 */
[----:B------:R-:W-:Y:S01]  /*29e0*/  MUFU.TANH R79, R79 ;  /* 0x0000004f004f7308 */ /* 0x000fe20000002400 */
[----:B----4-:R-:W-:-:S04]  /*29f0*/  FSEL R84, R84, -INF , P3 ;  /* 0xff80000054547808 */ /* 0x010fc80001800000 */
[----:B------:R-:W-:-:S03]  /*2a00*/  FMNMX.FTZ R11, R84, R11, !PT ;  /* 0x0000000b540b7209 */ /* 0x000fc60007810000 */
[----:B------:R-:W3:Y:S01]  /*2a10*/  MUFU.TANH R82, R82 ;  /* 0x0000005200527308 */ /* 0x000ee20000002400 */
[----:B-1----:R-:W-:-:S04]  /*2a20*/  FSEL R132, R85, -INF , P2 ;  /* 0xff80000055847808 */ /* 0x002fc80001000000 */
[----:B------:R-:W-:-:S03]  /*2a30*/  FMNMX.FTZ R11, R132, R11, !PT ;  /* 0x0000000b840b7209 */ /* 0x000fc60007810000 */
[----:B------:R-:W-:Y:S02]  /*2a40*/  MUFU.TANH R83, R83 ;  /* 0x0000005300537308 */ /* 0x000fe40000002400 */
[----:B------:R-:W1:Y:S06]  /*2a50*/  SHFL.BFLY PT, R10, R11, 0x2, 0x1f ;  /* 0x0c401f000b0a7f89 */ /* 0x000e6c00000e0000 */
[----:B------:R-:W4:Y:S01]  /*2a60*/  MUFU.TANH R86, R86 ;  /* 0x0000005600567308 */ /* 0x000f220000002400 */
[----:B---3--:R-:W-:-:S07]  /*2a70*/  FSEL R82, R82, -INF , P5 ;  /* 0xff80000052527808 */ /* 0x008fce0002800000 */
[----:B------:R-:W3:Y:S01]  /*2a80*/  MUFU.TANH R87, R87 ;  /* 0x0000005700577308 */ /* 0x000ee20000002400 */
[----:B----4-:R-:W-:Y:S02]  /*2a90*/  FSEL R86, R86, -INF , P3 ;  /* 0xff80000056567808 */ /* 0x010fe40001800000 */
[----:B-1----:R-:W-:-:S05]  /*2aa0*/  FMNMX.FTZ R13, R11, R10, !PT ;  /* 0x0000000a0b0d7209 */ /* 0x002fca0007810000 */
[----:B------:R-:W1:Y:S02]  /*2ab0*/  SHFL.BFLY PT, R10, R13, 0x1, 0x1f ;  /* 0x0c201f000d0a7f89 */ /* 0x000e6400000e0000 */
[----:B-1----:R-:W-:Y:S02]  /*2ac0*/  FMNMX.FTZ R10, R13, R10, !PT ;  /* 0x0000000a0d0a7209 */ /* 0x002fe40007810000 */
[----:B------:R-:W-:Y:S02]  /*2ad0*/  FMNMX.FTZ R13, R6, R3, !PT ;  /* 0x00000003060d7209 */ /* 0x000fe40007810000 */
[C---:B------:R-:W-:Y:S01]  /*2ae0*/  FSETP.NEU.FTZ.AND P0, PT, R10.reuse, -INF , PT ;  /* 0xff8000000a00780b */ /* 0x040fe20003f1d000 */
[----:B------:R-:W-:Y:S01]  /*2af0*/  FMUL.FTZ R15, R10, R7 ;  /* 0x000000070a0f7220 */ /* 0x000fe20000410000 */
[----:B------:R-:W-:-:S04]  /*2b00*/  FMNMX.FTZ R13, R8, R13, !PT ;  /* 0x0000000d080d7209 */ /* 0x000fc80007810000 */
[----:B------:R-:W-:Y:S02]  /*2b10*/  FMNMX.FTZ R13, R14, R13, !PT ;  /* 0x0000000d0e0d7209 */ /* 0x000fe40007810000 */
[----:B------:R-:W-:Y:S02]  /*2b20*/  FSEL R37, R15, RZ, P0 ;  /* 0x000000ff0f257208 */ /* 0x000fe40000000000 */
[----:B------:R-:W-:Y:S02]  /*2b30*/  FMNMX.FTZ R13, R20, R13, !PT ;  /* 0x0000000d140d7209 */ /* 0x000fe40007810000 */
[----:B------:R-:W-:Y:S01]  /*2b40*/  ISETP.NE.AND P0, PT, R9, RZ, PT ;  /* 0x000000ff0900720c */ /* 0x000fe20003f05270 */
[--C-:B------:R-:W-:Y:S01]  /*2b50*/  FFMA.FTZ R9, R25, R7, -R37.reuse ;  /* 0x0000000719097223 */ /* 0x100fe20000010825 */
[----:B------:R-:W-:Y:S01]  /*2b60*/  FMNMX.FTZ R15, R24, R13, !PT ;  /* 0x0000000d180f7209 */ /* 0x000fe20007810000 */
[-CC-:B------:R-:W-:Y:S01]  /*2b70*/  FFMA.FTZ R178, R70, R7.reuse, -R37.reuse ;  /* 0x0000000746b27223 */ /* 0x180fe20000010825 */
[----:B------:R-:W-:Y:S01]  /*2b80*/  FSEL R70, R79, -INF , P6 ;  /* 0xff8000004f467808 */ /* 0x000fe20003000000 */
[--C-:B------:R-:W-:Y:S01]  /*2b90*/  FFMA.FTZ R74, R74, R7, -R37.reuse ;  /* 0x000000074a4a7223 */ /* 0x100fe20000010825 */
[----:B------:R-:W-:Y:S01]  /*2ba0*/  FMNMX.FTZ R15, R26, R15, !PT ;  /* 0x0000000f1a0f7209 */ /* 0x000fe20007810000 */
[-CC-:B------:R-:W-:Y:S01]  /*2bb0*/  FFMA.FTZ R182, R90, R7.reuse, -R37.reuse ;  /* 0x000000075ab67223 */ /* 0x180fe20000010825 */
[----:B---3--:R-:W-:Y:S01]  /*2bc0*/  FSEL R90, R87, -INF , P2 ;  /* 0xff800000575a7808 */ /* 0x008fe20001000000 */
[--C-:B------:R-:W-:Y:S01]  /*2bd0*/  FFMA.FTZ R180, R12, R7, -R37.reuse ;  /* 0x000000070cb47223 */ /* 0x100fe20000010825 */
[----:B------:R-:W-:Y:S01]  /*2be0*/  FMNMX.FTZ R15, R28, R15, !PT ;  /* 0x0000000f1c0f7209 */ /* 0x000fe20007810000 */
[----:B------:R-:W-:Y:S01]  /*2bf0*/  MUFU.EX2 R9, R9 ;  /* 0x0000000900097308 */ /* 0x000fe20000000800 */
[-CC-:B------:R-:W-:Y:S01]  /*2c00*/  FFMA.FTZ R11, R92, R7.reuse, -R37.reuse ;  /* 0x000000075c0b7223 */ /* 0x180fe20000010825 */
[--C-:B------:R-:W-:Y:S01]  /*2c10*/  FFMA.FTZ R176, R94, R7, -R37.reuse ;  /* 0x000000075eb07223 */ /* 0x100fe20000010825 */
[----:B------:R-:W-:Y:S01]  /*2c20*/  FMNMX.FTZ R15, R30, R15, !PT ;  /* 0x0000000f1e0f7209 */ /* 0x000fe20007810000 */
[-CC-:B------:R-:W-:Y:S01]  /*2c30*/  FFMA.FTZ R96, R96, R7.reuse, -R37.reuse ;  /* 0x0000000760607223 */ /* 0x180fe20000010825 */
[-CC-:B------:R-:W-:Y:S01]  /*2c40*/  FFMA.FTZ R98, R98, R7.reuse, -R37.reuse ;  /* 0x0000000762627223 */ /* 0x180fe20000010825 */
[--C-:B------:R-:W-:Y:S01]  /*2c50*/  FFMA.FTZ R172, R100, R7, -R37.reuse ;  /* 0x0000000764ac7223 */ /* 0x100fe20000010825 */
[----:B------:R-:W-:Y:S01]  /*2c60*/  FMNMX.FTZ R21, R32, R15, !PT ;  /* 0x0000000f20157209 */ /* 0x000fe20007810000 */
[----:B------:R-:W1:Y:S01]  /*2c70*/  MUFU.EX2 R180, R180 ;  /* 0x000000b400b47308 */ /* 0x000e620000000800 */
[-CC-:B------:R-:W-:Y:S01]  /*2c80*/  FFMA.FTZ R102, R102, R7.reuse, -R37.reuse ;  /* 0x0000000766667223 */ /* 0x180fe20000010825 */
[--C-:B------:R-:W-:Y:S01]  /*2c90*/  FFMA.FTZ R174, R104, R7, -R37.reuse ;  /* 0x0000000768ae7223 */ /* 0x100fe20000010825 */
[----:B------:R-:W-:Y:S01]  /*2ca0*/  FMNMX.FTZ R21, R34, R21, !PT ;  /* 0x0000001522157209 */ /* 0x000fe20007810000 */
[-CC-:B------:R-:W-:Y:S01]  /*2cb0*/  FFMA.FTZ R106, R106, R7.reuse, -R37.reuse ;  /* 0x000000076a6a7223 */ /* 0x180fe20000010825 */
[-CC-:B------:R-:W-:Y:S01]  /*2cc0*/  FFMA.FTZ R168, R108, R7.reuse, -R37.reuse ;  /* 0x000000076ca87223 */ /* 0x180fe20000010825 */
[--C-:B------:R-:W-:Y:S01]  /*2cd0*/  FFMA.FTZ R170, R110, R7, -R37.reuse ;  /* 0x000000076eaa7223 */ /* 0x100fe20000010825 */
[----:B------:R-:W-:Y:S01]  /*2ce0*/  FMNMX.FTZ R21, R36, R21, !PT ;  /* 0x0000001524157209 */ /* 0x000fe20007810000 */
[----:B------:R-:W3:Y:S01]  /*2cf0*/  MUFU.EX2 R182, R182 ;  /* 0x000000b600b67308 */ /* 0x000ee20000000800 */
[-CC-:B------:R-:W-:Y:S01]  /*2d00*/  FFMA.FTZ R112, R112, R7.reuse, -R37.reuse ;  /* 0x0000000770707223 */ /* 0x180fe20000010825 */
[--C-:B------:R-:W-:Y:S01]  /*2d10*/  FFMA.FTZ R152, R114, R7, -R37.reuse ;  /* 0x0000000772987223 */ /* 0x100fe20000010825 */
[----:B------:R-:W-:Y:S01]  /*2d20*/  FMNMX.FTZ R21, R38, R21, !PT ;  /* 0x0000001526157209 */ /* 0x000fe20007810000 */
[-CC-:B------:R-:W-:Y:S01]  /*2d30*/  FFMA.FTZ R116, R116, R7.reuse, -R37.reuse ;  /* 0x0000000774747223 */ /* 0x180fe20000010825 */
[-CC-:B------:R-:W-:Y:S01]  /*2d40*/  FFMA.FTZ R154, R118, R7.reuse, -R37.reuse ;  /* 0x00000007769a7223 */ /* 0x180fe20000010825 */
[--C-:B------:R-:W-:Y:S01]  /*2d50*/  FFMA.FTZ R120, R120, R7, -R37.reuse ;  /* 0x0000000778787223 */ /* 0x100fe20000010825 */
[----:B------:R-:W-:Y:S01]  /*2d60*/  FMNMX.FTZ R25, R40, R21, !PT ;  /* 0x0000001528197209 */ /* 0x000fe20007810000 */
[----:B------:R-:W4:Y:S01]  /*2d70*/  MUFU.EX2 R11, R11 ;  /* 0x0000000b000b7308 */ /* 0x000f220000000800 */
[-CC-:B------:R-:W-:Y:S01]  /*2d80*/  FFMA.FTZ R122, R122, R7.reuse, -R37.reuse ;  /* 0x000000077a7a7223 */ /* 0x180fe20000010825 */
[--C-:B------:R-:W-:Y:S01]  /*2d90*/  FFMA.FTZ R78, R78, R7, -R37.reuse ;  /* 0x000000074e4e7223 */ /* 0x100fe20000010825 */
[----:B------:R-:W-:Y:S01]  /*2da0*/  FMNMX.FTZ R25, R42, R25, !PT ;  /* 0x000000192a197209 */ /* 0x000fe20007810000 */
[-CC-:B------:R-:W-:Y:S01]  /*2db0*/  FFMA.FTZ R68, R68, R7.reuse, -R37.reuse ;  /* 0x0000000744447223 */ /* 0x180fe20000010825 */
[-CC-:B------:R-:W-:Y:S01]  /*2dc0*/  FFMA.FTZ R124, R124, R7.reuse, -R37.reuse ;  /* 0x000000077c7c7223 */ /* 0x180fe20000010825 */
[--C-:B------:R-:W-:Y:S01]  /*2dd0*/  FFMA.FTZ R72, R72, R7, -R37.reuse ;  /* 0x0000000748487223 */ /* 0x100fe20000010825 */
[----:B------:R-:W-:Y:S01]  /*2de0*/  FMNMX.FTZ R25, R44, R25, !PT ;  /* 0x000000192c197209 */ /* 0x000fe20007810000 */
[----:B------:R-:W5:Y:S01]  /*2df0*/  MUFU.EX2 R176, R176 ;  /* 0x000000b000b07308 */ /* 0x000f620000000800 */
[-CC-:B------:R-:W-:Y:S01]  /*2e00*/  FFMA.FTZ R126, R126, R7.reuse, -R37.reuse ;  /* 0x000000077e7e7223 */ /* 0x180fe20000010825 */
[--C-:B------:R-:W-:Y:S01]  /*2e10*/  FFMA.FTZ R76, R76, R7, -R37.reuse ;  /* 0x000000074c4c7223 */ /* 0x100fe20000010825 */
[----:B------:R-:W-:Y:S01]  /*2e20*/  FMNMX.FTZ R25, R46, R25, !PT ;  /* 0x000000192e197209 */ /* 0x000fe20007810000 */
[-CC-:B------:R-:W-:Y:S01]  /*2e30*/  FFMA.FTZ R128, R128, R7.reuse, -R37.reuse ;  /* 0x0000000780807223 */ /* 0x180fe20000010825 */
[-CC-:B------:R-:W-:Y:S01]  /*2e40*/  FFMA.FTZ R80, R80, R7.reuse, -R37.reuse ;  /* 0x0000000750507223 */ /* 0x180fe20000010825 */
[--C-:B------:R-:W-:Y:S01]  /*2e50*/  FFMA.FTZ R130, R130, R7, -R37.reuse ;  /* 0x0000000782827223 */ /* 0x100fe20000010825 */
[----:B------:R-:W-:Y:S01]  /*2e60*/  FMNMX.FTZ R27, R48, R25, !PT ;  /* 0x00000019301b7209 */ /* 0x000fe20007810000 */
[----:B------:R2:W5:Y:S01]  /*2e70*/  MUFU.EX2 R13, R96 ;  /* 0x00000060000d7308 */ /* 0x0005620000000800 */
[-CC-:B------:R-:W-:Y:S01]  /*2e80*/  FFMA.FTZ R84, R84, R7.reuse, -R37.reuse ;  /* 0x0000000754547223 */ /* 0x180fe20000010825 */
[----:B------:R-:W-:Y:S01]  /*2e90*/  FFMA.FTZ R37, R132, R7, -R37 ;  /* 0x0000000784257223 */ /* 0x000fe20000010825 */
[----:B------:R-:W-:Y:S01]  /*2ea0*/  FMNMX.FTZ R27, R50, R27, !PT ;  /* 0x0000001b321b7209 */ /* 0x000fe20007810000 */
[--C-:B------:R-:W-:Y:S01]  /*2eb0*/  IMAD.MOV.U32 R132, RZ, RZ, R151.reuse ;  /* 0x000000ffff847224 */ /* 0x100fe200078e0097 */
[----:B------:R-:W-:Y:S01]  /*2ec0*/  MOV R110, R151 ;  /* 0x00000097006e7202 */ /* 0x000fe20000000f00 */
[--C-:B------:R-:W-:Y:S01]  /*2ed0*/  IMAD.MOV.U32 R118, RZ, RZ, R151.reuse ;  /* 0x000000ffff767224 */ /* 0x100fe200078e0097 */
[----:B------:R-:W-:Y:S01]  /*2ee0*/  FMNMX.FTZ R27, R52, R27, !PT ;  /* 0x0000001b341b7209 */ /* 0x000fe20007810000 */
[----:B------:R-:W5:Y:S01]  /*2ef0*/  MUFU.EX2 R178, R178 ;  /* 0x000000b200b27308 */ /* 0x000f620000000800 */
[--C-:B------:R-:W-:Y:S01]  /*2f00*/  IMAD.MOV.U32 R114, RZ, RZ, R151.reuse ;  /* 0x000000ffff727224 */ /* 0x100fe200078e0097 */
[----:B------:R-:W-:Y:S01]  /*2f10*/  MOV R104, R151 ;  /* 0x0000009700687202 */ /* 0x000fe20000000f00 */
[--C-:B------:R-:W-:Y:S01]  /*2f20*/  IMAD.MOV.U32 R108, RZ, RZ, R151.reuse ;  /* 0x000000ffff6c7224 */ /* 0x100fe200078e0097 */
[----:B------:R-:W-:Y:S01]  /*2f30*/  FMNMX.FTZ R27, R54, R27, !PT ;  /* 0x0000001b361b7209 */ /* 0x000fe20007810000 */
[--C-:B------:R-:W-:Y:S01]  /*2f40*/  IMAD.MOV.U32 R100, RZ, RZ, R151.reuse ;  /* 0x000000ffff647224 */ /* 0x100fe200078e0097 */
[----:B------:R-:W-:Y:S01]  /*2f50*/  MOV R92, R151 ;  /* 0x00000097005c7202 */ /* 0x000fe20000000f00 */
[--C-:B--2---:R-:W-:Y:S01]  /*2f60*/  IMAD.MOV.U32 R96, RZ, RZ, R151.reuse ;  /* 0x000000ffff607224 */ /* 0x104fe200078e0097 */
[----:B------:R-:W-:Y:S01]  /*2f70*/  FMNMX.FTZ R29, R56, R27, !PT ;  /* 0x0000001b381d7209 */ /* 0x000fe20007810000 */
[----:B------:R2:W-:Y:S01]  /*2f80*/  MUFU.EX2 R15, R98 ;  /* 0x00000062000f7308 */ /* 0x0005e20000000800 */
[----:B------:R-:W-:-:S02]  /*2f90*/  IMAD.MOV.U32 R94, RZ, RZ, R151 ;  /* 0x000000ffff5e7224 */ /* 0x000fc400078e0097 */
[----:B------:R-:W-:-:S04]  /*2fa0*/  FMNMX.FTZ R29, R58, R29, !PT ;  /* 0x0000001d3a1d7209 */ /* 0x000fc80007810000 */
[----:B------:R-:W-:Y:S01]  /*2fb0*/  FMNMX.FTZ R29, R60, R29, !PT ;  /* 0x0000001d3c1d7209 */ /* 0x000fe20007810000 */
[----:B------:R1:W-:Y:S01]  /*2fc0*/  MUFU.EX2 R27, R74 ;  /* 0x0000004a001b7308 */ /* 0x0003e20000000800 */
[----:B--2---:R-:W-:Y:S02]  /*2fd0*/  MOV R98, R151 ;  /* 0x0000009700627202 */ /* 0x004fe40000000f00 */
[----:B------:R-:W-:-:S04]  /*2fe0*/  FMNMX.FTZ R29, R62, R29, !PT ;  /* 0x0000001d3e1d7209 */ /* 0x000fc80007810000 */
[----:B------:R-:W-:Y:S01]  /*2ff0*/  FMNMX.FTZ R31, R64, R29, !PT ;  /* 0x0000001d401f7209 */ /* 0x000fe20007810000 */
[----:B------:R-:W-:Y:S01]  /*3000*/  MUFU.EX2 R172, R172 ;  /* 0x000000ac00ac7308 */ /* 0x000fe20000000800 */
[----:B-1----:R-:W-:Y:S02]  /*3010*/  FSEL R74, R83, -INF , P4 ;  /* 0xff800000534a7808 */ /* 0x002fe40002000000 */
[----:B------:R-:W-:-:S04]  /*3020*/  FMNMX.FTZ R31, R66, R31, !PT ;  /* 0x0000001f421f7209 */ /* 0x000fc80007810000 */
[----:B------:R-:W-:Y:S01]  /*3030*/  FMNMX.FTZ R31, R70, R31, !PT ;  /* 0x0000001f461f7209 */ /* 0x000fe20007810000 */
[----:B------:R1:W-:Y:S03]  /*3040*/  MUFU.EX2 R21, R102 ;  /* 0x0000006600157308 */ /* 0x0003e60000000800 */
[----:B------:R-:W-:-:S04]  /*3050*/  FMNMX.FTZ R31, R82, R31, !PT ;  /* 0x0000001f521f7209 */ /* 0x000fc80007810000 */
[----:B------:R-:W-:Y:S01]  /*3060*/  FMNMX.FTZ R33, R74, R31, !PT ;  /* 0x0000001f4a217209 */ /* 0x000fe20007810000 */
[----:B------:R-:W-:Y:S01]  /*3070*/  MUFU.EX2 R174, R174 ;  /* 0x000000ae00ae7308 */ /* 0x000fe20000000800 */
[----:B-1----:R-:W-:Y:S02]  /*3080*/  IMAD.MOV.U32 R102, RZ, RZ, R151 ;  /* 0x000000ffff667224 */ /* 0x002fe400078e0097 */
[----:B------:R-:W-:-:S04]  /*3090*/  FMNMX.FTZ R33, R86, R33, !PT ;  /* 0x0000002156217209 */ /* 0x000fc80007810000 */
[----:B------:R-:W-:Y:S01]  /*30a0*/  FMNMX.FTZ R33, R90, R33, !PT ;  /* 0x000000215a217209 */ /* 0x000fe20007810000 */
[----:B------:R1:W-:Y:S04]  /*30b0*/  MUFU.EX2 R25, R106 ;  /* 0x0000006a00197308 */ /* 0x0003e80000000800 */
[----:B------:R-:W2:Y:S04]  /*30c0*/  SHFL.BFLY PT, R12, R33, 0x2, 0x1f ;  /* 0x0c401f00210c7f89 */ /* 0x000ea800000e0000 */
[----:B------:R-:W-:Y:S01]  /*30d0*/  MUFU.EX2 R168, R168 ;  /* 0x000000a800a87308 */ /* 0x000fe20000000800 */
[----:B-1----:R-:W-:-:S07]  /*30e0*/  IMAD.MOV.U32 R106, RZ, RZ, R151 ;  /* 0x000000ffff6a7224 */ /* 0x002fce00078e0097 */
[----:B------:R-:W-:Y:S08]  /*30f0*/  MUFU.EX2 R170, R170 ;  /* 0x000000aa00aa7308 */ /* 0x000ff00000000800 */
[----:B------:R1:W-:Y:S01]  /*3100*/  MUFU.EX2 R29, R112 ;  /* 0x00000070001d7308 */ /* 0x0003e20000000800 */
[----:B--2---:R-:W-:-:S07]  /*3110*/  FMNMX.FTZ R35, R33, R12, !PT ;  /* 0x0000000c21237209 */ /* 0x004fce0007810000 */
[----:B------:R-:W-:Y:S01]  /*3120*/  MUFU.EX2 R152, R152 ;  /* 0x0000009800987308 */ /* 0x000fe20000000800 */
[----:B------:R-:W2:Y:S01]  /*3130*/  SHFL.BFLY PT, R12, R35, 0x1, 0x1f ;  /* 0x0c201f00230c7f89 */ /* 0x000ea200000e0000 */
[----:B-1----:R-:W-:-:S06]  /*3140*/  IMAD.MOV.U32 R112, RZ, RZ, R151 ;  /* 0x000000ffff707224 */ /* 0x002fcc00078e0097 */
[----:B------:R1:W-:Y:S08]  /*3150*/  MUFU.EX2 R31, R116 ;  /* 0x00000074001f7308 */ /* 0x0003f00000000800 */
[----:B------:R-:W-:Y:S01]  /*3160*/  MUFU.EX2 R154, R154 ;  /* 0x0000009a009a7308 */ /* 0x000fe20000000800 */
[----:B-1----:R-:W-:-:S07]  /*3170*/  MOV R116, R151 ;  /* 0x0000009700747202 */ /* 0x002fce0000000f00 */
[----:B------:R1:W-:Y:S01]  /*3180*/  MUFU.EX2 R39, R120 ;  /* 0x0000007800277308 */ /* 0x0003e20000000800 */
[----:B--2---:R-:W-:-:S04]  /*3190*/  FMNMX.FTZ R12, R35, R12, !PT ;  /* 0x0000000c230c7209 */ /* 0x004fc80007810000 */
[C---:B------:R-:W-:Y:S01]  /*31a0*/  FSETP.NEU.FTZ.AND P2, PT, R12.reuse, -INF , PT ;  /* 0xff8000000c00780b */ /* 0x040fe20003f5d000 */
[-C--:B------:R-:W-:Y:S02]  /*31b0*/  FMUL.FTZ R47, R12, R7.reuse ;  /* 0x000000070c2f7220 */ /* 0x080fe40000410000 */
[----:B------:R-:W-:Y:S01]  /*31c0*/  MUFU.EX2 R122, R122 ;  /* 0x0000007a007a7308 */ /* 0x000fe20000000800 */
[--C-:B-1----:R-:W-:Y:S02]  /*31d0*/  IMAD.MOV.U32 R120, RZ, RZ, R151.reuse ;  /* 0x000000ffff787224 */ /* 0x102fe400078e0097 */
[----:B------:R-:W-:Y:S02]  /*31e0*/  FSEL R47, R47, RZ, P2 ;  /* 0x000000ff2f2f7208 */ /* 0x000fe40001000000 */
[----:B------:R-:W-:Y:S01]  /*31f0*/  ISETP.GE.AND P2, PT, R88, 0x81, PT ;  /* 0x000000815800780c */ /* 0x000fe20003f46270 */
[----:B------:R-:W-:Y:S02]  /*3200*/  IMAD.MOV.U32 R88, RZ, RZ, R151 ;  /* 0x000000ffff587224 */ /* 0x000fe400078e0097 */
[-CC-:B------:R-:W-:Y:S01]  /*3210*/  FFMA.FTZ R3, R3, R7.reuse, -R47.reuse ;  /* 0x0000000703037223 */ /* 0x180fe2000001082f */
[-CC-:B------:R-:W-:Y:S01]  /*3220*/  FFMA.FTZ R6, R6, R7.reuse, -R47.reuse ;  /* 0x0000000706067223 */ /* 0x180fe2000001082f */
[-CC-:B------:R-:W-:Y:S01]  /*3230*/  FFMA.FTZ R14, R14, R7.reuse, -R47.reuse ;  /* 0x000000070e0e7223 */ /* 0x180fe2000001082f */
[-CC-:B------:R-:W-:Y:S01]  /*3240*/  FFMA.FTZ R8, R8, R7.reuse, -R47.reuse ;  /* 0x0000000708087223 */ /* 0x180fe2000001082f */
[----:B------:R1:W-:Y:S01]  /*3250*/  MUFU.EX2 R181, R3 ;  /* 0x0000000300b57308 */ /* 0x0003e20000000800 */
[-CC-:B------:R-:W-:Y:S01]  /*3260*/  FFMA.FTZ R20, R20, R7.reuse, -R47.reuse ;  /* 0x0000000714147223 */ /* 0x180fe2000001082f */
[-CC-:B------:R-:W-:Y:S01]  /*3270*/  FFMA.FTZ R24, R24, R7.reuse, -R47.reuse ;  /* 0x0000000718187223 */ /* 0x180fe2000001082f */
[-CC-:B------:R-:W-:Y:S01]  /*3280*/  FFMA.FTZ R26, R26, R7.reuse, -R47.reuse ;  /* 0x000000071a1a7223 */ /* 0x180fe2000001082f */
[-CC-:B------:R-:W-:Y:S01]  /*3290*/  FFMA.FTZ R28, R28, R7.reuse, -R47.reuse ;  /* 0x000000071c1c7223 */ /* 0x180fe2000001082f */
[-CC-:B------:R-:W-:Y:S01]  /*32a0*/  FFMA.FTZ R30, R30, R7.reuse, -R47.reuse ;  /* 0x000000071e1e7223 */ /* 0x180fe2000001082f */
[-CC-:B------:R-:W-:Y:S01]  /*32b0*/  FFMA.FTZ R32, R32, R7.reuse, -R47.reuse ;  /* 0x0000000720207223 */ /* 0x180fe2000001082f */
[-C--:B------:R-:W-:Y:S01]  /*32c0*/  FFMA.FTZ R34, R34, R7.reuse, -R47 ;  /* 0x0000000722227223 */ /* 0x080fe2000001082f */
[----:B------:R3:W-:Y:S01]  /*32d0*/  MUFU.EX2 R183, R14 ;  /* 0x0000000e00b77308 */ /* 0x0007e20000000800 */
[----:B-1----:R-:W-:Y:S01]  /*32e0*/  FADD.FTZ R3, R180, R9 ;  /* 0x00000009b4037221 */ /* 0x002fe20000010000 */
[-CC-:B------:R-:W-:Y:S01]  /*32f0*/  FFMA.FTZ R36, R36, R7.reuse, -R47.reuse ;  /* 0x0000000724247223 */ /* 0x180fe2000001082f */
[-CC-:B------:R-:W-:Y:S01]  /*3300*/  FFMA.FTZ R38, R38, R7.reuse, -R47.reuse ;  /* 0x0000000726267223 */ /* 0x180fe2000001082f */
[-CC-:B------:R-:W-:Y:S01]  /*3310*/  FFMA.FTZ R40, R40, R7.reuse, -R47.reuse ;  /* 0x0000000728287223 */ /* 0x180fe2000001082f */
[-CC-:B------:R-:W-:Y:S01]  /*3320*/  FFMA.FTZ R42, R42, R7.reuse, -R47.reuse ;  /* 0x000000072a2a7223 */ /* 0x180fe2000001082f */
[-CC-:B------:R-:W-:Y:S01]  /*3330*/  FFMA.FTZ R44, R44, R7.reuse, -R47.reuse ;  /* 0x000000072c2c7223 */ /* 0x180fe2000001082f */
[-C--:B------:R-:W-:Y:S01]  /*3340*/  FFMA.FTZ R46, R46, R7.reuse, -R47 ;  /* 0x000000072e2e7223 */ /* 0x080fe2000001082f */
[----:B------:R-:W1:Y:S01]  /*3350*/  MUFU.EX2 R6, R6 ;  /* 0x0000000600067308 */ /* 0x000e620000000800 */
[----:B---3--:R-:W-:Y:S01]  /*3360*/  FADD.FTZ R14, R182, R3 ;  /* 0x00000003b60e7221 */ /* 0x008fe20000010000 */
[-CC-:B------:R-:W-:Y:S01]  /*3370*/  FFMA.FTZ R48, R48, R7.reuse, -R47.reuse ;  /* 0x0000000730307223 */ /* 0x180fe2000001082f */
[-CC-:B------:R-:W-:Y:S01]  /*3380*/  FFMA.FTZ R50, R50, R7.reuse, -R47.reuse ;  /* 0x0000000732327223 */ /* 0x180fe2000001082f */
[-CC-:B------:R-:W-:Y:S01]  /*3390*/  FFMA.FTZ R52, R52, R7.reuse, -R47.reuse ;  /* 0x0000000734347223 */ /* 0x180fe2000001082f */
[----:B----4-:R-:W-:Y:S01]  /*33a0*/  FADD.FTZ R3, R11, R14 ;  /* 0x0000000e0b037221 */ /* 0x010fe20000010000 */
[-CC-:B------:R-:W-:Y:S01]  /*33b0*/  FFMA.FTZ R54, R54, R7.reuse, -R47.reuse ;  /* 0x0000000736367223 */ /* 0x180fe2000001082f */
[-C--:B------:R-:W-:Y:S01]  /*33c0*/  FFMA.FTZ R56, R56, R7.reuse, -R47 ;  /* 0x0000000738387223 */ /* 0x080fe2000001082f */
[----:B------:R-:W2:Y:S01]  /*33d0*/  MUFU.EX2 R8, R8 ;  /* 0x0000000800087308 */ /* 0x000ea20000000800 */
[----:B-----5:R-:W-:Y:S01]  /*33e0*/  FADD.FTZ R14, R176, R3 ;  /* 0x00000003b00e7221 */ /* 0x020fe20000010000 */
[-CC-:B------:R-:W-:Y:S01]  /*33f0*/  FFMA.FTZ R58, R58, R7.reuse, -R47.reuse ;  /* 0x000000073a3a7223 */ /* 0x180fe2000001082f */
[----:B------:R-:W-:Y:S01]  /*3400*/  F2FP.F16.F32.PACK_AB R180, R9, R180 ;  /* 0x000000b409b4723e */ /* 0x000fe200000000ff */
[-CC-:B------:R-:W-:Y:S01]  /*3410*/  FFMA.FTZ R60, R60, R7.reuse, -R47.reuse ;  /* 0x000000073c3c7223 */ /* 0x180fe2000001082f */
[----:B------:R-:W-:Y:S01]  /*3420*/  FADD.FTZ R3, R13, R14 ;  /* 0x0000000e0d037221 */ /* 0x000fe20000010000 */
[-CC-:B------:R-:W-:Y:S01]  /*3430*/  FFMA.FTZ R62, R62, R7.reuse, -R47.reuse ;  /* 0x000000073e3e7223 */ /* 0x180fe2000001082f */
[-C--:B------:R-:W-:Y:S01]  /*3440*/  FFMA.FTZ R64, R64, R7.reuse, -R47 ;  /* 0x0000000740407223 */ /* 0x080fe2000001082f */
[----:B------:R-:W3:Y:S01]  /*3450*/  MUFU.EX2 R20, R20 ;  /* 0x0000001400147308 */ /* 0x000ee20000000800 */
[----:B------:R-:W-:Y:S01]  /*3460*/  FADD.FTZ R14, R178, R3 ;  /* 0x00000003b20e7221 */ /* 0x000fe20000010000 */
[----:B-1----:R-:W-:Y:S01]  /*3470*/  FADD.FTZ R3, R6, R181 ;  /* 0x000000b506037221 */ /* 0x002fe20000010000 */
[-CC-:B------:R-:W-:Y:S01]  /*3480*/  FFMA.FTZ R66, R66, R7.reuse, -R47.reuse ;  /* 0x0000000742427223 */ /* 0x180fe2000001082f */
[-CC-:B------:R-:W-:Y:S01]  /*3490*/  FFMA.FTZ R70, R70, R7.reuse, -R47.reuse ;  /* 0x0000000746467223 */ /* 0x180fe2000001082f */
[----:B------:R-:W-:Y:S01]  /*34a0*/  FADD.FTZ R49, R15, R14 ;  /* 0x0000000e0f317221 */ /* 0x000fe20000010000 */
[-CC-:B------:R-:W-:Y:S01]  /*34b0*/  FFMA.FTZ R82, R82, R7.reuse, -R47.reuse ;  /* 0x0000000752527223 */ /* 0x180fe2000001082f */
[-C--:B------:R-:W-:Y:S01]  /*34c0*/  FFMA.FTZ R74, R74, R7.reuse, -R47 ;  /* 0x000000074a4a7223 */ /* 0x080fe2000001082f */
[----:B------:R1:W4:Y:S01]  /*34d0*/  MUFU.EX2 R177, R24 ;  /* 0x0000001800b17308 */ /* 0x0003220000000800 */
[----:B--2---:R-:W-:Y:S01]  /*34e0*/  FADD.FTZ R14, R8, R3 ;  /* 0x00000003080e7221 */ /* 0x004fe20000010000 */
[-CC-:B------:R-:W-:Y:S01]  /*34f0*/  FFMA.FTZ R86, R86, R7.reuse, -R47.reuse ;  /* 0x0000000756567223 */ /* 0x180fe2000001082f */
[----:B------:R-:W-:Y:S01]  /*3500*/  FFMA.FTZ R47, R90, R7, -R47 ;  /* 0x000000075a2f7223 */ /* 0x000fe2000001082f */
[----:B------:R-:W-:Y:S01]  /*3510*/  F2FP.F16.F32.PACK_AB R181, R181, R6 ;  /* 0x00000006b5b5723e */ /* 0x000fe200000000ff */
[C---:B------:R-:W-:Y:S01]  /*3520*/  FADD.FTZ R3, R183.reuse, R14 ;  /* 0x0000000eb7037221 */ /* 0x040fe20000010000 */
[----:B------:R-:W-:Y:S01]  /*3530*/  F2FP.F16.F32.PACK_AB R183, R183, R8 ;  /* 0x00000008b7b7723e */ /* 0x000fe200000000ff */
[----:B------:R-:W-:Y:S01]  /*3540*/  IMAD.MOV.U32 R8, RZ, RZ, 0x3f800000 ;  /* 0x3f800000ff087424 */ /* 0x000fe200078e00ff */
[----:B------:R-:W2:Y:S01]  /*3550*/  MUFU.EX2 R26, R26 ;  /* 0x0000001a001a7308 */ /* 0x000ea20000000800 */
[----:B-1----:R-:W-:Y:S01]  /*3560*/  FADD.FTZ R24, R172, R49 ;  /* 0x00000031ac187221 */ /* 0x002fe20000010000 */
[----:B---3--:R-:W-:Y:S01]  /*3570*/  FADD.FTZ R14, R20, R3 ;  /* 0x00000003140e7221 */ /* 0x008fe20000010000 */
[----:B------:R-:W-:Y:S01]  /*3580*/  F2FP.F16.F32.PACK_AB R182, R11, R182 ;  /* 0x000000b60bb6723e */ /* 0x000fe200000000ff */
[----:B------:R-:W-:-:S02]  /*3590*/  IMAD.MOV.U32 R90, RZ, RZ, R151 ;  /* 0x000000ffff5a7224 */ /* 0x000fc400078e0097 */
[----:B------:R-:W-:Y:S01]  /*35a0*/  FADD.FTZ R49, R21, R24 ;  /* 0x0000001815317221 */ /* 0x000fe20000010000 */
[----:B------:R-:W-:Y:S01]  /*35b0*/  F2FP.F16.F32.PACK_AB R176, R13, R176 ;  /* 0x000000b00db0723e */ /* 0x000fe200000000ff */
[----:B------:R-:W1:Y:S02]  /*35c0*/  MUFU.EX2 R179, R28 ;  /* 0x0000001c00b37308 */ /* 0x000e640000000800 */
[----:B------:R-:W-:Y:S01]  /*35d0*/  FADD.FTZ R24, R174, R49 ;  /* 0x00000031ae187221 */ /* 0x000fe20000010000 */
[----:B----4-:R-:W-:Y:S01]  /*35e0*/  FADD.FTZ R3, R177, R14 ;  /* 0x0000000eb1037221 */ /* 0x010fe20000010000 */
[----:B------:R-:W-:Y:S02]  /*35f0*/  F2FP.F16.F32.PACK_AB R178, R15, R178 ;  /* 0x000000b20fb2723e */ /* 0x000fe400000000ff */
[----:B------:R-:W-:Y:S01]  /*3600*/  FADD.FTZ R49, R25, R24 ;  /* 0x0000001819317221 */ /* 0x000fe20000010000 */
[----:B------:R-:W-:Y:S01]  /*3610*/  F2FP.F16.F32.PACK_AB R172, R21, R172 ;  /* 0x000000ac15ac723e */ /* 0x000fe200000000ff */
[----:B------:R-:W3:Y:S01]  /*3620*/  MUFU.EX2 R30, R30 ;  /* 0x0000001e001e7308 */ /* 0x000ee20000000800 */
[----:B--2---:R-:W-:Y:S01]  /*3630*/  FADD.FTZ R14, R26, R3 ;  /* 0x000000031a0e7221 */ /* 0x004fe20000010000 */
[----:B------:R-:W-:Y:S01]  /*3640*/  FADD.FTZ R24, R168, R49 ;  /* 0x00000031a8187221 */ /* 0x000fe20000010000 */
[----:B------:R-:W-:-:S02]  /*3650*/  F2FP.F16.F32.PACK_AB R174, R25, R174 ;  /* 0x000000ae19ae723e */ /* 0x000fc400000000ff */
[C---:B------:R-:W-:Y:S01]  /*3660*/  F2FP.F16.F32.PACK_AB R168, R27.reuse, R168 ;  /* 0x000000a81ba8723e */ /* 0x040fe200000000ff */
[----:B------:R-:W-:Y:S01]  /*3670*/  FADD.FTZ R49, R27, R24 ;  /* 0x000000181b317221 */ /* 0x000fe20000010000 */
[----:B------:R-:W-:Y:S01]  /*3680*/  F2FP.F16.F32.PACK_AB R177, R177, R20 ;  /* 0x00000014b1b1723e */ /* 0x000fe200000000ff */
[----:B------:R-:W2:Y:S01]  /*3690*/  MUFU.EX2 R173, R32 ;  /* 0x0000002000ad7308 */ /* 0x000ea20000000800 */
[----:B-1----:R-:W-:Y:S01]  /*36a0*/  FADD.FTZ R3, R179, R14 ;  /* 0x0000000eb3037221 */ /* 0x002fe20000010000 */
[----:B------:R-:W-:Y:S01]  /*36b0*/  FADD.FTZ R24, R170, R49 ;  /* 0x00000031aa187221 */ /* 0x000fe20000010000 */
[----:B------:R-:W-:Y:S02]  /*36c0*/  F2FP.F16.F32.PACK_AB R170, R29, R170 ;  /* 0x000000aa1daa723e */ /* 0x000fe400000000ff */
[----:B------:R-:W-:Y:S01]  /*36d0*/  F2FP.F16.F32.PACK_AB R179, R179, R26 ;  /* 0x0000001ab3b3723e */ /* 0x000fe200000000ff */
[----:B------:R-:W-:Y:S01]  /*36e0*/  FADD.FTZ R49, R29, R24 ;  /* 0x000000181d317221 */ /* 0x000fe20000010000 */
[----:B------:R-:W-:Y:S01]  /*36f0*/  MOV R6, 0x3f800000 ;  /* 0x3f80000000067802 */ /* 0x000fe20000000f00 */
[----:B------:R-:W1:Y:S01]  /*3700*/  MUFU.EX2 R34, R34 ;  /* 0x0000002200227308 */ /* 0x000e620000000800 */
[----:B---3--:R-:W-:-:S07]  /*3710*/  FADD.FTZ R14, R30, R3 ;  /* 0x000000031e0e7221 */ /* 0x008fce0000010000 */
[----:B------:R-:W3:Y:S01]  /*3720*/  MUFU.EX2 R175, R36 ;  /* 0x0000002400af7308 */ /* 0x000ee20000000800 */
[----:B--2---:R-:W-:Y:S01]  /*3730*/  FADD.FTZ R3, R173, R14 ;  /* 0x0000000ead037221 */ /* 0x004fe20000010000 */
[----:B------:R-:W-:Y:S01]  /*3740*/  FADD.FTZ R14, R152, R49 ;  /* 0x00000031980e7221 */ /* 0x000fe20000010000 */
[----:B------:R-:W-:Y:S02]  /*3750*/  F2FP.F16.F32.PACK_AB R152, R31, R152 ;  /* 0x000000981f98723e */ /* 0x000fe400000000ff */
[----:B------:R-:W-:Y:S01]  /*3760*/  F2FP.F16.F32.PACK_AB R173, R173, R30 ;  /* 0x0000001eadad723e */ /* 0x000fe200000000ff */
[----:B------:R-:W-:Y:S02]  /*3770*/  FADD.FTZ R49, R31, R14 ;  /* 0x0000000e1f317221 */ /* 0x000fe40000010000 */
[----:B------:R-:W2:Y:S01]  /*3780*/  MUFU.EX2 R38, R38 ;  /* 0x0000002600267308 */ /* 0x000ea20000000800 */
[----:B-1----:R-:W-:Y:S01]  /*3790*/  FADD.FTZ R0, R34, R3 ;  /* 0x0000000322007221 */ /* 0x002fe20000010000 */
[----:B------:R-:W-:Y:S01]  /*37a0*/  FADD.FTZ R14, R154, R49 ;  /* 0x000000319a0e7221 */ /* 0x000fe20000010000 */
[----:B------:R-:W-:-:S03]  /*37b0*/  F2FP.F16.F32.PACK_AB R154, R39, R154 ;  /* 0x0000009a279a723e */ /* 0x000fc600000000ff */
[----:B------:R-:W-:Y:S02]  /*37c0*/  FADD.FTZ R49, R39, R14 ;  /* 0x0000000e27317221 */ /* 0x000fe40000010000 */
[----:B------:R-:W1:Y:S01]  /*37d0*/  MUFU.EX2 R169, R40 ;  /* 0x0000002800a97308 */ /* 0x000e620000000800 */
[C---:B---3--:R-:W-:Y:S01]  /*37e0*/  FADD.FTZ R3, R175.reuse, R0 ;  /* 0x00000000af037221 */ /* 0x048fe20000010000 */
[----:B------:R-:W-:Y:S01]  /*37f0*/  FADD.FTZ R14, R122, R49 ;  /* 0x000000317a0e7221 */ /* 0x000fe20000010000 */
[----:B------:R-:W-:-:S05]  /*3800*/  F2FP.F16.F32.PACK_AB R175, R175, R34 ;  /* 0x00000022afaf723e */ /* 0x000fca00000000ff */
[----:B------:R-:W3:Y:S01]  /*3810*/  MUFU.EX2 R42, R42 ;  /* 0x0000002a002a7308 */ /* 0x000ee20000000800 */
[----:B--2---:R-:W-:-:S07]  /*3820*/  FADD.FTZ R0, R38, R3 ;  /* 0x0000000326007221 */ /* 0x004fce0000010000 */
[----:B------:R-:W2:Y:S01]  /*3830*/  MUFU.EX2 R171, R44 ;  /* 0x0000002c00ab7308 */ /* 0x000ea20000000800 */
[C---:B-1----:R-:W-:Y:S01]  /*3840*/  FADD.FTZ R3, R169.reuse, R0 ;  /* 0x00000000a9037221 */ /* 0x042fe20000010000 */
[----:B------:R-:W-:-:S06]  /*3850*/  F2FP.F16.F32.PACK_AB R169, R169, R38 ;  /* 0x00000026a9a9723e */ /* 0x000fcc00000000ff */
[----:B------:R-:W1:Y:S01]  /*3860*/  MUFU.EX2 R41, R78 ;  /* 0x0000004e00297308 */ /* 0x000e620000000800 */
[----:B---3--:R-:W-:-:S07]  /*3870*/  FADD.FTZ R0, R42, R3 ;  /* 0x000000032a007221 */ /* 0x008fce0000010000 */
[----:B------:R-:W3:Y:S01]  /*3880*/  MUFU.EX2 R46, R46 ;  /* 0x0000002e002e7308 */ /* 0x000ee20000000800 */
[C---:B--2---:R-:W-:Y:S01]  /*3890*/  FADD.FTZ R3, R171.reuse, R0 ;  /* 0x00000000ab037221 */ /* 0x044fe20000010000 */
[----:B------:R-:W-:-:S06]  /*38a0*/  F2FP.F16.F32.PACK_AB R171, R171, R42 ;  /* 0x0000002aabab723e */ /* 0x000fcc00000000ff */
[----:B------:R-:W2:Y:S01]  /*38b0*/  MUFU.EX2 R68, R68 ;  /* 0x0000004400447308 */ /* 0x000ea20000000800 */
[C---:B-1----:R-:W-:Y:S01]  /*38c0*/  FADD.FTZ R49, R41.reuse, R14 ;  /* 0x0000000e29317221 */ /* 0x042fe20000010000 */
[----:B------:R-:W-:Y:S02]  /*38d0*/  F2FP.F16.F32.PACK_AB R156, R41, R122 ;  /* 0x0000007a299c723e */ /* 0x000fe400000000ff */
[----:B------:R-:W-:-:S04]  /*38e0*/  MOV R122, R151 ;  /* 0x00000097007a7202 */ /* 0x000fc80000000f00 */
[----:B------:R-:W1:Y:S01]  /*38f0*/  MUFU.EX2 R153, R48 ;  /* 0x0000003000997308 */ /* 0x000e620000000800 */
[----:B---3--:R-:W-:-:S07]  /*3900*/  FADD.FTZ R0, R46, R3 ;  /* 0x000000032e007221 */ /* 0x008fce0000010000 */
[----:B------:R3:W4:Y:S01]  /*3910*/  MUFU.EX2 R43, R124 ;  /* 0x0000007c002b7308 */ /* 0x0007220000000800 */
[----:B--2---:R-:W-:-:S07]  /*3920*/  FADD.FTZ R14, R68, R49 ;  /* 0x00000031440e7221 */ /* 0x004fce0000010000 */
[----:B------:R-:W2:Y:S01]  /*3930*/  MUFU.EX2 R50, R50 ;  /* 0x0000003200327308 */ /* 0x000ea20000000800 */
[C---:B-1----:R-:W-:Y:S01]  /*3940*/  FADD.FTZ R3, R153.reuse, R0 ;  /* 0x0000000099037221 */ /* 0x042fe20000010000 */
[----:B------:R-:W-:Y:S01]  /*3950*/  F2FP.F16.F32.PACK_AB R153, R153, R46 ;  /* 0x0000002e9999723e */ /* 0x000fe200000000ff */
[----:B---3--:R-:W-:-:S05]  /*3960*/  IMAD.MOV.U32 R124, RZ, RZ, R151 ;  /* 0x000000ffff7c7224 */ /* 0x008fca00078e0097 */
[----:B------:R-:W1:Y:S01]  /*3970*/  MUFU.EX2 R72, R72 ;  /* 0x0000004800487308 */ /* 0x000e620000000800 */
[C---:B----4-:R-:W-:Y:S01]  /*3980*/  FADD.FTZ R9, R43.reuse, R14 ;  /* 0x0000000e2b097221 */ /* 0x050fe20000010000 */
[----:B------:R-:W-:-:S06]  /*3990*/  F2FP.F16.F32.PACK_AB R158, R43, R68 ;  /* 0x000000442b9e723e */ /* 0x000fcc00000000ff */
[----:B------:R-:W3:Y:S01]  /*39a0*/  MUFU.EX2 R155, R52 ;  /* 0x00000034009b7308 */ /* 0x000ee20000000800 */
[----:B--2---:R-:W-:-:S07]  /*39b0*/  FADD.FTZ R0, R50, R3 ;  /* 0x0000000332007221 */ /* 0x004fce0000010000 */
[----:B------:R2:W4:Y:S01]  /*39c0*/  MUFU.EX2 R33, R126 ;  /* 0x0000007e00217308 */ /* 0x0005220000000800 */
[----:B-1----:R-:W-:-:S07]  /*39d0*/  FADD.FTZ R14, R72, R9 ;  /* 0x00000009480e7221 */ /* 0x002fce0000010000 */
[----:B------:R-:W1:Y:S01]  /*39e0*/  MUFU.EX2 R54, R54 ;  /* 0x0000003600367308 */ /* 0x000e620000000800 */
[C---:B---3--:R-:W-:Y:S01]  /*39f0*/  FADD.FTZ R3, R155.reuse, R0 ;  /* 0x000000009b037221 */ /* 0x048fe20000010000 */
[----:B------:R-:W-:Y:S01]  /*3a00*/  F2FP.F16.F32.PACK_AB R155, R155, R50 ;  /* 0x000000329b9b723e */ /* 0x000fe200000000ff */
[----:B--2---:R-:W-:-:S05]  /*3a10*/  IMAD.MOV.U32 R126, RZ, RZ, R151 ;  /* 0x000000ffff7e7224 */ /* 0x004fca00078e0097 */
[----:B------:R-:W2:Y:S01]  /*3a20*/  MUFU.EX2 R76, R76 ;  /* 0x0000004c004c7308 */ /* 0x000ea20000000800 */
[C---:B----4-:R-:W-:Y:S01]  /*3a30*/  FADD.FTZ R9, R33.reuse, R14 ;  /* 0x0000000e21097221 */ /* 0x050fe20000010000 */
[----:B------:R-:W-:-:S06]  /*3a40*/  F2FP.F16.F32.PACK_AB R160, R33, R72 ;  /* 0x0000004821a0723e */ /* 0x000fcc00000000ff */
[----:B------:R-:W3:Y:S01]  /*3a50*/  MUFU.EX2 R157, R56 ;  /* 0x00000038009d7308 */ /* 0x000ee20000000800 */
[----:B-1----:R-:W-:-:S07]  /*3a60*/  FADD.FTZ R0, R54, R3 ;  /* 0x0000000336007221 */ /* 0x002fce0000010000 */
[----:B------:R1:W4:Y:S01]  /*3a70*/  MUFU.EX2 R45, R128 ;  /* 0x00000080002d7308 */ /* 0x0003220000000800 */
[----:B--2---:R-:W-:-:S07]  /*3a80*/  FADD.FTZ R14, R76, R9 ;  /* 0x000000094c0e7221 */ /* 0x004fce0000010000 */
[----:B------:R-:W2:Y:S01]  /*3a90*/  MUFU.EX2 R58, R58 ;  /* 0x0000003a003a7308 */ /* 0x000ea20000000800 */
[C---:B---3--:R-:W-:Y:S01]  /*3aa0*/  FADD.FTZ R3, R157.reuse, R0 ;  /* 0x000000009d037221 */ /* 0x048fe20000010000 */
[----:B------:R-:W-:Y:S02]  /*3ab0*/  F2FP.F16.F32.PACK_AB R157, R157, R54 ;  /* 0x000000369d9d723e */ /* 0x000fe400000000ff */
[----:B-1----:R-:W-:-:S04]  /*3ac0*/  MOV R128, R151 ;  /* 0x0000009700807202 */ /* 0x002fc80000000f00 */
        /* <DEDUP_REMOVED lines=16> */
[----:B------:R-:W1:Y:S01]  /*3bd0*/  MUFU.EX2 R66, R66 ;  /* 0x0000004200427308 */ /* 0x000e620000000800 */
[----:B--2---:R-:W-:-:S07]  /*3be0*/  FADD.FTZ R14, R84, R9 ;  /* 0x00000009540e7221 */ /* 0x004fce0000010000 */
[----:B------:R-:W2:Y:S01]  /*3bf0*/  MUFU.EX2 R163, R70 ;  /* 0x0000004600a37308 */ /* 0x000ea20000000800 */
[C---:B---3--:R-:W-:Y:S01]  /*3c00*/  FADD.FTZ R9, R161.reuse, R0 ;  /* 0x00000000a1097221 */ /* 0x048fe20000010000 */
[----:B------:R-:W-:-:S06]  /*3c10*/  F2FP.F16.F32.PACK_AB R161, R161, R62 ;  /* 0x0000003ea1a1723e */ /* 0x000fcc00000000ff */
[----:B------:R-:W3:Y:S01]  /*3c20*/  MUFU.EX2 R82, R82 ;  /* 0x0000005200527308 */ /* 0x000ee20000000800 */
[----:B-1----:R-:W-:-:S07]  /*3c30*/  FADD.FTZ R0, R66, R9 ;  /* 0x0000000942007221 */ /* 0x002fce0000010000 */
[----:B------:R-:W1:Y:S01]  /*3c40*/  MUFU.EX2 R165, R74 ;  /* 0x0000004a00a57308 */ /* 0x000e620000000800 */
[C---:B--2---:R-:W-:Y:S01]  /*3c50*/  FADD.FTZ R9, R163.reuse, R0 ;  /* 0x00000000a3097221 */ /* 0x044fe20000010000 */
[----:B------:R-:W-:-:S06]  /*3c60*/  F2FP.F16.F32.PACK_AB R163, R163, R66 ;  /* 0x00000042a3a3723e */ /* 0x000fcc00000000ff */
[----:B------:R-:W2:Y:S01]  /*3c70*/  MUFU.EX2 R86, R86 ;  /* 0x0000005600567308 */ /* 0x000ea20000000800 */
[----:B---3--:R-:W-:-:S07]  /*3c80*/  FADD.FTZ R0, R82, R9 ;  /* 0x0000000952007221 */ /* 0x008fce0000010000 */
[----:B------:R-:W3:Y:S01]  /*3c90*/  MUFU.EX2 R37, R37 ;  /* 0x0000002500257308 */ /* 0x000ee20000000800 */
[C---:B-1----:R-:W-:Y:S01]  /*3ca0*/  FADD.FTZ R9, R165.reuse, R0 ;  /* 0x00000000a5097221 */ /* 0x042fe20000010000 */
[----:B------:R-:W-:-:S06]  /*3cb0*/  F2FP.F16.F32.PACK_AB R165, R165, R82 ;  /* 0x00000052a5a5723e */ /* 0x000fcc00000000ff */
[----:B------:R-:W1:Y:S01]  /*3cc0*/  MUFU.EX2 R47, R47 ;  /* 0x0000002f002f7308 */ /* 0x000e620000000800 */
[----:B--2---:R-:W-:Y:S01]  /*3cd0*/  FADD.FTZ R0, R86, R9 ;  /* 0x0000000956007221 */ /* 0x004fe20000010000 */
[C---:B---3--:R-:W-:Y:S01]  /*3ce0*/  FADD.FTZ R3, R37.reuse, R14 ;  /* 0x0000000e25037221 */ /* 0x048fe20000010000 */
[----:B------:R-:W-:Y:S02]  /*3cf0*/  F2FP.F16.F32.PACK_AB R166, R37, R84 ;  /* 0x0000005425a6723e */ /* 0x000fe400000000ff */
[C---:B-1----:R-:W-:Y:S01]  /*3d00*/  FADD.FTZ R0, R47.reuse, R0 ;  /* 0x000000002f007221 */ /* 0x042fe20000010000 */
[----:B------:R-:W-:Y:S01]  /*3d10*/  F2FP.F16.F32.PACK_AB R167, R47, R86 ;  /* 0x000000562fa7723e */ /* 0x000fe200000000ff */
[----:B------:R-:W-:Y:S06]  /*3d20*/  @!P2 BRA `(.L_x_15) ;  /* 0x0000002800fca947 */ /* 0x000fec0003800000 */
[----:B------:R-:W-:Y:S01]  /*3d30*/  VIADD R188, R188, 0xfffffffe ;  /* 0xfffffffebcbc7836 */ /* 0x000fe20000000000 */
[----:B------:R-:W-:Y:S01]  /*3d40*/  MOV R9, R12 ;  /* 0x0000000c00097202 */ /* 0x000fe20000000f00 */
[----:B------:R-:W-:Y:S01]  /*3d50*/  IMAD.MOV.U32 R11, RZ, RZ, R10 ;  /* 0x000000ffff0b7224 */ /* 0x000fe200078e000a */
[----:B------:R-:W-:Y:S01]  /*3d60*/  CS2R R150, SRZ ;  /* 0x0000000000967805 */ /* 0x000fe2000001ff00 */
[----:B------:R-:W-:Y:S01]  /*3d70*/  IMAD.MOV.U32 R6, RZ, RZ, 0x3f800000 ;  /* 0x3f800000ff067424 */ /* 0x000fe200078e00ff */
[----:B------:R-:W-:Y:S02]  /*3d80*/  CS2R R146, SRZ ;  /* 0x0000000000927805 */ /* 0x000fe4000001ff00 */
[----:B------:R-:W-:Y:S02]  /*3d90*/  CS2R R142, SRZ ;  /* 0x00000000008e7805 */ /* 0x000fe4000001ff00 */
[----:B------:R-:W-:Y:S02]  /*3da0*/  CS2R R138, SRZ ;  /* 0x00000000008a7805 */ /* 0x000fe4000001ff00 */
[----:B------:R-:W-:-:S02]  /*3db0*/  CS2R R134, SRZ ;  /* 0x0000000000867805 */ /* 0x000fc4000001ff00 */
[----:B------:R-:W-:Y:S02]  /*3dc0*/  CS2R R130, SRZ ;  /* 0x0000000000827805 */ /* 0x000fe4000001ff00 */
[----:B------:R-:W-:Y:S02]  /*3dd0*/  CS2R R126, SRZ ;  /* 0x00000000007e7805 */ /* 0x000fe4000001ff00 */
        /* <DEDUP_REMOVED lines=24> */
[----:B------:R-:W-:Y:S01]  /*3f60*/  CS2R R88, SRZ ;  /* 0x0000000000587805 */ /* 0x000fe2000001ff00 */
[----:B------:R-:W-:Y:S01]  /*3f70*/  UMOV UR4, UR39 ;  /* 0x0000002700047c82 */ /* 0x000fe20008000000 */
[----:B------:R-:W-:Y:S01]  /*3f80*/  UMOV UR5, UR38 ;  /* 0x0000002600057c82 */ /* 0x000fe20008000000 */
[----:B------:R-:W-:-:S05]  /*3f90*/  ULDC UR6, c[0x0][0x9d8] ;  /* 0x0002760000067ab9 */ /* 0x000fca0000000800 */
.L_x_24:
[----:B------:R-:W-:-:S04]  /*3fa0*/  UIADD3 UR7, UR5, 0x1, URZ ;  /* 0x0000000105077890 */ /* 0x000fc8000fffe03f */
[----:B------:R-:W-:-:S04]  /*3fb0*/  UISETP.NE.AND UP0, UPT, UR7, 0x2, UPT ;  /* 0x000000020700788c */ /* 0x000fc8000bf05270 */
[----:B------:R-:W-:Y:S02]  /*3fc0*/  USEL UR39, URZ, 0x1, UP0 ;  /* 0x000000013f277887 */ /* 0x000fe40008000000 */
[----:B------:R-:W-:Y:S02]  /*3fd0*/  USEL UR38, UR7, URZ, UP0 ;  /* 0x0000003f07267287 */ /* 0x000fe40008000000 */
[----:B------:R-:W-:Y:S01]  /*3fe0*/  ULOP3.LUT UR39, UR4, UR39, URZ, 0x3c, !UPT ;  /* 0x0000002704277292 */ /* 0x000fe2000f8e3c3f */
[----:B------:R-:W-:Y:S11]  /*3ff0*/  @!P0 BRA `(.L_x_16) ;  /* 0x0000000000048947 */ /* 0x000ff60003800000 */
[----:B------:R-:W-:Y:S01]  /*4000*/  BPT.TRAP 0x1 ;  /* 0x000000040000795c */ /* 0x000fe20000300000 */
.L_x_16:
[----:B------:R-:W-:Y:S01]  /*4010*/  ULEA UR7, UR38, UR60, 0x3 ;  /* 0x0000003c26077291 */ /* 0x000fe2000f8e183f */
[----:B------:R-:W-:-:S04]  /*4020*/  MOV R7, UR39 ;  /* 0x0000002700077c02 */ /* 0x000fc80008000f00 */
[----:B------:R-:W-:-:S04]  /*4030*/  SHF.L.U32 R7, R7, 0x1f, RZ ;  /* 0x0000001f07077819 */ /* 0x000fc800000006ff */
[----:B------:R1:W2:Y:S01]  /*4040*/  SYNCS.PHASECHK.TRANS64.TRYWAIT P2, [UR7+0x34830], R7 ;  /* 0x03483007ff0075a7 */ /* 0x0002a20008040147 */
[----:B------:R-:W-:Y:S05]  /*4050*/  @!P0 BRA `(.L_x_17) ;  /* 0x0000000000048947 */ /* 0x000fea0003800000 */
[----:B------:R-:W-:Y:S01]  /*4060*/  BPT.TRAP 0x1 ;  /* 0x000000040000795c */ /* 0x000fe20000300000 */
.L_x_17:
[----:B--2---:R-:W-:Y:S05]  /*4070*/  @P2 BRA `(.L_x_18) ;  /* 0x0000000000082947 */ /* 0x004fea0003800000 */
[----:B------:R-:W2:Y:S02]  /*4080*/  SYNCS.PHASECHK.TRANS64.TRYWAIT P2, [UR7+0x34830], R7 ;  /* 0x03483007ff0075a7 */ /* 0x000ea40008040147 */
[----:B--2---:R-:W-:Y:S05]  /*4090*/  @!P2 BRA `(.L_x_19) ;  /* 0x0000007000cca947 */ /* 0x004fea0003800000 */
.L_x_18:
[----:B------:R-:W-:Y:S01]  /*40a0*/  R2UR UR40, R4 ;  /* 0x00000000042872ca */ /* 0x000fe200000e0000 */
[----:B------:R-:W-:Y:S01]  /*40b0*/  UIMAD UR10, UR38, 0xc00, UR37 ;  /* 0x00000c00260a78a4 */ /* 0x000fe2000f8e0225 */
[----:B------:R-:W-:Y:S01]  /*40c0*/  R2UR UR41, R5 ;  /* 0x00000000052972ca */ /* 0x000fe200000e0000 */
[----:B------:R-:W-:Y:S01]  /*40d0*/  WARPGROUP.ARRIVE ;  /* 0x00000000000079c5 */ /* 0x000fe20000000000 */
[----:B------:R-:W-:Y:S01]  /*40e0*/  UMOV UR43, 0x40000040 ;  /* 0x40000040002b7882 */ /* 0x000fe20000000000 */
[----:B------:R-:W-:Y:S01]  /*40f0*/  UIADD3 UR14, UR10, 0x402, URZ ;  /* 0x000004020a0e7890 */ /* 0x000fe2000fffe03f */
[-C--:B------:R-:W-:Y:S01]  /*4100*/  FMUL.FTZ R88, R88, R8.reuse ;  /* 0x0000000858587220 */ /* 0x080fe20000410000 */
[----:B------:R-:W-:Y:S01]  /*4110*/  UMOV UR15, 0x40000040 ;  /* 0x40000040000f7882 */ /* 0x000fe20000000000 */
[----:B------:R-:W-:Y:S01]  /*4120*/  UMOV UR42, UR10 ;  /* 0x0000000a002a7c82 */ /* 0x000fe20008000000 */
[----:B------:R-:W-:Y:S01]  /*4130*/  UIADD3 UR18, UR10, 0x404, URZ ;  /* 0x000004040a127890 */ /* 0x000fe2000fffe03f */
[-C--:B------:R-:W-:Y:S01]  /*4140*/  FMUL.FTZ R89, R89, R8.reuse ;  /* 0x0000000859597220 */ /* 0x080fe20000410000 */
[----:B------:R-:W-:Y:S01]  /*4150*/  UMOV UR19, 0x40000040 ;  /* 0x4000004000137882 */ /* 0x000fe20000000000 */
[----:B------:R-:W-:Y:S01]  /*4160*/  UIADD3 UR22, UR10, 0x406, URZ ;  /* 0x000004060a167890 */ /* 0x000fe2000fffe03f */
[-C--:B------:R-:W-:Y:S01]  /*4170*/  FMUL.FTZ R92, R92, R8.reuse ;  /* 0x000000085c5c7220 */ /* 0x080fe20000410000 */
[----:B------:R-:W-:Y:S01]  /*4180*/  UMOV UR23, 0x40000040 ;  /* 0x4000004000177882 */ /* 0x000fe20000000000 */
[----:B------:R-:W-:Y:S01]  /*4190*/  HGMMA.64x128x16.F32 R24, gdesc[UR40], RZ, !UPT, gsb0 ;  /* 0x01e00000281879f0 */ /* 0x000fe2000c0008ff */
[----:B------:R-:W-:Y:S01]  /*41a0*/  UIADD3 UR42, UR10, 0x2, URZ ;  /* 0x000000020a2a7890 */ /* 0x000fe2000fffe03f */
[-C--:B------:R-:W-:Y:S01]  /*41b0*/  FMUL.FTZ R93, R93, R8.reuse ;  /* 0x000000085d5d7220 */ /* 0x080fe20000410000 */
[----:B------:R-:W-:Y:S01]  /*41c0*/  UMOV UR40, UR56 ;  /* 0x0000003800287c82 */ /* 0x000fe20008000000 */
[----:B------:R-:W-:Y:S01]  /*41d0*/  UMOV UR41, UR57 ;  /* 0x0000003900297c82 */ /* 0x000fe20008000000 */
[----:B------:R-:W-:Y:S01]  /*41e0*/  UMOV UR43, 0x40000040 ;  /* 0x40000040002b7882 */ /* 0x000fe20000000000 */
[----:B------:R-:W-:Y:S01]  /*41f0*/  UIADD3 UR26, UR10, 0x800, URZ ;  /* 0x000008000a1a7890 */ /* 0x000fe2000fffe03f */
[-C--:B------:R-:W-:Y:S01]  /*4200*/  FMUL.FTZ R96, R96, R8.reuse ;  /* 0x0000000860607220 */ /* 0x080fe20000410000 */
[----:B------:R-:W-:Y:S01]  /*4210*/  UMOV UR27, 0x40000040 ;  /* 0x40000040001b7882 */ /* 0x000fe20000000000 */
[----:B------:R-:W-:Y:S01]  /*4220*/  UIADD3 UR30, UR10, 0x802, URZ ;  /* 0x000008020a1e7890 */ /* 0x000fe2000fffe03f */
[-C--:B------:R-:W-:Y:S01]  /*4230*/  FMUL.FTZ R97, R97, R8.reuse ;  /* 0x0000000861617220 */ /* 0x080fe20000410000 */
[----:B------:R-:W-:Y:S01]  /*4240*/  UMOV UR31, 0x40000040 ;  /* 0x40000040001f7882 */ /* 0x000fe20000000000 */
[----:B------:R-:W-:Y:S01]  /*4250*/  UIADD3 UR34, UR10, 0x804, URZ ;  /* 0x000008040a227890 */ /* 0x000fe2000fffe03f */
[-C--:B------:R-:W-:Y:S01]  /*4260*/  FMUL.FTZ R100, R100, R8.reuse ;  /* 0x0000000864647220 */ /* 0x080fe20000410000 */
[----:B------:R-:W-:Y:S01]  /*4270*/  UMOV UR35, 0x40000040 ;  /* 0x4000004000237882 */ /* 0x000fe20000000000 */
[-C--:B------:R-:W-:Y:S01]  /*4280*/  FMUL.FTZ R101, R101, R8.reuse ;  /* 0x0000000865657220 */ /* 0x080fe20000410000 */
        /* <DEDUP_REMOVED lines=23> */
[----:B------:R-:W-:Y:S01]  /*4400*/  FMUL.FTZ R149, R149, R8 ;  /* 0x0000000895957220 */ /* 0x000fe20000410000 */
        /* <DEDUP_REMOVED lines=32> */
[----:B------:R-:W-:-:S02]  /*4610*/  WARPGROUP.DEPBAR.LE gsb0, 0x0 ;  /* 0x00008000000079c5 */ /* 0x000fc40000010000 */
[----:B------:R-:W-:-:S06]  /*4620*/  WARPGROUP.ARRIVE ;  /* 0x00000000000079c5 */ /* 0x000fcc0000000000 */
[----:B------:R-:W-:Y:S01]  /*4630*/  HGMMA.64x128x16.F32 R24, gdesc[UR40], R24, gsb0 ;  /* 0x01e00000281879f0 */ /* 0x000fe20008000818 */
[----:B------:R-:W-:Y:S01]  /*4640*/  UIADD3 UR42, UR10, 0x4, URZ ;  /* 0x000000040a2a7890 */ /* 0x000fe2000fffe03f */
[----:B------:R-:W-:Y:S01]  /*4650*/  UMOV UR40, UR52 ;  /* 0x0000003400287c82 */ /* 0x000fe20008000000 */
[----:B------:R-:W-:Y:S01]  /*4660*/  UMOV UR41, UR53 ;  /* 0x0000003500297c82 */ /* 0x000fe20008000000 */
[----:B------:R-:W-:Y:S01]  /*4670*/  UMOV UR43, 0x40000040 ;  /* 0x40000040002b7882 */ /* 0x000fe20000000000 */
[----:B------:R-:W-:Y:S02]  /*4680*/  WARPGROUP.DEPBAR.LE gsb0, 0x0 ;  /* 0x00008000000079c5 */ /* 0x000fe40000010000 */
        /* <DEDUP_REMOVED lines=42> */
[----:B------:R-:W-:Y:S05]  /*4930*/  @!P0 BRA `(.L_x_20) ;  /* 0x0000000000048947 */ /* 0x000fea0003800000 */
[----:B------:R-:W-:Y:S01]  /*4940*/  BPT.TRAP 0x1 ;  /* 0x000000040000795c */ /* 0x000fe20000300000 */
.L_x_20:
[----:B------:R-:W-:Y:S01]  /*4950*/  ULEA UR11, UR5, UR60, 0x3 ;  /* 0x0000003c050b7291 */ /* 0x000fe2000f8e183f */
[----:B------:R-:W-:-:S05]  /*4960*/  IMAD.U32 R6, RZ, RZ, UR4 ;  /* 0x00000004ff067e24 */ /* 0x000fca000f8e00ff */
[----:B------:R-:W-:-:S04]  /*4970*/  SHF.L.U32 R6, R6, 0x1f, RZ ;  /* 0x0000001f06067819 */ /* 0x000fc800000006ff */
[----:B------:R3:W4:Y:S01]  /*4980*/  SYNCS.PHASECHK.TRANS64.TRYWAIT P2, [UR11+0x34850], R6 ;  /* 0x03485006ff0075a7 */ /* 0x000722000804014b */
[----:B------:R-:W-:Y:S05]  /*4990*/  @!P0 BRA `(.L_x_21) ;  /* 0x0000000000048947 */ /* 0x000fea0003800000 */
[----:B------:R-:W-:Y:S01]  /*49a0*/  BPT.TRAP 0x1 ;  /* 0x000000040000795c */ /* 0x000fe20000300000 */
.L_x_21:
[----:B----4-:R-:W-:Y:S05]  /*49b0*/  @P2 BRA `(.L_x_22) ;  /* 0x0000000000082947 */ /* 0x010fea0003800000 */
[----:B------:R-:W4:Y:S02]  /*49c0*/  SYNCS.PHASECHK.TRANS64.TRYWAIT P2, [UR11+0x34850], R6 ;  /* 0x03485006ff0075a7 */ /* 0x000f24000804014b */
[----:B----4-:R-:W-:Y:S05]  /*49d0*/  @!P2 BRA `(.L_x_23) ;  /* 0x000000680094a947 */ /* 0x010fea0003800000 */
.L_x_22:
[----:B------:R-:W-:Y:S01]  /*49e0*/  UIADD3 UR4, UR60, 0x400, URZ ;  /* 0x000004003c047890 */ /* 0x000fe2000fffe03f */
[----:B------:R-:W-:Y:S01]  /*49f0*/  WARPGROUP.ARRIVE ;  /* 0x00000000000079c5 */ /* 0x000fe20000000000 */
[----:B------:R-:W-:Y:S01]  /*4a00*/  UMOV UR15, 0x40000040 ;  /* 0x40000040000f7882 */ /* 0x000fe20000000000 */
[----:B-1-3--:R-:W-:Y:S01]  /*4a10*/  FMUL.FTZ R6, R24, UR6 ;  /* 0x0000000618067c20 */ /* 0x00afe20008410000 */
[----:B------:R-:W-:Y:S01]  /*4a20*/  USHF.R.U32.HI UR4, URZ, 0x4, UR4 ;  /* 0x000000043f047899 */ /* 0x000fe20008011604 */
[----:B------:R-:W-:Y:S01]  /*4a30*/  FMUL.FTZ R12, R25, UR6 ;  /* 0x00000006190c7c20 */ /* 0x000fe20008410000 */
[----:B------:R-:W-:Y:S01]  /*4a40*/  FMUL.FTZ R24, R28, UR6 ;  /* 0x000000061c187c20 */ /* 0x000fe20008410000 */
[----:B------:R-:W-:Y:S01]  /*4a50*/  FMUL.FTZ R190, R33, UR6 ;  /* 0x0000000621be7c20 */ /* 0x000fe20008410000 */
[----:B------:R-:W-:Y:S01]  /*4a60*/  ULOP3.LUT UR4, UR4, 0x3fff, URZ, 0xc0, !UPT ;  /* 0x00003fff04047892 */ /* 0x000fe2000f8ec03f */
[----:B------:R-:W2:Y:S01]  /*4a70*/  MUFU.TANH R6, R6 ;  /* 0x0000000600067308 */ /* 0x000ea20000002400 */
[----:B------:R-:W-:Y:S01]  /*4a80*/  FMUL.FTZ R192, R36, UR6 ;  /* 0x0000000624c07c20 */ /* 0x000fe20008410000 */
[----:B------:R-:W-:Y:S01]  /*4a90*/  FMUL.FTZ R194, R37, UR6 ;  /* 0x0000000625c27c20 */ /* 0x000fe20008410000 */
[----:B------:R-:W-:Y:S01]  /*4aa0*/  ULOP3.LUT UR4, UR4, 0x4000000, URZ, 0xfc, !UPT ;  /* 0x0400000004047892 */ /* 0x000fe2000f8efc3f */
[----:B------:R-:W-:Y:S01]  /*4ab0*/  FMUL.FTZ R196, R40, UR6 ;  /* 0x0000000628c47c20 */ /* 0x000fe20008410000 */
[----:B------:R-:W-:Y:S01]  /*4ac0*/  FMUL.FTZ R198, R41, UR6 ;  /* 0x0000000629c67c20 */ /* 0x000fe20008410000 */
[----:B------:R-:W-:Y:S01]  /*4ad0*/  FMUL.FTZ R200, R44, UR6 ;  /* 0x000000062cc87c20 */ /* 0x000fe20008410000 */
[----:B------:R-:W-:Y:S01]  /*4ae0*/  ULEA UR4, UR5, UR4, 0xb ;  /* 0x0000000405047291 */ /* 0x000fe2000f8e583f */
[----:B------:R-:W1:Y:S01]  /*4af0*/  MUFU.TANH R12, R12 ;  /* 0x0000000c000c7308 */ /* 0x000e620000002400 */
[----:B------:R-:W-:Y:S01]  /*4b00*/  FMUL.FTZ R202, R45, UR6 ;  /* 0x000000062dca7c20 */ /* 0x000fe20008410000 */
[----:B------:R-:W-:Y:S01]  /*4b10*/  FMUL.FTZ R204, R52, UR6 ;  /* 0x0000000634cc7c20 */ /* 0x000fe20008410000 */
[----:B------:R-:W-:Y:S01]  /*4b20*/  UIADD3 UR10, UR4, 0x80, URZ ;  /* 0x00000080040a7890 */ /* 0x000fe2000fffe03f */
[----:B------:R-:W-:Y:S01]  /*4b30*/  FMUL.FTZ R206, R53, UR6 ;  /* 0x0000000635ce7c20 */ /* 0x000fe20008410000 */
[----:B------:R-:W-:Y:S01]  /*4b40*/  FMUL.FTZ R208, R56, UR6 ;  /* 0x0000000638d07c20 */ /* 0x000fe20008410000 */
[----:B------:R-:W-:Y:S01]  /*4b50*/  UMOV UR14, UR4 ;  /* 0x00000004000e7c82 */ /* 0x000fe20008000000 */
[----:B------:R-:W-:Y:S01]  /*4b60*/  FMUL.FTZ R14, R26, UR6 ;  /* 0x000000061a0e7c20 */ /* 0x000fe20008410000 */
[----:B------:R-:W-:Y:S01]  /*4b70*/  HGMMA.64x128x16.F32 R88, R180, gdesc[UR12].tnspB, R88, gsb0 ;  /* 0x41e0000cb4587df0 */ /* 0x000fe20008000858 */
[----:B------:R-:W-:Y:S01]  /*4b80*/  UMOV UR15, 0x40000040 ;  /* 0x40000040000f7882 */ /* 0x000fe20000000000 */
[----:B------:R-:W-:Y:S01]  /*4b90*/  UMOV UR14, UR10 ;  /* 0x0000000a000e7c82 */ /* 0x000fe20008000000 */
[----:B------:R-:W-:Y:S01]  /*4ba0*/  UIADD3 UR10, UR4, 0x100, URZ ;  /* 0x00000100040a7890 */ /* 0x000fe2000fffe03f */
[----:B------:R-:W3:Y:S01]  /*4bb0*/  MUFU.TANH R24, R24 ;  /* 0x0000001800187308 */ /* 0x000ee20000002400 */
[----:B--2---:R-:W-:Y:S01]  /*4bc0*/  FMNMX.FTZ R7, R6, R11, !PT ;  /* 0x0000000b06077209 */ /* 0x004fe20007810000 */
[----:B------:R-:W-:Y:S01]  /*4bd0*/  FMUL.FTZ R210, R57, UR6 ;  /* 0x0000000639d27c20 */ /* 0x000fe20008410000 */
[----:B------:R-:W-:Y:S01]  /*4be0*/  FMUL.FTZ R20, R27, UR6 ;  /* 0x000000061b147c20 */ /* 0x000fe20008410000 */
[----:B------:R-:W-:Y:S01]  /*4bf0*/  FMUL.FTZ R212, R60, UR6 ;  /* 0x000000063cd47c20 */ /* 0x000fe20008410000 */
[----:B-1----:R-:W-:Y:S01]  /*4c00*/  FMNMX.FTZ R7, R12, R7, !PT ;  /* 0x000000070c077209 */ /* 0x002fe20007810000 */
[----:B------:R-:W-:Y:S01]  /*4c10*/  FMUL.FTZ R26, R30, UR6 ;  /* 0x000000061e1a7c20 */ /* 0x000fe20008410000 */
[----:B------:R-:W-:Y:S01]  /*4c20*/  FMUL.FTZ R214, R61, UR6 ;  /* 0x000000063dd67c20 */ /* 0x000fe20008410000 */
[----:B------:R-:W-:Y:S01]  /*4c30*/  MUFU.TANH R190, R190 ;  /* 0x000000be00be7308 */ /* 0x000fe20000002400 */
[----:B------:R-:W-:Y:S01]  /*4c40*/  FMUL.FTZ R28, R31, UR6 ;  /* 0x000000061f1c7c20 */ /* 0x000fe20008410000 */
[----:B------:R-:W-:Y:S01]  /*4c50*/  FMUL.FTZ R216, R64, UR6 ;  /* 0x0000000640d87c20 */ /* 0x000fe20008410000 */
[----:B------:R-:W-:Y:S01]  /*4c60*/  FMUL.FTZ R30, R34, UR6 ;  /* 0x00000006221e7c20 */ /* 0x000fe20008410000 */
[----:B------:R-:W-:Y:S01]  /*4c70*/  FMUL.FTZ R34, R38, UR6 ;  /* 0x0000000626227c20 */ /* 0x000fe20008410000 */
[----:B------:R-:W-:Y:S01]  /*4c80*/  FMUL.FTZ R218, R69, UR6 ;  /* 0x0000000645da7c20 */ /* 0x000fe20008410000 */
[----:B------:R-:W-:Y:S01]  /*4c90*/  FMUL.FTZ R36, R39, UR6 ;  /* 0x0000000627247c20 */ /* 0x000fe20008410000 */
[----:B------:R-:W-:Y:S01]  /*4ca0*/  FMUL.FTZ R72, R72, UR6 ;  /* 0x0000000648487c20 */ /* 0x000fe20008410000 */
[----:B------:R-:W-:Y:S01]  /*4cb0*/  MUFU.TANH R192, R192 ;  /* 0x000000c000c07308 */ /* 0x000fe20000002400 */
[----:B---3--:R-:W-:Y:S01]  /*4cc0*/  FMNMX.FTZ R7, R24, R7, !PT ;  /* 0x0000000718077209 */ /* 0x008fe20007810000 */
[----:B------:R-:W-:Y:S01]  /*4cd0*/  FMUL.FTZ R38, R42, UR6 ;  /* 0x000000062a267c20 */ /* 0x000fe20008410000 */
[----:B------:R-:W-:Y:S01]  /*4ce0*/  FMUL.FTZ R220, R73, UR6 ;  /* 0x0000000649dc7c20 */ /* 0x000fe20008410000 */
[----:B------:R-:W-:Y:S01]  /*4cf0*/  FMUL.FTZ R40, R43, UR6 ;  /* 0x000000062b287c20 */ /* 0x000fe20008410000 */
[----:B------:R-:W-:Y:S01]  /*4d00*/  FMUL.FTZ R76, R76, UR6 ;  /* 0x000000064c4c7c20 */ /* 0x000fe20008410000 */
        /* <DEDUP_REMOVED lines=27> */
[C---:B------:R-:W-:Y:S01]  /*4ec0*/  ISETP.GT.AND P2, PT, R188.reuse, RZ, PT ;  /* 0x000000ffbc00720c */ /* 0x040fe20003f44270 */
[----:B------:R-:W-:Y:S01]  /*4ed0*/  UMOV UR5, UR38 ;  /* 0x0000002600057c82 */ /* 0x000fe20008000000 */
[----:B------:R-:W-:-:S05]  /*4ee0*/  IADD3 R188, R188, -0x1, RZ ;  /* 0xffffffffbcbc7810 */ /* 0x000fca0007ffe0ff */
[----:B------:R-:W-:Y:S08]  /*4ef0*/  MUFU.TANH R202, R202 ;  /* 0x000000ca00ca7308 */ /* 0x000ff00000002400 */
[----:B------:R-:W-:Y:S08]  /*4f00*/  MUFU.TANH R204, R204 ;  /* 0x000000cc00cc7308 */ /* 0x000ff00000002400 */
[----:B------:R-:W-:Y:S08]  /*4f10*/  MUFU.TANH R206, R206 ;  /* 0x000000ce00ce7308 */ /* 0x000ff00000002400 */
[----:B------:R-:W-:Y:S08]  /*4f20*/  MUFU.TANH R208, R208 ;  /* 0x000000d000d07308 */ /* 0x000ff00000002400 */
[----:B------:R-:W1:Y:S08]  /*4f30*/  MUFU.TANH R14, R14 ;  /* 0x0000000e000e7308 */ /* 0x000e700000002400 */
[----:B------:R-:W-:Y:S08]  /*4f40*/  MUFU.TANH R210, R210 ;  /* 0x000000d200d27308 */ /* 0x000ff00000002400 */
[----:B------:R-:W2:Y:S01]  /*4f50*/  MUFU.TANH R20, R20 ;  /* 0x0000001400147308 */ /* 0x000ea20000002400 */
[----:B-1----:R-:W-:-:S07]  /*4f60*/  FMNMX.FTZ R21, R14, R9, !PT ;  /* 0x000000090e157209 */ /* 0x002fce0007810000 */
[----:B------:R-:W-:Y:S08]  /*4f70*/  MUFU.TANH R212, R212 ;  /* 0x000000d400d47308 */ /* 0x000ff00000002400 */
[----:B------:R-:W1:Y:S01]  /*4f80*/  MUFU.TANH R26, R26 ;  /* 0x0000001a001a7308 */ /* 0x000e620000002400 */
[----:B--2---:R-:W-:-:S07]  /*4f90*/  FMNMX.FTZ R21, R20, R21, !PT ;  /* 0x0000001514157209 */ /* 0x004fce0007810000 */
[----:B------:R-:W-:Y:S08]  /*4fa0*/  MUFU.TANH R214, R214 ;  /* 0x000000d600d67308 */ /* 0x000ff00000002400 */
[----:B------:R-:W2:Y:S01]  /*4fb0*/  MUFU.TANH R28, R28 ;  /* 0x0000001c001c7308 */ /* 0x000ea20000002400 */
[----:B-1----:R-:W-:Y:S01]  /*4fc0*/  FMNMX.FTZ R21, R26, R21, !PT ;  /* 0x000000151a157209 */ /* 0x002fe20007810000 */
[----:B------:R-:W-:-:S02]  /*4fd0*/  WARPGROUP.DEPBAR.LE gsb0, 0x0 ;  /* 0x00008000000079c5 */ /* 0x000fc40000010000 */
[----:B------:R-:W-:Y:S01]  /*4fe0*/  WARPGROUP.ARRIVE ;  /* 0x00000000000079c5 */ /* 0x000fe20000000000 */
[----:B------:R-:W-:Y:S01]  /*4ff0*/  FMUL.FTZ R180, R29, UR6 ;  /* 0x000000061db47c20 */ /* 0x000fe20008410000 */
[----:B------:R-:W-:Y:S01]  /*5000*/  FMUL.FTZ R182, R32, UR6 ;  /* 0x0000000620b67c20 */ /* 0x000fe20008410000 */
[----:B------:R-:W-:Y:S01]  /*5010*/  FMUL.FTZ R32, R35, UR6 ;  /* 0x0000000623207c20 */ /* 0x000fe20008410000 */
[----:B------:R-:W-:Y:S02]  /*5020*/  MUFU.TANH R216, R216 ;  /* 0x000000d800d87308 */ /* 0x000fe40000002400 */
[----:B------:R-:W-:Y:S01]  /*5030*/  HGMMA.64x128x16.F32 R88, R176, gdesc[UR12].tnspB, R88, gsb0 ;  /* 0x41e0000cb0587df0 */ /* 0x000fe20008000858 */
[----:B------:R-:W-:Y:S01]  /*5040*/  UMOV UR14, UR10 ;  /* 0x0000000a000e7c82 */ /* 0x000fe20008000000 */
[----:B------:R-:W-:Y:S01]  /*5050*/  UMOV UR15, 0x40000040 ;  /* 0x40000040000f7882 */ /* 0x000fe20000000000 */
[----:B------:R-:W-:-:S03]  /*5060*/  UIADD3 UR10, UR4, 0x180, URZ ;  /* 0x00000180040a7890 */ /* 0x000fc6000fffe03f */
[----:B------:R-:W1:Y:S01]  /*5070*/  MUFU.TANH R180, R180 ;  /* 0x000000b400b47308 */ /* 0x000e620000002400 */
[----:B--2---:R-:W-:-:S07]  /*5080*/  FMNMX.FTZ R21, R28, R21, !PT ;  /* 0x000000151c157209 */ /* 0x004fce0007810000 */
[----:B------:R-:W2:Y:S08]  /*5090*/  MUFU.TANH R182, R182 ;  /* 0x000000b600b67308 */ /* 0x000eb00000002400 */
[----:B------:R-:W3:Y:S01]  /*50a0*/  MUFU.TANH R30, R30 ;  /* 0x0000001e001e7308 */ /* 0x000ee20000002400 */
[----:B-1----:R-:W-:-:S07]  /*50b0*/  FMNMX.FTZ R7, R180, R7, !PT ;  /* 0x00000007b4077209 */ /* 0x002fce0007810000 */
[----:B------:R-:W1:Y:S01]  /*50c0*/  MUFU.TANH R32, R32 ;  /* 0x0000002000207308 */ /* 0x000e620000002400 */
[----:B--2---:R-:W-:-:S04]  /*50d0*/  FMNMX.FTZ R7, R182, R7, !PT ;  /* 0x00000007b6077209 */ /* 0x004fc80007810000 */
[----:B------:R-:W-:-:S03]  /*50e0*/  FMNMX.FTZ R7, R190, R7, !PT ;  /* 0x00000007be077209 */ /* 0x000fc60007810000 */
[----:B------:R-:W2:Y:S01]  /*50f0*/  MUFU.TANH R34, R34 ;  /* 0x0000002200227308 */ /* 0x000ea20000002400 */
[----:B------:R-:W-:Y:S02]  /*5100*/  FMNMX.FTZ R7, R192, R7, !PT ;  /* 0x00000007c0077209 */ /* 0x000fe40007810000 */
[----:B---3--:R-:W-:Y:S02]  /*5110*/  FMNMX.FTZ R25, R30, R21, !PT ;  /* 0x000000151e197209 */ /* 0x008fe40007810000 */
[----:B------:R-:W-:-:S03]  /*5120*/  FMNMX.FTZ R7, R194, R7, !PT ;  /* 0x00000007c2077209 */ /* 0x000fc60007810000 */
[----:B------:R-:W-:Y:S01]  /*5130*/  MUFU.TANH R218, R218 ;  /* 0x000000da00da7308 */ /* 0x000fe20000002400 */
[----:B------:R-:W-:Y:S02]  /*5140*/  FMNMX.FTZ R7, R196, R7, !PT ;  /* 0x00000007c4077209 */ /* 0x000fe40007810000 */
[----:B-1----:R-:W-:Y:S02]  /*5150*/  FMNMX.FTZ R25, R32, R25, !PT ;  /* 0x0000001920197209 */ /* 0x002fe40007810000 */
[----:B------:R-:W-:-:S03]  /*5160*/  FMNMX.FTZ R7, R198, R7, !PT ;  /* 0x00000007c6077209 */ /* 0x000fc60007810000 */
[----:B------:R-:W1:Y:S01]  /*5170*/  MUFU.TANH R36, R36 ;  /* 0x0000002400247308 */ /* 0x000e620000002400 */
[----:B------:R-:W-:Y:S02]  /*5180*/  FMNMX.FTZ R7, R200, R7, !PT ;  /* 0x00000007c8077209 */ /* 0x000fe40007810000 */
[----:B--2---:R-:W-:Y:S02]  /*5190*/  FMNMX.FTZ R25, R34, R25, !PT ;  /* 0x0000001922197209 */ /* 0x004fe40007810000 */
[----:B------:R-:W-:-:S03]  /*51a0*/  FMNMX.FTZ R7, R202, R7, !PT ;  /* 0x00000007ca077209 */ /* 0x000fc60007810000 */
        /* <DEDUP_REMOVED lines=24> */
[----:B------:R-:W-:Y:S01]  /*5330*/  UIADD3 UR10, UR4, 0x200, URZ ;  /* 0x00000200040a7890 */ /* 0x000fe2000fffe03f */
[----:B--2---:R-:W-:-:S02]  /*5340*/  FMNMX.FTZ R31, R46, R27, !PT ;  /* 0x0000001b2e1f7209 */ /* 0x004fc40007810000 */
[----:B------:R-:W1:Y:S08]  /*5350*/  MUFU.TANH R176, R176 ;  /* 0x000000b000b07308 */ /* 0x000e700000002400 */
[----:B------:R-:W2:Y:S08]  /*5360*/  MUFU.TANH R178, R178 ;  /* 0x000000b200b27308 */ /* 0x000eb00000002400 */
[----:B------:R-:W3:Y:S01]  /*5370*/  MUFU.TANH R48, R48 ;  /* 0x0000003000307308 */ /* 0x000ee20000002400 */
[----:B-1----:R-:W-:-:S07]  /*5380*/  FMNMX.FTZ R7, R176, R7, !PT ;  /* 0x00000007b0077209 */ /* 0x002fce0007810000 */
[----:B------:R-:W-:Y:S01]  /*5390*/  MUFU.TANH R228, R228 ;  /* 0x000000e400e47308 */ /* 0x000fe20000002400 */
[----:B--2---:R-:W-:-:S04]  /*53a0*/  FMNMX.FTZ R7, R178, R7, !PT ;  /* 0x00000007b2077209 */ /* 0x004fc80007810000 */
[----:B------:R-:W-:-:S03]  /*53b0*/  FMNMX.FTZ R7, R204, R7, !PT ;  /* 0x00000007cc077209 */ /* 0x000fc60007810000 */
[----:B------:R-:W1:Y:S01]  /*53c0*/  MUFU.TANH R50, R50 ;  /* 0x0000003200327308 */ /* 0x000e620000002400 */
[----:B------:R-:W-:Y:S02]  /*53d0*/  FMNMX.FTZ R7, R206, R7, !PT ;  /* 0x00000007ce077209 */ /* 0x000fe40007810000 */
[----:B---3--:R-:W-:Y:S02]  /*53e0*/  FMNMX.FTZ R31, R48, R31, !PT ;  /* 0x0000001f301f7209 */ /* 0x008fe40007810000 */
[----:B------:R-:W-:-:S03]  /*53f0*/  FMNMX.FTZ R7, R208, R7, !PT ;  /* 0x00000007d0077209 */ /* 0x000fc60007810000 */
[----:B------:R-:W-:Y:S01]  /*5400*/  MUFU.TANH R226, R226 ;  /* 0x000000e200e27308 */ /* 0x000fe20000002400 */
[----:B------:R-:W-:-:S04]  /*5410*/  FMNMX.FTZ R7, R210, R7, !PT ;  /* 0x00000007d2077209 */ /* 0x000fc80007810000 */
[----:B------:R-:W-:-:S03]  /*5420*/  FMNMX.FTZ R7, R212, R7, !PT ;  /* 0x00000007d4077209 */ /* 0x000fc60007810000 */
[----:B------:R-:W2:Y:S01]  /*5430*/  MUFU.TANH R52, R52 ;  /* 0x0000003400347308 */ /* 0x000ea20000002400 */
[----:B------:R-:W-:Y:S02]  /*5440*/  FMNMX.FTZ R7, R214, R7, !PT ;  /* 0x00000007d6077209 */ /* 0x000fe40007810000 */
[----:B-1----:R-:W-:Y:S02]  /*5450*/  FMNMX.FTZ R31, R50, R31, !PT ;  /* 0x0000001f321f7209 */ /* 0x002fe40007810000 */
[----:B------:R-:W-:-:S03]  /*5460*/  FMNMX.FTZ R7, R216, R7, !PT ;  /* 0x00000007d8077209 */ /* 0x000fc60007810000 */
[----:B------:R-:W1:Y:S08]  /*5470*/  MUFU.TANH R54, R54 ;  /* 0x0000003600367308 */ /* 0x000e700000002400 */
[----:B------:R-:W3:Y:S01]  /*5480*/  MUFU.TANH R56, R56 ;  /* 0x0000003800387308 */ /* 0x000ee20000002400 */
[----:B--2---:R-:W-:-:S07]  /*5490*/  FMNMX.FTZ R31, R52, R31, !PT ;  /* 0x0000001f341f7209 */ /* 0x004fce0007810000 */
[----:B------:R-:W2:Y:S01]  /*54a0*/  MUFU.TANH R58, R58 ;  /* 0x0000003a003a7308 */ /* 0x000ea20000002400 */
[----:B-1----:R-:W-:-:S07]  /*54b0*/  FMNMX.FTZ R33, R54, R31, !PT ;  /* 0x0000001f36217209 */ /* 0x002fce0007810000 */
[----:B------:R-:W1:Y:S01]  /*54c0*/  MUFU.TANH R60, R60 ;  /* 0x0000003c003c7308 */ /* 0x000e620000002400 */
[----:B---3--:R-:W-:-:S07]  /*54d0*/  FMNMX.FTZ R33, R56, R33, !PT ;  /* 0x0000002138217209 */ /* 0x008fce0007810000 */
[----:B------:R-:W3:Y:S01]  /*54e0*/  MUFU.TANH R62, R62 ;  /* 0x0000003e003e7308 */ /* 0x000ee20000002400 */
[----:B--2---:R-:W-:-:S07]  /*54f0*/  FMNMX.FTZ R33, R58, R33, !PT ;  /* 0x000000213a217209 */ /* 0x004fce0007810000 */
[----:B------:R-:W2:Y:S01]  /*5500*/  MUFU.TANH R64, R64 ;  /* 0x0000004000407308 */ /* 0x000ea20000002400 */
[----:B-1----:R-:W-:-:S07]  /*5510*/  FMNMX.FTZ R33, R60, R33, !PT ;  /* 0x000000213c217209 */ /* 0x002fce0007810000 */
[----:B------:R-:W1:Y:S01]  /*5520*/  MUFU.TANH R66, R66 ;  /* 0x0000004200427308 */ /* 0x000e620000002400 */
[----:B---3--:R-:W-:-:S07]  /*5530*/  FMNMX.FTZ R35, R62, R33, !PT ;  /* 0x000000213e237209 */ /* 0x008fce0007810000 */
[----:B------:R-:W-:Y:S01]  /*5540*/  MUFU.TANH R70, R70 ;  /* 0x0000004600467308 */ /* 0x000fe20000002400 */
[----:B--2---:R-:W-:-:S07]  /*5550*/  FMNMX.FTZ R35, R64, R35, !PT ;  /* 0x0000002340237209 */ /* 0x004fce0007810000 */
[----:B------:R-:W-:Y:S01]  /*5560*/  MUFU.TANH R74, R74 ;  /* 0x0000004a004a7308 */ /* 0x000fe20000002400 */
[----:B-1----:R-:W-:-:S07]  /*5570*/  FMNMX.FTZ R35, R66, R35, !PT ;  /* 0x0000002342237209 */ /* 0x002fce0007810000 */
[----:B------:R-:W-:Y:S01]  /*5580*/  MUFU.TANH R78, R78 ;  /* 0x0000004e004e7308 */ /* 0x000fe20000002400 */
[----:B------:R-:W-:Y:S02]  /*5590*/  WARPGROUP.DEPBAR.LE gsb0, 0x0 ;  /* 0x00008000000079c5 */ /* 0x000fe40000010000 */
[----:B------:R-:W-:Y:S01]  /*55a0*/  WARPGROUP.ARRIVE ;  /* 0x00000000000079c5 */ /* 0x000fe20000000000 */
[----:B------:R-:W-:Y:S01]  /*55b0*/  FMUL.FTZ R172, R65, UR6 ;  /* 0x0000000641ac7c20 */ /* 0x000fe20008410000 */
[----:B------:R-:W-:Y:S01]  /*55c0*/  FMUL.FTZ R174, R68, UR6 ;  /* 0x0000000644ae7c20 */ /* 0x000fe20008410000 */
[----:B------:R-:W-:Y:S02]  /*55d0*/  FMUL.FTZ R68, R71, UR6 ;  /* 0x0000000647447c20 */ /* 0x000fe40008410000 */
[----:B------:R-:W-:Y:S01]  /*55e0*/  MUFU.TANH R84, R84 ;  /* 0x0000005400547308 */ /* 0x000fe20000002400 */
[----:B------:R-:W-:Y:S01]  /*55f0*/  HGMMA.64x128x16.F32 R88, R168, gdesc[UR12].tnspB, R88, gsb0 ;  /* 0x41e0000ca8587df0 */ /* 0x000fe20008000858 */
[----:B------:R-:W-:Y:S01]  /*5600*/  UMOV UR14, UR10 ;  /* 0x0000000a000e7c82 */ /* 0x000fe20008000000 */
[----:B------:R-:W-:Y:S01]  /*5610*/  UMOV UR15, 0x40000040 ;  /* 0x40000040000f7882 */ /* 0x000fe20000000000 */
[----:B------:R-:W-:-:S04]  /*5620*/  UIADD3 UR10, UR4, 0x280, URZ ;  /* 0x00000280040a7890 */ /* 0x000fc8000fffe03f */
[----:B------:R-:W1:Y:S08]  /*5630*/  MUFU.TANH R172, R172 ;  /* 0x000000ac00ac7308 */ /* 0x000e700000002400 */
[----:B------:R-:W2:Y:S08]  /*5640*/  MUFU.TANH R174, R174 ;  /* 0x000000ae00ae7308 */ /* 0x000eb00000002400 */
[----:B------:R-:W3:Y:S01]  /*5650*/  MUFU.TANH R68, R68 ;  /* 0x0000004400447308 */ /* 0x000ee20000002400 */
[----:B-1----:R-:W-:-:S07]  /*5660*/  FMNMX.FTZ R7, R172, R7, !PT ;  /* 0x00000007ac077209 */ /* 0x002fce0007810000 */
[----:B------:R-:W1:Y:S01]  /*5670*/  MUFU.TANH R82, R82 ;  /* 0x0000005200527308 */ /* 0x000e620000002400 */
[----:B--2---:R-:W-:-:S04]  /*5680*/  FMNMX.FTZ R7, R174, R7, !PT ;  /* 0x00000007ae077209 */ /* 0x004fc80007810000 */
[----:B------:R-:W-:-:S03]  /*5690*/  FMNMX.FTZ R7, R218, R7, !PT ;  /* 0x00000007da077209 */ /* 0x000fc60007810000 */
[----:B------:R-:W-:Y:S01]  /*56a0*/  MUFU.TANH R86, R86 ;  /* 0x0000005600567308 */ /* 0x000fe20000002400 */
[----:B------:R-:W-:Y:S02]  /*56b0*/  FMNMX.FTZ R7, R72, R7, !PT ;  /* 0x0000000748077209 */ /* 0x000fe40007810000 */
[----:B---3--:R-:W-:Y:S02]  /*56c0*/  FMNMX.FTZ R35, R68, R35, !PT ;  /* 0x0000002344237209 */ /* 0x008fe40007810000 */
[----:B------:R-:W-:Y:S02]  /*56d0*/  FMNMX.FTZ R7, R220, R7, !PT ;  /* 0x00000007dc077209 */ /* 0x000fe40007810000 */
[----:B------:R-:W-:Y:S02]  /*56e0*/  FMNMX.FTZ R37, R70, R35, !PT ;  /* 0x0000002346257209 */ /* 0x000fe40007810000 */
[----:B------:R-:W-:Y:S02]  /*56f0*/  FMNMX.FTZ R7, R76, R7, !PT ;  /* 0x000000074c077209 */ /* 0x000fe40007810000 */
[----:B------:R-:W-:-:S02]  /*5700*/  FMNMX.FTZ R37, R74, R37, !PT ;  /* 0x000000254a257209 */ /* 0x000fc40007810000 */
[----:B------:R-:W-:Y:S02]  /*5710*/  FMNMX.FTZ R7, R222, R7, !PT ;  /* 0x00000007de077209 */ /* 0x000fe40007810000 */
[----:B------:R-:W-:Y:S02]  /*5720*/  FMNMX.FTZ R37, R78, R37, !PT ;  /* 0x000000254e257209 */ /* 0x000fe40007810000 */
[----:B------:R-:W-:Y:S02]  /*5730*/  FMNMX.FTZ R7, R80, R7, !PT ;  /* 0x0000000750077209 */ /* 0x000fe40007810000 */
[----:B------:R-:W-:Y:S02]  /*5740*/  FMNMX.FTZ R37, R84, R37, !PT ;  /* 0x0000002554257209 */ /* 0x000fe40007810000 */
[----:B------:R-:W-:Y:S02]  /*5750*/  FMNMX.FTZ R7, R224, R7, !PT ;  /* 0x00000007e0077209 */ /* 0x000fe40007810000 */
[----:B-1----:R-:W-:-:S02]  /*5760*/  FMNMX.FTZ R39, R82, R37, !PT ;  /* 0x0000002552277209 */ /* 0x002fc40007810000 */
[----:B------:R-:W-:-:S04]  /*5770*/  FMNMX.FTZ R7, R228, R7, !PT ;  /* 0x00000007e4077209 */ /* 0x000fc80007810000 */
[----:B------:R-:W-:-:S05]  /*5780*/  FMNMX.FTZ R7, R226, R7, !PT ;  /* 0x00000007e2077209 */ /* 0x000fca0007810000 */
[----:B------:R-:W1:Y:S02]  /*5790*/  SHFL.BFLY PT, R8, R7, 0x2, 0x1f ;  /* 0x0c401f0007087f89 */ /* 0x000e6400000e0000 */
[----:B-1----:R-:W-:Y:S02]  /*57a0*/  FMNMX.FTZ R8, R7, R8, !PT ;  /* 0x0000000807087209 */ /* 0x002fe40007810000 */
[----:B------:R-:W1:Y:S03]  /*57b0*/  LDC R7, c[0x0][0x988] ;  /* 0x00026200ff077b82 */ /* 0x000e660000000800 */
[----:B------:R-:W2:Y:S02]  /*57c0*/  SHFL.BFLY PT, R13, R8, 0x1, 0x1f ;  /* 0x0c201f00080d7f89 */ /* 0x000ea400000e0000 */
[----:B--2---:R-:W-:-:S05]  /*57d0*/  FMNMX.FTZ R10, R8, R13, !PT ;  /* 0x0000000d080a7209 */ /* 0x004fca0007810000 */
[C---:B-1----:R-:W-:Y:S01]  /*57e0*/  FMUL.FTZ R29, R10.reuse, R7 ;  /* 0x000000070a1d7220 */ /* 0x042fe20000410000 */
[----:B------:R-:W-:-:S03]  /*57f0*/  FADD.FTZ R8, -R10, R11 ;  /* 0x0000000b0a087221 */ /* 0x000fc60000010100 */
[-CC-:B------:R-:W-:Y:S01]  /*5800*/  FFMA.FTZ R11, R6, R7.reuse, -R29.reuse ;  /* 0x00000007060b7223 */ /* 0x180fe2000001081d */
[-CC-:B------:R-:W-:Y:S01]  /*5810*/  FFMA.FTZ R230, R12, R7.reuse, -R29.reuse ;  /* 0x000000070ce67223 */ /* 0x180fe2000001081d */
[-CC-:B------:R-:W-:Y:S01]  /*5820*/  FFMA.FTZ R192, R192, R7.reuse, -R29.reuse ;  /* 0x00000007c0c07223 */ /* 0x180fe2000001081d */
[-CC-:B------:R-:W-:Y:S01]  /*5830*/  FFMA.FTZ R196, R196, R7.reuse, -R29.reuse ;  /* 0x00000007c4c47223 */ /* 0x180fe2000001081d */
[-CC-:B------:R-:W-:Y:S01]  /*5840*/  FFMA.FTZ R200, R200, R7.reuse, -R29.reuse ;  /* 0x00000007c8c87223 */ /* 0x180fe2000001081d */
[-CC-:B------:R-:W-:Y:S01]  /*5850*/  FFMA.FTZ R13, R24, R7.reuse, -R29.reuse ;  /* 0x00000007180d7223 */ /* 0x180fe2000001081d */
[----:B------:R1:W-:Y:S01]  /*5860*/  MUFU.EX2 R21, R192 ;  /* 0x000000c000157308 */ /* 0x0003e20000000800 */
[-CC-:B------:R-:W-:Y:S01]  /*5870*/  FFMA.FTZ R43, R72, R7.reuse, -R29.reuse ;  /* 0x00000007482b7223 */ /* 0x180fe2000001081d */
[----:B------:R-:W-:Y:S02]  /*5880*/  WARPGROUP.DEPBAR.LE gsb0, 0x0 ;  /* 0x00008000000079c5 */ /* 0x000fe40000010000 */
[----:B------:R-:W-:Y:S01]  /*5890*/  WARPGROUP.ARRIVE ;  /* 0x00000000000079c5 */ /* 0x000fe20000000000 */
[----:B------:R-:W-:Y:S01]  /*58a0*/  FMUL.FTZ R168, R83, UR6 ;  /* 0x0000000653a87c20 */ /* 0x000fe20008410000 */
[----:B------:R-:W-:Y:S01]  /*58b0*/  FMUL.FTZ R170, R87, UR6 ;  /* 0x0000000657aa7c20 */ /* 0x000fe20008410000 */
[-CC-:B------:R-:W-:Y:S01]  /*58c0*/  FFMA.FTZ R47, R80, R7.reuse, -R29.reuse ;  /* 0x00000007502f7223 */ /* 0x180fe2000001081d */
[----:B------:R2:W-:Y:S01]  /*58d0*/  MUFU.EX2 R25, R196 ;  /* 0x000000c400197308 */ /* 0x0005e20000000800 */
[-CC-:B-1----:R-:W-:Y:S01]  /*58e0*/  FFMA.FTZ R192, R202, R7.reuse, -R29.reuse ;  /* 0x00000007cac07223 */ /* 0x182fe2000001081d */
[----:B------:R-:W-:Y:S01]  /*58f0*/  HGMMA.64x128x16.F32 R88, R152, gdesc[UR12].tnspB, R88, gsb0 ;  /* 0x41e0000c98587df0 */ /* 0x000fe20008000858 */
[----:B------:R-:W-:Y:S01]  /*5900*/  UMOV UR14, UR10 ;  /* 0x0000000a000e7c82 */ /* 0x000fe20008000000 */
[----:B------:R-:W-:Y:S01]  /*5910*/  UMOV UR15, 0x40000040 ;  /* 0x40000040000f7882 */ /* 0x000fe20000000000 */
[----:B------:R-:W-:Y:S01]  /*5920*/  UIADD3 UR10, UR4, 0x300, URZ ;  /* 0x00000300040a7890 */ /* 0x000fe2000fffe03f */
[-CC-:B------:R-:W-:Y:S01]  /*5930*/  FFMA.FTZ R24, R180, R7.reuse, -R29.reuse ;  /* 0x00000007b4187223 */ /* 0x180fe2000001081d */
[-CC-:B------:R-:W-:Y:S01]  /*5940*/  FFMA.FTZ R15, R182, R7.reuse, -R29.reuse ;  /* 0x00000007b60f7223 */ /* 0x180fe2000001081d */
[----:B------:R-:W1:Y:S01]  /*5950*/  MUFU.TANH R168, R168 ;  /* 0x000000a800a87308 */ /* 0x000e620000002400 */
[-CC-:B------:R-:W-:Y:S01]  /*5960*/  FFMA.FTZ R176, R176, R7.reuse, -R29.reuse ;  /* 0x00000007b0b07223 */ /* 0x180fe2000001081d */
[-CC-:B------:R-:W-:Y:S01]  /*5970*/  FFMA.FTZ R204, R204, R7.reuse, -R29.reuse ;  /* 0x00000007cccc7223 */ /* 0x180fe2000001081d */
[-CC-:B--2---:R-:W-:Y:S01]  /*5980*/  FFMA.FTZ R196, R206, R7.reuse, -R29.reuse ;  /* 0x00000007cec47223 */ /* 0x184fe2000001081d */
[-CC-:B------:R-:W-:Y:S01]  /*5990*/  FFMA.FTZ R208, R208, R7.reuse, -R29.reuse ;  /* 0x00000007d0d07223 */ /* 0x180fe2000001081d */
[-CC-:B------:R-:W-:Y:S01]  /*59a0*/  FFMA.FTZ R212, R212, R7.reuse, -R29.reuse ;  /* 0x00000007d4d47223 */ /* 0x180fe2000001081d */
[-CC-:B------:R-:W-:Y:S01]  /*59b0*/  FFMA.FTZ R41, R174, R7.reuse, -R29.reuse ;  /* 0x00000007ae297223 */ /* 0x180fe2000001081d */
[-CC-:B------:R-:W-:Y:S01]  /*59c0*/  FFMA.FTZ R72, R220, R7.reuse, -R29.reuse ;  /* 0x00000007dc487223 */ /* 0x180fe2000001081d */
[----:B------:R-:W2:Y:S01]  /*59d0*/  MUFU.TANH R170, R170 ;  /* 0x000000aa00aa7308 */ /* 0x000ea20000002400 */
[-CC-:B------:R-:W-:Y:S01]  /*59e0*/  FFMA.FTZ R80, R224, R7.reuse, -R29.reuse ;  /* 0x00000007e0507223 */ /* 0x180fe2000001081d */
[-CC-:B------:R-:W-:Y:S01]  /*59f0*/  FFMA.FTZ R49, R228, R7.reuse, -R29.reuse ;  /* 0x00000007e4317223 */ /* 0x180fe2000001081d */
[-C--:B------:R-:W-:Y:S01]  /*5a00*/  FFMA.FTZ R202, R226, R7.reuse, -R29 ;  /* 0x00000007e2ca7223 */ /* 0x080fe2000001081d */
[----:B------:R-:W-:Y:S01]  /*5a10*/  UIADD3 UR4, UR4, 0x380, URZ ;  /* 0x0000038004047890 */ /* 0x000fe2000fffe03f */
[----:B------:R-:W-:-:S03]  /*5a20*/  FMUL.FTZ R8, R8, R7 ;  /* 0x0000000708087220 */ /* 0x000fc60000410000 */
[----:B------:R3:W-:Y:S01]  /*5a30*/  MUFU.EX2 R27, R200 ;  /* 0x000000c8001b7308 */ /* 0x0007e20000000800 */
[----:B-1----:R-:W-:-:S04]  /*5a40*/  FMNMX.FTZ R39, R168, R39, !PT ;  /* 0x00000027a8277209 */ /* 0x002fc80007810000 */
[----:B------:R-:W-:-:S03]  /*5a50*/  FMNMX.FTZ R39, R86, R39, !PT ;  /* 0x0000002756277209 */ /* 0x000fc60007810000 */
[----:B------:R-:W-:Y:S01]  /*5a60*/  MUFU.EX2 R8, R8 ;  /* 0x0000000800087308 */ /* 0x000fe20000000800 */
[----:B--2---:R-:W-:Y:S01]  /*5a70*/  FMNMX.FTZ R6, R170, R39, !PT ;  /* 0x00000027aa067209 */ /* 0x004fe20007810000 */
[-CC-:B------:R-:W-:Y:S01]  /*5a80*/  FFMA.FTZ R39, R216, R7.reuse, -R29.reuse ;  /* 0x00000007d8277223 */ /* 0x180fe2000001081d */
[----:B---3--:R-:W-:-:S03]  /*5a90*/  FFMA.FTZ R200, R218, R7, -R29 ;  /* 0x00000007dac87223 */ /* 0x008fc6000001081d */
[----:B------:R-:W1:Y:S02]  /*5aa0*/  SHFL.BFLY PT, R45, R6, 0x2, 0x1f ;  /* 0x0c401f00062d7f89 */ /* 0x000e6400000e0000 */
[----:B------:R-:W2:Y:S08]  /*5ab0*/  MUFU.EX2 R11, R11 ;  /* 0x0000000b000b7308 */ /* 0x000eb00000000800 */
[----:B------:R-:W3:Y:S08]  /*5ac0*/  MUFU.EX2 R230, R230 ;  /* 0x000000e600e67308 */ /* 0x000ef00000000800 */
[----:B------:R-:W-:Y:S01]  /*5ad0*/  MUFU.EX2 R13, R13 ;  /* 0x0000000d000d7308 */ /* 0x000fe20000000800 */
[----:B--2---:R-:W-:Y:S01]  /*5ae0*/  FFMA.FTZ R3, R8, R3, R11 ;  /* 0x0000000308037223 */ /* 0x004fe2000001000b */
[----:B-1----:R-:W-:Y:S01]  /*5af0*/  FMNMX.FTZ R51, R6, R45, !PT ;  /* 0x0000002d06337209 */ /* 0x002fe20007810000 */
[-CC-:B------:R-:W-:Y:S01]  /*5b00*/  FFMA.FTZ R45, R76, R7.reuse, -R29.reuse ;  /* 0x000000074c2d7223 */ /* 0x180fe2000001081d */
[----:B------:R-:W-:-:S04]  /*5b10*/  FFMA.FTZ R76, R222, R7, -R29 ;  /* 0x00000007de4c7223 */ /* 0x000fc8000001081d */
[----:B------:R-:W1:Y:S01]  /*5b20*/  MUFU.EX2 R24, R24 ;  /* 0x0000001800187308 */ /* 0x000e620000000800 */
[----:B---3--:R-:W-:Y:S01]  /*5b30*/  F2FP.F16.F32.PACK_AB R180, R230, R11 ;  /* 0x0000000be6b4723e */ /* 0x008fe200000000ff */
[----:B------:R-:W2:Y:S01]  /*5b40*/  SHFL.BFLY PT, R12, R51, 0x1, 0x1f ;  /* 0x0c201f00330c7f89 */ /* 0x000ea200000e0000 */
[----:B------:R-:W-:-:S05]  /*5b50*/  IMAD.MOV.U32 R11, RZ, RZ, R10 ;  /* 0x000000ffff0b7224 */ /* 0x000fca00078e000a */
[----:B------:R-:W-:Y:S08]  /*5b60*/  MUFU.EX2 R15, R15 ;  /* 0x0000000f000f7308 */ /* 0x000ff00000000800 */
[----:B------:R-:W3:Y:S01]  /*5b70*/  MUFU.EX2 R192, R192 ;  /* 0x000000c000c07308 */ /* 0x000ee20000000800 */
[----:B-1----:R-:W-:-:S07]  /*5b80*/  F2FP.F16.F32.PACK_AB R182, R24, R13 ;  /* 0x0000000d18b6723e */ /* 0x002fce00000000ff */
[----:B------:R-:W-:Y:S01]  /*5b90*/  MUFU.EX2 R31, R176 ;  /* 0x000000b0001f7308 */ /* 0x000fe20000000800 */
[----:B--2---:R-:W-:-:S05]  /*5ba0*/  FMNMX.FTZ R12, R51, R12, !PT ;  /* 0x0000000c330c7209 */ /* 0x004fca0007810000 */
[----:B------:R-:W-:Y:S01]  /*5bb0*/  FADD.FTZ R6, -R12, R9 ;  /* 0x000000090c067221 */ /* 0x000fe20000010100 */
[----:B------:R-:W-:Y:S01]  /*5bc0*/  IMAD.U32 R9, RZ, RZ, UR7 ;  /* 0x00000007ff097e24 */ /* 0x000fe2000f8e00ff */
[----:B------:R-:W-:Y:S01]  /*5bd0*/  MUFU.EX2 R33, R204 ;  /* 0x000000cc00217308 */ /* 0x000fe20000000800 */
[----:B---3--:R-:W-:Y:S01]  /*5be0*/  F2FP.F16.F32.PACK_AB R174, R192, R27 ;  /* 0x0000001bc0ae723e */ /* 0x008fe200000000ff */
[----:B------:R-:W-:Y:S02]  /*5bf0*/  FMUL.FTZ R6, R6, R7 ;  /* 0x0000000706067220 */ /* 0x000fe40000410000 */
[----:B------:R-:W-:-:S04]  /*5c00*/  @!P1 IADD3 R9, R9, 0x34840, RZ ;  /* 0x0003484009099810 */ /* 0x000fc80007ffe0ff */
[----:B------:R-:W-:Y:S01]  /*5c10*/  MUFU.EX2 R6, R6 ;  /* 0x0000000600067308 */ /* 0x000fe20000000800 */
[----:B------:R-:W-:-:S07]  /*5c20*/  @!P1 PRMT R9, RZ, 0x654, R9 ;  /* 0x00000654ff099816 */ /* 0x000fce0000000009 */
[----:B------:R-:W-:Y:S08]  /*5c30*/  MUFU.EX2 R196, R196 ;  /* 0x000000c400c47308 */ /* 0x000ff00000000800 */
[----:B------:R-:W-:Y:S08]  /*5c40*/  MUFU.EX2 R35, R208 ;  /* 0x000000d000237308 */ /* 0x000ff00000000800 */
[----:B------:R-:W-:Y:S08]  /*5c50*/  MUFU.EX2 R37, R212 ;  /* 0x000000d400257308 */ /* 0x000ff00000000800 */
[----:B------:R-:W-:Y:S01]  /*5c60*/  MUFU.EX2 R39, R39 ;  /* 0x0000002700277308 */ /* 0x000fe20000000800 */
[----:B------:R-:W-:-:S02]  /*5c70*/  WARPGROUP.DEPBAR.LE gsb0, 0x0 ;  /* 0x00008000000079c5 */ /* 0x000fc40000010000 */
[----:B------:R-:W-:Y:S01]  /*5c80*/  WARPGROUP.ARRIVE ;  /* 0x00000000000079c5 */ /* 0x000fe20000000000 */
[-CC-:B------:R-:W-:Y:S01]  /*5c90*/  FFMA.FTZ R152, R190, R7.reuse, -R29.reuse ;  /* 0x00000007be987223 */ /* 0x180fe2000001081d */
[-CC-:B------:R-:W-:Y:S01]  /*5ca0*/  FFMA.FTZ R154, R194, R7.reuse, -R29.reuse ;  /* 0x00000007c29a7223 */ /* 0x180fe2000001081d */
[-CC-:B------:R-:W-:Y:S01]  /*5cb0*/  FFMA.FTZ R190, R198, R7.reuse, -R29.reuse ;  /* 0x00000007c6be7223 */ /* 0x180fe2000001081d */
[-CC-:B------:R-:W-:Y:S01]  /*5cc0*/  FFMA.FTZ R194, R178, R7.reuse, -R29.reuse ;  /* 0x00000007b2c27223 */ /* 0x180fe2000001081d */
[----:B------:R-:W-:Y:S01]  /*5cd0*/  FFMA.FTZ R198, R172, R7, -R29 ;  /* 0x00000007acc67223 */ /* 0x000fe2000001081d */
[----:B------:R-:W-:Y:S01]  /*5ce0*/  HGMMA.64x128x16.F32 R88, R156, gdesc[UR12].tnspB, R88, gsb0 ;  /* 0x41e0000c9c587df0 */ /* 0x000fe20008000858 */
[----:B------:R-:W-:Y:S01]  /*5cf0*/  UMOV UR14, UR10 ;  /* 0x0000000a000e7c82 */ /* 0x000fe20008000000 */
[----:B------:R-:W-:Y:S01]  /*5d00*/  UMOV UR15, 0x40000040 ;  /* 0x40000040000f7882 */ /* 0x000fe20000000000 */
[----:B------:R-:W-:Y:S01]  /*5d10*/  UMOV UR10, UR4 ;  /* 0x00000004000a7c82 */ /* 0x000fe20008000000 */
[----:B------:R-:W1:Y:S01]  /*5d20*/  MUFU.EX2 R152, R152 ;  /* 0x0000009800987308 */ /* 0x000e620000000800 */
[----:B------:R-:W-:-:S07]  /*5d30*/  UMOV UR4, UR39 ;  /* 0x0000002700047c82 */ /* 0x000fce0008000000 */
[----:B------:R-:W2:Y:S08]  /*5d40*/  MUFU.EX2 R154, R154 ;  /* 0x0000009a009a7308 */ /* 0x000eb00000000800 */
[----:B------:R-:W3:Y:S01]  /*5d50*/  MUFU.EX2 R190, R190 ;  /* 0x000000be00be7308 */ /* 0x000ee20000000800 */
[----:B-1----:R-:W-:-:S07]  /*5d60*/  F2FP.F16.F32.PACK_AB R176, R152, R15 ;  /* 0x0000000f98b0723e */ /* 0x002fce00000000ff */
[----:B------:R-:W-:Y:S01]  /*5d70*/  MUFU.EX2 R194, R194 ;  /* 0x000000c200c27308 */ /* 0x000fe20000000800 */
[----:B--2---:R-:W-:-:S07]  /*5d80*/  F2FP.F16.F32.PACK_AB R178, R154, R21 ;  /* 0x000000159ab2723e */ /* 0x004fce00000000ff */
[----:B------:R-:W-:Y:S01]  /*5d90*/  MUFU.EX2 R198, R198 ;  /* 0x000000c600c67308 */ /* 0x000fe20000000800 */
[----:B---3--:R-:W-:-:S07]  /*5da0*/  F2FP.F16.F32.PACK_AB R172, R190, R25 ;  /* 0x00000019beac723e */ /* 0x008fce00000000ff */
[----:B------:R-:W-:Y:S08]  /*5db0*/  MUFU.EX2 R41, R41 ;  /* 0x0000002900297308 */ /* 0x000ff00000000800 */
[----:B------:R-:W-:Y:S08]  /*5dc0*/  MUFU.EX2 R200, R200 ;  /* 0x000000c800c87308 */ /* 0x000ff00000000800 */
[----:B------:R-:W-:Y:S08]  /*5dd0*/  MUFU.EX2 R43, R43 ;  /* 0x0000002b002b7308 */ /* 0x000ff00000000800 */
[----:B------:R-:W-:Y:S08]  /*5de0*/  MUFU.EX2 R72, R72 ;  /* 0x0000004800487308 */ /* 0x000ff00000000800 */
[----:B------:R-:W-:Y:S08]  /*5df0*/  MUFU.EX2 R45, R45 ;  /* 0x0000002d002d7308 */ /* 0x000ff00000000800 */
[----:B------:R-:W-:Y:S08]  /*5e00*/  MUFU.EX2 R76, R76 ;  /* 0x0000004c004c7308 */ /* 0x000ff00000000800 */
[----:B------:R-:W-:Y:S08]  /*5e10*/  MUFU.EX2 R47, R47 ;  /* 0x0000002f002f7308 */ /* 0x000ff00000000800 */
[----:B------:R-:W1:Y:S08]  /*5e20*/  MUFU.EX2 R80, R80 ;  /* 0x0000005000507308 */ /* 0x000e700000000800 */
[----:B------:R-:W-:Y:S08]  /*5e30*/  MUFU.EX2 R49, R49 ;  /* 0x0000003100317308 */ /* 0x000ff00000000800 */
[----:B------:R-:W2:Y:S01]  /*5e40*/  MUFU.EX2 R202, R202 ;  /* 0x000000ca00ca7308 */ /* 0x000ea20000000800 */
[----:B------:R-:W-:-:S02]  /*5e50*/  WARPGROUP.DEPBAR.LE gsb0, 0x0 ;  /* 0x00008000000079c5 */ /* 0x000fc40000010000 */
[----:B------:R-:W-:Y:S01]  /*5e60*/  WARPGROUP.ARRIVE ;  /* 0x00000000000079c5 */ /* 0x000fe20000000000 */
[-CC-:B------:R-:W-:Y:S01]  /*5e70*/  FFMA.FTZ R156, R210, R7.reuse, -R29.reuse ;  /* 0x00000007d29c7223 */ /* 0x180fe2000001081d */
[-C--:B------:R-:W-:Y:S01]  /*5e80*/  FFMA.FTZ R158, R214, R7.reuse, -R29 ;  /* 0x00000007d69e7223 */ /* 0x080fe2000001081d */
[----:B------:R-:W-:-:S03]  /*5e90*/  FMUL.FTZ R29, R12, R7 ;  /* 0x000000070c1d7220 */ /* 0x000fc60000410000 */
[----:B------:R-:W-:Y:S01]  /*5ea0*/  HGMMA.64x128x16.F32 R88, R160, gdesc[UR12].tnspB, R88, gsb0 ;  /* 0x41e0000ca0587df0 */ /* 0x000fe20008000858 */
[-CC-:B------:R-:W-:Y:S01]  /*5eb0*/  FFMA.FTZ R177, R30, R7.reuse, -R29.reuse ;  /* 0x000000071eb17223 */ /* 0x180fe2000001081d */
[-CC-:B------:R-:W-:Y:S01]  /*5ec0*/  FFMA.FTZ R30, R36, R7.reuse, -R29.reuse ;  /* 0x00000007241e7223 */ /* 0x180fe2000001081d */
[----:B------:R-:W-:Y:S01]  /*5ed0*/  IMAD.U32 R36, RZ, RZ, UR11 ;  /* 0x0000000bff247e24 */ /* 0x000fe2000f8e00ff */
[----:B------:R-:W-:Y:S01]  /*5ee0*/  UMOV UR11, 0x40000040 ;  /* 0x40000040000b7882 */ /* 0x000fe20000000000 */
[-CC-:B------:R-:W-:Y:S01]  /*5ef0*/  FFMA.FTZ R181, R14, R7.reuse, -R29.reuse ;  /* 0x000000070eb57223 */ /* 0x180fe2000001081d */
[-CC-:B------:R-:W-:Y:S01]  /*5f00*/  FFMA.FTZ R183, R26, R7.reuse, -R29.reuse ;  /* 0x000000071ab77223 */ /* 0x180fe2000001081d */
[-CC-:B------:R-:W-:Y:S01]  /*5f10*/  FFMA.FTZ R28, R28, R7.reuse, -R29.reuse ;  /* 0x000000071c1c7223 */ /* 0x180fe2000001081d */
[----:B------:R-:W-:Y:S01]  /*5f20*/  @!P1 VIADD R36, R36, 0x34860 ;  /* 0x0003486024249836 */ /* 0x000fe20000000000 */
[----:B------:R-:W-:Y:S01]  /*5f30*/  MUFU.EX2 R177, R177 ;  /* 0x000000b100b17308 */ /* 0x000fe20000000800 */
[-CC-:B------:R-:W-:Y:S01]  /*5f40*/  FFMA.FTZ R179, R34, R7.reuse, -R29.reuse ;  /* 0x0000000722b37223 */ /* 0x180fe2000001081d */
[-CC-:B------:R-:W-:Y:S01]  /*5f50*/  FFMA.FTZ R173, R38, R7.reuse, -R29.reuse ;  /* 0x0000000726ad7223 */ /* 0x180fe2000001081d */
[-CC-:B------:R-:W-:Y:S01]  /*5f60*/  FFMA.FTZ R175, R42, R7.reuse, -R29.reuse ;  /* 0x000000072aaf7223 */ /* 0x180fe2000001081d */
[----:B------:R-:W-:Y:S01]  /*5f70*/  @!P1 PRMT R38, RZ, 0x654, R36 ;  /* 0x00000654ff269816 */ /* 0x000fe20000000024 */
[-CC-:B------:R-:W-:Y:S01]  /*5f80*/  FFMA.FTZ R26, R44, R7.reuse, -R29.reuse ;  /* 0x000000072c1a7223 */ /* 0x180fe2000001081d */
[-CC-:B------:R-:W-:Y:S01]  /*5f90*/  FFMA.FTZ R169, R46, R7.reuse, -R29.reuse ;  /* 0x000000072ea97223 */ /* 0x180fe2000001081d */
[-CC-:B------:R-:W-:Y:S01]  /*5fa0*/  FFMA.FTZ R14, R48, R7.reuse, -R29.reuse ;  /* 0x00000007300e7223 */ /* 0x180fe2000001081d */
[----:B------:R-:W3:Y:S01]  /*5fb0*/  MUFU.EX2 R181, R181 ;  /* 0x000000b500b57308 */ /* 0x000ee20000000800 */
[-CC-:B------:R-:W-:Y:S01]  /*5fc0*/  FFMA.FTZ R171, R50, R7.reuse, -R29.reuse ;  /* 0x0000000732ab7223 */ /* 0x180fe2000001081d */
[-CC-:B------:R-:W-:Y:S01]  /*5fd0*/  FFMA.FTZ R153, R54, R7.reuse, -R29.reuse ;  /* 0x0000000736997223 */ /* 0x180fe2000001081d */
[-CC-:B------:R-:W-:Y:S01]  /*5fe0*/  FFMA.FTZ R34, R56, R7.reuse, -R29.reuse ;  /* 0x0000000738227223 */ /* 0x180fe2000001081d */
[-CC-:B------:R-:W-:Y:S01]  /*5ff0*/  FFMA.FTZ R155, R58, R7.reuse, -R29.reuse ;  /* 0x000000073a9b7223 */ /* 0x180fe2000001081d */
[-CC-:B------:R-:W-:Y:S01]  /*6000*/  FFMA.FTZ R60, R60, R7.reuse, -R29.reuse ;  /* 0x000000073c3c7223 */ /* 0x180fe2000001081d */
[-CC-:B------:R-:W-:Y:S01]  /*6010*/  FFMA.FTZ R62, R62, R7.reuse, -R29.reuse ;  /* 0x000000073e3e7223 */ /* 0x180fe2000001081d */
[-CC-:B------:R-:W-:Y:S01]  /*6020*/  FFMA.FTZ R64, R64, R7.reuse, -R29.reuse ;  /* 0x0000000740407223 */ /* 0x180fe2000001081d */
[----:B------:R-:W-:Y:S01]  /*6030*/  MUFU.EX2 R183, R183 ;  /* 0x000000b700b77308 */ /* 0x000fe20000000800 */
        /* <DEDUP_REMOVED lines=8> */
[----:B------:R-:W-:-:S07]  /*60c0*/  FFMA.FTZ R86, R86, R7, -R29 ;  /* 0x0000000756567223 */ /* 0x000fce000001081d */
[----:B------:R-:W-:Y:S08]  /*60d0*/  MUFU.EX2 R179, R179 ;  /* 0x000000b300b37308 */ /* 0x000ff00000000800 */
        /* <DEDUP_REMOVED lines=17> */
[----:B------:R-:W-:Y:S01]  /*61f0*/  FFMA.FTZ R20, R52, R7, -R29 ;  /* 0x0000000734147223 */ /* 0x000fe2000001081d */
[----:B------:R-:W-:Y:S01]  /*6200*/  MUFU.EX2 R60, R60 ;  /* 0x0000003c003c7308 */ /* 0x000fe20000000800 */
[----:B------:R-:W-:Y:S07]  /*6210*/  HGMMA.64x128x16.F32 R88, R164, gdesc[UR8].tnspB, R88, gsb0 ;  /* 0x41e00008a4587df0 */ /* 0x000fee0008000858 */
[----:B------:R-:W4:Y:S08]  /*6220*/  MUFU.EX2 R160, R160 ;  /* 0x000000a000a07308 */ /* 0x000f300000000800 */
[----:B------:R-:W5:Y:S08]  /*6230*/  MUFU.EX2 R162, R162 ;  /* 0x000000a200a27308 */ /* 0x000f700000000800 */
        /* <DEDUP_REMOVED lines=9> */
[----:B------:R-:W5:Y:S01]  /*62d0*/  MUFU.EX2 R84, R84 ;  /* 0x0000005400547308 */ /* 0x000f620000000800 */
[----:B------:R-:W-:-:S02]  /*62e0*/  WARPGROUP.DEPBAR.LE gsb0, 0x0 ;  /* 0x00008000000079c5 */ /* 0x000fc40000010000 */
[----:B------:R3:W-:Y:S05]  /*62f0*/  @!P1 SYNCS.ARRIVE.TRANS64.RED.A1T0 RZ, [R9+URZ], RZ ;  /* 0x000000ff09ff99a7 */ /* 0x0007ea000810043f */
[----:B------:R-:W5:Y:S01]  /*6300*/  MUFU.EX2 R165, R82 ;  /* 0x0000005200a57308 */ /* 0x000f620000000800 */
[----:B-1----:R-:W-:Y:S02]  /*6310*/  F2FP.F16.F32.PACK_AB R164, R80, R47 ;  /* 0x0000002f50a4723e */ /* 0x002fe400000000ff */
[----:B--2---:R-:W-:Y:S01]  /*6320*/  F2FP.F16.F32.PACK_AB R166, R202, R49 ;  /* 0x00000031caa6723e */ /* 0x004fe200000000ff */
[----:B---3--:R-:W-:Y:S01]  /*6330*/  FFMA.FTZ R9, R6, R0, R181 ;  /* 0x0000000006097223 */ /* 0x008fe200000100b5 */
[----:B------:R-:W-:Y:S01]  /*6340*/  FADD.FTZ R0, R230, R3 ;  /* 0x00000003e6007221 */ /* 0x000fe20000010000 */
[----:B------:R1:W-:Y:S02]  /*6350*/  @!P1 SYNCS.ARRIVE.TRANS64.RED.A1T0 RZ, [R38+URZ], RZ ;  /* 0x000000ff26ff99a7 */ /* 0x0003e4000810043f */
[----:B------:R-:W-:Y:S01]  /*6360*/  MUFU.EX2 R167, R86 ;  /* 0x0000005600a77308 */ /* 0x000fe20000000800 */
[C---:B----4-:R-:W-:Y:S01]  /*6370*/  FADD.FTZ R36, R160.reuse, R9 ;  /* 0x00000009a0247221 */ /* 0x050fe20000010000 */
[----:B------:R-:W-:Y:S01]  /*6380*/  FADD.FTZ R3, R13, R0 ;  /* 0x000000000d037221 */ /* 0x000fe20000010000 */
[----:B------:R-:W-:-:S02]  /*6390*/  F2FP.F16.F32.PACK_AB R181, R160, R181 ;  /* 0x000000b5a0b5723e */ /* 0x000fc400000000ff */
[----:B------:R-:W-:Y:S01]  /*63a0*/  FADD.FTZ R9, R183, R36 ;  /* 0x00000024b7097221 */ /* 0x000fe20000010000 */
[----:B------:R-:W-:Y:S01]  /*63b0*/  FADD.FTZ R0, R24, R3 ;  /* 0x0000000318007221 */ /* 0x000fe20000010000 */
[C---:B------:R-:W-:Y:S02]  /*63c0*/  F2FP.F16.F32.PACK_AB R183, R28.reuse, R183 ;  /* 0x000000b71cb7723e */ /* 0x040fe400000000ff */
[----:B------:R-:W-:Y:S01]  /*63d0*/  FADD.FTZ R36, R28, R9 ;  /* 0x000000091c247221 */ /* 0x000fe20000010000 */
[----:B------:R-:W-:Y:S01]  /*63e0*/  FADD.FTZ R3, R15, R0 ;  /* 0x000000000f037221 */ /* 0x000fe20000010000 */
[----:B------:R-:W-:Y:S02]  /*63f0*/  F2FP.F16.F32.PACK_AB R160, R72, R43 ;  /* 0x0000002b48a0723e */ /* 0x000fe400000000ff */
[----:B------:R-:W-:Y:S01]  /*6400*/  FADD.FTZ R9, R177, R36 ;  /* 0x00000024b1097221 */ /* 0x000fe20000010000 */
[----:B------:R-:W-:Y:S01]  /*6410*/  FADD.FTZ R0, R152, R3 ;  /* 0x0000000398007221 */ /* 0x000fe20000010000 */
[----:B-----5:R-:W-:-:S02]  /*6420*/  F2FP.F16.F32.PACK_AB R177, R162, R177 ;  /* 0x000000b1a2b1723e */ /* 0x020fc400000000ff */
[----:B------:R-:W-:Y:S01]  /*6430*/  FADD.FTZ R36, R162, R9 ;  /* 0x00000009a2247221 */ /* 0x000fe20000010000 */
[----:B------:R-:W-:Y:S01]  /*6440*/  FADD.FTZ R3, R21, R0 ;  /* 0x0000000015037221 */ /* 0x000fe20000010000 */
[----:B------:R-:W-:Y:S02]  /*6450*/  F2FP.F16.F32.PACK_AB R152, R156, R35 ;  /* 0x000000239c98723e */ /* 0x000fe400000000ff */
[----:B------:R-:W-:Y:S01]  /*6460*/  FADD.FTZ R9, R179, R36 ;  /* 0x00000024b3097221 */ /* 0x000fe20000010000 */
[----:B------:R-:W-:Y:S01]  /*6470*/  FADD.FTZ R0, R154, R3 ;  /* 0x000000039a007221 */ /* 0x000fe20000010000 */
[----:B------:R-:W-:Y:S02]  /*6480*/  F2FP.F16.F32.PACK_AB R154, R158, R37 ;  /* 0x000000259e9a723e */ /* 0x000fe400000000ff */
[----:B------:R-:W-:Y:S01]  /*6490*/  FADD.FTZ R36, R30, R9 ;  /* 0x000000091e247221 */ /* 0x000fe20000010000 */
[----:B------:R-:W-:Y:S01]  /*64a0*/  FADD.FTZ R3, R25, R0 ;  /* 0x0000000019037221 */ /* 0x000fe20000010000 */
[-CC-:B------:R-:W-:Y:S01]  /*64b0*/  FFMA.FTZ R0, R168, R7.reuse, -R29.reuse ;  /* 0x00000007a8007223 */ /* 0x180fe2000001081d */
[----:B------:R-:W-:Y:S01]  /*64c0*/  FFMA.FTZ R29, R170, R7, -R29 ;  /* 0x00000007aa1d7223 */ /* 0x000fe2000001081d */
[----:B------:R-:W-:Y:S01]  /*64d0*/  FADD.FTZ R9, R173, R36 ;  /* 0x00000024ad097221 */ /* 0x000fe20000010000 */
[----:B------:R-:W-:Y:S01]  /*64e0*/  FADD.FTZ R36, R190, R3 ;  /* 0x00000003be247221 */ /* 0x000fe20000010000 */
[----:B------:R-:W-:-:S02]  /*64f0*/  F2FP.F16.F32.PACK_AB R179, R30, R179 ;  /* 0x000000b31eb3723e */ /* 0x000fc400000000ff */
[C---:B-1----:R-:W-:Y:S01]  /*6500*/  FADD.FTZ R38, R32.reuse, R9 ;  /* 0x0000000920267221 */ /* 0x042fe20000010000 */
[----:B------:R-:W-:Y:S01]  /*6510*/  FADD.FTZ R3, R27, R36 ;  /* 0x000000241b037221 */ /* 0x000fe20000010000 */
[----:B------:R-:W-:Y:S01]  /*6520*/  MUFU.EX2 R29, R29 ;  /* 0x0000001d001d7308 */ /* 0x000fe20000000800 */
[----:B------:R-:W-:Y:S01]  /*6530*/  F2FP.F16.F32.PACK_AB R173, R32, R173 ;  /* 0x000000ad20ad723e */ /* 0x000fe200000000ff */
[----:B------:R-:W-:Y:S01]  /*6540*/  FADD.FTZ R9, R175, R38 ;  /* 0x00000026af097221 */ /* 0x000fe20000010000 */
[----:B------:R-:W-:Y:S01]  /*6550*/  FADD.FTZ R36, R192, R3 ;  /* 0x00000003c0247221 */ /* 0x000fe20000010000 */
[C---:B------:R-:W-:Y:S02]  /*6560*/  F2FP.F16.F32.PACK_AB R175, R26.reuse, R175 ;  /* 0x000000af1aaf723e */ /* 0x040fe400000000ff */
[----:B------:R-:W-:Y:S01]  /*6570*/  FADD.FTZ R38, R26, R9 ;  /* 0x000000091a267221 */ /* 0x000fe20000010000 */
[----:B------:R-:W-:Y:S01]  /*6580*/  FADD.FTZ R3, R31, R36 ;  /* 0x000000241f037221 */ /* 0x000fe20000010000 */
[----:B------:R-:W-:-:S02]  /*6590*/  F2FP.F16.F32.PACK_AB R168, R194, R31 ;  /* 0x0000001fc2a8723e */ /* 0x000fc400000000ff */
[----:B------:R-:W-:Y:S01]  /*65a0*/  FADD.FTZ R9, R169, R38 ;  /* 0x00000026a9097221 */ /* 0x000fe20000010000 */
[----:B------:R-:W-:Y:S01]  /*65b0*/  FADD.FTZ R24, R194, R3 ;  /* 0x00000003c2187221 */ /* 0x000fe20000010000 */
[C---:B------:R-:W-:Y:S02]  /*65c0*/  F2FP.F16.F32.PACK_AB R169, R14.reuse, R169 ;  /* 0x000000a90ea9723e */ /* 0x040fe400000000ff */
        /* <DEDUP_REMOVED lines=8> */
[----:B------:R-:W-:Y:S02]  /*6650*/  F2FP.F16.F32.PACK_AB R162, R76, R45 ;  /* 0x0000002d4ca2723e */ /* 0x000fe400000000ff */
[----:B------:R-:W-:Y:S01]  /*6660*/  FADD.FTZ R9, R153, R28 ;  /* 0x0000001c99097221 */ /* 0x000fe20000010000 */
[----:B------:R-:W-:Y:S01]  /*6670*/  FADD.FTZ R24, R156, R3 ;  /* 0x000000039c187221 */ /* 0x000fe20000010000 */
[C---:B------:R-:W-:Y:S02]  /*6680*/  F2FP.F16.F32.PACK_AB R153, R34.reuse, R153 ;  /* 0x000000992299723e */ /* 0x040fe400000000ff */
[----:B------:R-:W-:Y:S01]  /*6690*/  FADD.FTZ R28, R34, R9 ;  /* 0x00000009221c7221 */ /* 0x000fe20000010000 */
[----:B------:R-:W-:Y:S01]  /*66a0*/  FADD.FTZ R3, R37, R24 ;  /* 0x0000001825037221 */ /* 0x000fe20000010000 */
[----:B------:R1:W2:Y:S01]  /*66b0*/  MUFU.EX2 R9, R0 ;  /* 0x0000000000097308 */ /* 0x0002a20000000800 */
[----:B------:R-:W-:Y:S01]  /*66c0*/  F2FP.F16.F32.PACK_AB R156, R198, R39 ;  /* 0x00000027c69c723e */ /* 0x000fe200000000ff */
        /* <DEDUP_REMOVED lines=10> */
[----:B------:R-:W-:-:S03]  /*6770*/  FADD.FTZ R3, R41, R14 ;  /* 0x0000000e29037221 */ /* 0x000fc60000010000 */
        /* <DEDUP_REMOVED lines=11> */
[----:B-1----:R-:W-:Y:S01]  /*6830*/  FADD.FTZ R0, R76, R3 ;  /* 0x000000034c007221 */ /* 0x002fe20000010000 */
[C---:B------:R-:W-:Y:S02]  /*6840*/  F2FP.F16.F32.PACK_AB R163, R84.reuse, R163 ;  /* 0x000000a354a3723e */ /* 0x040fe400000000ff */
[----:B------:R-:W-:Y:S01]  /*6850*/  FADD.FTZ R28, R84, R28 ;  /* 0x0000001c541c7221 */ /* 0x000fe20000010000 */
[----:B------:R-:W-:-:S03]  /*6860*/  FADD.FTZ R3, R47, R0 ;  /* 0x000000002f037221 */ /* 0x000fc60000010000 */
[----:B------:R-:W-:Y:S01]  /*6870*/  FADD.FTZ R28, R165, R28 ;  /* 0x0000001ca51c7221 */ /* 0x000fe20000010000 */
[----:B------:R-:W-:Y:S01]  /*6880*/  FADD.FTZ R0, R80, R3 ;  /* 0x0000000350007221 */ /* 0x000fe20000010000 */
[C---:B--2---:R-:W-:Y:S02]  /*6890*/  F2FP.F16.F32.PACK_AB R165, R9.reuse, R165 ;  /* 0x000000a509a5723e */ /* 0x044fe400000000ff */
[----:B------:R-:W-:Y:S01]  /*68a0*/  FADD.FTZ R28, R9, R28 ;  /* 0x0000001c091c7221 */ /* 0x000fe20000010000 */
[----:B------:R-:W-:Y:S01]  /*68b0*/  FADD.FTZ R3, R49, R0 ;  /* 0x0000000031037221 */ /* 0x000fe20000010000 */
[----:B------:R-:W-:Y:S02]  /*68c0*/  IMAD.MOV.U32 R9, RZ, RZ, R12 ;  /* 0x000000ffff097224 */ /* 0x000fe400078e000c */
[----:B------:R-:W-:Y:S01]  /*68d0*/  FADD.FTZ R28, R167, R28 ;  /* 0x0000001ca71c7221 */ /* 0x000fe20000010000 */
[----:B------:R-:W-:Y:S01]  /*68e0*/  FADD.FTZ R3, R202, R3 ;  /* 0x00000003ca037221 */ /* 0x000fe20000010000 */
[----:B------:R-:W-:-:S02]  /*68f0*/  F2FP.F16.F32.PACK_AB R167, R29, R167 ;  /* 0x000000a71da7723e */ /* 0x000fc400000000ff */
[----:B------:R-:W-:Y:S01]  /*6900*/  FADD.FTZ R0, R29, R28 ;  /* 0x0000001c1d007221 */ /* 0x000fe20000010000 */
[----:B------:R-:W-:Y:S06]  /*6910*/  @P2 BRA `(.L_x_24) ;  /* 0xffffffd400a02947 */ /* 0x000fec000383ffff */
.L_x_15:
[----:B------:R-:W-:Y:S06]  /*6920*/  BAR.ARV 0x8, 0x120 ;  /* 0x0204800000007b1d */ /* 0x000fec0000002000 */
        /* <DEDUP_REMOVED lines=64> */
[----:B------:R-:W-:Y:S06]  /*6d30*/  @!P0 BRA `(.L_x_25) ;  /* 0x0000000000048947 */ /* 0x000fec0003800000 */
[----:B------:R-:W-:Y:S01]  /*6d40*/  BPT.TRAP 0x1 ;  /* 0x000000040000795c */ /* 0x000fe20000300000 */
.L_x_25:
[----:B------:R-:W-:Y:S01]  /*6d50*/  ULEA UR7, UR38, UR60, 0x3 ;  /* 0x0000003c26077291 */ /* 0x000fe2000f8e183f */
[----:B------:R-:W-:-:S04]  /*6d60*/  MOV R4, UR39 ;  /* 0x0000002700047c02 */ /* 0x000fc80008000f00 */
[----:B------:R-:W-:-:S04]  /*6d70*/  SHF.L.U32 R4, R4, 0x1f, RZ ;  /* 0x0000001f04047819 */ /* 0x000fc800000006ff */
[----:B------:R1:W2:Y:S01]  /*6d80*/  SYNCS.PHASECHK.TRANS64.TRYWAIT P2, [UR7+0x34850], R4 ;  /* 0x03485004ff0075a7 */ /* 0x0002a20008040147 */
[----:B------:R-:W-:Y:S05]  /*6d90*/  @!P0 BRA `(.L_x_26) ;  /* 0x0000000000048947 */ /* 0x000fea0003800000 */
[----:B------:R-:W-:Y:S01]  /*6da0*/  BPT.TRAP 0x1 ;  /* 0x000000040000795c */ /* 0x000fe20000300000 */
.L_x_26:
[----:B--2---:R-:W-:Y:S05]  /*6db0*/  @P2 BRA `(.L_x_27) ;  /* 0x0000000000082947 */ /* 0x004fea0003800000 */
[----:B------:R-:W2:Y:S02]  /*6dc0*/  SYNCS.PHASECHK.TRANS64.TRYWAIT P0, [UR7+0x34850], R4 ;  /* 0x03485004ff0075a7 */ /* 0x000ea40008000147 */
[----:B--2---:R-:W-:Y:S05]  /*6dd0*/  @!P0 BRA `(.L_x_28) ;  /* 0x0000004400ac8947 */ /* 0x004fea0003800000 */
.L_x_27:
[----:B------:R-:W-:Y:S01]  /*6de0*/  UIADD3 UR4, UR60, 0x400, URZ ;  /* 0x000004003c047890 */ /* 0x000fe2000fffe03f */
[----:B------:R-:W-:Y:S01]  /*6df0*/  WARPGROUP.ARRIVE ;  /* 0x00000000000079c5 */ /* 0x000fe20000000000 */
[----:B------:R-:W-:Y:S01]  /*6e00*/  UMOV UR11, 0x40000040 ;  /* 0x40000040000b7882 */ /* 0x000fe20000000000 */
[----:B------:R-:W3:Y:S01]  /*6e10*/  SHFL.BFLY PT, R9, R0, 0x2, 0x1f ;  /* 0x0c401f0000097f89 */ /* 0x000ee200000e0000 */
[----:B------:R-:W-:Y:S01]  /*6e20*/  USHF.R.U32.HI UR4, URZ, 0x4, UR4 ;  /* 0x000000043f047899 */ /* 0x000fe20008011604 */
[C---:B------:R-:W-:Y:S01]  /*6e30*/  IADD3 R93, P4, R16.reuse, 0x20, RZ ;  /* 0x00000020105d7810 */ /* 0x040fe20007f9e0ff */
[----:B------:R-:W-:Y:S01]  /*6e40*/  UIADD3 UR35, -UR36, URZ, URZ ;  /* 0x0000003f24237290 */ /* 0x000fe2000fffe13f */
[----:B-12---:R-:W1:Y:S01]  /*6e50*/  SHFL.BFLY PT, R4, R3, 0x2, 0x1f ;  /* 0x0c401f0003047f89 */ /* 0x006e6200000e0000 */
[----:B------:R-:W-:Y:S01]  /*6e60*/  ULOP3.LUT UR4, UR4, 0x3fff, URZ, 0xc0, !UPT ;  /* 0x00003fff04047892 */ /* 0x000fe2000f8ec03f */
[----:B------:R-:W-:Y:S01]  /*6e70*/  LOP3.LUT R92, R93, 0x380, RZ, 0xc0, !PT ;  /* 0x000003805d5c7812 */ /* 0x000fe200078ec0ff */
[----:B------:R-:W-:Y:S01]  /*6e80*/  UIADD3 UR34, -UR61, URZ, URZ ;  /* 0x0000003f3d227290 */ /* 0x000fe2000fffe13f */
[----:B------:R-:W-:Y:S01]  /*6e90*/  IADD3 R91, P5, R16, 0x40, RZ ;  /* 0x00000040105b7810 */ /* 0x000fe20007fbe0ff */
[----:B------:R-:W-:Y:S01]  /*6ea0*/  ULOP3.LUT UR4, UR4, 0x4000000, URZ, 0xfc, !UPT ;  /* 0x0400000004047892 */ /* 0x000fe2000f8efc3f */
[----:B------:R-:W-:Y:S01]  /*6eb0*/  SHF.R.U64 R92, R92, 0x3, RZ ;  /* 0x000000035c5c7819 */ /* 0x000fe200000012ff */
[----:B------:R-:W-:Y:S01]  /*6ec0*/  ULDC UR5, c[0x0][0xda8] ;  /* 0x00036a0000057ab9 */ /* 0x000fe20000000800 */
[----:B------:R-:W-:Y:S01]  /*6ed0*/  IADD3 R89, P6, R16, 0x60, RZ ;  /* 0x0000006010597810 */ /* 0x000fe20007fde0ff */
[----:B------:R-:W-:Y:S01]  /*6ee0*/  ULEA UR4, UR38, UR4, 0xb ;  /* 0x0000000426047291 */ /* 0x000fe2000f8e583f */
[----:B------:R-:W-:Y:S01]  /*6ef0*/  LOP3.LUT R92, R92, R93, RZ, 0x3c, !PT ;  /* 0x0000005d5c5c7212 */ /* 0x000fe200078e3cff */
[----:B------:R-:W-:Y:S01]  /*6f00*/  IMAD.X R93, RZ, RZ, R17, P4 ;  /* 0x000000ffff5d7224 */ /* 0x000fe200020e0611 */
[----:B------:R-:W-:Y:S01]  /*6f10*/  LOP3.LUT R90, R91, 0x380, RZ, 0xc0, !PT ;  /* 0x000003805b5a7812 */ /* 0x000fe200078ec0ff */
[----:B------:R-:W-:Y:S01]  /*6f20*/  UIADD3 UR6, UR4, 0x80, URZ ;  /* 0x0000008004067890 */ /* 0x000fe2000fffe03f */
[----:B------:R-:W-:Y:S01]  /*6f30*/  LOP3.LUT R88, R89, 0x380, RZ, 0xc0, !PT ;  /* 0x0000038059587812 */ /* 0x000fe200078ec0ff */
[----:B------:R-:W-:Y:S01]  /*6f40*/  ULDC.64 UR8, c[0x0][0xb70] ;  /* 0x0002dc0000087ab9 */ /* 0x000fe20000000a00 */
[----:B------:R-:W-:Y:S01]  /*6f50*/  UMOV UR10, UR4 ;  /* 0x00000004000a7c82 */ /* 0x000fe20008000000 */
[C---:B------:R-:W-:Y:S01]  /*6f60*/  IADD3 R11, P4, R16.reuse, 0x4060, RZ ;  /* 0x00004060100b7810 */ /* 0x040fe20007f9e0ff */
[----:B------:R-:W-:Y:S01]  /*6f70*/  HGMMA.64x128x16.F32 R24, R180, gdesc[UR8].tnspB, R24, gsb0 ;  /* 0x41e00008b4187df0 */ /* 0x000fe20008000818 */
[----:B------:R-:W-:Y:S01]  /*6f80*/  UMOV UR11, 0x40000040 ;  /* 0x40000040000b7882 */ /* 0x000fe20000000000 */
[----:B------:R-:W-:Y:S01]  /*6f90*/  UMOV UR10, UR6 ;  /* 0x00000006000a7c82 */ /* 0x000fe20008000000 */
[----:B------:R-:W-:Y:S01]  /*6fa0*/  UIADD3 UR6, UR4, 0x100, URZ ;  /* 0x0000010004067890 */ /* 0x000fe2000fffe03f */
[----:B---3--:R-:W-:Y:S01]  /*6fb0*/  FADD.FTZ R0, R9, R0 ;  /* 0x0000000009007221 */ /* 0x008fe20000010000 */
[----:B------:R-:W-:Y:S01]  /*6fc0*/  IADD3 R9, P3, R16, 0x4040, RZ ;  /* 0x0000404010097810 */ /* 0x000fe20007f7e0ff */
[----:B-1----:R-:W-:Y:S01]  /*6fd0*/  FADD.FTZ R5, R4, R3 ;  /* 0x0000000304057221 */ /* 0x002fe20000010000 */
[----:B------:R-:W-:-:S02]  /*6fe0*/  SHF.R.U64 R90, R90, 0x3, RZ ;  /* 0x000000035a5a7819 */ /* 0x000fc400000012ff */
[----:B------:R-:W1:Y:S01]  /*6ff0*/  SHFL.BFLY PT, R3, R0, 0x1, 0x1f ;  /* 0x0c201f0000037f89 */ /* 0x000e6200000e0000 */
[----:B------:R-:W-:Y:S02]  /*7000*/  LOP3.LUT R8, R9, 0x380, RZ, 0xc0, !PT ;  /* 0x0000038009087812 */ /* 0x000fe400078ec0ff */
[----:B------:R-:W-:Y:S01]  /*7010*/  SHF.R.U64 R88, R88, 0x3, RZ ;  /* 0x0000000358587819 */ /* 0x000fe200000012ff */
[----:B------:R-:W2:Y:S01]  /*7020*/  SHFL.BFLY PT, R6, R5, 0x1, 0x1f ;  /* 0x0c201f0005067f89 */ /* 0x000ea200000e0000 */
[----:B------:R-:W-:Y:S02]  /*7030*/  SHF.R.U64 R8, R8, 0x3, RZ ;  /* 0x0000000308087819 */ /* 0x000fe400000012ff */
[----:B------:R-:W-:Y:S02]  /*7040*/  LOP3.LUT R4, R11, 0x380, RZ, 0xc0, !PT ;  /* 0x000003800b047812 */ /* 0x000fe400078ec0ff */
[----:B------:R-:W-:Y:S01]  /*7050*/  LOP3.LUT R8, R8, R9, RZ, 0x3c, !PT ;  /* 0x0000000908087212 */ /* 0x000fe200078e3cff */
[----:B------:R-:W-:Y:S01]  /*7060*/  IMAD.X R9, RZ, RZ, R17, P3 ;  /* 0x000000ffff097224 */ /* 0x000fe200018e0611 */
[----:B------:R-:W-:-:S02]  /*7070*/  LOP3.LUT R90, R90, R91, RZ, 0x3c, !PT ;  /* 0x0000005b5a5a7212 */ /* 0x000fc400078e3cff */
[----:B------:R-:W-:Y:S01]  /*7080*/  LOP3.LUT R88, R88, R89, RZ, 0x3c, !PT ;  /* 0x0000005958587212 */ /* 0x000fe200078e3cff */
[----:B------:R-:W-:Y:S01]  /*7090*/  IMAD.X R89, RZ, RZ, R17, P6 ;  /* 0x000000ffff597224 */ /* 0x000fe200030e0611 */
[----:B------:R-:W-:Y:S02]  /*70a0*/  SHF.R.U64 R4, R4, 0x3, RZ ;  /* 0x0000000304047819 */ /* 0x000fe400000012ff */
[----:B------:R-:W-:Y:S02]  /*70b0*/  IADD3.X R91, RZ, R17, RZ, P5, !PT ;  /* 0x00000011ff5b7210 */ /* 0x000fe40002ffe4ff */
[----:B------:R-:W-:Y:S01]  /*70c0*/  R2UR UR12, R23 ;  /* 0x00000000170c72ca */ /* 0x000fe200000e0000 */
[----:B------:R-:W-:Y:S01]  /*70d0*/  IMAD.MOV.U32 R23, RZ, RZ, -0x800000 ;  /* 0xff800000ff177424 */ /* 0x000fe200078e00ff */
[----:B------:R-:W-:Y:S02]  /*70e0*/  MOV R93, R92 ;  /* 0x0000005c005d7202 */ /* 0x000fe40000000f00 */
[----:B------:R-:W-:Y:S01]  /*70f0*/  IADD3 R21, P0, R16, 0x4000, RZ ;  /* 0x0000400010157810 */ /* 0x000fe20007f1e0ff */
[----:B-1----:R-:W-:Y:S01]  /*7100*/  FADD.FTZ R13, R0, R3 ;  /* 0x00000003000d7221 */ /* 0x002fe20000010000 */
[----:B------:R-:W-:-:S02]  /*7110*/  LOP3.LUT R4, R4, R11, RZ, 0x3c, !PT ;  /* 0x0000000b04047212 */ /* 0x000fc400078e3cff */
[----:B------:R-:W-:Y:S01]  /*7120*/  MOV R92, R90 ;  /* 0x0000005a005c7202 */ /* 0x000fe20000000f00 */
[----:B--2---:R-:W-:Y:S01]  /*7130*/  FADD.FTZ R11, R5, R6 ;  /* 0x00000006050b7221 */ /* 0x004fe20000010000 */
[----:B------:R-:W-:Y:S02]  /*7140*/  FSETP.NE.FTZ.AND P3, PT, R13, RZ, PT ;  /* 0x000000ff0d00720b */ /* 0x000fe40003f75000 */
[----:B------:R-:W-:Y:S01]  /*7150*/  MOV R91, R88 ;  /* 0x00000058005b7202 */ /* 0x000fe20000000f00 */
[----:B------:R-:W-:Y:S01]  /*7160*/  UIMAD UR34, UR5, UR34, UR12 ;  /* 0x00000022052272a4 */ /* 0x000fe2000f8e020c */
[----:B------:R-:W-:Y:S01]  /*7170*/  MOV R88, R8 ;  /* 0x0000000800587202 */ /* 0x000fe20000000f00 */
[----:B------:R-:W-:Y:S01]  /*7180*/  IMAD.U32 R9, RZ, RZ, UR7 ;  /* 0x00000007ff097e24 */ /* 0x000fe2000f8e00ff */
[----:B------:R-:W-:Y:S01]  /*7190*/  LOP3.LUT R20, R21, 0x380, RZ, 0xc0, !PT ;  /* 0x0000038015147812 */ /* 0x000fe200078ec0ff */
[----:B------:R-:W-:Y:S01]  /*71a0*/  USHF.L.U32 UR34, UR34, 0x7, URZ ;  /* 0x0000000722227899 */ /* 0x000fe2000800063f */
[----:B------:R-:W-:Y:S01]  /*71b0*/  IADD3 R15, P2, R16, 0x4020, RZ ;  /* 0x00004020100f7810 */ /* 0x000fe20007f5e0ff */
[----:B------:R-:W-:Y:S01]  /*71c0*/  @!P1 VIADD R9, R9, 0x34860 ;  /* 0x0003486009099836 */ /* 0x000fe20000000000 */
[----:B------:R-:W-:Y:S01]  /*71d0*/  FSETP.NE.FTZ.AND P5, PT, R11, RZ, PT ;  /* 0x000000ff0b00720b */ /* 0x000fe20003fb5000 */
[----:B------:R-:W-:Y:S01]  /*71e0*/  ULDC UR7, c[0x0][0xa88] ;  /* 0x0002a20000077ab9 */ /* 0x000fe20000000800 */
[----:B------:R-:W-:Y:S01]  /*71f0*/  SHF.R.U64 R20, R20, 0x3, RZ ;  /* 0x0000000314147819 */ /* 0x000fe200000012ff */
[----:B------:R-:W-:Y:S01]  /*7200*/  @P3 MUFU.LG2 R8, R13 ;  /* 0x0000000d00083308 */ /* 0x000fe20000000c00 */
[----:B------:R-:W-:Y:S01]  /*7210*/  LOP3.LUT R14, R15, 0x380, RZ, 0xc0, !PT ;  /* 0x000003800f0e7812 */ /* 0x000fe200078ec0ff */
[----:B------:R-:W-:Y:S01]  /*7220*/  ULDC.64 UR12, c[0x0][0x208] ;  /* 0x00008200000c7ab9 */ /* 0x000fe20000000a00 */
[----:B------:R-:W-:Y:S01]  /*7230*/  LOP3.LUT R20, R20, R21, RZ, 0x3c, !PT ;  /* 0x0000001514147212 */ /* 0x000fe200078e3cff */
[----:B------:R-:W-:Y:S01]  /*7240*/  IMAD.X R21, RZ, RZ, R17, P0 ;  /* 0x000000ffff157224 */ /* 0x000fe200000e0611 */
[----:B------:R-:W-:-:S02]  /*7250*/  SHF.R.U64 R14, R14, 0x3, RZ ;  /* 0x000000030e0e7819 */ /* 0x000fc400000012ff */
[----:B------:R-:W-:Y:S02]  /*7260*/  IADD3.X R5, RZ, R17, RZ, P4, !PT ;  /* 0x00000011ff057210 */ /* 0x000fe400027fe4ff */
[----:B------:R-:W-:Y:S01]  /*7270*/  LOP3.LUT R14, R14, R15, RZ, 0x3c, !PT ;  /* 0x0000000f0e0e7212 */ /* 0x000fe200078e3cff */
[----:B------:R-:W-:Y:S01]  /*7280*/  IMAD.X R15, RZ, RZ, R17, P2 ;  /* 0x000000ffff0f7224 */ /* 0x000fe200010e0611 */
[----:B------:R-:W-:Y:S01]  /*7290*/  MOV R90, R20 ;  /* 0x00000014005a7202 */ /* 0x000fe20000000f00 */
[----:B------:R-:W-:Y:S01]  /*72a0*/  @P3 FMUL.FTZ R20, R7, 0.69314718246459960938 ;  /* 0x3f31721807143820 */ /* 0x000fe20000410000 */
[----:B------:R-:W-:Y:S01]  /*72b0*/  MOV R6, RZ ;  /* 0x000000ff00067202 */ /* 0x000fe20000000f00 */
[----:B------:R-:W1:Y:S01]  /*72c0*/  @P5 MUFU.LG2 R0, R11 ;  /* 0x0000000b00005308 */ /* 0x000e620000000c00 */
[----:B------:R-:W-:Y:S01]  /*72d0*/  MOV R89, R14 ;  /* 0x0000000e00597202 */ /* 0x000fe20000000f00 */
[----:B------:R-:W-:Y:S01]  /*72e0*/  IMAD.MOV.U32 R14, RZ, RZ, RZ ;  /* 0x000000ffff0e7224 */ /* 0x000fe200078e00ff */
[----:B------:R-:W-:-:S02]  /*72f0*/  LOP3.LUT R95, R16, 0x380, RZ, 0xc0, !PT ;  /* 0x00000380105f7812 */ /* 0x000fc400078ec0ff */
[----:B------:R-:W-:Y:S02]  /*7300*/  @!P1 PRMT R9, RZ, 0x654, R9 ;  /* 0x00000654ff099816 */ /* 0x000fe40000000009 */
[----:B------:R-:W-:Y:S01]  /*7310*/  SHF.R.U64 R95, R95, 0x3, RZ ;  /* 0x000000035f5f7819 */ /* 0x000fe200000012ff */
[----:B------:R2:W3:Y:S01]  /*7320*/  @P5 MUFU.RCP R6, R11 ;  /* 0x0000000b00065308 */ /* 0x0004e20000001000 */
[----:B------:R-:W-:Y:S02]  /*7330*/  MOV R3, 0xff800000 ;  /* 0xff80000000037802 */ /* 0x000fe40000000f00 */
[----:B------:R-:W-:Y:S01]  /*7340*/  LOP3.LUT R94, R95, R16, RZ, 0x3c, !PT ;  /* 0x000000105f5e7212 */ /* 0x000fe200078e3cff */
[----:B------:R-:W-:Y:S01]  /*7350*/  IMAD.MOV.U32 R95, RZ, RZ, R17 ;  /* 0x000000ffff5f7224 */ /* 0x000fe200078e0011 */
[----:B------:R-:W-:-:S03]  /*7360*/  LOP3.LUT P0, RZ, R22, 0x3, RZ, 0xc0, !PT ;  /* 0x0000000316ff7812 */ /* 0x000fc6000780c0ff */
[----:B------:R4:W5:Y:S01]  /*7370*/  @P3 MUFU.RCP R14, R13 ;  /* 0x0000000d000e3308 */ /* 0x0009620000001000 */
[----:B------:R-:W-:Y:S01]  /*7380*/  MOV R94, R94 ;  /* 0x0000005e005e7202 */ /* 0x000fe20000000f00 */
[----:B-1----:R-:W-:Y:S01]  /*7390*/  @P5 FMUL.FTZ R0, R0, 0.69314718246459960938 ;  /* 0x3f31721800005820 */ /* 0x002fe20000410000 */
[----:B------:R-:W-:-:S04]  /*73a0*/  IADD3 R95, R186, UR34, RZ ;  /* 0x00000022ba5f7c10 */ /* 0x000fc8000fffe0ff */
[----:B--2---:R-:W-:-:S04]  /*73b0*/  IADD3 R11, R95, 0x8, RZ ;  /* 0x000000085f0b7810 */ /* 0x004fc80007ffe0ff */
[----:B------:R-:W-:Y:S02]  /*73c0*/  ISETP.GE.OR P2, PT, R11, UR7, P0 ;  /* 0x000000070b007c0c */ /* 0x000fe40008746670 */
[----:B------:R-:W-:Y:S01]  /*73d0*/  ISETP.GE.OR P0, PT, R95, UR7, P0 ;  /* 0x000000075f007c0c */ /* 0x000fe20008706670 */
[----:B------:R-:W-:Y:S02]  /*73e0*/  WARPGROUP.DEPBAR.LE gsb0, 0x0 ;  /* 0x00008000000079c5 */ /* 0x000fe40000010000 */
[----:B------:R-:W-:-:S06]  /*73f0*/  WARPGROUP.ARRIVE ;  /* 0x00000000000079c5 */ /* 0x000fcc0000000000 */
[----:B------:R-:W-:Y:S01]  /*7400*/  HGMMA.64x128x16.F32 R24, R176, gdesc[UR8].tnspB, R24, gsb0 ;  /* 0x41e00008b0187df0 */ /* 0x000fe20008000818 */
[----:B------:R-:W-:Y:S01]  /*7410*/  UMOV UR10, UR6 ;  /* 0x00000006000a7c82 */ /* 0x000fe20008000000 */
[----:B------:R-:W-:Y:S01]  /*7420*/  UMOV UR11, 0x40000040 ;  /* 0x40000040000b7882 */ /* 0x000fe20000000000 */
[----:B------:R-:W-:Y:S01]  /*7430*/  UIADD3 UR6, UR4, 0x180, URZ ;  /* 0x0000018004067890 */ /* 0x000fe2000fffe03f */
        /* <DEDUP_REMOVED lines=17> */
[----:B------:R-:W-:Y:S02]  /*7550*/  UIADD3 UR6, UR4, 0x300, URZ ;  /* 0x0000030004067890 */ /* 0x000fe4000fffe03f */
[----:B------:R-:W-:Y:S01]  /*7560*/  UIADD3 UR4, UR4, 0x380, URZ ;  /* 0x0000038004047890 */ /* 0x000fe2000fffe03f */
[----:B------:R-:W-:Y:S02]  /*7570*/  WARPGROUP.DEPBAR.LE gsb0, 0x0 ;  /* 0x00008000000079c5 */ /* 0x000fe40000010000 */
[----:B------:R-:W-:-:S06]  /*7580*/  WARPGROUP.ARRIVE ;  /* 0x00000000000079c5 */ /* 0x000fcc0000000000 */
[----:B------:R-:W-:Y:S01]  /*7590*/  HGMMA.64x128x16.F32 R24, R156, gdesc[UR8].tnspB, R24, gsb0 ;  /* 0x41e000089c187df0 */ /* 0x000fe20008000818 */
[----:B------:R-:W-:Y:S01]  /*75a0*/  UMOV UR10, UR6 ;  /* 0x00000006000a7c82 */ /* 0x000fe20008000000 */
[----:B------:R-:W-:Y:S01]  /*75b0*/  UMOV UR11, 0x40000040 ;  /* 0x40000040000b7882 */ /* 0x000fe20000000000 */
[----:B------:R-:W-:Y:S02]  /*75c0*/  WARPGROUP.DEPBAR.LE gsb0, 0x0 ;  /* 0x00008000000079c5 */ /* 0x000fe40000010000 */
[----:B------:R-:W-:-:S07]  /*75d0*/  WARPGROUP.ARRIVE ;  /* 0x00000000000079c5 */ /* 0x000fce0000000000 */
[----:B------:R-:W-:Y:S01]  /*75e0*/  HGMMA.64x128x16.F32 R24, R160, gdesc[UR8].tnspB, R24, gsb0 ;  /* 0x41e00008a0187df0 */ /* 0x000fe20008000818 */
[----:B------:R-:W-:Y:S01]  /*75f0*/  UMOV UR10, UR4 ;  /* 0x00000004000a7c82 */ /* 0x000fe20008000000 */
[----:B------:R-:W-:Y:S01]  /*7600*/  UMOV UR11, 0x40000040 ;  /* 0x40000040000b7882 */ /* 0x000fe20000000000 */
[----:B------:R-:W-:Y:S02]  /*7610*/  ULDC UR4, c[0x0][0xdb4] ;  /* 0x00036d0000047ab9 */ /* 0x000fe40000000800 */
[----:B------:R-:W-:-:S04]  /*7620*/  UIMAD UR35, UR4, UR35, UR61 ;  /* 0x00000023042372a4 */ /* 0x000fc8000f8e023d */
[----:B------:R-:W-:-:S04]  /*7630*/  USHF.R.S32.HI UR4, URZ, 0x1f, UR35 ;  /* 0x0000001f3f047899 */ /* 0x000fc80008011423 */
[----:B------:R-:W-:Y:S02]  /*7640*/  UIMAD UR6, UR4, UR8, URZ ;  /* 0x00000008040672a4 */ /* 0x000fe4000f8e023f */
[----:B------:R-:W-:Y:S02]  /*7650*/  UIMAD.WIDE.U32 UR4, UR35, UR8, URZ ;  /* 0x00000008230472a5 */ /* 0x000fe4000f8e003f */
[----:B------:R-:W-:Y:S01]  /*7660*/  UIMAD UR6, UR35, UR9, UR6 ;  /* 0x00000009230672a4 */ /* 0x000fe2000f8e0206 */
[----:B------:R-:W-:Y:S02]  /*7670*/  WARPGROUP.DEPBAR.LE gsb0, 0x0 ;  /* 0x00008000000079c5 */ /* 0x000fe40000010000 */
[----:B------:R-:W-:-:S06]  /*7680*/  WARPGROUP.ARRIVE ;  /* 0x00000000000079c5 */ /* 0x000fcc0000000000 */
[----:B------:R-:W-:Y:S01]  /*7690*/  HGMMA.64x128x16.F32 R24, R164, gdesc[UR8].tnspB, R24, gsb0 ;  /* 0x41e00008a4187df0 */ /* 0x000fe20008000818 */
[----:B------:R-:W-:Y:S02]  /*76a0*/  R2UR UR10, R18 ;  /* 0x00000000120a72ca */ /* 0x000fe400000e0000 */
[----:B------:R-:W-:Y:S01]  /*76b0*/  MOV R18, R4 ;  /* 0x0000000400127202 */ /* 0x000fe20000000f00 */
[----:B------:R-:W-:Y:S02]  /*76c0*/  IMAD.U32 R5, RZ, RZ, UR5 ;  /* 0x00000005ff057e24 */ /* 0x000fe4000f8e00ff */
[----:B------:R-:W-:Y:S01]  /*76d0*/  @P5 FMUL.FTZ R5, R7, 0.69314718246459960938 ;  /* 0x3f31721807055820 */ /* 0x000fe20000410000 */
[----:B------:R-:W-:Y:S01]  /*76e0*/  @P3 FMUL.FTZ R7, R8, 0.69314718246459960938 ;  /* 0x3f31721808073820 */ /* 0x000fe20000410000 */
[----:B------:R-:W-:Y:S01]  /*76f0*/  IMAD.U32 R4, RZ, RZ, UR4 ;  /* 0x00000004ff047e24 */ /* 0x000fe2000f8e00ff */
[----:B------:R-:W-:Y:S01]  /*7700*/  UIADD3 UR4, UR5, UR6, URZ ;  /* 0x0000000605047290 */ /* 0x000fe2000fffe03f */
[----:B------:R-:W-:Y:S01]  /*7710*/  @P5 FFMA.FTZ R3, R5, R10, R0 ;  /* 0x0000000a05035223 */ /* 0x000fe20000010000 */
[----:B------:R-:W-:Y:S01]  /*7720*/  @P3 FFMA.FTZ R23, R20, R12, R7 ;  /* 0x0000000c14173223 */ /* 0x000fe20000010007 */
[----:B------:R-:W-:Y:S01]  /*7730*/  IMAD.MOV.U32 R12, RZ, RZ, R4 ;  /* 0x000000ffff0c7224 */ /* 0x000fe200078e0004 */
[----:B------:R-:W1:Y:S02]  /*7740*/  LDC.64 R20, c[0x0][0xb78] ;  /* 0x0002de00ff147b82 */ /* 0x000e640000000a00 */
[----:B----4-:R-:W-:Y:S01]  /*7750*/  IMAD.U32 R13, RZ, RZ, UR4 ;  /* 0x00000004ff0d7e24 */ /* 0x010fe2000f8e00ff */
[----:B------:R-:W-:-:S06]  /*7760*/  USHF.R.S32.HI UR4, URZ, 0x1f, UR36 ;  /* 0x0000001f3f047899 */ /* 0x000fcc0008011424 */
[----:B-1----:R-:W-:Y:S01]  /*7770*/  IMAD R0, R20, UR4, RZ ;  /* 0x0000000414007c24 */ /* 0x002fe2000f8e02ff */
[----:B------:R-:W-:Y:S01]  /*7780*/  ULDC.64 UR4, c[0x0][0xb40] ;  /* 0x0002d00000047ab9 */ /* 0x000fe20000000a00 */
[----:B------:R-:W-:Y:S02]  /*7790*/  WARPGROUP.DEPBAR.LE gsb0, 0x0 ;  /* 0x00008000000079c5 */ /* 0x000fe40000010000 */
[----:B------:R1:W-:Y:S01]  /*77a0*/  @!P1 SYNCS.ARRIVE.TRANS64.RED.A1T0 RZ, [R9+URZ], RZ ;  /* 0x000000ff09ff99a7 */ /* 0x0003e2000810043f */
[-C--:B---3--:R-:W-:Y:S01]  /*77b0*/  FMUL.FTZ R4, R25, R6.reuse ;  /* 0x0000000619047220 */ /* 0x088fe20000410000 */
[----:B------:R-:W-:Y:S01]  /*77c0*/  FMUL.FTZ R5, R24, R6 ;  /* 0x0000000618057220 */ /* 0x000fe20000410000 */
[-C--:B-----5:R-:W-:Y:S01]  /*77d0*/  FMUL.FTZ R27, R27, R14.reuse ;  /* 0x0000000e1b1b7220 */ /* 0x0a0fe20000410000 */
[----:B------:R-:W-:Y:S01]  /*77e0*/  FMUL.FTZ R26, R26, R14 ;  /* 0x0000000e1a1a7220 */ /* 0x000fe20000410000 */
[-C--:B------:R-:W-:Y:S01]  /*77f0*/  FMUL.FTZ R29, R29, R6.reuse ;  /* 0x000000061d1d7220 */ /* 0x080fe20000410000 */
[----:B------:R-:W-:Y:S01]  /*7800*/  FMUL.FTZ R28, R28, R6 ;  /* 0x000000061c1c7220 */ /* 0x000fe20000410000 */
[-C--:B------:R-:W-:Y:S01]  /*7810*/  FMUL.FTZ R7, R31, R14.reuse ;  /* 0x0000000e1f077220 */ /* 0x080fe20000410000 */
[----:B------:R-:W-:Y:S01]  /*7820*/  FMUL.FTZ R30, R30, R14 ;  /* 0x0000000e1e1e7220 */ /* 0x000fe20000410000 */
[-C--:B------:R-:W-:Y:S01]  /*7830*/  FMUL.FTZ R8, R33, R6.reuse ;  /* 0x0000000621087220 */ /* 0x080fe20000410000 */
[-C--:B-1----:R-:W-:Y:S01]  /*7840*/  FMUL.FTZ R9, R32, R6.reuse ;  /* 0x0000000620097220 */ /* 0x082fe20000410000 */
[-C--:B------:R-:W-:Y:S01]  /*7850*/  FMUL.FTZ R10, R37, R6.reuse ;  /* 0x00000006250a7220 */ /* 0x080fe20000410000 */
[----:B------:R-:W-:Y:S01]  /*7860*/  FMUL.FTZ R11, R36, R6 ;  /* 0x00000006240b7220 */ /* 0x000fe20000410000 */
[----:B------:R-:W-:Y:S01]  /*7870*/  F2FP.F16.F32.PACK_AB R4, R4, R5 ;  /* 0x000000050404723e */ /* 0x000fe200000000ff */
        /* <DEDUP_REMOVED lines=28> */
[----:B------:R-:W-:Y:S01]  /*7a40*/  F2FP.F16.F32.PACK_AB R5, R27, R26 ;  /* 0x0000001a1b05723e */ /* 0x000fe200000000ff */
        /* <DEDUP_REMOVED lines=8> */
[-C--:B------:R-:W-:Y:S01]  /*7ad0*/  FMUL.FTZ R54, R54, R14.reuse ;  /* 0x0000000e36367220 */ /* 0x080fe20000410000 */
[-C--:B------:R-:W-:Y:S01]  /*7ae0*/  FMUL.FTZ R59, R59, R14.reuse ;  /* 0x0000000e3b3b7220 */ /* 0x080fe20000410000 */
[----:B------:R-:W-:Y:S01]  /*7af0*/  FMUL.FTZ R58, R58, R14 ;  /* 0x0000000e3a3a7220 */ /* 0x000fe20000410000 */
[----:B------:R-:W-:Y:S01]  /*7b00*/  F2FP.F16.F32.PACK_AB R7, R7, R30 ;  /* 0x0000001e0707723e */ /* 0x000fe200000000ff */
[----:B------:R-:W-:Y:S01]  /*7b10*/  BAR.SYNC.DEFER_BLOCKING 0x1, 0x100 ;  /* 0x0044000000007b1d */ /* 0x000fe20000010000 */
[-C--:B------:R-:W-:Y:S01]  /*7b20*/  FMUL.FTZ R63, R63, R14.reuse ;  /* 0x0000000e3f3f7220 */ /* 0x080fe20000410000 */
[-C--:B------:R-:W-:Y:S01]  /*7b30*/  FMUL.FTZ R62, R62, R14.reuse ;  /* 0x0000000e3e3e7220 */ /* 0x080fe20000410000 */
[-C--:B------:R-:W-:Y:S01]  /*7b40*/  FMUL.FTZ R67, R67, R14.reuse ;  /* 0x0000000e43437220 */ /* 0x080fe20000410000 */
[-C--:B------:R-:W-:Y:S01]  /*7b50*/  FMUL.FTZ R66, R66, R14.reuse ;  /* 0x0000000e42427220 */ /* 0x080fe20000410000 */
[----:B------:R-:W-:Y:S01]  /*7b60*/  IMAD R28, R21, UR36, R0 ;  /* 0x00000024151c7c24 */ /* 0x000fe2000f8e0200 */
[----:B------:R-:W-:Y:S01]  /*7b70*/  F2FP.F16.F32.PACK_AB R8, R8, R9 ;  /* 0x000000090808723e */ /* 0x000fe200000000ff */
[-C--:B------:R-:W-:Y:S01]  /*7b80*/  FMUL.FTZ R71, R71, R14.reuse ;  /* 0x0000000e47477220 */ /* 0x080fe20000410000 */
[----:B------:R-:W-:Y:S01]  /*7b90*/  F2FP.F16.F32.PACK_AB R10, R10, R11 ;  /* 0x0000000b0a0a723e */ /* 0x000fe200000000ff */
[-C--:B------:R-:W-:Y:S01]  /*7ba0*/  FMUL.FTZ R70, R70, R14.reuse ;  /* 0x0000000e46467220 */ /* 0x080fe20000410000 */
[-C--:B------:R-:W-:Y:S01]  /*7bb0*/  FMUL.FTZ R75, R75, R14.reuse ;  /* 0x0000000e4b4b7220 */ /* 0x080fe20000410000 */
[----:B------:R-:W-:Y:S01]  /*7bc0*/  FMUL.FTZ R74, R74, R14 ;  /* 0x0000000e4a4a7220 */ /* 0x000fe20000410000 */
[----:B------:R-:W-:Y:S01]  /*7bd0*/  IMAD.WIDE.U32 R20, R20, UR36, R12 ;  /* 0x0000002414147c25 */ /* 0x000fe2000f8e000c */
[----:B------:R-:W-:-:S03]  /*7be0*/  F2FP.F16.F32.PACK_AB R9, R35, R34 ;  /* 0x000000222309723e */ /* 0x000fc600000000ff */
[----:B------:R-:W-:Y:S01]  /*7bf0*/  FMUL.FTZ R79, R79, R14 ;  /* 0x0000000e4f4f7220 */ /* 0x000fe20000410000 */
[----:B------:R-:W-:Y:S01]  /*7c00*/  F2FP.F16.F32.PACK_AB R11, R39, R38 ;  /* 0x00000026270b723e */ /* 0x000fe200000000ff */
[-C--:B------:R-:W-:Y:S01]  /*7c10*/  FMUL.FTZ R78, R78, R14.reuse ;  /* 0x0000000e4e4e7220 */ /* 0x080fe20000410000 */
[-C--:B------:R-:W-:Y:S01]  /*7c20*/  FMUL.FTZ R83, R83, R14.reuse ;  /* 0x0000000e53537220 */ /* 0x080fe20000410000 */
[-C--:B------:R-:W-:Y:S01]  /*7c30*/  FMUL.FTZ R82, R82, R14.reuse ;  /* 0x0000000e52527220 */ /* 0x080fe20000410000 */
[-C--:B------:R-:W-:Y:S01]  /*7c40*/  FMUL.FTZ R87, R87, R14.reuse ;  /* 0x0000000e57577220 */ /* 0x080fe20000410000 */
[----:B------:R-:W-:Y:S01]  /*7c50*/  FMUL.FTZ R86, R86, R14 ;  /* 0x0000000e56567220 */ /* 0x000fe20000410000 */
[----:B------:R-:W-:Y:S02]  /*7c60*/  F2FP.F16.F32.PACK_AB R12, R41, R40 ;  /* 0x00000028290c723e */ /* 0x000fe400000000ff */
[----:B------:R-:W-:Y:S01]  /*7c70*/  F2FP.F16.F32.PACK_AB R13, R43, R42 ;  /* 0x0000002a2b0d723e */ /* 0x000fe200000000ff */
[----:B------:R1:W-:Y:S01]  /*7c80*/  STSM.16.M88.4 [R94], R4 ;  /* 0x000000045e007844 */ /* 0x0003e20000000200 */
[----:B------:R-:W-:-:S02]  /*7c90*/  F2FP.F16.F32.PACK_AB R14, R45, R44 ;  /* 0x0000002c2d0e723e */ /* 0x000fc400000000ff */
[----:B------:R-:W-:Y:S01]  /*7ca0*/  F2FP.F16.F32.PACK_AB R15, R15, R46 ;  /* 0x0000002e0f0f723e */ /* 0x000fe200000000ff */
[----:B------:R-:W-:Y:S01]  /*7cb0*/  STSM.16.M88.4 [R93], R8 ;  /* 0x000000085d007844 */ /* 0x000fe20000000200 */
[----:B------:R-:W-:Y:S02]  /*7cc0*/  F2FP.F16.F32.PACK_AB R24, R24, R25 ;  /* 0x000000191818723e */ /* 0x000fe400000000ff */
[----:B------:R-:W-:Y:S01]  /*7cd0*/  F2FP.F16.F32.PACK_AB R56, R57, R56 ;  /* 0x000000383938723e */ /* 0x000fe200000000ff */
[----:B------:R-:W-:Y:S01]  /*7ce0*/  STSM.16.M88.4 [R92], R12 ;  /* 0x0000000c5c007844 */ /* 0x000fe20000000200 */
[----:B------:R-:W-:Y:S02]  /*7cf0*/  F2FP.F16.F32.PACK_AB R25, R51, R50 ;  /* 0x000000323319723e */ /* 0x000fe400000000ff */
[----:B------:R-:W-:Y:S02]  /*7d00*/  F2FP.F16.F32.PACK_AB R26, R53, R52 ;  /* 0x00000034351a723e */ /* 0x000fe400000000ff */
[----:B------:R-:W-:-:S02]  /*7d10*/  F2FP.F16.F32.PACK_AB R27, R27, R54 ;  /* 0x000000361b1b723e */ /* 0x000fc400000000ff */
[----:B------:R-:W-:Y:S02]  /*7d20*/  F2FP.F16.F32.PACK_AB R57, R59, R58 ;  /* 0x0000003a3b39723e */ /* 0x000fe400000000ff */
[----:B------:R-:W-:Y:S01]  /*7d30*/  F2FP.F16.F32.PACK_AB R64, R65, R64 ;  /* 0x000000404140723e */ /* 0x000fe200000000ff */
[----:B------:R-:W-:Y:S01]  /*7d40*/  STSM.16.M88.4 [R91], R24 ;  /* 0x000000185b007844 */ /* 0x000fe20000000200 */
[----:B------:R-:W-:Y:S02]  /*7d50*/  F2FP.F16.F32.PACK_AB R58, R61, R60 ;  /* 0x0000003c3d3a723e */ /* 0x000fe400000000ff */
[----:B------:R-:W-:Y:S02]  /*7d60*/  F2FP.F16.F32.PACK_AB R59, R63, R62 ;  /* 0x0000003e3f3b723e */ /* 0x000fe400000000ff */
[----:B------:R-:W-:Y:S02]  /*7d70*/  F2FP.F16.F32.PACK_AB R65, R67, R66 ;  /* 0x000000424341723e */ /* 0x000fe400000000ff */
[----:B------:R-:W-:Y:S01]  /*7d80*/  F2FP.F16.F32.PACK_AB R72, R73, R72 ;  /* 0x000000484948723e */ /* 0x000fe200000000ff */
[----:B------:R-:W-:Y:S01]  /*7d90*/  STSM.16.M88.4 [R90], R56 ;  /* 0x000000385a007844 */ /* 0x000fe20000000200 */
[----:B-1----:R-:W-:-:S02]  /*7da0*/  SHF.R.S32.HI R5, RZ, 0x1f, R95 ;  /* 0x0000001fff057819 */ /* 0x002fc4000001145f */
[----:B------:R-:W-:Y:S02]  /*7db0*/  IADD3 R0, P1, R95, R20, RZ ;  /* 0x000000145f007210 */ /* 0x000fe40007f3e0ff */
[----:B------:R-:W-:Y:S02]  /*7dc0*/  F2FP.F16.F32.PACK_AB R66, R69, R68 ;  /* 0x000000444542723e */ /* 0x000fe400000000ff */
[----:B------:R-:W-:Y:S02]  /*7dd0*/  F2FP.F16.F32.PACK_AB R67, R71, R70 ;  /* 0x000000464743723e */ /* 0x000fe400000000ff */
[----:B------:R-:W-:Y:S02]  /*7de0*/  F2FP.F16.F32.PACK_AB R73, R75, R74 ;  /* 0x0000004a4b49723e */ /* 0x000fe400000000ff */
[----:B------:R-:W-:Y:S01]  /*7df0*/  F2FP.F16.F32.PACK_AB R80, R81, R80 ;  /* 0x000000505150723e */ /* 0x000fe200000000ff */
[----:B------:R-:W-:Y:S01]  /*7e00*/  STSM.16.M88.4 [R89], R64 ;  /* 0x0000004059007844 */ /* 0x000fe20000000200 */
[----:B------:R-:W-:-:S02]  /*7e10*/  F2FP.F16.F32.PACK_AB R74, R77, R76 ;  /* 0x0000004c4d4a723e */ /* 0x000fc400000000ff */
[----:B------:R-:W-:Y:S02]  /*7e20*/  F2FP.F16.F32.PACK_AB R75, R79, R78 ;  /* 0x0000004e4f4b723e */ /* 0x000fe400000000ff */
[----:B------:R-:W-:Y:S02]  /*7e30*/  F2FP.F16.F32.PACK_AB R81, R83, R82 ;  /* 0x000000525351723e */ /* 0x000fe400000000ff */
[----:B------:R-:W-:Y:S01]  /*7e40*/  F2FP.F16.F32.PACK_AB R82, R85, R84 ;  /* 0x000000545552723e */ /* 0x000fe200000000ff */
[----:B------:R-:W-:Y:S01]  /*7e50*/  STSM.16.M88.4 [R88], R72 ;  /* 0x0000004858007844 */ /* 0x000fe20000000200 */
[----:B------:R-:W-:Y:S02]  /*7e60*/  F2FP.F16.F32.PACK_AB R83, R87, R86 ;  /* 0x000000565753723e */ /* 0x000fe400000000ff */
[----:B------:R-:W-:Y:S02]  /*7e70*/  IADD3.X R5, R5, R21, R28, P1, !PT ;  /* 0x0000001505057210 */ /* 0x000fe40000ffe41c */
[----:B------:R-:W-:Y:S01]  /*7e80*/  LEA R4, P1, R0, UR4, 0x2 ;  /* 0x0000000400047c11 */ /* 0x000fe2000f8210ff */
[----:B------:R1:W-:Y:S01]  /*7e90*/  STSM.16.M88.4 [R18], R80 ;  /* 0x0000005012007844 */ /* 0x0003e20000000200 */
[----:B------:R-:W-:-:S02]  /*7ea0*/  ULDC UR4, c[0x0][0xc] ;  /* 0x0000030000047ab9 */ /* 0x000fc40000000800 */
[----:B------:R-:W-:Y:S01]  /*7eb0*/  LEA.HI.X R5, R0, UR5, R5, 0x2, P1 ;  /* 0x0000000500057c11 */ /* 0x000fe200088f1405 */
[----:B------:R-:W-:Y:S01]  /*7ec0*/  @!PT LDS RZ, [RZ] ;  /* 0x00000000fffff984 */ /* 0x000fe20000000800 */
[----:B------:R-:W-:Y:S01]  /*7ed0*/  @!PT LDS RZ, [RZ] ;  /* 0x00000000fffff984 */ /* 0x000fe20000000800 */
[----:B------:R-:W-:Y:S01]  /*7ee0*/  @!PT LDS RZ, [RZ] ;  /* 0x00000000fffff984 */ /* 0x000fe20000000800 */
[----:B------:R-:W-:Y:S01]  /*7ef0*/  @!PT LDS RZ, [RZ] ;  /* 0x00000000fffff984 */ /* 0x000fe20000000800 */
[----:B------:R2:W-:Y:S06]  /*7f00*/  MEMBAR.ALL.CTA ;  /* 0x0000000000007992 */ /* 0x0005ec0000008000 */
[----:B--2---:R-:W2:Y:S01]  /*7f10*/  FENCE.VIEW.ASYNC.S ;  /* 0x00000000000073c6 */ /* 0x004ea20000000000 */
[----:B------:R-:W-:-:S03]  /*7f20*/  UIADD3 UR10, UR4, UR10, URZ ;  /* 0x0000000a040a7290 */ /* 0x000fc6000fffe03f */
[----:B--2---:R-:W2:Y:S03]  /*7f30*/  SHFL.IDX PT, R0, R185, RZ, 0x1f ;  /* 0x00001fffb9007589 */ /* 0x004ea600000e0000 */
[----:B-1----:R-:W-:Y:S01]  /*7f40*/  MOV R18, UR10 ;  /* 0x0000000a00127c02 */ /* 0x002fe20008000f00 */
[----:B------:R-:W-:Y:S06]  /*7f50*/  BAR.ARV 0x1, 0x120 ;  /* 0x0044800000007b1d */ /* 0x000fec0000002000 */
[----:B------:R1:W-:Y:S01]  /*7f60*/  @!P0 STG.E desc[UR12][R4.64], R3 ;  /* 0x0000000304008986 */ /* 0x0003e2000c10190c */
[----:B--2---:R-:W-:-:S03]  /*7f70*/  ISETP.NE.AND P0, PT, R0, 0x7, PT ;  /* 0x000000070000780c */ /* 0x004fc60003f05270 */
[----:B------:R1:W-:Y:S10]  /*7f80*/  @!P2 STG.E desc[UR12][R4.64+0x20], R23 ;  /* 0x000020170400a986 */ /* 0x0003f4000c10190c */
[----:B------:R-:W-:Y:S05]  /*7f90*/  @P0 BRA `(.L_x_29) ;  /* 0x0000000000580947 */ /* 0x000fea0003800000 */
[----:B------:R-:W-:Y:S01]  /*7fa0*/  BAR.SYNC.DEFER_BLOCKING 0x1, 0x120 ;  /* 0x0044800000007b1d */ /* 0x000fe20000010000 */
[----:B------:R-:W-:-:S05]  /*7fb0*/  ELECT P0, URZ, PT ;  /* 0x00000000003f782f */ /* 0x000fca0003800000 */
[----:B------:R-:W-:Y:S08]  /*7fc0*/  BSSY B0, `(.L_x_29) ;  /* 0x0000013000007945 */ /* 0x000ff00003800000 */
[----:B------:R-:W-:Y:S05]  /*7fd0*/  @!P0 BRA `(.L_x_30) ;  /* 0x0000000000448947 */ /* 0x000fea0003800000 */
[----:B------:R-:W-:Y:S01]  /*7fe0*/  ULDC.64 UR6, c[0x0][0x198] ;  /* 0x0000660000067ab9 */ /* 0x000fe20000000a00 */
[----:B------:R-:W-:Y:S01]  /*7ff0*/  UMOV UR33, URZ ;  /* 0x0000003f00217c82 */ /* 0x000fe20008000000 */
[----:B------:R-:W-:Y:S02]  /*8000*/  UIADD3 UR4, UP0, UR6, 0x9f0, URZ ;  /* 0x000009f006047890 */ /* 0x000fe4000ff1e03f */
[----:B------:R-:W-:Y:S02]  /*8010*/  UIADD3 UR6, UR60, 0x4000, URZ ;  /* 0x000040003c067890 */ /* 0x000fe4000fffe03f */
[----:B------:R-:W-:Y:S01]  /*8020*/  UIADD3.X UR5, URZ, UR7, URZ, UP0, !UPT ;  /* 0x000000073f057290 */ /* 0x000fe200087fe43f */
[----:B------:R-:W-:Y:S01]  /*8030*/  UMOV UR37, URZ ;  /* 0x0000003f00257c82 */ /* 0x000fe20008000000 */
[----:B------:R-:W-:Y:S01]  /*8040*/  UMOV UR32, UR60 ;  /* 0x0000003c00207c82 */ /* 0x000fe20008000000 */
[----:B------:R-:W-:-:S06]  /*8050*/  UMOV UR7, 0x40 ;  /* 0x0000004000077882 */ /* 0x000fcc0000000000 */
[----:B------:R2:W-:Y:S02]  /*8060*/  UTMASTG.5D [UR32], [UR4] ;  /* 0x00000020040073b5 */ /* 0x0005e40008020000 */
[----:B--2---:R-:W-:Y:S01]  /*8070*/  UMOV UR32, UR6 ;  /* 0x0000000600207c82 */ /* 0x004fe20008000000 */
[----:B------:R-:W-:Y:S01]  /*8080*/  UMOV UR33, UR7 ;  /* 0x0000000700217c82 */ /* 0x000fe20008000000 */
[----:B------:R-:W-:Y:S01]  /*8090*/  UIADD3 UR6, UR60, 0x34820, URZ ;  /* 0x000348203c067890 */ /* 0x000fe2000fffe03f */
[----:B------:R2:W-:Y:S03]  /*80a0*/  UTMASTG.5D [UR32], [UR4] ;  /* 0x00000020040073b5 */ /* 0x0005e60008020000 */
[----:B------:R-:W-:Y:S01]  /*80b0*/  UPRMT UR6, URZ, 0x654, UR6 ;  /* 0x000006543f067896 */ /* 0x000fe20008000006 */
[----:B------:R0:W-:Y:S01]  /*80c0*/  UTMACMDFLUSH ;  /* 0x00000000000079b7 */ /* 0x0001e20000000000 */
[----:B------:R-:W-:-:S07]  /*80d0*/  DEPBAR.LE SB0, 0x0 ;  /* 0x000080000000791a */ /* 0x000fce0000000000 */
[----:B--2---:R-:W-:Y:S03]  /*80e0*/  SYNCS.ARRIVE.TRANS64.RED.A1T0 RZ, [UR6], RZ ;  /* 0x000000ffffff79a7 */ /* 0x004fe60008100406 */
.L_x_30:
[----:B------:R-:W-:Y:S05]  /*80f0*/  BSYNC B0 ;  /* 0x0000000000007941 */ /* 0x000fea0003800000 */
.L_x_29:
[----:B------:R-:W2:Y:S01]  /*8100*/  LDC R0, c[0x0][0xda4] ;  /* 0x00036900ff007b82 */ /* 0x000ea20000000800 */
[----:B------:R-:W-:Y:S01]  /*8110*/  R2UR UR5, R18 ;  /* 0x00000000120572ca */ /* 0x000fe200000e0000 */
[----:B------:R-:W-:Y:S01]  /*8120*/  UIADD3 UR38, UR38, 0x1, URZ ;  /* 0x0000000126267890 */ /* 0x000fe2000fffe03f */
[----:B------:R-:W-:-:S03]  /*8130*/  VIADD R19, R19, 0x1 ;  /* 0x0000000113137836 */ /* 0x000fc60000000000 */
[----:B------:R-:W-:-:S04]  /*8140*/  UISETP.NE.AND UP0, UPT, UR38, 0x2, UPT ;  /* 0x000000022600788c */ /* 0x000fc8000bf05270 */
[----:B------:R-:W-:Y:S02]  /*8150*/  USEL UR4, URZ, 0x1, UP0 ;  /* 0x000000013f047887 */ /* 0x000fe40008000000 */
[----:B------:R-:W-:Y:S02]  /*8160*/  USEL UR38, UR38, URZ, UP0 ;  /* 0x0000003f26267287 */ /* 0x000fe40008000000 */
[----:B------:R-:W-:Y:S01]  /*8170*/  ULOP3.LUT UR39, UR39, UR4, URZ, 0x3c, !UPT ;  /* 0x0000000427277292 */ /* 0x000fe2000f8e3c3f */
[----:B--2---:R-:W-:-:S13]  /*8180*/  ISETP.LE.AND P0, PT, R0, UR5, PT ;  /* 0x0000000500007c0c */ /* 0x004fda000bf03270 */
[----:B------:R-:W-:Y:S05]  /*8190*/  @!P0 BRA `(.L_x_31) ;  /* 0xffffff8800e48947 */ /* 0x000fea000383ffff */
[----:B------:R-:W-:Y:S05]  /*81a0*/  EXIT ;  /* 0x000000000000794d */ /* 0x000fea0003800000 */
.L_x_7:
[----:B------:R-:W-:-:S08]  /*81b0*/  NOP ;  /* 0x0000000000007918 */ /* 0x000fd00000000000 */
[----:B-1----:R-:W1:-:S00]  /*81c0*/  USETMAXREG.DEALLOC.CTAPOOL 0x18 ;  /* 0x00000018000079c8 */ /* 0x002e4000080e0500 */
[----:B-1----:R-:W-:-:S06]  /*81d0*/  LOP3.LUT R0, R0, 0x3, RZ, 0xc0, !PT ;  /* 0x0000000300007812 */ /* 0x002fcc00078ec0ff */
[----:B------:R-:W1:Y:S02]  /*81e0*/  SHFL.IDX PT, R0, R0, RZ, 0x1f ;  /* 0x00001fff00007589 */ /* 0x000e6400000e0000 */
[----:B-1----:R-:W-:-:S13]  /*81f0*/  ISETP.NE.AND P0, PT, R0, RZ, PT ;  /* 0x000000ff0000720c */ /* 0x002fda0003f05270 */
[----:B--2---:R-:W-:Y:S05]  /*8200*/  @P0 EXIT ;  /* 0x000000000000094d */ /* 0x004fea0003800000 */
[----:B------:R-:W1:Y:S01]  /*8210*/  S2UR UR4, SR_CTAID.X ;  /* 0x00000000000479c3 */ /* 0x000e620000002500 */
[----:B------:R-:W-:Y:S01]  /*8220*/  IMAD.MOV.U32 R16, RZ, RZ, RZ ;  /* 0x000000ffff107224 */ /* 0x000fe200078e00ff */
[----:B------:R-:W-:Y:S01]  /*8230*/  MOV R2, 0x1 ;  /* 0x0000000100027802 */ /* 0x000fe20000000f00 */
[----:B------:R-:W-:-:S05]  /*8240*/  IMAD.MOV.U32 R17, RZ, RZ, 0x1 ;  /* 0x00000001ff117424 */ /* 0x000fca00078e00ff */
[----:B------:R-:W1:Y:S02]  /*8250*/  LDC R0, c[0x0][0xda4] ;  /* 0x00036900ff007b82 */ /* 0x000e640000000800 */
[----:B-1----:R-:W-:-:S13]  /*8260*/  ISETP.LE.AND P0, PT, R0, UR4, PT ;  /* 0x0000000400007c0c */ /* 0x002fda000bf03270 */
[----:B------:R-:W-:Y:S05]  /*8270*/  @P0 BRA `(.L_x_32) ;  /* 0x0000002c00540947 */ /* 0x000fea0003800000 */
[----:B------:R-:W-:Y:S01]  /*8280*/  IMAD.U32 R0, RZ, RZ, UR4 ;  /* 0x00000004ff007e24 */ /* 0x000fe2000f8e00ff */
[----:B------:R-:W-:Y:S01]  /*8290*/  MOV R16, RZ ;  /* 0x000000ff00107202 */ /* 0x000fe20000000f00 */
[----:B------:R-:W-:Y:S01]  /*82a0*/  IMAD.MOV.U32 R17, RZ, RZ, 0x1 ;  /* 0x00000001ff117424 */ /* 0x000fe200078e00ff */
[----:B------:R-:W-:Y:S01]  /*82b0*/  ULDC.64 UR36, c[0x0][0x198] ;  /* 0x0000660000247ab9 */ /* 0x000fe20000000a00 */
[----:B------:R-:W-:Y:S01]  /*82c0*/  ULDC UR38, c[0x0][0xc] ;  /* 0x0000030000267ab9 */ /* 0x000fe20000000800 */
[----:B------:R1:W-:Y:S04]  /*82d0*/  STL [R1+0x10], R0 ;  /* 0x0000100001007387 */ /* 0x0003e80000100800 */
[----:B------:R1:W-:Y:S02]  /*82e0*/  STL [R1+0x18], RZ ;  /* 0x000018ff01007387 */ /* 0x0003e40000100800 */
.L_x_76:
[----:B-1----:R-:W2:Y:S01]  /*82f0*/  LDL R6, [R1+0x10] ;  /* 0x0000100001067983 */ /* 0x002ea20000100800 */
[----:B------:R-:W3:Y:S01]  /*8300*/  LDC R2, c[0x0][0xda8] ;  /* 0x00036a00ff027b82 */ /* 0x000ee20000000800 */
[----:B------:R-:W-:Y:S05]  /*8310*/  YIELD ;  /* 0x0000000000007946 */ /* 0x000fea0003800000 */
[----:B------:R-:W-:Y:S02]  /*8320*/  ULDC.64 UR4, c[0x0][0x3f8] ;  /* 0x0000fe0000047ab9 */ /* 0x000fe40000000a00 */
[----:B-1----:R-:W1:Y:S01]  /*8330*/  LDC R0, c[0x0][0xdb4] ;  /* 0x00036d00ff007b82 */ /* 0x002e620000000800 */
[----:B------:R-:W-:-:S03]  /*8340*/  UISETP.NE.U32.AND UP0, UPT, UR4, URZ, UPT ;  /* 0x0000003f0400728c */ /* 0x000fc6000bf05070 */
[----:B------:R-:W-:Y:S01]  /*8350*/  ULDC UR4, c[0x0][0x404] ;  /* 0x0001010000047ab9 */ /* 0x000fe20000000800 */
[----:B------:R-:W-:-:S04]  /*8360*/  UISETP.NE.AND.EX UP0, UPT, UR5, URZ, UPT, UP0 ;  /* 0x0000003f0500728c */ /* 0x000fc8000bf05300 */
[----:B------:R-:W-:Y:S01]  /*8370*/  USEL UR4, UR4, 0x1, UP0 ;  /* 0x0000000104047887 */ /* 0x000fe20008000000 */
[----:B---3--:R-:W-:Y:S02]  /*8380*/  ISETP.NE.AND P0, PT, R2, 0x1, PT ;  /* 0x000000010200780c */ /* 0x008fe40003f05270 */
[----:B-1----:R-:W-:-:S11]  /*8390*/  ISETP.NE.AND P1, PT, R0, 0x1, PT ;  /* 0x000000010000780c */ /* 0x002fd60003f25270 */
[----:B------:R-:W2:Y:S08]  /*83a0*/  @P0 LDC R4, c[0x0][0xdac] ;  /* 0x00036b00ff040b82 */ /* 0x000eb00000000800 */
[----:B------:R-:W1:Y:S08]  /*83b0*/  @P0 LDC R5, c[0x0][0xdb0] ;  /* 0x00036c00ff050b82 */ /* 0x000e700000000800 */
[----:B------:R-:W3:Y:S01]  /*83c0*/  @P1 LDC.64 R2, c[0x0][0xdb8] ;  /* 0x00036e00ff021b82 */ /* 0x000ee20000000a00 */
[----:B--2---:R-:W-:-:S05]  /*83d0*/  @P0 IMAD.HI.U32 R4, R6, R4, RZ ;  /* 0x0000000406040227 */ /* 0x004fca00078e00ff */
[----:B-1----:R-:W-:Y:S02]  /*83e0*/  @P0 SHF.R.U32.HI R6, RZ, R5, R4 ;  /* 0x00000005ff060219 */ /* 0x002fe40000011604 */
[----:B------:R-:W1:Y:S03]  /*83f0*/  S2R R4, SR_CgaCtaId ;  /* 0x0000000000047919 */ /* 0x000e660000008800 */
[----:B---3--:R-:W-:Y:S01]  /*8400*/  @P1 IMAD.HI.U32 R2, R6, R2, RZ ;  /* 0x0000000206021227 */ /* 0x008fe200078e00ff */
[----:B------:R2:W-:Y:S03]  /*8410*/  STL [R1+0x8], R6 ;  /* 0x0000080601007387 */ /* 0x0005e60000100800 */
[----:B------:R-:W-:Y:S01]  /*8420*/  IMAD.MOV.U32 R19, RZ, RZ, R6 ;  /* 0x000000ffff137224 */ /* 0x000fe200078e0006 */
[----:B------:R-:W-:-:S02]  /*8430*/  @P1 SHF.R.U32.HI R19, RZ, R3, R2 ;  /* 0x00000003ff131219 */ /* 0x000fc40000011602 */
[----:B------:R-:W3:Y:S01]  /*8440*/  LDC R2, c[0x0][0x2e0] ;  /* 0x0000b800ff027b82 */ /* 0x000ee20000000800 */
[----:B------:R-:W-:-:S04]  /*8450*/  MOV R3, 0x400 ;  /* 0x0000040000037802 */ /* 0x000fc80000000f00 */
[----:B-1----:R-:W-:Y:S01]  /*8460*/  LEA R8, R4, R3, 0x18 ;  /* 0x0000000304087211 */ /* 0x002fe200078ec0ff */
[----:B---3--:R-:W-:-:S03]  /*8470*/  IMAD R7, R2, UR4, RZ ;  /* 0x0000000402077c24 */ /* 0x008fc6000f8e02ff */
[----:B------:R-:W-:Y:S01]  /*8480*/  IADD3 R2, R8, 0x1c400, RZ ;  /* 0x0001c40008027810 */ /* 0x000fe20007ffe0ff */
[----:B------:R2:W-:Y:S03]  /*8490*/  STL [R1+0x4], R8 ;  /* 0x0000040801007387 */ /* 0x0005e60000100800 */
[----:B------:R-:W-:Y:S01]  /*84a0*/  LOP3.LUT P0, RZ, R2, 0x3ff, RZ, 0xc0, !PT ;  /* 0x000003ff02ff7812 */ /* 0x000fe2000780c0ff */
[----:B------:R-:W-:Y:S01]  /*84b0*/  VIADD R2, R7, 0x7f ;  /* 0x0000007f07027836 */ /* 0x000fe20000000000 */
[----:B------:R2:W-:Y:S04]  /*84c0*/  STL [R1+0x14], R7 ;  /* 0x0000140701007387 */ /* 0x0005e80000100800 */
[----:B------:R-:W-:-:S04]  /*84d0*/  SHF.R.S32.HI R3, RZ, 0x1f, R2 ;  /* 0x0000001fff037819 */ /* 0x000fc80000011402 */
[----:B------:R-:W-:Y:S01]  /*84e0*/  LEA.HI R2, R3, R2, RZ, 0x7 ;  /* 0x0000000203027211 */ /* 0x000fe200078f38ff */
[----:B------:R-:W-:-:S04]  /*84f0*/  IMAD.MOV R3, RZ, RZ, -R19 ;  /* 0x000000ffff037224 */ /* 0x000fc800078e0a13 */
[----:B------:R-:W-:Y:S01]  /*8500*/  IMAD R3, R0, R3, R6 ;  /* 0x0000000300037224 */ /* 0x000fe200078e0206 */
[----:B------:R-:W-:-:S05]  /*8510*/  SHF.R.S32.HI R0, RZ, 0x7, R2 ;  /* 0x00000007ff007819 */ /* 0x000fca0000011402 */
[----:B------:R2:W-:Y:S04]  /*8520*/  STL [R1+0xc], R0 ;  /* 0x00000c0001007387 */ /* 0x0005e80000100800 */
[----:B------:R2:W-:Y:S01]  /*8530*/  STL [R1], R3 ;  /* 0x0000000301007387 */ /* 0x0005e20000100800 */
[----:B------:R-:W-:Y:S05]  /*8540*/  @!P0 BRA `(.L_x_33) ;  /* 0x0000000000408947 */ /* 0x000fea0003800000 */
[----:B------:R-:W-:Y:S01]  /*8550*/  MOV R2, 0x0 ;  /* 0x0000000000027802 */ /* 0x000fe20000000f00 */
[----:B------:R-:W-:Y:S01]  /*8560*/  ULDC.64 UR6, c[0x4][0x108] ;  /* 0x0100420000067ab9 */ /* 0x000fe20000000a00 */
[----:B------:R-:W-:Y:S01]  /*8570*/  ULDC.64 UR8, c[0x4][0x110] ;  /* 0x0100440000087ab9 */ /* 0x000fe20000000a00 */
[----:B------:R-:W-:Y:S01]  /*8580*/  ULDC.64 UR4, c[0x4][0x60] ;  /* 0x0100180000047ab9 */ /* 0x000fe20000000a00 */
[----:B------:R-:W-:Y:S01]  /*8590*/  MOV R4, UR6 ;  /* 0x0000000600047c02 */ /* 0x000fe20008000f00 */
[----:B------:R-:W-:Y:S01]  /*85a0*/  IMAD.U32 R5, RZ, RZ, UR7 ;  /* 0x00000007ff057e24 */ /* 0x000fe2000f8e00ff */
[----:B--2---:R-:W1:Y:S01]  /*85b0*/  LDC.64 R2, c[0x4][R2] ;  /* 0x0100000002027b82 */ /* 0x004e620000000a00 */
[----:B------:R-:W-:Y:S01]  /*85c0*/  IMAD.U32 R6, RZ, RZ, UR8 ;  /* 0x00000008ff067e24 */ /* 0x000fe2000f8e00ff */
[----:B------:R-:W-:Y:S01]  /*85d0*/  MOV R7, UR9 ;  /* 0x0000000900077c02 */ /* 0x000fe20008000f00 */
[----:B------:R-:W-:Y:S01]  /*85e0*/  IMAD.U32 R10, RZ, RZ, UR4 ;  /* 0x00000004ff0a7e24 */ /* 0x000fe2000f8e00ff */
[----:B------:R-:W-:Y:S01]  /*85f0*/  MOV R8, 0x70 ;  /* 0x0000007000087802 */ /* 0x000fe20000000f00 */
[----:B------:R-:W-:-:S02]  /*8600*/  IMAD.U32 R11, RZ, RZ, UR5 ;  /* 0x00000005ff0b7e24 */ /* 0x000fc4000f8e00ff */
[----:B------:R-:W-:Y:S02]  /*8610*/  IMAD.MOV.U32 R12, RZ, RZ, 0x1 ;  /* 0x00000001ff0c7424 */ /* 0x000fe400078e00ff */
[----:B------:R-:W-:-:S07]  /*8620*/  IMAD.MOV.U32 R13, RZ, RZ, RZ ;  /* 0x000000ffff0d7224 */ /* 0x000fce00078e00ff */
[----:B------:R-:W-:-:S07]  /*8630*/  LEPC R20, `(.L_x_33) ;  /* 0x000000001014794e */ /* 0x000fce0000000000 */
[----:B-1----:R-:W-:Y:S05]  /*8640*/  CALL.ABS.NOINC R2 ;  /* 0x0000000002007343 */ /* 0x002fea0003c00000 */
.L_x_33:
[----:B------:R-:W2:Y:S02]  /*8650*/  LDL R2, [R1+0x4] ;  /* 0x0000040001027983 */ /* 0x000ea40000100800 */
[----:B--2---:R-:W-:-:S04]  /*8660*/  IADD3 R0, R2, 0x400, RZ ;  /* 0x0000040002007810 */ /* 0x004fc80007ffe0ff */
[----:B------:R-:W-:-:S13]  /*8670*/  LOP3.LUT P0, RZ, R0, 0x3ff, RZ, 0xc0, !PT ;  /* 0x000003ff00ff7812 */ /* 0x000fda000780c0ff */
[----:B------:R-:W-:Y:S05]  /*8680*/  @!P0 BRA `(.L_x_34) ;  /* 0x0000000000808947 */ /* 0x000fea0003800000 */
[----:B------:R-:W-:Y:S01]  /*8690*/  MOV R0, 0x0 ;  /* 0x0000000000007802 */ /* 0x000fe20000000f00 */
[----:B------:R-:W-:Y:S01]  /*86a0*/  ULDC.64 UR6, c[0x4][0x108] ;  /* 0x0100420000067ab9 */ /* 0x000fe20000000a00 */
[----:B------:R-:W-:Y:S01]  /*86b0*/  ULDC.64 UR8, c[0x4][0x110] ;  /* 0x0100440000087ab9 */ /* 0x000fe20000000a00 */
[----:B------:R-:W-:Y:S01]  /*86c0*/  ULDC.64 UR4, c[0x4][0x68] ;  /* 0x01001a0000047ab9 */ /* 0x000fe20000000a00 */
[----:B------:R1:W2:Y:S01]  /*86d0*/  LDC.64 R2, c[0x4][R0] ;  /* 0x0100000000027b82 */ /* 0x0002a20000000a00 */
[----:B------:R-:W-:Y:S01]  /*86e0*/  IMAD.U32 R4, RZ, RZ, UR6 ;  /* 0x00000006ff047e24 */ /* 0x000fe2000f8e00ff */
[----:B------:R-:W-:Y:S01]  /*86f0*/  MOV R6, UR8 ;  /* 0x0000000800067c02 */ /* 0x000fe20008000f00 */
[----:B------:R-:W-:Y:S01]  /*8700*/  IMAD.U32 R5, RZ, RZ, UR7 ;  /* 0x00000007ff057e24 */ /* 0x000fe2000f8e00ff */
[----:B------:R-:W-:Y:S01]  /*8710*/  MOV R11, UR5 ;  /* 0x00000005000b7c02 */ /* 0x000fe20008000f00 */
[----:B------:R-:W-:Y:S01]  /*8720*/  IMAD.U32 R7, RZ, RZ, UR9 ;  /* 0x00000009ff077e24 */ /* 0x000fe2000f8e00ff */
[----:B------:R-:W-:Y:S01]  /*8730*/  MOV R13, RZ ;  /* 0x000000ff000d7202 */ /* 0x000fe20000000f00 */
[----:B------:R-:W-:-:S02]  /*8740*/  IMAD.U32 R10, RZ, RZ, UR4 ;  /* 0x00000004ff0a7e24 */ /* 0x000fc4000f8e00ff */
[----:B------:R-:W-:Y:S02]  /*8750*/  IMAD.MOV.U32 R8, RZ, RZ, 0x70 ;  /* 0x00000070ff087424 */ /* 0x000fe400078e00ff */
[----:B-1----:R-:W-:-:S07]  /*8760*/  IMAD.MOV.U32 R12, RZ, RZ, 0x1 ;  /* 0x00000001ff0c7424 */ /* 0x002fce00078e00ff */
[----:B------:R-:W-:-:S07]  /*8770*/  LEPC R20, `(.L_x_35) ;  /* 0x000000001014794e */ /* 0x000fce0000000000 */
[----:B--2---:R-:W-:Y:S05]  /*8780*/  CALL.ABS.NOINC R2 ;  /* 0x0000000002007343 */ /* 0x004fea0003c00000 */
.L_x_35:
[----:B------:R-:W-:Y:S01]  /*8790*/  MOV R2, 0x0 ;  /* 0x0000000000027802 */ /* 0x000fe20000000f00 */
[----:B------:R-:W-:Y:S01]  /*87a0*/  ULDC.64 UR6, c[0x4][0x108] ;  /* 0x0100420000067ab9 */ /* 0x000fe20000000a00 */
[----:B------:R-:W-:Y:S01]  /*87b0*/  ULDC.64 UR8, c[0x4][0x110] ;  /* 0x0100440000087ab9 */ /* 0x000fe20000000a00 */
[----:B------:R-:W-:Y:S01]  /*87c0*/  ULDC.64 UR4, c[0x4][0x70] ;  /* 0x01001c0000047ab9 */ /* 0x000fe20000000a00 */
[----:B------:R-:W-:Y:S01]  /*87d0*/  IMAD.U32 R4, RZ, RZ, UR6 ;  /* 0x00000006ff047e24 */ /* 0x000fe2000f8e00ff */
[----:B------:R-:W-:Y:S01]  /*87e0*/  MOV R6, UR8 ;  /* 0x0000000800067c02 */ /* 0x000fe20008000f00 */
[----:B------:R-:W1:Y:S01]  /*87f0*/  LDC.64 R2, c[0x4][R2] ;  /* 0x0100000002027b82 */ /* 0x000e620000000a00 */
[----:B------:R-:W-:Y:S01]  /*8800*/  IMAD.U32 R5, RZ, RZ, UR7 ;  /* 0x00000007ff057e24 */ /* 0x000fe2000f8e00ff */
[----:B------:R-:W-:Y:S01]  /*8810*/  MOV R11, UR5 ;  /* 0x00000005000b7c02 */ /* 0x000fe20008000f00 */
[----:B------:R-:W-:Y:S01]  /*8820*/  IMAD.U32 R7, RZ, RZ, UR9 ;  /* 0x00000009ff077e24 */ /* 0x000fe2000f8e00ff */
[----:B------:R-:W-:Y:S01]  /*8830*/  MOV R13, RZ ;  /* 0x000000ff000d7202 */ /* 0x000fe20000000f00 */
[----:B------:R-:W-:-:S02]  /*8840*/  IMAD.U32 R10, RZ, RZ, UR4 ;  /* 0x00000004ff0a7e24 */ /* 0x000fc4000f8e00ff */
[----:B------:R-:W-:Y:S02]  /*8850*/  IMAD.MOV.U32 R8, RZ, RZ, 0x70 ;  /* 0x00000070ff087424 */ /* 0x000fe400078e00ff */
[----:B------:R-:W-:-:S07]  /*8860*/  IMAD.MOV.U32 R12, RZ, RZ, 0x1 ;  /* 0x00000001ff0c7424 */ /* 0x000fce00078e00ff */
[----:B------:R-:W-:-:S07]  /*8870*/  LEPC R20, `(.L_x_34) ;  /* 0x000000001014794e */ /* 0x000fce0000000000 */
[----:B-1----:R-:W-:Y:S05]  /*8880*/  CALL.ABS.NOINC R2 ;  /* 0x0000000002007343 */ /* 0x002fea0003c00000 */
.L_x_34:
[----:B------:R-:W2:Y:S01]  /*8890*/  LDL R2, [R1] ;  /* 0x0000000001027983 */ /* 0x000ea20000100800 */
[----:B------:R-:W1:Y:S01]  /*88a0*/  LDC R0, c[0x0][0x428] ;  /* 0x00010a00ff007b82 */ /* 0x000e620000000800 */
[----:B------:R-:W-:Y:S02]  /*88b0*/  ULDC.64 UR4, c[0x0][0x9f8] ;  /* 0x00027e0000047ab9 */ /* 0x000fe40000000a00 */
[----:B------:R-:W3:Y:S01]  /*88c0*/  LDL.LU R6, [R1+0x8] ;  /* 0x0000080001067983 */ /* 0x000ee20000300800 */
[----:B-1----:R-:W-:-:S03]  /*88d0*/  ISETP.NE.AND P1, PT, R0, 0x1, PT ;  /* 0x000000010000780c */ /* 0x002fc60003f25270 */
[----:B------:R-:W4:Y:S01]  /*88e0*/  LDL R5, [R1+0x10] ;  /* 0x0000100001057983 */ /* 0x000f220000100800 */
[----:B------:R-:W-:Y:S01]  /*88f0*/  ISETP.NE.U32.AND P0, PT, RZ, UR4, PT ;  /* 0x00000004ff007c0c */ /* 0x000fe2000bf05070 */
[----:B------:R-:W-:Y:S01]  /*8900*/  ULDC.64 UR6, c[0x0][0x208] ;  /* 0x0000820000067ab9 */ /* 0x000fe20000000a00 */
[----:B------:R-:W-:Y:S01]  /*8910*/  ULDC UR4, c[0x0][0xda8] ;  /* 0x00036a0000047ab9 */ /* 0x000fe20000000800 */
[----:B------:R-:W1:Y:S01]  /*8920*/  S2R R7, SR_TID.X ;  /* 0x0000000000077919 */ /* 0x000e620000002100 */
[----:B------:R-:W-:-:S05]  /*8930*/  ISETP.NE.AND.EX P0, PT, RZ, UR5, PT, P0 ;  /* 0x00000005ff007c0c */ /* 0x000fca000bf05300 */
[----:B------:R-:W2:Y:S08]  /*8940*/  @P1 LDC R0, c[0x0][0x42c] ;  /* 0x00010b00ff001b82 */ /* 0x000eb00000000800 */
[----:B------:R-:W2:Y:S01]  /*8950*/  @P1 LDC R3, c[0x0][0x430] ;  /* 0x00010c00ff031b82 */ /* 0x000ea20000000800 */
[----:B-1----:R-:W-:Y:S01]  /*8960*/  LOP3.LUT R7, R7, 0x1f, RZ, 0xc0, !PT ;  /* 0x0000001f07077812 */ /* 0x002fe200078ec0ff */
[----:B--2---:R-:W-:-:S04]  /*8970*/  @P1 IMAD.HI.U32 R0, R2, R0, RZ ;  /* 0x0000000002001227 */ /* 0x004fc800078e00ff */
[----:B------:R-:W-:Y:S01]  /*8980*/  IMAD.MOV.U32 R4, RZ, RZ, R2 ;  /* 0x000000ffff047224 */ /* 0x000fe200078e0002 */
[----:B------:R-:W-:Y:S01]  /*8990*/  @P1 SHF.R.U32.HI R4, RZ, R3, R0 ;  /* 0x00000003ff041219 */ /* 0x000fe20000011600 */
[----:B------:R-:W-:Y:S01]  /*89a0*/  IMAD.MOV.U32 R0, RZ, RZ, R19 ;  /* 0x000000ffff007224 */ /* 0x000fe200078e0013 */
[----:B------:R-:W1:Y:S02]  /*89b0*/  @P0 LDC.64 R2, c[0x0][0x9f8] ;  /* 0x00027e00ff020b82 */ /* 0x000e640000000a00 */
[----:B-1----:R-:W-:-:S05]  /*89c0*/  @P0 IMAD.WIDE R2, R19, 0x4, R2 ;  /* 0x0000000413020825 */ /* 0x002fca00078e0202 */
[----:B------:R1:W5:Y:S01]  /*89d0*/  @P0 LDG.E R0, desc[UR6][R2.64] ;  /* 0x0000000602000981 */ /* 0x000362000c1e1900 */
[----:B------:R-:W-:Y:S02]  /*89e0*/  ISETP.NE.AND P1, PT, R7, RZ, PT ;  /* 0x000000ff0700720c */ /* 0x000fe40003f25270 */
[----:B---3--:R-:W-:Y:S02]  /*89f0*/  IADD3 R8, -R6, RZ, RZ ;  /* 0x000000ff06087210 */ /* 0x008fe40007ffe1ff */
[----:B------:R-:W-:-:S03]  /*8a00*/  PLOP3.LUT P2, PT, P1, PT, PT, 0x8, 0x0 ;  /* 0x000000000000781c */ /* 0x000fc60000f4e170 */
[----:B----4-:R-:W-:-:S04]  /*8a10*/  IMAD R8, R8, UR4, R5 ;  /* 0x0000000408087c24 */ /* 0x010fc8000f8e0205 */
[----:B------:R-:W-:Y:S02]  /*8a20*/  IMAD.SHL.U32 R8, R8, 0x80, RZ ;  /* 0x0000008008087824 */ /* 0x000fe400078e00ff */
[----:B------:R-:W-:-:S05]  /*8a30*/  VOTEU.ALL UP1, P1 ;  /* 0x00000000003f7886 */ /* 0x000fca0000820000 */
[----:B------:R-:W-:-:S04]  /*8a40*/  @!UP1 UIADD3 UR8, UP0, UR36, 0x270, URZ ;  /* 0x0000027024089890 */ /* 0x000fc8000ff1e03f */
[----:B------:R-:W-:-:S03]  /*8a50*/  @!UP1 UIADD3.X UR9, URZ, UR37, URZ, UP0, !UPT ;  /* 0x000000253f099290 */ /* 0x000fc600087fe43f */
[----:B-1----:R-:W-:-:S09]  /*8a60*/  VOTEU.ALL UP0, P1 ;  /* 0x00000000003f7886 */ /* 0x002fd20000800000 */
.L_x_36:
[----:B------:R-:W2:Y:S01]  /*8a70*/  LDL R2, [R1] ;  /* 0x0000000001027983 */ /* 0x000ea20000100800 */
[----:B------:R-:W-:Y:S02]  /*8a80*/  PLOP3.LUT P0, PT, P0, P2, PT, 0xa2, 0x0 ;  /* 0x000000000000781c */ /* 0x000fe40000705472 */
[----:B------:R-:W-:Y:S01]  /*8a90*/  @P2 R2UR P0, UR7, R19 ;  /* 0x00000000130722ca */ /* 0x000fe20000000000 */
[----:B------:R-:W-:-:S07]  /*8aa0*/  UMOV UR4, URZ ;  /* 0x0000003f00047c82 */ /* 0x000fce0008000000 */
[----:B------:R-:W-:Y:S02]  /*8ab0*/  PLOP3.LUT P0, PT, P0, P2, PT, 0xa2, 0x0 ;  /* 0x000000000000781c */ /* 0x000fe40000705472 */
[----:B--2---:R-:W-:-:S08]  /*8ac0*/  @P2 R2UR.OR P0, UR6, R2 ;  /* 0x00000000020622ca */ /* 0x004fd00000100000 */
[----:B------:R-:W-:Y:S02]  /*8ad0*/  PLOP3.LUT P0, PT, P0, P2, PT, 0xa2, 0x0 ;  /* 0x000000000000781c */ /* 0x000fe40000705472 */
[----:B------:R-:W-:-:S08]  /*8ae0*/  @P2 R2UR.OR P0, UR5, R8 ;  /* 0x00000000080522ca */ /* 0x000fd00000100000 */
[----:B------:R-:W-:-:S05]  /*8af0*/  @P2 PLOP3.LUT P2, PT, P0, PT, PT, 0x80, 0x0 ;  /* 0x000000000000281c */ /* 0x000fca000074f070 */
[----:B------:R1:W-:Y:S08]  /*8b00*/  @!UP0 UTMAPF.L2.4D [UR4], [UR8] ;  /* 0x00000004080085b8 */ /* 0x0003f00008018000 */
[----:B-1----:R-:W-:Y:S05]  /*8b10*/  @P2 BRA.U.ANY `(.L_x_36) ;  /* 0xfffffffd00d42947 */ /* 0x002fea000393ffff */
[----:B------:R-:W-:Y:S01]  /*8b20*/  PLOP3.LUT P2, PT, P1, PT, PT, 0x8, 0x0 ;  /* 0x000000000000781c */ /* 0x000fe20000f4e170 */
[----:B------:R-:W-:Y:S01]  /*8b30*/  VOTEU.ALL UP0, P1 ;  /* 0x00000000003f7886 */ /* 0x000fe20000800000 */
[----:B------:R-:W-:-:S11]  /*8b40*/  UMOV UR4, 0x40 ;  /* 0x0000004000047882 */ /* 0x000fd60000000000 */
.L_x_37:
[----:B------:R-:W2:Y:S01]  /*8b50*/  LDL R2, [R1] ;  /* 0x0000000001027983 */ /* 0x000ea20000100800 */
[----:B------:R-:W-:Y:S02]  /*8b60*/  PLOP3.LUT P0, PT, P0, P2, PT, 0xa2, 0x0 ;  /* 0x000000000000781c */ /* 0x000fe40000705472 */
[----:B------:R-:W-:-:S08]  /*8b70*/  @P2 R2UR P0, UR7, R19 ;  /* 0x00000000130722ca */ /* 0x000fd00000000000 */
        /* <DEDUP_REMOVED lines=10> */
.L_x_38:
        /* <DEDUP_REMOVED lines=10> */
[----:B------:R-:W1:Y:S01]  /*8cc0*/  LDC.64 R2, c[0x0][0x3f8] ;  /* 0x0000fe00ff027b82 */ /* 0x000e620000000a00 */
[----:B------:R-:W-:Y:S01]  /*8cd0*/  UMOV UR4, 0xffffffff ;  /* 0xffffffff00047882 */ /* 0x000fe20000000000 */
[----:B-1----:R-:W-:-:S04]  /*8ce0*/  ISETP.NE.U32.AND P0, PT, R2, RZ, PT ;  /* 0x000000ff0200720c */ /* 0x002fc80003f05070 */
[----:B------:R-:W-:-:S04]  /*8cf0*/  ISETP.NE.AND.EX P0, PT, R3, RZ, PT, P0 ;  /* 0x000000ff0300720c */ /* 0x000fc80003f05300 */
[----:B-----5:R-:W-:Y:S01]  /*8d00*/  SEL R5, R0, RZ, !P0 ;  /* 0x000000ff00057207 */ /* 0x020fe20004000000 */
[----:B------:R-:W-:Y:S08]  /*8d10*/  BRA.DIV UR4, `(.L_x_39) ;  /* 0x0000002604f47947 */ /* 0x000ff0000b800000 */
.L_x_92:
[----:B------:R-:W2:Y:S01]  /*8d20*/  LDL R6, [R1+0xc] ;  /* 0x00000c0001067983 */ /* 0x000ea20000100800 */
[----:B------:R-:W-:Y:S01]  /*8d30*/  UMOV UR4, 0xffffffff ;  /* 0xffffffff00047882 */ /* 0x000fe20000000000 */
[----:B------:R-:W-:Y:S01]  /*8d40*/  SHF.R.S32.HI R11, RZ, 0x1f, R0 ;  /* 0x0000001fff0b7819 */ /* 0x000fe20000011400 */
[----:B--2---:R-:W-:Y:S01]  /*8d50*/  VIADD R10, R6, 0xffffffff ;  /* 0xffffffff060a7836 */ /* 0x004fe20000000000 */
[----:B------:R-:W-:Y:S06]  /*8d60*/  BRA.DIV UR4, `(.L_x_40) ;  /* 0x0000002a04147947 */ /* 0x000fec000b800000 */
[----:B------:R-:W-:-:S13]  /*8d70*/  ELECT P6, URZ, PT ;  /* 0x00000000003f782f */ /* 0x000fda00038c0000 */
.L_x_95:
[----:B------:R-:W-:Y:S05]  /*8d80*/  @!P6 BRA `(.L_x_41) ;  /* 0x000000040018e947 */ /* 0x000fea0003800000 */
[----:B------:R-:W-:Y:S01]  /*8d90*/  MOV R18, R10 ;  /* 0x0000000a00127202 */ /* 0x000fe20000000f00 */
[----:B------:R-:W-:Y:S01]  /*8da0*/  IMAD.MOV.U32 R5, RZ, RZ, R0 ;  /* 0x000000ffff057224 */ /* 0x000fe200078e0000 */
[----:B------:R-:W-:Y:S06]  /*8db0*/  @!P0 BRA `(.L_x_42) ;  /* 0x00000000004c8947 */ /* 0x000fec0003800000 */
[----:B------:R-:W1:Y:S01]  /*8dc0*/  LDC R9, c[0x0][0x41c] ;  /* 0x00010700ff097b82 */ /* 0x000e620000000800 */
[----:B------:R-:W-:Y:S01]  /*8dd0*/  IMAD.MOV.U32 R5, RZ, RZ, R10 ;  /* 0x000000ffff057224 */ /* 0x000fe200078e000a */
[----:B------:R-:W-:Y:S01]  /*8de0*/  ULDC.64 UR4, c[0x0][0x408] ;  /* 0x0001020000047ab9 */ /* 0x000fe20000000a00 */
[----:B------:R-:W-:Y:S01]  /*8df0*/  ULDC.64 UR6, c[0x0][0x208] ;  /* 0x0000820000067ab9 */ /* 0x000fe20000000a00 */
[----:B-1----:R-:W-:-:S13]  /*8e00*/  ISETP.NE.AND P1, PT, R9, 0x1, PT ;  /* 0x000000010900780c */ /* 0x002fda0003f25270 */
[----:B------:R-:W1:Y:S02]  /*8e10*/  @P1 LDC.64 R6, c[0x0][0x420] ;  /* 0x00010800ff061b82 */ /* 0x000e640000000a00 */
[----:B-1----:R-:W-:-:S05]  /*8e20*/  @P1 IMAD.HI.U32 R6, R10, R6, RZ ;  /* 0x000000060a061227 */ /* 0x002fca00078e00ff */
[----:B------:R-:W-:Y:S01]  /*8e30*/  @P1 SHF.R.U32.HI R5, RZ, R7, R6 ;  /* 0x00000007ff051219 */ /* 0x000fe20000011606 */
[----:B------:R-:W-:-:S03]  /*8e40*/  IMAD R6, R11, UR4, RZ ;  /* 0x000000040b067c24 */ /* 0x000fc6000f8e02ff */
[----:B------:R-:W-:Y:S02]  /*8e50*/  IADD3 R18, -R5, RZ, RZ ;  /* 0x000000ff05127210 */ /* 0x000fe40007ffe1ff */
[----:B------:R-:W-:-:S03]  /*8e60*/  SHF.R.S32.HI R7, RZ, 0x1f, R5 ;  /* 0x0000001fff077819 */ /* 0x000fc60000011405 */
[----:B------:R-:W-:Y:S02]  /*8e70*/  IMAD R18, R9, R18, R10 ;  /* 0x0000001209127224 */ /* 0x000fe400078e020a */
[----:B------:R-:W-:Y:S02]  /*8e80*/  IMAD R9, R0, UR5, R6 ;  /* 0x0000000500097c24 */ /* 0x000fe4000f8e0206 */
[----:B------:R-:W-:-:S04]  /*8e90*/  IMAD.MOV.U32 R6, RZ, RZ, R5 ;  /* 0x000000ffff067224 */ /* 0x000fc800078e0005 */
[----:B------:R-:W-:-:S04]  /*8ea0*/  IMAD.WIDE.U32 R6, R0, UR4, R6 ;  /* 0x0000000400067c25 */ /* 0x000fc8000f8e0006 */
[----:B------:R-:W-:Y:S01]  /*8eb0*/  IMAD.IADD R5, R7, 0x1, R9 ;  /* 0x0000000107057824 */ /* 0x000fe200078e0209 */
[----:B------:R-:W-:-:S04]  /*8ec0*/  LEA R12, P1, R6, R2, 0x2 ;  /* 0x00000002060c7211 */ /* 0x000fc800078210ff */
[----:B------:R-:W-:-:S05]  /*8ed0*/  LEA.HI.X R13, R6, R3, R5, 0x2, P1 ;  /* 0x00000003060d7211 */ /* 0x000fca00008f1405 */
[----:B------:R1:W5:Y:S04]  /*8ee0*/  LDG.E R5, desc[UR6][R12.64] ;  /* 0x000000060c057981 */ /* 0x000368000c1e1900 */
.L_x_42:
[----:B------:R-:W2:Y:S01]  /*8ef0*/  S2R R7, SR_CgaCtaId ;  /* 0x0000000000077919 */ /* 0x000ea20000008800 */
[----:B------:R-:W-:-:S04]  /*8f00*/  MOV R6, 0x400 ;  /* 0x0000040000067802 */ /* 0x000fc80000000f00 */
[----:B--2---:R-:W-:Y:S02]  /*8f10*/  LEA R6, R7, R6, 0x18 ;  /* 0x0000000607067211 */ /* 0x004fe400078ec0ff */
[----:B------:R-:W-:Y:S02]  /*8f20*/  SHF.L.U32 R7, R17, 0x1f, RZ ;  /* 0x0000001f11077819 */ /* 0x000fe400000006ff */
[----:B------:R-:W-:-:S04]  /*8f30*/  LEA R6, R16, R6, 0x3 ;  /* 0x0000000610067211 */ /* 0x000fc800078e18ff */
[----:B------:R-:W2:Y:S02]  /*8f40*/  SYNCS.PHASECHK.TRANS64.TRYWAIT P1, [R6+URZ+0x34840], R7 ;  /* 0x03484007060075a7 */ /* 0x000ea4000802017f */
[----:B--2---:R-:W-:Y:S05]  /*8f50*/  @!P1 BRA `(.L_x_43) ;  /* 0x0000002400b89947 */ /* 0x004fea0003800000 */
.L_x_96:
[----:B------:R-:W3:Y:S02]  /*8f60*/  S2R R9, SR_TID.X ;  /* 0x0000000000097919 */ /* 0x000ee40000002100 */
[----:B---3--:R-:W-:-:S04]  /*8f70*/  LOP3.LUT R9, R9, 0x7f, RZ, 0xc0, !PT ;  /* 0x0000007f09097812 */ /* 0x008fc800078ec0ff */
[----:B------:R-:W-:-:S13]  /*8f80*/  ISETP.NE.AND P1, PT, R9, RZ, PT ;  /* 0x000000ff0900720c */ /* 0x000fda0003f25270 */
[----:B------:R-:W-:Y:S05]  /*8f90*/  @P1 BRA `(.L_x_44) ;  /* 0x00000000001c1947 */ /* 0x000fea0003800000 */
[----:B------:R-:W3:Y:S01]  /*8fa0*/  S2R R9, SR_TID.X ;  /* 0x0000000000097919 */ /* 0x000ee20000002100 */
[----:B--2---:R-:W-:-:S04]  /*8fb0*/  IMAD.MOV.U32 R7, RZ, RZ, 0xc000 ;  /* 0x0000c000ff077424 */ /* 0x004fc800078e00ff */
[----:B------:R4:W-:Y:S01]  /*8fc0*/  SYNCS.ARRIVE.TRANS64 RZ, [R6+URZ+0x34830], R7 ;  /* 0x0348300706ff79a7 */ /* 0x0009e2000800003f */
[----:B---3--:R-:W-:-:S04]  /*8fd0*/  LOP3.LUT R9, R9, 0x1f, RZ, 0xc0, !PT ;  /* 0x0000001f09097812 */ /* 0x008fc800078ec0ff */
[----:B------:R-:W-:-:S13]  /*8fe0*/  ISETP.NE.AND P1, PT, R9, RZ, PT ;  /* 0x000000ff0900720c */ /* 0x000fda0003f25270 */
[----:B----4-:R-:W-:Y:S05]  /*8ff0*/  @!P1 BRA `(.L_x_44) ;  /* 0x0000000000049947 */ /* 0x010fea0003800000 */
[----:B------:R-:W-:Y:S01]  /*9000*/  BPT.TRAP 0x1 ;  /* 0x000000040000795c */ /* 0x000fe20000300000 */
.L_x_44:
[----:B------:R-:W3:Y:S01]  /*9010*/  S2R R9, SR_CgaCtaId ;  /* 0x0000000000097919 */ /* 0x000ee20000008800 */
[----:B--2---:R-:W-:Y:S01]  /*9020*/  MOV R7, 0x400 ;  /* 0x0000040000077802 */ /* 0x004fe20000000f00 */
[----:B------:R-:W-:Y:S01]  /*9030*/  UIADD3 UR4, UP0, UR36, 0x370, URZ ;  /* 0x0000037024047890 */ /* 0x000fe2000ff1e03f */
[----:B------:R-:W-:Y:S01]  /*9040*/  R2UR UR9, R6 ;  /* 0x00000000060972ca */ /* 0x000fe200000e0000 */
[----:B------:R-:W-:Y:S01]  /*9050*/  UMOV UR10, URZ ;  /* 0x0000003f000a7c82 */ /* 0x000fe20008000000 */
[----:B------:R-:W-:Y:S01]  /*9060*/  R2UR UR11, R18 ;  /* 0x00000000120b72ca */ /* 0x000fe200000e0000 */
[----:B------:R-:W-:Y:S01]  /*9070*/  UIADD3.X UR5, URZ, UR37, URZ, UP0, !UPT ;  /* 0x000000253f057290 */ /* 0x000fe200087fe43f */
[----:B------:R-:W-:Y:S01]  /*9080*/  R2UR UR12, R4 ;  /* 0x00000000040c72ca */ /* 0x000fe200000e0000 */
[----:B------:R-:W-:Y:S01]  /*9090*/  UMOV UR6, 0x0 ;  /* 0x0000000000067882 */ /* 0x000fe20000000000 */
[----:B-----5:R-:W-:Y:S01]  /*90a0*/  R2UR UR13, R5 ;  /* 0x00000000050d72ca */ /* 0x020fe200000e0000 */
[----:B------:R-:W-:Y:S01]  /*90b0*/  UMOV UR7, 0x14f00000 ;  /* 0x14f0000000077882 */ /* 0x000fe20000000000 */
[----:B------:R-:W-:-:S05]  /*90c0*/  UMOV UR16, 0x40 ;  /* 0x0000004000107882 */ /* 0x000fca0000000000 */
[----:B------:R-:W-:Y:S02]  /*90d0*/  UIADD3 UR9, UR9, 0x34830, URZ ;  /* 0x0003483009097890 */ /* 0x000fe4000fffe03f */
[----:B------:R-:W-:Y:S01]  /*90e0*/  USHF.L.U32 UR11, UR11, 0x7, URZ ;  /* 0x000000070b0b7899 */ /* 0x000fe2000800063f */
[----:B---3--:R-:W-:-:S05]  /*90f0*/  LEA R7, R9, R7, 0x18 ;  /* 0x0000000709077211 */ /* 0x008fca00078ec0ff */
[----:B------:R-:W-:-:S05]  /*9100*/  IMAD R6, R16, 0xc000, R7 ;  /* 0x0000c00010067824 */ /* 0x000fca00078e0207 */
[----:B------:R-:W-:-:S13]  /*9110*/  R2UR UR8, R6 ;  /* 0x00000000060872ca */ /* 0x000fda00000e0000 */
[----:B------:R-:W-:Y:S02]  /*9120*/  UIADD3 UR14, UR8, 0x1c400, URZ ;  /* 0x0001c400080e7890 */ /* 0x000fe4000fffe03f */
[----:B------:R-:W-:Y:S02]  /*9130*/  UIADD3 UR15, UR8, 0x20400, URZ ;  /* 0x00020400080f7890 */ /* 0x000fe4000fffe03f */
[----:B------:R-:W-:-:S03]  /*9140*/  UIADD3 UR17, UR8, 0x24400, URZ ;  /* 0x0002440008117890 */ /* 0x000fc6000fffe03f */
[----:B------:R-:W-:Y:S01]  /*9150*/  UMOV UR8, UR14 ;  /* 0x0000000e00087c82 */ /* 0x000fe20008000000 */
[----:B------:R-:W-:Y:S01]  /*9160*/  UMOV UR14, 0x80 ;  /* 0x00000080000e7882 */ /* 0x000fe20000000000 */
[----:B------:R2:W-:Y:S02]  /*9170*/  UTMALDG.4D [UR8], [UR4], desc[UR6] ;  /* 0x00000608040075b4 */ /* 0x0005e40008019000 */
[----:B--2---:R-:W-:Y:S01]  /*9180*/  UMOV UR8, UR15 ;  /* 0x0000000f00087c82 */ /* 0x004fe20008000000 */
[----:B------:R-:W-:Y:S02]  /*9190*/  UMOV UR10, UR16 ;  /* 0x00000010000a7c82 */ /* 0x000fe40008000000 */
[----:B------:R2:W-:Y:S02]  /*91a0*/  UTMALDG.4D [UR8], [UR4], desc[UR6] ;  /* 0x00000608040075b4 */ /* 0x0005e40008019000 */
[----:B--2---:R-:W-:Y:S01]  /*91b0*/  UMOV UR8, UR17 ;  /* 0x0000001100087c82 */ /* 0x004fe20008000000 */
[----:B------:R-:W-:-:S02]  /*91c0*/  UMOV UR10, UR14 ;  /* 0x0000000e000a7c82 */ /* 0x000fc40008000000 */
[----:B------:R2:W-:Y:S02]  /*91d0*/  UTMALDG.4D [UR8], [UR4], desc[UR6] ;  /* 0x00000608040075b4 */ /* 0x0005e40008019000 */
[----:B--2---:R-:W-:Y:S01]  /*91e0*/  NOP ;  /* 0x0000000000007918 */ /* 0x004fe20000000000 */
.L_x_41:
[----:B------:R-:W2:Y:S04]  /*91f0*/  LDL.LU R14, [R1] ;  /* 0x00000000010e7983 */ /* 0x000ea80000300800 */
[----:B-1----:R-:W3:Y:S01]  /*9200*/  LDL R13, [R1+0x18] ;  /* 0x00001800010d7983 */ /* 0x002ee20000100800 */
[----:B------:R-:W-:-:S03]  /*9210*/  MOV R9, 0x400 ;  /* 0x0000040000097802 */ /* 0x000fc60000000f00 */
[----:B------:R-:W4:Y:S01]  /*9220*/  LDL.LU R7, [R1+0x14] ;  /* 0x0000140001077983 */ /* 0x000f220000300800 */
[----:B------:R-:W1:Y:S01]  /*9230*/  S2R R12, SR_CgaCtaId ;  /* 0x00000000000c7919 */ /* 0x000e620000008800 */
[----:B------:R-:W-:Y:S05]  /*9240*/  WARPSYNC.ALL ;  /* 0x0000000000007948 */ /* 0x000fea0003800000 */
[----:B------:R-:W-:-:S13]  /*9250*/  ELECT P1, URZ, PT ;  /* 0x00000000003f782f */ /* 0x000fda0003820000 */
[----:B------:R-:W-:Y:S01]  /*9260*/  @P1 R2UR UR13, R19 ;  /* 0x00000000130d12ca */ /* 0x000fe200000e0000 */
[----:B------:R-:W-:Y:S01]  /*9270*/  UIADD3 UR4, UP0, UR36, 0x270, URZ ;  /* 0x0000027024047890 */ /* 0x000fe2000ff1e03f */
[----:B------:R-:W-:-:S03]  /*9280*/  @P1 R2UR UR11, R8 ;  /* 0x00000000080b12ca */ /* 0x000fc600000e0000 */
[----:B------:R-:W-:Y:S01]  /*9290*/  UIADD3.X UR5, URZ, UR37, URZ, UP0, !UPT ;  /* 0x000000253f057290 */ /* 0x000fe200087fe43f */
[----:B-1----:R-:W-:-:S04]  /*92a0*/  LEA R9, R12, R9, 0x18 ;  /* 0x000000090c097211 */ /* 0x002fc800078ec0ff */
[----:B------:R-:W-:Y:S01]  /*92b0*/  R2UR UR24, R9 ;  /* 0x00000000091872ca */ /* 0x000fe200000e0000 */
[----:B------:R-:W-:Y:S01]  /*92c0*/  @P1 IMAD.MOV.U32 R6, RZ, RZ, 0xc000 ;  /* 0x0000c000ff061424 */ /* 0x000fe200078e00ff */
[----:B------:R-:W-:Y:S01]  /*92d0*/  BAR.SYNC.DEFER_BLOCKING 0x8, 0x120 ;  /* 0x0204800000007b1d */ /* 0x000fe20000010000 */
[----:B------:R-:W-:-:S10]  /*92e0*/  @P1 R2UR UR21, R19 ;  /* 0x00000000131512ca */ /* 0x000fd400000e0000 */
[----:B------:R-:W-:Y:S02]  /*92f0*/  UIADD3 UR8, UR24, 0x10400, URZ ;  /* 0x0001040018087890 */ /* 0x000fe4000fffe03f */
[----:B------:R-:W-:Y:S01]  /*9300*/  UIADD3 UR9, UR24, 0x34800, URZ ;  /* 0x0003480018097890 */ /* 0x000fe2000fffe03f */
[----:B------:R-:W-:Y:S01]  /*9310*/  UMOV UR6, 0x0 ;  /* 0x0000000000067882 */ /* 0x000fe20000000000 */
[----:B------:R-:W-:Y:S01]  /*9320*/  UMOV UR7, 0x12f00000 ;  /* 0x12f0000000077882 */ /* 0x000fe20000000000 */
[----:B------:R-:W-:Y:S01]  /*9330*/  UMOV UR10, URZ ;  /* 0x0000003f000a7c82 */ /* 0x000fe20008000000 */
[----:B------:R-:W-:Y:S01]  /*9340*/  @P1 R2UR UR19, R8 ;  /* 0x00000000081312ca */ /* 0x000fe200000e0000 */
[----:B------:R-:W-:Y:S01]  /*9350*/  UIADD3 UR16, UR24, 0x14400, URZ ;  /* 0x0001440018107890 */ /* 0x000fe2000fffe03f */
[----:B------:R3:W-:Y:S01]  /*9360*/  @P1 SYNCS.ARRIVE.TRANS64 RZ, [R9+URZ+0x34800], R6 ;  /* 0x0348000609ff19a7 */ /* 0x0007e2000800003f */
[----:B------:R-:W-:Y:S01]  /*9370*/  UMOV UR14, 0x0 ;  /* 0x00000000000e7882 */ /* 0x000fe20000000000 */
[----:B------:R-:W-:Y:S01]  /*9380*/  UMOV UR15, 0x12f00000 ;  /* 0x12f00000000f7882 */ /* 0x000fe20000000000 */
[----:B------:R-:W-:Y:S01]  /*9390*/  UMOV UR18, 0x40 ;  /* 0x0000004000127882 */ /* 0x000fe20000000000 */
[----:B------:R-:W-:Y:S01]  /*93a0*/  UMOV UR17, UR9 ;  /* 0x0000000900117c82 */ /* 0x000fe20008000000 */
[----:B------:R-:W-:Y:S01]  /*93b0*/  UMOV UR22, 0x0 ;  /* 0x0000000000167882 */ /* 0x000fe20000000000 */
[----:B------:R-:W-:Y:S01]  /*93c0*/  UMOV UR23, 0x12f00000 ;  /* 0x12f0000000177882 */ /* 0x000fe20000000000 */
[----:B------:R-:W-:Y:S01]  /*93d0*/  BSSY B0, `(.L_x_45) ;  /* 0x0000010000007945 */ /* 0x000fe20003800000 */
[----:B--2---:R-:W-:-:S02]  /*93e0*/  @P1 R2UR UR12, R14 ;  /* 0x000000000e0c12ca */ /* 0x004fc400000e0000 */
[----:B------:R-:W-:Y:S02]  /*93f0*/  @P1 R2UR UR20, R14 ;  /* 0x000000000e1412ca */ /* 0x000fe400000e0000 */
[----:B---3--:R-:W-:-:S09]  /*9400*/  LOP3.LUT R6, R13, 0x1, RZ, 0xc, !PT ;  /* 0x000000010d067812 */ /* 0x008fd200078e0cff */
[----:B------:R1:W-:Y:S01]  /*9410*/  UTMALDG.4D [UR8], [UR4], desc[UR6] ;  /* 0x00000608040075b4 */ /* 0x0003e20008019000 */
[----:B------:R-:W-:Y:S01]  /*9420*/  SHF.L.U32 R6, R6, 0x1f, RZ ;  /* 0x0000001f06067819 */ /* 0x000fe200000006ff */
[----:B------:R2:W-:Y:S01]  /*9430*/  UTMALDG.4D [UR16], [UR4], desc[UR14] ;  /* 0x00000e10040075b4 */ /* 0x0005e20008019000 */
[----:B-1----:R-:W-:Y:S02]  /*9440*/  @P1 R2UR UR13, R19 ;  /* 0x00000000130d12ca */ /* 0x002fe400000e0000 */
[----:B------:R-:W-:Y:S02]  /*9450*/  @P1 R2UR UR12, R14 ;  /* 0x000000000e0c12ca */ /* 0x000fe400000e0000 */
[----:B------:R-:W-:Y:S01]  /*9460*/  @P1 R2UR UR11, R8 ;  /* 0x00000000080b12ca */ /* 0x000fe200000e0000 */
[----:B------:R-:W-:Y:S01]  /*9470*/  UIADD3 UR8, UR24, 0x18400, URZ ;  /* 0x0001840018087890 */ /* 0x000fe2000fffe03f */
[----:B------:R-:W-:-:S11]  /*9480*/  UMOV UR10, 0x80 ;  /* 0x00000080000a7882 */ /* 0x000fd60000000000 */
[----:B------:R2:W-:Y:S01]  /*9490*/  UTMALDG.4D [UR8], [UR4], desc[UR22] ;  /* 0x00001608040075b4 */ /* 0x0005e20008019000 */
[----:B------:R-:W1:Y:S01]  /*94a0*/  SYNCS.PHASECHK.TRANS64.TRYWAIT P1, [R9+URZ+0x34820], R6 ;  /* 0x03482006090075a7 */ /* 0x000e62000802017f */
[----:B----4-:R-:W-:Y:S01]  /*94b0*/  ISETP.GE.AND P2, PT, R7, 0x81, PT ;  /* 0x000000810700780c */ /* 0x010fe20003f46270 */
[----:B-12---:R-:W-:-:S12]  /*94c0*/  @!P1 BRA `(.L_x_46) ;  /* 0x0000002000709947 */ /* 0x006fd80003800000 */
.L_x_97:
[----:B------:R-:W-:Y:S05]  /*94d0*/  BSYNC B0 ;  /* 0x0000000000007941 */ /* 0x000fea0003800000 */
.L_x_45:
[----:B------:R-:W-:Y:S05]  /*94e0*/  @!P2 BRA `(.L_x_47) ;  /* 0x0000001400c8a947 */ /* 0x000fea0003800000 */
[----:B-1----:R-:W2:Y:S01]  /*94f0*/  LDL R7, [R1+0xc] ;  /* 0x00000c0001077983 */ /* 0x002ea20000100800 */
[----:B------:R-:W-:Y:S01]  /*9500*/  IMAD.MOV.U32 R6, RZ, RZ, 0x1 ;  /* 0x00000001ff067424 */ /* 0x000fe200078e00ff */
[----:B--2---:R-:W-:-:S04]  /*9510*/  IADD3 R13, -R7, RZ, RZ ;  /* 0x000000ff070d7210 */ /* 0x004fc80007ffe1ff */
[----:B------:R-:W-:-:S05]  /*9520*/  VIADDMNMX R13, R13, R6, 0xffffffff, !PT ;  /* 0xffffffff0d0d7446 */ /* 0x000fca0007800106 */
[----:B------:R-:W-:-:S05]  /*9530*/  IMAD.IADD R6, R7, 0x1, R13 ;  /* 0x0000000107067824 */ /* 0x000fca00078e020d */
[----:B------:R-:W-:-:S04]  /*9540*/  LOP3.LUT R6, R6, 0x1, RZ, 0xc0, !PT ;  /* 0x0000000106067812 */ /* 0x000fc800078ec0ff */
[----:B------:R-:W-:Y:S02]  /*9550*/  ISETP.NE.U32.AND P1, PT, R6, 0x1, PT ;  /* 0x000000010600780c */ /* 0x000fe40003f25070 */
[----:B------:R-:W-:-:S11]  /*9560*/  IADD3 R6, R7, -0x2, RZ ;  /* 0xfffffffe07067810 */ /* 0x000fd60007ffe0ff */
[----:B------:R-:W-:Y:S05]  /*9570*/  @P1 BRA `(.L_x_48) ;  /* 0x0000000400e81947 */ /* 0x000fea0003800000 */
[----:B------:R-:W-:Y:S01]  /*9580*/  VIADD R7, R16, 0x1 ;  /* 0x0000000110077836 */ /* 0x000fe20000000000 */
[----:B------:R-:W-:Y:S04]  /*9590*/  BSSY B0, `(.L_x_49) ;  /* 0x0000074000007945 */ /* 0x000fe80003800000 */
[----:B------:R-:W-:-:S04]  /*95a0*/  ISETP.NE.AND P1, PT, R7, 0x2, PT ;  /* 0x000000020700780c */ /* 0x000fc80003f25270 */
[----:B------:R-:W-:Y:S02]  /*95b0*/  SEL R12, RZ, 0x1, P1 ;  /* 0x00000001ff0c7807 */ /* 0x000fe40000800000 */
[----:B------:R-:W-:Y:S02]  /*95c0*/  SEL R7, R7, RZ, P1 ;  /* 0x000000ff07077207 */ /* 0x000fe40000800000 */
[----:B------:R-:W-:Y:S01]  /*95d0*/  LOP3.LUT R12, R17, R12, RZ, 0x3c, !PT ;  /* 0x0000000c110c7212 */ /* 0x000fe200078e3cff */
[----:B------:R-:W-:Y:S06]  /*95e0*/  @!P6 BRA `(.L_x_50) ;  /* 0x0000000400b8e947 */ /* 0x000fec0003800000 */
[----:B------:R-:W-:Y:S01]  /*95f0*/  IMAD.MOV.U32 R8, RZ, RZ, R5 ;  /* 0x000000ffff087224 */ /* 0x000fe200078e0005 */
[----:B------:R-:W-:Y:S06]  /*9600*/  @!P0 BRA `(.L_x_51) ;  /* 0x0000000000488947 */ /* 0x000fec0003800000 */
[----:B------:R-:W1:Y:S01]  /*9610*/  LDC R15, c[0x0][0x41c] ;  /* 0x00010700ff0f7b82 */ /* 0x000e620000000800 */
[----:B------:R-:W-:Y:S01]  /*9620*/  ULDC.64 UR4, c[0x0][0x408] ;  /* 0x0001020000047ab9 */ /* 0x000fe20000000a00 */
[----:B------:R-:W-:Y:S01]  /*9630*/  ULDC.64 UR6, c[0x0][0x208] ;  /* 0x0000820000067ab9 */ /* 0x000fe20000000a00 */
[----:B-1----:R-:W-:-:S13]  /*9640*/  ISETP.NE.AND P1, PT, R15, 0x1, PT ;  /* 0x000000010f00780c */ /* 0x002fda0003f25270 */
[----:B------:R-:W1:Y:S02]  /*9650*/  @P1 LDC.64 R8, c[0x0][0x420] ;  /* 0x00010800ff081b82 */ /* 0x000e640000000a00 */
[----:B-1----:R-:W-:Y:S01]  /*9660*/  @P1 IMAD.HI.U32 R14, R6, R8, RZ ;  /* 0x00000008060e1227 */ /* 0x002fe200078e00ff */
[----:B------:R-:W-:-:S04]  /*9670*/  MOV R8, R6 ;  /* 0x0000000600087202 */ /* 0x000fc80000000f00 */
[----:B------:R-:W-:Y:S01]  /*9680*/  @P1 SHF.R.U32.HI R8, RZ, R9, R14 ;  /* 0x00000009ff081219 */ /* 0x000fe2000001160e */
[----:B------:R-:W-:-:S04]  /*9690*/  IMAD R14, R11, UR4, RZ ;  /* 0x000000040b0e7c24 */ /* 0x000fc8000f8e02ff */
[----:B------:R-:W-:Y:S02]  /*96a0*/  IMAD.MOV R9, RZ, RZ, -R8 ;  /* 0x000000ffff097224 */ /* 0x000fe400078e0a08 */
[----:B------:R-:W-:Y:S02]  /*96b0*/  IMAD R14, R0, UR5, R14 ;  /* 0x00000005000e7c24 */ /* 0x000fe4000f8e020e */
[----:B------:R-:W-:Y:S01]  /*96c0*/  IMAD R6, R15, R9, R6 ;  /* 0x000000090f067224 */ /* 0x000fe200078e0206 */
[----:B------:R-:W-:-:S03]  /*96d0*/  SHF.R.S32.HI R9, RZ, 0x1f, R8 ;  /* 0x0000001fff097819 */ /* 0x000fc60000011408 */
[----:B------:R-:W-:-:S04]  /*96e0*/  IMAD.WIDE.U32 R8, R0, UR4, R8 ;  /* 0x0000000400087c25 */ /* 0x000fc8000f8e0008 */
[----:B------:R-:W-:Y:S01]  /*96f0*/  IMAD.IADD R9, R14, 0x1, R9 ;  /* 0x000000010e097824 */ /* 0x000fe200078e0209 */
[----:B------:R-:W-:-:S04]  /*9700*/  LEA R2, P1, R8, R2, 0x2 ;  /* 0x0000000208027211 */ /* 0x000fc800078210ff */
[----:B------:R-:W-:-:S05]  /*9710*/  LEA.HI.X R3, R8, R3, R9, 0x2, P1 ;  /* 0x0000000308037211 */ /* 0x000fca00008f1409 */
[----:B------:R1:W5:Y:S04]  /*9720*/  LDG.E R8, desc[UR6][R2.64] ;  /* 0x0000000602087981 */ /* 0x000368000c1e1900 */
.L_x_51:
[----:B-1----:R-:W1:Y:S01]  /*9730*/  S2R R3, SR_CgaCtaId ;  /* 0x0000000000037919 */ /* 0x002e620000008800 */
[----:B------:R-:W-:-:S04]  /*9740*/  MOV R2, 0x400 ;  /* 0x0000040000027802 */ /* 0x000fc80000000f00 */
[----:B-1----:R-:W-:Y:S02]  /*9750*/  LEA R2, R3, R2, 0x18 ;  /* 0x0000000203027211 */ /* 0x002fe400078ec0ff */
[----:B------:R-:W-:Y:S02]  /*9760*/  SHF.L.U32 R3, R12, 0x1f, RZ ;  /* 0x0000001f0c037819 */ /* 0x000fe400000006ff */
[----:B------:R-:W-:-:S04]  /*9770*/  LEA R2, R7, R2, 0x3 ;  /* 0x0000000207027211 */ /* 0x000fc800078e18ff */
[----:B------:R-:W1:Y:S02]  /*9780*/  SYNCS.PHASECHK.TRANS64.TRYWAIT P1, [R2+URZ+0x34840], R3 ;  /* 0x03484003020075a7 */ /* 0x000e64000802017f */
[----:B-1----:R-:W-:Y:S05]  /*9790*/  @!P1 BRA `(.L_x_52) ;  /* 0x0000001c00dc9947 */ /* 0x002fea0003800000 */
.L_x_98:
[----:B------:R-:W2:Y:S02]  /*97a0*/  S2R R9, SR_TID.X ;  /* 0x0000000000097919 */ /* 0x000ea40000002100 */
[----:B--2---:R-:W-:-:S04]  /*97b0*/  LOP3.LUT R9, R9, 0x7f, RZ, 0xc0, !PT ;  /* 0x0000007f09097812 */ /* 0x004fc800078ec0ff */
[----:B------:R-:W-:-:S13]  /*97c0*/  ISETP.NE.AND P2, PT, R9, RZ, PT ;  /* 0x000000ff0900720c */ /* 0x000fda0003f45270 */
[----:B------:R-:W-:Y:S05]  /*97d0*/  @P2 BRA `(.L_x_53) ;  /* 0x00000000001c2947 */ /* 0x000fea0003800000 */
[----:B------:R-:W2:Y:S01]  /*97e0*/  S2R R9, SR_TID.X ;  /* 0x0000000000097919 */ /* 0x000ea20000002100 */
[----:B-1----:R-:W-:-:S04]  /*97f0*/  IMAD.MOV.U32 R3, RZ, RZ, 0xc000 ;  /* 0x0000c000ff037424 */ /* 0x002fc800078e00ff */
[----:B------:R3:W-:Y:S01]  /*9800*/  SYNCS.ARRIVE.TRANS64 RZ, [R2+URZ+0x34830], R3 ;  /* 0x0348300302ff79a7 */ /* 0x0007e2000800003f */
[----:B--2---:R-:W-:-:S04]  /*9810*/  LOP3.LUT R9, R9, 0x1f, RZ, 0xc0, !PT ;  /* 0x0000001f09097812 */ /* 0x004fc800078ec0ff */
[----:B------:R-:W-:-:S13]  /*9820*/  ISETP.NE.AND P1, PT, R9, RZ, PT ;  /* 0x000000ff0900720c */ /* 0x000fda0003f25270 */
[----:B---3--:R-:W-:Y:S05]  /*9830*/  @!P1 BRA `(.L_x_53) ;  /* 0x0000000000049947 */ /* 0x008fea0003800000 */
[----:B------:R-:W-:Y:S01]  /*9840*/  BPT.TRAP 0x1 ;  /* 0x000000040000795c */ /* 0x000fe20000300000 */
.L_x_53:
[----:B------:R-:W2:Y:S01]  /*9850*/  S2R R14, SR_CgaCtaId ;  /* 0x00000000000e7919 */ /* 0x000ea20000008800 */
[----:B------:R-:W-:Y:S01]  /*9860*/  MOV R9, 0x400 ;  /* 0x0000040000097802 */ /* 0x000fe20000000f00 */
        /* <DEDUP_REMOVED lines=9> */
[----:B------:R-:W-:Y:S01]  /*9900*/  UMOV UR17, 0x40 ;  /* 0x0000004000117882 */ /* 0x000fe20000000000 */
[----:B------:R-:W-:Y:S01]  /*9910*/  UMOV UR16, 0x80 ;  /* 0x0000008000107882 */ /* 0x000fe20000000000 */
[----:B-1----:R-:W-:-:S03]  /*9920*/  SHF.L.U32 R3, R17, 0x1f, RZ ;  /* 0x0000001f11037819 */ /* 0x002fc600000006ff */
[----:B------:R-:W-:Y:S02]  /*9930*/  UIADD3 UR9, UR9, 0x34830, URZ ;  /* 0x0003483009097890 */ /* 0x000fe4000fffe03f */
[----:B------:R-:W-:Y:S01]  /*9940*/  USHF.L.U32 UR11, UR11, 0x7, URZ ;  /* 0x000000070b0b7899 */ /* 0x000fe2000800063f */
[----:B--2---:R-:W-:-:S05]  /*9950*/  LEA R9, R14, R9, 0x18 ;  /* 0x000000090e097211 */ /* 0x004fca00078ec0ff */
[----:B------:R-:W-:-:S05]  /*9960*/  IMAD R2, R7, 0xc000, R9 ;  /* 0x0000c00007027824 */ /* 0x000fca00078e0209 */
[----:B------:R-:W-:Y:S01]  /*9970*/  R2UR UR14, R2 ;  /* 0x00000000020e72ca */ /* 0x000fe200000e0000 */
[----:B------:R-:W-:-:S05]  /*9980*/  VIADD R2, R9, 0x34800 ;  /* 0x0003480009027836 */ /* 0x000fca0000000000 */
[----:B------:R-:W-:-:S07]  /*9990*/  LEA R2, R16, R2, 0x3 ;  /* 0x0000000210027211 */ /* 0x000fce00078e18ff */
[----:B------:R-:W-:Y:S02]  /*99a0*/  UIADD3 UR8, UR14, 0x1c400, URZ ;  /* 0x0001c4000e087890 */ /* 0x000fe4000fffe03f */
[----:B------:R-:W-:Y:S02]  /*99b0*/  UIADD3 UR15, UR14, 0x20400, URZ ;  /* 0x000204000e0f7890 */ /* 0x000fe4000fffe03f */
[----:B------:R-:W-:-:S05]  /*99c0*/  UIADD3 UR14, UR14, 0x24400, URZ ;  /* 0x000244000e0e7890 */ /* 0x000fca000fffe03f */
[----:B------:R1:W-:Y:S02]  /*99d0*/  UTMALDG.4D [UR8], [UR4], desc[UR6] ;  /* 0x00000608040075b4 */ /* 0x0003e40008019000 */
[----:B-1----:R-:W-:Y:S01]  /*99e0*/  UMOV UR8, UR15 ;  /* 0x0000000f00087c82 */ /* 0x002fe20008000000 */
[----:B------:R-:W-:Y:S02]  /*99f0*/  UMOV UR10, UR17 ;  /* 0x00000011000a7c82 */ /* 0x000fe40008000000 */
[----:B------:R1:W-:Y:S02]  /*9a00*/  UTMALDG.4D [UR8], [UR4], desc[UR6] ;  /* 0x00000608040075b4 */ /* 0x0003e40008019000 */
[----:B-1----:R-:W-:Y:S01]  /*9a10*/  UMOV UR8, UR14 ;  /* 0x0000000e00087c82 */ /* 0x002fe20008000000 */
[----:B------:R-:W-:Y:S02]  /*9a20*/  UMOV UR10, UR16 ;  /* 0x00000010000a7c82 */ /* 0x000fe40008000000 */
[----:B------:R1:W-:Y:S01]  /*9a30*/  UTMALDG.4D [UR8], [UR4], desc[UR6] ;  /* 0x00000608040075b4 */ /* 0x0003e20008019000 */
[----:B------:R-:W2:Y:S02]  /*9a40*/  SYNCS.PHASECHK.TRANS64.TRYWAIT P1, [R2+URZ+0x60], R3 ;  /* 0x00006003020075a7 */ /* 0x000ea4000802017f */
[----:B-12---:R-:W-:Y:S05]  /*9a50*/  @!P1 BRA `(.L_x_54) ;  /* 0x0000001c00409947 */ /* 0x006fea0003800000 */
.L_x_99:
[----:B------:R-:W-:Y:S05]  /*9a60*/  @P2 BRA `(.L_x_55) ;  /* 0x00000000002c2947 */ /* 0x000fea0003800000 */
[----:B------:R-:W2:Y:S01]  /*9a70*/  S2R R9, SR_TID.X ;  /* 0x0000000000097919 */ /* 0x000ea20000002100 */
[----:B------:R-:W-:Y:S01]  /*9a80*/  MOV R14, 0x400 ;  /* 0x00000400000e7802 */ /* 0x000fe20000000f00 */
[----:B-1----:R-:W-:Y:S01]  /*9a90*/  IMAD.MOV.U32 R3, RZ, RZ, 0x8000 ;  /* 0x00008000ff037424 */ /* 0x002fe200078e00ff */
[----:B------:R-:W1:Y:S01]  /*9aa0*/  S2R R15, SR_CgaCtaId ;  /* 0x00000000000f7919 */ /* 0x000e620000008800 */
[----:B--2---:R-:W-:-:S04]  /*9ab0*/  LOP3.LUT R9, R9, 0x1f, RZ, 0xc0, !PT ;  /* 0x0000001f09097812 */ /* 0x004fc800078ec0ff */
[----:B------:R-:W-:Y:S02]  /*9ac0*/  ISETP.NE.AND P1, PT, R9, RZ, PT ;  /* 0x000000ff0900720c */ /* 0x000fe40003f25270 */
[----:B-1----:R-:W-:-:S05]  /*9ad0*/  LEA R14, R15, R14, 0x18 ;  /* 0x0000000e0f0e7211 */ /* 0x002fca00078ec0ff */
[----:B------:R-:W-:-:S04]  /*9ae0*/  IMAD R2, R16, 0x8, R14 ;  /* 0x0000000810027824 */ /* 0x000fc800078e020e */
[----:B------:R2:W-:Y:S02]  /*9af0*/  SYNCS.ARRIVE.TRANS64 RZ, [R2+URZ+0x34850], R3 ;  /* 0x0348500302ff79a7 */ /* 0x0005e4000800003f */
[----:B------:R-:W-:Y:S05]  /*9b00*/  @!P1 BRA `(.L_x_55) ;  /* 0x0000000000049947 */ /* 0x000fea0003800000 */
[----:B------:R-:W-:Y:S01]  /*9b10*/  BPT.TRAP 0x1 ;  /* 0x000000040000795c */ /* 0x000fe20000300000 */
.L_x_55:
[----:B------:R-:W3:Y:S01]  /*9b20*/  S2R R9, SR_CgaCtaId ;  /* 0x0000000000097919 */ /* 0x000ee20000008800 */
[----:B-12---:R-:W-:Y:S01]  /*9b30*/  MOV R3, 0x400 ;  /* 0x0000040000037802 */ /* 0x006fe20000000f00 */
[----:B------:R-:W-:Y:S01]  /*9b40*/  UIADD3 UR4, UP0, UR36, 0x470, URZ ;  /* 0x0000047024047890 */ /* 0x000fe2000ff1e03f */
[----:B------:R-:W-:Y:S01]  /*9b50*/  R2UR UR11, R18 ;  /* 0x00000000120b72ca */ /* 0x000fe200000e0000 */
[----:B------:R-:W-:Y:S01]  /*9b60*/  UMOV UR10, URZ ;  /* 0x0000003f000a7c82 */ /* 0x000fe20008000000 */
[----:B------:R-:W-:Y:S01]  /*9b70*/  R2UR UR13, R5 ;  /* 0x00000000050d72ca */ /* 0x000fe200000e0000 */
[----:B------:R-:W-:Y:S01]  /*9b80*/  UIADD3.X UR5, URZ, UR37, URZ, UP0, !UPT ;  /* 0x000000253f057290 */ /* 0x000fe200087fe43f */
[----:B------:R-:W-:Y:S01]  /*9b90*/  R2UR UR12, R4 ;  /* 0x00000000040c72ca */ /* 0x000fe200000e0000 */
[----:B------:R-:W-:Y:S01]  /*9ba0*/  UMOV UR7, 0x14f00000 ;  /* 0x14f0000000077882 */ /* 0x000fe20000000000 */
[----:B------:R-:W-:Y:S01]  /*9bb0*/  UMOV UR15, 0x40 ;  /* 0x00000040000f7882 */ /* 0x000fe20000000000 */
[----:B------:R-:W-:Y:S01]  /*9bc0*/  IMAD.MOV.U32 R5, RZ, RZ, R8 ;  /* 0x000000ffff057224 */ /* 0x000fe200078e0008 */
[----:B------:R-:W-:-:S05]  /*9bd0*/  MOV R18, R6 ;  /* 0x0000000600127202 */ /* 0x000fca0000000f00 */
[----:B------:R-:W-:Y:S01]  /*9be0*/  USHF.L.U32 UR11, UR11, 0x7, URZ ;  /* 0x000000070b0b7899 */ /* 0x000fe2000800063f */
[----:B---3--:R-:W-:-:S04]  /*9bf0*/  LEA R3, R9, R3, 0x18 ;  /* 0x0000000309037211 */ /* 0x008fc800078ec0ff */
[----:B------:R-:W-:-:S04]  /*9c00*/  LEA R2, R16, R3, 0x3 ;  /* 0x0000000310027211 */ /* 0x000fc800078e18ff */
[----:B------:R-:W-:Y:S01]  /*9c10*/  R2UR UR9, R2 ;  /* 0x00000000020972ca */ /* 0x000fe200000e0000 */
[----:B------:R-:W-:-:S05]  /*9c20*/  IMAD R2, R16, 0x8000, R3 ;  /* 0x0000800010027824 */ /* 0x000fca00078e0203 */
[----:B------:R-:W-:-:S07]  /*9c30*/  R2UR UR6, R2 ;  /* 0x00000000020672ca */ /* 0x000fce00000e0000 */
[----:B------:R-:W-:-:S06]  /*9c40*/  UIADD3 UR9, UR9, 0x34850, URZ ;  /* 0x0003485009097890 */ /* 0x000fcc000fffe03f */
[----:B------:R-:W-:Y:S02]  /*9c50*/  UIADD3 UR8, UR6, 0x400, URZ ;  /* 0x0000040006087890 */ /* 0x000fe4000fffe03f */
[----:B------:R-:W-:-:S03]  /*9c60*/  UIADD3 UR14, UR6, 0x4400, URZ ;  /* 0x00004400060e7890 */ /* 0x000fc6000fffe03f */
[----:B------:R-:W-:-:S04]  /*9c70*/  UMOV UR6, 0x0 ;  /* 0x0000000000067882 */ /* 0x000fc80000000000 */
[----:B------:R1:W-:Y:S02]  /*9c80*/  UTMALDG.4D [UR8], [UR4], desc[UR6] ;  /* 0x00000608040075b4 */ /* 0x0003e40008019000 */
[----:B-1----:R-:W-:Y:S01]  /*9c90*/  UMOV UR8, UR14 ;  /* 0x0000000e00087c82 */ /* 0x002fe20008000000 */
[----:B------:R-:W-:Y:S02]  /*9ca0*/  UMOV UR10, UR15 ;  /* 0x0000000f000a7c82 */ /* 0x000fe40008000000 */
[----:B------:R1:W-:Y:S02]  /*9cb0*/  UTMALDG.4D [UR8], [UR4], desc[UR6] ;  /* 0x00000608040075b4 */ /* 0x0003e40008019000 */
[----:B-1----:R-:W-:Y:S01]  /*9cc0*/  NOP ;  /* 0x0000000000007918 */ /* 0x002fe20000000000 */
.L_x_50:
[----:B------:R-:W-:Y:S05]  /*9cd0*/  BSYNC B0 ;  /* 0x0000000000007941 */ /* 0x000fea0003800000 */
.L_x_49:
[----:B------:R-:W2:Y:S01]  /*9ce0*/  LDL.LU R2, [R1+0xc] ;  /* 0x00000c0001027983 */ /* 0x000ea20000300800 */
[----:B------:R-:W-:Y:S01]  /*9cf0*/  IMAD.MOV.U32 R16, RZ, RZ, R7 ;  /* 0x000000ffff107224 */ /* 0x000fe200078e0007 */
[----:B------:R-:W-:Y:S01]  /*9d00*/  MOV R17, R12 ;  /* 0x0000000c00117202 */ /* 0x000fe20000000f00 */
[----:B--2---:R-:W-:-:S07]  /*9d10*/  VIADD R6, R2, 0xfffffffd ;  /* 0xfffffffd02067836 */ /* 0x004fce0000000000 */
.L_x_48:
[----:B------:R-:W-:Y:S01]  /*9d20*/  IMAD.MOV R13, RZ, RZ, -R13 ;  /* 0x000000ffff0d7224 */ /* 0x000fe200078e0a0d */
[----:B------:R-:W-:Y:S04]  /*9d30*/  BSSY B0, `(.L_x_47) ;  /* 0x00000ed000007945 */ /* 0x000fe80003800000 */
[----:B------:R-:W-:-:S13]  /*9d40*/  ISETP.NE.AND P1, PT, R10, R13, PT ;  /* 0x0000000d0a00720c */ /* 0x000fda0003f25270 */
[----:B------:R-:W-:Y:S05]  /*9d50*/  @!P1 BRA `(.L_x_56) ;  /* 0x0000000c00a89947 */ /* 0x000fea0003800000 */
[----:B------:R-:W-:-:S07]  /*9d60*/  IMAD.MOV.U32 R8, RZ, RZ, R5 ;  /* 0x000000ffff087224 */ /* 0x000fce00078e0005 */
.L_x_71:
[----:B------:R-:W-:Y:S01]  /*9d70*/  IADD3 R7, R16, 0x1, RZ ;  /* 0x0000000110077810 */ /* 0x000fe20007ffe0ff */
[----:B------:R-:W-:Y:S03]  /*9d80*/  BSSY B1, `(.L_x_57) ;  /* 0x0000070000017945 */ /* 0x000fe60003800000 */
        /* <DEDUP_REMOVED lines=10> */
[----:B------:R-:W-:-:S04]  /*9e30*/  IMAD R13, R11, UR4, RZ ;  /* 0x000000040b0d7c24 */ /* 0x000fc8000f8e02ff */
[----:B------:R-:W-:Y:S01]  /*9e40*/  IMAD R13, R0, UR5, R13 ;  /* 0x00000005000d7c24 */ /* 0x000fe2000f8e020d */
[----:B-1----:R-:W-:-:S13]  /*9e50*/  ISETP.NE.AND P1, PT, R9, 0x1, PT ;  /* 0x000000010900780c */ /* 0x002fda0003f25270 */
[----:B------:R-:W1:Y:S02]  /*9e60*/  @P1 LDC.64 R2, c[0x0][0x420] ;  /* 0x00010800ff021b82 */ /* 0x000e640000000a00 */
[----:B-1----:R-:W-:-:S04]  /*9e70*/  @P1 IMAD.HI.U32 R8, R6, R2, RZ ;  /* 0x0000000206081227 */ /* 0x002fc800078e00ff */
[----:B------:R-:W-:Y:S01]  /*9e80*/  IMAD.MOV.U32 R2, RZ, RZ, R6 ;  /* 0x000000ffff027224 */ /* 0x000fe200078e0006 */
[----:B------:R-:W-:-:S04]  /*9e90*/  @P1 SHF.R.U32.HI R2, RZ, R3, R8 ;  /* 0x00000003ff021219 */ /* 0x000fc80000011608 */
[----:B------:R-:W-:Y:S02]  /*9ea0*/  IADD3 R12, -R2, RZ, RZ ;  /* 0x000000ff020c7210 */ /* 0x000fe40007ffe1ff */
[----:B------:R-:W-:-:S03]  /*9eb0*/  SHF.R.S32.HI R3, RZ, 0x1f, R2 ;  /* 0x0000001fff037819 */ /* 0x000fc60000011402 */
[----:B------:R-:W-:Y:S02]  /*9ec0*/  IMAD R12, R9, R12, R6 ;  /* 0x0000000c090c7224 */ /* 0x000fe400078e0206 */
[----:B------:R-:W1:Y:S01]  /*9ed0*/  LDC.64 R8, c[0x0][0x3f8] ;  /* 0x0000fe00ff087b82 */ /* 0x000e620000000a00 */
[----:B------:R-:W-:-:S04]  /*9ee0*/  IMAD.WIDE.U32 R2, R0, UR4, R2 ;  /* 0x0000000400027c25 */ /* 0x000fc8000f8e0002 */
[----:B------:R-:W-:Y:S01]  /*9ef0*/  IMAD.IADD R13, R13, 0x1, R3 ;  /* 0x000000010d0d7824 */ /* 0x000fe200078e0203 */
[----:B-1----:R-:W-:-:S04]  /*9f00*/  LEA R8, P1, R2, R8, 0x2 ;  /* 0x0000000802087211 */ /* 0x002fc800078210ff */
[----:B------:R-:W-:-:S05]  /*9f10*/  LEA.HI.X R9, R2, R9, R13, 0x2, P1 ;  /* 0x0000000902097211 */ /* 0x000fca00008f140d */
[----:B------:R1:W5:Y:S04]  /*9f20*/  LDG.E R8, desc[UR6][R8.64] ;  /* 0x0000000608087981 */ /* 0x000368000c1e1900 */
.L_x_59:
[----:B------:R-:W2:Y:S01]  /*9f30*/  S2R R3, SR_CgaCtaId ;  /* 0x0000000000037919 */ /* 0x000ea20000008800 */
[----:B------:R-:W-:-:S04]  /*9f40*/  MOV R2, 0x400 ;  /* 0x0000040000027802 */ /* 0x000fc80000000f00 */
[----:B--2---:R-:W-:Y:S02]  /*9f50*/  LEA R2, R3, R2, 0x18 ;  /* 0x0000000203027211 */ /* 0x004fe400078ec0ff */
[----:B------:R-:W-:-:S03]  /*9f60*/  SHF.L.U32 R3, R10, 0x1f, RZ ;  /* 0x0000001f0a037819 */ /* 0x000fc600000006ff */
[----:B------:R-:W-:-:S04]  /*9f70*/  IMAD R2, R7, 0x8, R2 ;  /* 0x0000000807027824 */ /* 0x000fc800078e0202 */
[----:B------:R-:W2:Y:S02]  /*9f80*/  SYNCS.PHASECHK.TRANS64.TRYWAIT P1, [R2+URZ+0x34840], R3 ;  /* 0x03484003020075a7 */ /* 0x000ea4000802017f */
[----:B--2---:R-:W-:Y:S05]  /*9f90*/  @!P1 BRA `(.L_x_60) ;  /* 0x0000001800049947 */ /* 0x004fea0003800000 */
.L_x_100:
[----:B-1----:R-:W1:Y:S02]  /*9fa0*/  S2R R9, SR_TID.X ;  /* 0x0000000000097919 */ /* 0x002e640000002100 */
[----:B-1----:R-:W-:-:S04]  /*9fb0*/  LOP3.LUT R9, R9, 0x7f, RZ, 0xc0, !PT ;  /* 0x0000007f09097812 */ /* 0x002fc800078ec0ff */
[----:B------:R-:W-:-:S13]  /*9fc0*/  ISETP.NE.AND P2, PT, R9, RZ, PT ;  /* 0x000000ff0900720c */ /* 0x000fda0003f45270 */
[----:B------:R-:W-:Y:S05]  /*9fd0*/  @P2 BRA `(.L_x_61) ;  /* 0x00000000001c2947 */ /* 0x000fea0003800000 */
[----:B------:R-:W1:Y:S01]  /*9fe0*/  S2R R9, SR_TID.X ;  /* 0x0000000000097919 */ /* 0x000e620000002100 */
[----:B--2---:R-:W-:-:S04]  /*9ff0*/  MOV R3, 0xc000 ;  /* 0x0000c00000037802 */ /* 0x004fc80000000f00 */
[----:B------:R3:W-:Y:S01]  /*a000*/  SYNCS.ARRIVE.TRANS64 RZ, [R2+URZ+0x34830], R3 ;  /* 0x0348300302ff79a7 */ /* 0x0007e2000800003f */
[----:B-1----:R-:W-:-:S04]  /*a010*/  LOP3.LUT R9, R9, 0x1f, RZ, 0xc0, !PT ;  /* 0x0000001f09097812 */ /* 0x002fc800078ec0ff */
[----:B------:R-:W-:-:S13]  /*a020*/  ISETP.NE.AND P1, PT, R9, RZ, PT ;  /* 0x000000ff0900720c */ /* 0x000fda0003f25270 */
[----:B---3--:R-:W-:Y:S05]  /*a030*/  @!P1 BRA `(.L_x_61) ;  /* 0x0000000000049947 */ /* 0x008fea0003800000 */
[----:B------:R-:W-:Y:S01]  /*a040*/  BPT.TRAP 0x1 ;  /* 0x000000040000795c */ /* 0x000fe20000300000 */
.L_x_61:
[----:B------:R-:W1:Y:S01]  /*a050*/  S2R R9, SR_CgaCtaId ;  /* 0x0000000000097919 */ /* 0x000e620000008800 */
        /* <DEDUP_REMOVED lines=12> */
[----:B------:R-:W-:-:S03]  /*a120*/  SHF.L.U32 R17, R17, 0x1f, RZ ;  /* 0x0000001f11117819 */ /* 0x000fc600000006ff */
[----:B------:R-:W-:Y:S02]  /*a130*/  UIADD3 UR9, UR9, 0x34830, URZ ;  /* 0x0003483009097890 */ /* 0x000fe4000fffe03f */
[----:B------:R-:W-:Y:S01]  /*a140*/  USHF.L.U32 UR11, UR11, 0x7, URZ ;  /* 0x000000070b0b7899 */ /* 0x000fe2000800063f */
[----:B-1----:R-:W-:-:S05]  /*a150*/  LEA R3, R9, R3, 0x18 ;  /* 0x0000000309037211 */ /* 0x002fca00078ec0ff */
[----:B------:R-:W-:Y:S02]  /*a160*/  IMAD R2, R7, 0xc000, R3 ;  /* 0x0000c00007027824 */ /* 0x000fe400078e0203 */
[----:B------:R-:W-:-:S03]  /*a170*/  VIADD R3, R3, 0x34800 ;  /* 0x0003480003037836 */ /* 0x000fc60000000000 */
[----:B------:R-:W-:Y:S01]  /*a180*/  R2UR UR14, R2 ;  /* 0x00000000020e72ca */ /* 0x000fe200000e0000 */
[----:B------:R-:W-:-:S12]  /*a190*/  IMAD R2, R16, 0x8, R3 ;  /* 0x0000000810027824 */ /* 0x000fd800078e0203 */
        /* <DEDUP_REMOVED lines=12> */
.L_x_101:
[----:B------:R-:W-:Y:S05]  /*a260*/  @P2 BRA `(.L_x_63) ;  /* 0x00000000001c2947 */ /* 0x000fea0003800000 */
[----:B------:R-:W2:Y:S01]  /*a270*/  S2R R9, SR_TID.X ;  /* 0x0000000000097919 */ /* 0x000ea20000002100 */
[----:B------:R-:W-:-:S04]  /*a280*/  MOV R3, 0x8000 ;  /* 0x0000800000037802 */ /* 0x000fc80000000f00 */
[----:B------:R3:W-:Y:S01]  /*a290*/  SYNCS.ARRIVE.TRANS64 RZ, [R2+URZ+0x50], R3 ;  /* 0x0000500302ff79a7 */ /* 0x0007e2000800003f */
[----:B--2---:R-:W-:-:S04]  /*a2a0*/  LOP3.LUT R9, R9, 0x1f, RZ, 0xc0, !PT ;  /* 0x0000001f09097812 */ /* 0x004fc800078ec0ff */
[----:B------:R-:W-:-:S13]  /*a2b0*/  ISETP.NE.AND P1, PT, R9, RZ, PT ;  /* 0x000000ff0900720c */ /* 0x000fda0003f25270 */
[----:B---3--:R-:W-:Y:S05]  /*a2c0*/  @!P1 BRA `(.L_x_63) ;  /* 0x0000000000049947 */ /* 0x008fea0003800000 */
[----:B------:R-:W-:Y:S01]  /*a2d0*/  BPT.TRAP 0x1 ;  /* 0x000000040000795c */ /* 0x000fe20000300000 */
.L_x_63:
        /* <DEDUP_REMOVED lines=9> */
[----:B------:R-:W-:Y:S01]  /*a370*/  R2UR UR12, R4 ;  /* 0x00000000040c72ca */ /* 0x000fe200000e0000 */
[----:B------:R-:W-:Y:S01]  /*a380*/  UMOV UR15, 0x40 ;  /* 0x00000040000f7882 */ /* 0x000fe20000000000 */
[----:B------:R-:W-:Y:S01]  /*a390*/  IMAD.MOV.U32 R18, RZ, RZ, R12 ;  /* 0x000000ffff127224 */ /* 0x000fe200078e000c */
[----:B------:R-:W-:-:S04]  /*a3a0*/  MOV R5, R8 ;  /* 0x0000000800057202 */ /* 0x000fc80000000f00 */
[----:B------:R-:W-:Y:S02]  /*a3b0*/  USHF.L.U32 UR11, UR11, 0x7, URZ ;  /* 0x000000070b0b7899 */ /* 0x000fe4000800063f */
[----:B------:R-:W-:Y:S01]  /*a3c0*/  UIADD3 UR9, UR9, 0x50, URZ ;  /* 0x0000005009097890 */ /* 0x000fe2000fffe03f */
[----:B--2---:R-:W-:-:S05]  /*a3d0*/  LEA R3, R9, R3, 0x18 ;  /* 0x0000000309037211 */ /* 0x004fca00078ec0ff */
[----:B------:R-:W-:-:S05]  /*a3e0*/  IMAD R16, R16, 0x8000, R3 ;  /* 0x0000800010107824 */ /* 0x000fca00078e0203 */
[----:B------:R-:W-:-:S13]  /*a3f0*/  R2UR UR6, R16 ;  /* 0x00000000100672ca */ /* 0x000fda00000e0000 */
[----:B------:R-:W-:Y:S02]  /*a400*/  UIADD3 UR8, UR6, 0x400, URZ ;  /* 0x0000040006087890 */ /* 0x000fe4000fffe03f */
[----:B------:R-:W-:-:S03]  /*a410*/  UIADD3 UR14, UR6, 0x4400, URZ ;  /* 0x00004400060e7890 */ /* 0x000fc6000fffe03f */
[----:B------:R-:W-:-:S04]  /*a420*/  UMOV UR6, 0x0 ;  /* 0x0000000000067882 */ /* 0x000fc80000000000 */
[----:B------:R2:W-:Y:S02]  /*a430*/  UTMALDG.4D [UR8], [UR4], desc[UR6] ;  /* 0x00000608040075b4 */ /* 0x0005e40008019000 */
[----:B--2---:R-:W-:Y:S01]  /*a440*/  UMOV UR8, UR14 ;  /* 0x0000000e00087c82 */ /* 0x004fe20008000000 */
[----:B------:R-:W-:Y:S02]  /*a450*/  UMOV UR10, UR15 ;  /* 0x0000000f000a7c82 */ /* 0x000fe40008000000 */
[----:B------:R2:W-:Y:S02]  /*a460*/  UTMALDG.4D [UR8], [UR4], desc[UR6] ;  /* 0x00000608040075b4 */ /* 0x0005e40008019000 */
[----:B--2---:R-:W-:Y:S01]  /*a470*/  NOP ;  /* 0x0000000000007918 */ /* 0x004fe20000000000 */
.L_x_58:
[----:B------:R-:W-:Y:S05]  /*a480*/  BSYNC B1 ;  /* 0x0000000000017941 */ /* 0x000fea0003800000 */
.L_x_57:
[----:B------:R-:W-:Y:S01]  /*a490*/  VIADD R16, R7, 0x1 ;  /* 0x0000000107107836 */ /* 0x000fe20000000000 */
[----:B------:R-:W-:Y:S04]  /*a4a0*/  BSSY B1, `(.L_x_64) ;  /* 0x0000072000017945 */ /* 0x000fe80003800000 */
[----:B------:R-:W-:-:S04]  /*a4b0*/  ISETP.NE.AND P1, PT, R16, 0x2, PT ;  /* 0x000000021000780c */ /* 0x000fc80003f25270 */
[----:B-1----:R-:W-:Y:S02]  /*a4c0*/  SEL R17, RZ, 0x1, P1 ;  /* 0x00000001ff117807 */ /* 0x002fe40000800000 */
[----:B------:R-:W-:Y:S02]  /*a4d0*/  SEL R16, R16, RZ, P1 ;  /* 0x000000ff10107207 */ /* 0x000fe40000800000 */
[----:B------:R-:W-:Y:S01]  /*a4e0*/  LOP3.LUT R17, R10, R17, RZ, 0x3c, !PT ;  /* 0x000000110a117212 */ /* 0x000fe200078e3cff */
[----:B------:R-:W-:Y:S06]  /*a4f0*/  @!P6 BRA `(.L_x_65) ;  /* 0x0000000400b0e947 */ /* 0x000fec0003800000 */
[----:B------:R-:W-:Y:S01]  /*a500*/  VIADD R12, R6, 0xffffffff ;  /* 0xffffffff060c7836 */ /* 0x000fe20000000000 */
        /* <DEDUP_REMOVED lines=8> */
[----:B-1----:R-:W-:Y:S01]  /*a590*/  @P1 IMAD.HI.U32 R9, R12, R2, RZ ;  /* 0x000000020c091227 */ /* 0x002fe200078e00ff */
[----:B------:R-:W-:-:S04]  /*a5a0*/  MOV R2, R12 ;  /* 0x0000000c00027202 */ /* 0x000fc80000000f00 */
[----:B------:R-:W-:-:S05]  /*a5b0*/  @P1 SHF.R.U32.HI R2, RZ, R3, R9 ;  /* 0x00000003ff021219 */ /* 0x000fca0000011609 */
[----:B------:R-:W-:-:S04]  /*a5c0*/  IMAD.MOV R3, RZ, RZ, -R2 ;  /* 0x000000ffff037224 */ /* 0x000fc800078e0a02 */
[----:B------:R-:W-:Y:S01]  /*a5d0*/  IMAD R12, R8, R3, R12 ;  /* 0x00000003080c7224 */ /* 0x000fe200078e020c */
[--C-:B------:R-:W-:Y:S01]  /*a5e0*/  SHF.R.S32.HI R3, RZ, 0x1f, R2.reuse ;  /* 0x0000001fff037819 */ /* 0x100fe20000011402 */
[----:B------:R-:W1:Y:S02]  /*a5f0*/  LDC.64 R8, c[0x0][0x3f8] ;  /* 0x0000fe00ff087b82 */ /* 0x000e640000000a00 */
[----:B------:R-:W-:-:S04]  /*a600*/  IMAD.WIDE.U32 R2, R0, UR4, R2 ;  /* 0x0000000400027c25 */ /* 0x000fc8000f8e0002 */
[----:B------:R-:W-:Y:S01]  /*a610*/  IMAD.IADD R13, R13, 0x1, R3 ;  /* 0x000000010d0d7824 */ /* 0x000fe200078e0203 */
[----:B-1----:R-:W-:-:S04]  /*a620*/  LEA R8, P1, R2, R8, 0x2 ;  /* 0x0000000802087211 */ /* 0x002fc800078210ff */
[----:B------:R-:W-:-:S05]  /*a630*/  LEA.HI.X R9, R2, R9, R13, 0x2, P1 ;  /* 0x0000000902097211 */ /* 0x000fca00008f140d */
[----:B------:R1:W5:Y:S04]  /*a640*/  LDG.E R8, desc[UR6][R8.64] ;  /* 0x0000000608087981 */ /* 0x000368000c1e1900 */
.L_x_66:
[----:B------:R-:W2:Y:S01]  /*a650*/  S2R R3, SR_CgaCtaId ;  /* 0x0000000000037919 */ /* 0x000ea20000008800 */
[----:B------:R-:W-:-:S04]  /*a660*/  MOV R2, 0x400 ;  /* 0x0000040000027802 */ /* 0x000fc80000000f00 */
[----:B--2---:R-:W-:Y:S02]  /*a670*/  LEA R2, R3, R2, 0x18 ;  /* 0x0000000203027211 */ /* 0x004fe400078ec0ff */
[----:B------:R-:W-:Y:S02]  /*a680*/  SHF.L.U32 R3, R17, 0x1f, RZ ;  /* 0x0000001f11037819 */ /* 0x000fe400000006ff */
[----:B------:R-:W-:-:S04]  /*a690*/  LEA R2, R16, R2, 0x3 ;  /* 0x0000000210027211 */ /* 0x000fc800078e18ff */
[----:B------:R-:W2:Y:S02]  /*a6a0*/  SYNCS.PHASECHK.TRANS64.TRYWAIT P1, [R2+URZ+0x34840], R3 ;  /* 0x03484003020075a7 */ /* 0x000ea4000802017f */
[----:B--2---:R-:W-:Y:S05]  /*a6b0*/  @!P1 BRA `(.L_x_67) ;  /* 0x0000001000649947 */ /* 0x004fea0003800000 */
.L_x_102:
[----:B-1----:R-:W1:Y:S02]  /*a6c0*/  S2R R9, SR_TID.X ;  /* 0x0000000000097919 */ /* 0x002e640000002100 */
[----:B-1----:R-:W-:-:S04]  /*a6d0*/  LOP3.LUT R9, R9, 0x7f, RZ, 0xc0, !PT ;  /* 0x0000007f09097812 */ /* 0x002fc800078ec0ff */
[----:B------:R-:W-:-:S13]  /*a6e0*/  ISETP.NE.AND P2, PT, R9, RZ, PT ;  /* 0x000000ff0900720c */ /* 0x000fda0003f45270 */
[----:B------:R-:W-:Y:S05]  /*a6f0*/  @P2 BRA `(.L_x_68) ;  /* 0x00000000001c2947 */ /* 0x000fea0003800000 */
[----:B------:R-:W1:Y:S01]  /*a700*/  S2R R9, SR_TID.X ;  /* 0x0000000000097919 */ /* 0x000e620000002100 */
[----:B--2---:R-:W-:-:S04]  /*a710*/  IMAD.MOV.U32 R3, RZ, RZ, 0xc000 ;  /* 0x0000c000ff037424 */ /* 0x004fc800078e00ff */
[----:B------:R3:W-:Y:S01]  /*a720*/  SYNCS.ARRIVE.TRANS64 RZ, [R2+URZ+0x34830], R3 ;  /* 0x0348300302ff79a7 */ /* 0x0007e2000800003f */
[----:B-1----:R-:W-:-:S04]  /*a730*/  LOP3.LUT R9, R9, 0x1f, RZ, 0xc0, !PT ;  /* 0x0000001f09097812 */ /* 0x002fc800078ec0ff */
[----:B------:R-:W-:-:S13]  /*a740*/  ISETP.NE.AND P1, PT, R9, RZ, PT ;  /* 0x000000ff0900720c */ /* 0x000fda0003f25270 */
[----:B---3--:R-:W-:Y:S05]  /*a750*/  @!P1 BRA `(.L_x_68) ;  /* 0x0000000000049947 */ /* 0x008fea0003800000 */
[----:B------:R-:W-:Y:S01]  /*a760*/  BPT.TRAP 0x1 ;  /* 0x000000040000795c */ /* 0x000fe20000300000 */
.L_x_68:
[----:B------:R-:W1:Y:S01]  /*a770*/  S2R R13, SR_CgaCtaId ;  /* 0x00000000000d7919 */ /* 0x000e620000008800 */
[----:B------:R-:W-:Y:S01]  /*a780*/  MOV R9, 0x400 ;  /* 0x0000040000097802 */ /* 0x000fe20000000f00 */
[----:B------:R-:W-:Y:S01]  /*a790*/  UIADD3 UR4, UP0, UR36, 0x370, URZ ;  /* 0x0000037024047890 */ /* 0x000fe2000ff1e03f */
[----:B------:R-:W-:Y:S01]  /*a7a0*/  R2UR UR11, R12 ;  /* 0x000000000c0b72ca */ /* 0x000fe200000e0000 */
[----:B------:R-:W-:Y:S01]  /*a7b0*/  UMOV UR10, URZ ;  /* 0x0000003f000a7c82 */ /* 0x000fe20008000000 */
[----:B------:R-:W-:Y:S01]  /*a7c0*/  R2UR UR12, R4 ;  /* 0x00000000040c72ca */ /* 0x000fe200000e0000 */
[----:B------:R-:W-:Y:S01]  /*a7d0*/  UIADD3.X UR5, URZ, UR37, URZ, UP0, !UPT ;  /* 0x000000253f057290 */ /* 0x000fe200087fe43f */
[----:B-----5:R-:W-:Y:S01]  /*a7e0*/  R2UR UR13, R8 ;  /* 0x00000000080d72ca */ /* 0x020fe200000e0000 */
[----:B------:R-:W-:Y:S01]  /*a7f0*/  UMOV UR6, 0x0 ;  /* 0x0000000000067882 */ /* 0x000fe20000000000 */
[----:B------:R-:W-:Y:S01]  /*a800*/  UMOV UR7, 0x14f00000 ;  /* 0x14f0000000077882 */ /* 0x000fe20000000000 */
[----:B------:R-:W-:Y:S01]  /*a810*/  UMOV UR18, 0x40 ;  /* 0x0000004000127882 */ /* 0x000fe20000000000 */
[----:B------:R-:W-:-:S05]  /*a820*/  UMOV UR17, 0x80 ;  /* 0x0000008000117882 */ /* 0x000fca0000000000 */
[----:B------:R-:W-:Y:S01]  /*a830*/  USHF.L.U32 UR11, UR11, 0x7, URZ ;  /* 0x000000070b0b7899 */ /* 0x000fe2000800063f */
[----:B-1----:R-:W-:-:S05]  /*a840*/  LEA R9, R13, R9, 0x18 ;  /* 0x000000090d097211 */ /* 0x002fca00078ec0ff */
[----:B--2---:R-:W-:-:S05]  /*a850*/  VIADD R2, R9, 0x34800 ;  /* 0x0003480009027836 */ /* 0x004fca0000000000 */
[----:B------:R-:W-:Y:S01]  /*a860*/  LEA R3, R16, R2, 0x3 ;  /* 0x0000000210037211 */ /* 0x000fe200078e18ff */
[----:B------:R-:W-:-:S03]  /*a870*/  IMAD R2, R7, 0x8, R2 ;  /* 0x0000000807027824 */ /* 0x000fc600078e0202 */
[----:B------:R-:W-:Y:S01]  /*a880*/  R2UR UR9, R3 ;  /* 0x00000000030972ca */ /* 0x000fe200000e0000 */
[----:B------:R-:W-:-:S05]  /*a890*/  IMAD R3, R16, 0xc000, R9 ;  /* 0x0000c00010037824 */ /* 0x000fca00078e0209 */
[----:B------:R-:W-:Y:S02]  /*a8a0*/  R2UR UR8, R3 ;  /* 0x00000000030872ca */ /* 0x000fe400000e0000 */
[----:B------:R-:W-:-:S05]  /*a8b0*/  SHF.L.U32 R3, R10, 0x1f, RZ ;  /* 0x0000001f0a037819 */ /* 0x000fca00000006ff */
[----:B------:R-:W-:-:S06]  /*a8c0*/  UIADD3 UR9, UR9, 0x30, URZ ;  /* 0x0000003009097890 */ /* 0x000fcc000fffe03f */
[----:B------:R-:W-:Y:S02]  /*a8d0*/  UIADD3 UR14, UR8, 0x1c400, URZ ;  /* 0x0001c400080e7890 */ /* 0x000fe4000fffe03f */
[----:B------:R-:W-:Y:S02]  /*a8e0*/  UIADD3 UR15, UR8, 0x20400, URZ ;  /* 0x00020400080f7890 */ /* 0x000fe4000fffe03f */
[----:B------:R-:W-:-:S03]  /*a8f0*/  UIADD3 UR16, UR8, 0x24400, URZ ;  /* 0x0002440008107890 */ /* 0x000fc6000fffe03f */
[----:B------:R-:W-:Y:S02]  /*a900*/  UMOV UR8, UR14 ;  /* 0x0000000e00087c82 */ /* 0x000fe40008000000 */
[----:B------:R1:W-:Y:S02]  /*a910*/  UTMALDG.4D [UR8], [UR4], desc[UR6] ;  /* 0x00000608040075b4 */ /* 0x0003e40008019000 */
[----:B-1----:R-:W-:Y:S01]  /*a920*/  UMOV UR8, UR15 ;  /* 0x0000000f00087c82 */ /* 0x002fe20008000000 */
[----:B------:R-:W-:Y:S02]  /*a930*/  UMOV UR10, UR18 ;  /* 0x00000012000a7c82 */ /* 0x000fe40008000000 */
[----:B------:R1:W-:Y:S02]  /*a940*/  UTMALDG.4D [UR8], [UR4], desc[UR6] ;  /* 0x00000608040075b4 */ /* 0x0003e40008019000 */
[----:B-1----:R-:W-:Y:S01]  /*a950*/  UMOV UR8, UR16 ;  /* 0x0000001000087c82 */ /* 0x002fe20008000000 */
[----:B------:R-:W-:-:S02]  /*a960*/  UMOV UR10, UR17 ;  /* 0x00000011000a7c82 */ /* 0x000fc40008000000 */
[----:B------:R1:W-:Y:S01]  /*a970*/  UTMALDG.4D [UR8], [UR4], desc[UR6] ;  /* 0x00000608040075b4 */ /* 0x0003e20008019000 */
[----:B------:R-:W2:Y:S02]  /*a980*/  SYNCS.PHASECHK.TRANS64.TRYWAIT P1, [R2+URZ+0x60], R3 ;  /* 0x00006003020075a7 */ /* 0x000ea4000802017f */
[----:B-12---:R-:W-:Y:S05]  /*a990*/  @!P1 BRA `(.L_x_69) ;  /* 0x0000000c00c09947 */ /* 0x006fea0003800000 */
.L_x_103:
        /* <DEDUP_REMOVED lines=8> */
.L_x_70:
[----:B------:R-:W2:Y:S01]  /*aa20*/  S2R R9, SR_CgaCtaId ;  /* 0x0000000000097919 */ /* 0x000ea20000008800 */
[----:B-1----:R-:W-:Y:S01]  /*aa30*/  MOV R3, 0x400 ;  /* 0x0000040000037802 */ /* 0x002fe20000000f00 */
        /* <DEDUP_REMOVED lines=9> */
[----:B------:R-:W-:-:S02]  /*aad0*/  IMAD.MOV.U32 R18, RZ, RZ, R12 ;  /* 0x000000ffff127224 */ /* 0x000fc400078e000c */
[----:B------:R-:W-:-:S03]  /*aae0*/  IMAD.MOV.U32 R5, RZ, RZ, R8 ;  /* 0x000000ffff057224 */ /* 0x000fc600078e0008 */
[----:B------:R-:W-:Y:S02]  /*aaf0*/  USHF.L.U32 UR11, UR11, 0x7, URZ ;  /* 0x000000070b0b7899 */ /* 0x000fe4000800063f */
[----:B------:R-:W-:Y:S01]  /*ab00*/  UIADD3 UR9, UR9, 0x50, URZ ;  /* 0x0000005009097890 */ /* 0x000fe2000fffe03f */
[----:B--2---:R-:W-:-:S04]  /*ab10*/  LEA R3, R9, R3, 0x18 ;  /* 0x0000000309037211 */ /* 0x004fc800078ec0ff */
[----:B------:R-:W-:-:S04]  /*ab20*/  LEA R7, R7, R3, 0xf ;  /* 0x0000000307077211 */ /* 0x000fc800078e78ff */
[----:B------:R-:W-:-:S13]  /*ab30*/  R2UR UR6, R7 ;  /* 0x00000000070672ca */ /* 0x000fda00000e0000 */
        /* <DEDUP_REMOVED lines=8> */
.L_x_65:
[----:B------:R-:W-:Y:S05]  /*abc0*/  BSYNC B1 ;  /* 0x0000000000017941 */ /* 0x000fea0003800000 */
.L_x_64:
[C---:B------:R-:W-:Y:S02]  /*abd0*/  ISETP.GT.AND P1, PT, R6.reuse, 0x1, PT ;  /* 0x000000010600780c */ /* 0x040fe40003f24270 */
[----:B------:R-:W-:-:S11]  /*abe0*/  IADD3 R6, R6, -0x2, RZ ;  /* 0xfffffffe06067810 */ /* 0x000fd60007ffe0ff */
[----:B------:R-:W-:Y:S05]  /*abf0*/  @P1 BRA `(.L_x_71) ;  /* 0xfffffff0005c1947 */ /* 0x000fea000383ffff */
.L_x_56:
[----:B------:R-:W-:Y:S05]  /*ac00*/  BSYNC B0 ;  /* 0x0000000000007941 */ /* 0x000fea0003800000 */
.L_x_47:
[----:B------:R-:W-:Y:S04]  /*ac10*/  BSSY B0, `(.L_x_72) ;  /* 0x000002c000007945 */ /* 0x000fe80003800000 */
[----:B------:R-:W-:Y:S05]  /*ac20*/  @!P6 BRA `(.L_x_73) ;  /* 0x0000000000a8e947 */ /* 0x000fea0003800000 */
[----:B------:R-:W2:Y:S01]  /*ac30*/  S2R R3, SR_CgaCtaId ;  /* 0x0000000000037919 */ /* 0x000ea20000008800 */
[----:B------:R-:W-:Y:S01]  /*ac40*/  MOV R0, 0x400 ;  /* 0x0000040000007802 */ /* 0x000fe20000000f00 */
[----:B------:R-:W3:Y:S03]  /*ac50*/  S2R R2, SR_TID.X ;  /* 0x0000000000027919 */ /* 0x000ee60000002100 */
[----:B--2---:R-:W-:Y:S02]  /*ac60*/  LEA R0, R3, R0, 0x18 ;  /* 0x0000000003007211 */ /* 0x004fe400078ec0ff */
[----:B---3--:R-:W-:-:S03]  /*ac70*/  LOP3.LUT R2, R2, 0x7f, RZ, 0xc0, !PT ;  /* 0x0000007f02027812 */ /* 0x008fc600078ec0ff */
[----:B------:R-:W-:Y:S01]  /*ac80*/  IMAD R3, R16, 0x8, R0 ;  /* 0x0000000810037824 */ /* 0x000fe200078e0200 */
[----:B------:R-:W-:Y:S02]  /*ac90*/  SHF.L.U32 R0, R17, 0x1f, RZ ;  /* 0x0000001f11007819 */ /* 0x000fe400000006ff */
[----:B------:R-:W-:Y:S02]  /*aca0*/  ISETP.NE.AND P1, PT, R2, RZ, PT ;  /* 0x000000ff0200720c */ /* 0x000fe40003f25270 */
[----:B------:R-:W2:Y:S02]  /*acb0*/  SYNCS.PHASECHK.TRANS64.TRYWAIT P0, [R3+URZ+0x34860], R0 ;  /* 0x03486000030075a7 */ /* 0x000ea4000800017f */
[----:B--2---:R-:W-:Y:S09]  /*acc0*/  @!P0 BRA `(.L_x_74) ;  /* 0x0000000c00088947 */ /* 0x004ff20003800000 */
.L_x_104:
        /* <DEDUP_REMOVED lines=8> */
.L_x_75:
        /* <DEDUP_REMOVED lines=10> */
[----:B------:R-:W-:-:S06]  /*adf0*/  UMOV UR15, 0x40 ;  /* 0x00000040000f7882 */ /* 0x000fcc0000000000 */
[----:B------:R-:W-:Y:S02]  /*ae00*/  UIADD3 UR9, UR9, 0x34850, URZ ;  /* 0x0003485009097890 */ /* 0x000fe4000fffe03f */
[----:B------:R-:W-:Y:S01]  /*ae10*/  USHF.L.U32 UR11, UR11, 0x7, URZ ;  /* 0x000000070b0b7899 */ /* 0x000fe2000800063f */
[----:B---3--:R-:W-:-:S04]  /*ae20*/  LEA R0, R2, R0, 0x18 ;  /* 0x0000000002007211 */ /* 0x008fc800078ec0ff */
[----:B------:R-:W-:-:S04]  /*ae30*/  LEA R0, R16, R0, 0xf ;  /* 0x0000000010007211 */ /* 0x000fc800078e78ff */
        /* <DEDUP_REMOVED lines=9> */
.L_x_73:
[----:B------:R-:W-:Y:S05]  /*aed0*/  BSYNC B0 ;  /* 0x0000000000007941 */ /* 0x000fea0003800000 */
.L_x_72:
[----:B------:R-:W2:Y:S01]  /*aee0*/  LDL.LU R0, [R1+0x10] ;  /* 0x0000100001007983 */ /* 0x000ea20000300800 */
[----:B------:R-:W-:-:S03]  /*aef0*/  ULDC UR4, c[0x0][0xda4] ;  /* 0x0003690000047ab9 */ /* 0x000fc60000000800 */
[----:B------:R-:W3:Y:S01]  /*af00*/  LDL.LU R2, [R1+0x18] ;  /* 0x0000180001027983 */ /* 0x000ee20000300800 */
[----:B------:R-:W-:-:S05]  /*af10*/  VIADD R16, R16, 0x1 ;  /* 0x0000000110107836 */ /* 0x000fca0000000000 */
[----:B------:R-:W-:-:S04]  /*af20*/  ISETP.NE.AND P0, PT, R16, 0x2, PT ;  /* 0x000000021000780c */ /* 0x000fc80003f05270 */
[----:B------:R-:W-:Y:S01]  /*af30*/  SEL R16, R16, RZ, P0 ;  /* 0x000000ff10107207 */ /* 0x000fe20000000000 */
[----:B--2---:R-:W-:Y:S01]  /*af40*/  VIADD R0, R0, UR38 ;  /* 0x0000002600007c36 */ /* 0x004fe20008000000 */
[----:B---3--:R-:W-:-:S04]  /*af50*/  IADD3 R2, R2, 0x1, RZ ;  /* 0x0000000102027810 */ /* 0x008fc80007ffe0ff */
[----:B------:R2:W-:Y:S01]  /*af60*/  STL [R1+0x10], R0 ;  /* 0x0000100001007387 */ /* 0x0005e20000100800 */
[----:B------:R-:W-:-:S03]  /*af70*/  ISETP.GE.AND P1, PT, R0, UR4, PT ;  /* 0x0000000400007c0c */ /* 0x000fc6000bf26270 */
[----:B------:R3:W-:Y:S01]  /*af80*/  STL [R1+0x18], R2 ;  /* 0x0000180201007387 */ /* 0x0007e20000100800 */
[----:B--2---:R-:W-:-:S04]  /*af90*/  SEL R0, RZ, 0x1, P0 ;  /* 0x00000001ff007807 */ /* 0x004fc80000000000 */
[----:B------:R-:W-:-:S05]  /*afa0*/  LOP3.LUT R17, R17, R0, RZ, 0x3c, !PT ;  /* 0x0000000011117212 */ /* 0x000fca00078e3cff */
[----:B---3--:R-:W-:Y:S05]  /*afb0*/  @!P1 BRA `(.L_x_76) ;  /* 0xffffffd000cc9947 */ /* 0x008fea000383ffff */
[----:B------:R-:W-:-:S07]  /*afc0*/  LOP3.LUT R2, R2, 0x1, RZ, 0xc, !PT ;  /* 0x0000000102027812 */ /* 0x000fce00078e0cff */
.L_x_32:
[----:B------:R-:W2:Y:S01]  /*afd0*/  S2R R3, SR_CgaCtaId ;  /* 0x0000000000037919 */ /* 0x000ea20000008800 */
[----:B------:R-:W-:Y:S01]  /*afe0*/  MOV R0, 0x400 ;  /* 0x0000040000007802 */ /* 0x000fe20000000f00 */
[----:B------:R-:W-:Y:S03]  /*aff0*/  BSSY B0, `(.L_x_77) ;  /* 0x0000005000007945 */ /* 0x000fe60003800000 */
[----:B--2---:R-:W-:Y:S02]  /*b000*/  LEA R0, R3, R0, 0x18 ;  /* 0x0000000003007211 */ /* 0x004fe400078ec0ff */
[----:B------:R-:W-:-:S04]  /*b010*/  SHF.L.U32 R3, R2, 0x1f, RZ ;  /* 0x0000001f02037819 */ /* 0x000fc800000006ff */
[----:B------:R-:W2:Y:S02]  /*b020*/  SYNCS.PHASECHK.TRANS64.TRYWAIT P0, [R0+URZ+0x34820], R3 ;  /* 0x03482003000075a7 */ /* 0x000ea4000800017f */
[----:B--2---:R-:W-:Y:S05]  /*b030*/  @!P0 BRA `(.L_x_78) ;  /* 0x0000000800408947 */ /* 0x004fea0003800000 */
.L_x_105:
[----:B------:R-:W-:Y:S05]  /*b040*/  BSYNC B0 ;  /* 0x0000000000007941 */ /* 0x000fea0003800000 */
.L_x_77:
[----:B------:R-:W-:-:S03]  /*b050*/  UMOV UR4, 0xffffffff ;  /* 0xffffffff00047882 */ /* 0x000fc60000000000 */
[----:B------:R-:W-:Y:S05]  /*b060*/  BRA.DIV UR4, `(.L_x_79) ;  /* 0x0000000a04487947 */ /* 0x000fea000b800000 */
[----:B------:R-:W3:Y:S02]  /*b070*/  S2R R2, SR_TID.X ;  /* 0x0000000000027919 */ /* 0x000ee40000002100 */
[----:B---3--:R-:W-:-:S04]  /*b080*/  SHF.R.U32.HI R2, RZ, 0x5, R2 ;  /* 0x00000005ff027819 */ /* 0x008fc80000011602 */
[----:B------:R-:W-:-:S05]  /*b090*/  LOP3.LUT R2, R2, 0x3, RZ, 0xc0, !PT ;  /* 0x0000000302027812 */ /* 0x000fca00078ec0ff */
[----:B------:R3:W4:Y:S02]  /*b0a0*/  SHFL.IDX PT, R14, R2, RZ, 0x1f ;  /* 0x00001fff020e7589 */ /* 0x00072400000e0000 */
.L_x_108:
[----:B----4-:R-:W-:Y:S01]  /*b0b0*/  ISETP.NE.AND P0, PT, R14, RZ, PT ;  /* 0x000000ff0e00720c */ /* 0x010fe20003f05270 */
[----:B------:R-:W-:-:S12]  /*b0c0*/  BSSY B0, `(.L_x_80) ;  /* 0x0000024000007945 */ /* 0x000fd80003800000 */
[----:B------:R-:W-:Y:S05]  /*b0d0*/  @P0 BRA `(.L_x_81) ;  /* 0x0000000000880947 */ /* 0x000fea0003800000 */
[----:B------:R-:W-:-:S03]  /*b0e0*/  UMOV UR4, 0xffffffff ;  /* 0xffffffff00047882 */ /* 0x000fc60000000000 */
[----:B------:R-:W-:Y:S05]  /*b0f0*/  BRA.DIV UR4, `(.L_x_82) ;  /* 0x0000000a04587947 */ /* 0x000fea000b800000 */
[----:B------:R-:W-:-:S13]  /*b100*/  ELECT P6, URZ, PT ;  /* 0x00000000003f782f */ /* 0x000fda00038c0000 */
.L_x_111:
[----:B------:R-:W-:Y:S05]  /*b110*/  @!P6 BRA `(.L_x_81) ;  /* 0x000000000078e947 */ /* 0x000fea0003800000 */
[----:B---3--:R-:W3:Y:S02]  /*b120*/  LDL.LU R2, [R1+0x1c] ;  /* 0x00001c0001027983 */ /* 0x008ee40000300800 */
[----:B---3--:R-:W-:-:S04]  /*b130*/  LOP3.LUT R2, R2, 0x2, RZ, 0xfc, !PT ;  /* 0x0000000202027812 */ /* 0x008fc800078efcff */
[----:B------:R-:W-:-:S13]  /*b140*/  ISETP.NE.AND P2, PT, R2, 0x3, PT ;  /* 0x000000030200780c */ /* 0x000fda0003f45270 */
[----:B------:R-:W-:Y:S05]  /*b150*/  @!P2 BRA `(.L_x_83) ;  /* 0x000000000004a947 */ /* 0x000fea0003800000 */
[----:B------:R-:W-:Y:S01]  /*b160*/  BPT.TRAP 0x1 ;  /* 0x000000040000795c */ /* 0x000fe20000300000 */
.L_x_83:
[----:B--2---:R-:W-:Y:S01]  /*b170*/  VIADD R3, R0, 0x34840 ;  /* 0x0003484000037836 */ /* 0x004fe20000000000 */
[----:B------:R-:W-:Y:S02]  /*b180*/  SHF.L.U32 R5, R17, 0x1f, RZ ;  /* 0x0000001f11057819 */ /* 0x000fe400000006ff */
[C---:B------:R-:W-:Y:S01]  /*b190*/  IADD3 R2, R16.reuse, 0x1, RZ ;  /* 0x0000000110027810 */ /* 0x040fe20007ffe0ff */
[----:B-1----:R-:W-:-:S03]  /*b1a0*/  IMAD R6, R16, 0x8, R3 ;  /* 0x0000000810067824 */ /* 0x002fc600078e0203 */
[----:B------:R-:W-:Y:S01]  /*b1b0*/  ISETP.NE.AND P1, PT, R2, 0x2, PT ;  /* 0x000000020200780c */ /* 0x000fe20003f25270 */
[----:B------:R-:W1:Y:S03]  /*b1c0*/  SYNCS.PHASECHK.TRANS64.TRYWAIT P0, [R6+URZ], R5 ;  /* 0x00000005060075a7 */ /* 0x000e66000800017f */
[----:B------:R-:W-:-:S04]  /*b1d0*/  SEL R4, RZ, 0x1, P1 ;  /* 0x00000001ff047807 */ /* 0x000fc80000800000 */
[----:B------:R-:W-:Y:S02]  /*b1e0*/  LOP3.LUT R17, R17, R4, RZ, 0x3c, !PT ;  /* 0x0000000411117212 */ /* 0x000fe400078e3cff */
[----:B------:R-:W-:Y:S02]  /*b1f0*/  SEL R4, R2, RZ, P1 ;  /* 0x000000ff02047207 */ /* 0x000fe40000800000 */
[----:B------:R-:W-:-:S03]  /*b200*/  SHF.L.U32 R2, R17, 0x1f, RZ ;  /* 0x0000001f11027819 */ /* 0x000fc600000006ff */
[----:B------:R-:W-:Y:S01]  /*b210*/  IMAD R3, R4, 0x8, R3 ;  /* 0x0000000804037824 */ /* 0x000fe200078e0203 */
[----:B-1----:R-:W-:Y:S06]  /*b220*/  @!P0 BRA `(.L_x_84) ;  /* 0x00000008002c8947 */ /* 0x002fec0003800000 */
.L_x_112:
[----:B------:R-:W2:Y:S02]  /*b230*/  SYNCS.PHASECHK.TRANS64.TRYWAIT P0, [R3+URZ], R2 ;  /* 0x00000002030075a7 */ /* 0x000ea4000800017f */
[----:B--2---:R-:W-:Y:S05]  /*b240*/  @!P0 BRA `(.L_x_85) ;  /* 0x0000000800388947 */ /* 0x004fea0003800000 */
.L_x_113:
[----:B------:R-:W-:Y:S05]  /*b250*/  @!P2 BRA `(.L_x_86) ;  /* 0x000000000004a947 */ /* 0x000fea0003800000 */
[----:B------:R-:W-:Y:S01]  /*b260*/  BPT.TRAP 0x1 ;  /* 0x000000040000795c */ /* 0x000fe20000300000 */
.L_x_86:
[----:B--2---:R-:W-:-:S05]  /*b270*/  IADD3 R3, R0, 0x34860, RZ ;  /* 0x0003486000037810 */ /* 0x004fca0007ffe0ff */
[----:B------:R-:W-:-:S04]  /*b280*/  IMAD R16, R16, 0x8, R3 ;  /* 0x0000000810107824 */ /* 0x000fc800078e0203 */
[----:B------:R-:W2:Y:S02]  /*b290*/  SYNCS.PHASECHK.TRANS64.TRYWAIT P0, [R16+URZ], R5 ;  /* 0x00000005100075a7 */ /* 0x000ea4000800017f */
[----:B--2---:R-:W-:Y:S05]  /*b2a0*/  @!P0 BRA `(.L_x_87) ;  /* 0x0000000800348947 */ /* 0x004fea0003800000 */
.L_x_114:
[----:B------:R-:W-:-:S07]  /*b2b0*/  LEA R3, R4, R3, 0x3 ;  /* 0x0000000304037211 */ /* 0x000fce00078e18ff */
.L_x_88:
[----:B---3--:R3:W4:Y:S02]  /*b2c0*/  SYNCS.PHASECHK.TRANS64.TRYWAIT P0, [R3+URZ], R2 ;  /* 0x00000002030075a7 */ /* 0x008724000800017f */
[----:B----4-:R-:W-:Y:S05]  /*b2d0*/  @!P0 NANOSLEEP.SYNCS 0x989680 ;  /* 0x009896800000895d */ /* 0x010fea0003900000 */
[----:B------:R-:W4:Y:S02]  /*b2e0*/  @!P0 SYNCS.PHASECHK.TRANS64 P0, [R3+URZ], R2 ;  /* 0x00000002030085a7 */ /* 0x000f24000800007f */
[----:B----4-:R-:W-:Y:S05]  /*b2f0*/  @!P0 BRA `(.L_x_88) ;  /* 0xfffffffc00f08947 */ /* 0x010fea000383ffff */
.L_x_81:
[----:B------:R-:W-:Y:S05]  /*b300*/  BSYNC B0 ;  /* 0x0000000000007941 */ /* 0x000fea0003800000 */
.L_x_80:
[----:B------:R-:W-:Y:S05]  /*b310*/  EXIT ;  /* 0x000000000000794d */ /* 0x000fea0003800000 */
.L_x_10:
[----:B-1----:R-:W-:-:S04]  /*b320*/  IMAD.U32 R3, RZ, RZ, UR60 ;  /* 0x0000003cff037e24 */ /* 0x002fc8000f8e00ff */
[----:B------:R1:W2:Y:S03]  /*b330*/  SYNCS.PHASECHK.TRANS64.TRYWAIT P1, [R3+URZ+0x34800], R0 ;  /* 0x03480000030075a7 */ /* 0x0002a6000802017f */
[----:B--2---:R-:W-:Y:S05]  /*b340*/  @!P1 NANOSLEEP.SYNCS 0x989680 ;  /* 0x009896800000995d */ /* 0x004fea0003900000 */
[----:B------:R-:W2:Y:S02]  /*b350*/  @!P1 SYNCS.PHASECHK.TRANS64 P1, [R3+URZ+0x34800], R0 ;  /* 0x03480000030095a7 */ /* 0x000ea4000802007f */
[----:B--2---:R-:W-:Y:S05]  /*b360*/  @!P1 BRA `(.L_x_10) ;  /* 0xfffffffc00ec9947 */ /* 0x004fea000383ffff */
[----:B------:R-:W-:Y:S05]  /*b370*/  BRA `(.L_x_89) ;  /* 0xffffff5c005c7947 */ /* 0x000fea000383ffff */
.L_x_14:
[----:B--2---:R2:W3:Y:S02]  /*b380*/  SYNCS.PHASECHK.TRANS64.TRYWAIT P2, [R0+URZ+0x34830], R3 ;  /* 0x03483003000075a7 */ /* 0x0044e4000804017f */
[----:B---3--:R-:W-:Y:S05]  /*b390*/  @!P2 NANOSLEEP.SYNCS 0x989680 ;  /* 0x009896800000a95d */ /* 0x008fea0003900000 */
[----:B------:R-:W3:Y:S02]  /*b3a0*/  @!P2 SYNCS.PHASECHK.TRANS64 P2, [R0+URZ+0x34830], R3 ;  /* 0x034830030000a5a7 */ /* 0x000ee4000804007f */
[----:B---3--:R-:W-:Y:S05]  /*b3b0*/  @!P2 BRA `(.L_x_14) ;  /* 0xfffffffc00f0a947 */ /* 0x008fea000383ffff */
[----:B------:R-:W-:Y:S05]  /*b3c0*/  BRA `(.L_x_13) ;  /* 0xffffff5c00887947 */ /* 0x000fea000383ffff */
.L_x_19:
[----:B--2---:R-:W-:-:S04]  /*b3d0*/  MOV R10, UR7 ;  /* 0x00000007000a7c02 */ /* 0x004fc80008000f00 */
[----:B------:R2:W3:Y:S03]  /*b3e0*/  SYNCS.PHASECHK.TRANS64.TRYWAIT P2, [R10+URZ+0x34830], R7 ;  /* 0x034830070a0075a7 */ /* 0x0004e6000804017f */
[----:B---3--:R-:W-:Y:S05]  /*b3f0*/  @!P2 NANOSLEEP.SYNCS 0x989680 ;  /* 0x009896800000a95d */ /* 0x008fea0003900000 */
[----:B------:R-:W3:Y:S02]  /*b400*/  @!P2 SYNCS.PHASECHK.TRANS64 P2, [R10+URZ+0x34830], R7 ;  /* 0x034830070a00a5a7 */ /* 0x000ee4000804007f */
[----:B---3--:R-:W-:Y:S05]  /*b410*/  @!P2 BRA `(.L_x_19) ;  /* 0xfffffffc00eca947 */ /* 0x008fea000383ffff */
[----:B------:R-:W-:Y:S05]  /*b420*/  BRA `(.L_x_18) ;  /* 0xffffff8c001c7947 */ /* 0x000fea000383ffff */
.L_x_23:
[----:B-12---:R-:W-:-:S04]  /*b430*/  IMAD.U32 R7, RZ, RZ, UR11 ;  /* 0x0000000bff077e24 */ /* 0x006fc8000f8e00ff */
[----:B------:R1:W2:Y:S03]  /*b440*/  SYNCS.PHASECHK.TRANS64.TRYWAIT P2, [R7+URZ+0x34850], R6 ;  /* 0x03485006070075a7 */ /* 0x0002a6000804017f */
[----:B--2---:R-:W-:Y:S05]  /*b450*/  @!P2 NANOSLEEP.SYNCS 0x989680 ;  /* 0x009896800000a95d */ /* 0x004fea0003900000 */
[----:B------:R-:W2:Y:S02]  /*b460*/  @!P2 SYNCS.PHASECHK.TRANS64 P2, [R7+URZ+0x34850], R6 ;  /* 0x034850060700a5a7 */ /* 0x000ea4000804007f */
[----:B--2---:R-:W-:Y:S05]  /*b470*/  @!P2 BRA `(.L_x_23) ;  /* 0xfffffffc00eca947 */ /* 0x004fea000383ffff */
[----:B------:R-:W-:Y:S05]  /*b480*/  BRA `(.L_x_22) ;  /* 0xffffff9400547947 */ /* 0x000fea000383ffff */
.L_x_28:
[----:B--2---:R-:W-:-:S04]  /*b490*/  MOV R5, UR7 ;  /* 0x0000000700057c02 */ /* 0x004fc80008000f00 */
[----:B------:R2:W3:Y:S03]  /*b4a0*/  SYNCS.PHASECHK.TRANS64.TRYWAIT P0, [R5+URZ+0x34850], R4 ;  /* 0x03485004050075a7 */ /* 0x0004e6000800017f */
[----:B---3--:R-:W-:Y:S05]  /*b4b0*/  @!P0 NANOSLEEP.SYNCS 0x989680 ;  /* 0x009896800000895d */ /* 0x008fea0003900000 */
[----:B------:R-:W3:Y:S02]  /*b4c0*/  @!P0 SYNCS.PHASECHK.TRANS64 P0, [R5+URZ+0x34850], R4 ;  /* 0x03485004050085a7 */ /* 0x000ee4000800007f */
[----:B---3--:R-:W-:Y:S05]  /*b4d0*/  @!P0 BRA `(.L_x_28) ;  /* 0xfffffffc00ec8947 */ /* 0x008fea000383ffff */
[----:B------:R-:W-:Y:S05]  /*b4e0*/  BRA `(.L_x_27) ;  /* 0xffffffb8003c7947 */ /* 0x000fea000383ffff */
.L_x_39:
[----:B------:R-:W1:Y:S01]  /*b4f0*/  S2R R6, SR_TID.X ;  /* 0x0000000000067919 */ /* 0x000e620000002100 */
[----:B------:R-:W-:Y:S01]  /*b500*/  BSSY B0, `(.L_x_90) ;  /* 0x000000a000007945 */ /* 0x000fe20003800000 */
[----:B------:R-:W-:Y:S01]  /*b510*/  MOV R12, RZ ;  /* 0x000000ff000c7202 */ /* 0x000fe20000000f00 */
[----:B------:R-:W-:Y:S01]  /*b520*/  IMAD.MOV.U32 R11, RZ, RZ, 0x1f ;  /* 0x0000001fff0b7424 */ /* 0x000fe200078e00ff */
[----:B------:R-:W-:Y:S02]  /*b530*/  MOV R15, 0xffffffff ;  /* 0xffffffff000f7802 */ /* 0x000fe40000000f00 */
[----:B-1----:R-:W-:-:S04]  /*b540*/  SHF.R.U32.HI R6, RZ, 0x5, R6 ;  /* 0x00000005ff067819 */ /* 0x002fc80000011606 */
[----:B------:R-:W-:-:S05]  /*b550*/  LOP3.LUT R6, R6, 0x3, RZ, 0xc0, !PT ;  /* 0x0000000306067812 */ /* 0x000fca00078ec0ff */
[----:B------:R-:W-:-:S07]  /*b560*/  IMAD.MOV.U32 R13, RZ, RZ, R6 ;  /* 0x000000ffff0d7224 */ /* 0x000fce00078e0006 */
[----:B------:R-:W-:Y:S05]  /*b570*/  WARPSYNC.COLLECTIVE R15, `(.L_x_91) ;  /* 0x000000000f087348 */ /* 0x000fea0003c00000 */
[----:B------:R1:W2:Y:S02]  /*b580*/  SHFL.IDX P6, R14, R13, R12, R11 ;  /* 0x0000000c0d0e7389 */ /* 0x0002a400000c000b */
[----:B-12---:R-:W-:Y:S01]  /*b590*/  ENDCOLLECTIVE ;  /* 0x000000000000791b */ /* 0x006fe20003800000 */
.L_x_91:
[----:B------:R-:W-:Y:S05]  /*b5a0*/  BSYNC B0 ;  /* 0x0000000000007941 */ /* 0x000fea0003800000 */
.L_x_90:
[----:B------:R-:W-:Y:S05]  /*b5b0*/  BRA `(.L_x_92) ;  /* 0xffffffd400d87947 */ /* 0x000fea000383ffff */
.L_x_40:
[----:B------:R-:W-:Y:S01]  /*b5c0*/  BSSY B0, `(.L_x_93) ;  /* 0x0000006000007945 */ /* 0x000fe20003800000 */
[----:B------:R-:W-:-:S07]  /*b5d0*/  IMAD.MOV.U32 R15, RZ, RZ, -0x1 ;  /* 0xffffffffff0f7424 */ /* 0x000fce00078e00ff */
[----:B------:R-:W-:Y:S05]  /*b5e0*/  WARPSYNC.COLLECTIVE R15, `(.L_x_94) ;  /* 0x000000000f0c7348 */ /* 0x000fea0003c00000 */
[----:B------:R-:W-:Y:S02]  /*b5f0*/  ELECT P6, UR62, PT ;  /* 0x00000000003e782f */ /* 0x000fe400038c0000 */
[----:B------:R-:W-:Y:S01]  /*b600*/  MOV R14, UR62 ;  /* 0x0000003e000e7c02 */ /* 0x000fe20008000f00 */
[----:B------:R-:W-:Y:S10]  /*b610*/  ENDCOLLECTIVE ;  /* 0x000000000000791b */ /* 0x000ff40003800000 */
.L_x_94:
[----:B------:R-:W-:Y:S05]  /*b620*/  BSYNC B0 ;  /* 0x0000000000007941 */ /* 0x000fea0003800000 */
.L_x_93:
[----:B------:R-:W-:Y:S05]  /*b630*/  BRA `(.L_x_95) ;  /* 0xffffffd400d07947 */ /* 0x000fea000383ffff */
.L_x_43:
[----:B--2---:R2:W3:Y:S02]  /*b640*/  SYNCS.PHASECHK.TRANS64.TRYWAIT P1, [R6+URZ+0x34840], R7 ;  /* 0x03484007060075a7 */ /* 0x0044e4000802017f */
[----:B---3--:R-:W-:Y:S05]  /*b650*/  @!P1 NANOSLEEP.SYNCS 0x989680 ;  /* 0x009896800000995d */ /* 0x008fea0003900000 */
[----:B------:R-:W3:Y:S02]  /*b660*/  @!P1 SYNCS.PHASECHK.TRANS64 P1, [R6+URZ+0x34840], R7 ;  /* 0x03484007060095a7 */ /* 0x000ee4000802007f */
[----:B---3--:R-:W-:Y:S05]  /*b670*/  @!P1 BRA `(.L_x_43) ;  /* 0xfffffffc00f09947 */ /* 0x008fea000383ffff */
[----:B------:R-:W-:Y:S05]  /*b680*/  BRA `(.L_x_96) ;  /* 0xffffffd800347947 */ /* 0x000fea000383ffff */
.L_x_46:
[----:B-1----:R-:W1:Y:S01]  /*b690*/  S2R R8, SR_CgaCtaId ;  /* 0x0000000000087919 */ /* 0x002e620000008800 */
[----:B------:R-:W-:-:S04]  /*b6a0*/  MOV R7, 0x400 ;  /* 0x0000040000077802 */ /* 0x000fc80000000f00 */
[----:B-1----:R-:W-:-:S04]  /*b6b0*/  LEA R7, R8, R7, 0x18 ;  /* 0x0000000708077211 */ /* 0x002fc800078ec0ff */
[----:B------:R1:W2:Y:S03]  /*b6c0*/  SYNCS.PHASECHK.TRANS64.TRYWAIT P1, [R7+URZ+0x34820], R6 ;  /* 0x03482006070075a7 */ /* 0x0002a6000802017f */
[----:B--2---:R-:W-:Y:S05]  /*b6d0*/  @!P1 NANOSLEEP.SYNCS 0x989680 ;  /* 0x009896800000995d */ /* 0x004fea0003900000 */
[----:B------:R-:W2:Y:S02]  /*b6e0*/  @!P1 SYNCS.PHASECHK.TRANS64 P1, [R7+URZ+0x34820], R6 ;  /* 0x03482006070095a7 */ /* 0x000ea4000802007f */
[----:B--2---:R-:W-:Y:S05]  /*b6f0*/  @!P1 BRA `(.L_x_46) ;  /* 0xfffffffc00e49947 */ /* 0x004fea000383ffff */
[----:B------:R-:W-:Y:S05]  /*b700*/  BRA `(.L_x_97) ;  /* 0xffffffdc00707947 */ /* 0x000fea000383ffff */
.L_x_52:
[----:B-1----:R1:W2:Y:S02]  /*b710*/  SYNCS.PHASECHK.TRANS64.TRYWAIT P1, [R2+URZ+0x34840], R3 ;  /* 0x03484003020075a7 */ /* 0x0022a4000802017f */
[----:B--2---:R-:W-:Y:S05]  /*b720*/  @!P1 NANOSLEEP.SYNCS 0x989680 ;  /* 0x009896800000995d */ /* 0x004fea0003900000 */
[----:B------:R-:W2:Y:S02]  /*b730*/  @!P1 SYNCS.PHASECHK.TRANS64 P1, [R2+URZ+0x34840], R3 ;  /* 0x03484003020095a7 */ /* 0x000ea4000802007f */
[----:B--2---:R-:W-:Y:S05]  /*b740*/  @!P1 BRA `(.L_x_52) ;  /* 0xfffffffc00f09947 */ /* 0x004fea000383ffff */
[----:B------:R-:W-:Y:S05]  /*b750*/  BRA `(.L_x_98) ;  /* 0xffffffe000107947 */ /* 0x000fea000383ffff */
.L_x_54:
[----:B-1----:R1:W2:Y:S02]  /*b760*/  SYNCS.PHASECHK.TRANS64.TRYWAIT P1, [R2+URZ+0x60], R3 ;  /* 0x00006003020075a7 */ /* 0x0022a4000802017f */
[----:B--2---:R-:W-:Y:S05]  /*b770*/  @!P1 NANOSLEEP.SYNCS 0x989680 ;  /* 0x009896800000995d */ /* 0x004fea0003900000 */
[----:B------:R-:W2:Y:S02]  /*b780*/  @!P1 SYNCS.PHASECHK.TRANS64 P1, [R2+URZ+0x60], R3 ;  /* 0x00006003020095a7 */ /* 0x000ea4000802007f */
[----:B--2---:R-:W-:Y:S05]  /*b790*/  @!P1 BRA `(.L_x_54) ;  /* 0xfffffffc00f09947 */ /* 0x004fea000383ffff */
[----:B------:R-:W-:Y:S05]  /*b7a0*/  BRA `(.L_x_99) ;  /* 0xffffffe000ac7947 */ /* 0x000fea000383ffff */
.L_x_60:
[----:B--2---:R2:W3:Y:S02]  /*b7b0*/  SYNCS.PHASECHK.TRANS64.TRYWAIT P1, [R2+URZ+0x34840], R3 ;  /* 0x03484003020075a7 */ /* 0x0044e4000802017f */
[----:B---3--:R-:W-:Y:S05]  /*b7c0*/  @!P1 NANOSLEEP.SYNCS 0x989680 ;  /* 0x009896800000995d */ /* 0x008fea0003900000 */
[----:B------:R-:W3:Y:S02]  /*b7d0*/  @!P1 SYNCS.PHASECHK.TRANS64 P1, [R2+URZ+0x34840], R3 ;  /* 0x03484003020095a7 */ /* 0x000ee4000802007f */
[----:B---3--:R-:W-:Y:S05]  /*b7e0*/  @!P1 BRA `(.L_x_60) ;  /* 0xfffffffc00f09947 */ /* 0x008fea000383ffff */
[----:B------:R-:W-:Y:S05]  /*b7f0*/  BRA `(.L_x_100) ;  /* 0xffffffe400e87947 */ /* 0x000fea000383ffff */
.L_x_62:
[----:B-1----:R1:W2:Y:S02]  /*b800*/  SYNCS.PHASECHK.TRANS64.TRYWAIT P1, [R2+URZ+0x60], R17 ;  /* 0x00006011020075a7 */ /* 0x0022a4000802017f */
[----:B--2---:R-:W-:Y:S05]  /*b810*/  @!P1 NANOSLEEP.SYNCS 0x989680 ;  /* 0x009896800000995d */ /* 0x004fea0003900000 */
[----:B------:R-:W2:Y:S02]  /*b820*/  @!P1 SYNCS.PHASECHK.TRANS64 P1, [R2+URZ+0x60], R17 ;  /* 0x00006011020095a7 */ /* 0x000ea4000802007f */
[----:B--2---:R-:W-:Y:S05]  /*b830*/  @!P1 BRA `(.L_x_62) ;  /* 0xfffffffc00f09947 */ /* 0x004fea000383ffff */
[----:B------:R-:W-:Y:S05]  /*b840*/  BRA `(.L_x_101) ;  /* 0xffffffe800847947 */ /* 0x000fea000383ffff */
.L_x_67:
[----:B--2---:R2:W3:Y:S02]  /*b850*/  SYNCS.PHASECHK.TRANS64.TRYWAIT P1, [R2+URZ+0x34840], R3 ;  /* 0x03484003020075a7 */ /* 0x0044e4000802017f */
[----:B---3--:R-:W-:Y:S05]  /*b860*/  @!P1 NANOSLEEP.SYNCS 0x989680 ;  /* 0x009896800000995d */ /* 0x008fea0003900000 */
[----:B------:R-:W3:Y:S02]  /*b870*/  @!P1 SYNCS.PHASECHK.TRANS64 P1, [R2+URZ+0x34840], R3 ;  /* 0x03484003020095a7 */ /* 0x000ee4000802007f */
[----:B---3--:R-:W-:Y:S05]  /*b880*/  @!P1 BRA `(.L_x_67) ;  /* 0xfffffffc00f09947 */ /* 0x008fea000383ffff */
[----:B------:R-:W-:Y:S05]  /*b890*/  BRA `(.L_x_102) ;  /* 0xffffffec00887947 */ /* 0x000fea000383ffff */
.L_x_69:
[----:B-1----:R1:W2:Y:S02]  /*b8a0*/  SYNCS.PHASECHK.TRANS64.TRYWAIT P1, [R2+URZ+0x60], R3 ;  /* 0x00006003020075a7 */ /* 0x0022a4000802017f */
[----:B--2---:R-:W-:Y:S05]  /*b8b0*/  @!P1 NANOSLEEP.SYNCS 0x989680 ;  /* 0x009896800000995d */ /* 0x004fea0003900000 */
[----:B------:R-:W2:Y:S02]  /*b8c0*/  @!P1 SYNCS.PHASECHK.TRANS64 P1, [R2+URZ+0x60], R3 ;  /* 0x00006003020095a7 */ /* 0x000ea4000802007f */
[----:B--2---:R-:W-:Y:S05]  /*b8d0*/  @!P1 BRA `(.L_x_69) ;  /* 0xfffffffc00f09947 */ /* 0x004fea000383ffff */
[----:B------:R-:W-:Y:S05]  /*b8e0*/  BRA `(.L_x_103) ;  /* 0xfffffff0002c7947 */ /* 0x000fea000383ffff */
.L_x_74:
[----:B--2---:R2:W3:Y:S02]  /*b8f0*/  SYNCS.PHASECHK.TRANS64.TRYWAIT P0, [R3+URZ+0x34860], R0 ;  /* 0x03486000030075a7 */ /* 0x0044e4000800017f */
[----:B---3--:R-:W-:Y:S05]  /*b900*/  @!P0 NANOSLEEP.SYNCS 0x989680 ;  /* 0x009896800000895d */ /* 0x008fea0003900000 */
[----:B------:R-:W3:Y:S02]  /*b910*/  @!P0 SYNCS.PHASECHK.TRANS64 P0, [R3+URZ+0x34860], R0 ;  /* 0x03486000030085a7 */ /* 0x000ee4000800007f */
[----:B---3--:R-:W-:Y:S05]  /*b920*/  @!P0 BRA `(.L_x_74) ;  /* 0xfffffffc00f08947 */ /* 0x008fea000383ffff */
[----:B------:R-:W-:Y:S05]  /*b930*/  BRA `(.L_x_104) ;  /* 0xfffffff000e47947 */ /* 0x000fea000383ffff */
.L_x_78:
[----:B--2---:R2:W3:Y:S02]  /*b940*/  SYNCS.PHASECHK.TRANS64.TRYWAIT P0, [R0+URZ+0x34820], R3 ;  /* 0x03482003000075a7 */ /* 0x0044e4000800017f */
[----:B---3--:R-:W-:Y:S05]  /*b950*/  @!P0 NANOSLEEP.SYNCS 0x989680 ;  /* 0x009896800000895d */ /* 0x008fea0003900000 */
[----:B------:R-:W3:Y:S02]  /*b960*/  @!P0 SYNCS.PHASECHK.TRANS64 P0, [R0+URZ+0x34820], R3 ;  /* 0x03482003000085a7 */ /* 0x000ee4000800007f */
[----:B---3--:R-:W-:Y:S05]  /*b970*/  @!P0 BRA `(.L_x_78) ;  /* 0xfffffffc00f08947 */ /* 0x008fea000383ffff */
[----:B------:R-:W-:Y:S05]  /*b980*/  BRA `(.L_x_105) ;  /* 0xfffffff400ac7947 */ /* 0x000fea000383ffff */
.L_x_79:
[----:B------:R-:W3:Y:S01]  /*b990*/  S2R R2, SR_TID.X ;  /* 0x0000000000027919 */ /* 0x000ee20000002100 */
[----:B------:R-:W-:Y:S01]  /*b9a0*/  BSSY B0, `(.L_x_106) ;  /* 0x000000a000007945 */ /* 0x000fe20003800000 */
[----:B------:R-:W-:Y:S01]  /*b9b0*/  IMAD.MOV.U32 R12, RZ, RZ, RZ ;  /* 0x000000ffff0c7224 */ /* 0x000fe200078e00ff */
[----:B------:R-:W-:Y:S01]  /*b9c0*/  MOV R11, 0x1f ;  /* 0x0000001f000b7802 */ /* 0x000fe20000000f00 */
[----:B------:R-:W-:Y:S01]  /*b9d0*/  IMAD.MOV.U32 R15, RZ, RZ, -0x1 ;  /* 0xffffffffff0f7424 */ /* 0x000fe200078e00ff */
[----:B---3--:R-:W-:-:S04]  /*b9e0*/  SHF.R.U32.HI R2, RZ, 0x5, R2 ;  /* 0x00000005ff027819 */ /* 0x008fc80000011602 */
[----:B------:R-:W-:-:S04]  /*b9f0*/  LOP3.LUT R2, R2, 0x3, RZ, 0xc0, !PT ;  /* 0x0000000302027812 */ /* 0x000fc800078ec0ff */
[----:B------:R-:W-:-:S07]  /*ba00*/  MOV R13, R2 ;  /* 0x00000002000d7202 */ /* 0x000fce0000000f00 */
[----:B-12---:R-:W-:Y:S05]  /*ba10*/  WARPSYNC.COLLECTIVE R15, `(.L_x_107) ;  /* 0x000000000f087348 */ /* 0x006fea0003c00000 */
[----:B------:R3:W4:Y:S02]  /*ba20*/  SHFL.IDX P6, R14, R13, R12, R11 ;  /* 0x0000000c0d0e7389 */ /* 0x00072400000c000b */
[----:B-1234-:R-:W-:Y:S01]  /*ba30*/  ENDCOLLECTIVE ;  /* 0x000000000000791b */ /* 0x01efe20003800000 */
.L_x_107:
[----:B------:R-:W-:Y:S05]  /*ba40*/  BSYNC B0 ;  /* 0x0000000000007941 */ /* 0x000fea0003800000 */
.L_x_106:
[----:B------:R-:W-:Y:S05]  /*ba50*/  BRA `(.L_x_108) ;  /* 0xfffffff400947947 */ /* 0x000fea000383ffff */
.L_x_82:
[----:B------:R-:W-:Y:S01]  /*ba60*/  BSSY B1, `(.L_x_109) ;  /* 0x0000006000017945 */ /* 0x000fe20003800000 */
[----:B------:R-:W-:-:S07]  /*ba70*/  MOV R15, 0xffffffff ;  /* 0xffffffff000f7802 */ /* 0x000fce0000000f00 */
[----:B-123--:R-:W-:Y:S05]  /*ba80*/  WARPSYNC.COLLECTIVE R15, `(.L_x_110) ;  /* 0x000000000f0c7348 */ /* 0x00efea0003c00000 */
[----:B------:R-:W-:Y:S02]  /*ba90*/  ELECT P6, UR62, PT ;  /* 0x00000000003e782f */ /* 0x000fe400038c0000 */
[----:B------:R-:W-:Y:S01]  /*baa0*/  MOV R14, UR62 ;  /* 0x0000003e000e7c02 */ /* 0x000fe20008000f00 */
[----:B-123--:R-:W-:Y:S10]  /*bab0*/  ENDCOLLECTIVE ;  /* 0x000000000000791b */ /* 0x00eff40003800000 */
.L_x_110:
[----:B------:R-:W-:Y:S05]  /*bac0*/  BSYNC B1 ;  /* 0x0000000000017941 */ /* 0x000fea0003800000 */
.L_x_109:
[----:B------:R-:W-:Y:S05]  /*bad0*/  BRA `(.L_x_111) ;  /* 0xfffffff4008c7947 */ /* 0x000fea000383ffff */
.L_x_84:
[----:B-1----:R1:W2:Y:S02]  /*bae0*/  SYNCS.PHASECHK.TRANS64.TRYWAIT P0, [R6+URZ], R5 ;  /* 0x00000005060075a7 */ /* 0x0022a4000800017f */
[----:B--2---:R-:W-:Y:S05]  /*baf0*/  @!P0 NANOSLEEP.SYNCS 0x989680 ;  /* 0x009896800000895d */ /* 0x004fea0003900000 */
[----:B------:R-:W2:Y:S02]  /*bb00*/  @!P0 SYNCS.PHASECHK.TRANS64 P0, [R6+URZ], R5 ;  /* 0x00000005060085a7 */ /* 0x000ea4000800007f */
[----:B--2---:R-:W-:Y:S05]  /*bb10*/  @!P0 BRA `(.L_x_84) ;  /* 0xfffffffc00f08947 */ /* 0x004fea000383ffff */
[----:B------:R-:W-:Y:S05]  /*bb20*/  BRA `(.L_x_112) ;  /* 0xfffffff400c07947 */ /* 0x000fea000383ffff */
.L_x_85:
[----:B--2---:R2:W3:Y:S02]  /*bb30*/  SYNCS.PHASECHK.TRANS64.TRYWAIT P0, [R3+URZ], R2 ;  /* 0x00000002030075a7 */ /* 0x0044e4000800017f */
[----:B---3--:R-:W-:Y:S05]  /*bb40*/  @!P0 NANOSLEEP.SYNCS 0x989680 ;  /* 0x009896800000895d */ /* 0x008fea0003900000 */
[----:B------:R-:W3:Y:S02]  /*bb50*/  @!P0 SYNCS.PHASECHK.TRANS64 P0, [R3+URZ], R2 ;  /* 0x00000002030085a7 */ /* 0x000ee4000800007f */
[----:B---3--:R-:W-:Y:S05]  /*bb60*/  @!P0 BRA `(.L_x_85) ;  /* 0xfffffffc00f08947 */ /* 0x008fea000383ffff */
[----:B------:R-:W-:Y:S05]  /*bb70*/  BRA `(.L_x_113) ;  /* 0xfffffff400b47947 */ /* 0x000fea000383ffff */
.L_x_87:
[----:B--2---:R2:W3:Y:S02]  /*bb80*/  SYNCS.PHASECHK.TRANS64.TRYWAIT P0, [R16+URZ], R5 ;  /* 0x00000005100075a7 */ /* 0x0044e4000800017f */
[----:B---3--:R-:W-:Y:S05]  /*bb90*/  @!P0 NANOSLEEP.SYNCS 0x989680 ;  /* 0x009896800000895d */ /* 0x008fea0003900000 */
[----:B------:R-:W3:Y:S02]  /*bba0*/  @!P0 SYNCS.PHASECHK.TRANS64 P0, [R16+URZ], R5 ;  /* 0x00000005100085a7 */ /* 0x000ee4000800007f */
[----:B---3--:R-:W-:Y:S05]  /*bbb0*/  @!P0 BRA `(.L_x_87) ;  /* 0xfffffffc00f08947 */ /* 0x008fea000383ffff */
[----:B------:R-:W-:Y:S05]  /*bbc0*/  BRA `(.L_x_114) ;  /* 0xfffffff400b87947 */ /* 0x000fea000383ffff */
.L_x_115:
[----:B------:R-:W-:-:S00]  /*bbd0*/  BRA `(.L_x_115) ;  /* 0xfffffffc00fc7947 */ /* 0x000fc0000383ffff */
[----:B------:R-:W-:-:S00]  /*bbe0*/  NOP ;  /* 0x0000000000007918 */ /* 0x000fc00000000000 */
        /* <DEDUP_REMOVED lines=9> */
.L_x_11931:


//--------------------- .text._ZN7cutlass13device_kernelIN5flash11enable_sm90INS1_16FlashAttnFwdSm90INS1_25CollectiveMainloopFwdSm90ILi2EN4cute5tupleIJNS5_1CILi2EEENS7_ILi1EEES9_EEENS6_IJNS7_ILi128EEESB_NS7_ILi192EEEEEELi128ENS_6half_tEfNS_4arch4Sm90ELb0ELb0ELb1ELb0ELb0ELb0ELb0ELb1ELb1ELb0ELb0ELb0EEENS1_21CollectiveEpilogueFwdINS6_IJSB_SB_SB_EEESA_SE_SG_Li256ELb0ELb0ELb0ELb0EEENS1_29StaticPersistentTileSchedulerILb0EEEEEEEEEvNT_6ParamsE --------------------------
	.section	.text._ZN7cutlass13device_kernelIN5flash11enable_sm90INS1_16FlashAttnFwdSm90INS1_25CollectiveMainloopFwdSm90ILi2EN4cute5tupleIJNS5_1CILi2EEENS7_ILi1EEES9_EEENS6_IJNS7_ILi128EEESB_NS7_ILi192EEEEEELi128ENS_6half_tEfNS_4arch4Sm90ELb0ELb0ELb1ELb0ELb0ELb0ELb0ELb1ELb1ELb0ELb0ELb0EEENS1_21CollectiveEpilogueFwdINS6_IJSB_SB_SB_EEESA_SE_SG_Li256ELb0ELb0ELb0ELb0EEENS1_29StaticPersistentTileSchedulerILb0EEEEEEEEEvNT_6ParamsE,"ax",@progbits
	.align	128
.text._ZN7cutlass13device_kernelIN5flash11enable_sm90INS1_16FlashAttnFwdSm90INS1_25CollectiveMainloopFwdSm90ILi2EN4cute5tupleIJNS5_1CILi2EEENS7_ILi1EEES9_EEENS6_IJNS7_ILi128EEESB_NS7_ILi192EEEEEELi128ENS_6half_tEfNS_4arch4Sm90ELb0ELb0ELb1ELb0ELb0ELb0ELb0ELb1ELb1ELb0ELb0ELb0EEENS1_21CollectiveEpilogueFwdINS6_IJSB_SB_SB_EEESA_SE_SG_Li256ELb0ELb0ELb0ELb0EEENS1_29StaticPersistentTileSchedulerILb0EEEEEEEEEvNT_6ParamsE:
        .type           _ZN7cutlass13device_kernelIN5flash11enable_sm90INS1_16FlashAttnFwdSm90INS1_25CollectiveMainloopFwdSm90ILi2EN4cute5tupleIJNS5_1CILi2EEENS7_ILi1EEES9_EEENS6_IJNS7_ILi128EEESB_NS7_ILi192EEEEEELi128ENS_6half_tEfNS_4arch4Sm90ELb0ELb0ELb1ELb0ELb0ELb0ELb0ELb1ELb1ELb0ELb0ELb0EEENS1_21CollectiveEpilogueFwdINS6_IJSB_SB_SB_EEESA_SE_SG_Li256ELb0ELb0ELb0ELb0EEENS1_29StaticPersistentTileSchedulerILb0EEEEEEEEEvNT_6ParamsE,@function
        .size           _ZN7cutlass13device_kernelIN5flash11enable_sm90INS1_16FlashAttnFwdSm90INS1_25CollectiveMainloopFwdSm90ILi2EN4cute5tupleIJNS5_1CILi2EEENS7_ILi1EEES9_EEENS6_IJNS7_ILi128EEESB_NS7_ILi192EEEEEELi128ENS_6half_tEfNS_4arch4Sm90ELb0ELb0ELb1ELb0ELb0ELb0ELb0ELb1ELb1ELb0ELb0ELb0EEENS1_21CollectiveEpilogueFwdINS6_IJSB_SB_SB_EEESA_SE_SG_Li256ELb0ELb0ELb0ELb0EEENS1_29StaticPersistentTileSchedulerILb0EEEEEEEEEvNT_6ParamsE,(.L_x_11932 - _ZN7cutlass13device_kernelIN5flash11enable_sm90INS1_16FlashAttnFwdSm90INS1_25CollectiveMainloopFwdSm90ILi2EN4cute5tupleIJNS5_1CILi2EEENS7_ILi1EEES9_EEENS6_IJNS7_ILi128EEESB_NS7_ILi192EEEEEELi128ENS_6half_tEfNS_4arch4Sm90ELb0ELb0ELb1ELb0ELb0ELb0ELb0ELb1ELb1ELb0ELb0ELb0EEENS1_21CollectiveEpilogueFwdINS6_IJSB_SB_SB_EEESA_SE_SG_Li256ELb0ELb0ELb0ELb0EEENS1_29StaticPersistentTileSchedulerILb0EEEEEEEEEvNT_6ParamsE)
        .other          _ZN7cutlass13device_kernelIN5flash11enable_sm90INS1_16FlashAttnFwdSm90INS1_25CollectiveMainloopFwdSm90ILi2EN4cute5tupleIJNS5_1CILi2EEENS7_ILi1EEES9_EEENS6_IJNS7_ILi128EEESB_NS7_ILi192EEEEEELi128ENS_6half_tEfNS_4arch4Sm90ELb0ELb0ELb1ELb0ELb0ELb0ELb0ELb1ELb1ELb0ELb0ELb0EEENS1_21CollectiveEpilogueFwdINS6_IJSB_SB_SB_EEESA_SE_SG_Li256ELb0ELb0ELb0ELb0EEENS1_29StaticPersistentTileSchedulerILb0EEEEEEEEEvNT_6ParamsE,@"STO_CUDA_ENTRY STV_DEFAULT"
_ZN7cutlass13device_kernelIN5flash11enable_sm90INS1_16FlashAttnFwdSm90INS1_25CollectiveMainloopFwdSm90ILi2EN4cute5tupleIJNS5_1CILi2EEENS7_ILi1EEES9_EEENS6_IJNS7_ILi128EEESB_NS7_ILi192EEEEEELi128ENS_6half_tEfNS_4arch4Sm90ELb0ELb0ELb1ELb0ELb0ELb0ELb0ELb1ELb1ELb0ELb0ELb0EEENS1_21CollectiveEpilogueFwdINS6_IJSB_SB_SB_EEESA_SE_SG_Li256ELb0ELb0ELb0ELb0EEENS1_29StaticPersistentTileSchedulerILb0EEEEEEEEEvNT_6ParamsE:
[----:B------:R-:W1:Y:S02]  /*0000*/  LDC R1, c[0x0][0x28] ;  /* 0x00000a00ff017b82 */ /* 0x000e640000000800 */
[----:B-1----:R-:W-:Y:S01]  /*0010*/  VIADD R1, R1, 0xffffffd8 ;  /* 0xffffffd801017836 */ /* 0x002fe20000000000 */
[----:B------:R-:W1:Y:S01]  /*0020*/  S2R R8, SR_TID.X ;  /* 0x0000000000087919 */ /* 0x000e620000002100 */
[----:B------:R-:W-:Y:S01]  /*0030*/  ELECT P0, URZ, PT ;  /* 0x00000000003f782f */ /* 0x000fe20003800000 */
[----:B------:R-:W-:Y:S01]  /*0040*/  BSSY B0, `(.L_x_116) ;  /* 0x0000014000007945 */ /* 0x000fe20003800000 */
[----:B-1----:R-:W-:-:S05]  /*0050*/  SHF.R.U32.HI R0, RZ, 0x5, R8 ;  /* 0x00000005ff007819 */ /* 0x002fca0000011608 */
[----:B------:R-:W1:Y:S02]  /*0060*/  SHFL.IDX PT, R2, R0, RZ, 0x1f ;  /* 0x00001fff00027589 */ /* 0x000e6400000e0000 */
[----:B-1----:R-:W-:Y:S02]  /*0070*/  ISETP.EQ.AND P0, PT, R2, RZ, P0 ;  /* 0x000000ff0200720c */ /* 0x002fe40000702270 */
[----:B------:R-:W-:-:S11]  /*0080*/  SHF.R.U32.HI R2, RZ, 0x7, R8 ;  /* 0x00000007ff027819 */ /* 0x000fd60000011608 */
        /* <DEDUP_REMOVED lines=15> */
.L_x_117:
[----:B------:R-:W-:Y:S05]  /*0180*/  BSYNC B0 ;  /* 0x0000000000007941 */ /* 0x000fea0003800000 */
.L_x_116:
[----:B------:R-:W-:Y:S01]  /*0190*/  VOTEU.ANY UP0, P0 ;  /* 0x00000000003f7886 */ /* 0x000fe20000000100 */
[----:B------:R-:W1:Y:S01]  /*01a0*/  SHFL.IDX PT, R2, R2, RZ, 0x1f ;  /* 0x00001fff02027589 */ /* 0x000e6200000e0000 */
[----:B------:R-:W-:Y:S01]  /*01b0*/  UMOV UR4, 0x1 ;  /* 0x0000000100047882 */ /* 0x000fe20000000000 */
[----:B------:R-:W-:Y:S01]  /*01c0*/  UMOV UR7, 0x2 ;  /* 0x0000000200077882 */ /* 0x000fe20000000000 */
[----:B------:R-:W-:Y:S01]  /*01d0*/  VOTEU.ANY UP1, P0 ;  /* 0x00000000003f7886 */ /* 0x000fe20000020100 */
[----:B------:R-:W2:Y:S01]  /*01e0*/  @UP0 S2UR UR8, SR_CgaCtaId ;  /* 0x00000000000809c3 */ /* 0x000ea20000008800 */
[----:B------:R-:W3:Y:S01]  /*01f0*/  SHFL.IDX PT, R3, R0, RZ, 0x1f ;  /* 0x00001fff00037589 */ /* 0x000ee200000e0000 */
[----:B------:R-:W-:Y:S01]  /*0200*/  @UP0 UMOV UR6, 0x400 ;  /* 0x0000040000060882 */ /* 0x000fe20000000000 */
[----:B------:R-:W-:-:S04]  /*0210*/  @UP0 UIADD3 UR4, -UR4, 0x100000, URZ ;  /* 0x0010000004040890 */ /* 0x000fc8000fffe13f */
[----:B------:R-:W-:Y:S02]  /*0220*/  @UP0 USHF.L.U32 UR5, UR4, 0xb, URZ ;  /* 0x0000000b04050899 */ /* 0x000fe4000800063f */
[----:B------:R-:W-:Y:S01]  /*0230*/  @UP0 USHF.L.U32 UR4, UR4, 0x1, URZ ;  /* 0x0000000104040899 */ /* 0x000fe2000800063f */
[----:B------:R-:W-:Y:S01]  /*0240*/  VOTEU.ANY UP2, P0 ;  /* 0x00000000003f7886 */ /* 0x000fe20000040100 */
[----:B-1----:R-:W-:Y:S01]  /*0250*/  R2UR UR9, R2 ;  /* 0x00000000020972ca */ /* 0x002fe200000e0000 */
[----:B--2---:R-:W-:Y:S01]  /*0260*/  @UP0 ULEA UR8, UR8, UR6, 0x18 ;  /* 0x0000000608080291 */ /* 0x004fe2000f8ec03f */
[----:B---3--:R-:W-:Y:S01]  /*0270*/  ISETP.NE.AND P1, PT, R3, RZ, PT ;  /* 0x000000ff0300720c */ /* 0x008fe20003f25270 */
[----:B------:R-:W-:-:S04]  /*0280*/  @UP0 UIADD3 UR6, -UR7, 0x100000, URZ ;  /* 0x0010000007060890 */ /* 0x000fc8000fffe13f */
[----:B------:R-:W-:Y:S02]  /*0290*/  @UP0 USHF.L.U32 UR7, UR6, 0xb, URZ ;  /* 0x0000000b06070899 */ /* 0x000fe4000800063f */
[----:B------:R-:W-:-:S04]  /*02a0*/  @UP0 USHF.L.U32 UR6, UR6, 0x1, URZ ;  /* 0x0000000106060899 */ /* 0x000fc8000800063f */
[----:B------:R-:W-:Y:S01]  /*02b0*/  UISETP.NE.AND UP0, UPT, UR9, URZ, UPT ;  /* 0x0000003f0900728c */ /* 0x000fe2000bf05270 */
[----:B------:R-:W1:Y:S02]  /*02c0*/  FENCE.VIEW.ASYNC.S ;  /* 0x00000000000073c6 */ /* 0x000e640000000000 */
[----:B-1----:R1:W2:Y:S05]  /*02d0*/  @UP1 SYNCS.EXCH.64 URZ, [UR8+0x34800], UR4 ;  /* 0x03480004083f15b2 */ /* 0x0022aa0008000100 */
[----:B------:R1:W3:Y:S01]  /*02e0*/  @UP2 SYNCS.EXCH.64 URZ, [UR8+0x34820], UR6 ;  /* 0x03482006083f25b2 */ /* 0x0002e20008000100 */
[----:B------:R-:W-:Y:S05]  /*02f0*/  @P1 BRA `(.L_x_118) ;  /* 0x0000000000481947 */ /* 0x000fea0003800000 */
[----:B-1----:R-:W1:Y:S01]  /*0300*/  S2UR UR5, SR_CgaCtaId ;  /* 0x00000000000579c3 */ /* 0x002e620000008800 */
[----:B------:R-:W-:Y:S01]  /*0310*/  UMOV UR4, 0x400 ;  /* 0x0000040000047882 */ /* 0x000fe20000000000 */
[----:B------:R-:W-:Y:S01]  /*0320*/  UMOV UR6, 0x1 ;  /* 0x0000000100067882 */ /* 0x000fe20000000000 */
[----:B------:R-:W-:Y:S01]  /*0330*/  UMOV UR9, 0x4 ;  /* 0x0000000400097882 */ /* 0x000fe20000000000 */
[----:B------:R-:W-:-:S04]  /*0340*/  UIADD3 UR6, -UR6, 0x100000, URZ ;  /* 0x0010000006067890 */ /* 0x000fc8000fffe13f */
[----:B------:R-:W-:Y:S02]  /*0350*/  USHF.L.U32 UR7, UR6, 0xb, URZ ;  /* 0x0000000b06077899 */ /* 0x000fe4000800063f */
[----:B------:R-:W-:Y:S01]  /*0360*/  USHF.L.U32 UR6, UR6, 0x1, URZ ;  /* 0x0000000106067899 */ /* 0x000fe2000800063f */
[----:B------:R-:W-:Y:S01]  /*0370*/  ELECT P0, URZ, PT ;  /* 0x00000000003f782f */ /* 0x000fe20003800000 */
[----:B-1----:R-:W-:Y:S02]  /*0380*/  ULEA UR8, UR5, UR4, 0x18 ;  /* 0x0000000405087291 */ /* 0x002fe4000f8ec03f */
[----:B------:R-:W-:-:S04]  /*0390*/  UIADD3 UR4, -UR9, 0x100000, URZ ;  /* 0x0010000009047890 */ /* 0x000fc8000fffe13f */
[----:B------:R-:W-:Y:S02]  /*03a0*/  USHF.L.U32 UR5, UR4, 0xb, URZ ;  /* 0x0000000b04057899 */ /* 0x000fe4000800063f */
[----:B------:R-:W-:Y:S01]  /*03b0*/  USHF.L.U32 UR4, UR4, 0x1, URZ ;  /* 0x0000000104047899 */ /* 0x000fe2000800063f */
[----:B------:R-:W1:Y:S03]  /*03c0*/  FENCE.VIEW.ASYNC.S ;  /* 0x00000000000073c6 */ /* 0x000e660000000000 */
[----:B-1----:R4:W1:Y:S08]  /*03d0*/  SYNCS.EXCH.64 URZ, [UR8+0x34830], UR6 ;  /* 0x03483006083f75b2 */ /* 0x0028700008000100 */
[----:B------:R4:W1:Y:S01]  /*03e0*/  SYNCS.EXCH.64 URZ, [UR8+0x34840], UR4 ;  /* 0x03484004083f75b2 */ /* 0x0008620008000100 */
[----:B------:R4:W1:Y:S01]  /*03f0*/  SYNCS.EXCH.64 URZ, [UR8+0x34838], UR6 ;  /* 0x03483806083f75b2 */ /* 0x0008620008000100 */
[----:B------:R4:W1:Y:S02]  /*0400*/  SYNCS.EXCH.64 URZ, [UR8+0x34848], UR4 ;  /* 0x03484804083f75b2 */ /* 0x0008640008000100 */
[----:B----4-:R-:W-:Y:S01]  /*0410*/  NOP ;  /* 0x0000000000007918 */ /* 0x010fe20000000000 */
.L_x_118:
[----:B-1----:R-:W1:Y:S01]  /*0420*/  S2UR UR4, SR_CTAID.Y ;  /* 0x00000000000479c3 */ /* 0x002e620000002600 */
[----:B------:R-:W4:Y:S01]  /*0430*/  SHFL.IDX PT, R7, R0, RZ, 0x1f ;  /* 0x00001fff00077589 */ /* 0x000f2200000e0000 */
[----:B------:R-:W-:Y:S01]  /*0440*/  ULDC UR5, c[0x0][0x154] ;  /* 0x0000550000057ab9 */ /* 0x000fe20000000800 */
[----:B------:R-:W-:-:S05]  /*0450*/  NOP ;  /* 0x0000000000007918 */ /* 0x000fca0000000000 */
[----:B------:R-:W5:Y:S08]  /*0460*/  S2UR UR6, SR_CTAID.X ;  /* 0x00000000000679c3 */ /* 0x000f700000002500 */
[----:B------:R-:W2:Y:S01]  /*0470*/  LDC R6, c[0x0][0x148] ;  /* 0x00005200ff067b82 */ /* 0x000ea20000000800 */
[----:B-1----:R-:W-:Y:S02]  /*0480*/  I2FP.F32.U32 R2, UR4 ;  /* 0x0000000400027c45 */ /* 0x002fe40008201000 */
[----:B----4-:R-:W-:-:S03]  /*0490*/  ISETP.NE.AND P0, PT, R7, RZ, PT ;  /* 0x000000ff0700720c */ /* 0x010fc60003f05270 */
[----:B------:R-:W-:Y:S01]  /*04a0*/  FMUL R5, R2, UR5 ;  /* 0x0000000502057c20 */ /* 0x000fe20008400000 */
[----:B------:R-:W-:Y:S02]  /*04b0*/  SHF.R.S32.HI R2, RZ, 0x1f, R8 ;  /* 0x0000001fff027819 */ /* 0x000fe40000011408 */
[----:B-----5:R-:W-:Y:S02]  /*04c0*/  I2FP.F32.U32 R4, UR6 ;  /* 0x0000000600047c45 */ /* 0x020fe40008201000 */
[----:B------:R-:W-:Y:S01]  /*04d0*/  LEA.HI R2, R2, R8, RZ, 0x7 ;  /* 0x0000000802027211 */ /* 0x000fe200078f38ff */
[----:B------:R-:W1:Y:S02]  /*04e0*/  F2I.U32.TRUNC.NTZ R5, R5 ;  /* 0x0000000500057305 */ /* 0x000e64000020f000 */
[----:B-1----:R-:W-:-:S04]  /*04f0*/  IMAD.MOV R11, RZ, RZ, -R5 ;  /* 0x000000ffff0b7224 */ /* 0x002fc800078e0a05 */
[----:B--2---:R-:W-:Y:S01]  /*0500*/  IMAD R11, R6, R11, UR4 ;  /* 0x00000004060b7e24 */ /* 0x004fe2000f8e020b */
[----:B------:R-:W-:Y:S02]  /*0510*/  ULDC UR4, c[0x0][0x150] ;  /* 0x0000540000047ab9 */ /* 0x000fe40000000800 */
[----:B------:R-:W-:Y:S01]  /*0520*/  FMUL R9, R4, UR4 ;  /* 0x0000000404097c20 */ /* 0x000fe20008400000 */
[----:B------:R-:W-:Y:S06]  /*0530*/  @P0 BRA `(.L_x_119) ;  /* 0x0000000000480947 */ /* 0x000fec0003800000 */
[----:B------:R-:W1:Y:S01]  /*0540*/  S2UR UR5, SR_CgaCtaId ;  /* 0x00000000000579c3 */ /* 0x000e620000008800 */
[----:B------:R-:W-:Y:S01]  /*0550*/  UMOV UR4, 0x400 ;  /* 0x0000040000047882 */ /* 0x000fe20000000000 */
[----:B------:R-:W-:Y:S01]  /*0560*/  UMOV UR6, 0x1 ;  /* 0x0000000100067882 */ /* 0x000fe20000000000 */
[----:B------:R-:W-:Y:S01]  /*0570*/  UMOV UR7, 0x4 ;  /* 0x0000000400077882 */ /* 0x000fe20000000000 */
[----:B------:R-:W-:Y:S01]  /*0580*/  ELECT P0, URZ, PT ;  /* 0x00000000003f782f */ /* 0x000fe20003800000 */
[----:B-1----:R-:W-:Y:S02]  /*0590*/  ULEA UR8, UR5, UR4, 0x18 ;  /* 0x0000000405087291 */ /* 0x002fe4000f8ec03f */
[----:B------:R-:W-:-:S04]  /*05a0*/  UIADD3 UR4, -UR6, 0x100000, URZ ;  /* 0x0010000006047890 */ /* 0x000fc8000fffe13f */
[----:B------:R-:W-:Y:S02]  /*05b0*/  USHF.L.U32 UR5, UR4, 0xb, URZ ;  /* 0x0000000b04057899 */ /* 0x000fe4000800063f */
[----:B------:R-:W-:Y:S02]  /*05c0*/  USHF.L.U32 UR4, UR4, 0x1, URZ ;  /* 0x0000000104047899 */ /* 0x000fe4000800063f */
[----:B------:R-:W-:-:S04]  /*05d0*/  UIADD3 UR6, -UR7, 0x100000, URZ ;  /* 0x0010000007067890 */ /* 0x000fc8000fffe13f */
[----:B------:R-:W-:Y:S02]  /*05e0*/  USHF.L.U32 UR7, UR6, 0xb, URZ ;  /* 0x0000000b06077899 */ /* 0x000fe4000800063f */
[----:B------:R-:W-:Y:S01]  /*05f0*/  USHF.L.U32 UR6, UR6, 0x1, URZ ;  /* 0x0000000106067899 */ /* 0x000fe2000800063f */
[----:B------:R-:W1:Y:S03]  /*0600*/  FENCE.VIEW.ASYNC.S ;  /* 0x00000000000073c6 */ /* 0x000e660000000000 */
[----:B-1----:R1:W2:Y:S08]  /*0610*/  SYNCS.EXCH.64 URZ, [UR8+0x34850], UR4 ;  /* 0x03485004083f75b2 */ /* 0x0022b00008000100 */
[----:B------:R1:W4:Y:S01]  /*0620*/  SYNCS.EXCH.64 URZ, [UR8+0x34860], UR6 ;  /* 0x03486006083f75b2 */ /* 0x0003220008000100 */
[----:B------:R1:W1:Y:S01]  /*0630*/  SYNCS.EXCH.64 URZ, [UR8+0x34858], UR4 ;  /* 0x03485804083f75b2 */ /* 0x0002620008000100 */
[----:B------:R1:W1:Y:S01]  /*0640*/  SYNCS.EXCH.64 URZ, [UR8+0x34868], UR6 ;  /* 0x03486806083f75b2 */ /* 0x0002620008000100 */
[----:B------:R-:W-:Y:S01]  /*0650*/  NOP ;  /* 0x0000000000007918 */ /* 0x000fe20000000000 */
.L_x_119:
[----:B------:R-:W5:Y:S01]  /*0660*/  SHFL.IDX PT, R6, R0, RZ, 0x1f ;  /* 0x00001fff00067589 */ /* 0x000f6200000e0000 */
[----:B------:R-:W-:Y:S01]  /*0670*/  LOP3.LUT R2, R2, 0xffffff80, RZ, 0xc0, !PT ;  /* 0xffffff8002027812 */ /* 0x000fe200078ec0ff */
[----:B------:R-:W1:Y:S01]  /*0680*/  LDC R10, c[0x0][0x144] ;  /* 0x00005100ff0a7b82 */ /* 0x000e620000000800 */
[----:B------:R-:W1:Y:S01]  /*0690*/  F2I.U32.TRUNC.NTZ R9, R9 ;  /* 0x0000000900097305 */ /* 0x000e62000020f000 */
[----:B------:R-:W-:Y:S02]  /*06a0*/  NOP ;  /* 0x0000000000007918 */ /* 0x000fe40000000000 */
[----:B------:R-:W-:Y:S01]  /*06b0*/  IMAD.IADD R2, R8, 0x1, -R2 ;  /* 0x0000000108027824 */ /* 0x000fe200078e0a02 */
[----:B------:R-:W-:-:S04]  /*06c0*/  SHF.R.S32.HI R8, RZ, 0x1f, R7 ;  /* 0x0000001fff087819 */ /* 0x000fc80000011407 */
[----:B------:R-:W-:-:S04]  /*06d0*/  SHF.R.S32.HI R5, RZ, 0x1f, R2 ;  /* 0x0000001fff057819 */ /* 0x000fc80000011402 */
[----:B------:R-:W-:-:S04]  /*06e0*/  LEA.HI R5, R5, R2, RZ, 0x3 ;  /* 0x0000000205057211 */ /* 0x000fc800078f18ff */
[--C-:B------:R-:W-:Y:S02]  /*06f0*/  SHF.R.S32.HI R4, RZ, 0x3, R5.reuse ;  /* 0x00000003ff047819 */ /* 0x100fe40000011405 */
[----:B------:R-:W-:Y:S02]  /*0700*/  SHF.R.S32.HI R5, RZ, 0x1f, R5 ;  /* 0x0000001fff057819 */ /* 0x000fe40000011405 */
[----:B-----5:R-:W-:Y:S02]  /*0710*/  ISETP.NE.AND P0, PT, R6, RZ, PT ;  /* 0x000000ff0600720c */ /* 0x020fe40003f05270 */
[----:B------:R-:W-:Y:S02]  /*0720*/  LEA.HI R5, R5, R4, RZ, 0x2 ;  /* 0x0000000405057211 */ /* 0x000fe400078f10ff */
[----:B------:R-:W-:Y:S02]  /*0730*/  SHF.R.S32.HI R6, RZ, 0x1f, R3 ;  /* 0x0000001fff067819 */ /* 0x000fe40000011403 */
[----:B------:R-:W-:-:S02]  /*0740*/  LOP3.LUT R5, R5, 0xfffffffc, RZ, 0xc0, !PT ;  /* 0xfffffffc05057812 */ /* 0x000fc400078ec0ff */
[----:B------:R-:W-:-:S05]  /*0750*/  LEA.HI R6, R6, R3, RZ, 0x2 ;  /* 0x0000000306067211 */ /* 0x000fca00078f10ff */
[----:B------:R-:W-:Y:S05]  /*0760*/  @P0 BRA `(.L_x_120) ;  /* 0x0000000000480947 */ /* 0x000fea0003800000 */
[----:B-1----:R-:W1:Y:S01]  /*0770*/  S2UR UR5, SR_CgaCtaId ;  /* 0x00000000000579c3 */ /* 0x002e620000008800 */
        /* <DEDUP_REMOVED lines=12> */
[----:B-1----:R1:W1:Y:S08]  /*0840*/  SYNCS.EXCH.64 URZ, [UR8+0x34870], UR4 ;  /* 0x03487004083f75b2 */ /* 0x0022700008000100 */
[----:B------:R1:W1:Y:S01]  /*0850*/  SYNCS.EXCH.64 URZ, [UR8+0x34880], UR6 ;  /* 0x03488006083f75b2 */ /* 0x0002620008000100 */
[----:B------:R1:W1:Y:S01]  /*0860*/  SYNCS.EXCH.64 URZ, [UR8+0x34878], UR4 ;  /* 0x03487804083f75b2 */ /* 0x0002620008000100 */
[----:B------:R1:W1:Y:S01]  /*0870*/  SYNCS.EXCH.64 URZ, [UR8+0x34888], UR6 ;  /* 0x03488806083f75b2 */ /* 0x0002620008000100 */
[----:B------:R-:W-:Y:S01]  /*0880*/  NOP ;  /* 0x0000000000007918 */ /* 0x000fe20000000000 */
.L_x_120:
[----:B------:R-:W5:Y:S01]  /*0890*/  SHFL.IDX PT, R12, R0, RZ, 0x1f ;  /* 0x00001fff000c7589 */ /* 0x000f6200000e0000 */
[----:B-1----:R-:W1:Y:S01]  /*08a0*/  S2UR UR4, SR_CTAID.X ;  /* 0x00000000000479c3 */ /* 0x002e620000002500 */
[----:B------:R-:W-:Y:S01]  /*08b0*/  LOP3.LUT R6, R6, 0x3ffffffc, RZ, 0xc0, !PT ;  /* 0x3ffffffc06067812 */ /* 0x000fe200078ec0ff */
[----:B------:R-:W-:Y:S01]  /*08c0*/  IMAD.IADD R5, R4, 0x1, -R5 ;  /* 0x0000000104057824 */ /* 0x000fe200078e0a05 */
[----:B------:R-:W-:Y:S01]  /*08d0*/  LEA.HI R8, R8, R7, RZ, 0x2 ;  /* 0x0000000708087211 */ /* 0x000fe200078f10ff */
[----:B------:R-:W-:Y:S01]  /*08e0*/  IMAD.MOV R9, RZ, RZ, -R9 ;  /* 0x000000ffff097224 */ /* 0x000fe200078e0a09 */
[----:B------:R-:W-:Y:S01]  /*08f0*/  IADD3 R6, R3, -R6, RZ ;  /* 0x8000000603067210 */ /* 0x000fe20007ffe0ff */
[----:B------:R-:W-:Y:S01]  /*0900*/  NOP ;  /* 0x0000000000007918 */ /* 0x000fe20000000000 */
[----:B------:R-:W-:-:S03]  /*0910*/  LOP3.LUT R8, R8, 0x3ffffffc, RZ, 0xc0, !PT ;  /* 0x3ffffffc08087812 */ /* 0x000fc600078ec0ff */
[--C-:B------:R-:W-:Y:S02]  /*0920*/  IMAD R6, R6, 0x4, R5.reuse ;  /* 0x0000000406067824 */ /* 0x100fe400078e0205 */
[----:B------:R-:W-:Y:S02]  /*0930*/  IMAD.IADD R8, R7, 0x1, -R8 ;  /* 0x0000000107087824 */ /* 0x000fe400078e0a08 */
[----:B------:R-:W2:Y:S01]  /*0940*/  LDC R7, c[0x0][0x140] ;  /* 0x00005000ff077b82 */ /* 0x000ea20000000800 */
[----:B------:R-:W-:Y:S01]  /*0950*/  LEA.HI R3, R6, R6, RZ, 0x1 ;  /* 0x0000000606037211 */ /* 0x000fe200078f08ff */
[----:B------:R-:W-:-:S03]  /*0960*/  IMAD R8, R8, 0x4, R5 ;  /* 0x0000000408087824 */ /* 0x000fc600078e0205 */
[----:B------:R-:W-:Y:S02]  /*0970*/  LOP3.LUT R3, R3, 0xfffffffe, RZ, 0xc0, !PT ;  /* 0xfffffffe03037812 */ /* 0x000fe400078ec0ff */
[----:B------:R-:W-:Y:S02]  /*0980*/  LEA.HI R4, R8, R8, RZ, 0x1 ;  /* 0x0000000808047211 */ /* 0x000fe400078f08ff */
[----:B-----5:R-:W-:Y:S01]  /*0990*/  ISETP.NE.AND P0, PT, R12, RZ, PT ;  /* 0x000000ff0c00720c */ /* 0x020fe20003f05270 */
[----:B-1----:R-:W-:Y:S01]  /*09a0*/  IMAD R10, R10, R9, UR4 ;  /* 0x000000040a0a7e24 */ /* 0x002fe2000f8e0209 */
[----:B------:R-:W-:-:S04]  /*09b0*/  IADD3 R3, R6, -R3, RZ ;  /* 0x8000000306037210 */ /* 0x000fc80007ffe0ff */
[----:B------:R-:W-:Y:S02]  /*09c0*/  ISETP.NE.AND P6, PT, R3, R10, PT ;  /* 0x0000000a0300720c */ /* 0x000fe40003fc5270 */
[----:B------:R-:W-:-:S05]  /*09d0*/  LOP3.LUT R3, R4, 0xfffffffe, RZ, 0xc0, !PT ;  /* 0xfffffffe04037812 */ /* 0x000fca00078ec0ff */
[----:B------:R-:W-:Y:S01]  /*09e0*/  IMAD.IADD R3, R8, 0x1, -R3 ;  /* 0x0000000108037824 */ /* 0x000fe200078e0a03 */
        /* <DEDUP_REMOVED lines=19> */
.L_x_121:
[----:B------:R-:W5:Y:S01]  /*0b20*/  SHFL.IDX PT, R5, R0, RZ, 0x1f ;  /* 0x00001fff00057589 */ /* 0x000f6200000e0000 */
[----:B------:R-:W-:Y:S01]  /*0b30*/  ISETP.NE.AND P4, PT, R3, R10, PT ;  /* 0x0000000a0300720c */ /* 0x000fe20003f85270 */
[----:B------:R-:W-:Y:S01]  /*0b40*/  IMAD.SHL.U32 R3, R6, 0x4, RZ ;  /* 0x0000000406037824 */ /* 0x000fe200078e00ff */
[----:B------:R-:W-:Y:S01]  /*0b50*/  LOP3.LUT P0, RZ, R2, 0x7, RZ, 0xc0, !PT ;  /* 0x0000000702ff7812 */ /* 0x000fe2000780c0ff */
[----:B------:R-:W-:Y:S01]  /*0b60*/  IMAD.SHL.U32 R19, R8, 0x4, RZ ;  /* 0x0000000408137824 */ /* 0x000fe200078e00ff */
[----:B------:R-:W-:Y:S01]  /*0b70*/  MOV R2, 0x1 ;  /* 0x0000000100027802 */ /* 0x000fe20000000f00 */
[----:B------:R-:W-:Y:S01]  /*0b80*/  IMAD.MOV.U32 R18, RZ, RZ, 0x1 ;  /* 0x00000001ff127424 */ /* 0x000fe200078e00ff */
[----:B------:R-:W-:Y:S01]  /*0b90*/  LOP3.LUT R22, R6, 0xc, R3, 0x78, !PT ;  /* 0x0000000c06167812 */ /* 0x000fe200078e7803 */
[----:B------:R-:W-:Y:S01]  /*0ba0*/  NOP ;  /* 0x0000000000007918 */ /* 0x000fe20000000000 */
[----:B------:R-:W-:Y:S02]  /*0bb0*/  LOP3.LUT R19, R8, 0xc, R19, 0x78, !PT ;  /* 0x0000000c08137812 */ /* 0x000fe400078e7813 */
[----:B------:R-:W-:-:S02]  /*0bc0*/  @P6 LEA.HI R3, R22, R22, RZ, 0x1 ;  /* 0x0000001616036211 */ /* 0x000fc400078f08ff */
[----:B------:R-:W-:Y:S02]  /*0bd0*/  ISETP.LT.U32.AND P2, PT, R22, 0x2, !P0 ;  /* 0x000000021600780c */ /* 0x000fe40004741070 */
[----:B------:R-:W-:Y:S02]  /*0be0*/  @P6 SHF.R.S32.HI R3, RZ, 0x1, R3 ;  /* 0x00000001ff036819 */ /* 0x000fe40000011403 */
[----:B------:R-:W-:Y:S02]  /*0bf0*/  @P4 LEA.HI R4, R19, R19, RZ, 0x1 ;  /* 0x0000001313044211 */ /* 0x000fe400078f08ff */
[----:B------:R-:W-:Y:S02]  /*0c00*/  @P6 ISETP.NE.AND P5, PT, R3, R11, PT ;  /* 0x0000000b0300620c */ /* 0x000fe40003fa5270 */
[----:B------:R-:W-:Y:S02]  /*0c10*/  SEL R3, RZ, 0x1, !P2 ;  /* 0x00000001ff037807 */ /* 0x000fe40005000000 */
[----:B------:R-:W-:-:S02]  /*0c20*/  @P4 SHF.R.S32.HI R4, RZ, 0x1, R4 ;  /* 0x00000001ff044819 */ /* 0x000fc40000011404 */
[----:B-----5:R-:W-:Y:S02]  /*0c30*/  ISETP.NE.AND P2, PT, R5, RZ, PT ;  /* 0x000000ff0500720c */ /* 0x020fe40003f45270 */
[----:B------:R-:W-:Y:S02]  /*0c40*/  @P4 ISETP.NE.AND P3, PT, R4, R11, PT ;  /* 0x0000000b0400420c */ /* 0x000fe40003f65270 */
[----:B------:R-:W-:Y:S02]  /*0c50*/  ISETP.LT.U32.AND P0, PT, R19, 0x2, !P0 ;  /* 0x000000021300780c */ /* 0x000fe40004701070 */
[----:B--2---:R-:W-:Y:S02]  /*0c60*/  ISETP.EQ.U32.AND P1, PT, R7, 0x1, PT ;  /* 0x000000010700780c */ /* 0x004fe40003f22070 */
[----:B------:R-:W-:Y:S02]  /*0c70*/  @P6 SEL R18, RZ, 0x1, P5 ;  /* 0x00000001ff126807 */ /* 0x000fe40002800000 */
[----:B------:R-:W-:-:S02]  /*0c80*/  SEL R5, RZ, 0x1, !P0 ;  /* 0x00000001ff057807 */ /* 0x000fc40004000000 */
[----:B------:R-:W-:Y:S01]  /*0c90*/  @P4 SEL R2, RZ, 0x1, P3 ;  /* 0x00000001ff024807 */ /* 0x000fe20001800000 */
[----:B------:R-:W-:Y:S06]  /*0ca0*/  @P2 BRA `(.L_x_122) ;  /* 0x0000000000482947 */ /* 0x000fec0003800000 */
        /* <DEDUP_REMOVED lines=17> */
[----:B--2---:R-:W-:Y:S01]  /*0dc0*/  NOP ;  /* 0x0000000000007918 */ /* 0x004fe20000000000 */
.L_x_122:
[----:B------:R-:W-:Y:S01]  /*0dd0*/  LOP3.LUT R18, R18, R3, RZ, 0xc0, !PT ;  /* 0x0000000312127212 */ /* 0x000fe200078ec0ff */
[----:B------:R-:W-:Y:S01]  /*0de0*/  NOP ;  /* 0x0000000000007918 */ /* 0x000fe20000000000 */
[----:B------:R-:W-:Y:S01]  /*0df0*/  LOP3.LUT R2, R2, R5, RZ, 0xc0, !PT ;  /* 0x0000000502027212 */ /* 0x000fe200078ec0ff */
[----:B------:R-:W-:Y:S06]  /*0e00*/  @!P1 BRA `(.L_x_123) ;  /* 0x0000000000089947 */ /* 0x000fec0003800000 */
[----:B-1-34-:R-:W-:Y:S01]  /*0e10*/  UCGABAR_ARV ;  /* 0x00000000000079c7 */ /* 0x01afe20008000000 */
[----:B------:R-:W-:Y:S05]  /*0e20*/  BRA `(.L_x_124) ;  /* 0x0000000000047947 */ /* 0x000fea0003800000 */
.L_x_123:
[----:B-1-34-:R-:W-:Y:S01]  /*0e30*/  NOP ;  /* 0x0000000000007918 */ /* 0x01afe20000000000 */
.L_x_124:
[----:B------:R-:W-:Y:S05]  /*0e40*/  @!P1 BRA `(.L_x_125) ;  /* 0x00000000000c9947 */ /* 0x000fea0003800000 */
[----:B------:R-:W-:Y:S01]  /*0e50*/  UCGABAR_WAIT ;  /* 0x0000000000007dc7 */ /* 0x000fe20008000000 */
[----:B------:R-:W-:Y:S01]  /*0e60*/  CCTL.IVALL ;  /* 0x00000000ff00798f */ /* 0x000fe20002000000 */
[----:B------:R-:W-:Y:S05]  /*0e70*/  BRA `(.L_x_126) ;  /* 0x0000000000047947 */ /* 0x000fea0003800000 */
.L_x_125:
[----:B------:R-:W-:Y:S06]  /*0e80*/  BAR.SYNC.DEFER_BLOCKING 0x0 ;  /* 0x0000000000007b1d */ /* 0x000fec0000010000 */
.L_x_126:
[----:B------:R-:W-:Y:S01]  /*0e90*/  UMOV UR4, 0x1 ;  /* 0x0000000100047882 */ /* 0x000fe20000000000 */
[----:B------:R-:W-:Y:S01]  /*0ea0*/  PLOP3.LUT P0, PT, PT, PT, UP0, 0x80, 0x0 ;  /* 0x000000000000781c */ /* 0x000fe20003f0f008 */
[----:B------:R-:W-:-:S06]  /*0eb0*/  USEL UR4, UR4, 0x2, !UP0 ;  /* 0x0000000204047887 */ /* 0x000fcc000c000000 */
[----:B------:R-:W-:-:S05]  /*0ec0*/  IMAD.U32 R3, RZ, RZ, UR4 ;  /* 0x00000004ff037e24 */ /* 0x000fca000f8e00ff */
[----:B------:R1:W-:Y:S01]  /*0ed0*/  STL [R1+0x24], R3 ;  /* 0x0000240301007387 */ /* 0x0003e20000100800 */
[----:B------:R-:W-:Y:S05]  /*0ee0*/  @!P0 BRA `(.L_x_127) ;  /* 0x00000074001c8947 */ /* 0x000fea0003800000 */
.L_x_128:
[----:B------:R-:W-:-:S08]  /*0ef0*/  NOP ;  /* 0x0000000000007918 */ /* 0x000fd00000000000 */
[----:B------:R-:W2:Y:S02]  /*0f00*/  USETMAXREG.TRY_ALLOC.CTAPOOL UP0, 0xf0 ;  /* 0x000000f0000079c8 */ /* 0x000ea40008000600 */
[----:B--2---:R-:W-:-:S13]  /*0f10*/  PLOP3.LUT P0, PT, PT, PT, UP0, 0x80, 0x0 ;  /* 0x000000000000781c */ /* 0x004fda0003f0f008 */
[----:B------:R-:W-:Y:S05]  /*0f20*/  @!P0 BRA `(.L_x_128) ;  /* 0xfffffffc00f08947 */ /* 0x000fea000383ffff */
[----:B------:R-:W2:Y:S08]  /*0f30*/  S2UR UR7, SR_CTAID.X ;  /* 0x00000000000779c3 */ /* 0x000eb00000002500 */
[----:B------:R-:W-:Y:S08]  /*0f40*/  BAR.ARV 0x8, 0x120 ;  /* 0x0204800000007b1d */ /* 0x000ff00000002000 */
[----:B------:R-:W2:Y:S02]  /*0f50*/  LDC R0, c[0x0][0xda4] ;  /* 0x00036900ff007b82 */ /* 0x000ea40000000800 */
[----:B--2---:R-:W-:-:S13]  /*0f60*/  ISETP.LE.AND P0, PT, R0, UR7, PT ;  /* 0x0000000700007c0c */ /* 0x004fda000bf03270 */
[----:B------:R-:W-:Y:S05]  /*0f70*/  @P0 EXIT ;  /* 0x000000000000094d */ /* 0x000fea0003800000 */
[----:B------:R-:W2:Y:S01]  /*0f80*/  LDL R4, [R1+0x24] ;  /* 0x0000240001047983 */ /* 0x000ea20000100800 */
[----:B------:R-:W3:Y:S01]  /*0f90*/  S2UR UR4, SR_CgaCtaId ;  /* 0x00000000000479c3 */ /* 0x000ee20000008800 */
[----:B------:R-:W-:Y:S01]  /*0fa0*/  UMOV UR60, 0x400 ;  /* 0x00000400003c7882 */ /* 0x000fe20000000000 */
[----:B------:R-:W-:Y:S01]  /*0fb0*/  IMAD.U32 R23, RZ, RZ, UR7 ;  /* 0x00000007ff177e24 */ /* 0x000fe2000f8e00ff */
[----:B-1----:R-:W1:Y:S01]  /*0fc0*/  S2R R3, SR_TID.X ;  /* 0x0000000000037919 */ /* 0x002e620000002100 */
[----:B------:R-:W-:Y:S01]  /*0fd0*/  IMAD.MOV.U32 R184, RZ, RZ, RZ ;  /* 0x000000ffffb87224 */ /* 0x000fe200078e00ff */
[----:B------:R-:W-:Y:S01]  /*0fe0*/  UMOV UR39, URZ ;  /* 0x0000003f00277c82 */ /* 0x000fe20008000000 */
[----:B------:R-:W-:Y:S02]  /*0ff0*/  UMOV UR38, URZ ;  /* 0x0000003f00267c82 */ /* 0x000fe40008000000 */
[----:B------:R-:W4:Y:S01]  /*1000*/  S2UR UR6, SR_SWINHI ;  /* 0x00000000000679c3 */ /* 0x000f220000002f00 */
[----:B---3--:R-:W-:-:S07]  /*1010*/  ULEA UR60, UR4, UR60, 0x18 ;  /* 0x0000003c043c7291 */ /* 0x008fce000f8ec03f */
[----:B------:R-:W-:Y:S01]  /*1020*/  UMOV UR4, UR60 ;  /* 0x0000003c00047c82 */ /* 0x000fe20008000000 */
[----:B----4-:R-:W-:Y:S01]  /*1030*/  UMOV UR5, UR6 ;  /* 0x0000000600057c82 */ /* 0x010fe20008000000 */
[----:B------:R-:W-:Y:S02]  /*1040*/  IMAD.U32 R16, RZ, RZ, UR4 ;  /* 0x00000004ff107e24 */ /* 0x000fe4000f8e00ff */
[----:B-1----:R-:W-:Y:S02]  /*1050*/  VIADD R0, R3, 0xffffff80 ;  /* 0xffffff8003007836 */ /* 0x002fe40000000000 */
[----:B------:R-:W-:-:S03]  /*1060*/  IMAD.U32 R17, RZ, RZ, UR5 ;  /* 0x00000005ff117e24 */ /* 0x000fc6000f8e00ff */
[----:B------:R-:W-:-:S04]  /*1070*/  SHF.R.S32.HI R3, RZ, 0x1f, R0 ;  /* 0x0000001fff037819 */ /* 0x000fc80000011400 */
[CC--:B------:R-:W-:Y:S02]  /*1080*/  LEA.HI R7, R3.reuse, R0.reuse, RZ, 0x4 ;  /* 0x0000000003077211 */ /* 0x0c0fe400078f20ff */
[CC--:B------:R-:W-:Y:S02]  /*1090*/  LEA.HI R188, R3.reuse, R0.reuse, RZ, 0x5 ;  /* 0x0000000003bc7211 */ /* 0x0c0fe400078f28ff */
[----:B------:R-:W-:Y:S02]  /*10a0*/  SHF.R.S32.HI R8, RZ, 0x4, R7 ;  /* 0x00000004ff087819 */ /* 0x000fe40000011407 */
[----:B------:R-:W-:Y:S02]  /*10b0*/  SHF.R.S32.HI R188, RZ, 0x5, R188 ;  /* 0x00000005ffbc7819 */ /* 0x000fe400000114bc */
[----:B--2---:R-:W-:Y:S02]  /*10c0*/  R2UR UR8, R4 ;  /* 0x00000000040872ca */ /* 0x004fe400000e0000 */
[----:B------:R-:W-:-:S02]  /*10d0*/  LEA.HI R4, R3, R0, RZ, 0x7 ;  /* 0x0000000003047211 */ /* 0x000fc400078f38ff */
[C---:B------:R-:W-:Y:S02]  /*10e0*/  LEA.HI R3, R7.reuse, R8, RZ, 0x1 ;  /* 0x0000000807037211 */ /* 0x040fe400078f08ff */
[----:B------:R-:W-:Y:S02]  /*10f0*/  LOP3.LUT R185, R4, 0xffffff80, RZ, 0xc0, !PT ;  /* 0xffffff8004b97812 */ /* 0x000fe400078ec0ff */
[----:B------:R-:W-:Y:S02]  /*1100*/  LOP3.LUT R7, R7, 0x3fffff0, RZ, 0xc0, !PT ;  /* 0x03fffff007077812 */ /* 0x000fe400078ec0ff */
[----:B------:R-:W-:Y:S01]  /*1110*/  LOP3.LUT R3, R3, 0x1ffffffe, RZ, 0xc0, !PT ;  /* 0x1ffffffe03037812 */ /* 0x000fe200078ec0ff */
[C---:B------:R-:W-:Y:S01]  /*1120*/  IMAD.IADD R185, R0.reuse, 0x1, -R185 ;  /* 0x0000000100b97824 */ /* 0x040fe200078e0ab9 */
[----:B------:R-:W-:Y:S01]  /*1130*/  SHF.R.S32.HI R187, RZ, 0x7, R4 ;  /* 0x00000007ffbb7819 */ /* 0x000fe20000011404 */
[----:B------:R-:W-:Y:S01]  /*1140*/  IMAD.IADD R7, R0, 0x1, -R7 ;  /* 0x0000000100077824 */ /* 0x000fe200078e0a07 */
[----:B------:R-:W-:Y:S01]  /*1150*/  IADD3 R3, R8, -R3, RZ ;  /* 0x8000000308037210 */ /* 0x000fe20007ffe0ff */
[----:B------:R-:W-:Y:S01]  /*1160*/  ULOP3.LUT UR4, UR8, 0x1, URZ, 0xfc, !UPT ;  /* 0x0000000108047892 */ /* 0x000fe2000f8efc3f */
[----:B------:R-:W-:Y:S01]  /*1170*/  SHF.R.S32.HI R6, RZ, 0x1f, R185 ;  /* 0x0000001fff067819 */ /* 0x000fe200000114b9 */
[----:B------:R-:W-:Y:S01]  /*1180*/  IMAD R0, R188, 0x10, R7 ;  /* 0x00000010bc007824 */ /* 0x000fe200078e0207 */
[----:B------:R-:W-:Y:S01]  /*1190*/  LEA.HI R4, R4, R187, RZ, 0x1 ;  /* 0x000000bb04047211 */ /* 0x000fe200078f08ff */
[----:B------:R-:W-:Y:S01]  /*11a0*/  IMAD.MOV.U32 R7, RZ, RZ, -0x2 ;  /* 0xfffffffeff077424 */ /* 0x000fe200078e00ff */
[-C--:B------:R-:W-:Y:S01]  /*11b0*/  LEA.HI R5, R6, R185.reuse, RZ, 0x2 ;  /* 0x000000b906057211 */ /* 0x080fe200078f10ff */
[----:B------:R-:W-:Y:S01]  /*11c0*/  IMAD R3, R0, 0x8, R3 ;  /* 0x0000000800037824 */ /* 0x000fe200078e0203 */
[----:B------:R-:W-:Y:S01]  /*11d0*/  LEA.HI R6, R6, R185, RZ, 0x5 ;  /* 0x000000b906067211 */ /* 0x000fe200078f28ff */
[----:B------:R-:W-:Y:S01]  /*11e0*/  IMAD.U32 R191, RZ, RZ, UR4 ;  /* 0x00000004ffbf7e24 */ /* 0x000fe2000f8e00ff */
[--C-:B------:R-:W-:Y:S01]  /*11f0*/  SHF.R.S32.HI R9, RZ, 0x2, R5.reuse ;  /* 0x00000002ff097819 */ /* 0x100fe20000011405 */
[----:B------:R-:W-:Y:S01]  /*1200*/  IMAD.SHL.U32 R3, R3, 0x8, RZ ;  /* 0x0000000803037824 */ /* 0x000fe200078e00ff */
[----:B------:R-:W-:-:S02]  /*1210*/  SHF.R.S32.HI R10, RZ, 0x1f, R5 ;  /* 0x0000001fff0a7819 */ /* 0x000fc40000011405 */
[----:B------:R-:W-:Y:S01]  /*1220*/  LOP3.LUT R0, R5, 0x7ffffffc, RZ, 0xc0, !PT ;  /* 0x7ffffffc05007812 */ /* 0x000fe200078ec0ff */
[----:B------:R-:W-:Y:S01]  /*1230*/  IMAD.WIDE R16, R3, 0x2, R16 ;  /* 0x0000000203107825 */ /* 0x000fe200078e0210 */
[----:B------:R-:W-:Y:S02]  /*1240*/  LEA.HI R10, R10, R9, RZ, 0x3 ;  /* 0x000000090a0a7211 */ /* 0x000fe400078f18ff */
[----:B------:R-:W-:Y:S02]  /*1250*/  LOP3.LUT R4, R4, 0x3fffffe, RZ, 0xc0, !PT ;  /* 0x03fffffe04047812 */ /* 0x000fe400078ec0ff */
[----:B------:R-:W-:Y:S02]  /*1260*/  LOP3.LUT R10, R10, 0xfffffff8, RZ, 0xc0, !PT ;  /* 0xfffffff80a0a7812 */ /* 0x000fe400078ec0ff */
[----:B------:R-:W-:Y:S02]  /*1270*/  SHF.R.S32.HI R6, RZ, 0x5, R6 ;  /* 0x00000005ff067819 */ /* 0x000fe40000011406 */
[----:B------:R-:W-:Y:S01]  /*1280*/  IADD3 R0, R185, -R0, RZ ;  /* 0x80000000b9007210 */ /* 0x000fe20007ffe0ff */
[----:B------:R-:W-:Y:S01]  /*1290*/  IMAD.IADD R9, R9, 0x1, -R10 ;  /* 0x0000000109097824 */ /* 0x000fe200078e0a0a */
[----:B------:R-:W-:-:S03]  /*12a0*/  IADD3 R4, R187, -R4, RZ ;  /* 0x80000004bb047210 */ /* 0x000fc60007ffe0ff */
[----:B------:R-:W-:Y:S02]  /*12b0*/  IMAD R9, R6, 0x10, R9 ;  /* 0x0000001006097824 */ /* 0x000fe400078e0209 */
[----:B------:R-:W-:Y:S02]  /*12c0*/  IMAD R190, R0, R7, 0x80 ;  /* 0x0000008000be7424 */ /* 0x000fe400078e0207 */
[----:B------:R-:W-:-:S07]  /*12d0*/  IMAD R189, R4, 0x40, R9 ;  /* 0x0000004004bd7824 */ /* 0x000fce00078e0209 */
.L_x_155:
[----:B------:R-:W1:Y:S01]  /*12e0*/  SHFL.IDX PT, R0, R187, RZ, 0x1f ;  /* 0x00001fffbb007589 */ /* 0x000e6200000e0000 */
        /* <DEDUP_REMOVED lines=21> */
[----:B------:R-:W-:-:S02]  /*1440*/  @UP2 ULDC.64 UR10, c[0x0][0xdb8] ;  /* 0x00036e00000a2ab9 */ /* 0x000fc40000000a00 */
[----:B------:R-:W-:Y:S01]  /*1450*/  UIMAD.WIDE.U32 UR4, UR61, UR10, URZ ;  /* 0x0000000a3d0472a5 */ /* 0x000fe2000f8e003f */
[----:B------:R-:W-:Y:S02]  /*1460*/  IADD3 R0, R89, 0x7f, RZ ;  /* 0x0000007f59007810 */ /* 0x000fe40007ffe0ff */
[----:B------:R-:W-:Y:S01]  /*1470*/  UMOV UR36, UR61 ;  /* 0x0000003d00247c82 */ /* 0x000fe20008000000 */
[----:B------:R-:W-:Y:S01]  /*1480*/  @UP2 USHF.R.U32.HI UR36, URZ, UR11, UR5 ;  /* 0x0000000b3f242299 */ /* 0x000fe20008011605 */
[----:B------:R-:W-:Y:S01]  /*1490*/  SHF.R.S32.HI R3, RZ, 0x1f, R0 ;  /* 0x0000001fff037819 */ /* 0x000fe20000011400 */
[----:B------:R-:W-:Y:S01]  /*14a0*/  ULEA.HI UR8, UR7, UR7, URZ, 0x1 ;  /* 0x0000000707087291 */ /* 0x000fe2000f8f083f */
[----:B------:R-:W-:Y:S02]  /*14b0*/  UMOV UR4, UR13 ;  /* 0x0000000d00047c82 */ /* 0x000fe40008000000 */
[----:B------:R-:W-:Y:S01]  /*14c0*/  LEA.HI R3, R3, R0, RZ, 0x7 ;  /* 0x0000000003037211 */ /* 0x000fe200078f38ff */
[----:B------:R-:W-:Y:S01]  /*14d0*/  ULOP3.LUT UR8, UR8, 0x1e, URZ, 0xc0, !UPT ;  /* 0x0000001e08087892 */ /* 0x000fe2000f8ec03f */
[----:B------:R-:W-:-:S02]  /*14e0*/  IMAD.U32 R186, RZ, RZ, UR4 ;  /* 0x00000004ffba7e24 */ /* 0x000fc4000f8e00ff */
        /* <DEDUP_REMOVED lines=22> */
.L_x_129:
[----:B------:R-:W-:Y:S02]  /*1650*/  LOP3.LUT R0, R184, 0x1, RZ, 0xc0, !PT ;  /* 0x00000001b8007812 */ /* 0x000fe400078ec0ff */
[----:B------:R-:W-:Y:S02]  /*1660*/  R2UR UR4, R191 ;  /* 0x00000000bf0472ca */ /* 0x000fe400000e0000 */
[----:B------:R-:W-:-:S04]  /*1670*/  SHF.L.U32 R0, R0, 0x1f, RZ ;  /* 0x0000001f00007819 */ /* 0x000fc800000006ff */
[----:B------:R-:W1:Y:S07]  /*1680*/  SYNCS.PHASECHK.TRANS64.TRYWAIT P1, [UR60+0x34800], R0 ;  /* 0x03480000ff0075a7 */ /* 0x000e6e000802017c */
[----:B------:R-:W-:-:S05]  /*1690*/  IMAD.U32 R3, RZ, RZ, UR4 ;  /* 0x00000004ff037e24 */ /* 0x000fca000f8e00ff */
[----:B------:R-:W-:Y:S01]  /*16a0*/  ISETP.NE.AND P0, PT, R3, 0x3, PT ;  /* 0x000000030300780c */ /* 0x000fe20003f05270 */
[----:B-1----:R-:W-:-:S12]  /*16b0*/  @!P1 BRA `(.L_x_130) ;  /* 0x000000a000449947 */ /* 0x002fd80003800000 */
.L_x_221:
[----:B------:R-:W-:Y:S05]  /*16c0*/  @!P0 BRA `(.L_x_131) ;  /* 0x0000000000048947 */ /* 0x000fea0003800000 */
[----:B------:R-:W-:Y:S01]  /*16d0*/  BPT.TRAP 0x1 ;  /* 0x000000040000795c */ /* 0x000fe20000300000 */
.L_x_131:
[----:B-1----:R-:W-:Y:S02]  /*16e0*/  IMAD.U32 R0, RZ, RZ, UR38 ;  /* 0x00000026ff007e24 */ /* 0x002fe4000f8e00ff */
[----:B------:R-:W-:-:S03]  /*16f0*/  IMAD.U32 R3, RZ, RZ, UR39 ;  /* 0x00000027ff037e24 */ /* 0x000fc6000f8e00ff */
[----:B------:R-:W-:Y:S02]  /*1700*/  LEA R0, R0, UR60, 0x3 ;  /* 0x0000003c00007c11 */ /* 0x000fe4000f8e18ff */
[----:B------:R-:W-:-:S04]  /*1710*/  SHF.L.U32 R3, R3, 0x1f, RZ ;  /* 0x0000001f03037819 */ /* 0x000fc800000006ff */
[----:B------:R1:W2:Y:S01]  /*1720*/  SYNCS.PHASECHK.TRANS64.TRYWAIT P1, [R0+URZ+0x34830], R3 ;  /* 0x03483003000075a7 */ /* 0x0002a2000802017f */
[----:B------:R-:W-:Y:S05]  /*1730*/  @!P0 BRA `(.L_x_132) ;  /* 0x0000000000048947 */ /* 0x000fea0003800000 */
[----:B------:R-:W-:Y:S01]  /*1740*/  BPT.TRAP 0x1 ;  /* 0x000000040000795c */ /* 0x000fe20000300000 */
.L_x_132:
[----:B--2---:R-:W-:Y:S05]  /*1750*/  @P1 BRA `(.L_x_133) ;  /* 0x0000000000081947 */ /* 0x004fea0003800000 */
[----:B------:R-:W2:Y:S02]  /*1760*/  SYNCS.PHASECHK.TRANS64.TRYWAIT P1, [R0+URZ+0x34830], R3 ;  /* 0x03483003000075a7 */ /* 0x000ea4000802017f */
[----:B--2---:R-:W-:Y:S05]  /*1770*/  @!P1 BRA `(.L_x_134) ;  /* 0x000000a0002c9947 */ /* 0x004fea0003800000 */
.L_x_133:
[----:B------:R-:W-:Y:S05]  /*1780*/  WARPSYNC.ALL ;  /* 0x0000000000007948 */ /* 0x000fea0003800000 */
[----:B------:R-:W-:Y:S01]  /*1790*/  UIADD3 UR4, UR60, 0x1c400, URZ ;  /* 0x0001c4003c047890 */ /* 0x000fe2000fffe03f */
[----:B------:R-:W-:Y:S01]  /*17a0*/  WARPGROUP.ARRIVE ;  /* 0x00000000000079c5 */ /* 0x000fe20000000000 */
[----:B------:R-:W-:Y:S01]  /*17b0*/  UMOV UR9, 0x40000040 ;  /* 0x4000004000097882 */ /* 0x000fe20000000000 */
[----:B------:R-:W-:Y:S01]  /*17c0*/  UMOV UR11, 0x40000040 ;  /* 0x40000040000b7882 */ /* 0x000fe20000000000 */
[----:B------:R-:W-:Y:S01]  /*17d0*/  USHF.R.U32.HI UR4, URZ, 0x4, UR4 ;  /* 0x000000043f047899 */ /* 0x000fe20008011604 */
[----:B------:R-:W-:Y:S01]  /*17e0*/  MOV R5, UR9 ;  /* 0x0000000900057c02 */ /* 0x000fe20008000f00 */
[----:B------:R-:W-:Y:S01]  /*17f0*/  UMOV UR57, 0x40000040 ;  /* 0x4000004000397882 */ /* 0x000fe20000000000 */
[----:B------:R-:W-:Y:S01]  /*1800*/  UMOV UR59, 0x40000040 ;  /* 0x40000040003b7882 */ /* 0x000fe20000000000 */
[----:B------:R-:W-:Y:S01]  /*1810*/  ULOP3.LUT UR4, UR4, 0x3fff, URZ, 0xc0, !UPT ;  /* 0x00003fff04047892 */ /* 0x000fe2000f8ec03f */
[----:B------:R-:W-:Y:S01]  /*1820*/  UMOV UR53, 0x40000040 ;  /* 0x4000004000357882 */ /* 0x000fe20000000000 */
[----:B------:R-:W-:-:S02]  /*1830*/  UMOV UR55, 0x40000040 ;  /* 0x4000004000377882 */ /* 0x000fc40000000000 */
[----:B------:R-:W-:Y:S02]  /*1840*/  ULOP3.LUT UR37, UR4, 0x10000, URZ, 0xfc, !UPT ;  /* 0x0001000004257892 */ /* 0x000fe4000f8efc3f */
[----:B------:R-:W-:Y:S02]  /*1850*/  ULOP3.LUT UR4, UR40, 0x10000, URZ, 0xfc, !UPT ;  /* 0x0001000028047892 */ /* 0x000fe4000f8efc3f */
[----:B------:R-:W-:Y:S02]  /*1860*/  UIMAD UR5, UR38, 0xc00, UR37 ;  /* 0x00000c00260578a4 */ /* 0x000fe4000f8e0225 */
[----:B------:R-:W-:Y:S02]  /*1870*/  UIADD3 UR56, UR4, 0x2, URZ ;  /* 0x0000000204387890 */ /* 0x000fe4000fffe03f */
[----:B------:R-:W-:Y:S01]  /*1880*/  UIADD3 UR58, UR5, 0x2, URZ ;  /* 0x00000002053a7890 */ /* 0x000fe2000fffe03f */
[----:B------:R-:W-:Y:S02]  /*1890*/  UMOV UR8, UR4 ;  /* 0x0000000400087c82 */ /* 0x000fe40008000000 */
[----:B------:R-:W-:Y:S01]  /*18a0*/  UMOV UR10, UR5 ;  /* 0x00000005000a7c82 */ /* 0x000fe20008000000 */
[----:B------:R-:W-:Y:S01]  /*18b0*/  UIADD3 UR52, UR4, 0x4, URZ ;  /* 0x0000000404347890 */ /* 0x000fe2000fffe03f */
[----:B------:R-:W-:Y:S01]  /*18c0*/  HGMMA.64x128x16.F32 R24, gdesc[UR8], RZ, !UPT, gsb0 ;  /* 0x01e00000081879f0 */ /* 0x000fe2000c0008ff */
[----:B------:R-:W-:Y:S01]  /*18d0*/  UIADD3 UR54, UR5, 0x4, URZ ;  /* 0x0000000405367890 */ /* 0x000fe2000fffe03f */
[----:B------:R-:W-:Y:S01]  /*18e0*/  IMAD.U32 R4, RZ, RZ, UR8 ;  /* 0x00000008ff047e24 */ /* 0x000fe2000f8e00ff */
[----:B------:R-:W-:-:S02]  /*18f0*/  UIADD3 UR48, UR4, 0x6, URZ ;  /* 0x0000000604307890 */ /* 0x000fc4000fffe03f */
[----:B------:R-:W-:Y:S01]  /*1900*/  UIADD3 UR50, UR5, 0x6, URZ ;  /* 0x0000000605327890 */ /* 0x000fe2000fffe03f */
[----:B------:R-:W-:Y:S01]  /*1910*/  UMOV UR49, 0x40000040 ;  /* 0x4000004000317882 */ /* 0x000fe20000000000 */
[----:B------:R-:W-:Y:S01]  /*1920*/  UMOV UR51, 0x40000040 ;  /* 0x4000004000337882 */ /* 0x000fe20000000000 */
[----:B------:R-:W-:Y:S02]  /*1930*/  UIADD3 UR8, UR4, 0x400, URZ ;  /* 0x0000040004087890 */ /* 0x000fe4000fffe03f */
[----:B------:R-:W-:Y:S01]  /*1940*/  UIADD3 UR10, UR5, 0x400, URZ ;  /* 0x00000400050a7890 */ /* 0x000fe2000fffe03f */
[----:B------:R-:W-:Y:S01]  /*1950*/  UMOV UR9, 0x40000040 ;  /* 0x4000004000097882 */ /* 0x000fe20000000000 */
[----:B------:R-:W-:Y:S01]  /*1960*/  UMOV UR11, 0x40000040 ;  /* 0x40000040000b7882 */ /* 0x000fe20000000000 */
[----:B------:R-:W-:Y:S02]  /*1970*/  UIADD3 UR12, UR4, 0x402, URZ ;  /* 0x00000402040c7890 */ /* 0x000fe4000fffe03f */
[----:B------:R-:W-:Y:S01]  /*1980*/  UIADD3 UR14, UR5, 0x402, URZ ;  /* 0x00000402050e7890 */ /* 0x000fe2000fffe03f */
[----:B------:R-:W-:Y:S01]  /*1990*/  UMOV UR13, 0x40000040 ;  /* 0x40000040000d7882 */ /* 0x000fe20000000000 */
[----:B------:R-:W-:Y:S01]  /*19a0*/  UMOV UR15, 0x40000040 ;  /* 0x40000040000f7882 */ /* 0x000fe20000000000 */
        /* <DEDUP_REMOVED lines=24> */
[----:B------:R-:W-:-:S02]  /*1b30*/  WARPGROUP.DEPBAR.LE gsb0, 0x0 ;  /* 0x00008000000079c5 */ /* 0x000fc40000010000 */
        /* <DEDUP_REMOVED lines=35> */
.L_x_135:
[----:B------:R-:W-:Y:S01]  /*1d70*/  ULDC UR4, c[0x0][0x9d8] ;  /* 0x0002760000047ab9 */ /* 0x000fe20000000800 */
[----:B------:R-:W-:Y:S02]  /*1d80*/  IMAD.IADD R7, R190, 0x1, R89 ;  /* 0x00000001be077824 */ /* 0x000fe400078e0259 */
[----:B------:R-:W-:Y:S01]  /*1d90*/  FMUL.FTZ R24, R24, UR4 ;  /* 0x0000000418187c20 */ /* 0x000fe20008410000 */
[----:B------:R-:W-:Y:S01]  /*1da0*/  FMUL.FTZ R25, R25, UR4 ;  /* 0x0000000419197c20 */ /* 0x000fe20008410000 */
[----:B------:R-:W-:Y:S01]  /*1db0*/  FMUL.FTZ R28, R28, UR4 ;  /* 0x000000041c1c7c20 */ /* 0x000fe20008410000 */
[----:B------:R-:W-:Y:S01]  /*1dc0*/  FMUL.FTZ R29, R29, UR4 ;  /* 0x000000041d1d7c20 */ /* 0x000fe20008410000 */
[----:B------:R-:W-:Y:S01]  /*1dd0*/  FMUL.FTZ R32, R32, UR4 ;  /* 0x0000000420207c20 */ /* 0x000fe20008410000 */
[----:B------:R-:W-:Y:S01]  /*1de0*/  IMAD R7, R192, -0x80, R7 ;  /* 0xffffff80c0077824 */ /* 0x000fe200078e0207 */
[----:B------:R-:W3:Y:S01]  /*1df0*/  MUFU.TANH R24, R24 ;  /* 0x0000001800187308 */ /* 0x000ee20000002400 */
[----:B------:R-:W-:Y:S01]  /*1e00*/  FMUL.FTZ R33, R33, UR4 ;  /* 0x0000000421217c20 */ /* 0x000fe20008410000 */
[----:B------:R-:W-:Y:S01]  /*1e10*/  FMUL.FTZ R26, R26, UR4 ;  /* 0x000000041a1a7c20 */ /* 0x000fe20008410000 */
[----:B------:R-:W-:Y:S01]  /*1e20*/  FMUL.FTZ R31, R31, UR4 ;  /* 0x000000041f1f7c20 */ /* 0x000fe20008410000 */
[----:B------:R-:W-:Y:S01]  /*1e30*/  FMUL.FTZ R43, R43, UR4 ;  /* 0x000000042b2b7c20 */ /* 0x000fe20008410000 */
[C---:B------:R-:W-:Y:S01]  /*1e40*/  ISETP.GT.AND P2, PT, R7.reuse, RZ, PT ;  /* 0x000000ff0700720c */ /* 0x040fe20003f44270 */
[----:B------:R-:W-:Y:S01]  /*1e50*/  FMUL.FTZ R36, R36, UR4 ;  /* 0x0000000424247c20 */ /* 0x000fe20008410000 */
[----:B------:R-:W-:Y:S01]  /*1e60*/  ISETP.GT.AND P1, PT, R7, 0x1, PT ;  /* 0x000000010700780c */ /* 0x000fe20003f24270 */
[----:B------:R-:W4:Y:S01]  /*1e70*/  MUFU.TANH R25, R25 ;  /* 0x0000001900197308 */ /* 0x000f220000002400 */
[----:B------:R-:W-:Y:S01]  /*1e80*/  FMUL.FTZ R55, R55, UR4 ;  /* 0x0000000437377c20 */ /* 0x000fe20008410000 */
[----:B------:R-:W-:Y:S01]  /*1e90*/  FMUL.FTZ R27, R27, UR4 ;  /* 0x000000041b1b7c20 */ /* 0x000fe20008410000 */
[----:B------:R-:W-:Y:S01]  /*1ea0*/  FMUL.FTZ R35, R35, UR4 ;  /* 0x0000000423237c20 */ /* 0x000fe20008410000 */
[----:B------:R-:W-:Y:S01]  /*1eb0*/  FMUL.FTZ R67, R67, UR4 ;  /* 0x0000000443437c20 */ /* 0x000fe20008410000 */
[----:B------:R-:W-:Y:S01]  /*1ec0*/  FMUL.FTZ R47, R47, UR4 ;  /* 0x000000042f2f7c20 */ /* 0x000fe20008410000 */
[----:B------:R-:W-:Y:S01]  /*1ed0*/  ISETP.GT.AND P6, PT, R7, 0x8, PT ;  /* 0x000000080700780c */ /* 0x000fe20003fc4270 */
[----:B------:R-:W-:Y:S01]  /*1ee0*/  FMUL.FTZ R37, R37, UR4 ;  /* 0x0000000425257c20 */ /* 0x000fe20008410000 */
[----:B------:R-:W-:Y:S01]  /*1ef0*/  MUFU.TANH R28, R28 ;  /* 0x0000001c001c7308 */ /* 0x000fe20000002400 */
[----:B---3--:R-:W-:Y:S01]  /*1f00*/  FSEL R9, R24, -INF , P2 ;  /* 0xff80000018097808 */ /* 0x008fe20001000000 */
[----:B------:R-:W-:Y:S01]  /*1f10*/  FMUL.FTZ R59, R59, UR4 ;  /* 0x000000043b3b7c20 */ /* 0x000fe20008410000 */
[----:B------:R-:W-:Y:S01]  /*1f20*/  FMUL.FTZ R30, R30, UR4 ;  /* 0x000000041e1e7c20 */ /* 0x000fe20008410000 */
[----:B------:R-:W-:Y:S01]  /*1f30*/  FMUL.FTZ R39, R39, UR4 ;  /* 0x0000000427277c20 */ /* 0x000fe20008410000 */
[----:B------:R-:W-:Y:S01]  /*1f40*/  FMUL.FTZ R71, R71, UR4 ;  /* 0x0000000447477c20 */ /* 0x000fe20008410000 */
[----:B------:R-:W-:Y:S01]  /*1f50*/  FMUL.FTZ R51, R51, UR4 ;  /* 0x0000000433337c20 */ /* 0x000fe20008410000 */
[----:B------:R-:W-:Y:S01]  /*1f60*/  ISETP.GT.AND P5, PT, R7, 0x9, PT ;  /* 0x000000090700780c */ /* 0x000fe20003fa4270 */
[----:B------:R-:W-:Y:S01]  /*1f70*/  MUFU.TANH R29, R29 ;  /* 0x0000001d001d7308 */ /* 0x000fe20000002400 */
[----:B----4-:R-:W-:Y:S01]  /*1f80*/  FSEL R10, R25, -INF , P1 ;  /* 0xff800000190a7808 */ /* 0x010fe20000800000 */
[----:B------:R-:W-:Y:S01]  /*1f90*/  FMUL.FTZ R40, R40, UR4 ;  /* 0x0000000428287c20 */ /* 0x000fe20008410000 */
[----:B------:R-:W-:Y:S01]  /*1fa0*/  FMUL.FTZ R63, R63, UR4 ;  /* 0x000000043f3f7c20 */ /* 0x000fe20008410000 */
[----:B------:R-:W-:Y:S01]  /*1fb0*/  FMUL.FTZ R75, R75, UR4 ;  /* 0x000000044b4b7c20 */ /* 0x000fe20008410000 */
[----:B------:R-:W-:Y:S01]  /*1fc0*/  FMNMX.FTZ R8, R9, R10, !PT ;  /* 0x0000000a09087209 */ /* 0x000fe20007810000 */
[----:B------:R-:W-:Y:S01]  /*1fd0*/  FMUL.FTZ R41, R41, UR4 ;  /* 0x0000000429297c20 */ /* 0x000fe20008410000 */
[C---:B------:R-:W-:Y:S01]  /*1fe0*/  ISETP.GT.AND P4, PT, R7.reuse, 0x10, PT ;  /* 0x000000100700780c */ /* 0x040fe20003f84270 */
[----:B------:R-:W-:Y:S01]  /*1ff0*/  MUFU.TANH R32, R32 ;  /* 0x0000002000207308 */ /* 0x000fe20000002400 */
[----:B------:R-:W-:Y:S01]  /*2000*/  FMUL.FTZ R34, R34, UR4 ;  /* 0x0000000422227c20 */ /* 0x000fe20008410000 */
[----:B------:R-:W-:Y:S01]  /*2010*/  ISETP.GT.AND P3, PT, R7, 0x11, PT ;  /* 0x000000110700780c */ /* 0x000fe20003f64270 */
[----:B------:R-:W-:Y:S01]  /*2020*/  FMUL.FTZ R44, R44, UR4 ;  /* 0x000000042c2c7c20 */ /* 0x000fe20008410000 */
[----:B------:R-:W-:Y:S01]  /*2030*/  FMUL.FTZ R38, R38, UR4 ;  /* 0x0000000426267c20 */ /* 0x000fe20008410000 */
[----:B------:R-:W-:Y:S01]  /*2040*/  FMUL.FTZ R45, R45, UR4 ;  /* 0x000000042d2d7c20 */ /* 0x000fe20008410000 */
[----:B------:R-:W-:Y:S01]  /*2050*/  FMUL.FTZ R48, R48, UR4 ;  /* 0x0000000430307c20 */ /* 0x000fe20008410000 */
[----:B------:R-:W-:Y:S01]  /*2060*/  FMUL.FTZ R42, R42, UR4 ;  /* 0x000000042a2a7c20 */ /* 0x000fe20008410000 */
[----:B-12---:R-:W1:Y:S01]  /*2070*/  MUFU.TANH R3, R26 ;  /* 0x0000001a00037308 */ /* 0x006e620000002400 */
        /* <DEDUP_REMOVED lines=28> */
[----:B------:R-:W-:Y:S01]  /*2240*/  FMUL.FTZ R80, R80, UR4 ;  /* 0x0000000450507c20 */ /* 0x000fe20008410000 */
[----:B------:R-:W-:Y:S01]  /*2250*/  FMUL.FTZ R74, R74, UR4 ;  /* 0x000000044a4a7c20 */ /* 0x000fe20008410000 */
[----:B------:R-:W-:Y:S01]  /*2260*/  FMUL.FTZ R81, R81, UR4 ;  /* 0x0000000451517c20 */ /* 0x000fe20008410000 */
[----:B------:R-:W1:Y:S01]  /*2270*/  MUFU.TANH R6, R27 ;  /* 0x0000001b00067308 */ /* 0x000e620000002400 */
[----:B---3--:R-:W-:Y:S01]  /*2280*/  FSEL R13, R13, -INF , P5 ;  /* 0xff8000000d0d7808 */ /* 0x008fe20002800000 */
[----:B------:R-:W-:Y:S01]  /*2290*/  FMUL.FTZ R84, R84, UR4 ;  /* 0x0000000454547c20 */ /* 0x000fe20008410000 */
[----:B------:R-:W-:Y:S01]  /*22a0*/  FMUL.FTZ R85, R85, UR4 ;  /* 0x0000000455557c20 */ /* 0x000fe20008410000 */
[----:B------:R-:W-:Y:S01]  /*22b0*/  ULDC UR5, c[0x0][0x988] ;  /* 0x0002620000057ab9 */ /* 0x000fe20000000800 */
[----:B------:R-:W-:Y:S01]  /*22c0*/  P2R R12, PR, RZ, 0x1 ;  /* 0x00000001ff0c7803 */ /* 0x000fe20000000000 */
[----:B------:R-:W-:Y:S01]  /*22d0*/  FMUL.FTZ R78, R78, UR4 ;  /* 0x000000044e4e7c20 */ /* 0x000fe20008410000 */
[----:B------:R-:W-:Y:S01]  /*22e0*/  FMUL.FTZ R79, R79, UR4 ;  /* 0x000000044f4f7c20 */ /* 0x000fe20008410000 */
[----:B------:R-:W-:Y:S01]  /*22f0*/  MUFU.TANH R43, R55 ;  /* 0x00000037002b7308 */ /* 0x000fe20000002400 */
[----:B------:R-:W-:Y:S01]  /*2300*/  FMUL.FTZ R82, R82, UR4 ;  /* 0x0000000452527c20 */ /* 0x000fe20008410000 */
[----:B------:R-:W-:Y:S01]  /*2310*/  FMUL.FTZ R83, R83, UR4 ;  /* 0x0000000453537c20 */ /* 0x000fe20008410000 */
[----:B------:R-:W-:Y:S01]  /*2320*/  FMUL.FTZ R86, R86, UR4 ;  /* 0x0000000456567c20 */ /* 0x000fe20008410000 */
[----:B------:R-:W-:Y:S01]  /*2330*/  FMUL.FTZ R87, R87, UR4 ;  /* 0x0000000457577c20 */ /* 0x000fe20008410000 */
[----:B------:R-:W-:-:S02]  /*2340*/  CS2R R150, SRZ ;  /* 0x0000000000967805 */ /* 0x000fc4000001ff00 */
[----:B------:R-:W-:Y:S02]  /*2350*/  CS2R R148, SRZ ;  /* 0x0000000000947805 */ /* 0x000fe4000001ff00 */
[----:B------:R-:W-:Y:S01]  /*2360*/  CS2R R146, SRZ ;  /* 0x0000000000927805 */ /* 0x000fe2000001ff00 */
[----:B------:R-:W2:Y:S01]  /*2370*/  MUFU.TANH R36, R36 ;  /* 0x0000002400247308 */ /* 0x000ea20000002400 */
[----:B-1----:R-:W-:Y:S02]  /*2380*/  FSEL R6, R6, -INF , P1 ;  /* 0xff80000006067808 */ /* 0x002fe40000800000 */
[----:B------:R-:W-:Y:S02]  /*2390*/  CS2R R144, SRZ ;  /* 0x0000000000907805 */ /* 0x000fe4000001ff00 */
[----:B------:R-:W-:-:S03]  /*23a0*/  ISETP.GT.AND P1, PT, R7, 0x19, PT ;  /* 0x000000190700780c */ /* 0x000fc60003f24270 */
[----:B------:R1:W-:Y:S08]  /*23b0*/  MUFU.TANH R55, R67 ;  /* 0x0000004300377308 */ /* 0x0003f00000002400 */
[----:B------:R-:W3:Y:S01]  /*23c0*/  MUFU.TANH R21, R35 ;  /* 0x0000002300157308 */ /* 0x000ee20000002400 */
[----:B-1----:R-:W-:Y:S02]  /*23d0*/  FSEL R67, R28, -INF , P6 ;  /* 0xff8000001c437808 */ /* 0x002fe40003000000 */
[----:B--2---:R-:W-:-:S02]  /*23e0*/  FSEL R93, R36, -INF , P2 ;  /* 0xff800000245d7808 */ /* 0x004fc40001000000 */
[----:B------:R-:W-:-:S03]  /*23f0*/  FMNMX.FTZ R8, R67, R8, !PT ;  /* 0x0000000843087209 */ /* 0x000fc60007810000 */
[----:B------:R-:W1:Y:S08]  /*2400*/  MUFU.TANH R35, R47 ;  /* 0x0000002f00237308 */ /* 0x000e700000002400 */
[----:B------:R-:W2:Y:S01]  /*2410*/  MUFU.TANH R11, R30 ;  /* 0x0000001e000b7308 */ /* 0x000ea20000002400 */
[----:B---3--:R-:W-:Y:S02]  /*2420*/  FSEL R21, R21, -INF , P3 ;  /* 0xff80000015157808 */ /* 0x008fe40001800000 */
[----:B------:R-:W-:-:S05]  /*2430*/  ISETP.GT.AND P3, PT, R7, 0x29, PT ;  /* 0x000000290700780c */ /* 0x000fca0003f64270 */
[----:B------:R-:W-:Y:S01]  /*2440*/  MUFU.TANH R47, R59 ;  /* 0x0000003b002f7308 */ /* 0x000fe20000002400 */
[----:B-1----:R-:W-:-:S07]  /*2450*/  FSEL R35, R35, -INF , P3 ;  /* 0xff80000023237808 */ /* 0x002fce0001800000 */
[----:B------:R-:W1:Y:S01]  /*2460*/  MUFU.TANH R37, R37 ;  /* 0x0000002500257308 */ /* 0x000e620000002400 */
[----:B--2---:R-:W-:Y:S02]  /*2470*/  FSEL R11, R11, -INF , P6 ;  /* 0xff8000000b0b7808 */ /* 0x004fe40003000000 */
[----:B------:R-:W-:-:S05]  /*2480*/  ISETP.GT.AND P6, PT, R7, 0x20, PT ;  /* 0x000000200700780c */ /* 0x000fca0003fc4270 */
[----:B------:R2:W-:Y:S08]  /*2490*/  MUFU.TANH R59, R71 ;  /* 0x00000047003b7308 */ /* 0x0005f00000002400 */
[----:B------:R-:W3:Y:S01]  /*24a0*/  MUFU.TANH R27, R39 ;  /* 0x00000027001b7308 */ /* 0x000ee20000002400 */
[----:B--2---:R-:W-:Y:S02]  /*24b0*/  FSEL R71, R29, -INF , P5 ;  /* 0xff8000001d477808 */ /* 0x004fe40002800000 */
[----:B-1----:R-:W-:-:S02]  /*24c0*/  FSEL R95, R37, -INF , P1 ;  /* 0xff800000255f7808 */ /* 0x002fc40000800000 */
[----:B------:R-:W-:Y:S02]  /*24d0*/  FMNMX.FTZ R8, R71, R8, !PT ;  /* 0x0000000847087209 */ /* 0x000fe40007810000 */
[----:B------:R-:W-:Y:S01]  /*24e0*/  ISETP.GT.AND P5, PT, R7, 0x21, PT ;  /* 0x000000210700780c */ /* 0x000fe20003fa4270 */
[----:B------:R-:W1:Y:S03]  /*24f0*/  MUFU.TANH R39, R51 ;  /* 0x0000003300277308 */ /* 0x000e660000002400 */
[----:B------:R-:W-:-:S05]  /*2500*/  FSEL R31, R31, -INF , P5 ;  /* 0xff8000001f1f7808 */ /* 0x000fca0002800000 */
[----:B------:R-:W-:Y:S01]  /*2510*/  MUFU.TANH R51, R63 ;  /* 0x0000003f00337308 */ /* 0x000fe20000002400 */
[----:B---3--:R-:W-:Y:S02]  /*2520*/  FSEL R27, R27, -INF , P1 ;  /* 0xff8000001b1b7808 */ /* 0x008fe40000800000 */
[----:B------:R-:W-:-:S05]  /*2530*/  ISETP.GT.AND P1, PT, R7, 0x31, PT ;  /* 0x000000310700780c */ /* 0x000fca0003f24270 */
[----:B------:R-:W2:Y:S01]  /*2540*/  MUFU.TANH R40, R40 ;  /* 0x0000002800287308 */ /* 0x000ea20000002400 */
[----:B-1----:R-:W-:-:S07]  /*2550*/  FSEL R39, R39, -INF , P1 ;  /* 0xff80000027277808 */ /* 0x002fce0000800000 */
[----:B------:R1:W-:Y:S08]  /*2560*/  MUFU.TANH R63, R75 ;  /* 0x0000004b003f7308 */ /* 0x0003f00000002400 */
[----:B------:R-:W3:Y:S01]  /*2570*/  MUFU.TANH R15, R34 ;  /* 0x00000022000f7308 */ /* 0x000ee20000002400 */
[----:B-1----:R-:W-:Y:S02]  /*2580*/  FSEL R75, R32, -INF , P4 ;  /* 0xff800000204b7808 */ /* 0x002fe40002000000 */
[----:B--2---:R-:W-:-:S02]  /*2590*/  FSEL R97, R40, -INF , P6 ;  /* 0xff80000028617808 */ /* 0x004fc40003000000 */
[----:B------:R-:W-:-:S03]  /*25a0*/  FMNMX.FTZ R8, R75, R8, !PT ;  /* 0x000000084b087209 */ /* 0x000fc60007810000 */
[----:B------:R-:W1:Y:S01]  /*25b0*/  MUFU.TANH R41, R41 ;  /* 0x0000002900297308 */ /* 0x000e620000002400 */
[----:B------:R-:W-:-:S04]  /*25c0*/  FMNMX.FTZ R8, R91, R8, !PT ;  /* 0x000000085b087209 */ /* 0x000fc80007810000 */
[----:B------:R-:W-:-:S03]  /*25d0*/  FMNMX.FTZ R8, R93, R8, !PT ;  /* 0x000000085d087209 */ /* 0x000fc60007810000 */
[----:B------:R-:W2:Y:S01]  /*25e0*/  MUFU.TANH R44, R44 ;  /* 0x0000002c002c7308 */ /* 0x000ea20000002400 */
[----:B------:R-:W-:Y:S02]  /*25f0*/  FMNMX.FTZ R8, R95, R8, !PT ;  /* 0x000000085f087209 */ /* 0x000fe40007810000 */
[----:B---3--:R-:W-:Y:S02]  /*2600*/  FSEL R15, R15, -INF , P4 ;  /* 0xff8000000f0f7808 */ /* 0x008fe40002000000 */
[----:B------:R-:W-:Y:S02]  /*2610*/  ISETP.GT.AND P4, PT, R7, 0x28, PT ;  /* 0x000000280700780c */ /* 0x000fe40003f84270 */
[----:B------:R-:W-:Y:S01]  /*2620*/  FMNMX.FTZ R8, R97, R8, !PT ;  /* 0x0000000861087209 */ /* 0x000fe20007810000 */
[----:B------:R-:W3:Y:S01]  /*2630*/  MUFU.TANH R38, R38 ;  /* 0x0000002600267308 */ /* 0x000ee20000002400 */
[----:B-1----:R-:W-:Y:S02]  /*2640*/  FSEL R99, R41, -INF , P5 ;  /* 0xff80000029637808 */ /* 0x002fe40002800000 */
[----:B------:R-:W-:-:S02]  /*2650*/  ISETP.GT.AND P5, PT, R7, 0x39, PT ;  /* 0x000000390700780c */ /* 0x000fc40003fa4270 */
[----:B------:R-:W-:Y:S02]  /*2660*/  FMNMX.FTZ R8, R99, R8, !PT ;  /* 0x0000000863087209 */ /* 0x000fe40007810000 */
[----:B------:R-:W-:Y:S01]  /*2670*/  FSEL R43, R43, -INF , P5 ;  /* 0xff8000002b2b7808 */ /* 0x000fe20002800000 */
[----:B------:R-:W1:Y:S01]  /*2680*/  MUFU.TANH R45, R45 ;  /* 0x0000002d002d7308 */ /* 0x000e620000002400 */
[----:B--2---:R-:W-:-:S04]  /*2690*/  FSEL R101, R44, -INF , P4 ;  /* 0xff8000002c657808 */ /* 0x004fc80002000000 */
[----:B------:R-:W-:-:S03]  /*26a0*/  FMNMX.FTZ R8, R101, R8, !PT ;  /* 0x0000000865087209 */ /* 0x000fc60007810000 */
[----:B------:R-:W2:Y:S01]  /*26b0*/  MUFU.TANH R48, R48 ;  /* 0x0000003000307308 */ /* 0x000ea20000002400 */
[----:B---3--:R-:W-:Y:S02]  /*26c0*/  FSEL R25, R38, -INF , P2 ;  /* 0xff80000026197808 */ /* 0x008fe40001000000 */
[----:B------:R-:W-:-:S05]  /*26d0*/  ISETP.GT.AND P2, PT, R7, 0x30, PT ;  /* 0x000000300700780c */ /* 0x000fca0003f44270 */
[----:B------:R-:W3:Y:S01]  /*26e0*/  MUFU.TANH R42, R42 ;  /* 0x0000002a002a7308 */ /* 0x000ee20000002400 */
[----:B-1----:R-:W-:Y:S02]  /*26f0*/  FSEL R103, R45, -INF , P3 ;  /* 0xff8000002d677808 */ /* 0x002fe40001800000 */
[----:B------:R-:W-:Y:S02]  /*2700*/  ISETP.GT.AND P3, PT, R7, 0x41, PT ;  /* 0x000000410700780c */ /* 0x000fe40003f64270 */
        /* <DEDUP_REMOVED lines=55> */
[----:B------:R-:W-:-:S03]  /*2a80*/  FMNMX.FTZ R8, R123, R8, !PT ;  /* 0x000000087b087209 */ /* 0x000fc60007810000 */
        /* <DEDUP_REMOVED lines=27> */
[----:B-1----:R-:W-:-:S04]  /*2c40*/  FSEL R135, R77, -INF , P5 ;  /* 0xff8000004d877808 */ /* 0x002fc80002800000 */
        /* <DEDUP_REMOVED lines=13> */
[----:B------:R-:W-:Y:S01]  /*2d20*/  MUFU.TANH R79, R79 ;  /* 0x0000004f004f7308 */ /* 0x000fe20000002400 */
[----:B---3--:R-:W-:-:S04]  /*2d30*/  FSEL R143, R85, -INF , P1 ;  /* 0xff800000558f7808 */ /* 0x008fc80000800000 */
[----:B------:R-:W-:Y:S01]  /*2d40*/  FMNMX.FTZ R14, R143, R8, !PT ;  /* 0x000000088f0e7209 */ /* 0x000fe20007810000 */
[----:B------:R-:W-:Y:S02]  /*2d50*/  IMAD.U32 R8, RZ, RZ, UR5 ;  /* 0x00000005ff087e24 */ /* 0x000fe4000f8e00ff */
[----:B------:R-:W-:Y:S01]  /*2d60*/  MUFU.TANH R82, R82 ;  /* 0x0000005200527308 */ /* 0x000fe20000002400 */
[----:B-1----:R-:W-:Y:S01]  /*2d70*/  FSEL R85, R78, -INF , P6 ;  /* 0xff8000004e557808 */ /* 0x002fe20003000000 */
[----:B------:R-:W1:Y:S06]  /*2d80*/  SHFL.BFLY PT, R7, R14, 0x2, 0x1f ;  /* 0x0c401f000e077f89 */ /* 0x000e6c00000e0000 */
[----:B------:R-:W-:Y:S08]  /*2d90*/  MUFU.TANH R83, R83 ;  /* 0x0000005300537308 */ /* 0x000ff00000002400 */
[----:B------:R-:W-:Y:S08]  /*2da0*/  MUFU.TANH R86, R86 ;  /* 0x0000005600567308 */ /* 0x000ff00000002400 */
[----:B------:R-:W2:Y:S01]  /*2db0*/  MUFU.TANH R87, R87 ;  /* 0x0000005700577308 */ /* 0x000ea20000002400 */
[----:B-1----:R-:W-:-:S05]  /*2dc0*/  FMNMX.FTZ R20, R14, R7, !PT ;  /* 0x000000070e147209 */ /* 0x002fca0007810000 */
[----:B------:R-:W1:Y:S01]  /*2dd0*/  SHFL.BFLY PT, R7, R20, 0x1, 0x1f ;  /* 0x0c201f0014077f89 */ /* 0x000e6200000e0000 */
[----:B--2---:R-:W-:Y:S02]  /*2de0*/  FSEL R87, R87, -INF , P1 ;  /* 0xff80000057577808 */ /* 0x004fe40000800000 */
[----:B-1----:R-:W-:-:S04]  /*2df0*/  FMNMX.FTZ R7, R20, R7, !PT ;  /* 0x0000000714077209 */ /* 0x002fc80007810000 */
[C---:B------:R-:W-:Y:S01]  /*2e00*/  FSETP.NEU.FTZ.AND P0, PT, R7.reuse, -INF , PT ;  /* 0xff8000000700780b */ /* 0x040fe20003f1d000 */
[----:B------:R-:W-:-:S05]  /*2e10*/  FMUL.FTZ R24, R7, R8 ;  /* 0x0000000807187220 */ /* 0x000fca0000410000 */
[----:B------:R-:W-:Y:S02]  /*2e20*/  FSEL R24, R24, RZ, P0 ;  /* 0x000000ff18187208 */ /* 0x000fe40000000000 */
[----:B------:R-:W-:-:S03]  /*2e30*/  ISETP.NE.AND P0, PT, R12, RZ, PT ;  /* 0x000000ff0c00720c */ /* 0x000fc60003f05270 */
[--C-:B------:R-:W-:Y:S01]  /*2e40*/  FFMA.FTZ R65, R10, R8, -R24.reuse ;  /* 0x000000080a417223 */ /* 0x100fe20000010818 */
[----:B------:R-:W-:Y:S01]  /*2e50*/  FMNMX.FTZ R10, R3, R6, !PT ;  /* 0x00000006030a7209 */ /* 0x000fe20007810000 */
[-CC-:B------:R-:W-:Y:S01]  /*2e60*/  FFMA.FTZ R69, R91, R8.reuse, -R24.reuse ;  /* 0x000000085b457223 */ /* 0x180fe20000010818 */
[----:B------:R-:W-:Y:S01]  /*2e70*/  FSEL R91, R79, -INF , P5 ;  /* 0xff8000004f5b7808 */ /* 0x000fe20002800000 */
        /* <DEDUP_REMOVED lines=10> */
[--C-:B------:R-:W-:Y:S01]  /*2f20*/  FFMA.FTZ R180, R9, R8, -R24.reuse ;  /* 0x0000000809b47223 */ /* 0x100fe20000010818 */
[----:B------:R-:W-:Y:S01]  /*2f30*/  FSEL R97, R86, -INF , P2 ;  /* 0xff80000056617808 */ /* 0x000fe20001000000 */
[----:B------:R-:W-:Y:S01]  /*2f40*/  MUFU.EX2 R65, R65 ;  /* 0x0000004100417308 */ /* 0x000fe20000000800 */
[----:B------:R-:W-:Y:S01]  /*2f50*/  FMNMX.FTZ R10, R21, R10, !PT ;  /* 0x0000000a150a7209 */ /* 0x000fe20007810000 */
[-CC-:B------:R-:W-:Y:S01]  /*2f60*/  FFMA.FTZ R176, R75, R8.reuse, -R24.reuse ;  /* 0x000000084bb07223 */ /* 0x180fe20000010818 */
[-CC-:B------:R-:W-:Y:S01]  /*2f70*/  FFMA.FTZ R73, R99, R8.reuse, -R24.reuse ;  /* 0x0000000863497223 */ /* 0x180fe20000010818 */
[--C-:B------:R-:W-:Y:S01]  /*2f80*/  FFMA.FTZ R174, R101, R8, -R24.reuse ;  /* 0x0000000865ae7223 */ /* 0x100fe20000010818 */
[----:B------:R-:W-:Y:S01]  /*2f90*/  FMNMX.FTZ R10, R25, R10, !PT ;  /* 0x0000000a190a7209 */ /* 0x000fe20007810000 */
[-CC-:B------:R-:W-:Y:S01]  /*2fa0*/  FFMA.FTZ R75, R103, R8.reuse, -R24.reuse ;  /* 0x00000008674b7223 */ /* 0x180fe20000010818 */
[--C-:B------:R-:W-:Y:S01]  /*2fb0*/  FFMA.FTZ R168, R105, R8, -R24.reuse ;  /* 0x0000000869a87223 */ /* 0x100fe20000010818 */
[----:B------:R-:W1:Y:S01]  /*2fc0*/  MUFU.EX2 R180, R180 ;  /* 0x000000b400b47308 */ /* 0x000e620000000800 */
[----:B------:R-:W-:Y:S01]  /*2fd0*/  FMNMX.FTZ R10, R27, R10, !PT ;  /* 0x0000000a1b0a7209 */ /* 0x000fe20007810000 */
[-CC-:B------:R-:W-:Y:S01]  /*2fe0*/  FFMA.FTZ R77, R107, R8.reuse, -R24.reuse ;  /* 0x000000086b4d7223 */ /* 0x180fe20000010818 */
[-CC-:B------:R-:W-:Y:S01]  /*2ff0*/  FFMA.FTZ R170, R109, R8.reuse, -R24.reuse ;  /* 0x000000086daa7223 */ /* 0x180fe20000010818 */
[--C-:B------:R-:W-:Y:S01]  /*3000*/  FFMA.FTZ R111, R111, R8, -R24.reuse ;  /* 0x000000086f6f7223 */ /* 0x100fe20000010818 */
[----:B------:R-:W-:Y:S01]  /*3010*/  FMNMX.FTZ R10, R29, R10, !PT ;  /* 0x0000000a1d0a7209 */ /* 0x000fe20007810000 */
[-CC-:B------:R-:W-:Y:S01]  /*3020*/  FFMA.FTZ R152, R113, R8.reuse, -R24.reuse ;  /* 0x0000000871987223 */ /* 0x180fe20000010818 */
[--C-:B------:R-:W-:Y:S01]  /*3030*/  FFMA.FTZ R81, R115, R8, -R24.reuse ;  /* 0x0000000873517223 */ /* 0x100fe20000010818 */
[----:B------:R-:W2:Y:S01]  /*3040*/  MUFU.EX2 R182, R182 ;  /* 0x000000b600b67308 */ /* 0x000ea20000000800 */
[----:B------:R-:W-:Y:S01]  /*3050*/  FMNMX.FTZ R10, R31, R10, !PT ;  /* 0x0000000a1f0a7209 */ /* 0x000fe20007810000 */
[-CC-:B------:R-:W-:Y:S01]  /*3060*/  FFMA.FTZ R154, R117, R8.reuse, -R24.reuse ;  /* 0x00000008759a7223 */ /* 0x180fe20000010818 */
[-CC-:B------:R-:W-:Y:S01]  /*3070*/  FFMA.FTZ R83, R119, R8.reuse, -R24.reuse ;  /* 0x0000000877537223 */ /* 0x180fe20000010818 */
[--C-:B------:R-:W-:Y:S01]  /*3080*/  FFMA.FTZ R156, R121, R8, -R24.reuse ;  /* 0x00000008799c7223 */ /* 0x100fe20000010818 */
[----:B------:R-:W-:Y:S01]  /*3090*/  FMNMX.FTZ R10, R33, R10, !PT ;  /* 0x0000000a210a7209 */ /* 0x000fe20007810000 */
[-CC-:B------:R-:W-:Y:S01]  /*30a0*/  FFMA.FTZ R123, R123, R8.reuse, -R24.reuse ;  /* 0x000000087b7b7223 */ /* 0x180fe20000010818 */
[--C-:B------:R-:W-:Y:S01]  /*30b0*/  FFMA.FTZ R125, R125, R8, -R24.reuse ;  /* 0x000000087d7d7223 */ /* 0x100fe20000010818 */
[----:B------:R-:W3:Y:S01]  /*30c0*/  MUFU.EX2 R67, R67 ;  /* 0x0000004300437308 */ /* 0x000ee20000000800 */
[----:B------:R-:W-:Y:S01]  /*30d0*/  FMNMX.FTZ R10, R35, R10, !PT ;  /* 0x0000000a230a7209 */ /* 0x000fe20007810000 */
[-CC-:B------:R-:W-:Y:S01]  /*30e0*/  FFMA.FTZ R127, R127, R8.reuse, -R24.reuse ;  /* 0x000000087f7f7223 */ /* 0x180fe20000010818 */
[-CC-:B------:R-:W-:Y:S01]  /*30f0*/  FFMA.FTZ R129, R129, R8.reuse, -R24.reuse ;  /* 0x0000000881817223 */ /* 0x180fe20000010818 */
[--C-:B------:R-:W-:Y:S01]  /*3100*/  FFMA.FTZ R131, R131, R8, -R24.reuse ;  /* 0x0000000883837223 */ /* 0x100fe20000010818 */
[----:B------:R-:W-:Y:S01]  /*3110*/  FMNMX.FTZ R10, R37, R10, !PT ;  /* 0x0000000a250a7209 */ /* 0x000fe20007810000 */
[-CC-:B------:R-:W-:Y:S01]  /*3120*/  FFMA.FTZ R133, R133, R8.reuse, -R24.reuse ;  /* 0x0000000885857223 */ /* 0x180fe20000010818 */
[--C-:B------:R-:W-:Y:S01]  /*3130*/  FFMA.FTZ R135, R135, R8, -R24.reuse ;  /* 0x0000000887877223 */ /* 0x100fe20000010818 */
[----:B------:R-:W4:Y:S01]  /*3140*/  MUFU.EX2 R176, R176 ;  /* 0x000000b000b07308 */ /* 0x000f220000000800 */
[----:B------:R-:W-:Y:S01]  /*3150*/  FMNMX.FTZ R10, R39, R10, !PT ;  /* 0x0000000a270a7209 */ /* 0x000fe20007810000 */
[-CC-:B------:R-:W-:Y:S01]  /*3160*/  FFMA.FTZ R137, R137, R8.reuse, -R24.reuse ;  /* 0x0000000889897223 */ /* 0x180fe20000010818 */
[-CC-:B------:R-:W-:Y:S01]  /*3170*/  FFMA.FTZ R139, R139, R8.reuse, -R24.reuse ;  /* 0x000000088b8b7223 */ /* 0x180fe20000010818 */
[--C-:B------:R-:W-:Y:S01]  /*3180*/  FFMA.FTZ R141, R141, R8, -R24.reuse ;  /* 0x000000088d8d7223 */ /* 0x100fe20000010818 */
[----:B------:R-:W-:Y:S01]  /*3190*/  FMNMX.FTZ R10, R41, R10, !PT ;  /* 0x0000000a290a7209 */ /* 0x000fe20007810000 */
[----:B------:R-:W-:Y:S01]  /*31a0*/  FFMA.FTZ R24, R143, R8, -R24 ;  /* 0x000000088f187223 */ /* 0x000fe20000010818 */
[----:B------:R-:W-:Y:S01]  /*31b0*/  ISETP.GE.AND P2, PT, R89, 0x81, PT ;  /* 0x000000815900780c */ /* 0x000fe20003f46270 */
[----:B------:R-:W5:Y:S01]  /*31c0*/  MUFU.EX2 R69, R69 ;  /* 0x0000004500457308 */ /* 0x000f620000000800 */
[----:B------:R-:W-:-:S02]  /*31d0*/  FMNMX.FTZ R10, R43, R10, !PT ;  /* 0x0000000a2b0a7209 */ /* 0x000fc40007810000 */
[----:B------:R-:W-:Y:S02]  /*31e0*/  CS2R R142, SRZ ;  /* 0x00000000008e7805 */ /* 0x000fe4000001ff00 */
[----:B------:R-:W-:Y:S02]  /*31f0*/  CS2R R120, SRZ ;  /* 0x0000000000787805 */ /* 0x000fe4000001ff00 */
[----:B------:R-:W-:Y:S02]  /*3200*/  CS2R R118, SRZ ;  /* 0x0000000000767805 */ /* 0x000fe4000001ff00 */
[----:B------:R-:W-:Y:S02]  /*3210*/  FMNMX.FTZ R10, R45, R10, !PT ;  /* 0x0000000a2d0a7209 */ /* 0x000fe40007810000 */
[----:B------:R-:W-:Y:S02]  /*3220*/  CS2R R116, SRZ ;  /* 0x0000000000747805 */ /* 0x000fe4000001ff00 */
[----:B------:R-:W-:Y:S01]  /*3230*/  CS2R R114, SRZ ;  /* 0x0000000000727805 */ /* 0x000fe2000001ff00 */
[----:B------:R-:W-:Y:S01]  /*3240*/  MUFU.EX2 R178, R178 ;  /* 0x000000b200b27308 */ /* 0x000fe20000000800 */
        /* <DEDUP_REMOVED lines=12> */
[----:B------:R-:W-:Y:S01]  /*3310*/  FMNMX.FTZ R10, R53, R10, !PT ;  /* 0x0000000a350a7209 */ /* 0x000fe20007810000 */
[----:B------:R-:W-:Y:S03]  /*3320*/  MUFU.EX2 R172, R172 ;  /* 0x000000ac00ac7308 */ /* 0x000fe60000000800 */
[----:B------:R-:W-:-:S04]  /*3330*/  FMNMX.FTZ R10, R55, R10, !PT ;  /* 0x0000000a370a7209 */ /* 0x000fc80007810000 */
        /* <DEDUP_REMOVED lines=14> */
[----:B------:R-:W-:-:S05]  /*3420*/  FMNMX.FTZ R10, R87, R10, !PT ;  /* 0x0000000a570a7209 */ /* 0x000fca0007810000 */
[----:B------:R-:W1:Y:S01]  /*3430*/  SHFL.BFLY PT, R9, R10, 0x2, 0x1f ;  /* 0x0c401f000a097f89 */ /* 0x000e6200000e0000 */
[----:B------:R-:W-:Y:S08]  /*3440*/  MUFU.EX2 R170, R170 ;  /* 0x000000aa00aa7308 */ /* 0x000ff00000000800 */
[----:B------:R2:W-:Y:S08]  /*3450*/  MUFU.EX2 R79, R111 ;  /* 0x0000006f004f7308 */ /* 0x0005f00000000800 */
[----:B------:R-:W-:Y:S01]  /*3460*/  MUFU.EX2 R152, R152 ;  /* 0x0000009800987308 */ /* 0x000fe20000000800 */
[----:B--2---:R-:W-:-:S02]  /*3470*/  CS2R R110, SRZ ;  /* 0x00000000006e7805 */ /* 0x004fc4000001ff00 */
[----:B-1----:R-:W-:-:S05]  /*3480*/  FMNMX.FTZ R12, R10, R9, !PT ;  /* 0x000000090a0c7209 */ /* 0x002fca0007810000 */
[----:B------:R-:W-:Y:S01]  /*3490*/  MUFU.EX2 R81, R81 ;  /* 0x0000005100517308 */ /* 0x000fe20000000800 */
[----:B------:R-:W1:Y:S07]  /*34a0*/  SHFL.BFLY PT, R9, R12, 0x1, 0x1f ;  /* 0x0c201f000c097f89 */ /* 0x000e6e00000e0000 */
[----:B------:R-:W-:Y:S08]  /*34b0*/  MUFU.EX2 R154, R154 ;  /* 0x0000009a009a7308 */ /* 0x000ff00000000800 */
[----:B------:R-:W-:Y:S08]  /*34c0*/  MUFU.EX2 R83, R83 ;  /* 0x0000005300537308 */ /* 0x000ff00000000800 */
[----:B------:R-:W-:Y:S01]  /*34d0*/  MUFU.EX2 R156, R156 ;  /* 0x0000009c009c7308 */ /* 0x000fe20000000800 */
[----:B-1----:R-:W-:-:S04]  /*34e0*/  FMNMX.FTZ R9, R12, R9, !PT ;  /* 0x000000090c097209 */ /* 0x002fc80007810000 */
[C---:B------:R-:W-:Y:S01]  /*34f0*/  FSETP.NEU.FTZ.AND P1, PT, R9.reuse, -INF , PT ;  /* 0xff8000000900780b */ /* 0x040fe20003f3d000 */
[----:B------:R-:W-:Y:S02]  /*3500*/  FMUL.FTZ R10, R9, R8 ;  /* 0x00000008090a7220 */ /* 0x000fe40000410000 */
[----:B------:R-:W-:Y:S03]  /*3510*/  MUFU.EX2 R123, R123 ;  /* 0x0000007b007b7308 */ /* 0x000fe60000000800 */
[----:B------:R-:W-:Y:S02]  /*3520*/  FSEL R10, R10, RZ, P1 ;  /* 0x000000ff0a0a7208 */ /* 0x000fe40000800000 */
[----:B------:R-:W-:-:S03]  /*3530*/  ISETP.NE.AND P1, PT, R18, RZ, PT ;  /* 0x000000ff1200720c */ /* 0x000fc60003f25270 */
        /* <DEDUP_REMOVED lines=15> */
[-CC-:B------:R-:W-:Y:S01]  /*3630*/  FFMA.FTZ R39, R39, R8.reuse, -R10.reuse ;  /* 0x0000000827277223 */ /* 0x180fe2000001080a */
[----:B------:R-:W2:Y:S01]  /*3640*/  MUFU.EX2 R6, R6 ;  /* 0x0000000600067308 */ /* 0x000ea20000000800 */
[----:B-1----:R-:W-:Y:S01]  /*3650*/  FADD.FTZ R3, R180, R65 ;  /* 0x00000041b4037221 */ /* 0x002fe20000010000 */
[-CC-:B------:R-:W-:Y:S01]  /*3660*/  FFMA.FTZ R41, R41, R8.reuse, -R10.reuse ;  /* 0x0000000829297223 */ /* 0x180fe2000001080a */
[-CC-:B------:R-:W-:Y:S01]  /*3670*/  FFMA.FTZ R43, R43, R8.reuse, -R10.reuse ;  /* 0x000000082b2b7223 */ /* 0x180fe2000001080a */
[-CC-:B------:R-:W-:Y:S01]  /*3680*/  FFMA.FTZ R45, R45, R8.reuse, -R10.reuse ;  /* 0x000000082d2d7223 */ /* 0x180fe2000001080a */
[----:B------:R-:W-:Y:S01]  /*3690*/  FADD.FTZ R34, R182, R3 ;  /* 0x00000003b6227221 */ /* 0x000fe20000010000 */
        /* <DEDUP_REMOVED lines=10> */
[----:B------:R3:W4:Y:S01]  /*3740*/  MUFU.EX2 R12, R13 ;  /* 0x0000000d000c7308 */ /* 0x0007220000000800 */
[----:B-----5:R-:W-:Y:S01]  /*3750*/  FADD.FTZ R3, R69, R36 ;  /* 0x0000002445037221 */ /* 0x020fe20000010000 */
[----:B--2---:R-:W-:Y:S01]  /*3760*/  FADD.FTZ R36, R181, R6 ;  /* 0x00000006b5247221 */ /* 0x004fe20000010000 */
[-CC-:B------:R-:W-:Y:S01]  /*3770*/  FFMA.FTZ R61, R61, R8.reuse, -R10.reuse ;  /* 0x000000083d3d7223 */ /* 0x180fe2000001080a */
[-CC-:B------:R-:W-:Y:S01]  /*3780*/  FFMA.FTZ R63, R63, R8.reuse, -R10.reuse ;  /* 0x000000083f3f7223 */ /* 0x180fe2000001080a */
[----:B------:R-:W-:Y:S01]  /*3790*/  FADD.FTZ R38, R178, R3 ;  /* 0x00000003b2267221 */ /* 0x000fe20000010000 */
[-CC-:B------:R-:W-:Y:S01]  /*37a0*/  FFMA.FTZ R85, R85, R8.reuse, -R10.reuse ;  /* 0x0000000855557223 */ /* 0x180fe2000001080a */
[-C--:B------:R-:W-:Y:S01]  /*37b0*/  FFMA.FTZ R91, R91, R8.reuse, -R10 ;  /* 0x000000085b5b7223 */ /* 0x080fe2000001080a */
[----:B------:R-:W2:Y:S01]  /*37c0*/  MUFU.EX2 R15, R15 ;  /* 0x0000000f000f7308 */ /* 0x000ea20000000800 */
[----:B---3--:R-:W-:Y:S01]  /*37d0*/  FADD.FTZ R13, R71, R38 ;  /* 0x00000026470d7221 */ /* 0x008fe20000010000 */
[----:B-1----:R-:W-:Y:S01]  /*37e0*/  FADD.FTZ R3, R11, R36 ;  /* 0x000000240b037221 */ /* 0x002fe20000010000 */
[-CC-:B------:R-:W-:Y:S01]  /*37f0*/  FFMA.FTZ R93, R93, R8.reuse, -R10.reuse ;  /* 0x000000085d5d7223 */ /* 0x180fe2000001080a */
[-CC-:B------:R-:W-:Y:S01]  /*3800*/  FFMA.FTZ R95, R95, R8.reuse, -R10.reuse ;  /* 0x000000085f5f7223 */ /* 0x180fe2000001080a */
[----:B------:R-:W-:Y:S01]  /*3810*/  FADD.FTZ R40, R172, R13 ;  /* 0x0000000dac287221 */ /* 0x000fe20000010000 */
[-CC-:B------:R-:W-:Y:S01]  /*3820*/  FFMA.FTZ R97, R97, R8.reuse, -R10.reuse ;  /* 0x0000000861617223 */ /* 0x180fe2000001080a */
[----:B------:R-:W-:Y:S01]  /*3830*/  FFMA.FTZ R87, R87, R8, -R10 ;  /* 0x0000000857577223 */ /* 0x000fe2000001080a */
[----:B------:R-:W1:Y:S01]  /*3840*/  MUFU.EX2 R14, R21 ;  /* 0x00000015000e7308 */ /* 0x000e620000000800 */
[----:B----4-:R-:W-:Y:S01]  /*3850*/  FADD.FTZ R38, R12, R3 ;  /* 0x000000030c267221 */ /* 0x010fe20000010000 */
[----:B------:R-:W-:Y:S01]  /*3860*/  FADD.FTZ R13, R73, R40 ;  /* 0x00000028490d7221 */ /* 0x000fe20000010000 */
[----:B------:R-:W-:-:S02]  /*3870*/  F2FP.F16.F32.PACK_AB R181, R6, R181 ;  /* 0x000000b506b5723e */ /* 0x000fc400000000ff */
[----:B------:R-:W-:Y:S01]  /*3880*/  F2FP.F16.F32.PACK_AB R183, R12, R11 ;  /* 0x0000000b0cb7723e */ /* 0x000fe200000000ff */
[----:B------:R-:W-:Y:S01]  /*3890*/  FADD.FTZ R40, R174, R13 ;  /* 0x0000000dae287221 */ /* 0x000fe20000010000 */
[----:B------:R-:W-:Y:S01]  /*38a0*/  F2FP.F16.F32.PACK_AB R180, R65, R180 ;  /* 0x000000b441b4723e */ /* 0x000fe200000000ff */
[----:B------:R-:W3:Y:S01]  /*38b0*/  MUFU.EX2 R25, R25 ;  /* 0x0000001900197308 */ /* 0x000ee20000000800 */
[----:B--2---:R-:W-:Y:S01]  /*38c0*/  FADD.FTZ R3, R15, R38 ;  /* 0x000000260f037221 */ /* 0x004fe20000010000 */
[----:B------:R-:W-:Y:S02]  /*38d0*/  F2FP.F16.F32.PACK_AB R182, R67, R182 ;  /* 0x000000b643b6723e */ /* 0x000fe400000000ff */
[----:B------:R-:W-:Y:S02]  /*38e0*/  F2FP.F16.F32.PACK_AB R176, R69, R176 ;  /* 0x000000b045b0723e */ /* 0x000fe400000000ff */
[----:B------:R-:W-:Y:S02]  /*38f0*/  F2FP.F16.F32.PACK_AB R178, R71, R178 ;  /* 0x000000b247b2723e */ /* 0x000fe400000000ff */
[----:B------:R-:W2:Y:S01]  /*3900*/  MUFU.EX2 R20, R27 ;  /* 0x0000001b00147308 */ /* 0x000ea20000000800 */
[----:B-1----:R-:W-:Y:S01]  /*3910*/  FADD.FTZ R38, R14, R3 ;  /* 0x000000030e267221 */ /* 0x002fe20000010000 */
[----:B------:R-:W-:Y:S01]  /*3920*/  FADD.FTZ R3, R75, R40 ;  /* 0x000000284b037221 */ /* 0x000fe20000010000 */
[----:B------:R-:W-:-:S02]  /*3930*/  F2FP.F16.F32.PACK_AB R172, R73, R172 ;  /* 0x000000ac49ac723e */ /* 0x000fc400000000ff */
[----:B------:R-:W-:Y:S01]  /*3940*/  F2FP.F16.F32.PACK_AB R174, R75, R174 ;  /* 0x000000ae4bae723e */ /* 0x000fe200000000ff */
[----:B------:R-:W-:Y:S01]  /*3950*/  FADD.FTZ R40, R168, R3 ;  /* 0x00000003a8287221 */ /* 0x000fe20000010000 */
[----:B------:R-:W-:Y:S01]  /*3960*/  @P1 VIADD R3, R0, 0x34840 ;  /* 0x0003484000031836 */ /* 0x000fe20000000000 */
[----:B------:R-:W1:Y:S01]  /*3970*/  MUFU.EX2 R29, R29 ;  /* 0x0000001d001d7308 */ /* 0x000e620000000800 */
[----:B---3--:R-:W-:Y:S01]  /*3980*/  FADD.FTZ R13, R25, R38 ;  /* 0x00000026190d7221 */ /* 0x008fe20000010000 */
[C---:B------:R-:W-:Y:S01]  /*3990*/  FADD.FTZ R21, R77.reuse, R40 ;  /* 0x000000284d157221 */ /* 0x040fe20000010000 */
[----:B------:R-:W-:Y:S02]  /*39a0*/  F2FP.F16.F32.PACK_AB R168, R77, R168 ;  /* 0x000000a84da8723e */ /* 0x000fe400000000ff */
[----:B------:R-:W-:Y:S01]  /*39b0*/  @P1 PRMT R3, R22, 0x654, R3 ;  /* 0x0000065416031816 */ /* 0x000fe20000000003 */
[----:B------:R-:W-:Y:S01]  /*39c0*/  FADD.FTZ R40, R170, R21 ;  /* 0x00000015aa287221 */ /* 0x000fe20000010000 */
[----:B------:R-:W-:Y:S01]  /*39d0*/  F2FP.F16.F32.PACK_AB R170, R79, R170 ;  /* 0x000000aa4faa723e */ /* 0x000fe200000000ff */
[----:B------:R-:W3:Y:S01]  /*39e0*/  MUFU.EX2 R26, R31 ;  /* 0x0000001f001a7308 */ /* 0x000ee20000000800 */
[----:B--2---:R-:W-:Y:S01]  /*39f0*/  FADD.FTZ R38, R20, R13 ;  /* 0x0000000d14267221 */ /* 0x004fe20000010000 */
[----:B------:R2:W-:Y:S01]  /*3a00*/  @P1 SYNCS.ARRIVE.TRANS64.RED.A1T0 RZ, [R3+URZ], RZ ;  /* 0x000000ff03ff19a7 */ /* 0x0005e2000810043f */
[----:B------:R-:W-:-:S02]  /*3a10*/  F2FP.F16.F32.PACK_AB R177, R14, R15 ;  /* 0x0000000f0eb1723e */ /* 0x000fc400000000ff */
[----:B------:R-:W-:-:S03]  /*3a20*/  F2FP.F16.F32.PACK_AB R179, R20, R25 ;  /* 0x0000001914b3723e */ /* 0x000fc600000000ff */
[----:B------:R-:W2:Y:S01]  /*3a30*/  MUFU.EX2 R33, R33 ;  /* 0x0000002100217308 */ /* 0x000ea20000000800 */
[----:B-1----:R-:W-:-:S07]  /*3a40*/  FADD.FTZ R13, R29, R38 ;  /* 0x000000261d0d7221 */ /* 0x002fce0000010000 */
[----:B------:R-:W1:Y:S01]  /*3a50*/  MUFU.EX2 R28, R35 ;  /* 0x00000023001c7308 */ /* 0x000e620000000800 */
[C---:B---3--:R-:W-:Y:S01]  /*3a60*/  FADD.FTZ R38, R26.reuse, R13 ;  /* 0x0000000d1a267221 */ /* 0x048fe20000010000 */
[----:B------:R-:W-:Y:S01]  /*3a70*/  FADD.FTZ R13, R79, R40 ;  /* 0x000000284f0d7221 */ /* 0x000fe20000010000 */
[----:B------:R-:W-:-:S03]  /*3a80*/  F2FP.F16.F32.PACK_AB R173, R26, R29 ;  /* 0x0000001d1aad723e */ /* 0x000fc600000000ff */
[----:B------:R-:W-:Y:S01]  /*3a90*/  FADD.FTZ R42, R152, R13 ;  /* 0x0000000d982a7221 */ /* 0x000fe20000010000 */
[----:B------:R-:W-:Y:S01]  /*3aa0*/  F2FP.F16.F32.PACK_AB R152, R81, R152 ;  /* 0x000000985198723e */ /* 0x000fe200000000ff */
[----:B------:R-:W3:Y:S01]  /*3ab0*/  MUFU.EX2 R37, R37 ;  /* 0x0000002500257308 */ /* 0x000ee20000000800 */
[----:B--2---:R-:W-:Y:S01]  /*3ac0*/  FADD.FTZ R3, R33, R38 ;  /* 0x0000002621037221 */ /* 0x004fe20000010000 */
[----:B------:R-:W-:-:S04]  /*3ad0*/  FADD.FTZ R13, R81, R42 ;  /* 0x0000002a510d7221 */ /* 0x000fc80000010000 */
[----:B------:R-:W-:Y:S01]  /*3ae0*/  FADD.FTZ R42, R154, R13 ;  /* 0x0000000d9a2a7221 */ /* 0x000fe20000010000 */
[C---:B------:R-:W-:Y:S01]  /*3af0*/  F2FP.F16.F32.PACK_AB R154, R83.reuse, R154 ;  /* 0x0000009a539a723e */ /* 0x040fe200000000ff */
[----:B------:R-:W2:Y:S01]  /*3b00*/  MUFU.EX2 R30, R39 ;  /* 0x00000027001e7308 */ /* 0x000ea20000000800 */
[C---:B-1----:R-:W-:Y:S01]  /*3b10*/  FADD.FTZ R40, R28.reuse, R3 ;  /* 0x000000031c287221 */ /* 0x042fe20000010000 */
[----:B------:R-:W-:Y:S01]  /*3b20*/  FADD.FTZ R13, R83, R42 ;  /* 0x0000002a530d7221 */ /* 0x000fe20000010000 */
[----:B------:R-:W-:-:S03]  /*3b30*/  F2FP.F16.F32.PACK_AB R175, R28, R33 ;  /* 0x000000211caf723e */ /* 0x000fc600000000ff */
[----:B------:R-:W-:Y:S01]  /*3b40*/  FADD.FTZ R42, R156, R13 ;  /* 0x0000000d9c2a7221 */ /* 0x000fe20000010000 */
[----:B------:R-:W-:Y:S01]  /*3b50*/  F2FP.F16.F32.PACK_AB R156, R123, R156 ;  /* 0x0000009c7b9c723e */ /* 0x000fe200000000ff */
[----:B------:R-:W1:Y:S01]  /*3b60*/  MUFU.EX2 R41, R41 ;  /* 0x0000002900297308 */ /* 0x000e620000000800 */
[----:B---3--:R-:W-:Y:S01]  /*3b70*/  FADD.FTZ R3, R37, R40 ;  /* 0x0000002825037221 */ /* 0x008fe20000010000 */
[----:B------:R-:W-:Y:S01]  /*3b80*/  FADD.FTZ R42, R123, R42 ;  /* 0x0000002a7b2a7221 */ /* 0x000fe20000010000 */
[----:B------:R-:W-:-:S03]  /*3b90*/  CS2R R122, SRZ ;  /* 0x00000000007a7805 */ /* 0x000fc6000001ff00 */
[----:B------:R-:W-:Y:S02]  /*3ba0*/  FADD.FTZ R13, R125, R42 ;  /* 0x0000002a7d0d7221 */ /* 0x000fe40000010000 */
[----:B------:R-:W3:Y:S01]  /*3bb0*/  MUFU.EX2 R32, R43 ;  /* 0x0000002b00207308 */ /* 0x000ee20000000800 */
[C---:B--2---:R-:W-:Y:S01]  /*3bc0*/  FADD.FTZ R40, R30.reuse, R3 ;  /* 0x000000031e287221 */ /* 0x044fe20000010000 */
[----:B------:R-:W-:-:S06]  /*3bd0*/  F2FP.F16.F32.PACK_AB R169, R30, R37 ;  /* 0x000000251ea9723e */ /* 0x000fcc00000000ff */
[----:B------:R-:W2:Y:S01]  /*3be0*/  MUFU.EX2 R45, R45 ;  /* 0x0000002d002d7308 */ /* 0x000ea20000000800 */
[----:B-1----:R-:W-:-:S07]  /*3bf0*/  FADD.FTZ R3, R41, R40 ;  /* 0x0000002829037221 */ /* 0x002fce0000010000 */
[----:B------:R-:W1:Y:S01]  /*3c00*/  MUFU.EX2 R34, R47 ;  /* 0x0000002f00227308 */ /* 0x000e620000000800 */
[C---:B---3--:R-:W-:Y:S01]  /*3c10*/  FADD.FTZ R40, R32.reuse, R3 ;  /* 0x0000000320287221 */ /* 0x048fe20000010000 */
[----:B------:R-:W-:-:S06]  /*3c20*/  F2FP.F16.F32.PACK_AB R171, R32, R41 ;  /* 0x0000002920ab723e */ /* 0x000fcc00000000ff */
[----:B------:R3:W4:Y:S01]  /*3c30*/  MUFU.EX2 R158, R127 ;  /* 0x0000007f009e7308 */ /* 0x0007220000000800 */
[----:B--2---:R-:W-:-:S07]  /*3c40*/  FADD.FTZ R3, R45, R40 ;  /* 0x000000282d037221 */ /* 0x004fce0000010000 */
[----:B------:R-:W2:Y:S01]  /*3c50*/  MUFU.EX2 R49, R49 ;  /* 0x0000003100317308 */ /* 0x000ea20000000800 */
[C---:B-1----:R-:W-:Y:S01]  /*3c60*/  FADD.FTZ R40, R34.reuse, R3 ;  /* 0x0000000322287221 */ /* 0x042fe20000010000 */
[----:B------:R-:W-:Y:S02]  /*3c70*/  F2FP.F16.F32.PACK_AB R153, R34, R45 ;  /* 0x0000002d2299723e */ /* 0x000fe400000000ff */
[----:B---3--:R-:W-:-:S04]  /*3c80*/  CS2R R126, SRZ ;  /* 0x00000000007e7805 */ /* 0x008fc8000001ff00 */
[----:B------:R-:W1:Y:S01]  /*3c90*/  MUFU.EX2 R129, R129 ;  /* 0x0000008100817308 */ /* 0x000e620000000800 */
[C---:B----4-:R-:W-:Y:S01]  /*3ca0*/  FADD.FTZ R42, R158.reuse, R13 ;  /* 0x0000000d9e2a7221 */ /* 0x050fe20000010000 */
[----:B------:R-:W-:Y:S02]  /*3cb0*/  F2FP.F16.F32.PACK_AB R158, R158, R125 ;  /* 0x0000007d9e9e723e */ /* 0x000fe400000000ff */
[----:B------:R-:W-:-:S04]  /*3cc0*/  CS2R R124, SRZ ;  /* 0x00000000007c7805 */ /* 0x000fc8000001ff00 */
[----:B------:R-:W3:Y:S01]  /*3cd0*/  MUFU.EX2 R36, R51 ;  /* 0x0000003300247308 */ /* 0x000ee20000000800 */
[----:B--2---:R-:W-:-:S07]  /*3ce0*/  FADD.FTZ R3, R49, R40 ;  /* 0x0000002831037221 */ /* 0x004fce0000010000 */
[----:B------:R2:W4:Y:S01]  /*3cf0*/  MUFU.EX2 R160, R131 ;  /* 0x0000008300a07308 */ /* 0x0005220000000800 */
[----:B-1----:R-:W-:-:S07]  /*3d00*/  FADD.FTZ R13, R129, R42 ;  /* 0x0000002a810d7221 */ /* 0x002fce0000010000 */
[----:B------:R-:W1:Y:S01]  /*3d10*/  MUFU.EX2 R53, R53 ;  /* 0x0000003500357308 */ /* 0x000e620000000800 */
[C---:B---3--:R-:W-:Y:S01]  /*3d20*/  FADD.FTZ R42, R36.reuse, R3 ;  /* 0x00000003242a7221 */ /* 0x048fe20000010000 */
[----:B------:R-:W-:Y:S02]  /*3d30*/  F2FP.F16.F32.PACK_AB R155, R36, R49 ;  /* 0x00000031249b723e */ /* 0x000fe400000000ff */
[----:B--2---:R-:W-:-:S04]  /*3d40*/  CS2R R130, SRZ ;  /* 0x0000000000827805 */ /* 0x004fc8000001ff00 */
[----:B------:R-:W2:Y:S01]  /*3d50*/  MUFU.EX2 R133, R133 ;  /* 0x0000008500857308 */ /* 0x000ea20000000800 */
[C---:B----4-:R-:W-:Y:S01]  /*3d60*/  FADD.FTZ R44, R160.reuse, R13 ;  /* 0x0000000da02c7221 */ /* 0x050fe20000010000 */
[----:B------:R-:W-:Y:S02]  /*3d70*/  F2FP.F16.F32.PACK_AB R160, R160, R129 ;  /* 0x00000081a0a0723e */ /* 0x000fe400000000ff */
[----:B------:R-:W-:-:S04]  /*3d80*/  CS2R R128, SRZ ;  /* 0x0000000000807805 */ /* 0x000fc8000001ff00 */
[----:B------:R-:W3:Y:S01]  /*3d90*/  MUFU.EX2 R0, R55 ;  /* 0x0000003700007308 */ /* 0x000ee20000000800 */
[----:B-1----:R-:W-:-:S07]  /*3da0*/  FADD.FTZ R3, R53, R42 ;  /* 0x0000002a35037221 */ /* 0x002fce0000010000 */
[----:B------:R1:W4:Y:S01]  /*3db0*/  MUFU.EX2 R162, R135 ;  /* 0x0000008700a27308 */ /* 0x0003220000000800 */
[----:B--2---:R-:W-:-:S07]  /*3dc0*/  FADD.FTZ R13, R133, R44 ;  /* 0x0000002c850d7221 */ /* 0x004fce0000010000 */
[----:B------:R-:W2:Y:S01]  /*3dd0*/  MUFU.EX2 R57, R57 ;  /* 0x0000003900397308 */ /* 0x000ea20000000800 */
[C---:B---3--:R-:W-:Y:S01]  /*3de0*/  FADD.FTZ R42, R0.reuse, R3 ;  /* 0x00000003002a7221 */ /* 0x048fe20000010000 */
[----:B------:R-:W-:Y:S02]  /*3df0*/  F2FP.F16.F32.PACK_AB R157, R0, R53 ;  /* 0x00000035009d723e */ /* 0x000fe400000000ff */
[----:B-1----:R-:W-:-:S04]  /*3e00*/  CS2R R134, SRZ ;  /* 0x0000000000867805 */ /* 0x002fc8000001ff00 */
        /* <DEDUP_REMOVED lines=18> */
[----:B------:R-:W1:Y:S01]  /*3f30*/  MUFU.EX2 R24, R24 ;  /* 0x0000001800187308 */ /* 0x000e620000000800 */
[----:B--2---:R-:W-:-:S07]  /*3f40*/  FADD.FTZ R13, R141, R46 ;  /* 0x0000002e8d0d7221 */ /* 0x004fce0000010000 */
[----:B------:R-:W2:Y:S01]  /*3f50*/  MUFU.EX2 R85, R85 ;  /* 0x0000005500557308 */ /* 0x000ea20000000800 */
[C---:B---3--:R-:W-:Y:S01]  /*3f60*/  FADD.FTZ R44, R10.reuse, R3 ;  /* 0x000000030a2c7221 */ /* 0x048fe20000010000 */
[----:B------:R-:W-:Y:S02]  /*3f70*/  F2FP.F16.F32.PACK_AB R161, R10, R61 ;  /* 0x0000003d0aa1723e */ /* 0x000fe400000000ff */
[----:B------:R-:W-:-:S04]  /*3f80*/  MOV R10, 0x3f800000 ;  /* 0x3f800000000a7802 */ /* 0x000fc80000000f00 */
[----:B------:R3:W4:Y:S01]  /*3f90*/  MUFU.EX2 R40, R91 ;  /* 0x0000005b00287308 */ /* 0x0007220000000800 */
[C---:B-1----:R-:W-:Y:S01]  /*3fa0*/  FADD.FTZ R3, R24.reuse, R13 ;  /* 0x0000000d18037221 */ /* 0x042fe20000010000 */
[----:B------:R-:W-:Y:S02]  /*3fb0*/  F2FP.F16.F32.PACK_AB R166, R24, R141 ;  /* 0x0000008d18a6723e */ /* 0x000fe400000000ff */
[----:B------:R-:W-:-:S04]  /*3fc0*/  CS2R R140, SRZ ;  /* 0x00000000008c7805 */ /* 0x000fc8000001ff00 */
[----:B------:R-:W1:Y:S01]  /*3fd0*/  MUFU.EX2 R93, R93 ;  /* 0x0000005d005d7308 */ /* 0x000e620000000800 */
[----:B--2---:R-:W-:Y:S01]  /*3fe0*/  FADD.FTZ R13, R85, R44 ;  /* 0x0000002c550d7221 */ /* 0x004fe20000010000 */
[----:B---3--:R-:W-:-:S06]  /*3ff0*/  CS2R R90, SRZ ;  /* 0x00000000005a7805 */ /* 0x008fcc000001ff00 */
[----:B------:R2:W3:Y:S01]  /*4000*/  MUFU.EX2 R42, R95 ;  /* 0x0000005f002a7308 */ /* 0x0004e20000000800 */
[C---:B----4-:R-:W-:Y:S01]  /*4010*/  FADD.FTZ R12, R40.reuse, R13 ;  /* 0x0000000d280c7221 */ /* 0x050fe20000010000 */
[----:B------:R-:W-:-:S06]  /*4020*/  F2FP.F16.F32.PACK_AB R163, R40, R85 ;  /* 0x0000005528a3723e */ /* 0x000fcc00000000ff */
[----:B------:R-:W4:Y:S01]  /*4030*/  MUFU.EX2 R97, R97 ;  /* 0x0000006100617308 */ /* 0x000f220000000800 */
[----:B-1----:R-:W-:Y:S01]  /*4040*/  FADD.FTZ R11, R93, R12 ;  /* 0x0000000c5d0b7221 */ /* 0x002fe20000010000 */
[----:B--2---:R-:W-:-:S06]  /*4050*/  CS2R R94, SRZ ;  /* 0x00000000005e7805 */ /* 0x004fcc000001ff00 */
[----:B------:R-:W1:Y:S01]  /*4060*/  MUFU.EX2 R6, R87 ;  /* 0x0000005700067308 */ /* 0x000e620000000800 */
[C---:B---3--:R-:W-:Y:S01]  /*4070*/  FADD.FTZ R12, R42.reuse, R11 ;  /* 0x0000000b2a0c7221 */ /* 0x048fe20000010000 */
[----:B------:R-:W-:Y:S02]  /*4080*/  F2FP.F16.F32.PACK_AB R165, R42, R93 ;  /* 0x0000005d2aa5723e */ /* 0x000fe400000000ff */
[----:B------:R-:W-:Y:S01]  /*4090*/  CS2R R92, SRZ ;  /* 0x00000000005c7805 */ /* 0x000fe2000001ff00 */
[----:B----4-:R-:W-:-:S04]  /*40a0*/  FADD.FTZ R11, R97, R12 ;  /* 0x0000000c610b7221 */ /* 0x010fc80000010000 */
[C---:B-1----:R-:W-:Y:S01]  /*40b0*/  FADD.FTZ R0, R6.reuse, R11 ;  /* 0x0000000b06007221 */ /* 0x042fe20000010000 */
[----:B------:R-:W-:Y:S01]  /*40c0*/  F2FP.F16.F32.PACK_AB R167, R6, R97 ;  /* 0x0000006106a7723e */ /* 0x000fe200000000ff */
[----:B------:R-:W-:Y:S01]  /*40d0*/  IMAD.MOV.U32 R6, RZ, RZ, 0x3f800000 ;  /* 0x3f800000ff067424 */ /* 0x000fe200078e00ff */
[----:B------:R-:W-:Y:S01]  /*40e0*/  CS2R R96, SRZ ;  /* 0x0000000000607805 */ /* 0x000fe2000001ff00 */
[----:B------:R-:W-:Y:S06]  /*40f0*/  @!P2 BRA `(.L_x_136) ;  /* 0x00000028007ca947 */ /* 0x000fec0003800000 */
[----:B------:R-:W-:Y:S01]  /*4100*/  VIADD R192, R192, 0xfffffffe ;  /* 0xfffffffec0c07836 */ /* 0x000fe20000000000 */
[----:B------:R-:W-:Y:S01]  /*4110*/  MOV R151, RZ ;  /* 0x000000ff00977202 */ /* 0x000fe20000000f00 */
[----:B------:R-:W-:Y:S01]  /*4120*/  IMAD.MOV.U32 R14, RZ, RZ, R9 ;  /* 0x000000ffff0e7224 */ /* 0x000fe200078e0009 */
[----:B------:R-:W-:Y:S01]  /*4130*/  UMOV UR4, UR39 ;  /* 0x0000002700047c82 */ /* 0x000fe20008000000 */
[----:B------:R-:W-:Y:S01]  /*4140*/  IMAD.MOV.U32 R12, RZ, RZ, R7 ;  /* 0x000000ffff0c7224 */ /* 0x000fe200078e0007 */
[----:B------:R-:W-:Y:S01]  /*4150*/  UMOV UR5, UR38 ;  /* 0x0000002600057c82 */ /* 0x000fe20008000000 */
[----:B------:R-:W-:Y:S01]  /*4160*/  IMAD.MOV.U32 R6, RZ, RZ, 0x3f800000 ;  /* 0x3f800000ff067424 */ /* 0x000fe200078e00ff */
[----:B------:R-:W-:-:S06]  /*4170*/  ULDC UR6, c[0x0][0x9d8] ;  /* 0x0002760000067ab9 */ /* 0x000fcc0000000800 */
.L_x_147:
[----:B------:R-:W-:-:S04]  /*4180*/  UIADD3 UR7, UR5, 0x1, URZ ;  /* 0x0000000105077890 */ /* 0x000fc8000fffe03f */
[----:B------:R-:W-:-:S04]  /*4190*/  UISETP.NE.AND UP0, UPT, UR7, 0x2, UPT ;  /* 0x000000020700788c */ /* 0x000fc8000bf05270 */
[----:B------:R-:W-:Y:S02]  /*41a0*/  USEL UR39, URZ, 0x1, UP0 ;  /* 0x000000013f277887 */ /* 0x000fe40008000000 */
[----:B------:R-:W-:Y:S02]  /*41b0*/  USEL UR38, UR7, URZ, UP0 ;  /* 0x0000003f07267287 */ /* 0x000fe40008000000 */
[----:B------:R-:W-:Y:S01]  /*41c0*/  ULOP3.LUT UR39, UR4, UR39, URZ, 0x3c, !UPT ;  /* 0x0000002704277292 */ /* 0x000fe2000f8e3c3f */
[----:B------:R-:W-:Y:S11]  /*41d0*/  @!P0 BRA `(.L_x_137) ;  /* 0x0000000000048947 */ /* 0x000ff60003800000 */
[----:B------:R-:W-:Y:S01]  /*41e0*/  BPT.TRAP 0x1 ;  /* 0x000000040000795c */ /* 0x000fe20000300000 */
.L_x_137:
[----:B------:R-:W-:Y:S01]  /*41f0*/  ULEA UR7, UR38, UR60, 0x3 ;  /* 0x0000003c26077291 */ /* 0x000fe2000f8e183f */
[----:B------:R-:W-:-:S05]  /*4200*/  IMAD.U32 R7, RZ, RZ, UR39 ;  /* 0x00000027ff077e24 */ /* 0x000fca000f8e00ff */
[----:B------:R-:W-:-:S04]  /*4210*/  SHF.L.U32 R7, R7, 0x1f, RZ ;  /* 0x0000001f07077819 */ /* 0x000fc800000006ff */
[----:B------:R1:W2:Y:S01]  /*4220*/  SYNCS.PHASECHK.TRANS64.TRYWAIT P1, [UR7+0x34830], R7 ;  /* 0x03483007ff0075a7 */ /* 0x0002a20008020147 */
[----:B------:R-:W-:Y:S05]  /*4230*/  @!P0 BRA `(.L_x_138) ;  /* 0x0000000000048947 */ /* 0x000fea0003800000 */
[----:B------:R-:W-:Y:S01]  /*4240*/  BPT.TRAP 0x1 ;  /* 0x000000040000795c */ /* 0x000fe20000300000 */
.L_x_138:
[----:B--2---:R-:W-:Y:S05]  /*4250*/  @P1 BRA `(.L_x_139) ;  /* 0x0000000000081947 */ /* 0x004fea0003800000 */
[----:B------:R-:W2:Y:S02]  /*4260*/  SYNCS.PHASECHK.TRANS64.TRYWAIT P1, [UR7+0x34830], R7 ;  /* 0x03483007ff0075a7 */ /* 0x000ea40008020147 */
[----:B--2---:R-:W-:Y:S05]  /*4270*/  @!P1 BRA `(.L_x_140) ;  /* 0x0000007400809947 */ /* 0x004fea0003800000 */
.L_x_139:
        /* <DEDUP_REMOVED lines=139> */
.L_x_141:
[----:B------:R-:W-:Y:S01]  /*4b30*/  ULEA UR10, UR5, UR60, 0x3 ;  /* 0x0000003c050a7291 */ /* 0x000fe2000f8e183f */
[----:B------:R-:W-:-:S05]  /*4b40*/  IMAD.U32 R6, RZ, RZ, UR4 ;  /* 0x00000004ff067e24 */ /* 0x000fca000f8e00ff */
[----:B------:R-:W-:-:S04]  /*4b50*/  SHF.L.U32 R6, R6, 0x1f, RZ ;  /* 0x0000001f06067819 */ /* 0x000fc800000006ff */
[----:B------:R3:W4:Y:S01]  /*4b60*/  SYNCS.PHASECHK.TRANS64.TRYWAIT P1, [UR10+0x34850], R6 ;  /* 0x03485006ff0075a7 */ /* 0x000722000802014a */
[----:B------:R-:W-:Y:S05]  /*4b70*/  @!P0 BRA `(.L_x_142) ;  /* 0x0000000000048947 */ /* 0x000fea0003800000 */
[----:B------:R-:W-:Y:S01]  /*4b80*/  BPT.TRAP 0x1 ;  /* 0x000000040000795c */ /* 0x000fe20000300000 */
.L_x_142:
[----:B----4-:R-:W-:Y:S05]  /*4b90*/  @P1 BRA `(.L_x_143) ;  /* 0x0000000000081947 */ /* 0x010fea0003800000 */
[----:B------:R-:W4:Y:S02]  /*4ba0*/  SYNCS.PHASECHK.TRANS64.TRYWAIT P1, [UR10+0x34850], R6 ;  /* 0x03485006ff0075a7 */ /* 0x000f24000802014a */
[----:B----4-:R-:W-:Y:S05]  /*4bb0*/  @!P1 BRA `(.L_x_144) ;  /* 0x0000006c00489947 */ /* 0x010fea0003800000 */
.L_x_143:
[----:B------:R-:W-:Y:S01]  /*4bc0*/  UIADD3 UR4, UR60, 0x400, URZ ;  /* 0x000004003c047890 */ /* 0x000fe2000fffe03f */
[----:B------:R-:W-:Y:S01]  /*4bd0*/  WARPGROUP.ARRIVE ;  /* 0x00000000000079c5 */ /* 0x000fe20000000000 */
[----:B------:R-:W-:Y:S02]  /*4be0*/  UMOV UR15, 0x40000040 ;  /* 0x40000040000f7882 */ /* 0x000fe40000000000 */
[----:B------:R-:W-:-:S04]  /*4bf0*/  USHF.R.U32.HI UR4, URZ, 0x4, UR4 ;  /* 0x000000043f047899 */ /* 0x000fc80008011604 */
[----:B------:R-:W-:-:S04]  /*4c00*/  ULOP3.LUT UR4, UR4, 0x3fff, URZ, 0xc0, !UPT ;  /* 0x00003fff04047892 */ /* 0x000fc8000f8ec03f */
[----:B------:R-:W-:-:S04]  /*4c10*/  ULOP3.LUT UR4, UR4, 0x4000000, URZ, 0xfc, !UPT ;  /* 0x0400000004047892 */ /* 0x000fc8000f8efc3f */
[----:B------:R-:W-:-:S07]  /*4c20*/  ULEA UR4, UR5, UR4, 0xb ;  /* 0x0000000405047291 */ /* 0x000fce000f8e583f */
[----:B------:R-:W-:Y:S02]  /*4c30*/  UMOV UR14, UR4 ;  /* 0x00000004000e7c82 */ /* 0x000fe40008000000 */
[----:B------:R-:W-:Y:S01]  /*4c40*/  HGMMA.64x128x16.F32 R88, R180, gdesc[UR12].tnspB, R88, gsb0 ;  /* 0x41e0000cb4587df0 */ /* 0x000fe20008000858 */
[----:B------:R-:W-:Y:S01]  /*4c50*/  UIADD3 UR14, UR4, 0x80, URZ ;  /* 0x00000080040e7890 */ /* 0x000fe2000fffe03f */
[----:B------:R-:W-:Y:S01]  /*4c60*/  UMOV UR15, 0x40000040 ;  /* 0x40000040000f7882 */ /* 0x000fe20000000000 */
[----:B------:R-:W-:Y:S02]  /*4c70*/  WARPGROUP.DEPBAR.LE gsb0, 0x0 ;  /* 0x00008000000079c5 */ /* 0x000fe40000010000 */
[----:B------:R-:W-:-:S07]  /*4c80*/  WARPGROUP.ARRIVE ;  /* 0x00000000000079c5 */ /* 0x000fce0000000000 */
        /* <DEDUP_REMOVED lines=30> */
[----:B------:R-:W-:Y:S03]  /*4e70*/  HGMMA.64x128x16.F32 R88, R164, gdesc[UR12].tnspB, R88, gsb0 ;  /* 0x41e0000ca4587df0 */ /* 0x000fe60008000858 */
[----:B------:R-:W-:Y:S02]  /*4e80*/  WARPGROUP.DEPBAR.LE gsb0, 0x0 ;  /* 0x00008000000079c5 */ /* 0x000fe40000010000 */
[----:B------:R-:W-:Y:S05]  /*4e90*/  @!P0 BRA `(.L_x_145) ;  /* 0x0000000000048947 */ /* 0x000fea0003800000 */
[----:B------:R-:W-:Y:S01]  /*4ea0*/  BPT.TRAP 0x1 ;  /* 0x000000040000795c */ /* 0x000fe20000300000 */
.L_x_145:
        /* <DEDUP_REMOVED lines=14> */
[----:B------:R-:W4:Y:S01]  /*4f90*/  MUFU.TANH R155, R155 ;  /* 0x0000009b009b7308 */ /* 0x000f220000002400 */
        /* <DEDUP_REMOVED lines=8> */
[----:B-1-3--:R-:W-:Y:S01]  /*5020*/  FMNMX.FTZ R6, R153, R12, !PT ;  /* 0x0000000c99067209 */ /* 0x00afe20007810000 */
[----:B------:R-:W-:Y:S01]  /*5030*/  FMUL.FTZ R35, R43, UR6 ;  /* 0x000000062b237c20 */ /* 0x000fe20008410000 */
[----:B------:R-:W-:Y:S01]  /*5040*/  FMUL.FTZ R175, R45, UR6 ;  /* 0x000000062daf7c20 */ /* 0x000fe20008410000 */
[----:B------:R-:W-:Y:S01]  /*5050*/  FMUL.FTZ R37, R46, UR6 ;  /* 0x000000062e257c20 */ /* 0x000fe20008410000 */
[----:B------:R-:W-:Y:S01]  /*5060*/  FMUL.FTZ R177, R48, UR6 ;  /* 0x0000000630b17c20 */ /* 0x000fe20008410000 */
[----:B------:R-:W-:Y:S01]  /*5070*/  FMUL.FTZ R39, R47, UR6 ;  /* 0x000000062f277c20 */ /* 0x000fe20008410000 */
[----:B------:R-:W-:Y:S01]  /*5080*/  FMUL.FTZ R179, R49, UR6 ;  /* 0x0000000631b37c20 */ /* 0x000fe20008410000 */
[----:B------:R-:W1:Y:S01]  /*5090*/  MUFU.TANH R157, R157 ;  /* 0x0000009d009d7308 */ /* 0x000e620000002400 */
[----:B----4-:R-:W-:Y:S01]  /*50a0*/  FMNMX.FTZ R6, R155, R6, !PT ;  /* 0x000000069b067209 */ /* 0x010fe20007810000 */
[----:B------:R-:W-:Y:S01]  /*50b0*/  FMUL.FTZ R41, R50, UR6 ;  /* 0x0000000632297c20 */ /* 0x000fe20008410000 */
[----:B------:R-:W-:Y:S01]  /*50c0*/  FMUL.FTZ R181, R52, UR6 ;  /* 0x0000000634b57c20 */ /* 0x000fe20008410000 */
[----:B------:R-:W-:Y:S01]  /*50d0*/  FMUL.FTZ R43, R51, UR6 ;  /* 0x00000006332b7c20 */ /* 0x000fe20008410000 */
[----:B------:R-:W-:Y:S01]  /*50e0*/  FMUL.FTZ R183, R53, UR6 ;  /* 0x0000000635b77c20 */ /* 0x000fe20008410000 */
[----:B------:R-:W-:Y:S01]  /*50f0*/  FMUL.FTZ R45, R54, UR6 ;  /* 0x00000006362d7c20 */ /* 0x000fe20008410000 */
[----:B------:R-:W-:Y:S01]  /*5100*/  FMUL.FTZ R193, R56, UR6 ;  /* 0x0000000638c17c20 */ /* 0x000fe20008410000 */
[----:B------:R-:W3:Y:S01]  /*5110*/  MUFU.TANH R13, R13 ;  /* 0x0000000d000d7308 */ /* 0x000ee20000002400 */
[----:B--2---:R-:W-:Y:S01]  /*5120*/  FMNMX.FTZ R8, R11, R14, !PT ;  /* 0x0000000e0b087209 */ /* 0x004fe20007810000 */
[----:B------:R-:W-:Y:S01]  /*5130*/  FMUL.FTZ R47, R55, UR6 ;  /* 0x00000006372f7c20 */ /* 0x000fe20008410000 */
[----:B------:R-:W-:Y:S01]  /*5140*/  FMUL.FTZ R195, R57, UR6 ;  /* 0x0000000639c37c20 */ /* 0x000fe20008410000 */
[----:B------:R-:W-:Y:S01]  /*5150*/  FMUL.FTZ R49, R58, UR6 ;  /* 0x000000063a317c20 */ /* 0x000fe20008410000 */
[----:B------:R-:W-:Y:S01]  /*5160*/  FMUL.FTZ R197, R60, UR6 ;  /* 0x000000063cc57c20 */ /* 0x000fe20008410000 */
[----:B------:R-:W-:Y:S01]  /*5170*/  FMUL.FTZ R51, R59, UR6 ;  /* 0x000000063b337c20 */ /* 0x000fe20008410000 */
[----:B------:R-:W-:Y:S01]  /*5180*/  FMUL.FTZ R199, R61, UR6 ;  /* 0x000000063dc77c20 */ /* 0x000fe20008410000 */
[----:B------:R-:W2:Y:S01]  /*5190*/  MUFU.TANH R159, R159 ;  /* 0x0000009f009f7308 */ /* 0x000ea20000002400 */
[----:B-1----:R-:W-:Y:S01]  /*51a0*/  FMNMX.FTZ R6, R157, R6, !PT ;  /* 0x000000069d067209 */ /* 0x002fe20007810000 */
[----:B------:R-:W-:Y:S01]  /*51b0*/  FMUL.FTZ R53, R62, UR6 ;  /* 0x000000063e357c20 */ /* 0x000fe20008410000 */
[----:B------:R-:W-:Y:S01]  /*51c0*/  FMUL.FTZ R201, R64, UR6 ;  /* 0x0000000640c97c20 */ /* 0x000fe20008410000 */
[----:B------:R-:W-:Y:S01]  /*51d0*/  FMUL.FTZ R55, R63, UR6 ;  /* 0x000000063f377c20 */ /* 0x000fe20008410000 */
[----:B------:R-:W-:Y:S01]  /*51e0*/  FMUL.FTZ R203, R65, UR6 ;  /* 0x0000000641cb7c20 */ /* 0x000fe20008410000 */
[----:B------:R-:W-:Y:S01]  /*51f0*/  FMUL.FTZ R57, R66, UR6 ;  /* 0x0000000642397c20 */ /* 0x000fe20008410000 */
[----:B------:R-:W-:Y:S01]  /*5200*/  FMUL.FTZ R205, R68, UR6 ;  /* 0x0000000644cd7c20 */ /* 0x000fe20008410000 */
[----:B------:R-:W1:Y:S01]  /*5210*/  MUFU.TANH R15, R15 ;  /* 0x0000000f000f7308 */ /* 0x000e620000002400 */
[----:B---3--:R-:W-:Y:S01]  /*5220*/  FMNMX.FTZ R8, R13, R8, !PT ;  /* 0x000000080d087209 */ /* 0x008fe20007810000 */
        /* <DEDUP_REMOVED lines=26> */
[----:B------:R-:W-:-:S04]  /*53d0*/  ISETP.NE.AND P1, PT, R18, RZ, PT ;  /* 0x000000ff1200720c */ /* 0x000fc80003f25270 */
        /* <DEDUP_REMOVED lines=107> */
[----:B---3--:R-:W-:-:S05]  /*5a90*/  FMNMX.FTZ R6, R217, R6, !PT ;  /* 0x00000006d9067209 */ /* 0x008fca0007810000 */
[----:B------:R-:W3:Y:S01]  /*5aa0*/  SHFL.BFLY PT, R7, R6, 0x2, 0x1f ;  /* 0x0c401f0006077f89 */ /* 0x000ee200000e0000 */
[----:B--2---:R-:W-:-:S04]  /*5ab0*/  FMNMX.FTZ R8, R83, R8, !PT ;  /* 0x0000000853087209 */ /* 0x004fc80007810000 */
[----:B-1----:R-:W-:Y:S02]  /*5ac0*/  FMNMX.FTZ R10, R85, R8, !PT ;  /* 0x00000008550a7209 */ /* 0x002fe40007810000 */
[----:B------:R-:W1:Y:S03]  /*5ad0*/  LDC R8, c[0x0][0x988] ;  /* 0x00026200ff087b82 */ /* 0x000e660000000800 */
[----:B------:R-:W2:Y:S01]  /*5ae0*/  SHFL.BFLY PT, R9, R10, 0x2, 0x1f ;  /* 0x0c401f000a097f89 */ /* 0x000ea200000e0000 */
[----:B---3--:R-:W-:-:S05]  /*5af0*/  FMNMX.FTZ R20, R6, R7, !PT ;  /* 0x0000000706147209 */ /* 0x008fca0007810000 */
[----:B------:R-:W3:Y:S01]  /*5b00*/  SHFL.BFLY PT, R7, R20, 0x1, 0x1f ;  /* 0x0c201f0014077f89 */ /* 0x000ee200000e0000 */
[----:B--2---:R-:W-:-:S05]  /*5b10*/  FMNMX.FTZ R24, R10, R9, !PT ;  /* 0x000000090a187209 */ /* 0x004fca0007810000 */
[----:B------:R-:W2:Y:S01]  /*5b20*/  SHFL.BFLY PT, R9, R24, 0x1, 0x1f ;  /* 0x0c201f0018097f89 */ /* 0x000ea200000e0000 */
[----:B---3--:R-:W-:-:S05]  /*5b30*/  FMNMX.FTZ R7, R20, R7, !PT ;  /* 0x0000000714077209 */ /* 0x008fca0007810000 */
[----:B------:R-:W-:-:S04]  /*5b40*/  FADD.FTZ R87, -R7, R12 ;  /* 0x0000000c07577221 */ /* 0x000fc80000010100 */
[----:B-1----:R-:W-:-:S04]  /*5b50*/  FMUL.FTZ R12, R87, R8 ;  /* 0x00000008570c7220 */ /* 0x002fc80000410000 */
[----:B------:R1:W-:Y:S01]  /*5b60*/  MUFU.EX2 R10, R12 ;  /* 0x0000000c000a7308 */ /* 0x0003e20000000800 */
[----:B--2---:R-:W-:-:S05]  /*5b70*/  FMNMX.FTZ R9, R24, R9, !PT ;  /* 0x0000000918097209 */ /* 0x004fca0007810000 */
[----:B------:R-:W-:Y:S01]  /*5b80*/  FADD.FTZ R87, -R9, R14 ;  /* 0x0000000e09577221 */ /* 0x000fe20000010100 */
[-C--:B------:R-:W-:Y:S01]  /*5b90*/  FMUL.FTZ R14, R7, R8.reuse ;  /* 0x00000008070e7220 */ /* 0x080fe20000410000 */
[-C--:B-1----:R-:W-:Y:S02]  /*5ba0*/  FMUL.FTZ R12, R9, R8.reuse ;  /* 0x00000008090c7220 */ /* 0x082fe40000410000 */
[-C--:B------:R-:W-:Y:S01]  /*5bb0*/  FMUL.FTZ R6, R87, R8.reuse ;  /* 0x0000000857067220 */ /* 0x080fe20000410000 */
[-CC-:B------:R-:W-:Y:S01]  /*5bc0*/  FFMA.FTZ R87, R153, R8.reuse, -R14.reuse ;  /* 0x0000000899577223 */ /* 0x180fe2000001080e */
[-CC-:B------:R-:W-:Y:S01]  /*5bd0*/  FFMA.FTZ R170, R181, R8.reuse, -R14.reuse ;  /* 0x00000008b5aa7223 */ /* 0x180fe2000001080e */
[-C--:B------:R-:W-:Y:S01]  /*5be0*/  FFMA.FTZ R182, R157, R8.reuse, -R14 ;  /* 0x000000089db67223 */ /* 0x080fe2000001080e */
[-C--:B------:R-:W-:Y:S01]  /*5bf0*/  FFMA.FTZ R181, R11, R8.reuse, -R12 ;  /* 0x000000080bb57223 */ /* 0x080fe2000001080c */
[-CC-:B------:R-:W-:Y:S01]  /*5c00*/  FFMA.FTZ R180, R155, R8.reuse, -R14.reuse ;  /* 0x000000089bb47223 */ /* 0x180fe2000001080e */
        /* <DEDUP_REMOVED lines=27> */
[-C--:B------:R-:W-:Y:S01]  /*5dc0*/  FFMA.FTZ R199, R217, R8.reuse, -R14 ;  /* 0x00000008d9c77223 */ /* 0x080fe2000001080e */
[-CC-:B------:R-:W-:Y:S01]  /*5dd0*/  FFMA.FTZ R14, R13, R8.reuse, -R12.reuse ;  /* 0x000000080d0e7223 */ /* 0x180fe2000001080c */
[----:B------:R-:W1:Y:S01]  /*5de0*/  MUFU.EX2 R87, R87 ;  /* 0x0000005700577308 */ /* 0x000e620000000800 */
        /* <DEDUP_REMOVED lines=16> */
[----:B-1----:R-:W-:Y:S01]  /*5ef0*/  FFMA.FTZ R3, R10, R3, R87 ;  /* 0x000000030a037223 */ /* 0x002fe20000010057 */
[-CC-:B------:R-:W-:Y:S01]  /*5f00*/  FFMA.FTZ R11, R49, R8.reuse, -R12.reuse ;  /* 0x00000008310b7223 */ /* 0x180fe2000001080c */
[-CC-:B------:R-:W-:Y:S01]  /*5f10*/  FFMA.FTZ R36, R51, R8.reuse, -R12.reuse ;  /* 0x0000000833247223 */ /* 0x180fe2000001080c */
[-CC-:B------:R-:W-:Y:S01]  /*5f20*/  FFMA.FTZ R13, R53, R8.reuse, -R12.reuse ;  /* 0x00000008350d7223 */ /* 0x180fe2000001080c */
[-CC-:B------:R-:W-:Y:S01]  /*5f30*/  FFMA.FTZ R38, R55, R8.reuse, -R12.reuse ;  /* 0x0000000837267223 */ /* 0x180fe2000001080c */
[-CC-:B------:R-:W-:Y:S01]  /*5f40*/  FFMA.FTZ R67, R67, R8.reuse, -R12.reuse ;  /* 0x0000000843437223 */ /* 0x180fe2000001080c */
[-CC-:B------:R-:W-:Y:S01]  /*5f50*/  FFMA.FTZ R71, R71, R8.reuse, -R12.reuse ;  /* 0x0000000847477223 */ /* 0x180fe2000001080c */
[----:B------:R-:W1:Y:S01]  /*5f60*/  MUFU.EX2 R180, R180 ;  /* 0x000000b400b47308 */ /* 0x000e620000000800 */
[-CC-:B------:R-:W-:Y:S01]  /*5f70*/  FFMA.FTZ R75, R75, R8.reuse, -R12.reuse ;  /* 0x000000084b4b7223 */ /* 0x180fe2000001080c */
[-CC-:B------:R-:W-:Y:S01]  /*5f80*/  FFMA.FTZ R77, R77, R8.reuse, -R12.reuse ;  /* 0x000000084d4d7223 */ /* 0x180fe2000001080c */
[-CC-:B------:R-:W-:Y:S01]  /*5f90*/  FFMA.FTZ R79, R79, R8.reuse, -R12.reuse ;  /* 0x000000084f4f7223 */ /* 0x180fe2000001080c */
[----:B------:R-:W-:-:S04]  /*5fa0*/  FFMA.FTZ R83, R83, R8, -R12 ;  /* 0x0000000853537223 */ /* 0x000fc8000001080c */
[----:B------:R-:W3:Y:S01]  /*5fb0*/  MUFU.EX2 R14, R14 ;  /* 0x0000000e000e7308 */ /* 0x000ee20000000800 */
[----:B--2---:R-:W-:-:S07]  /*5fc0*/  FFMA.FTZ R15, R6, R0, R181 ;  /* 0x00000000060f7223 */ /* 0x004fce00000100b5 */
[----:B------:R-:W2:Y:S01]  /*5fd0*/  MUFU.EX2 R182, R182 ;  /* 0x000000b600b67308 */ /* 0x000ea20000000800 */
[----:B-1----:R-:W-:-:S07]  /*5fe0*/  FADD.FTZ R3, R180, R3 ;  /* 0x00000003b4037221 */ /* 0x002fce0000010000 */
[----:B------:R-:W1:Y:S01]  /*5ff0*/  MUFU.EX2 R183, R183 ;  /* 0x000000b700b77308 */ /* 0x000e620000000800 */
[----:B---3--:R-:W-:Y:S01]  /*6000*/  FADD.FTZ R0, R14, R15 ;  /* 0x0000000f0e007221 */ /* 0x008fe20000010000 */
[----:B------:R-:W-:-:S06]  /*6010*/  FFMA.FTZ R15, R57, R8, -R12 ;  /* 0x00000008390f7223 */ /* 0x000fcc000001080c */
[----:B------:R-:W3:Y:S01]  /*6020*/  MUFU.EX2 R153, R153 ;  /* 0x0000009900997308 */ /* 0x000ee20000000800 */
[----:B--2---:R-:W-:-:S07]  /*6030*/  FADD.FTZ R40, R182, R3 ;  /* 0x00000003b6287221 */ /* 0x004fce0000010000 */
[----:B------:R-:W2:Y:S01]  /*6040*/  MUFU.EX2 R20, R20 ;  /* 0x0000001400147308 */ /* 0x000ea20000000800 */
[----:B-1----:R-:W-:-:S07]  /*6050*/  FADD.FTZ R3, R183, R0 ;  /* 0x00000000b7037221 */ /* 0x002fce0000010000 */
[----:B------:R-:W1:Y:S01]  /*6060*/  MUFU.EX2 R176, R176 ;  /* 0x000000b000b07308 */ /* 0x000e620000000800 */
[----:B---3--:R-:W-:-:S07]  /*6070*/  FADD.FTZ R21, R153, R40 ;  /* 0x0000002899157221 */ /* 0x008fce0000010000 */
[----:B------:R-:W3:Y:S01]  /*6080*/  MUFU.EX2 R177, R177 ;  /* 0x000000b100b17308 */ /* 0x000ee20000000800 */
[----:B--2---:R-:W-:-:S07]  /*6090*/  FADD.FTZ R0, R20, R3 ;  /* 0x0000000314007221 */ /* 0x004fce0000010000 */
[----:B------:R-:W2:Y:S01]  /*60a0*/  MUFU.EX2 R155, R155 ;  /* 0x0000009b009b7308 */ /* 0x000ea20000000800 */
[----:B-1----:R-:W-:-:S07]  /*60b0*/  FADD.FTZ R40, R176, R21 ;  /* 0x00000015b0287221 */ /* 0x002fce0000010000 */
[----:B------:R-:W1:Y:S01]  /*60c0*/  MUFU.EX2 R24, R24 ;  /* 0x0000001800187308 */ /* 0x000e620000000800 */
[----:B---3--:R-:W-:-:S07]  /*60d0*/  FADD.FTZ R3, R177, R0 ;  /* 0x00000000b1037221 */ /* 0x008fce0000010000 */
[----:B------:R-:W3:Y:S01]  /*60e0*/  MUFU.EX2 R178, R178 ;  /* 0x000000b200b27308 */ /* 0x000ee20000000800 */
[----:B--2---:R-:W-:Y:S01]  /*60f0*/  FADD.FTZ R21, R155, R40 ;  /* 0x000000289b157221 */ /* 0x004fe20000010000 */
[----:B------:R-:W-:-:S06]  /*6100*/  FFMA.FTZ R40, R59, R8, -R12 ;  /* 0x000000083b287223 */ /* 0x000fcc000001080c */
        /* <DEDUP_REMOVED lines=21> */
[----:B-1----:R-:W-:Y:S01]  /*6260*/  FADD.FTZ R44, R174, R25 ;  /* 0x00000019ae2c7221 */ /* 0x002fe20000010000 */
[-CC-:B------:R-:W-:Y:S01]  /*6270*/  FFMA.FTZ R25, R65, R8.reuse, -R12.reuse ;  /* 0x0000000841197223 */ /* 0x180fe2000001080c */
[----:B------:R-:W-:-:S05]  /*6280*/  FFMA.FTZ R12, R85, R8, -R12 ;  /* 0x00000008550c7223 */ /* 0x000fca000001080c */
        /* <DEDUP_REMOVED lines=53> */
[----:B-1----:R-:W-:Y:S01]  /*65e0*/  FADD.FTZ R0, R42, R3 ;  /* 0x000000032a007221 */ /* 0x002fe20000010000 */
[----:B------:R-:W-:-:S04]  /*65f0*/  IMAD.U32 R3, RZ, RZ, UR7 ;  /* 0x00000007ff037e24 */ /* 0x000fc8000f8e00ff */
[----:B------:R-:W-:Y:S02]  /*6600*/  @P1 VIADD R3, R3, 0x34840 ;  /* 0x0003484003031836 */ /* 0x000fe40000000000 */
[----:B------:R-:W1:Y:S01]  /*6610*/  MUFU.EX2 R73, R73 ;  /* 0x0000004900497308 */ /* 0x000e620000000800 */
[----:B---3--:R-:W-:Y:S02]  /*6620*/  FADD.FTZ R44, R160, R27 ;  /* 0x0000001ba02c7221 */ /* 0x008fe40000010000 */
[----:B------:R-:W-:-:S04]  /*6630*/  @P1 PRMT R3, R22, 0x654, R3 ;  /* 0x0000065416031816 */ /* 0x000fc80000000003 */
[----:B------:R3:W-:Y:S01]  /*6640*/  @P1 SYNCS.ARRIVE.TRANS64.RED.A1T0 RZ, [R3+URZ], RZ ;  /* 0x000000ff03ff19a7 */ /* 0x0007e2000810043f */
[----:B------:R-:W4:Y:S01]  /*6650*/  MUFU.EX2 R67, R67 ;  /* 0x0000004300437308 */ /* 0x000f220000000800 */
[----:B--2---:R-:W-:-:S07]  /*6660*/  FADD.FTZ R0, R25, R0 ;  /* 0x0000000019007221 */ /* 0x004fce0000010000 */
[----:B------:R-:W2:Y:S01]  /*6670*/  MUFU.EX2 R162, R162 ;  /* 0x000000a200a27308 */ /* 0x000ea20000000800 */
[----:B-1----:R-:W-:-:S07]  /*6680*/  FADD.FTZ R27, R73, R44 ;  /* 0x0000002c491b7221 */ /* 0x002fce0000010000 */
[----:B------:R-:W1:Y:S01]  /*6690*/  MUFU.EX2 R71, R71 ;  /* 0x0000004700477308 */ /* 0x000e620000000800 */
[----:B----4-:R-:W-:-:S07]  /*66a0*/  FADD.FTZ R0, R67, R0 ;  /* 0x0000000043007221 */ /* 0x010fce0000010000 */
        /* <DEDUP_REMOVED lines=20> */
[----:B-1----:R-:W-:-:S03]  /*67f0*/  FADD.FTZ R3, R199, R44 ;  /* 0x0000002cc7037221 */ /* 0x002fc60000010000 */
[----:B---3--:R-:W-:Y:S01]  /*6800*/  FADD.FTZ R0, R27, R0 ;  /* 0x000000001b007221 */ /* 0x008fe20000010000 */
[----:B------:R-:W-:Y:S06]  /*6810*/  @!P0 BRA `(.L_x_146) ;  /* 0x0000000000048947 */ /* 0x000fec0003800000 */
[----:B------:R-:W-:Y:S01]  /*6820*/  BPT.TRAP 0x1 ;  /* 0x000000040000795c */ /* 0x000fe20000300000 */
.L_x_146:
[----:B------:R-:W-:Y:S01]  /*6830*/  ISETP.NE.AND P1, PT, R2, RZ, PT ;  /* 0x000000ff0200720c */ /* 0x000fe20003f25270 */
[----:B------:R-:W-:Y:S01]  /*6840*/  UMOV UR4, UR39 ;  /* 0x0000002700047c82 */ /* 0x000fe20008000000 */
[----:B------:R-:W-:Y:S01]  /*6850*/  MOV R12, UR10 ;  /* 0x0000000a000c7c02 */ /* 0x000fe20008000f00 */
[----:B------:R-:W-:Y:S01]  /*6860*/  UMOV UR5, UR38 ;  /* 0x0000002600057c82 */ /* 0x000fe20008000000 */
[----:B------:R-:W-:Y:S01]  /*6870*/  F2FP.F16.F32.PACK_AB R181, R14, R181 ;  /* 0x000000b50eb5723e */ /* 0x000fe200000000ff */
[----:B------:R-:W-:Y:S01]  /*6880*/  IMAD.MOV.U32 R14, RZ, RZ, R9 ;  /* 0x000000ffff0e7224 */ /* 0x000fe200078e0009 */
[----:B------:R-:W-:Y:S02]  /*6890*/  F2FP.F16.F32.PACK_AB R182, R153, R182 ;  /* 0x000000b699b6723e */ /* 0x000fe400000000ff */
[----:B------:R-:W-:Y:S02]  /*68a0*/  F2FP.F16.F32.PACK_AB R176, R155, R176 ;  /* 0x000000b09bb0723e */ /* 0x000fe400000000ff */
[----:B------:R-:W-:-:S02]  /*68b0*/  F2FP.F16.F32.PACK_AB R178, R157, R178 ;  /* 0x000000b29db2723e */ /* 0x000fc400000000ff */
[----:B------:R-:W-:Y:S01]  /*68c0*/  F2FP.F16.F32.PACK_AB R172, R159, R172 ;  /* 0x000000ac9fac723e */ /* 0x000fe200000000ff */
[----:B------:R-:W-:Y:S01]  /*68d0*/  @P1 VIADD R12, R12, 0x34860 ;  /* 0x000348600c0c1836 */ /* 0x000fe20000000000 */
[----:B------:R-:W-:Y:S02]  /*68e0*/  F2FP.F16.F32.PACK_AB R174, R161, R174 ;  /* 0x000000aea1ae723e */ /* 0x000fe400000000ff */
[----:B------:R-:W-:Y:S02]  /*68f0*/  F2FP.F16.F32.PACK_AB R168, R163, R168 ;  /* 0x000000a8a3a8723e */ /* 0x000fe400000000ff */
[----:B------:R-:W-:Y:S02]  /*6900*/  @P1 PRMT R12, R19, 0x654, R12 ;  /* 0x00000654130c1816 */ /* 0x000fe4000000000c */
[----:B------:R-:W-:Y:S02]  /*6910*/  F2FP.F16.F32.PACK_AB R170, R165, R170 ;  /* 0x000000aaa5aa723e */ /* 0x000fe400000000ff */
[----:B------:R1:W-:Y:S01]  /*6920*/  @P1 SYNCS.ARRIVE.TRANS64.RED.A1T0 RZ, [R12+URZ], RZ ;  /* 0x000000ff0cff19a7 */ /* 0x0003e2000810043f */
[C---:B------:R-:W-:Y:S01]  /*6930*/  ISETP.GT.AND P1, PT, R192.reuse, RZ, PT ;  /* 0x000000ffc000720c */ /* 0x040fe20003f24270 */
[----:B------:R-:W-:Y:S01]  /*6940*/  VIADD R192, R192, 0xffffffff ;  /* 0xffffffffc0c07836 */ /* 0x000fe20000000000 */
[----:B------:R-:W-:-:S02]  /*6950*/  F2FP.F16.F32.PACK_AB R152, R167, R152 ;  /* 0x00000098a798723e */ /* 0x000fc400000000ff */
[----:B------:R-:W-:Y:S02]  /*6960*/  F2FP.F16.F32.PACK_AB R180, R180, R87 ;  /* 0x00000057b4b4723e */ /* 0x000fe400000000ff */
[----:B------:R-:W-:Y:S01]  /*6970*/  F2FP.F16.F32.PACK_AB R183, R20, R183 ;  /* 0x000000b714b7723e */ /* 0x000fe200000000ff */
[----:B-1----:R-:W-:Y:S01]  /*6980*/  IMAD.MOV.U32 R12, RZ, RZ, R7 ;  /* 0x000000ffff0c7224 */ /* 0x002fe200078e0007 */
[----:B------:R-:W-:Y:S02]  /*6990*/  F2FP.F16.F32.PACK_AB R177, R24, R177 ;  /* 0x000000b118b1723e */ /* 0x000fe400000000ff */
[----:B------:R-:W-:Y:S02]  /*69a0*/  F2FP.F16.F32.PACK_AB R179, R26, R179 ;  /* 0x000000b31ab3723e */ /* 0x000fe400000000ff */
[----:B------:R-:W-:Y:S02]  /*69b0*/  F2FP.F16.F32.PACK_AB R173, R28, R173 ;  /* 0x000000ad1cad723e */ /* 0x000fe400000000ff */
[----:B------:R-:W-:-:S02]  /*69c0*/  F2FP.F16.F32.PACK_AB R175, R30, R175 ;  /* 0x000000af1eaf723e */ /* 0x000fc400000000ff */
[----:B------:R-:W-:Y:S02]  /*69d0*/  F2FP.F16.F32.PACK_AB R169, R32, R169 ;  /* 0x000000a920a9723e */ /* 0x000fe400000000ff */
[----:B------:R-:W-:Y:S02]  /*69e0*/  F2FP.F16.F32.PACK_AB R171, R34, R171 ;  /* 0x000000ab22ab723e */ /* 0x000fe400000000ff */
        /* <DEDUP_REMOVED lines=14> */
[----:B------:R-:W-:Y:S01]  /*6ad0*/  F2FP.F16.F32.PACK_AB R167, R27, R83 ;  /* 0x000000531ba7723e */ /* 0x000fe200000000ff */
[----:B------:R-:W-:Y:S06]  /*6ae0*/  @P1 BRA `(.L_x_147) ;  /* 0xffffffd400a41947 */ /* 0x000fec000383ffff */
.L_x_136:
        /* <DEDUP_REMOVED lines=67> */
.L_x_148:
[----:B------:R-:W-:Y:S01]  /*6f20*/  ULEA UR5, UR38, UR60, 0x3 ;  /* 0x0000003c26057291 */ /* 0x000fe2000f8e183f */
[----:B------:R-:W-:-:S04]  /*6f30*/  MOV R4, UR39 ;  /* 0x0000002700047c02 */ /* 0x000fc80008000f00 */
[----:B------:R-:W-:-:S04]  /*6f40*/  SHF.L.U32 R4, R4, 0x1f, RZ ;  /* 0x0000001f04047819 */ /* 0x000fc800000006ff */
[----:B------:R1:W2:Y:S01]  /*6f50*/  SYNCS.PHASECHK.TRANS64.TRYWAIT P1, [UR5+0x34850], R4 ;  /* 0x03485004ff0075a7 */ /* 0x0002a20008020145 */
[----:B------:R-:W-:Y:S05]  /*6f60*/  @!P0 BRA `(.L_x_149) ;  /* 0x0000000000048947 */ /* 0x000fea0003800000 */
[----:B------:R-:W-:Y:S01]  /*6f70*/  BPT.TRAP 0x1 ;  /* 0x000000040000795c */ /* 0x000fe20000300000 */
.L_x_149:
[----:B--2---:R-:W-:Y:S05]  /*6f80*/  @P1 BRA `(.L_x_150) ;  /* 0x0000000000081947 */ /* 0x004fea0003800000 */
[----:B------:R-:W2:Y:S02]  /*6f90*/  SYNCS.PHASECHK.TRANS64.TRYWAIT P1, [UR5+0x34850], R4 ;  /* 0x03485004ff0075a7 */ /* 0x000ea40008020145 */
[----:B--2---:R-:W-:Y:S05]  /*6fa0*/  @!P1 BRA `(.L_x_151) ;  /* 0x0000004800649947 */ /* 0x004fea0003800000 */
.L_x_150:
[----:B------:R-:W-:Y:S01]  /*6fb0*/  UIADD3 UR4, UR60, 0x400, URZ ;  /* 0x000004003c047890 */ /* 0x000fe2000fffe03f */
[----:B------:R-:W-:Y:S01]  /*6fc0*/  WARPGROUP.ARRIVE ;  /* 0x00000000000079c5 */ /* 0x000fe20000000000 */
[----:B------:R-:W-:Y:S01]  /*6fd0*/  UMOV UR7, 0x40000040 ;  /* 0x4000004000077882 */ /* 0x000fe20000000000 */
[----:B-12---:R-:W1:Y:S01]  /*6fe0*/  SHFL.BFLY PT, R4, R3, 0x2, 0x1f ;  /* 0x0c401f0003047f89 */ /* 0x006e6200000e0000 */
[----:B------:R-:W-:Y:S01]  /*6ff0*/  USHF.R.U32.HI UR4, URZ, 0x4, UR4 ;  /* 0x000000043f047899 */ /* 0x000fe20008011604 */
[----:B------:R-:W-:Y:S02]  /*7000*/  IMAD.MOV.U32 R12, RZ, RZ, RZ ;  /* 0x000000ffff0c7224 */ /* 0x000fe400078e00ff */
[----:B------:R-:W2:Y:S01]  /*7010*/  SHFL.BFLY PT, R5, R0, 0x2, 0x1f ;  /* 0x0c401f0000057f89 */ /* 0x000ea200000e0000 */
[----:B------:R-:W-:-:S04]  /*7020*/  ULOP3.LUT UR4, UR4, 0x3fff, URZ, 0xc0, !UPT ;  /* 0x00003fff04047892 */ /* 0x000fc8000f8ec03f */
[----:B------:R-:W-:-:S04]  /*7030*/  ULOP3.LUT UR4, UR4, 0x4000000, URZ, 0xfc, !UPT ;  /* 0x0400000004047892 */ /* 0x000fc8000f8efc3f */
[----:B------:R-:W-:-:S07]  /*7040*/  ULEA UR4, UR38, UR4, 0xb ;  /* 0x0000000426047291 */ /* 0x000fce000f8e583f */
[----:B------:R-:W-:Y:S02]  /*7050*/  UMOV UR6, UR4 ;  /* 0x0000000400067c82 */ /* 0x000fe40008000000 */
[----:B------:R-:W-:Y:S01]  /*7060*/  HGMMA.64x128x16.F32 R24, R180, gdesc[UR4].tnspB, R24, gsb0 ;  /* 0x41e00004b4187df0 */ /* 0x000fe20008000818 */
[----:B------:R-:W-:Y:S01]  /*7070*/  UIADD3 UR6, UR4, 0x80, URZ ;  /* 0x0000008004067890 */ /* 0x000fe2000fffe03f */
[----:B-1----:R-:W-:Y:S01]  /*7080*/  FADD.FTZ R4, R4, R3 ;  /* 0x0000000304047221 */ /* 0x002fe20000010000 */
[----:B------:R-:W-:Y:S01]  /*7090*/  UMOV UR7, 0x40000040 ;  /* 0x4000004000077882 */ /* 0x000fe20000000000 */
[----:B------:R-:W-:Y:S02]  /*70a0*/  IMAD.MOV.U32 R3, RZ, RZ, -0x800000 ;  /* 0xff800000ff037424 */ /* 0x000fe400078e00ff */
[----:B--2---:R-:W-:Y:S01]  /*70b0*/  FADD.FTZ R6, R5, R0 ;  /* 0x0000000005067221 */ /* 0x004fe20000010000 */
[----:B------:R-:W-:Y:S01]  /*70c0*/  IMAD.MOV.U32 R0, RZ, RZ, -0x800000 ;  /* 0xff800000ff007424 */ /* 0x000fe200078e00ff */
[----:B------:R-:W1:Y:S04]  /*70d0*/  SHFL.BFLY PT, R5, R4, 0x1, 0x1f ;  /* 0x0c201f0004057f89 */ /* 0x000e6800000e0000 */
[----:B------:R-:W2:Y:S01]  /*70e0*/  SHFL.BFLY PT, R11, R6, 0x1, 0x1f ;  /* 0x0c201f00060b7f89 */ /* 0x000ea200000e0000 */
[----:B-1----:R-:W-:Y:S01]  /*70f0*/  FADD.FTZ R14, R4, R5 ;  /* 0x00000005040e7221 */ /* 0x002fe20000010000 */
[----:B------:R-:W-:-:S02]  /*7100*/  IMAD.MOV.U32 R5, RZ, RZ, RZ ;  /* 0x000000ffff057224 */ /* 0x000fc400078e00ff */
[----:B--2---:R-:W-:Y:S02]  /*7110*/  FADD.FTZ R15, R6, R11 ;  /* 0x0000000b060f7221 */ /* 0x004fe40000010000 */
[----:B------:R-:W-:-:S03]  /*7120*/  FSETP.NE.FTZ.AND P1, PT, R14, RZ, PT ;  /* 0x000000ff0e00720b */ /* 0x000fc60003f35000 */
[----:B------:R-:W-:-:S10]  /*7130*/  FSETP.NE.FTZ.AND P2, PT, R15, RZ, PT ;  /* 0x000000ff0f00720b */ /* 0x000fd40003f55000 */
[----:B------:R-:W1:Y:S01]  /*7140*/  @P1 MUFU.LG2 R10, R14 ;  /* 0x0000000e000a1308 */ /* 0x000e620000000c00 */
[C---:B------:R-:W-:Y:S02]  /*7150*/  @P1 FMUL.FTZ R4, R8.reuse, 0.69314718246459960938 ;  /* 0x3f31721808041820 */ /* 0x040fe40000410000 */
[----:B------:R-:W-:-:S05]  /*7160*/  @P2 FMUL.FTZ R21, R8, 0.69314718246459960938 ;  /* 0x3f31721808152820 */ /* 0x000fca0000410000 */
[----:B------:R-:W2:Y:S08]  /*7170*/  @P2 MUFU.LG2 R13, R15 ;  /* 0x0000000f000d2308 */ /* 0x000eb00000000c00 */
[----:B------:R3:W4:Y:S01]  /*7180*/  @P1 MUFU.RCP R5, R14 ;  /* 0x0000000e00051308 */ /* 0x0007220000001000 */
[----:B-1----:R-:W-:-:S04]  /*7190*/  @P1 FMUL.FTZ R11, R10, 0.69314718246459960938 ;  /* 0x3f3172180a0b1820 */ /* 0x002fc80000410000 */
[----:B------:R-:W-:-:S03]  /*71a0*/  @P1 FFMA.FTZ R3, R4, R7, R11 ;  /* 0x0000000704031223 */ /* 0x000fc6000001000b */
[----:B------:R3:W1:Y:S01]  /*71b0*/  @P2 MUFU.RCP R12, R15 ;  /* 0x0000000f000c2308 */ /* 0x0006620000001000 */
[----:B--2---:R-:W-:-:S04]  /*71c0*/  @P2 FMUL.FTZ R6, R13, 0.69314718246459960938 ;  /* 0x3f3172180d062820 */ /* 0x004fc80000410000 */
[----:B------:R-:W-:Y:S01]  /*71d0*/  @P2 FFMA.FTZ R0, R21, R9, R6 ;  /* 0x0000000915002223 */ /* 0x000fe20000010006 */
[----:B------:R-:W-:Y:S02]  /*71e0*/  WARPGROUP.DEPBAR.LE gsb0, 0x0 ;  /* 0x00008000000079c5 */ /* 0x000fe40000010000 */
[----:B------:R-:W-:-:S06]  /*71f0*/  WARPGROUP.ARRIVE ;  /* 0x00000000000079c5 */ /* 0x000fcc0000000000 */
        /* <DEDUP_REMOVED lines=31> */
[----:B------:R-:W-:Y:S03]  /*73f0*/  HGMMA.64x128x16.F32 R24, R164, gdesc[UR4].tnspB, R24, gsb0 ;  /* 0x41e00004a4187df0 */ /* 0x000fe60008000818 */
[----:B------:R-:W-:Y:S02]  /*7400*/  WARPGROUP.DEPBAR.LE gsb0, 0x0 ;  /* 0x00008000000079c5 */ /* 0x000fe40000010000 */
[----:B-1-34-:R-:W-:Y:S05]  /*7410*/  @!P0 BRA `(.L_x_152) ;  /* 0x0000000000048947 */ /* 0x01afea0003800000 */
[----:B------:R-:W-:Y:S01]  /*7420*/  BPT.TRAP 0x1 ;  /* 0x000000040000795c */ /* 0x000fe20000300000 */
.L_x_152:
[----:B------:R-:W-:Y:S01]  /*7430*/  ISETP.NE.AND P3, PT, R2, RZ, PT ;  /* 0x000000ff0200720c */ /* 0x000fe20003f65270 */
        /* <DEDUP_REMOVED lines=32> */
[----:B------:R-:W-:Y:S01]  /*7640*/  IADD3 R5, P0, R16, 0x20, RZ ;  /* 0x0000002010057810 */ /* 0x000fe20007f1e0ff */
[-C--:B------:R-:W-:Y:S01]  /*7650*/  FMUL.FTZ R8, R26, R12.reuse ;  /* 0x0000000c1a087220 */ /* 0x080fe20000410000 */
[----:B------:R-:W-:Y:S01]  /*7660*/  MOV R4, UR5 ;  /* 0x0000000500047c02 */ /* 0x000fe20008000f00 */
[-C--:B------:R-:W-:Y:S01]  /*7670*/  FMUL.FTZ R27, R27, R12.reuse ;  /* 0x0000000c1b1b7220 */ /* 0x080fe20000410000 */
[----:B------:R-:W-:Y:S01]  /*7680*/  LOP3.LUT R26, R5, 0x380, RZ, 0xc0, !PT ;  /* 0x00000380051a7812 */ /* 0x000fe200078ec0ff */
[----:B------:R-:W-:Y:S01]  /*7690*/  UIADD3 UR35, -UR36, URZ, URZ ;  /* 0x0000003f24237290 */ /* 0x000fe2000fffe13f */
[----:B------:R-:W-:Y:S01]  /*76a0*/  IADD3 R9, P1, R16, 0x40, RZ ;  /* 0x0000004010097810 */ /* 0x000fe20007f3e0ff */
[----:B------:R-:W-:Y:S01]  /*76b0*/  @P3 VIADD R4, R4, 0x34860 ;  /* 0x0003486004043836 */ /* 0x000fe20000000000 */
[----:B------:R-:W-:Y:S01]  /*76c0*/  SHF.R.U64 R26, R26, 0x3, RZ ;  /* 0x000000031a1a7819 */ /* 0x000fe200000012ff */
[----:B------:R-:W-:Y:S01]  /*76d0*/  ULDC UR4, c[0x0][0xdb4] ;  /* 0x00036d0000047ab9 */ /* 0x000fe20000000800 */
[----:B------:R-:W-:Y:S01]  /*76e0*/  IADD3 R15, P6, R16, 0x4000, RZ ;  /* 0x00004000100f7810 */ /* 0x000fe20007fde0ff */
[----:B------:R-:W-:Y:S01]  /*76f0*/  UIMAD UR35, UR4, UR35, UR61 ;  /* 0x00000023042372a4 */ /* 0x000fe2000f8e023d */
[----:B------:R-:W-:Y:S01]  /*7700*/  LOP3.LUT R26, R26, R5, RZ, 0x3c, !PT ;  /* 0x000000051a1a7212 */ /* 0x000fe200078e3cff */
[----:B------:R-:W-:Y:S01]  /*7710*/  UIADD3 UR34, -UR61, URZ, URZ ;  /* 0x0000003f3d227290 */ /* 0x000fe2000fffe13f */
[----:B------:R-:W-:Y:S01]  /*7720*/  LOP3.LUT R5, R16, 0x380, RZ, 0xc0, !PT ;  /* 0x0000038010057812 */ /* 0x000fe200078ec0ff */
[-C--:B------:R-:W-:Y:S01]  /*7730*/  FMUL.FTZ R7, R31, R12.reuse ;  /* 0x0000000c1f077220 */ /* 0x080fe20000410000 */
[----:B------:R-:W-:Y:S01]  /*7740*/  @P3 PRMT R4, R19, 0x654, R4 ;  /* 0x0000065413043816 */ /* 0x000fe20000000004 */
[-C--:B------:R-:W-:Y:S01]  /*7750*/  FMUL.FTZ R30, R30, R12.reuse ;  /* 0x0000000c1e1e7220 */ /* 0x080fe20000410000 */
[----:B------:R-:W-:Y:S01]  /*7760*/  SHF.R.U64 R5, R5, 0x3, RZ ;  /* 0x0000000305057819 */ /* 0x000fe200000012ff */
[----:B------:R-:W-:Y:S01]  /*7770*/  ULDC UR5, c[0x0][0xda8] ;  /* 0x00036a0000057ab9 */ /* 0x000fe20000000800 */
[----:B------:R-:W-:Y:S01]  /*7780*/  LOP3.LUT R24, R9, 0x380, RZ, 0xc0, !PT ;  /* 0x0000038009187812 */ /* 0x000fe200078ec0ff */
[----:B------:R1:W-:Y:S01]  /*7790*/  @P3 SYNCS.ARRIVE.TRANS64.RED.A1T0 RZ, [R4+URZ], RZ ;  /* 0x000000ff04ff39a7 */ /* 0x0003e2000810043f */
[----:B------:R-:W-:Y:S01]  /*77a0*/  LOP3.LUT R14, R15, 0x380, RZ, 0xc0, !PT ;  /* 0x000003800f0e7812 */ /* 0x000fe200078ec0ff */
[----:B------:R-:W-:Y:S01]  /*77b0*/  USHF.R.S32.HI UR4, URZ, 0x1f, UR35 ;  /* 0x0000001f3f047899 */ /* 0x000fe20008011423 */
[----:B------:R-:W-:Y:S01]  /*77c0*/  SHF.R.U64 R24, R24, 0x3, RZ ;  /* 0x0000000318187819 */ /* 0x000fe200000012ff */
[----:B------:R-:W-:Y:S01]  /*77d0*/  ULDC.64 UR8, c[0x0][0xb70] ;  /* 0x0002dc0000087ab9 */ /* 0x000fe20000000a00 */
[----:B------:R-:W-:Y:S01]  /*77e0*/  SHF.R.U64 R14, R14, 0x3, RZ ;  /* 0x000000030e0e7819 */ /* 0x000fe200000012ff */
[-C--:B------:R-:W-:Y:S01]  /*77f0*/  FMUL.FTZ R35, R35, R12.reuse ;  /* 0x0000000c23237220 */ /* 0x080fe20000410000 */
[----:B------:R-:W-:Y:S01]  /*7800*/  LOP3.LUT R24, R24, R9, RZ, 0x3c, !PT ;  /* 0x0000000918187212 */ /* 0x000fe200078e3cff */
[----:B------:R-:W-:Y:S01]  /*7810*/  FMUL.FTZ R34, R34, R12 ;  /* 0x0000000c22227220 */ /* 0x000fe20000410000 */
[----:B-1----:R-:W-:Y:S01]  /*7820*/  LOP3.LUT R4, R5, R16, RZ, 0x3c, !PT ;  /* 0x0000001005047212 */ /* 0x002fe200078e3cff */
[--C-:B------:R-:W-:Y:S01]  /*7830*/  IMAD.MOV.U32 R5, RZ, RZ, R17.reuse ;  /* 0x000000ffff057224 */ /* 0x100fe200078e0011 */
[----:B------:R-:W-:Y:S01]  /*7840*/  IADD3 R21, P2, R16, 0x60, RZ ;  /* 0x0000006010157810 */ /* 0x000fe20007f5e0ff */
[----:B------:R-:W-:Y:S01]  /*7850*/  FMUL.FTZ R39, R39, R12 ;  /* 0x0000000c27277220 */ /* 0x000fe20000410000 */
[----:B------:R-:W-:Y:S01]  /*7860*/  LOP3.LUT R14, R14, R15, RZ, 0x3c, !PT ;  /* 0x0000000f0e0e7212 */ /* 0x000fe200078e3cff */
[--C-:B------:R-:W-:Y:S01]  /*7870*/  IMAD.X R15, RZ, RZ, R17.reuse, P6 ;  /* 0x000000ffff0f7224 */ /* 0x100fe200030e0611 */
[----:B------:R-:W-:Y:S01]  /*7880*/  MOV R9, R4 ;  /* 0x0000000400097202 */ /* 0x000fe20000000f00 */
[----:B------:R-:W-:Y:S01]  /*7890*/  FMUL.FTZ R38, R38, R12 ;  /* 0x0000000c26267220 */ /* 0x000fe20000410000 */
[----:B------:R-:W-:Y:S01]  /*78a0*/  F2FP.F16.F32.PACK_AB R5, R27, R8 ;  /* 0x000000081b05723e */ /* 0x000fe200000000ff */
[--C-:B------:R-:W-:Y:S01]  /*78b0*/  IMAD.X R27, RZ, RZ, R17.reuse, P0 ;  /* 0x000000ffff1b7224 */ /* 0x100fe200000e0611 */
[----:B------:R-:W-:Y:S01]  /*78c0*/  R2UR UR6, R186 ;  /* 0x00000000ba0672ca */ /* 0x000fe200000e0000 */
[----:B------:R-:W-:Y:S01]  /*78d0*/  FMUL.FTZ R43, R43, R12 ;  /* 0x0000000c2b2b7220 */ /* 0x000fe20000410000 */
[----:B------:R-:W-:Y:S01]  /*78e0*/  F2FP.F16.F32.PACK_AB R4, R25, R6 ;  /* 0x000000061904723e */ /* 0x000fe200000000ff */
[-C--:B------:R-:W-:Y:S01]  /*78f0*/  FMUL.FTZ R42, R42, R12.reuse ;  /* 0x0000000c2a2a7220 */ /* 0x080fe20000410000 */
[----:B------:R-:W-:Y:S01]  /*7900*/  LOP3.LUT R20, R21, 0x380, RZ, 0xc0, !PT ;  /* 0x0000038015147812 */ /* 0x000fe200078ec0ff */
[-C--:B------:R-:W-:Y:S01]  /*7910*/  FMUL.FTZ R47, R47, R12.reuse ;  /* 0x0000000c2f2f7220 */ /* 0x080fe20000410000 */
[----:B------:R-:W-:Y:S01]  /*7920*/  IADD3 R11, P4, R16, 0x4040, RZ ;  /* 0x00004040100b7810 */ /* 0x000fe20007f9e0ff */
[----:B------:R-:W-:Y:S01]  /*7930*/  FMUL.FTZ R46, R46, R12 ;  /* 0x0000000c2e2e7220 */ /* 0x000fe20000410000 */
[----:B------:R-:W-:Y:S01]  /*7940*/  F2FP.F16.F32.PACK_AB R6, R29, R28 ;  /* 0x0000001c1d06723e */ /* 0x000fe200000000ff */
[----:B------:R-:W-:Y:S01]  /*7950*/  FMUL.FTZ R51, R51, R12 ;  /* 0x0000000c33337220 */ /* 0x000fe20000410000 */
[----:B------:R-:W-:Y:S01]  /*7960*/  MOV R29, R26 ;  /* 0x0000001a001d7202 */ /* 0x000fe20000000f00 */
[----:B------:R-:W-:Y:S01]  /*7970*/  FMUL.FTZ R50, R50, R12 ;  /* 0x0000000c32327220 */ /* 0x000fe20000410000 */
[----:B------:R-:W-:Y:S01]  /*7980*/  MOV R26, R14 ;  /* 0x0000000e001a7202 */ /* 0x000fe20000000f00 */
[----:B------:R-:W-:Y:S01]  /*7990*/  UIMAD UR34, UR5, UR34, UR6 ;  /* 0x00000022052272a4 */ /* 0x000fe2000f8e0206 */
[----:B------:R-:W1:Y:S01]  /*79a0*/  LDC.64 R14, c[0x0][0xb78] ;  /* 0x0002de00ff0e7b82 */ /* 0x000e620000000a00 */
[----:B------:R-:W-:Y:S01]  /*79b0*/  SHF.R.U64 R20, R20, 0x3, RZ ;  /* 0x0000000314147819 */ /* 0x000fe200000012ff */
[----:B------:R-:W-:Y:S01]  /*79c0*/  UIMAD UR6, UR4, UR8, URZ ;  /* 0x00000008040672a4 */ /* 0x000fe2000f8e023f */
[----:B------:R-:W-:Y:S01]  /*79d0*/  LOP3.LUT R10, R11, 0x380, RZ, 0xc0, !PT ;  /* 0x000003800b0a7812 */ /* 0x000fe200078ec0ff */
[----:B------:R-:W-:Y:S01]  /*79e0*/  USHF.L.U32 UR34, UR34, 0x7, URZ ;  /* 0x0000000722227899 */ /* 0x000fe2000800063f */
[----:B------:R-:W-:Y:S01]  /*79f0*/  LOP3.LUT R20, R20, R21, RZ, 0x3c, !PT ;  /* 0x0000001514147212 */ /* 0x000fe200078e3cff */
[-C--:B------:R-:W-:Y:S01]  /*7a00*/  FMUL.FTZ R55, R55, R12.reuse ;  /* 0x0000000c37377220 */ /* 0x080fe20000410000 */
[----:B------:R-:W-:Y:S01]  /*7a10*/  SHF.R.U64 R10, R10, 0x3, RZ ;  /* 0x000000030a0a7819 */ /* 0x000fe200000012ff */
[-C--:B------:R-:W-:Y:S01]  /*7a20*/  FMUL.FTZ R54, R54, R12.reuse ;  /* 0x0000000c36367220 */ /* 0x080fe20000410000 */
[----:B------:R-:W-:Y:S01]  /*7a30*/  IADD3 R21, P3, R16, 0x4060, RZ ;  /* 0x0000406010157810 */ /* 0x000fe20007f7e0ff */
[-C--:B------:R-:W-:Y:S01]  /*7a40*/  FMUL.FTZ R59, R59, R12.reuse ;  /* 0x0000000c3b3b7220 */ /* 0x080fe20000410000 */
[----:B------:R-:W-:Y:S01]  /*7a50*/  LOP3.LUT R10, R10, R11, RZ, 0x3c, !PT ;  /* 0x0000000b0a0a7212 */ /* 0x000fe200078e3cff */
[-C--:B------:R-:W-:Y:S01]  /*7a60*/  FMUL.FTZ R58, R58, R12.reuse ;  /* 0x0000000c3a3a7220 */ /* 0x080fe20000410000 */
[----:B------:R-:W-:Y:S01]  /*7a70*/  LOP3.LUT R11, R21, 0x380, RZ, 0xc0, !PT ;  /* 0x00000380150b7812 */ /* 0x000fe200078ec0ff */
[-C--:B------:R-:W-:Y:S01]  /*7a80*/  FMUL.FTZ R63, R63, R12.reuse ;  /* 0x0000000c3f3f7220 */ /* 0x080fe20000410000 */
[----:B------:R-:W-:Y:S01]  /*7a90*/  IADD3 R13, P5, R16, 0x4020, RZ ;  /* 0x00004020100d7810 */ /* 0x000fe20007fbe0ff */
[----:B------:R-:W-:Y:S01]  /*7aa0*/  FMUL.FTZ R62, R62, R12 ;  /* 0x0000000c3e3e7220 */ /* 0x000fe20000410000 */
[----:B------:R-:W-:Y:S01]  /*7ab0*/  F2FP.F16.F32.PACK_AB R7, R7, R30 ;  /* 0x0000001e0707723e */ /* 0x000fe200000000ff */
[----:B------:R-:W-:Y:S01]  /*7ac0*/  BAR.SYNC.DEFER_BLOCKING 0x1, 0x100 ;  /* 0x0044000000007b1d */ /* 0x000fe20000010000 */
        /* <DEDUP_REMOVED lines=12> */
[----:B------:R-:W-:Y:S01]  /*7b90*/  SHF.R.U64 R8, R11, 0x3, RZ ;  /* 0x000000030b087819 */ /* 0x000fe200000012ff */
[----:B------:R-:W-:Y:S01]  /*7ba0*/  UIMAD.WIDE.U32 UR4, UR35, UR8, URZ ;  /* 0x00000008230472a5 */ /* 0x000fe2000f8e003f */
[----:B------:R-:W-:Y:S01]  /*7bb0*/  LOP3.LUT R12, R13, 0x380, RZ, 0xc0, !PT ;  /* 0x000003800d0c7812 */ /* 0x000fe200078ec0ff */
[----:B------:R-:W-:Y:S01]  /*7bc0*/  UIMAD UR6, UR35, UR9, UR6 ;  /* 0x00000009230672a4 */ /* 0x000fe2000f8e0206 */
[----:B------:R-:W-:Y:S01]  /*7bd0*/  LOP3.LUT R8, R8, R21, RZ, 0x3c, !PT ;  /* 0x0000001508087212 */ /* 0x000fe200078e3cff */
[----:B------:R-:W-:Y:S01]  /*7be0*/  USHF.R.S32.HI UR7, URZ, 0x1f, UR36 ;  /* 0x0000001f3f077899 */ /* 0x000fe20008011424 */
[----:B------:R-:W-:Y:S01]  /*7bf0*/  IADD3 R31, R189, UR34, RZ ;  /* 0x00000022bd1f7c10 */ /* 0x000fe2000fffe0ff */
[----:B------:R-:W-:Y:S01]  /*7c00*/  UIADD3 UR6, UR5, UR6, URZ ;  /* 0x0000000605067290 */ /* 0x000fe2000fffe03f */
[----:B------:R-:W-:Y:S01]  /*7c10*/  SHF.R.U64 R12, R12, 0x3, RZ ;  /* 0x000000030c0c7819 */ /* 0x000fe200000012ff */
[--C-:B------:R-:W-:Y:S01]  /*7c20*/  IMAD.X R25, RZ, RZ, R17.reuse, P1 ;  /* 0x000000ffff197224 */ /* 0x100fe200008e0611 */
[----:B------:R-:W-:Y:S01]  /*7c30*/  IADD3.X R21, RZ, R17, RZ, P2, !PT ;  /* 0x00000011ff157210 */ /* 0x000fe200017fe4ff */
[----:B------:R2:W-:Y:S01]  /*7c40*/  STSM.16.M88.4 [R9], R4 ;  /* 0x0000000409007844 */ /* 0x0005e20000000200 */
[----:B------:R-:W-:Y:S01]  /*7c50*/  R2UR UR10, R23 ;  /* 0x00000000170a72ca */ /* 0x000fe200000e0000 */
[--C-:B------:R-:W-:Y:S01]  /*7c60*/  IMAD.X R11, RZ, RZ, R17.reuse, P4 ;  /* 0x000000ffff0b7224 */ /* 0x100fe200020e0611 */
[----:B------:R-:W-:Y:S01]  /*7c70*/  LOP3.LUT R12, R12, R13, RZ, 0x3c, !PT ;  /* 0x0000000d0c0c7212 */ /* 0x000fe200078e3cff */
[----:B------:R-:W-:Y:S01]  /*7c80*/  IMAD.X R13, RZ, RZ, R17, P5 ;  /* 0x000000ffff0d7224 */ /* 0x000fe200028e0611 */
[----:B------:R-:W-:Y:S01]  /*7c90*/  MOV R27, R20 ;  /* 0x00000014001b7202 */ /* 0x000fe20000000f00 */
[----:B------:R-:W-:Y:S01]  /*7ca0*/  IMAD.U32 R21, RZ, RZ, UR5 ;  /* 0x00000005ff157e24 */ /* 0x000fe2000f8e00ff */
[----:B------:R-:W-:Y:S01]  /*7cb0*/  LOP3.LUT P0, RZ, R185, 0x3, RZ, 0xc0, !PT ;  /* 0x00000003b9ff7812 */ /* 0x000fe2000780c0ff */
[----:B------:R-:W-:Y:S01]  /*7cc0*/  IMAD.U32 R20, RZ, RZ, UR4 ;  /* 0x00000004ff147e24 */ /* 0x000fe2000f8e00ff */
[----:B------:R-:W-:Y:S01]  /*7cd0*/  ULDC UR4, c[0x0][0xa88] ;  /* 0x0002a20000047ab9 */ /* 0x000fe20000000800 */
[----:B------:R-:W-:Y:S01]  /*7ce0*/  IMAD.U32 R21, RZ, RZ, UR6 ;  /* 0x00000006ff157e24 */ /* 0x000fe2000f8e00ff */
[----:B------:R-:W-:Y:S01]  /*7cf0*/  MOV R28, R24 ;  /* 0x00000018001c7202 */ /* 0x000fe20000000f00 */
[----:B------:R-:W-:Y:S01]  /*7d00*/  ULDC.64 UR12, c[0x0][0x208] ;  /* 0x00008200000c7ab9 */ /* 0x000fe20000000a00 */
[----:B------:R-:W-:Y:S01]  /*7d10*/  MOV R24, R10 ;  /* 0x0000000a00187202 */ /* 0x000fe20000000f00 */
[----:B-1----:R-:W-:Y:S01]  /*7d20*/  IMAD.WIDE.U32 R20, R14, UR36, R20 ;  /* 0x000000240e147c25 */ /* 0x002fe2000f8e0014 */
[----:B------:R-:W-:-:S02]  /*7d30*/  MOV R25, R12 ;  /* 0x0000000c00197202 */ /* 0x000fc40000000f00 */
[----:B--2---:R-:W-:Y:S01]  /*7d40*/  F2FP.F16.F32.PACK_AB R4, R33, R32 ;  /* 0x000000202104723e */ /* 0x004fe200000000ff */
[----:B------:R-:W-:Y:S01]  /*7d50*/  IMAD.X R9, RZ, RZ, R17, P3 ;  /* 0x000000ffff097224 */ /* 0x000fe200018e0611 */
[----:B------:R-:W-:Y:S02]  /*7d60*/  F2FP.F16.F32.PACK_AB R5, R35, R34 ;  /* 0x000000222305723e */ /* 0x000fe400000000ff */
[----:B------:R-:W-:Y:S02]  /*7d70*/  F2FP.F16.F32.PACK_AB R6, R37, R36 ;  /* 0x000000242506723e */ /* 0x000fe400000000ff */
[----:B------:R-:W-:Y:S01]  /*7d80*/  MOV R23, R8 ;  /* 0x0000000800177202 */ /* 0x000fe20000000f00 */
[----:B------:R-:W-:Y:S01]  /*7d90*/  VIADD R9, R31, 0x8 ;  /* 0x000000081f097836 */ /* 0x000fe20000000000 */
[----:B------:R-:W-:Y:S01]  /*7da0*/  F2FP.F16.F32.PACK_AB R7, R39, R38 ;  /* 0x000000262707723e */ /* 0x000fe200000000ff */
[----:B------:R-:W-:Y:S01]  /*7db0*/  IMAD R8, R14, UR7, RZ ;  /* 0x000000070e087c24 */ /* 0x000fe2000f8e02ff */
[----:B------:R-:W-:-:S02]  /*7dc0*/  F2FP.F16.F32.PACK_AB R10, R45, R44 ;  /* 0x0000002c2d0a723e */ /* 0x000fc400000000ff */
[----:B------:R-:W-:Y:S01]  /*7dd0*/  ISETP.GE.OR P1, PT, R9, UR4, P0 ;  /* 0x0000000409007c0c */ /* 0x000fe20008726670 */
[----:B------:R-:W-:Y:S01]  /*7de0*/  IMAD R30, R15, UR36, R8 ;  /* 0x000000240f1e7c24 */ /* 0x000fe2000f8e0208 */
[----:B------:R-:W-:Y:S01]  /*7df0*/  F2FP.F16.F32.PACK_AB R8, R41, R40 ;  /* 0x000000282908723e */ /* 0x000fe200000000ff */
[----:B------:R1:W-:Y:S01]  /*7e00*/  STSM.16.M88.4 [R29], R4 ;  /* 0x000000041d007844 */ /* 0x0003e20000000200 */
        /* <DEDUP_REMOVED lines=10> */
[----:B-1----:R-:W-:Y:S02]  /*7eb0*/  F2FP.F16.F32.PACK_AB R4, R57, R56 ;  /* 0x000000383904723e */ /* 0x002fe400000000ff */
[----:B------:R-:W-:Y:S02]  /*7ec0*/  F2FP.F16.F32.PACK_AB R5, R59, R58 ;  /* 0x0000003a3b05723e */ /* 0x000fe400000000ff */
[----:B------:R-:W-:-:S02]  /*7ed0*/  F2FP.F16.F32.PACK_AB R6, R61, R60 ;  /* 0x0000003c3d06723e */ /* 0x000fc400000000ff */
[----:B------:R-:W-:Y:S02]  /*7ee0*/  F2FP.F16.F32.PACK_AB R7, R63, R62 ;  /* 0x0000003e3f07723e */ /* 0x000fe400000000ff */
[----:B------:R-:W-:Y:S02]  /*7ef0*/  F2FP.F16.F32.PACK_AB R72, R73, R72 ;  /* 0x000000484948723e */ /* 0x000fe400000000ff */
[----:B------:R-:W-:Y:S01]  /*7f00*/  F2FP.F16.F32.PACK_AB R66, R69, R68 ;  /* 0x000000444542723e */ /* 0x000fe200000000ff */
[----:B------:R1:W-:Y:S01]  /*7f10*/  STSM.16.M88.4 [R26], R4 ;  /* 0x000000041a007844 */ /* 0x0003e20000000200 */
[----:B------:R-:W-:Y:S02]  /*7f20*/  F2FP.F16.F32.PACK_AB R67, R71, R70 ;  /* 0x000000464743723e */ /* 0x000fe400000000ff */
[----:B------:R-:W-:Y:S01]  /*7f30*/  F2FP.F16.F32.PACK_AB R73, R75, R74 ;  /* 0x0000004a4b49723e */ /* 0x000fe200000000ff */
[----:B------:R-:W2:Y:S01]  /*7f40*/  SHFL.IDX PT, R6, R188, RZ, 0x1f ;  /* 0x00001fffbc067589 */ /* 0x000ea200000e0000 */
[----:B------:R-:W-:-:S02]  /*7f50*/  F2FP.F16.F32.PACK_AB R80, R81, R80 ;  /* 0x000000505150723e */ /* 0x000fc400000000ff */
[----:B------:R-:W-:Y:S01]  /*7f60*/  F2FP.F16.F32.PACK_AB R74, R77, R76 ;  /* 0x0000004c4d4a723e */ /* 0x000fe200000000ff */
[----:B------:R-:W-:Y:S01]  /*7f70*/  STSM.16.M88.4 [R25], R64 ;  /* 0x0000004019007844 */ /* 0x000fe20000000200 */
[----:B------:R-:W-:Y:S02]  /*7f80*/  F2FP.F16.F32.PACK_AB R75, R79, R78 ;  /* 0x0000004e4f4b723e */ /* 0x000fe400000000ff */
[----:B------:R-:W-:Y:S02]  /*7f90*/  F2FP.F16.F32.PACK_AB R81, R83, R82 ;  /* 0x000000525351723e */ /* 0x000fe400000000ff */
[----:B------:R-:W-:Y:S01]  /*7fa0*/  F2FP.F16.F32.PACK_AB R82, R85, R84 ;  /* 0x000000545552723e */ /* 0x000fe200000000ff */
[----:B------:R-:W-:Y:S01]  /*7fb0*/  STSM.16.M88.4 [R24], R72 ;  /* 0x0000004818007844 */ /* 0x000fe20000000200 */
[----:B------:R-:W-:Y:S02]  /*7fc0*/  F2FP.F16.F32.PACK_AB R83, R87, R86 ;  /* 0x000000565753723e */ /* 0x000fe400000000ff */
[----:B------:R-:W-:-:S02]  /*7fd0*/  SHF.R.S32.HI R29, RZ, 0x1f, R31 ;  /* 0x0000001fff1d7819 */ /* 0x000fc4000001141f */
[C---:B------:R-:W-:Y:S01]  /*7fe0*/  IADD3 R20, P2, R31.reuse, R20, RZ ;  /* 0x000000141f147210 */ /* 0x040fe20007f5e0ff */
[----:B------:R3:W-:Y:S01]  /*7ff0*/  STSM.16.M88.4 [R23], R80 ;  /* 0x0000005017007844 */ /* 0x0007e20000000200 */
[----:B------:R-:W-:Y:S01]  /*8000*/  ISETP.GE.OR P0, PT, R31, UR4, P0 ;  /* 0x000000041f007c0c */ /* 0x000fe20008706670 */
[----:B------:R-:W-:Y:S01]  /*8010*/  ULDC.64 UR4, c[0x0][0xb40] ;  /* 0x0002d00000047ab9 */ /* 0x000fe20000000a00 */
[----:B------:R-:W-:Y:S01]  /*8020*/  IADD3.X R29, R29, R21, R30, P2, !PT ;  /* 0x000000151d1d7210 */ /* 0x000fe200017fe41e */
[----:B------:R-:W-:Y:S01]  /*8030*/  @!PT LDS RZ, [RZ] ;  /* 0x00000000fffff984 */ /* 0x000fe20000000800 */
[----:B------:R-:W-:Y:S01]  /*8040*/  @!PT LDS RZ, [RZ] ;  /* 0x00000000fffff984 */ /* 0x000fe20000000800 */
[----:B------:R-:W-:Y:S01]  /*8050*/  @!PT LDS RZ, [RZ] ;  /* 0x00000000fffff984 */ /* 0x000fe20000000800 */
[----:B------:R4:W-:Y:S06]  /*8060*/  MEMBAR.ALL.CTA ;  /* 0x0000000000007992 */ /* 0x0009ec0000008000 */
[----:B----4-:R-:W4:Y:S02]  /*8070*/  FENCE.VIEW.ASYNC.S ;  /* 0x00000000000073c6 */ /* 0x010f240000000000 */
[----:B----4-:R-:W-:Y:S06]  /*8080*/  BAR.ARV 0x1, 0x120 ;  /* 0x0044800000007b1d */ /* 0x010fec0000002000 */
[----:B-1----:R-:W-:Y:S01]  /*8090*/  LEA R4, P2, R20, UR4, 0x2 ;  /* 0x0000000414047c11 */ /* 0x002fe2000f8410ff */
[----:B------:R-:W-:-:S02]  /*80a0*/  ULDC UR4, c[0x0][0xc] ;  /* 0x0000030000047ab9 */ /* 0x000fc40000000800 */
[----:B------:R-:W-:Y:S01]  /*80b0*/  UIADD3 UR10, UR4, UR10, URZ ;  /* 0x0000000a040a7290 */ /* 0x000fe2000fffe03f */
[----:B------:R-:W-:-:S05]  /*80c0*/  LEA.HI.X R5, R20, UR5, R29, 0x2, P2 ;  /* 0x0000000514057c11 */ /* 0x000fca00090f141d */
[----:B------:R1:W-:Y:S01]  /*80d0*/  @!P0 STG.E desc[UR12][R4.64], R3 ;  /* 0x0000000304008986 */ /* 0x0003e2000c10190c */
[----:B--2---:R-:W-:Y:S02]  /*80e0*/  ISETP.NE.AND P0, PT, R6, 0x7, PT ;  /* 0x000000070600780c */ /* 0x004fe40003f05270 */
[----:B---3--:R-:W-:Y:S01]  /*80f0*/  MOV R23, UR10 ;  /* 0x0000000a00177c02 */ /* 0x008fe20008000f00 */
        /* <DEDUP_REMOVED lines=13> */
[----:B------:R-:W-:Y:S01]  /*81d0*/  UMOV UR7, 0x40 ;  /* 0x0000004000077882 */ /* 0x000fe20000000000 */
[----:B------:R-:W-:-:S05]  /*81e0*/  UMOV UR8, 0x1 ;  /* 0x0000000100087882 */ /* 0x000fca0000000000 */
[----:B------:R2:W-:Y:S02]  /*81f0*/  UTMASTG.5D [UR32], [UR4] ;  /* 0x00000020040073b5 */ /* 0x0005e40008020000 */
[----:B--2---:R-:W-:Y:S01]  /*8200*/  UMOV UR32, UR6 ;  /* 0x0000000600207c82 */ /* 0x004fe20008000000 */
[----:B------:R-:W-:Y:S01]  /*8210*/  UMOV UR33, UR7 ;  /* 0x0000000700217c82 */ /* 0x000fe20008000000 */
[----:B------:R-:W-:Y:S01]  /*8220*/  UIADD3 UR6, UR60, 0x34820, URZ ;  /* 0x000348203c067890 */ /* 0x000fe2000fffe03f */
[----:B------:R2:W-:Y:S03]  /*8230*/  UTMASTG.5D [UR32], [UR4] ;  /* 0x00000020040073b5 */ /* 0x0005e60008020000 */
[----:B------:R-:W-:Y:S02]  /*8240*/  UPRMT UR7, URZ, 0x654, UR6 ;  /* 0x000006543f077896 */ /* 0x000fe40008000006 */
[----:B------:R-:W-:Y:S01]  /*8250*/  UPRMT UR6, UR8, 0x654, UR6 ;  /* 0x0000065408067896 */ /* 0x000fe20008000006 */
[----:B------:R0:W-:Y:S01]  /*8260*/  UTMACMDFLUSH ;  /* 0x00000000000079b7 */ /* 0x0001e20000000000 */
[----:B------:R-:W-:-:S05]  /*8270*/  DEPBAR.LE SB0, 0x0 ;  /* 0x000080000000791a */ /* 0x000fca0000000000 */
[----:B------:R-:W-:Y:S02]  /*8280*/  SYNCS.ARRIVE.TRANS64.RED.A1T0 RZ, [UR7], RZ ;  /* 0x000000ffffff79a7 */ /* 0x000fe40008100407 */
[----:B--2---:R-:W-:Y:S03]  /*8290*/  SYNCS.ARRIVE.TRANS64.RED.A1T0 RZ, [UR6], RZ ;  /* 0x000000ffffff79a7 */ /* 0x004fe60008100406 */
.L_x_154:
[----:B------:R-:W-:Y:S05]  /*82a0*/  BSYNC B0 ;  /* 0x0000000000007941 */ /* 0x000fea0003800000 */
.L_x_153:
[----:B-1----:R-:W1:Y:S01]  /*82b0*/  LDC R0, c[0x0][0xda4] ;  /* 0x00036900ff007b82 */ /* 0x002e620000000800 */
[----:B------:R-:W-:Y:S01]  /*82c0*/  R2UR UR5, R23 ;  /* 0x00000000170572ca */ /* 0x000fe200000e0000 */
[----:B------:R-:W-:Y:S01]  /*82d0*/  UIADD3 UR38, UR38, 0x1, URZ ;  /* 0x0000000126267890 */ /* 0x000fe2000fffe03f */
[----:B------:R-:W-:-:S03]  /*82e0*/  VIADD R184, R184, 0x1 ;  /* 0x00000001b8b87836 */ /* 0x000fc60000000000 */
[----:B------:R-:W-:-:S04]  /*82f0*/  UISETP.NE.AND UP0, UPT, UR38, 0x2, UPT ;  /* 0x000000022600788c */ /* 0x000fc8000bf05270 */
[----:B------:R-:W-:Y:S02]  /*8300*/  USEL UR4, URZ, 0x1, UP0 ;  /* 0x000000013f047887 */ /* 0x000fe40008000000 */
[----:B------:R-:W-:Y:S02]  /*8310*/  USEL UR38, UR38, URZ, UP0 ;  /* 0x0000003f26267287 */ /* 0x000fe40008000000 */
[----:B------:R-:W-:Y:S01]  /*8320*/  ULOP3.LUT UR39, UR39, UR4, URZ, 0x3c, !UPT ;  /* 0x0000000427277292 */ /* 0x000fe2000f8e3c3f */
[----:B-1----:R-:W-:-:S13]  /*8330*/  ISETP.LE.AND P0, PT, R0, UR5, PT ;  /* 0x0000000500007c0c */ /* 0x002fda000bf03270 */
[----:B------:R-:W-:Y:S05]  /*8340*/  @!P0 BRA `(.L_x_155) ;  /* 0xffffff8c00e48947 */ /* 0x000fea000383ffff */
[----:B------:R-:W-:Y:S05]  /*8350*/  EXIT ;  /* 0x000000000000794d */ /* 0x000fea0003800000 */
.L_x_127:
[----:B------:R-:W-:-:S08]  /*8360*/  NOP ;  /* 0x0000000000007918 */ /* 0x000fd00000000000 */
[----:B-1----:R-:W1:-:S00]  /*8370*/  USETMAXREG.DEALLOC.CTAPOOL 0x18 ;  /* 0x00000018000079c8 */ /* 0x002e4000080e0500 */
[----:B-1----:R-:W-:-:S06]  /*8380*/  LOP3.LUT R0, R0, 0x3, RZ, 0xc0, !PT ;  /* 0x0000000300007812 */ /* 0x002fcc00078ec0ff */
[----:B------:R-:W1:Y:S02]  /*8390*/  SHFL.IDX PT, R0, R0, RZ, 0x1f ;  /* 0x00001fff00007589 */ /* 0x000e6400000e0000 */
[----:B-1----:R-:W-:-:S13]  /*83a0*/  ISETP.NE.AND P0, PT, R0, RZ, PT ;  /* 0x000000ff0000720c */ /* 0x002fda0003f05270 */
[----:B------:R-:W-:Y:S05]  /*83b0*/  @P0 EXIT ;  /* 0x000000000000094d */ /* 0x000fea0003800000 */
[----:B------:R-:W1:Y:S01]  /*83c0*/  S2UR UR4, SR_CTAID.X ;  /* 0x00000000000479c3 */ /* 0x000e620000002500 */
[----:B------:R-:W-:Y:S02]  /*83d0*/  IMAD.MOV.U32 R16, RZ, RZ, RZ ;  /* 0x000000ffff107224 */ /* 0x000fe400078e00ff */
[----:B------:R-:W-:Y:S02]  /*83e0*/  IMAD.MOV.U32 R2, RZ, RZ, 0x1 ;  /* 0x00000001ff027424 */ /* 0x000fe400078e00ff */
[----:B------:R-:W-:-:S03]  /*83f0*/  IMAD.MOV.U32 R17, RZ, RZ, 0x1 ;  /* 0x00000001ff117424 */ /* 0x000fc600078e00ff */
[----:B------:R-:W1:Y:S02]  /*8400*/  LDC R0, c[0x0][0xda4] ;  /* 0x00036900ff007b82 */ /* 0x000e640000000800 */
[----:B-1----:R-:W-:-:S13]  /*8410*/  ISETP.LE.AND P0, PT, R0, UR4, PT ;  /* 0x0000000400007c0c */ /* 0x002fda000bf03270 */
[----:B------:R-:W-:Y:S05]  /*8420*/  @P0 BRA `(.L_x_156) ;  /* 0x00000030000c0947 */ /* 0x000fea0003800000 */
[----:B------:R-:W2:Y:S01]  /*8430*/  LDL R4, [R1+0x24] ;  /* 0x0000240001047983 */ /* 0x000ea20000100800 */
[----:B------:R-:W1:Y:S01]  /*8440*/  S2UR UR4, SR_CTAID.X ;  /* 0x00000000000479c3 */ /* 0x000e620000002500 */
[----:B------:R-:W-:Y:S01]  /*8450*/  IMAD.MOV.U32 R16, RZ, RZ, RZ ;  /* 0x000000ffff107224 */ /* 0x000fe200078e00ff */
[----:B------:R-:W-:Y:S01]  /*8460*/  ULDC.64 UR36, c[0x0][0x198] ;  /* 0x0000660000247ab9 */ /* 0x000fe20000000a00 */
[----:B------:R-:W3:Y:S01]  /*8470*/  S2R R3, SR_TID.X ;  /* 0x0000000000037919 */ /* 0x000ee20000002100 */
[----:B------:R-:W-:Y:S01]  /*8480*/  IMAD.MOV.U32 R17, RZ, RZ, 0x1 ;  /* 0x00000001ff117424 */ /* 0x000fe200078e00ff */
[----:B------:R-:W-:Y:S01]  /*8490*/  ULDC UR39, c[0x0][0xc] ;  /* 0x0000030000277ab9 */ /* 0x000fe20000000800 */
[C---:B---3--:R-:W-:Y:S02]  /*84a0*/  LOP3.LUT P0, R0, R3.reuse, 0x1f, RZ, 0xc0, !PT ;  /* 0x0000001f03007812 */ /* 0x048fe4000780c0ff */
[----:B------:R-:W-:-:S03]  /*84b0*/  LOP3.LUT P1, RZ, R3, 0x7f, RZ, 0xc0, !PT ;  /* 0x0000007f03ff7812 */ /* 0x000fc6000782c0ff */
[----:B------:R1:W-:Y:S01]  /*84c0*/  STL [R1+0x20], R0 ;  /* 0x0000200001007387 */ /* 0x0003e20000100800 */
[----:B------:R-:W-:-:S04]  /*84d0*/  PLOP3.LUT P0, PT, P0, P1, PT, 0x8a, 0x0 ;  /* 0x000000000000781c */ /* 0x000fc80000703172 */
[----:B------:R-:W-:Y:S02]  /*84e0*/  P2R R19, PR, RZ, 0x1 ;  /* 0x00000001ff137803 */ /* 0x000fe40000000000 */
[----:B-1----:R-:W-:-:S05]  /*84f0*/  MOV R0, UR4 ;  /* 0x0000000400007c02 */ /* 0x002fca0008000f00 */
[----:B------:R1:W-:Y:S04]  /*8500*/  STL [R1+0x14], R0 ;  /* 0x0000140001007387 */ /* 0x0003e80000100800 */
[----:B------:R1:W-:Y:S01]  /*8510*/  STL [R1+0x1c], RZ ;  /* 0x00001cff01007387 */ /* 0x0003e20000100800 */
[----:B--2---:R-:W-:-:S13]  /*8520*/  R2UR UR5, R4 ;  /* 0x00000000040572ca */ /* 0x004fda00000e0000 */
[----:B-1----:R-:W-:-:S12]  /*8530*/  ULOP3.LUT UR38, UR5, 0x2, URZ, 0xfc, !UPT ;  /* 0x0000000205267892 */ /* 0x002fd8000f8efc3f */
.L_x_208:
[----:B------:R-:W2:Y:S01]  /*8540*/  LDL R6, [R1+0x14] ;  /* 0x0000140001067983 */ /* 0x000ea20000100800 */
[----:B------:R-:W1:Y:S01]  /*8550*/  LDC R2, c[0x0][0xda8] ;  /* 0x00036a00ff027b82 */ /* 0x000e620000000800 */
[----:B------:R-:W-:Y:S05]  /*8560*/  YIELD ;  /* 0x0000000000007946 */ /* 0x000fea0003800000 */
[----:B------:R-:W-:Y:S02]  /*8570*/  ULDC.64 UR4, c[0x0][0x3f8] ;  /* 0x0000fe0000047ab9 */ /* 0x000fe40000000a00 */
[----:B------:R-:W3:Y:S01]  /*8580*/  LDC R0, c[0x0][0xdb4] ;  /* 0x00036d00ff007b82 */ /* 0x000ee20000000800 */
[----:B------:R-:W-:-:S03]  /*8590*/  UISETP.NE.U32.AND UP0, UPT, UR4, URZ, UPT ;  /* 0x0000003f0400728c */ /* 0x000fc6000bf05070 */
[----:B------:R-:W-:Y:S01]  /*85a0*/  ULDC UR4, c[0x0][0x404] ;  /* 0x0001010000047ab9 */ /* 0x000fe20000000800 */
[----:B------:R-:W-:-:S04]  /*85b0*/  UISETP.NE.AND.EX UP0, UPT, UR5, URZ, UPT, UP0 ;  /* 0x0000003f0500728c */ /* 0x000fc8000bf05300 */
[----:B------:R-:W-:Y:S01]  /*85c0*/  USEL UR4, UR4, 0x1, UP0 ;  /* 0x0000000104047887 */ /* 0x000fe20008000000 */
[----:B-1----:R-:W-:Y:S02]  /*85d0*/  ISETP.NE.AND P0, PT, R2, 0x1, PT ;  /* 0x000000010200780c */ /* 0x002fe40003f05270 */
[----:B---3--:R-:W-:-:S11]  /*85e0*/  ISETP.NE.AND P1, PT, R0, 0x1, PT ;  /* 0x000000010000780c */ /* 0x008fd60003f25270 */
        /* <DEDUP_REMOVED lines=11> */
[----:B------:R-:W-:Y:S02]  /*86a0*/  MOV R3, 0x400 ;  /* 0x0000040000037802 */ /* 0x000fe40000000f00 */
[----:B------:R2:W-:Y:S02]  /*86b0*/  STL [R1], R7 ;  /* 0x0000000701007387 */ /* 0x0005e40000100800 */
[----:B-1----:R-:W-:Y:S01]  /*86c0*/  LEA R9, R4, R3, 0x18 ;  /* 0x0000000304097211 */ /* 0x002fe200078ec0ff */
[----:B---3--:R-:W-:-:S04]  /*86d0*/  IMAD R8, R2, UR4, RZ ;  /* 0x0000000402087c24 */ /* 0x008fc8000f8e02ff */
[----:B------:R-:W-:Y:S01]  /*86e0*/  VIADD R2, R9, 0x1c400 ;  /* 0x0001c40009027836 */ /* 0x000fe20000000000 */
[----:B------:R2:W-:Y:S04]  /*86f0*/  STL [R1+0x8], R9 ;  /* 0x0000080901007387 */ /* 0x0005e80000100800 */
[----:B------:R-:W-:Y:S01]  /*8700*/  LOP3.LUT P0, RZ, R2, 0x3ff, RZ, 0xc0, !PT ;  /* 0x000003ff02ff7812 */ /* 0x000fe2000780c0ff */
[----:B------:R2:W-:Y:S01]  /*8710*/  STL [R1+0x18], R8 ;  /* 0x0000180801007387 */ /* 0x0005e20000100800 */
[----:B------:R-:W-:-:S04]  /*8720*/  IADD3 R2, R8, 0x7f, RZ ;  /* 0x0000007f08027810 */ /* 0x000fc80007ffe0ff */
[----:B------:R-:W-:-:S04]  /*8730*/  SHF.R.S32.HI R3, RZ, 0x1f, R2 ;  /* 0x0000001fff037819 */ /* 0x000fc80000011402 */
[----:B------:R-:W-:Y:S01]  /*8740*/  LEA.HI R2, R3, R2, RZ, 0x7 ;  /* 0x0000000203027211 */ /* 0x000fe200078f38ff */
[----:B------:R-:W-:-:S04]  /*8750*/  IMAD.MOV R3, RZ, RZ, -R7 ;  /* 0x000000ffff037224 */ /* 0x000fc800078e0a07 */
[----:B------:R-:W-:Y:S01]  /*8760*/  IMAD R3, R0, R3, R6 ;  /* 0x0000000300037224 */ /* 0x000fe200078e0206 */
[----:B------:R-:W-:-:S05]  /*8770*/  SHF.R.S32.HI R0, RZ, 0x7, R2 ;  /* 0x00000007ff007819 */ /* 0x000fca0000011402 */
[----:B------:R2:W-:Y:S04]  /*8780*/  STL [R1+0x10], R0 ;  /* 0x0000100001007387 */ /* 0x0005e80000100800 */
[----:B------:R2:W-:Y:S01]  /*8790*/  STL [R1+0x4], R3 ;  /* 0x0000040301007387 */ /* 0x0005e20000100800 */
[----:B------:R-:W-:Y:S05]  /*87a0*/  @!P0 BRA `(.L_x_157) ;  /* 0x0000000000408947 */ /* 0x000fea0003800000 */
[----:B------:R-:W-:Y:S01]  /*87b0*/  MOV R2, 0x0 ;  /* 0x0000000000027802 */ /* 0x000fe20000000f00 */
[----:B------:R-:W-:Y:S01]  /*87c0*/  ULDC.64 UR6, c[0x4][0x108] ;  /* 0x0100420000067ab9 */ /* 0x000fe20000000a00 */
[----:B------:R-:W-:Y:S01]  /*87d0*/  ULDC.64 UR8, c[0x4][0x110] ;  /* 0x0100440000087ab9 */ /* 0x000fe20000000a00 */
[----:B------:R-:W-:Y:S01]  /*87e0*/  ULDC.64 UR4, c[0x4][0x60] ;  /* 0x0100180000047ab9 */ /* 0x000fe20000000a00 */
[----:B------:R-:W-:Y:S01]  /*87f0*/  IMAD.U32 R4, RZ, RZ, UR6 ;  /* 0x00000006ff047e24 */ /* 0x000fe2000f8e00ff */
[----:B--2---:R-:W-:Y:S01]  /*8800*/  MOV R7, UR9 ;  /* 0x0000000900077c02 */ /* 0x004fe20008000f00 */
[----:B------:R-:W1:Y:S01]  /*8810*/  LDC.64 R2, c[0x4][R2] ;  /* 0x0100000002027b82 */ /* 0x000e620000000a00 */
[----:B------:R-:W-:Y:S01]  /*8820*/  IMAD.U32 R5, RZ, RZ, UR7 ;  /* 0x00000007ff057e24 */ /* 0x000fe2000f8e00ff */
[----:B------:R-:W-:Y:S01]  /*8830*/  MOV R13, RZ ;  /* 0x000000ff000d7202 */ /* 0x000fe20000000f00 */
[----:B------:R-:W-:Y:S02]  /*8840*/  IMAD.U32 R6, RZ, RZ, UR8 ;  /* 0x00000008ff067e24 */ /* 0x000fe4000f8e00ff */
[----:B------:R-:W-:-:S02]  /*8850*/  IMAD.U32 R10, RZ, RZ, UR4 ;  /* 0x00000004ff0a7e24 */ /* 0x000fc4000f8e00ff */
[----:B------:R-:W-:Y:S02]  /*8860*/  IMAD.U32 R11, RZ, RZ, UR5 ;  /* 0x00000005ff0b7e24 */ /* 0x000fe4000f8e00ff */
[----:B------:R-:W-:Y:S02]  /*8870*/  IMAD.MOV.U32 R8, RZ, RZ, 0x70 ;  /* 0x00000070ff087424 */ /* 0x000fe400078e00ff */
[----:B------:R-:W-:-:S07]  /*8880*/  IMAD.MOV.U32 R12, RZ, RZ, 0x1 ;  /* 0x00000001ff0c7424 */ /* 0x000fce00078e00ff */
[----:B------:R-:W-:-:S07]  /*8890*/  LEPC R20, `(.L_x_157) ;  /* 0x000000001014794e */ /* 0x000fce0000000000 */
[----:B-1----:R-:W-:Y:S05]  /*88a0*/  CALL.ABS.NOINC R2 ;  /* 0x0000000002007343 */ /* 0x002fea0003c00000 */
.L_x_157:
[----:B------:R-:W2:Y:S02]  /*88b0*/  LDL R2, [R1+0x8] ;  /* 0x0000080001027983 */ /* 0x000ea40000100800 */
[----:B--2---:R-:W-:-:S05]  /*88c0*/  VIADD R0, R2, 0x400 ;  /* 0x0000040002007836 */ /* 0x004fca0000000000 */
        /* <DEDUP_REMOVED lines=10> */
[----:B------:R-:W-:Y:S01]  /*8970*/  MOV R13, RZ ;  /* 0x000000ff000d7202 */ /* 0x000fe20000000f00 */
[----:B------:R-:W-:Y:S02]  /*8980*/  IMAD.U32 R6, RZ, RZ, UR8 ;  /* 0x00000008ff067e24 */ /* 0x000fe4000f8e00ff */
[----:B------:R-:W-:-:S02]  /*8990*/  IMAD.U32 R10, RZ, RZ, UR4 ;  /* 0x00000004ff0a7e24 */ /* 0x000fc4000f8e00ff */
[----:B------:R-:W-:Y:S02]  /*89a0*/  IMAD.U32 R11, RZ, RZ, UR5 ;  /* 0x00000005ff0b7e24 */ /* 0x000fe4000f8e00ff */
[----:B------:R-:W-:Y:S02]  /*89b0*/  IMAD.MOV.U32 R8, RZ, RZ, 0x70 ;  /* 0x00000070ff087424 */ /* 0x000fe400078e00ff */
[----:B-1----:R-:W-:-:S07]  /*89c0*/  IMAD.MOV.U32 R12, RZ, RZ, 0x1 ;  /* 0x00000001ff0c7424 */ /* 0x002fce00078e00ff */
[----:B------:R-:W-:-:S07]  /*89d0*/  LEPC R20, `(.L_x_159) ;  /* 0x000000001014794e */ /* 0x000fce0000000000 */
[----:B--2---:R-:W-:Y:S05]  /*89e0*/  CALL.ABS.NOINC R2 ;  /* 0x0000000002007343 */ /* 0x004fea0003c00000 */
.L_x_159:
[----:B------:R-:W-:Y:S01]  /*89f0*/  MOV R2, 0x0 ;  /* 0x0000000000027802 */ /* 0x000fe20000000f00 */
[----:B------:R-:W-:Y:S01]  /*8a00*/  ULDC.64 UR6, c[0x4][0x108] ;  /* 0x0100420000067ab9 */ /* 0x000fe20000000a00 */
[----:B------:R-:W-:Y:S01]  /*8a10*/  ULDC.64 UR8, c[0x4][0x110] ;  /* 0x0100440000087ab9 */ /* 0x000fe20000000a00 */
[----:B------:R-:W-:Y:S01]  /*8a20*/  ULDC.64 UR4, c[0x4][0x70] ;  /* 0x01001c0000047ab9 */ /* 0x000fe20000000a00 */
[----:B------:R-:W-:Y:S01]  /*8a30*/  IMAD.U32 R4, RZ, RZ, UR6 ;  /* 0x00000006ff047e24 */ /* 0x000fe2000f8e00ff */
[----:B------:R-:W-:Y:S01]  /*8a40*/  MOV R10, UR4 ;  /* 0x00000004000a7c02 */ /* 0x000fe20008000f00 */
[----:B------:R-:W1:Y:S01]  /*8a50*/  LDC.64 R2, c[0x4][R2] ;  /* 0x0100000002027b82 */ /* 0x000e620000000a00 */
[----:B------:R-:W-:Y:S02]  /*8a60*/  IMAD.U32 R5, RZ, RZ, UR7 ;  /* 0x00000007ff057e24 */ /* 0x000fe4000f8e00ff */
[----:B------:R-:W-:Y:S02]  /*8a70*/  IMAD.U32 R6, RZ, RZ, UR8 ;  /* 0x00000008ff067e24 */ /* 0x000fe4000f8e00ff */
[----:B------:R-:W-:-:S02]  /*8a80*/  IMAD.U32 R7, RZ, RZ, UR9 ;  /* 0x00000009ff077e24 */ /* 0x000fc4000f8e00ff */
[----:B------:R-:W-:Y:S02]  /*8a90*/  IMAD.U32 R11, RZ, RZ, UR5 ;  /* 0x00000005ff0b7e24 */ /* 0x000fe4000f8e00ff */
[----:B------:R-:W-:Y:S02]  /*8aa0*/  IMAD.MOV.U32 R8, RZ, RZ, 0x70 ;  /* 0x00000070ff087424 */ /* 0x000fe400078e00ff */
[----:B------:R-:W-:Y:S02]  /*8ab0*/  IMAD.MOV.U32 R12, RZ, RZ, 0x1 ;  /* 0x00000001ff0c7424 */ /* 0x000fe400078e00ff */
[----:B------:R-:W-:-:S07]  /*8ac0*/  IMAD.MOV.U32 R13, RZ, RZ, RZ ;  /* 0x000000ffff0d7224 */ /* 0x000fce00078e00ff */
[----:B------:R-:W-:-:S07]  /*8ad0*/  LEPC R20, `(.L_x_158) ;  /* 0x000000001014794e */ /* 0x000fce0000000000 */
[----:B-1----:R-:W-:Y:S05]  /*8ae0*/  CALL.ABS.NOINC R2 ;  /* 0x0000000002007343 */ /* 0x002fea0003c00000 */
.L_x_158:
[----:B------:R-:W2:Y:S01]  /*8af0*/  LDL R7, [R1] ;  /* 0x0000000001077983 */ /* 0x000ea20000100800 */
[----:B------:R-:W-:Y:S01]  /*8b00*/  ULDC.64 UR4, c[0x0][0x9f8] ;  /* 0x00027e0000047ab9 */ /* 0x000fe20000000a00 */
[----:B------:R-:W1:Y:S01]  /*8b10*/  LDC R0, c[0x0][0x428] ;  /* 0x00010a00ff007b82 */ /* 0x000e620000000800 */
[----:B------:R-:W-:Y:S01]  /*8b20*/  ISETP.NE.U32.AND P0, PT, RZ, UR4, PT ;  /* 0x00000004ff007c0c */ /* 0x000fe2000bf05070 */
[----:B------:R-:W3:Y:S04]  /*8b30*/  LDL R10, [R1+0x4] ;  /* 0x00000400010a7983 */ /* 0x000ee80000100800 */
[----:B------:R-:W4:Y:S01]  /*8b40*/  LDL R9, [R1+0x20] ;  /* 0x0000200001097983 */ /* 0x000f220000100800 */
[----:B------:R-:W-:Y:S01]  /*8b50*/  ISETP.NE.AND.EX P0, PT, RZ, UR5, PT, P0 ;  /* 0x00000005ff007c0c */ /* 0x000fe2000bf05300 */
[----:B------:R-:W-:Y:S01]  /*8b60*/  ULDC.64 UR6, c[0x0][0x208] ;  /* 0x0000820000067ab9 */ /* 0x000fe20000000a00 */
[----:B------:R-:W-:Y:S01]  /*8b70*/  ULDC UR4, c[0x0][0xda8] ;  /* 0x00036a0000047ab9 */ /* 0x000fe20000000800 */
[----:B------:R-:W4:Y:S04]  /*8b80*/  LDL.LU R6, [R1+0xc] ;  /* 0x00000c0001067983 */ /* 0x000f280000300800 */
[----:B------:R-:W4:Y:S06]  /*8b90*/  LDL R8, [R1+0x14] ;  /* 0x0000140001087983 */ /* 0x000f2c0000100800 */
[----:B------:R-:W2:Y:S01]  /*8ba0*/  @P0 LDC.64 R2, c[0x0][0x9f8] ;  /* 0x00027e00ff020b82 */ /* 0x000ea20000000a00 */
[----:B-1----:R-:W-:-:S13]  /*8bb0*/  ISETP.NE.AND P1, PT, R0, 0x1, PT ;  /* 0x000000010000780c */ /* 0x002fda0003f25270 */
[----:B------:R-:W3:Y:S08]  /*8bc0*/  @P1 LDC R5, c[0x0][0x42c] ;  /* 0x00010b00ff051b82 */ /* 0x000ef00000000800 */
[----:B------:R-:W1:Y:S01]  /*8bd0*/  @P1 LDC R4, c[0x0][0x430] ;  /* 0x00010c00ff041b82 */ /* 0x000e620000000800 */
[----:B--2---:R-:W-:-:S05]  /*8be0*/  @P0 IMAD.WIDE R2, R7, 0x4, R2 ;  /* 0x0000000407020825 */ /* 0x004fca00078e0202 */
[----:B------:R2:W5:Y:S01]  /*8bf0*/  @P0 LDG.E R7, desc[UR6][R2.64] ;  /* 0x0000000602070981 */ /* 0x000562000c1e1900 */
[----:B---3--:R-:W-:Y:S01]  /*8c00*/  @P1 IMAD.HI.U32 R5, R10, R5, RZ ;  /* 0x000000050a051227 */ /* 0x008fe200078e00ff */
[----:B------:R-:W-:-:S04]  /*8c10*/  MOV R0, R10 ;  /* 0x0000000a00007202 */ /* 0x000fc80000000f00 */
[----:B-1----:R-:W-:Y:S02]  /*8c20*/  @P1 SHF.R.U32.HI R0, RZ, R4, R5 ;  /* 0x00000004ff001219 */ /* 0x002fe40000011605 */
[----:B----4-:R-:W-:Y:S01]  /*8c30*/  ISETP.NE.AND P1, PT, R9, RZ, PT ;  /* 0x000000ff0900720c */ /* 0x010fe20003f25270 */
[----:B------:R-:W1:Y:S01]  /*8c40*/  S2R R4, SR_CgaCtaId ;  /* 0x0000000000047919 */ /* 0x000e620000008800 */
[----:B------:R-:W-:-:S04]  /*8c50*/  IMAD.MOV R6, RZ, RZ, -R6 ;  /* 0x000000ffff067224 */ /* 0x000fc800078e0a06 */
[----:B------:R-:W-:-:S07]  /*8c60*/  IMAD R6, R6, UR4, R8 ;  /* 0x0000000406067c24 */ /* 0x000fce000f8e0208 */
[----:B------:R-:W-:Y:S01]  /*8c70*/  VOTEU.ALL UP1, P1 ;  /* 0x00000000003f7886 */ /* 0x000fe20000820000 */
[----:B------:R-:W-:-:S04]  /*8c80*/  PLOP3.LUT P2, PT, P1, PT, PT, 0x8, 0x0 ;  /* 0x000000000000781c */ /* 0x000fc80000f4e170 */
[----:B------:R-:W-:Y:S01]  /*8c90*/  @!UP1 UIADD3 UR8, UP0, UR36, 0x270, URZ ;  /* 0x0000027024089890 */ /* 0x000fe2000ff1e03f */
[----:B------:R-:W-:-:S03]  /*8ca0*/  IMAD.SHL.U32 R6, R6, 0x80, RZ ;  /* 0x0000008006067824 */ /* 0x000fc600078e00ff */
[----:B------:R-:W-:-:S03]  /*8cb0*/  @!UP1 UIADD3.X UR9, URZ, UR37, URZ, UP0, !UPT ;  /* 0x000000253f099290 */ /* 0x000fc600087fe43f */
[----:B--2---:R-:W-:-:S09]  /*8cc0*/  VOTEU.ALL UP0, P1 ;  /* 0x00000000003f7886 */ /* 0x004fd20000800000 */
.L_x_160:
[----:B------:R-:W2:Y:S04]  /*8cd0*/  LDL R3, [R1] ;  /* 0x0000000001037983 */ /* 0x000ea80000100800 */
[----:B------:R-:W3:Y:S01]  /*8ce0*/  LDL R2, [R1+0x4] ;  /* 0x0000040001027983 */ /* 0x000ee20000100800 */
[----:B------:R-:W-:Y:S01]  /*8cf0*/  UMOV UR4, URZ ;  /* 0x0000003f00047c82 */ /* 0x000fe20008000000 */
[----:B------:R-:W-:Y:S02]  /*8d00*/  PLOP3.LUT P0, PT, P0, P2, PT, 0xa2, 0x0 ;  /* 0x000000000000781c */ /* 0x000fe40000705472 */
[----:B--2---:R-:W-:-:S08]  /*8d10*/  @P2 R2UR P0, UR7, R3 ;  /* 0x00000000030722ca */ /* 0x004fd00000000000 */
[----:B------:R-:W-:Y:S02]  /*8d20*/  PLOP3.LUT P0, PT, P0, P2, PT, 0xa2, 0x0 ;  /* 0x000000000000781c */ /* 0x000fe40000705472 */
[----:B---3--:R-:W-:-:S08]  /*8d30*/  @P2 R2UR.OR P0, UR6, R2 ;  /* 0x00000000020622ca */ /* 0x008fd00000100000 */
[----:B------:R-:W-:Y:S02]  /*8d40*/  PLOP3.LUT P0, PT, P0, P2, PT, 0xa2, 0x0 ;  /* 0x000000000000781c */ /* 0x000fe40000705472 */
[----:B------:R-:W-:-:S08]  /*8d50*/  @P2 R2UR.OR P0, UR5, R6 ;  /* 0x00000000060522ca */ /* 0x000fd00000100000 */
[----:B------:R-:W-:-:S05]  /*8d60*/  @P2 PLOP3.LUT P2, PT, P0, PT, PT, 0x80, 0x0 ;  /* 0x000000000000281c */ /* 0x000fca000074f070 */
[----:B------:R2:W-:Y:S08]  /*8d70*/  @!UP0 UTMAPF.L2.4D [UR4], [UR8] ;  /* 0x00000004080085b8 */ /* 0x0005f00008018000 */
[----:B--2---:R-:W-:Y:S05]  /*8d80*/  @P2 BRA.U.ANY `(.L_x_160) ;  /* 0xfffffffd00d02947 */ /* 0x004fea000393ffff */
[----:B------:R-:W-:Y:S01]  /*8d90*/  PLOP3.LUT P2, PT, P1, PT, PT, 0x8, 0x0 ;  /* 0x000000000000781c */ /* 0x000fe20000f4e170 */
[----:B------:R-:W-:Y:S01]  /*8da0*/  VOTEU.ALL UP0, P1 ;  /* 0x00000000003f7886 */ /* 0x000fe20000800000 */
[----:B------:R-:W-:-:S11]  /*8db0*/  UMOV UR4, 0x40 ;  /* 0x0000004000047882 */ /* 0x000fd60000000000 */
.L_x_161:
[----:B------:R-:W2:Y:S04]  /*8dc0*/  LDL R3, [R1] ;  /* 0x0000000001037983 */ /* 0x000ea80000100800 */
[----:B------:R-:W3:Y:S01]  /*8dd0*/  LDL R2, [R1+0x4] ;  /* 0x0000040001027983 */ /* 0x000ee20000100800 */
        /* <DEDUP_REMOVED lines=12> */
.L_x_162:
        /* <DEDUP_REMOVED lines=11> */
[----:B------:R-:W2:Y:S01]  /*8f50*/  LDC.64 R2, c[0x0][0x3f8] ;  /* 0x0000fe00ff027b82 */ /* 0x000ea20000000a00 */
[C---:B-1----:R-:W-:Y:S01]  /*8f60*/  IMAD.SHL.U32 R20, R4.reuse, 0x40, RZ ;  /* 0x0000004004147824 */ /* 0x042fe200078e00ff */
[----:B------:R-:W-:Y:S01]  /*8f70*/  UMOV UR4, 0xffffffff ;  /* 0xffffffff00047882 */ /* 0x000fe20000000000 */
[----:B------:R-:W-:-:S03]  /*8f80*/  IMAD.SHL.U32 R21, R4, 0x1000, RZ ;  /* 0x0000100004157824 */ /* 0x000fc600078e00ff */
[----:B------:R-:W-:Y:S02]  /*8f90*/  LOP3.LUT R20, R20, 0x40, RZ, 0xc0, !PT ;  /* 0x0000004014147812 */ /* 0x000fe400078ec0ff */
[----:B------:R-:W-:Y:S02]  /*8fa0*/  LOP3.LUT R21, R21, 0x1000, RZ, 0xc0, !PT ;  /* 0x0000100015157812 */ /* 0x000fe400078ec0ff */
[----:B--2---:R-:W-:-:S04]  /*8fb0*/  ISETP.NE.U32.AND P0, PT, R2, RZ, PT ;  /* 0x000000ff0200720c */ /* 0x004fc80003f05070 */
[----:B------:R-:W-:-:S04]  /*8fc0*/  ISETP.NE.AND.EX P0, PT, R3, RZ, PT, P0 ;  /* 0x000000ff0300720c */ /* 0x000fc80003f05300 */
[----:B-----5:R-:W-:Y:S01]  /*8fd0*/  SEL R5, R7, RZ, !P0 ;  /* 0x000000ff07057207 */ /* 0x020fe20004000000 */
[----:B------:R-:W-:Y:S08]  /*8fe0*/  BRA.DIV UR4, `(.L_x_163) ;  /* 0x0000002a046c7947 */ /* 0x000ff0000b800000 */
.L_x_224:
[----:B------:R-:W2:Y:S01]  /*8ff0*/  LDL R8, [R1+0x10] ;  /* 0x0000100001087983 */ /* 0x000ea20000100800 */
[----:B------:R-:W-:Y:S01]  /*9000*/  UMOV UR4, 0xffffffff ;  /* 0xffffffff00047882 */ /* 0x000fe20000000000 */
[----:B------:R-:W-:Y:S02]  /*9010*/  SHF.R.S32.HI R12, RZ, 0x1f, R7 ;  /* 0x0000001fff0c7819 */ /* 0x000fe40000011407 */
[----:B------:R-:W-:Y:S01]  /*9020*/  MOV R4, R7 ;  /* 0x0000000700047202 */ /* 0x000fe20000000f00 */
[----:B--2---:R-:W-:Y:S01]  /*9030*/  VIADD R8, R8, 0xffffffff ;  /* 0xffffffff08087836 */ /* 0x004fe20000000000 */
[----:B------:R-:W-:Y:S06]  /*9040*/  BRA.DIV UR4, `(.L_x_164) ;  /* 0x0000002a04887947 */ /* 0x000fec000b800000 */
[----:B------:R-:W-:-:S13]  /*9050*/  ELECT P6, URZ, PT ;  /* 0x00000000003f782f */ /* 0x000fda00038c0000 */
.L_x_227:
[----:B------:R-:W-:Y:S05]  /*9060*/  @!P6 BRA `(.L_x_165) ;  /* 0x000000040028e947 */ /* 0x000fea0003800000 */
        /* <DEDUP_REMOVED lines=9> */
[----:B------:R-:W-:-:S04]  /*9100*/  @P1 SHF.R.U32.HI R5, RZ, R11, R10 ;  /* 0x0000000bff051219 */ /* 0x000fc8000001160a */
[--C-:B------:R-:W-:Y:S01]  /*9110*/  SHF.R.S32.HI R11, RZ, 0x1f, R5.reuse ;  /* 0x0000001fff0b7819 */ /* 0x100fe20000011405 */
[----:B------:R-:W-:Y:S01]  /*9120*/  IMAD.MOV R18, RZ, RZ, -R5 ;  /* 0x000000ffff127224 */ /* 0x000fe200078e0a05 */
[----:B------:R-:W-:-:S03]  /*9130*/  MOV R10, R5 ;  /* 0x00000005000a7202 */ /* 0x000fc60000000f00 */
[----:B------:R-:W-:Y:S02]  /*9140*/  IMAD R18, R9, R18, R8 ;  /* 0x0000001209127224 */ /* 0x000fe400078e0208 */
[----:B------:R-:W-:Y:S02]  /*9150*/  IMAD R9, R12, UR4, RZ ;  /* 0x000000040c097c24 */ /* 0x000fe4000f8e02ff */
[----:B------:R-:W-:-:S04]  /*9160*/  IMAD.WIDE.U32 R10, R7, UR4, R10 ;  /* 0x00000004070a7c25 */ /* 0x000fc8000f8e000a */
[----:B------:R-:W-:Y:S01]  /*9170*/  IMAD R5, R7, UR5, R9 ;  /* 0x0000000507057c24 */ /* 0x000fe2000f8e0209 */
[----:B------:R-:W-:-:S03]  /*9180*/  LEA R14, P1, R10, R2, 0x2 ;  /* 0x000000020a0e7211 */ /* 0x000fc600078210ff */
[----:B------:R-:W-:-:S05]  /*9190*/  IMAD.IADD R5, R11, 0x1, R5 ;  /* 0x000000010b057824 */ /* 0x000fca00078e0205 */
[----:B------:R-:W-:-:S05]  /*91a0*/  LEA.HI.X R15, R10, R3, R5, 0x2, P1 ;  /* 0x000000030a0f7211 */ /* 0x000fca00008f1405 */
[----:B------:R1:W5:Y:S02]  /*91b0*/  LDG.E R7, desc[UR6][R14.64] ;  /* 0x000000060e077981 */ /* 0x000364000c1e1900 */
.L_x_166:
[----:B------:R-:W2:Y:S01]  /*91c0*/  S2R R9, SR_CgaCtaId ;  /* 0x0000000000097919 */ /* 0x000ea20000008800 */
[----:B------:R-:W-:-:S04]  /*91d0*/  MOV R5, 0x400 ;  /* 0x0000040000057802 */ /* 0x000fc80000000f00 */
[----:B--2---:R-:W-:Y:S02]  /*91e0*/  LEA R5, R9, R5, 0x18 ;  /* 0x0000000509057211 */ /* 0x004fe400078ec0ff */
[----:B------:R-:W-:-:S03]  /*91f0*/  SHF.L.U32 R9, R17, 0x1f, RZ ;  /* 0x0000001f11097819 */ /* 0x000fc600000006ff */
[----:B------:R-:W-:-:S04]  /*9200*/  IMAD R5, R16, 0x8, R5 ;  /* 0x0000000810057824 */ /* 0x000fc800078e0205 */
[----:B------:R-:W2:Y:S02]  /*9210*/  SYNCS.PHASECHK.TRANS64.TRYWAIT P1, [R5+URZ+0x34840], R9 ;  /* 0x03484009050075a7 */ /* 0x000ea4000802017f */
[----:B--2---:R-:W-:Y:S05]  /*9220*/  @!P1 BRA `(.L_x_167) ;  /* 0x0000002800309947 */ /* 0x004fea0003800000 */
.L_x_228:
[----:B------:R-:W3:Y:S01]  /*9230*/  S2R R10, SR_TID.X ;  /* 0x00000000000a7919 */ /* 0x000ee20000002100 */
[----:B------:R-:W-:-:S04]  /*9240*/  UPRMT UR4, UR38, 0x9910, URZ ;  /* 0x0000991026047896 */ /* 0x000fc8000800003f */
[----:B------:R-:W-:Y:S01]  /*9250*/  UISETP.NE.AND UP0, UPT, UR4, 0x2, UPT ;  /* 0x000000020400788c */ /* 0x000fe2000bf05270 */
[----:B---3--:R-:W-:-:S13]  /*9260*/  LOP3.LUT P1, RZ, R10, 0x7f, RZ, 0xc0, !PT ;  /* 0x0000007f0aff7812 */ /* 0x008fda000782c0ff */
[----:B--2---:R-:W-:-:S04]  /*9270*/  @!P1 IMAD.MOV.U32 R9, RZ, RZ, 0xc000 ;  /* 0x0000c000ff099424 */ /* 0x004fc800078e00ff */
[----:B------:R2:W-:Y:S01]  /*9280*/  @!P1 SYNCS.ARRIVE.TRANS64 RZ, [R5+URZ+0x34830], R9 ;  /* 0x0348300905ff99a7 */ /* 0x0005e2000800003f */
[----:B------:R-:W-:-:S13]  /*9290*/  PLOP3.LUT P1, PT, PT, PT, UP0, 0x80, 0x0 ;  /* 0x000000000000781c */ /* 0x000fda0003f2f008 */
[----:B--2---:R-:W-:Y:S05]  /*92a0*/  @P1 BRA `(.L_x_168) ;  /* 0x0000000000041947 */ /* 0x004fea0003800000 */
[----:B------:R-:W-:Y:S01]  /*92b0*/  BPT.TRAP 0x1 ;  /* 0x000000040000795c */ /* 0x000fe20000300000 */
.L_x_168:
[----:B------:R-:W-:-:S13]  /*92c0*/  ISETP.NE.AND P1, PT, R19, RZ, PT ;  /* 0x000000ff1300720c */ /* 0x000fda0003f25270 */
[----:B------:R-:W-:Y:S05]  /*92d0*/  @P1 BRA `(.L_x_169) ;  /* 0x0000000000041947 */ /* 0x000fea0003800000 */
[----:B------:R-:W-:Y:S01]  /*92e0*/  BPT.TRAP 0x1 ;  /* 0x000000040000795c */ /* 0x000fe20000300000 */
.L_x_169:
[----:B------:R-:W2:Y:S01]  /*92f0*/  S2R R10, SR_CgaCtaId ;  /* 0x00000000000a7919 */ /* 0x000ea20000008800 */
[----:B------:R-:W-:Y:S01]  /*9300*/  MOV R9, 0x400 ;  /* 0x0000040000097802 */ /* 0x000fe20000000f00 */
[----:B------:R-:W-:Y:S01]  /*9310*/  UIADD3 UR4, UP0, UR36, 0x370, URZ ;  /* 0x0000037024047890 */ /* 0x000fe2000ff1e03f */
[----:B------:R-:W-:Y:S01]  /*9320*/  R2UR UR9, R5 ;  /* 0x00000000050972ca */ /* 0x000fe200000e0000 */
[----:B------:R-:W-:Y:S01]  /*9330*/  IMAD R5, R16, 0x6000, R21 ;  /* 0x0000600010057824 */ /* 0x000fe200078e0215 */
[----:B------:R-:W-:Y:S01]  /*9340*/  R2UR UR11, R18 ;  /* 0x00000000120b72ca */ /* 0x000fe200000e0000 */
[----:B------:R-:W-:Y:S01]  /*9350*/  UMOV UR10, URZ ;  /* 0x0000003f000a7c82 */ /* 0x000fe20008000000 */
[----:B------:R-:W-:Y:S01]  /*9360*/  R2UR UR5, R20 ;  /* 0x00000000140572ca */ /* 0x000fe200000e0000 */
[----:B------:R-:W-:Y:S01]  /*9370*/  UMOV UR18, 0x30000 ;  /* 0x0003000000127882 */ /* 0x000fe20000000000 */
[----:B------:R-:W-:Y:S01]  /*9380*/  R2UR UR12, R0 ;  /* 0x00000000000c72ca */ /* 0x000fe200000e0000 */
[----:B------:R-:W-:Y:S01]  /*9390*/  UMOV UR6, 0x0 ;  /* 0x0000000000067882 */ /* 0x000fe20000000000 */
[----:B-----5:R-:W-:Y:S01]  /*93a0*/  R2UR UR13, R7 ;  /* 0x00000000070d72ca */ /* 0x020fe200000e0000 */
[----:B------:R-:W-:Y:S01]  /*93b0*/  UMOV UR7, 0x14f00000 ;  /* 0x14f0000000077882 */ /* 0x000fe20000000000 */
[----:B------:R-:W-:-:S03]  /*93c0*/  UMOV UR16, 0x40 ;  /* 0x0000004000107882 */ /* 0x000fc60000000000 */
[----:B------:R-:W-:-:S04]  /*93d0*/  UIADD3 UR9, UR9, 0x34830, URZ ;  /* 0x0003483009097890 */ /* 0x000fc8000fffe03f */
[----:B------:R-:W-:Y:S02]  /*93e0*/  ULEA UR11, UR11, UR5, 0x7 ;  /* 0x000000050b0b7291 */ /* 0x000fe4000f8e383f */
[----:B------:R-:W-:Y:S01]  /*93f0*/  UIADD3.X UR5, URZ, UR37, URZ, UP0, !UPT ;  /* 0x000000253f057290 */ /* 0x000fe200087fe43f */
[----:B--2---:R-:W-:-:S05]  /*9400*/  LEA R9, R10, R9, 0x18 ;  /* 0x000000090a097211 */ /* 0x004fca00078ec0ff */
[----:B------:R-:W-:-:S05]  /*9410*/  IMAD R5, R5, 0x2, R9 ;  /* 0x0000000205057824 */ /* 0x000fca00078e0209 */
[----:B------:R-:W-:Y:S02]  /*9420*/  R2UR UR8, R5 ;  /* 0x00000000050872ca */ /* 0x000fe400000e0000 */
[----:B------:R-:W-:-:S11]  /*9430*/  MOV R5, R7 ;  /* 0x0000000700057202 */ /* 0x000fd60000000f00 */
[----:B------:R-:W-:Y:S02]  /*9440*/  UIADD3 UR14, UR8, 0x1c400, URZ ;  /* 0x0001c400080e7890 */ /* 0x000fe4000fffe03f */
[----:B------:R-:W-:Y:S02]  /*9450*/  UIADD3 UR15, UR8, 0x20400, URZ ;  /* 0x00020400080f7890 */ /* 0x000fe4000fffe03f */
[----:B------:R-:W-:-:S03]  /*9460*/  UIADD3 UR17, UR8, 0x24400, URZ ;  /* 0x0002440008117890 */ /* 0x000fc6000fffe03f */
[----:B------:R-:W-:Y:S01]  /*9470*/  UMOV UR8, UR14 ;  /* 0x0000000e00087c82 */ /* 0x000fe20008000000 */
[----:B------:R-:W-:Y:S01]  /*9480*/  UMOV UR14, 0x80 ;  /* 0x00000080000e7882 */ /* 0x000fe20000000000 */
[----:B------:R2:W-:Y:S02]  /*9490*/  UTMALDG.4D.MULTICAST [UR8], [UR4], UR18, desc[UR6] ;  /* 0x00000608040073b4 */ /* 0x0005e40008019812 */
[----:B--2---:R-:W-:Y:S01]  /*94a0*/  UMOV UR8, UR15 ;  /* 0x0000000f00087c82 */ /* 0x004fe20008000000 */
[----:B------:R-:W-:Y:S02]  /*94b0*/  UMOV UR10, UR16 ;  /* 0x00000010000a7c82 */ /* 0x000fe40008000000 */
[----:B------:R2:W-:Y:S02]  /*94c0*/  UTMALDG.4D.MULTICAST [UR8], [UR4], UR18, desc[UR6] ;  /* 0x00000608040073b4 */ /* 0x0005e40008019812 */
[----:B--2---:R-:W-:Y:S01]  /*94d0*/  UMOV UR8, UR17 ;  /* 0x0000001100087c82 */ /* 0x004fe20008000000 */
[----:B------:R-:W-:-:S02]  /*94e0*/  UMOV UR10, UR14 ;  /* 0x0000000e000a7c82 */ /* 0x000fc40008000000 */
[----:B------:R2:W-:Y:S02]  /*94f0*/  UTMALDG.4D.MULTICAST [UR8], [UR4], UR18, desc[UR6] ;  /* 0x00000608040073b4 */ /* 0x0005e40008019812 */
[----:B--2---:R-:W-:Y:S01]  /*9500*/  NOP ;  /* 0x0000000000007918 */ /* 0x004fe20000000000 */
.L_x_165:
[----:B-1----:R-:W2:Y:S04]  /*9510*/  LDL.LU R15, [R1] ;  /* 0x00000000010f7983 */ /* 0x002ea80000300800 */
[----:B------:R-:W3:Y:S04]  /*9520*/  LDL.LU R14, [R1+0x4] ;  /* 0x00000400010e7983 */ /* 0x000ee80000300800 */
[----:B------:R-:W4:Y:S01]  /*9530*/  LDL R13, [R1+0x1c] ;  /* 0x00001c00010d7983 */ /* 0x000f220000100800 */
[----:B------:R-:W-:-:S03]  /*9540*/  MOV R10, 0x400 ;  /* 0x00000400000a7802 */ /* 0x000fc60000000f00 */
[----:B------:R-:W5:Y:S01]  /*9550*/  LDL.LU R9, [R1+0x18] ;  /* 0x0000180001097983 */ /* 0x000f620000300800 */
[----:B------:R-:W1:Y:S01]  /*9560*/  S2R R11, SR_CgaCtaId ;  /* 0x00000000000b7919 */ /* 0x000e620000008800 */
[----:B------:R-:W-:Y:S05]  /*9570*/  WARPSYNC.ALL ;  /* 0x0000000000007948 */ /* 0x000fea0003800000 */
[----:B------:R-:W-:-:S13]  /*9580*/  ELECT P1, URZ, PT ;  /* 0x00000000003f782f */ /* 0x000fda0003820000 */
[----:B------:R-:W-:Y:S01]  /*9590*/  @P1 R2UR UR11, R6 ;  /* 0x00000000060b12ca */ /* 0x000fe200000e0000 */
[----:B------:R-:W-:-:S04]  /*95a0*/  UIADD3 UR4, UP0, UR36, 0x270, URZ ;  /* 0x0000027024047890 */ /* 0x000fc8000ff1e03f */
        /* <DEDUP_REMOVED lines=21> */
[C---:B---3--:R-:W-:Y:S02]  /*9700*/  @P1 R2UR UR12, R14.reuse ;  /* 0x000000000e0c12ca */ /* 0x048fe400000e0000 */
[----:B------:R-:W-:Y:S02]  /*9710*/  @P1 R2UR UR21, R15 ;  /* 0x000000000f1512ca */ /* 0x000fe400000e0000 */
[----:B------:R-:W-:-:S09]  /*9720*/  @P1 R2UR UR20, R14 ;  /* 0x000000000e1412ca */ /* 0x000fd200000e0000 */
[----:B------:R2:W-:Y:S04]  /*9730*/  UTMALDG.4D [UR8], [UR4], desc[UR6] ;  /* 0x00000608040075b4 */ /* 0x0005e80008019000 */
[----:B------:R1:W-:Y:S01]  /*9740*/  UTMALDG.4D [UR16], [UR4], desc[UR14] ;  /* 0x00000e10040075b4 */ /* 0x0003e20008019000 */
[----:B--2---:R-:W-:Y:S02]  /*9750*/  @P1 R2UR UR13, R15 ;  /* 0x000000000f0d12ca */ /* 0x004fe400000e0000 */
[----:B------:R-:W-:Y:S02]  /*9760*/  @P1 R2UR UR12, R14 ;  /* 0x000000000e0c12ca */ /* 0x000fe400000e0000 */
[----:B------:R-:W-:Y:S01]  /*9770*/  @P1 R2UR UR11, R6 ;  /* 0x00000000060b12ca */ /* 0x000fe200000e0000 */
[----:B------:R-:W-:Y:S01]  /*9780*/  UIADD3 UR8, UR24, 0x18400, URZ ;  /* 0x0001840018087890 */ /* 0x000fe2000fffe03f */
[----:B----4-:R-:W-:Y:S01]  /*9790*/  LOP3.LUT R6, R13, 0x1, RZ, 0xc, !PT ;  /* 0x000000010d067812 */ /* 0x010fe200078e0cff */
[----:B------:R-:W-:-:S03]  /*97a0*/  UMOV UR10, 0x80 ;  /* 0x00000080000a7882 */ /* 0x000fc60000000000 */
[----:B------:R-:W-:-:S07]  /*97b0*/  SHF.L.U32 R6, R6, 0x1f, RZ ;  /* 0x0000001f06067819 */ /* 0x000fce00000006ff */
[----:B------:R1:W-:Y:S01]  /*97c0*/  UTMALDG.4D [UR8], [UR4], desc[UR22] ;  /* 0x00001608040075b4 */ /* 0x0003e20008019000 */
[----:B------:R-:W2:Y:S01]  /*97d0*/  SYNCS.PHASECHK.TRANS64.TRYWAIT P1, [R10+URZ+0x34820], R6 ;  /* 0x034820060a0075a7 */ /* 0x000ea2000802017f */
[----:B-----5:R-:W-:Y:S01]  /*97e0*/  ISETP.GE.AND P2, PT, R9, 0x81, PT ;  /* 0x000000810900780c */ /* 0x020fe20003f46270 */
[----:B-12---:R-:W-:-:S12]  /*97f0*/  @!P1 BRA `(.L_x_171) ;  /* 0x0000002000d09947 */ /* 0x006fd80003800000 */
.L_x_229:
[----:B------:R-:W-:Y:S05]  /*9800*/  BSYNC B0 ;  /* 0x0000000000007941 */ /* 0x000fea0003800000 */
.L_x_170:
[----:B------:R-:W-:Y:S05]  /*9810*/  @!P2 BRA `(.L_x_172) ;  /* 0x000000180010a947 */ /* 0x000fea0003800000 */
[----:B-1----:R-:W2:Y:S01]  /*9820*/  LDL R7, [R1+0x10] ;  /* 0x0000100001077983 */ /* 0x002ea20000100800 */
[----:B------:R-:W-:Y:S02]  /*9830*/  IMAD.MOV.U32 R6, RZ, RZ, 0x1 ;  /* 0x00000001ff067424 */ /* 0x000fe400078e00ff */
[----:B--2---:R-:W-:-:S05]  /*9840*/  IMAD.MOV R14, RZ, RZ, -R7 ;  /* 0x000000ffff0e7224 */ /* 0x004fca00078e0a07 */
[----:B------:R-:W-:-:S04]  /*9850*/  VIADDMNMX R14, R14, R6, 0xffffffff, !PT ;  /* 0xffffffff0e0e7446 */ /* 0x000fc80007800106 */
[----:B------:R-:W-:-:S04]  /*9860*/  IADD3 R6, R7, R14, RZ ;  /* 0x0000000e07067210 */ /* 0x000fc80007ffe0ff */
[----:B------:R-:W-:-:S04]  /*9870*/  LOP3.LUT R6, R6, 0x1, RZ, 0xc0, !PT ;  /* 0x0000000106067812 */ /* 0x000fc800078ec0ff */
[----:B------:R-:W-:Y:S01]  /*9880*/  ISETP.NE.U32.AND P1, PT, R6, 0x1, PT ;  /* 0x000000010600780c */ /* 0x000fe20003f25070 */
[----:B------:R-:W-:-:S12]  /*9890*/  VIADD R6, R7, 0xfffffffe ;  /* 0xfffffffe07067836 */ /* 0x000fd80000000000 */
        /* <DEDUP_REMOVED lines=11> */
[----:B------:R-:W-:Y:S01]  /*9950*/  MOV R7, R6 ;  /* 0x0000000600077202 */ /* 0x000fe20000000f00 */
[----:B------:R-:W-:Y:S01]  /*9960*/  ULDC.64 UR4, c[0x0][0x408] ;  /* 0x0001020000047ab9 */ /* 0x000fe20000000a00 */
[----:B------:R-:W-:Y:S01]  /*9970*/  ULDC.64 UR6, c[0x0][0x208] ;  /* 0x0000820000067ab9 */ /* 0x000fe20000000a00 */
[----:B-1----:R-:W-:-:S13]  /*9980*/  ISETP.NE.AND P1, PT, R15, 0x1, PT ;  /* 0x000000010f00780c */ /* 0x002fda0003f25270 */
[----:B------:R-:W1:Y:S02]  /*9990*/  @P1 LDC.64 R10, c[0x0][0x420] ;  /* 0x00010800ff0a1b82 */ /* 0x000e640000000a00 */
[----:B-1----:R-:W-:-:S05]  /*99a0*/  @P1 IMAD.HI.U32 R10, R6, R10, RZ ;  /* 0x0000000a060a1227 */ /* 0x002fca00078e00ff */
[----:B------:R-:W-:-:S04]  /*99b0*/  @P1 SHF.R.U32.HI R7, RZ, R11, R10 ;  /* 0x0000000bff071219 */ /* 0x000fc8000001160a */
[--C-:B------:R-:W-:Y:S01]  /*99c0*/  SHF.R.S32.HI R11, RZ, 0x1f, R7.reuse ;  /* 0x0000001fff0b7819 */ /* 0x100fe20000011407 */
[----:B------:R-:W-:-:S04]  /*99d0*/  IMAD.MOV R10, RZ, RZ, -R7 ;  /* 0x000000ffff0a7224 */ /* 0x000fc800078e0a07 */
[----:B------:R-:W-:Y:S02]  /*99e0*/  IMAD R6, R15, R10, R6 ;  /* 0x0000000a0f067224 */ /* 0x000fe400078e0206 */
[----:B------:R-:W-:Y:S02]  /*99f0*/  IMAD R15, R12, UR4, RZ ;  /* 0x000000040c0f7c24 */ /* 0x000fe4000f8e02ff */
[----:B------:R-:W-:Y:S02]  /*9a00*/  IMAD.MOV.U32 R10, RZ, RZ, R7 ;  /* 0x000000ffff0a7224 */ /* 0x000fe400078e0007 */
[C---:B------:R-:W-:Y:S02]  /*9a10*/  IMAD R7, R4.reuse, UR5, R15 ;  /* 0x0000000504077c24 */ /* 0x040fe4000f8e020f */
[----:B------:R-:W-:-:S04]  /*9a20*/  IMAD.WIDE.U32 R10, R4, UR4, R10 ;  /* 0x00000004040a7c25 */ /* 0x000fc8000f8e000a */
[----:B------:R-:W-:Y:S01]  /*9a30*/  IMAD.IADD R7, R7, 0x1, R11 ;  /* 0x0000000107077824 */ /* 0x000fe200078e020b */
[----:B------:R-:W-:-:S04]  /*9a40*/  LEA R2, P1, R10, R2, 0x2 ;  /* 0x000000020a027211 */ /* 0x000fc800078210ff */
[----:B------:R-:W-:-:S05]  /*9a50*/  LEA.HI.X R3, R10, R3, R7, 0x2, P1 ;  /* 0x000000030a037211 */ /* 0x000fca00008f1407 */
[----:B------:R1:W5:Y:S04]  /*9a60*/  LDG.E R7, desc[UR6][R2.64] ;  /* 0x0000000602077981 */ /* 0x000368000c1e1900 */
.L_x_176:
[----:B-1----:R-:W1:Y:S01]  /*9a70*/  S2R R3, SR_CgaCtaId ;  /* 0x0000000000037919 */ /* 0x002e620000008800 */
[----:B------:R-:W-:-:S04]  /*9a80*/  MOV R2, 0x400 ;  /* 0x0000040000027802 */ /* 0x000fc80000000f00 */
[----:B-1----:R-:W-:Y:S02]  /*9a90*/  LEA R2, R3, R2, 0x18 ;  /* 0x0000000203027211 */ /* 0x002fe400078ec0ff */
[----:B------:R-:W-:Y:S02]  /*9aa0*/  SHF.L.U32 R3, R13, 0x1f, RZ ;  /* 0x0000001f0d037819 */ /* 0x000fe400000006ff */
[----:B------:R-:W-:-:S04]  /*9ab0*/  LEA R2, R9, R2, 0x3 ;  /* 0x0000000209027211 */ /* 0x000fc800078e18ff */
[----:B------:R-:W1:Y:S02]  /*9ac0*/  SYNCS.PHASECHK.TRANS64.TRYWAIT P1, [R2+URZ+0x34840], R3 ;  /* 0x03484003020075a7 */ /* 0x000e64000802017f */
[----:B-1----:R-:W-:Y:S05]  /*9ad0*/  @!P1 BRA `(.L_x_177) ;  /* 0x0000002000389947 */ /* 0x002fea0003800000 */
.L_x_230:
[----:B------:R-:W2:Y:S01]  /*9ae0*/  S2R R10, SR_TID.X ;  /* 0x00000000000a7919 */ /* 0x000ea20000002100 */
[----:B------:R-:W-:Y:S01]  /*9af0*/  UPRMT UR4, UR38, 0x9910, URZ ;  /* 0x0000991026047896 */ /* 0x000fe2000800003f */
[----:B--2---:R-:W-:-:S13]  /*9b00*/  LOP3.LUT P1, RZ, R10, 0x7f, RZ, 0xc0, !PT ;  /* 0x0000007f0aff7812 */ /* 0x004fda000782c0ff */
[----:B-1----:R-:W-:-:S04]  /*9b10*/  @!P1 IMAD.MOV.U32 R3, RZ, RZ, 0xc000 ;  /* 0x0000c000ff039424 */ /* 0x002fc800078e00ff */
[----:B------:R1:W-:Y:S02]  /*9b20*/  @!P1 SYNCS.ARRIVE.TRANS64 RZ, [R2+URZ+0x34830], R3 ;  /* 0x0348300302ff99a7 */ /* 0x0003e4000800003f */
[----:B-1----:R-:W-:-:S05]  /*9b30*/  IMAD.U32 R3, RZ, RZ, UR4 ;  /* 0x00000004ff037e24 */ /* 0x002fca000f8e00ff */
[----:B------:R-:W-:-:S13]  /*9b40*/  ISETP.NE.AND P2, PT, R3, 0x2, PT ;  /* 0x000000020300780c */ /* 0x000fda0003f45270 */
[----:B------:R-:W-:Y:S05]  /*9b50*/  @P2 BRA `(.L_x_178) ;  /* 0x0000000000042947 */ /* 0x000fea0003800000 */
[----:B------:R-:W-:Y:S01]  /*9b60*/  BPT.TRAP 0x1 ;  /* 0x000000040000795c */ /* 0x000fe20000300000 */
.L_x_178:
[----:B------:R-:W-:-:S13]  /*9b70*/  ISETP.NE.AND P1, PT, R19, RZ, PT ;  /* 0x000000ff1300720c */ /* 0x000fda0003f25270 */
[----:B------:R-:W-:Y:S05]  /*9b80*/  @P1 BRA `(.L_x_179) ;  /* 0x0000000000041947 */ /* 0x000fea0003800000 */
[----:B------:R-:W-:Y:S01]  /*9b90*/  BPT.TRAP 0x1 ;  /* 0x000000040000795c */ /* 0x000fe20000300000 */
.L_x_179:
[----:B------:R-:W1:Y:S01]  /*9ba0*/  S2R R11, SR_CgaCtaId ;  /* 0x00000000000b7919 */ /* 0x000e620000008800 */
        /* <DEDUP_REMOVED lines=12> */
[----:B------:R-:W-:Y:S01]  /*9c70*/  UMOV UR18, 0x40 ;  /* 0x0000004000127882 */ /* 0x000fe20000000000 */
[----:B------:R-:W-:Y:S01]  /*9c80*/  UMOV UR17, 0x80 ;  /* 0x0000008000117882 */ /* 0x000fe20000000000 */
[----:B------:R-:W-:Y:S01]  /*9c90*/  SHF.L.U32 R3, R17, 0x1f, RZ ;  /* 0x0000001f11037819 */ /* 0x000fe200000006ff */
[----:B------:R-:W-:-:S04]  /*9ca0*/  UIADD3 UR9, UR9, 0x34830, URZ ;  /* 0x0003483009097890 */ /* 0x000fc8000fffe03f */
[----:B------:R-:W-:Y:S02]  /*9cb0*/  ULEA UR11, UR11, UR5, 0x7 ;  /* 0x000000050b0b7291 */ /* 0x000fe4000f8e383f */
[----:B------:R-:W-:Y:S01]  /*9cc0*/  UIADD3.X UR5, URZ, UR37, URZ, UP0, !UPT ;  /* 0x000000253f057290 */ /* 0x000fe200087fe43f */
[----:B-1----:R-:W-:-:S05]  /*9cd0*/  LEA R10, R11, R10, 0x18 ;  /* 0x0000000a0b0a7211 */ /* 0x002fca00078ec0ff */
[----:B------:R-:W-:-:S05]  /*9ce0*/  IMAD R2, R2, 0x2, R10 ;  /* 0x0000000202027824 */ /* 0x000fca00078e020a */
[----:B------:R-:W-:Y:S02]  /*9cf0*/  R2UR UR8, R2 ;  /* 0x00000000020872ca */ /* 0x000fe400000e0000 */
[----:B------:R-:W-:-:S11]  /*9d00*/  LEA R2, R16, R10, 0x3 ;  /* 0x0000000a10027211 */ /* 0x000fd600078e18ff */
[----:B------:R-:W-:Y:S02]  /*9d10*/  UIADD3 UR14, UR8, 0x1c400, URZ ;  /* 0x0001c400080e7890 */ /* 0x000fe4000fffe03f */
[----:B------:R-:W-:Y:S02]  /*9d20*/  UIADD3 UR15, UR8, 0x20400, URZ ;  /* 0x00020400080f7890 */ /* 0x000fe4000fffe03f */
[----:B------:R-:W-:-:S03]  /*9d30*/  UIADD3 UR16, UR8, 0x24400, URZ ;  /* 0x0002440008107890 */ /* 0x000fc6000fffe03f */
[----:B------:R-:W-:Y:S02]  /*9d40*/  UMOV UR8, UR14 ;  /* 0x0000000e00087c82 */ /* 0x000fe40008000000 */
[----:B------:R1:W-:Y:S02]  /*9d50*/  UTMALDG.4D.MULTICAST [UR8], [UR4], UR19, desc[UR6] ;  /* 0x00000608040073b4 */ /* 0x0003e40008019813 */
[----:B-1----:R-:W-:Y:S01]  /*9d60*/  UMOV UR8, UR15 ;  /* 0x0000000f00087c82 */ /* 0x002fe20008000000 */
[----:B------:R-:W-:Y:S02]  /*9d70*/  UMOV UR10, UR18 ;  /* 0x00000012000a7c82 */ /* 0x000fe40008000000 */
[----:B------:R1:W-:Y:S02]  /*9d80*/  UTMALDG.4D.MULTICAST [UR8], [UR4], UR19, desc[UR6] ;  /* 0x00000608040073b4 */ /* 0x0003e40008019813 */
[----:B-1----:R-:W-:Y:S01]  /*9d90*/  UMOV UR8, UR16 ;  /* 0x0000001000087c82 */ /* 0x002fe20008000000 */
[----:B------:R-:W-:-:S02]  /*9da0*/  UMOV UR10, UR17 ;  /* 0x00000011000a7c82 */ /* 0x000fc40008000000 */
[----:B------:R1:W-:Y:S01]  /*9db0*/  UTMALDG.4D.MULTICAST [UR8], [UR4], UR19, desc[UR6] ;  /* 0x00000608040073b4 */ /* 0x0003e20008019813 */
[----:B------:R-:W2:Y:S02]  /*9dc0*/  SYNCS.PHASECHK.TRANS64.TRYWAIT P1, [R2+URZ+0x34860], R3 ;  /* 0x03486003020075a7 */ /* 0x000ea4000802017f */
[----:B-12---:R-:W-:Y:S05]  /*9dd0*/  @!P1 BRA `(.L_x_180) ;  /* 0x0000001c008c9947 */ /* 0x006fea0003800000 */
.L_x_231:
[----:B------:R-:W2:Y:S02]  /*9de0*/  S2R R10, SR_TID.X ;  /* 0x00000000000a7919 */ /* 0x000ea40000002100 */
[----:B--2---:R-:W-:-:S13]  /*9df0*/  LOP3.LUT P1, RZ, R10, 0x7f, RZ, 0xc0, !PT ;  /* 0x0000007f0aff7812 */ /* 0x004fda000782c0ff */
[----:B-1----:R-:W-:-:S04]  /*9e00*/  @!P1 IMAD.MOV.U32 R3, RZ, RZ, 0x8000 ;  /* 0x00008000ff039424 */ /* 0x002fc800078e00ff */
[----:B------:R1:W-:Y:S01]  /*9e10*/  @!P1 SYNCS.ARRIVE.TRANS64 RZ, [R2+URZ+0x34850], R3 ;  /* 0x0348500302ff99a7 */ /* 0x0003e2000800003f */
[----:B------:R-:W-:Y:S05]  /*9e20*/  @P2 BRA `(.L_x_181) ;  /* 0x0000000000042947 */ /* 0x000fea0003800000 */
[----:B------:R-:W-:Y:S01]  /*9e30*/  BPT.TRAP 0x1 ;  /* 0x000000040000795c */ /* 0x000fe20000300000 */
.L_x_181:
[----:B------:R-:W-:-:S13]  /*9e40*/  ISETP.NE.AND P1, PT, R19, RZ, PT ;  /* 0x000000ff1300720c */ /* 0x000fda0003f25270 */
[----:B------:R-:W-:Y:S05]  /*9e50*/  @P1 BRA `(.L_x_182) ;  /* 0x0000000000041947 */ /* 0x000fea0003800000 */
[----:B------:R-:W-:Y:S01]  /*9e60*/  BPT.TRAP 0x1 ;  /* 0x000000040000795c */ /* 0x000fe20000300000 */
.L_x_182:
[----:B------:R-:W2:Y:S01]  /*9e70*/  S2R R11, SR_CgaCtaId ;  /* 0x00000000000b7919 */ /* 0x000ea20000008800 */
[----:B------:R-:W-:Y:S01]  /*9e80*/  MOV R10, 0x400 ;  /* 0x00000400000a7802 */ /* 0x000fe20000000f00 */
[----:B-1----:R-:W-:Y:S01]  /*9e90*/  IMAD R3, R16, 0x4000, R21 ;  /* 0x0000400010037824 */ /* 0x002fe200078e0215 */
[----:B------:R-:W-:Y:S01]  /*9ea0*/  R2UR UR11, R18 ;  /* 0x00000000120b72ca */ /* 0x000fe200000e0000 */
[----:B------:R-:W-:Y:S01]  /*9eb0*/  UIADD3 UR4, UP0, UR36, 0x470, URZ ;  /* 0x0000047024047890 */ /* 0x000fe2000ff1e03f */
[----:B------:R-:W-:Y:S01]  /*9ec0*/  R2UR UR5, R20 ;  /* 0x00000000140572ca */ /* 0x000fe200000e0000 */
[----:B------:R-:W-:Y:S01]  /*9ed0*/  UMOV UR10, URZ ;  /* 0x0000003f000a7c82 */ /* 0x000fe20008000000 */
[----:B------:R-:W-:Y:S01]  /*9ee0*/  R2UR UR9, R2 ;  /* 0x00000000020972ca */ /* 0x000fe200000e0000 */
[----:B------:R-:W-:Y:S01]  /*9ef0*/  UMOV UR16, 0x30000 ;  /* 0x0003000000107882 */ /* 0x000fe20000000000 */
[----:B------:R-:W-:Y:S01]  /*9f00*/  R2UR UR13, R5 ;  /* 0x00000000050d72ca */ /* 0x000fe200000e0000 */
[----:B------:R-:W-:Y:S01]  /*9f10*/  UMOV UR7, 0x14f00000 ;  /* 0x14f0000000077882 */ /* 0x000fe20000000000 */
[----:B------:R-:W-:Y:S01]  /*9f20*/  R2UR UR12, R0 ;  /* 0x00000000000c72ca */ /* 0x000fe200000e0000 */
[----:B------:R-:W-:Y:S01]  /*9f30*/  UMOV UR15, 0x40 ;  /* 0x00000040000f7882 */ /* 0x000fe20000000000 */
[----:B------:R-:W-:Y:S01]  /*9f40*/  MOV R5, R7 ;  /* 0x0000000700057202 */ /* 0x000fe20000000f00 */
[----:B------:R-:W-:-:S04]  /*9f50*/  IMAD.MOV.U32 R18, RZ, RZ, R6 ;  /* 0x000000ffff127224 */ /* 0x000fc800078e0006 */
[----:B------:R-:W-:Y:S02]  /*9f60*/  ULEA UR11, UR11, UR5, 0x7 ;  /* 0x000000050b0b7291 */ /* 0x000fe4000f8e383f */
[----:B------:R-:W-:Y:S02]  /*9f70*/  UIADD3 UR9, UR9, 0x34850, URZ ;  /* 0x0003485009097890 */ /* 0x000fe4000fffe03f */
[----:B------:R-:W-:Y:S01]  /*9f80*/  UIADD3.X UR5, URZ, UR37, URZ, UP0, !UPT ;  /* 0x000000253f057290 */ /* 0x000fe200087fe43f */
[----:B--2---:R-:W-:-:S05]  /*9f90*/  LEA R10, R11, R10, 0x18 ;  /* 0x0000000a0b0a7211 */ /* 0x004fca00078ec0ff */
[----:B------:R-:W-:-:S05]  /*9fa0*/  IMAD R3, R3, 0x2, R10 ;  /* 0x0000000203037824 */ /* 0x000fca00078e020a */
[----:B------:R-:W-:-:S13]  /*9fb0*/  R2UR UR6, R3 ;  /* 0x00000000030672ca */ /* 0x000fda00000e0000 */
[----:B------:R-:W-:Y:S02]  /*9fc0*/  UIADD3 UR8, UR6, 0x400, URZ ;  /* 0x0000040006087890 */ /* 0x000fe4000fffe03f */
[----:B------:R-:W-:-:S03]  /*9fd0*/  UIADD3 UR14, UR6, 0x4400, URZ ;  /* 0x00004400060e7890 */ /* 0x000fc6000fffe03f */
[----:B------:R-:W-:-:S04]  /*9fe0*/  UMOV UR6, 0x0 ;  /* 0x0000000000067882 */ /* 0x000fc80000000000 */
[----:B------:R1:W-:Y:S02]  /*9ff0*/  UTMALDG.4D.MULTICAST [UR8], [UR4], UR16, desc[UR6] ;  /* 0x00000608040073b4 */ /* 0x0003e40008019810 */
[----:B-1----:R-:W-:Y:S01]  /*a000*/  UMOV UR8, UR14 ;  /* 0x0000000e00087c82 */ /* 0x002fe20008000000 */
[----:B------:R-:W-:Y:S02]  /*a010*/  UMOV UR10, UR15 ;  /* 0x0000000f000a7c82 */ /* 0x000fe40008000000 */
[----:B------:R1:W-:Y:S02]  /*a020*/  UTMALDG.4D.MULTICAST [UR8], [UR4], UR16, desc[UR6] ;  /* 0x00000608040073b4 */ /* 0x0003e40008019810 */
[----:B-1----:R-:W-:Y:S01]  /*a030*/  NOP ;  /* 0x0000000000007918 */ /* 0x002fe20000000000 */
.L_x_175:
[----:B------:R-:W-:Y:S05]  /*a040*/  BSYNC B0 ;  /* 0x0000000000007941 */ /* 0x000fea0003800000 */
.L_x_174:
[----:B------:R-:W2:Y:S01]  /*a050*/  LDL.LU R2, [R1+0x10] ;  /* 0x0000100001027983 */ /* 0x000ea20000300800 */
[----:B------:R-:W-:Y:S01]  /*a060*/  IMAD.MOV.U32 R16, RZ, RZ, R9 ;  /* 0x000000ffff107224 */ /* 0x000fe200078e0009 */
[----:B------:R-:W-:Y:S01]  /*a070*/  MOV R17, R13 ;  /* 0x0000000d00117202 */ /* 0x000fe20000000f00 */
[----:B--2---:R-:W-:-:S07]  /*a080*/  VIADD R6, R2, 0xfffffffd ;  /* 0xfffffffd02067836 */ /* 0x004fce0000000000 */
.L_x_173:
[----:B------:R-:W-:Y:S01]  /*a090*/  IMAD.MOV R3, RZ, RZ, -R14 ;  /* 0x000000ffff037224 */ /* 0x000fe200078e0a0e */
[----:B------:R-:W-:Y:S04]  /*a0a0*/  BSSY B0, `(.L_x_172) ;  /* 0x00000fb000007945 */ /* 0x000fe80003800000 */
[----:B------:R-:W-:-:S13]  /*a0b0*/  ISETP.NE.AND P1, PT, R8, R3, PT ;  /* 0x000000030800720c */ /* 0x000fda0003f25270 */
[----:B------:R-:W-:Y:S05]  /*a0c0*/  @!P1 BRA `(.L_x_183) ;  /* 0x0000000c00e09947 */ /* 0x000fea0003800000 */
[----:B------:R-:W-:-:S07]  /*a0d0*/  IMAD.MOV.U32 R8, RZ, RZ, R5 ;  /* 0x000000ffff087224 */ /* 0x000fce00078e0005 */
.L_x_202:
[----:B------:R-:W-:Y:S01]  /*a0e0*/  VIADD R7, R16, 0x1 ;  /* 0x0000000110077836 */ /* 0x000fe20000000000 */
[----:B------:R-:W-:Y:S04]  /*a0f0*/  BSSY B1, `(.L_x_184) ;  /* 0x0000078000017945 */ /* 0x000fe80003800000 */
[----:B------:R-:W-:-:S04]  /*a100*/  ISETP.NE.AND P1, PT, R7, 0x2, PT ;  /* 0x000000020700780c */ /* 0x000fc80003f25270 */
[----:B-1----:R-:W-:Y:S02]  /*a110*/  SEL R10, RZ, 0x1, P1 ;  /* 0x00000001ff0a7807 */ /* 0x002fe40000800000 */
[----:B------:R-:W-:Y:S02]  /*a120*/  SEL R7, R7, RZ, P1 ;  /* 0x000000ff07077207 */ /* 0x000fe40000800000 */
[----:B------:R-:W-:Y:S01]  /*a130*/  LOP3.LUT R10, R17, R10, RZ, 0x3c, !PT ;  /* 0x0000000a110a7212 */ /* 0x000fe200078e3cff */
[----:B------:R-:W-:Y:S06]  /*a140*/  @!P6 BRA `(.L_x_185) ;  /* 0x0000000400c8e947 */ /* 0x000fec0003800000 */
[----:B------:R-:W-:Y:S01]  /*a150*/  MOV R11, R6 ;  /* 0x00000006000b7202 */ /* 0x000fe20000000f00 */
        /* <DEDUP_REMOVED lines=10> */
[----:B------:R-:W-:Y:S02]  /*a200*/  @P1 SHF.R.U32.HI R2, RZ, R3, R8 ;  /* 0x00000003ff021219 */ /* 0x000fe40000011608 */
[----:B------:R-:W1:Y:S03]  /*a210*/  LDC.64 R8, c[0x0][0x3f8] ;  /* 0x0000fe00ff087b82 */ /* 0x000e660000000a00 */
[----:B------:R-:W-:-:S04]  /*a220*/  IMAD.MOV R3, RZ, RZ, -R2 ;  /* 0x000000ffff037224 */ /* 0x000fc800078e0a02 */
[----:B------:R-:W-:Y:S01]  /*a230*/  IMAD R11, R11, R3, R6 ;  /* 0x000000030b0b7224 */ /* 0x000fe200078e0206 */
[----:B------:R-:W-:-:S03]  /*a240*/  SHF.R.S32.HI R3, RZ, 0x1f, R2 ;  /* 0x0000001fff037819 */ /* 0x000fc60000011402 */
[----:B------:R-:W-:-:S04]  /*a250*/  IMAD.WIDE.U32 R2, R4, UR4, R2 ;  /* 0x0000000404027c25 */ /* 0x000fc8000f8e0002 */
[----:B------:R-:W-:Y:S01]  /*a260*/  IMAD.IADD R13, R13, 0x1, R3 ;  /* 0x000000010d0d7824 */ /* 0x000fe200078e0203 */
[----:B-1----:R-:W-:-:S04]  /*a270*/  LEA R8, P1, R2, R8, 0x2 ;  /* 0x0000000802087211 */ /* 0x002fc800078210ff */
[----:B------:R-:W-:-:S05]  /*a280*/  LEA.HI.X R9, R2, R9, R13, 0x2, P1 ;  /* 0x0000000902097211 */ /* 0x000fca00008f140d */
[----:B------:R1:W5:Y:S04]  /*a290*/  LDG.E R8, desc[UR6][R8.64] ;  /* 0x0000000608087981 */ /* 0x000368000c1e1900 */
.L_x_186:
[----:B------:R-:W2:Y:S01]  /*a2a0*/  S2R R3, SR_CgaCtaId ;  /* 0x0000000000037919 */ /* 0x000ea20000008800 */
[----:B------:R-:W-:-:S04]  /*a2b0*/  MOV R2, 0x400 ;  /* 0x0000040000027802 */ /* 0x000fc80000000f00 */
[----:B--2---:R-:W-:Y:S02]  /*a2c0*/  LEA R2, R3, R2, 0x18 ;  /* 0x0000000203027211 */ /* 0x004fe400078ec0ff */
[----:B------:R-:W-:Y:S02]  /*a2d0*/  SHF.L.U32 R3, R10, 0x1f, RZ ;  /* 0x0000001f0a037819 */ /* 0x000fe400000006ff */
[----:B------:R-:W-:-:S04]  /*a2e0*/  LEA R2, R7, R2, 0x3 ;  /* 0x0000000207027211 */ /* 0x000fc800078e18ff */
[----:B------:R-:W2:Y:S02]  /*a2f0*/  SYNCS.PHASECHK.TRANS64.TRYWAIT P1, [R2+URZ+0x34840], R3 ;  /* 0x03484003020075a7 */ /* 0x000ea4000802017f */
[----:B--2---:R-:W-:Y:S05]  /*a300*/  @!P1 BRA `(.L_x_187) ;  /* 0x0000001800549947 */ /* 0x004fea0003800000 */
.L_x_232:
[----:B-1----:R-:W1:Y:S01]  /*a310*/  S2R R9, SR_TID.X ;  /* 0x0000000000097919 */ /* 0x002e620000002100 */
[----:B------:R-:W-:Y:S01]  /*a320*/  UPRMT UR4, UR38, 0x9910, URZ ;  /* 0x0000991026047896 */ /* 0x000fe2000800003f */
[----:B-1----:R-:W-:-:S13]  /*a330*/  LOP3.LUT P1, RZ, R9, 0x7f, RZ, 0xc0, !PT ;  /* 0x0000007f09ff7812 */ /* 0x002fda000782c0ff */
[----:B--2---:R-:W-:-:S04]  /*a340*/  @!P1 IMAD.MOV.U32 R3, RZ, RZ, 0xc000 ;  /* 0x0000c000ff039424 */ /* 0x004fc800078e00ff */
[----:B------:R1:W-:Y:S02]  /*a350*/  @!P1 SYNCS.ARRIVE.TRANS64 RZ, [R2+URZ+0x34830], R3 ;  /* 0x0348300302ff99a7 */ /* 0x0003e4000800003f */
[----:B-1----:R-:W-:-:S05]  /*a360*/  IMAD.U32 R3, RZ, RZ, UR4 ;  /* 0x00000004ff037e24 */ /* 0x002fca000f8e00ff */
[----:B------:R-:W-:-:S13]  /*a370*/  ISETP.NE.AND P2, PT, R3, 0x2, PT ;  /* 0x000000020300780c */ /* 0x000fda0003f45270 */
[----:B------:R-:W-:Y:S05]  /*a380*/  @P2 BRA `(.L_x_188) ;  /* 0x0000000000042947 */ /* 0x000fea0003800000 */
[----:B------:R-:W-:Y:S01]  /*a390*/  BPT.TRAP 0x1 ;  /* 0x000000040000795c */ /* 0x000fe20000300000 */
.L_x_188:
[----:B------:R-:W-:-:S13]  /*a3a0*/  ISETP.NE.AND P1, PT, R19, RZ, PT ;  /* 0x000000ff1300720c */ /* 0x000fda0003f25270 */
[----:B------:R-:W-:Y:S05]  /*a3b0*/  @P1 BRA `(.L_x_189) ;  /* 0x0000000000041947 */ /* 0x000fea0003800000 */
[----:B------:R-:W-:Y:S01]  /*a3c0*/  BPT.TRAP 0x1 ;  /* 0x000000040000795c */ /* 0x000fe20000300000 */
.L_x_189:
        /* <DEDUP_REMOVED lines=36> */
.L_x_233:
[----:B------:R-:W2:Y:S02]  /*a610*/  S2R R3, SR_TID.X ;  /* 0x0000000000037919 */ /* 0x000ea40000002100 */
[----:B--2---:R-:W-:-:S13]  /*a620*/  LOP3.LUT P1, RZ, R3, 0x7f, RZ, 0xc0, !PT ;  /* 0x0000007f03ff7812 */ /* 0x004fda000782c0ff */
[----:B------:R-:W-:-:S04]  /*a630*/  @!P1 IMAD.MOV.U32 R3, RZ, RZ, 0x8000 ;  /* 0x00008000ff039424 */ /* 0x000fc800078e00ff */
[----:B------:R2:W-:Y:S01]  /*a640*/  @!P1 SYNCS.ARRIVE.TRANS64 RZ, [R2+URZ+0x34850], R3 ;  /* 0x0348500302ff99a7 */ /* 0x0005e2000800003f */
[----:B------:R-:W-:Y:S05]  /*a650*/  @P2 BRA `(.L_x_191) ;  /* 0x0000000000042947 */ /* 0x000fea0003800000 */
[----:B------:R-:W-:Y:S01]  /*a660*/  BPT.TRAP 0x1 ;  /* 0x000000040000795c */ /* 0x000fe20000300000 */
.L_x_191:
[----:B------:R-:W-:-:S13]  /*a670*/  ISETP.NE.AND P1, PT, R19, RZ, PT ;  /* 0x000000ff1300720c */ /* 0x000fda0003f25270 */
[----:B------:R-:W-:Y:S05]  /*a680*/  @P1 BRA `(.L_x_192) ;  /* 0x0000000000041947 */ /* 0x000fea0003800000 */
[----:B------:R-:W-:Y:S01]  /*a690*/  BPT.TRAP 0x1 ;  /* 0x000000040000795c */ /* 0x000fe20000300000 */
.L_x_192:
[----:B------:R-:W3:Y:S01]  /*a6a0*/  S2R R9, SR_CgaCtaId ;  /* 0x0000000000097919 */ /* 0x000ee20000008800 */
[----:B--2---:R-:W-:Y:S01]  /*a6b0*/  MOV R3, 0x400 ;  /* 0x0000040000037802 */ /* 0x004fe20000000f00 */
[----:B------:R-:W-:Y:S01]  /*a6c0*/  IMAD R16, R16, 0x4000, R21 ;  /* 0x0000400010107824 */ /* 0x000fe200078e0215 */
        /* <DEDUP_REMOVED lines=15> */
[----:B---3--:R-:W-:-:S05]  /*a7c0*/  LEA R3, R9, R3, 0x18 ;  /* 0x0000000309037211 */ /* 0x008fca00078ec0ff */
[----:B------:R-:W-:-:S05]  /*a7d0*/  IMAD R16, R16, 0x2, R3 ;  /* 0x0000000210107824 */ /* 0x000fca00078e0203 */
[----:B------:R-:W-:-:S13]  /*a7e0*/  R2UR UR6, R16 ;  /* 0x00000000100672ca */ /* 0x000fda00000e0000 */
[----:B------:R-:W-:Y:S02]  /*a7f0*/  UIADD3 UR8, UR6, 0x400, URZ ;  /* 0x0000040006087890 */ /* 0x000fe4000fffe03f */
[----:B------:R-:W-:-:S03]  /*a800*/  UIADD3 UR14, UR6, 0x4400, URZ ;  /* 0x00004400060e7890 */ /* 0x000fc6000fffe03f */
[----:B------:R-:W-:-:S04]  /*a810*/  UMOV UR6, 0x0 ;  /* 0x0000000000067882 */ /* 0x000fc80000000000 */
[----:B------:R2:W-:Y:S02]  /*a820*/  UTMALDG.4D.MULTICAST [UR8], [UR4], UR16, desc[UR6] ;  /* 0x00000608040073b4 */ /* 0x0005e40008019810 */
[----:B--2---:R-:W-:Y:S01]  /*a830*/  UMOV UR8, UR14 ;  /* 0x0000000e00087c82 */ /* 0x004fe20008000000 */
[----:B------:R-:W-:Y:S02]  /*a840*/  UMOV UR10, UR15 ;  /* 0x0000000f000a7c82 */ /* 0x000fe40008000000 */
[----:B------:R2:W-:Y:S02]  /*a850*/  UTMALDG.4D.MULTICAST [UR8], [UR4], UR16, desc[UR6] ;  /* 0x00000608040073b4 */ /* 0x0005e40008019810 */
[----:B--2---:R-:W-:Y:S01]  /*a860*/  NOP ;  /* 0x0000000000007918 */ /* 0x004fe20000000000 */
.L_x_185:
[----:B------:R-:W-:Y:S05]  /*a870*/  BSYNC B1 ;  /* 0x0000000000017941 */ /* 0x000fea0003800000 */
.L_x_184:
        /* <DEDUP_REMOVED lines=28> */
.L_x_195:
[----:B------:R-:W2:Y:S01]  /*aa40*/  S2R R3, SR_CgaCtaId ;  /* 0x0000000000037919 */ /* 0x000ea20000008800 */
[----:B------:R-:W-:-:S04]  /*aa50*/  MOV R2, 0x400 ;  /* 0x0000040000027802 */ /* 0x000fc80000000f00 */
[----:B--2---:R-:W-:Y:S02]  /*aa60*/  LEA R2, R3, R2, 0x18 ;  /* 0x0000000203027211 */ /* 0x004fe400078ec0ff */
[----:B------:R-:W-:-:S03]  /*aa70*/  SHF.L.U32 R3, R17, 0x1f, RZ ;  /* 0x0000001f11037819 */ /* 0x000fc600000006ff */
[----:B------:R-:W-:-:S04]  /*aa80*/  IMAD R2, R16, 0x8, R2 ;  /* 0x0000000810027824 */ /* 0x000fc800078e0202 */
[----:B------:R-:W2:Y:S02]  /*aa90*/  SYNCS.PHASECHK.TRANS64.TRYWAIT P1, [R2+URZ+0x34840], R3 ;  /* 0x03484003020075a7 */ /* 0x000ea4000802017f */
[----:B--2---:R-:W-:Y:S05]  /*aaa0*/  @!P1 BRA `(.L_x_196) ;  /* 0x0000001000949947 */ /* 0x004fea0003800000 */
.L_x_234:
[----:B-1----:R-:W1:Y:S01]  /*aab0*/  S2R R9, SR_TID.X ;  /* 0x0000000000097919 */ /* 0x002e620000002100 */
[----:B------:R-:W-:Y:S01]  /*aac0*/  UPRMT UR4, UR38, 0x9910, URZ ;  /* 0x0000991026047896 */ /* 0x000fe2000800003f */
[----:B-1----:R-:W-:-:S13]  /*aad0*/  LOP3.LUT P1, RZ, R9, 0x7f, RZ, 0xc0, !PT ;  /* 0x0000007f09ff7812 */ /* 0x002fda000782c0ff */
[----:B--2---:R-:W-:-:S04]  /*aae0*/  @!P1 MOV R3, 0xc000 ;  /* 0x0000c00000039802 */ /* 0x004fc80000000f00 */
[----:B------:R1:W-:Y:S02]  /*aaf0*/  @!P1 SYNCS.ARRIVE.TRANS64 RZ, [R2+URZ+0x34830], R3 ;  /* 0x0348300302ff99a7 */ /* 0x0003e4000800003f */
[----:B-1----:R-:W-:-:S05]  /*ab00*/  IMAD.U32 R3, RZ, RZ, UR4 ;  /* 0x00000004ff037e24 */ /* 0x002fca000f8e00ff */
[----:B------:R-:W-:-:S13]  /*ab10*/  ISETP.NE.AND P2, PT, R3, 0x2, PT ;  /* 0x000000020300780c */ /* 0x000fda0003f45270 */
[----:B------:R-:W-:Y:S05]  /*ab20*/  @P2 BRA `(.L_x_197) ;  /* 0x0000000000042947 */ /* 0x000fea0003800000 */
[----:B------:R-:W-:Y:S01]  /*ab30*/  BPT.TRAP 0x1 ;  /* 0x000000040000795c */ /* 0x000fe20000300000 */
.L_x_197:
[----:B------:R-:W-:-:S13]  /*ab40*/  ISETP.NE.AND P1, PT, R19, RZ, PT ;  /* 0x000000ff1300720c */ /* 0x000fda0003f25270 */
[----:B------:R-:W-:Y:S05]  /*ab50*/  @P1 BRA `(.L_x_198) ;  /* 0x0000000000041947 */ /* 0x000fea0003800000 */
[----:B------:R-:W-:Y:S01]  /*ab60*/  BPT.TRAP 0x1 ;  /* 0x000000040000795c */ /* 0x000fe20000300000 */
.L_x_198:
        /* <DEDUP_REMOVED lines=21> */
[----:B------:R-:W-:Y:S01]  /*acc0*/  R2UR UR8, R2 ;  /* 0x00000000020872ca */ /* 0x000fe200000e0000 */
[----:B------:R-:W-:-:S12]  /*acd0*/  IMAD R2, R7, 0x8, R3 ;  /* 0x0000000807027824 */ /* 0x000fd800078e0203 */
        /* <DEDUP_REMOVED lines=13> */
.L_x_235:
[----:B------:R-:W2:Y:S02]  /*adb0*/  S2R R3, SR_TID.X ;  /* 0x0000000000037919 */ /* 0x000ea40000002100 */
[----:B--2---:R-:W-:-:S13]  /*adc0*/  LOP3.LUT P1, RZ, R3, 0x7f, RZ, 0xc0, !PT ;  /* 0x0000007f03ff7812 */ /* 0x004fda000782c0ff */
[----:B------:R-:W-:-:S04]  /*add0*/  @!P1 MOV R3, 0x8000 ;  /* 0x0000800000039802 */ /* 0x000fc80000000f00 */
[----:B------:R2:W-:Y:S01]  /*ade0*/  @!P1 SYNCS.ARRIVE.TRANS64 RZ, [R2+URZ+0x34850], R3 ;  /* 0x0348500302ff99a7 */ /* 0x0005e2000800003f */
[----:B------:R-:W-:Y:S05]  /*adf0*/  @P2 BRA `(.L_x_200) ;  /* 0x0000000000042947 */ /* 0x000fea0003800000 */
[----:B------:R-:W-:Y:S01]  /*ae00*/  BPT.TRAP 0x1 ;  /* 0x000000040000795c */ /* 0x000fe20000300000 */
.L_x_200:
[----:B------:R-:W-:-:S13]  /*ae10*/  ISETP.NE.AND P1, PT, R19, RZ, PT ;  /* 0x000000ff1300720c */ /* 0x000fda0003f25270 */
[----:B------:R-:W-:Y:S05]  /*ae20*/  @P1 BRA `(.L_x_201) ;  /* 0x0000000000041947 */ /* 0x000fea0003800000 */
[----:B------:R-:W-:Y:S01]  /*ae30*/  BPT.TRAP 0x1 ;  /* 0x000000040000795c */ /* 0x000fe20000300000 */
.L_x_201:
        /* <DEDUP_REMOVED lines=13> */
[----:B------:R-:W-:Y:S01]  /*af10*/  IMAD.MOV.U32 R18, RZ, RZ, R11 ;  /* 0x000000ffff127224 */ /* 0x000fe200078e000b */
[----:B------:R-:W-:-:S04]  /*af20*/  MOV R5, R8 ;  /* 0x0000000800057202 */ /* 0x000fc80000000f00 */
        /* <DEDUP_REMOVED lines=14> */
.L_x_194:
[----:B------:R-:W-:Y:S05]  /*b010*/  BSYNC B1 ;  /* 0x0000000000017941 */ /* 0x000fea0003800000 */
.L_x_193:
[C---:B------:R-:W-:Y:S01]  /*b020*/  ISETP.GT.AND P1, PT, R6.reuse, 0x1, PT ;  /* 0x000000010600780c */ /* 0x040fe20003f24270 */
[----:B------:R-:W-:-:S12]  /*b030*/  VIADD R6, R6, 0xfffffffe ;  /* 0xfffffffe06067836 */ /* 0x000fd80000000000 */
[----:B------:R-:W-:Y:S05]  /*b040*/  @P1 BRA `(.L_x_202) ;  /* 0xfffffff000241947 */ /* 0x000fea000383ffff */
.L_x_183:
[----:B------:R-:W-:Y:S05]  /*b050*/  BSYNC B0 ;  /* 0x0000000000007941 */ /* 0x000fea0003800000 */
.L_x_172:
[----:B------:R-:W-:Y:S04]  /*b060*/  BSSY B0, `(.L_x_203) ;  /* 0x0000030000007945 */ /* 0x000fe80003800000 */
[----:B------:R-:W-:Y:S05]  /*b070*/  @!P6 BRA `(.L_x_204) ;  /* 0x0000000000b8e947 */ /* 0x000fea0003800000 */
[----:B------:R-:W2:Y:S01]  /*b080*/  S2R R3, SR_CgaCtaId ;  /* 0x0000000000037919 */ /* 0x000ea20000008800 */
[----:B-1----:R-:W-:-:S04]  /*b090*/  MOV R2, 0x400 ;  /* 0x0000040000027802 */ /* 0x002fc80000000f00 */
[----:B--2---:R-:W-:-:S05]  /*b0a0*/  LEA R2, R3, R2, 0x18 ;  /* 0x0000000203027211 */ /* 0x004fca00078ec0ff */
[----:B------:R-:W-:Y:S01]  /*b0b0*/  IMAD R3, R16, 0x8, R2 ;  /* 0x0000000810037824 */ /* 0x000fe200078e0202 */
[----:B------:R-:W-:-:S04]  /*b0c0*/  SHF.L.U32 R2, R17, 0x1f, RZ ;  /* 0x0000001f11027819 */ /* 0x000fc800000006ff */
[----:B------:R-:W1:Y:S02]  /*b0d0*/  SYNCS.PHASECHK.TRANS64.TRYWAIT P0, [R3+URZ+0x34860], R2 ;  /* 0x03486002030075a7 */ /* 0x000e64000800017f */
[----:B-1----:R-:W-:Y:S05]  /*b0e0*/  @!P0 BRA `(.L_x_205) ;  /* 0x0000000c002c8947 */ /* 0x002fea0003800000 */
.L_x_236:
[----:B------:R-:W2:Y:S01]  /*b0f0*/  S2R R4, SR_TID.X ;  /* 0x0000000000047919 */ /* 0x000ea20000002100 */
[----:B------:R-:W-:-:S04]  /*b100*/  UPRMT UR4, UR38, 0x9910, URZ ;  /* 0x0000991026047896 */ /* 0x000fc8000800003f */
[----:B------:R-:W-:Y:S01]  /*b110*/  UISETP.NE.AND UP0, UPT, UR4, 0x2, UPT ;  /* 0x000000020400788c */ /* 0x000fe2000bf05270 */
[----:B--2---:R-:W-:-:S13]  /*b120*/  LOP3.LUT P0, RZ, R4, 0x7f, RZ, 0xc0, !PT ;  /* 0x0000007f04ff7812 */ /* 0x004fda000780c0ff */
[----:B-1----:R-:W-:-:S04]  /*b130*/  @!P0 IMAD.MOV.U32 R2, RZ, RZ, 0x8000 ;  /* 0x00008000ff028424 */ /* 0x002fc800078e00ff */
[----:B------:R1:W-:Y:S01]  /*b140*/  @!P0 SYNCS.ARRIVE.TRANS64 RZ, [R3+URZ+0x34850], R2 ;  /* 0x0348500203ff89a7 */ /* 0x0003e2000800003f */
[----:B------:R-:W-:-:S13]  /*b150*/  PLOP3.LUT P0, PT, PT, PT, UP0, 0x80, 0x0 ;  /* 0x000000000000781c */ /* 0x000fda0003f0f008 */
[----:B-1----:R-:W-:Y:S05]  /*b160*/  @P0 BRA `(.L_x_206) ;  /* 0x0000000000040947 */ /* 0x002fea0003800000 */
[----:B------:R-:W-:Y:S01]  /*b170*/  BPT.TRAP 0x1 ;  /* 0x000000040000795c */ /* 0x000fe20000300000 */
.L_x_206:
[----:B------:R-:W-:-:S13]  /*b180*/  ISETP.NE.AND P0, PT, R19, RZ, PT ;  /* 0x000000ff1300720c */ /* 0x000fda0003f05270 */
[----:B------:R-:W-:Y:S05]  /*b190*/  @P0 BRA `(.L_x_207) ;  /* 0x0000000000040947 */ /* 0x000fea0003800000 */
[----:B------:R-:W-:Y:S01]  /*b1a0*/  BPT.TRAP 0x1 ;  /* 0x000000040000795c */ /* 0x000fe20000300000 */
.L_x_207:
[----:B------:R-:W1:Y:S01]  /*b1b0*/  S2R R4, SR_CgaCtaId ;  /* 0x0000000000047919 */ /* 0x000e620000008800 */
[----:B------:R-:W-:Y:S01]  /*b1c0*/  MOV R2, 0x400 ;  /* 0x0000040000027802 */ /* 0x000fe20000000f00 */
[----:B------:R-:W-:Y:S01]  /*b1d0*/  UIADD3 UR4, UP0, UR36, 0x470, URZ ;  /* 0x0000047024047890 */ /* 0x000fe2000ff1e03f */
[----:B------:R-:W-:Y:S01]  /*b1e0*/  LEA R21, R16, R21, 0xe ;  /* 0x0000001510157211 */ /* 0x000fe200078e70ff */
[----:B------:R-:W-:Y:S01]  /*b1f0*/  UMOV UR10, URZ ;  /* 0x0000003f000a7c82 */ /* 0x000fe20008000000 */
[----:B------:R-:W-:Y:S01]  /*b200*/  R2UR UR5, R20 ;  /* 0x00000000140572ca */ /* 0x000fe200000e0000 */
[----:B------:R-:W-:Y:S01]  /*b210*/  UMOV UR16, 0x30000 ;  /* 0x0003000000107882 */ /* 0x000fe20000000000 */
[----:B------:R-:W-:Y:S01]  /*b220*/  R2UR UR11, R18 ;  /* 0x00000000120b72ca */ /* 0x000fe200000e0000 */
[----:B------:R-:W-:Y:S01]  /*b230*/  UMOV UR7, 0x14f00000 ;  /* 0x14f0000000077882 */ /* 0x000fe20000000000 */
[----:B------:R-:W-:Y:S01]  /*b240*/  R2UR UR9, R3 ;  /* 0x00000000030972ca */ /* 0x000fe200000e0000 */
[----:B------:R-:W-:Y:S01]  /*b250*/  UMOV UR15, 0x40 ;  /* 0x00000040000f7882 */ /* 0x000fe20000000000 */
[----:B------:R-:W-:-:S02]  /*b260*/  R2UR UR12, R0 ;  /* 0x00000000000c72ca */ /* 0x000fc400000e0000 */
[----:B------:R-:W-:-:S07]  /*b270*/  R2UR UR13, R5 ;  /* 0x00000000050d72ca */ /* 0x000fce00000e0000 */
[----:B------:R-:W-:Y:S02]  /*b280*/  ULEA UR11, UR11, UR5, 0x7 ;  /* 0x000000050b0b7291 */ /* 0x000fe4000f8e383f */
[----:B------:R-:W-:Y:S02]  /*b290*/  UIADD3 UR9, UR9, 0x34850, URZ ;  /* 0x0003485009097890 */ /* 0x000fe4000fffe03f */
[----:B------:R-:W-:Y:S01]  /*b2a0*/  UIADD3.X UR5, URZ, UR37, URZ, UP0, !UPT ;  /* 0x000000253f057290 */ /* 0x000fe200087fe43f */
[----:B-1----:R-:W-:-:S05]  /*b2b0*/  LEA R2, R4, R2, 0x18 ;  /* 0x0000000204027211 */ /* 0x002fca00078ec0ff */
        /* <DEDUP_REMOVED lines=9> */
[----:B--2---:R-:W-:Y:S01]  /*b350*/  NOP ;  /* 0x0000000000007918 */ /* 0x004fe20000000000 */
.L_x_204:
[----:B------:R-:W-:Y:S05]  /*b360*/  BSYNC B0 ;  /* 0x0000000000007941 */ /* 0x000fea0003800000 */
.L_x_203:
[----:B------:R-:W2:Y:S01]  /*b370*/  LDL.LU R0, [R1+0x14] ;  /* 0x0000140001007983 */ /* 0x000ea20000300800 */
[----:B------:R-:W-:-:S03]  /*b380*/  ULDC UR4, c[0x0][0xda4] ;  /* 0x0003690000047ab9 */ /* 0x000fc60000000800 */
[----:B-1----:R-:W3:Y:S01]  /*b390*/  LDL.LU R2, [R1+0x1c] ;  /* 0x00001c0001027983 */ /* 0x002ee20000300800 */
        /* <DEDUP_REMOVED lines=8> */
[----:B-1----:R-:W-:-:S04]  /*b420*/  SEL R0, RZ, 0x1, P0 ;  /* 0x00000001ff007807 */ /* 0x002fc80000000000 */
[----:B------:R-:W-:-:S05]  /*b430*/  LOP3.LUT R17, R17, R0, RZ, 0x3c, !PT ;  /* 0x0000000011117212 */ /* 0x000fca00078e3cff */
[----:B--2---:R-:W-:Y:S05]  /*b440*/  @!P1 BRA `(.L_x_208) ;  /* 0xffffffd0003c9947 */ /* 0x004fea000383ffff */
[----:B------:R-:W-:-:S07]  /*b450*/  LOP3.LUT R2, R2, 0x1, RZ, 0xc, !PT ;  /* 0x0000000102027812 */ /* 0x000fce00078e0cff */
.L_x_156:
[----:B------:R-:W1:Y:S01]  /*b460*/  S2R R3, SR_CgaCtaId ;  /* 0x0000000000037919 */ /* 0x000e620000008800 */
[----:B------:R-:W-:Y:S01]  /*b470*/  MOV R0, 0x400 ;  /* 0x0000040000007802 */ /* 0x000fe20000000f00 */
[----:B------:R-:W-:Y:S03]  /*b480*/  BSSY B0, `(.L_x_209) ;  /* 0x0000005000007945 */ /* 0x000fe60003800000 */
[----:B-1----:R-:W-:Y:S02]  /*b490*/  LEA R0, R3, R0, 0x18 ;  /* 0x0000000003007211 */ /* 0x002fe400078ec0ff */
[----:B------:R-:W-:-:S04]  /*b4a0*/  SHF.L.U32 R3, R2, 0x1f, RZ ;  /* 0x0000001f02037819 */ /* 0x000fc800000006ff */
[----:B------:R-:W1:Y:S02]  /*b4b0*/  SYNCS.PHASECHK.TRANS64.TRYWAIT P0, [R0+URZ+0x34820], R3 ;  /* 0x03482003000075a7 */ /* 0x000e64000800017f */
[----:B-1----:R-:W-:Y:S05]  /*b4c0*/  @!P0 BRA `(.L_x_210) ;  /* 0x0000000800488947 */ /* 0x002fea0003800000 */
.L_x_237:
[----:B------:R-:W-:Y:S05]  /*b4d0*/  BSYNC B0 ;  /* 0x0000000000007941 */ /* 0x000fea0003800000 */
.L_x_209:
[----:B------:R-:W-:-:S03]  /*b4e0*/  UMOV UR4, 0xffffffff ;  /* 0xffffffff00047882 */ /* 0x000fc60000000000 */
[----:B------:R-:W-:Y:S05]  /*b4f0*/  BRA.DIV UR4, `(.L_x_211) ;  /* 0x0000000a04507947 */ /* 0x000fea000b800000 */
[----:B------:R-:W2:Y:S02]  /*b500*/  S2R R2, SR_TID.X ;  /* 0x0000000000027919 */ /* 0x000ea40000002100 */
[----:B--2---:R-:W-:-:S04]  /*b510*/  SHF.R.U32.HI R2, RZ, 0x5, R2 ;  /* 0x00000005ff027819 */ /* 0x004fc80000011602 */
[----:B------:R-:W-:-:S05]  /*b520*/  LOP3.LUT R2, R2, 0x3, RZ, 0xc0, !PT ;  /* 0x0000000302027812 */ /* 0x000fca00078ec0ff */
[----:B------:R2:W3:Y:S02]  /*b530*/  SHFL.IDX PT, R14, R2, RZ, 0x1f ;  /* 0x00001fff020e7589 */ /* 0x0004e400000e0000 */
.L_x_240:
[----:B---3--:R-:W-:Y:S01]  /*b540*/  ISETP.NE.AND P0, PT, R14, RZ, PT ;  /* 0x000000ff0e00720c */ /* 0x008fe20003f05270 */
[----:B------:R-:W-:-:S12]  /*b550*/  BSSY B0, `(.L_x_212) ;  /* 0x0000026000007945 */ /* 0x000fd80003800000 */
[----:B------:R-:W-:Y:S05]  /*b560*/  @P0 BRA `(.L_x_213) ;  /* 0x0000000000900947 */ /* 0x000fea0003800000 */
[----:B------:R-:W-:-:S03]  /*b570*/  UMOV UR4, 0xffffffff ;  /* 0xffffffff00047882 */ /* 0x000fc60000000000 */
[----:B------:R-:W-:Y:S05]  /*b580*/  BRA.DIV UR4, `(.L_x_214) ;  /* 0x0000000a04607947 */ /* 0x000fea000b800000 */
[----:B------:R-:W-:-:S13]  /*b590*/  ELECT P6, URZ, PT ;  /* 0x00000000003f782f */ /* 0x000fda00038c0000 */
.L_x_243:
[----:B------:R-:W-:Y:S05]  /*b5a0*/  @!P6 BRA `(.L_x_213) ;  /* 0x000000000080e947 */ /* 0x000fea0003800000 */
[----:B--2---:R-:W2:Y:S02]  /*b5b0*/  LDL R2, [R1+0x24] ;  /* 0x0000240001027983 */ /* 0x004ea40000100800 */
[----:B--2---:R-:W-:-:S13]  /*b5c0*/  R2UR UR4, R2 ;  /* 0x00000000020472ca */ /* 0x004fda00000e0000 */
[----:B------:R-:W-:-:S06]  /*b5d0*/  ULOP3.LUT UR4, UR4, 0x2, URZ, 0xfc, !UPT ;  /* 0x0000000204047892 */ /* 0x000fcc000f8efc3f */
[----:B------:R-:W-:-:S05]  /*b5e0*/  IMAD.U32 R2, RZ, RZ, UR4 ;  /* 0x00000004ff027e24 */ /* 0x000fca000f8e00ff */
[----:B------:R-:W-:-:S13]  /*b5f0*/  ISETP.NE.AND P2, PT, R2, 0x3, PT ;  /* 0x000000030200780c */ /* 0x000fda0003f45270 */
[----:B------:R-:W-:Y:S05]  /*b600*/  @!P2 BRA `(.L_x_215) ;  /* 0x000000000004a947 */ /* 0x000fea0003800000 */
[----:B------:R-:W-:Y:S01]  /*b610*/  BPT.TRAP 0x1 ;  /* 0x000000040000795c */ /* 0x000fe20000300000 */
.L_x_215:
[----:B-1----:R-:W-:Y:S01]  /*b620*/  VIADD R3, R0, 0x34840 ;  /* 0x0003484000037836 */ /* 0x002fe20000000000 */
[----:B------:R-:W-:Y:S02]  /*b630*/  SHF.L.U32 R5, R17, 0x1f, RZ ;  /* 0x0000001f11057819 */ /* 0x000fe400000006ff */
[C---:B------:R-:W-:Y:S01]  /*b640*/  IADD3 R2, R16.reuse, 0x1, RZ ;  /* 0x0000000110027810 */ /* 0x040fe20007ffe0ff */
[----:B------:R-:W-:-:S03]  /*b650*/  IMAD R6, R16, 0x8, R3 ;  /* 0x0000000810067824 */ /* 0x000fc600078e0203 */
        /* <DEDUP_REMOVED lines=8> */
.L_x_244:
[----:B------:R-:W2:Y:S02]  /*b6e0*/  SYNCS.PHASECHK.TRANS64.TRYWAIT P0, [R3+URZ], R2 ;  /* 0x00000002030075a7 */ /* 0x000ea4000800017f */
[----:B--2---:R-:W-:Y:S05]  /*b6f0*/  @!P0 BRA `(.L_x_217) ;  /* 0x0000000800388947 */ /* 0x004fea0003800000 */
.L_x_245:
[----:B------:R-:W-:Y:S05]  /*b700*/  @!P2 BRA `(.L_x_218) ;  /* 0x000000000004a947 */ /* 0x000fea0003800000 */
[----:B------:R-:W-:Y:S01]  /*b710*/  BPT.TRAP 0x1 ;  /* 0x000000040000795c */ /* 0x000fe20000300000 */
.L_x_218:
[----:B--2---:R-:W-:-:S04]  /*b720*/  VIADD R3, R0, 0x34860 ;  /* 0x0003486000037836 */ /* 0x004fc80000000000 */
[----:B------:R-:W-:-:S04]  /*b730*/  IMAD R16, R16, 0x8, R3 ;  /* 0x0000000810107824 */ /* 0x000fc800078e0203 */
[----:B------:R-:W2:Y:S02]  /*b740*/  SYNCS.PHASECHK.TRANS64.TRYWAIT P0, [R16+URZ], R5 ;  /* 0x00000005100075a7 */ /* 0x000ea4000800017f */
[----:B--2---:R-:W-:Y:S05]  /*b750*/  @!P0 BRA `(.L_x_219) ;  /* 0x0000000800348947 */ /* 0x004fea0003800000 */
.L_x_246:
[----:B------:R-:W-:-:S07]  /*b760*/  LEA R3, R4, R3, 0x3 ;  /* 0x0000000304037211 */ /* 0x000fce00078e18ff */
.L_x_220:
[----:B---3--:R3:W4:Y:S02]  /*b770*/  SYNCS.PHASECHK.TRANS64.TRYWAIT P0, [R3+URZ], R2 ;  /* 0x00000002030075a7 */ /* 0x008724000800017f */
[----:B----4-:R-:W-:Y:S05]  /*b780*/  @!P0 NANOSLEEP.SYNCS 0x989680 ;  /* 0x009896800000895d */ /* 0x010fea0003900000 */
[----:B------:R-:W4:Y:S02]  /*b790*/  @!P0 SYNCS.PHASECHK.TRANS64 P0, [R3+URZ], R2 ;  /* 0x00000002030085a7 */ /* 0x000f24000800007f */
[----:B----4-:R-:W-:Y:S05]  /*b7a0*/  @!P0 BRA `(.L_x_220) ;  /* 0xfffffffc00f08947 */ /* 0x010fea000383ffff */
.L_x_213:
[----:B------:R-:W-:Y:S05]  /*b7b0*/  BSYNC B0 ;  /* 0x0000000000007941 */ /* 0x000fea0003800000 */
.L_x_212:
[----:B------:R-:W-:Y:S05]  /*b7c0*/  EXIT ;  /* 0x000000000000794d */ /* 0x000fea0003800000 */
.L_x_130:
[----:B-1----:R-:W-:-:S04]  /*b7d0*/  IMAD.U32 R3, RZ, RZ, UR60 ;  /* 0x0000003cff037e24 */ /* 0x002fc8000f8e00ff */
[----:B------:R1:W2:Y:S03]  /*b7e0*/  SYNCS.PHASECHK.TRANS64.TRYWAIT P1, [R3+URZ+0x34800], R0 ;  /* 0x03480000030075a7 */ /* 0x0002a6000802017f */
[----:B--2---:R-:W-:Y:S05]  /*b7f0*/  @!P1 NANOSLEEP.SYNCS 0x989680 ;  /* 0x009896800000995d */ /* 0x004fea0003900000 */
[----:B------:R-:W2:Y:S02]  /*b800*/  @!P1 SYNCS.PHASECHK.TRANS64 P1, [R3+URZ+0x34800], R0 ;  /* 0x03480000030095a7 */ /* 0x000ea4000802007f */
[----:B--2---:R-:W-:Y:S05]  /*b810*/  @!P1 BRA `(.L_x_130) ;  /* 0xfffffffc00ec9947 */ /* 0x004fea000383ffff */
[----:B------:R-:W-:Y:S05]  /*b820*/  BRA `(.L_x_221) ;  /* 0xffffff5c00a47947 */ /* 0x000fea000383ffff */
.L_x_134:
[----:B--2---:R2:W3:Y:S02]  /*b830*/  SYNCS.PHASECHK.TRANS64.TRYWAIT P1, [R0+URZ+0x34830], R3 ;  /* 0x03483003000075a7 */ /* 0x0044e4000802017f */
[----:B---3--:R-:W-:Y:S05]  /*b840*/  @!P1 NANOSLEEP.SYNCS 0x989680 ;  /* 0x009896800000995d */ /* 0x008fea0003900000 */
[----:B------:R-:W3:Y:S02]  /*b850*/  @!P1 SYNCS.PHASECHK.TRANS64 P1, [R0+URZ+0x34830], R3 ;  /* 0x03483003000095a7 */ /* 0x000ee4000802007f */
[----:B---3--:R-:W-:Y:S05]  /*b860*/  @!P1 BRA `(.L_x_134) ;  /* 0xfffffffc00f09947 */ /* 0x008fea000383ffff */
[----:B------:R-:W-:Y:S05]  /*b870*/  BRA `(.L_x_133) ;  /* 0xffffff5c00c07947 */ /* 0x000fea000383ffff */
.L_x_140:
[----:B--2---:R-:W-:-:S04]  /*b880*/  IMAD.U32 R8, RZ, RZ, UR7 ;  /* 0x00000007ff087e24 */ /* 0x004fc8000f8e00ff */
[----:B------:R2:W3:Y:S03]  /*b890*/  SYNCS.PHASECHK.TRANS64.TRYWAIT P1, [R8+URZ+0x34830], R7 ;  /* 0x03483007080075a7 */ /* 0x0004e6000802017f */
[----:B---3--:R-:W-:Y:S05]  /*b8a0*/  @!P1 NANOSLEEP.SYNCS 0x989680 ;  /* 0x009896800000995d */ /* 0x008fea0003900000 */
[----:B------:R-:W3:Y:S02]  /*b8b0*/  @!P1 SYNCS.PHASECHK.TRANS64 P1, [R8+URZ+0x34830], R7 ;  /* 0x03483007080095a7 */ /* 0x000ee4000802007f */
[----:B---3--:R-:W-:Y:S05]  /*b8c0*/  @!P1 BRA `(.L_x_140) ;  /* 0xfffffffc00ec9947 */ /* 0x008fea000383ffff */
[----:B------:R-:W-:Y:S05]  /*b8d0*/  BRA `(.L_x_139) ;  /* 0xffffff8800687947 */ /* 0x000fea000383ffff */
.L_x_144:
[----:B-12---:R-:W-:-:S04]  /*b8e0*/  IMAD.U32 R7, RZ, RZ, UR10 ;  /* 0x0000000aff077e24 */ /* 0x006fc8000f8e00ff */
[----:B------:R1:W2:Y:S03]  /*b8f0*/  SYNCS.PHASECHK.TRANS64.TRYWAIT P1, [R7+URZ+0x34850], R6 ;  /* 0x03485006070075a7 */ /* 0x0002a6000802017f */
[----:B--2---:R-:W-:Y:S05]  /*b900*/  @!P1 NANOSLEEP.SYNCS 0x989680 ;  /* 0x009896800000995d */ /* 0x004fea0003900000 */
[----:B------:R-:W2:Y:S02]  /*b910*/  @!P1 SYNCS.PHASECHK.TRANS64 P1, [R7+URZ+0x34850], R6 ;  /* 0x03485006070095a7 */ /* 0x000ea4000802007f */
[----:B--2---:R-:W-:Y:S05]  /*b920*/  @!P1 BRA `(.L_x_144) ;  /* 0xfffffffc00ec9947 */ /* 0x004fea000383ffff */
[----:B------:R-:W-:Y:S05]  /*b930*/  BRA `(.L_x_143) ;  /* 0xffffff9000a07947 */ /* 0x000fea000383ffff */
.L_x_151:
[----:B--2---:R-:W-:-:S04]  /*b940*/  MOV R5, UR5 ;  /* 0x0000000500057c02 */ /* 0x004fc80008000f00 */
[----:B------:R2:W3:Y:S03]  /*b950*/  SYNCS.PHASECHK.TRANS64.TRYWAIT P1, [R5+URZ+0x34850], R4 ;  /* 0x03485004050075a7 */ /* 0x0004e6000802017f */
[----:B---3--:R-:W-:Y:S05]  /*b960*/  @!P1 NANOSLEEP.SYNCS 0x989680 ;  /* 0x009896800000995d */ /* 0x008fea0003900000 */
[----:B------:R-:W3:Y:S02]  /*b970*/  @!P1 SYNCS.PHASECHK.TRANS64 P1, [R5+URZ+0x34850], R4 ;  /* 0x03485004050095a7 */ /* 0x000ee4000802007f */
[----:B---3--:R-:W-:Y:S05]  /*b980*/  @!P1 BRA `(.L_x_151) ;  /* 0xfffffffc00ec9947 */ /* 0x008fea000383ffff */
[----:B------:R-:W-:Y:S05]  /*b990*/  BRA `(.L_x_150) ;  /* 0xffffffb400847947 */ /* 0x000fea000383ffff */
.L_x_163:
[----:B------:R-:W1:Y:S01]  /*b9a0*/  S2R R8, SR_TID.X ;  /* 0x0000000000087919 */ /* 0x000e620000002100 */
[----:B------:R-:W-:Y:S01]  /*b9b0*/  BSSY B0, `(.L_x_222) ;  /* 0x000000a000007945 */ /* 0x000fe20003800000 */
[----:B------:R-:W-:Y:S01]  /*b9c0*/  IMAD.MOV.U32 R12, RZ, RZ, RZ ;  /* 0x000000ffff0c7224 */ /* 0x000fe200078e00ff */
[----:B------:R-:W-:Y:S01]  /*b9d0*/  MOV R15, 0xffffffff ;  /* 0xffffffff000f7802 */ /* 0x000fe20000000f00 */
[----:B------:R-:W-:Y:S01]  /*b9e0*/  IMAD.MOV.U32 R11, RZ, RZ, 0x1f ;  /* 0x0000001fff0b7424 */ /* 0x000fe200078e00ff */
[----:B-1----:R-:W-:-:S04]  /*b9f0*/  SHF.R.U32.HI R8, RZ, 0x5, R8 ;  /* 0x00000005ff087819 */ /* 0x002fc80000011608 */
[----:B------:R-:W-:-:S05]  /*ba00*/  LOP3.LUT R8, R8, 0x3, RZ, 0xc0, !PT ;  /* 0x0000000308087812 */ /* 0x000fca00078ec0ff */
[----:B------:R-:W-:-:S07]  /*ba10*/  IMAD.MOV.U32 R13, RZ, RZ, R8 ;  /* 0x000000ffff0d7224 */ /* 0x000fce00078e0008 */
[----:B------:R-:W-:Y:S05]  /*ba20*/  WARPSYNC.COLLECTIVE R15, `(.L_x_223) ;  /* 0x000000000f087348 */ /* 0x000fea0003c00000 */
[----:B------:R1:W2:Y:S02]  /*ba30*/  SHFL.IDX P6, R14, R13, R12, R11 ;  /* 0x0000000c0d0e7389 */ /* 0x0002a400000c000b */
[----:B-12---:R-:W-:Y:S01]  /*ba40*/  ENDCOLLECTIVE ;  /* 0x000000000000791b */ /* 0x006fe20003800000 */
.L_x_223:
[----:B------:R-:W-:Y:S05]  /*ba50*/  BSYNC B0 ;  /* 0x0000000000007941 */ /* 0x000fea0003800000 */
.L_x_222:
[----:B------:R-:W-:Y:S05]  /*ba60*/  BRA `(.L_x_224) ;  /* 0xffffffd400607947 */ /* 0x000fea000383ffff */
.L_x_164:
[----:B------:R-:W-:Y:S01]  /*ba70*/  BSSY B0, `(.L_x_225) ;  /* 0x0000006000007945 */ /* 0x000fe20003800000 */
[----:B------:R-:W-:-:S07]  /*ba80*/  IMAD.MOV.U32 R15, RZ, RZ, -0x1 ;  /* 0xffffffffff0f7424 */ /* 0x000fce00078e00ff */
[----:B------:R-:W-:Y:S05]  /*ba90*/  WARPSYNC.COLLECTIVE R15, `(.L_x_226) ;  /* 0x000000000f0c7348 */ /* 0x000fea0003c00000 */
[----:B------:R-:W-:Y:S02]  /*baa0*/  ELECT P6, UR62, PT ;  /* 0x00000000003e782f */ /* 0x000fe400038c0000 */
[----:B------:R-:W-:Y:S01]  /*bab0*/  MOV R14, UR62 ;  /* 0x0000003e000e7c02 */ /* 0x000fe20008000f00 */
[----:B------:R-:W-:Y:S10]  /*bac0*/  ENDCOLLECTIVE ;  /* 0x000000000000791b */ /* 0x000ff40003800000 */
.L_x_226:
[----:B------:R-:W-:Y:S05]  /*bad0*/  BSYNC B0 ;  /* 0x0000000000007941 */ /* 0x000fea0003800000 */
.L_x_225:
[----:B------:R-:W-:Y:S05]  /*bae0*/  BRA `(.L_x_227) ;  /* 0xffffffd4005c7947 */ /* 0x000fea000383ffff */
.L_x_167:
[----:B--2---:R2:W3:Y:S02]  /*baf0*/  SYNCS.PHASECHK.TRANS64.TRYWAIT P1, [R5+URZ+0x34840], R9 ;  /* 0x03484009050075a7 */ /* 0x0044e4000802017f */
[----:B---3--:R-:W-:Y:S05]  /*bb00*/  @!P1 NANOSLEEP.SYNCS 0x989680 ;  /* 0x009896800000995d */ /* 0x008fea0003900000 */
[----:B------:R-:W3:Y:S02]  /*bb10*/  @!P1 SYNCS.PHASECHK.TRANS64 P1, [R5+URZ+0x34840], R9 ;  /* 0x03484009050095a7 */ /* 0x000ee4000802007f */
[----:B---3--:R-:W-:Y:S05]  /*bb20*/  @!P1 BRA `(.L_x_167) ;  /* 0xfffffffc00f09947 */ /* 0x008fea000383ffff */
[----:B------:R-:W-:Y:S05]  /*bb30*/  BRA `(.L_x_228) ;  /* 0xffffffd400bc7947 */ /* 0x000fea000383ffff */
.L_x_171:
        /* <DEDUP_REMOVED lines=8> */
.L_x_177:
[----:B-1----:R1:W2:Y:S02]  /*bbc0*/  SYNCS.PHASECHK.TRANS64.TRYWAIT P1, [R2+URZ+0x34840], R3 ;  /* 0x03484003020075a7 */ /* 0x0022a4000802017f */
[----:B--2---:R-:W-:Y:S05]  /*bbd0*/  @!P1 NANOSLEEP.SYNCS 0x989680 ;  /* 0x009896800000995d */ /* 0x004fea0003900000 */
[----:B------:R-:W2:Y:S02]  /*bbe0*/  @!P1 SYNCS.PHASECHK.TRANS64 P1, [R2+URZ+0x34840], R3 ;  /* 0x03484003020095a7 */ /* 0x000ea4000802007f */
[----:B--2---:R-:W-:Y:S05]  /*bbf0*/  @!P1 BRA `(.L_x_177) ;  /* 0xfffffffc00f09947 */ /* 0x004fea000383ffff */
[----:B------:R-:W-:Y:S05]  /*bc00*/  BRA `(.L_x_230) ;  /* 0xffffffdc00b47947 */ /* 0x000fea000383ffff */
.L_x_180:
[----:B-1----:R1:W2:Y:S02]  /*bc10*/  SYNCS.PHASECHK.TRANS64.TRYWAIT P1, [R2+URZ+0x34860], R3 ;  /* 0x03486003020075a7 */ /* 0x0022a4000802017f */
[----:B--2---:R-:W-:Y:S05]  /*bc20*/  @!P1 NANOSLEEP.SYNCS 0x989680 ;  /* 0x009896800000995d */ /* 0x004fea0003900000 */
[----:B------:R-:W2:Y:S02]  /*bc30*/  @!P1 SYNCS.PHASECHK.TRANS64 P1, [R2+URZ+0x34860], R3 ;  /* 0x03486003020095a7 */ /* 0x000ea4000802007f */
[----:B--2---:R-:W-:Y:S05]  /*bc40*/  @!P1 BRA `(.L_x_180) ;  /* 0xfffffffc00f09947 */ /* 0x004fea000383ffff */
[----:B------:R-:W-:Y:S05]  /*bc50*/  BRA `(.L_x_231) ;  /* 0xffffffe000607947 */ /* 0x000fea000383ffff */
.L_x_187:
[----:B--2---:R2:W3:Y:S02]  /*bc60*/  SYNCS.PHASECHK.TRANS64.TRYWAIT P1, [R2+URZ+0x34840], R3 ;  /* 0x03484003020075a7 */ /* 0x0044e4000802017f */
[----:B---3--:R-:W-:Y:S05]  /*bc70*/  @!P1 NANOSLEEP.SYNCS 0x989680 ;  /* 0x009896800000995d */ /* 0x008fea0003900000 */
[----:B------:R-:W3:Y:S02]  /*bc80*/  @!P1 SYNCS.PHASECHK.TRANS64 P1, [R2+URZ+0x34840], R3 ;  /* 0x03484003020095a7 */ /* 0x000ee4000802007f */
[----:B---3--:R-:W-:Y:S05]  /*bc90*/  @!P1 BRA `(.L_x_187) ;  /* 0xfffffffc00f09947 */ /* 0x008fea000383ffff */
[----:B------:R-:W-:Y:S05]  /*bca0*/  BRA `(.L_x_232) ;  /* 0xffffffe400987947 */ /* 0x000fea000383ffff */
.L_x_190:
[----:B-1----:R1:W2:Y:S02]  /*bcb0*/  SYNCS.PHASECHK.TRANS64.TRYWAIT P1, [R2+URZ+0x34860], R17 ;  /* 0x03486011020075a7 */ /* 0x0022a4000802017f */
[----:B--2---:R-:W-:Y:S05]  /*bcc0*/  @!P1 NANOSLEEP.SYNCS 0x989680 ;  /* 0x009896800000995d */ /* 0x004fea0003900000 */
[----:B------:R-:W2:Y:S02]  /*bcd0*/  @!P1 SYNCS.PHASECHK.TRANS64 P1, [R2+URZ+0x34860], R17 ;  /* 0x03486011020095a7 */ /* 0x000ea4000802007f */
[----:B--2---:R-:W-:Y:S05]  /*bce0*/  @!P1 BRA `(.L_x_190) ;  /* 0xfffffffc00f09947 */ /* 0x004fea000383ffff */
[----:B------:R-:W-:Y:S05]  /*bcf0*/  BRA `(.L_x_233) ;  /* 0xffffffe800447947 */ /* 0x000fea000383ffff */
.L_x_196:
[----:B--2---:R2:W3:Y:S02]  /*bd00*/  SYNCS.PHASECHK.TRANS64.TRYWAIT P1, [R2+URZ+0x34840], R3 ;  /* 0x03484003020075a7 */ /* 0x0044e4000802017f */
[----:B---3--:R-:W-:Y:S05]  /*bd10*/  @!P1 NANOSLEEP.SYNCS 0x989680 ;  /* 0x009896800000995d */ /* 0x008fea0003900000 */
[----:B------:R-:W3:Y:S02]  /*bd20*/  @!P1 SYNCS.PHASECHK.TRANS64 P1, [R2+URZ+0x34840], R3 ;  /* 0x03484003020095a7 */ /* 0x000ee4000802007f */
[----:B---3--:R-:W-:Y:S05]  /*bd30*/  @!P1 BRA `(.L_x_196) ;  /* 0xfffffffc00f09947 */ /* 0x008fea000383ffff */
[----:B------:R-:W-:Y:S05]  /*bd40*/  BRA `(.L_x_234) ;  /* 0xffffffec00587947 */ /* 0x000fea000383ffff */
.L_x_199:
[----:B-1----:R1:W2:Y:S02]  /*bd50*/  SYNCS.PHASECHK.TRANS64.TRYWAIT P1, [R2+URZ+0x34860], R10 ;  /* 0x0348600a020075a7 */ /* 0x0022a4000802017f */
[----:B--2---:R-:W-:Y:S05]  /*bd60*/  @!P1 NANOSLEEP.SYNCS 0x989680 ;  /* 0x009896800000995d */ /* 0x004fea0003900000 */
[----:B------:R-:W2:Y:S02]  /*bd70*/  @!P1 SYNCS.PHASECHK.TRANS64 P1, [R2+URZ+0x34860], R10 ;  /* 0x0348600a020095a7 */ /* 0x000ea4000802007f */
[----:B--2---:R-:W-:Y:S05]  /*bd80*/  @!P1 BRA `(.L_x_199) ;  /* 0xfffffffc00f09947 */ /* 0x004fea000383ffff */
[----:B------:R-:W-:Y:S05]  /*bd90*/  BRA `(.L_x_235) ;  /* 0xfffffff000047947 */ /* 0x000fea000383ffff */
.L_x_205:
[----:B-1----:R1:W2:Y:S02]  /*bda0*/  SYNCS.PHASECHK.TRANS64.TRYWAIT P0, [R3+URZ+0x34860], R2 ;  /* 0x03486002030075a7 */ /* 0x0022a4000800017f */
[----:B--2---:R-:W-:Y:S05]  /*bdb0*/  @!P0 NANOSLEEP.SYNCS 0x989680 ;  /* 0x009896800000895d */ /* 0x004fea0003900000 */
[----:B------:R-:W2:Y:S02]  /*bdc0*/  @!P0 SYNCS.PHASECHK.TRANS64 P0, [R3+URZ+0x34860], R2 ;  /* 0x03486002030085a7 */ /* 0x000ea4000800007f */
[----:B--2---:R-:W-:Y:S05]  /*bdd0*/  @!P0 BRA `(.L_x_205) ;  /* 0xfffffffc00f08947 */ /* 0x004fea000383ffff */
[----:B------:R-:W-:Y:S05]  /*bde0*/  BRA `(.L_x_236) ;  /* 0xfffffff000c07947 */ /* 0x000fea000383ffff */
.L_x_210:
[----:B-1----:R1:W2:Y:S02]  /*bdf0*/  SYNCS.PHASECHK.TRANS64.TRYWAIT P0, [R0+URZ+0x34820], R3 ;  /* 0x03482003000075a7 */ /* 0x0022a4000800017f */
[----:B--2---:R-:W-:Y:S05]  /*be00*/  @!P0 NANOSLEEP.SYNCS 0x989680 ;  /* 0x009896800000895d */ /* 0x004fea0003900000 */
[----:B------:R-:W2:Y:S02]  /*be10*/  @!P0 SYNCS.PHASECHK.TRANS64 P0, [R0+URZ+0x34820], R3 ;  /* 0x03482003000085a7 */ /* 0x000ea4000800007f */
[----:B--2---:R-:W-:Y:S05]  /*be20*/  @!P0 BRA `(.L_x_210) ;  /* 0xfffffffc00f08947 */ /* 0x004fea000383ffff */
[----:B------:R-:W-:Y:S05]  /*be30*/  BRA `(.L_x_237) ;  /* 0xfffffff400a47947 */ /* 0x000fea000383ffff */
.L_x_211:
[----:B------:R-:W2:Y:S01]  /*be40*/  S2R R2, SR_TID.X ;  /* 0x0000000000027919 */ /* 0x000ea20000002100 */
[----:B------:R-:W-:Y:S01]  /*be50*/  BSSY B0, `(.L_x_238) ;  /* 0x000000a000007945 */ /* 0x000fe20003800000 */
[----:B------:R-:W-:Y:S01]  /*be60*/  IMAD.MOV.U32 R12, RZ, RZ, RZ ;  /* 0x000000ffff0c7224 */ /* 0x000fe200078e00ff */
[----:B------:R-:W-:Y:S01]  /*be70*/  MOV R11, 0x1f ;  /* 0x0000001f000b7802 */ /* 0x000fe20000000f00 */
[----:B------:R-:W-:Y:S01]  /*be80*/  IMAD.MOV.U32 R15, RZ, RZ, -0x1 ;  /* 0xffffffffff0f7424 */ /* 0x000fe200078e00ff */
[----:B--2---:R-:W-:-:S04]  /*be90*/  SHF.R.U32.HI R2, RZ, 0x5, R2 ;  /* 0x00000005ff027819 */ /* 0x004fc80000011602 */
[----:B------:R-:W-:-:S05]  /*bea0*/  LOP3.LUT R2, R2, 0x3, RZ, 0xc0, !PT ;  /* 0x0000000302027812 */ /* 0x000fca00078ec0ff */
[----:B------:R-:W-:-:S07]  /*beb0*/  IMAD.MOV.U32 R13, RZ, RZ, R2 ;  /* 0x000000ffff0d7224 */ /* 0x000fce00078e0002 */
[----:B-1----:R-:W-:Y:S05]  /*bec0*/  WARPSYNC.COLLECTIVE R15, `(.L_x_239) ;  /* 0x000000000f087348 */ /* 0x002fea0003c00000 */
[----:B------:R2:W3:Y:S02]  /*bed0*/  SHFL.IDX P6, R14, R13, R12, R11 ;  /* 0x0000000c0d0e7389 */ /* 0x0004e400000c000b */
[----:B-123--:R-:W-:Y:S01]  /*bee0*/  ENDCOLLECTIVE ;  /* 0x000000000000791b */ /* 0x00efe20003800000 */
.L_x_239:
[----:B------:R-:W-:Y:S05]  /*bef0*/  BSYNC B0 ;  /* 0x0000000000007941 */ /* 0x000fea0003800000 */
.L_x_238:
[----:B------:R-:W-:Y:S05]  /*bf00*/  BRA `(.L_x_240) ;  /* 0xfffffff4008c7947 */ /* 0x000fea000383ffff */
.L_x_214:
[----:B------:R-:W-:Y:S01]  /*bf10*/  BSSY B1, `(.L_x_241) ;  /* 0x0000006000017945 */ /* 0x000fe20003800000 */
[----:B------:R-:W-:-:S07]  /*bf20*/  IMAD.MOV.U32 R15, RZ, RZ, -0x1 ;  /* 0xffffffffff0f7424 */ /* 0x000fce00078e00ff */
[----:B-12---:R-:W-:Y:S05]  /*bf30*/  WARPSYNC.COLLECTIVE R15, `(.L_x_242) ;  /* 0x000000000f0c7348 */ /* 0x006fea0003c00000 */
[----:B------:R-:W-:Y:S02]  /*bf40*/  ELECT P6, UR62, PT ;  /* 0x00000000003e782f */ /* 0x000fe400038c0000 */
[----:B------:R-:W-:Y:S01]  /*bf50*/  MOV R14, UR62 ;  /* 0x0000003e000e7c02 */ /* 0x000fe20008000f00 */
[----:B-12---:R-:W-:Y:S10]  /*bf60*/  ENDCOLLECTIVE ;  /* 0x000000000000791b */ /* 0x006ff40003800000 */
.L_x_242:
[----:B------:R-:W-:Y:S05]  /*bf70*/  BSYNC B1 ;  /* 0x0000000000017941 */ /* 0x000fea0003800000 */
.L_x_241:
[----:B------:R-:W-:Y:S05]  /*bf80*/  BRA `(.L_x_243) ;  /* 0xfffffff400847947 */ /* 0x000fea000383ffff */
.L_x_216:
[----:B-1----:R1:W2:Y:S02]  /*bf90*/  SYNCS.PHASECHK.TRANS64.TRYWAIT P0, [R6+URZ], R5 ;  /* 0x00000005060075a7 */ /* 0x0022a4000800017f */
[----:B--2---:R-:W-:Y:S05]  /*bfa0*/  @!P0 NANOSLEEP.SYNCS 0x989680 ;  /* 0x009896800000895d */ /* 0x004fea0003900000 */
[----:B------:R-:W2:Y:S02]  /*bfb0*/  @!P0 SYNCS.PHASECHK.TRANS64 P0, [R6+URZ], R5 ;  /* 0x00000005060085a7 */ /* 0x000ea4000800007f */
[----:B--2---:R-:W-:Y:S05]  /*bfc0*/  @!P0 BRA `(.L_x_216) ;  /* 0xfffffffc00f08947 */ /* 0x004fea000383ffff */
[----:B------:R-:W-:Y:S05]  /*bfd0*/  BRA `(.L_x_244) ;  /* 0xfffffff400c07947 */ /* 0x000fea000383ffff */
.L_x_217:
[----:B--2---:R2:W3:Y:S02]  /*bfe0*/  SYNCS.PHASECHK.TRANS64.TRYWAIT P0, [R3+URZ], R2 ;  /* 0x00000002030075a7 */ /* 0x0044e4000800017f */
[----:B---3--:R-:W-:Y:S05]  /*bff0*/  @!P0 NANOSLEEP.SYNCS 0x989680 ;  /* 0x009896800000895d */ /* 0x008fea0003900000 */
[----:B------:R-:W3:Y:S02]  /*c000*/  @!P0 SYNCS.PHASECHK.TRANS64 P0, [R3+URZ], R2 ;  /* 0x00000002030085a7 */ /* 0x000ee4000800007f */
[----:B---3--:R-:W-:Y:S05]  /*c010*/  @!P0 BRA `(.L_x_217) ;  /* 0xfffffffc00f08947 */ /* 0x008fea000383ffff */
[----:B------:R-:W-:Y:S05]  /*c020*/  BRA `(.L_x_245) ;  /* 0xfffffff400b47947 */ /* 0x000fea000383ffff */
.L_x_219:
[----:B--2---:R2:W3:Y:S02]  /*c030*/  SYNCS.PHASECHK.TRANS64.TRYWAIT P0, [R16+URZ], R5 ;  /* 0x00000005100075a7 */ /* 0x0044e4000800017f */
[----:B---3--:R-:W-:Y:S05]  /*c040*/  @!P0 NANOSLEEP.SYNCS 0x989680 ;  /* 0x009896800000895d */ /* 0x008fea0003900000 */
[----:B------:R-:W3:Y:S02]  /*c050*/  @!P0 SYNCS.PHASECHK.TRANS64 P0, [R16+URZ], R5 ;  /* 0x00000005100085a7 */ /* 0x000ee4000800007f */
[----:B---3--:R-:W-:Y:S05]  /*c060*/  @!P0 BRA `(.L_x_219) ;  /* 0xfffffffc00f08947 */ /* 0x008fea000383ffff */
[----:B------:R-:W-:Y:S05]  /*c070*/  BRA `(.L_x_246) ;  /* 0xfffffff400b87947 */ /* 0x000fea000383ffff */
.L_x_247:
        /* <DEDUP_REMOVED lines=16> */
.L_x_11932:


//--------------------- .text._ZN7cutlass13device_kernelIN5flash11enable_sm90INS1_16FlashAttnFwdSm90INS1_25CollectiveMainloopFwdSm90ILi2EN4cute5tupleIJNS5_1CILi1EEES8_S8_EEENS6_IJNS7_ILi128EEESA_NS7_ILi192EEEEEELi128ENS_6half_tEfNS_4arch4Sm90ELb0ELb0ELb1ELb1ELb0ELb0ELb0ELb1ELb1ELb0ELb0ELb0EEENS1_21CollectiveEpilogueFwdINS6_IJSA_SA_SA_EEES9_SD_SF_Li256ELb1ELb0ELb0ELb0EEENS1_36VarlenDynamicPersistentTileSchedulerILi128ELi128ELi256ELi32ELb0ELb0ELb1ELb0ELb1ELb1EEEEEEEEEvNT_6ParamsE --------------------------
	.section	.text._ZN7cutlass13device_kernelIN5flash11enable_sm90INS1_16FlashAttnFwdSm90INS1_25CollectiveMainloopFwdSm90ILi2EN4cute5tupleIJNS5_1CILi1EEES8_S8_EEENS6_IJNS7_ILi128EEESA_NS7_ILi192EEEEEELi128ENS_6half_tEfNS_4arch4Sm90ELb0ELb0ELb1ELb1ELb0ELb0ELb0ELb1ELb1ELb0ELb0ELb0EEENS1_21CollectiveEpilogueFwdINS6_IJSA_SA_SA_EEES9_SD_SF_Li256ELb1ELb0ELb0ELb0EEENS1_36VarlenDynamicPersistentTileSchedulerILi128ELi128ELi256ELi32ELb0ELb0ELb1ELb0ELb1ELb1EEEEEEEEEvNT_6ParamsE,"ax",@progbits
	.align	128
.text._ZN7cutlass13device_kernelIN5flash11enable_sm90INS1_16FlashAttnFwdSm90INS1_25CollectiveMainloopFwdSm90ILi2EN4cute5tupleIJNS5_1CILi1EEES8_S8_EEENS6_IJNS7_ILi128EEESA_NS7_ILi192EEEEEELi128ENS_6half_tEfNS_4arch4Sm90ELb0ELb0ELb1ELb1ELb0ELb0ELb0ELb1ELb1ELb0ELb0ELb0EEENS1_21CollectiveEpilogueFwdINS6_IJSA_SA_SA_EEES9_SD_SF_Li256ELb1ELb0ELb0ELb0EEENS1_36VarlenDynamicPersistentTileSchedulerILi128ELi128ELi256ELi32ELb0ELb0ELb1ELb0ELb1ELb1EEEEEEEEEvNT_6ParamsE:
        .type           _ZN7cutlass13device_kernelIN5flash11enable_sm90INS1_16FlashAttnFwdSm90INS1_25CollectiveMainloopFwdSm90ILi2EN4cute5tupleIJNS5_1CILi1EEES8_S8_EEENS6_IJNS7_ILi128EEESA_NS7_ILi192EEEEEELi128ENS_6half_tEfNS_4arch4Sm90ELb0ELb0ELb1ELb1ELb0ELb0ELb0ELb1ELb1ELb0ELb0ELb0EEENS1_21CollectiveEpilogueFwdINS6_IJSA_SA_SA_EEES9_SD_SF_Li256ELb1ELb0ELb0ELb0EEENS1_36VarlenDynamicPersistentTileSchedulerILi128ELi128ELi256ELi32ELb0ELb0ELb1ELb0ELb1ELb1EEEEEEEEEvNT_6ParamsE,@function
        .size           _ZN7cutlass13device_kernelIN5flash11enable_sm90INS1_16FlashAttnFwdSm90INS1_25CollectiveMainloopFwdSm90ILi2EN4cute5tupleIJNS5_1CILi1EEES8_S8_EEENS6_IJNS7_ILi128EEESA_NS7_ILi192EEEEEELi128ENS_6half_tEfNS_4arch4Sm90ELb0ELb0ELb1ELb1ELb0ELb0ELb0ELb1ELb1ELb0ELb0ELb0EEENS1_21CollectiveEpilogueFwdINS6_IJSA_SA_SA_EEES9_SD_SF_Li256ELb1ELb0ELb0ELb0EEENS1_36VarlenDynamicPersistentTileSchedulerILi128ELi128ELi256ELi32ELb0ELb0ELb1ELb0ELb1ELb1EEEEEEEEEvNT_6ParamsE,(.L_x_11933 - _ZN7cutlass13device_kernelIN5flash11enable_sm90INS1_16FlashAttnFwdSm90INS1_25CollectiveMainloopFwdSm90ILi2EN4cute5tupleIJNS5_1CILi1EEES8_S8_EEENS6_IJNS7_ILi128EEESA_NS7_ILi192EEEEEELi128ENS_6half_tEfNS_4arch4Sm90ELb0ELb0ELb1ELb1ELb0ELb0ELb0ELb1ELb1ELb0ELb0ELb0EEENS1_21CollectiveEpilogueFwdINS6_IJSA_SA_SA_EEES9_SD_SF_Li256ELb1ELb0ELb0ELb0EEENS1_36VarlenDynamicPersistentTileSchedulerILi128ELi128ELi256ELi32ELb0ELb0ELb1ELb0ELb1ELb1EEEEEEEEEvNT_6ParamsE)
        .other          _ZN7cutlass13device_kernelIN5flash11enable_sm90INS1_16FlashAttnFwdSm90INS1_25CollectiveMainloopFwdSm90ILi2EN4cute5tupleIJNS5_1CILi1EEES8_S8_EEENS6_IJNS7_ILi128EEESA_NS7_ILi192EEEEEELi128ENS_6half_tEfNS_4arch4Sm90ELb0ELb0ELb1ELb1ELb0ELb0ELb0ELb1ELb1ELb0ELb0ELb0EEENS1_21CollectiveEpilogueFwdINS6_IJSA_SA_SA_EEES9_SD_SF_Li256ELb1ELb0ELb0ELb0EEENS1_36VarlenDynamicPersistentTileSchedulerILi128ELi128ELi256ELi32ELb0ELb0ELb1ELb0ELb1ELb1EEEEEEEEEvNT_6ParamsE,@"STO_CUDA_ENTRY STV_DEFAULT"
_ZN7cutlass13device_kernelIN5flash11enable_sm90INS1_16FlashAttnFwdSm90INS1_25CollectiveMainloopFwdSm90ILi2EN4cute5tupleIJNS5_1CILi1EEES8_S8_EEENS6_IJNS7_ILi128EEESA_NS7_ILi192EEEEEELi128ENS_6half_tEfNS_4arch4Sm90ELb0ELb0ELb1ELb1ELb0ELb0ELb0ELb1ELb1ELb0ELb0ELb0EEENS1_21CollectiveEpilogueFwdINS6_IJSA_SA_SA_EEES9_SD_SF_Li256ELb1ELb0ELb0ELb0EEENS1_36VarlenDynamicPersistentTileSchedulerILi128ELi128ELi256ELi32ELb0ELb0ELb1ELb0ELb1ELb1EEEEEEEEEvNT_6ParamsE:
[----:B------:R-:W0:Y:S02]  /*0000*/  LDC R1, c[0x0][0x28] ;  /* 0x00000a00ff017b82 */ /* 0x000e240000000800 */
[----:B0-----:R-:W-:Y:S01]  /*0010*/  VIADD R1, R1, 0xffffffc8 ;  /* 0xffffffc801017836 */ /* 0x001fe20000000000 */
[----:B------:R-:W0:Y:S01]  /*0020*/  S2R R3, SR_TID.X ;  /* 0x0000000000037919 */ /* 0x000e220000002100 */
[----:B------:R-:W-:Y:S01]  /*0030*/  ELECT P0, URZ, PT ;  /* 0x00000000003f782f */ /* 0x000fe20003800000 */
[----:B------:R-:W-:Y:S01]  /*0040*/  BSSY B0, `(.L_x_248) ;  /* 0x0000011000007945 */ /* 0x000fe20003800000 */
[----:B0-----:R-:W-:-:S05]  /*0050*/  SHF.R.U32.HI R0, RZ, 0x5, R3 ;  /* 0x00000005ff007819 */ /* 0x001fca0000011603 */
[----:B------:R-:W0:Y:S02]  /*0060*/  SHFL.IDX PT, R2, R0, RZ, 0x1f ;  /* 0x00001fff00027589 */ /* 0x000e2400000e0000 */
[----:B0-----:R-:W-:Y:S02]  /*0070*/  ISETP.EQ.AND P0, PT, R2, RZ, P0 ;  /* 0x000000ff0200720c */ /* 0x001fe40000702270 */
[----:B------:R-:W-:-:S11]  /*0080*/  SHF.R.U32.HI R2, RZ, 0x7, R3 ;  /* 0x00000007ff027819 */ /* 0x000fd60000011603 */
[----:B------:R-:W-:Y:S05]  /*0090*/  @!P0 BRA `(.L_x_249) ;  /* 0x00000000002c8947 */ /* 0x000fea0003800000 */
[----:B------:R-:W-:Y:S02]  /*00a0*/  ULDC.64 UR4, c[0x0][0x198] ;  /* 0x0000660000047ab9 */ /* 0x000fe40000000a00 */
[----:B------:R-:W-:Y:S02]  /*00b0*/  UIADD3 UR6, UP0, UR4, 0x270, URZ ;  /* 0x0000027004067890 */ /* 0x000fe4000ff1e03f */
[----:B------:R-:W-:Y:S02]  /*00c0*/  UIADD3 UR8, UP1, UR4, 0x370, URZ ;  /* 0x0000037004087890 */ /* 0x000fe4000ff3e03f */
[----:B------:R-:W-:Y:S02]  /*00d0*/  UIADD3 UR4, UP2, UR4, 0x470, URZ ;  /* 0x0000047004047890 */ /* 0x000fe4000ff5e03f */
[----:B------:R-:W-:Y:S02]  /*00e0*/  UIADD3.X UR7, URZ, UR5, URZ, UP0, !UPT ;  /* 0x000000053f077290 */ /* 0x000fe400087fe43f */
[----:B------:R-:W-:-:S02]  /*00f0*/  UIADD3.X UR9, URZ, UR5, URZ, UP1, !UPT ;  /* 0x000000053f097290 */ /* 0x000fc40008ffe43f */
[----:B------:R-:W-:-:S05]  /*0100*/  UIADD3.X UR5, URZ, UR5, URZ, UP2, !UPT ;  /* 0x000000053f057290 */ /* 0x000fca00097fe43f */
[----:B------:R0:W-:Y:S02]  /*0110*/  UTMACCTL.PF [UR6] ;  /* 0x00000000060079b9 */ /* 0x0001e40008040000 */
[----:B------:R0:W-:Y:S02]  /*0120*/  UTMACCTL.PF [UR8] ;  /* 0x00000000080079b9 */ /* 0x0001e40008040000 */
[----:B------:R0:W-:Y:S02]  /*0130*/  UTMACCTL.PF [UR4] ;  /* 0x00000000040079b9 */ /* 0x0001e40008040000 */
[----:B0-----:R-:W-:Y:S01]  /*0140*/  NOP ;  /* 0x0000000000007918 */ /* 0x001fe20000000000 */
.L_x_249:
[----:B------:R-:W-:Y:S05]  /*0150*/  BSYNC B0 ;  /* 0x0000000000007941 */ /* 0x000fea0003800000 */
.L_x_248:
[----:B------:R-:W-:Y:S01]  /*0160*/  VOTEU.ANY UP0, P0 ;  /* 0x00000000003f7886 */ /* 0x000fe20000000100 */
[----:B------:R-:W0:Y:S01]  /*0170*/  SHFL.IDX PT, R2, R2, RZ, 0x1f ;  /* 0x00001fff02027589 */ /* 0x000e2200000e0000 */
[----:B------:R-:W-:Y:S01]  /*0180*/  UMOV UR4, 0x1 ;  /* 0x0000000100047882 */ /* 0x000fe20000000000 */
[----:B------:R-:W-:Y:S01]  /*0190*/  UMOV UR7, 0x100 ;  /* 0x0000010000077882 */ /* 0x000fe20000000000 */
[----:B------:R-:W-:Y:S01]  /*01a0*/  VOTEU.ANY UP1, P0 ;  /* 0x00000000003f7886 */ /* 0x000fe20000020100 */
[----:B------:R-:W1:Y:S01]  /*01b0*/  @UP0 S2UR UR8, SR_CgaCtaId ;  /* 0x00000000000809c3 */ /* 0x000e620000008800 */
[----:B------:R-:W2:Y:S01]  /*01c0*/  SHFL.IDX PT, R3, R0, RZ, 0x1f ;  /* 0x00001fff00037589 */ /* 0x000ea200000e0000 */
[----:B------:R-:W-:Y:S01]  /*01d0*/  @UP0 UMOV UR6, 0x400 ;  /* 0x0000040000060882 */ /* 0x000fe20000000000 */
[----:B------:R-:W-:-:S04]  /*01e0*/  @UP0 UIADD3 UR4, -UR4, 0x100000, URZ ;  /* 0x0010000004040890 */ /* 0x000fc8000fffe13f */
[----:B------:R-:W-:Y:S02]  /*01f0*/  @UP0 USHF.L.U32 UR5, UR4, 0xb, URZ ;  /* 0x0000000b04050899 */ /* 0x000fe4000800063f */
[----:B------:R-:W-:Y:S01]  /*0200*/  @UP0 USHF.L.U32 UR4, UR4, 0x1, URZ ;  /* 0x0000000104040899 */ /* 0x000fe2000800063f */
[----:B------:R-:W-:Y:S01]  /*0210*/  VOTEU.ANY UP2, P0 ;  /* 0x00000000003f7886 */ /* 0x000fe20000040100 */
[----:B0-----:R-:W-:Y:S01]  /*0220*/  R2UR UR9, R2 ;  /* 0x00000000020972ca */ /* 0x001fe200000e0000 */
[----:B-1----:R-:W-:Y:S01]  /*0230*/  @UP0 ULEA UR8, UR8, UR6, 0x18 ;  /* 0x0000000608080291 */ /* 0x002fe2000f8ec03f */
[----:B--2---:R-:W-:Y:S01]  /*0240*/  ISETP.NE.AND P1, PT, R3, RZ, PT ;  /* 0x000000ff0300720c */ /* 0x004fe20003f25270 */
[----:B------:R-:W-:-:S04]  /*0250*/  @UP0 UIADD3 UR6, -UR7, 0x100000, URZ ;  /* 0x0010000007060890 */ /* 0x000fc8000fffe13f */
[----:B------:R-:W-:Y:S02]  /*0260*/  @UP0 USHF.L.U32 UR7, UR6, 0xb, URZ ;  /* 0x0000000b06070899 */ /* 0x000fe4000800063f */
[----:B------:R-:W-:-:S04]  /*0270*/  @UP0 USHF.L.U32 UR6, UR6, 0x1, URZ ;  /* 0x0000000106060899 */ /* 0x000fc8000800063f */
[----:B------:R-:W-:Y:S01]  /*0280*/  UISETP.NE.AND UP0, UPT, UR9, URZ, UPT ;  /* 0x0000003f0900728c */ /* 0x000fe2000bf05270 */
[----:B------:R-:W0:Y:S02]  /*0290*/  FENCE.VIEW.ASYNC.S ;  /* 0x00000000000073c6 */ /* 0x000e240000000000 */
[----:B0-----:R0:W1:Y:S05]  /*02a0*/  @UP1 SYNCS.EXCH.64 URZ, [UR8+0x34800], UR4 ;  /* 0x03480004083f15b2 */ /* 0x00106a0008000100 */
[----:B------:R0:W2:Y:S01]  /*02b0*/  @UP2 SYNCS.EXCH.64 URZ, [UR8+0x34820], UR6 ;  /* 0x03482006083f25b2 */ /* 0x0000a20008000100 */
[----:B------:R-:W-:Y:S05]  /*02c0*/  @P1 BRA `(.L_x_250) ;  /* 0x0000000000481947 */ /* 0x000fea0003800000 */
[----:B0-----:R-:W0:Y:S01]  /*02d0*/  S2UR UR5, SR_CgaCtaId ;  /* 0x00000000000579c3 */ /* 0x001e220000008800 */
[----:B------:R-:W-:Y:S01]  /*02e0*/  UMOV UR4, 0x400 ;  /* 0x0000040000047882 */ /* 0x000fe20000000000 */
[----:B------:R-:W-:Y:S01]  /*02f0*/  UMOV UR6, 0x1 ;  /* 0x0000000100067882 */ /* 0x000fe20000000000 */
[----:B------:R-:W-:Y:S01]  /*0300*/  UMOV UR9, 0x2 ;  /* 0x0000000200097882 */ /* 0x000fe20000000000 */
[----:B------:R-:W-:-:S04]  /*0310*/  UIADD3 UR6, -UR6, 0x100000, URZ ;  /* 0x0010000006067890 */ /* 0x000fc8000fffe13f */
[----:B------:R-:W-:Y:S02]  /*0320*/  USHF.L.U32 UR7, UR6, 0xb, URZ ;  /* 0x0000000b06077899 */ /* 0x000fe4000800063f */
[----:B------:R-:W-:Y:S01]  /*0330*/  USHF.L.U32 UR6, UR6, 0x1, URZ ;  /* 0x0000000106067899 */ /* 0x000fe2000800063f */
[----:B------:R-:W-:Y:S01]  /*0340*/  ELECT P0, URZ, PT ;  /* 0x00000000003f782f */ /* 0x000fe20003800000 */
[----:B0-----:R-:W-:Y:S02]  /*0350*/  ULEA UR8, UR5, UR4, 0x18 ;  /* 0x0000000405087291 */ /* 0x001fe4000f8ec03f */
[----:B------:R-:W-:-:S04]  /*0360*/  UIADD3 UR4, -UR9, 0x100000, URZ ;  /* 0x0010000009047890 */ /* 0x000fc8000fffe13f */
[----:B------:R-:W-:Y:S02]  /*0370*/  USHF.L.U32 UR5, UR4, 0xb, URZ ;  /* 0x0000000b04057899 */ /* 0x000fe4000800063f */
[----:B------:R-:W-:Y:S01]  /*0380*/  USHF.L.U32 UR4, UR4, 0x1, URZ ;  /* 0x0000000104047899 */ /* 0x000fe2000800063f */
[----:B------:R-:W0:Y:S03]  /*0390*/  FENCE.VIEW.ASYNC.S ;  /* 0x00000000000073c6 */ /* 0x000e260000000000 */
[----:B0-----:R3:W4:Y:S08]  /*03a0*/  SYNCS.EXCH.64 URZ, [UR8+0x34830], UR6 ;  /* 0x03483006083f75b2 */ /* 0x0017300008000100 */
[----:B------:R3:W0:Y:S01]  /*03b0*/  SYNCS.EXCH.64 URZ, [UR8+0x34840], UR4 ;  /* 0x03484004083f75b2 */ /* 0x0006220008000100 */
[----:B------:R3:W0:Y:S01]  /*03c0*/  SYNCS.EXCH.64 URZ, [UR8+0x34838], UR6 ;  /* 0x03483806083f75b2 */ /* 0x0006220008000100 */
[----:B------:R3:W0:Y:S02]  /*03d0*/  SYNCS.EXCH.64 URZ, [UR8+0x34848], UR4 ;  /* 0x03484804083f75b2 */ /* 0x0006240008000100 */
[----:B---3--:R-:W-:Y:S01]  /*03e0*/  NOP ;  /* 0x0000000000007918 */ /* 0x008fe20000000000 */
.L_x_250:
[----:B------:R-:W3:Y:S01]  /*03f0*/  SHFL.IDX PT, R2, R0, RZ, 0x1f ;  /* 0x00001fff00027589 */ /* 0x000ee200000e0000 */
[----:B------:R-:W-:Y:S01]  /*0400*/  NOP ;  /* 0x0000000000007918 */ /* 0x000fe20000000000 */
[----:B---3--:R-:W-:-:S13]  /*0410*/  ISETP.NE.AND P0, PT, R2, RZ, PT ;  /* 0x000000ff0200720c */ /* 0x008fda0003f05270 */
[----:B------:R-:W-:Y:S05]  /*0420*/  @P0 BRA `(.L_x_251) ;  /* 0x0000000000480947 */ /* 0x000fea0003800000 */
[----:B0-----:R-:W0:Y:S01]  /*0430*/  S2UR UR5, SR_CgaCtaId ;  /* 0x00000000000579c3 */ /* 0x001e220000008800 */
[----:B------:R-:W-:Y:S01]  /*0440*/  UMOV UR4, 0x400 ;  /* 0x0000040000047882 */ /* 0x000fe20000000000 */
[----:B------:R-:W-:Y:S01]  /*0450*/  UMOV UR6, 0x1 ;  /* 0x0000000100067882 */ /* 0x000fe20000000000 */
[----:B------:R-:W-:Y:S01]  /*0460*/  UMOV UR7, 0x2 ;  /* 0x0000000200077882 */ /* 0x000fe20000000000 */
[----:B------:R-:W-:Y:S01]  /*0470*/  ELECT P0, URZ, PT ;  /* 0x00000000003f782f */ /* 0x000fe20003800000 */
[----:B0-----:R-:W-:Y:S02]  /*0480*/  ULEA UR8, UR5, UR4, 0x18 ;  /* 0x0000000405087291 */ /* 0x001fe4000f8ec03f */
[----:B------:R-:W-:-:S04]  /*0490*/  UIADD3 UR4, -UR6, 0x100000, URZ ;  /* 0x0010000006047890 */ /* 0x000fc8000fffe13f */
[----:B------:R-:W-:Y:S02]  /*04a0*/  USHF.L.U32 UR5, UR4, 0xb, URZ ;  /* 0x0000000b04057899 */ /* 0x000fe4000800063f */
[----:B------:R-:W-:Y:S02]  /*04b0*/  USHF.L.U32 UR4, UR4, 0x1, URZ ;  /* 0x0000000104047899 */ /* 0x000fe4000800063f */
[----:B------:R-:W-:-:S04]  /*04c0*/  UIADD3 UR6, -UR7, 0x100000, URZ ;  /* 0x0010000007067890 */ /* 0x000fc8000fffe13f */
[----:B------:R-:W-:Y:S02]  /*04d0*/  USHF.L.U32 UR7, UR6, 0xb, URZ ;  /* 0x0000000b06077899 */ /* 0x000fe4000800063f */
[----:B------:R-:W-:Y:S01]  /*04e0*/  USHF.L.U32 UR6, UR6, 0x1, URZ ;  /* 0x0000000106067899 */ /* 0x000fe2000800063f */
[----:B------:R-:W0:Y:S03]  /*04f0*/  FENCE.VIEW.ASYNC.S ;  /* 0x00000000000073c6 */ /* 0x000e260000000000 */
[----:B0-----:R3:W0:Y:S08]  /*0500*/  SYNCS.EXCH.64 URZ, [UR8+0x34850], UR4 ;  /* 0x03485004083f75b2 */ /* 0x0016300008000100 */
[----:B------:R3:W0:Y:S01]  /*0510*/  SYNCS.EXCH.64 URZ, [UR8+0x34860], UR6 ;  /* 0x03486006083f75b2 */ /* 0x0006220008000100 */
[----:B------:R3:W0:Y:S01]  /*0520*/  SYNCS.EXCH.64 URZ, [UR8+0x34858], UR4 ;  /* 0x03485804083f75b2 */ /* 0x0006220008000100 */
[----:B------:R3:W0:Y:S02]  /*0530*/  SYNCS.EXCH.64 URZ, [UR8+0x34868], UR6 ;  /* 0x03486806083f75b2 */ /* 0x0006240008000100 */
[----:B---3--:R-:W-:Y:S01]  /*0540*/  NOP ;  /* 0x0000000000007918 */ /* 0x008fe20000000000 */
.L_x_251:
[----:B------:R-:W3:Y:S01]  /*0550*/  SHFL.IDX PT, R2, R0, RZ, 0x1f ;  /* 0x00001fff00027589 */ /* 0x000ee200000e0000 */
[----:B------:R-:W-:Y:S01]  /*0560*/  NOP ;  /* 0x0000000000007918 */ /* 0x000fe20000000000 */
[----:B---3--:R-:W-:-:S13]  /*0570*/  ISETP.NE.AND P0, PT, R2, RZ, PT ;  /* 0x000000ff0200720c */ /* 0x008fda0003f05270 */
[----:B------:R-:W-:Y:S05]  /*0580*/  @P0 BRA `(.L_x_252) ;  /* 0x0000000000380947 */ /* 0x000fea0003800000 */
[----:B0-----:R-:W0:Y:S01]  /*0590*/  S2UR UR5, SR_CgaCtaId ;  /* 0x00000000000579c3 */ /* 0x001e220000008800 */
[----:B------:R-:W-:Y:S01]  /*05a0*/  UMOV UR4, 0x400 ;  /* 0x0000040000047882 */ /* 0x000fe20000000000 */
[----:B------:R-:W-:Y:S01]  /*05b0*/  UMOV UR7, 0x1 ;  /* 0x0000000100077882 */ /* 0x000fe20000000000 */
[----:B------:R-:W-:Y:S01]  /*05c0*/  ELECT P0, URZ, PT ;  /* 0x00000000003f782f */ /* 0x000fe20003800000 */
[----:B0-----:R-:W-:Y:S02]  /*05d0*/  ULEA UR6, UR5, UR4, 0x18 ;  /* 0x0000000405067291 */ /* 0x001fe4000f8ec03f */
[----:B------:R-:W-:-:S04]  /*05e0*/  UIADD3 UR4, -UR7, 0x100000, URZ ;  /* 0x0010000007047890 */ /* 0x000fc8000fffe13f */
[----:B------:R-:W-:Y:S02]  /*05f0*/  USHF.L.U32 UR5, UR4, 0xb, URZ ;  /* 0x0000000b04057899 */ /* 0x000fe4000800063f */
[----:B------:R-:W-:Y:S01]  /*0600*/  USHF.L.U32 UR4, UR4, 0x1, URZ ;  /* 0x0000000104047899 */ /* 0x000fe2000800063f */
[----:B------:R-:W0:Y:S11]  /*0610*/  FENCE.VIEW.ASYNC.S ;  /* 0x00000000000073c6 */ /* 0x000e360000000000 */
[----:B0-----:R3:W0:Y:S01]  /*0620*/  SYNCS.EXCH.64 URZ, [UR6+0x34870], UR4 ;  /* 0x03487004063f75b2 */ /* 0x0016220008000100 */
[----:B------:R3:W0:Y:S01]  /*0630*/  SYNCS.EXCH.64 URZ, [UR6+0x34880], UR4 ;  /* 0x03488004063f75b2 */ /* 0x0006220008000100 */
[----:B------:R3:W0:Y:S01]  /*0640*/  SYNCS.EXCH.64 URZ, [UR6+0x34878], UR4 ;  /* 0x03487804063f75b2 */ /* 0x0006220008000100 */
[----:B------:R3:W0:Y:S02]  /*0650*/  SYNCS.EXCH.64 URZ, [UR6+0x34888], UR4 ;  /* 0x03488804063f75b2 */ /* 0x0006240008000100 */
[----:B---3--:R-:W-:Y:S01]  /*0660*/  NOP ;  /* 0x0000000000007918 */ /* 0x008fe20000000000 */
.L_x_252:
        /* <DEDUP_REMOVED lines=22> */
.L_x_253:
        /* <DEDUP_REMOVED lines=22> */
.L_x_254:
[----:B0-----:R-:W-:Y:S01]  /*0930*/  UMOV UR4, 0x1 ;  /* 0x0000000100047882 */ /* 0x001fe20000000000 */
[----:B------:R-:W-:Y:S01]  /*0940*/  PLOP3.LUT P0, PT, PT, PT, UP0, 0x80, 0x0 ;  /* 0x000000000000781c */ /* 0x000fe20003f0f008 */
[----:B------:R-:W-:Y:S01]  /*0950*/  USEL UR4, UR4, 0x2, !UP0 ;  /* 0x0000000204047887 */ /* 0x000fe2000c000000 */
[----:B------:R-:W-:-:S05]  /*0960*/  NOP ;  /* 0x0000000000007918 */ /* 0x000fca0000000000 */
[----:B------:R-:W-:-:S05]  /*0970*/  IMAD.U32 R2, RZ, RZ, UR4 ;  /* 0x00000004ff027e24 */ /* 0x000fca000f8e00ff */
[----:B------:R0:W-:Y:S01]  /*0980*/  STL [R1+0x30], R2 ;  /* 0x0000300201007387 */ /* 0x0001e20000100800 */
[----:B-12-4-:R-:W-:Y:S06]  /*0990*/  BAR.SYNC.DEFER_BLOCKING 0x0 ;  /* 0x0000000000007b1d */ /* 0x016fec0000010000 */
[----:B------:R-:W-:Y:S05]  /*09a0*/  @!P0 BRA `(.L_x_255) ;  /* 0x0000009400088947 */ /* 0x000fea0003800000 */
.L_x_256:
[----:B------:R-:W-:-:S08]  /*09b0*/  NOP ;  /* 0x0000000000007918 */ /* 0x000fd00000000000 */
[----:B------:R-:W1:Y:S02]  /*09c0*/  USETMAXREG.TRY_ALLOC.CTAPOOL UP0, 0xf0 ;  /* 0x000000f0000079c8 */ /* 0x000e640008000600 */
[----:B-1----:R-:W-:-:S13]  /*09d0*/  PLOP3.LUT P0, PT, PT, PT, UP0, 0x80, 0x0 ;  /* 0x000000000000781c */ /* 0x002fda0003f0f008 */
[----:B------:R-:W-:Y:S05]  /*09e0*/  @!P0 BRA `(.L_x_256) ;  /* 0xfffffffc00f08947 */ /* 0x000fea000383ffff */
[----:B------:R-:W1:Y:S08]  /*09f0*/  S2UR UR5, SR_CgaCtaId ;  /* 0x00000000000579c3 */ /* 0x000e700000008800 */
[----:B------:R-:W-:Y:S06]  /*0a00*/  BAR.ARV 0x8, 0x120 ;  /* 0x0204800000007b1d */ /* 0x000fec0000002000 */
[----:B------:R-:W-:-:S02]  /*0a10*/  UMOV UR4, 0x400 ;  /* 0x0000040000047882 */ /* 0x000fc40000000000 */
[----:B------:R-:W-:Y:S01]  /*0a20*/  BAR.SYNC.DEFER_BLOCKING 0x5, 0x120 ;  /* 0x0144800000007b1d */ /* 0x000fe20000010000 */
[----:B-1----:R-:W-:-:S09]  /*0a30*/  ULEA UR4, UR5, UR4, 0x18 ;  /* 0x0000000405047291 */ /* 0x002fd2000f8ec03f */
[----:B------:R-:W1:Y:S01]  /*0a40*/  LDS.128 R48, [UR4+0x348d0] ;  /* 0x0348d004ff307984 */ /* 0x000e620008000c00 */
[----:B------:R-:W-:Y:S01]  /*0a50*/  ULDC UR4, c[0x0][0xc14] ;  /* 0x0003050000047ab9 */ /* 0x000fe20000000800 */
[----:B------:R-:W-:Y:S06]  /*0a60*/  BAR.ARV 0x4, 0x120 ;  /* 0x0104800000007b1d */ /* 0x000fec0000002000 */
[----:B-1----:R-:W-:-:S13]  /*0a70*/  ISETP.GE.AND P0, PT, R51, UR4, PT ;  /* 0x0000000433007c0c */ /* 0x002fda000bf06270 */
[----:B------:R-:W-:Y:S05]  /*0a80*/  @P0 EXIT ;  /* 0x000000000000094d */ /* 0x000fea0003800000 */
[----:B0-----:R-:W2:Y:S01]  /*0a90*/  LDL R2, [R1+0x30] ;  /* 0x0000300001027983 */ /* 0x001ea20000100800 */
[----:B------:R-:W-:Y:S01]  /*0aa0*/  R2UR UR5, R50 ;  /* 0x00000000320572ca */ /* 0x000fe200000e0000 */
[----:B------:R-:W-:Y:S01]  /*0ab0*/  IMAD.MOV.U32 R188, RZ, RZ, -0x2 ;  /* 0xfffffffeffbc7424 */ /* 0x000fe200078e00ff */
[----:B------:R-:W-:Y:S01]  /*0ac0*/  MOV R185, RZ ;  /* 0x000000ff00b97202 */ /* 0x000fe20000000f00 */
[----:B------:R-:W0:Y:S01]  /*0ad0*/  S2R R0, SR_TID.X ;  /* 0x0000000000007919 */ /* 0x000e220000002100 */
[----:B------:R-:W-:Y:S02]  /*0ae0*/  IMAD.MOV.U32 R16, RZ, RZ, RZ ;  /* 0x000000ffff107224 */ /* 0x000fe400078e00ff */
[----:B0-----:R-:W-:-:S05]  /*0af0*/  VIADD R192, R0, 0xffffff80 ;  /* 0xffffff8000c07836 */ /* 0x001fca0000000000 */
[----:B------:R-:W-:-:S04]  /*0b00*/  SHF.R.S32.HI R3, RZ, 0x1f, R192 ;  /* 0x0000001fff037819 */ /* 0x000fc800000114c0 */
[CC--:B------:R-:W-:Y:S02]  /*0b10*/  LEA.HI R0, R3.reuse, R192.reuse, RZ, 0x7 ;  /* 0x000000c003007211 */ /* 0x0c0fe400078f38ff */
[----:B------:R-:W-:Y:S02]  /*0b20*/  LEA.HI R4, R3, R192, RZ, 0x5 ;  /* 0x000000c003047211 */ /* 0x000fe400078f28ff */
[----:B------:R-:W-:Y:S02]  /*0b30*/  LOP3.LUT R5, R0, 0xffffff80, RZ, 0xc0, !PT ;  /* 0xffffff8000057812 */ /* 0x000fe400078ec0ff */
[----:B------:R-:W-:Y:S01]  /*0b40*/  SHF.R.S32.HI R187, RZ, 0x7, R0 ;  /* 0x00000007ffbb7819 */ /* 0x000fe20000011400 */
[----:B------:R-:W-:Y:S02]  /*0b50*/  IMAD.SHL.U32 R4, R4, 0x20, RZ ;  /* 0x0000002004047824 */ /* 0x000fe400078e00ff */
[----:B------:R-:W-:Y:S01]  /*0b60*/  IMAD.IADD R186, R192, 0x1, -R5 ;  /* 0x00000001c0ba7824 */ /* 0x000fe200078e0a05 */
[----:B------:R-:W-:-:S02]  /*0b70*/  LEA.HI R0, R0, R187, RZ, 0x1 ;  /* 0x000000bb00007211 */ /* 0x000fc400078f08ff */
[----:B------:R-:W-:Y:S02]  /*0b80*/  LOP3.LUT R4, R4, 0xfffffc00, RZ, 0xc0, !PT ;  /* 0xfffffc0004047812 */ /* 0x000fe400078ec0ff */
[----:B------:R-:W-:Y:S02]  /*0b90*/  SHF.R.S32.HI R9, RZ, 0x1f, R186 ;  /* 0x0000001fff097819 */ /* 0x000fe400000114ba */
[----:B------:R-:W-:Y:S02]  /*0ba0*/  LOP3.LUT R0, R0, 0x3fffffe, RZ, 0xc0, !PT ;  /* 0x03fffffe00007812 */ /* 0x000fe400078ec0ff */
[CC--:B------:R-:W-:Y:S02]  /*0bb0*/  LEA.HI R6, R9.reuse, R186.reuse, RZ, 0x2 ;  /* 0x000000ba09067211 */ /* 0x0c0fe400078f10ff */
[----:B------:R-:W-:Y:S01]  /*0bc0*/  LEA.HI R9, R9, R186, RZ, 0x5 ;  /* 0x000000ba09097211 */ /* 0x000fe200078f28ff */
[----:B------:R-:W-:Y:S01]  /*0bd0*/  IMAD.IADD R0, R187, 0x1, -R0 ;  /* 0x00000001bb007824 */ /* 0x000fe200078e0a00 */
[----:B------:R-:W-:-:S02]  /*0be0*/  SHF.R.S32.HI R8, RZ, 0x2, R6 ;  /* 0x00000002ff087819 */ /* 0x000fc40000011406 */
[----:B------:R-:W-:Y:S02]  /*0bf0*/  SHF.R.S32.HI R11, RZ, 0x1f, R6 ;  /* 0x0000001fff0b7819 */ /* 0x000fe40000011406 */
[----:B------:R-:W-:Y:S02]  /*0c00*/  SHF.R.S32.HI R9, RZ, 0x5, R9 ;  /* 0x00000005ff097819 */ /* 0x000fe40000011409 */
[----:B------:R-:W-:-:S04]  /*0c10*/  LEA.HI R11, R11, R8, RZ, 0x3 ;  /* 0x000000080b0b7211 */ /* 0x000fc800078f18ff */
[----:B------:R-:W-:-:S05]  /*0c20*/  LOP3.LUT R11, R11, 0xfffffff8, RZ, 0xc0, !PT ;  /* 0xfffffff80b0b7812 */ /* 0x000fca00078ec0ff */
[----:B------:R-:W-:-:S04]  /*0c30*/  IMAD.IADD R8, R8, 0x1, -R11 ;  /* 0x0000000108087824 */ /* 0x000fc800078e0a0b */
[----:B------:R-:W-:-:S04]  /*0c40*/  IMAD R9, R9, 0x10, R8 ;  /* 0x0000001009097824 */ /* 0x000fc800078e0208 */
[----:B------:R-:W-:Y:S01]  /*0c50*/  IMAD R189, R0, 0x40, R9 ;  /* 0x0000004000bd7824 */ /* 0x000fe200078e0209 */
[----:B--2---:R-:W-:Y:S02]  /*0c60*/  R2UR UR4, R2 ;  /* 0x00000000020472ca */ /* 0x004fe400000e0000 */
[CC--:B------:R-:W-:Y:S02]  /*0c70*/  LEA.HI R2, R3.reuse, R192.reuse, RZ, 0x4 ;  /* 0x000000c003027211 */ /* 0x0c0fe400078f20ff */
[----:B------:R-:W-:Y:S02]  /*0c80*/  LEA.HI R3, R3, R192, RZ, 0x3 ;  /* 0x000000c003037211 */ /* 0x000fe400078f18ff */
[----:B------:R-:W-:Y:S02]  /*0c90*/  SHF.R.S32.HI R7, RZ, 0x4, R2 ;  /* 0x00000004ff077819 */ /* 0x000fe40000011402 */
[C---:B------:R-:W-:Y:S02]  /*0ca0*/  LOP3.LUT R5, R2.reuse, 0x3fffff0, RZ, 0xc0, !PT ;  /* 0x03fffff002057812 */ /* 0x040fe400078ec0ff */
[----:B------:R-:W-:-:S02]  /*0cb0*/  LEA.HI R2, R2, R7, RZ, 0x1 ;  /* 0x0000000702027211 */ /* 0x000fc400078f08ff */
[----:B------:R-:W-:Y:S01]  /*0cc0*/  SHF.R.S32.HI R18, RZ, 0x3, R3 ;  /* 0x00000003ff127819 */ /* 0x000fe20000011403 */
[----:B------:R-:W-:Y:S01]  /*0cd0*/  IMAD.IADD R5, R192, 0x1, -R5 ;  /* 0x00000001c0057824 */ /* 0x000fe200078e0a05 */
[----:B------:R-:W-:Y:S01]  /*0ce0*/  LOP3.LUT R2, R2, 0x1ffffffe, RZ, 0xc0, !PT ;  /* 0x1ffffffe02027812 */ /* 0x000fe200078ec0ff */
[----:B------:R-:W-:Y:S02]  /*0cf0*/  ULOP3.LUT UR4, UR4, 0x1, URZ, 0xfc, !UPT ;  /* 0x0000000104047892 */ /* 0x000fe4000f8efc3f */
[----:B------:R-:W-:Y:S01]  /*0d00*/  IMAD R5, R5, 0x40, R4 ;  /* 0x0000004005057824 */ /* 0x000fe200078e0204 */
[----:B------:R-:W-:Y:S02]  /*0d10*/  IADD3 R2, R7, -R2, RZ ;  /* 0x8000000207027210 */ /* 0x000fe40007ffe0ff */
[----:B------:R-:W-:Y:S01]  /*0d20*/  LOP3.LUT R7, R6, 0x7ffffffc, RZ, 0xc0, !PT ;  /* 0x7ffffffc06077812 */ /* 0x000fe200078ec0ff */
[----:B------:R-:W-:Y:S02]  /*0d30*/  IMAD.U32 R191, RZ, RZ, UR4 ;  /* 0x00000004ffbf7e24 */ /* 0x000fe4000f8e00ff */
[----:B------:R-:W-:Y:S01]  /*0d40*/  IMAD R190, R2, 0x8, R5 ;  /* 0x0000000802be7824 */ /* 0x000fe200078e0205 */
[----:B------:R-:W-:Y:S01]  /*0d50*/  LOP3.LUT R5, R3, 0x1ffffff8, RZ, 0xc0, !PT ;  /* 0x1ffffff803057812 */ /* 0x000fe200078ec0ff */
[----:B------:R-:W-:-:S02]  /*0d60*/  IMAD.IADD R7, R186, 0x1, -R7 ;  /* 0x00000001ba077824 */ /* 0x000fc400078e0a07 */
[----:B------:R-:W-:Y:S02]  /*0d70*/  IMAD.MOV.U32 R2, RZ, RZ, RZ ;  /* 0x000000ffff027224 */ /* 0x000fe400078e00ff */
[----:B------:R-:W-:Y:S02]  /*0d80*/  IMAD.IADD R5, R192, 0x1, -R5 ;  /* 0x00000001c0057824 */ /* 0x000fe400078e0a05 */
[----:B------:R-:W-:Y:S02]  /*0d90*/  IMAD R188, R7, R188, 0x80 ;  /* 0x0000008007bc7424 */ /* 0x000fe400078e02bc */
[----:B------:R-:W-:-:S07]  /*0da0*/  IMAD.SHL.U32 R17, R5, 0x8, RZ ;  /* 0x0000000805117824 */ /* 0x000fce00078e00ff */
.L_x_299:
[----:B0---45:R-:W0:Y:S01]  /*0db0*/  LDC.64 R4, c[0x0][0xc60] ;  /* 0x00031800ff047b82 */ /* 0x031e220000000a00 */
[----:B------:R-:W-:Y:S01]  /*0dc0*/  ULDC.64 UR10, c[0x0][0x208] ;  /* 0x00008200000a7ab9 */ /* 0x000fe20000000a00 */
[----:B------:R-:W-:Y:S01]  /*0dd0*/  ULDC.64 UR6, c[0x0][0xa28] ;  /* 0x00028a0000067ab9 */ /* 0x000fe20000000a00 */
[----:B------:R-:W-:Y:S01]  /*0de0*/  ULDC.64 UR8, c[0x0][0xa20] ;  /* 0x0002880000087ab9 */ /* 0x000fe20000000a00 */
[----:B0-----:R-:W-:-:S06]  /*0df0*/  IMAD.WIDE R4, R51, 0x4, R4 ;  /* 0x0000000433047825 */ /* 0x001fcc00078e0204 */
[----:B--2---:R-:W2:Y:S01]  /*0e00*/  LDG.E R4, desc[UR10][R4.64] ;  /* 0x0000000a04047981 */ /* 0x004ea2000c1e1900 */
[----:B------:R-:W-:Y:S02]  /*0e10*/  UISETP.NE.U32.AND UP0, UPT, UR6, URZ, UPT ;  /* 0x0000003f0600728c */ /* 0x000fe4000bf05070 */
[----:B------:R-:W-:Y:S02]  /*0e20*/  UISETP.NE.U32.AND UP1, UPT, UR8, URZ, UPT ;  /* 0x0000003f0800728c */ /* 0x000fe4000bf25070 */
[----:B------:R-:W-:Y:S02]  /*0e30*/  UISETP.NE.AND.EX UP0, UPT, UR7, URZ, UPT, UP0 ;  /* 0x0000003f0700728c */ /* 0x000fe4000bf05300 */
[----:B------:R-:W-:-:S04]  /*0e40*/  UISETP.NE.AND.EX UP1, UPT, UR9, URZ, UPT, UP1 ;  /* 0x0000003f0900728c */ /* 0x000fc8000bf25310 */
[----:B------:R-:W-:Y:S02]  /*0e50*/  PLOP3.LUT P0, PT, PT, PT, UP0, 0x80, 0x0 ;  /* 0x000000000000781c */ /* 0x000fe40003f0f008 */
[----:B------:R-:W-:Y:S02]  /*0e60*/  PLOP3.LUT P1, PT, PT, PT, UP1, 0x80, 0x0 ;  /* 0x000000000000781c */ /* 0x000fe40003f2f018 */
[----:B--2---:R-:W-:-:S13]  /*0e70*/  R2UR UR61, R4 ;  /* 0x00000000043d72ca */ /* 0x004fda00000e0000 */
[----:B------:R-:W-:Y:S02]  /*0e80*/  USHF.R.S32.HI UR4, URZ, 0x1f, UR61 ;  /* 0x0000001f3f047899 */ /* 0x000fe4000801143d */
[----:B------:R-:W-:Y:S02]  /*0e90*/  @UP0 ULEA UR6, UP2, UR61, UR6, 0x2 ;  /* 0x000000063d060291 */ /* 0x000fe4000f84103f */
[----:B------:R-:W-:Y:S02]  /*0ea0*/  @UP1 ULEA UR8, UP3, UR61, UR8, 0x2 ;  /* 0x000000083d081291 */ /* 0x000fe4000f86103f */
[----:B------:R-:W-:Y:S02]  /*0eb0*/  @UP0 ULEA.HI.X UR7, UR61, UR7, UR4, 0x2, UP2 ;  /* 0x000000073d070291 */ /* 0x000fe400090f1404 */
[----:B------:R-:W-:Y:S01]  /*0ec0*/  IMAD.U32 R184, RZ, RZ, UR4 ;  /* 0x00000004ffb87e24 */ /* 0x000fe2000f8e00ff */
[----:B------:R-:W-:Y:S01]  /*0ed0*/  @UP1 ULEA.HI.X UR9, UR61, UR9, UR4, 0x2, UP3 ;  /* 0x000000093d091291 */ /* 0x000fe200098f1404 */
[----:B------:R-:W-:-:S02]  /*0ee0*/  IMAD.U32 R4, RZ, RZ, UR6 ;  /* 0x00000006ff047e24 */ /* 0x000fc4000f8e00ff */
[----:B---3--:R-:W-:Y:S01]  /*0ef0*/  IMAD.U32 R6, RZ, RZ, UR8 ;  /* 0x00000008ff067e24 */ /* 0x008fe2000f8e00ff */
[----:B------:R-:W-:Y:S01]  /*0f00*/  MOV R5, UR7 ;  /* 0x0000000700057c02 */ /* 0x000fe20008000f00 */
[----:B------:R-:W-:Y:S01]  /*0f10*/  ULDC.64 UR6, c[0x0][0x3f8] ;  /* 0x0000fe0000067ab9 */ /* 0x000fe20000000a00 */
[----:B------:R-:W-:Y:S01]  /*0f20*/  IMAD.U32 R7, RZ, RZ, UR9 ;  /* 0x00000009ff077e24 */ /* 0x000fe2000f8e00ff */
[----:B------:R-:W-:Y:S02]  /*0f30*/  ULDC UR4, c[0x0][0x404] ;  /* 0x0001010000047ab9 */ /* 0x000fe40000000800 */
[----:B------:R-:W2:Y:S04]  /*0f40*/  @P0 LDG.E R4, desc[UR10][R4.64] ;  /* 0x0000000a04040981 */ /* 0x000ea8000c1e1900 */
[----:B------:R-:W3:Y:S01]  /*0f50*/  @P1 LDG.E R6, desc[UR10][R6.64] ;  /* 0x0000000a06061981 */ /* 0x000ee2000c1e1900 */
[----:B------:R-:W-:Y:S01]  /*0f60*/  UISETP.NE.U32.AND UP0, UPT, UR6, URZ, UPT ;  /* 0x0000003f0600728c */ /* 0x000fe2000bf05070 */
[----:B------:R-:W-:Y:S01]  /*0f70*/  IMAD.MOV.U32 R22, RZ, RZ, R49 ;  /* 0x000000ffff167224 */ /* 0x000fe200078e0031 */
[----:B------:R-:W-:Y:S01]  /*0f80*/  UMOV UR44, URZ ;  /* 0x0000003f002c7c82 */ /* 0x000fe20008000000 */
[----:B------:R-:W-:Y:S01]  /*0f90*/  ULDC UR6, c[0x0][0x2e0] ;  /* 0x0000b80000067ab9 */ /* 0x000fe20000000800 */
[----:B------:R-:W-:Y:S01]  /*0fa0*/  UISETP.NE.AND.EX UP0, UPT, UR7, URZ, UPT, UP0 ;  /* 0x0000003f0700728c */ /* 0x000fe2000bf05300 */
[----:B------:R-:W-:Y:S01]  /*0fb0*/  IMAD.MOV.U32 R0, RZ, RZ, RZ ;  /* 0x000000ffff007224 */ /* 0x000fe200078e00ff */
[----:B------:R-:W-:Y:S01]  /*0fc0*/  CS2R R86, SRZ ;  /* 0x0000000000567805 */ /* 0x000fe2000001ff00 */
[----:B------:R-:W-:Y:S01]  /*0fd0*/  IMAD.MOV.U32 R3, RZ, RZ, RZ ;  /* 0x000000ffff037224 */ /* 0x000fe200078e00ff */
[----:B------:R-:W-:Y:S01]  /*0fe0*/  USEL UR4, UR4, 0x1, UP0 ;  /* 0x0000000104047887 */ /* 0x000fe20008000000 */
[----:B------:R-:W-:-:S02]  /*0ff0*/  CS2R R84, SRZ ;  /* 0x0000000000547805 */ /* 0x000fc4000001ff00 */
[----:B------:R-:W-:Y:S02]  /*1000*/  CS2R R82, SRZ ;  /* 0x0000000000527805 */ /* 0x000fe4000001ff00 */
[----:B------:R-:W-:Y:S01]  /*1010*/  CS2R R80, SRZ ;  /* 0x0000000000507805 */ /* 0x000fe2000001ff00 */
[----:B------:R-:W-:Y:S01]  /*1020*/  UIMAD UR4, UR4, UR6, URZ ;  /* 0x00000006040472a4 */ /* 0x000fe2000f8e023f */
        /* <DEDUP_REMOVED lines=13> */
[----:B------:R-:W-:Y:S01]  /*1100*/  CS2R R52, SRZ ;  /* 0x0000000000347805 */ /* 0x000fe2000001ff00 */
[----:B------:R-:W-:Y:S01]  /*1110*/  IMAD.MOV.U32 R29, RZ, RZ, RZ ;  /* 0x000000ffff1d7224 */ /* 0x000fe200078e00ff */
[----:B------:R-:W-:Y:S02]  /*1120*/  CS2R R32, SRZ ;  /* 0x0000000000207805 */ /* 0x000fe4000001ff00 */
[----:B------:R-:W-:-:S02]  /*1130*/  CS2R R36, SRZ ;  /* 0x0000000000247805 */ /* 0x000fc4000001ff00 */
[----:B-1----:R-:W-:Y:S02]  /*1140*/  CS2R R46, SRZ ;  /* 0x00000000002e7805 */ /* 0x002fe4000001ff00 */
[----:B------:R-:W-:Y:S02]  /*1150*/  CS2R R44, SRZ ;  /* 0x00000000002c7805 */ /* 0x000fe4000001ff00 */
[----:B------:R-:W-:Y:S02]  /*1160*/  CS2R R42, SRZ ;  /* 0x00000000002a7805 */ /* 0x000fe4000001ff00 */
[----:B------:R-:W-:Y:S02]  /*1170*/  CS2R R40, SRZ ;  /* 0x0000000000287805 */ /* 0x000fe4000001ff00 */
[----:B------:R-:W-:Y:S01]  /*1180*/  CS2R R38, SRZ ;  /* 0x0000000000267805 */ /* 0x000fe2000001ff00 */
[----:B------:R-:W-:Y:S01]  /*1190*/  IMAD.U32 R23, RZ, RZ, UR5 ;  /* 0x00000005ff177e24 */ /* 0x000fe2000f8e00ff */
[----:B--2---:R-:W-:-:S02]  /*11a0*/  @P0 R2UR UR44, R4 ;  /* 0x00000000042c02ca */ /* 0x004fc400000e0000 */
[----:B------:R-:W-:Y:S02]  /*11b0*/  PLOP3.LUT P0, PT, PT, PT, PT, 0x80, 0x0 ;  /* 0x000000000000781c */ /* 0x000fe40003f0f070 */
[----:B---3--:R-:W-:Y:S01]  /*11c0*/  @P1 R2UR UR4, R6 ;  /* 0x00000000060412ca */ /* 0x008fe200000e0000 */
[----:B------:R-:W-:-:S14]  /*11d0*/  @P1 BRA `(.L_x_257) ;  /* 0x0000000000381947 */ /* 0x000fdc0003800000 */
[----:B------:R-:W-:Y:S02]  /*11e0*/  ULDC.64 UR6, c[0x0][0xa08] ;  /* 0x0002820000067ab9 */ /* 0x000fe40000000a00 */
[----:B------:R-:W-:-:S04]  /*11f0*/  ISETP.NE.U32.AND P1, PT, RZ, UR6, PT ;  /* 0x00000006ff007c0c */ /* 0x000fc8000bf25070 */
[----:B------:R-:W-:-:S13]  /*1200*/  ISETP.NE.AND.EX P1, PT, RZ, UR7, PT, P1 ;  /* 0x00000007ff007c0c */ /* 0x000fda000bf25310 */
[----:B------:R-:W-:Y:S05]  /*1210*/  @!P1 BRA `(.L_x_257) ;  /* 0x0000000000289947 */ /* 0x000fea0003800000 */
[----:B------:R-:W-:Y:S01]  /*1220*/  ULDC.64 UR4, c[0x0][0xa08] ;  /* 0x0002820000047ab9 */ /* 0x000fe20000000a00 */
[----:B------:R-:W-:Y:S01]  /*1230*/  ULDC.64 UR6, c[0x0][0x208] ;  /* 0x0000820000067ab9 */ /* 0x000fe20000000a00 */
[----:B------:R-:W-:-:S06]  /*1240*/  UIMAD.WIDE UR4, UR61, 0x4, UR4 ;  /* 0x000000043d0478a5 */ /* 0x000fcc000f8e0204 */
[----:B------:R-:W-:Y:S01]  /*1250*/  MOV R4, UR4 ;  /* 0x0000000400047c02 */ /* 0x000fe20008000f00 */
[----:B------:R-:W-:-:S05]  /*1260*/  IMAD.U32 R5, RZ, RZ, UR5 ;  /* 0x00000005ff057e24 */ /* 0x000fca000f8e00ff */
[----:B------:R-:W2:Y:S04]  /*1270*/  LDG.E R7, desc[UR6][R4.64] ;  /* 0x0000000604077981 */ /* 0x000ea8000c1e1900 */
[----:B------:R-:W3:Y:S01]  /*1280*/  LDG.E R6, desc[UR6][R4.64+0x4] ;  /* 0x0000040604067981 */ /* 0x000ee2000c1e1900 */
[----:B--2---:R-:W-:Y:S02]  /*1290*/  R2UR UR4, R7 ;  /* 0x00000000070472ca */ /* 0x004fe400000e0000 */
[----:B---3--:R-:W-:-:S13]  /*12a0*/  R2UR UR5, R6 ;  /* 0x00000000060572ca */ /* 0x008fda00000e0000 */
[----:B------:R-:W-:-:S12]  /*12b0*/  UIADD3 UR4, -UR4, UR5, URZ ;  /* 0x0000000504047290 */ /* 0x000fd8000fffe13f */
.L_x_257:
[----:B------:R-:W-:Y:S01]  /*12c0*/  UIADD3 UR44, -UR44, UR4, URZ ;  /* 0x000000042c2c7290 */ /* 0x000fe2000fffe13f */
[----:B------:R-:W-:Y:S02]  /*12d0*/  CS2R R88, SRZ ;  /* 0x0000000000587805 */ /* 0x000fe4000001ff00 */
[----:B------:R-:W-:Y:S02]  /*12e0*/  CS2R R34, SRZ ;  /* 0x0000000000227805 */ /* 0x000fe4000001ff00 */
[----:B------:R-:W-:Y:S01]  /*12f0*/  CS2R R90, SRZ ;  /* 0x00000000005a7805 */ /* 0x000fe2000001ff00 */
[----:B------:R-:W-:Y:S01]  /*1300*/  UISETP.GE.AND UP0, UPT, UR44, 0x1, UPT ;  /* 0x000000012c00788c */ /* 0x000fe2000bf06270 */
[----:B------:R-:W-:Y:S01]  /*1310*/  CS2R R6, SRZ ;  /* 0x0000000000067805 */ /* 0x000fe2000001ff00 */
[----:B------:R-:W-:Y:S01]  /*1320*/  UIADD3 UR4, UR44, 0x7f, URZ ;  /* 0x0000007f2c047890 */ /* 0x000fe2000fffe03f */
[----:B------:R-:W-:Y:S02]  /*1330*/  IMAD.MOV.U32 R8, RZ, RZ, RZ ;  /* 0x000000ffff087224 */ /* 0x000fe400078e00ff */
[----:B------:R-:W-:Y:S01]  /*1340*/  IMAD.MOV.U32 R10, RZ, RZ, RZ ;  /* 0x000000ffff0a7224 */ /* 0x000fe200078e00ff */
[----:B------:R-:W-:Y:S01]  /*1350*/  PLOP3.LUT P1, PT, PT, PT, UP0, 0x80, 0x0 ;  /* 0x000000000000781c */ /* 0x000fe20003f2f008 */
[----:B------:R-:W-:Y:S01]  /*1360*/  USHF.R.S32.HI UR5, URZ, 0x1f, UR4 ;  /* 0x0000001f3f057899 */ /* 0x000fe20008011404 */
[----:B------:R-:W-:-:S02]  /*1370*/  IMAD.MOV.U32 R93, RZ, RZ, RZ ;  /* 0x000000ffff5d7224 */ /* 0x000fc400078e00ff */
[----:B------:R-:W-:Y:S01]  /*1380*/  IMAD.MOV.U32 R12, RZ, RZ, RZ ;  /* 0x000000ffff0c7224 */ /* 0x000fe200078e00ff */
[----:B------:R-:W-:Y:S01]  /*1390*/  ULEA.HI UR5, UR5, UR4, URZ, 0x7 ;  /* 0x0000000405057291 */ /* 0x000fe2000f8f383f */
[----:B------:R-:W-:-:S07]  /*13a0*/  IMAD.MOV.U32 R95, RZ, RZ, RZ ;  /* 0x000000ffff5f7224 */ /* 0x000fce00078e00ff */
[----:B------:R-:W-:Y:S05]  /*13b0*/  @!P1 BRA `(.L_x_258) ;  /* 0x0000006800549947 */ /* 0x000fea0003800000 */
[----:B------:R-:W0:Y:S01]  /*13c0*/  SHFL.IDX PT, R0, R187, RZ, 0x1f ;  /* 0x00001fffbb007589 */ /* 0x000e2200000e0000 */
[----:B------:R-:W1:Y:S01]  /*13d0*/  S2UR UR8, SR_CgaCtaId ;  /* 0x00000000000879c3 */ /* 0x000e620000008800 */
[----:B------:R-:W-:Y:S01]  /*13e0*/  UMOV UR7, 0x400 ;  /* 0x0000040000077882 */ /* 0x000fe20000000000 */
[----:B------:R-:W-:Y:S01]  /*13f0*/  USHF.R.S32.HI UR45, URZ, 0x7, UR5 ;  /* 0x000000073f2d7899 */ /* 0x000fe20008011405 */
[----:B0-----:R-:W-:Y:S01]  /*1400*/  R2UR UR4, R0 ;  /* 0x00000000000472ca */ /* 0x001fe200000e0000 */
[----:B-1----:R-:W-:-:S04]  /*1410*/  ULEA UR7, UR8, UR7, 0x18 ;  /* 0x0000000708077291 */ /* 0x002fc8000f8ec03f */
[----:B------:R-:W-:-:S04]  /*1420*/  UIADD3 UR7, UR7, 0x10400, URZ ;  /* 0x0001040007077890 */ /* 0x000fc8000fffe03f */
[----:B------:R-:W-:-:S04]  /*1430*/  ULOP3.LUT UP0, URZ, UR7, 0x3ff, URZ, 0xc0, !UPT ;  /* 0x000003ff073f7892 */ /* 0x000fc8000f80c03f */
[----:B------:R-:W-:Y:S02]  /*1440*/  ULEA.HI UR6, UR4, UR4, URZ, 0x1 ;  /* 0x0000000404067291 */ /* 0x000fe4000f8f083f */
[----:B------:R-:W-:Y:S02]  /*1450*/  PLOP3.LUT P0, PT, PT, PT, UP0, 0x80, 0x0 ;  /* 0x000000000000781c */ /* 0x000fe40003f0f008 */
[----:B------:R-:W-:-:S04]  /*1460*/  ULOP3.LUT UR6, UR6, 0x1e, URZ, 0xc0, !UPT ;  /* 0x0000001e06067892 */ /* 0x000fc8000f8ec03f */
        /* <DEDUP_REMOVED lines=9> */
[----:B------:R0:W1:Y:S01]  /*1500*/  LDC.64 R14, c[0x4][R0] ;  /* 0x01000000000e7b82 */ /* 0x0000620000000a00 */
[----:B------:R-:W-:Y:S01]  /*1510*/  MOV R5, UR5 ;  /* 0x0000000500057c02 */ /* 0x000fe20008000f00 */
[----:B------:R-:W-:Y:S01]  /*1520*/  ULDC.64 UR4, c[0x4][0x110] ;  /* 0x0100440000047ab9 */ /* 0x000fe20000000a00 */
[----:B------:R-:W-:Y:S02]  /*1530*/  IMAD.U32 R10, RZ, RZ, UR6 ;  /* 0x00000006ff0a7e24 */ /* 0x000fe4000f8e00ff */
[----:B------:R-:W-:Y:S02]  /*1540*/  IMAD.U32 R6, RZ, RZ, UR4 ;  /* 0x00000004ff067e24 */ /* 0x000fe4000f8e00ff */
[----:B------:R-:W-:-:S02]  /*1550*/  IMAD.U32 R7, RZ, RZ, UR5 ;  /* 0x00000005ff077e24 */ /* 0x000fc4000f8e00ff */
[----:B------:R-:W-:Y:S02]  /*1560*/  IMAD.U32 R11, RZ, RZ, UR7 ;  /* 0x00000007ff0b7e24 */ /* 0x000fe4000f8e00ff */
[----:B------:R-:W-:Y:S02]  /*1570*/  IMAD.MOV.U32 R8, RZ, RZ, 0x70 ;  /* 0x00000070ff087424 */ /* 0x000fe400078e00ff */
[----:B------:R-:W-:Y:S02]  /*1580*/  IMAD.MOV.U32 R12, RZ, RZ, 0x1 ;  /* 0x00000001ff0c7424 */ /* 0x000fe400078e00ff */
[----:B0-----:R-:W-:-:S07]  /*1590*/  IMAD.MOV.U32 R13, RZ, RZ, RZ ;  /* 0x000000ffff0d7224 */ /* 0x001fce00078e00ff */
[----:B------:R-:W-:-:S07]  /*15a0*/  LEPC R20, `(.L_x_259) ;  /* 0x000000001014794e */ /* 0x000fce0000000000 */
[----:B-1----:R-:W-:Y:S05]  /*15b0*/  CALL.ABS.NOINC R14 ;  /* 0x000000000e007343 */ /* 0x002fea0003c00000 */
.L_x_259:
[----:B------:R-:W0:Y:S01]  /*15c0*/  S2UR UR5, SR_CgaCtaId ;  /* 0x00000000000579c3 */ /* 0x000e220000008800 */
[----:B------:R-:W-:Y:S01]  /*15d0*/  LEA.HI R0, R185, R185, RZ, 0x1 ;  /* 0x000000b9b9007211 */ /* 0x000fe200078f08ff */
[----:B------:R-:W-:Y:S01]  /*15e0*/  UMOV UR4, 0x400 ;  /* 0x0000040000047882 */ /* 0x000fe20000000000 */
[----:B------:R-:W-:Y:S01]  /*15f0*/  R2UR UR6, R191 ;  /* 0x00000000bf0672ca */ /* 0x000fe200000e0000 */
[----:B------:R-:W-:Y:S01]  /*1600*/  BSSY B0, `(.L_x_260) ;  /* 0x000000a000007945 */ /* 0x000fe20003800000 */
[----:B------:R-:W-:-:S04]  /*1610*/  LOP3.LUT R0, R0, 0xfffffffe, RZ, 0xc0, !PT ;  /* 0xfffffffe00007812 */ /* 0x000fc800078ec0ff */
[----:B------:R-:W-:-:S04]  /*1620*/  IADD3 R3, R185, -R0, RZ ;  /* 0x80000000b9037210 */ /* 0x000fc80007ffe0ff */
[----:B------:R-:W-:-:S03]  /*1630*/  SHF.L.U32 R3, R3, 0x1f, RZ ;  /* 0x0000001f03037819 */ /* 0x000fc600000006ff */
[----:B------:R-:W-:-:S05]  /*1640*/  IMAD.U32 R4, RZ, RZ, UR6 ;  /* 0x00000006ff047e24 */ /* 0x000fca000f8e00ff */
[----:B------:R-:W-:Y:S01]  /*1650*/  ISETP.NE.AND P0, PT, R4, 0x3, PT ;  /* 0x000000030400780c */ /* 0x000fe20003f05270 */
[----:B0-----:R-:W-:-:S06]  /*1660*/  ULEA UR4, UR5, UR4, 0x18 ;  /* 0x0000000405047291 */ /* 0x001fcc000f8ec03f */
[----:B------:R-:W-:-:S04]  /*1670*/  IMAD.U32 R0, RZ, RZ, UR4 ;  /* 0x00000004ff007e24 */ /* 0x000fc8000f8e00ff */
[----:B------:R-:W0:Y:S02]  /*1680*/  SYNCS.PHASECHK.TRANS64.TRYWAIT P1, [R0+URZ+0x34800], R3 ;  /* 0x03480003000075a7 */ /* 0x000e24000802017f */
[----:B0-----:R-:W-:Y:S05]  /*1690*/  @!P1 BRA `(.L_x_261) ;  /* 0x000000d400289947 */ /* 0x001fea0003800000 */
.L_x_385:
[----:B------:R-:W-:Y:S05]  /*16a0*/  BSYNC B0 ;  /* 0x0000000000007941 */ /* 0x000fea0003800000 */
.L_x_260:
[----:B------:R-:W-:Y:S05]  /*16b0*/  @!P0 BRA `(.L_x_262) ;  /* 0x0000000000048947 */ /* 0x000fea0003800000 */
[----:B------:R-:W-:Y:S01]  /*16c0*/  BPT.TRAP 0x1 ;  /* 0x000000040000795c */ /* 0x000fe20000300000 */
.L_x_262:
[----:B0-----:R-:W-:Y:S01]  /*16d0*/  IMAD R3, R2, 0x8, R0 ;  /* 0x0000000802037824 */ /* 0x001fe200078e0200 */
[----:B------:R-:W-:-:S04]  /*16e0*/  SHF.L.U32 R4, R16, 0x1f, RZ ;  /* 0x0000001f10047819 */ /* 0x000fc800000006ff */
[----:B------:R0:W1:Y:S01]  /*16f0*/  SYNCS.PHASECHK.TRANS64.TRYWAIT P2, [R3+URZ+0x34830], R4 ;  /* 0x03483004030075a7 */ /* 0x000062000804017f */
[----:B------:R-:W-:Y:S05]  /*1700*/  @!P0 BRA `(.L_x_263) ;  /* 0x0000000000048947 */ /* 0x000fea0003800000 */
[----:B------:R-:W-:Y:S01]  /*1710*/  BPT.TRAP 0x1 ;  /* 0x000000040000795c */ /* 0x000fe20000300000 */
.L_x_263:
[----:B------:R-:W2:Y:S01]  /*1720*/  S2R R5, SR_TID.X ;  /* 0x0000000000057919 */ /* 0x000ea20000002100 */
[----:B------:R-:W-:Y:S01]  /*1730*/  IMAD.MOV.U32 R151, RZ, RZ, RZ ;  /* 0x000000ffff977224 */ /* 0x000fe200078e00ff */
[----:B--2---:R-:W-:Y:S01]  /*1740*/  LOP3.LUT P1, RZ, R5, 0x7f, RZ, 0xc0, !PT ;  /* 0x0000007f05ff7812 */ /* 0x004fe2000782c0ff */
[----:B-1----:R-:W-:-:S12]  /*1750*/  @P2 BRA `(.L_x_264) ;  /* 0x0000000000082947 */ /* 0x002fd80003800000 */
[----:B------:R-:W1:Y:S02]  /*1760*/  SYNCS.PHASECHK.TRANS64.TRYWAIT P2, [R3+URZ+0x34830], R4 ;  /* 0x03483004030075a7 */ /* 0x000e64000804017f */
[----:B-1----:R-:W-:Y:S05]  /*1770*/  @!P2 BRA `(.L_x_265) ;  /* 0x000000d40004a947 */ /* 0x002fea0003800000 */
.L_x_264:
[----:B------:R-:W-:Y:S05]  /*1780*/  WARPSYNC.ALL ;  /* 0x0000000000007948 */ /* 0x000fea0003800000 */
[----:B------:R-:W-:Y:S01]  /*1790*/  R2UR UR4, R0 ;  /* 0x00000000000472ca */ /* 0x000fe200000e0000 */
[----:B------:R-:W-:Y:S01]  /*17a0*/  ULOP3.LUT UR56, UR56, 0x10000, URZ, 0xfc, !UPT ;  /* 0x0001000038387892 */ /* 0x000fe2000f8efc3f */
[----:B------:R-:W-:Y:S01]  /*17b0*/  R2UR UR58, R2 ;  /* 0x00000000023a72ca */ /* 0x000fe200000e0000 */
[----:B------:R-:W-:Y:S01]  /*17c0*/  WARPGROUP.ARRIVE ;  /* 0x00000000000079c5 */ /* 0x000fe20000000000 */
[----:B------:R-:W-:Y:S01]  /*17d0*/  UMOV UR57, 0x40000040 ;  /* 0x4000004000397882 */ /* 0x000fe20000000000 */
[----:B------:R-:W-:Y:S01]  /*17e0*/  UMOV UR59, 0x40000040 ;  /* 0x40000040003b7882 */ /* 0x000fe20000000000 */
[----:B------:R-:W-:Y:S01]  /*17f0*/  UIADD3 UR52, UR56, 0x2, URZ ;  /* 0x0000000238347890 */ /* 0x000fe2000fffe03f */
[----:B------:R-:W-:Y:S01]  /*1800*/  VIADD R6, R188, UR44 ;  /* 0x0000002cbc067c36 */ /* 0x000fe20008000000 */
[----:B------:R-:W-:Y:S01]  /*1810*/  UMOV UR53, 0x40000040 ;  /* 0x4000004000357882 */ /* 0x000fe20000000000 */
[----:B------:R-:W-:Y:S01]  /*1820*/  UMOV UR55, 0x40000040 ;  /* 0x4000004000377882 */ /* 0x000fe20000000000 */
[----:B------:R-:W-:Y:S01]  /*1830*/  UIADD3 UR8, UR56, 0x4, URZ ;  /* 0x0000000438087890 */ /* 0x000fe2000fffe03f */
[----:B------:R-:W-:Y:S01]  /*1840*/  IMAD.U32 R9, RZ, RZ, UR45 ;  /* 0x0000002dff097e24 */ /* 0x000fe2000f8e00ff */
[----:B------:R-:W-:Y:S01]  /*1850*/  UMOV UR9, 0x40000040 ;  /* 0x4000004000097882 */ /* 0x000fe20000000000 */
[----:B------:R-:W-:Y:S01]  /*1860*/  UIADD3 UR4, UR4, 0x1c400, URZ ;  /* 0x0001c40004047890 */ /* 0x000fe2000fffe03f */
[----:B------:R-:W-:Y:S01]  /*1870*/  P2R R8, PR, RZ, 0x1 ;  /* 0x00000001ff087803 */ /* 0x000fe20000000000 */
[----:B------:R-:W-:Y:S01]  /*1880*/  UMOV UR11, 0x40000040 ;  /* 0x40000040000b7882 */ /* 0x000fe20000000000 */
[----:B------:R-:W-:Y:S01]  /*1890*/  UIADD3 UR12, UR56, 0x6, URZ ;  /* 0x00000006380c7890 */ /* 0x000fe2000fffe03f */
[----:B------:R-:W-:Y:S01]  /*18a0*/  IMAD R6, R9, -0x80, R6 ;  /* 0xffffff8009067824 */ /* 0x000fe200078e0206 */
[----:B------:R-:W-:Y:S01]  /*18b0*/  USHF.R.U32.HI UR4, URZ, 0x4, UR4 ;  /* 0x000000043f047899 */ /* 0x000fe20008011604 */
[----:B01----:R-:W-:Y:S01]  /*18c0*/  @!P1 IADD3 R3, R3, 0x34840, RZ ;  /* 0x0003484003039810 */ /* 0x003fe20007ffe0ff */
[----:B------:R-:W-:Y:S01]  /*18d0*/  UMOV UR13, 0x40000040 ;  /* 0x40000040000d7882 */ /* 0x000fe20000000000 */
[----:B------:R-:W-:Y:S01]  /*18e0*/  UMOV UR15, 0x40000040 ;  /* 0x40000040000f7882 */ /* 0x000fe20000000000 */
[----:B------:R-:W-:Y:S01]  /*18f0*/  ULOP3.LUT UR4, UR4, 0x3fff, URZ, 0xc0, !UPT ;  /* 0x00003fff04047892 */ /* 0x000fe2000f8ec03f */
[C---:B------:R-:W-:Y:S01]  /*1900*/  ISETP.GT.AND P2, PT, R6.reuse, RZ, PT ;  /* 0x000000ff0600720c */ /* 0x040fe20003f44270 */
[----:B------:R-:W-:Y:S01]  /*1910*/  UIADD3 UR16, UR56, 0x400, URZ ;  /* 0x0000040038107890 */ /* 0x000fe2000fffe03f */
[C---:B------:R-:W-:Y:S01]  /*1920*/  ISETP.GT.AND P3, PT, R6.reuse, 0x1, PT ;  /* 0x000000010600780c */ /* 0x040fe20003f64270 */
[----:B------:R-:W-:Y:S01]  /*1930*/  ULOP3.LUT UR60, UR4, 0x10000, URZ, 0xfc, !UPT ;  /* 0x00010000043c7892 */ /* 0x000fe2000f8efc3f */
[C---:B------:R-:W-:Y:S01]  /*1940*/  ISETP.GT.AND P6, PT, R6.reuse, 0x8, PT ;  /* 0x000000080600780c */ /* 0x040fe20003fc4270 */
[----:B------:R-:W-:Y:S01]  /*1950*/  UMOV UR17, 0x40000040 ;  /* 0x4000004000117882 */ /* 0x000fe20000000000 */
[----:B------:R-:W-:Y:S01]  /*1960*/  UMOV UR19, 0x40000040 ;  /* 0x4000004000137882 */ /* 0x000fe20000000000 */
[----:B------:R-:W-:Y:S01]  /*1970*/  UIMAD UR58, UR58, 0xc00, UR60 ;  /* 0x00000c003a3a78a4 */ /* 0x000fe2000f8e023c */
[C---:B------:R-:W-:Y:S01]  /*1980*/  ISETP.GT.AND P5, PT, R6.reuse, 0x9, PT ;  /* 0x000000090600780c */ /* 0x040fe20003fa4270 */
[----:B------:R-:W-:Y:S01]  /*1990*/  UIADD3 UR20, UR56, 0x402, URZ ;  /* 0x0000040238147890 */ /* 0x000fe2000fffe03f */
[----:B------:R-:W-:Y:S01]  /*19a0*/  ISETP.GT.AND P4, PT, R6, 0x10, PT ;  /* 0x000000100600780c */ /* 0x000fe20003f84270 */
[----:B------:R-:W-:Y:S01]  /*19b0*/  UIADD3 UR54, UR58, 0x2, URZ ;  /* 0x000000023a367890 */ /* 0x000fe2000fffe03f */
[----:B------:R-:W-:Y:S01]  /*19c0*/  @!P1 PRMT R3, RZ, 0x654, R3 ;  /* 0x00000654ff039816 */ /* 0x000fe20000000003 */
[----:B------:R-:W-:Y:S01]  /*19d0*/  UIADD3 UR10, UR58, 0x4, URZ ;  /* 0x000000043a0a7890 */ /* 0x000fe2000fffe03f */
[----:B------:R-:W-:Y:S01]  /*19e0*/  IMAD.MOV.U32 R150, RZ, RZ, R151 ;  /* 0x000000ffff967224 */ /* 0x000fe200078e0097 */
[----:B------:R-:W-:-:S02]  /*19f0*/  UIADD3 UR14, UR58, 0x6, URZ ;  /* 0x000000063a0e7890 */ /* 0x000fc4000fffe03f */
[----:B------:R-:W-:Y:S01]  /*1a00*/  HGMMA.64x128x16.F32 R24, gdesc[UR56], RZ, !UPT, gsb0 ;  /* 0x01e00000381879f0 */ /* 0x000fe2000c0008ff */
[----:B------:R-:W-:Y:S01]  /*1a10*/  UIADD3 UR18, UR58, 0x400, URZ ;  /* 0x000004003a127890 */ /* 0x000fe2000fffe03f */
[--C-:B------:R-:W-:Y:S01]  /*1a20*/  IMAD.MOV.U32 R149, RZ, RZ, R151.reuse ;  /* 0x000000ffff957224 */ /* 0x100fe200078e0097 */
[----:B------:R-:W-:Y:S01]  /*1a30*/  UIADD3 UR22, UR58, 0x402, URZ ;  /* 0x000004023a167890 */ /* 0x000fe2000fffe03f */
[--C-:B------:R-:W-:Y:S01]  /*1a40*/  IMAD.MOV.U32 R148, RZ, RZ, R151.reuse ;  /* 0x000000ffff947224 */ /* 0x100fe200078e0097 */
        /* <DEDUP_REMOVED lines=38> */
[----:B------:R-:W-:Y:S01]  /*1cb0*/  ULDC UR4, c[0x0][0x9d8] ;  /* 0x0002760000047ab9 */ /* 0x000fe20000000800 */
[----:B------:R-:W-:Y:S01]  /*1cc0*/  ULDC UR5, c[0x0][0x988] ;  /* 0x0002620000057ab9 */ /* 0x000fe20000000800 */
[----:B------:R-:W-:Y:S01]  /*1cd0*/  UISETP.GE.AND UP0, UPT, UR44, 0x81, UPT ;  /* 0x000000812c00788c */ /* 0x000fe2000bf06270 */
        /* <DEDUP_REMOVED lines=58> */
[----:B------:R-:W0:Y:S01]  /*2080*/  MUFU.TANH R24, R24 ;  /* 0x0000001800187308 */ /* 0x000e220000002400 */
[----:B------:R-:W-:Y:S01]  /*2090*/  FMUL.FTZ R33, R33, UR4 ;  /* 0x0000000421217c20 */ /* 0x000fe20008410000 */
        /* <DEDUP_REMOVED lines=15> */
[----:B0-----:R-:W-:Y:S01]  /*2190*/  FSEL R11, R24, -INF , P2 ;  /* 0xff800000180b7808 */ /* 0x001fe20001000000 */
[----:B------:R-:W-:Y:S01]  /*21a0*/  FMUL.FTZ R42, R42, UR4 ;  /* 0x000000042a2a7c20 */ /* 0x000fe20008410000 */
[----:B------:R-:W-:Y:S01]  /*21b0*/  FMUL.FTZ R48, R48, UR4 ;  /* 0x0000000430307c20 */ /* 0x000fe20008410000 */
[----:B------:R-:W-:Y:S01]  /*21c0*/  FMUL.FTZ R49, R49, UR4 ;  /* 0x0000000431317c20 */ /* 0x000fe20008410000 */
[----:B------:R-:W-:Y:S01]  /*21d0*/  FMUL.FTZ R43, R43, UR4 ;  /* 0x000000042b2b7c20 */ /* 0x000fe20008410000 */
[----:B------:R-:W-:Y:S01]  /*21e0*/  FMUL.FTZ R46, R46, UR4 ;  /* 0x000000042e2e7c20 */ /* 0x000fe20008410000 */
[----:B------:R-:W-:Y:S01]  /*21f0*/  FMUL.FTZ R52, R52, UR4 ;  /* 0x0000000434347c20 */ /* 0x000fe20008410000 */
[----:B------:R-:W0:Y:S01]  /*2200*/  MUFU.TANH R29, R29 ;  /* 0x0000001d001d7308 */ /* 0x000e220000002400 */
        /* <DEDUP_REMOVED lines=16> */
[----:B0-----:R-:W-:Y:S01]  /*2310*/  FSEL R91, R29, -INF , P5 ;  /* 0xff8000001d5b7808 */ /* 0x001fe20002800000 */
[----:B------:R-:W-:Y:S01]  /*2320*/  FMUL.FTZ R58, R58, UR4 ;  /* 0x000000043a3a7c20 */ /* 0x000fe20008410000 */
[----:B------:R-:W-:Y:S01]  /*2330*/  FMUL.FTZ R64, R64, UR4 ;  /* 0x0000000440407c20 */ /* 0x000fe20008410000 */
[----:B------:R-:W-:Y:S01]  /*2340*/  FMUL.FTZ R65, R65, UR4 ;  /* 0x0000000441417c20 */ /* 0x000fe20008410000 */
[----:B------:R-:W-:Y:S01]  /*2350*/  FMNMX.FTZ R12, R91, R12, !PT ;  /* 0x0000000c5b0c7209 */ /* 0x000fe20007810000 */
[----:B------:R-:W-:Y:S01]  /*2360*/  FMUL.FTZ R59, R59, UR4 ;  /* 0x000000043b3b7c20 */ /* 0x000fe20008410000 */
[----:B------:R-:W-:Y:S01]  /*2370*/  FMUL.FTZ R62, R62, UR4 ;  /* 0x000000043e3e7c20 */ /* 0x000fe20008410000 */
[----:B------:R-:W0:Y:S01]  /*2380*/  MUFU.TANH R4, R27 ;  /* 0x0000001b00047308 */ /* 0x000e220000002400 */
[----:B-1----:R-:W-:Y:S01]  /*2390*/  FSEL R5, R5, -INF , P2 ;  /* 0xff80000005057808 */ /* 0x002fe20001000000 */
[----:B------:R-:W-:Y:S01]  /*23a0*/  FMUL.FTZ R68, R68, UR4 ;  /* 0x0000000444447c20 */ /* 0x000fe20008410000 */
[----:B------:R-:W-:Y:S01]  /*23b0*/  ISETP.GT.AND P2, PT, R6, 0x11, PT ;  /* 0x000000110600780c */ /* 0x000fe20003f44270 */
        /* <DEDUP_REMOVED lines=15> */
[----:B------:R-:W-:Y:S01]  /*24b0*/  ISETP.GT.AND P3, PT, R6, 0x18, PT ;  /* 0x000000180600780c */ /* 0x000fe20003f64270 */
        /* <DEDUP_REMOVED lines=18> */
[----:B------:R2:W-:Y:S02]  /*25e0*/  @!P1 SYNCS.ARRIVE.TRANS64.RED.A1T0 RZ, [R3+URZ], RZ ;  /* 0x000000ff03ff99a7 */ /* 0x0005e4000810043f */
[----:B------:R-:W3:Y:S01]  /*25f0*/  MUFU.TANH R37, R37 ;  /* 0x0000002500257308 */ /* 0x000ee20000002400 */
[----:B0-----:R-:W-:-:S04]  /*2600*/  FSEL R97, R36, -INF , P3 ;  /* 0xff80000024617808 */ /* 0x001fc80001800000 */
[----:B------:R-:W-:-:S03]  /*2610*/  FMNMX.FTZ R12, R97, R12, !PT ;  /* 0x0000000c610c7209 */ /* 0x000fc60007810000 */
[----:B------:R-:W0:Y:S01]  /*2620*/  MUFU.TANH R15, R34 ;  /* 0x00000022000f7308 */ /* 0x000e220000002400 */
[----:B-1----:R-:W-:Y:S02]  /*2630*/  FSEL R13, R13, -INF , P5 ;  /* 0xff8000000d0d7808 */ /* 0x002fe40002800000 */
[----:B------:R-:W-:-:S05]  /*2640*/  ISETP.GT.AND P5, PT, R6, 0x20, PT ;  /* 0x000000200600780c */ /* 0x000fca0003fa4270 */
[----:B------:R-:W1:Y:S01]  /*2650*/  MUFU.TANH R40, R40 ;  /* 0x0000002800287308 */ /* 0x000e620000002400 */
[----:B---3--:R-:W-:-:S04]  /*2660*/  FSEL R99, R37, -INF , P6 ;  /* 0xff80000025637808 */ /* 0x008fc80003000000 */
[----:B------:R-:W-:-:S03]  /*2670*/  FMNMX.FTZ R12, R99, R12, !PT ;  /* 0x0000000c630c7209 */ /* 0x000fc60007810000 */
[----:B------:R-:W3:Y:S01]  /*2680*/  MUFU.TANH R21, R35 ;  /* 0x0000002300157308 */ /* 0x000ee20000002400 */
[----:B0-----:R-:W-:Y:S02]  /*2690*/  FSEL R15, R15, -INF , P4 ;  /* 0xff8000000f0f7808 */ /* 0x001fe40002000000 */
[----:B------:R-:W-:-:S05]  /*26a0*/  ISETP.GT.AND P4, PT, R6, 0x21, PT ;  /* 0x000000210600780c */ /* 0x000fca0003f84270 */
[----:B------:R-:W0:Y:S01]  /*26b0*/  MUFU.TANH R41, R41 ;  /* 0x0000002900297308 */ /* 0x000e220000002400 */
[----:B-1----:R-:W-:-:S04]  /*26c0*/  FSEL R101, R40, -INF , P5 ;  /* 0xff80000028657808 */ /* 0x002fc80002800000 */
[----:B------:R-:W-:-:S03]  /*26d0*/  FMNMX.FTZ R12, R101, R12, !PT ;  /* 0x0000000c650c7209 */ /* 0x000fc60007810000 */
[----:B------:R-:W1:Y:S01]  /*26e0*/  MUFU.TANH R38, R38 ;  /* 0x0000002600267308 */ /* 0x000e620000002400 */
[----:B---3--:R-:W-:Y:S02]  /*26f0*/  FSEL R21, R21, -INF , P2 ;  /* 0xff80000015157808 */ /* 0x008fe40001000000 */
[----:B------:R-:W-:-:S05]  /*2700*/  ISETP.GT.AND P2, PT, R6, 0x28, PT ;  /* 0x000000280600780c */ /* 0x000fca0003f44270 */
        /* <DEDUP_REMOVED lines=125> */
[----:B------:R-:W-:Y:S01]  /*2ee0*/  ISETP.GT.AND P2, PT, R6, 0x79, PT ;  /* 0x000000790600780c */ /* 0x000fe20003f44270 */
[----:B------:R-:W-:-:S04]  /*2ef0*/  IMAD.U32 R6, RZ, RZ, UR5 ;  /* 0x00000005ff067e24 */ /* 0x000fc8000f8e00ff */
[----:B------:R-:W-:Y:S01]  /*2f00*/  MUFU.TANH R82, R82 ;  /* 0x0000005200527308 */ /* 0x000fe20000002400 */
[----:B0-----:R-:W-:-:S04]  /*2f10*/  FSEL R145, R84, -INF , P3 ;  /* 0xff80000054917808 */ /* 0x001fc80001800000 */
[----:B------:R-:W-:-:S03]  /*2f20*/  FMNMX.FTZ R12, R145, R12, !PT ;  /* 0x0000000c910c7209 */ /* 0x000fc60007810000 */
[----:B------:R-:W-:Y:S01]  /*2f30*/  MUFU.TANH R83, R83 ;  /* 0x0000005300537308 */ /* 0x000fe20000002400 */
[----:B-1----:R-:W-:-:S04]  /*2f40*/  FSEL R147, R85, -INF , P2 ;  /* 0xff80000055937808 */ /* 0x002fc80001000000 */
[----:B------:R-:W-:-:S03]  /*2f50*/  FMNMX.FTZ R12, R147, R12, !PT ;  /* 0x0000000c930c7209 */ /* 0x000fc60007810000 */
[----:B------:R-:W-:Y:S02]  /*2f60*/  MUFU.TANH R86, R86 ;  /* 0x0000005600567308 */ /* 0x000fe40000002400 */
[----:B------:R-:W0:Y:S06]  /*2f70*/  SHFL.BFLY PT, R9, R12, 0x2, 0x1f ;  /* 0x0c401f000c097f89 */ /* 0x000e2c00000e0000 */
[----:B------:R-:W1:Y:S02]  /*2f80*/  MUFU.TANH R87, R87 ;  /* 0x0000005700577308 */ /* 0x000e640000002400 */
[----:B-1----:R-:W-:-:S02]  /*2f90*/  FSEL R87, R87, -INF , P2 ;  /* 0xff80000057577808 */ /* 0x002fc40001000000 */
[----:B0-----:R-:W-:-:S05]  /*2fa0*/  FMNMX.FTZ R14, R12, R9, !PT ;  /* 0x000000090c0e7209 */ /* 0x001fca0007810000 */
[----:B------:R-:W0:Y:S02]  /*2fb0*/  SHFL.BFLY PT, R9, R14, 0x1, 0x1f ;  /* 0x0c201f000e097f89 */ /* 0x000e2400000e0000 */
[----:B0-----:R-:W-:-:S04]  /*2fc0*/  FMNMX.FTZ R9, R14, R9, !PT ;  /* 0x000000090e097209 */ /* 0x001fc80007810000 */
[C---:B------:R-:W-:Y:S01]  /*2fd0*/  FSETP.NEU.FTZ.AND P0, PT, R9.reuse, -INF , PT ;  /* 0xff8000000900780b */ /* 0x040fe20003f1d000 */
[----:B------:R-:W-:-:S05]  /*2fe0*/  FMUL.FTZ R20, R9, R6 ;  /* 0x0000000609147220 */ /* 0x000fca0000410000 */
[----:B------:R-:W-:Y:S02]  /*2ff0*/  FSEL R20, R20, RZ, P0 ;  /* 0x000000ff14147208 */ /* 0x000fe40000000000 */
[----:B------:R-:W-:Y:S02]  /*3000*/  ISETP.NE.AND P0, PT, R8, RZ, PT ;  /* 0x000000ff0800720c */ /* 0x000fe40003f05270 */
[----:B------:R-:W0:Y:S01]  /*3010*/  MUFU.TANH R8, R79 ;  /* 0x0000004f00087308 */ /* 0x000e220000002400 */
[--C-:B------:R-:W-:Y:S01]  /*3020*/  FFMA.FTZ R67, R10, R6, -R20.reuse ;  /* 0x000000060a437223 */ /* 0x100fe20000010814 */
[----:B------:R-:W-:Y:S01]  /*3030*/  FMNMX.FTZ R10, R5, R4, !PT ;  /* 0x00000004050a7209 */ /* 0x000fe20007810000 */
[-CC-:B------:R-:W-:Y:S01]  /*3040*/  FFMA.FTZ R182, R89, R6.reuse, -R20.reuse ;  /* 0x0000000659b67223 */ /* 0x180fe20000010814 */
        /* <DEDUP_REMOVED lines=8> */
[----:B------:R-:W-:Y:S01]  /*30d0*/  MUFU.EX2 R67, R67 ;  /* 0x0000004300437308 */ /* 0x000fe20000000800 */
[----:B------:R-:W-:Y:S01]  /*30e0*/  FSEL R95, R86, -INF , P3 ;  /* 0xff800000565f7808 */ /* 0x000fe20001800000 */
[--C-:B------:R-:W-:Y:S01]  /*30f0*/  FFMA.FTZ R178, R97, R6, -R20.reuse ;  /* 0x0000000661b27223 */ /* 0x100fe20000010814 */
[----:B------:R-:W-:Y:S01]  /*3100*/  FMNMX.FTZ R10, R15, R10, !PT ;  /* 0x0000000a0f0a7209 */ /* 0x000fe20007810000 */
[-CC-:B------:R-:W-:Y:S01]  /*3110*/  FFMA.FTZ R73, R99, R6.reuse, -R20.reuse ;  /* 0x0000000663497223 */ /* 0x180fe20000010814 */
[----:B0-----:R-:W-:Y:S01]  /*3120*/  FSEL R89, R8, -INF , P6 ;  /* 0xff80000008597808 */ /* 0x001fe20003000000 */
[--C-:B------:R-:W-:Y:S01]  /*3130*/  FFMA.FTZ R172, R101, R6, -R20.reuse ;  /* 0x0000000665ac7223 */ /* 0x100fe20000010814 */
[----:B------:R-:W-:Y:S01]  /*3140*/  FMNMX.FTZ R10, R21, R10, !PT ;  /* 0x0000000a150a7209 */ /* 0x000fe20007810000 */
[----:B------:R-:W0:Y:S01]  /*3150*/  MUFU.EX2 R180, R180 ;  /* 0x000000b400b47308 */ /* 0x000e220000000800 */
        /* <DEDUP_REMOVED lines=35> */
[----:B------:R-:W-:Y:S01]  /*3390*/  FFMA.FTZ R20, R147, R6, -R20 ;  /* 0x0000000693147223 */ /* 0x000fe20000010814 */
[--C-:B------:R-:W-:Y:S01]  /*33a0*/  IMAD.MOV.U32 R147, RZ, RZ, R151.reuse ;  /* 0x000000ffff937224 */ /* 0x100fe200078e0097 */
[-C--:B------:R-:W-:Y:S01]  /*33b0*/  MOV R121, R151.reuse ;  /* 0x0000009700797202 */ /* 0x080fe20000000f00 */
[--C-:B------:R-:W-:Y:S01]  /*33c0*/  IMAD.MOV.U32 R125, RZ, RZ, R151.reuse ;  /* 0x000000ffff7d7224 */ /* 0x100fe200078e0097 */
[----:B------:R-:W-:Y:S01]  /*33d0*/  FMNMX.FTZ R10, R43, R10, !PT ;  /* 0x0000000a2b0a7209 */ /* 0x000fe20007810000 */
[----:B------:R-:W2:Y:S01]  /*33e0*/  MUFU.EX2 R178, R178 ;  /* 0x000000b200b27308 */ /* 0x000ea20000000800 */
[--C-:B------:R-:W-:Y:S01]  /*33f0*/  IMAD.MOV.U32 R123, RZ, RZ, R151.reuse ;  /* 0x000000ffff7b7224 */ /* 0x100fe200078e0097 */
[-C--:B------:R-:W-:Y:S01]  /*3400*/  MOV R113, R151.reuse ;  /* 0x0000009700717202 */ /* 0x080fe20000000f00 */
[--C-:B------:R-:W-:Y:S01]  /*3410*/  IMAD.MOV.U32 R119, RZ, RZ, R151.reuse ;  /* 0x000000ffff777224 */ /* 0x100fe200078e0097 */
[----:B------:R-:W-:Y:S01]  /*3420*/  FMNMX.FTZ R10, R45, R10, !PT ;  /* 0x0000000a2d0a7209 */ /* 0x000fe20007810000 */
[--C-:B------:R-:W-:Y:S01]  /*3430*/  IMAD.MOV.U32 R117, RZ, RZ, R151.reuse ;  /* 0x000000ffff757224 */ /* 0x100fe200078e0097 */
[----:B------:R-:W-:Y:S01]  /*3440*/  MOV R105, R151 ;  /* 0x0000009700697202 */ /* 0x000fe20000000f00 */
[--C-:B------:R-:W-:Y:S01]  /*3450*/  IMAD.MOV.U32 R115, RZ, RZ, R151.reuse ;  /* 0x000000ffff737224 */ /* 0x100fe200078e0097 */
[----:B------:R-:W-:Y:S01]  /*3460*/  FMNMX.FTZ R10, R47, R10, !PT ;  /* 0x0000000a2f0a7209 */ /* 0x000fe20007810000 */
[----:B------:R-:W-:Y:S01]  /*3470*/  MUFU.EX2 R73, R73 ;  /* 0x0000004900497308 */ /* 0x000fe20000000800 */
[----:B------:R-:W-:-:S02]  /*3480*/  IMAD.MOV.U32 R111, RZ, RZ, R151 ;  /* 0x000000ffff6f7224 */ /* 0x000fc400078e0097 */
[----:B------:R-:W-:Y:S01]  /*3490*/  FMNMX.FTZ R10, R49, R10, !PT ;  /* 0x0000000a310a7209 */ /* 0x000fe20007810000 */
[--C-:B------:R-:W-:Y:S02]  /*34a0*/  IMAD.MOV.U32 R109, RZ, RZ, R151.reuse ;  /* 0x000000ffff6d7224 */ /* 0x100fe400078e0097 */
[--C-:B------:R-:W-:Y:S01]  /*34b0*/  IMAD.MOV.U32 R107, RZ, RZ, R151.reuse ;  /* 0x000000ffff6b7224 */ /* 0x100fe200078e0097 */
[----:B------:R-:W-:Y:S01]  /*34c0*/  FMNMX.FTZ R10, R51, R10, !PT ;  /* 0x0000000a330a7209 */ /* 0x000fe20007810000 */
[----:B------:R-:W-:Y:S01]  /*34d0*/  MUFU.EX2 R172, R172 ;  /* 0x000000ac00ac7308 */ /* 0x000fe20000000800 */
[--C-:B------:R-:W-:Y:S02]  /*34e0*/  IMAD.MOV.U32 R103, RZ, RZ, R151.reuse ;  /* 0x000000ffff677224 */ /* 0x100fe400078e0097 */
[----:B------:R-:W-:Y:S01]  /*34f0*/  FMNMX.FTZ R10, R53, R10, !PT ;  /* 0x0000000a350a7209 */ /* 0x000fe20007810000 */
[--C-:B------:R-:W-:Y:S02]  /*3500*/  IMAD.MOV.U32 R101, RZ, RZ, R151.reuse ;  /* 0x000000ffff657224 */ /* 0x100fe400078e0097 */
[--C-:B------:R-:W-:Y:S01]  /*3510*/  IMAD.MOV.U32 R99, RZ, RZ, R151.reuse ;  /* 0x000000ffff637224 */ /* 0x100fe200078e0097 */
[----:B------:R-:W-:Y:S01]  /*3520*/  FMNMX.FTZ R10, R55, R10, !PT ;  /* 0x0000000a370a7209 */ /* 0x000fe20007810000 */
[----:B------:R-:W-:Y:S01]  /*3530*/  MUFU.EX2 R75, R75 ;  /* 0x0000004b004b7308 */ /* 0x000fe20000000800 */
[----:B------:R-:W-:-:S02]  /*3540*/  IMAD.MOV.U32 R97, RZ, RZ, R151 ;  /* 0x000000ffff617224 */ /* 0x000fc400078e0097 */
        /* <DEDUP_REMOVED lines=14> */
[----:B------:R-:W-:Y:S04]  /*3630*/  MUFU.EX2 R170, R170 ;  /* 0x000000aa00aa7308 */ /* 0x000fe80000000800 */
[----:B------:R-:W0:Y:S04]  /*3640*/  SHFL.BFLY PT, R11, R10, 0x2, 0x1f ;  /* 0x0c401f000a0b7f89 */ /* 0x000e2800000e0000 */
[----:B------:R-:W-:Y:S08]  /*3650*/  MUFU.EX2 R81, R81 ;  /* 0x0000005100517308 */ /* 0x000ff00000000800 */
[----:B------:R-:W-:Y:S08]  /*3660*/  MUFU.EX2 R152, R152 ;  /* 0x0000009800987308 */ /* 0x000ff00000000800 */
[----:B------:R-:W-:Y:S01]  /*3670*/  MUFU.EX2 R83, R83 ;  /* 0x0000005300537308 */ /* 0x000fe20000000800 */
[----:B0-----:R-:W-:-:S07]  /*3680*/  FMNMX.FTZ R8, R10, R11, !PT ;  /* 0x0000000b0a087209 */ /* 0x001fce0007810000 */
[----:B------:R-:W-:Y:S01]  /*3690*/  MUFU.EX2 R154, R154 ;  /* 0x0000009a009a7308 */ /* 0x000fe20000000800 */
[----:B------:R-:W0:Y:S07]  /*36a0*/  SHFL.BFLY PT, R11, R8, 0x1, 0x1f ;  /* 0x0c201f00080b7f89 */ /* 0x000e2e00000e0000 */
[----:B------:R-:W-:Y:S08]  /*36b0*/  MUFU.EX2 R85, R85 ;  /* 0x0000005500557308 */ /* 0x000ff00000000800 */
[----:B------:R-:W-:Y:S08]  /*36c0*/  MUFU.EX2 R156, R156 ;  /* 0x0000009c009c7308 */ /* 0x000ff00000000800 */
[----:B------:R-:W-:Y:S01]  /*36d0*/  MUFU.EX2 R127, R127 ;  /* 0x0000007f007f7308 */ /* 0x000fe20000000800 */
[----:B0-----:R-:W-:-:S04]  /*36e0*/  FMNMX.FTZ R11, R8, R11, !PT ;  /* 0x0000000b080b7209 */ /* 0x001fc80007810000 */
[C---:B------:R-:W-:Y:S01]  /*36f0*/  FSETP.NEU.FTZ.AND P2, PT, R11.reuse, -INF , PT ;  /* 0xff8000000b00780b */ /* 0x040fe20003f5d000 */
[----:B------:R-:W-:Y:S02]  /*3700*/  FMUL.FTZ R8, R11, R6 ;  /* 0x000000060b087220 */ /* 0x000fe40000410000 */
[----:B------:R-:W-:Y:S03]  /*3710*/  MUFU.EX2 R129, R129 ;  /* 0x0000008100817308 */ /* 0x000fe60000000800 */
[----:B------:R-:W-:Y:S02]  /*3720*/  FSEL R8, R8, RZ, P2 ;  /* 0x000000ff08087208 */ /* 0x000fe40001000000 */
[----:B------:R-:W-:-:S03]  /*3730*/  PLOP3.LUT P2, PT, PT, PT, UP0, 0x80, 0x0 ;  /* 0x000000000000781c */ /* 0x000fc60003f4f008 */
        /* <DEDUP_REMOVED lines=13> */
[----:B0-----:R-:W-:Y:S01]  /*3810*/  FADD.FTZ R13, R180, R67 ;  /* 0x00000043b40d7221 */ /* 0x001fe20000010000 */
[-CC-:B------:R-:W-:Y:S01]  /*3820*/  FFMA.FTZ R35, R35, R6.reuse, -R8.reuse ;  /* 0x0000000623237223 */ /* 0x180fe20000010808 */
[-CC-:B------:R-:W-:Y:S01]  /*3830*/  FFMA.FTZ R37, R37, R6.reuse, -R8.reuse ;  /* 0x0000000625257223 */ /* 0x180fe20000010808 */
[-CC-:B------:R-:W-:Y:S01]  /*3840*/  FFMA.FTZ R39, R39, R6.reuse, -R8.reuse ;  /* 0x0000000627277223 */ /* 0x180fe20000010808 */
[-CC-:B------:R-:W-:Y:S01]  /*3850*/  FFMA.FTZ R41, R41, R6.reuse, -R8.reuse ;  /* 0x0000000629297223 */ /* 0x180fe20000010808 */
[-CC-:B------:R-:W-:Y:S01]  /*3860*/  FFMA.FTZ R43, R43, R6.reuse, -R8.reuse ;  /* 0x000000062b2b7223 */ /* 0x180fe20000010808 */
[-CC-:B------:R-:W-:Y:S01]  /*3870*/  FFMA.FTZ R45, R45, R6.reuse, -R8.reuse ;  /* 0x000000062d2d7223 */ /* 0x180fe20000010808 */
[----:B------:R-:W0:Y:S01]  /*3880*/  MUFU.EX2 R5, R5 ;  /* 0x0000000500057308 */ /* 0x000e220000000800 */
[----:B-1----:R-:W-:Y:S01]  /*3890*/  FADD.FTZ R4, R182, R13 ;  /* 0x0000000db6047221 */ /* 0x002fe20000010000 */
[-CC-:B------:R-:W-:Y:S01]  /*38a0*/  FFMA.FTZ R47, R47, R6.reuse, -R8.reuse ;  /* 0x000000062f2f7223 */ /* 0x180fe20000010808 */
[-CC-:B------:R-:W-:Y:S01]  /*38b0*/  FFMA.FTZ R49, R49, R6.reuse, -R8.reuse ;  /* 0x0000000631317223 */ /* 0x180fe20000010808 */
[-C--:B------:R-:W-:Y:S01]  /*38c0*/  FFMA.FTZ R51, R51, R6.reuse, -R8 ;  /* 0x0000000633337223 */ /* 0x080fe20000010808 */
[----:B---3--:R-:W-:Y:S01]  /*38d0*/  FADD.FTZ R13, R69, R4 ;  /* 0x00000004450d7221 */ /* 0x008fe20000010000 */
[-CC-:B------:R-:W-:Y:S01]  /*38e0*/  FFMA.FTZ R53, R53, R6.reuse, -R8.reuse ;  /* 0x0000000635357223 */ /* 0x180fe20000010808 */
[-CC-:B------:R-:W-:Y:S01]  /*38f0*/  FFMA.FTZ R55, R55, R6.reuse, -R8.reuse ;  /* 0x0000000637377223 */ /* 0x180fe20000010808 */
[----:B------:R-:W1:Y:S01]  /*3900*/  MUFU.EX2 R7, R7 ;  /* 0x0000000700077308 */ /* 0x000e620000000800 */
[----:B----4-:R-:W-:Y:S01]  /*3910*/  FADD.FTZ R4, R176, R13 ;  /* 0x0000000db0047221 */ /* 0x010fe20000010000 */
[-CC-:B------:R-:W-:Y:S01]  /*3920*/  FFMA.FTZ R57, R57, R6.reuse, -R8.reuse ;  /* 0x0000000639397223 */ /* 0x180fe20000010808 */
[-CC-:B------:R-:W-:Y:S01]  /*3930*/  FFMA.FTZ R59, R59, R6.reuse, -R8.reuse ;  /* 0x000000063b3b7223 */ /* 0x180fe20000010808 */
[-C--:B------:R-:W-:Y:S01]  /*3940*/  FFMA.FTZ R61, R61, R6.reuse, -R8 ;  /* 0x000000063d3d7223 */ /* 0x080fe20000010808 */
[----:B-----5:R-:W-:Y:S01]  /*3950*/  FADD.FTZ R13, R71, R4 ;  /* 0x00000004470d7221 */ /* 0x020fe20000010000 */
[-CC-:B------:R-:W-:Y:S01]  /*3960*/  FFMA.FTZ R63, R63, R6.reuse, -R8.reuse ;  /* 0x000000063f3f7223 */ /* 0x180fe20000010808 */
[-C--:B------:R-:W-:Y:S01]  /*3970*/  FFMA.FTZ R65, R65, R6.reuse, -R8 ;  /* 0x0000000641417223 */ /* 0x080fe20000010808 */
[----:B------:R-:W3:Y:S01]  /*3980*/  MUFU.EX2 R15, R15 ;  /* 0x0000000f000f7308 */ /* 0x000ee20000000800 */
[----:B--2---:R-:W-:Y:S01]  /*3990*/  FADD.FTZ R36, R178, R13 ;  /* 0x0000000db2247221 */ /* 0x004fe20000010000 */
[----:B0-----:R-:W-:Y:S01]  /*39a0*/  FADD.FTZ R4, R5, R10 ;  /* 0x0000000a05047221 */ /* 0x001fe20000010000 */
[-CC-:B------:R-:W-:Y:S01]  /*39b0*/  FFMA.FTZ R89, R89, R6.reuse, -R8.reuse ;  /* 0x0000000659597223 */ /* 0x180fe20000010808 */
[-CC-:B------:R-:W-:Y:S01]  /*39c0*/  FFMA.FTZ R91, R91, R6.reuse, -R8.reuse ;  /* 0x000000065b5b7223 */ /* 0x180fe20000010808 */
[-CC-:B------:R-:W-:Y:S01]  /*39d0*/  FFMA.FTZ R93, R93, R6.reuse, -R8.reuse ;  /* 0x000000065d5d7223 */ /* 0x180fe20000010808 */
[-CC-:B------:R-:W-:Y:S01]  /*39e0*/  FFMA.FTZ R95, R95, R6.reuse, -R8.reuse ;  /* 0x000000065f5f7223 */ /* 0x180fe20000010808 */
[----:B------:R-:W-:Y:S01]  /*39f0*/  FFMA.FTZ R87, R87, R6, -R8 ;  /* 0x0000000657577223 */ /* 0x000fe20000010808 */
[----:B------:R0:W2:Y:S01]  /*3a00*/  MUFU.EX2 R14, R21 ;  /* 0x00000015000e7308 */ /* 0x0000a20000000800 */
[----:B-1----:R-:W-:Y:S01]  /*3a10*/  FADD.FTZ R13, R7, R4 ;  /* 0x00000004070d7221 */ /* 0x002fe20000010000 */
[----:B------:R-:W-:Y:S01]  /*3a20*/  F2FP.F16.F32.PACK_AB R181, R10, R5 ;  /* 0x000000050ab5723e */ /* 0x000fe200000000ff */
[----:B------:R-:W-:Y:S01]  /*3a30*/  IMAD.MOV.U32 R5, RZ, RZ, 0x3f800000 ;  /* 0x3f800000ff057424 */ /* 0x000fe200078e00ff */
[C---:B------:R-:W-:Y:S01]  /*3a40*/  F2FP.F16.F32.PACK_AB R183, R12.reuse, R7 ;  /* 0x000000070cb7723e */ /* 0x040fe200000000ff */
[----:B------:R-:W-:Y:S01]  /*3a50*/  FADD.FTZ R4, R12, R13 ;  /* 0x0000000d0c047221 */ /* 0x000fe20000010000 */
[----:B------:R-:W-:Y:S01]  /*3a60*/  F2FP.F16.F32.PACK_AB R180, R67, R180 ;  /* 0x000000b443b4723e */ /* 0x000fe200000000ff */
[----:B------:R-:W-:Y:S01]  /*3a70*/  IMAD.MOV.U32 R7, RZ, RZ, 0x3f800000 ;  /* 0x3f800000ff077424 */ /* 0x000fe200078e00ff */
[----:B------:R-:W1:Y:S01]  /*3a80*/  MUFU.EX2 R25, R25 ;  /* 0x0000001900197308 */ /* 0x000e620000000800 */
[----:B0-----:R-:W-:Y:S01]  /*3a90*/  FADD.FTZ R21, R73, R36 ;  /* 0x0000002449157221 */ /* 0x001fe20000010000 */
[----:B---3--:R-:W-:Y:S01]  /*3aa0*/  FADD.FTZ R13, R15, R4 ;  /* 0x000000040f0d7221 */ /* 0x008fe20000010000 */
[----:B------:R-:W-:-:S02]  /*3ab0*/  F2FP.F16.F32.PACK_AB R182, R69, R182 ;  /* 0x000000b645b6723e */ /* 0x000fc400000000ff */
[----:B------:R-:W-:Y:S01]  /*3ac0*/  FADD.FTZ R38, R172, R21 ;  /* 0x00000015ac267221 */ /* 0x000fe20000010000 */
[----:B------:R-:W-:Y:S02]  /*3ad0*/  F2FP.F16.F32.PACK_AB R176, R71, R176 ;  /* 0x000000b047b0723e */ /* 0x000fe400000000ff */
[----:B------:R-:W0:Y:S01]  /*3ae0*/  MUFU.EX2 R24, R27 ;  /* 0x0000001b00187308 */ /* 0x000e220000000800 */
[----:B------:R-:W-:Y:S01]  /*3af0*/  FADD.FTZ R21, R75, R38 ;  /* 0x000000264b157221 */ /* 0x000fe20000010000 */
[----:B--2---:R-:W-:Y:S01]  /*3b00*/  FADD.FTZ R4, R14, R13 ;  /* 0x0000000d0e047221 */ /* 0x004fe20000010000 */
[----:B------:R-:W-:Y:S02]  /*3b10*/  F2FP.F16.F32.PACK_AB R178, R73, R178 ;  /* 0x000000b249b2723e */ /* 0x000fe400000000ff */
[----:B------:R-:W-:Y:S01]  /*3b20*/  FADD.FTZ R38, R174, R21 ;  /* 0x00000015ae267221 */ /* 0x000fe20000010000 */
[----:B------:R-:W-:Y:S02]  /*3b30*/  F2FP.F16.F32.PACK_AB R172, R75, R172 ;  /* 0x000000ac4bac723e */ /* 0x000fe400000000ff */
[----:B------:R-:W2:Y:S01]  /*3b40*/  MUFU.EX2 R29, R29 ;  /* 0x0000001d001d7308 */ /* 0x000ea20000000800 */
[----:B------:R-:W-:Y:S01]  /*3b50*/  FADD.FTZ R21, R77, R38 ;  /* 0x000000264d157221 */ /* 0x000fe20000010000 */
[----:B-1----:R-:W-:Y:S01]  /*3b60*/  FADD.FTZ R13, R25, R4 ;  /* 0x00000004190d7221 */ /* 0x002fe20000010000 */
[----:B------:R-:W-:-:S02]  /*3b70*/  F2FP.F16.F32.PACK_AB R174, R77, R174 ;  /* 0x000000ae4dae723e */ /* 0x000fc400000000ff */
[----:B------:R-:W-:Y:S01]  /*3b80*/  FADD.FTZ R40, R168, R21 ;  /* 0x00000015a8287221 */ /* 0x000fe20000010000 */
[C---:B------:R-:W-:Y:S02]  /*3b90*/  F2FP.F16.F32.PACK_AB R168, R79.reuse, R168 ;  /* 0x000000a84fa8723e */ /* 0x040fe400000000ff */
[----:B------:R-:W1:Y:S01]  /*3ba0*/  MUFU.EX2 R26, R31 ;  /* 0x0000001f001a7308 */ /* 0x000e620000000800 */
[----:B0-----:R-:W-:Y:S01]  /*3bb0*/  FADD.FTZ R4, R24, R13 ;  /* 0x0000000d18047221 */ /* 0x001fe20000010000 */
[----:B------:R-:W-:Y:S01]  /*3bc0*/  FADD.FTZ R21, R79, R40 ;  /* 0x000000284f157221 */ /* 0x000fe20000010000 */
[----:B------:R-:W-:Y:S02]  /*3bd0*/  F2FP.F16.F32.PACK_AB R177, R14, R15 ;  /* 0x0000000f0eb1723e */ /* 0x000fe400000000ff */
[----:B------:R-:W-:Y:S01]  /*3be0*/  F2FP.F16.F32.PACK_AB R179, R24, R25 ;  /* 0x0000001918b3723e */ /* 0x000fe200000000ff */
[----:B------:R-:W-:Y:S01]  /*3bf0*/  FADD.FTZ R40, R170, R21 ;  /* 0x00000015aa287221 */ /* 0x000fe20000010000 */
[----:B------:R-:W-:Y:S01]  /*3c00*/  F2FP.F16.F32.PACK_AB R170, R81, R170 ;  /* 0x000000aa51aa723e */ /* 0x000fe200000000ff */
[----:B------:R-:W0:Y:S01]  /*3c10*/  MUFU.EX2 R33, R33 ;  /* 0x0000002100217308 */ /* 0x000e220000000800 */
[----:B--2---:R-:W-:-:S07]  /*3c20*/  FADD.FTZ R13, R29, R4 ;  /* 0x000000041d0d7221 */ /* 0x004fce0000010000 */
[----:B------:R-:W2:Y:S01]  /*3c30*/  MUFU.EX2 R28, R35 ;  /* 0x00000023001c7308 */ /* 0x000ea20000000800 */
[C---:B-1----:R-:W-:Y:S01]  /*3c40*/  FADD.FTZ R4, R26.reuse, R13 ;  /* 0x0000000d1a047221 */ /* 0x042fe20000010000 */
[----:B------:R-:W-:Y:S01]  /*3c50*/  FADD.FTZ R13, R81, R40 ;  /* 0x00000028510d7221 */ /* 0x000fe20000010000 */
[----:B------:R-:W-:-:S03]  /*3c60*/  F2FP.F16.F32.PACK_AB R173, R26, R29 ;  /* 0x0000001d1aad723e */ /* 0x000fc600000000ff */
[----:B------:R-:W-:Y:S01]  /*3c70*/  FADD.FTZ R42, R152, R13 ;  /* 0x0000000d982a7221 */ /* 0x000fe20000010000 */
[----:B------:R-:W-:Y:S01]  /*3c80*/  F2FP.F16.F32.PACK_AB R152, R83, R152 ;  /* 0x000000985398723e */ /* 0x000fe200000000ff */
[----:B------:R-:W1:Y:S01]  /*3c90*/  MUFU.EX2 R37, R37 ;  /* 0x0000002500257308 */ /* 0x000e620000000800 */
[----:B0-----:R-:W-:Y:S01]  /*3ca0*/  FADD.FTZ R3, R33, R4 ;  /* 0x0000000421037221 */ /* 0x001fe20000010000 */
[----:B------:R-:W-:-:S04]  /*3cb0*/  FADD.FTZ R13, R83, R42 ;  /* 0x0000002a530d7221 */ /* 0x000fc80000010000 */
[----:B------:R-:W-:Y:S01]  /*3cc0*/  FADD.FTZ R42, R154, R13 ;  /* 0x0000000d9a2a7221 */ /* 0x000fe20000010000 */
[C---:B------:R-:W-:Y:S01]  /*3cd0*/  F2FP.F16.F32.PACK_AB R154, R85.reuse, R154 ;  /* 0x0000009a559a723e */ /* 0x040fe200000000ff */
[----:B------:R-:W0:Y:S01]  /*3ce0*/  MUFU.EX2 R30, R39 ;  /* 0x00000027001e7308 */ /* 0x000e220000000800 */
[C---:B--2---:R-:W-:Y:S01]  /*3cf0*/  FADD.FTZ R4, R28.reuse, R3 ;  /* 0x000000031c047221 */ /* 0x044fe20000010000 */
[----:B------:R-:W-:Y:S01]  /*3d00*/  FADD.FTZ R13, R85, R42 ;  /* 0x0000002a550d7221 */ /* 0x000fe20000010000 */
[----:B------:R-:W-:-:S03]  /*3d10*/  F2FP.F16.F32.PACK_AB R175, R28, R33 ;  /* 0x000000211caf723e */ /* 0x000fc600000000ff */
[----:B------:R-:W-:Y:S01]  /*3d20*/  FADD.FTZ R42, R156, R13 ;  /* 0x0000000d9c2a7221 */ /* 0x000fe20000010000 */
[----:B------:R-:W-:Y:S01]  /*3d30*/  F2FP.F16.F32.PACK_AB R156, R127, R156 ;  /* 0x0000009c7f9c723e */ /* 0x000fe200000000ff */
[----:B------:R-:W2:Y:S01]  /*3d40*/  MUFU.EX2 R41, R41 ;  /* 0x0000002900297308 */ /* 0x000ea20000000800 */
[----:B-1----:R-:W-:Y:S01]  /*3d50*/  FADD.FTZ R3, R37, R4 ;  /* 0x0000000425037221 */ /* 0x002fe20000010000 */
[----:B------:R-:W-:Y:S01]  /*3d60*/  FADD.FTZ R42, R127, R42 ;  /* 0x0000002a7f2a7221 */ /* 0x000fe20000010000 */
[----:B------:R-:W-:-:S03]  /*3d70*/  IMAD.MOV.U32 R127, RZ, RZ, R151 ;  /* 0x000000ffff7f7224 */ /* 0x000fc600078e0097 */
[----:B------:R-:W-:Y:S02]  /*3d80*/  FADD.FTZ R13, R129, R42 ;  /* 0x0000002a810d7221 */ /* 0x000fe40000010000 */
[----:B------:R-:W1:Y:S01]  /*3d90*/  MUFU.EX2 R32, R43 ;  /* 0x0000002b00207308 */ /* 0x000e620000000800 */
[C---:B0-----:R-:W-:Y:S01]  /*3da0*/  FADD.FTZ R4, R30.reuse, R3 ;  /* 0x000000031e047221 */ /* 0x041fe20000010000 */
[----:B------:R-:W-:-:S06]  /*3db0*/  F2FP.F16.F32.PACK_AB R169, R30, R37 ;  /* 0x000000251ea9723e */ /* 0x000fcc00000000ff */
[----:B------:R-:W0:Y:S01]  /*3dc0*/  MUFU.EX2 R45, R45 ;  /* 0x0000002d002d7308 */ /* 0x000e220000000800 */
[----:B--2---:R-:W-:-:S07]  /*3dd0*/  FADD.FTZ R3, R41, R4 ;  /* 0x0000000429037221 */ /* 0x004fce0000010000 */
[----:B------:R-:W2:Y:S01]  /*3de0*/  MUFU.EX2 R34, R47 ;  /* 0x0000002f00227308 */ /* 0x000ea20000000800 */
[C---:B-1----:R-:W-:Y:S01]  /*3df0*/  FADD.FTZ R4, R32.reuse, R3 ;  /* 0x0000000320047221 */ /* 0x042fe20000010000 */
[----:B------:R-:W-:-:S06]  /*3e00*/  F2FP.F16.F32.PACK_AB R171, R32, R41 ;  /* 0x0000002920ab723e */ /* 0x000fcc00000000ff */
[----:B------:R1:W3:Y:S01]  /*3e10*/  MUFU.EX2 R158, R131 ;  /* 0x00000083009e7308 */ /* 0x0002e20000000800 */
[----:B0-----:R-:W-:-:S07]  /*3e20*/  FADD.FTZ R3, R45, R4 ;  /* 0x000000042d037221 */ /* 0x001fce0000010000 */
[----:B------:R-:W0:Y:S01]  /*3e30*/  MUFU.EX2 R49, R49 ;  /* 0x0000003100317308 */ /* 0x000e220000000800 */
[C---:B--2---:R-:W-:Y:S01]  /*3e40*/  FADD.FTZ R4, R34.reuse, R3 ;  /* 0x0000000322047221 */ /* 0x044fe20000010000 */
[----:B------:R-:W-:Y:S01]  /*3e50*/  F2FP.F16.F32.PACK_AB R153, R34, R45 ;  /* 0x0000002d2299723e */ /* 0x000fe200000000ff */
[----:B-1----:R-:W-:-:S05]  /*3e60*/  IMAD.MOV.U32 R131, RZ, RZ, R151 ;  /* 0x000000ffff837224 */ /* 0x002fca00078e0097 */
[----:B------:R-:W1:Y:S01]  /*3e70*/  MUFU.EX2 R133, R133 ;  /* 0x0000008500857308 */ /* 0x000e620000000800 */
[C---:B---3--:R-:W-:Y:S01]  /*3e80*/  FADD.FTZ R42, R158.reuse, R13 ;  /* 0x0000000d9e2a7221 */ /* 0x048fe20000010000 */
[----:B------:R-:W-:Y:S02]  /*3e90*/  F2FP.F16.F32.PACK_AB R158, R158, R129 ;  /* 0x000000819e9e723e */ /* 0x000fe400000000ff */
[----:B------:R-:W-:-:S04]  /*3ea0*/  MOV R129, R151 ;  /* 0x0000009700817202 */ /* 0x000fc80000000f00 */
[----:B------:R-:W2:Y:S01]  /*3eb0*/  MUFU.EX2 R36, R51 ;  /* 0x0000003300247308 */ /* 0x000ea20000000800 */
[----:B0-----:R-:W-:-:S07]  /*3ec0*/  FADD.FTZ R3, R49, R4 ;  /* 0x0000000431037221 */ /* 0x001fce0000010000 */
[----:B------:R0:W3:Y:S01]  /*3ed0*/  MUFU.EX2 R160, R135 ;  /* 0x0000008700a07308 */ /* 0x0000e20000000800 */
[----:B-1----:R-:W-:-:S07]  /*3ee0*/  FADD.FTZ R13, R133, R42 ;  /* 0x0000002a850d7221 */ /* 0x002fce0000010000 */
[----:B------:R-:W1:Y:S01]  /*3ef0*/  MUFU.EX2 R53, R53 ;  /* 0x0000003500357308 */ /* 0x000e620000000800 */
[C---:B--2---:R-:W-:Y:S01]  /*3f00*/  FADD.FTZ R4, R36.reuse, R3 ;  /* 0x0000000324047221 */ /* 0x044fe20000010000 */
[----:B------:R-:W-:Y:S01]  /*3f10*/  F2FP.F16.F32.PACK_AB R155, R36, R49 ;  /* 0x00000031249b723e */ /* 0x000fe200000000ff */
[----:B0-----:R-:W-:-:S05]  /*3f20*/  IMAD.MOV.U32 R135, RZ, RZ, R151 ;  /* 0x000000ffff877224 */ /* 0x001fca00078e0097 */
[----:B------:R-:W0:Y:S01]  /*3f30*/  MUFU.EX2 R137, R137 ;  /* 0x0000008900897308 */ /* 0x000e220000000800 */
[C---:B---3--:R-:W-:Y:S01]  /*3f40*/  FADD.FTZ R44, R160.reuse, R13 ;  /* 0x0000000da02c7221 */ /* 0x048fe20000010000 */
[----:B------:R-:W-:Y:S01]  /*3f50*/  F2FP.F16.F32.PACK_AB R160, R160, R133 ;  /* 0x00000085a0a0723e */ /* 0x000fe200000000ff */
[----:B------:R-:W-:-:S05]  /*3f60*/  IMAD.MOV.U32 R133, RZ, RZ, R151 ;  /* 0x000000ffff857224 */ /* 0x000fca00078e0097 */
[----:B------:R-:W2:Y:S01]  /*3f70*/  MUFU.EX2 R38, R55 ;  /* 0x0000003700267308 */ /* 0x000ea20000000800 */
[----:B-1----:R-:W-:-:S07]  /*3f80*/  FADD.FTZ R3, R53, R4 ;  /* 0x0000000435037221 */ /* 0x002fce0000010000 */
        /* <DEDUP_REMOVED lines=24> */
[----:B------:R-:W1:Y:S01]  /*4110*/  MUFU.EX2 R65, R65 ;  /* 0x0000004100417308 */ /* 0x000e620000000800 */
[----:B0-----:R-:W-:-:S07]  /*4120*/  FADD.FTZ R13, R145, R46 ;  /* 0x0000002e910d7221 */ /* 0x001fce0000010000 */
[----:B------:R0:W3:Y:S01]  /*4130*/  MUFU.EX2 R42, R89 ;  /* 0x00000059002a7308 */ /* 0x0000e20000000800 */
[C---:B--2---:R-:W-:Y:S01]  /*4140*/  FADD.FTZ R46, R8.reuse, R3 ;  /* 0x00000003082e7221 */ /* 0x044fe20000010000 */
[----:B------:R-:W-:-:S06]  /*4150*/  F2FP.F16.F32.PACK_AB R161, R8, R61 ;  /* 0x0000003d08a1723e */ /* 0x000fcc00000000ff */
[----:B------:R-:W2:Y:S01]  /*4160*/  MUFU.EX2 R91, R91 ;  /* 0x0000005b005b7308 */ /* 0x000ea20000000800 */
[----:B-1----:R-:W-:Y:S01]  /*4170*/  FADD.FTZ R3, R65, R46 ;  /* 0x0000002e41037221 */ /* 0x002fe20000010000 */
[----:B0-----:R-:W-:-:S06]  /*4180*/  IMAD.MOV.U32 R89, RZ, RZ, R151 ;  /* 0x000000ffff597224 */ /* 0x001fcc00078e0097 */
[----:B------:R0:W1:Y:S01]  /*4190*/  MUFU.EX2 R44, R93 ;  /* 0x0000005d002c7308 */ /* 0x0000620000000800 */
[C---:B---3--:R-:W-:Y:S01]  /*41a0*/  FADD.FTZ R12, R42.reuse, R3 ;  /* 0x000000032a0c7221 */ /* 0x048fe20000010000 */
[----:B------:R-:W-:-:S06]  /*41b0*/  F2FP.F16.F32.PACK_AB R163, R42, R65 ;  /* 0x000000412aa3723e */ /* 0x000fcc00000000ff */
[----:B------:R-:W3:Y:S01]  /*41c0*/  MUFU.EX2 R95, R95 ;  /* 0x0000005f005f7308 */ /* 0x000ee20000000800 */
[----:B--2---:R-:W-:Y:S01]  /*41d0*/  FADD.FTZ R3, R91, R12 ;  /* 0x0000000c5b037221 */ /* 0x004fe20000010000 */
[----:B0-----:R-:W-:-:S06]  /*41e0*/  IMAD.MOV.U32 R93, RZ, RZ, R151 ;  /* 0x000000ffff5d7224 */ /* 0x001fcc00078e0097 */
[----:B------:R-:W0:Y:S01]  /*41f0*/  MUFU.EX2 R20, R20 ;  /* 0x0000001400147308 */ /* 0x000e220000000800 */
[C---:B-1----:R-:W-:Y:S01]  /*4200*/  FADD.FTZ R12, R44.reuse, R3 ;  /* 0x000000032c0c7221 */ /* 0x042fe20000010000 */
[----:B------:R-:W-:Y:S02]  /*4210*/  F2FP.F16.F32.PACK_AB R165, R44, R91 ;  /* 0x0000005b2ca5723e */ /* 0x000fe400000000ff */
[----:B------:R-:W-:-:S04]  /*4220*/  MOV R91, R151 ;  /* 0x00000097005b7202 */ /* 0x000fc80000000f00 */
[----:B------:R-:W1:Y:S01]  /*4230*/  MUFU.EX2 R10, R87 ;  /* 0x00000057000a7308 */ /* 0x000e620000000800 */
[----:B---3--:R-:W-:Y:S01]  /*4240*/  FADD.FTZ R3, R95, R12 ;  /* 0x0000000c5f037221 */ /* 0x008fe20000010000 */
[C---:B0-----:R-:W-:Y:S01]  /*4250*/  F2FP.F16.F32.PACK_AB R166, R20.reuse, R145 ;  /* 0x0000009114a6723e */ /* 0x041fe200000000ff */
[----:B------:R-:W-:Y:S01]  /*4260*/  FADD.FTZ R4, R20, R13 ;  /* 0x0000000d14047221 */ /* 0x000fe20000010000 */
[----:B------:R-:W-:Y:S02]  /*4270*/  MOV R145, R151 ;  /* 0x0000009700917202 */ /* 0x000fe40000000f00 */
[C---:B-1----:R-:W-:Y:S01]  /*4280*/  F2FP.F16.F32.PACK_AB R167, R10.reuse, R95 ;  /* 0x0000005f0aa7723e */ /* 0x042fe200000000ff */
[----:B------:R-:W-:Y:S01]  /*4290*/  FADD.FTZ R3, R10, R3 ;  /* 0x000000030a037221 */ /* 0x000fe20000010000 */
[----:B------:R-:W-:Y:S01]  /*42a0*/  IMAD.MOV.U32 R95, RZ, RZ, R151 ;  /* 0x000000ffff5f7224 */ /* 0x000fe200078e0097 */
[----:B------:R-:W-:Y:S06]  /*42b0*/  @!P2 BRA `(.L_x_266) ;  /* 0x0000002800eca947 */ /* 0x000fec0003800000 */
[----:B------:R-:W-:Y:S01]  /*42c0*/  R2UR UR4, R2 ;  /* 0x00000000020472ca */ /* 0x000fe200000e0000 */
[----:B------:R-:W-:Y:S01]  /*42d0*/  IMAD.MOV.U32 R8, RZ, RZ, R11 ;  /* 0x000000ffff087224 */ /* 0x000fe200078e000b */
[----:B------:R-:W-:Y:S01]  /*42e0*/  MOV R5, 0x3f800000 ;  /* 0x3f80000000057802 */ /* 0x000fe20000000f00 */
[----:B------:R-:W-:Y:S01]  /*42f0*/  IMAD.MOV.U32 R12, RZ, RZ, R9 ;  /* 0x000000ffff0c7224 */ /* 0x000fe200078e0009 */
[----:B------:R-:W-:Y:S01]  /*4300*/  CS2R R150, SRZ ;  /* 0x0000000000967805 */ /* 0x000fe2000001ff00 */
[----:B------:R-:W-:Y:S01]  /*4310*/  IMAD.MOV.U32 R10, RZ, RZ, R16 ;  /* 0x000000ffff0a7224 */ /* 0x000fe200078e0010 */
        /* <DEDUP_REMOVED lines=31> */
[----:B------:R-:W-:Y:S01]  /*4510*/  UIADD3 UR5, UR45, -0x2, URZ ;  /* 0xfffffffe2d057890 */ /* 0x000fe2000fffe03f */
[----:B------:R-:W-:-:S11]  /*4520*/  ULDC UR6, c[0x0][0x9d8] ;  /* 0x0002760000067ab9 */ /* 0x000fd60000000800 */
.L_x_275:
[----:B------:R-:W-:-:S04]  /*4530*/  UIADD3 UR7, UR4, 0x1, URZ ;  /* 0x0000000104077890 */ /* 0x000fc8000fffe03f */
[----:B------:R-:W-:-:S04]  /*4540*/  UISETP.NE.AND UP0, UPT, UR7, 0x2, UPT ;  /* 0x000000020700788c */ /* 0x000fc8000bf05270 */
[----:B------:R-:W-:Y:S02]  /*4550*/  USEL UR10, URZ, 0x1, UP0 ;  /* 0x000000013f0a7887 */ /* 0x000fe40008000000 */
[----:B------:R-:W-:-:S04]  /*4560*/  USEL UR7, UR7, URZ, UP0 ;  /* 0x0000003f07077287 */ /* 0x000fc80008000000 */
[----:B------:R-:W-:Y:S02]  /*4570*/  LOP3.LUT R16, R10, UR10, RZ, 0x3c, !PT ;  /* 0x0000000a0a107c12 */ /* 0x000fe4000f8e3cff */
[----:B------:R-:W-:Y:S01]  /*4580*/  IMAD.U32 R2, RZ, RZ, UR7 ;  /* 0x00000007ff027e24 */ /* 0x000fe2000f8e00ff */
[----:B------:R-:W-:Y:S06]  /*4590*/  @!P0 BRA `(.L_x_267) ;  /* 0x0000000000048947 */ /* 0x000fec0003800000 */
[----:B------:R-:W-:Y:S01]  /*45a0*/  BPT.TRAP 0x1 ;  /* 0x000000040000795c */ /* 0x000fe20000300000 */
.L_x_267:
[----:B------:R-:W0:Y:S01]  /*45b0*/  S2UR UR11, SR_CgaCtaId ;  /* 0x00000000000b79c3 */ /* 0x000e220000008800 */
[----:B------:R-:W-:Y:S01]  /*45c0*/  UMOV UR10, 0x400 ;  /* 0x00000400000a7882 */ /* 0x000fe20000000000 */
[----:B------:R-:W-:Y:S01]  /*45d0*/  SHF.L.U32 R6, R16, 0x1f, RZ ;  /* 0x0000001f10067819 */ /* 0x000fe200000006ff */
[----:B0-----:R-:W-:-:S06]  /*45e0*/  ULEA UR10, UR11, UR10, 0x18 ;  /* 0x0000000a0b0a7291 */ /* 0x001fcc000f8ec03f */
[----:B------:R-:W-:-:S05]  /*45f0*/  IMAD.U32 R0, RZ, RZ, UR10 ;  /* 0x0000000aff007e24 */ /* 0x000fca000f8e00ff */
[----:B------:R-:W-:-:S13]  /*4600*/  R2UR UR10, R0 ;  /* 0x00000000000a72ca */ /* 0x000fda00000e0000 */
[----:B------:R-:W-:-:S09]  /*4610*/  ULEA UR7, UR7, UR10, 0x3 ;  /* 0x0000000a07077291 */ /* 0x000fd2000f8e183f */
[----:B------:R0:W1:Y:S01]  /*4620*/  SYNCS.PHASECHK.TRANS64.TRYWAIT P2, [UR7+0x34830], R6 ;  /* 0x03483006ff0075a7 */ /* 0x0000620008040147 */
[----:B------:R-:W-:Y:S05]  /*4630*/  @!P0 BRA `(.L_x_268) ;  /* 0x0000000000048947 */ /* 0x000fea0003800000 */
[----:B------:R-:W-:Y:S01]  /*4640*/  BPT.TRAP 0x1 ;  /* 0x000000040000795c */ /* 0x000fe20000300000 */
.L_x_268:
[----:B-1----:R-:W-:Y:S05]  /*4650*/  @P2 BRA `(.L_x_269) ;  /* 0x0000000000082947 */ /* 0x002fea0003800000 */
[----:B------:R-:W1:Y:S02]  /*4660*/  SYNCS.PHASECHK.TRANS64.TRYWAIT P2, [UR7+0x34830], R6 ;  /* 0x03483006ff0075a7 */ /* 0x000e640008040147 */
[----:B-1----:R-:W-:Y:S05]  /*4670*/  @!P2 BRA `(.L_x_270) ;  /* 0x000000a40058a947 */ /* 0x002fea0003800000 */
.L_x_269:
[----:B------:R-:W-:Y:S01]  /*4680*/  R2UR UR10, R2 ;  /* 0x00000000020a72ca */ /* 0x000fe200000e0000 */
[----:B------:R-:W-:Y:S01]  /*4690*/  WARPGROUP.ARRIVE ;  /* 0x00000000000079c5 */ /* 0x000fe20000000000 */
[----:B------:R-:W-:Y:S01]  /*46a0*/  UMOV UR44, UR56 ;  /* 0x00000038002c7c82 */ /* 0x000fe20008000000 */
[----:B------:R-:W-:Y:S01]  /*46b0*/  UMOV UR45, UR57 ;  /* 0x00000039002d7c82 */ /* 0x000fe20008000000 */
[----:B------:R-:W-:Y:S01]  /*46c0*/  UMOV UR47, 0x40000040 ;  /* 0x40000040002f7882 */ /* 0x000fe20000000000 */
        /* <DEDUP_REMOVED lines=8> */
[----:B------:R-:W-:Y:S01]  /*4750*/  UIMAD UR10, UR10, 0xc00, UR60 ;  /* 0x00000c000a0a78a4 */ /* 0x000fe2000f8e023c */
[-C--:B------:R-:W-:Y:S01]  /*4760*/  FMUL.FTZ R88, R88, R7.reuse ;  /* 0x0000000758587220 */ /* 0x080fe20000410000 */
[-C--:B------:R-:W-:Y:S01]  /*4770*/  FMUL.FTZ R89, R89, R7.reuse ;  /* 0x0000000759597220 */ /* 0x080fe20000410000 */
[-C--:B------:R-:W-:Y:S01]  /*4780*/  FMUL.FTZ R92, R92, R7.reuse ;  /* 0x000000075c5c7220 */ /* 0x080fe20000410000 */
[----:B------:R-:W-:Y:S01]  /*4790*/  UIADD3 UR14, UR10, 0x6, URZ ;  /* 0x000000060a0e7890 */ /* 0x000fe2000fffe03f */
[-C--:B------:R-:W-:Y:S01]  /*47a0*/  FMUL.FTZ R93, R93, R7.reuse ;  /* 0x000000075d5d7220 */ /* 0x080fe20000410000 */
[----:B------:R-:W-:Y:S01]  /*47b0*/  UIADD3 UR18, UR10, 0x400, URZ ;  /* 0x000004000a127890 */ /* 0x000fe2000fffe03f */
[-C--:B------:R-:W-:Y:S01]  /*47c0*/  FMUL.FTZ R96, R96, R7.reuse ;  /* 0x0000000760607220 */ /* 0x080fe20000410000 */
[----:B------:R-:W-:Y:S01]  /*47d0*/  UMOV UR46, UR10 ;  /* 0x0000000a002e7c82 */ /* 0x000fe20008000000 */
[----:B------:R-:W-:Y:S01]  /*47e0*/  UIADD3 UR22, UR10, 0x402, URZ ;  /* 0x000004020a167890 */ /* 0x000fe2000fffe03f */
        /* <DEDUP_REMOVED lines=113> */
.L_x_271:
[----:B------:R-:W-:Y:S01]  /*4f00*/  IMAD.U32 R7, RZ, RZ, UR4 ;  /* 0x00000004ff077e24 */ /* 0x000fe2000f8e00ff */
[----:B------:R-:W-:-:S03]  /*4f10*/  SHF.L.U32 R5, R10, 0x1f, RZ ;  /* 0x0000001f0a057819 */ /* 0x000fc600000006ff */
[----:B------:R-:W-:-:S04]  /*4f20*/  IMAD R10, R7, 0x8, R0 ;  /* 0x00000008070a7824 */ /* 0x000fc800078e0200 */
[----:B------:R2:W3:Y:S01]  /*4f30*/  SYNCS.PHASECHK.TRANS64.TRYWAIT P2, [R10+URZ+0x34850], R5 ;  /* 0x034850050a0075a7 */ /* 0x0004e2000804017f */
[----:B------:R-:W-:Y:S05]  /*4f40*/  @!P0 BRA `(.L_x_272) ;  /* 0x0000000000048947 */ /* 0x000fea0003800000 */
[----:B------:R-:W-:Y:S01]  /*4f50*/  BPT.TRAP 0x1 ;  /* 0x000000040000795c */ /* 0x000fe20000300000 */
.L_x_272:
[----:B---3--:R-:W-:Y:S05]  /*4f60*/  @P2 BRA `(.L_x_273) ;  /* 0x0000000000082947 */ /* 0x008fea0003800000 */
[----:B------:R-:W3:Y:S02]  /*4f70*/  SYNCS.PHASECHK.TRANS64.TRYWAIT P2, [R10+URZ+0x34850], R5 ;  /* 0x034850050a0075a7 */ /* 0x000ee4000804017f */
[----:B---3--:R-:W-:Y:S05]  /*4f80*/  @!P2 BRA `(.L_x_274) ;  /* 0x0000009c002ca947 */ /* 0x008fea0003800000 */
.L_x_273:
[----:B------:R-:W-:Y:S01]  /*4f90*/  R2UR UR10, R0 ;  /* 0x00000000000a72ca */ /* 0x000fe200000e0000 */
[----:B------:R-:W-:Y:S01]  /*4fa0*/  WARPGROUP.ARRIVE ;  /* 0x00000000000079c5 */ /* 0x000fe20000000000 */
[----:B------:R-:W-:Y:S01]  /*4fb0*/  UMOV UR11, 0x40000040 ;  /* 0x40000040000b7882 */ /* 0x000fe20000000000 */
[----:B--23--:R-:W-:Y:S01]  /*4fc0*/  FMUL.FTZ R5, R24, UR6 ;  /* 0x0000000618057c20 */ /* 0x00cfe20008410000 */
        /* <DEDUP_REMOVED lines=9> */
[----:B------:R-:W-:Y:S01]  /*5060*/  UIADD3 UR10, UR10, 0x400, URZ ;  /* 0x000004000a0a7890 */ /* 0x000fe2000fffe03f */
[----:B------:R-:W-:Y:S01]  /*5070*/  FMUL.FTZ R201, R45, UR6 ;  /* 0x000000062dc97c20 */ /* 0x000fe20008410000 */
[----:B------:R-:W-:Y:S01]  /*5080*/  FMUL.FTZ R203, R52, UR6 ;  /* 0x0000000634cb7c20 */ /* 0x000fe20008410000 */
[----:B------:R-:W-:Y:S01]  /*5090*/  FMUL.FTZ R205, R53, UR6 ;  /* 0x0000000635cd7c20 */ /* 0x000fe20008410000 */
[----:B------:R-:W-:Y:S01]  /*50a0*/  USHF.R.U32.HI UR10, URZ, 0x4, UR10 ;  /* 0x000000043f0a7899 */ /* 0x000fe2000801160a */
[----:B------:R-:W2:Y:S01]  /*50b0*/  MUFU.TANH R11, R11 ;  /* 0x0000000b000b7308 */ /* 0x000ea20000002400 */
[----:B------:R-:W-:Y:S01]  /*50c0*/  FMUL.FTZ R207, R56, UR6 ;  /* 0x0000000638cf7c20 */ /* 0x000fe20008410000 */
[----:B------:R-:W-:Y:S01]  /*50d0*/  FMUL.FTZ R209, R57, UR6 ;  /* 0x0000000639d17c20 */ /* 0x000fe20008410000 */
[----:B------:R-:W-:Y:S01]  /*50e0*/  ULOP3.LUT UR10, UR10, 0x3fff, URZ, 0xc0, !UPT ;  /* 0x00003fff0a0a7892 */ /* 0x000fe2000f8ec03f */
[----:B------:R-:W-:Y:S01]  /*50f0*/  FMUL.FTZ R211, R60, UR6 ;  /* 0x000000063cd37c20 */ /* 0x000fe20008410000 */
[----:B------:R-:W-:Y:S01]  /*5100*/  FMUL.FTZ R213, R61, UR6 ;  /* 0x000000063dd57c20 */ /* 0x000fe20008410000 */
[----:B------:R-:W-:Y:S01]  /*5110*/  FMUL.FTZ R215, R64, UR6 ;  /* 0x0000000640d77c20 */ /* 0x000fe20008410000 */
[----:B------:R-:W-:Y:S01]  /*5120*/  ULOP3.LUT UR10, UR10, 0x4000000, URZ, 0xfc, !UPT ;  /* 0x040000000a0a7892 */ /* 0x000fe2000f8efc3f */
[----:B------:R-:W3:Y:S01]  /*5130*/  MUFU.TANH R21, R21 ;  /* 0x0000001500157308 */ /* 0x000ee20000002400 */
[----:B01----:R-:W-:Y:S01]  /*5140*/  FMNMX.FTZ R6, R5, R12, !PT ;  /* 0x0000000c05067209 */ /* 0x003fe20007810000 */
[----:B------:R-:W-:Y:S01]  /*5150*/  FMUL.FTZ R217, R69, UR6 ;  /* 0x0000000645d97c20 */ /* 0x000fe20008410000 */
[----:B------:R-:W-:Y:S01]  /*5160*/  ULEA UR4, UR4, UR10, 0xb ;  /* 0x0000000a04047291 */ /* 0x000fe2000f8e583f */
[----:B------:R-:W-:Y:S01]  /*5170*/  FMUL.FTZ R219, R72, UR6 ;  /* 0x0000000648db7c20 */ /* 0x000fe20008410000 */
[----:B------:R-:W-:Y:S01]  /*5180*/  FMUL.FTZ R221, R73, UR6 ;  /* 0x0000000649dd7c20 */ /* 0x000fe20008410000 */
[----:B------:R-:W-:Y:S01]  /*5190*/  FMUL.FTZ R223, R76, UR6 ;  /* 0x000000064cdf7c20 */ /* 0x000fe20008410000 */
[----:B------:R-:W-:Y:S01]  /*51a0*/  FMUL.FTZ R225, R77, UR6 ;  /* 0x000000064de17c20 */ /* 0x000fe20008410000 */
[----:B------:R-:W0:Y:S01]  /*51b0*/  MUFU.TANH R29, R29 ;  /* 0x0000001d001d7308 */ /* 0x000e220000002400 */
[----:B--2---:R-:W-:Y:S01]  /*51c0*/  FMNMX.FTZ R6, R11, R6, !PT ;  /* 0x000000060b067209 */ /* 0x004fe20007810000 */
[----:B------:R-:W-:Y:S01]  /*51d0*/  UMOV UR10, UR4 ;  /* 0x00000004000a7c82 */ /* 0x000fe20008000000 */
[----:B------:R-:W-:Y:S01]  /*51e0*/  FMUL.FTZ R227, R80, UR6 ;  /* 0x0000000650e37c20 */ /* 0x000fe20008410000 */
[----:B------:R-:W-:Y:S01]  /*51f0*/  HGMMA.64x128x16.F32 R88, R180, gdesc[UR8].tnspB, R88, gsb0 ;  /* 0x41e00008b4587df0 */ /* 0x000fe20008000858 */
[----:B------:R-:W-:Y:S01]  /*5200*/  UIADD3 UR10, UR4, 0x80, URZ ;  /* 0x00000080040a7890 */ /* 0x000fe2000fffe03f */
[----:B------:R-:W-:Y:S01]  /*5210*/  FMUL.FTZ R81, R81, UR6 ;  /* 0x0000000651517c20 */ /* 0x000fe20008410000 */
[----:B------:R-:W-:Y:S01]  /*5220*/  UMOV UR11, 0x40000040 ;  /* 0x40000040000b7882 */ /* 0x000fe20000000000 */
        /* <DEDUP_REMOVED lines=9> */
[----:B0-----:R-:W-:Y:S01]  /*52c0*/  FMNMX.FTZ R6, R29, R6, !PT ;  /* 0x000000061d067209 */ /* 0x001fe20007810000 */
        /* <DEDUP_REMOVED lines=28> */
[----:B------:R-:W-:Y:S01]  /*5490*/  ISETP.LT.AND P2, PT, RZ, UR5, PT ;  /* 0x00000005ff007c0c */ /* 0x000fe2000bf41270 */
[----:B------:R-:W-:Y:S01]  /*54a0*/  UIADD3 UR5, UR5, -0x1, URZ ;  /* 0xffffffff05057890 */ /* 0x000fe2000fffe03f */
[----:B------:R-:W-:Y:S08]  /*54b0*/  MUFU.TANH R201, R201 ;  /* 0x000000c900c97308 */ /* 0x000ff00000002400 */
        /* <DEDUP_REMOVED lines=11> */
[----:B------:R-:W-:Y:S01]  /*5570*/  MUFU.TANH R225, R225 ;  /* 0x000000e100e17308 */ /* 0x000fe20000002400 */
[----:B------:R-:W-:-:S02]  /*5580*/  WARPGROUP.DEPBAR.LE gsb0, 0x0 ;  /* 0x00008000000079c5 */ /* 0x000fc40000010000 */
[----:B------:R-:W-:Y:S01]  /*5590*/  WARPGROUP.ARRIVE ;  /* 0x00000000000079c5 */ /* 0x000fe20000000000 */
[----:B------:R-:W-:Y:S01]  /*55a0*/  FMUL.FTZ R181, R32, UR6 ;  /* 0x0000000620b57c20 */ /* 0x000fe20008410000 */
[----:B------:R-:W-:-:S03]  /*55b0*/  FMUL.FTZ R183, R36, UR6 ;  /* 0x0000000624b77c20 */ /* 0x000fc60008410000 */
[----:B------:R-:W-:Y:S01]  /*55c0*/  MUFU.TANH R227, R227 ;  /* 0x000000e300e37308 */ /* 0x000fe20000002400 */
[----:B------:R-:W-:Y:S01]  /*55d0*/  HGMMA.64x128x16.F32 R88, R176, gdesc[UR8].tnspB, R88, gsb0 ;  /* 0x41e00008b0587df0 */ /* 0x000fe20008000858 */
[----:B------:R-:W-:Y:S01]  /*55e0*/  UIADD3 UR10, UR4, 0x100, URZ ;  /* 0x00000100040a7890 */ /* 0x000fe2000fffe03f */
[----:B------:R-:W-:-:S05]  /*55f0*/  UMOV UR11, 0x40000040 ;  /* 0x40000040000b7882 */ /* 0x000fca0000000000 */
[----:B------:R-:W0:Y:S08]  /*5600*/  MUFU.TANH R181, R181 ;  /* 0x000000b500b57308 */ /* 0x000e300000002400 */
[----:B------:R-:W1:Y:S08]  /*5610*/  MUFU.TANH R183, R183 ;  /* 0x000000b700b77308 */ /* 0x000e700000002400 */
[----:B------:R-:W-:Y:S01]  /*5620*/  MUFU.TANH R81, R81 ;  /* 0x0000005100517308 */ /* 0x000fe20000002400 */
[----:B0-----:R-:W-:-:S04]  /*5630*/  FMNMX.FTZ R6, R181, R6, !PT ;  /* 0x00000006b5067209 */ /* 0x001fc80007810000 */
[----:B------:R-:W-:-:S03]  /*5640*/  FMNMX.FTZ R6, R33, R6, !PT ;  /* 0x0000000621067209 */ /* 0x000fc60007810000 */
[----:B------:R-:W-:Y:S01]  /*5650*/  MUFU.TANH R231, R231 ;  /* 0x000000e700e77308 */ /* 0x000fe20000002400 */
[----:B-1----:R-:W-:-:S04]  /*5660*/  FMNMX.FTZ R6, R183, R6, !PT ;  /* 0x00000006b7067209 */ /* 0x002fc80007810000 */
[----:B------:R-:W-:-:S03]  /*5670*/  FMNMX.FTZ R6, R193, R6, !PT ;  /* 0x00000006c1067209 */ /* 0x000fc60007810000 */
[----:B------:R-:W-:Y:S01]  /*5680*/  MUFU.TANH R229, R229 ;  /* 0x000000e500e57308 */ /* 0x000fe20000002400 */
[----:B------:R-:W-:-:S04]  /*5690*/  FMNMX.FTZ R6, R195, R6, !PT ;  /* 0x00000006c3067209 */ /* 0x000fc80007810000 */
[----:B------:R-:W-:-:S03]  /*56a0*/  FMNMX.FTZ R6, R197, R6, !PT ;  /* 0x00000006c5067209 */ /* 0x000fc60007810000 */
[----:B------:R-:W-:Y:S01]  /*56b0*/  MUFU.TANH R13, R13 ;  /* 0x0000000d000d7308 */ /* 0x000fe20000002400 */
[----:B------:R-:W-:-:S04]  /*56c0*/  FMNMX.FTZ R6, R199, R6, !PT ;  /* 0x00000006c7067209 */ /* 0x000fc80007810000 */
[----:B------:R-:W-:-:S03]  /*56d0*/  FMNMX.FTZ R6, R201, R6, !PT ;  /* 0x00000006c9067209 */ /* 0x000fc60007810000 */
        /* <DEDUP_REMOVED lines=14> */
[----:B------:R-:W-:Y:S01]  /*57c0*/  FMUL.FTZ R179, R49, UR6 ;  /* 0x0000000631b37c20 */ /* 0x000fe20008410000 */
[----:B------:R-:W-:Y:S02]  /*57d0*/  FMUL.FTZ R49, R50, UR6 ;  /* 0x0000000632317c20 */ /* 0x000fe40008410000 */
[----:B------:R-:W-:Y:S01]  /*57e0*/  MUFU.TANH R51, R51 ;  /* 0x0000003300337308 */ /* 0x000fe20000002400 */
[----:B------:R-:W-:Y:S01]  /*57f0*/  HGMMA.64x128x16.F32 R88, R172, gdesc[UR8].tnspB, R88, gsb0 ;  /* 0x41e00008ac587df0 */ /* 0x000fe20008000858 */
[----:B------:R-:W-:Y:S01]  /*5800*/  UIADD3 UR10, UR4, 0x180, URZ ;  /* 0x00000180040a7890 */ /* 0x000fe2000fffe03f */
[----:B------:R-:W-:-:S05]  /*5810*/  UMOV UR11, 0x40000040 ;  /* 0x40000040000b7882 */ /* 0x000fca0000000000 */
[----:B------:R-:W0:Y:S08]  /*5820*/  MUFU.TANH R177, R177 ;  /* 0x000000b100b17308 */ /* 0x000e300000002400 */
[----:B------:R-:W1:Y:S08]  /*5830*/  MUFU.TANH R179, R179 ;  /* 0x000000b300b37308 */ /* 0x000e700000002400 */
[----:B------:R-:W-:Y:S01]  /*5840*/  MUFU.TANH R49, R49 ;  /* 0x0000003100317308 */ /* 0x000fe20000002400 */
[----:B0-----:R-:W-:-:S07]  /*5850*/  FMNMX.FTZ R6, R177, R6, !PT ;  /* 0x00000006b1067209 */ /* 0x001fce0007810000 */
        /* <DEDUP_REMOVED lines=37> */
[----:B------:R-:W-:-:S04]  /*5ab0*/  FMNMX.FTZ R6, R217, R6, !PT ;  /* 0x00000006d9067209 */ /* 0x000fc80007810000 */
[----:B------:R-:W-:-:S04]  /*5ac0*/  FMNMX.FTZ R6, R219, R6, !PT ;  /* 0x00000006db067209 */ /* 0x000fc80007810000 */
[----:B------:R-:W-:-:S04]  /*5ad0*/  FMNMX.FTZ R6, R221, R6, !PT ;  /* 0x00000006dd067209 */ /* 0x000fc80007810000 */
[----:B------:R-:W-:-:S04]  /*5ae0*/  FMNMX.FTZ R6, R223, R6, !PT ;  /* 0x00000006df067209 */ /* 0x000fc80007810000 */
[----:B------:R-:W-:-:S04]  /*5af0*/  FMNMX.FTZ R6, R225, R6, !PT ;  /* 0x00000006e1067209 */ /* 0x000fc80007810000 */
[----:B------:R-:W-:-:S04]  /*5b00*/  FMNMX.FTZ R6, R227, R6, !PT ;  /* 0x00000006e3067209 */ /* 0x000fc80007810000 */
[----:B------:R-:W-:-:S04]  /*5b10*/  FMNMX.FTZ R6, R81, R6, !PT ;  /* 0x0000000651067209 */ /* 0x000fc80007810000 */
[----:B------:R-:W-:-:S04]  /*5b20*/  FMNMX.FTZ R6, R231, R6, !PT ;  /* 0x00000006e7067209 */ /* 0x000fc80007810000 */
[----:B------:R-:W-:-:S05]  /*5b30*/  FMNMX.FTZ R6, R229, R6, !PT ;  /* 0x00000006e5067209 */ /* 0x000fca0007810000 */
[----:B------:R-:W0:Y:S02]  /*5b40*/  SHFL.BFLY PT, R7, R6, 0x2, 0x1f ;  /* 0x0c401f0006077f89 */ /* 0x000e2400000e0000 */
[----:B0-----:R-:W-:Y:S02]  /*5b50*/  FMNMX.FTZ R7, R6, R7, !PT ;  /* 0x0000000706077209 */ /* 0x001fe40007810000 */
[----:B------:R-:W0:Y:S03]  /*5b60*/  LDC R6, c[0x0][0x988] ;  /* 0x00026200ff067b82 */ /* 0x000e260000000800 */
[----:B------:R-:W1:Y:S02]  /*5b70*/  SHFL.BFLY PT, R14, R7, 0x1, 0x1f ;  /* 0x0c201f00070e7f89 */ /* 0x000e6400000e0000 */
[----:B-1----:R-:W-:Y:S02]  /*5b80*/  FMNMX.FTZ R9, R7, R14, !PT ;  /* 0x0000000e07097209 */ /* 0x002fe40007810000 */
[----:B------:R-:W-:-:S03]  /*5b90*/  FMNMX.FTZ R14, R13, R8, !PT ;  /* 0x000000080d0e7209 */ /* 0x000fc60007810000 */
[----:B------:R-:W-:Y:S01]  /*5ba0*/  FADD.FTZ R7, -R9, R12 ;  /* 0x0000000c09077221 */ /* 0x000fe20000010100 */
[----:B------:R-:W-:Y:S01]  /*5bb0*/  FMNMX.FTZ R14, R15, R14, !PT ;  /* 0x0000000e0f0e7209 */ /* 0x000fe20007810000 */
[-C--:B0-----:R-:W-:Y:S02]  /*5bc0*/  FMUL.FTZ R12, R9, R6.reuse ;  /* 0x00000006090c7220 */ /* 0x081fe40000410000 */
[----:B------:R-:W-:Y:S01]  /*5bd0*/  FMUL.FTZ R7, R7, R6 ;  /* 0x0000000607077220 */ /* 0x000fe20000410000 */
[----:B------:R-:W-:Y:S01]  /*5be0*/  FMNMX.FTZ R14, R25, R14, !PT ;  /* 0x0000000e190e7209 */ /* 0x000fe20007810000 */
[-CC-:B------:R-:W-:Y:S01]  /*5bf0*/  FFMA.FTZ R180, R5, R6.reuse, -R12.reuse ;  /* 0x0000000605b47223 */ /* 0x180fe2000001080c */
[-CC-:B------:R-:W-:Y:S01]  /*5c00*/  FFMA.FTZ R176, R181, R6.reuse, -R12.reuse ;  /* 0x00000006b5b07223 */ /* 0x180fe2000001080c */
[--C-:B------:R-:W-:Y:S01]  /*5c10*/  FFMA.FTZ R182, R21, R6, -R12.reuse ;  /* 0x0000000615b67223 */ /* 0x100fe2000001080c */
[----:B------:R-:W-:Y:S01]  /*5c20*/  FMNMX.FTZ R14, R27, R14, !PT ;  /* 0x0000000e1b0e7209 */ /* 0x000fe20007810000 */
[----:B------:R-:W-:Y:S01]  /*5c30*/  MUFU.EX2 R7, R7 ;  /* 0x0000000700077308 */ /* 0x000fe20000000800 */
[----:B------:R-:W-:Y:S01]  /*5c40*/  FFMA.FTZ R21, R29, R6, -R12 ;  /* 0x000000061d157223 */ /* 0x000fe2000001080c */
[----:B------:R-:W-:-:S02]  /*5c50*/  WARPGROUP.DEPBAR.LE gsb0, 0x0 ;  /* 0x00008000000079c5 */ /* 0x000fc40000010000 */
[----:B------:R-:W-:Y:S01]  /*5c60*/  WARPGROUP.ARRIVE ;  /* 0x00000000000079c5 */ /* 0x000fe20000000000 */
[----:B------:R-:W-:Y:S01]  /*5c70*/  FMNMX.FTZ R14, R31, R14, !PT ;  /* 0x0000000e1f0e7209 */ /* 0x000fe20007810000 */
[----:B------:R-:W-:Y:S01]  /*5c80*/  FMUL.FTZ R169, R86, UR6 ;  /* 0x0000000656a97c20 */ /* 0x000fe20008410000 */
[--C-:B------:R-:W-:Y:S01]  /*5c90*/  FFMA.FTZ R171, R11, R6, -R12.reuse ;  /* 0x000000060bab7223 */ /* 0x100fe2000001080c */
[----:B------:R-:W0:Y:S01]  /*5ca0*/  MUFU.EX2 R180, R180 ;  /* 0x000000b400b47308 */ /* 0x000e220000000800 */
[----:B------:R-:W-:Y:S01]  /*5cb0*/  FMNMX.FTZ R14, R35, R14, !PT ;  /* 0x0000000e230e7209 */ /* 0x000fe20007810000 */
[----:B------:R-:W-:Y:S01]  /*5cc0*/  HGMMA.64x128x16.F32 R88, R152, gdesc[UR8].tnspB, R88, gsb0 ;  /* 0x41e0000898587df0 */ /* 0x000fe20008000858 */
[----:B------:R-:W-:Y:S01]  /*5cd0*/  UIADD3 UR10, UR4, 0x280, URZ ;  /* 0x00000280040a7890 */ /* 0x000fe2000fffe03f */
[--C-:B------:R-:W-:Y:S01]  /*5ce0*/  FFMA.FTZ R178, R183, R6, -R12.reuse ;  /* 0x00000006b7b27223 */ /* 0x100fe2000001080c */
[----:B------:R-:W-:Y:S01]  /*5cf0*/  UMOV UR11, 0x40000040 ;  /* 0x40000040000b7882 */ /* 0x000fe20000000000 */
[----:B------:R-:W-:Y:S01]  /*5d00*/  FMNMX.FTZ R14, R37, R14, !PT ;  /* 0x0000000e250e7209 */ /* 0x000fe20007810000 */
[-CC-:B------:R-:W-:Y:S01]  /*5d10*/  FFMA.FTZ R29, R33, R6.reuse, -R12.reuse ;  /* 0x00000006211d7223 */ /* 0x180fe2000001080c */
[----:B------:R-:W-:Y:S01]  /*5d20*/  MUFU.TANH R169, R169 ;  /* 0x000000a900a97308 */ /* 0x000fe20000002400 */
[--C-:B------:R-:W-:Y:S01]  /*5d30*/  FFMA.FTZ R172, R195, R6, -R12.reuse ;  /* 0x00000006c3ac7223 */ /* 0x100fe2000001080c */
[----:B------:R-:W-:Y:S01]  /*5d40*/  FMNMX.FTZ R14, R39, R14, !PT ;  /* 0x0000000e270e7209 */ /* 0x000fe20007810000 */
[-CC-:B------:R-:W-:Y:S01]  /*5d50*/  FFMA.FTZ R33, R193, R6.reuse, -R12.reuse ;  /* 0x00000006c1217223 */ /* 0x180fe2000001080c */
[-CC-:B------:R-:W-:Y:S01]  /*5d60*/  FFMA.FTZ R174, R199, R6.reuse, -R12.reuse ;  /* 0x00000006c7ae7223 */ /* 0x180fe2000001080c */
[--C-:B------:R-:W-:Y:S01]  /*5d70*/  FFMA.FTZ R170, R203, R6, -R12.reuse ;  /* 0x00000006cbaa7223 */ /* 0x100fe2000001080c */
[----:B------:R-:W-:Y:S01]  /*5d80*/  FMNMX.FTZ R14, R41, R14, !PT ;  /* 0x0000000e290e7209 */ /* 0x000fe20007810000 */
[-CC-:B------:R-:W-:Y:S01]  /*5d90*/  FFMA.FTZ R195, R205, R6.reuse, -R12.reuse ;  /* 0x00000006cdc37223 */ /* 0x180fe2000001080c */
[----:B------:R-:W1:Y:S01]  /*5da0*/  MUFU.EX2 R171, R171 ;  /* 0x000000ab00ab7308 */ /* 0x000e620000000800 */
[--C-:B------:R-:W-:Y:S01]  /*5db0*/  FFMA.FTZ R168, R177, R6, -R12.reuse ;  /* 0x00000006b1a87223 */ /* 0x100fe2000001080c */
[----:B------:R-:W-:Y:S01]  /*5dc0*/  FMNMX.FTZ R14, R43, R14, !PT ;  /* 0x0000000e2b0e7209 */ /* 0x000fe20007810000 */
[-CC-:B------:R-:W-:Y:S01]  /*5dd0*/  FFMA.FTZ R193, R179, R6.reuse, -R12.reuse ;  /* 0x00000006b3c17223 */ /* 0x180fe2000001080c */
[-CC-:B------:R-:W-:Y:S01]  /*5de0*/  FFMA.FTZ R199, R217, R6.reuse, -R12.reuse ;  /* 0x00000006d9c77223 */ /* 0x180fe2000001080c */
[--C-:B------:R-:W-:Y:S01]  /*5df0*/  FFMA.FTZ R203, R225, R6, -R12.reuse ;  /* 0x00000006e1cb7223 */ /* 0x100fe2000001080c */
[----:B------:R-:W-:Y:S01]  /*5e00*/  FMNMX.FTZ R14, R45, R14, !PT ;  /* 0x0000000e2d0e7209 */ /* 0x000fe20007810000 */
[-CC-:B------:R-:W-:Y:S01]  /*5e10*/  FFMA.FTZ R24, R227, R6.reuse, -R12.reuse ;  /* 0x00000006e3187223 */ /* 0x180fe2000001080c */
[-CC-:B------:R-:W-:Y:S01]  /*5e20*/  FFMA.FTZ R81, R81, R6.reuse, -R12.reuse ;  /* 0x0000000651517223 */ /* 0x180fe2000001080c */
[--C-:B------:R-:W-:Y:S01]  /*5e30*/  FFMA.FTZ R26, R231, R6, -R12.reuse ;  /* 0x00000006e71a7223 */ /* 0x100fe2000001080c */
[----:B------:R-:W-:Y:S01]  /*5e40*/  FMNMX.FTZ R14, R47, R14, !PT ;  /* 0x0000000e2f0e7209 */ /* 0x000fe20007810000 */
[----:B------:R-:W-:Y:S01]  /*5e50*/  FFMA.FTZ R205, R229, R6, -R12 ;  /* 0x00000006e5cd7223 */ /* 0x000fe2000001080c */
[----:B------:R-:W-:Y:S01]  /*5e60*/  MUFU.EX2 R182, R182 ;  /* 0x000000b600b67308 */ /* 0x000fe20000000800 */
[----:B0-----:R-:W-:Y:S01]  /*5e70*/  FFMA.FTZ R4, R7, R4, R180 ;  /* 0x0000000407047223 */ /* 0x001fe200000100b4 */
[----:B------:R-:W-:-:S02]  /*5e80*/  FMNMX.FTZ R14, R49, R14, !PT ;  /* 0x0000000e310e7209 */ /* 0x000fc40007810000 */
[----:B-1----:R-:W-:Y:S02]  /*5e90*/  F2FP.F16.F32.PACK_AB R180, R171, R180 ;  /* 0x000000b4abb4723e */ /* 0x002fe400000000ff */
[----:B------:R-:W-:Y:S02]  /*5ea0*/  FMNMX.FTZ R14, R51, R14, !PT ;  /* 0x0000000e330e7209 */ /* 0x000fe40007810000 */
[----:B------:R-:W-:Y:S02]  /*5eb0*/  MUFU.EX2 R21, R21 ;  /* 0x0000001500157308 */ /* 0x000fe40000000800 */
[----:B------:R-:W-:-:S04]  /*5ec0*/  FMNMX.FTZ R14, R53, R14, !PT ;  /* 0x0000000e350e7209 */ /* 0x000fc80007810000 */
        /* <DEDUP_REMOVED lines=24> */
[----:B------:R-:W-:Y:S01]  /*6050*/  FMNMX.FTZ R5, R87, R14, !PT ;  /* 0x0000000e57057209 */ /* 0x000fe20007810000 */
[--C-:B------:R-:W-:Y:S01]  /*6060*/  FFMA.FTZ R14, R219, R6, -R12.reuse ;  /* 0x00000006db0e7223 */ /* 0x100fe2000001080c */
[----:B------:R-:W-:Y:S03]  /*6070*/  MUFU.EX2 R170, R170 ;  /* 0x000000aa00aa7308 */ /* 0x000fe60000000800 */
[----:B------:R-:W0:Y:S05]  /*6080*/  SHFL.BFLY PT, R20, R5, 0x2, 0x1f ;  /* 0x0c401f0005147f89 */ /* 0x000e2a00000e0000 */
[----:B------:R-:W-:Y:S08]  /*6090*/  MUFU.EX2 R195, R195 ;  /* 0x000000c300c37308 */ /* 0x000ff00000000800 */
[----:B------:R-:W-:Y:S08]  /*60a0*/  MUFU.EX2 R199, R199 ;  /* 0x000000c700c77308 */ /* 0x000ff00000000800 */
[----:B------:R-:W-:Y:S01]  /*60b0*/  MUFU.EX2 R14, R14 ;  /* 0x0000000e000e7308 */ /* 0x000fe20000000800 */
[----:B0-----:R-:W-:Y:S01]  /*60c0*/  FMNMX.FTZ R28, R5, R20, !PT ;  /* 0x00000014051c7209 */ /* 0x001fe20007810000 */
[----:B------:R-:W-:-:S04]  /*60d0*/  FFMA.FTZ R20, R223, R6, -R12 ;  /* 0x00000006df147223 */ /* 0x000fc8000001080c */
[----:B------:R-:W0:Y:S02]  /*60e0*/  SHFL.BFLY PT, R11, R28, 0x1, 0x1f ;  /* 0x0c201f001c0b7f89 */ /* 0x000e2400000e0000 */
[----:B------:R-:W-:Y:S01]  /*60f0*/  MUFU.EX2 R203, R203 ;  /* 0x000000cb00cb7308 */ /* 0x000fe20000000800 */
[----:B------:R-:W-:Y:S02]  /*6100*/  WARPGROUP.DEPBAR.LE gsb0, 0x0 ;  /* 0x00008000000079c5 */ /* 0x000fe40000010000 */
[----:B------:R-:W-:Y:S01]  /*6110*/  WARPGROUP.ARRIVE ;  /* 0x00000000000079c5 */ /* 0x000fe20000000000 */
[-CC-:B------:R-:W-:Y:S01]  /*6120*/  FFMA.FTZ R153, R197, R6.reuse, -R12.reuse ;  /* 0x00000006c5997223 */ /* 0x180fe2000001080c */
[-CC-:B------:R-:W-:Y:S01]  /*6130*/  FFMA.FTZ R155, R201, R6.reuse, -R12.reuse ;  /* 0x00000006c99b7223 */ /* 0x180fe2000001080c */
[-CC-:B------:R-:W-:Y:S01]  /*6140*/  FFMA.FTZ R152, R207, R6.reuse, -R12.reuse ;  /* 0x00000006cf987223 */ /* 0x180fe2000001080c */
[-CC-:B------:R-:W-:Y:S01]  /*6150*/  FFMA.FTZ R154, R211, R6.reuse, -R12.reuse ;  /* 0x00000006d39a7223 */ /* 0x180fe2000001080c */
[-CC-:B------:R-:W-:Y:S01]  /*6160*/  FFMA.FTZ R197, R173, R6.reuse, -R12.reuse ;  /* 0x00000006adc57223 */ /* 0x180fe2000001080c */
[----:B------:R-:W-:Y:S01]  /*6170*/  HGMMA.64x128x16.F32 R88, R156, gdesc[UR8].tnspB, R88, gsb0 ;  /* 0x41e000089c587df0 */ /* 0x000fe20008000858 */
[----:B------:R-:W-:Y:S01]  /*6180*/  UIADD3 UR10, UR4, 0x300, URZ ;  /* 0x00000300040a7890 */ /* 0x000fe2000fffe03f */
[----:B------:R-:W-:Y:S01]  /*6190*/  FFMA.FTZ R201, R221, R6, -R12 ;  /* 0x00000006ddc97223 */ /* 0x000fe2000001080c */
[----:B------:R-:W-:Y:S01]  /*61a0*/  UMOV UR11, 0x40000040 ;  /* 0x40000040000b7882 */ /* 0x000fe20000000000 */
[----:B------:R-:W-:Y:S01]  /*61b0*/  UIADD3 UR4, UR4, 0x380, URZ ;  /* 0x0000038004047890 */ /* 0x000fe2000fffe03f */
[----:B------:R-:W-:Y:S01]  /*61c0*/  MUFU.EX2 R153, R153 ;  /* 0x0000009900997308 */ /* 0x000fe20000000800 */
[----:B0-----:R-:W-:-:S07]  /*61d0*/  FMNMX.FTZ R11, R28, R11, !PT ;  /* 0x0000000b1c0b7209 */ /* 0x001fce0007810000 */
[----:B------:R-:W-:Y:S01]  /*61e0*/  MUFU.EX2 R155, R155 ;  /* 0x0000009b009b7308 */ /* 0x000fe20000000800 */
[C---:B------:R-:W-:Y:S01]  /*61f0*/  FADD.FTZ R5, -R11.reuse, R8 ;  /* 0x000000080b057221 */ /* 0x040fe20000010100 */
[----:B------:R-:W-:-:S03]  /*6200*/  FMUL.FTZ R42, R11, R6 ;  /* 0x000000060b2a7220 */ /* 0x000fc60000410000 */
[-C--:B------:R-:W-:Y:S01]  /*6210*/  FMUL.FTZ R5, R5, R6.reuse ;  /* 0x0000000605057220 */ /* 0x080fe20000410000 */
[-CC-:B------:R-:W-:Y:S01]  /*6220*/  FFMA.FTZ R8, R13, R6.reuse, -R42.reuse ;  /* 0x000000060d087223 */ /* 0x180fe2000001082a */
[-CC-:B------:R-:W-:Y:S01]  /*6230*/  FFMA.FTZ R181, R15, R6.reuse, -R42.reuse ;  /* 0x000000060fb57223 */ /* 0x180fe2000001082a */
[-CC-:B------:R-:W-:Y:S01]  /*6240*/  FFMA.FTZ R183, R25, R6.reuse, -R42.reuse ;  /* 0x0000000619b77223 */ /* 0x180fe2000001082a */
[-CC-:B------:R-:W-:Y:S01]  /*6250*/  FFMA.FTZ R177, R31, R6.reuse, -R42.reuse ;  /* 0x000000061fb17223 */ /* 0x180fe2000001082a */
[-CC-:B------:R-:W-:Y:S01]  /*6260*/  FFMA.FTZ R38, R35, R6.reuse, -R42.reuse ;  /* 0x0000000623267223 */ /* 0x180fe2000001082a */
[----:B------:R-:W-:Y:S01]  /*6270*/  MUFU.EX2 R5, R5 ;  /* 0x0000000500057308 */ /* 0x000fe20000000800 */
[----:B------:R-:W-:Y:S01]  /*6280*/  @!P1 IADD3 R31, R10, 0x34860, RZ ;  /* 0x000348600a1f9810 */ /* 0x000fe20007ffe0ff */
[-CC-:B------:R-:W-:Y:S01]  /*6290*/  FFMA.FTZ R179, R37, R6.reuse, -R42.reuse ;  /* 0x0000000625b37223 */ /* 0x180fe2000001082a */
[-CC-:B------:R-:W-:Y:S01]  /*62a0*/  FFMA.FTZ R36, R39, R6.reuse, -R42.reuse ;  /* 0x0000000627247223 */ /* 0x180fe2000001082a */
[-CC-:B------:R-:W-:Y:S01]  /*62b0*/  FFMA.FTZ R173, R41, R6.reuse, -R42.reuse ;  /* 0x0000000629ad7223 */ /* 0x180fe2000001082a */
[----:B------:R-:W-:Y:S01]  /*62c0*/  @!P1 PRMT R31, RZ, 0x654, R31 ;  /* 0x00000654ff1f9816 */ /* 0x000fe2000000001f */
[-CC-:B------:R-:W-:Y:S01]  /*62d0*/  FFMA.FTZ R34, R43, R6.reuse, -R42.reuse ;  /* 0x000000062b227223 */ /* 0x180fe2000001082a */
[-CC-:B------:R-:W-:Y:S01]  /*62e0*/  FFMA.FTZ R32, R47, R6.reuse, -R42.reuse ;  /* 0x000000062f207223 */ /* 0x180fe2000001082a */
[----:B------:R-:W0:Y:S01]  /*62f0*/  MUFU.EX2 R8, R8 ;  /* 0x0000000800087308 */ /* 0x000e220000000800 */
[-CC-:B------:R-:W-:Y:S01]  /*6300*/  FFMA.FTZ R13, R49, R6.reuse, -R42.reuse ;  /* 0x00000006310d7223 */ /* 0x180fe2000001082a */
        /* <DEDUP_REMOVED lines=13> */
[-C--:B------:R-:W-:Y:S01]  /*63e0*/  FFMA.FTZ R75, R75, R6.reuse, -R42 ;  /* 0x000000064b4b7223 */ /* 0x080fe2000001082a */
[----:B------:R-:W-:Y:S01]  /*63f0*/  MUFU.EX2 R183, R183 ;  /* 0x000000b700b77308 */ /* 0x000fe20000000800 */
[----:B0-----:R-:W-:Y:S01]  /*6400*/  FFMA.FTZ R10, R5, R3, R8 ;  /* 0x00000003050a7223 */ /* 0x001fe20000010008 */
[-CC-:B------:R-:W-:Y:S01]  /*6410*/  FFMA.FTZ R77, R77, R6.reuse, -R42.reuse ;  /* 0x000000064d4d7223 */ /* 0x180fe2000001082a */
[-CC-:B------:R-:W-:Y:S01]  /*6420*/  FFMA.FTZ R79, R79, R6.reuse, -R42.reuse ;  /* 0x000000064f4f7223 */ /* 0x180fe2000001082a */
[-CC-:B------:R-:W-:Y:S01]  /*6430*/  FFMA.FTZ R85, R85, R6.reuse, -R42.reuse ;  /* 0x0000000655557223 */ /* 0x180fe2000001082a */
[----:B------:R-:W-:-:S03]  /*6440*/  FFMA.FTZ R83, R83, R6, -R42 ;  /* 0x0000000653537223 */ /* 0x000fc6000001082a */
[----:B------:R-:W-:Y:S01]  /*6450*/  MUFU.EX2 R177, R177 ;  /* 0x000000b100b17308 */ /* 0x000fe20000000800 */
[C---:B-1----:R-:W-:Y:S01]  /*6460*/  FADD.FTZ R10, R181.reuse, R10 ;  /* 0x0000000ab50a7221 */ /* 0x042fe20000010000 */
[----:B------:R-:W-:-:S06]  /*6470*/  F2FP.F16.F32.PACK_AB R181, R181, R8 ;  /* 0x00000008b5b5723e */ /* 0x000fcc00000000ff */
        /* <DEDUP_REMOVED lines=15> */
[-C--:B------:R-:W-:Y:S01]  /*6570*/  FFMA.FTZ R158, R175, R6.reuse, -R12 ;  /* 0x00000006af9e7223 */ /* 0x080fe2000001080c */
[-CC-:B------:R-:W-:Y:S01]  /*6580*/  FFMA.FTZ R12, R27, R6.reuse, -R42.reuse ;  /* 0x000000061b0c7223 */ /* 0x180fe2000001082a */
[----:B------:R-:W-:Y:S01]  /*6590*/  HGMMA.64x128x16.F32 R88, R160, gdesc[UR8].tnspB, R88, gsb0 ;  /* 0x41e00008a0587df0 */ /* 0x000fe20008000858 */
[----:B------:R-:W-:Y:S01]  /*65a0*/  UMOV UR10, UR4 ;  /* 0x00000004000a7c82 */ /* 0x000fe20008000000 */
[----:B------:R-:W-:Y:S01]  /*65b0*/  UMOV UR11, 0x40000040 ;  /* 0x40000040000b7882 */ /* 0x000fe20000000000 */
[----:B------:R-:W-:Y:S02]  /*65c0*/  IMAD.U32 R27, RZ, RZ, UR7 ;  /* 0x00000007ff1b7e24 */ /* 0x000fe4000f8e00ff */
[----:B------:R-:W-:Y:S01]  /*65d0*/  FFMA.FTZ R175, R45, R6, -R42 ;  /* 0x000000062daf7223 */ /* 0x000fe2000001082a */
[----:B------:R-:W-:Y:S01]  /*65e0*/  MUFU.EX2 R12, R12 ;  /* 0x0000000c000c7308 */ /* 0x000fe20000000800 */
[----:B------:R-:W-:Y:S01]  /*65f0*/  R2UR UR4, R2 ;  /* 0x00000000020472ca */ /* 0x000fe200000e0000 */
[----:B------:R-:W-:-:S05]  /*6600*/  @!P1 VIADD R27, R27, 0x34840 ;  /* 0x000348401b1b9836 */ /* 0x000fca0000000000 */
[----:B------:R-:W-:Y:S01]  /*6610*/  @!P1 PRMT R27, RZ, 0x654, R27 ;  /* 0x00000654ff1b9816 */ /* 0x000fe2000000001b */
        /* <DEDUP_REMOVED lines=18> */
[----:B------:R-:W-:-:S05]  /*6740*/  WARPGROUP.ARRIVE ;  /* 0x00000000000079c5 */ /* 0x000fca0000000000 */
[----:B------:R-:W0:Y:S01]  /*6750*/  MUFU.EX2 R75, R75 ;  /* 0x0000004b004b7308 */ /* 0x000e220000000800 */
[----:B------:R-:W-:Y:S07]  /*6760*/  HGMMA.64x128x16.F32 R88, R164, gdesc[UR8].tnspB, R88, gsb0 ;  /* 0x41e00008a4587df0 */ /* 0x000fee0008000858 */
[----:B------:R-:W1:Y:S08]  /*6770*/  MUFU.EX2 R201, R201 ;  /* 0x000000c900c97308 */ /* 0x000e700000000800 */
[----:B------:R-:W-:Y:S01]  /*6780*/  MUFU.EX2 R77, R77 ;  /* 0x0000004d004d7308 */ /* 0x000fe20000000800 */
[----:B0-----:R-:W-:-:S07]  /*6790*/  F2FP.F16.F32.PACK_AB R161, R75, R73 ;  /* 0x000000494ba1723e */ /* 0x001fce00000000ff */
[----:B------:R-:W0:Y:S01]  /*67a0*/  MUFU.EX2 R20, R20 ;  /* 0x0000001400147308 */ /* 0x000e220000000800 */
[----:B-1----:R-:W-:-:S07]  /*67b0*/  F2FP.F16.F32.PACK_AB R160, R201, R14 ;  /* 0x0000000ec9a0723e */ /* 0x002fce00000000ff */
[----:B------:R-:W1:Y:S08]  /*67c0*/  MUFU.EX2 R79, R79 ;  /* 0x0000004f004f7308 */ /* 0x000e700000000800 */
[----:B------:R-:W-:Y:S01]  /*67d0*/  MUFU.EX2 R85, R85 ;  /* 0x0000005500557308 */ /* 0x000fe20000000800 */
[----:B0-----:R-:W-:-:S07]  /*67e0*/  F2FP.F16.F32.PACK_AB R162, R203, R20 ;  /* 0x00000014cba2723e */ /* 0x001fce00000000ff */
[----:B------:R-:W-:Y:S01]  /*67f0*/  MUFU.EX2 R24, R24 ;  /* 0x0000001800187308 */ /* 0x000fe20000000800 */
[----:B-1----:R-:W-:-:S07]  /*6800*/  F2FP.F16.F32.PACK_AB R163, R79, R77 ;  /* 0x0000004d4fa3723e */ /* 0x002fce00000000ff */
[----:B------:R-:W-:Y:S08]  /*6810*/  MUFU.EX2 R83, R83 ;  /* 0x0000005300537308 */ /* 0x000ff00000000800 */
[----:B------:R-:W0:Y:S08]  /*6820*/  MUFU.EX2 R81, R81 ;  /* 0x0000005100517308 */ /* 0x000e300000000800 */
[----:B------:R-:W-:Y:S08]  /*6830*/  MUFU.EX2 R26, R26 ;  /* 0x0000001a001a7308 */ /* 0x000ff00000000800 */
[----:B------:R-:W1:Y:S01]  /*6840*/  MUFU.EX2 R205, R205 ;  /* 0x000000cd00cd7308 */ /* 0x000e620000000800 */
[----:B------:R-:W-:-:S02]  /*6850*/  WARPGROUP.DEPBAR.LE gsb0, 0x0 ;  /* 0x00008000000079c5 */ /* 0x000fc40000010000 */
[----:B------:R2:W-:Y:S01]  /*6860*/  @!P1 SYNCS.ARRIVE.TRANS64.RED.A1T0 RZ, [R27+URZ], RZ ;  /* 0x000000ff1bff99a7 */ /* 0x0005e2000810043f */
[----:B0-----:R-:W-:Y:S02]  /*6870*/  F2FP.F16.F32.PACK_AB R164, R81, R24 ;  /* 0x0000001851a4723e */ /* 0x001fe400000000ff */
[----:B------:R-:W-:Y:S02]  /*6880*/  F2FP.F16.F32.PACK_AB R165, R83, R85 ;  /* 0x0000005553a5723e */ /* 0x000fe400000000ff */
[----:B-1----:R-:W-:Y:S01]  /*6890*/  F2FP.F16.F32.PACK_AB R166, R205, R26 ;  /* 0x0000001acda6723e */ /* 0x002fe200000000ff */
[----:B--2---:R-:W-:Y:S01]  /*68a0*/  FADD.FTZ R27, R171, R4 ;  /* 0x00000004ab1b7221 */ /* 0x004fe20000010000 */
[----:B------:R0:W-:Y:S01]  /*68b0*/  @!P1 SYNCS.ARRIVE.TRANS64.RED.A1T0 RZ, [R31+URZ], RZ ;  /* 0x000000ff1fff99a7 */ /* 0x0001e2000810043f */
[----:B------:R-:W-:Y:S02]  /*68c0*/  F2FP.F16.F32.PACK_AB R171, R30, R15 ;  /* 0x0000000f1eab723e */ /* 0x000fe400000000ff */
[----:B------:R-:W-:Y:S01]  /*68d0*/  FADD.FTZ R4, R182, R27 ;  /* 0x0000001bb6047221 */ /* 0x000fe20000010000 */
[----:B------:R-:W-:Y:S01]  /*68e0*/  FADD.FTZ R27, R183, R10 ;  /* 0x0000000ab71b7221 */ /* 0x000fe20000010000 */
[----:B------:R-:W-:-:S02]  /*68f0*/  F2FP.F16.F32.PACK_AB R182, R21, R182 ;  /* 0x000000b615b6723e */ /* 0x000fc400000000ff */
[C---:B------:R-:W-:Y:S01]  /*6900*/  F2FP.F16.F32.PACK_AB R183, R12.reuse, R183 ;  /* 0x000000b70cb7723e */ /* 0x040fe200000000ff */
[----:B0-----:R-:W-:Y:S01]  /*6910*/  FADD.FTZ R31, R21, R4 ;  /* 0x00000004151f7221 */ /* 0x001fe20000010000 */
[----:B------:R-:W-:Y:S01]  /*6920*/  FADD.FTZ R4, R12, R27 ;  /* 0x0000001b0c047221 */ /* 0x000fe20000010000 */
[----:B------:R-:W-:Y:S02]  /*6930*/  IMAD.MOV.U32 R12, RZ, RZ, R9 ;  /* 0x000000ffff0c7224 */ /* 0x000fe400078e0009 */
[----:B------:R-:W-:Y:S01]  /*6940*/  FADD.FTZ R10, R176, R31 ;  /* 0x0000001fb00a7221 */ /* 0x000fe20000010000 */
[----:B------:R-:W-:Y:S01]  /*6950*/  FADD.FTZ R27, R177, R4 ;  /* 0x00000004b11b7221 */ /* 0x000fe20000010000 */
[C---:B------:R-:W-:Y:S02]  /*6960*/  F2FP.F16.F32.PACK_AB R176, R29.reuse, R176 ;  /* 0x000000b01db0723e */ /* 0x040fe400000000ff */
[----:B------:R-:W-:Y:S01]  /*6970*/  FADD.FTZ R31, R29, R10 ;  /* 0x0000000a1d1f7221 */ /* 0x000fe20000010000 */
[C---:B------:R-:W-:Y:S01]  /*6980*/  FADD.FTZ R4, R38.reuse, R27 ;  /* 0x0000001b26047221 */ /* 0x040fe20000010000 */
[----:B------:R-:W-:-:S02]  /*6990*/  F2FP.F16.F32.PACK_AB R177, R38, R177 ;  /* 0x000000b126b1723e */ /* 0x000fc400000000ff */
[----:B------:R-:W-:Y:S01]  /*69a0*/  FADD.FTZ R10, R178, R31 ;  /* 0x0000001fb20a7221 */ /* 0x000fe20000010000 */
[----:B------:R-:W-:Y:S01]  /*69b0*/  FADD.FTZ R27, R179, R4 ;  /* 0x00000004b31b7221 */ /* 0x000fe20000010000 */
[C---:B------:R-:W-:Y:S02]  /*69c0*/  F2FP.F16.F32.PACK_AB R178, R33.reuse, R178 ;  /* 0x000000b221b2723e */ /* 0x040fe400000000ff */
[----:B------:R-:W-:Y:S01]  /*69d0*/  FADD.FTZ R31, R33, R10 ;  /* 0x0000000a211f7221 */ /* 0x000fe20000010000 */
[C---:B------:R-:W-:Y:S01]  /*69e0*/  FADD.FTZ R4, R36.reuse, R27 ;  /* 0x0000001b24047221 */ /* 0x040fe20000010000 */
[----:B------:R-:W-:Y:S02]  /*69f0*/  F2FP.F16.F32.PACK_AB R179, R36, R179 ;  /* 0x000000b324b3723e */ /* 0x000fe400000000ff */
[----:B------:R-:W-:Y:S01]  /*6a00*/  FADD.FTZ R10, R172, R31 ;  /* 0x0000001fac0a7221 */ /* 0x000fe20000010000 */
[----:B------:R-:W-:Y:S01]  /*6a10*/  FADD.FTZ R27, R173, R4 ;  /* 0x00000004ad1b7221 */ /* 0x000fe20000010000 */
[-C--:B------:R-:W-:Y:S01]  /*6a20*/  FFMA.FTZ R4, R169, R6.reuse, -R42 ;  /* 0x00000006a9047223 */ /* 0x080fe2000001082a */
[----:B------:R-:W-:Y:S01]  /*6a30*/  F2FP.F16.F32.PACK_AB R169, R28, R13 ;  /* 0x0000000d1ca9723e */ /* 0x000fe200000000ff */
[----:B------:R-:W-:Y:S01]  /*6a40*/  FADD.FTZ R31, R153, R10 ;  /* 0x0000000a991f7221 */ /* 0x000fe20000010000 */
[----:B------:R-:W-:Y:S01]  /*6a50*/  FADD.FTZ R10, R34, R27 ;  /* 0x0000001b220a7221 */ /* 0x000fe20000010000 */
[----:B------:R-:W-:Y:S01]  /*6a60*/  FFMA.FTZ R42, R87, R6, -R42 ;  /* 0x00000006572a7223 */ /* 0x000fe2000001082a */
[----:B------:R0:W1:Y:S01]  /*6a70*/  MUFU.EX2 R167, R4 ;  /* 0x0000000400a77308 */ /* 0x0000620000000800 */
[----:B------:R-:W-:Y:S01]  /*6a80*/  FADD.FTZ R44, R174, R31 ;  /* 0x0000001fae2c7221 */ /* 0x000fe20000010000 */
[----:B------:R-:W-:Y:S01]  /*6a90*/  FADD.FTZ R27, R175, R10 ;  /* 0x0000000aaf1b7221 */ /* 0x000fe20000010000 */
[----:B------:R-:W-:-:S02]  /*6aa0*/  F2FP.F16.F32.PACK_AB R174, R155, R174 ;  /* 0x000000ae9bae723e */ /* 0x000fc400000000ff */
[----:B------:R-:W-:Y:S01]  /*6ab0*/  FADD.FTZ R31, R155, R44 ;  /* 0x0000002c9b1f7221 */ /* 0x000fe20000010000 */
[----:B------:R-:W-:Y:S01]  /*6ac0*/  FADD.FTZ R10, R32, R27 ;  /* 0x0000001b200a7221 */ /* 0x000fe20000010000 */
[----:B------:R-:W-:Y:S01]  /*6ad0*/  F2FP.F16.F32.PACK_AB R155, R63, R3 ;  /* 0x000000033f9b723e */ /* 0x000fe200000000ff */
[----:B------:R-:W2:Y:S01]  /*6ae0*/  MUFU.EX2 R42, R42 ;  /* 0x0000002a002a7308 */ /* 0x000ea20000000800 */
[----:B------:R-:W-:Y:S01]  /*6af0*/  FADD.FTZ R44, R168, R31 ;  /* 0x0000001fa82c7221 */ /* 0x000fe20000010000 */
[----:B------:R-:W-:Y:S01]  /*6b00*/  FADD.FTZ R21, R13, R10 ;  /* 0x0000000a0d157221 */ /* 0x000fe20000010000 */
[----:B------:R-:W-:Y:S02]  /*6b10*/  F2FP.F16.F32.PACK_AB R172, R153, R172 ;  /* 0x000000ac99ac723e */ /* 0x000fe400000000ff */
        /* <DEDUP_REMOVED lines=29> */
[----:B------:R-:W-:-:S02]  /*6cf0*/  F2FP.F16.F32.PACK_AB R158, R199, R158 ;  /* 0x0000009ec79e723e */ /* 0x000fc400000000ff */
[----:B------:R-:W-:Y:S01]  /*6d00*/  FADD.FTZ R13, R199, R10 ;  /* 0x0000000ac70d7221 */ /* 0x000fe20000010000 */
[C---:B------:R-:W-:Y:S01]  /*6d10*/  FADD.FTZ R8, R71.reuse, R8 ;  /* 0x0000000847087221 */ /* 0x040fe20000010000 */
[----:B------:R-:W-:Y:S02]  /*6d20*/  F2FP.F16.F32.PACK_AB R159, R71, R69 ;  /* 0x00000045479f723e */ /* 0x000fe400000000ff */
[----:B------:R-:W-:Y:S01]  /*6d30*/  FADD.FTZ R10, R14, R13 ;  /* 0x0000000d0e0a7221 */ /* 0x000fe20000010000 */
[----:B------:R-:W-:-:S03]  /*6d40*/  FADD.FTZ R8, R73, R8 ;  /* 0x0000000849087221 */ /* 0x000fc60000010000 */
        /* <DEDUP_REMOVED lines=9> */
[----:B------:R-:W-:Y:S01]  /*6de0*/  FADD.FTZ R8, R83, R8 ;  /* 0x0000000853087221 */ /* 0x000fe20000010000 */
[----:B------:R-:W-:Y:S02]  /*6df0*/  IMAD.MOV.U32 R10, RZ, RZ, R16 ;  /* 0x000000ffff0a7224 */ /* 0x000fe400078e0010 */
[----:B0-----:R-:W-:Y:S01]  /*6e00*/  FADD.FTZ R4, R26, R3 ;  /* 0x000000031a047221 */ /* 0x001fe20000010000 */
[----:B-1----:R-:W-:Y:S01]  /*6e10*/  FADD.FTZ R8, R167, R8 ;  /* 0x00000008a7087221 */ /* 0x002fe20000010000 */
[C---:B--2---:R-:W-:Y:S02]  /*6e20*/  F2FP.F16.F32.PACK_AB R167, R42.reuse, R167 ;  /* 0x000000a72aa7723e */ /* 0x044fe400000000ff */
[----:B------:R-:W-:Y:S01]  /*6e30*/  FADD.FTZ R4, R205, R4 ;  /* 0x00000004cd047221 */ /* 0x000fe20000010000 */
[----:B------:R-:W-:Y:S01]  /*6e40*/  FADD.FTZ R3, R42, R8 ;  /* 0x000000082a037221 */ /* 0x000fe20000010000 */
[----:B------:R-:W-:Y:S01]  /*6e50*/  IMAD.MOV.U32 R8, RZ, RZ, R11 ;  /* 0x000000ffff087224 */ /* 0x000fe200078e000b */
[----:B------:R-:W-:Y:S06]  /*6e60*/  @P2 BRA `(.L_x_275) ;  /* 0xffffffd400b02947 */ /* 0x000fec000383ffff */
.L_x_266:
        /* <DEDUP_REMOVED lines=67> */
.L_x_276:
[----:B------:R-:W-:Y:S01]  /*72a0*/  IMAD R20, R2, 0x8, R0 ;  /* 0x0000000802147824 */ /* 0x000fe200078e0200 */
[----:B------:R-:W-:-:S04]  /*72b0*/  SHF.L.U32 R5, R16, 0x1f, RZ ;  /* 0x0000001f10057819 */ /* 0x000fc800000006ff */
[----:B------:R0:W1:Y:S01]  /*72c0*/  SYNCS.PHASECHK.TRANS64.TRYWAIT P2, [R20+URZ+0x34850], R5 ;  /* 0x03485005140075a7 */ /* 0x000062000804017f */
[----:B------:R-:W-:Y:S05]  /*72d0*/  @!P0 BRA `(.L_x_277) ;  /* 0x0000000000048947 */ /* 0x000fea0003800000 */
[----:B------:R-:W-:Y:S01]  /*72e0*/  BPT.TRAP 0x1 ;  /* 0x000000040000795c */ /* 0x000fe20000300000 */
.L_x_277:
[----:B-1----:R-:W-:Y:S05]  /*72f0*/  @P2 BRA `(.L_x_278) ;  /* 0x0000000000082947 */ /* 0x002fea0003800000 */
[----:B------:R-:W1:Y:S02]  /*7300*/  SYNCS.PHASECHK.TRANS64.TRYWAIT P0, [R20+URZ+0x34850], R5 ;  /* 0x03485005140075a7 */ /* 0x000e64000800017f */
[----:B-1----:R-:W-:Y:S05]  /*7310*/  @!P0 BRA `(.L_x_279) ;  /* 0x00000078005c8947 */ /* 0x002fea0003800000 */
.L_x_278:
[----:B------:R-:W-:Y:S05]  /*7320*/  WARPSYNC.ALL ;  /* 0x0000000000007948 */ /* 0x000fea0003800000 */
[----:B------:R-:W-:Y:S01]  /*7330*/  VIADD R0, R0, 0x400 ;  /* 0x0000040000007836 */ /* 0x000fe20000000000 */
[----:B------:R-:W-:Y:S01]  /*7340*/  WARPGROUP.ARRIVE ;  /* 0x00000000000079c5 */ /* 0x000fe20000000000 */
[----:B------:R-:W-:Y:S01]  /*7350*/  IMAD.MOV.U32 R15, RZ, RZ, 0x40000040 ;  /* 0x40000040ff0f7424 */ /* 0x000fe200078e00ff */
[----:B01----:R-:W0:Y:S01]  /*7360*/  SHFL.BFLY PT, R5, R4, 0x2, 0x1f ;  /* 0x0c401f0004057f89 */ /* 0x003e2200000e0000 */
[----:B------:R-:W-:Y:S02]  /*7370*/  IADD3 R185, R185, 0x1, RZ ;  /* 0x00000001b9b97810 */ /* 0x000fe40007ffe0ff */
[----:B------:R-:W-:-:S04]  /*7380*/  SHF.R.U32.HI R0, RZ, 0x4, R0 ;  /* 0x00000004ff007819 */ /* 0x000fc80000011600 */
[----:B------:R-:W-:-:S04]  /*7390*/  LOP3.LUT R0, R0, 0x3fff, RZ, 0xc0, !PT ;  /* 0x00003fff00007812 */ /* 0x000fc800078ec0ff */
[----:B------:R-:W-:Y:S02]  /*73a0*/  LOP3.LUT R13, R0, 0x4000000, RZ, 0xfc, !PT ;  /* 0x04000000000d7812 */ /* 0x000fe400078efcff */
[----:B------:R-:W1:Y:S03]  /*73b0*/  SHFL.BFLY PT, R0, R3, 0x2, 0x1f ;  /* 0x0c401f0003007f89 */ /* 0x000e6600000e0000 */
[----:B------:R-:W-:Y:S01]  /*73c0*/  IMAD R12, R2, 0x800, R13 ;  /* 0x00000800020c7824 */ /* 0x000fe200078e020d */
[----:B------:R-:W-:-:S03]  /*73d0*/  MOV R13, 0x40000040 ;  /* 0x40000040000d7802 */ /* 0x000fc60000000f00 */
[C---:B------:R-:W-:Y:S01]  /*73e0*/  VIADD R14, R12.reuse, 0x80 ;  /* 0x000000800c0e7836 */ /* 0x040fe20000000000 */
[----:B------:R-:W-:Y:S02]  /*73f0*/  R2UR UR6, R12 ;  /* 0x000000000c0672ca */ /* 0x000fe400000e0000 */
[----:B------:R-:W-:Y:S01]  /*7400*/  R2UR UR7, R13 ;  /* 0x000000000d0772ca */ /* 0x000fe200000e0000 */
[----:B0-----:R-:W-:Y:S01]  /*7410*/  FADD.FTZ R5, R5, R4 ;  /* 0x0000000405057221 */ /* 0x001fe20000010000 */
[----:B------:R-:W-:-:S11]  /*7420*/  MOV R13, 0x40000040 ;  /* 0x40000040000d7802 */ /* 0x000fd60000000f00 */
[----:B------:R-:W-:Y:S01]  /*7430*/  HGMMA.64x128x16.F32 R24, R180, gdesc[UR4].tnspB, R24, gsb0 ;  /* 0x41e00004b4187df0 */ /* 0x000fe20008000818 */
[----:B------:R-:W-:Y:S01]  /*7440*/  R2UR UR6, R14 ;  /* 0x000000000e0672ca */ /* 0x000fe200000e0000 */
[----:B------:R-:W-:Y:S01]  /*7450*/  VIADD R14, R12, 0x100 ;  /* 0x000001000c0e7836 */ /* 0x000fe20000000000 */
[----:B------:R-:W-:Y:S01]  /*7460*/  R2UR UR7, R15 ;  /* 0x000000000f0772ca */ /* 0x000fe200000e0000 */
[----:B------:R-:W-:Y:S02]  /*7470*/  IMAD.MOV.U32 R15, RZ, RZ, 0x40000040 ;  /* 0x40000040ff0f7424 */ /* 0x000fe400078e00ff */
[----:B-1----:R-:W-:Y:S02]  /*7480*/  FADD.FTZ R7, R0, R3 ;  /* 0x0000000300077221 */ /* 0x002fe40000010000 */
[----:B------:R-:W-:Y:S04]  /*7490*/  SHFL.BFLY PT, R0, R5, 0x1, 0x1f ;  /* 0x0c201f0005007f89 */ /* 0x000fe800000e0000 */
[----:B------:R-:W0:Y:S01]  /*74a0*/  SHFL.BFLY PT, R8, R7, 0x1, 0x1f ;  /* 0x0c201f0007087f89 */ /* 0x000e2200000e0000 */
[----:B------:R-:W-:-:S02]  /*74b0*/  WARPGROUP.DEPBAR.LE gsb0, 0x0 ;  /* 0x00008000000079c5 */ /* 0x000fc40000010000 */
[----:B------:R-:W-:-:S06]  /*74c0*/  WARPGROUP.ARRIVE ;  /* 0x00000000000079c5 */ /* 0x000fcc0000000000 */
[----:B------:R-:W-:Y:S01]  /*74d0*/  HGMMA.64x128x16.F32 R24, R176, gdesc[UR4].tnspB, R24, gsb0 ;  /* 0x41e00004b0187df0 */ /* 0x000fe20008000818 */
[----:B------:R-:W-:Y:S01]  /*74e0*/  R2UR UR6, R14 ;  /* 0x000000000e0672ca */ /* 0x000fe200000e0000 */
[----:B------:R-:W-:Y:S01]  /*74f0*/  VIADD R14, R12, 0x180 ;  /* 0x000001800c0e7836 */ /* 0x000fe20000000000 */
[----:B------:R-:W-:Y:S01]  /*7500*/  R2UR UR7, R15 ;  /* 0x000000000f0772ca */ /* 0x000fe200000e0000 */
[----:B------:R-:W-:Y:S01]  /*7510*/  IMAD.MOV.U32 R15, RZ, RZ, 0x40000040 ;  /* 0x40000040ff0f7424 */ /* 0x000fe200078e00ff */
[----:B------:R-:W-:Y:S02]  /*7520*/  WARPGROUP.DEPBAR.LE gsb0, 0x0 ;  /* 0x00008000000079c5 */ /* 0x000fe40000010000 */
[----:B------:R-:W-:-:S09]  /*7530*/  WARPGROUP.ARRIVE ;  /* 0x00000000000079c5 */ /* 0x000fd20000000000 */
[----:B------:R-:W-:Y:S01]  /*7540*/  HGMMA.64x128x16.F32 R24, R172, gdesc[UR4].tnspB, R24, gsb0 ;  /* 0x41e00004ac187df0 */ /* 0x000fe20008000818 */
[----:B------:R-:W-:Y:S02]  /*7550*/  R2UR UR6, R14 ;  /* 0x000000000e0672ca */ /* 0x000fe400000e0000 */
[----:B------:R-:W-:Y:S01]  /*7560*/  R2UR UR7, R15 ;  /* 0x000000000f0772ca */ /* 0x000fe200000e0000 */
[----:B------:R-:W-:Y:S01]  /*7570*/  IMAD.MOV.U32 R15, RZ, RZ, 0x40000040 ;  /* 0x40000040ff0f7424 */ /* 0x000fe200078e00ff */
[----:B------:R-:W-:Y:S01]  /*7580*/  IADD3 R14, R12, 0x200, RZ ;  /* 0x000002000c0e7810 */ /* 0x000fe20007ffe0ff */
[----:B------:R-:W-:Y:S02]  /*7590*/  WARPGROUP.DEPBAR.LE gsb0, 0x0 ;  /* 0x00008000000079c5 */ /* 0x000fe40000010000 */
[----:B------:R-:W-:-:S08]  /*75a0*/  WARPGROUP.ARRIVE ;  /* 0x00000000000079c5 */ /* 0x000fd00000000000 */
        /* <DEDUP_REMOVED lines=8> */
[----:B------:R-:W-:Y:S01]  /*7630*/  R2UR UR6, R14 ;  /* 0x000000000e0672ca */ /* 0x000fe200000e0000 */
[C---:B------:R-:W-:Y:S01]  /*7640*/  VIADD R14, R12.reuse, 0x300 ;  /* 0x000003000c0e7836 */ /* 0x040fe20000000000 */
[----:B------:R-:W-:Y:S01]  /*7650*/  R2UR UR7, R15 ;  /* 0x000000000f0772ca */ /* 0x000fe200000e0000 */
[----:B------:R-:W-:Y:S02]  /*7660*/  IMAD.MOV.U32 R15, RZ, RZ, 0x40000040 ;  /* 0x40000040ff0f7424 */ /* 0x000fe400078e00ff */
[----:B------:R-:W-:Y:S01]  /*7670*/  VIADD R12, R12, 0x380 ;  /* 0x000003800c0c7836 */ /* 0x000fe20000000000 */
[----:B------:R-:W-:Y:S02]  /*7680*/  WARPGROUP.DEPBAR.LE gsb0, 0x0 ;  /* 0x00008000000079c5 */ /* 0x000fe40000010000 */
[----:B------:R-:W-:-:S07]  /*7690*/  WARPGROUP.ARRIVE ;  /* 0x00000000000079c5 */ /* 0x000fce0000000000 */
[----:B------:R-:W-:Y:S01]  /*76a0*/  HGMMA.64x128x16.F32 R24, R156, gdesc[UR4].tnspB, R24, gsb0 ;  /* 0x41e000049c187df0 */ /* 0x000fe20008000818 */
[----:B------:R-:W-:Y:S01]  /*76b0*/  R2UR UR6, R14 ;  /* 0x000000000e0672ca */ /* 0x000fe200000e0000 */
[----:B------:R-:W-:Y:S01]  /*76c0*/  VIADD R14, R2, 0x1 ;  /* 0x00000001020e7836 */ /* 0x000fe20000000000 */
[----:B------:R-:W-:Y:S01]  /*76d0*/  R2UR UR7, R15 ;  /* 0x000000000f0772ca */ /* 0x000fe200000e0000 */
[----:B0-----:R-:W-:Y:S01]  /*76e0*/  FADD.FTZ R15, R7, R8 ;  /* 0x00000008070f7221 */ /* 0x001fe20000010000 */
[----:B------:R-:W-:Y:S02]  /*76f0*/  IMAD.MOV.U32 R2, RZ, RZ, RZ ;  /* 0x000000ffff027224 */ /* 0x000fe400078e00ff */
[----:B------:R-:W-:Y:S01]  /*7700*/  ISETP.NE.AND P2, PT, R14, 0x2, PT ;  /* 0x000000020e00780c */ /* 0x000fe20003f45270 */
[----:B------:R-:W-:Y:S01]  /*7710*/  @!P1 VIADD R7, R20, 0x34860 ;  /* 0x0003486014079836 */ /* 0x000fe20000000000 */
[----:B------:R-:W-:Y:S02]  /*7720*/  FSETP.NE.FTZ.AND P3, PT, R15, RZ, PT ;  /* 0x000000ff0f00720b */ /* 0x000fe40003f75000 */
[----:B------:R-:W-:-:S02]  /*7730*/  SEL R3, RZ, 0x1, P2 ;  /* 0x00000001ff037807 */ /* 0x000fc40001000000 */
[----:B------:R-:W-:Y:S02]  /*7740*/  @!P1 PRMT R7, RZ, 0x654, R7 ;  /* 0x00000654ff079816 */ /* 0x000fe40000000007 */
[----:B------:R-:W-:Y:S01]  /*7750*/  LOP3.LUT R16, R16, R3, RZ, 0x3c, !PT ;  /* 0x0000000310107212 */ /* 0x000fe200078e3cff */
[----:B------:R-:W-:-:S06]  /*7760*/  IMAD.MOV.U32 R3, RZ, RZ, -0x800000 ;  /* 0xff800000ff037424 */ /* 0x000fcc00078e00ff */
[----:B------:R-:W0:Y:S01]  /*7770*/  @P3 MUFU.LG2 R10, R15 ;  /* 0x0000000f000a3308 */ /* 0x000e220000000c00 */
[----:B------:R-:W-:Y:S01]  /*7780*/  @P3 FMUL.FTZ R21, R6, 0.69314718246459960938 ;  /* 0x3f31721806153820 */ /* 0x000fe20000410000 */
[----:B0-----:R-:W-:Y:S01]  /*7790*/  @P3 FMUL.FTZ R10, R10, 0.69314718246459960938 ;  /* 0x3f3172180a0a3820 */ /* 0x001fe20000410000 */
[----:B------:R-:W-:Y:S02]  /*77a0*/  WARPGROUP.DEPBAR.LE gsb0, 0x0 ;  /* 0x00008000000079c5 */ /* 0x000fe40000010000 */
[----:B------:R-:W-:-:S06]  /*77b0*/  WARPGROUP.ARRIVE ;  /* 0x00000000000079c5 */ /* 0x000fcc0000000000 */
[----:B------:R-:W-:Y:S01]  /*77c0*/  HGMMA.64x128x16.F32 R24, R160, gdesc[UR4].tnspB, R24, gsb0 ;  /* 0x41e00004a0187df0 */ /* 0x000fe20008000818 */
[----:B------:R-:W-:Y:S01]  /*77d0*/  R2UR UR6, R12 ;  /* 0x000000000c0672ca */ /* 0x000fe200000e0000 */
[----:B------:R-:W-:Y:S01]  /*77e0*/  FADD.FTZ R12, R5, R0 ;  /* 0x00000000050c7221 */ /* 0x000fe20000010000 */
[----:B------:R-:W-:Y:S01]  /*77f0*/  R2UR UR7, R13 ;  /* 0x000000000d0772ca */ /* 0x000fe200000e0000 */
[----:B------:R-:W-:Y:S02]  /*7800*/  IMAD.MOV.U32 R13, RZ, RZ, RZ ;  /* 0x000000ffff0d7224 */ /* 0x000fe400078e00ff */
[----:B------:R-:W-:Y:S01]  /*7810*/  IMAD.MOV.U32 R0, RZ, RZ, -0x800000 ;  /* 0xff800000ff007424 */ /* 0x000fe200078e00ff */
[----:B------:R-:W-:Y:S01]  /*7820*/  FSETP.NE.FTZ.AND P0, PT, R12, RZ, PT ;  /* 0x000000ff0c00720b */ /* 0x000fe20003f15000 */
[----:B------:R-:W-:Y:S02]  /*7830*/  @P3 FFMA.FTZ R0, R21, R11, R10 ;  /* 0x0000000b15003223 */ /* 0x000fe4000001000a */
[----:B------:R-:W-:Y:S10]  /*7840*/  @P3 MUFU.RCP R13, R15 ;  /* 0x0000000f000d3308 */ /* 0x000ff40000001000 */
[----:B------:R-:W0:Y:S01]  /*7850*/  @P0 MUFU.LG2 R8, R12 ;  /* 0x0000000c00080308 */ /* 0x000e220000000c00 */
[----:B------:R-:W-:-:S07]  /*7860*/  @P0 FMUL.FTZ R4, R6, 0.69314718246459960938 ;  /* 0x3f31721806040820 */ /* 0x000fce0000410000 */
[----:B------:R-:W1:Y:S01]  /*7870*/  @P0 MUFU.RCP R2, R12 ;  /* 0x0000000c00020308 */ /* 0x000e620000001000 */
[----:B0-----:R-:W-:-:S04]  /*7880*/  @P0 FMUL.FTZ R5, R8, 0.69314718246459960938 ;  /* 0x3f31721808050820 */ /* 0x001fc80000410000 */
[----:B------:R-:W-:Y:S01]  /*7890*/  @P0 FFMA.FTZ R3, R4, R9, R5 ;  /* 0x0000000904030223 */ /* 0x000fe20000010005 */
[----:B------:R-:W-:Y:S01]  /*78a0*/  PLOP3.LUT P0, PT, PT, PT, PT, 0x8, 0x0 ;  /* 0x000000000000781c */ /* 0x000fe20003f0e170 */
[----:B------:R-:W-:Y:S02]  /*78b0*/  WARPGROUP.DEPBAR.LE gsb0, 0x0 ;  /* 0x00008000000079c5 */ /* 0x000fe40000010000 */
[----:B------:R-:W-:-:S06]  /*78c0*/  WARPGROUP.ARRIVE ;  /* 0x00000000000079c5 */ /* 0x000fcc0000000000 */
[----:B------:R-:W-:Y:S03]  /*78d0*/  HGMMA.64x128x16.F32 R24, R164, gdesc[UR4].tnspB, R24, gsb0 ;  /* 0x41e00004a4187df0 */ /* 0x000fe60008000818 */
[----:B------:R-:W-:Y:S02]  /*78e0*/  WARPGROUP.DEPBAR.LE gsb0, 0x0 ;  /* 0x00008000000079c5 */ /* 0x000fe40000010000 */
[-C--:B-1----:R-:W-:Y:S01]  /*78f0*/  FMUL.FTZ R89, R33, R2.reuse ;  /* 0x0000000221597220 */ /* 0x082fe20000410000 */
[-C--:B------:R-:W-:Y:S01]  /*7900*/  FMUL.FTZ R88, R36, R2.reuse ;  /* 0x0000000224587220 */ /* 0x080fe20000410000 */
[----:B------:R0:W-:Y:S01]  /*7910*/  @!P1 SYNCS.ARRIVE.TRANS64.RED.A1T0 RZ, [R7+URZ], RZ ;  /* 0x000000ff07ff99a7 */ /* 0x0001e2000810043f */
        /* <DEDUP_REMOVED lines=33> */
[-C--:B0-----:R-:W-:Y:S01]  /*7b30*/  FMUL.FTZ R7, R31, R13.reuse ;  /* 0x0000000d1f077220 */ /* 0x081fe20000410000 */
        /* <DEDUP_REMOVED lines=28> */
[----:B------:R-:W-:-:S07]  /*7d00*/  SEL R2, R14, RZ, P2 ;  /* 0x000000ff0e027207 */ /* 0x000fce0001000000 */
.L_x_258:
[----:B------:R-:W0:Y:S01]  /*7d10*/  S2R R5, SR_CgaCtaId ;  /* 0x0000000000057919 */ /* 0x000e220000008800 */
[----:B------:R-:W-:Y:S01]  /*7d20*/  MOV R28, 0x400 ;  /* 0x00000400001c7802 */ /* 0x000fe20000000f00 */
[----:B------:R-:W-:Y:S01]  /*7d30*/  BSSY B0, `(.L_x_280) ;  /* 0x0000205000007945 */ /* 0x000fe20003800000 */
[----:B------:R-:W-:Y:S02]  /*7d40*/  BAR.SYNC.DEFER_BLOCKING 0x5, 0x120 ;  /* 0x0144800000007b1d */ /* 0x000fe40000010000 */
[----:B0-----:R-:W-:-:S05]  /*7d50*/  LEA R28, R5, R28, 0x18 ;  /* 0x0000001c051c7211 */ /* 0x001fca00078ec0ff */
[----:B------:R-:W0:Y:S02]  /*7d60*/  LDS.128 R48, [R28+0x348d0] ;  /* 0x0348d0001c307984 */ /* 0x000e240000000c00 */
[----:B0-----:R-:W-:Y:S01]  /*7d70*/  R2UR UR5, R50 ;  /* 0x00000000320572ca */ /* 0x001fe200000e0000 */
[----:B------:R-:W-:Y:S06]  /*7d80*/  BAR.ARV 0x4, 0x120 ;  /* 0x0104800000007b1d */ /* 0x000fec0000002000 */
[----:B------:R-:W-:Y:S08]  /*7d90*/  @P0 BRA `(.L_x_281) ;  /* 0x0000001400200947 */ /* 0x000ff00003800000 */
[----:B------:R-:W0:Y:S01]  /*7da0*/  S2R R5, SR_SWINHI ;  /* 0x0000000000057919 */ /* 0x000e220000002f00 */
[----:B------:R-:W-:Y:S01]  /*7db0*/  F2FP.F16.F32.PACK_AB R7, R7, R8 ;  /* 0x000000080707723e */ /* 0x000fe200000000ff */
[----:B------:R-:W-:Y:S01]  /*7dc0*/  ULDC.64 UR6, c[0x0][0xbd8] ;  /* 0x0002f60000067ab9 */ /* 0x000fe20000000a00 */
[----:B------:R-:W-:Y:S01]  /*7dd0*/  F2FP.F16.F32.PACK_AB R6, R6, R91 ;  /* 0x0000005b0606723e */ /* 0x000fe200000000ff */
[----:B------:R-:W-:Y:S01]  /*7de0*/  UISETP.NE.U32.AND UP0, UPT, UR6, URZ, UPT ;  /* 0x0000003f0600728c */ /* 0x000fe2000bf05070 */
[----:B------:R-:W-:Y:S01]  /*7df0*/  F2FP.F16.F32.PACK_AB R64, R65, R64 ;  /* 0x000000404140723e */ /* 0x000fe200000000ff */
[----:B------:R-:W-:Y:S01]  /*7e00*/  USHF.L.U32 UR8, UR61, 0x2, URZ ;  /* 0x000000023d087899 */ /* 0x000fe2000800063f */
[----:B------:R-:W-:Y:S01]  /*7e10*/  F2FP.F16.F32.PACK_AB R65, R67, R66 ;  /* 0x000000424341723e */ /* 0x000fe200000000ff */
[----:B------:R-:W-:Y:S01]  /*7e20*/  UISETP.NE.AND.EX UP0, UPT, UR7, URZ, UPT, UP0 ;  /* 0x0000003f0700728c */ /* 0x000fe2000bf05300 */
[----:B------:R-:W-:Y:S01]  /*7e30*/  F2FP.F16.F32.PACK_AB R72, R73, R72 ;  /* 0x000000484948723e */ /* 0x000fe200000000ff */
[----:B------:R-:W-:Y:S01]  /*7e40*/  ULDC.64 UR10, c[0x0][0x208] ;  /* 0x00008200000a7ab9 */ /* 0x000fe20000000a00 */
        /* <DEDUP_REMOVED lines=9> */
[----:B------:R-:W-:Y:S02]  /*7ee0*/  R2UR UR4, R184 ;  /* 0x00000000b80472ca */ /* 0x000fe400000e0000 */
[----:B------:R-:W-:Y:S02]  /*7ef0*/  MOV R20, R28 ;  /* 0x0000001c00147202 */ /* 0x000fe40000000f00 */
[----:B0-----:R-:W-:-:S03]  /*7f00*/  MOV R21, R5 ;  /* 0x0000000500157202 */ /* 0x001fc60000000f00 */
[----:B------:R-:W-:-:S03]  /*7f10*/  IMAD.WIDE R4, R190, 0x2, R20 ;  /* 0x00000002be047825 */ /* 0x000fc600078e0214 */
[----:B------:R-:W-:-:S03]  /*7f20*/  LOP3.LUT R9, R4, 0x380, RZ, 0xc0, !PT ;  /* 0x0000038004097812 */ /* 0x000fc600078ec0ff */
[----:B------:R-:W-:Y:S01]  /*7f30*/  USHF.L.U64.HI UR9, UR61, 0x2, UR4 ;  /* 0x000000023d097899 */ /* 0x000fe20008010204 */
[C---:B------:R-:W-:Y:S01]  /*7f40*/  IADD3 R97, P6, R4.reuse, 0x20, RZ ;  /* 0x0000002004617810 */ /* 0x040fe20007fde0ff */
[----:B------:R-:W-:Y:S01]  /*7f50*/  UIADD3 UR4, UP1, UR8, UR6, URZ ;  /* 0x0000000608047290 */ /* 0x000fe2000ff3e03f */
[C---:B------:R-:W-:Y:S02]  /*7f60*/  IADD3 R99, P5, R4.reuse, 0x40, RZ ;  /* 0x0000004004637810 */ /* 0x040fe40007fbe0ff */
[C---:B------:R-:W-:Y:S01]  /*7f70*/  IADD3 R101, P4, R4.reuse, 0x60, RZ ;  /* 0x0000006004657810 */ /* 0x040fe20007f9e0ff */
[--C-:B------:R-:W-:Y:S01]  /*7f80*/  IMAD.X R31, RZ, RZ, R5.reuse, P6 ;  /* 0x000000ffff1f7224 */ /* 0x100fe200030e0605 */
[----:B------:R-:W-:Y:S01]  /*7f90*/  IADD3 R103, P3, R4, 0x4000, RZ ;  /* 0x0000400004677810 */ /* 0x000fe20007f7e0ff */
[--C-:B------:R-:W-:Y:S01]  /*7fa0*/  IMAD.X R27, RZ, RZ, R5.reuse, P5 ;  /* 0x000000ffff1b7224 */ /* 0x100fe200028e0605 */
[----:B------:R-:W-:Y:S01]  /*7fb0*/  SHF.R.U64 R9, R9, 0x3, RZ ;  /* 0x0000000309097819 */ /* 0x000fe200000012ff */
[--C-:B------:R-:W-:Y:S01]  /*7fc0*/  IMAD.X R25, RZ, RZ, R5.reuse, P4 ;  /* 0x000000ffff197224 */ /* 0x100fe200020e0605 */
[----:B------:R-:W-:Y:S01]  /*7fd0*/  LOP3.LUT R14, R97, 0x380, RZ, 0xc0, !PT ;  /* 0x00000380610e7812 */ /* 0x000fe200078ec0ff */
[----:B------:R-:W-:Y:S01]  /*7fe0*/  IMAD.X R15, RZ, RZ, R5, P3 ;  /* 0x000000ffff0f7224 */ /* 0x000fe200018e0605 */
[----:B------:R-:W-:Y:S01]  /*7ff0*/  LOP3.LUT R24, R99, 0x380, RZ, 0xc0, !PT ;  /* 0x0000038063187812 */ /* 0x000fe200078ec0ff */
[----:B------:R-:W-:Y:S01]  /*8000*/  UIADD3.X UR6, UR9, UR7, URZ, UP1, !UPT ;  /* 0x0000000709067290 */ /* 0x000fe20008ffe43f */
[----:B------:R-:W-:-:S02]  /*8010*/  LOP3.LUT R48, R101, 0x380, RZ, 0xc0, !PT ;  /* 0x0000038065307812 */ /* 0x000fc400078ec0ff */
[----:B------:R-:W-:Y:S01]  /*8020*/  LOP3.LUT R50, R103, 0x380, RZ, 0xc0, !PT ;  /* 0x0000038067327812 */ /* 0x000fe200078ec0ff */
[----:B------:R-:W-:Y:S01]  /*8030*/  BAR.SYNC.DEFER_BLOCKING 0x1, 0x100 ;  /* 0x0044000000007b1d */ /* 0x000fe20000010000 */
[C---:B------:R-:W-:Y:S02]  /*8040*/  IADD3 R105, P2, R4.reuse, 0x4020, RZ ;  /* 0x0000402004697810 */ /* 0x040fe40007f5e0ff */
[C---:B------:R-:W-:Y:S02]  /*8050*/  IADD3 R107, P1, R4.reuse, 0x4040, RZ ;  /* 0x00004040046b7810 */ /* 0x040fe40007f3e0ff */
[----:B------:R-:W-:Y:S01]  /*8060*/  IADD3 R109, P0, R4, 0x4060, RZ ;  /* 0x00004060046d7810 */ /* 0x000fe20007f1e0ff */
[--C-:B------:R-:W-:Y:S01]  /*8070*/  IMAD.X R13, RZ, RZ, R5.reuse, P2 ;  /* 0x000000ffff0d7224 */ /* 0x100fe200010e0605 */
[----:B------:R-:W-:Y:S01]  /*8080*/  LOP3.LUT R4, R9, R4, RZ, 0x3c, !PT ;  /* 0x0000000409047212 */ /* 0x000fe200078e3cff */
[----:B------:R-:W-:Y:S01]  /*8090*/  IMAD.X R11, RZ, RZ, R5, P1 ;  /* 0x000000ffff0b7224 */ /* 0x000fe200008e0605 */
[----:B------:R-:W-:-:S02]  /*80a0*/  SHF.R.U64 R14, R14, 0x3, RZ ;  /* 0x000000030e0e7819 */ /* 0x000fc400000012ff */
[----:B------:R-:W-:Y:S02]  /*80b0*/  SHF.R.U64 R24, R24, 0x3, RZ ;  /* 0x0000000318187819 */ /* 0x000fe400000012ff */
[----:B------:R-:W-:Y:S02]  /*80c0*/  SHF.R.U64 R48, R48, 0x3, RZ ;  /* 0x0000000330307819 */ /* 0x000fe400000012ff */
[----:B------:R-:W-:Y:S02]  /*80d0*/  SHF.R.U64 R50, R50, 0x3, RZ ;  /* 0x0000000332327819 */ /* 0x000fe400000012ff */
[-C--:B------:R-:W-:Y:S02]  /*80e0*/  IADD3.X R9, RZ, R5.reuse, RZ, P0, !PT ;  /* 0x00000005ff097210 */ /* 0x080fe400007fe4ff */
[----:B------:R-:W-:Y:S02]  /*80f0*/  MOV R94, R4 ;  /* 0x00000004005e7202 */ /* 0x000fe40000000f00 */
[----:B------:R-:W-:-:S02]  /*8100*/  LOP3.LUT R30, R14, R97, RZ, 0x3c, !PT ;  /* 0x000000610e1e7212 */ /* 0x000fc400078e3cff */
[----:B------:R-:W-:Y:S02]  /*8110*/  LOP3.LUT R26, R24, R99, RZ, 0x3c, !PT ;  /* 0x00000063181a7212 */ /* 0x000fe400078e3cff */
[----:B------:R-:W-:Y:S02]  /*8120*/  F2FP.F16.F32.PACK_AB R5, R10, R93 ;  /* 0x0000005d0a05723e */ /* 0x000fe400000000ff */
[----:B------:R-:W-:Y:S02]  /*8130*/  LOP3.LUT R24, R48, R101, RZ, 0x3c, !PT ;  /* 0x0000006530187212 */ /* 0x000fe400078e3cff */
[----:B------:R-:W-:Y:S02]  /*8140*/  LOP3.LUT R14, R50, R103, RZ, 0x3c, !PT ;  /* 0x00000067320e7212 */ /* 0x000fe400078e3cff */
[----:B------:R-:W-:Y:S02]  /*8150*/  LOP3.LUT R10, R105, 0x380, RZ, 0xc0, !PT ;  /* 0x00000380690a7812 */ /* 0x000fe400078ec0ff */
[----:B------:R-:W-:-:S02]  /*8160*/  LOP3.LUT R48, R107, 0x380, RZ, 0xc0, !PT ;  /* 0x000003806b307812 */ /* 0x000fc400078ec0ff */
[----:B------:R-:W-:Y:S02]  /*8170*/  LOP3.LUT R50, R109, 0x380, RZ, 0xc0, !PT ;  /* 0x000003806d327812 */ /* 0x000fe400078ec0ff */
[----:B------:R-:W-:Y:S02]  /*8180*/  SHF.R.U64 R10, R10, 0x3, RZ ;  /* 0x000000030a0a7819 */ /* 0x000fe400000012ff */
[----:B------:R-:W-:Y:S02]  /*8190*/  SHF.R.U64 R48, R48, 0x3, RZ ;  /* 0x0000000330307819 */ /* 0x000fe400000012ff */
[----:B------:R-:W-:Y:S02]  /*81a0*/  SHF.R.U64 R50, R50, 0x3, RZ ;  /* 0x0000000332327819 */ /* 0x000fe400000012ff */
[----:B------:R-:W-:Y:S02]  /*81b0*/  F2FP.F16.F32.PACK_AB R4, R12, R95 ;  /* 0x0000005f0c04723e */ /* 0x000fe400000000ff */
[----:B------:R-:W-:-:S02]  /*81c0*/  LOP3.LUT R12, R10, R105, RZ, 0x3c, !PT ;  /* 0x000000690a0c7212 */ /* 0x000fc400078e3cff */
[----:B------:R-:W-:Y:S01]  /*81d0*/  LOP3.LUT R10, R48, R107, RZ, 0x3c, !PT ;  /* 0x0000006b300a7212 */ /* 0x000fe200078e3cff */
[----:B------:R0:W-:Y:S01]  /*81e0*/  STSM.16.M88.4 [R94], R4 ;  /* 0x000000045e007844 */ /* 0x0001e20000000200 */
[----:B------:R-:W-:Y:S02]  /*81f0*/  LOP3.LUT R8, R50, R109, RZ, 0x3c, !PT ;  /* 0x0000006d32087212 */ /* 0x000fe400078e3cff */
[----:B------:R-:W-:Y:S02]  /*8200*/  MOV R93, R30 ;  /* 0x0000001e005d7202 */ /* 0x000fe40000000f00 */
[----:B------:R-:W-:Y:S02]  /*8210*/  MOV R31, R10 ;  /* 0x0000000a001f7202 */ /* 0x000fe40000000f00 */
[----:B------:R-:W-:Y:S02]  /*8220*/  MOV R30, R8 ;  /* 0x00000008001e7202 */ /* 0x000fe40000000f00 */
[----:B------:R-:W-:-:S02]  /*8230*/  F2FP.F16.F32.PACK_AB R8, R89, R90 ;  /* 0x0000005a5908723e */ /* 0x000fc400000000ff */
[----:B------:R-:W-:Y:S02]  /*8240*/  F2FP.F16.F32.PACK_AB R9, R35, R34 ;  /* 0x000000222309723e */ /* 0x000fe400000000ff */
[----:B------:R-:W-:Y:S02]  /*8250*/  F2FP.F16.F32.PACK_AB R10, R37, R88 ;  /* 0x00000058250a723e */ /* 0x000fe400000000ff */
[----:B------:R-:W-:Y:S02]  /*8260*/  F2FP.F16.F32.PACK_AB R11, R39, R38 ;  /* 0x00000026270b723e */ /* 0x000fe400000000ff */
[----:B------:R-:W-:Y:S02]  /*8270*/  MOV R92, R26 ;  /* 0x0000001a005c7202 */ /* 0x000fe40000000f00 */
[----:B------:R-:W-:Y:S01]  /*8280*/  MOV R50, R14 ;  /* 0x0000000e00327202 */ /* 0x000fe20000000f00 */
[----:B------:R-:W-:Y:S01]  /*8290*/  STSM.16.M88.4 [R93], R8 ;  /* 0x000000085d007844 */ /* 0x000fe20000000200 */
[----:B------:R-:W-:-:S02]  /*82a0*/  MOV R48, R12 ;  /* 0x0000000c00307202 */ /* 0x000fc40000000f00 */
[----:B0-----:R-:W-:Y:S02]  /*82b0*/  F2FP.F16.F32.PACK_AB R4, R41, R40 ;  /* 0x000000282904723e */ /* 0x001fe400000000ff */
[----:B------:R-:W-:Y:S02]  /*82c0*/  F2FP.F16.F32.PACK_AB R5, R43, R42 ;  /* 0x0000002a2b05723e */ /* 0x000fe400000000ff */
[----:B------:R-:W-:Y:S02]  /*82d0*/  F2FP.F16.F32.PACK_AB R6, R45, R44 ;  /* 0x0000002c2d06723e */ /* 0x000fe400000000ff */
[----:B------:R-:W-:Y:S02]  /*82e0*/  F2FP.F16.F32.PACK_AB R7, R47, R46 ;  /* 0x0000002e2f07723e */ /* 0x000fe400000000ff */
[----:B------:R-:W-:Y:S02]  /*82f0*/  MOV R91, R24 ;  /* 0x00000018005b7202 */ /* 0x000fe40000000f00 */
[----:B------:R-:W-:Y:S01]  /*8300*/  F2FP.F16.F32.PACK_AB R12, R33, R36 ;  /* 0x00000024210c723e */ /* 0x000fe200000000ff */
[----:B------:R0:W-:Y:S01]  /*8310*/  STSM.16.M88.4 [R92], R4 ;  /* 0x000000045c007844 */ /* 0x0001e20000000200 */
[----:B------:R-:W-:-:S02]  /*8320*/  F2FP.F16.F32.PACK_AB R13, R29, R32 ;  /* 0x000000201d0d723e */ /* 0x000fc400000000ff */
[----:B------:R-:W-:Y:S02]  /*8330*/  F2FP.F16.F32.PACK_AB R14, R53, R52 ;  /* 0x00000034350e723e */ /* 0x000fe400000000ff */
[----:B------:R-:W-:Y:S02]  /*8340*/  F2FP.F16.F32.PACK_AB R15, R55, R54 ;  /* 0x00000036370f723e */ /* 0x000fe400000000ff */
[----:B------:R-:W-:Y:S02]  /*8350*/  F2FP.F16.F32.PACK_AB R24, R57, R56 ;  /* 0x000000383918723e */ /* 0x000fe400000000ff */
[----:B------:R-:W-:Y:S01]  /*8360*/  F2FP.F16.F32.PACK_AB R25, R59, R58 ;  /* 0x0000003a3b19723e */ /* 0x000fe200000000ff */
[----:B------:R1:W-:Y:S01]  /*8370*/  STSM.16.M88.4 [R91], R12 ;  /* 0x0000000c5b007844 */ /* 0x0003e20000000200 */
[----:B------:R-:W-:Y:S02]  /*8380*/  F2FP.F16.F32.PACK_AB R26, R61, R60 ;  /* 0x0000003c3d1a723e */ /* 0x000fe400000000ff */
[----:B------:R-:W-:-:S02]  /*8390*/  F2FP.F16.F32.PACK_AB R27, R63, R62 ;  /* 0x0000003e3f1b723e */ /* 0x000fc400000000ff */
[----:B------:R-:W-:Y:S01]  /*83a0*/  PLOP3.LUT P0, PT, PT, PT, UP0, 0x80, 0x0 ;  /* 0x000000000000781c */ /* 0x000fe20003f0f008 */
[----:B0-----:R-:W-:Y:S02]  /*83b0*/  IMAD.U32 R4, RZ, RZ, UR4 ;  /* 0x00000004ff047e24 */ /* 0x001fe4000f8e00ff */
[----:B------:R1:W-:Y:S01]  /*83c0*/  STSM.16.M88.4 [R50], R24 ;  /* 0x0000001832007844 */ /* 0x0003e20000000200 */
[----:B------:R-:W-:Y:S01]  /*83d0*/  IMAD.U32 R5, RZ, RZ, UR6 ;  /* 0x00000006ff057e24 */ /* 0x000fe2000f8e00ff */
[----:B------:R-:W-:Y:S02]  /*83e0*/  ULDC.64 UR6, c[0x0][0xbe0] ;  /* 0x0002f80000067ab9 */ /* 0x000fe40000000a00 */
[----:B------:R1:W-:Y:S04]  /*83f0*/  STSM.16.M88.4 [R48], R64 ;  /* 0x0000004030007844 */ /* 0x0003e80000000200 */
[----:B------:R1:W-:Y:S04]  /*8400*/  STSM.16.M88.4 [R31], R72 ;  /* 0x000000481f007844 */ /* 0x0003e80000000200 */
[----:B------:R1:W-:Y:S01]  /*8410*/  STSM.16.M88.4 [R30], R80 ;  /* 0x000000501e007844 */ /* 0x0003e20000000200 */
[----:B------:R-:W-:Y:S06]  /*8420*/  BAR.SYNC.DEFER_BLOCKING 0x1, 0x100 ;  /* 0x0044000000007b1d */ /* 0x000fec0000010000 */
[----:B------:R-:W2:Y:S01]  /*8430*/  @P0 LDG.E R6, desc[UR10][R4.64] ;  /* 0x0000000a04060981 */ /* 0x000ea2000c1e1900 */
[----:B------:R-:W-:Y:S01]  /*8440*/  UISETP.NE.U32.AND UP1, UPT, UR6, URZ, UPT ;  /* 0x0000003f0600728c */ /* 0x000fe2000bf25070 */
[----:B------:R-:W0:Y:S01]  /*8450*/  LDC R29, c[0x0][0xa88] ;  /* 0x0002a200ff1d7b82 */ /* 0x000e220000000800 */
[----:B------:R-:W-:Y:S01]  /*8460*/  IMAD R7, R18, 0x40, R17 ;  /* 0x0000004012077824 */ /* 0x000fe200078e0211 */
[----:B------:R-:W-:Y:S01]  /*8470*/  UMOV UR4, URZ ;  /* 0x0000003f00047c82 */ /* 0x000fe20008000000 */
[----:B------:R-:W-:-:S02]  /*8480*/  UISETP.NE.AND.EX UP1, UPT, UR7, URZ, UPT, UP1 ;  /* 0x0000003f0700728c */ /* 0x000fc4000bf25310 */
[----:B------:R-:W-:-:S04]  /*8490*/  IMAD.WIDE R20, R7, 0x2, R20 ;  /* 0x0000000207147825 */ /* 0x000fc800078e0214 */
[----:B------:R-:W-:Y:S02]  /*84a0*/  PLOP3.LUT P2, PT, PT, PT, UP1, 0x80, 0x0 ;  /* 0x000000000000781c */ /* 0x000fe40003f4f018 */
[----:B------:R-:W-:-:S03]  /*84b0*/  IADD3 R33, P1, R20, 0x1000, RZ ;  /* 0x0000100014217810 */ /* 0x000fc60007f3e0ff */
[----:B------:R-:W-:-:S04]  /*84c0*/  @UP1 UIADD3 UR6, UP2, UR8, UR6, URZ ;  /* 0x0000000608061290 */ /* 0x000fc8000ff5e03f */
[----:B------:R-:W-:-:S06]  /*84d0*/  @UP1 UIADD3.X UR7, UR9, UR7, URZ, UP2, !UPT ;  /* 0x0000000709071290 */ /* 0x000fcc00097fe43f */
[----:B------:R-:W-:Y:S01]  /*84e0*/  IMAD.U32 R7, RZ, RZ, UR7 ;  /* 0x00000007ff077e24 */ /* 0x000fe2000f8e00ff */
[----:B--2---:R-:W-:Y:S01]  /*84f0*/  @P0 R2UR UR4, R6 ;  /* 0x00000000060402ca */ /* 0x004fe200000e0000 */
[----:B------:R-:W-:-:S05]  /*8500*/  IMAD.U32 R6, RZ, RZ, UR6 ;  /* 0x00000006ff067e24 */ /* 0x000fca000f8e00ff */
[----:B0-----:R1:W5:Y:S01]  /*8510*/  @P2 LDG.E R29, desc[UR10][R6.64] ;  /* 0x0000000a061d2981 */ /* 0x001362000c1e1900 */
[----:B------:R-:W-:Y:S08]  /*8520*/  @P2 BRA `(.L_x_282) ;  /* 0x0000000000142947 */ /* 0x000ff00003800000 */
[----:B------:R-:W-:Y:S05]  /*8530*/  @!P0 BRA `(.L_x_282) ;  /* 0x0000000000108947 */ /* 0x000fea0003800000 */
[----:B------:R-:W-:Y:S02]  /*8540*/  ULDC.64 UR6, c[0x0][0x208] ;  /* 0x0000820000067ab9 */ /* 0x000fe40000000a00 */
[----:B-1----:R-:W2:Y:S04]  /*8550*/  LDG.E R6, desc[UR6][R4.64] ;  /* 0x0000000604067981 */ /* 0x002ea8000c1e1900 */
[----:B-----5:R-:W2:Y:S02]  /*8560*/  LDG.E R29, desc[UR6][R4.64+0x4] ;  /* 0x00000406041d7981 */ /* 0x020ea4000c1e1900 */
[----:B--2---:R-:W-:-:S07]  /*8570*/  IMAD.IADD R29, R29, 0x1, -R6 ;  /* 0x000000011d1d7824 */ /* 0x004fce00078e0a06 */
.L_x_282:
[----:B------:R-:W-:Y:S01]  /*8580*/  R2UR UR15, R23 ;  /* 0x00000000170f72ca */ /* 0x000fe200000e0000 */
[----:B------:R-:W-:Y:S01]  /*8590*/  ULDC.64 UR12, c[0x0][0xb70] ;  /* 0x0002dc00000c7ab9 */ /* 0x000fe20000000a00 */
[----:B------:R-:W-:Y:S01]  /*85a0*/  R2UR UR14, R184 ;  /* 0x00000000b80e72ca */ /* 0x000fe200000e0000 */
[----:B------:R-:W-:Y:S01]  /*85b0*/  USHF.R.S32.HI UR9, URZ, 0x1f, UR4 ;  /* 0x0000001f3f097899 */ /* 0x000fe20008011404 */
[----:B------:R-:W-:Y:S01]  /*85c0*/  LEA R8, R22, R189, 0x7 ;  /* 0x000000bd16087211 */ /* 0x000fe200078e38ff */
[----:B------:R-:W-:Y:S01]  /*85d0*/  UMOV UR8, UR4 ;  /* 0x0000000400087c82 */ /* 0x000fe20008000000 */
[----:B------:R-:W-:Y:S01]  /*85e0*/  USEL UR61, UR61, URZ, !UP0 ;  /* 0x0000003f3d3d7287 */ /* 0x000fe2000c000000 */
[----:B------:R-:W-:Y:S01]  /*85f0*/  LOP3.LUT R32, R33, 0x380, RZ, 0xc0, !PT ;  /* 0x0000038021207812 */ /* 0x000fe200078ec0ff */
[----:B------:R-:W-:Y:S01]  /*8600*/  ULDC.64 UR16, c[0x0][0x208] ;  /* 0x0000820000107ab9 */ /* 0x000fe20000000a00 */
[----:B------:R-:W-:Y:S02]  /*8610*/  SHF.R.S32.HI R5, RZ, 0x1f, R8 ;  /* 0x0000001fff057819 */ /* 0x000fe40000011408 */
[----:B-1----:R-:W-:-:S02]  /*8620*/  IADD3 R13, P2, R20, 0x2000, RZ ;  /* 0x00002000140d7810 */ /* 0x002fc40007f5e0ff */
[----:B------:R-:W-:Y:S01]  /*8630*/  USHF.R.S32.HI UR11, URZ, 0x1f, UR15 ;  /* 0x0000001f3f0b7899 */ /* 0x000fe2000801140f */
[----:B------:R-:W-:Y:S01]  /*8640*/  IADD3 R7, P6, R20, 0x3000, RZ ;  /* 0x0000300014077810 */ /* 0x000fe20007fde0ff */
[----:B------:R-:W-:Y:S01]  /*8650*/  USEL UR14, UR14, URZ, !UP0 ;  /* 0x0000003f0e0e7287 */ /* 0x000fe2000c000000 */
[----:B------:R-:W-:Y:S01]  /*8660*/  SHF.R.U64 R32, R32, 0x3, RZ ;  /* 0x0000000320207819 */ /* 0x000fe200000012ff */
[----:B------:R-:W-:Y:S01]  /*8670*/  UIMAD UR10, UR11, UR12, URZ ;  /* 0x0000000c0b0a72a4 */ /* 0x000fe2000f8e023f */
[----:B------:R-:W-:Y:S01]  /*8680*/  LOP3.LUT R12, R13, 0x380, RZ, 0xc0, !PT ;  /* 0x000003800d0c7812 */ /* 0x000fe200078ec0ff */
[----:B------:R-:W-:Y:S01]  /*8690*/  UIMAD.WIDE.U32 UR6, UR15, UR12, UR8 ;  /* 0x0000000c0f0672a5 */ /* 0x000fe2000f8e0008 */
[----:B------:R-:W-:Y:S01]  /*86a0*/  LOP3.LUT R4, R7, 0x380, RZ, 0xc0, !PT ;  /* 0x0000038007047812 */ /* 0x000fe200078ec0ff */
[----:B------:R-:W-:Y:S01]  /*86b0*/  UIMAD UR10, UR15, UR13, UR10 ;  /* 0x0000000d0f0a72a4 */ /* 0x000fe2000f8e020a */
[----:B------:R-:W-:Y:S01]  /*86c0*/  LOP3.LUT R32, R32, R33, RZ, 0x3c, !PT ;  /* 0x0000002120207212 */ /* 0x000fe200078e3cff */
[----:B------:R-:W-:Y:S01]  /*86d0*/  IMAD.X R33, RZ, RZ, R21, P1 ;  /* 0x000000ffff217224 */ /* 0x000fe200008e0615 */
[----:B------:R-:W-:Y:S01]  /*86e0*/  ULDC.64 UR12, c[0x0][0xb78] ;  /* 0x0002de00000c7ab9 */ /* 0x000fe20000000a00 */
[----:B------:R-:W-:Y:S01]  /*86f0*/  UIADD3 UR7, UR7, UR10, URZ ;  /* 0x0000000a07077290 */ /* 0x000fe2000fffe03f */
[----:B------:R-:W-:Y:S01]  /*8700*/  SHF.R.U64 R12, R12, 0x3, RZ ;  /* 0x000000030c0c7819 */ /* 0x000fe200000012ff */
[----:B------:R-:W-:Y:S01]  /*8710*/  UIMAD UR8, UR14, UR12, URZ ;  /* 0x0000000c0e0872a4 */ /* 0x000fe2000f8e023f */
[----:B------:R-:W-:Y:S01]  /*8720*/  SHF.R.U64 R4, R4, 0x3, RZ ;  /* 0x0000000304047819 */ /* 0x000fe200000012ff */
[----:B------:R-:W-:Y:S01]  /*8730*/  UIMAD.WIDE.U32 UR6, UR61, UR12, UR6 ;  /* 0x0000000c3d0672a5 */ /* 0x000fe2000f8e0006 */
[C---:B------:R-:W-:Y:S01]  /*8740*/  IADD3 R45, P5, R20.reuse, 0x4000, RZ ;  /* 0x00004000142d7810 */ /* 0x040fe20007fbe0ff */
[----:B------:R-:W-:Y:S01]  /*8750*/  UIMAD UR8, UR61, UR13, UR8 ;  /* 0x0000000d3d0872a4 */ /* 0x000fe2000f8e0208 */
[----:B------:R-:W-:-:S02]  /*8760*/  IADD3 R37, P4, R20, 0x5000, RZ ;  /* 0x0000500014257810 */ /* 0x000fc40007f9e0ff */
[----:B------:R-:W-:Y:S01]  /*8770*/  IADD3 R25, P3, R20, 0x6000, RZ ;  /* 0x0000600014197810 */ /* 0x000fe20007f7e0ff */
[----:B------:R-:W-:Y:S01]  /*8780*/  ULDC.64 UR12, c[0x0][0xaa0] ;  /* 0x0002a800000c7ab9 */ /* 0x000fe20000000a00 */
[----:B------:R-:W-:Y:S01]  /*8790*/  IADD3 R6, P0, R8, UR6, RZ ;  /* 0x0000000608067c10 */ /* 0x000fe2000ff1e0ff */
[----:B------:R-:W-:Y:S01]  /*87a0*/  IMAD.U32 R10, RZ, RZ, UR8 ;  /* 0x00000008ff0a7e24 */ /* 0x000fe2000f8e00ff */
[----:B------:R-:W-:Y:S02]  /*87b0*/  LOP3.LUT R9, R20, 0x380, RZ, 0xc0, !PT ;  /* 0x0000038014097812 */ /* 0x000fe400078ec0ff */
[----:B------:R-:W-:Y:S01]  /*87c0*/  LOP3.LUT R12, R12, R13, RZ, 0x3c, !PT ;  /* 0x0000000d0c0c7212 */ /* 0x000fe200078e3cff */
[----:B------:R-:W-:Y:S01]  /*87d0*/  IMAD.X R13, RZ, RZ, R21, P2 ;  /* 0x000000ffff0d7224 */ /* 0x000fe200010e0615 */
[----:B------:R-:W-:Y:S01]  /*87e0*/  IADD3.X R5, R5, UR7, R10, P0, !PT ;  /* 0x0000000705057c10 */ /* 0x000fe200087fe40a */
[----:B------:R-:W-:Y:S01]  /*87f0*/  ULDC.64 UR6, c[0x0][0xb40] ;  /* 0x0002d00000067ab9 */ /* 0x000fe20000000a00 */
[----:B------:R-:W-:-:S02]  /*8800*/  LOP3.LUT R4, R4, R7, RZ, 0x3c, !PT ;  /* 0x0000000704047212 */ /* 0x000fc400078e3cff */
[----:B------:R-:W-:Y:S02]  /*8810*/  LEA R52, P0, R6, UR6, 0x2 ;  /* 0x0000000606347c11 */ /* 0x000fe4000f8010ff */
[----:B------:R-:W-:Y:S02]  /*8820*/  IADD3 R7, P2, R20, 0x7000, RZ ;  /* 0x0000700014077810 */ /* 0x000fe40007f5e0ff */
[----:B------:R-:W-:Y:S01]  /*8830*/  LEA.HI.X R53, R6, UR7, R5, 0x2, P0 ;  /* 0x0000000706357c11 */ /* 0x000fe200080f1405 */
[----:B------:R-:W-:Y:S01]  /*8840*/  VIADD R6, R8, 0x8 ;  /* 0x0000000808067836 */ /* 0x000fe20000000000 */
[----:B------:R-:W-:Y:S02]  /*8850*/  LOP3.LUT P0, RZ, R186, 0x3, RZ, 0xc0, !PT ;  /* 0x00000003baff7812 */ /* 0x000fe4000780c0ff */
[----:B------:R-:W-:Y:S02]  /*8860*/  LOP3.LUT R44, R45, 0x380, RZ, 0xc0, !PT ;  /* 0x000003802d2c7812 */ /* 0x000fe400078ec0ff */
[----:B------:R-:W-:-:S02]  /*8870*/  LOP3.LUT R36, R37, 0x380, RZ, 0xc0, !PT ;  /* 0x0000038025247812 */ /* 0x000fc400078ec0ff */
[----:B------:R-:W-:Y:S02]  /*8880*/  LOP3.LUT R24, R25, 0x380, RZ, 0xc0, !PT ;  /* 0x0000038019187812 */ /* 0x000fe400078ec0ff */
[----:B------:R-:W-:Y:S01]  /*8890*/  SHF.R.U64 R9, R9, 0x3, RZ ;  /* 0x0000000309097819 */ /* 0x000fe200000012ff */
[----:B------:R-:W-:Y:S01]  /*88a0*/  UIMAD UR6, UR9, UR12, URZ ;  /* 0x0000000c090672a4 */ /* 0x000fe2000f8e023f */
[-C--:B-----5:R-:W-:Y:S01]  /*88b0*/  ISETP.GE.OR P1, PT, R8, R29.reuse, P0 ;  /* 0x0000001d0800720c */ /* 0x0a0fe20000726670 */
[----:B------:R-:W-:Y:S01]  /*88c0*/  IMAD.X R5, RZ, RZ, R21, P6 ;  /* 0x000000ffff057224 */ /* 0x000fe200030e0615 */
[----:B------:R-:W-:Y:S02]  /*88d0*/  ISETP.GE.OR P0, PT, R6, R29, P0 ;  /* 0x0000001d0600720c */ /* 0x000fe40000706670 */
[----:B------:R-:W-:Y:S02]  /*88e0*/  LOP3.LUT R6, R7, 0x380, RZ, 0xc0, !PT ;  /* 0x0000038007067812 */ /* 0x000fe400078ec0ff */
[----:B------:R-:W-:-:S02]  /*88f0*/  SHF.R.U64 R44, R44, 0x3, RZ ;  /* 0x000000032c2c7819 */ /* 0x000fc400000012ff */
[----:B------:R-:W-:Y:S02]  /*8900*/  SHF.R.U64 R36, R36, 0x3, RZ ;  /* 0x0000000324247819 */ /* 0x000fe400000012ff */
[----:B------:R-:W-:Y:S02]  /*8910*/  SHF.R.U64 R24, R24, 0x3, RZ ;  /* 0x0000000318187819 */ /* 0x000fe400000012ff */
[----:B------:R-:W-:Y:S01]  /*8920*/  LOP3.LUT R20, R9, R20, RZ, 0x3c, !PT ;  /* 0x0000001409147212 */ /* 0x000fe200078e3cff */
[----:B------:R-:W-:Y:S01]  /*8930*/  @!P1 STG.E desc[UR16][R52.64], R3 ;  /* 0x0000000334009986 */ /* 0x000fe2000c101910 */
[----:B------:R-:W-:Y:S01]  /*8940*/  SHF.R.U64 R6, R6, 0x3, RZ ;  /* 0x0000000306067819 */ /* 0x000fe200000012ff */
[--C-:B------:R-:W-:Y:S01]  /*8950*/  IMAD.X R9, RZ, RZ, R21.reuse, P2 ;  /* 0x000000ffff097224 */ /* 0x100fe200010e0615 */
[----:B------:R-:W-:Y:S01]  /*8960*/  LOP3.LUT R44, R44, R45, RZ, 0x3c, !PT ;  /* 0x0000002d2c2c7212 */ /* 0x000fe200078e3cff */
[----:B------:R0:W-:Y:S01]  /*8970*/  @!P0 STG.E desc[UR16][R52.64+0x20], R0 ;  /* 0x0000200034008986 */ /* 0x0001e2000c101910 */
[----:B------:R-:W-:Y:S01]  /*8980*/  LOP3.LUT R36, R36, R37, RZ, 0x3c, !PT ;  /* 0x0000002524247212 */ /* 0x000fe200078e3cff */
[--C-:B------:R-:W-:Y:S01]  /*8990*/  IMAD.X R45, RZ, RZ, R21.reuse, P5 ;  /* 0x000000ffff2d7224 */ /* 0x100fe200028e0615 */
[----:B------:R-:W-:Y:S01]  /*89a0*/  LOP3.LUT R24, R24, R25, RZ, 0x3c, !PT ;  /* 0x0000001918187212 */ /* 0x000fe200078e3cff */
[----:B------:R-:W-:Y:S01]  /*89b0*/  IMAD.X R25, RZ, RZ, R21, P3 ;  /* 0x000000ffff197224 */ /* 0x000fe200018e0615 */
[----:B------:R-:W-:Y:S01]  /*89c0*/  IADD3.X R37, RZ, R21, RZ, P4, !PT ;  /* 0x00000015ff257210 */ /* 0x000fe200027fe4ff */
[----:B------:R1:W5:Y:S01]  /*89d0*/  LD.E.128 R40, desc[UR16][R20.64] ;  /* 0x0000001014287980 */ /* 0x000362000c101d00 */
[--C-:B------:R-:W-:Y:S01]  /*89e0*/  SHF.R.S32.HI R31, RZ, 0x1f, R17.reuse ;  /* 0x0000001fff1f7819 */ /* 0x100fe20000011411 */
[----:B------:R-:W-:Y:S01]  /*89f0*/  IMAD.MOV.U32 R30, RZ, RZ, R17 ;  /* 0x000000ffff1e7224 */ /* 0x000fe200078e0011 */
[----:B------:R-:W-:Y:S01]  /*8a00*/  LOP3.LUT R8, R6, R7, RZ, 0x3c, !PT ;  /* 0x0000000706087212 */ /* 0x000fe200078e3cff */
[----:B------:R-:W-:Y:S01]  /*8a10*/  UIMAD UR6, UR4, UR13, UR6 ;  /* 0x0000000d040672a4 */ /* 0x000fe2000f8e0206 */
[----:B------:R-:W5:Y:S04]  /*8a20*/  LD.E.128 R32, desc[UR16][R32.64] ;  /* 0x0000001020207980 */ /* 0x000f68000c101d00 */
[----:B------:R-:W5:Y:S01]  /*8a30*/  LD.E.128 R12, desc[UR16][R12.64] ;  /* 0x000000100c0c7980 */ /* 0x000f62000c101d00 */
[----:B-1----:R-:W-:-:S03]  /*8a40*/  IMAD.U32 R21, RZ, RZ, UR12 ;  /* 0x0000000cff157e24 */ /* 0x002fc6000f8e00ff */
[----:B------:R-:W5:Y:S01]  /*8a50*/  LD.E.128 R4, desc[UR16][R4.64] ;  /* 0x0000001004047980 */ /* 0x000f62000c101d00 */
[----:B------:R-:W-:-:S03]  /*8a60*/  IMAD.WIDE.U32 R20, R21, UR4, R30 ;  /* 0x0000000415147c25 */ /* 0x000fc6000f8e001e */
[----:B------:R-:W5:Y:S01]  /*8a70*/  LD.E.128 R44, desc[UR16][R44.64] ;  /* 0x000000102c2c7980 */ /* 0x000f62000c101d00 */
[----:B------:R-:W-:Y:S01]  /*8a80*/  VIADD R21, R21, UR6 ;  /* 0x0000000615157c36 */ /* 0x000fe20008000000 */
[----:B------:R-:W-:Y:S02]  /*8a90*/  ULDC.64 UR6, c[0x0][0xae0] ;  /* 0x0002b80000067ab9 */ /* 0x000fe40000000a00 */
[----:B------:R-:W5:Y:S04]  /*8aa0*/  LD.E.128 R36, desc[UR16][R36.64] ;  /* 0x0000001024247980 */ /* 0x000f68000c101d00 */
[----:B------:R-:W5:Y:S04]  /*8ab0*/  LD.E.128 R24, desc[UR16][R24.64] ;  /* 0x0000001018187980 */ /* 0x000f68000c101d00 */
[----:B------:R-:W5:Y:S01]  /*8ac0*/  LD.E.128 R8, desc[UR16][R8.64] ;  /* 0x0000001008087980 */ /* 0x000f62000c101d00 */
[----:B------:R-:W-:Y:S01]  /*8ad0*/  IMAD R29, R22, -0x80, R29 ;  /* 0xffffff80161d7824 */ /* 0x000fe200078e021d */
[----:B------:R-:W-:Y:S01]  /*8ae0*/  @!PT LDS RZ, [RZ] ;  /* 0x00000000fffff984 */ /* 0x000fe20000000800 */
[----:B------:R-:W-:Y:S01]  /*8af0*/  @!PT LDS RZ, [RZ] ;  /* 0x00000000fffff984 */ /* 0x000fe20000000800 */
[----:B------:R-:W-:Y:S01]  /*8b00*/  @!PT LDS RZ, [RZ] ;  /* 0x00000000fffff984 */ /* 0x000fe20000000800 */
[----:B------:R-:W-:Y:S01]  /*8b10*/  @!PT LDS RZ, [RZ] ;  /* 0x00000000fffff984 */ /* 0x000fe20000000800 */
[----:B------:R1:W-:Y:S06]  /*8b20*/  MEMBAR.ALL.CTA ;  /* 0x0000000000007992 */ /* 0x0003ec0000008000 */
[----:B-1----:R-:W1:Y:S01]  /*8b30*/  FENCE.VIEW.ASYNC.S ;  /* 0x00000000000073c6 */ /* 0x002e620000000000 */
[----:B0-----:R-:W-:Y:S01]  /*8b40*/  VIADD R0, R18, 0x20 ;  /* 0x0000002012007836 */ /* 0x001fe20000000000 */
[----:B------:R-:W-:-:S02]  /*8b50*/  UIMAD UR4, UR11, UR6, URZ ;  /* 0x000000060b0472a4 */ /* 0x000fc4000f8e023f */
[----:B------:R-:W-:Y:S02]  /*8b60*/  MOV R19, UR6 ;  /* 0x0000000600137c02 */ /* 0x000fe40008000f00 */
[----:B------:R-:W-:Y:S01]  /*8b70*/  UIMAD UR4, UR15, UR7, UR4 ;  /* 0x000000070f0472a4 */ /* 0x000fe2000f8e0204 */
[-C--:B------:R-:W-:Y:S01]  /*8b80*/  ISETP.GE.AND P4, PT, R0, R29.reuse, PT ;  /* 0x0000001d0000720c */ /* 0x080fe20003f86270 */
[C---:B------:R-:W-:Y:S02]  /*8b90*/  VIADD R0, R18.reuse, 0x40 ;  /* 0x0000004012007836 */ /* 0x040fe40000000000 */
[C---:B------:R-:W-:Y:S01]  /*8ba0*/  VIADD R3, R18.reuse, 0x60 ;  /* 0x0000006012037836 */ /* 0x040fe20000000000 */
[-C--:B------:R-:W-:Y:S01]  /*8bb0*/  ISETP.GE.AND P2, PT, R18, R29.reuse, PT ;  /* 0x0000001d1200720c */ /* 0x080fe20003f46270 */
[----:B------:R-:W-:Y:S01]  /*8bc0*/  IMAD.WIDE.U32 R20, R19, UR15, R20 ;  /* 0x0000000f13147c25 */ /* 0x000fe2000f8e0014 */
[----:B------:R-:W-:Y:S01]  /*8bd0*/  ULDC.64 UR6, c[0x0][0xae8] ;  /* 0x0002ba0000067ab9 */ /* 0x000fe20000000a00 */
[----:B------:R-:W-:-:S02]  /*8be0*/  ISETP.GE.AND P0, PT, R0, R29, PT ;  /* 0x0000001d0000720c */ /* 0x000fc40003f06270 */
[----:B------:R-:W-:Y:S01]  /*8bf0*/  VIADD R21, R21, UR4 ;  /* 0x0000000415157c36 */ /* 0x000fe20008000000 */
[----:B------:R-:W-:Y:S01]  /*8c00*/  UIMAD UR4, UR14, UR6, URZ ;  /* 0x000000060e0472a4 */ /* 0x000fe2000f8e023f */
[----:B------:R-:W-:Y:S01]  /*8c10*/  ISETP.GE.AND P1, PT, R3, R29, PT ;  /* 0x0000001d0300720c */ /* 0x000fe20003f26270 */
[----:B------:R-:W-:Y:S02]  /*8c20*/  VIADD R0, R28, 0x34820 ;  /* 0x000348201c007836 */ /* 0x000fe40000000000 */
[----:B------:R-:W-:Y:S01]  /*8c30*/  IMAD.U32 R29, RZ, RZ, UR6 ;  /* 0x00000006ff1d7e24 */ /* 0x000fe2000f8e00ff */
[----:B------:R-:W-:Y:S02]  /*8c40*/  UIMAD UR4, UR61, UR7, UR4 ;  /* 0x000000073d0472a4 */ /* 0x000fe4000f8e0204 */
[----:B------:R-:W-:Y:S01]  /*8c50*/  PRMT R0, RZ, 0x654, R0 ;  /* 0x00000654ff007816 */ /* 0x000fe20000000000 */
[----:B------:R-:W-:Y:S01]  /*8c60*/  IMAD.WIDE.U32 R28, R29, UR61, R20 ;  /* 0x0000003d1d1c7c25 */ /* 0x000fe2000f8e0014 */
[----:B------:R-:W-:Y:S01]  /*8c70*/  SHF.R.S32.HI R19, RZ, 0x1f, R18 ;  /* 0x0000001fff137819 */ /* 0x000fe20000011412 */
[----:B------:R-:W-:Y:S01]  /*8c80*/  BSSY B1, `(.L_x_283) ;  /* 0x0000016000017945 */ /* 0x000fe20003800000 */
[----:B-1----:R0:W-:Y:S01]  /*8c90*/  SYNCS.ARRIVE.TRANS64.RED.A1T0 RZ, [R0+URZ], RZ ;  /* 0x000000ff00ff79a7 */ /* 0x0021e2000810043f */
[----:B------:R-:W-:-:S02]  /*8ca0*/  VIADD R53, R29, UR4 ;  /* 0x000000041d357c36 */ /* 0x000fc40008000000 */
[----:B------:R-:W-:Y:S01]  /*8cb0*/  IMAD.WIDE R22, R22, 0x80, R18 ;  /* 0x0000008016167825 */ /* 0x000fe200078e0212 */
[----:B------:R-:W-:Y:S06]  /*8cc0*/  @P2 BRA `(.L_x_284) ;  /* 0x0000000000442947 */ /* 0x000fec0003800000 */
[----:B------:R-:W-:Y:S01]  /*8cd0*/  ULDC.64 UR6, c[0x0][0xad8] ;  /* 0x0002b60000067ab9 */ /* 0x000fe20000000a00 */
[----:B------:R-:W-:Y:S01]  /*8ce0*/  IMAD.MOV.U32 R20, RZ, RZ, R28 ;  /* 0x000000ffff147224 */ /* 0x000fe200078e001c */
[----:B0-----:R-:W-:Y:S01]  /*8cf0*/  IADD3 R0, R17, 0x40, RZ ;  /* 0x0000004011007810 */ /* 0x001fe20007ffe0ff */
[----:B------:R-:W-:Y:S01]  /*8d00*/  IMAD R3, R23, UR6, RZ ;  /* 0x0000000617037c24 */ /* 0x000fe2000f8e02ff */
[----:B------:R-:W-:Y:S01]  /*8d10*/  ULDC UR4, c[0x0][0xa8c] ;  /* 0x0002a30000047ab9 */ /* 0x000fe20000000800 */
[----:B------:R-:W-:Y:S01]  /*8d20*/  IMAD.MOV.U32 R21, RZ, RZ, R53 ;  /* 0x000000ffff157224 */ /* 0x000fe200078e0035 */
[----:B------:R-:W-:Y:S01]  /*8d30*/  ISETP.GE.AND P2, PT, R17, UR4, PT ;  /* 0x0000000411007c0c */ /* 0x000fe2000bf46270 */
[----:B------:R-:W-:Y:S01]  /*8d40*/  IMAD R3, R22, UR7, R3 ;  /* 0x0000000716037c24 */ /* 0x000fe2000f8e0203 */
[----:B------:R-:W-:Y:S01]  /*8d50*/  ISETP.GE.AND P3, PT, R0, UR4, PT ;  /* 0x0000000400007c0c */ /* 0x000fe2000bf66270 */
[----:B------:R-:W-:Y:S01]  /*8d60*/  IMAD.WIDE.U32 R20, R22, UR6, R20 ;  /* 0x0000000616147c25 */ /* 0x000fe2000f8e0014 */
[----:B------:R-:W-:Y:S01]  /*8d70*/  ULDC.64 UR6, c[0x0][0xa80] ;  /* 0x0002a00000067ab9 */ /* 0x000fe20000000a00 */
[----:B------:R-:W-:-:S02]  /*8d80*/  ULDC.64 UR8, c[0x0][0x208] ;  /* 0x0000820000087ab9 */ /* 0x000fc40000000a00 */
[----:B------:R-:W-:Y:S01]  /*8d90*/  IMAD.IADD R3, R21, 0x1, R3 ;  /* 0x0000000115037824 */ /* 0x000fe200078e0203 */
[----:B------:R-:W-:-:S04]  /*8da0*/  LEA R30, P5, R20, UR6, 0x1 ;  /* 0x00000006141e7c11 */ /* 0x000fc8000f8a08ff */
[----:B------:R-:W-:-:S05]  /*8db0*/  LEA.HI.X R31, R20, UR7, R3, 0x1, P5 ;  /* 0x00000007141f7c11 */ /* 0x000fca000a8f0c03 */
[----:B-----5:R1:W-:Y:S04]  /*8dc0*/  @!P2 STG.E.128 desc[UR8][R30.64], R40 ;  /* 0x000000281e00a986 */ /* 0x0203e8000c101d08 */
[----:B------:R1:W-:Y:S02]  /*8dd0*/  @!P3 STG.E.128 desc[UR8][R30.64+0x80], R44 ;  /* 0x0000802c1e00b986 */ /* 0x0003e4000c101d08 */
.L_x_284:
[----:B------:R-:W-:Y:S05]  /*8de0*/  BSYNC B1 ;  /* 0x0000000000017941 */ /* 0x000fea0003800000 */
.L_x_283:
[----:B------:R-:W-:Y:S04]  /*8df0*/  BSSY B1, `(.L_x_285) ;  /* 0x0000015000017945 */ /* 0x000fe80003800000 */
[----:B------:R-:W-:Y:S05]  /*8e00*/  @P4 BRA `(.L_x_286) ;  /* 0x00000000004c4947 */ /* 0x000fea0003800000 */
[----:B------:R-:W-:Y:S01]  /*8e10*/  IADD3 R3, P2, R22, 0x20, RZ ;  /* 0x0000002016037810 */ /* 0x000fe20007f5e0ff */
[----:B------:R-:W-:Y:S01]  /*8e20*/  ULDC.64 UR6, c[0x0][0xad8] ;  /* 0x0002b60000067ab9 */ /* 0x000fe20000000a00 */
[----:B------:R-:W-:Y:S01]  /*8e30*/  MOV R21, R53 ;  /* 0x0000003500157202 */ /* 0x000fe20000000f00 */
[----:B------:R-:W-:Y:S01]  /*8e40*/  IMAD.MOV.U32 R20, RZ, RZ, R28 ;  /* 0x000000ffff147224 */ /* 0x000fe200078e001c */
[----:B------:R-:W-:Y:S01]  /*8e50*/  ULDC UR4, c[0x0][0xa8c] ;  /* 0x0002a30000047ab9 */ /* 0x000fe20000000800 */
[----:B0-----:R-:W-:Y:S01]  /*8e60*/  IMAD.X R0, RZ, RZ, R23, P2 ;  /* 0x000000ffff007224 */ /* 0x001fe200010e0617 */
[C---:B------:R-:W-:Y:S01]  /*8e70*/  ISETP.GE.AND P3, PT, R17.reuse, UR4, PT ;  /* 0x0000000411007c0c */ /* 0x040fe2000bf66270 */
[----:B-1----:R-:W-:Y:S01]  /*8e80*/  VIADD R30, R17, 0x40 ;  /* 0x00000040111e7836 */ /* 0x002fe20000000000 */
[----:B------:R-:W-:Y:S01]  /*8e90*/  ULDC.64 UR8, c[0x0][0x208] ;  /* 0x0000820000087ab9 */ /* 0x000fe20000000a00 */
[----:B------:R-:W-:Y:S02]  /*8ea0*/  IMAD R0, R0, UR6, RZ ;  /* 0x0000000600007c24 */ /* 0x000fe4000f8e02ff */
[----:B------:R-:W-:Y:S01]  /*8eb0*/  IMAD.WIDE.U32 R20, R3, UR6, R20 ;  /* 0x0000000603147c25 */ /* 0x000fe2000f8e0014 */
[----:B------:R-:W-:-:S03]  /*8ec0*/  ISETP.GE.AND P4, PT, R30, UR4, PT ;  /* 0x000000041e007c0c */ /* 0x000fc6000bf86270 */
[----:B------:R-:W-:Y:S01]  /*8ed0*/  IMAD R3, R3, UR7, R0 ;  /* 0x0000000703037c24 */ /* 0x000fe2000f8e0200 */
[----:B------:R-:W-:Y:S02]  /*8ee0*/  ULDC.64 UR6, c[0x0][0xa80] ;  /* 0x0002a00000067ab9 */ /* 0x000fe40000000a00 */
[----:B------:R-:W-:Y:S01]  /*8ef0*/  LEA R30, P2, R20, UR6, 0x1 ;  /* 0x00000006141e7c11 */ /* 0x000fe2000f8408ff */
[----:B------:R-:W-:-:S05]  /*8f00*/  IMAD.IADD R3, R21, 0x1, R3 ;  /* 0x0000000115037824 */ /* 0x000fca00078e0203 */
[----:B------:R-:W-:-:S05]  /*8f10*/  LEA.HI.X R31, R20, UR7, R3, 0x1, P2 ;  /* 0x00000007141f7c11 */ /* 0x000fca00090f0c03 */
[----:B-----5:R2:W-:Y:S04]  /*8f20*/  @!P3 STG.E.128 desc[UR8][R30.64], R32 ;  /* 0x000000201e00b986 */ /* 0x0205e8000c101d08 */
[----:B------:R2:W-:Y:S02]  /*8f30*/  @!P4 STG.E.128 desc[UR8][R30.64+0x80], R36 ;  /* 0x000080241e00c986 */ /* 0x0005e4000c101d08 */
.L_x_286:
[----:B------:R-:W-:Y:S05]  /*8f40*/  BSYNC B1 ;  /* 0x0000000000017941 */ /* 0x000fea0003800000 */
.L_x_285:
[----:B------:R-:W-:Y:S04]  /*8f50*/  BSSY B1, `(.L_x_287) ;  /* 0x0000015000017945 */ /* 0x000fe80003800000 */
[----:B------:R-:W-:Y:S05]  /*8f60*/  @P0 BRA `(.L_x_288) ;  /* 0x00000000004c0947 */ /* 0x000fea0003800000 */
[----:B------:R-:W-:Y:S01]  /*8f70*/  IADD3 R3, P0, R22, 0x40, RZ ;  /* 0x0000004016037810 */ /* 0x000fe20007f1e0ff */
[----:B------:R-:W-:Y:S01]  /*8f80*/  ULDC.64 UR6, c[0x0][0xad8] ;  /* 0x0002b60000067ab9 */ /* 0x000fe20000000a00 */
[----:B------:R-:W-:Y:S01]  /*8f90*/  IMAD.MOV.U32 R20, RZ, RZ, R28 ;  /* 0x000000ffff147224 */ /* 0x000fe200078e001c */
[----:B------:R-:W-:Y:S01]  /*8fa0*/  ULDC UR4, c[0x0][0xa8c] ;  /* 0x0002a30000047ab9 */ /* 0x000fe20000000800 */
[----:B------:R-:W-:Y:S01]  /*8fb0*/  IMAD.MOV.U32 R21, RZ, RZ, R53 ;  /* 0x000000ffff157224 */ /* 0x000fe200078e0035 */
[C---:B------:R-:W-:Y:S01]  /*8fc0*/  ISETP.GE.AND P2, PT, R17.reuse, UR4, PT ;  /* 0x0000000411007c0c */ /* 0x040fe2000bf46270 */
[----:B0-----:R-:W-:Y:S01]  /*8fd0*/  IMAD.X R0, RZ, RZ, R23, P0 ;  /* 0x000000ffff007224 */ /* 0x001fe200000e0617 */
[----:B------:R-:W-:Y:S01]  /*8fe0*/  ULDC.64 UR8, c[0x0][0x208] ;  /* 0x0000820000087ab9 */ /* 0x000fe20000000a00 */
[----:B-12---:R-:W-:Y:S02]  /*8ff0*/  VIADD R30, R17, 0x40 ;  /* 0x00000040111e7836 */ /* 0x006fe40000000000 */
[----:B------:R-:W-:-:S02]  /*9000*/  IMAD R0, R0, UR6, RZ ;  /* 0x0000000600007c24 */ /* 0x000fc4000f8e02ff */
        /* <DEDUP_REMOVED lines=9> */
.L_x_288:
[----:B------:R-:W-:Y:S05]  /*90a0*/  BSYNC B1 ;  /* 0x0000000000017941 */ /* 0x000fea0003800000 */
.L_x_287:
[----:B------:R-:W-:Y:S05]  /*90b0*/  @P1 BRA `(.L_x_289) ;  /* 0x0000000c00301947 */ /* 0x000fea0003800000 */
[----:B------:R-:W-:Y:S01]  /*90c0*/  IADD3 R3, P0, R22, 0x60, RZ ;  /* 0x0000006016037810 */ /* 0x000fe20007f1e0ff */
[----:B------:R-:W-:Y:S01]  /*90d0*/  ULDC.64 UR6, c[0x0][0xad8] ;  /* 0x0002b60000067ab9 */ /* 0x000fe20000000a00 */
[----:B---3-5:R-:W-:Y:S01]  /*90e0*/  IMAD.MOV.U32 R12, RZ, RZ, R28 ;  /* 0x000000ffff0c7224 */ /* 0x028fe200078e001c */
[----:B------:R-:W-:Y:S01]  /*90f0*/  ULDC UR4, c[0x0][0xa8c] ;  /* 0x0002a30000047ab9 */ /* 0x000fe20000000800 */
[----:B------:R-:W-:Y:S01]  /*9100*/  IADD3.X R22, RZ, R23, RZ, P0, !PT ;  /* 0x00000017ff167210 */ /* 0x000fe200007fe4ff */
[----:B------:R-:W-:Y:S01]  /*9110*/  IMAD.MOV.U32 R13, RZ, RZ, R53 ;  /* 0x000000ffff0d7224 */ /* 0x000fe200078e0035 */
[C---:B------:R-:W-:Y:S01]  /*9120*/  ISETP.GE.AND P1, PT, R17.reuse, UR4, PT ;  /* 0x0000000411007c0c */ /* 0x040fe2000bf26270 */
[----:B0-----:R-:W-:Y:S01]  /*9130*/  VIADD R0, R17, 0x40 ;  /* 0x0000004011007836 */ /* 0x001fe20000000000 */
[----:B------:R-:W-:Y:S01]  /*9140*/  ULDC.64 UR8, c[0x0][0x208] ;  /* 0x0000820000087ab9 */ /* 0x000fe20000000a00 */
[----:B------:R-:W-:Y:S02]  /*9150*/  IMAD R22, R22, UR6, RZ ;  /* 0x0000000616167c24 */ /* 0x000fe4000f8e02ff */
[----:B------:R-:W-:-:S04]  /*9160*/  IMAD.WIDE.U32 R12, R3, UR6, R12 ;  /* 0x00000006030c7c25 */ /* 0x000fc8000f8e000c */
[----:B------:R-:W-:Y:S01]  /*9170*/  IMAD R3, R3, UR7, R22 ;  /* 0x0000000703037c24 */ /* 0x000fe2000f8e0216 */
[----:B------:R-:W-:Y:S02]  /*9180*/  ULDC.64 UR6, c[0x0][0xa80] ;  /* 0x0002a00000067ab9 */ /* 0x000fe40000000a00 */
[----:B------:R-:W-:Y:S01]  /*9190*/  LEA R14, P0, R12, UR6, 0x1 ;  /* 0x000000060c0e7c11 */ /* 0x000fe2000f8008ff */
[----:B------:R-:W-:-:S05]  /*91a0*/  IMAD.IADD R3, R13, 0x1, R3 ;  /* 0x000000010d037824 */ /* 0x000fca00078e0203 */
[----:B------:R-:W-:Y:S02]  /*91b0*/  LEA.HI.X R15, R12, UR7, R3, 0x1, P0 ;  /* 0x000000070c0f7c11 */ /* 0x000fe400080f0c03 */
[----:B------:R-:W-:-:S03]  /*91c0*/  ISETP.GE.AND P0, PT, R0, UR4, PT ;  /* 0x0000000400007c0c */ /* 0x000fc6000bf06270 */
[----:B------:R4:W-:Y:S10]  /*91d0*/  @!P1 STG.E.128 desc[UR8][R14.64], R4 ;  /* 0x000000040e009986 */ /* 0x0009f4000c101d08 */
[----:B------:R-:W-:Y:S05]  /*91e0*/  @P0 BRA `(.L_x_289) ;  /* 0x0000000800e40947 */ /* 0x000fea0003800000 */
[----:B------:R-:W-:Y:S02]  /*91f0*/  ULDC.64 UR6, c[0x0][0x208] ;  /* 0x0000820000067ab9 */ /* 0x000fe40000000a00 */
[----:B------:R0:W-:Y:S01]  /*9200*/  STG.E.128 desc[UR6][R14.64+0x80], R8 ;  /* 0x000080080e007986 */ /* 0x0001e2000c101d06 */
[----:B------:R-:W-:Y:S05]  /*9210*/  BRA `(.L_x_289) ;  /* 0x0000000800d87947 */ /* 0x000fea0003800000 */
.L_x_281:
[----:B------:R-:W-:Y:S01]  /*9220*/  R2UR UR4, R184 ;  /* 0x00000000b80472ca */ /* 0x000fe200000e0000 */
[----:B------:R-:W-:Y:S01]  /*9230*/  USHF.L.U32 UR8, UR61, 0x2, URZ ;  /* 0x000000023d087899 */ /* 0x000fe2000800063f */
[----:B------:R-:W-:Y:S01]  /*9240*/  MOV R9, RZ ;  /* 0x000000ff00097202 */ /* 0x000fe20000000f00 */
[----:B------:R-:W-:Y:S01]  /*9250*/  ULDC.64 UR6, c[0x0][0xbd8] ;  /* 0x0002f60000067ab9 */ /* 0x000fe20000000a00 */
[----:B------:R-:W-:Y:S01]  /*9260*/  ULDC.64 UR10, c[0x0][0x208] ;  /* 0x00008200000a7ab9 */ /* 0x000fe20000000a00 */
[----:B------:R-:W-:-:S04]  /*9270*/  UISETP.NE.U32.AND UP0, UPT, UR6, URZ, UPT ;  /* 0x0000003f0600728c */ /* 0x000fc8000bf05070 */
[----:B------:R-:W-:-:S04]  /*9280*/  UISETP.NE.AND.EX UP0, UPT, UR7, URZ, UPT, UP0 ;  /* 0x0000003f0700728c */ /* 0x000fc8000bf05300 */
[----:B------:R-:W-:Y:S02]  /*9290*/  USHF.L.U64.HI UR9, UR61, 0x2, UR4 ;  /* 0x000000023d097899 */ /* 0x000fe40008010204 */
[----:B------:R-:W-:Y:S01]  /*92a0*/  UIADD3 UR4, UP1, UR8, UR6, URZ ;  /* 0x0000000608047290 */ /* 0x000fe2000ff3e03f */
[----:B------:R-:W0:Y:S01]  /*92b0*/  LDC R3, c[0x0][0xa88] ;  /* 0x0002a200ff037b82 */ /* 0x000e220000000800 */
[----:B------:R-:W-:Y:S02]  /*92c0*/  PLOP3.LUT P1, PT, PT, PT, UP0, 0x80, 0x0 ;  /* 0x000000000000781c */ /* 0x000fe40003f2f008 */
[----:B------:R-:W-:Y:S02]  /*92d0*/  UIADD3.X UR6, UR9, UR7, URZ, UP1, !UPT ;  /* 0x0000000709067290 */ /* 0x000fe40008ffe43f */
[----:B------:R-:W-:-:S04]  /*92e0*/  IMAD.U32 R4, RZ, RZ, UR4 ;  /* 0x00000004ff047e24 */ /* 0x000fc8000f8e00ff */
[----:B------:R-:W-:Y:S01]  /*92f0*/  IMAD.U32 R5, RZ, RZ, UR6 ;  /* 0x00000006ff057e24 */ /* 0x000fe2000f8e00ff */
[----:B------:R-:W-:Y:S02]  /*9300*/  ULDC.64 UR6, c[0x0][0xbe0] ;  /* 0x0002f80000067ab9 */ /* 0x000fe40000000a00 */
[----:B------:R-:W-:Y:S02]  /*9310*/  UISETP.NE.U32.AND UP1, UPT, UR6, URZ, UPT ;  /* 0x0000003f0600728c */ /* 0x000fe4000bf25070 */
[----:B------:R1:W5:Y:S02]  /*9320*/  @P1 LDG.E R9, desc[UR10][R4.64] ;  /* 0x0000000a04091981 */ /* 0x000364000c1e1900 */
[----:B------:R-:W-:-:S06]  /*9330*/  UISETP.NE.AND.EX UP1, UPT, UR7, URZ, UPT, UP1 ;  /* 0x0000003f0700728c */ /* 0x000fcc000bf25310 */
[----:B------:R-:W-:-:S05]  /*9340*/  PLOP3.LUT P2, PT, PT, PT, UP1, 0x80, 0x0 ;  /* 0x000000000000781c */ /* 0x000fca0003f4f018 */
[----:B------:R-:W-:-:S04]  /*9350*/  @UP1 UIADD3 UR6, UP2, UR8, UR6, URZ ;  /* 0x0000000608061290 */ /* 0x000fc8000ff5e03f */
[----:B------:R-:W-:Y:S02]  /*9360*/  @UP1 UIADD3.X UR7, UR9, UR7, URZ, UP2, !UPT ;  /* 0x0000000709071290 */ /* 0x000fe400097fe43f */
[----:B------:R-:W-:-:S04]  /*9370*/  IMAD.U32 R6, RZ, RZ, UR6 ;  /* 0x00000006ff067e24 */ /* 0x000fc8000f8e00ff */
[----:B------:R-:W-:Y:S01]  /*9380*/  IMAD.U32 R7, RZ, RZ, UR7 ;  /* 0x00000007ff077e24 */ /* 0x000fe2000f8e00ff */
[----:B------:R-:W-:-:S04]  /*9390*/  ISETP.GE.AND P0, PT, R192, 0x80, PT ;  /* 0x00000080c000780c */ /* 0x000fc80003f06270 */
[----:B0-----:R1:W5:Y:S01]  /*93a0*/  @P2 LDG.E R3, desc[UR10][R6.64] ;  /* 0x0000000a06032981 */ /* 0x001362000c1e1900 */
[----:B------:R-:W-:Y:S08]  /*93b0*/  @P2 BRA `(.L_x_290) ;  /* 0x0000000000142947 */ /* 0x000ff00003800000 */
[----:B------:R-:W-:Y:S05]  /*93c0*/  @!P1 BRA `(.L_x_290) ;  /* 0x0000000000109947 */ /* 0x000fea0003800000 */
[----:B------:R-:W-:Y:S02]  /*93d0*/  ULDC.64 UR6, c[0x0][0x208] ;  /* 0x0000820000067ab9 */ /* 0x000fe40000000a00 */
[----:B------:R-:W2:Y:S04]  /*93e0*/  LDG.E R0, desc[UR6][R4.64] ;  /* 0x0000000604007981 */ /* 0x000ea8000c1e1900 */
[----:B-----5:R-:W2:Y:S02]  /*93f0*/  LDG.E R3, desc[UR6][R4.64+0x4] ;  /* 0x0000040604037981 */ /* 0x020ea4000c1e1900 */
[----:B--2---:R-:W-:-:S07]  /*9400*/  IMAD.IADD R3, R3, 0x1, -R0 ;  /* 0x0000000103037824 */ /* 0x004fce00078e0a00 */
.L_x_290:
[----:B------:R-:W-:Y:S01]  /*9410*/  R2UR UR6, R23 ;  /* 0x00000000170672ca */ /* 0x000fe200000e0000 */
[----:B------:R-:W-:Y:S01]  /*9420*/  USEL UR61, UR61, URZ, !UP0 ;  /* 0x0000003f3d3d7287 */ /* 0x000fe2000c000000 */
[----:B------:R-:W-:Y:S01]  /*9430*/  R2UR UR4, R184 ;  /* 0x00000000b80472ca */ /* 0x000fe200000e0000 */
[----:B------:R-:W-:Y:S01]  /*9440*/  BSSY B1, `(.L_x_291) ;  /* 0x0000020000017945 */ /* 0x000fe20003800000 */
[----:B------:R-:W-:Y:S02]  /*9450*/  SHF.R.S32.HI R10, RZ, 0x1f, R17 ;  /* 0x0000001fff0a7819 */ /* 0x000fe40000011411 */
[----:B-----5:R-:W-:-:S07]  /*9460*/  SHF.R.S32.HI R8, RZ, 0x1f, R9 ;  /* 0x0000001fff087819 */ /* 0x020fce0000011409 */
[----:B------:R-:W-:Y:S02]  /*9470*/  USHF.R.S32.HI UR7, URZ, 0x1f, UR6 ;  /* 0x0000001f3f077899 */ /* 0x000fe40008011406 */
[----:B------:R-:W-:Y:S01]  /*9480*/  USEL UR8, UR4, URZ, !UP0 ;  /* 0x0000003f04087287 */ /* 0x000fe2000c000000 */
[----:B------:R-:W-:Y:S11]  /*9490*/  @P0 BRA `(.L_x_292) ;  /* 0x0000000000680947 */ /* 0x000ff60003800000 */
[----:B------:R-:W0:Y:S02]  /*94a0*/  S2R R0, SR_TID.X ;  /* 0x0000000000007919 */ /* 0x000e240000002100 */
[----:B0-----:R-:W-:-:S04]  /*94b0*/  IMAD R0, R22, 0x80, R0 ;  /* 0x0000008016007824 */ /* 0x001fc800078e0200 */
[----:B------:R-:W-:-:S05]  /*94c0*/  VIADD R0, R0, 0xffffff80 ;  /* 0xffffff8000007836 */ /* 0x000fca0000000000 */
[----:B------:R-:W-:-:S13]  /*94d0*/  ISETP.GE.AND P0, PT, R0, R3, PT ;  /* 0x000000030000720c */ /* 0x000fda0003f06270 */
[----:B------:R-:W-:Y:S05]  /*94e0*/  @P0 BRA `(.L_x_292) ;  /* 0x0000000000540947 */ /* 0x000fea0003800000 */
[----:B------:R-:W-:Y:S01]  /*94f0*/  R2UR UR6, R23 ;  /* 0x00000000170672ca */ /* 0x000fe200000e0000 */
[----:B------:R-:W-:Y:S01]  /*9500*/  ULDC.64 UR10, c[0x0][0xb70] ;  /* 0x0002dc00000a7ab9 */ /* 0x000fe20000000a00 */
[C---:B-1----:R-:W-:Y:S01]  /*9510*/  IADD3 R4, P0, R0.reuse, R9, RZ ;  /* 0x0000000900047210 */ /* 0x042fe20007f1e0ff */
[----:B------:R-:W-:Y:S02]  /*9520*/  UIMAD UR4, UR7, UR10, URZ ;  /* 0x0000000a070472a4 */ /* 0x000fe4000f8e023f */
[----:B------:R-:W-:Y:S01]  /*9530*/  IMAD.U32 R7, RZ, RZ, UR10 ;  /* 0x0000000aff077e24 */ /* 0x000fe2000f8e00ff */
[----:B------:R-:W-:Y:S01]  /*9540*/  ULDC.64 UR12, c[0x0][0x208] ;  /* 0x00008200000c7ab9 */ /* 0x000fe20000000a00 */
[----:B------:R-:W-:-:S06]  /*9550*/  LEA.HI.X.SX32 R5, R0, R8, 0x1, P0 ;  /* 0x0000000800057211 */ /* 0x000fcc00000f0eff */
[----:B------:R-:W-:Y:S02]  /*9560*/  UIMAD UR4, UR6, UR11, UR4 ;  /* 0x0000000b060472a4 */ /* 0x000fe4000f8e0204 */
[----:B------:R-:W-:Y:S01]  /*9570*/  IMAD.WIDE.U32 R4, R7, UR6, R4 ;  /* 0x0000000607047c25 */ /* 0x000fe2000f8e0004 */
[----:B------:R-:W-:Y:S02]  /*9580*/  ULDC.64 UR10, c[0x0][0xb78] ;  /* 0x0002de00000a7ab9 */ /* 0x000fe40000000a00 */
[----:B------:R-:W-:Y:S02]  /*9590*/  UIMAD UR6, UR8, UR10, URZ ;  /* 0x0000000a080672a4 */ /* 0x000fe4000f8e023f */
[----:B------:R-:W-:Y:S01]  /*95a0*/  IADD3 R5, R5, UR4, RZ ;  /* 0x0000000405057c10 */ /* 0x000fe2000fffe0ff */
[----:B------:R-:W-:Y:S01]  /*95b0*/  IMAD.U32 R7, RZ, RZ, UR10 ;  /* 0x0000000aff077e24 */ /* 0x000fe2000f8e00ff */
[----:B------:R-:W-:-:S03]  /*95c0*/  UIMAD UR6, UR61, UR11, UR6 ;  /* 0x0000000b3d0672a4 */ /* 0x000fc6000f8e0206 */
[----:B------:R-:W-:Y:S01]  /*95d0*/  IMAD.WIDE.U32 R4, R7, UR61, R4 ;  /* 0x0000003d07047c25 */ /* 0x000fe2000f8e0004 */
[----:B------:R-:W-:-:S03]  /*95e0*/  ULDC.64 UR10, c[0x0][0xb40] ;  /* 0x0002d000000a7ab9 */ /* 0x000fc60000000a00 */
[----:B------:R-:W-:Y:S01]  /*95f0*/  VIADD R5, R5, UR6 ;  /* 0x0000000605057c36 */ /* 0x000fe20008000000 */
[----:B------:R-:W-:-:S04]  /*9600*/  LEA R6, P0, R4, UR10, 0x2 ;  /* 0x0000000a04067c11 */ /* 0x000fc8000f8010ff */
[----:B------:R-:W-:Y:S01]  /*9610*/  LEA.HI.X R7, R4, UR11, R5, 0x2, P0 ;  /* 0x0000000b04077c11 */ /* 0x000fe200080f1405 */
[----:B------:R-:W-:-:S05]  /*9620*/  IMAD.MOV.U32 R5, RZ, RZ, -0x800000 ;  /* 0xff800000ff057424 */ /* 0x000fca00078e00ff */
[----:B------:R0:W-:Y:S03]  /*9630*/  STG.E desc[UR12][R6.64], R5 ;  /* 0x0000000506007986 */ /* 0x0001e6000c10190c */
.L_x_292:
[----:B------:R-:W-:Y:S05]  /*9640*/  BSYNC B1 ;  /* 0x0000000000017941 */ /* 0x000fea0003800000 */
.L_x_291:
[----:B------:R-:W-:Y:S01]  /*9650*/  R2UR UR6, R23 ;  /* 0x00000000170672ca */ /* 0x000fe200000e0000 */
[----:B------:R-:W-:Y:S01]  /*9660*/  ULDC.64 UR10, c[0x0][0xaa0] ;  /* 0x0002a800000a7ab9 */ /* 0x000fe20000000a00 */
[----:B-1----:R-:W-:Y:S01]  /*9670*/  IMAD.MOV.U32 R4, RZ, RZ, R17 ;  /* 0x000000ffff047224 */ /* 0x002fe200078e0011 */
[----:B------:R-:W-:Y:S01]  /*9680*/  BSSY B1, `(.L_x_293) ;  /* 0x000002f000017945 */ /* 0x000fe20003800000 */
[----:B0-----:R-:W-:Y:S02]  /*9690*/  IMAD.MOV.U32 R5, RZ, RZ, R10 ;  /* 0x000000ffff057224 */ /* 0x001fe400078e000a */
[----:B------:R-:W-:Y:S02]  /*96a0*/  IMAD R0, R8, UR10, RZ ;  /* 0x0000000a08007c24 */ /* 0x000fe4000f8e02ff */
[----:B------:R-:W-:-:S04]  /*96b0*/  IMAD.WIDE.U32 R4, R9, UR10, R4 ;  /* 0x0000000a09047c25 */ /* 0x000fc8000f8e0004 */
[----:B------:R-:W-:Y:S01]  /*96c0*/  IMAD R9, R9, UR11, R0 ;  /* 0x0000000b09097c24 */ /* 0x000fe2000f8e0200 */
[----:B------:R-:W-:Y:S01]  /*96d0*/  ULDC.64 UR10, c[0x0][0xae0] ;  /* 0x0002b800000a7ab9 */ /* 0x000fe20000000a00 */
[----:B------:R-:W-:Y:S01]  /*96e0*/  IMAD R3, R22, -0x80, R3 ;  /* 0xffffff8016037824 */ /* 0x000fe200078e0203 */
[----:B------:R-:W-:Y:S02]  /*96f0*/  UIMAD UR4, UR7, UR10, URZ ;  /* 0x0000000a070472a4 */ /* 0x000fe4000f8e023f */
[----:B------:R-:W-:Y:S01]  /*9700*/  MOV R7, UR10 ;  /* 0x0000000a00077c02 */ /* 0x000fe20008000f00 */
[----:B------:R-:W-:Y:S01]  /*9710*/  IMAD.IADD R5, R5, 0x1, R9 ;  /* 0x0000000105057824 */ /* 0x000fe200078e0209 */
[----:B------:R-:W-:Y:S01]  /*9720*/  SHF.R.S32.HI R9, RZ, 0x1f, R18 ;  /* 0x0000001fff097819 */ /* 0x000fe20000011412 */
[----:B------:R-:W-:Y:S01]  /*9730*/  UIMAD UR4, UR6, UR11, UR4 ;  /* 0x0000000b060472a4 */ /* 0x000fe2000f8e0204 */
[----:B------:R-:W-:Y:S01]  /*9740*/  ISETP.GE.AND P2, PT, R18, R3, PT ;  /* 0x000000031200720c */ /* 0x000fe20003f46270 */
[----:B------:R-:W-:Y:S01]  /*9750*/  IMAD.WIDE.U32 R4, R7, UR6, R4 ;  /* 0x0000000607047c25 */ /* 0x000fe2000f8e0004 */
[----:B------:R-:W-:-:S03]  /*9760*/  ULDC.64 UR6, c[0x0][0xae8] ;  /* 0x0002ba0000067ab9 */ /* 0x000fc60000000a00 */
[----:B------:R-:W-:Y:S02]  /*9770*/  VIADD R6, R18, 0x40 ;  /* 0x0000004012067836 */ /* 0x000fe40000000000 */
[----:B------:R-:W-:Y:S01]  /*9780*/  VIADD R5, R5, UR4 ;  /* 0x0000000405057c36 */ /* 0x000fe20008000000 */
[----:B------:R-:W-:Y:S02]  /*9790*/  UIMAD UR4, UR8, UR6, URZ ;  /* 0x00000006080472a4 */ /* 0x000fe4000f8e023f */
[----:B------:R-:W-:Y:S01]  /*97a0*/  IMAD.U32 R7, RZ, RZ, UR6 ;  /* 0x00000006ff077e24 */ /* 0x000fe2000f8e00ff */
[----:B------:R-:W-:Y:S01]  /*97b0*/  ISETP.GE.AND P1, PT, R6, R3, PT ;  /* 0x000000030600720c */ /* 0x000fe20003f26270 */
[----:B------:R-:W-:Y:S01]  /*97c0*/  VIADD R0, R18, 0x20 ;  /* 0x0000002012007836 */ /* 0x000fe20000000000 */
[----:B------:R-:W-:Y:S02]  /*97d0*/  UIMAD UR4, UR61, UR7, UR4 ;  /* 0x000000073d0472a4 */ /* 0x000fe4000f8e0204 */
[----:B------:R-:W-:-:S02]  /*97e0*/  IMAD.WIDE.U32 R6, R7, UR61, R4 ;  /* 0x0000003d07067c25 */ /* 0x000fc4000f8e0004 */
[----:B------:R-:W-:Y:S02]  /*97f0*/  ISETP.GE.AND P3, PT, R0, R3, PT ;  /* 0x000000030000720c */ /* 0x000fe40003f66270 */
[----:B------:R-:W-:Y:S01]  /*9800*/  VIADD R0, R18, 0x60 ;  /* 0x0000006012007836 */ /* 0x000fe20000000000 */
[----:B------:R-:W-:Y:S01]  /*9810*/  IADD3 R11, R7, UR4, RZ ;  /* 0x00000004070b7c10 */ /* 0x000fe2000fffe0ff */
[----:B------:R-:W-:-:S03]  /*9820*/  IMAD.MOV.U32 R8, RZ, RZ, R18 ;  /* 0x000000ffff087224 */ /* 0x000fc600078e0012 */
[----:B------:R-:W-:Y:S01]  /*9830*/  ISETP.GE.AND P0, PT, R0, R3, PT ;  /* 0x000000030000720c */ /* 0x000fe20003f06270 */
[----:B------:R-:W-:Y:S01]  /*9840*/  IMAD.WIDE R8, R22, 0x80, R8 ;  /* 0x0000008016087825 */ /* 0x000fe200078e0208 */
[----:B------:R-:W-:Y:S11]  /*9850*/  @P2 BRA `(.L_x_294) ;  /* 0x0000000000442947 */ /* 0x000ff60003800000 */
[----:B------:R-:W-:Y:S01]  /*9860*/  ULDC.64 UR6, c[0x0][0xad8] ;  /* 0x0002b60000067ab9 */ /* 0x000fe20000000a00 */
[----:B------:R-:W-:Y:S01]  /*9870*/  VIADD R0, R17, 0x40 ;  /* 0x0000004011007836 */ /* 0x000fe20000000000 */
[----:B------:R-:W-:Y:S01]  /*9880*/  ULDC UR4, c[0x0][0xa8c] ;  /* 0x0002a30000047ab9 */ /* 0x000fe20000000800 */
[----:B------:R-:W-:Y:S01]  /*9890*/  IMAD R3, R9, UR6, RZ ;  /* 0x0000000609037c24 */ /* 0x000fe2000f8e02ff */
[----:B------:R-:W-:Y:S01]  /*98a0*/  ISETP.GE.AND P4, PT, R17, UR4, PT ;  /* 0x0000000411007c0c */ /* 0x000fe2000bf86270 */
[----:B------:R-:W-:Y:S01]  /*98b0*/  IMAD.MOV.U32 R4, RZ, RZ, R6 ;  /* 0x000000ffff047224 */ /* 0x000fe200078e0006 */
[----:B------:R-:W-:Y:S01]  /*98c0*/  ISETP.GE.AND P5, PT, R0, UR4, PT ;  /* 0x0000000400007c0c */ /* 0x000fe2000bfa6270 */
[----:B------:R-:W-:Y:S01]  /*98d0*/  IMAD.MOV.U32 R5, RZ, RZ, R11 ;  /* 0x000000ffff057224 */ /* 0x000fe200078e000b */
[----:B------:R-:W-:Y:S01]  /*98e0*/  ULDC.64 UR8, c[0x0][0x208] ;  /* 0x0000820000087ab9 */ /* 0x000fe20000000a00 */
[C---:B------:R-:W-:Y:S02]  /*98f0*/  IMAD R3, R8.reuse, UR7, R3 ;  /* 0x0000000708037c24 */ /* 0x040fe4000f8e0203 */
[----:B------:R-:W-:Y:S01]  /*9900*/  IMAD.WIDE.U32 R4, R8, UR6, R4 ;  /* 0x0000000608047c25 */ /* 0x000fe2000f8e0004 */
[----:B------:R-:W-:-:S03]  /*9910*/  ULDC.64 UR6, c[0x0][0xa80] ;  /* 0x0002a00000067ab9 */ /* 0x000fc60000000a00 */
[----:B------:R-:W-:Y:S01]  /*9920*/  IMAD.IADD R3, R5, 0x1, R3 ;  /* 0x0000000105037824 */ /* 0x000fe200078e0203 */
[----:B------:R-:W-:-:S04]  /*9930*/  LEA R12, P2, R4, UR6, 0x1 ;  /* 0x00000006040c7c11 */ /* 0x000fc8000f8408ff */
[----:B------:R-:W-:-:S05]  /*9940*/  LEA.HI.X R13, R4, UR7, R3, 0x1, P2 ;  /* 0x00000007040d7c11 */ /* 0x000fca00090f0c03 */
[----:B------:R0:W-:Y:S04]  /*9950*/  @!P4 STG.E.128 desc[UR8][R12.64], RZ ;  /* 0x000000ff0c00c986 */ /* 0x0001e8000c101d08 */
[----:B------:R0:W-:Y:S02]  /*9960*/  @!P5 STG.E.128 desc[UR8][R12.64+0x80], RZ ;  /* 0x000080ff0c00d986 */ /* 0x0001e4000c101d08 */
.L_x_294:
[----:B------:R-:W-:Y:S05]  /*9970*/  BSYNC B1 ;  /* 0x0000000000017941 */ /* 0x000fea0003800000 */
.L_x_293:
[----:B------:R-:W-:Y:S04]  /*9980*/  BSSY B1, `(.L_x_295) ;  /* 0x0000015000017945 */ /* 0x000fe80003800000 */
[----:B------:R-:W-:Y:S05]  /*9990*/  @P3 BRA `(.L_x_296) ;  /* 0x00000000004c3947 */ /* 0x000fea0003800000 */
[----:B------:R-:W-:Y:S01]  /*99a0*/  IADD3 R3, P2, R8, 0x20, RZ ;  /* 0x0000002008037810 */ /* 0x000fe20007f5e0ff */
[----:B------:R-:W-:Y:S01]  /*99b0*/  ULDC.64 UR6, c[0x0][0xad8] ;  /* 0x0002b60000067ab9 */ /* 0x000fe20000000a00 */
[----:B------:R-:W-:Y:S01]  /*99c0*/  MOV R4, R6 ;  /* 0x0000000600047202 */ /* 0x000fe20000000f00 */
[----:B------:R-:W-:Y:S01]  /*99d0*/  IMAD.MOV.U32 R5, RZ, RZ, R11 ;  /* 0x000000ffff057224 */ /* 0x000fe200078e000b */
[----:B------:R-:W-:Y:S01]  /*99e0*/  ULDC UR4, c[0x0][0xa8c] ;  /* 0x0002a30000047ab9 */ /* 0x000fe20000000800 */
[----:B------:R-:W-:Y:S01]  /*99f0*/  IMAD.X R0, RZ, RZ, R9, P2 ;  /* 0x000000ffff007224 */ /* 0x000fe200010e0609 */
[C---:B------:R-:W-:Y:S01]  /*9a00*/  ISETP.GE.AND P3, PT, R17.reuse, UR4, PT ;  /* 0x0000000411007c0c */ /* 0x040fe2000bf66270 */
[----:B------:R-:W-:Y:S01]  /*9a10*/  VIADD R10, R17, 0x40 ;  /* 0x00000040110a7836 */ /* 0x000fe20000000000 */
[----:B------:R-:W-:Y:S01]  /*9a20*/  ULDC.64 UR8, c[0x0][0x208] ;  /* 0x0000820000087ab9 */ /* 0x000fe20000000a00 */
[----:B------:R-:W-:Y:S02]  /*9a30*/  IMAD R0, R0, UR6, RZ ;  /* 0x0000000600007c24 */ /* 0x000fe4000f8e02ff */
[----:B------:R-:W-:Y:S01]  /*9a40*/  IMAD.WIDE.U32 R4, R3, UR6, R4 ;  /* 0x0000000603047c25 */ /* 0x000fe2000f8e0004 */
[----:B------:R-:W-:-:S03]  /*9a50*/  ISETP.GE.AND P4, PT, R10, UR4, PT ;  /* 0x000000040a007c0c */ /* 0x000fc6000bf86270 */
[----:B------:R-:W-:Y:S01]  /*9a60*/  IMAD R3, R3, UR7, R0 ;  /* 0x0000000703037c24 */ /* 0x000fe2000f8e0200 */
[----:B------:R-:W-:Y:S02]  /*9a70*/  ULDC.64 UR6, c[0x0][0xa80] ;  /* 0x0002a00000067ab9 */ /* 0x000fe40000000a00 */
[----:B0-----:R-:W-:Y:S01]  /*9a80*/  LEA R12, P2, R4, UR6, 0x1 ;  /* 0x00000006040c7c11 */ /* 0x001fe2000f8408ff */
[----:B------:R-:W-:-:S05]  /*9a90*/  IMAD.IADD R3, R5, 0x1, R3 ;  /* 0x0000000105037824 */ /* 0x000fca00078e0203 */
[----:B------:R-:W-:-:S05]  /*9aa0*/  LEA.HI.X R13, R4, UR7, R3, 0x1, P2 ;  /* 0x00000007040d7c11 */ /* 0x000fca00090f0c03 */
[----:B------:R1:W-:Y:S04]  /*9ab0*/  @!P3 STG.E.128 desc[UR8][R12.64], RZ ;  /* 0x000000ff0c00b986 */ /* 0x0003e8000c101d08 */
[----:B------:R1:W-:Y:S02]  /*9ac0*/  @!P4 STG.E.128 desc[UR8][R12.64+0x80], RZ ;  /* 0x000080ff0c00c986 */ /* 0x0003e4000c101d08 */
.L_x_296:
[----:B------:R-:W-:Y:S05]  /*9ad0*/  BSYNC B1 ;  /* 0x0000000000017941 */ /* 0x000fea0003800000 */
.L_x_295:
        /* <DEDUP_REMOVED lines=8> */
[----:B------:R-:W-:Y:S01]  /*9b60*/  IMAD.X R0, RZ, RZ, R9, P1 ;  /* 0x000000ffff007224 */ /* 0x000fe200008e0609 */
[----:B------:R-:W-:Y:S01]  /*9b70*/  ULDC.64 UR8, c[0x0][0x208] ;  /* 0x0000820000087ab9 */ /* 0x000fe20000000a00 */
[----:B------:R-:W-:Y:S02]  /*9b80*/  VIADD R10, R17, 0x40 ;  /* 0x00000040110a7836 */ /* 0x000fe40000000000 */
[----:B------:R-:W-:-:S02]  /*9b90*/  IMAD R0, R0, UR6, RZ ;  /* 0x0000000600007c24 */ /* 0x000fc4000f8e02ff */
[----:B------:R-:W-:Y:S01]  /*9ba0*/  IMAD.WIDE.U32 R4, R3, UR6, R4 ;  /* 0x0000000603047c25 */ /* 0x000fe2000f8e0004 */
[----:B------:R-:W-:-:S03]  /*9bb0*/  ISETP.GE.AND P3, PT, R10, UR4, PT ;  /* 0x000000040a007c0c */ /* 0x000fc6000bf66270 */
[----:B------:R-:W-:Y:S01]  /*9bc0*/  IMAD R3, R3, UR7, R0 ;  /* 0x0000000703037c24 */ /* 0x000fe2000f8e0200 */
[----:B------:R-:W-:Y:S02]  /*9bd0*/  ULDC.64 UR6, c[0x0][0xa80] ;  /* 0x0002a00000067ab9 */ /* 0x000fe40000000a00 */
[----:B01----:R-:W-:Y:S02]  /*9be0*/  LEA R12, P1, R4, UR6, 0x1 ;  /* 0x00000006040c7c11 */ /* 0x003fe4000f8208ff */
[----:B------:R-:W-:-:S04]  /*9bf0*/  IADD3 R3, R5, R3, RZ ;  /* 0x0000000305037210 */ /* 0x000fc80007ffe0ff */
[----:B------:R-:W-:-:S05]  /*9c00*/  LEA.HI.X R13, R4, UR7, R3, 0x1, P1 ;  /* 0x00000007040d7c11 */ /* 0x000fca00088f0c03 */
[----:B------:R2:W-:Y:S04]  /*9c10*/  @!P2 STG.E.128 desc[UR8][R12.64], RZ ;  /* 0x000000ff0c00a986 */ /* 0x0005e8000c101d08 */
[----:B------:R2:W-:Y:S02]  /*9c20*/  @!P3 STG.E.128 desc[UR8][R12.64+0x80], RZ ;  /* 0x000080ff0c00b986 */ /* 0x0005e4000c101d08 */
.L_x_298:
[----:B------:R-:W-:Y:S05]  /*9c30*/  BSYNC B1 ;  /* 0x0000000000017941 */ /* 0x000fea0003800000 */
.L_x_297:
        /* <DEDUP_REMOVED lines=18> */
[----:B------:R3:W-:Y:S04]  /*9d60*/  @!P1 STG.E.128 desc[UR8][R6.64], RZ ;  /* 0x000000ff06009986 */ /* 0x0007e8000c101d08 */
[----:B------:R3:W-:Y:S02]  /*9d70*/  @!P2 STG.E.128 desc[UR8][R6.64+0x80], RZ ;  /* 0x000080ff0600a986 */ /* 0x0007e4000c101d08 */
.L_x_289:
[----:B------:R-:W-:Y:S05]  /*9d80*/  BSYNC B0 ;  /* 0x0000000000007941 */ /* 0x000fea0003800000 */
.L_x_280:
[----:B------:R-:W-:Y:S02]  /*9d90*/  ULDC UR4, c[0x0][0xc14] ;  /* 0x0003050000047ab9 */ /* 0x000fe40000000800 */
[----:B------:R-:W-:-:S13]  /*9da0*/  ISETP.GE.AND P0, PT, R51, UR4, PT ;  /* 0x0000000433007c0c */ /* 0x000fda000bf06270 */
[----:B------:R-:W-:Y:S05]  /*9db0*/  @!P0 BRA `(.L_x_299) ;  /* 0xffffff6c00fc8947 */ /* 0x000fea000383ffff */
[----:B------:R-:W-:Y:S05]  /*9dc0*/  EXIT ;  /* 0x000000000000794d */ /* 0x000fea0003800000 */
.L_x_255:
[----:B------:R-:W-:-:S08]  /*9dd0*/  NOP ;  /* 0x0000000000007918 */ /* 0x000fd00000000000 */
[----:B0-----:R-:W0:-:S00]  /*9de0*/  USETMAXREG.DEALLOC.CTAPOOL 0x18 ;  /* 0x00000018000079c8 */ /* 0x001e0000080e0500 */
[----:B0-----:R-:W-:-:S06]  /*9df0*/  LOP3.LUT R0, R0, 0x3, RZ, 0xc0, !PT ;  /* 0x0000000300007812 */ /* 0x001fcc00078ec0ff */
[----:B------:R-:W0:Y:S02]  /*9e00*/  SHFL.IDX PT, R0, R0, RZ, 0x1f ;  /* 0x00001fff00007589 */ /* 0x000e2400000e0000 */
[----:B0-----:R-:W-:-:S13]  /*9e10*/  ISETP.NE.AND P0, PT, R0, RZ, PT ;  /* 0x000000ff0000720c */ /* 0x001fda0003f05270 */
[----:B------:R-:W-:Y:S05]  /*9e20*/  @P0 EXIT ;  /* 0x000000000000094d */ /* 0x000fea0003800000 */
[----:B------:R-:W0:Y:S01]  /*9e30*/  S2R R2, SR_TID.X ;  /* 0x0000000000027919 */ /* 0x000e220000002100 */
[----:B------:R-:W-:Y:S01]  /*9e40*/  LOP3.LUT R4, R4, 0xffffffdf, RZ, 0xc0, !PT ;  /* 0xffffffdf04047812 */ /* 0x000fe200078ec0ff */
[----:B------:R-:W-:Y:S01]  /*9e50*/  ULDC UR5, c[0x0][0xc14] ;  /* 0x0003050000057ab9 */ /* 0x000fe20000000800 */
[----:B------:R-:W-:Y:S01]  /*9e60*/  IMAD.MOV.U32 R0, RZ, RZ, RZ ;  /* 0x000000ffff007224 */ /* 0x000fe200078e00ff */
[----:B------:R-:W-:Y:S01]  /*9e70*/  ULDC.64 UR6, c[0x0][0x208] ;  /* 0x0000820000067ab9 */ /* 0x000fe20000000a00 */
[----:B------:R-:W-:Y:S01]  /*9e80*/  ULDC UR4, c[0x0][0xc10] ;  /* 0x0003040000047ab9 */ /* 0x000fe20000000800 */
[----:B0-----:R-:W-:-:S04]  /*9e90*/  LOP3.LUT R8, R2, 0x1f, RZ, 0xc0, !PT ;  /* 0x0000001f02087812 */ /* 0x001fc800078ec0ff */
[----:B------:R-:W-:-:S13]  /*9ea0*/  ISETP.NE.AND P0, PT, R8, 0x1f, PT ;  /* 0x0000001f0800780c */ /* 0x000fda0003f05270 */
[----:B------:R-:W-:Y:S02]  /*9eb0*/  @P0 LOP3.LUT R4, R4, 0x20, RZ, 0xfc, !PT ;  /* 0x0000002004040812 */ /* 0x000fe400078efcff */
[----:B------:R-:W-:-:S13]  /*9ec0*/  ISETP.GE.OR P0, PT, R8, UR5, !P0 ;  /* 0x0000000508007c0c */ /* 0x000fda000c706670 */
[----:B------:R-:W0:Y:S02]  /*9ed0*/  @!P0 LDC.64 R2, c[0x0][0xc58] ;  /* 0x00031600ff028b82 */ /* 0x000e240000000a00 */
[----:B0-----:R-:W-:-:S05]  /*9ee0*/  @!P0 IMAD.WIDE.U32 R2, R8, 0x4, R2 ;  /* 0x0000000408028825 */ /* 0x001fca00078e0002 */
[----:B------:R-:W2:Y:S01]  /*9ef0*/  @!P0 LDG.E R0, desc[UR6][R2.64] ;  /* 0x0000000602008981 */ /* 0x000ea2000c1e1900 */
[C---:B------:R-:W-:Y:S01]  /*9f00*/  ISETP.NE.AND P1, PT, R8.reuse, RZ, PT ;  /* 0x000000ff0800720c */ /* 0x040fe20003f25270 */
[----:B------:R-:W0:Y:S01]  /*9f10*/  S2UR UR6, SR_CTAID.X ;  /* 0x00000000000679c3 */ /* 0x000e220000002500 */
[----:B------:R-:W-:Y:S01]  /*9f20*/  ISETP.GE.U32.AND P0, PT, R8, 0x2, PT ;  /* 0x000000020800780c */ /* 0x000fe20003f06070 */
[----:B------:R-:W-:Y:S01]  /*9f30*/  IMAD.MOV.U32 R16, RZ, RZ, RZ ;  /* 0x000000ffff107224 */ /* 0x000fe200078e00ff */
[----:B------:R-:W-:Y:S01]  /*9f40*/  LOP3.LUT R4, R4, 0xfffffffe, RZ, 0xc0, !PT ;  /* 0xfffffffe04047812 */ /* 0x000fe200078ec0ff */
[----:B------:R-:W-:-:S08]  /*9f50*/  IMAD.MOV.U32 R19, RZ, RZ, RZ ;  /* 0x000000ffff137224 */ /* 0x000fd000078e00ff */
[----:B------:R-:W-:-:S04]  /*9f60*/  @P1 LOP3.LUT R4, R4, 0x1, RZ, 0xfc, !PT ;  /* 0x0000000104041812 */ /* 0x000fc800078efcff */
[----:B------:R-:W-:-:S04]  /*9f70*/  LOP3.LUT R4, R4, 0xffffffef, RZ, 0xc0, !PT ;  /* 0xffffffef04047812 */ /* 0x000fc800078ec0ff */
[----:B------:R-:W-:-:S04]  /*9f80*/  @P0 LOP3.LUT R4, R4, 0x10, RZ, 0xfc, !PT ;  /* 0x0000001004040812 */ /* 0x000fc800078efcff */
[----:B------:R-:W-:Y:S01]  /*9f90*/  LOP3.LUT R4, R4, 0xfffffff7, RZ, 0xc0, !PT ;  /* 0xfffffff704047812 */ /* 0x000fe200078ec0ff */
[----:B--2---:R-:W1:Y:S02]  /*9fa0*/  SHFL.UP PT, R5, R0, 0x1, RZ ;  /* 0x0420000000057989 */ /* 0x004e6400000e00ff */
[----:B-1----:R-:W-:-:S04]  /*9fb0*/  SEL R5, R5, RZ, P1 ;  /* 0x000000ff05057207 */ /* 0x002fc80000800000 */
[----:B------:R-:W-:-:S05]  /*9fc0*/  IADD3 R5, R0, R5, RZ ;  /* 0x0000000500057210 */ /* 0x000fca0007ffe0ff */
[----:B------:R-:W1:Y:S02]  /*9fd0*/  SHFL.UP PT, R6, R5, 0x2, RZ ;  /* 0x0440000005067989 */ /* 0x000e6400000e00ff */
[----:B-1----:R-:W-:Y:S02]  /*9fe0*/  SEL R6, R6, RZ, P0 ;  /* 0x000000ff06067207 */ /* 0x002fe40000000000 */
[----:B------:R-:W-:-:S03]  /*9ff0*/  ISETP.GE.U32.AND P0, PT, R8, 0x4, PT ;  /* 0x000000040800780c */ /* 0x000fc60003f06070 */
[----:B------:R-:W-:-:S05]  /*a000*/  IMAD.IADD R6, R5, 0x1, R6 ;  /* 0x0000000105067824 */ /* 0x000fca00078e0206 */
[----:B------:R-:W1:Y:S05]  /*a010*/  SHFL.UP PT, R7, R6, 0x4, RZ ;  /* 0x0480000006077989 */ /* 0x000e6a00000e00ff */
[----:B------:R-:W-:-:S04]  /*a020*/  @P0 LOP3.LUT R4, R4, 0x8, RZ, 0xfc, !PT ;  /* 0x0000000804040812 */ /* 0x000fc800078efcff */
[----:B------:R-:W-:Y:S02]  /*a030*/  LOP3.LUT R4, R4, 0xfffffffb, RZ, 0xc0, !PT ;  /* 0xfffffffb04047812 */ /* 0x000fe400078ec0ff */
        /* <DEDUP_REMOVED lines=10> */
[----:B------:R-:W-:Y:S02]  /*a0e0*/  @P0 LOP3.LUT R4, R4, 0x2, RZ, 0xfc, !PT ;  /* 0x0000000204040812 */ /* 0x000fe400078efcff */
[----:B-1----:R-:W-:-:S05]  /*a0f0*/  SEL R2, R2, RZ, P0 ;  /* 0x000000ff02027207 */ /* 0x002fca0000000000 */
[----:B------:R-:W-:-:S05]  /*a100*/  IMAD.IADD R2, R3, 0x1, R2 ;  /* 0x0000000103027824 */ /* 0x000fca00078e0202 */
[----:B------:R-:W1:Y:S02]  /*a110*/  SHFL.IDX PT, R5, R2, 0x1f, 0x1f ;  /* 0x03e01f0002057f89 */ /* 0x000e6400000e0000 */
[----:B-1----:R-:W-:-:S05]  /*a120*/  IMAD R5, R5, UR4, RZ ;  /* 0x0000000405057c24 */ /* 0x002fca000f8e02ff */
[----:B0-----:R-:W-:Y:S02]  /*a130*/  ISETP.GT.AND P0, PT, R5, UR6, PT ;  /* 0x0000000605007c0c */ /* 0x001fe4000bf04270 */
[----:B------:R-:W-:-:S11]  /*a140*/  MOV R6, R5 ;  /* 0x0000000500067202 */ /* 0x000fd60000000f00 */
[----:B------:R-:W-:Y:S05]  /*a150*/  @P0 BRA `(.L_x_300) ;  /* 0x0000000000c40947 */ /* 0x000fea0003800000 */
[----:B------:R-:W-:Y:S01]  /*a160*/  IMAD.MOV.U32 R5, RZ, RZ, R6 ;  /* 0x000000ffff057224 */ /* 0x000fe200078e0006 */
[----:B------:R-:W-:Y:S01]  /*a170*/  ULDC UR5, c[0x0][0xc14] ;  /* 0x0003050000057ab9 */ /* 0x000fe20000000800 */
[----:B------:R-:W-:Y:S01]  /*a180*/  IMAD.MOV.U32 R19, RZ, RZ, RZ ;  /* 0x000000ffff137224 */ /* 0x000fe200078e00ff */
[----:B------:R-:W-:Y:S01]  /*a190*/  ULDC UR7, c[0x0][0xc14] ;  /* 0x0003050000077ab9 */ /* 0x000fe20000000800 */
[----:B------:R-:W-:-:S05]  /*a1a0*/  ULDC UR4, c[0x0][0xc10] ;  /* 0x0003040000047ab9 */ /* 0x000fca0000000800 */
.L_x_304:
[----:B------:R-:W-:Y:S02]  /*a1b0*/  VIADD R0, R19, 0x1f ;  /* 0x0000001f13007836 */ /* 0x000fe40000000000 */
[----:B------:R-:W-:-:S03]  /*a1c0*/  IMAD.U32 R19, RZ, RZ, UR7 ;  /* 0x00000007ff137e24 */ /* 0x000fc6000f8e00ff */
[----:B------:R-:W-:-:S13]  /*a1d0*/  ISETP.GE.AND P0, PT, R0, UR5, PT ;  /* 0x0000000500007c0c */ /* 0x000fda000bf06270 */
[----:B------:R-:W-:Y:S05]  /*a1e0*/  @P0 BRA `(.L_x_301) ;  /* 0x0000000400440947 */ /* 0x000fea0003800000 */
[----:B------:R-:W0:Y:S01]  /*a1f0*/  S2R R2, SR_TID.X ;  /* 0x0000000000027919 */ /* 0x000e220000002100 */
[----:B------:R-:W-:Y:S01]  /*a200*/  IMAD.MOV.U32 R19, RZ, RZ, R0 ;  /* 0x000000ffff137224 */ /* 0x000fe200078e0000 */
[----:B------:R-:W-:Y:S01]  /*a210*/  BSSY B0, `(.L_x_302) ;  /* 0x000000b000007945 */ /* 0x000fe20003800000 */
[----:B------:R-:W-:Y:S02]  /*a220*/  MOV R0, RZ ;  /* 0x000000ff00007202 */ /* 0x000fe40000000f00 */
[----:B0-----:R-:W-:-:S04]  /*a230*/  LOP3.LUT R8, R2, 0x1f, RZ, 0xc0, !PT ;  /* 0x0000001f02087812 */ /* 0x001fc800078ec0ff */
[C---:B------:R-:W-:Y:S01]  /*a240*/  ISETP.NE.AND P1, PT, R8.reuse, 0x1f, PT ;  /* 0x0000001f0800780c */ /* 0x040fe20003f25270 */
[----:B------:R-:W-:-:S05]  /*a250*/  IMAD.IADD R7, R8, 0x1, R19 ;  /* 0x0000000108077824 */ /* 0x000fca00078e0213 */
[----:B------:R-:W-:-:S13]  /*a260*/  ISETP.GE.OR P0, PT, R7, UR5, !P1 ;  /* 0x0000000507007c0c */ /* 0x000fda000cf06670 */
[----:B------:R-:W-:Y:S05]  /*a270*/  @P0 BRA `(.L_x_303) ;  /* 0x0000000000100947 */ /* 0x000fea0003800000 */
[----:B------:R-:W0:Y:S01]  /*a280*/  LDC.64 R2, c[0x0][0xc58] ;  /* 0x00031600ff027b82 */ /* 0x000e220000000a00 */
[----:B------:R-:W-:Y:S01]  /*a290*/  ULDC.64 UR8, c[0x0][0x208] ;  /* 0x0000820000087ab9 */ /* 0x000fe20000000a00 */
[----:B0-----:R-:W-:-:S05]  /*a2a0*/  IMAD.WIDE R2, R7, 0x4, R2 ;  /* 0x0000000407027825 */ /* 0x001fca00078e0202 */
[----:B------:R0:W5:Y:S02]  /*a2b0*/  LDG.E R0, desc[UR8][R2.64] ;  /* 0x0000000802007981 */ /* 0x000164000c1e1900 */
.L_x_303:
[----:B------:R-:W-:Y:S05]  /*a2c0*/  BSYNC B0 ;  /* 0x0000000000007941 */ /* 0x000fea0003800000 */
.L_x_302:
[----:B0----5:R-:W0:Y:S01]  /*a2d0*/  SHFL.UP PT, R2, R0, 0x1, RZ ;  /* 0x0420000000027989 */ /* 0x021e2200000e00ff */
[C---:B------:R-:W-:Y:S02]  /*a2e0*/  ISETP.NE.AND P0, PT, R8.reuse, RZ, PT ;  /* 0x000000ff0800720c */ /* 0x040fe40003f05270 */
[----:B------:R-:W-:Y:S02]  /*a2f0*/  ISETP.GE.U32.AND P1, PT, R8, 0x2, PT ;  /* 0x000000020800780c */ /* 0x000fe40003f26070 */
[----:B0-----:R-:W-:Y:S02]  /*a300*/  SEL R3, R2, RZ, P0 ;  /* 0x000000ff02037207 */ /* 0x001fe40000000000 */
[----:B------:R-:W-:-:S03]  /*a310*/  ISETP.GE.U32.AND P0, PT, R8, 0x4, PT ;  /* 0x000000040800780c */ /* 0x000fc60003f06070 */
[----:B------:R-:W-:-:S05]  /*a320*/  IMAD.IADD R3, R0, 0x1, R3 ;  /* 0x0000000100037824 */ /* 0x000fca00078e0203 */
[----:B------:R-:W0:Y:S02]  /*a330*/  SHFL.UP PT, R2, R3, 0x2, RZ ;  /* 0x0440000003027989 */ /* 0x000e2400000e00ff */
        /* <DEDUP_REMOVED lines=8> */
[----:B0-----:R-:W-:-:S05]  /*a3c0*/  SEL R6, R6, RZ, P1 ;  /* 0x000000ff06067207 */ /* 0x001fca0000800000 */
[----:B------:R-:W-:-:S05]  /*a3d0*/  IMAD.IADD R6, R7, 0x1, R6 ;  /* 0x0000000107067824 */ /* 0x000fca00078e0206 */
[----:B------:R-:W0:Y:S02]  /*a3e0*/  SHFL.UP PT, R8, R6, 0x10, RZ ;  /* 0x0600000006087989 */ /* 0x000e2400000e00ff */
[----:B0-----:R-:W-:-:S05]  /*a3f0*/  SEL R9, R8, RZ, P0 ;  /* 0x000000ff08097207 */ /* 0x001fca0000000000 */
[----:B------:R-:W-:-:S05]  /*a400*/  IMAD.IADD R9, R6, 0x1, R9 ;  /* 0x0000000106097824 */ /* 0x000fca00078e0209 */
[----:B------:R-:W0:Y:S02]  /*a410*/  SHFL.IDX PT, R3, R9, 0x1f, 0x1f ;  /* 0x03e01f0009037f89 */ /* 0x000e2400000e0000 */
[----:B0-----:R-:W-:-:S04]  /*a420*/  IMAD R6, R3, UR4, RZ ;  /* 0x0000000403067c24 */ /* 0x001fc8000f8e02ff */
[----:B------:R-:W-:-:S05]  /*a430*/  IMAD.IADD R5, R6, 0x1, R5 ;  /* 0x0000000106057824 */ /* 0x000fca00078e0205 */
[----:B------:R-:W-:-:S13]  /*a440*/  ISETP.GT.AND P0, PT, R5, UR6, PT ;  /* 0x0000000605007c0c */ /* 0x000fda000bf04270 */
[----:B------:R-:W-:Y:S05]  /*a450*/  @!P0 BRA `(.L_x_304) ;  /* 0xfffffffc00548947 */ /* 0x000fea000383ffff */
[----:B------:R-:W-:-:S07]  /*a460*/  MOV R2, R9 ;  /* 0x0000000900027202 */ /* 0x000fce0000000f00 */
.L_x_300:
[----:B------:R-:W-:-:S04]  /*a470*/  IMAD.IADD R7, R5, 0x1, -R6 ;  /* 0x0000000105077824 */ /* 0x000fc800078e0a06 */
[----:B------:R-:W-:-:S05]  /*a480*/  IMAD R3, R2, UR4, R7 ;  /* 0x0000000402037c24 */ /* 0x000fca000f8e0207 */
[----:B------:R-:W-:-:S13]  /*a490*/  ISETP.GT.AND P0, PT, R3, UR6, PT ;  /* 0x0000000603007c0c */ /* 0x000fda000bf04270 */
[----:B------:R-:W-:-:S04]  /*a4a0*/  VOTE.ANY R8, PT, !P0 ;  /* 0x0000000000087806 */ /* 0x000fc800040e0100 */
[----:B------:R-:W0:Y:S01]  /*a4b0*/  POPC R5, R8 ;  /* 0x0000000800057309 */ /* 0x000e220000000000 */
[----:B------:R-:W-:Y:S01]  /*a4c0*/  ISETP.NE.AND P0, PT, R8, RZ, PT ;  /* 0x000000ff0800720c */ /* 0x000fe20003f05270 */
[----:B0-----:R-:W0:Y:S02]  /*a4d0*/  SHFL.IDX PT, R0, R0, R5, 0x1f ;  /* 0x00001f0500007589 */ /* 0x001e2400000e0000 */
[----:B0-----:R-:W-:-:S04]  /*a4e0*/  IABS R6, R0 ;  /* 0x0000000000067213 */ /* 0x001fc80000000000 */
[----:B------:R-:W0:Y:S08]  /*a4f0*/  I2F.RP R9, R6 ;  /* 0x0000000600097306 */ /* 0x000e300000209400 */
[----:B0-----:R-:W0:Y:S02]  /*a500*/  MUFU.RCP R9, R9 ;  /* 0x0000000900097308 */ /* 0x001e240000001000 */
[----:B0-----:R-:W-:-:S06]  /*a510*/  VIADD R3, R9, 0xffffffe ;  /* 0x0ffffffe09037836 */ /* 0x001fcc0000000000 */
[----:B------:R-:W0:Y:S02]  /*a520*/  F2I.FTZ.U32.TRUNC.NTZ R3, R3 ;  /* 0x0000000300037305 */ /* 0x000e24000021f000 */
[----:B0-----:R-:W-:Y:S01]  /*a530*/  IMAD.MOV R11, RZ, RZ, -R3 ;  /* 0x000000ffff0b7224 */ /* 0x001fe200078e0a03 */
[----:B------:R-:W-:Y:S06]  /*a540*/  @!P0 BRA `(.L_x_305) ;  /* 0x0000000000088947 */ /* 0x000fec0003800000 */
[----:B------:R-:W-:-:S05]  /*a550*/  VIADD R9, R5, 0xffffffff ;  /* 0xffffffff05097836 */ /* 0x000fca0000000000 */
[----:B------:R0:W1:Y:S02]  /*a560*/  SHFL.IDX PT, R16, R2, R9, 0x1f ;  /* 0x00001f0902107589 */ /* 0x00006400000e0000 */
.L_x_305:
[----:B-1----:R-:W-:Y:S02]  /*a570*/  IMAD R16, R16, UR4, R7 ;  /* 0x0000000410107c24 */ /* 0x002fe4000f8e0207 */
[----:B------:R-:W-:Y:S02]  /*a580*/  IMAD R7, R11, R6, RZ ;  /* 0x000000060b077224 */ /* 0x000fe400078e02ff */
[----:B0-----:R-:W-:Y:S01]  /*a590*/  IMAD.MOV.U32 R2, RZ, RZ, RZ ;  /* 0x000000ffff027224 */ /* 0x001fe200078e00ff */
[----:B------:R-:W-:Y:S01]  /*a5a0*/  IADD3 R17, -R16, UR6, RZ ;  /* 0x0000000610117c10 */ /* 0x000fe2000fffe1ff */
[----:B------:R-:W-:Y:S02]  /*a5b0*/  IMAD.IADD R19, R5, 0x1, R19 ;  /* 0x0000000105137824 */ /* 0x000fe400078e0213 */
[----:B------:R-:W-:Y:S01]  /*a5c0*/  IMAD.HI.U32 R2, R3, R7, R2 ;  /* 0x0000000703027227 */ /* 0x000fe200078e0002 */
[----:B------:R-:W-:Y:S02]  /*a5d0*/  IABS R7, R0 ;  /* 0x0000000000077213 */ /* 0x000fe40000000000 */
[----:B------:R-:W-:-:S03]  /*a5e0*/  IABS R3, R17 ;  /* 0x0000001100037213 */ /* 0x000fc60000000000 */
[----:B------:R-:W-:Y:S02]  /*a5f0*/  IMAD.MOV R7, RZ, RZ, -R7 ;  /* 0x000000ffff077224 */ /* 0x000fe400078e0a07 */
[----:B------:R-:W-:-:S04]  /*a600*/  IMAD.HI.U32 R2, R2, R3, RZ ;  /* 0x0000000302027227 */ /* 0x000fc800078e00ff */
[----:B------:R-:W-:-:S05]  /*a610*/  IMAD R3, R2, R7, R3 ;  /* 0x0000000702037224 */ /* 0x000fca00078e0203 */
[----:B------:R-:W-:-:S13]  /*a620*/  ISETP.GT.U32.AND P0, PT, R6, R3, PT ;  /* 0x000000030600720c */ /* 0x000fda0003f04070 */
[----:B------:R-:W-:Y:S01]  /*a630*/  @!P0 IMAD.IADD R3, R3, 0x1, -R6 ;  /* 0x0000000103038824 */ /* 0x000fe200078e0a06 */
[----:B------:R-:W-:-:S04]  /*a640*/  @!P0 IADD3 R2, R2, 0x1, RZ ;  /* 0x0000000102028810 */ /* 0x000fc80007ffe0ff */
[----:B------:R-:W-:Y:S02]  /*a650*/  ISETP.GE.U32.AND P0, PT, R3, R6, PT ;  /* 0x000000060300720c */ /* 0x000fe40003f06070 */
[----:B------:R-:W-:-:S11]  /*a660*/  LOP3.LUT R3, R17, R0, RZ, 0x3c, !PT ;  /* 0x0000000011037212 */ /* 0x000fd600078e3cff */
[----:B------:R-:W-:Y:S01]  /*a670*/  @P0 VIADD R2, R2, 0x1 ;  /* 0x0000000102020836 */ /* 0x000fe20000000000 */
[----:B------:R-:W-:-:S13]  /*a680*/  ISETP.GE.AND P0, PT, R3, RZ, PT ;  /* 0x000000ff0300720c */ /* 0x000fda0003f06270 */
[----:B------:R-:W-:Y:S01]  /*a690*/  @!P0 IMAD.MOV R2, RZ, RZ, -R2 ;  /* 0x000000ffff028224 */ /* 0x000fe200078e0a02 */
[----:B------:R-:W-:-:S13]  /*a6a0*/  ISETP.NE.AND P0, PT, R0, RZ, PT ;  /* 0x000000ff0000720c */ /* 0x000fda0003f05270 */
[----:B------:R-:W-:-:S05]  /*a6b0*/  @!P0 LOP3.LUT R2, RZ, R0, RZ, 0x33, !PT ;  /* 0x00000000ff028212 */ /* 0x000fca00078e33ff */
[--C-:B------:R-:W-:Y:S02]  /*a6c0*/  IMAD.MOV R3, RZ, RZ, -R2.reuse ;  /* 0x000000ffff037224 */ /* 0x100fe400078e0a02 */
[----:B------:R-:W-:Y:S02]  /*a6d0*/  IMAD.MOV.U32 R18, RZ, RZ, R2 ;  /* 0x000000ffff127224 */ /* 0x000fe400078e0002 */
[----:B------:R-:W-:Y:S01]  /*a6e0*/  IMAD R17, R0, R3, R17 ;  /* 0x0000000300117224 */ /* 0x000fe200078e0211 */
[----:B------:R-:W-:Y:S06]  /*a6f0*/  BRA `(.L_x_306) ;  /* 0x00000000000c7947 */ /* 0x000fec0003800000 */
.L_x_301:
[----:B------:R-:W-:Y:S01]  /*a700*/  MOV R17, RZ ;  /* 0x000000ff00117202 */ /* 0x000fe20000000f00 */
[----:B------:R-:W-:Y:S02]  /*a710*/  IMAD.U32 R16, RZ, RZ, UR6 ;  /* 0x00000006ff107e24 */ /* 0x000fe4000f8e00ff */
[----:B------:R-:W-:-:S07]  /*a720*/  IMAD.MOV.U32 R18, RZ, RZ, RZ ;  /* 0x000000ffff127224 */ /* 0x000fce00078e00ff */
.L_x_306:
[----:B------:R-:W0:Y:S01]  /*a730*/  S2R R0, SR_TID.X ;  /* 0x0000000000007919 */ /* 0x000e220000002100 */
[----:B------:R-:W-:Y:S01]  /*a740*/  STL [R1+0x28], RZ ;  /* 0x000028ff01007387 */ /* 0x000fe20000100800 */
[----:B0-----:R-:W-:-:S04]  /*a750*/  LOP3.LUT R0, R0, 0x1f, RZ, 0xc0, !PT ;  /* 0x0000001f00007812 */ /* 0x001fc800078ec0ff */
[----:B------:R-:W-:-:S13]  /*a760*/  ISETP.NE.AND P0, PT, R0, RZ, PT ;  /* 0x000000ff0000720c */ /* 0x000fda0003f05270 */
[----:B------:R-:W0:Y:S01]  /*a770*/  @!P0 S2R R3, SR_CgaCtaId ;  /* 0x0000000000038919 */ /* 0x000e220000008800 */
[----:B------:R-:W-:-:S04]  /*a780*/  @!P0 MOV R0, 0x400 ;  /* 0x0000040000008802 */ /* 0x000fc80000000f00 */
[----:B0-----:R-:W-:-:S05]  /*a790*/  @!P0 LEA R0, R3, R0, 0x18 ;  /* 0x0000000003008211 */ /* 0x001fca00078ec0ff */
[----:B------:R0:W-:Y:S01]  /*a7a0*/  @!P0 STS.128 [R0+0x348d0], R16 ;  /* 0x0348d01000008388 */ /* 0x0001e20000000c00 */
[----:B------:R-:W-:Y:S06]  /*a7b0*/  BAR.ARV 0x5, 0x120 ;  /* 0x0144800000007b1d */ /* 0x000fec0000002000 */
[----:B------:R-:W-:Y:S01]  /*a7c0*/  ISETP.GE.AND P0, PT, R19, UR5, PT ;  /* 0x0000000513007c0c */ /* 0x000fe2000bf06270 */
[----:B0-----:R-:W-:-:S05]  /*a7d0*/  IMAD.MOV.U32 R0, RZ, RZ, 0x1 ;  /* 0x00000001ff007424 */ /* 0x001fca00078e00ff */
[----:B------:R0:W-:Y:S04]  /*a7e0*/  STL [R1+0x8], R0 ;  /* 0x0000080001007387 */ /* 0x0001e80000100800 */
[----:B------:R0:W-:Y:S03]  /*a7f0*/  STL [R1], RZ ;  /* 0x000000ff01007387 */ /* 0x0001e60000100800 */
[----:B------:R-:W-:Y:S05]  /*a800*/  @P0 BRA `(.L_x_307) ;  /* 0x0000003c00d00947 */ /* 0x000fea0003800000 */
[----:B0-----:R-:W-:Y:S01]  /*a810*/  IMAD.MOV.U32 R0, RZ, RZ, 0x1 ;  /* 0x00000001ff007424 */ /* 0x001fe200078e00ff */
[----:B------:R0:W-:Y:S01]  /*a820*/  STL [R1], RZ ;  /* 0x000000ff01007387 */ /* 0x0001e20000100800 */
[----:B------:R-:W-:Y:S01]  /*a830*/  ULDC UR38, c[0x0][0xc] ;  /* 0x0000030000267ab9 */ /* 0x000fe20000000800 */
[----:B------:R-:W-:Y:S02]  /*a840*/  ULDC.64 UR36, c[0x0][0x198] ;  /* 0x0000660000247ab9 */ /* 0x000fe40000000a00 */
[----:B------:R0:W-:Y:S04]  /*a850*/  STL [R1+0x8], R0 ;  /* 0x0000080001007387 */ /* 0x0001e80000100800 */
[----:B------:R0:W-:Y:S02]  /*a860*/  STL [R1+0x28], RZ ;  /* 0x000028ff01007387 */ /* 0x0001e40000100800 */
.L_x_372:
[----:B-1----:R-:W1:Y:S01]  /*a870*/  LDC.64 R2, c[0x0][0xc60] ;  /* 0x00031800ff027b82 */ /* 0x002e620000000a00 */
[----:B------:R-:W-:Y:S01]  /*a880*/  ULDC.64 UR4, c[0x0][0x208] ;  /* 0x0000820000047ab9 */ /* 0x000fe20000000a00 */
[----:B-1----:R-:W-:-:S05]  /*a890*/  IMAD.WIDE R2, R19, 0x4, R2 ;  /* 0x0000000413027825 */ /* 0x002fca00078e0202 */
[----:B------:R-:W2:Y:S01]  /*a8a0*/  LDG.E R5, desc[UR4][R2.64] ;  /* 0x0000000402057981 */ /* 0x000ea2000c1e1900 */
[----:B------:R-:W-:Y:S05]  /*a8b0*/  YIELD ;  /* 0x0000000000007946 */ /* 0x000fea0003800000 */
[----:B------:R-:W-:Y:S01]  /*a8c0*/  ULDC.64 UR4, c[0x0][0xa28] ;  /* 0x00028a0000047ab9 */ /* 0x000fe20000000a00 */
[----:B0-----:R-:W-:Y:S01]  /*a8d0*/  IMAD.MOV.U32 R0, RZ, RZ, RZ ;  /* 0x000000ffff007224 */ /* 0x001fe200078e00ff */
[----:B------:R-:W-:Y:S01]  /*a8e0*/  ISETP.NE.U32.AND P0, PT, RZ, UR4, PT ;  /* 0x00000004ff007c0c */ /* 0x000fe2000bf05070 */
[----:B------:R-:W-:-:S03]  /*a8f0*/  ULDC.64 UR6, c[0x0][0x208] ;  /* 0x0000820000067ab9 */ /* 0x000fc60000000a00 */
[----:B------:R-:W-:Y:S01]  /*a900*/  ISETP.NE.AND.EX P0, PT, RZ, UR5, PT, P0 ;  /* 0x00000005ff007c0c */ /* 0x000fe2000bf05300 */
[----:B------:R-:W-:Y:S01]  /*a910*/  IMAD.MOV.U32 R6, RZ, RZ, RZ ;  /* 0x000000ffff067224 */ /* 0x000fe200078e00ff */
[----:B--2---:R-:W-:Y:S01]  /*a920*/  SHF.R.S32.HI R4, RZ, 0x1f, R5 ;  /* 0x0000001fff047819 */ /* 0x004fe20000011405 */
[----:B------:R-:W-:Y:S10]  /*a930*/  STL [R1+0x14], R5 ;  /* 0x0000140501007387 */ /* 0x000ff40000100800 */
[----:B------:R-:W-:-:S04]  /*a940*/  @P0 LEA R2, P1, R5, UR4, 0x2 ;  /* 0x0000000405020c11 */ /* 0x000fc8000f8210ff */
[----:B------:R-:W-:Y:S01]  /*a950*/  @P0 LEA.HI.X R3, R5, UR5, R4, 0x2, P1 ;  /* 0x0000000505030c11 */ /* 0x000fe200088f1404 */
[----:B------:R-:W-:-:S04]  /*a960*/  ULDC.64 UR4, c[0x0][0xa00] ;  /* 0x0002800000047ab9 */ /* 0x000fc80000000a00 */
[----:B------:R0:W5:Y:S01]  /*a970*/  @P0 LDG.E R0, desc[UR6][R2.64] ;  /* 0x0000000602000981 */ /* 0x000162000c1e1900 */
[----:B------:R-:W-:-:S04]  /*a980*/  ISETP.NE.U32.AND P0, PT, RZ, UR4, PT ;  /* 0x00000004ff007c0c */ /* 0x000fc8000bf05070 */
[----:B------:R-:W-:-:S13]  /*a990*/  ISETP.NE.AND.EX P0, PT, RZ, UR5, PT, P0 ;  /* 0x00000005ff007c0c */ /* 0x000fda000bf05300 */
[----:B0-----:R-:W-:-:S04]  /*a9a0*/  @P0 LEA R2, P1, R5, UR4, 0x2 ;  /* 0x0000000405020c11 */ /* 0x001fc8000f8210ff */
[----:B------:R-:W-:Y:S01]  /*a9b0*/  @P0 LEA.HI.X R3, R5, UR5, R4, 0x2, P1 ;  /* 0x0000000505030c11 */ /* 0x000fe200088f1404 */
[----:B------:R-:W-:-:S04]  /*a9c0*/  ULDC.64 UR4, c[0x0][0xa20] ;  /* 0x0002880000047ab9 */ /* 0x000fc80000000a00 */
[----:B------:R-:W2:Y:S01]  /*a9d0*/  @P0 LDG.E R6, desc[UR6][R2.64] ;  /* 0x0000000602060981 */ /* 0x000ea2000c1e1900 */
[----:B------:R-:W-:Y:S02]  /*a9e0*/  ISETP.NE.U32.AND P0, PT, RZ, UR4, PT ;  /* 0x00000004ff007c0c */ /* 0x000fe4000bf05070 */
[C---:B------:R-:W-:Y:S02]  /*a9f0*/  SHF.L.U32 R7, R5.reuse, 0x2, RZ ;  /* 0x0000000205077819 */ /* 0x040fe400000006ff */
[----:B------:R-:W-:Y:S01]  /*aa00*/  ISETP.NE.AND.EX P0, PT, RZ, UR5, PT, P0 ;  /* 0x00000005ff007c0c */ /* 0x000fe2000bf05300 */
[----:B--2---:R0:W-:Y:S04]  /*aa10*/  STL [R1+0x2c], R6 ;  /* 0x00002c0601007387 */ /* 0x0041e80000100800 */
[----:B------:R1:W-:Y:S01]  /*aa20*/  STL [R1+0x1c], R7 ;  /* 0x00001c0701007387 */ /* 0x0003e20000100800 */
[----:B0-----:R-:W-:-:S07]  /*aa30*/  SHF.L.U64.HI R6, R5, 0x2, R4 ;  /* 0x0000000205067819 */ /* 0x001fce0000010204 */
[C---:B------:R-:W-:Y:S01]  /*aa40*/  @P0 IADD3 R4, P1, R7.reuse, UR4, RZ ;  /* 0x0000000407040c10 */ /* 0x040fe2000ff3e0ff */
[----:B------:R0:W-:Y:S03]  /*aa50*/  STL [R1+0x20], R6 ;  /* 0x0000200601007387 */ /* 0x0001e60000100800 */
[----:B------:R-:W-:Y:S01]  /*aa60*/  @P0 IADD3.X R5, R6, UR5, RZ, P1, !PT ;  /* 0x0000000506050c10 */ /* 0x000fe20008ffe4ff */
[----:B------:R-:W-:Y:S02]  /*aa70*/  ULDC.64 UR4, c[0x0][0xa08] ;  /* 0x0002820000047ab9 */ /* 0x000fe40000000a00 */
[----:B------:R-:W-:Y:S01]  /*aa80*/  IADD3 R2, P1, R7, UR4, RZ ;  /* 0x0000000407027c10 */ /* 0x000fe2000ff3e0ff */
[----:B-1----:R-:W-:-:S03]  /*aa90*/  IMAD.MOV.U32 R7, RZ, RZ, RZ ;  /* 0x000000ffff077224 */ /* 0x002fc600078e00ff */
[----:B------:R-:W-:Y:S02]  /*aaa0*/  IADD3.X R3, R6, UR5, RZ, P1, !PT ;  /* 0x0000000506037c10 */ /* 0x000fe40008ffe4ff */
[----:B------:R-:W-:-:S04]  /*aab0*/  ISETP.NE.U32.AND P1, PT, RZ, UR4, PT ;  /* 0x00000004ff007c0c */ /* 0x000fc8000bf25070 */
[----:B------:R-:W-:Y:S01]  /*aac0*/  ISETP.NE.AND.EX P1, PT, RZ, UR5, PT, P1 ;  /* 0x00000005ff007c0c */ /* 0x000fe2000bf25310 */
[----:B------:R-:W-:Y:S02]  /*aad0*/  ULDC.64 UR4, c[0x0][0x3f8] ;  /* 0x0000fe0000047ab9 */ /* 0x000fe40000000a00 */
[----:B------:R-:W-:-:S03]  /*aae0*/  UISETP.NE.U32.AND UP0, UPT, UR4, URZ, UPT ;  /* 0x0000003f0400728c */ /* 0x000fc6000bf05070 */
[----:B------:R-:W-:Y:S01]  /*aaf0*/  ULDC UR4, c[0x0][0x404] ;  /* 0x0001010000047ab9 */ /* 0x000fe20000000800 */
[----:B------:R-:W-:-:S03]  /*ab00*/  UISETP.NE.AND.EX UP0, UPT, UR5, URZ, UPT, UP0 ;  /* 0x0000003f0500728c */ /* 0x000fc6000bf05300 */
[----:B------:R-:W-:Y:S01]  /*ab10*/  ULDC UR5, c[0x0][0x2e0] ;  /* 0x0000b80000057ab9 */ /* 0x000fe20000000800 */
[----:B------:R-:W-:Y:S02]  /*ab20*/  USEL UR4, UR4, 0x1, UP0 ;  /* 0x0000000104047887 */ /* 0x000fe40008000000 */
[----:B------:R1:W5:Y:S02]  /*ab30*/  @P1 LDG.E R7, desc[UR6][R2.64] ;  /* 0x0000000602071981 */ /* 0x000364000c1e1900 */
[----:B------:R-:W-:-:S06]  /*ab40*/  UIMAD UR4, UR4, UR5, URZ ;  /* 0x00000005040472a4 */ /* 0x000fcc000f8e023f */
[----:B0-----:R-:W-:-:S06]  /*ab50*/  IMAD.U32 R6, RZ, RZ, UR4 ;  /* 0x00000004ff067e24 */ /* 0x001fcc000f8e00ff */
[----:B------:R1:W5:Y:S01]  /*ab60*/  @P0 LDG.E R6, desc[UR6][R4.64] ;  /* 0x0000000604060981 */ /* 0x000362000c1e1900 */
[----:B------:R-:W-:Y:S05]  /*ab70*/  @P0 BRA `(.L_x_308) ;  /* 0x0000000000140947 */ /* 0x000fea0003800000 */
[----:B------:R-:W-:Y:S05]  /*ab80*/  @!P1 BRA `(.L_x_308) ;  /* 0x0000000000109947 */ /* 0x000fea0003800000 */
[----:B------:R-:W-:Y:S02]  /*ab90*/  ULDC.64 UR4, c[0x0][0x208] ;  /* 0x0000820000047ab9 */ /* 0x000fe40000000a00 */
[----:B-----5:R-:W2:Y:S04]  /*aba0*/  LDG.E R6, desc[UR4][R2.64] ;  /* 0x0000000402067981 */ /* 0x020ea8000c1e1900 */
[----:B-1----:R-:W2:Y:S02]  /*abb0*/  LDG.E R5, desc[UR4][R2.64+0x4] ;  /* 0x0000040402057981 */ /* 0x002ea4000c1e1900 */
[----:B--2---:R-:W-:-:S07]  /*abc0*/  IMAD.IADD R6, R5, 0x1, -R6 ;  /* 0x0000000105067824 */ /* 0x004fce00078e0a06 */
.L_x_308:
[--C-:B-1---5:R-:W-:Y:S01]  /*abd0*/  IMAD.IADD R2, R6, 0x1, -R0.reuse ;  /* 0x0000000106027824 */ /* 0x122fe200078e0a00 */
[----:B------:R-:W-:Y:S01]  /*abe0*/  BSSY B6, `(.L_x_309) ;  /* 0x0000317000067945 */ /* 0x000fe20003800000 */
[----:B------:R-:W-:Y:S02]  /*abf0*/  IMAD.IADD R3, R7, 0x1, R0 ;  /* 0x0000000107037824 */ /* 0x000fe400078e0200 */
[C---:B------:R-:W-:Y:S01]  /*ac00*/  VIADD R0, R2.reuse, 0x7f ;  /* 0x0000007f02007836 */ /* 0x040fe20000000000 */
[----:B------:R-:W-:Y:S01]  /*ac10*/  STL [R1+0x24], R2 ;  /* 0x0000240201007387 */ /* 0x000fe20000100800 */
[----:B------:R-:W-:-:S03]  /*ac20*/  ISETP.GT.AND P0, PT, R2, RZ, PT ;  /* 0x000000ff0200720c */ /* 0x000fc60003f04270 */
[----:B------:R0:W-:Y:S02]  /*ac30*/  STL [R1+0x4], R3 ;  /* 0x0000040301007387 */ /* 0x0001e40000100800 */
[----:B0-----:R-:W-:-:S04]  /*ac40*/  SHF.R.S32.HI R3, RZ, 0x1f, R0 ;  /* 0x0000001fff037819 */ /* 0x001fc80000011400 */
[----:B------:R-:W-:-:S04]  /*ac50*/  LEA.HI R3, R3, R0, RZ, 0x7 ;  /* 0x0000000003037211 */ /* 0x000fc800078f38ff */
[----:B------:R-:W-:-:S05]  /*ac60*/  SHF.R.S32.HI R0, RZ, 0x7, R3 ;  /* 0x00000007ff007819 */ /* 0x000fca0000011403 */
[----:B------:R0:W-:Y:S01]  /*ac70*/  STL [R1+0x18], R0 ;  /* 0x0000180001007387 */ /* 0x0001e20000100800 */
[----:B------:R-:W-:Y:S05]  /*ac80*/  @P0 BRA `(.L_x_310) ;  /* 0x0000000000480947 */ /* 0x000fea0003800000 */
[----:B------:R-:W1:Y:S02]  /*ac90*/  S2R R2, SR_TID.X ;  /* 0x0000000000027919 */ /* 0x000e640000002100 */
[----:B-1----:R-:W-:-:S04]  /*aca0*/  LOP3.LUT R2, R2, 0x1f, RZ, 0xc0, !PT ;  /* 0x0000001f02027812 */ /* 0x002fc800078ec0ff */
[----:B------:R-:W-:-:S13]  /*acb0*/  ISETP.NE.AND P1, PT, R2, RZ, PT ;  /* 0x000000ff0200720c */ /* 0x000fda0003f25270 */
[----:B------:R-:W-:Y:S05]  /*acc0*/  @P1 BRA `(.L_x_311) ;  /* 0x0000003000201947 */ /* 0x000fea0003800000 */
[----:B------:R-:W1:Y:S01]  /*acd0*/  S2R R7, SR_LANEID ;  /* 0x0000000000077919 */ /* 0x000e620000000000 */
[----:B------:R-:W-:Y:S01]  /*ace0*/  VOTEU.ANY UR4, UPT, PT ;  /* 0x0000000000047886 */ /* 0x000fe200038e0100 */
[----:B------:R-:W2:Y:S01]  /*acf0*/  LDC.64 R2, c[0x0][0xc38] ;  /* 0x00030e00ff027b82 */ /* 0x000ea20000000a00 */
[----:B0-----:R-:W1:Y:S01]  /*ad00*/  FLO.U32 R0, UR4 ;  /* 0x0000000400007d00 */ /* 0x001e6200080e0000 */
[----:B------:R-:W-:-:S07]  /*ad10*/  ULDC.64 UR6, c[0x0][0x208] ;  /* 0x0000820000067ab9 */ /* 0x000fce0000000a00 */
[----:B------:R-:W2:Y:S01]  /*ad20*/  POPC R5, UR4 ;  /* 0x0000000400057d09 */ /* 0x000ea20008000000 */
[----:B-1----:R-:W-:-:S13]  /*ad30*/  ISETP.EQ.U32.AND P0, PT, R0, R7, PT ;  /* 0x000000070000720c */ /* 0x002fda0003f02070 */
[----:B--2---:R-:W2:Y:S01]  /*ad40*/  @P0 ATOMG.E.ADD.STRONG.GPU PT, R3, desc[UR6][R2.64], R5 ;  /* 0x00000005020309a8 */ /* 0x004ea200081ee1c6 */
[----:B------:R-:W0:Y:S02]  /*ad50*/  S2R R4, SR_LTMASK ;  /* 0x0000000000047919 */ /* 0x000e240000003900 */
[----:B0-----:R-:W-:-:S04]  /*ad60*/  LOP3.LUT R4, R4, UR4, RZ, 0xc0, !PT ;  /* 0x0000000404047c12 */ /* 0x001fc8000f8ec0ff */
[----:B------:R-:W0:Y:S01]  /*ad70*/  POPC R7, R4 ;  /* 0x0000000400077309 */ /* 0x000e220000000000 */
[----:B--2---:R-:W0:Y:S02]  /*ad80*/  SHFL.IDX PT, R0, R3, R0, 0x1f ;  /* 0x00001f0003007589 */ /* 0x004e2400000e0000 */
[----:B0-----:R-:W-:Y:S01]  /*ad90*/  IADD3 R16, R0, UR38, R7 ;  /* 0x0000002600107c10 */ /* 0x001fe2000fffe007 */
[----:B------:R-:W-:Y:S06]  /*ada0*/  BRA `(.L_x_311) ;  /* 0x0000002c00e87947 */ /* 0x000fec0003800000 */
.L_x_310:
[----:B------:R-:W1:Y:S01]  /*adb0*/  S2R R3, SR_CgaCtaId ;  /* 0x0000000000037919 */ /* 0x000e620000008800 */
[----:B0-----:R-:W-:-:S04]  /*adc0*/  MOV R0, 0x400 ;  /* 0x0000040000007802 */ /* 0x001fc80000000f00 */
[----:B-1----:R-:W-:-:S04]  /*add0*/  LEA R2, R3, R0, 0x18 ;  /* 0x0000000003027211 */ /* 0x002fc800078ec0ff */
[----:B------:R-:W-:Y:S01]  /*ade0*/  IADD3 R0, R2, 0x1c400, RZ ;  /* 0x0001c40002007810 */ /* 0x000fe20007ffe0ff */
[----:B------:R0:W-:Y:S03]  /*adf0*/  STL [R1+0x10], R2 ;  /* 0x0000100201007387 */ /* 0x0001e60000100800 */
[----:B------:R-:W-:-:S13]  /*ae00*/  LOP3.LUT P0, RZ, R0, 0x3ff, RZ, 0xc0, !PT ;  /* 0x000003ff00ff7812 */ /* 0x000fda000780c0ff */
[----:B0-----:R-:W-:Y:S05]  /*ae10*/  @!P0 BRA `(.L_x_312) ;  /* 0x0000000000408947 */ /* 0x001fea0003800000 */
[----:B------:R-:W-:Y:S01]  /*ae20*/  MOV R2, 0x0 ;  /* 0x0000000000027802 */ /* 0x000fe20000000f00 */
[----:B------:R-:W-:Y:S01]  /*ae30*/  ULDC.64 UR6, c[0x4][0x108] ;  /* 0x0100420000067ab9 */ /* 0x000fe20000000a00 */
[----:B------:R-:W-:Y:S01]  /*ae40*/  ULDC.64 UR8, c[0x4][0x110] ;  /* 0x0100440000087ab9 */ /* 0x000fe20000000a00 */
[----:B------:R-:W-:Y:S01]  /*ae50*/  ULDC.64 UR4, c[0x4][0x60] ;  /* 0x0100180000047ab9 */ /* 0x000fe20000000a00 */
[----:B------:R-:W-:Y:S01]  /*ae60*/  IMAD.U32 R4, RZ, RZ, UR6 ;  /* 0x00000006ff047e24 */ /* 0x000fe2000f8e00ff */
[----:B------:R-:W-:Y:S01]  /*ae70*/  MOV R8, 0x70 ;  /* 0x0000007000087802 */ /* 0x000fe20000000f00 */
[----:B------:R-:W0:Y:S01]  /*ae80*/  LDC.64 R2, c[0x4][R2] ;  /* 0x0100000002027b82 */ /* 0x000e220000000a00 */
[----:B------:R-:W-:Y:S02]  /*ae90*/  IMAD.U32 R5, RZ, RZ, UR7 ;  /* 0x00000007ff057e24 */ /* 0x000fe4000f8e00ff */
[----:B------:R-:W-:Y:S02]  /*aea0*/  IMAD.U32 R6, RZ, RZ, UR8 ;  /* 0x00000008ff067e24 */ /* 0x000fe4000f8e00ff */
[----:B------:R-:W-:-:S02]  /*aeb0*/  IMAD.U32 R7, RZ, RZ, UR9 ;  /* 0x00000009ff077e24 */ /* 0x000fc4000f8e00ff */
[----:B------:R-:W-:Y:S02]  /*aec0*/  IMAD.U32 R10, RZ, RZ, UR4 ;  /* 0x00000004ff0a7e24 */ /* 0x000fe4000f8e00ff */
[----:B------:R-:W-:Y:S02]  /*aed0*/  IMAD.U32 R11, RZ, RZ, UR5 ;  /* 0x00000005ff0b7e24 */ /* 0x000fe4000f8e00ff */
[----:B------:R-:W-:Y:S02]  /*aee0*/  IMAD.MOV.U32 R12, RZ, RZ, 0x1 ;  /* 0x00000001ff0c7424 */ /* 0x000fe400078e00ff */
[----:B------:R-:W-:-:S07]  /*aef0*/  IMAD.MOV.U32 R13, RZ, RZ, RZ ;  /* 0x000000ffff0d7224 */ /* 0x000fce00078e00ff */
[----:B------:R-:W-:-:S07]  /*af00*/  LEPC R20, `(.L_x_312) ;  /* 0x000000001014794e */ /* 0x000fce0000000000 */
[----:B0-----:R-:W-:Y:S05]  /*af10*/  CALL.ABS.NOINC R2 ;  /* 0x0000000002007343 */ /* 0x001fea0003c00000 */
.L_x_312:
        /* <DEDUP_REMOVED lines=8> */
[----:B------:R0:W1:Y:S01]  /*afa0*/  LDC.64 R2, c[0x4][R0] ;  /* 0x0100000000027b82 */ /* 0x0000620000000a00 */
[----:B------:R-:W-:Y:S01]  /*afb0*/  IMAD.U32 R4, RZ, RZ, UR6 ;  /* 0x00000006ff047e24 */ /* 0x000fe2000f8e00ff */
[----:B------:R-:W-:Y:S01]  /*afc0*/  MOV R7, UR9 ;  /* 0x0000000900077c02 */ /* 0x000fe20008000f00 */
        /* <DEDUP_REMOVED lines=9> */
.L_x_314:
[----:B------:R-:W-:Y:S01]  /*b060*/  MOV R2, 0x0 ;  /* 0x0000000000027802 */ /* 0x000fe20000000f00 */
[----:B------:R-:W-:Y:S01]  /*b070*/  ULDC.64 UR6, c[0x4][0x108] ;  /* 0x0100420000067ab9 */ /* 0x000fe20000000a00 */
[----:B------:R-:W-:Y:S01]  /*b080*/  ULDC.64 UR8, c[0x4][0x110] ;  /* 0x0100440000087ab9 */ /* 0x000fe20000000a00 */
[----:B------:R-:W-:Y:S01]  /*b090*/  ULDC.64 UR4, c[0x4][0x70] ;  /* 0x01001c0000047ab9 */ /* 0x000fe20000000a00 */
[----:B------:R-:W-:Y:S01]  /*b0a0*/  IMAD.U32 R4, RZ, RZ, UR6 ;  /* 0x00000006ff047e24 */ /* 0x000fe2000f8e00ff */
[----:B------:R-:W-:Y:S01]  /*b0b0*/  MOV R5, UR7 ;  /* 0x0000000700057c02 */ /* 0x000fe20008000f00 */
[----:B------:R-:W0:Y:S01]  /*b0c0*/  LDC.64 R2, c[0x4][R2] ;  /* 0x0100000002027b82 */ /* 0x000e220000000a00 */
        /* <DEDUP_REMOVED lines=8> */
[----:B0-----:R-:W-:Y:S05]  /*b150*/  CALL.ABS.NOINC R2 ;  /* 0x0000000002007343 */ /* 0x001fea0003c00000 */
.L_x_313:
[----:B------:R-:W2:Y:S01]  /*b160*/  LDL.LU R2, [R1+0x1c] ;  /* 0x00001c0001027983 */ /* 0x000ea20000300800 */
[----:B------:R-:W-:-:S03]  /*b170*/  ULDC.64 UR4, c[0x0][0x9f8] ;  /* 0x00027e0000047ab9 */ /* 0x000fc60000000a00 */
[----:B------:R-:W3:Y:S04]  /*b180*/  LDL.LU R0, [R1+0x20] ;  /* 0x0000200001007983 */ /* 0x000ee80000300800 */
[----:B------:R-:W4:Y:S04]  /*b190*/  LDL.LU R4, [R1+0x2c] ;  /* 0x00002c0001047983 */ /* 0x000f280000300800 */
[----:B------:R-:W4:Y:S01]  /*b1a0*/  LDL.LU R8, [R1+0x14] ;  /* 0x0000140001087983 */ /* 0x000f220000300800 */
[----:B------:R-:W-:Y:S01]  /*b1b0*/  ISETP.NE.U32.AND P0, PT, RZ, UR4, PT ;  /* 0x00000004ff007c0c */ /* 0x000fe2000bf05070 */
[----:B------:R-:W-:-:S03]  /*b1c0*/  ULDC.64 UR6, c[0x0][0x208] ;  /* 0x0000820000067ab9 */ /* 0x000fc60000000a00 */
[----:B------:R-:W-:Y:S01]  /*b1d0*/  ISETP.NE.AND.EX P0, PT, RZ, UR5, PT, P0 ;  /* 0x00000005ff007c0c */ /* 0x000fe2000bf05300 */
[----:B------:R-:W0:Y:S02]  /*b1e0*/  S2R R9, SR_TID.X ;  /* 0x0000000000097919 */ /* 0x000e240000002100 */
[----:B0-----:R-:W-:-:S04]  /*b1f0*/  LOP3.LUT R9, R9, 0x1f, RZ, 0xc0, !PT ;  /* 0x0000001f09097812 */ /* 0x001fc800078ec0ff */
[----:B------:R-:W-:-:S13]  /*b200*/  ISETP.NE.AND P6, PT, R9, RZ, PT ;  /* 0x000000ff0900720c */ /* 0x000fda0003fc5270 */
[----:B------:R-:W-:-:S05]  /*b210*/  VOTEU.ALL UP1, P6 ;  /* 0x00000000003f7886 */ /* 0x000fca0003020000 */
[----:B------:R-:W-:-:S04]  /*b220*/  @!UP1 UIADD3 UR8, UP0, UR36, 0x270, URZ ;  /* 0x0000027024089890 */ /* 0x000fc8000ff1e03f */
[----:B------:R-:W-:-:S03]  /*b230*/  @!UP1 UIADD3.X UR9, URZ, UR37, URZ, UP0, !UPT ;  /* 0x000000253f099290 */ /* 0x000fc600087fe43f */
[----:B------:R-:W-:Y:S01]  /*b240*/  VOTEU.ALL UP0, P6 ;  /* 0x00000000003f7886 */ /* 0x000fe20003000000 */
[----:B--2---:R-:W-:-:S04]  /*b250*/  @P0 IADD3 R2, P1, R2, UR4, RZ ;  /* 0x0000000402020c10 */ /* 0x004fc8000ff3e0ff */
[----:B---3--:R-:W-:Y:S01]  /*b260*/  @P0 IADD3.X R3, R0, UR5, RZ, P1, !PT ;  /* 0x0000000500030c10 */ /* 0x008fe20008ffe4ff */
[----:B------:R-:W-:Y:S01]  /*b270*/  ULDC.64 UR4, c[0x0][0xa00] ;  /* 0x0002800000047ab9 */ /* 0x000fe20000000a00 */
[----:B----4-:R-:W-:Y:S02]  /*b280*/  IMAD R17, R17, 0x80, R4 ;  /* 0x0000008011117824 */ /* 0x010fe400078e0204 */
[----:B------:R-:W0:Y:S01]  /*b290*/  LDC R4, c[0x0][0x428] ;  /* 0x00010a00ff047b82 */ /* 0x000e220000000800 */
[----:B------:R-:W-:-:S06]  /*b2a0*/  IMAD.MOV.U32 R0, RZ, RZ, R8 ;  /* 0x000000ffff007224 */ /* 0x000fcc00078e0008 */
[----:B------:R1:W5:Y:S01]  /*b2b0*/  @P0 LDG.E R0, desc[UR6][R2.64] ;  /* 0x0000000602000981 */ /* 0x000362000c1e1900 */
[----:B------:R-:W-:Y:S02]  /*b2c0*/  PLOP3.LUT P1, PT, P6, PT, PT, 0x8, 0x0 ;  /* 0x000000000000781c */ /* 0x000fe4000372e170 */
[----:B0-----:R-:W-:Y:S01]  /*b2d0*/  ISETP.NE.AND P0, PT, R4, 0x1, PT ;  /* 0x000000010400780c */ /* 0x001fe20003f05270 */
[----:B------:R-:W-:-:S12]  /*b2e0*/  IMAD.MOV.U32 R4, RZ, RZ, R18 ;  /* 0x000000ffff047224 */ /* 0x000fd800078e0012 */
[----:B------:R-:W0:Y:S08]  /*b2f0*/  @P0 LDC R7, c[0x0][0x42c] ;  /* 0x00010b00ff070b82 */ /* 0x000e300000000800 */
[----:B------:R-:W2:Y:S01]  /*b300*/  @P0 LDC R5, c[0x0][0x430] ;  /* 0x00010c00ff050b82 */ /* 0x000ea20000000800 */
[----:B0-----:R-:W-:-:S05]  /*b310*/  @P0 IMAD.HI.U32 R6, R18, R7, RZ ;  /* 0x0000000712060227 */ /* 0x001fca00078e00ff */
[----:B--2---:R-:W-:Y:S02]  /*b320*/  @P0 SHF.R.U32.HI R4, RZ, R5, R6 ;  /* 0x00000005ff040219 */ /* 0x004fe40000011606 */
[----:B------:R-:W-:-:S04]  /*b330*/  ISETP.NE.U32.AND P0, PT, RZ, UR4, PT ;  /* 0x00000004ff007c0c */ /* 0x000fc8000bf05070 */
[----:B------:R-:W-:-:S04]  /*b340*/  ISETP.NE.AND.EX P0, PT, RZ, UR5, PT, P0 ;  /* 0x00000005ff007c0c */ /* 0x000fc8000bf05300 */
[----:B-1----:R-:W-:-:S09]  /*b350*/  SEL R6, R8, RZ, !P0 ;  /* 0x000000ff08067207 */ /* 0x002fd20004000000 */
.L_x_315:
[----:B------:R-:W-:Y:S02]  /*b360*/  PLOP3.LUT P0, PT, P0, P1, PT, 0xa2, 0x0 ;  /* 0x000000000000781c */ /* 0x000fe40000703472 */
[----:B------:R-:W-:Y:S01]  /*b370*/  @P1 R2UR P0, UR7, R6 ;  /* 0x00000000060712ca */ /* 0x000fe20000000000 */
[----:B------:R-:W-:-:S07]  /*b380*/  UMOV UR4, URZ ;  /* 0x0000003f00047c82 */ /* 0x000fce0008000000 */
[----:B------:R-:W-:Y:S02]  /*b390*/  PLOP3.LUT P0, PT, P0, P1, PT, 0xa2, 0x0 ;  /* 0x000000000000781c */ /* 0x000fe40000703472 */
[----:B------:R-:W-:-:S08]  /*b3a0*/  @P1 R2UR.OR P0, UR6, R18 ;  /* 0x00000000120612ca */ /* 0x000fd00000100000 */
[----:B------:R-:W-:Y:S02]  /*b3b0*/  PLOP3.LUT P0, PT, P0, P1, PT, 0xa2, 0x0 ;  /* 0x000000000000781c */ /* 0x000fe40000703472 */
[----:B------:R-:W-:-:S08]  /*b3c0*/  @P1 R2UR.OR P0, UR5, R17 ;  /* 0x00000000110512ca */ /* 0x000fd00000100000 */
[----:B------:R-:W-:-:S05]  /*b3d0*/  @P1 PLOP3.LUT P1, PT, P0, PT, PT, 0x80, 0x0 ;  /* 0x000000000000181c */ /* 0x000fca000072f070 */
[----:B------:R0:W-:Y:S08]  /*b3e0*/  @!UP0 UTMAPF.L2.4D [UR4], [UR8] ;  /* 0x00000004080085b8 */ /* 0x0001f00008018000 */
[----:B0-----:R-:W-:Y:S05]  /*b3f0*/  @P1 BRA.U.ANY `(.L_x_315) ;  /* 0xfffffffd00d81947 */ /* 0x001fea000393ffff */
[----:B------:R-:W0:Y:S01]  /*b400*/  S2R R2, SR_TID.X ;  /* 0x0000000000027919 */ /* 0x000e220000002100 */
[----:B------:R-:W-:Y:S01]  /*b410*/  UMOV UR4, 0x40 ;  /* 0x0000004000047882 */ /* 0x000fe20000000000 */
[----:B0-----:R-:W-:-:S04]  /*b420*/  LOP3.LUT R2, R2, 0x1f, RZ, 0xc0, !PT ;  /* 0x0000001f02027812 */ /* 0x001fc800078ec0ff */
[----:B------:R-:W-:-:S04]  /*b430*/  ISETP.NE.AND P2, PT, R2, RZ, PT ;  /* 0x000000ff0200720c */ /* 0x000fc80003f45270 */
[----:B------:R-:W-:-:S09]  /*b440*/  PLOP3.LUT P1, PT, P2, PT, PT, 0x8, 0x0 ;  /* 0x000000000000781c */ /* 0x000fd2000172e170 */
[----:B------:R-:W-:-:S05]  /*b450*/  VOTEU.ALL UP0, P2 ;  /* 0x00000000003f7886 */ /* 0x000fca0001000000 */
.L_x_316:
[----:B------:R-:W-:Y:S02]  /*b460*/  PLOP3.LUT P0, PT, P0, P1, PT, 0xa2, 0x0 ;  /* 0x000000000000781c */ /* 0x000fe40000703472 */
[----:B------:R-:W-:-:S08]  /*b470*/  @P1 R2UR P0, UR7, R6 ;  /* 0x00000000060712ca */ /* 0x000fd00000000000 */
        /* <DEDUP_REMOVED lines=13> */
.L_x_317:
        /* <DEDUP_REMOVED lines=9> */
[----:B------:R-:W0:Y:S01]  /*b5e0*/  LDC.64 R2, c[0x0][0x3f8] ;  /* 0x0000fe00ff027b82 */ /* 0x000e220000000a00 */
[----:B------:R-:W-:Y:S02]  /*b5f0*/  ULDC.64 UR4, c[0x0][0xa08] ;  /* 0x0002820000047ab9 */ /* 0x000fe40000000a00 */
[----:B0-----:R-:W-:Y:S01]  /*b600*/  LOP3.LUT P0, RZ, R2, UR4, RZ, 0xfc, !PT ;  /* 0x0000000402ff7c12 */ /* 0x001fe2000f80fcff */
[----:B------:R-:W-:-:S03]  /*b610*/  UMOV UR4, 0xffffffff ;  /* 0xffffffff00047882 */ /* 0x000fc60000000000 */
[----:B------:R-:W-:-:S04]  /*b620*/  LOP3.LUT P0, RZ, R3, UR5, RZ, 0xfc, P0 ;  /* 0x0000000503ff7c12 */ /* 0x000fc8000800fcff */
[----:B-----5:R-:W-:Y:S01]  /*b630*/  SEL R5, R0, RZ, !P0 ;  /* 0x000000ff00057207 */ /* 0x020fe20004000000 */
[----:B------:R-:W-:Y:S08]  /*b640*/  BRA.DIV UR4, `(.L_x_318) ;  /* 0x0000003604a47947 */ /* 0x000ff0000b800000 */
.L_x_388:
[----:B------:R-:W2:Y:S01]  /*b650*/  LDL R7, [R1+0x18] ;  /* 0x0000180001077983 */ /* 0x000ea20000100800 */
[----:B------:R-:W-:Y:S01]  /*b660*/  UMOV UR4, 0xffffffff ;  /* 0xffffffff00047882 */ /* 0x000fe20000000000 */
[----:B------:R-:W-:Y:S01]  /*b670*/  SHF.R.S32.HI R12, RZ, 0x1f, R0 ;  /* 0x0000001fff0c7819 */ /* 0x000fe20000011400 */
[----:B--2---:R-:W-:Y:S01]  /*b680*/  VIADD R7, R7, 0xffffffff ;  /* 0xffffffff07077836 */ /* 0x004fe20000000000 */
[----:B------:R-:W-:Y:S06]  /*b690*/  BRA.DIV UR4, `(.L_x_319) ;  /* 0x0000003604c47947 */ /* 0x000fec000b800000 */
[----:B------:R-:W-:-:S13]  /*b6a0*/  ELECT P6, URZ, PT ;  /* 0x00000000003f782f */ /* 0x000fda00038c0000 */
.L_x_391:
[----:B------:R-:W-:Y:S05]  /*b6b0*/  @!P6 BRA `(.L_x_320) ;  /* 0x000000040038e947 */ /* 0x000fea0003800000 */
[----:B------:R0:W-:Y:S01]  /*b6c0*/  STL [R1+0xc], R7 ;  /* 0x00000c0701007387 */ /* 0x0001e20000100800 */
[----:B------:R-:W-:-:S04]  /*b6d0*/  ISETP.NE.U32.AND P0, PT, R2, RZ, PT ;  /* 0x000000ff0200720c */ /* 0x000fc80003f05070 */
[----:B------:R-:W-:-:S13]  /*b6e0*/  ISETP.NE.AND.EX P0, PT, R3, RZ, PT, P0 ;  /* 0x000000ff0300720c */ /* 0x000fda0003f05300 */
[----:B0-----:R-:W-:Y:S05]  /*b6f0*/  @!P0 BRA `(.L_x_321) ;  /* 0x0000000000508947 */ /* 0x001fea0003800000 */
[----:B------:R-:W0:Y:S01]  /*b700*/  LDC R10, c[0x0][0x41c] ;  /* 0x00010700ff0a7b82 */ /* 0x000e220000000800 */
[----:B------:R-:W-:Y:S01]  /*b710*/  IMAD.MOV.U32 R5, RZ, RZ, R7 ;  /* 0x000000ffff057224 */ /* 0x000fe200078e0007 */
[----:B------:R-:W-:Y:S01]  /*b720*/  ULDC.64 UR4, c[0x0][0x408] ;  /* 0x0001020000047ab9 */ /* 0x000fe20000000a00 */
[----:B------:R-:W-:Y:S01]  /*b730*/  ULDC.64 UR6, c[0x0][0x208] ;  /* 0x0000820000067ab9 */ /* 0x000fe20000000a00 */
[----:B0-----:R-:W-:-:S13]  /*b740*/  ISETP.NE.AND P0, PT, R10, 0x1, PT ;  /* 0x000000010a00780c */ /* 0x001fda0003f05270 */
[----:B------:R-:W0:Y:S02]  /*b750*/  @P0 LDC.64 R8, c[0x0][0x420] ;  /* 0x00010800ff080b82 */ /* 0x000e240000000a00 */
[----:B0-----:R-:W-:-:S05]  /*b760*/  @P0 IMAD.HI.U32 R8, R7, R8, RZ ;  /* 0x0000000807080227 */ /* 0x001fca00078e00ff */
[----:B------:R-:W-:-:S05]  /*b770*/  @P0 SHF.R.U32.HI R5, RZ, R9, R8 ;  /* 0x00000009ff050219 */ /* 0x000fca0000011608 */
[----:B------:R-:W-:-:S04]  /*b780*/  IMAD.MOV R8, RZ, RZ, -R5 ;  /* 0x000000ffff087224 */ /* 0x000fc800078e0a05 */
[----:B------:R-:W-:Y:S02]  /*b790*/  IMAD R9, R10, R8, R7 ;  /* 0x000000080a097224 */ /* 0x000fe400078e0207 */
[----:B------:R-:W-:-:S03]  /*b7a0*/  IMAD R8, R12, UR4, RZ ;  /* 0x000000040c087c24 */ /* 0x000fc6000f8e02ff */
[----:B------:R0:W-:Y:S01]  /*b7b0*/  STL [R1+0xc], R9 ;  /* 0x00000c0901007387 */ /* 0x0001e20000100800 */
[----:B------:R-:W-:Y:S01]  /*b7c0*/  IMAD R10, R0, UR5, R8 ;  /* 0x00000005000a7c24 */ /* 0x000fe2000f8e0208 */
[----:B------:R-:W-:Y:S02]  /*b7d0*/  MOV R8, R5 ;  /* 0x0000000500087202 */ /* 0x000fe40000000f00 */
[----:B0-----:R-:W-:-:S03]  /*b7e0*/  SHF.R.S32.HI R9, RZ, 0x1f, R5 ;  /* 0x0000001fff097819 */ /* 0x001fc60000011405 */
[----:B------:R-:W-:-:S04]  /*b7f0*/  IMAD.WIDE.U32 R8, R0, UR4, R8 ;  /* 0x0000000400087c25 */ /* 0x000fc8000f8e0008 */
[----:B------:R-:W-:Y:S01]  /*b800*/  IMAD.IADD R5, R9, 0x1, R10 ;  /* 0x0000000109057824 */ /* 0x000fe200078e020a */
[----:B------:R-:W-:-:S04]  /*b810*/  LEA R10, P0, R8, R2, 0x2 ;  /* 0x00000002080a7211 */ /* 0x000fc800078010ff */
[----:B------:R-:W-:-:S05]  /*b820*/  LEA.HI.X R11, R8, R3, R5, 0x2, P0 ;  /* 0x00000003080b7211 */ /* 0x000fca00000f1405 */
[----:B------:R0:W5:Y:S04]  /*b830*/  LDG.E R5, desc[UR6][R10.64] ;  /* 0x000000060a057981 */ /* 0x000168000c1e1900 */
.L_x_321:
[----:B------:R-:W2:Y:S01]  /*b840*/  LDL R8, [R1] ;  /* 0x0000000001087983 */ /* 0x000ea20000100800 */
[----:B0-----:R-:W-:-:S03]  /*b850*/  MOV R10, 0x400 ;  /* 0x00000400000a7802 */ /* 0x001fc60000000f00 */
[----:B------:R-:W3:Y:S01]  /*b860*/  LDL R9, [R1+0x8] ;  /* 0x0000080001097983 */ /* 0x000ee20000100800 */
[----:B------:R-:W0:Y:S02]  /*b870*/  S2R R11, SR_CgaCtaId ;  /* 0x00000000000b7919 */ /* 0x000e240000008800 */
[----:B0-----:R-:W-:-:S05]  /*b880*/  LEA R10, R11, R10, 0x18 ;  /* 0x0000000a0b0a7211 */ /* 0x001fca00078ec0ff */
[----:B--2---:R-:W-:Y:S01]  /*b890*/  IMAD R8, R8, 0x8, R10 ;  /* 0x0000000808087824 */ /* 0x004fe200078e020a */
[----:B---3--:R-:W-:-:S04]  /*b8a0*/  SHF.L.U32 R9, R9, 0x1f, RZ ;  /* 0x0000001f09097819 */ /* 0x008fc800000006ff */
[----:B------:R-:W0:Y:S02]  /*b8b0*/  SYNCS.PHASECHK.TRANS64.TRYWAIT P0, [R8+URZ+0x34840], R9 ;  /* 0x03484009080075a7 */ /* 0x000e24000800017f */
[----:B0-----:R-:W-:Y:S05]  /*b8c0*/  @!P0 BRA `(.L_x_322) ;  /* 0x0000003400588947 */ /* 0x001fea0003800000 */
.L_x_392:
[----:B------:R-:W1:Y:S02]  /*b8d0*/  S2R R10, SR_TID.X ;  /* 0x00000000000a7919 */ /* 0x000e640000002100 */
[----:B-1----:R-:W-:-:S04]  /*b8e0*/  LOP3.LUT R10, R10, 0x7f, RZ, 0xc0, !PT ;  /* 0x0000007f0a0a7812 */ /* 0x002fc800078ec0ff */
[----:B------:R-:W-:-:S13]  /*b8f0*/  ISETP.NE.AND P0, PT, R10, RZ, PT ;  /* 0x000000ff0a00720c */ /* 0x000fda0003f05270 */
[----:B------:R-:W-:Y:S05]  /*b900*/  @P0 BRA `(.L_x_323) ;  /* 0x00000000001c0947 */ /* 0x000fea0003800000 */
[----:B------:R-:W1:Y:S01]  /*b910*/  S2R R10, SR_TID.X ;  /* 0x00000000000a7919 */ /* 0x000e620000002100 */
[----:B0-----:R-:W-:-:S04]  /*b920*/  IMAD.MOV.U32 R9, RZ, RZ, 0xc000 ;  /* 0x0000c000ff097424 */ /* 0x001fc800078e00ff */
[----:B------:R2:W-:Y:S01]  /*b930*/  SYNCS.ARRIVE.TRANS64 RZ, [R8+URZ+0x34830], R9 ;  /* 0x0348300908ff79a7 */ /* 0x0005e2000800003f */
[----:B-1----:R-:W-:-:S04]  /*b940*/  LOP3.LUT R10, R10, 0x1f, RZ, 0xc0, !PT ;  /* 0x0000001f0a0a7812 */ /* 0x002fc800078ec0ff */
[----:B------:R-:W-:-:S13]  /*b950*/  ISETP.NE.AND P1, PT, R10, RZ, PT ;  /* 0x000000ff0a00720c */ /* 0x000fda0003f25270 */
[----:B--2---:R-:W-:Y:S05]  /*b960*/  @!P1 BRA `(.L_x_323) ;  /* 0x0000000000049947 */ /* 0x004fea0003800000 */
[----:B------:R-:W-:Y:S01]  /*b970*/  BPT.TRAP 0x1 ;  /* 0x000000040000795c */ /* 0x000fe20000300000 */
.L_x_323:
[----:B------:R-:W2:Y:S01]  /*b980*/  LDL R11, [R1] ;  /* 0x00000000010b7983 */ /* 0x000ea20000100800 */
[----:B------:R-:W-:-:S03]  /*b990*/  MOV R13, 0x400 ;  /* 0x00000400000d7802 */ /* 0x000fc60000000f00 */
[----:B------:R-:W3:Y:S04]  /*b9a0*/  LDL R10, [R1+0xc] ;  /* 0x00000c00010a7983 */ /* 0x000ee80000100800 */
[----:B0-----:R-:W4:Y:S01]  /*b9b0*/  LDL R9, [R1+0x4] ;  /* 0x0000040001097983 */ /* 0x001f220000100800 */
[----:B------:R-:W0:Y:S01]  /*b9c0*/  S2R R14, SR_CgaCtaId ;  /* 0x00000000000e7919 */ /* 0x000e220000008800 */
[----:B------:R-:W-:Y:S01]  /*b9d0*/  R2UR UR9, R8 ;  /* 0x00000000080972ca */ /* 0x000fe200000e0000 */
[----:B------:R-:W-:Y:S01]  /*b9e0*/  UIADD3 UR4, UP0, UR36, 0x370, URZ ;  /* 0x0000037024047890 */ /* 0x000fe2000ff1e03f */
[----:B------:R-:W-:Y:S02]  /*b9f0*/  R2UR UR12, R4 ;  /* 0x00000000040c72ca */ /* 0x000fe400000e0000 */
[----:B-----5:R-:W-:-:S02]  /*ba00*/  R2UR UR13, R5 ;  /* 0x00000000050d72ca */ /* 0x020fc400000e0000 */
[----:B0-----:R-:W-:-:S07]  /*ba10*/  LEA R13, R14, R13, 0x18 ;  /* 0x0000000d0e0d7211 */ /* 0x001fce00078ec0ff */
[----:B------:R-:W-:Y:S01]  /*ba20*/  UIADD3 UR9, UR9, 0x34830, URZ ;  /* 0x0003483009097890 */ /* 0x000fe2000fffe03f */
[----:B------:R-:W-:Y:S01]  /*ba30*/  UMOV UR10, URZ ;  /* 0x0000003f000a7c82 */ /* 0x000fe20008000000 */
[----:B------:R-:W-:Y:S01]  /*ba40*/  UMOV UR6, 0x0 ;  /* 0x0000000000067882 */ /* 0x000fe20000000000 */
[----:B------:R-:W-:Y:S01]  /*ba50*/  UMOV UR7, 0x14f00000 ;  /* 0x14f0000000077882 */ /* 0x000fe20000000000 */
[----:B------:R-:W-:Y:S01]  /*ba60*/  UMOV UR16, 0x40 ;  /* 0x0000004000107882 */ /* 0x000fe20000000000 */
[----:B--2---:R-:W-:Y:S01]  /*ba70*/  IMAD R8, R11, 0xc000, R13 ;  /* 0x0000c0000b087824 */ /* 0x004fe200078e020d */
[----:B---3--:R-:W-:-:S04]  /*ba80*/  R2UR UR11, R10 ;  /* 0x000000000a0b72ca */ /* 0x008fc800000e0000 */
[----:B------:R-:W-:Y:S02]  /*ba90*/  R2UR UR8, R8 ;  /* 0x00000000080872ca */ /* 0x000fe400000e0000 */
[----:B----4-:R-:W-:-:S11]  /*baa0*/  R2UR UR5, R9 ;  /* 0x00000000090572ca */ /* 0x010fd600000e0000 */
[----:B------:R-:W-:Y:S02]  /*bab0*/  UIADD3 UR14, UR8, 0x1c400, URZ ;  /* 0x0001c400080e7890 */ /* 0x000fe4000fffe03f */
[----:B------:R-:W-:Y:S02]  /*bac0*/  ULEA UR11, UR11, UR5, 0x7 ;  /* 0x000000050b0b7291 */ /* 0x000fe4000f8e383f */
[----:B------:R-:W-:Y:S02]  /*bad0*/  UIADD3.X UR5, URZ, UR37, URZ, UP0, !UPT ;  /* 0x000000253f057290 */ /* 0x000fe400087fe43f */
[----:B------:R-:W-:Y:S02]  /*bae0*/  UIADD3 UR15, UR8, 0x20400, URZ ;  /* 0x00020400080f7890 */ /* 0x000fe4000fffe03f */
[----:B------:R-:W-:-:S03]  /*baf0*/  UIADD3 UR17, UR8, 0x24400, URZ ;  /* 0x0002440008117890 */ /* 0x000fc6000fffe03f */
[----:B------:R-:W-:Y:S02]  /*bb00*/  UMOV UR8, UR14 ;  /* 0x0000000e00087c82 */ /* 0x000fe40008000000 */
[----:B------:R0:W-:Y:S01]  /*bb10*/  UTMALDG.4D [UR8], [UR4], desc[UR6] ;  /* 0x00000608040075b4 */ /* 0x0001e20008019000 */
[----:B------:R-:W-:Y:S01]  /*bb20*/  UMOV UR14, 0x80 ;  /* 0x00000080000e7882 */ /* 0x000fe20000000000 */
[----:B0-----:R-:W-:Y:S01]  /*bb30*/  UMOV UR8, UR15 ;  /* 0x0000000f00087c82 */ /* 0x001fe20008000000 */
[----:B------:R-:W-:Y:S02]  /*bb40*/  UMOV UR10, UR16 ;  /* 0x00000010000a7c82 */ /* 0x000fe40008000000 */
[----:B------:R0:W-:Y:S02]  /*bb50*/  UTMALDG.4D [UR8], [UR4], desc[UR6] ;  /* 0x00000608040075b4 */ /* 0x0001e40008019000 */
[----:B0-----:R-:W-:Y:S01]  /*bb60*/  UMOV UR8, UR17 ;  /* 0x0000001100087c82 */ /* 0x001fe20008000000 */
[----:B------:R-:W-:-:S02]  /*bb70*/  UMOV UR10, UR14 ;  /* 0x0000000e000a7c82 */ /* 0x000fc40008000000 */
[----:B------:R0:W-:Y:S02]  /*bb80*/  UTMALDG.4D [UR8], [UR4], desc[UR6] ;  /* 0x00000608040075b4 */ /* 0x0001e40008019000 */
[----:B0-----:R-:W-:Y:S01]  /*bb90*/  NOP ;  /* 0x0000000000007918 */ /* 0x001fe20000000000 */
.L_x_320:
[----:B------:R-:W2:Y:S01]  /*bba0*/  LDL.LU R11, [R1+0x28] ;  /* 0x00002800010b7983 */ /* 0x000ea20000300800 */
[----:B------:R-:W-:Y:S01]  /*bbb0*/  MOV R9, 0x400 ;  /* 0x0000040000097802 */ /* 0x000fe20000000f00 */
[----:B------:R-:W-:Y:S05]  /*bbc0*/  WARPSYNC.ALL ;  /* 0x0000000000007948 */ /* 0x000fea0003800000 */
[----:B------:R-:W0:Y:S01]  /*bbd0*/  S2R R10, SR_CgaCtaId ;  /* 0x00000000000a7919 */ /* 0x000e220000008800 */
[----:B------:R-:W-:-:S13]  /*bbe0*/  ELECT P0, URZ, PT ;  /* 0x00000000003f782f */ /* 0x000fda0003800000 */
[----:B------:R-:W-:Y:S01]  /*bbf0*/  @P0 R2UR UR13, R6 ;  /* 0x00000000060d02ca */ /* 0x000fe200000e0000 */
[----:B------:R-:W-:Y:S01]  /*bc00*/  UIADD3 UR4, UP0, UR36, 0x270, URZ ;  /* 0x0000027024047890 */ /* 0x000fe2000ff1e03f */
[----:B------:R-:W-:Y:S01]  /*bc10*/  @P0 R2UR UR12, R18 ;  /* 0x00000000120c02ca */ /* 0x000fe200000e0000 */
[----:B------:R-:W-:Y:S01]  /*bc20*/  UMOV UR6, 0x0 ;  /* 0x0000000000067882 */ /* 0x000fe20000000000 */
[C---:B------:R-:W-:Y:S01]  /*bc30*/  @P0 R2UR UR11, R17.reuse ;  /* 0x00000000110b02ca */ /* 0x040fe200000e0000 */
[----:B------:R-:W-:Y:S01]  /*bc40*/  UIADD3.X UR5, URZ, UR37, URZ, UP0, !UPT ;  /* 0x000000253f057290 */ /* 0x000fe200087fe43f */
[----:B------:R-:W-:Y:S01]  /*bc50*/  @P0 R2UR UR21, R6 ;  /* 0x00000000061502ca */ /* 0x000fe200000e0000 */
[----:B------:R-:W-:Y:S01]  /*bc60*/  UMOV UR7, 0x12f00000 ;  /* 0x12f0000000077882 */ /* 0x000fe20000000000 */
[----:B------:R-:W-:Y:S01]  /*bc70*/  UMOV UR10, URZ ;  /* 0x0000003f000a7c82 */ /* 0x000fe20008000000 */
[----:B------:R-:W-:Y:S01]  /*bc80*/  @P0 R2UR UR20, R18 ;  /* 0x00000000121402ca */ /* 0x000fe200000e0000 */
[----:B------:R-:W-:Y:S01]  /*bc90*/  UMOV UR14, 0x0 ;  /* 0x00000000000e7882 */ /* 0x000fe20000000000 */
[----:B------:R-:W-:Y:S01]  /*bca0*/  @P0 R2UR UR19, R17 ;  /* 0x00000000111302ca */ /* 0x000fe200000e0000 */
[----:B------:R-:W-:Y:S01]  /*bcb0*/  @P0 IMAD.MOV.U32 R8, RZ, RZ, 0xc000 ;  /* 0x0000c000ff080424 */ /* 0x000fe200078e00ff */
[----:B------:R-:W-:Y:S01]  /*bcc0*/  UMOV UR15, 0x12f00000 ;  /* 0x12f00000000f7882 */ /* 0x000fe20000000000 */
[----:B------:R-:W-:Y:S01]  /*bcd0*/  UMOV UR18, 0x40 ;  /* 0x0000004000127882 */ /* 0x000fe20000000000 */
[----:B------:R-:W-:Y:S01]  /*bce0*/  UMOV UR22, 0x0 ;  /* 0x0000000000167882 */ /* 0x000fe20000000000 */
[----:B------:R-:W-:Y:S01]  /*bcf0*/  UMOV UR23, 0x12f00000 ;  /* 0x12f0000000177882 */ /* 0x000fe20000000000 */
[----:B------:R-:W-:Y:S01]  /*bd00*/  BSSY B0, `(.L_x_324) ;  /* 0x0000019000007945 */ /* 0x000fe20003800000 */
[----:B0-----:R-:W-:Y:S01]  /*bd10*/  LEA R9, R10, R9, 0x18 ;  /* 0x000000090a097211 */ /* 0x001fe200078ec0ff */
[----:B------:R-:W-:Y:S03]  /*bd20*/  BAR.SYNC.DEFER_BLOCKING 0x8, 0x120 ;  /* 0x0204800000007b1d */ /* 0x000fe60000010000 */
[----:B------:R-:W-:-:S13]  /*bd30*/  R2UR UR24, R9 ;  /* 0x00000000091872ca */ /* 0x000fda00000e0000 */
[----:B------:R-:W-:Y:S02]  /*bd40*/  UIADD3 UR8, UR24, 0x10400, URZ ;  /* 0x0001040018087890 */ /* 0x000fe4000fffe03f */
[----:B------:R-:W-:Y:S02]  /*bd50*/  UIADD3 UR9, UR24, 0x34800, URZ ;  /* 0x0003480018097890 */ /* 0x000fe4000fffe03f */
[----:B------:R-:W-:Y:S01]  /*bd60*/  UIADD3 UR16, UR24, 0x14400, URZ ;  /* 0x0001440018107890 */ /* 0x000fe2000fffe03f */
[----:B------:R0:W-:Y:S04]  /*bd70*/  @P0 SYNCS.ARRIVE.TRANS64 RZ, [R9+URZ+0x34800], R8 ;  /* 0x0348000809ff09a7 */ /* 0x0001e8000800003f */
[----:B------:R-:W-:Y:S02]  /*bd80*/  UMOV UR17, UR9 ;  /* 0x0000000900117c82 */ /* 0x000fe40008000000 */
[----:B------:R1:W-:Y:S02]  /*bd90*/  UTMALDG.4D [UR8], [UR4], desc[UR6] ;  /* 0x00000608040075b4 */ /* 0x0003e40008019000 */
[----:B------:R0:W-:Y:S01]  /*bda0*/  UTMALDG.4D [UR16], [UR4], desc[UR14] ;  /* 0x00000e10040075b4 */ /* 0x0001e20008019000 */
[----:B-1----:R-:W-:Y:S01]  /*bdb0*/  @P0 R2UR UR13, R6 ;  /* 0x00000000060d02ca */ /* 0x002fe200000e0000 */
[----:B------:R-:W-:Y:S01]  /*bdc0*/  UIADD3 UR8, UR24, 0x18400, URZ ;  /* 0x0001840018087890 */ /* 0x000fe2000fffe03f */
[----:B------:R-:W-:Y:S01]  /*bdd0*/  @P0 R2UR UR12, R18 ;  /* 0x00000000120c02ca */ /* 0x000fe200000e0000 */
[----:B------:R-:W-:Y:S01]  /*bde0*/  UMOV UR10, 0x80 ;  /* 0x00000080000a7882 */ /* 0x000fe20000000000 */
[----:B------:R-:W-:-:S13]  /*bdf0*/  @P0 R2UR UR11, R17 ;  /* 0x00000000110b02ca */ /* 0x000fda00000e0000 */
[----:B------:R0:W-:Y:S01]  /*be00*/  UTMALDG.4D [UR8], [UR4], desc[UR22] ;  /* 0x00001608040075b4 */ /* 0x0001e20008019000 */
[----:B--2---:R-:W-:-:S05]  /*be10*/  VIADD R11, R11, 0x1 ;  /* 0x000000010b0b7836 */ /* 0x004fca0000000000 */
[----:B------:R-:W-:Y:S01]  /*be20*/  LEA.HI R6, R11, R11, RZ, 0x1 ;  /* 0x0000000b0b067211 */ /* 0x000fe200078f08ff */
[----:B------:R0:W-:Y:S03]  /*be30*/  STL [R1+0x28], R11 ;  /* 0x0000280b01007387 */ /* 0x0001e60000100800 */
[----:B------:R-:W-:-:S05]  /*be40*/  LOP3.LUT R6, R6, 0xfffffffe, RZ, 0xc0, !PT ;  /* 0xfffffffe06067812 */ /* 0x000fca00078ec0ff */
[----:B------:R-:W-:-:S05]  /*be50*/  IMAD.IADD R6, R11, 0x1, -R6 ;  /* 0x000000010b067824 */ /* 0x000fca00078e0a06 */
[----:B------:R-:W-:-:S04]  /*be60*/  SHF.L.U32 R6, R6, 0x1f, RZ ;  /* 0x0000001f06067819 */ /* 0x000fc800000006ff */
[----:B------:R-:W1:Y:S02]  /*be70*/  SYNCS.PHASECHK.TRANS64.TRYWAIT P0, [R9+URZ+0x34820], R6 ;  /* 0x03482006090075a7 */ /* 0x000e64000800017f */
[----:B01----:R-:W-:Y:S05]  /*be80*/  @!P0 BRA `(.L_x_325) ;  /* 0x0000002c00fc8947 */ /* 0x003fea0003800000 */
.L_x_393:
[----:B------:R-:W-:Y:S05]  /*be90*/  BSYNC B0 ;  /* 0x0000000000007941 */ /* 0x000fea0003800000 */
.L_x_324:
[----:B0-----:R-:W2:Y:S01]  /*bea0*/  LDL.LU R8, [R1+0x24] ;  /* 0x0000240001087983 */ /* 0x001ea20000300800 */
[----:B------:R-:W-:Y:S01]  /*beb0*/  BSSY B0, `(.L_x_326) ;  /* 0x000019a000007945 */ /* 0x000fe20003800000 */
[----:B--2---:R-:W-:-:S13]  /*bec0*/  ISETP.GE.AND P0, PT, R8, 0x81, PT ;  /* 0x000000810800780c */ /* 0x004fda0003f06270 */
[----:B------:R-:W-:Y:S05]  /*bed0*/  @!P0 BRA `(.L_x_327) ;  /* 0x00000018005c8947 */ /* 0x000fea0003800000 */
[----:B------:R-:W2:Y:S01]  /*bee0*/  LDL R8, [R1+0x18] ;  /* 0x0000180001087983 */ /* 0x000ea20000100800 */
[----:B------:R-:W-:Y:S01]  /*bef0*/  IMAD.MOV.U32 R6, RZ, RZ, 0x1 ;  /* 0x00000001ff067424 */ /* 0x000fe200078e00ff */
[----:B------:R-:W-:Y:S01]  /*bf00*/  BSSY B1, `(.L_x_328) ;  /* 0x000008f000017945 */ /* 0x000fe20003800000 */
[----:B--2---:R-:W-:-:S04]  /*bf10*/  IADD3 R14, -R8, RZ, RZ ;  /* 0x000000ff080e7210 */ /* 0x004fc80007ffe1ff */
[----:B------:R-:W-:-:S05]  /*bf20*/  VIADDMNMX R14, R14, R6, 0xffffffff, !PT ;  /* 0xffffffff0e0e7446 */ /* 0x000fca0007800106 */
[----:B------:R-:W-:-:S05]  /*bf30*/  IMAD.IADD R6, R8, 0x1, R14 ;  /* 0x0000000108067824 */ /* 0x000fca00078e020e */
[----:B------:R-:W-:-:S04]  /*bf40*/  LOP3.LUT R6, R6, 0x1, RZ, 0xc0, !PT ;  /* 0x0000000106067812 */ /* 0x000fc800078ec0ff */
[----:B------:R-:W-:Y:S01]  /*bf50*/  ISETP.NE.U32.AND P0, PT, R6, 0x1, PT ;  /* 0x000000010600780c */ /* 0x000fe20003f05070 */
[----:B------:R-:W-:-:S12]  /*bf60*/  VIADD R6, R8, 0xfffffffe ;  /* 0xfffffffe08067836 */ /* 0x000fd80000000000 */
[----:B------:R-:W-:Y:S05]  /*bf70*/  @P0 BRA `(.L_x_329) ;  /* 0x00000008001c0947 */ /* 0x000fea0003800000 */
[----:B------:R-:W2:Y:S04]  /*bf80*/  LDL R9, [R1] ;  /* 0x0000000001097983 */ /* 0x000ea80000100800 */
[----:B------:R-:W3:Y:S01]  /*bf90*/  LDL R8, [R1+0x8] ;  /* 0x0000080001087983 */ /* 0x000ee20000100800 */
[----:B------:R-:W-:Y:S01]  /*bfa0*/  BSSY B2, `(.L_x_330) ;  /* 0x0000080000027945 */ /* 0x000fe20003800000 */
[----:B--2---:R-:W-:-:S05]  /*bfb0*/  VIADD R13, R9, 0x1 ;  /* 0x00000001090d7836 */ /* 0x004fca0000000000 */
[----:B------:R-:W-:-:S04]  /*bfc0*/  ISETP.NE.AND P0, PT, R13, 0x2, PT ;  /* 0x000000020d00780c */ /* 0x000fc80003f05270 */
[----:B------:R-:W-:Y:S02]  /*bfd0*/  SEL R15, RZ, 0x1, P0 ;  /* 0x00000001ff0f7807 */ /* 0x000fe40000000000 */
[----:B------:R-:W-:Y:S02]  /*bfe0*/  SEL R13, R13, RZ, P0 ;  /* 0x000000ff0d0d7207 */ /* 0x000fe40000000000 */
[----:B---3--:R-:W-:Y:S01]  /*bff0*/  LOP3.LUT R15, R8, R15, RZ, 0x3c, !PT ;  /* 0x0000000f080f7212 */ /* 0x008fe200078e3cff */
[----:B------:R-:W-:Y:S06]  /*c000*/  @!P6 BRA `(.L_x_331) ;  /* 0x0000000400e4e947 */ /* 0x000fec0003800000 */
[----:B------:R-:W-:Y:S01]  /*c010*/  ISETP.NE.U32.AND P0, PT, R2, RZ, PT ;  /* 0x000000ff0200720c */ /* 0x000fe20003f05070 */
[----:B------:R-:W-:-:S03]  /*c020*/  IMAD.MOV.U32 R8, RZ, RZ, R5 ;  /* 0x000000ffff087224 */ /* 0x000fc600078e0005 */
[----:B------:R-:W-:-:S13]  /*c030*/  ISETP.NE.AND.EX P0, PT, R3, RZ, PT, P0 ;  /* 0x000000ff0300720c */ /* 0x000fda0003f05300 */
[----:B------:R-:W-:Y:S05]  /*c040*/  @!P0 BRA `(.L_x_332) ;  /* 0x0000000000488947 */ /* 0x000fea0003800000 */
[----:B------:R-:W0:Y:S01]  /*c050*/  LDC R18, c[0x0][0x41c] ;  /* 0x00010700ff127b82 */ /* 0x000e220000000800 */
[----:B------:R-:W-:Y:S01]  /*c060*/  ULDC.64 UR4, c[0x0][0x408] ;  /* 0x0001020000047ab9 */ /* 0x000fe20000000a00 */
[----:B------:R-:W-:Y:S01]  /*c070*/  ULDC.64 UR6, c[0x0][0x208] ;  /* 0x0000820000067ab9 */ /* 0x000fe20000000a00 */
[----:B0-----:R-:W-:-:S13]  /*c080*/  ISETP.NE.AND P0, PT, R18, 0x1, PT ;  /* 0x000000011200780c */ /* 0x001fda0003f05270 */
[----:B------:R-:W0:Y:S02]  /*c090*/  @P0 LDC.64 R8, c[0x0][0x420] ;  /* 0x00010800ff080b82 */ /* 0x000e240000000a00 */
[----:B0-----:R-:W-:-:S04]  /*c0a0*/  @P0 IMAD.HI.U32 R10, R6, R8, RZ ;  /* 0x00000008060a0227 */ /* 0x001fc800078e00ff */
[----:B------:R-:W-:Y:S01]  /*c0b0*/  IMAD.MOV.U32 R8, RZ, RZ, R6 ;  /* 0x000000ffff087224 */ /* 0x000fe200078e0006 */
[----:B------:R-:W-:Y:S01]  /*c0c0*/  @P0 SHF.R.U32.HI R8, RZ, R9, R10 ;  /* 0x00000009ff080219 */ /* 0x000fe2000001160a */
[----:B------:R-:W-:-:S03]  /*c0d0*/  IMAD R10, R12, UR4, RZ ;  /* 0x000000040c0a7c24 */ /* 0x000fc6000f8e02ff */
[----:B------:R-:W-:Y:S01]  /*c0e0*/  SHF.R.S32.HI R9, RZ, 0x1f, R8 ;  /* 0x0000001fff097819 */ /* 0x000fe20000011408 */
[C---:B------:R-:W-:Y:S02]  /*c0f0*/  IMAD R17, R0.reuse, UR5, R10 ;  /* 0x0000000500117c24 */ /* 0x040fe4000f8e020a */
[----:B------:R-:W-:-:S04]  /*c100*/  IMAD.WIDE.U32 R10, R0, UR4, R8 ;  /* 0x00000004000a7c25 */ /* 0x000fc8000f8e0008 */
[----:B------:R-:W-:Y:S01]  /*c110*/  IMAD.MOV R8, RZ, RZ, -R8 ;  /* 0x000000ffff087224 */ /* 0x000fe200078e0a08 */
[----:B------:R-:W-:Y:S02]  /*c120*/  IADD3 R17, R17, R11, RZ ;  /* 0x0000000b11117210 */ /* 0x000fe40007ffe0ff */
[----:B------:R-:W-:Y:S01]  /*c130*/  LEA R2, P0, R10, R2, 0x2 ;  /* 0x000000020a027211 */ /* 0x000fe200078010ff */
[----:B------:R-:W-:-:S03]  /*c140*/  IMAD R6, R18, R8, R6 ;  /* 0x0000000812067224 */ /* 0x000fc600078e0206 */
[----:B------:R-:W-:-:S05]  /*c150*/  LEA.HI.X R3, R10, R3, R17, 0x2, P0 ;  /* 0x000000030a037211 */ /* 0x000fca00000f1411 */
[----:B------:R0:W5:Y:S04]  /*c160*/  LDG.E R8, desc[UR6][R2.64] ;  /* 0x0000000602087981 */ /* 0x000168000c1e1900 */
.L_x_332:
[----:B0-----:R-:W0:Y:S01]  /*c170*/  S2R R3, SR_CgaCtaId ;  /* 0x0000000000037919 */ /* 0x001e220000008800 */
[----:B------:R-:W-:-:S04]  /*c180*/  MOV R2, 0x400 ;  /* 0x0000040000027802 */ /* 0x000fc80000000f00 */
[----:B0-----:R-:W-:Y:S02]  /*c190*/  LEA R2, R3, R2, 0x18 ;  /* 0x0000000203027211 */ /* 0x001fe400078ec0ff */
[----:B------:R-:W-:-:S03]  /*c1a0*/  SHF.L.U32 R3, R15, 0x1f, RZ ;  /* 0x0000001f0f037819 */ /* 0x000fc600000006ff */
[----:B------:R-:W-:-:S04]  /*c1b0*/  IMAD R2, R13, 0x8, R2 ;  /* 0x000000080d027824 */ /* 0x000fc800078e0202 */
[----:B------:R-:W0:Y:S02]  /*c1c0*/  SYNCS.PHASECHK.TRANS64.TRYWAIT P0, [R2+URZ+0x34840], R3 ;  /* 0x03484003020075a7 */ /* 0x000e24000800017f */
[----:B0-----:R-:W-:Y:S05]  /*c1d0*/  @!P0 BRA `(.L_x_333) ;  /* 0x0000002c00488947 */ /* 0x001fea0003800000 */
.L_x_394:
        /* <DEDUP_REMOVED lines=11> */
.L_x_334:
[----:B------:R-:W2:Y:S04]  /*c290*/  LDL R17, [R1+0x4] ;  /* 0x0000040001117983 */ /* 0x000ea80000100800 */
[----:B------:R-:W3:Y:S01]  /*c2a0*/  LDL.LU R11, [R1+0x8] ;  /* 0x00000800010b7983 */ /* 0x000ee20000300800 */
[----:B0-----:R-:W-:-:S03]  /*c2b0*/  MOV R3, 0x400 ;  /* 0x0000040000037802 */ /* 0x001fc60000000f00 */
[----:B------:R-:W4:Y:S01]  /*c2c0*/  LDL R9, [R1] ;  /* 0x0000000001097983 */ /* 0x000f220000100800 */
[----:B------:R-:W0:Y:S01]  /*c2d0*/  S2R R10, SR_CgaCtaId ;  /* 0x00000000000a7919 */ /* 0x000e220000008800 */
[----:B------:R-:W-:Y:S02]  /*c2e0*/  R2UR UR9, R2 ;  /* 0x00000000020972ca */ /* 0x000fe400000e0000 */
[----:B------:R-:W-:Y:S01]  /*c2f0*/  R2UR UR11, R6 ;  /* 0x00000000060b72ca */ /* 0x000fe200000e0000 */
[----:B------:R-:W-:Y:S01]  /*c300*/  UIADD3 UR4, UP0, UR36, 0x370, URZ ;  /* 0x0000037024047890 */ /* 0x000fe2000ff1e03f */
[----:B------:R-:W-:Y:S02]  /*c310*/  R2UR UR12, R4 ;  /* 0x00000000040c72ca */ /* 0x000fe400000e0000 */
[----:B-----5:R-:W-:Y:S02]  /*c320*/  R2UR UR13, R8 ;  /* 0x00000000080d72ca */ /* 0x020fe400000e0000 */
[----:B0-----:R-:W-:-:S05]  /*c330*/  LEA R3, R10, R3, 0x18 ;  /* 0x000000030a037211 */ /* 0x001fca00078ec0ff */
[----:B------:R-:W-:-:S05]  /*c340*/  IMAD R2, R13, 0xc000, R3 ;  /* 0x0000c0000d027824 */ /* 0x000fca00078e0203 */
[----:B------:R-:W-:Y:S01]  /*c350*/  R2UR UR14, R2 ;  /* 0x00000000020e72ca */ /* 0x000fe200000e0000 */
[----:B------:R-:W-:Y:S01]  /*c360*/  UIADD3 UR9, UR9, 0x34830, URZ ;  /* 0x0003483009097890 */ /* 0x000fe2000fffe03f */
[----:B------:R-:W-:Y:S01]  /*c370*/  VIADD R3, R3, 0x34800 ;  /* 0x0003480003037836 */ /* 0x000fe20000000000 */
[----:B------:R-:W-:Y:S01]  /*c380*/  UMOV UR10, URZ ;  /* 0x0000003f000a7c82 */ /* 0x000fe20008000000 */
[----:B------:R-:W-:Y:S01]  /*c390*/  UMOV UR6, 0x0 ;  /* 0x0000000000067882 */ /* 0x000fe20000000000 */
[----:B------:R-:W-:-:S08]  /*c3a0*/  UMOV UR7, 0x14f00000 ;  /* 0x14f0000000077882 */ /* 0x000fd00000000000 */
[----:B------:R-:W-:Y:S02]  /*c3b0*/  UIADD3 UR8, UR14, 0x1c400, URZ ;  /* 0x0001c4000e087890 */ /* 0x000fe4000fffe03f */
[----:B------:R-:W-:Y:S02]  /*c3c0*/  UIADD3 UR15, UR14, 0x20400, URZ ;  /* 0x000204000e0f7890 */ /* 0x000fe4000fffe03f */
[----:B------:R-:W-:Y:S01]  /*c3d0*/  UIADD3 UR14, UR14, 0x24400, URZ ;  /* 0x000244000e0e7890 */ /* 0x000fe2000fffe03f */
[----:B------:R-:W-:Y:S01]  /*c3e0*/  UMOV UR17, 0x40 ;  /* 0x0000004000117882 */ /* 0x000fe20000000000 */
[----:B------:R-:W-:Y:S01]  /*c3f0*/  UMOV UR16, 0x80 ;  /* 0x0000008000107882 */ /* 0x000fe20000000000 */
[----:B--2---:R-:W-:-:S13]  /*c400*/  R2UR UR5, R17 ;  /* 0x00000000110572ca */ /* 0x004fda00000e0000 */
[----:B------:R-:W-:Y:S02]  /*c410*/  ULEA UR11, UR11, UR5, 0x7 ;  /* 0x000000050b0b7291 */ /* 0x000fe4000f8e383f */
[----:B------:R-:W-:Y:S01]  /*c420*/  UIADD3.X UR5, URZ, UR37, URZ, UP0, !UPT ;  /* 0x000000253f057290 */ /* 0x000fe200087fe43f */
[----:B---3--:R-:W-:Y:S01]  /*c430*/  SHF.L.U32 R2, R11, 0x1f, RZ ;  /* 0x0000001f0b027819 */ /* 0x008fe200000006ff */
[----:B----4-:R-:W-:-:S07]  /*c440*/  IMAD R3, R9, 0x8, R3 ;  /* 0x0000000809037824 */ /* 0x010fce00078e0203 */
[----:B------:R0:W-:Y:S02]  /*c450*/  UTMALDG.4D [UR8], [UR4], desc[UR6] ;  /* 0x00000608040075b4 */ /* 0x0001e40008019000 */
[----:B0-----:R-:W-:Y:S01]  /*c460*/  UMOV UR8, UR15 ;  /* 0x0000000f00087c82 */ /* 0x001fe20008000000 */
[----:B------:R-:W-:Y:S02]  /*c470*/  UMOV UR10, UR17 ;  /* 0x00000011000a7c82 */ /* 0x000fe40008000000 */
[----:B------:R0:W-:Y:S02]  /*c480*/  UTMALDG.4D [UR8], [UR4], desc[UR6] ;  /* 0x00000608040075b4 */ /* 0x0001e40008019000 */
[----:B0-----:R-:W-:Y:S01]  /*c490*/  UMOV UR8, UR14 ;  /* 0x0000000e00087c82 */ /* 0x001fe20008000000 */
[----:B------:R-:W-:Y:S02]  /*c4a0*/  UMOV UR10, UR16 ;  /* 0x00000010000a7c82 */ /* 0x000fe40008000000 */
[----:B------:R0:W-:Y:S01]  /*c4b0*/  UTMALDG.4D [UR8], [UR4], desc[UR6] ;  /* 0x00000608040075b4 */ /* 0x0001e20008019000 */
[----:B------:R-:W1:Y:S02]  /*c4c0*/  SYNCS.PHASECHK.TRANS64.TRYWAIT P0, [R3+URZ+0x60], R2 ;  /* 0x00006002030075a7 */ /* 0x000e64000800017f */
[----:B01----:R-:W-:Y:S05]  /*c4d0*/  @!P0 BRA `(.L_x_335) ;  /* 0x00000028009c8947 */ /* 0x003fea0003800000 */
.L_x_395:
[----:B------:R-:W-:Y:S05]  /*c4e0*/  @P1 BRA `(.L_x_336) ;  /* 0x0000000000301947 */ /* 0x000fea0003800000 */
[----:B------:R-:W1:Y:S01]  /*c4f0*/  S2R R9, SR_TID.X ;  /* 0x0000000000097919 */ /* 0x000e620000002100 */
[----:B------:R-:W-:Y:S01]  /*c500*/  MOV R10, 0x400 ;  /* 0x00000400000a7802 */ /* 0x000fe20000000f00 */
[----:B------:R-:W2:Y:S01]  /*c510*/  S2R R11, SR_CgaCtaId ;  /* 0x00000000000b7919 */ /* 0x000ea20000008800 */
[----:B-1----:R-:W-:Y:S02]  /*c520*/  LOP3.LUT R17, R9, 0x1f, RZ, 0xc0, !PT ;  /* 0x0000001f09117812 */ /* 0x002fe400078ec0ff */
[----:B------:R-:W3:Y:S02]  /*c530*/  LDL R9, [R1] ;  /* 0x0000000001097983 */ /* 0x000ee40000100800 */
[----:B------:R-:W-:Y:S02]  /*c540*/  ISETP.NE.AND P0, PT, R17, RZ, PT ;  /* 0x000000ff1100720c */ /* 0x000fe40003f05270 */
[----:B--2---:R-:W-:Y:S02]  /*c550*/  LEA R10, R11, R10, 0x18 ;  /* 0x0000000a0b0a7211 */ /* 0x004fe400078ec0ff */
[----:B0-----:R-:W-:-:S03]  /*c560*/  MOV R3, 0x8000 ;  /* 0x0000800000037802 */ /* 0x001fc60000000f00 */
[----:B---3--:R-:W-:-:S04]  /*c570*/  IMAD R2, R9, 0x8, R10 ;  /* 0x0000000809027824 */ /* 0x008fc800078e020a */
[----:B------:R1:W-:Y:S02]  /*c580*/  SYNCS.ARRIVE.TRANS64 RZ, [R2+URZ+0x34850], R3 ;  /* 0x0348500302ff79a7 */ /* 0x0003e4000800003f */
[----:B------:R-:W-:Y:S05]  /*c590*/  @!P0 BRA `(.L_x_336) ;  /* 0x0000000000048947 */ /* 0x000fea0003800000 */
[----:B------:R-:W-:Y:S01]  /*c5a0*/  BPT.TRAP 0x1 ;  /* 0x000000040000795c */ /* 0x000fe20000300000 */
.L_x_336:
[----:B01----:R-:W2:Y:S01]  /*c5b0*/  LDL.LU R2, [R1+0xc] ;  /* 0x00000c0001027983 */ /* 0x003ea20000300800 */
[----:B------:R-:W-:-:S03]  /*c5c0*/  MOV R10, 0x400 ;  /* 0x00000400000a7802 */ /* 0x000fc60000000f00 */
[----:B------:R-:W3:Y:S04]  /*c5d0*/  LDL.LU R9, [R1] ;  /* 0x0000000001097983 */ /* 0x000ee80000300800 */
[----:B------:R-:W4:Y:S01]  /*c5e0*/  LDL R3, [R1+0x4] ;  /* 0x0000040001037983 */ /* 0x000f220000100800 */
[----:B------:R-:W0:Y:S01]  /*c5f0*/  S2R R11, SR_CgaCtaId ;  /* 0x00000000000b7919 */ /* 0x000e220000008800 */
[----:B------:R-:W-:Y:S01]  /*c600*/  R2UR UR13, R5 ;  /* 0x00000000050d72ca */ /* 0x000fe200000e0000 */
[----:B------:R-:W-:Y:S01]  /*c610*/  UIADD3 UR4, UP0, UR36, 0x470, URZ ;  /* 0x0000047024047890 */ /* 0x000fe2000ff1e03f */
[----:B------:R-:W-:Y:S02]  /*c620*/  R2UR UR12, R4 ;  /* 0x00000000040c72ca */ /* 0x000fe400000e0000 */
[----:B0-----:R-:W-:Y:S01]  /*c630*/  LEA R10, R11, R10, 0x18 ;  /* 0x0000000a0b0a7211 */ /* 0x001fe200078ec0ff */
[----:B------:R-:W-:Y:S01]  /*c640*/  UMOV UR10, URZ ;  /* 0x0000003f000a7c82 */ /* 0x000fe20008000000 */
[----:B------:R-:W-:Y:S01]  /*c650*/  UMOV UR7, 0x14f00000 ;  /* 0x14f0000000077882 */ /* 0x000fe20000000000 */
[----:B------:R-:W-:Y:S01]  /*c660*/  UMOV UR15, 0x40 ;  /* 0x00000040000f7882 */ /* 0x000fe20000000000 */
[----:B------:R0:W-:Y:S01]  /*c670*/  STL [R1+0xc], R6 ;  /* 0x00000c0601007387 */ /* 0x0001e20000100800 */
[----:B------:R-:W-:Y:S01]  /*c680*/  IMAD.MOV.U32 R5, RZ, RZ, R8 ;  /* 0x000000ffff057224 */ /* 0x000fe200078e0008 */
[----:B--2---:R-:W-:Y:S01]  /*c690*/  R2UR UR11, R2 ;  /* 0x00000000020b72ca */ /* 0x004fe200000e0000 */
[----:B---3--:R-:W-:-:S05]  /*c6a0*/  IMAD R2, R9, 0x8, R10 ;  /* 0x0000000809027824 */ /* 0x008fca00078e020a */
[----:B------:R-:W-:Y:S01]  /*c6b0*/  R2UR UR9, R2 ;  /* 0x00000000020972ca */ /* 0x000fe200000e0000 */
[----:B------:R-:W-:Y:S01]  /*c6c0*/  IMAD R2, R9, 0x8000, R10 ;  /* 0x0000800009027824 */ /* 0x000fe200078e020a */
[----:B----4-:R-:W-:-:S04]  /*c6d0*/  R2UR UR5, R3 ;  /* 0x00000000030572ca */ /* 0x010fc800000e0000 */
[----:B------:R-:W-:-:S07]  /*c6e0*/  R2UR UR6, R2 ;  /* 0x00000000020672ca */ /* 0x000fce00000e0000 */
[----:B------:R-:W-:Y:S02]  /*c6f0*/  UIADD3 UR9, UR9, 0x34850, URZ ;  /* 0x0003485009097890 */ /* 0x000fe4000fffe03f */
[----:B------:R-:W-:Y:S02]  /*c700*/  ULEA UR11, UR11, UR5, 0x7 ;  /* 0x000000050b0b7291 */ /* 0x000fe4000f8e383f */
[----:B------:R-:W-:Y:S02]  /*c710*/  UIADD3.X UR5, URZ, UR37, URZ, UP0, !UPT ;  /* 0x000000253f057290 */ /* 0x000fe400087fe43f */
[----:B------:R-:W-:Y:S02]  /*c720*/  UIADD3 UR8, UR6, 0x400, URZ ;  /* 0x0000040006087890 */ /* 0x000fe4000fffe03f */
[----:B------:R-:W-:-:S03]  /*c730*/  UIADD3 UR14, UR6, 0x4400, URZ ;  /* 0x00004400060e7890 */ /* 0x000fc6000fffe03f */
[----:B------:R-:W-:-:S04]  /*c740*/  UMOV UR6, 0x0 ;  /* 0x0000000000067882 */ /* 0x000fc80000000000 */
[----:B------:R1:W-:Y:S02]  /*c750*/  UTMALDG.4D [UR8], [UR4], desc[UR6] ;  /* 0x00000608040075b4 */ /* 0x0003e40008019000 */
[----:B-1----:R-:W-:Y:S01]  /*c760*/  UMOV UR8, UR14 ;  /* 0x0000000e00087c82 */ /* 0x002fe20008000000 */
[----:B------:R-:W-:Y:S02]  /*c770*/  UMOV UR10, UR15 ;  /* 0x0000000f000a7c82 */ /* 0x000fe40008000000 */
[----:B------:R0:W-:Y:S02]  /*c780*/  UTMALDG.4D [UR8], [UR4], desc[UR6] ;  /* 0x00000608040075b4 */ /* 0x0001e40008019000 */
[----:B0-----:R-:W-:Y:S01]  /*c790*/  NOP ;  /* 0x0000000000007918 */ /* 0x001fe20000000000 */
.L_x_331:
[----:B------:R-:W-:Y:S05]  /*c7a0*/  BSYNC B2 ;  /* 0x0000000000027941 */ /* 0x000fea0003800000 */
.L_x_330:
[----:B------:R-:W2:Y:S04]  /*c7b0*/  LDL.LU R2, [R1+0x18] ;  /* 0x0000180001027983 */ /* 0x000ea80000300800 */
[----:B------:R0:W-:Y:S04]  /*c7c0*/  STL [R1], R13 ;  /* 0x0000000d01007387 */ /* 0x0001e80000100800 */
[----:B------:R0:W-:Y:S02]  /*c7d0*/  STL [R1+0x8], R15 ;  /* 0x0000080f01007387 */ /* 0x0001e40000100800 */
[----:B0-2---:R-:W-:-:S07]  /*c7e0*/  VIADD R6, R2, 0xfffffffd ;  /* 0xfffffffd02067836 */ /* 0x005fce0000000000 */
.L_x_329:
[----:B------:R-:W-:Y:S05]  /*c7f0*/  BSYNC B1 ;  /* 0x0000000000017941 */ /* 0x000fea0003800000 */
.L_x_328:
[----:B------:R-:W-:-:S05]  /*c800*/  IMAD.MOV R14, RZ, RZ, -R14 ;  /* 0x000000ffff0e7224 */ /* 0x000fca00078e0a0e */
[----:B------:R-:W-:-:S13]  /*c810*/  ISETP.NE.AND P0, PT, R7, R14, PT ;  /* 0x0000000e0700720c */ /* 0x000fda0003f05270 */
[----:B------:R-:W-:Y:S05]  /*c820*/  @!P0 BRA `(.L_x_327) ;  /* 0x0000001000088947 */ /* 0x000fea0003800000 */
[----:B------:R-:W-:-:S07]  /*c830*/  IMAD.MOV.U32 R10, RZ, RZ, R5 ;  /* 0x000000ffff0a7224 */ /* 0x000fce00078e0005 */
.L_x_351:
[----:B------:R-:W2:Y:S04]  /*c840*/  LDL R3, [R1] ;  /* 0x0000000001037983 */ /* 0x000ea80000100800 */
[----:B------:R-:W3:Y:S01]  /*c850*/  LDL R2, [R1+0x8] ;  /* 0x0000080001027983 */ /* 0x000ee20000100800 */
[----:B------:R-:W-:Y:S05]  /*c860*/  YIELD ;  /* 0x0000000000007946 */ /* 0x000fea0003800000 */
[----:B------:R-:W-:Y:S01]  /*c870*/  BSSY B1, `(.L_x_337) ;  /* 0x000007b000017945 */ /* 0x000fe20003800000 */
[----:B--2---:R-:W-:-:S04]  /*c880*/  IADD3 R7, R3, 0x1, RZ ;  /* 0x0000000103077810 */ /* 0x004fc80007ffe0ff */
[----:B------:R-:W-:-:S04]  /*c890*/  ISETP.NE.AND P0, PT, R7, 0x2, PT ;  /* 0x000000020700780c */ /* 0x000fc80003f05270 */
[----:B------:R-:W-:Y:S02]  /*c8a0*/  SEL R8, RZ, 0x1, P0 ;  /* 0x00000001ff087807 */ /* 0x000fe40000000000 */
[----:B------:R-:W-:Y:S02]  /*c8b0*/  SEL R7, R7, RZ, P0 ;  /* 0x000000ff07077207 */ /* 0x000fe40000000000 */
[----:B---3--:R-:W-:Y:S01]  /*c8c0*/  LOP3.LUT R8, R2, R8, RZ, 0x3c, !PT ;  /* 0x0000000802087212 */ /* 0x008fe200078e3cff */
[----:B0-----:R-:W-:Y:S06]  /*c8d0*/  @!P6 BRA `(.L_x_338) ;  /* 0x0000000400d0e947 */ /* 0x001fec0003800000 */
[----:B------:R-:W-:Y:S01]  /*c8e0*/  ULDC.64 UR4, c[0x0][0x3f8] ;  /* 0x0000fe0000047ab9 */ /* 0x000fe20000000a00 */
[----:B------:R-:W-:Y:S01]  /*c8f0*/  IMAD.MOV.U32 R9, RZ, RZ, R6 ;  /* 0x000000ffff097224 */ /* 0x000fe200078e0006 */
[----:B------:R-:W-:-:S04]  /*c900*/  ISETP.NE.U32.AND P0, PT, RZ, UR4, PT ;  /* 0x00000004ff007c0c */ /* 0x000fc8000bf05070 */
[----:B------:R-:W-:-:S13]  /*c910*/  ISETP.NE.AND.EX P0, PT, RZ, UR5, PT, P0 ;  /* 0x00000005ff007c0c */ /* 0x000fda000bf05300 */
        /* <DEDUP_REMOVED lines=16> */
[----:B------:R-:W-:-:S04]  /*ca20*/  LEA R10, P0, R2, UR4, 0x2 ;  /* 0x00000004020a7c11 */ /* 0x000fc8000f8010ff */
[----:B------:R-:W-:-:S05]  /*ca30*/  LEA.HI.X R11, R2, UR5, R3, 0x2, P0 ;  /* 0x00000005020b7c11 */ /* 0x000fca00080f1403 */
[----:B------:R0:W5:Y:S04]  /*ca40*/  LDG.E R10, desc[UR8][R10.64] ;  /* 0x000000080a0a7981 */ /* 0x000168000c1e1900 */
.L_x_339:
[----:B------:R-:W1:Y:S01]  /*ca50*/  S2R R3, SR_CgaCtaId ;  /* 0x0000000000037919 */ /* 0x000e620000008800 */
[----:B------:R-:W-:-:S04]  /*ca60*/  MOV R2, 0x400 ;  /* 0x0000040000027802 */ /* 0x000fc80000000f00 */
[----:B-1----:R-:W-:Y:S02]  /*ca70*/  LEA R2, R3, R2, 0x18 ;  /* 0x0000000203027211 */ /* 0x002fe400078ec0ff */
[----:B------:R-:W-:-:S03]  /*ca80*/  SHF.L.U32 R3, R8, 0x1f, RZ ;  /* 0x0000001f08037819 */ /* 0x000fc600000006ff */
[----:B------:R-:W-:-:S04]  /*ca90*/  IMAD R2, R7, 0x8, R2 ;  /* 0x0000000807027824 */ /* 0x000fc800078e0202 */
[----:B------:R-:W1:Y:S02]  /*caa0*/  SYNCS.PHASECHK.TRANS64.TRYWAIT P0, [R2+URZ+0x34840], R3 ;  /* 0x03484003020075a7 */ /* 0x000e64000800017f */
[----:B-1----:R-:W-:Y:S05]  /*cab0*/  @!P0 BRA `(.L_x_340) ;  /* 0x0000002400388947 */ /* 0x002fea0003800000 */
.L_x_396:
[----:B0-----:R-:W0:Y:S02]  /*cac0*/  S2R R11, SR_TID.X ;  /* 0x00000000000b7919 */ /* 0x001e240000002100 */
[----:B0-----:R-:W-:-:S04]  /*cad0*/  LOP3.LUT R11, R11, 0x7f, RZ, 0xc0, !PT ;  /* 0x0000007f0b0b7812 */ /* 0x001fc800078ec0ff */
[----:B------:R-:W-:-:S13]  /*cae0*/  ISETP.NE.AND P0, PT, R11, RZ, PT ;  /* 0x000000ff0b00720c */ /* 0x000fda0003f05270 */
[----:B------:R-:W-:Y:S05]  /*caf0*/  @P0 BRA `(.L_x_341) ;  /* 0x00000000001c0947 */ /* 0x000fea0003800000 */
[----:B------:R-:W0:Y:S01]  /*cb00*/  S2R R11, SR_TID.X ;  /* 0x00000000000b7919 */ /* 0x000e220000002100 */
[----:B-1----:R-:W-:-:S04]  /*cb10*/  IMAD.MOV.U32 R3, RZ, RZ, 0xc000 ;  /* 0x0000c000ff037424 */ /* 0x002fc800078e00ff */
[----:B------:R2:W-:Y:S01]  /*cb20*/  SYNCS.ARRIVE.TRANS64 RZ, [R2+URZ+0x34830], R3 ;  /* 0x0348300302ff79a7 */ /* 0x0005e2000800003f */
[----:B0-----:R-:W-:-:S04]  /*cb30*/  LOP3.LUT R11, R11, 0x1f, RZ, 0xc0, !PT ;  /* 0x0000001f0b0b7812 */ /* 0x001fc800078ec0ff */
[----:B------:R-:W-:-:S13]  /*cb40*/  ISETP.NE.AND P1, PT, R11, RZ, PT ;  /* 0x000000ff0b00720c */ /* 0x000fda0003f25270 */
[----:B--2---:R-:W-:Y:S05]  /*cb50*/  @!P1 BRA `(.L_x_341) ;  /* 0x0000000000049947 */ /* 0x004fea0003800000 */
[----:B------:R-:W-:Y:S01]  /*cb60*/  BPT.TRAP 0x1 ;  /* 0x000000040000795c */ /* 0x000fe20000300000 */
.L_x_341:
[----:B------:R-:W2:Y:S04]  /*cb70*/  LDL R15, [R1+0x4] ;  /* 0x00000400010f7983 */ /* 0x000ea80000100800 */
[----:B-1----:R-:W3:Y:S01]  /*cb80*/  LDL.LU R3, [R1+0x8] ;  /* 0x0000080001037983 */ /* 0x002ee20000300800 */
[----:B------:R-:W-:-:S03]  /*cb90*/  MOV R13, 0x400 ;  /* 0x00000400000d7802 */ /* 0x000fc60000000f00 */
        /* <DEDUP_REMOVED lines=11> */
[----:B------:R-:W-:Y:S01]  /*cc50*/  IADD3 R2, R13, 0x34800, RZ ;  /* 0x000348000d027810 */ /* 0x000fe20007ffe0ff */
        /* <DEDUP_REMOVED lines=22> */
.L_x_397:
        /* <DEDUP_REMOVED lines=8> */
.L_x_343:
[----:B------:R-:W2:Y:S01]  /*ce40*/  LDL.LU R15, [R1+0xc] ;  /* 0x00000c00010f7983 */ /* 0x000ea20000300800 */
[----:B------:R-:W-:-:S03]  /*ce50*/  MOV R13, 0x400 ;  /* 0x00000400000d7802 */ /* 0x000fc60000000f00 */
[----:B0-----:R-:W3:Y:S04]  /*ce60*/  LDL.LU R3, [R1] ;  /* 0x0000000001037983 */ /* 0x001ee80000300800 */
[----:B------:R-:W4:Y:S01]  /*ce70*/  LDL R11, [R1+0x4] ;  /* 0x00000400010b7983 */ /* 0x000f220000100800 */
[----:B------:R-:W0:Y:S01]  /*ce80*/  S2R R14, SR_CgaCtaId ;  /* 0x00000000000e7919 */ /* 0x000e220000008800 */
[----:B------:R-:W-:Y:S01]  /*ce90*/  R2UR UR9, R2 ;  /* 0x00000000020972ca */ /* 0x000fe200000e0000 */
[----:B------:R-:W-:Y:S01]  /*cea0*/  UIADD3 UR4, UP0, UR36, 0x470, URZ ;  /* 0x0000047024047890 */ /* 0x000fe2000ff1e03f */
[----:B------:R-:W-:Y:S02]  /*ceb0*/  R2UR UR13, R5 ;  /* 0x00000000050d72ca */ /* 0x000fe400000e0000 */
[----:B------:R-:W-:-:S02]  /*cec0*/  R2UR UR12, R4 ;  /* 0x00000000040c72ca */ /* 0x000fc400000e0000 */
[----:B0-----:R-:W-:-:S07]  /*ced0*/  LEA R13, R14, R13, 0x18 ;  /* 0x0000000d0e0d7211 */ /* 0x001fce00078ec0ff */
[----:B------:R-:W-:Y:S01]  /*cee0*/  UIADD3 UR9, UR9, 0x50, URZ ;  /* 0x0000005009097890 */ /* 0x000fe2000fffe03f */
[----:B------:R-:W-:Y:S01]  /*cef0*/  UMOV UR10, URZ ;  /* 0x0000003f000a7c82 */ /* 0x000fe20008000000 */
[----:B------:R-:W-:Y:S01]  /*cf00*/  UMOV UR7, 0x14f00000 ;  /* 0x14f0000000077882 */ /* 0x000fe20000000000 */
[----:B------:R-:W-:Y:S01]  /*cf10*/  UMOV UR15, 0x40 ;  /* 0x00000040000f7882 */ /* 0x000fe20000000000 */
[----:B------:R0:W-:Y:S01]  /*cf20*/  STL [R1+0xc], R9 ;  /* 0x00000c0901007387 */ /* 0x0001e20000100800 */
[----:B------:R-:W-:Y:S01]  /*cf30*/  IMAD.MOV.U32 R5, RZ, RZ, R10 ;  /* 0x000000ffff057224 */ /* 0x000fe200078e000a */
[----:B--2---:R-:W-:Y:S01]  /*cf40*/  R2UR UR11, R15 ;  /* 0x000000000f0b72ca */ /* 0x004fe200000e0000 */
[----:B---3--:R-:W-:Y:S01]  /*cf50*/  IMAD R3, R3, 0x8000, R13 ;  /* 0x0000800003037824 */ /* 0x008fe200078e020d */
[----:B----4-:R-:W-:-:S04]  /*cf60*/  R2UR UR5, R11 ;  /* 0x000000000b0572ca */ /* 0x010fc800000e0000 */
[----:B------:R-:W-:-:S09]  /*cf70*/  R2UR UR6, R3 ;  /* 0x00000000030672ca */ /* 0x000fd200000e0000 */
[----:B------:R-:W-:-:S04]  /*cf80*/  ULEA UR11, UR11, UR5, 0x7 ;  /* 0x000000050b0b7291 */ /* 0x000fc8000f8e383f */
[----:B------:R-:W-:Y:S02]  /*cf90*/  UIADD3 UR8, UR6, 0x400, URZ ;  /* 0x0000040006087890 */ /* 0x000fe4000fffe03f */
[----:B------:R-:W-:Y:S02]  /*cfa0*/  UIADD3.X UR5, URZ, UR37, URZ, UP0, !UPT ;  /* 0x000000253f057290 */ /* 0x000fe400087fe43f */
[----:B------:R-:W-:-:S03]  /*cfb0*/  UIADD3 UR14, UR6, 0x4400, URZ ;  /* 0x00004400060e7890 */ /* 0x000fc6000fffe03f */
[----:B------:R-:W-:-:S04]  /*cfc0*/  UMOV UR6, 0x0 ;  /* 0x0000000000067882 */ /* 0x000fc80000000000 */
[----:B------:R1:W-:Y:S02]  /*cfd0*/  UTMALDG.4D [UR8], [UR4], desc[UR6] ;  /* 0x00000608040075b4 */ /* 0x0003e40008019000 */
[----:B-1----:R-:W-:Y:S01]  /*cfe0*/  UMOV UR8, UR14 ;  /* 0x0000000e00087c82 */ /* 0x002fe20008000000 */
[----:B------:R-:W-:Y:S02]  /*cff0*/  UMOV UR10, UR15 ;  /* 0x0000000f000a7c82 */ /* 0x000fe40008000000 */
[----:B------:R0:W-:Y:S02]  /*d000*/  UTMALDG.4D [UR8], [UR4], desc[UR6] ;  /* 0x00000608040075b4 */ /* 0x0001e40008019000 */
[----:B0-----:R-:W-:Y:S01]  /*d010*/  NOP ;  /* 0x0000000000007918 */ /* 0x001fe20000000000 */
.L_x_338:
[----:B------:R-:W-:Y:S05]  /*d020*/  BSYNC B1 ;  /* 0x0000000000017941 */ /* 0x000fea0003800000 */
.L_x_337:
[----:B------:R-:W-:Y:S01]  /*d030*/  VIADD R2, R7, 0x1 ;  /* 0x0000000107027836 */ /* 0x000fe20000000000 */
[----:B------:R-:W-:Y:S04]  /*d040*/  BSSY B1, `(.L_x_344) ;  /* 0x000007c000017945 */ /* 0x000fe80003800000 */
[----:B------:R-:W-:-:S04]  /*d050*/  ISETP.NE.AND P0, PT, R2, 0x2, PT ;  /* 0x000000020200780c */ /* 0x000fc80003f05270 */
[----:B------:R-:W-:Y:S02]  /*d060*/  SEL R3, RZ, 0x1, P0 ;  /* 0x00000001ff037807 */ /* 0x000fe40000000000 */
[----:B------:R-:W-:Y:S02]  /*d070*/  SEL R14, R2, RZ, P0 ;  /* 0x000000ff020e7207 */ /* 0x000fe40000000000 */
[----:B------:R-:W-:-:S05]  /*d080*/  LOP3.LUT R13, R8, R3, RZ, 0x3c, !PT ;  /* 0x00000003080d7212 */ /* 0x000fca00078e3cff */
[----:B------:R0:W-:Y:S04]  /*d090*/  STL [R1+0x8], R13 ;  /* 0x0000080d01007387 */ /* 0x0001e80000100800 */
[----:B------:R0:W-:Y:S01]  /*d0a0*/  STL [R1], R14 ;  /* 0x0000000e01007387 */ /* 0x0001e20000100800 */
[----:B------:R-:W-:Y:S05]  /*d0b0*/  @!P6 BRA `(.L_x_345) ;  /* 0x0000000400d0e947 */ /* 0x000fea0003800000 */
[----:B------:R-:W-:Y:S01]  /*d0c0*/  ULDC.64 UR4, c[0x0][0x3f8] ;  /* 0x0000fe0000047ab9 */ /* 0x000fe20000000a00 */
[----:B------:R-:W-:Y:S01]  /*d0d0*/  VIADD R9, R6, 0xffffffff ;  /* 0xffffffff06097836 */ /* 0x000fe20000000000 */
[----:B------:R-:W-:-:S04]  /*d0e0*/  ISETP.NE.U32.AND P0, PT, RZ, UR4, PT ;  /* 0x00000004ff007c0c */ /* 0x000fc8000bf05070 */
[----:B------:R-:W-:-:S13]  /*d0f0*/  ISETP.NE.AND.EX P0, PT, RZ, UR5, PT, P0 ;  /* 0x00000005ff007c0c */ /* 0x000fda000bf05300 */
[----:B------:R-:W-:Y:S05]  /*d100*/  @!P0 BRA `(.L_x_346) ;  /* 0x0000000000488947 */ /* 0x000fea0003800000 */
        /* <DEDUP_REMOVED lines=18> */
.L_x_346:
[----:B------:R-:W2:Y:S01]  /*d230*/  S2R R3, SR_CgaCtaId ;  /* 0x0000000000037919 */ /* 0x000ea20000008800 */
[----:B------:R-:W-:-:S04]  /*d240*/  MOV R2, 0x400 ;  /* 0x0000040000027802 */ /* 0x000fc80000000f00 */
[----:B--2---:R-:W-:Y:S02]  /*d250*/  LEA R2, R3, R2, 0x18 ;  /* 0x0000000203027211 */ /* 0x004fe400078ec0ff */
[----:B------:R-:W-:-:S03]  /*d260*/  SHF.L.U32 R3, R13, 0x1f, RZ ;  /* 0x0000001f0d037819 */ /* 0x000fc600000006ff */
[----:B------:R-:W-:-:S04]  /*d270*/  IMAD R2, R14, 0x8, R2 ;  /* 0x000000080e027824 */ /* 0x000fc800078e0202 */
[----:B------:R-:W2:Y:S02]  /*d280*/  SYNCS.PHASECHK.TRANS64.TRYWAIT P0, [R2+URZ+0x34840], R3 ;  /* 0x03484003020075a7 */ /* 0x000ea4000800017f */
[----:B--2---:R-:W-:Y:S05]  /*d290*/  @!P0 BRA `(.L_x_347) ;  /* 0x0000001c00688947 */ /* 0x004fea0003800000 */
.L_x_398:
        /* <DEDUP_REMOVED lines=11> */
.L_x_348:
[----:B0-----:R-:W3:Y:S01]  /*d350*/  LDL R13, [R1] ;  /* 0x00000000010d7983 */ /* 0x001ee20000100800 */
[----:B------:R-:W-:-:S03]  /*d360*/  MOV R14, 0x400 ;  /* 0x00000400000e7802 */ /* 0x000fc60000000f00 */
[----:B------:R-:W4:Y:S01]  /*d370*/  LDL R11, [R1+0x4] ;  /* 0x00000400010b7983 */ /* 0x000f220000100800 */
[----:B------:R-:W0:Y:S01]  /*d380*/  S2R R15, SR_CgaCtaId ;  /* 0x00000000000f7919 */ /* 0x000e220000008800 */
[----:B------:R-:W-:Y:S01]  /*d390*/  R2UR UR11, R9 ;  /* 0x00000000090b72ca */ /* 0x000fe200000e0000 */
[----:B------:R-:W-:Y:S01]  /*d3a0*/  UIADD3 UR4, UP0, UR36, 0x370, URZ ;  /* 0x0000037024047890 */ /* 0x000fe2000ff1e03f */
[----:B------:R-:W-:Y:S02]  /*d3b0*/  R2UR UR12, R4 ;  /* 0x00000000040c72ca */ /* 0x000fe400000e0000 */
[----:B0-----:R-:W-:-:S05]  /*d3c0*/  LEA R14, R15, R14, 0x18 ;  /* 0x0000000e0f0e7211 */ /* 0x001fca00078ec0ff */
[----:B--2---:R-:W-:Y:S01]  /*d3d0*/  VIADD R2, R14, 0x34800 ;  /* 0x000348000e027836 */ /* 0x004fe20000000000 */
[----:B-----5:R-:W-:Y:S01]  /*d3e0*/  R2UR UR13, R10 ;  /* 0x000000000a0d72ca */ /* 0x020fe200000e0000 */
[----:B------:R-:W-:Y:S01]  /*d3f0*/  UMOV UR10, URZ ;  /* 0x0000003f000a7c82 */ /* 0x000fe20008000000 */
[----:B------:R-:W-:Y:S01]  /*d400*/  UMOV UR6, 0x0 ;  /* 0x0000000000067882 */ /* 0x000fe20000000000 */
[----:B------:R-:W-:Y:S01]  /*d410*/  UMOV UR7, 0x14f00000 ;  /* 0x14f0000000077882 */ /* 0x000fe20000000000 */
[----:B------:R-:W-:Y:S01]  /*d420*/  UMOV UR18, 0x40 ;  /* 0x0000004000127882 */ /* 0x000fe20000000000 */
[----:B------:R-:W-:Y:S01]  /*d430*/  UMOV UR17, 0x80 ;  /* 0x0000008000117882 */ /* 0x000fe20000000000 */
[----:B------:R-:W-:Y:S01]  /*d440*/  SHF.L.U32 R8, R8, 0x1f, RZ ;  /* 0x0000001f08087819 */ /* 0x000fe200000006ff */
        /* <DEDUP_REMOVED lines=9> */
[----:B------:R-:W-:Y:S02]  /*d4e0*/  UIADD3 UR15, UR8, 0x20400, URZ ;  /* 0x00020400080f7890 */ /* 0x000fe4000fffe03f */
[----:B------:R-:W-:-:S03]  /*d4f0*/  UIADD3 UR16, UR8, 0x24400, URZ ;  /* 0x0002440008107890 */ /* 0x000fc6000fffe03f */
[----:B------:R-:W-:Y:S02]  /*d500*/  UMOV UR8, UR14 ;  /* 0x0000000e00087c82 */ /* 0x000fe40008000000 */
[----:B------:R0:W-:Y:S01]  /*d510*/  UTMALDG.4D [UR8], [UR4], desc[UR6] ;  /* 0x00000608040075b4 */ /* 0x0001e20008019000 */
[----:B------:R-:W-:Y:S01]  /*d520*/  LEA R2, R7, R2, 0x3 ;  /* 0x0000000207027211 */ /* 0x000fe200078e18ff */
[----:B0-----:R-:W-:Y:S01]  /*d530*/  UMOV UR8, UR15 ;  /* 0x0000000f00087c82 */ /* 0x001fe20008000000 */
[----:B------:R-:W-:Y:S02]  /*d540*/  UMOV UR10, UR18 ;  /* 0x00000012000a7c82 */ /* 0x000fe40008000000 */
[----:B------:R0:W-:Y:S02]  /*d550*/  UTMALDG.4D [UR8], [UR4], desc[UR6] ;  /* 0x00000608040075b4 */ /* 0x0001e40008019000 */
[----:B0-----:R-:W-:Y:S01]  /*d560*/  UMOV UR8, UR16 ;  /* 0x0000001000087c82 */ /* 0x001fe20008000000 */
[----:B------:R-:W-:-:S02]  /*d570*/  UMOV UR10, UR17 ;  /* 0x00000011000a7c82 */ /* 0x000fc40008000000 */
[----:B------:R0:W-:Y:S01]  /*d580*/  UTMALDG.4D [UR8], [UR4], desc[UR6] ;  /* 0x00000608040075b4 */ /* 0x0001e20008019000 */
[----:B------:R-:W1:Y:S02]  /*d590*/  SYNCS.PHASECHK.TRANS64.TRYWAIT P1, [R2+URZ+0x60], R8 ;  /* 0x00006008020075a7 */ /* 0x000e64000802017f */
[----:B01----:R-:W-:Y:S05]  /*d5a0*/  @!P1 BRA `(.L_x_349) ;  /* 0x0000001800b89947 */ /* 0x003fea0003800000 */
.L_x_399:
[----:B------:R-:W-:Y:S05]  /*d5b0*/  @P0 BRA `(.L_x_350) ;  /* 0x00000000001c0947 */ /* 0x000fea0003800000 */
[----:B------:R-:W1:Y:S02]  /*d5c0*/  S2R R3, SR_TID.X ;  /* 0x0000000000037919 */ /* 0x000e640000002100 */
[----:B-1----:R-:W-:-:S04]  /*d5d0*/  LOP3.LUT R3, R3, 0x1f, RZ, 0xc0, !PT ;  /* 0x0000001f03037812 */ /* 0x002fc800078ec0ff */
[----:B------:R-:W-:Y:S01]  /*d5e0*/  ISETP.NE.AND P1, PT, R3, RZ, PT ;  /* 0x000000ff0300720c */ /* 0x000fe20003f25270 */
[----:B------:R-:W-:-:S04]  /*d5f0*/  IMAD.MOV.U32 R3, RZ, RZ, 0x8000 ;  /* 0x00008000ff037424 */ /* 0x000fc800078e00ff */
[----:B------:R1:W-:Y:S08]  /*d600*/  SYNCS.ARRIVE.TRANS64 RZ, [R2+URZ+0x50], R3 ;  /* 0x0000500302ff79a7 */ /* 0x0003f0000800003f */
[----:B------:R-:W-:Y:S05]  /*d610*/  @!P1 BRA `(.L_x_350) ;  /* 0x0000000000049947 */ /* 0x000fea0003800000 */
[----:B------:R-:W-:Y:S01]  /*d620*/  BPT.TRAP 0x1 ;  /* 0x000000040000795c */ /* 0x000fe20000300000 */
.L_x_350:
[----:B------:R-:W2:Y:S01]  /*d630*/  LDL.LU R13, [R1+0xc] ;  /* 0x00000c00010d7983 */ /* 0x000ea20000300800 */
[----:B0-----:R-:W-:-:S03]  /*d640*/  MOV R8, 0x400 ;  /* 0x0000040000087802 */ /* 0x001fc60000000f00 */
[----:B-1----:R-:W3:Y:S01]  /*d650*/  LDL R3, [R1+0x4] ;  /* 0x0000040001037983 */ /* 0x002ee20000100800 */
[----:B------:R-:W0:Y:S01]  /*d660*/  S2R R11, SR_CgaCtaId ;  /* 0x00000000000b7919 */ /* 0x000e220000008800 */
[----:B------:R-:W-:Y:S01]  /*d670*/  R2UR UR9, R2 ;  /* 0x00000000020972ca */ /* 0x000fe200000e0000 */
[----:B------:R-:W-:Y:S01]  /*d680*/  UIADD3 UR4, UP0, UR36, 0x470, URZ ;  /* 0x0000047024047890 */ /* 0x000fe2000ff1e03f */
[----:B------:R-:W-:Y:S02]  /*d690*/  R2UR UR13, R5 ;  /* 0x00000000050d72ca */ /* 0x000fe400000e0000 */
[----:B------:R-:W-:Y:S02]  /*d6a0*/  R2UR UR12, R4 ;  /* 0x00000000040c72ca */ /* 0x000fe400000e0000 */
[----:B0-----:R-:W-:-:S05]  /*d6b0*/  LEA R8, R11, R8, 0x18 ;  /* 0x000000080b087211 */ /* 0x001fca00078ec0ff */
[----:B------:R-:W-:-:S05]  /*d6c0*/  IMAD R7, R7, 0x8000, R8 ;  /* 0x0000800007077824 */ /* 0x000fca00078e0208 */
[----:B------:R-:W-:Y:S01]  /*d6d0*/  R2UR UR6, R7 ;  /* 0x00000000070672ca */ /* 0x000fe200000e0000 */
[----:B------:R-:W-:Y:S01]  /*d6e0*/  UIADD3 UR9, UR9, 0x50, URZ ;  /* 0x0000005009097890 */ /* 0x000fe2000fffe03f */
[----:B------:R-:W-:Y:S01]  /*d6f0*/  UMOV UR10, URZ ;  /* 0x0000003f000a7c82 */ /* 0x000fe20008000000 */
[----:B------:R-:W-:Y:S01]  /*d700*/  UMOV UR7, 0x14f00000 ;  /* 0x14f0000000077882 */ /* 0x000fe20000000000 */
[----:B------:R-:W-:-:S09]  /*d710*/  UMOV UR15, 0x40 ;  /* 0x00000040000f7882 */ /* 0x000fd20000000000 */
[----:B------:R-:W-:Y:S02]  /*d720*/  UIADD3 UR8, UR6, 0x400, URZ ;  /* 0x0000040006087890 */ /* 0x000fe4000fffe03f */
[----:B------:R-:W-:-:S03]  /*d730*/  UIADD3 UR14, UR6, 0x4400, URZ ;  /* 0x00004400060e7890 */ /* 0x000fc6000fffe03f */
[----:B------:R-:W-:Y:S01]  /*d740*/  UMOV UR6, 0x0 ;  /* 0x0000000000067882 */ /* 0x000fe20000000000 */
[----:B------:R1:W-:Y:S01]  /*d750*/  STL [R1+0xc], R9 ;  /* 0x00000c0901007387 */ /* 0x0003e20000100800 */
[----:B------:R-:W-:Y:S01]  /*d760*/  IMAD.MOV.U32 R5, RZ, RZ, R10 ;  /* 0x000000ffff057224 */ /* 0x000fe200078e000a */
[----:B--2---:R-:W-:Y:S02]  /*d770*/  R2UR UR11, R13 ;  /* 0x000000000d0b72ca */ /* 0x004fe400000e0000 */
[----:B---3--:R-:W-:-:S13]  /*d780*/  R2UR UR5, R3 ;  /* 0x00000000030572ca */ /* 0x008fda00000e0000 */
[----:B------:R-:W-:Y:S02]  /*d790*/  ULEA UR11, UR11, UR5, 0x7 ;  /* 0x000000050b0b7291 */ /* 0x000fe4000f8e383f */
[----:B------:R-:W-:-:S09]  /*d7a0*/  UIADD3.X UR5, URZ, UR37, URZ, UP0, !UPT ;  /* 0x000000253f057290 */ /* 0x000fd200087fe43f */
[----:B------:R0:W-:Y:S02]  /*d7b0*/  UTMALDG.4D [UR8], [UR4], desc[UR6] ;  /* 0x00000608040075b4 */ /* 0x0001e40008019000 */
[----:B0-----:R-:W-:Y:S01]  /*d7c0*/  UMOV UR8, UR14 ;  /* 0x0000000e00087c82 */ /* 0x001fe20008000000 */
[----:B------:R-:W-:Y:S02]  /*d7d0*/  UMOV UR10, UR15 ;  /* 0x0000000f000a7c82 */ /* 0x000fe40008000000 */
[----:B------:R1:W-:Y:S02]  /*d7e0*/  UTMALDG.4D [UR8], [UR4], desc[UR6] ;  /* 0x00000608040075b4 */ /* 0x0003e40008019000 */
[----:B-1----:R-:W-:Y:S01]  /*d7f0*/  NOP ;  /* 0x0000000000007918 */ /* 0x002fe20000000000 */
.L_x_345:
[----:B------:R-:W-:Y:S05]  /*d800*/  BSYNC B1 ;  /* 0x0000000000017941 */ /* 0x000fea0003800000 */
.L_x_344:
[C---:B------:R-:W-:Y:S01]  /*d810*/  ISETP.GT.AND P0, PT, R6.reuse, 0x1, PT ;  /* 0x000000010600780c */ /* 0x040fe20003f04270 */
[----:B------:R-:W-:-:S04]  /*d820*/  VIADD R2, R6, 0xfffffffe ;  /* 0xfffffffe06027836 */ /* 0x000fc80000000000 */
[----:B------:R-:W-:-:S08]  /*d830*/  IMAD.MOV.U32 R6, RZ, RZ, R2 ;  /* 0x000000ffff067224 */ /* 0x000fd000078e0002 */
[----:B------:R-:W-:Y:S05]  /*d840*/  @P0 BRA `(.L_x_351) ;  /* 0xffffffec00fc0947 */ /* 0x000fea000383ffff */
.L_x_327:
[----:B------:R-:W-:Y:S05]  /*d850*/  BSYNC B0 ;  /* 0x0000000000007941 */ /* 0x000fea0003800000 */
.L_x_326:
[----:B------:R-:W1:Y:S01]  /*d860*/  S2R R2, SR_TID.X ;  /* 0x0000000000027919 */ /* 0x000e620000002100 */
[----:B------:R-:W-:Y:S01]  /*d870*/  BSSY B0, `(.L_x_352) ;  /* 0x0000011000007945 */ /* 0x000fe20003800000 */
[----:B-1----:R-:W-:-:S04]  /*d880*/  LOP3.LUT R2, R2, 0x1f, RZ, 0xc0, !PT ;  /* 0x0000001f02027812 */ /* 0x002fc800078ec0ff */
[----:B------:R-:W-:-:S13]  /*d890*/  ISETP.NE.AND P0, PT, R2, RZ, PT ;  /* 0x000000ff0200720c */ /* 0x000fda0003f05270 */
[----:B------:R-:W-:Y:S05]  /*d8a0*/  @P0 BRA `(.L_x_353) ;  /* 0x0000000000340947 */ /* 0x000fea0003800000 */
[----:B------:R-:W1:Y:S01]  /*d8b0*/  S2R R9, SR_LANEID ;  /* 0x0000000000097919 */ /* 0x000e620000000000 */
[----:B------:R-:W-:Y:S01]  /*d8c0*/  VOTEU.ANY UR4, UPT, PT ;  /* 0x0000000000047886 */ /* 0x000fe200038e0100 */
[----:B------:R-:W2:Y:S01]  /*d8d0*/  LDC.64 R2, c[0x0][0xc38] ;  /* 0x00030e00ff027b82 */ /* 0x000ea20000000a00 */
[----:B------:R-:W1:Y:S01]  /*d8e0*/  FLO.U32 R0, UR4 ;  /* 0x0000000400007d00 */ /* 0x000e6200080e0000 */
[----:B------:R-:W-:-:S07]  /*d8f0*/  ULDC.64 UR6, c[0x0][0x208] ;  /* 0x0000820000067ab9 */ /* 0x000fce0000000a00 */
[----:B------:R-:W2:Y:S01]  /*d900*/  POPC R7, UR4 ;  /* 0x0000000400077d09 */ /* 0x000ea20008000000 */
[----:B-1----:R-:W-:-:S13]  /*d910*/  ISETP.EQ.U32.AND P0, PT, R0, R9, PT ;  /* 0x000000090000720c */ /* 0x002fda0003f02070 */
[----:B--2---:R-:W2:Y:S01]  /*d920*/  @P0 ATOMG.E.ADD.STRONG.GPU PT, R3, desc[UR6][R2.64], R7 ;  /* 0x00000007020309a8 */ /* 0x004ea200081ee1c6 */
[----:B------:R-:W1:Y:S02]  /*d930*/  S2R R6, SR_LTMASK ;  /* 0x0000000000067919 */ /* 0x000e640000003900 */
[----:B-1----:R-:W-:-:S04]  /*d940*/  LOP3.LUT R6, R6, UR4, RZ, 0xc0, !PT ;  /* 0x0000000406067c12 */ /* 0x002fc8000f8ec0ff */
[----:B------:R-:W1:Y:S01]  /*d950*/  POPC R9, R6 ;  /* 0x0000000600097309 */ /* 0x000e620000000000 */
[----:B--2---:R-:W1:Y:S02]  /*d960*/  SHFL.IDX PT, R0, R3, R0, 0x1f ;  /* 0x00001f0003007589 */ /* 0x004e6400000e0000 */
[----:B-1----:R-:W-:-:S07]  /*d970*/  IADD3 R16, R0, UR38, R9 ;  /* 0x0000002600107c10 */ /* 0x002fce000fffe009 */
.L_x_353:
[----:B------:R-:W-:Y:S05]  /*d980*/  BSYNC B0 ;  /* 0x0000000000007941 */ /* 0x000fea0003800000 */
.L_x_352:
[----:B------:R-:W-:Y:S04]  /*d990*/  BSSY B0, `(.L_x_354) ;  /* 0x0000032000007945 */ /* 0x000fe80003800000 */
[----:B------:R-:W-:Y:S05]  /*d9a0*/  @!P6 BRA `(.L_x_355) ;  /* 0x0000000000c0e947 */ /* 0x000fea0003800000 */
[----:B------:R-:W2:Y:S01]  /*d9b0*/  LDL R2, [R1] ;  /* 0x0000000001027983 */ /* 0x000ea20000100800 */
[----:B------:R-:W-:-:S03]  /*d9c0*/  MOV R3, 0x400 ;  /* 0x0000040000037802 */ /* 0x000fc60000000f00 */
[----:B------:R-:W3:Y:S01]  /*d9d0*/  LDL R0, [R1+0x8] ;  /* 0x0000080001007983 */ /* 0x000ee20000100800 */
[----:B------:R-:W1:Y:S02]  /*d9e0*/  S2R R6, SR_CgaCtaId ;  /* 0x0000000000067919 */ /* 0x000e640000008800 */
[----:B-1----:R-:W-:-:S05]  /*d9f0*/  LEA R3, R6, R3, 0x18 ;  /* 0x0000000306037211 */ /* 0x002fca00078ec0ff */
[----:B--2---:R-:W-:Y:S01]  /*da00*/  IMAD R3, R2, 0x8, R3 ;  /* 0x0000000802037824 */ /* 0x004fe200078e0203 */
[----:B---3--:R-:W-:-:S04]  /*da10*/  SHF.L.U32 R0, R0, 0x1f, RZ ;  /* 0x0000001f00007819 */ /* 0x008fc800000006ff */
[----:B------:R-:W1:Y:S02]  /*da20*/  SYNCS.PHASECHK.TRANS64.TRYWAIT P0, [R3+URZ+0x34860], R0 ;  /* 0x03486000030075a7 */ /* 0x000e64000800017f */
[----:B-1----:R-:W-:Y:S05]  /*da30*/  @!P0 BRA `(.L_x_356) ;  /* 0x0000001400a88947 */ /* 0x002fea0003800000 */
.L_x_400:
[----:B------:R-:W2:Y:S02]  /*da40*/  S2R R2, SR_TID.X ;  /* 0x0000000000027919 */ /* 0x000ea40000002100 */
[----:B--2---:R-:W-:-:S04]  /*da50*/  LOP3.LUT R2, R2, 0x7f, RZ, 0xc0, !PT ;  /* 0x0000007f02027812 */ /* 0x004fc800078ec0ff */
[----:B------:R-:W-:-:S13]  /*da60*/  ISETP.NE.AND P0, PT, R2, RZ, PT ;  /* 0x000000ff0200720c */ /* 0x000fda0003f05270 */
[----:B------:R-:W-:Y:S05]  /*da70*/  @P0 BRA `(.L_x_357) ;  /* 0x00000000001c0947 */ /* 0x000fea0003800000 */
[----:B------:R-:W2:Y:S01]  /*da80*/  S2R R2, SR_TID.X ;  /* 0x0000000000027919 */ /* 0x000ea20000002100 */
[----:B-1----:R-:W-:-:S04]  /*da90*/  MOV R0, 0x8000 ;  /* 0x0000800000007802 */ /* 0x002fc80000000f00 */
[----:B------:R3:W-:Y:S01]  /*daa0*/  SYNCS.ARRIVE.TRANS64 RZ, [R3+URZ+0x34850], R0 ;  /* 0x0348500003ff79a7 */ /* 0x0007e2000800003f */
[----:B--2---:R-:W-:-:S04]  /*dab0*/  LOP3.LUT R2, R2, 0x1f, RZ, 0xc0, !PT ;  /* 0x0000001f02027812 */ /* 0x004fc800078ec0ff */
[----:B------:R-:W-:-:S13]  /*dac0*/  ISETP.NE.AND P1, PT, R2, RZ, PT ;  /* 0x000000ff0200720c */ /* 0x000fda0003f25270 */
[----:B---3--:R-:W-:Y:S05]  /*dad0*/  @!P1 BRA `(.L_x_357) ;  /* 0x0000000000049947 */ /* 0x008fea0003800000 */
[----:B------:R-:W-:Y:S01]  /*dae0*/  BPT.TRAP 0x1 ;  /* 0x000000040000795c */ /* 0x000fe20000300000 */
.L_x_357:
[----:B------:R-:W2:Y:S01]  /*daf0*/  LDL.LU R8, [R1+0x4] ;  /* 0x0000040001087983 */ /* 0x000ea20000300800 */
[----:B------:R-:W-:-:S03]  /*db00*/  MOV R6, 0x400 ;  /* 0x0000040000067802 */ /* 0x000fc60000000f00 */
[----:B-1----:R-:W3:Y:S04]  /*db10*/  LDL R0, [R1] ;  /* 0x0000000001007983 */ /* 0x002ee80000100800 */
[----:B------:R-:W4:Y:S01]  /*db20*/  LDL R2, [R1+0xc] ;  /* 0x00000c0001027983 */ /* 0x000f220000100800 */
[----:B------:R-:W1:Y:S01]  /*db30*/  S2R R7, SR_CgaCtaId ;  /* 0x0000000000077919 */ /* 0x000e620000008800 */
[----:B------:R-:W-:Y:S01]  /*db40*/  R2UR UR9, R3 ;  /* 0x00000000030972ca */ /* 0x000fe200000e0000 */
[----:B------:R-:W-:Y:S01]  /*db50*/  UIADD3 UR4, UP0, UR36, 0x470, URZ ;  /* 0x0000047024047890 */ /* 0x000fe2000ff1e03f */
[----:B------:R-:W-:Y:S02]  /*db60*/  R2UR UR12, R4 ;  /* 0x00000000040c72ca */ /* 0x000fe400000e0000 */
[----:B------:R-:W-:-:S02]  /*db70*/  R2UR UR13, R5 ;  /* 0x00000000050d72ca */ /* 0x000fc400000e0000 */
[----:B-1----:R-:W-:-:S07]  /*db80*/  LEA R6, R7, R6, 0x18 ;  /* 0x0000000607067211 */ /* 0x002fce00078ec0ff */
[----:B------:R-:W-:Y:S01]  /*db90*/  UIADD3 UR9, UR9, 0x34850, URZ ;  /* 0x0003485009097890 */ /* 0x000fe2000fffe03f */
[----:B------:R-:W-:Y:S01]  /*dba0*/  UMOV UR10, URZ ;  /* 0x0000003f000a7c82 */ /* 0x000fe20008000000 */
[----:B------:R-:W-:Y:S01]  /*dbb0*/  UMOV UR7, 0x14f00000 ;  /* 0x14f0000000077882 */ /* 0x000fe20000000000 */
[----:B------:R-:W-:Y:S01]  /*dbc0*/  UMOV UR15, 0x40 ;  /* 0x00000040000f7882 */ /* 0x000fe20000000000 */
        /* <DEDUP_REMOVED lines=13> */
[----:B-1----:R-:W-:Y:S01]  /*dca0*/  NOP ;  /* 0x0000000000007918 */ /* 0x002fe20000000000 */
.L_x_355:
[----:B------:R-:W-:Y:S05]  /*dcb0*/  BSYNC B0 ;  /* 0x0000000000007941 */ /* 0x000fea0003800000 */
.L_x_354:
[----:B------:R-:W2:Y:S04]  /*dcc0*/  LDL.LU R0, [R1] ;  /* 0x0000000001007983 */ /* 0x000ea80000300800 */
[----:B------:R-:W3:Y:S01]  /*dcd0*/  LDL.LU R3, [R1+0x8] ;  /* 0x0000080001037983 */ /* 0x000ee20000300800 */
[----:B--2---:R-:W-:-:S05]  /*dce0*/  VIADD R0, R0, 0x1 ;  /* 0x0000000100007836 */ /* 0x004fca0000000000 */
[----:B------:R-:W-:-:S04]  /*dcf0*/  ISETP.NE.AND P0, PT, R0, 0x2, PT ;  /* 0x000000020000780c */ /* 0x000fc80003f05270 */
[----:B------:R-:W-:Y:S02]  /*dd00*/  SEL R2, RZ, 0x1, P0 ;  /* 0x00000001ff027807 */ /* 0x000fe40000000000 */
[----:B------:R-:W-:Y:S02]  /*dd10*/  SEL R0, R0, RZ, P0 ;  /* 0x000000ff00007207 */ /* 0x000fe40000000000 */
[----:B---3--:R-:W-:-:S05]  /*dd20*/  LOP3.LUT R3, R3, R2, RZ, 0x3c, !PT ;  /* 0x0000000203037212 */ /* 0x008fca00078e3cff */
[----:B------:R1:W-:Y:S04]  /*dd30*/  STL [R1+0x8], R3 ;  /* 0x0000080301007387 */ /* 0x0003e80000100800 */
[----:B------:R1:W-:Y:S02]  /*dd40*/  STL [R1], R0 ;  /* 0x0000000001007387 */ /* 0x0003e40000100800 */
.L_x_311:
[----:B------:R-:W-:Y:S05]  /*dd50*/  BSYNC B6 ;  /* 0x0000000000067941 */ /* 0x000fea0003800000 */
.L_x_309:
[----:B------:R-:W-:-:S03]  /*dd60*/  UMOV UR4, 0xffffffff ;  /* 0xffffffff00047882 */ /* 0x000fc60000000000 */
[----:B------:R-:W-:Y:S05]  /*dd70*/  BRA.DIV UR4, `(.L_x_358) ;  /* 0x0000001204ec7947 */ /* 0x000fea000b800000 */
[----:B------:R2:W3:Y:S04]  /*dd80*/  SHFL.IDX PT, R4, R16, RZ, 0x1f ;  /* 0x00001fff10047589 */ /* 0x0004e800000e0000 */
[----:B------:R2:W4:Y:S02]  /*dd90*/  SHFL.IDX PT, R5, R16, 0x1, 0x1f ;  /* 0x00201f0010057f89 */ /* 0x00052400000e0000 */
.L_x_404:
[----:B01----:R-:W0:Y:S01]  /*dda0*/  S2R R0, SR_TID.X ;  /* 0x0000000000007919 */ /* 0x003e220000002100 */
[----:B------:R-:W-:Y:S01]  /*ddb0*/  ULDC UR4, c[0x0][0xc14] ;  /* 0x0003050000047ab9 */ /* 0x000fe20000000800 */
[----:B------:R-:W-:Y:S01]  /*ddc0*/  BSSY B0, `(.L_x_359) ;  /* 0x000000c000007945 */ /* 0x000fe20003800000 */
[----:B------:R-:W-:Y:S01]  /*ddd0*/  IMAD.MOV.U32 R3, RZ, RZ, RZ ;  /* 0x000000ffff037224 */ /* 0x000fe200078e00ff */
[----:B0-----:R-:W-:Y:S01]  /*dde0*/  LOP3.LUT R9, R0, 0x1f, RZ, 0xc0, !PT ;  /* 0x0000001f00097812 */ /* 0x001fe200078ec0ff */
[----:B------:R-:W-:-:S03]  /*ddf0*/  IMAD.U32 R0, RZ, RZ, UR4 ;  /* 0x00000004ff007e24 */ /* 0x000fc6000f8e00ff */
[C---:B------:R-:W-:Y:S01]  /*de00*/  ISETP.NE.AND P0, PT, R9.reuse, 0x1f, PT ;  /* 0x0000001f0900780c */ /* 0x040fe20003f05270 */
[----:B------:R-:W-:-:S05]  /*de10*/  IMAD.IADD R7, R9, 0x1, R19 ;  /* 0x0000000109077824 */ /* 0x000fca00078e0213 */
[----:B------:R-:W-:-:S13]  /*de20*/  ISETP.GE.OR P0, PT, R7, R0, !P0 ;  /* 0x000000000700720c */ /* 0x000fda0004706670 */
[----:B------:R-:W-:Y:S05]  /*de30*/  @P0 BRA `(.L_x_360) ;  /* 0x0000000000100947 */ /* 0x000fea0003800000 */
[----:B------:R-:W0:Y:S01]  /*de40*/  LDC.64 R2, c[0x0][0xc58] ;  /* 0x00031600ff027b82 */ /* 0x000e220000000a00 */
[----:B------:R-:W-:Y:S01]  /*de50*/  ULDC.64 UR4, c[0x0][0x208] ;  /* 0x0000820000047ab9 */ /* 0x000fe20000000a00 */
[----:B0-----:R-:W-:-:S06]  /*de60*/  IMAD.WIDE R2, R7, 0x4, R2 ;  /* 0x0000000407027825 */ /* 0x001fcc00078e0202 */
[----:B------:R0:W5:Y:S02]  /*de70*/  LDG.E R3, desc[UR4][R2.64] ;  /* 0x0000000402037981 */ /* 0x000164000c1e1900 */
.L_x_360:
[----:B------:R-:W-:Y:S05]  /*de80*/  BSYNC B0 ;  /* 0x0000000000007941 */ /* 0x000fea0003800000 */
.L_x_359:
[----:B------:R-:W-:-:S03]  /*de90*/  UMOV UR4, 0xffffffff ;  /* 0xffffffff00047882 */ /* 0x000fc60000000000 */
[----:B------:R-:W-:Y:S05]  /*dea0*/  BRA.DIV UR4, `(.L_x_361) ;  /* 0x0000001204ec7947 */ /* 0x000fea000b800000 */
[----:B-----5:R-:W1:Y:S01]  /*deb0*/  SHFL.UP PT, R14, R3, 0x1, RZ ;  /* 0x04200000030e7989 */ /* 0x020e6200000e00ff */
[C---:B------:R-:W-:Y:S02]  /*dec0*/  ISETP.NE.AND P0, PT, R9.reuse, RZ, PT ;  /* 0x000000ff0900720c */ /* 0x040fe40003f05270 */
[C---:B------:R-:W-:Y:S02]  /*ded0*/  ISETP.GE.U32.AND P1, PT, R9.reuse, 0x2, PT ;  /* 0x000000020900780c */ /* 0x040fe40003f26070 */
[----:B-1----:R-:W-:Y:S02]  /*dee0*/  SEL R14, R14, RZ, P0 ;  /* 0x000000ff0e0e7207 */ /* 0x002fe40000000000 */
[----:B------:R-:W-:-:S03]  /*def0*/  ISETP.GE.U32.AND P0, PT, R9, 0x4, PT ;  /* 0x000000040900780c */ /* 0x000fc60003f06070 */
[----:B------:R-:W-:-:S05]  /*df00*/  IMAD.IADD R13, R3, 0x1, R14 ;  /* 0x00000001030d7824 */ /* 0x000fca00078e020e */
[----:B------:R-:W1:Y:S02]  /*df10*/  SHFL.UP PT, R14, R13, 0x2, RZ ;  /* 0x044000000d0e7989 */ /* 0x000e6400000e00ff */
[----:B-1----:R-:W-:Y:S02]  /*df20*/  SEL R6, R14, RZ, P1 ;  /* 0x000000ff0e067207 */ /* 0x002fe40000800000 */
[----:B------:R-:W-:Y:S02]  /*df30*/  ISETP.GE.U32.AND P1, PT, R9, 0x8, PT ;  /* 0x000000080900780c */ /* 0x000fe40003f26070 */
[----:B------:R-:W-:-:S05]  /*df40*/  IADD3 R6, R13, R6, RZ ;  /* 0x000000060d067210 */ /* 0x000fca0007ffe0ff */
[----:B------:R-:W1:Y:S02]  /*df50*/  SHFL.UP PT, R14, R6, 0x4, RZ ;  /* 0x04800000060e7989 */ /* 0x000e6400000e00ff */
[----:B-1----:R-:W-:Y:S02]  /*df60*/  SEL R7, R14, RZ, P0 ;  /* 0x000000ff0e077207 */ /* 0x002fe40000000000 */
[----:B------:R-:W-:-:S03]  /*df70*/  ISETP.GE.U32.AND P0, PT, R9, 0x10, PT ;  /* 0x000000100900780c */ /* 0x000fc60003f06070 */
[----:B------:R-:W-:-:S05]  /*df80*/  IMAD.IADD R7, R6, 0x1, R7 ;  /* 0x0000000106077824 */ /* 0x000fca00078e0207 */
[----:B------:R-:W1:Y:S02]  /*df90*/  SHFL.UP PT, R14, R7, 0x8, RZ ;  /* 0x05000000070e7989 */ /* 0x000e6400000e00ff */
[----:B-1----:R-:W-:-:S05]  /*dfa0*/  SEL R8, R14, RZ, P1 ;  /* 0x000000ff0e087207 */ /* 0x002fca0000800000 */
[----:B------:R-:W-:-:S05]  /*dfb0*/  IMAD.IADD R8, R7, 0x1, R8 ;  /* 0x0000000107087824 */ /* 0x000fca00078e0208 */
[----:B------:R-:W1:Y:S02]  /*dfc0*/  SHFL.UP PT, R14, R8, 0x10, RZ ;  /* 0x06000000080e7989 */ /* 0x000e6400000e00ff */
[----:B-1----:R-:W-:-:S05]  /*dfd0*/  SEL R9, R14, RZ, P0 ;  /* 0x000000ff0e097207 */ /* 0x002fca0000000000 */
[----:B0-----:R-:W-:-:S05]  /*dfe0*/  IMAD.IADD R2, R8, 0x1, R9 ;  /* 0x0000000108027824 */ /* 0x001fca00078e0209 */
[----:B------:R0:W1:Y:S02]  /*dff0*/  SHFL.IDX PT, R14, R2, 0x1f, 0x1f ;  /* 0x03e01f00020e7f89 */ /* 0x00006400000e0000 */
.L_x_412:
[----:B------:R-:W-:Y:S02]  /*e000*/  ULDC UR4, c[0x0][0xc10] ;  /* 0x0003040000047ab9 */ /* 0x000fe40000000800 */
[----:B--2---:R-:W-:-:S04]  /*e010*/  IMAD.U32 R16, RZ, RZ, UR4 ;  /* 0x00000004ff107e24 */ /* 0x004fc8000f8e00ff */
[----:B-1----:R-:W-:-:S04]  /*e020*/  IMAD R6, R14, R16, RZ ;  /* 0x000000100e067224 */ /* 0x002fc800078e02ff */
[----:B----4-:R-:W-:-:S05]  /*e030*/  IMAD.IADD R5, R5, 0x1, R6 ;  /* 0x0000000105057824 */ /* 0x010fca00078e0206 */
[----:B---3--:R-:W-:-:S13]  /*e040*/  ISETP.GT.AND P0, PT, R5, R4, PT ;  /* 0x000000040500720c */ /* 0x008fda0003f04270 */
[----:B------:R-:W-:Y:S05]  /*e050*/  @P0 BRA `(.L_x_362) ;  /* 0x0000000000b80947 */ /* 0x000fea0003800000 */
[----:B------:R-:W1:Y:S02]  /*e060*/  LDC R0, c[0x0][0xc14] ;  /* 0x00030500ff007b82 */ /* 0x000e640000000800 */
.L_x_367:
[----:B------:R-:W-:-:S05]  /*e070*/  VIADD R19, R19, 0x1f ;  /* 0x0000001f13137836 */ /* 0x000fca0000000000 */
[----:B-1----:R-:W-:-:S13]  /*e080*/  ISETP.GE.AND P0, PT, R19, R0, PT ;  /* 0x000000001300720c */ /* 0x002fda0003f06270 */
[----:B------:R-:W-:Y:S05]  /*e090*/  @P0 BRA `(.L_x_363) ;  /* 0x0000000400600947 */ /* 0x000fea0003800000 */
[----:B0-----:R-:W0:Y:S01]  /*e0a0*/  S2R R2, SR_TID.X ;  /* 0x0000000000027919 */ /* 0x001e220000002100 */
[----:B------:R-:W-:Y:S01]  /*e0b0*/  BSSY B0, `(.L_x_364) ;  /* 0x000000b000007945 */ /* 0x000fe20003800000 */
[----:B------:R-:W-:Y:S01]  /*e0c0*/  IMAD.MOV.U32 R3, RZ, RZ, RZ ;  /* 0x000000ffff037224 */ /* 0x000fe200078e00ff */
[----:B0-----:R-:W-:-:S04]  /*e0d0*/  LOP3.LUT R8, R2, 0x1f, RZ, 0xc0, !PT ;  /* 0x0000001f02087812 */ /* 0x001fc800078ec0ff */
[C---:B------:R-:W-:Y:S02]  /*e0e0*/  ISETP.NE.AND P1, PT, R8.reuse, 0x1f, PT ;  /* 0x0000001f0800780c */ /* 0x040fe40003f25270 */
[----:B------:R-:W-:-:S04]  /*e0f0*/  IADD3 R7, R8, R19, RZ ;  /* 0x0000001308077210 */ /* 0x000fc80007ffe0ff */
[----:B------:R-:W-:-:S13]  /*e100*/  ISETP.GE.OR P0, PT, R7, R0, !P1 ;  /* 0x000000000700720c */ /* 0x000fda0004f06670 */
[----:B------:R-:W-:Y:S05]  /*e110*/  @P0 BRA `(.L_x_365) ;  /* 0x0000000000100947 */ /* 0x000fea0003800000 */
[----:B------:R-:W0:Y:S01]  /*e120*/  LDC.64 R2, c[0x0][0xc58] ;  /* 0x00031600ff027b82 */ /* 0x000e220000000a00 */
[----:B------:R-:W-:Y:S01]  /*e130*/  ULDC.64 UR4, c[0x0][0x208] ;  /* 0x0000820000047ab9 */ /* 0x000fe20000000a00 */
[----:B0-----:R-:W-:-:S06]  /*e140*/  IMAD.WIDE R2, R7, 0x4, R2 ;  /* 0x0000000407027825 */ /* 0x001fcc00078e0202 */
[----:B------:R0:W5:Y:S02]  /*e150*/  LDG.E R3, desc[UR4][R2.64] ;  /* 0x0000000402037981 */ /* 0x000164000c1e1900 */
.L_x_365:
[----:B------:R-:W-:Y:S05]  /*e160*/  BSYNC B0 ;  /* 0x0000000000007941 */ /* 0x000fea0003800000 */
.L_x_364:
[----:B------:R-:W-:-:S03]  /*e170*/  UMOV UR4, 0xffffffff ;  /* 0xffffffff00047882 */ /* 0x000fc60000000000 */
[----:B------:R-:W-:Y:S05]  /*e180*/  BRA.DIV UR4, `(.L_x_366) ;  /* 0x0000001604047947 */ /* 0x000fea000b800000 */
[----:B-----5:R-:W1:Y:S01]  /*e190*/  SHFL.UP PT, R14, R3, 0x1, RZ ;  /* 0x04200000030e7989 */ /* 0x020e6200000e00ff */
[C---:B------:R-:W-:Y:S02]  /*e1a0*/  ISETP.NE.AND P0, PT, R8.reuse, RZ, PT ;  /* 0x000000ff0800720c */ /* 0x040fe40003f05270 */
[----:B------:R-:W-:Y:S02]  /*e1b0*/  ISETP.GE.U32.AND P1, PT, R8, 0x2, PT ;  /* 0x000000020800780c */ /* 0x000fe40003f26070 */
[----:B-1----:R-:W-:Y:S02]  /*e1c0*/  SEL R14, R14, RZ, P0 ;  /* 0x000000ff0e0e7207 */ /* 0x002fe40000000000 */
        /* <DEDUP_REMOVED lines=16> */
[----:B------:R0:W1:Y:S02]  /*e2d0*/  SHFL.IDX PT, R14, R2, 0x1f, 0x1f ;  /* 0x03e01f00020e7f89 */ /* 0x00006400000e0000 */
.L_x_420:
[----:B------:R-:W-:Y:S02]  /*e2e0*/  ULDC UR4, c[0x0][0xc10] ;  /* 0x0003040000047ab9 */ /* 0x000fe40000000800 */
[----:B------:R-:W-:-:S05]  /*e2f0*/  MOV R16, UR4 ;  /* 0x0000000400107c02 */ /* 0x000fca0008000f00 */
[----:B-1----:R-:W-:-:S04]  /*e300*/  IMAD R6, R14, R16, RZ ;  /* 0x000000100e067224 */ /* 0x002fc800078e02ff */
[----:B------:R-:W-:-:S05]  /*e310*/  IMAD.IADD R5, R6, 0x1, R5 ;  /* 0x0000000106057824 */ /* 0x000fca00078e0205 */
[----:B------:R-:W-:-:S13]  /*e320*/  ISETP.GT.AND P0, PT, R5, R4, PT ;  /* 0x000000040500720c */ /* 0x000fda0003f04270 */
[----:B------:R-:W-:Y:S05]  /*e330*/  @!P0 BRA `(.L_x_367) ;  /* 0xfffffffc004c8947 */ /* 0x000fea000383ffff */
.L_x_362:
[----:B------:R-:W-:Y:S01]  /*e340*/  IMAD.IADD R6, R5, 0x1, -R6 ;  /* 0x0000000105067824 */ /* 0x000fe200078e0a06 */
[----:B------:R-:W-:-:S03]  /*e350*/  UMOV UR4, 0xffffffff ;  /* 0xffffffff00047882 */ /* 0x000fc60000000000 */
[----:B------:R-:W-:-:S05]  /*e360*/  IMAD R5, R2, R16, R6 ;  /* 0x0000001002057224 */ /* 0x000fca00078e0206 */
[----:B------:R-:W-:Y:S01]  /*e370*/  ISETP.GT.AND P6, PT, R5, R4, PT ;  /* 0x000000040500720c */ /* 0x000fe20003fc4270 */
[----:B------:R-:W-:-:S12]  /*e380*/  BRA.DIV UR4, `(.L_x_368) ;  /* 0x0000001604547947 */ /* 0x000fd8000b800000 */
[----:B------:R-:W-:-:S04]  /*e390*/  VOTE.ANY R7, PT, !P6 ;  /* 0x0000000000077806 */ /* 0x000fc800070e0100 */
[----:B------:R-:W1:Y:S02]  /*e3a0*/  POPC R5, R7 ;  /* 0x0000000700057309 */ /* 0x000e640000000000 */
[----:B-1----:R1:W2:Y:S02]  /*e3b0*/  SHFL.IDX PT, R17, R3, R5, 0x1f ;  /* 0x00001f0503117589 */ /* 0x0022a400000e0000 */
.L_x_424:
[----:B------:R-:W-:Y:S01]  /*e3c0*/  ISETP.NE.AND P0, PT, R7, RZ, PT ;  /* 0x000000ff0700720c */ /* 0x000fe20003f05270 */
[----:B------:R-:W-:-:S12]  /*e3d0*/  IMAD.MOV.U32 R14, RZ, RZ, RZ ;  /* 0x000000ffff0e7224 */ /* 0x000fd800078e00ff */
[----:B------:R-:W-:Y:S05]  /*e3e0*/  @!P0 BRA `(.L_x_369) ;  /* 0x0000000000108947 */ /* 0x000fea0003800000 */
[----:B------:R-:W-:Y:S01]  /*e3f0*/  UMOV UR4, 0xffffffff ;  /* 0xffffffff00047882 */ /* 0x000fe20000000000 */
[----:B------:R-:W-:Y:S02]  /*e400*/  VIADD R12, R5, 0xffffffff ;  /* 0xffffffff050c7836 */ /* 0x000fe40000000000 */
[----:B------:R-:W-:Y:S05]  /*e410*/  BRA.DIV UR4, `(.L_x_370) ;  /* 0x0000001604787947 */ /* 0x000fea000b800000 */
[----:B------:R3:W4:Y:S02]  /*e420*/  SHFL.IDX PT, R14, R2, R12, 0x1f ;  /* 0x00001f0c020e7589 */ /* 0x00072400000e0000 */
.L_x_369:
[-C--:B--2---:R-:W-:Y:S01]  /*e430*/  IABS R7, R17.reuse ;  /* 0x0000001100077213 */ /* 0x084fe20000000000 */
[----:B----4-:R-:W-:Y:S01]  /*e440*/  IMAD R16, R14, R16, R6 ;  /* 0x000000100e107224 */ /* 0x010fe200078e0206 */
[----:B------:R-:W-:Y:S01]  /*e450*/  IABS R6, R17 ;  /* 0x0000001100067213 */ /* 0x000fe20000000000 */
[----:B------:R-:W-:Y:S01]  /*e460*/  IMAD.IADD R19, R5, 0x1, R19 ;  /* 0x0000000105137824 */ /* 0x000fe200078e0213 */
[----:B------:R-:W2:Y:S03]  /*e470*/  I2F.RP R8, R7 ;  /* 0x0000000700087306 */ /* 0x000ea60000209400 */
[----:B------:R-:W-:-:S05]  /*e480*/  IMAD.MOV R6, RZ, RZ, -R6 ;  /* 0x000000ffff067224 */ /* 0x000fca00078e0a06 */
[----:B--2---:R-:W2:Y:S02]  /*e490*/  MUFU.RCP R8, R8 ;  /* 0x0000000800087308 */ /* 0x004ea40000001000 */
[----:B--2---:R-:W-:-:S06]  /*e4a0*/  VIADD R9, R8, 0xffffffe ;  /* 0x0ffffffe08097836 */ /* 0x004fcc0000000000 */
[----:B-1----:R-:W0:Y:S02]  /*e4b0*/  F2I.FTZ.U32.TRUNC.NTZ R3, R9 ;  /* 0x0000000900037305 */ /* 0x002e24000021f000 */
[----:B0--3--:R-:W-:-:S04]  /*e4c0*/  IMAD.MOV R2, RZ, RZ, -R3 ;  /* 0x000000ffff027224 */ /* 0x009fc800078e0a03 */
[----:B------:R-:W-:Y:S01]  /*e4d0*/  IMAD R11, R2, R7, RZ ;  /* 0x00000007020b7224 */ /* 0x000fe200078e02ff */
[----:B------:R-:W-:-:S05]  /*e4e0*/  MOV R2, RZ ;  /* 0x000000ff00027202 */ /* 0x000fca0000000f00 */
[----:B------:R-:W-:-:S04]  /*e4f0*/  IMAD.HI.U32 R3, R3, R11, R2 ;  /* 0x0000000b03037227 */ /* 0x000fc800078e0002 */
[----:B------:R-:W-:-:S05]  /*e500*/  IMAD.IADD R2, R4, 0x1, -R16 ;  /* 0x0000000104027824 */ /* 0x000fca00078e0a10 */
[----:B------:R-:W-:-:S05]  /*e510*/  IABS R4, R2 ;  /* 0x0000000200047213 */ /* 0x000fca0000000000 */
[----:B------:R-:W-:-:S04]  /*e520*/  IMAD.HI.U32 R3, R3, R4, RZ ;  /* 0x0000000403037227 */ /* 0x000fc800078e00ff */
[----:B------:R-:W-:-:S05]  /*e530*/  IMAD R4, R3, R6, R4 ;  /* 0x0000000603047224 */ /* 0x000fca00078e0204 */
[----:B------:R-:W-:-:S13]  /*e540*/  ISETP.GT.U32.AND P0, PT, R7, R4, PT ;  /* 0x000000040700720c */ /* 0x000fda0003f04070 */
[----:B------:R-:W-:Y:S02]  /*e550*/  @!P0 IMAD.IADD R4, R4, 0x1, -R7 ;  /* 0x0000000104048824 */ /* 0x000fe400078e0a07 */
[----:B------:R-:W-:-:S03]  /*e560*/  @!P0 VIADD R3, R3, 0x1 ;  /* 0x0000000103038836 */ /* 0x000fc60000000000 */
[----:B------:R-:W-:Y:S02]  /*e570*/  ISETP.GE.U32.AND P0, PT, R4, R7, PT ;  /* 0x000000070400720c */ /* 0x000fe40003f06070 */
[----:B------:R-:W-:-:S11]  /*e580*/  LOP3.LUT R4, R2, R17, RZ, 0x3c, !PT ;  /* 0x0000001102047212 */ /* 0x000fd600078e3cff */
[----:B------:R-:W-:Y:S01]  /*e590*/  @P0 VIADD R3, R3, 0x1 ;  /* 0x0000000103030836 */ /* 0x000fe20000000000 */
[----:B------:R-:W-:-:S13]  /*e5a0*/  ISETP.GE.AND P0, PT, R4, RZ, PT ;  /* 0x000000ff0400720c */ /* 0x000fda0003f06270 */
[----:B------:R-:W-:Y:S01]  /*e5b0*/  @!P0 IMAD.MOV R3, RZ, RZ, -R3 ;  /* 0x000000ffff038224 */ /* 0x000fe200078e0a03 */
[----:B------:R-:W-:-:S13]  /*e5c0*/  ISETP.NE.AND P0, PT, R17, RZ, PT ;  /* 0x000000ff1100720c */ /* 0x000fda0003f05270 */
[----:B------:R-:W-:-:S04]  /*e5d0*/  @!P0 LOP3.LUT R3, RZ, R17, RZ, 0x33, !PT ;  /* 0x00000011ff038212 */ /* 0x000fc800078e33ff */
[----:B------:R-:W-:Y:S01]  /*e5e0*/  IADD3 R4, -R3, RZ, RZ ;  /* 0x000000ff03047210 */ /* 0x000fe20007ffe1ff */
[----:B------:R-:W-:-:S04]  /*e5f0*/  IMAD.MOV.U32 R18, RZ, RZ, R3 ;  /* 0x000000ffff127224 */ /* 0x000fc800078e0003 */
[----:B------:R-:W-:Y:S01]  /*e600*/  IMAD R17, R17, R4, R2 ;  /* 0x0000000411117224 */ /* 0x000fe200078e0202 */
[----:B------:R-:W-:Y:S06]  /*e610*/  BRA `(.L_x_371) ;  /* 0x00000000001c7947 */ /* 0x000fec0003800000 */
.L_x_363:
[----:B------:R-:W-:Y:S01]  /*e620*/  UMOV UR4, URZ ;  /* 0x0000003f00047c82 */ /* 0x000fe20008000000 */
[----:B------:R-:W-:Y:S01]  /*e630*/  UMOV UR5, URZ ;  /* 0x0000003f00057c82 */ /* 0x000fe20008000000 */
[----:B------:R-:W-:Y:S01]  /*e640*/  ULDC UR6, c[0x0][0xc14] ;  /* 0x0003050000067ab9 */ /* 0x000fe20000000800 */
[----:B------:R-:W-:Y:S02]  /*e650*/  IMAD.MOV.U32 R16, RZ, RZ, R4 ;  /* 0x000000ffff107224 */ /* 0x000fe400078e0004 */
[----:B------:R-:W-:Y:S02]  /*e660*/  IMAD.U32 R17, RZ, RZ, UR4 ;  /* 0x00000004ff117e24 */ /* 0x000fe4000f8e00ff */
[----:B------:R-:W-:Y:S02]  /*e670*/  IMAD.U32 R18, RZ, RZ, UR5 ;  /* 0x00000005ff127e24 */ /* 0x000fe4000f8e00ff */
[----:B------:R-:W-:-:S07]  /*e680*/  IMAD.U32 R19, RZ, RZ, UR6 ;  /* 0x00000006ff137e24 */ /* 0x000fce000f8e00ff */
.L_x_371:
[----:B0-----:R-:W0:Y:S01]  /*e690*/  S2R R2, SR_TID.X ;  /* 0x0000000000027919 */ /* 0x001e220000002100 */
[----:B------:R-:W-:Y:S05]  /*e6a0*/  WARPSYNC.ALL ;  /* 0x0000000000007948 */ /* 0x000fea0003800000 */
[----:B------:R-:W-:Y:S01]  /*e6b0*/  BAR.SYNC.DEFER_BLOCKING 0x4, 0x120 ;  /* 0x0104800000007b1d */ /* 0x000fe20000010000 */
[----:B0-----:R-:W-:-:S04]  /*e6c0*/  LOP3.LUT R2, R2, 0x1f, RZ, 0xc0, !PT ;  /* 0x0000001f02027812 */ /* 0x001fc800078ec0ff */
[----:B------:R-:W-:-:S13]  /*e6d0*/  ISETP.NE.AND P0, PT, R2, RZ, PT ;  /* 0x000000ff0200720c */ /* 0x000fda0003f05270 */
[----:B------:R-:W0:Y:S01]  /*e6e0*/  @!P0 S2R R3, SR_CgaCtaId ;  /* 0x0000000000038919 */ /* 0x000e220000008800 */
[----:B------:R-:W-:-:S04]  /*e6f0*/  @!P0 MOV R2, 0x400 ;  /* 0x0000040000028802 */ /* 0x000fc80000000f00 */
[----:B0-----:R-:W-:-:S05]  /*e700*/  @!P0 LEA R2, R3, R2, 0x18 ;  /* 0x0000000203028211 */ /* 0x001fca00078ec0ff */
[----:B------:R1:W-:Y:S01]  /*e710*/  @!P0 STS.128 [R2+0x348d0], R16 ;  /* 0x0348d01002008388 */ /* 0x0003e20000000c00 */
[----:B------:R-:W-:Y:S06]  /*e720*/  BAR.ARV 0x5, 0x120 ;  /* 0x0144800000007b1d */ /* 0x000fec0000002000 */
[----:B------:R-:W-:-:S13]  /*e730*/  ISETP.GE.AND P0, PT, R19, R0, PT ;  /* 0x000000001300720c */ /* 0x000fda0003f06270 */
[----:B------:R-:W-:Y:S05]  /*e740*/  @!P0 BRA `(.L_x_372) ;  /* 0xffffffc000488947 */ /* 0x000fea000383ffff */
.L_x_307:
[----:B0-----:R-:W2:Y:S01]  /*e750*/  LDL.LU R0, [R1+0x28] ;  /* 0x0000280001007983 */ /* 0x001ea20000300800 */
[----:B------:R-:W-:Y:S01]  /*e760*/  BSSY B0, `(.L_x_373) ;  /* 0x000000b000007945 */ /* 0x000fe20003800000 */
[----:B------:R-:W0:Y:S01]  /*e770*/  S2R R5, SR_CgaCtaId ;  /* 0x0000000000057919 */ /* 0x000e220000008800 */
[----:B--2---:R-:W-:-:S04]  /*e780*/  IADD3 R0, R0, 0x1, RZ ;  /* 0x0000000100007810 */ /* 0x004fc80007ffe0ff */
[----:B-1----:R-:W-:-:S04]  /*e790*/  LEA.HI R2, R0, R0, RZ, 0x1 ;  /* 0x0000000000027211 */ /* 0x002fc800078f08ff */
[----:B------:R-:W-:-:S05]  /*e7a0*/  LOP3.LUT R3, R2, 0xfffffffe, RZ, 0xc0, !PT ;  /* 0xfffffffe02037812 */ /* 0x000fca00078ec0ff */
[----:B------:R-:W-:Y:S01]  /*e7b0*/  IMAD.IADD R3, R0, 0x1, -R3 ;  /* 0x0000000100037824 */ /* 0x000fe200078e0a03 */
[----:B------:R-:W-:-:S04]  /*e7c0*/  MOV R0, 0x400 ;  /* 0x0000040000007802 */ /* 0x000fc80000000f00 */
[----:B0-----:R-:W-:Y:S02]  /*e7d0*/  LEA R0, R5, R0, 0x18 ;  /* 0x0000000005007211 */ /* 0x001fe400078ec0ff */
[----:B------:R-:W-:-:S04]  /*e7e0*/  SHF.L.U32 R3, R3, 0x1f, RZ ;  /* 0x0000001f03037819 */ /* 0x000fc800000006ff */
[----:B------:R-:W0:Y:S02]  /*e7f0*/  SYNCS.PHASECHK.TRANS64.TRYWAIT P0, [R0+URZ+0x34820], R3 ;  /* 0x03482003000075a7 */ /* 0x000e24000800017f */
[----:B0-----:R-:W-:Y:S05]  /*e800*/  @!P0 BRA `(.L_x_374) ;  /* 0x0000001000a08947 */ /* 0x001fea0003800000 */
.L_x_427:
[----:B------:R-:W-:Y:S05]  /*e810*/  BSYNC B0 ;  /* 0x0000000000007941 */ /* 0x000fea0003800000 */
.L_x_373:
[----:B------:R-:W-:-:S03]  /*e820*/  UMOV UR4, 0xffffffff ;  /* 0xffffffff00047882 */ /* 0x000fc60000000000 */
[----:B------:R-:W-:Y:S05]  /*e830*/  BRA.DIV UR4, `(.L_x_375) ;  /* 0x0000001204a87947 */ /* 0x000fea000b800000 */
[----:B------:R-:W1:Y:S02]  /*e840*/  S2R R2, SR_TID.X ;  /* 0x0000000000027919 */ /* 0x000e640000002100 */
[----:B-1----:R-:W-:-:S04]  /*e850*/  SHF.R.U32.HI R2, RZ, 0x5, R2 ;  /* 0x00000005ff027819 */ /* 0x002fc80000011602 */
[----:B------:R-:W-:-:S05]  /*e860*/  LOP3.LUT R2, R2, 0x3, RZ, 0xc0, !PT ;  /* 0x0000000302027812 */ /* 0x000fca00078ec0ff */
[----:B------:R1:W2:Y:S02]  /*e870*/  SHFL.IDX PT, R14, R2, RZ, 0x1f ;  /* 0x00001fff020e7589 */ /* 0x0002a400000e0000 */
.L_x_430:
[----:B--2---:R-:W-:Y:S01]  /*e880*/  ISETP.NE.AND P0, PT, R14, RZ, PT ;  /* 0x000000ff0e00720c */ /* 0x004fe20003f05270 */
[----:B------:R-:W-:-:S12]  /*e890*/  BSSY B0, `(.L_x_376) ;  /* 0x0000029000007945 */ /* 0x000fd80003800000 */
[----:B------:R-:W-:Y:S05]  /*e8a0*/  @P0 BRA `(.L_x_377) ;  /* 0x00000000009c0947 */ /* 0x000fea0003800000 */
[----:B------:R-:W-:-:S03]  /*e8b0*/  UMOV UR4, 0xffffffff ;  /* 0xffffffff00047882 */ /* 0x000fc60000000000 */
[----:B------:R-:W-:Y:S05]  /*e8c0*/  BRA.DIV UR4, `(.L_x_378) ;  /* 0x0000001204b87947 */ /* 0x000fea000b800000 */
[----:B------:R-:W-:-:S13]  /*e8d0*/  ELECT P6, URZ, PT ;  /* 0x00000000003f782f */ /* 0x000fda00038c0000 */
.L_x_433:
[----:B------:R-:W-:Y:S05]  /*e8e0*/  @!P6 BRA `(.L_x_377) ;  /* 0x00000000008ce947 */ /* 0x000fea0003800000 */
[----:B-1----:R-:W2:Y:S02]  /*e8f0*/  LDL R2, [R1+0x30] ;  /* 0x0000300001027983 */ /* 0x002ea40000100800 */
[----:B--2---:R-:W-:-:S13]  /*e900*/  R2UR UR4, R2 ;  /* 0x00000000020472ca */ /* 0x004fda00000e0000 */
[----:B------:R-:W-:-:S06]  /*e910*/  ULOP3.LUT UR4, UR4, 0x2, URZ, 0xfc, !UPT ;  /* 0x0000000204047892 */ /* 0x000fcc000f8efc3f */
[----:B------:R-:W-:-:S05]  /*e920*/  IMAD.U32 R2, RZ, RZ, UR4 ;  /* 0x00000004ff027e24 */ /* 0x000fca000f8e00ff */
[----:B------:R-:W-:-:S13]  /*e930*/  ISETP.NE.AND P2, PT, R2, 0x3, PT ;  /* 0x000000030200780c */ /* 0x000fda0003f45270 */
[----:B------:R-:W-:Y:S05]  /*e940*/  @!P2 BRA `(.L_x_379) ;  /* 0x000000000004a947 */ /* 0x000fea0003800000 */
[----:B------:R-:W-:Y:S01]  /*e950*/  BPT.TRAP 0x1 ;  /* 0x000000040000795c */ /* 0x000fe20000300000 */
.L_x_379:
[----:B0-----:R-:W2:Y:S04]  /*e960*/  LDL R3, [R1] ;  /* 0x0000000001037983 */ /* 0x001ea80000100800 */
[----:B------:R-:W3:Y:S01]  /*e970*/  LDL.LU R7, [R1+0x8] ;  /* 0x0000080001077983 */ /* 0x000ee20000300800 */
[----:B------:R-:W-:-:S04]  /*e980*/  VIADD R2, R0, 0x34840 ;  /* 0x0003484000027836 */ /* 0x000fc80000000000 */
[C---:B--2---:R-:W-:Y:S02]  /*e990*/  IMAD R6, R3.reuse, 0x8, R2 ;  /* 0x0000000803067824 */ /* 0x044fe400078e0202 */
[----:B------:R-:W-:Y:S01]  /*e9a0*/  VIADD R3, R3, 0x1 ;  /* 0x0000000103037836 */ /* 0x000fe20000000000 */
[----:B---3--:R-:W-:-:S04]  /*e9b0*/  SHF.L.U32 R5, R7, 0x1f, RZ ;  /* 0x0000001f07057819 */ /* 0x008fc800000006ff */
[C---:B------:R-:W-:Y:S01]  /*e9c0*/  ISETP.NE.AND P1, PT, R3.reuse, 0x2, PT ;  /* 0x000000020300780c */ /* 0x040fe20003f25270 */
[----:B------:R-:W0:Y:S03]  /*e9d0*/  SYNCS.PHASECHK.TRANS64.TRYWAIT P0, [R6+URZ], R5 ;  /* 0x00000005060075a7 */ /* 0x000e26000800017f */
[----:B------:R-:W-:Y:S02]  /*e9e0*/  SEL R4, RZ, 0x1, P1 ;  /* 0x00000001ff047807 */ /* 0x000fe40000800000 */
[----:B------:R-:W-:Y:S02]  /*e9f0*/  SEL R3, R3, RZ, P1 ;  /* 0x000000ff03037207 */ /* 0x000fe40000800000 */
[----:B------:R-:W-:-:S03]  /*ea00*/  LOP3.LUT R4, R7, R4, RZ, 0x3c, !PT ;  /* 0x0000000407047212 */ /* 0x000fc600078e3cff */
[----:B------:R-:W-:Y:S01]  /*ea10*/  IMAD R7, R3, 0x8, R2 ;  /* 0x0000000803077824 */ /* 0x000fe200078e0202 */
[----:B------:R-:W-:Y:S01]  /*ea20*/  SHF.L.U32 R2, R4, 0x1f, RZ ;  /* 0x0000001f04027819 */ /* 0x000fe200000006ff */
[----:B0-----:R-:W-:Y:S06]  /*ea30*/  @!P0 BRA `(.L_x_380) ;  /* 0x00000010007c8947 */ /* 0x001fec0003800000 */
.L_x_434:
[----:B------:R-:W1:Y:S02]  /*ea40*/  SYNCS.PHASECHK.TRANS64.TRYWAIT P0, [R7+URZ], R2 ;  /* 0x00000002070075a7 */ /* 0x000e64000800017f */
[----:B-1----:R-:W-:Y:S05]  /*ea50*/  @!P0 BRA `(.L_x_381) ;  /* 0x0000001000888947 */ /* 0x002fea0003800000 */
.L_x_435:
[----:B------:R-:W-:Y:S05]  /*ea60*/  @!P2 BRA `(.L_x_382) ;  /* 0x000000000004a947 */ /* 0x000fea0003800000 */
[----:B------:R-:W-:Y:S01]  /*ea70*/  BPT.TRAP 0x1 ;  /* 0x000000040000795c */ /* 0x000fe20000300000 */
.L_x_382:
[----:B------:R-:W2:Y:S01]  /*ea80*/  LDL.LU R4, [R1] ;  /* 0x0000000001047983 */ /* 0x000ea20000300800 */
[----:B------:R-:W-:-:S05]  /*ea90*/  IADD3 R0, R0, 0x34860, RZ ;  /* 0x0003486000007810 */ /* 0x000fca0007ffe0ff */
[----:B--2---:R-:W-:-:S04]  /*eaa0*/  IMAD R4, R4, 0x8, R0 ;  /* 0x0000000804047824 */ /* 0x004fc800078e0200 */
[----:B------:R-:W2:Y:S02]  /*eab0*/  SYNCS.PHASECHK.TRANS64.TRYWAIT P0, [R4+URZ], R5 ;  /* 0x00000005040075a7 */ /* 0x000ea4000800017f */
[----:B--2---:R-:W-:Y:S05]  /*eac0*/  @!P0 BRA `(.L_x_383) ;  /* 0x0000001000808947 */ /* 0x004fea0003800000 */
.L_x_436:
[----:B------:R-:W-:-:S07]  /*ead0*/  IMAD R3, R3, 0x8, R0 ;  /* 0x0000000803037824 */ /* 0x000fce00078e0200 */
.L_x_384:
[----:B---3--:R3:W4:Y:S02]  /*eae0*/  SYNCS.PHASECHK.TRANS64.TRYWAIT P0, [R3+URZ], R2 ;  /* 0x00000002030075a7 */ /* 0x008724000800017f */
[----:B----4-:R-:W-:Y:S05]  /*eaf0*/  @!P0 NANOSLEEP.SYNCS 0x989680 ;  /* 0x009896800000895d */ /* 0x010fea0003900000 */
[----:B------:R-:W4:Y:S02]  /*eb00*/  @!P0 SYNCS.PHASECHK.TRANS64 P0, [R3+URZ], R2 ;  /* 0x00000002030085a7 */ /* 0x000f24000800007f */
[----:B----4-:R-:W-:Y:S05]  /*eb10*/  @!P0 BRA `(.L_x_384) ;  /* 0xfffffffc00f08947 */ /* 0x010fea000383ffff */
.L_x_377:
[----:B------:R-:W-:Y:S05]  /*eb20*/  BSYNC B0 ;  /* 0x0000000000007941 */ /* 0x000fea0003800000 */
.L_x_376:
[----:B------:R-:W-:Y:S05]  /*eb30*/  EXIT ;  /* 0x000000000000794d */ /* 0x000fea0003800000 */
.L_x_261:
[----:B0-----:R0:W1:Y:S02]  /*eb40*/  SYNCS.PHASECHK.TRANS64.TRYWAIT P1, [R0+URZ+0x34800], R3 ;  /* 0x03480003000075a7 */ /* 0x001064000802017f */
[----:B-1----:R-:W-:Y:S05]  /*eb50*/  @!P1 NANOSLEEP.SYNCS 0x989680 ;  /* 0x009896800000995d */ /* 0x002fea0003900000 */
[----:B------:R-:W1:Y:S02]  /*eb60*/  @!P1 SYNCS.PHASECHK.TRANS64 P1, [R0+URZ+0x34800], R3 ;  /* 0x03480003000095a7 */ /* 0x000e64000802007f */
[----:B-1----:R-:W-:Y:S05]  /*eb70*/  @!P1 BRA `(.L_x_261) ;  /* 0xfffffffc00f09947 */ /* 0x002fea000383ffff */
[----:B------:R-:W-:Y:S05]  /*eb80*/  BRA `(.L_x_385) ;  /* 0xffffff2800c47947 */ /* 0x000fea000383ffff */
.L_x_265:
[----:B-1----:R1:W2:Y:S02]  /*eb90*/  SYNCS.PHASECHK.TRANS64.TRYWAIT P2, [R3+URZ+0x34830], R4 ;  /* 0x03483004030075a7 */ /* 0x0022a4000804017f */
[----:B--2---:R-:W-:Y:S05]  /*eba0*/  @!P2 NANOSLEEP.SYNCS 0x989680 ;  /* 0x009896800000a95d */ /* 0x004fea0003900000 */
[----:B------:R-:W2:Y:S02]  /*ebb0*/  @!P2 SYNCS.PHASECHK.TRANS64 P2, [R3+URZ+0x34830], R4 ;  /* 0x034830040300a5a7 */ /* 0x000ea4000804007f */
[----:B--2---:R-:W-:Y:S05]  /*ebc0*/  @!P2 BRA `(.L_x_265) ;  /* 0xfffffffc00f0a947 */ /* 0x004fea000383ffff */
[----:B------:R-:W-:Y:S05]  /*ebd0*/  BRA `(.L_x_264) ;  /* 0xffffff2800e87947 */ /* 0x000fea000383ffff */
.L_x_270:
[----:B-1----:R-:W-:-:S04]  /*ebe0*/  IMAD.U32 R9, RZ, RZ, UR7 ;  /* 0x00000007ff097e24 */ /* 0x002fc8000f8e00ff */
[----:B------:R1:W2:Y:S03]  /*ebf0*/  SYNCS.PHASECHK.TRANS64.TRYWAIT P2, [R9+URZ+0x34830], R6 ;  /* 0x03483006090075a7 */ /* 0x0002a6000804017f */
[----:B--2---:R-:W-:Y:S05]  /*ec00*/  @!P2 NANOSLEEP.SYNCS 0x989680 ;  /* 0x009896800000a95d */ /* 0x004fea0003900000 */
[----:B------:R-:W2:Y:S02]  /*ec10*/  @!P2 SYNCS.PHASECHK.TRANS64 P2, [R9+URZ+0x34830], R6 ;  /* 0x034830060900a5a7 */ /* 0x000ea4000804007f */
[----:B--2---:R-:W-:Y:S05]  /*ec20*/  @!P2 BRA `(.L_x_270) ;  /* 0xfffffffc00eca947 */ /* 0x004fea000383ffff */
[----:B------:R-:W-:Y:S05]  /*ec30*/  BRA `(.L_x_269) ;  /* 0xffffff5800907947 */ /* 0x000fea000383ffff */
.L_x_274:
[----:B---3--:R3:W4:Y:S02]  /*ec40*/  SYNCS.PHASECHK.TRANS64.TRYWAIT P2, [R10+URZ+0x34850], R5 ;  /* 0x034850050a0075a7 */ /* 0x008724000804017f */
[----:B----4-:R-:W-:Y:S05]  /*ec50*/  @!P2 NANOSLEEP.SYNCS 0x989680 ;  /* 0x009896800000a95d */ /* 0x010fea0003900000 */
[----:B------:R-:W4:Y:S02]  /*ec60*/  @!P2 SYNCS.PHASECHK.TRANS64 P2, [R10+URZ+0x34850], R5 ;  /* 0x034850050a00a5a7 */ /* 0x000f24000804007f */
[----:B----4-:R-:W-:Y:S05]  /*ec70*/  @!P2 BRA `(.L_x_274) ;  /* 0xfffffffc00f0a947 */ /* 0x010fea000383ffff */
[----:B------:R-:W-:Y:S05]  /*ec80*/  BRA `(.L_x_273) ;  /* 0xffffff6000c07947 */ /* 0x000fea000383ffff */
.L_x_279:
[----:B-1----:R1:W2:Y:S02]  /*ec90*/  SYNCS.PHASECHK.TRANS64.TRYWAIT P0, [R20+URZ+0x34850], R5 ;  /* 0x03485005140075a7 */ /* 0x0022a4000800017f */
[----:B--2---:R-:W-:Y:S05]  /*eca0*/  @!P0 NANOSLEEP.SYNCS 0x989680 ;  /* 0x009896800000895d */ /* 0x004fea0003900000 */
[----:B------:R-:W2:Y:S02]  /*ecb0*/  @!P0 SYNCS.PHASECHK.TRANS64 P0, [R20+URZ+0x34850], R5 ;  /* 0x03485005140085a7 */ /* 0x000ea4000800007f */
[----:B--2---:R-:W-:Y:S05]  /*ecc0*/  @!P0 BRA `(.L_x_279) ;  /* 0xfffffffc00f08947 */ /* 0x004fea000383ffff */
[----:B------:R-:W-:Y:S05]  /*ecd0*/  BRA `(.L_x_278) ;  /* 0xffffff8400907947 */ /* 0x000fea000383ffff */
.L_x_318:
[----:B------:R-:W0:Y:S01]  /*ece0*/  S2R R7, SR_TID.X ;  /* 0x0000000000077919 */ /* 0x000e220000002100 */
[----:B------:R-:W-:Y:S01]  /*ecf0*/  BSSY B0, `(.L_x_386) ;  /* 0x000000a000007945 */ /* 0x000fe20003800000 */
[----:B------:R-:W-:Y:S01]  /*ed00*/  IMAD.MOV.U32 R12, RZ, RZ, RZ ;  /* 0x000000ffff0c7224 */ /* 0x000fe200078e00ff */
[----:B------:R-:W-:Y:S01]  /*ed10*/  MOV R15, 0xffffffff ;  /* 0xffffffff000f7802 */ /* 0x000fe20000000f00 */
[----:B------:R-:W-:Y:S01]  /*ed20*/  IMAD.MOV.U32 R11, RZ, RZ, 0x1f ;  /* 0x0000001fff0b7424 */ /* 0x000fe200078e00ff */
[----:B0-----:R-:W-:-:S04]  /*ed30*/  SHF.R.U32.HI R7, RZ, 0x5, R7 ;  /* 0x00000005ff077819 */ /* 0x001fc80000011607 */
[----:B------:R-:W-:-:S05]  /*ed40*/  LOP3.LUT R7, R7, 0x3, RZ, 0xc0, !PT ;  /* 0x0000000307077812 */ /* 0x000fca00078ec0ff */
[----:B------:R-:W-:-:S07]  /*ed50*/  IMAD.MOV.U32 R13, RZ, RZ, R7 ;  /* 0x000000ffff0d7224 */ /* 0x000fce00078e0007 */
[----:B------:R-:W-:Y:S05]  /*ed60*/  WARPSYNC.COLLECTIVE R15, `(.L_x_387) ;  /* 0x000000000f087348 */ /* 0x000fea0003c00000 */
[----:B------:R0:W1:Y:S02]  /*ed70*/  SHFL.IDX P6, R14, R13, R12, R11 ;  /* 0x0000000c0d0e7389 */ /* 0x00006400000c000b */
[----:B01----:R-:W-:Y:S01]  /*ed80*/  ENDCOLLECTIVE ;  /* 0x000000000000791b */ /* 0x003fe20003800000 */
.L_x_387:
[----:B------:R-:W-:Y:S05]  /*ed90*/  BSYNC B0 ;  /* 0x0000000000007941 */ /* 0x000fea0003800000 */
.L_x_386:
[----:B------:R-:W-:Y:S05]  /*eda0*/  BRA `(.L_x_388) ;  /* 0xffffffc800287947 */ /* 0x000fea000383ffff */
.L_x_319:
[----:B------:R-:W-:Y:S01]  /*edb0*/  BSSY B0, `(.L_x_389) ;  /* 0x0000006000007945 */ /* 0x000fe20003800000 */
[----:B------:R-:W-:-:S07]  /*edc0*/  IMAD.MOV.U32 R15, RZ, RZ, -0x1 ;  /* 0xffffffffff0f7424 */ /* 0x000fce00078e00ff */
[----:B------:R-:W-:Y:S05]  /*edd0*/  WARPSYNC.COLLECTIVE R15, `(.L_x_390) ;  /* 0x000000000f0c7348 */ /* 0x000fea0003c00000 */
[----:B------:R-:W-:Y:S02]  /*ede0*/  ELECT P6, UR62, PT ;  /* 0x00000000003e782f */ /* 0x000fe400038c0000 */
[----:B------:R-:W-:Y:S01]  /*edf0*/  MOV R14, UR62 ;  /* 0x0000003e000e7c02 */ /* 0x000fe20008000f00 */
[----:B------:R-:W-:Y:S10]  /*ee00*/  ENDCOLLECTIVE ;  /* 0x000000000000791b */ /* 0x000ff40003800000 */
.L_x_390:
[----:B------:R-:W-:Y:S05]  /*ee10*/  BSYNC B0 ;  /* 0x0000000000007941 */ /* 0x000fea0003800000 */
.L_x_389:
[----:B------:R-:W-:Y:S05]  /*ee20*/  BRA `(.L_x_391) ;  /* 0xffffffc800207947 */ /* 0x000fea000383ffff */
.L_x_322:
[----:B0-----:R0:W1:Y:S02]  /*ee30*/  SYNCS.PHASECHK.TRANS64.TRYWAIT P0, [R8+URZ+0x34840], R9 ;  /* 0x03484009080075a7 */ /* 0x001064000800017f */
[----:B-1----:R-:W-:Y:S05]  /*ee40*/  @!P0 NANOSLEEP.SYNCS 0x989680 ;  /* 0x009896800000895d */ /* 0x002fea0003900000 */
[----:B------:R-:W1:Y:S02]  /*ee50*/  @!P0 SYNCS.PHASECHK.TRANS64 P0, [R8+URZ+0x34840], R9 ;  /* 0x03484009080085a7 */ /* 0x000e64000800007f */
[----:B-1----:R-:W-:Y:S05]  /*ee60*/  @!P0 BRA `(.L_x_322) ;  /* 0xfffffffc00f08947 */ /* 0x002fea000383ffff */
[----:B------:R-:W-:Y:S05]  /*ee70*/  BRA `(.L_x_392) ;  /* 0xffffffc800947947 */ /* 0x000fea000383ffff */
.L_x_325:
[----:B0-----:R-:W0:Y:S01]  /*ee80*/  S2R R9, SR_CgaCtaId ;  /* 0x0000000000097919 */ /* 0x001e220000008800 */
[----:B------:R-:W-:-:S04]  /*ee90*/  MOV R8, 0x400 ;  /* 0x0000040000087802 */ /* 0x000fc80000000f00 */
[----:B0-----:R-:W-:-:S04]  /*eea0*/  LEA R8, R9, R8, 0x18 ;  /* 0x0000000809087211 */ /* 0x001fc800078ec0ff */
[----:B------:R0:W1:Y:S03]  /*eeb0*/  SYNCS.PHASECHK.TRANS64.TRYWAIT P0, [R8+URZ+0x34820], R6 ;  /* 0x03482006080075a7 */ /* 0x000066000800017f */
[----:B-1----:R-:W-:Y:S05]  /*eec0*/  @!P0 NANOSLEEP.SYNCS 0x989680 ;  /* 0x009896800000895d */ /* 0x002fea0003900000 */
[----:B------:R-:W1:Y:S02]  /*eed0*/  @!P0 SYNCS.PHASECHK.TRANS64 P0, [R8+URZ+0x34820], R6 ;  /* 0x03482006080085a7 */ /* 0x000e64000800007f */
[----:B-1----:R-:W-:Y:S05]  /*eee0*/  @!P0 BRA `(.L_x_325) ;  /* 0xfffffffc00e48947 */ /* 0x002fea000383ffff */
[----:B------:R-:W-:Y:S05]  /*eef0*/  BRA `(.L_x_393) ;  /* 0xffffffcc00e47947 */ /* 0x000fea000383ffff */
.L_x_333:
[----:B0-----:R0:W1:Y:S02]  /*ef00*/  SYNCS.PHASECHK.TRANS64.TRYWAIT P0, [R2+URZ+0x34840], R3 ;  /* 0x03484003020075a7 */ /* 0x001064000800017f */
[----:B-1----:R-:W-:Y:S05]  /*ef10*/  @!P0 NANOSLEEP.SYNCS 0x989680 ;  /* 0x009896800000895d */ /* 0x002fea0003900000 */
[----:B------:R-:W1:Y:S02]  /*ef20*/  @!P0 SYNCS.PHASECHK.TRANS64 P0, [R2+URZ+0x34840], R3 ;  /* 0x03484003020085a7 */ /* 0x000e64000800007f */
[----:B-1----:R-:W-:Y:S05]  /*ef30*/  @!P0 BRA `(.L_x_333) ;  /* 0xfffffffc00f08947 */ /* 0x002fea000383ffff */
[----:B------:R-:W-:Y:S05]  /*ef40*/  BRA `(.L_x_394) ;  /* 0xffffffd000a47947 */ /* 0x000fea000383ffff */
.L_x_335:
[----:B0-----:R0:W1:Y:S02]  /*ef50*/  SYNCS.PHASECHK.TRANS64.TRYWAIT P0, [R3+URZ+0x60], R2 ;  /* 0x00006002030075a7 */ /* 0x001064000800017f */
[----:B-1----:R-:W-:Y:S05]  /*ef60*/  @!P0 NANOSLEEP.SYNCS 0x989680 ;  /* 0x009896800000895d */ /* 0x002fea0003900000 */
[----:B------:R-:W1:Y:S02]  /*ef70*/  @!P0 SYNCS.PHASECHK.TRANS64 P0, [R3+URZ+0x60], R2 ;  /* 0x00006002030085a7 */ /* 0x000e64000800007f */
[----:B-1----:R-:W-:Y:S05]  /*ef80*/  @!P0 BRA `(.L_x_335) ;  /* 0xfffffffc00f08947 */ /* 0x002fea000383ffff */
[----:B------:R-:W-:Y:S05]  /*ef90*/  BRA `(.L_x_395) ;  /* 0xffffffd400507947 */ /* 0x000fea000383ffff */
.L_x_340:
[----:B-1----:R1:W2:Y:S02]  /*efa0*/  SYNCS.PHASECHK.TRANS64.TRYWAIT P0, [R2+URZ+0x34840], R3 ;  /* 0x03484003020075a7 */ /* 0x0022a4000800017f */
[----:B--2---:R-:W-:Y:S05]  /*efb0*/  @!P0 NANOSLEEP.SYNCS 0x989680 ;  /* 0x009896800000895d */ /* 0x004fea0003900000 */
[----:B------:R-:W2:Y:S02]  /*efc0*/  @!P0 SYNCS.PHASECHK.TRANS64 P0, [R2+URZ+0x34840], R3 ;  /* 0x03484003020085a7 */ /* 0x000ea4000800007f */
[----:B--2---:R-:W-:Y:S05]  /*efd0*/  @!P0 BRA `(.L_x_340) ;  /* 0xfffffffc00f08947 */ /* 0x004fea000383ffff */
[----:B------:R-:W-:Y:S05]  /*efe0*/  BRA `(.L_x_396) ;  /* 0xffffffd800b47947 */ /* 0x000fea000383ffff */
.L_x_342:
[----:B0-----:R0:W1:Y:S02]  /*eff0*/  SYNCS.PHASECHK.TRANS64.TRYWAIT P1, [R2+URZ+0x60], R3 ;  /* 0x00006003020075a7 */ /* 0x001064000802017f */
[----:B-1----:R-:W-:Y:S05]  /*f000*/  @!P1 NANOSLEEP.SYNCS 0x989680 ;  /* 0x009896800000995d */ /* 0x002fea0003900000 */
[----:B------:R-:W1:Y:S02]  /*f010*/  @!P1 SYNCS.PHASECHK.TRANS64 P1, [R2+URZ+0x60], R3 ;  /* 0x00006003020095a7 */ /* 0x000e64000802007f */
[----:B-1----:R-:W-:Y:S05]  /*f020*/  @!P1 BRA `(.L_x_342) ;  /* 0xfffffffc00f09947 */ /* 0x002fea000383ffff */
[----:B------:R-:W-:Y:S05]  /*f030*/  BRA `(.L_x_397) ;  /* 0xffffffdc00607947 */ /* 0x000fea000383ffff */
.L_x_347:
[----:B--2---:R2:W3:Y:S02]  /*f040*/  SYNCS.PHASECHK.TRANS64.TRYWAIT P0, [R2+URZ+0x34840], R3 ;  /* 0x03484003020075a7 */ /* 0x0044e4000800017f */
[----:B---3--:R-:W-:Y:S05]  /*f050*/  @!P0 NANOSLEEP.SYNCS 0x989680 ;  /* 0x009896800000895d */ /* 0x008fea0003900000 */
[----:B------:R-:W3:Y:S02]  /*f060*/  @!P0 SYNCS.PHASECHK.TRANS64 P0, [R2+URZ+0x34840], R3 ;  /* 0x03484003020085a7 */ /* 0x000ee4000800007f */
[----:B---3--:R-:W-:Y:S05]  /*f070*/  @!P0 BRA `(.L_x_347) ;  /* 0xfffffffc00f08947 */ /* 0x008fea000383ffff */
[----:B------:R-:W-:Y:S05]  /*f080*/  BRA `(.L_x_398) ;  /* 0xffffffe000847947 */ /* 0x000fea000383ffff */
.L_x_349:
[----:B0-----:R0:W1:Y:S02]  /*f090*/  SYNCS.PHASECHK.TRANS64.TRYWAIT P1, [R2+URZ+0x60], R8 ;  /* 0x00006008020075a7 */ /* 0x001064000802017f */
[----:B-1----:R-:W-:Y:S05]  /*f0a0*/  @!P1 NANOSLEEP.SYNCS 0x989680 ;  /* 0x009896800000995d */ /* 0x002fea0003900000 */
[----:B------:R-:W1:Y:S02]  /*f0b0*/  @!P1 SYNCS.PHASECHK.TRANS64 P1, [R2+URZ+0x60], R8 ;  /* 0x00006008020095a7 */ /* 0x000e64000802007f */
[----:B-1----:R-:W-:Y:S05]  /*f0c0*/  @!P1 BRA `(.L_x_349) ;  /* 0xfffffffc00f09947 */ /* 0x002fea000383ffff */
[----:B------:R-:W-:Y:S05]  /*f0d0*/  BRA `(.L_x_399) ;  /* 0xffffffe400347947 */ /* 0x000fea000383ffff */
.L_x_356:
[----:B-1----:R1:W2:Y:S02]  /*f0e0*/  SYNCS.PHASECHK.TRANS64.TRYWAIT P0, [R3+URZ+0x34860], R0 ;  /* 0x03486000030075a7 */ /* 0x0022a4000800017f */
[----:B--2---:R-:W-:Y:S05]  /*f0f0*/  @!P0 NANOSLEEP.SYNCS 0x989680 ;  /* 0x009896800000895d */ /* 0x004fea0003900000 */
[----:B------:R-:W2:Y:S02]  /*f100*/  @!P0 SYNCS.PHASECHK.TRANS64 P0, [R3+URZ+0x34860], R0 ;  /* 0x03486000030085a7 */ /* 0x000ea4000800007f */
[----:B--2---:R-:W-:Y:S05]  /*f110*/  @!P0 BRA `(.L_x_356) ;  /* 0xfffffffc00f08947 */ /* 0x004fea000383ffff */
[----:B------:R-:W-:Y:S05]  /*f120*/  BRA `(.L_x_400) ;  /* 0xffffffe800447947 */ /* 0x000fea000383ffff */
.L_x_358:
[----:B------:R-:W-:Y:S01]  /*f130*/  BSSY B0, `(.L_x_401) ;  /* 0x0000008000007945 */ /* 0x000fe20003800000 */
[----:B0-----:R-:W-:Y:S02]  /*f140*/  IMAD.MOV.U32 R13, RZ, RZ, R16 ;  /* 0x000000ffff0d7224 */ /* 0x001fe400078e0010 */
[----:B------:R-:W-:Y:S02]  /*f150*/  IMAD.MOV.U32 R12, RZ, RZ, RZ ;  /* 0x000000ffff0c7224 */ /* 0x000fe400078e00ff */
[----:B------:R-:W-:Y:S02]  /*f160*/  IMAD.MOV.U32 R11, RZ, RZ, 0x1f ;  /* 0x0000001fff0b7424 */ /* 0x000fe400078e00ff */
[----:B------:R-:W-:-:S07]  /*f170*/  IMAD.MOV.U32 R15, RZ, RZ, -0x1 ;  /* 0xffffffffff0f7424 */ /* 0x000fce00078e00ff */
[----:B-1----:R-:W-:Y:S05]  /*f180*/  WARPSYNC.COLLECTIVE R15, `(.L_x_402) ;  /* 0x000000000f087348 */ /* 0x002fea0003c00000 */
[----:B------:R0:W2:Y:S02]  /*f190*/  SHFL.IDX P6, R14, R13, R12, R11 ;  /* 0x0000000c0d0e7389 */ /* 0x0000a400000c000b */
[----:B012---:R-:W-:Y:S01]  /*f1a0*/  ENDCOLLECTIVE ;  /* 0x000000000000791b */ /* 0x007fe20003800000 */
.L_x_402:
[----:B------:R-:W-:Y:S05]  /*f1b0*/  BSYNC B0 ;  /* 0x0000000000007941 */ /* 0x000fea0003800000 */
.L_x_401:
[----:B------:R-:W-:Y:S01]  /*f1c0*/  MOV R13, R16 ;  /* 0x00000010000d7202 */ /* 0x000fe20000000f00 */
[----:B------:R-:W-:Y:S02]  /*f1d0*/  IMAD.MOV.U32 R12, RZ, RZ, 0x1 ;  /* 0x00000001ff0c7424 */ /* 0x000fe400078e00ff */
[----:B------:R-:W-:Y:S02]  /*f1e0*/  IMAD.MOV.U32 R11, RZ, RZ, 0x1f ;  /* 0x0000001fff0b7424 */ /* 0x000fe400078e00ff */
[----:B------:R-:W-:Y:S02]  /*f1f0*/  IMAD.MOV.U32 R15, RZ, RZ, -0x1 ;  /* 0xffffffffff0f7424 */ /* 0x000fe400078e00ff */
[----:B------:R-:W-:-:S07]  /*f200*/  IMAD.MOV.U32 R4, RZ, RZ, R14 ;  /* 0x000000ffff047224 */ /* 0x000fce00078e000e */
[----:B------:R-:W-:Y:S05]  /*f210*/  WARPSYNC.COLLECTIVE R15, `(.L_x_403) ;  /* 0x000000000f087348 */ /* 0x000fea0003c00000 */
[----:B------:R0:W1:Y:S02]  /*f220*/  SHFL.IDX P6, R14, R13, R12, R11 ;  /* 0x0000000c0d0e7389 */ /* 0x00006400000c000b */
[----:B01----:R-:W-:Y:S01]  /*f230*/  ENDCOLLECTIVE ;  /* 0x000000000000791b */ /* 0x003fe20003800000 */
.L_x_403:
[----:B------:R-:W-:Y:S01]  /*f240*/  IMAD.MOV.U32 R5, RZ, RZ, R14 ;  /* 0x000000ffff057224 */ /* 0x000fe200078e000e */
[----:B------:R-:W-:Y:S06]  /*f250*/  BRA `(.L_x_404) ;  /* 0xffffffe800d07947 */ /* 0x000fec000383ffff */
.L_x_361:
[----:B------:R-:W-:Y:S01]  /*f260*/  BSSY B0, `(.L_x_405) ;  /* 0x0000008000007945 */ /* 0x000fe20003800000 */
[----:B-----5:R-:W-:Y:S01]  /*f270*/  IMAD.MOV.U32 R13, RZ, RZ, R3 ;  /* 0x000000ffff0d7224 */ /* 0x020fe200078e0003 */
[----:B------:R-:W-:Y:S01]  /*f280*/  MOV R11, RZ ;  /* 0x000000ff000b7202 */ /* 0x000fe20000000f00 */
[----:B------:R-:W-:Y:S02]  /*f290*/  IMAD.MOV.U32 R12, RZ, RZ, 0x1 ;  /* 0x00000001ff0c7424 */ /* 0x000fe400078e00ff */
[----:B------:R-:W-:-:S07]  /*f2a0*/  IMAD.MOV.U32 R15, RZ, RZ, -0x1 ;  /* 0xffffffffff0f7424 */ /* 0x000fce00078e00ff */
[----:B0-234-:R-:W-:Y:S05]  /*f2b0*/  WARPSYNC.COLLECTIVE R15, `(.L_x_406) ;  /* 0x000000000f087348 */ /* 0x01dfea0003c00000 */
[----:B------:R1:W0:Y:S02]  /*f2c0*/  SHFL.UP P6, R14, R13, R12, R11 ;  /* 0x0400000c0d0e7389 */ /* 0x00022400000c000b */
[----:B01234-:R-:W-:Y:S01]  /*f2d0*/  ENDCOLLECTIVE ;  /* 0x000000000000791b */ /* 0x01ffe20003800000 */
.L_x_406:
[----:B------:R-:W-:Y:S05]  /*f2e0*/  BSYNC B0 ;  /* 0x0000000000007941 */ /* 0x000fea0003800000 */
.L_x_405:
[C---:B------:R-:W-:Y:S01]  /*f2f0*/  ISETP.NE.AND P0, PT, R9.reuse, RZ, PT ;  /* 0x000000ff0900720c */ /* 0x040fe20003f05270 */
[----:B------:R-:W-:Y:S02]  /*f300*/  IMAD.MOV.U32 R12, RZ, RZ, 0x2 ;  /* 0x00000002ff0c7424 */ /* 0x000fe400078e00ff */
[----:B------:R-:W-:Y:S01]  /*f310*/  IMAD.MOV.U32 R11, RZ, RZ, RZ ;  /* 0x000000ffff0b7224 */ /* 0x000fe200078e00ff */
[----:B------:R-:W-:Y:S01]  /*f320*/  SEL R14, R14, RZ, P0 ;  /* 0x000000ff0e0e7207 */ /* 0x000fe20000000000 */
[----:B------:R-:W-:Y:S01]  /*f330*/  IMAD.MOV.U32 R15, RZ, RZ, -0x1 ;  /* 0xffffffffff0f7424 */ /* 0x000fe200078e00ff */
[----:B------:R-:W-:-:S03]  /*f340*/  ISETP.GE.U32.AND P0, PT, R9, 0x2, PT ;  /* 0x000000020900780c */ /* 0x000fc60003f06070 */
[----:B------:R-:W-:-:S10]  /*f350*/  IMAD.IADD R13, R3, 0x1, R14 ;  /* 0x00000001030d7824 */ /* 0x000fd400078e020e */
[----:B------:R-:W-:Y:S05]  /*f360*/  WARPSYNC.COLLECTIVE R15, `(.L_x_407) ;  /* 0x000000000f087348 */ /* 0x000fea0003c00000 */
[----:B------:R0:W1:Y:S02]  /*f370*/  SHFL.UP P6, R14, R13, R12, R11 ;  /* 0x0400000c0d0e7389 */ /* 0x00006400000c000b */
[----:B01----:R-:W-:Y:S01]  /*f380*/  ENDCOLLECTIVE ;  /* 0x000000000000791b */ /* 0x003fe20003800000 */
.L_x_407:
[----:B------:R-:W-:Y:S01]  /*f390*/  IMAD.MOV.U32 R12, RZ, RZ, 0x4 ;  /* 0x00000004ff0c7424 */ /* 0x000fe200078e00ff */
[----:B------:R-:W-:Y:S02]  /*f3a0*/  SEL R6, R14, RZ, P0 ;  /* 0x000000ff0e067207 */ /* 0x000fe40000000000 */
[----:B------:R-:W-:-:S03]  /*f3b0*/  ISETP.GE.U32.AND P0, PT, R9, 0x4, PT ;  /* 0x000000040900780c */ /* 0x000fc60003f06070 */
[----:B------:R-:W-:-:S05]  /*f3c0*/  IMAD.IADD R6, R13, 0x1, R6 ;  /* 0x000000010d067824 */ /* 0x000fca00078e0206 */
[----:B------:R-:W-:-:S07]  /*f3d0*/  MOV R13, R6 ;  /* 0x00000006000d7202 */ /* 0x000fce0000000f00 */
[----:B------:R-:W-:Y:S05]  /*f3e0*/  WARPSYNC.COLLECTIVE R15, `(.L_x_408) ;  /* 0x000000000f087348 */ /* 0x000fea0003c00000 */
[----:B------:R0:W1:Y:S02]  /*f3f0*/  SHFL.UP P6, R14, R13, R12, R11 ;  /* 0x0400000c0d0e7389 */ /* 0x00006400000c000b */
[----:B01----:R-:W-:Y:S01]  /*f400*/  ENDCOLLECTIVE ;  /* 0x000000000000791b */ /* 0x003fe20003800000 */
.L_x_408:
[----:B------:R-:W-:Y:S01]  /*f410*/  IMAD.MOV.U32 R12, RZ, RZ, 0x8 ;  /* 0x00000008ff0c7424 */ /* 0x000fe200078e00ff */
[----:B------:R-:W-:Y:S02]  /*f420*/  SEL R7, R14, RZ, P0 ;  /* 0x000000ff0e077207 */ /* 0x000fe40000000000 */
[----:B------:R-:W-:-:S03]  /*f430*/  ISETP.GE.U32.AND P0, PT, R9, 0x8, PT ;  /* 0x000000080900780c */ /* 0x000fc60003f06070 */
[----:B------:R-:W-:-:S04]  /*f440*/  IMAD.IADD R7, R6, 0x1, R7 ;  /* 0x0000000106077824 */ /* 0x000fc800078e0207 */
[----:B------:R-:W-:-:S07]  /*f450*/  IMAD.MOV.U32 R13, RZ, RZ, R7 ;  /* 0x000000ffff0d7224 */ /* 0x000fce00078e0007 */
[----:B------:R-:W-:Y:S05]  /*f460*/  WARPSYNC.COLLECTIVE R15, `(.L_x_409) ;  /* 0x000000000f087348 */ /* 0x000fea0003c00000 */
[----:B------:R0:W1:Y:S02]  /*f470*/  SHFL.UP P6, R14, R13, R12, R11 ;  /* 0x0400000c0d0e7389 */ /* 0x00006400000c000b */
[----:B01----:R-:W-:Y:S01]  /*f480*/  ENDCOLLECTIVE ;  /* 0x000000000000791b */ /* 0x003fe20003800000 */
.L_x_409:
[----:B------:R-:W-:Y:S02]  /*f490*/  MOV R12, 0x10 ;  /* 0x00000010000c7802 */ /* 0x000fe40000000f00 */
[----:B------:R-:W-:Y:S02]  /*f4a0*/  SEL R8, R14, RZ, P0 ;  /* 0x000000ff0e087207 */ /* 0x000fe40000000000 */
[----:B------:R-:W-:-:S03]  /*f4b0*/  ISETP.GE.U32.AND P0, PT, R9, 0x10, PT ;  /* 0x000000100900780c */ /* 0x000fc60003f06070 */
[----:B------:R-:W-:-:S04]  /*f4c0*/  IMAD.IADD R8, R7, 0x1, R8 ;  /* 0x0000000107087824 */ /* 0x000fc800078e0208 */
[----:B------:R-:W-:-:S07]  /*f4d0*/  IMAD.MOV.U32 R13, RZ, RZ, R8 ;  /* 0x000000ffff0d7224 */ /* 0x000fce00078e0008 */
[----:B------:R-:W-:Y:S05]  /*f4e0*/  WARPSYNC.COLLECTIVE R15, `(.L_x_410) ;  /* 0x000000000f087348 */ /* 0x000fea0003c00000 */
[----:B------:R0:W1:Y:S02]  /*f4f0*/  SHFL.UP P6, R14, R13, R12, R11 ;  /* 0x0400000c0d0e7389 */ /* 0x00006400000c000b */
[----:B01----:R-:W-:Y:S01]  /*f500*/  ENDCOLLECTIVE ;  /* 0x000000000000791b */ /* 0x003fe20003800000 */
.L_x_410:
[----:B------:R-:W-:Y:S02]  /*f510*/  IMAD.MOV.U32 R12, RZ, RZ, 0x1f ;  /* 0x0000001fff0c7424 */ /* 0x000fe400078e00ff */
[----:B------:R-:W-:Y:S01]  /*f520*/  IMAD.MOV.U32 R11, RZ, RZ, 0x1f ;  /* 0x0000001fff0b7424 */ /* 0x000fe200078e00ff */
[----:B------:R-:W-:-:S05]  /*f530*/  SEL R7, R14, RZ, P0 ;  /* 0x000000ff0e077207 */ /* 0x000fca0000000000 */
[----:B------:R-:W-:-:S04]  /*f540*/  IMAD.IADD R2, R8, 0x1, R7 ;  /* 0x0000000108027824 */ /* 0x000fc800078e0207 */
[----:B------:R-:W-:-:S07]  /*f550*/  IMAD.MOV.U32 R13, RZ, RZ, R2 ;  /* 0x000000ffff0d7224 */ /* 0x000fce00078e0002 */
[----:B------:R-:W-:Y:S05]  /*f560*/  WARPSYNC.COLLECTIVE R15, `(.L_x_411) ;  /* 0x000000000f087348 */ /* 0x000fea0003c00000 */
[----:B------:R0:W1:Y:S02]  /*f570*/  SHFL.IDX P6, R14, R13, R12, R11 ;  /* 0x0000000c0d0e7389 */ /* 0x00006400000c000b */
[----:B01----:R-:W-:Y:S01]  /*f580*/  ENDCOLLECTIVE ;  /* 0x000000000000791b */ /* 0x003fe20003800000 */
.L_x_411:
[----:B------:R-:W-:Y:S05]  /*f590*/  BRA `(.L_x_412) ;  /* 0xffffffe800987947 */ /* 0x000fea000383ffff */
.L_x_366:
[----:B------:R-:W-:Y:S01]  /*f5a0*/  BSSY B0, `(.L_x_413) ;  /* 0x0000008000007945 */ /* 0x000fe20003800000 */
[----:B-----5:R-:W-:Y:S01]  /*f5b0*/  IMAD.MOV.U32 R13, RZ, RZ, R3 ;  /* 0x000000ffff0d7224 */ /* 0x020fe200078e0003 */
[----:B------:R-:W-:Y:S01]  /*f5c0*/  MOV R11, RZ ;  /* 0x000000ff000b7202 */ /* 0x000fe20000000f00 */
[----:B------:R-:W-:Y:S02]  /*f5d0*/  IMAD.MOV.U32 R12, RZ, RZ, 0x1 ;  /* 0x00000001ff0c7424 */ /* 0x000fe400078e00ff */
[----:B------:R-:W-:-:S07]  /*f5e0*/  IMAD.MOV.U32 R15, RZ, RZ, -0x1 ;  /* 0xffffffffff0f7424 */ /* 0x000fce00078e00ff */
[----:B0-----:R-:W-:Y:S05]  /*f5f0*/  WARPSYNC.COLLECTIVE R15, `(.L_x_414) ;  /* 0x000000000f087348 */ /* 0x001fea0003c00000 */
[----:B------:R1:W2:Y:S02]  /*f600*/  SHFL.UP P6, R14, R13, R12, R11 ;  /* 0x0400000c0d0e7389 */ /* 0x0002a400000c000b */
[----:B012---:R-:W-:Y:S01]  /*f610*/  ENDCOLLECTIVE ;  /* 0x000000000000791b */ /* 0x007fe20003800000 */
.L_x_414:
[----:B------:R-:W-:Y:S05]  /*f620*/  BSYNC B0 ;  /* 0x0000000000007941 */ /* 0x000fea0003800000 */
.L_x_413:
[----:B------:R-:W-:Y:S01]  /*f630*/  ISETP.NE.AND P0, PT, R8, RZ, PT ;  /* 0x000000ff0800720c */ /* 0x000fe20003f05270 */
        /* <DEDUP_REMOVED lines=9> */
.L_x_415:
        /* <DEDUP_REMOVED lines=8> */
.L_x_416:
        /* <DEDUP_REMOVED lines=8> */
.L_x_417:
        /* <DEDUP_REMOVED lines=8> */
.L_x_418:
        /* <DEDUP_REMOVED lines=8> */
.L_x_419:
[----:B------:R-:W-:Y:S05]  /*f8d0*/  BRA `(.L_x_420) ;  /* 0xffffffe800807947 */ /* 0x000fea000383ffff */
.L_x_368:
[----:B------:R-:W-:Y:S01]  /*f8e0*/  BSSY B0, `(.L_x_421) ;  /* 0x0000006000007945 */ /* 0x000fe20003800000 */
[----:B------:R-:W-:Y:S01]  /*f8f0*/  PLOP3.LUT P6, PT, P6, PT, PT, 0x8, 0x0 ;  /* 0x000000000000781c */ /* 0x000fe200037ce170 */
[----:B------:R-:W-:-:S12]  /*f900*/  IMAD.MOV.U32 R15, RZ, RZ, -0x1 ;  /* 0xffffffffff0f7424 */ /* 0x000fd800078e00ff */
[----:B0-----:R-:W-:Y:S05]  /*f910*/  WARPSYNC.COLLECTIVE R15, `(.L_x_422) ;  /* 0x000000000f087348 */ /* 0x001fea0003c00000 */
[----:B------:R-:W-:Y:S01]  /*f920*/  VOTE.ANY R14, PT, P6 ;  /* 0x00000000000e7806 */ /* 0x000fe200030e0100 */
[----:B0-----:R-:W-:Y:S06]  /*f930*/  ENDCOLLECTIVE ;  /* 0x000000000000791b */ /* 0x001fec0003800000 */
.L_x_422:
[----:B------:R-:W-:Y:S05]  /*f940*/  BSYNC B0 ;  /* 0x0000000000007941 */ /* 0x000fea0003800000 */
.L_x_421:
[----:B------:R-:W-:Y:S01]  /*f950*/  IMAD.MOV.U32 R7, RZ, RZ, R14 ;  /* 0x000000ffff077224 */ /* 0x000fe200078e000e */
[----:B------:R-:W-:Y:S01]  /*f960*/  MOV R13, R3 ;  /* 0x00000003000d7202 */ /* 0x000fe20000000f00 */
[----:B------:R-:W-:Y:S02]  /*f970*/  IMAD.MOV.U32 R11, RZ, RZ, 0x1f ;  /* 0x0000001fff0b7424 */ /* 0x000fe400078e00ff */
[----:B------:R-:W0:Y:S01]  /*f980*/  POPC R5, R7 ;  /* 0x0000000700057309 */ /* 0x000e220000000000 */
[----:B------:R-:W-:Y:S02]  /*f990*/  IMAD.MOV.U32 R15, RZ, RZ, -0x1 ;  /* 0xffffffffff0f7424 */ /* 0x000fe400078e00ff */
[----:B0-----:R-:W-:-:S07]  /*f9a0*/  IMAD.MOV.U32 R12, RZ, RZ, R5 ;  /* 0x000000ffff0c7224 */ /* 0x001fce00078e0005 */
[----:B------:R-:W-:Y:S05]  /*f9b0*/  WARPSYNC.COLLECTIVE R15, `(.L_x_423) ;  /* 0x000000000f087348 */ /* 0x000fea0003c00000 */
[----:B------:R0:W1:Y:S02]  /*f9c0*/  SHFL.IDX P6, R14, R13, R12, R11 ;  /* 0x0000000c0d0e7389 */ /* 0x00006400000c000b */
[----:B01----:R-:W-:Y:S01]  /*f9d0*/  ENDCOLLECTIVE ;  /* 0x000000000000791b */ /* 0x003fe20003800000 */
.L_x_423:
[----:B------:R-:W-:Y:S01]  /*f9e0*/  IMAD.MOV.U32 R17, RZ, RZ, R14 ;  /* 0x000000ffff117224 */ /* 0x000fe200078e000e */
[----:B------:R-:W-:Y:S06]  /*f9f0*/  BRA `(.L_x_424) ;  /* 0xffffffe800707947 */ /* 0x000fec000383ffff */
.L_x_370:
[----:B------:R-:W-:Y:S01]  /*fa00*/  BSSY B0, `(.L_x_425) ;  /* 0x0000007000007945 */ /* 0x000fe20003800000 */
[----:B------:R-:W-:Y:S01]  /*fa10*/  IMAD.MOV.U32 R13, RZ, RZ, R2 ;  /* 0x000000ffff0d7224 */ /* 0x000fe200078e0002 */
[----:B------:R-:W-:Y:S01]  /*fa20*/  MOV R15, 0xffffffff ;  /* 0xffffffff000f7802 */ /* 0x000fe20000000f00 */
[----:B------:R-:W-:-:S07]  /*fa30*/  IMAD.MOV.U32 R11, RZ, RZ, 0x1f ;  /* 0x0000001fff0b7424 */ /* 0x000fce00078e00ff */
[----:B012---:R-:W-:Y:S05]  /*fa40*/  WARPSYNC.COLLECTIVE R15, `(.L_x_426) ;  /* 0x000000000f087348 */ /* 0x007fea0003c00000 */
[----:B------:R3:W4:Y:S02]  /*fa50*/  SHFL.IDX P6, R14, R13, R12, R11 ;  /* 0x0000000c0d0e7389 */ /* 0x00072400000c000b */
[----:B01234-:R-:W-:Y:S01]  /*fa60*/  ENDCOLLECTIVE ;  /* 0x000000000000791b */ /* 0x01ffe20003800000 */
.L_x_426:
[----:B------:R-:W-:Y:S05]  /*fa70*/  BSYNC B0 ;  /* 0x0000000000007941 */ /* 0x000fea0003800000 */
.L_x_425:
[----:B------:R-:W-:Y:S05]  /*fa80*/  BRA `(.L_x_369) ;  /* 0xffffffe800687947 */ /* 0x000fea000383ffff */
.L_x_374:
[----:B0-----:R0:W1:Y:S02]  /*fa90*/  SYNCS.PHASECHK.TRANS64.TRYWAIT P0, [R0+URZ+0x34820], R3 ;  /* 0x03482003000075a7 */ /* 0x001064000800017f */
[----:B-1----:R-:W-:Y:S05]  /*faa0*/  @!P0 NANOSLEEP.SYNCS 0x989680 ;  /* 0x009896800000895d */ /* 0x002fea0003900000 */
[----:B------:R-:W1:Y:S02]  /*fab0*/  @!P0 SYNCS.PHASECHK.TRANS64 P0, [R0+URZ+0x34820], R3 ;  /* 0x03482003000085a7 */ /* 0x000e64000800007f */
[----:B-1----:R-:W-:Y:S05]  /*fac0*/  @!P0 BRA `(.L_x_374) ;  /* 0xfffffffc00f08947 */ /* 0x002fea000383ffff */
[----:B------:R-:W-:Y:S05]  /*fad0*/  BRA `(.L_x_427) ;  /* 0xffffffec004c7947 */ /* 0x000fea000383ffff */
.L_x_375:
[----:B------:R-:W1:Y:S01]  /*fae0*/  S2R R2, SR_TID.X ;  /* 0x0000000000027919 */ /* 0x000e620000002100 */
[----:B------:R-:W-:Y:S01]  /*faf0*/  BSSY B0, `(.L_x_428) ;  /* 0x000000a000007945 */ /* 0x000fe20003800000 */
[----:B------:R-:W-:Y:S02]  /*fb00*/  IMAD.MOV.U32 R12, RZ, RZ, RZ ;  /* 0x000000ffff0c7224 */ /* 0x000fe400078e00ff */
[----:B------:R-:W-:Y:S02]  /*fb10*/  IMAD.MOV.U32 R11, RZ, RZ, 0x1f ;  /* 0x0000001fff0b7424 */ /* 0x000fe400078e00ff */
[----:B------:R-:W-:Y:S01]  /*fb20*/  IMAD.MOV.U32 R15, RZ, RZ, -0x1 ;  /* 0xffffffffff0f7424 */ /* 0x000fe200078e00ff */
[----:B-1----:R-:W-:-:S04]  /*fb30*/  SHF.R.U32.HI R2, RZ, 0x5, R2 ;  /* 0x00000005ff027819 */ /* 0x002fc80000011602 */
[----:B------:R-:W-:-:S05]  /*fb40*/  LOP3.LUT R2, R2, 0x3, RZ, 0xc0, !PT ;  /* 0x0000000302027812 */ /* 0x000fca00078ec0ff */
[----:B------:R-:W-:-:S07]  /*fb50*/  IMAD.MOV.U32 R13, RZ, RZ, R2 ;  /* 0x000000ffff0d7224 */ /* 0x000fce00078e0002 */
[----:B0-----:R-:W-:Y:S05]  /*fb60*/  WARPSYNC.COLLECTIVE R15, `(.L_x_429) ;  /* 0x000000000f087348 */ /* 0x001fea0003c00000 */
[----:B------:R1:W2:Y:S02]  /*fb70*/  SHFL.IDX P6, R14, R13, R12, R11 ;  /* 0x0000000c0d0e7389 */ /* 0x0002a400000c000b */
[----:B012---:R-:W-:Y:S01]  /*fb80*/  ENDCOLLECTIVE ;  /* 0x000000000000791b */ /* 0x007fe20003800000 */
.L_x_429:
[----:B------:R-:W-:Y:S05]  /*fb90*/  BSYNC B0 ;  /* 0x0000000000007941 */ /* 0x000fea0003800000 */
.L_x_428:
[----:B------:R-:W-:Y:S05]  /*fba0*/  BRA `(.L_x_430) ;  /* 0xffffffec00347947 */ /* 0x000fea000383ffff */
.L_x_378:
[----:B------:R-:W-:Y:S01]  /*fbb0*/  BSSY B1, `(.L_x_431) ;  /* 0x0000006000017945 */ /* 0x000fe20003800000 */
[----:B------:R-:W-:-:S07]  /*fbc0*/  IMAD.MOV.U32 R15, RZ, RZ, -0x1 ;  /* 0xffffffffff0f7424 */ /* 0x000fce00078e00ff */
[----:B01----:R-:W-:Y:S05]  /*fbd0*/  WARPSYNC.COLLECTIVE R15, `(.L_x_432) ;  /* 0x000000000f0c7348 */ /* 0x003fea0003c00000 */
[----:B------:R-:W-:Y:S02]  /*fbe0*/  ELECT P6, UR62, PT ;  /* 0x00000000003e782f */ /* 0x000fe400038c0000 */
[----:B------:R-:W-:Y:S01]  /*fbf0*/  MOV R14, UR62 ;  /* 0x0000003e000e7c02 */ /* 0x000fe20008000f00 */
[----:B01----:R-:W-:Y:S10]  /*fc00*/  ENDCOLLECTIVE ;  /* 0x000000000000791b */ /* 0x003ff40003800000 */
.L_x_432:
[----:B------:R-:W-:Y:S05]  /*fc10*/  BSYNC B1 ;  /* 0x0000000000017941 */ /* 0x000fea0003800000 */
.L_x_431:
[----:B------:R-:W-:Y:S05]  /*fc20*/  BRA `(.L_x_433) ;  /* 0xffffffec002c7947 */ /* 0x000fea000383ffff */
.L_x_380:
[----:B0-----:R0:W1:Y:S02]  /*fc30*/  SYNCS.PHASECHK.TRANS64.TRYWAIT P0, [R6+URZ], R5 ;  /* 0x00000005060075a7 */ /* 0x001064000800017f */
[----:B-1----:R-:W-:Y:S05]  /*fc40*/  @!P0 NANOSLEEP.SYNCS 0x989680 ;  /* 0x009896800000895d */ /* 0x002fea0003900000 */
[----:B------:R-:W1:Y:S02]  /*fc50*/  @!P0 SYNCS.PHASECHK.TRANS64 P0, [R6+URZ], R5 ;  /* 0x00000005060085a7 */ /* 0x000e64000800007f */
[----:B-1----:R-:W-:Y:S05]  /*fc60*/  @!P0 BRA `(.L_x_380) ;  /* 0xfffffffc00f08947 */ /* 0x002fea000383ffff */
[----:B------:R-:W-:Y:S05]  /*fc70*/  BRA `(.L_x_434) ;  /* 0xffffffec00707947 */ /* 0x000fea000383ffff */
.L_x_381:
[----:B-1----:R1:W2:Y:S02]  /*fc80*/  SYNCS.PHASECHK.TRANS64.TRYWAIT P0, [R7+URZ], R2 ;  /* 0x00000002070075a7 */ /* 0x0022a4000800017f */
[----:B--2---:R-:W-:Y:S05]  /*fc90*/  @!P0 NANOSLEEP.SYNCS 0x989680 ;  /* 0x009896800000895d */ /* 0x004fea0003900000 */
[----:B------:R-:W2:Y:S02]  /*fca0*/  @!P0 SYNCS.PHASECHK.TRANS64 P0, [R7+URZ], R2 ;  /* 0x00000002070085a7 */ /* 0x000ea4000800007f */
[----:B--2---:R-:W-:Y:S05]  /*fcb0*/  @!P0 BRA `(.L_x_381) ;  /* 0xfffffffc00f08947 */ /* 0x004fea000383ffff */
[----:B------:R-:W-:Y:S05]  /*fcc0*/  BRA `(.L_x_435) ;  /* 0xffffffec00647947 */ /* 0x000fea000383ffff */
.L_x_383:
[----:B--2---:R2:W3:Y:S02]  /*fcd0*/  SYNCS.PHASECHK.TRANS64.TRYWAIT P0, [R4+URZ], R5 ;  /* 0x00000005040075a7 */ /* 0x0044e4000800017f */
[----:B---3--:R-:W-:Y:S05]  /*fce0*/  @!P0 NANOSLEEP.SYNCS 0x989680 ;  /* 0x009896800000895d */ /* 0x008fea0003900000 */
[----:B------:R-:W3:Y:S02]  /*fcf0*/  @!P0 SYNCS.PHASECHK.TRANS64 P0, [R4+URZ], R5 ;  /* 0x00000005040085a7 */ /* 0x000ee4000800007f */
[----:B---3--:R-:W-:Y:S05]  /*fd00*/  @!P0 BRA `(.L_x_383) ;  /* 0xfffffffc00f08947 */ /* 0x008fea000383ffff */
[----:B------:R-:W-:Y:S05]  /*fd10*/  BRA `(.L_x_436) ;  /* 0xffffffec006c7947 */ /* 0x000fea000383ffff */
.L_x_437:
        /* <DEDUP_REMOVED lines=14> */
.L_x_11933:


//--------------------- .text._ZN7cutlass13device_kernelIN5flash11enable_sm90INS1_16FlashAttnFwdSm90INS1_25CollectiveMainloopFwdSm90ILi2EN4cute5tupleIJNS5_1CILi1EEES8_S8_EEENS6_IJNS7_ILi128EEESA_NS7_ILi192EEEEEELi128ENS_6half_tEfNS_4arch4Sm90ELb0ELb0ELb1ELb1ELb0ELb1ELb0ELb1ELb1ELb0ELb0ELb0EEENS1_21CollectiveEpilogueFwdINS6_IJSA_SA_SA_EEES9_SD_SF_Li256ELb1ELb0ELb0ELb0EEENS1_36VarlenDynamicPersistentTileSchedulerILi128ELi128ELi256ELi32ELb0ELb0ELb1ELb0ELb1ELb1EEEEEEEEEvNT_6ParamsE --------------------------
	.section	.text._ZN7cutlass13device_kernelIN5flash11enable_sm90INS1_16FlashAttnFwdSm90INS1_25CollectiveMainloopFwdSm90ILi2EN4cute5tupleIJNS5_1CILi1EEES8_S8_EEENS6_IJNS7_ILi128EEESA_NS7_ILi192EEEEEELi128ENS_6half_tEfNS_4arch4Sm90ELb0ELb0ELb1ELb1ELb0ELb1ELb0ELb1ELb1ELb0ELb0ELb0EEENS1_21CollectiveEpilogueFwdINS6_IJSA_SA_SA_EEES9_SD_SF_Li256ELb1ELb0ELb0ELb0EEENS1_36VarlenDynamicPersistentTileSchedulerILi128ELi128ELi256ELi32ELb0ELb0ELb1ELb0ELb1ELb1EEEEEEEEEvNT_6ParamsE,"ax",@progbits
	.align	128
.text._ZN7cutlass13device_kernelIN5flash11enable_sm90INS1_16FlashAttnFwdSm90INS1_25CollectiveMainloopFwdSm90ILi2EN4cute5tupleIJNS5_1CILi1EEES8_S8_EEENS6_IJNS7_ILi128EEESA_NS7_ILi192EEEEEELi128ENS_6half_tEfNS_4arch4Sm90ELb0ELb0ELb1ELb1ELb0ELb1ELb0ELb1ELb1ELb0ELb0ELb0EEENS1_21CollectiveEpilogueFwdINS6_IJSA_SA_SA_EEES9_SD_SF_Li256ELb1ELb0ELb0ELb0EEENS1_36VarlenDynamicPersistentTileSchedulerILi128ELi128ELi256ELi32ELb0ELb0ELb1ELb0ELb1ELb1EEEEEEEEEvNT_6ParamsE:
        .type           _ZN7cutlass13device_kernelIN5flash11enable_sm90INS1_16FlashAttnFwdSm90INS1_25CollectiveMainloopFwdSm90ILi2EN4cute5tupleIJNS5_1CILi1EEES8_S8_EEENS6_IJNS7_ILi128EEESA_NS7_ILi192EEEEEELi128ENS_6half_tEfNS_4arch4Sm90ELb0ELb0ELb1ELb1ELb0ELb1ELb0ELb1ELb1ELb0ELb0ELb0EEENS1_21CollectiveEpilogueFwdINS6_IJSA_SA_SA_EEES9_SD_SF_Li256ELb1ELb0ELb0ELb0EEENS1_36VarlenDynamicPersistentTileSchedulerILi128ELi128ELi256ELi32ELb0ELb0ELb1ELb0ELb1ELb1EEEEEEEEEvNT_6ParamsE,@function
        .size           _ZN7cutlass13device_kernelIN5flash11enable_sm90INS1_16FlashAttnFwdSm90INS1_25CollectiveMainloopFwdSm90ILi2EN4cute5tupleIJNS5_1CILi1EEES8_S8_EEENS6_IJNS7_ILi128EEESA_NS7_ILi192EEEEEELi128ENS_6half_tEfNS_4arch4Sm90ELb0ELb0ELb1ELb1ELb0ELb1ELb0ELb1ELb1ELb0ELb0ELb0EEENS1_21CollectiveEpilogueFwdINS6_IJSA_SA_SA_EEES9_SD_SF_Li256ELb1ELb0ELb0ELb0EEENS1_36VarlenDynamicPersistentTileSchedulerILi128ELi128ELi256ELi32ELb0ELb0ELb1ELb0ELb1ELb1EEEEEEEEEvNT_6ParamsE,(.L_x_11934 - _ZN7cutlass13device_kernelIN5flash11enable_sm90INS1_16FlashAttnFwdSm90INS1_25CollectiveMainloopFwdSm90ILi2EN4cute5tupleIJNS5_1CILi1EEES8_S8_EEENS6_IJNS7_ILi128EEESA_NS7_ILi192EEEEEELi128ENS_6half_tEfNS_4arch4Sm90ELb0ELb0ELb1ELb1ELb0ELb1ELb0ELb1ELb1ELb0ELb0ELb0EEENS1_21CollectiveEpilogueFwdINS6_IJSA_SA_SA_EEES9_SD_SF_Li256ELb1ELb0ELb0ELb0EEENS1_36VarlenDynamicPersistentTileSchedulerILi128ELi128ELi256ELi32ELb0ELb0ELb1ELb0ELb1ELb1EEEEEEEEEvNT_6ParamsE)
        .other          _ZN7cutlass13device_kernelIN5flash11enable_sm90INS1_16FlashAttnFwdSm90INS1_25CollectiveMainloopFwdSm90ILi2EN4cute5tupleIJNS5_1CILi1EEES8_S8_EEENS6_IJNS7_ILi128EEESA_NS7_ILi192EEEEEELi128ENS_6half_tEfNS_4arch4Sm90ELb0ELb0ELb1ELb1ELb0ELb1ELb0ELb1ELb1ELb0ELb0ELb0EEENS1_21CollectiveEpilogueFwdINS6_IJSA_SA_SA_EEES9_SD_SF_Li256ELb1ELb0ELb0ELb0EEENS1_36VarlenDynamicPersistentTileSchedulerILi128ELi128ELi256ELi32ELb0ELb0ELb1ELb0ELb1ELb1EEEEEEEEEvNT_6ParamsE,@"STO_CUDA_ENTRY STV_DEFAULT"
_ZN7cutlass13device_kernelIN5flash11enable_sm90INS1_16FlashAttnFwdSm90INS1_25CollectiveMainloopFwdSm90ILi2EN4cute5tupleIJNS5_1CILi1EEES8_S8_EEENS6_IJNS7_ILi128EEESA_NS7_ILi192EEEEEELi128ENS_6half_tEfNS_4arch4Sm90ELb0ELb0ELb1ELb1ELb0ELb1ELb0ELb1ELb1ELb0ELb0ELb0EEENS1_21CollectiveEpilogueFwdINS6_IJSA_SA_SA_EEES9_SD_SF_Li256ELb1ELb0ELb0ELb0EEENS1_36VarlenDynamicPersistentTileSchedulerILi128ELi128ELi256ELi32ELb0ELb0ELb1ELb0ELb1ELb1EEEEEEEEEvNT_6ParamsE:
[----:B------:R-:W0:Y:S02]  /*0000*/  LDC R1, c[0x0][0x28] ;  /* 0x00000a00ff017b82 */ /* 0x000e240000000800 */
[----:B0-----:R-:W-:Y:S01]  /*0010*/  VIADD R1, R1, 0xffffffb8 ;  /* 0xffffffb801017836 */ /* 0x001fe20000000000 */
[----:B------:R-:W0:Y:S01]  /*0020*/  S2R R3, SR_TID.X ;  /* 0x0000000000037919 */ /* 0x000e220000002100 */
[----:B------:R-:W-:Y:S01]  /*0030*/  ELECT P0, URZ, PT ;  /* 0x00000000003f782f */ /* 0x000fe20003800000 */
[----:B------:R-:W-:Y:S01]  /*0040*/  BSSY B0, `(.L_x_438) ;  /* 0x0000016000007945 */ /* 0x000fe20003800000 */
[----:B0-----:R-:W-:-:S05]  /*0050*/  SHF.R.U32.HI R0, RZ, 0x5, R3 ;  /* 0x00000005ff007819 */ /* 0x001fca0000011603 */
[----:B------:R-:W0:Y:S02]  /*0060*/  SHFL.IDX PT, R2, R0, RZ, 0x1f ;  /* 0x00001fff00027589 */ /* 0x000e2400000e0000 */
[----:B0-----:R-:W-:-:S13]  /*0070*/  ISETP.EQ.AND P0, PT, R2, RZ, P0 ;  /* 0x000000ff0200720c */ /* 0x001fda0000702270 */
[----:B------:R-:W-:Y:S05]  /*0080*/  @!P0 BRA `(.L_x_439) ;  /* 0x0000000000448947 */ /* 0x000fea0003800000 */
[----:B------:R-:W-:Y:S02]  /*0090*/  ULDC.64 UR4, c[0x0][0x198] ;  /* 0x0000660000047ab9 */ /* 0x000fe40000000a00 */
[----:B------:R-:W-:Y:S02]  /*00a0*/  UIADD3 UR6, UP0, UR4, 0x270, URZ ;  /* 0x0000027004067890 */ /* 0x000fe4000ff1e03f */
[----:B------:R-:W-:Y:S02]  /*00b0*/  UIADD3 UR8, UP1, UR4, 0x370, URZ ;  /* 0x0000037004087890 */ /* 0x000fe4000ff3e03f */
[----:B------:R-:W-:Y:S02]  /*00c0*/  UIADD3 UR10, UP2, UR4, 0x470, URZ ;  /* 0x00000470040a7890 */ /* 0x000fe4000ff5e03f */
[----:B------:R-:W-:Y:S02]  /*00d0*/  UIADD3 UR12, UP3, UR4, 0x570, URZ ;  /* 0x00000570040c7890 */ /* 0x000fe4000ff7e03f */
[----:B------:R-:W-:-:S02]  /*00e0*/  UIADD3 UR4, UP4, UR4, 0x670, URZ ;  /* 0x0000067004047890 */ /* 0x000fc4000ff9e03f */
[----:B------:R-:W-:Y:S02]  /*00f0*/  UIADD3.X UR7, URZ, UR5, URZ, UP0, !UPT ;  /* 0x000000053f077290 */ /* 0x000fe400087fe43f */
[----:B------:R-:W-:Y:S02]  /*0100*/  UIADD3.X UR9, URZ, UR5, URZ, UP1, !UPT ;  /* 0x000000053f097290 */ /* 0x000fe40008ffe43f */
[----:B------:R-:W-:Y:S02]  /*0110*/  UIADD3.X UR11, URZ, UR5, URZ, UP2, !UPT ;  /* 0x000000053f0b7290 */ /* 0x000fe400097fe43f */
[----:B------:R-:W-:Y:S02]  /*0120*/  UIADD3.X UR13, URZ, UR5, URZ, UP3, !UPT ;  /* 0x000000053f0d7290 */ /* 0x000fe40009ffe43f */
[----:B------:R-:W-:Y:S01]  /*0130*/  UIADD3.X UR5, URZ, UR5, URZ, UP4, !UPT ;  /* 0x000000053f057290 */ /* 0x000fe2000a7fe43f */
[----:B------:R0:W-:Y:S02]  /*0140*/  UTMACCTL.PF [UR6] ;  /* 0x00000000060079b9 */ /* 0x0001e40008040000 */
[----:B------:R0:W-:Y:S02]  /*0150*/  UTMACCTL.PF [UR8] ;  /* 0x00000000080079b9 */ /* 0x0001e40008040000 */
[----:B------:R0:W-:Y:S02]  /*0160*/  UTMACCTL.PF [UR10] ;  /* 0x000000000a0079b9 */ /* 0x0001e40008040000 */
[----:B------:R0:W-:Y:S02]  /*0170*/  UTMACCTL.PF [UR12] ;  /* 0x000000000c0079b9 */ /* 0x0001e40008040000 */
[----:B------:R0:W-:Y:S02]  /*0180*/  UTMACCTL.PF [UR4] ;  /* 0x00000000040079b9 */ /* 0x0001e40008040000 */
[----:B0-----:R-:W-:Y:S01]  /*0190*/  NOP ;  /* 0x0000000000007918 */ /* 0x001fe20000000000 */
.L_x_439:
[----:B------:R-:W-:Y:S05]  /*01a0*/  BSYNC B0 ;  /* 0x0000000000007941 */ /* 0x000fea0003800000 */
.L_x_438:
[----:B------:R-:W-:Y:S01]  /*01b0*/  VOTEU.ANY UP0, P0 ;  /* 0x00000000003f7886 */ /* 0x000fe20000000100 */
[----:B------:R-:W0:Y:S01]  /*01c0*/  SHFL.IDX PT, R2, R0, RZ, 0x1f ;  /* 0x00001fff00027589 */ /* 0x000e2200000e0000 */
[----:B------:R-:W-:Y:S01]  /*01d0*/  UMOV UR4, 0x1 ;  /* 0x0000000100047882 */ /* 0x000fe20000000000 */
[----:B------:R-:W-:Y:S01]  /*01e0*/  UMOV UR7, 0x100 ;  /* 0x0000010000077882 */ /* 0x000fe20000000000 */
[----:B------:R-:W-:Y:S01]  /*01f0*/  VOTEU.ANY UP1, P0 ;  /* 0x00000000003f7886 */ /* 0x000fe20000020100 */
[----:B------:R-:W1:Y:S01]  /*0200*/  @UP0 S2UR UR8, SR_CgaCtaId ;  /* 0x00000000000809c3 */ /* 0x000e620000008800 */
[----:B------:R-:W-:Y:S01]  /*0210*/  @UP0 UMOV UR6, 0x400 ;  /* 0x0000040000060882 */ /* 0x000fe20000000000 */
[----:B------:R-:W-:-:S04]  /*0220*/  @UP0 UIADD3 UR4, -UR4, 0x100000, URZ ;  /* 0x0010000004040890 */ /* 0x000fc8000fffe13f */
[----:B------:R-:W-:Y:S02]  /*0230*/  @UP0 USHF.L.U32 UR5, UR4, 0xb, URZ ;  /* 0x0000000b04050899 */ /* 0x000fe4000800063f */
[----:B------:R-:W-:Y:S01]  /*0240*/  @UP0 USHF.L.U32 UR4, UR4, 0x1, URZ ;  /* 0x0000000104040899 */ /* 0x000fe2000800063f */
[----:B0-----:R-:W-:Y:S02]  /*0250*/  ISETP.NE.AND P1, PT, R2, RZ, PT ;  /* 0x000000ff0200720c */ /* 0x001fe40003f25270 */
[----:B------:R-:W-:Y:S01]  /*0260*/  SHF.R.U32.HI R2, RZ, 0x7, R3 ;  /* 0x00000007ff027819 */ /* 0x000fe20000011603 */
[----:B-1----:R-:W-:Y:S02]  /*0270*/  @UP0 ULEA UR8, UR8, UR6, 0x18 ;  /* 0x0000000608080291 */ /* 0x002fe4000f8ec03f */
[----:B------:R-:W-:-:S04]  /*0280*/  @UP0 UIADD3 UR6, -UR7, 0x100000, URZ ;  /* 0x0010000007060890 */ /* 0x000fc8000fffe13f */
[----:B------:R-:W-:Y:S02]  /*0290*/  @UP0 USHF.L.U32 UR7, UR6, 0xb, URZ ;  /* 0x0000000b06070899 */ /* 0x000fe4000800063f */
[----:B------:R-:W-:Y:S01]  /*02a0*/  @UP0 USHF.L.U32 UR6, UR6, 0x1, URZ ;  /* 0x0000000106060899 */ /* 0x000fe2000800063f */
[----:B------:R-:W-:Y:S01]  /*02b0*/  VOTEU.ANY UP0, P0 ;  /* 0x00000000003f7886 */ /* 0x000fe20000000100 */
[----:B------:R-:W0:Y:S04]  /*02c0*/  SHFL.IDX PT, R2, R2, RZ, 0x1f ;  /* 0x00001fff02027589 */ /* 0x000e2800000e0000 */
[----:B------:R-:W1:Y:S02]  /*02d0*/  FENCE.VIEW.ASYNC.S ;  /* 0x00000000000073c6 */ /* 0x000e640000000000 */
[----:B-1----:R1:W2:Y:S04]  /*02e0*/  @UP0 SYNCS.EXCH.64 URZ, [UR8+0x34800], UR4 ;  /* 0x03480004083f05b2 */ /* 0x0022a80008000100 */
        /* <DEDUP_REMOVED lines=16> */
[----:B------:R4:W0:Y:S01]  /*03f0*/  SYNCS.EXCH.64 URZ, [UR8+0x34840], UR4 ;  /* 0x03484004083f75b2 */ /* 0x0008220008000100 */
[----:B------:R4:W0:Y:S01]  /*0400*/  SYNCS.EXCH.64 URZ, [UR8+0x34838], UR6 ;  /* 0x03483806083f75b2 */ /* 0x0008220008000100 */
[----:B------:R4:W0:Y:S02]  /*0410*/  SYNCS.EXCH.64 URZ, [UR8+0x34848], UR4 ;  /* 0x03484804083f75b2 */ /* 0x0008240008000100 */
[----:B----4-:R-:W-:Y:S01]  /*0420*/  NOP ;  /* 0x0000000000007918 */ /* 0x010fe20000000000 */
.L_x_440:
[----:B------:R-:W4:Y:S01]  /*0430*/  SHFL.IDX PT, R4, R0, RZ, 0x1f ;  /* 0x00001fff00047589 */ /* 0x000f2200000e0000 */
[----:B------:R-:W-:Y:S01]  /*0440*/  NOP ;  /* 0x0000000000007918 */ /* 0x000fe20000000000 */
[----:B----4-:R-:W-:-:S13]  /*0450*/  ISETP.NE.AND P0, PT, R4, RZ, PT ;  /* 0x000000ff0400720c */ /* 0x010fda0003f05270 */
        /* <DEDUP_REMOVED lines=19> */
.L_x_441:
[----:B------:R-:W4:Y:S01]  /*0590*/  SHFL.IDX PT, R4, R0, RZ, 0x1f ;  /* 0x00001fff00047589 */ /* 0x000f2200000e0000 */
[----:B------:R-:W-:Y:S01]  /*05a0*/  NOP ;  /* 0x0000000000007918 */ /* 0x000fe20000000000 */
[----:B----4-:R-:W-:-:S13]  /*05b0*/  ISETP.NE.AND P0, PT, R4, RZ, PT ;  /* 0x000000ff0400720c */ /* 0x010fda0003f05270 */
[----:B------:R-:W-:Y:S05]  /*05c0*/  @P0 BRA `(.L_x_442) ;  /* 0x0000000000380947 */ /* 0x000fea0003800000 */
[----:B-1----:R-:W1:Y:S01]  /*05d0*/  S2UR UR5, SR_CgaCtaId ;  /* 0x00000000000579c3 */ /* 0x002e620000008800 */
[----:B------:R-:W-:Y:S01]  /*05e0*/  UMOV UR4, 0x400 ;  /* 0x0000040000047882 */ /* 0x000fe20000000000 */
[----:B------:R-:W-:Y:S01]  /*05f0*/  UMOV UR7, 0x1 ;  /* 0x0000000100077882 */ /* 0x000fe20000000000 */
[----:B------:R-:W-:Y:S01]  /*0600*/  ELECT P0, URZ, PT ;  /* 0x00000000003f782f */ /* 0x000fe20003800000 */
[----:B-1----:R-:W-:Y:S02]  /*0610*/  ULEA UR6, UR5, UR4, 0x18 ;  /* 0x0000000405067291 */ /* 0x002fe4000f8ec03f */
[----:B------:R-:W-:-:S04]  /*0620*/  UIADD3 UR4, -UR7, 0x100000, URZ ;  /* 0x0010000007047890 */ /* 0x000fc8000fffe13f */
[----:B------:R-:W-:Y:S02]  /*0630*/  USHF.L.U32 UR5, UR4, 0xb, URZ ;  /* 0x0000000b04057899 */ /* 0x000fe4000800063f */
[----:B------:R-:W-:Y:S01]  /*0640*/  USHF.L.U32 UR4, UR4, 0x1, URZ ;  /* 0x0000000104047899 */ /* 0x000fe2000800063f */
[----:B------:R-:W1:Y:S11]  /*0650*/  FENCE.VIEW.ASYNC.S ;  /* 0x00000000000073c6 */ /* 0x000e760000000000 */
[----:B-1----:R4:W1:Y:S01]  /*0660*/  SYNCS.EXCH.64 URZ, [UR6+0x34870], UR4 ;  /* 0x03487004063f75b2 */ /* 0x0028620008000100 */
[----:B------:R4:W0:Y:S01]  /*0670*/  SYNCS.EXCH.64 URZ, [UR6+0x34880], UR4 ;  /* 0x03488004063f75b2 */ /* 0x0008220008000100 */
[----:B------:R4:W0:Y:S01]  /*0680*/  SYNCS.EXCH.64 URZ, [UR6+0x34878], UR4 ;  /* 0x03487804063f75b2 */ /* 0x0008220008000100 */
[----:B------:R4:W0:Y:S02]  /*0690*/  SYNCS.EXCH.64 URZ, [UR6+0x34888], UR4 ;  /* 0x03488804063f75b2 */ /* 0x0008240008000100 */
[----:B----4-:R-:W-:Y:S01]  /*06a0*/  NOP ;  /* 0x0000000000007918 */ /* 0x010fe20000000000 */
.L_x_442:
        /* <DEDUP_REMOVED lines=22> */
.L_x_443:
        /* <DEDUP_REMOVED lines=22> */
.L_x_444:
[----:B0-----:R-:W-:Y:S01]  /*0970*/  ISETP.NE.AND P0, PT, R2, RZ, PT ;  /* 0x000000ff0200720c */ /* 0x001fe20003f05270 */
[----:B------:R-:W-:Y:S01]  /*0980*/  IMAD.MOV.U32 R2, RZ, RZ, 0x1 ;  /* 0x00000001ff027424 */ /* 0x000fe200078e00ff */
[----:B------:R-:W-:Y:S01]  /*0990*/  NOP ;  /* 0x0000000000007918 */ /* 0x000fe20000000000 */
[----:B------:R-:W-:Y:S01]  /*09a0*/  ULDC.64 UR36, c[0x0][0x208] ;  /* 0x0000820000247ab9 */ /* 0x000fe20000000a00 */
[----:B------:R-:W-:Y:S02]  /*09b0*/  BSSY B7, `(.L_x_445) ;  /* 0x0001dd6000077945 */ /* 0x000fe40003800000 */
[----:B------:R-:W-:-:S05]  /*09c0*/  SEL R2, R2, 0x2, !P0 ;  /* 0x0000000202027807 */ /* 0x000fca0004000000 */
[----:B------:R0:W-:Y:S01]  /*09d0*/  STL [R1+0x38], R2 ;  /* 0x0000380201007387 */ /* 0x0001e20000100800 */
[----:B-123--:R-:W-:Y:S06]  /*09e0*/  BAR.SYNC.DEFER_BLOCKING 0x0 ;  /* 0x0000000000007b1d */ /* 0x00efec0000010000 */
[----:B------:R-:W-:Y:S05]  /*09f0*/  @!P0 BRA `(.L_x_446) ;  /* 0x0000017c00c88947 */ /* 0x000fea0003800000 */
.L_x_447:
        /* <DEDUP_REMOVED lines=8> */
[----:B-1----:R-:W-:-:S06]  /*0a80*/  ULEA UR4, UR5, UR4, 0x18 ;  /* 0x0000000405047291 */ /* 0x002fcc000f8ec03f */
[----:B0-----:R-:W-:Y:S01]  /*0a90*/  MOV R2, UR4 ;  /* 0x0000000400027c02 */ /* 0x001fe20008000f00 */
[----:B------:R-:W-:-:S04]  /*0aa0*/  ULDC UR4, c[0x0][0xc14] ;  /* 0x0003050000047ab9 */ /* 0x000fc80000000800 */
[----:B------:R-:W0:Y:S01]  /*0ab0*/  LDS.128 R148, [R2+0x348d0] ;  /* 0x0348d00002947984 */ /* 0x000e220000000c00 */
[----:B------:R-:W-:Y:S06]  /*0ac0*/  BAR.ARV 0x4, 0x120 ;  /* 0x0104800000007b1d */ /* 0x000fec0000002000 */
[----:B0-----:R-:W-:-:S13]  /*0ad0*/  ISETP.GE.AND P0, PT, R151, UR4, PT ;  /* 0x0000000497007c0c */ /* 0x001fda000bf06270 */
[----:B------:R-:W-:Y:S05]  /*0ae0*/  @P0 BRA `(.L_x_448) ;  /* 0x000001dc00080947 */ /* 0x000fea0003800000 */
[----:B------:R-:W2:Y:S01]  /*0af0*/  LDL.LU R13, [R1+0x38] ;  /* 0x00003800010d7983 */ /* 0x000ea20000300800 */
[----:B------:R-:W-:Y:S01]  /*0b00*/  VIADD R223, R3, 0xffffff80 ;  /* 0xffffff8003df7836 */ /* 0x000fe20000000000 */
[----:B------:R-:W-:Y:S01]  /*0b10*/  MOV R18, RZ ;  /* 0x000000ff00127202 */ /* 0x000fe20000000f00 */
[----:B------:R-:W-:Y:S02]  /*0b20*/  IMAD.MOV.U32 R221, RZ, RZ, -0x2 ;  /* 0xfffffffeffdd7424 */ /* 0x000fe400078e00ff */
[----:B------:R-:W-:Y:S01]  /*0b30*/  VIADD R208, R2, 0x10400 ;  /* 0x0001040002d07836 */ /* 0x000fe20000000000 */
[----:B------:R-:W-:Y:S01]  /*0b40*/  SHF.R.S32.HI R0, RZ, 0x1f, R223 ;  /* 0x0000001fff007819 */ /* 0x000fe200000114df */
[----:B------:R-:W-:Y:S02]  /*0b50*/  IMAD.MOV.U32 R203, RZ, RZ, RZ ;  /* 0x000000ffffcb7224 */ /* 0x000fe400078e00ff */
[----:B------:R-:W-:Y:S01]  /*0b60*/  IMAD.MOV.U32 R186, RZ, RZ, RZ ;  /* 0x000000ffffba7224 */ /* 0x000fe200078e00ff */
[CC--:B------:R-:W-:Y:S01]  /*0b70*/  LEA.HI R4, R0.reuse, R223.reuse, RZ, 0x7 ;  /* 0x000000df00047211 */ /* 0x0c0fe200078f38ff */
[----:B------:R-:W-:Y:S01]  /*0b80*/  IMAD.MOV.U32 R194, RZ, RZ, RZ ;  /* 0x000000ffffc27224 */ /* 0x000fe200078e00ff */
[----:B------:R-:W-:Y:S01]  /*0b90*/  LEA.HI R3, R0, R223, RZ, 0x4 ;  /* 0x000000df00037211 */ /* 0x000fe200078f20ff */
[----:B------:R-:W-:Y:S01]  /*0ba0*/  IMAD.MOV.U32 R192, RZ, RZ, RZ ;  /* 0x000000ffffc07224 */ /* 0x000fe200078e00ff */
[----:B------:R-:W-:-:S02]  /*0bb0*/  LOP3.LUT R6, R4, 0xffffff80, RZ, 0xc0, !PT ;  /* 0xffffff8004067812 */ /* 0x000fc400078ec0ff */
[----:B------:R-:W-:Y:S02]  /*0bc0*/  SHF.R.S32.HI R8, RZ, 0x4, R3 ;  /* 0x00000004ff087819 */ /* 0x000fe40000011403 */
[----:B------:R-:W-:Y:S01]  /*0bd0*/  LEA.HI R190, R0, R223, RZ, 0x5 ;  /* 0x000000df00be7211 */ /* 0x000fe200078f28ff */
[----:B------:R-:W-:Y:S01]  /*0be0*/  IMAD.IADD R211, R223, 0x1, -R6 ;  /* 0x00000001dfd37824 */ /* 0x000fe200078e0a06 */
[C---:B------:R-:W-:Y:S02]  /*0bf0*/  LOP3.LUT R6, R3.reuse, 0x3fffff0, RZ, 0xc0, !PT ;  /* 0x03fffff003067812 */ /* 0x040fe400078ec0ff */
[----:B------:R-:W-:Y:S02]  /*0c00*/  LEA.HI R5, R3, R8, RZ, 0x1 ;  /* 0x0000000803057211 */ /* 0x000fe400078f08ff */
[----:B------:R-:W-:Y:S01]  /*0c10*/  SHF.R.S32.HI R10, RZ, 0x1f, R211 ;  /* 0x0000001fff0a7819 */ /* 0x000fe200000114d3 */
[----:B------:R-:W-:Y:S01]  /*0c20*/  IMAD.IADD R3, R223, 0x1, -R6 ;  /* 0x00000001df037824 */ /* 0x000fe200078e0a06 */
[----:B------:R-:W-:-:S02]  /*0c30*/  SHF.R.S32.HI R190, RZ, 0x5, R190 ;  /* 0x00000005ffbe7819 */ /* 0x000fc400000114be */
[----:B------:R-:W-:Y:S02]  /*0c40*/  LEA.HI R7, R10, R211, RZ, 0x2 ;  /* 0x000000d30a077211 */ /* 0x000fe400078f10ff */
[----:B------:R-:W-:Y:S02]  /*0c50*/  LEA R12, R190, R3, 0x4 ;  /* 0x00000003be0c7211 */ /* 0x000fe400078e20ff */
[--C-:B------:R-:W-:Y:S02]  /*0c60*/  SHF.R.S32.HI R6, RZ, 0x2, R7.reuse ;  /* 0x00000002ff067819 */ /* 0x100fe40000011407 */
[----:B------:R-:W-:Y:S02]  /*0c70*/  SHF.R.S32.HI R9, RZ, 0x1f, R7 ;  /* 0x0000001fff097819 */ /* 0x000fe40000011407 */
[----:B------:R-:W-:Y:S02]  /*0c80*/  LEA.HI R3, R0, R223, RZ, 0x2 ;  /* 0x000000df00037211 */ /* 0x000fe400078f10ff */
[----:B------:R-:W-:-:S02]  /*0c90*/  LEA.HI R9, R9, R6, RZ, 0x3 ;  /* 0x0000000609097211 */ /* 0x000fc400078f18ff */
[----:B------:R-:W-:Y:S02]  /*0ca0*/  LOP3.LUT R206, R3, 0xfffffffc, RZ, 0xc0, !PT ;  /* 0xfffffffc03ce7812 */ /* 0x000fe400078ec0ff */
[----:B------:R-:W-:Y:S02]  /*0cb0*/  LOP3.LUT R9, R9, 0xfffffff8, RZ, 0xc0, !PT ;  /* 0xfffffff809097812 */ /* 0x000fe400078ec0ff */
[----:B------:R-:W-:Y:S01]  /*0cc0*/  LOP3.LUT R5, R5, 0x1ffffffe, RZ, 0xc0, !PT ;  /* 0x1ffffffe05057812 */ /* 0x000fe200078ec0ff */
[----:B------:R-:W-:Y:S01]  /*0cd0*/  IMAD.IADD R206, R223, 0x1, -R206 ;  /* 0x00000001dfce7824 */ /* 0x000fe200078e0ace */
[----:B------:R-:W-:Y:S02]  /*0ce0*/  IADD3 R9, R6, -R9, RZ ;  /* 0x8000000906097210 */ /* 0x000fe40007ffe0ff */
[--C-:B------:R-:W-:Y:S01]  /*0cf0*/  SHF.R.S32.HI R19, RZ, 0x2, R3.reuse ;  /* 0x00000002ff137819 */ /* 0x100fe20000011403 */
[----:B------:R-:W-:Y:S01]  /*0d00*/  IMAD.SHL.U32 R22, R206, 0x8, RZ ;  /* 0x00000008ce167824 */ /* 0x000fe200078e00ff */
[----:B------:R-:W-:-:S02]  /*0d10*/  SHF.R.S32.HI R6, RZ, 0x1f, R3 ;  /* 0x0000001fff067819 */ /* 0x000fc40000011403 */
[----:B------:R-:W-:Y:S01]  /*0d20*/  IADD3 R5, R8, -R5, RZ ;  /* 0x8000000508057210 */ /* 0x000fe20007ffe0ff */
[----:B------:R-:W-:Y:S01]  /*0d30*/  VIADD R184, R22, 0x20 ;  /* 0x0000002016b87836 */ /* 0x000fe20000000000 */
[----:B------:R-:W-:Y:S02]  /*0d40*/  LOP3.LUT R8, R7, 0x7ffffffc, RZ, 0xc0, !PT ;  /* 0x7ffffffc07087812 */ /* 0x000fe400078ec0ff */
[----:B------:R-:W-:Y:S01]  /*0d50*/  LEA.HI R6, R6, R19, RZ, 0x3 ;  /* 0x0000001306067211 */ /* 0x000fe200078f18ff */
[----:B------:R-:W-:Y:S01]  /*0d60*/  IMAD R220, R12, 0x8, R5 ;  /* 0x000000080cdc7824 */ /* 0x000fe200078e0205 */
[----:B------:R-:W-:Y:S01]  /*0d70*/  IADD3 R202, R19, 0x40, RZ ;  /* 0x0000004013ca7810 */ /* 0x000fe20007ffe0ff */
[----:B------:R-:W-:Y:S01]  /*0d80*/  IMAD.IADD R8, R211, 0x1, -R8 ;  /* 0x00000001d3087824 */ /* 0x000fe200078e0a08 */
[----:B------:R-:W-:Y:S01]  /*0d90*/  LOP3.LUT R6, R6, 0xfffffff8, RZ, 0xc0, !PT ;  /* 0xfffffff806067812 */ /* 0x000fe200078ec0ff */
[----:B------:R-:W-:Y:S01]  /*0da0*/  IMAD.SHL.U32 R220, R220, 0x8, RZ ;  /* 0x00000008dcdc7824 */ /* 0x000fe200078e00ff */
[----:B------:R-:W-:Y:S01]  /*0db0*/  IADD3 R185, R22, 0x40, RZ ;  /* 0x0000004016b97810 */ /* 0x000fe20007ffe0ff */
[----:B------:R-:W-:Y:S01]  /*0dc0*/  IMAD R221, R8, R221, 0x80 ;  /* 0x0000008008dd7424 */ /* 0x000fe200078e02dd */
[----:B------:R-:W-:Y:S01]  /*0dd0*/  SHF.R.S32.HI R3, RZ, 0x1f, R202 ;  /* 0x0000001fff037819 */ /* 0x000fe200000114ca */
[----:B------:R-:W-:Y:S01]  /*0de0*/  IMAD.IADD R210, R19, 0x1, -R6 ;  /* 0x0000000113d27824 */ /* 0x000fe200078e0a06 */
[----:B------:R-:W-:Y:S01]  /*0df0*/  LEA.HI R10, R10, R211, RZ, 0x5 ;  /* 0x000000d30a0a7211 */ /* 0x000fe200078f28ff */
[----:B------:R-:W-:Y:S01]  /*0e00*/  IMAD.SHL.U32 R187, R202, 0x40, RZ ;  /* 0x00000040cabb7824 */ /* 0x000fe200078e00ff */
[----:B------:R-:W-:Y:S01]  /*0e10*/  SHF.R.S32.HI R8, RZ, 0x1f, R185 ;  /* 0x0000001fff087819 */ /* 0x000fe200000114b9 */
[----:B------:R-:W-:Y:S01]  /*0e20*/  IMAD.SHL.U32 R189, R210, 0x40, RZ ;  /* 0x00000040d2bd7824 */ /* 0x000fe200078e00ff */
[----:B------:R-:W-:-:S02]  /*0e30*/  LEA.HI R3, R3, R202, RZ, 0x3 ;  /* 0x000000ca03037211 */ /* 0x000fc400078f18ff */
[----:B------:R-:W-:Y:S02]  /*0e40*/  SHF.R.S32.HI R10, RZ, 0x5, R10 ;  /* 0x00000005ff0a7819 */ /* 0x000fe4000001140a */
[----:B------:R-:W-:Y:S01]  /*0e50*/  LEA.HI R7, R8, R185, RZ, 0x6 ;  /* 0x000000b908077211 */ /* 0x000fe200078f30ff */
[----:B------:R-:W-:Y:S01]  /*0e60*/  IMAD.SHL.U32 R3, R3, 0x40, RZ ;  /* 0x0000004003037824 */ /* 0x000fe200078e00ff */
[----:B------:R-:W-:Y:S01]  /*0e70*/  SHF.R.S32.HI R219, RZ, 0x7, R4 ;  /* 0x00000007ffdb7819 */ /* 0x000fe20000011404 */
[----:B------:R-:W-:Y:S01]  /*0e80*/  IMAD R9, R10, 0x10, R9 ;  /* 0x000000100a097824 */ /* 0x000fe200078e0209 */
[----:B------:R-:W-:Y:S01]  /*0e90*/  SHF.R.S32.HI R5, RZ, 0x1f, R184 ;  /* 0x0000001fff057819 */ /* 0x000fe200000114b8 */
[----:B------:R-:W-:Y:S01]  /*0ea0*/  IMAD.SHL.U32 R7, R7, 0x80, RZ ;  /* 0x0000008007077824 */ /* 0x000fe200078e00ff */
[----:B------:R-:W-:Y:S02]  /*0eb0*/  LEA.HI R4, R4, R219, RZ, 0x1 ;  /* 0x000000db04047211 */ /* 0x000fe400078f08ff */
[----:B------:R-:W-:-:S02]  /*0ec0*/  LOP3.LUT R187, R187, 0x1c0, RZ, 0xc0, !PT ;  /* 0x000001c0bbbb7812 */ /* 0x000fc400078ec0ff */
[-C--:B------:R-:W-:Y:S02]  /*0ed0*/  LEA.HI R6, R5, R184.reuse, RZ, 0x3 ;  /* 0x000000b805067211 */ /* 0x080fe400078f18ff */
[----:B------:R-:W-:Y:S02]  /*0ee0*/  LEA.HI R10, R8, R185, RZ, 0x3 ;  /* 0x000000b9080a7211 */ /* 0x000fe400078f18ff */
[----:B------:R-:W-:Y:S02]  /*0ef0*/  LOP3.LUT R189, R189, 0x1c0, RZ, 0xc0, !PT ;  /* 0x000001c0bdbd7812 */ /* 0x000fe400078ec0ff */
[----:B------:R-:W-:Y:S02]  /*0f00*/  LEA.HI R5, R5, R184, RZ, 0x6 ;  /* 0x000000b805057211 */ /* 0x000fe400078f30ff */
[----:B------:R-:W-:Y:S02]  /*0f10*/  LOP3.LUT R193, R3, 0xfffffe00, RZ, 0xc0, !PT ;  /* 0xfffffe0003c17812 */ /* 0x000fe400078ec0ff */
[----:B------:R-:W-:-:S02]  /*0f20*/  LOP3.LUT R4, R4, 0x3fffffe, RZ, 0xc0, !PT ;  /* 0x03fffffe04047812 */ /* 0x000fc400078ec0ff */
[----:B------:R-:W-:Y:S02]  /*0f30*/  SHF.R.U32.HI R218, RZ, 0x3, R187 ;  /* 0x00000003ffda7819 */ /* 0x000fe400000116bb */
[C---:B------:R-:W-:Y:S02]  /*0f40*/  LOP3.LUT R3, R187.reuse, 0x38, R6, 0xf8, !PT ;  /* 0x00000038bb037812 */ /* 0x040fe400078ef806 */
[--C-:B------:R-:W-:Y:S02]  /*0f50*/  LOP3.LUT R11, R187, 0x38, R10.reuse, 0xf8, !PT ;  /* 0x00000038bb0b7812 */ /* 0x100fe400078ef80a */
[----:B------:R-:W-:Y:S02]  /*0f60*/  SHF.R.U32.HI R191, RZ, 0x3, R189 ;  /* 0x00000003ffbf7819 */ /* 0x000fe400000116bd */
[----:B------:R-:W-:Y:S02]  /*0f70*/  LOP3.LUT R12, R189, 0x38, R10, 0xf8, !PT ;  /* 0x00000038bd0c7812 */ /* 0x000fe400078ef80a */
[----:B------:R-:W-:-:S02]  /*0f80*/  LOP3.LUT R7, R7, 0xffffe000, RZ, 0xc0, !PT ;  /* 0xffffe00007077812 */ /* 0x000fc400078ec0ff */
[----:B------:R-:W-:Y:S02]  /*0f90*/  SHF.L.U32 R5, R5, 0x7, RZ ;  /* 0x0000000705057819 */ /* 0x000fe400000006ff */
[----:B------:R-:W-:Y:S02]  /*0fa0*/  IADD3 R4, R219, -R4, RZ ;  /* 0x80000004db047210 */ /* 0x000fe40007ffe0ff */
[-C--:B------:R-:W-:Y:S02]  /*0fb0*/  LOP3.LUT R14, R3, R218.reuse, RZ, 0x3c, !PT ;  /* 0x000000da030e7212 */ /* 0x080fe400078e3cff */
[----:B------:R-:W-:Y:S01]  /*0fc0*/  LOP3.LUT R16, R11, R218, RZ, 0x3c, !PT ;  /* 0x000000da0b107212 */ /* 0x000fe200078e3cff */
[----:B------:R-:W-:Y:S01]  /*0fd0*/  IMAD R222, R4, 0x40, R9 ;  /* 0x0000004004de7824 */ /* 0x000fe200078e0209 */
[----:B------:R-:W-:Y:S02]  /*0fe0*/  LOP3.LUT R12, R12, R191, RZ, 0x3c, !PT ;  /* 0x000000bf0c0c7212 */ /* 0x000fe400078e3cff */
[----:B------:R-:W-:-:S02]  /*0ff0*/  LEA R3, R190, R7, 0x9 ;  /* 0x00000007be037211 */ /* 0x000fc400078e48ff */
[----:B------:R-:W-:Y:S02]  /*1000*/  LOP3.LUT R8, R189, 0x38, R6, 0xf8, !PT ;  /* 0x00000038bd087812 */ /* 0x000fe400078ef806 */
[----:B------:R-:W-:Y:S02]  /*1010*/  LOP3.LUT R5, R5, 0xffffe000, RZ, 0xc0, !PT ;  /* 0xffffe00005057812 */ /* 0x000fe400078ec0ff */
[----:B------:R-:W-:Y:S02]  /*1020*/  LEA.HI R0, R0, R223, RZ, 0x3 ;  /* 0x000000df00007211 */ /* 0x000fe400078f18ff */
[--C-:B------:R-:W-:Y:S02]  /*1030*/  IADD3 R11, R16, R7, R193.reuse ;  /* 0x00000007100b7210 */ /* 0x100fe40007ffe0c1 */
[----:B------:R-:W-:Y:S02]  /*1040*/  IADD3 R7, R3, R12, RZ ;  /* 0x0000000c03077210 */ /* 0x000fe40007ffe0ff */
[----:B------:R-:W-:Y:S01]  /*1050*/  LOP3.LUT R8, R8, R191, RZ, 0x3c, !PT ;  /* 0x000000bf08087212 */ /* 0x000fe200078e3cff */
[----:B------:R-:W-:Y:S01]  /*1060*/  IMAD R212, R11, 0x2, R208 ;  /* 0x000000020bd47824 */ /* 0x000fe200078e02d0 */
[----:B------:R-:W-:Y:S01]  /*1070*/  IADD3 R213, R14, R5, R193 ;  /* 0x000000050ed57210 */ /* 0x000fe20007ffe0c1 */
[----:B------:R-:W-:Y:S01]  /*1080*/  IMAD R5, R190, 0x200, R5 ;  /* 0x00000200be057824 */ /* 0x000fe200078e0205 */
[----:B------:R-:W-:-:S02]  /*1090*/  LOP3.LUT R4, R0, 0x1ffffff8, RZ, 0xc0, !PT ;  /* 0x1ffffff800047812 */ /* 0x000fc400078ec0ff */
[----:B------:R-:W-:Y:S01]  /*10a0*/  LOP3.LUT R3, R187, 0x38, R22, 0xf8, !PT ;  /* 0x00000038bb037812 */ /* 0x000fe200078ef816 */
[----:B------:R-:W-:Y:S01]  /*10b0*/  IMAD.IADD R5, R5, 0x1, R8 ;  /* 0x0000000105057824 */ /* 0x000fe200078e0208 */
[----:B------:R-:W-:Y:S02]  /*10c0*/  IADD3 R4, R223, -R4, RZ ;  /* 0x80000004df047210 */ /* 0x000fe40007ffe0ff */
[----:B------:R-:W-:Y:S01]  /*10d0*/  LOP3.LUT R3, R193, R3, R218, 0xf6, !PT ;  /* 0x00000003c1037212 */ /* 0x000fe200078ef6da */
[----:B------:R-:W-:Y:S01]  /*10e0*/  IMAD R217, R5, 0x2, R208 ;  /* 0x0000000205d97824 */ /* 0x000fe200078e02d0 */
[----:B------:R-:W-:Y:S01]  /*10f0*/  SHF.R.S32.HI R196, RZ, 0x3, R0 ;  /* 0x00000003ffc47819 */ /* 0x000fe20000011400 */
[----:B------:R-:W-:Y:S01]  /*1100*/  IMAD.SHL.U32 R195, R4, 0x8, RZ ;  /* 0x0000000804c37824 */ /* 0x000fe200078e00ff */
[----:B------:R-:W-:Y:S01]  /*1110*/  SHF.L.U32 R16, R206, 0x2, RZ ;  /* 0x00000002ce107819 */ /* 0x000fe200000006ff */
[----:B------:R-:W-:Y:S01]  /*1120*/  IMAD R216, R3, 0x2, R208 ;  /* 0x0000000203d87824 */ /* 0x000fe200078e02d0 */
[----:B------:R-:W-:-:S02]  /*1130*/  SHF.R.S32.HI R209, RZ, 0x3, R6 ;  /* 0x00000003ffd17819 */ /* 0x000fc40000011406 */
[----:B------:R-:W-:Y:S02]  /*1140*/  SHF.R.S32.HI R215, RZ, 0x3, R10 ;  /* 0x00000003ffd77819 */ /* 0x000fe4000001140a */
[-C--:B------:R-:W-:Y:S02]  /*1150*/  LEA R213, R213, R208.reuse, 0x1 ;  /* 0x000000d0d5d57211 */ /* 0x080fe400078e08ff */
[----:B------:R-:W-:Y:S02]  /*1160*/  LEA R214, R7, R208, 0x1 ;  /* 0x000000d007d67211 */ /* 0x000fe400078e08ff */
[----:B--2---:R-:W-:-:S07]  /*1170*/  LOP3.LUT R188, R13, 0x1, RZ, 0xfc, !PT ;  /* 0x000000010dbc7812 */ /* 0x004fce00078efcff */
.L_x_659:
[----:B0--3-5:R-:W0:Y:S01]  /*1180*/  LDC.64 R4, c[0x0][0xc60] ;  /* 0x00031800ff047b82 */ /* 0x029e220000000a00 */
[----:B------:R-:W-:Y:S01]  /*1190*/  ULDC.64 UR4, c[0x0][0xa28] ;  /* 0x00028a0000047ab9 */ /* 0x000fe20000000a00 */
[----:B------:R-:W-:Y:S01]  /*11a0*/  ULDC.64 UR8, c[0x0][0xa18] ;  /* 0x0002860000087ab9 */ /* 0x000fe20000000a00 */
[----:B------:R-:W-:Y:S01]  /*11b0*/  ULDC.64 UR6, c[0x0][0xa08] ;  /* 0x0002820000067ab9 */ /* 0x000fe20000000a00 */
[----:B0-----:R-:W-:-:S05]  /*11c0*/  IMAD.WIDE R4, R151, 0x4, R4 ;  /* 0x0000000497047825 */ /* 0x001fca00078e0204 */
[----:B--2---:R-:W2:Y:S01]  /*11d0*/  LDG.E R201, desc[UR36][R4.64] ;  /* 0x0000002404c97981 */ /* 0x004ea2000c1e1900 */
[----:B------:R-:W-:Y:S01]  /*11e0*/  ISETP.NE.U32.AND P2, PT, RZ, UR4, PT ;  /* 0x00000004ff007c0c */ /* 0x000fe2000bf45070 */
[----:B------:R-:W-:Y:S01]  /*11f0*/  IMAD.MOV.U32 R3, RZ, RZ, RZ ;  /* 0x000000ffff037224 */ /* 0x000fe200078e00ff */
[----:B------:R-:W-:Y:S02]  /*1200*/  ISETP.NE.U32.AND P1, PT, RZ, UR8, PT ;  /* 0x00000008ff007c0c */ /* 0x000fe4000bf25070 */
[----:B------:R-:W-:Y:S02]  /*1210*/  ISETP.NE.AND.EX P2, PT, RZ, UR5, PT, P2 ;  /* 0x00000005ff007c0c */ /* 0x000fe4000bf45320 */
[----:B------:R-:W-:Y:S02]  /*1220*/  ISETP.NE.AND.EX P1, PT, RZ, UR9, PT, P1 ;  /* 0x00000009ff007c0c */ /* 0x000fe4000bf25310 */
[----:B------:R-:W-:Y:S02]  /*1230*/  ISETP.NE.U32.AND P0, PT, RZ, UR6, PT ;  /* 0x00000006ff007c0c */ /* 0x000fe4000bf05070 */
[----:B------:R-:W-:-:S02]  /*1240*/  MOV R31, RZ ;  /* 0x000000ff001f7202 */ /* 0x000fc40000000f00 */
[----:B------:R-:W-:Y:S02]  /*1250*/  ISETP.NE.AND.EX P0, PT, RZ, UR7, PT, P0 ;  /* 0x00000007ff007c0c */ /* 0x000fe4000bf05300 */
[----:B--2---:R-:W-:Y:S01]  /*1260*/  SHF.R.S32.HI R205, RZ, 0x1f, R201 ;  /* 0x0000001fffcd7819 */ /* 0x004fe200000114c9 */
[C---:B------:R-:W-:Y:S02]  /*1270*/  IMAD.SHL.U32 R199, R201.reuse, 0x4, RZ ;  /* 0x00000004c9c77824 */ /* 0x040fe400078e00ff */
[C---:B------:R-:W-:Y:S02]  /*1280*/  @P2 LEA R4, P3, R201.reuse, UR4, 0x2 ;  /* 0x00000004c9042c11 */ /* 0x040fe4000f8610ff */
[C-C-:B------:R-:W-:Y:S02]  /*1290*/  SHF.L.U64.HI R200, R201.reuse, 0x2, R205.reuse ;  /* 0x00000002c9c87819 */ /* 0x140fe400000102cd */
[----:B------:R-:W-:Y:S01]  /*12a0*/  @P2 LEA.HI.X R5, R201, UR5, R205, 0x2, P3 ;  /* 0x00000005c9052c11 */ /* 0x000fe200098f14cd */
[----:B------:R-:W-:Y:S01]  /*12b0*/  ULDC UR4, c[0x0][0x288] ;  /* 0x0000a20000047ab9 */ /* 0x000fe20000000800 */
[----:B----4-:R-:W-:-:S03]  /*12c0*/  IADD3 R8, P4, R199, UR6, RZ ;  /* 0x00000006c7087c10 */ /* 0x010fc6000ff9e0ff */
[----:B------:R0:W5:Y:S01]  /*12d0*/  @P2 LDG.E R3, desc[UR36][R4.64] ;  /* 0x0000002404032981 */ /* 0x000162000c1e1900 */
[----:B------:R-:W-:Y:S01]  /*12e0*/  @P1 IADD3 R6, P2, R199, UR8, RZ ;  /* 0x00000008c7061c10 */ /* 0x000fe2000ff5e0ff */
[----:B------:R-:W-:Y:S01]  /*12f0*/  IMAD.U32 R154, RZ, RZ, UR4 ;  /* 0x00000004ff9a7e24 */ /* 0x000fe2000f8e00ff */
[C---:B------:R-:W-:Y:S01]  /*1300*/  IADD3.X R9, R200.reuse, UR7, RZ, P4, !PT ;  /* 0x00000007c8097c10 */ /* 0x040fe2000a7fe4ff */
[----:B------:R-:W-:Y:S01]  /*1310*/  ULDC.64 UR4, c[0x0][0x3f8] ;  /* 0x0000fe0000047ab9 */ /* 0x000fe20000000a00 */
[----:B------:R-:W-:-:S03]  /*1320*/  @P1 IADD3.X R7, R200, UR9, RZ, P2, !PT ;  /* 0x00000009c8071c10 */ /* 0x000fc600097fe4ff */
[----:B------:R0:W5:Y:S01]  /*1330*/  @P0 LDG.E R31, desc[UR36][R8.64] ;  /* 0x00000024081f0981 */ /* 0x000162000c1e1900 */
[----:B------:R-:W-:Y:S01]  /*1340*/  UISETP.NE.U32.AND UP0, UPT, UR4, URZ, UPT ;  /* 0x0000003f0400728c */ /* 0x000fe2000bf05070 */
[----:B------:R-:W-:Y:S02]  /*1350*/  ULDC.64 UR8, c[0x0][0xa20] ;  /* 0x0002880000087ab9 */ /* 0x000fe40000000a00 */
[----:B------:R0:W5:Y:S01]  /*1360*/  @P1 LDG.E R154, desc[UR36][R6.64] ;  /* 0x00000024069a1981 */ /* 0x000162000c1e1900 */
[----:B------:R-:W-:Y:S01]  /*1370*/  UISETP.NE.AND.EX UP0, UPT, UR5, URZ, UPT, UP0 ;  /* 0x0000003f0500728c */ /* 0x000fe2000bf05300 */
[----:B------:R-:W-:Y:S01]  /*1380*/  ULDC UR4, c[0x0][0x404] ;  /* 0x0001010000047ab9 */ /* 0x000fe20000000800 */
[----:B------:R-:W-:Y:S02]  /*1390*/  ISETP.NE.U32.AND P2, PT, RZ, UR8, PT ;  /* 0x00000008ff007c0c */ /* 0x000fe4000bf45070 */
[----:B------:R-:W-:Y:S01]  /*13a0*/  USEL UR4, UR4, 0x1, UP0 ;  /* 0x0000000104047887 */ /* 0x000fe20008000000 */
[----:B------:R-:W-:Y:S01]  /*13b0*/  ULDC UR5, c[0x0][0x2e0] ;  /* 0x0000b80000057ab9 */ /* 0x000fe20000000800 */
[----:B------:R-:W-:-:S02]  /*13c0*/  ISETP.NE.AND.EX P2, PT, RZ, UR9, PT, P2 ;  /* 0x00000009ff007c0c */ /* 0x000fc4000bf45320 */
[----:B------:R-:W-:-:S03]  /*13d0*/  UIMAD UR4, UR4, UR5, URZ ;  /* 0x00000005040472a4 */ /* 0x000fc6000f8e023f */
[----:B------:R-:W-:Y:S01]  /*13e0*/  ULDC UR5, c[0x0][0x338] ;  /* 0x0000ce0000057ab9 */ /* 0x000fe20000000800 */
[----:B------:R-:W-:Y:S01]  /*13f0*/  IMAD.MOV.U32 R204, RZ, RZ, R149 ;  /* 0x000000ffffcc7224 */ /* 0x000fe200078e0095 */
[----:B------:R-:W-:Y:S01]  /*1400*/  MOV R198, R150 ;  /* 0x0000009600c67202 */ /* 0x000fe20000000f00 */
[----:B------:R-:W-:Y:S01]  /*1410*/  IMAD.MOV.U32 R29, RZ, RZ, R201 ;  /* 0x000000ffff1d7224 */ /* 0x000fe200078e00c9 */
[----:B0-----:R-:W-:Y:S06]  /*1420*/  @P1 BRA `(.L_x_449) ;  /* 0x0000000000241947 */ /* 0x001fec0003800000 */
[----:B------:R-:W-:Y:S02]  /*1430*/  ULDC.64 UR6, c[0x0][0xa00] ;  /* 0x0002800000067ab9 */ /* 0x000fe40000000a00 */
[----:B------:R-:W-:-:S04]  /*1440*/  ISETP.NE.U32.AND P1, PT, RZ, UR6, PT ;  /* 0x00000006ff007c0c */ /* 0x000fc8000bf25070 */
[----:B------:R-:W-:-:S13]  /*1450*/  ISETP.NE.AND.EX P1, PT, RZ, UR7, PT, P1 ;  /* 0x00000007ff007c0c */ /* 0x000fda000bf25310 */
[----:B------:R-:W-:Y:S05]  /*1460*/  @!P1 BRA `(.L_x_449) ;  /* 0x0000000000149947 */ /* 0x000fea0003800000 */
[----:B------:R-:W0:Y:S02]  /*1470*/  LDC.64 R4, c[0x0][0xa00] ;  /* 0x00028000ff047b82 */ /* 0x000e240000000a00 */
[----:B0-----:R-:W-:-:S05]  /*1480*/  IMAD.WIDE R4, R29, 0x4, R4 ;  /* 0x000000041d047825 */ /* 0x001fca00078e0204 */
[----:B-----5:R-:W2:Y:S04]  /*1490*/  LDG.E R154, desc[UR36][R4.64] ;  /* 0x00000024049a7981 */ /* 0x020ea8000c1e1900 */
[----:B------:R-:W2:Y:S02]  /*14a0*/  LDG.E R7, desc[UR36][R4.64+0x4] ;  /* 0x0000042404077981 */ /* 0x000ea4000c1e1900 */
[----:B--2---:R-:W-:-:S07]  /*14b0*/  IMAD.IADD R154, R7, 0x1, -R154 ;  /* 0x00000001079a7824 */ /* 0x004fce00078e0a9a */
.L_x_449:
[----:B------:R-:W-:Y:S01]  /*14c0*/  MOV R27, UR5 ;  /* 0x00000005001b7c02 */ /* 0x000fe20008000f00 */
[----:B------:R-:W-:Y:S01]  /*14d0*/  IMAD.U32 R28, RZ, RZ, UR4 ;  /* 0x00000004ff1c7e24 */ /* 0x000fe2000f8e00ff */
[----:B------:R-:W-:Y:S06]  /*14e0*/  @!P2 BRA `(.L_x_450) ;  /* 0x000000000010a947 */ /* 0x000fec0003800000 */
[----:B------:R-:W-:-:S04]  /*14f0*/  IADD3 R4, P0, R199, UR8, RZ ;  /* 0x00000008c7047c10 */ /* 0x000fc8000ff1e0ff */
[----:B------:R-:W-:-:S05]  /*1500*/  IADD3.X R5, R200, UR9, RZ, P0, !PT ;  /* 0x00000009c8057c10 */ /* 0x000fca00087fe4ff */
[----:B------:R0:W5:Y:S01]  /*1510*/  LDG.E R28, desc[UR36][R4.64] ;  /* 0x00000024041c7981 */ /* 0x000162000c1e1900 */
[----:B------:R-:W-:Y:S05]  /*1520*/  BRA `(.L_x_451) ;  /* 0x0000000000107947 */ /* 0x000fea0003800000 */
.L_x_450:
[----:B------:R-:W-:Y:S05]  /*1530*/  @!P0 BRA `(.L_x_451) ;  /* 0x00000000000c8947 */ /* 0x000fea0003800000 */
[----:B------:R-:W2:Y:S04]  /*1540*/  LDG.E R5, desc[UR36][R8.64] ;  /* 0x0000002408057981 */ /* 0x000ea8000c1e1900 */
[----:B------:R-:W2:Y:S02]  /*1550*/  LDG.E R28, desc[UR36][R8.64+0x4] ;  /* 0x00000424081c7981 */ /* 0x000ea4000c1e1900 */
[----:B--2---:R-:W-:-:S07]  /*1560*/  IMAD.IADD R28, R28, 0x1, -R5 ;  /* 0x000000011c1c7824 */ /* 0x004fce00078e0a05 */
.L_x_451:
[----:B------:R-:W-:Y:S02]  /*1570*/  ULDC.64 UR4, c[0x0][0xa10] ;  /* 0x0002840000047ab9 */ /* 0x000fe40000000a00 */
[----:B------:R-:W-:-:S04]  /*1580*/  ISETP.NE.U32.AND P0, PT, RZ, UR4, PT ;  /* 0x00000004ff007c0c */ /* 0x000fc8000bf05070 */
[----:B------:R-:W-:Y:S01]  /*1590*/  ISETP.NE.AND.EX P0, PT, RZ, UR5, PT, P0 ;  /* 0x00000005ff007c0c */ /* 0x000fe2000bf05300 */
[----:B-----5:R-:W-:Y:S01]  /*15a0*/  IMAD.IADD R8, R28, 0x1, -R3 ;  /* 0x000000011c087824 */ /* 0x020fe200078e0a03 */
[----:B------:R-:W-:-:S11]  /*15b0*/  ULDC.64 UR4, c[0x0][0xa30] ;  /* 0x00028c0000047ab9 */ /* 0x000fd60000000a00 */
[----:B0-----:R-:W0:Y:S02]  /*15c0*/  @P0 LDC.64 R4, c[0x0][0xa10] ;  /* 0x00028400ff040b82 */ /* 0x001e240000000a00 */
[----:B0-----:R-:W-:-:S05]  /*15d0*/  @P0 IMAD.WIDE R4, R29, 0x4, R4 ;  /* 0x000000041d040825 */ /* 0x001fca00078e0204 */
[----:B------:R-:W2:Y:S04]  /*15e0*/  @P0 LDG.E R0, desc[UR36][R4.64] ;  /* 0x0000002404000981 */ /* 0x000ea8000c1e1900 */
[----:B------:R-:W2:Y:S01]  /*15f0*/  @P0 LDG.E R9, desc[UR36][R4.64+0x4] ;  /* 0x0000042404090981 */ /* 0x000ea2000c1e1900 */
[----:B------:R-:W-:Y:S01]  /*1600*/  IMAD.MOV R123, RZ, RZ, -R8 ;  /* 0x000000ffff7b7224 */ /* 0x000fe200078e0a08 */
[----:B------:R-:W-:Y:S02]  /*1610*/  ISETP.NE.U32.AND P1, PT, RZ, UR4, PT ;  /* 0x00000004ff007c0c */ /* 0x000fe4000bf25070 */
[----:B------:R-:W-:Y:S02]  /*1620*/  MOV R147, R28 ;  /* 0x0000001c00937202 */ /* 0x000fe40000000f00 */
[----:B------:R-:W-:-:S02]  /*1630*/  VIMNMX R123, RZ, R123, !PT ;  /* 0x0000007bff7b7248 */ /* 0x000fc40007fe0100 */
[----:B------:R-:W-:-:S13]  /*1640*/  ISETP.NE.AND.EX P1, PT, RZ, UR5, PT, P1 ;  /* 0x00000005ff007c0c */ /* 0x000fda000bf25310 */
[----:B------:R-:W-:-:S04]  /*1650*/  @P1 IADD3 R6, P2, R199, UR4, RZ ;  /* 0x00000004c7061c10 */ /* 0x000fc8000ff5e0ff */
[----:B------:R-:W-:-:S05]  /*1660*/  @P1 IADD3.X R7, R200, UR5, RZ, P2, !PT ;  /* 0x00000005c8071c10 */ /* 0x000fca00097fe4ff */
[----:B------:R0:W5:Y:S01]  /*1670*/  @P1 LDG.E R147, desc[UR36][R6.64] ;  /* 0x0000002406931981 */ /* 0x000162000c1e1900 */
[----:B--2---:R-:W-:-:S05]  /*1680*/  @P0 IMAD.IADD R27, R9, 0x1, -R0 ;  /* 0x00000001091b0824 */ /* 0x004fca00078e0a00 */
[----:B------:R-:W-:-:S05]  /*1690*/  IADD3 R152, R8, R27, RZ ;  /* 0x0000001b08987210 */ /* 0x000fca0007ffe0ff */
[----:B------:R-:W-:-:S05]  /*16a0*/  VIADD R0, R152, 0x7f ;  /* 0x0000007f98007836 */ /* 0x000fca0000000000 */
[----:B------:R-:W-:-:S04]  /*16b0*/  SHF.R.S32.HI R3, RZ, 0x1f, R0 ;  /* 0x0000001fff037819 */ /* 0x000fc80000011400 */
[----:B------:R-:W-:-:S04]  /*16c0*/  LEA.HI R3, R3, R0, RZ, 0x7 ;  /* 0x0000000003037211 */ /* 0x000fc800078f38ff */
[----:B------:R-:W-:Y:S02]  /*16d0*/  LOP3.LUT R0, R3, 0xffffff80, RZ, 0xc0, !PT ;  /* 0xffffff8003007812 */ /* 0x000fe400078ec0ff */
[----:B------:R-:W-:Y:S02]  /*16e0*/  SHF.R.S32.HI R207, RZ, 0x7, R3 ;  /* 0x00000007ffcf7819 */ /* 0x000fe40000011403 */
[----:B------:R-:W-:-:S04]  /*16f0*/  VIADDMNMX R0, R0, -R8, R27, PT ;  /* 0x8000000800007246 */ /* 0x000fc8000380011b */
[----:B------:R-:W-:Y:S02]  /*1700*/  ISETP.GT.AND P0, PT, R0, R123, PT ;  /* 0x0000007b0000720c */ /* 0x000fe40003f04270 */
[----:B------:R-:W-:-:S05]  /*1710*/  SHF.R.U32.HI R123, RZ, 0x7, R123 ;  /* 0x00000007ff7b7819 */ /* 0x000fca000001167b */
[----:B------:R-:W-:-:S06]  /*1720*/  IMAD.MOV.U32 R26, RZ, RZ, R123 ;  /* 0x000000ffff1a7224 */ /* 0x000fcc00078e007b */
[----:B------:R-:W-:-:S04]  /*1730*/  @P0 IADD3 R0, R0, 0x7f, RZ ;  /* 0x0000007f00000810 */ /* 0x000fc80007ffe0ff */
[----:B------:R-:W-:-:S04]  /*1740*/  @P0 SHF.R.S32.HI R5, RZ, 0x1f, R0 ;  /* 0x0000001fff050819 */ /* 0x000fc80000011400 */
[----:B------:R-:W-:-:S04]  /*1750*/  @P0 LEA.HI R5, R5, R0, RZ, 0x7 ;  /* 0x0000000005050211 */ /* 0x000fc800078f38ff */
[----:B------:R-:W-:Y:S02]  /*1760*/  @P0 SHF.R.S32.HI R26, RZ, 0x7, R5 ;  /* 0x00000007ff1a0819 */ /* 0x000fe40000011405 */
[----:B------:R-:W-:Y:S02]  /*1770*/  PLOP3.LUT P0, PT, PT, PT, PT, 0x80, 0x0 ;  /* 0x000000000000781c */ /* 0x000fe40003f0f070 */
[----:B------:R-:W-:-:S13]  /*1780*/  ISETP.GT.AND P1, PT, R26, R123, PT ;  /* 0x0000007b1a00720c */ /* 0x000fda0003f24270 */
[----:B0-----:R-:W-:Y:S05]  /*1790*/  @!P1 BRA `(.L_x_452) ;  /* 0x0000008800289947 */ /* 0x001fea0003800000 */
[----:B------:R-:W-:Y:S01]  /*17a0*/  VIADD R25, R2, 0x1c400 ;  /* 0x0001c40002197836 */ /* 0x000fe20000000000 */
[----:B------:R-:W-:Y:S04]  /*17b0*/  BSSY B6, `(.L_x_453) ;  /* 0x0000013000067945 */ /* 0x000fe80003800000 */
[----:B------:R-:W-:-:S13]  /*17c0*/  LOP3.LUT P0, RZ, R25, 0x3ff, RZ, 0xc0, !PT ;  /* 0x000003ff19ff7812 */ /* 0x000fda000780c0ff */
[----:B------:R-:W-:Y:S05]  /*17d0*/  @!P0 BRA `(.L_x_454) ;  /* 0x0000000000408947 */ /* 0x000fea0003800000 */
[----:B------:R-:W-:Y:S01]  /*17e0*/  MOV R0, 0x0 ;  /* 0x0000000000007802 */ /* 0x000fe20000000f00 */
[----:B------:R-:W-:Y:S01]  /*17f0*/  ULDC.64 UR4, c[0x4][0x108] ;  /* 0x0100420000047ab9 */ /* 0x000fe20000000a00 */
[----:B------:R-:W-:Y:S01]  /*1800*/  ULDC.64 UR6, c[0x4][0x78] ;  /* 0x01001e0000067ab9 */ /* 0x000fe20000000a00 */
[----:B------:R-:W-:Y:S01]  /*1810*/  MOV R4, UR4 ;  /* 0x0000000400047c02 */ /* 0x000fe20008000f00 */
[----:B------:R0:W1:Y:S01]  /*1820*/  LDC.64 R14, c[0x4][R0] ;  /* 0x01000000000e7b82 */ /* 0x0000620000000a00 */
[----:B------:R-:W-:Y:S01]  /*1830*/  IMAD.U32 R5, RZ, RZ, UR5 ;  /* 0x00000005ff057e24 */ /* 0x000fe2000f8e00ff */
[----:B------:R-:W-:Y:S01]  /*1840*/  ULDC.64 UR4, c[0x4][0x110] ;  /* 0x0100440000047ab9 */ /* 0x000fe20000000a00 */
[----:B------:R-:W-:Y:S01]  /*1850*/  IMAD.U32 R10, RZ, RZ, UR6 ;  /* 0x00000006ff0a7e24 */ /* 0x000fe2000f8e00ff */
[----:B------:R-:W-:Y:S01]  /*1860*/  MOV R7, UR5 ;  /* 0x0000000500077c02 */ /* 0x000fe20008000f00 */
[----:B------:R-:W-:Y:S01]  /*1870*/  IMAD.U32 R6, RZ, RZ, UR4 ;  /* 0x00000004ff067e24 */ /* 0x000fe2000f8e00ff */
[----:B------:R-:W-:Y:S01]  /*1880*/  MOV R8, 0x70 ;  /* 0x0000007000087802 */ /* 0x000fe20000000f00 */
[----:B------:R-:W-:-:S02]  /*1890*/  IMAD.U32 R11, RZ, RZ, UR7 ;  /* 0x00000007ff0b7e24 */ /* 0x000fc4000f8e00ff */
[----:B------:R-:W-:Y:S02]  /*18a0*/  IMAD.MOV.U32 R12, RZ, RZ, 0x1 ;  /* 0x00000001ff0c7424 */ /* 0x000fe400078e00ff */
[----:B0-----:R-:W-:-:S07]  /*18b0*/  IMAD.MOV.U32 R13, RZ, RZ, RZ ;  /* 0x000000ffff0d7224 */ /* 0x001fce00078e00ff */
[----:B------:R-:W-:-:S07]  /*18c0*/  LEPC R20, `(.L_x_454) ;  /* 0x000000001014794e */ /* 0x000fce0000000000 */
[----:B-1---5:R-:W-:Y:S05]  /*18d0*/  CALL.ABS.NOINC R14 ;  /* 0x000000000e007343 */ /* 0x022fea0003c00000 */
.L_x_454:
[----:B------:R-:W-:Y:S05]  /*18e0*/  BSYNC B6 ;  /* 0x0000000000067941 */ /* 0x000fea0003800000 */
.L_x_453:
[----:B------:R-:W-:Y:S01]  /*18f0*/  IADD3 R24, R2, 0x400, RZ ;  /* 0x0000040002187810 */ /* 0x000fe20007ffe0ff */
[----:B------:R-:W-:Y:S03]  /*1900*/  BSSY B6, `(.L_x_455) ;  /* 0x0000013000067945 */ /* 0x000fe60003800000 */
[----:B------:R-:W-:-:S13]  /*1910*/  LOP3.LUT P0, RZ, R24, 0x3ff, RZ, 0xc0, !PT ;  /* 0x000003ff18ff7812 */ /* 0x000fda000780c0ff */
[----:B------:R-:W-:Y:S05]  /*1920*/  @!P0 BRA `(.L_x_456) ;  /* 0x0000000000408947 */ /* 0x000fea0003800000 */
[----:B------:R-:W-:Y:S01]  /*1930*/  MOV R0, 0x0 ;  /* 0x0000000000007802 */ /* 0x000fe20000000f00 */
[----:B------:R-:W-:Y:S01]  /*1940*/  ULDC.64 UR4, c[0x4][0x108] ;  /* 0x0100420000047ab9 */ /* 0x000fe20000000a00 */
[----:B------:R-:W-:Y:S01]  /*1950*/  ULDC.64 UR6, c[0x4][0x110] ;  /* 0x0100440000067ab9 */ /* 0x000fe20000000a00 */
[----:B------:R-:W-:Y:S01]  /*1960*/  IMAD.U32 R4, RZ, RZ, UR4 ;  /* 0x00000004ff047e24 */ /* 0x000fe2000f8e00ff */
[----:B------:R0:W1:Y:S01]  /*1970*/  LDC.64 R14, c[0x4][R0] ;  /* 0x01000000000e7b82 */ /* 0x0000620000000a00 */
[----:B------:R-:W-:Y:S01]  /*1980*/  IMAD.U32 R5, RZ, RZ, UR5 ;  /* 0x00000005ff057e24 */ /* 0x000fe2000f8e00ff */
[----:B------:R-:W-:Y:S01]  /*1990*/  ULDC.64 UR4, c[0x4][0x70] ;  /* 0x01001c0000047ab9 */ /* 0x000fe20000000a00 */
[----:B------:R-:W-:Y:S01]  /*19a0*/  MOV R6, UR6 ;  /* 0x0000000600067c02 */ /* 0x000fe20008000f00 */
[----:B------:R-:W-:Y:S01]  /*19b0*/  IMAD.U32 R7, RZ, RZ, UR7 ;  /* 0x00000007ff077e24 */ /* 0x000fe2000f8e00ff */
[----:B------:R-:W-:Y:S01]  /*19c0*/  MOV R11, UR5 ;  /* 0x00000005000b7c02 */ /* 0x000fe20008000f00 */
[----:B------:R-:W-:Y:S01]  /*19d0*/  IMAD.U32 R10, RZ, RZ, UR4 ;  /* 0x00000004ff0a7e24 */ /* 0x000fe2000f8e00ff */
[----:B------:R-:W-:Y:S01]  /*19e0*/  MOV R13, RZ ;  /* 0x000000ff000d7202 */ /* 0x000fe20000000f00 */
[----:B------:R-:W-:-:S02]  /*19f0*/  IMAD.MOV.U32 R8, RZ, RZ, 0x70 ;  /* 0x00000070ff087424 */ /* 0x000fc400078e00ff */
[----:B0-----:R-:W-:-:S07]  /*1a00*/  IMAD.MOV.U32 R12, RZ, RZ, 0x1 ;  /* 0x00000001ff0c7424 */ /* 0x001fce00078e00ff */
[----:B------:R-:W-:-:S07]  /*1a10*/  LEPC R20, `(.L_x_456) ;  /* 0x000000001014794e */ /* 0x000fce0000000000 */
[----:B-1---5:R-:W-:Y:S05]  /*1a20*/  CALL.ABS.NOINC R14 ;  /* 0x000000000e007343 */ /* 0x022fea0003c00000 */
.L_x_456:
[----:B------:R-:W-:Y:S05]  /*1a30*/  BSYNC B6 ;  /* 0x0000000000067941 */ /* 0x000fea0003800000 */
.L_x_455:
[----:B------:R-:W-:Y:S01]  /*1a40*/  ULDC.64 UR4, c[0x0][0x9f8] ;  /* 0x00027e0000047ab9 */ /* 0x000fe20000000a00 */
[----:B------:R-:W0:Y:S01]  /*1a50*/  LDC R0, c[0x0][0x428] ;  /* 0x00010a00ff007b82 */ /* 0x000e220000000800 */
[----:B------:R-:W-:-:S07]  /*1a60*/  ISETP.NE.U32.AND P0, PT, RZ, UR4, PT ;  /* 0x00000004ff007c0c */ /* 0x000fce000bf05070 */
[----:B------:R-:W1:Y:S01]  /*1a70*/  LDC.64 R4, c[0x0][0x2f0] ;  /* 0x0000bc00ff047b82 */ /* 0x000e620000000a00 */
[----:B------:R-:W-:Y:S01]  /*1a80*/  ISETP.NE.AND.EX P0, PT, RZ, UR5, PT, P0 ;  /* 0x00000005ff007c0c */ /* 0x000fe2000bf05300 */
[C---:B------:R-:W-:Y:S01]  /*1a90*/  VIADD R102, R22.reuse, 0x60 ;  /* 0x0000006016667836 */ /* 0x040fe20000000000 */
[----:B------:R-:W-:Y:S01]  /*1aa0*/  IADD3 R3, R22, 0xa0, RZ ;  /* 0x000000a016037810 */ /* 0x000fe20007ffe0ff */
[----:B------:R-:W-:Y:S01]  /*1ab0*/  IMAD.IADD R116, R31, 0x1, R28 ;  /* 0x000000011f747824 */ /* 0x000fe200078e021c */
[----:B------:R-:W-:Y:S01]  /*1ac0*/  SHF.R.S32.HI R23, RZ, 0x1f, R22 ;  /* 0x0000001fff177819 */ /* 0x000fe20000011416 */
[----:B------:R-:W-:Y:S02]  /*1ad0*/  ULDC.64 UR6, c[0x0][0xa08] ;  /* 0x0002820000067ab9 */ /* 0x000fe40000000a00 */
[----:B------:R-:W2:Y:S06]  /*1ae0*/  LDC R119, c[0x0][0x3d4] ;  /* 0x0000f500ff777b82 */ /* 0x000eac0000000800 */
[----:B------:R-:W-:Y:S01]  /*1af0*/  @P0 IADD3 R6, P1, R199, UR4, RZ ;  /* 0x00000004c7060c10 */ /* 0x000fe2000ff3e0ff */
[----:B------:R-:W-:Y:S01]  /*1b00*/  ULDC UR4, c[0x0][0x2e4] ;  /* 0x0000b90000047ab9 */ /* 0x000fe20000000800 */
[----:B------:R-:W3:Y:S02]  /*1b10*/  LDC.64 R36, c[0x0][0x3d8] ;  /* 0x0000f600ff247b82 */ /* 0x000ee40000000a00 */
[----:B------:R-:W-:-:S05]  /*1b20*/  @P0 IADD3.X R7, R200, UR5, RZ, P1, !PT ;  /* 0x00000005c8070c10 */ /* 0x000fca0008ffe4ff */
[----:B------:R4:W2:Y:S01]  /*1b30*/  @P0 LDG.E R29, desc[UR36][R6.64] ;  /* 0x00000024061d0981 */ /* 0x0008a2000c1e1900 */
[----:B0-----:R-:W-:Y:S01]  /*1b40*/  ISETP.NE.AND P0, PT, R0, 0x1, PT ;  /* 0x000000010000780c */ /* 0x001fe20003f05270 */
[----:B------:R-:W-:Y:S01]  /*1b50*/  VIADD R0, R22, 0x80 ;  /* 0x0000008016007836 */ /* 0x000fe20000000000 */
[----:B------:R-:W-:Y:S01]  /*1b60*/  ISETP.GE.AND P3, PT, R184, UR4, PT ;  /* 0x00000004b8007c0c */ /* 0x000fe2000bf66270 */
[----:B------:R-:W0:Y:S01]  /*1b70*/  S2R R155, SR_TID.X ;  /* 0x00000000009b7919 */ /* 0x000e220000002100 */
[----:B------:R-:W-:Y:S01]  /*1b80*/  ISETP.GE.AND P2, PT, R22, UR4, PT ;  /* 0x0000000416007c0c */ /* 0x000fe2000bf46270 */
[----:B------:R-:W-:Y:S01]  /*1b90*/  IMAD.MOV.U32 R124, RZ, RZ, 0x20 ;  /* 0x00000020ff7c7424 */ /* 0x000fe200078e00ff */
[----:B------:R-:W-:Y:S01]  /*1ba0*/  ISETP.GE.AND P4, PT, R0, UR4, PT ;  /* 0x0000000400007c0c */ /* 0x000fe2000bf86270 */
[----:B-1----:R-:W-:Y:S01]  /*1bb0*/  IMAD.SHL.U32 R42, R4, 0x80, RZ ;  /* 0x00000080042a7824 */ /* 0x002fe200078e00ff */
[----:B------:R-:W-:Y:S02]  /*1bc0*/  ISETP.GE.AND P1, PT, R3, UR4, PT ;  /* 0x0000000403007c0c */ /* 0x000fe4000bf26270 */
[----:B----4-:R-:W-:-:S02]  /*1bd0*/  SEL R6, RZ, 0xffffffff, P3 ;  /* 0xffffffffff067807 */ /* 0x010fc40001800000 */
[----:B------:R-:W-:Y:S01]  /*1be0*/  SEL R3, RZ, 0x1, P2 ;  /* 0x00000001ff037807 */ /* 0x000fe20001000000 */
[----:B------:R-:W1:Y:S01]  /*1bf0*/  @P0 LDC R9, c[0x0][0x42c] ;  /* 0x00010b00ff090b82 */ /* 0x000e620000000800 */
[----:B------:R-:W-:Y:S01]  /*1c00*/  ISETP.GE.AND P2, PT, R185, UR4, PT ;  /* 0x00000004b9007c0c */ /* 0x000fe2000bf46270 */
[----:B------:R-:W-:Y:S01]  /*1c10*/  IMAD.SHL.U32 R6, R6, 0x2, RZ ;  /* 0x0000000206067824 */ /* 0x000fe200078e00ff */
[----:B------:R-:W-:Y:S01]  /*1c20*/  ISETP.GE.AND P3, PT, R102, UR4, PT ;  /* 0x0000000466007c0c */ /* 0x000fe2000bf66270 */
[----:B------:R-:W-:Y:S01]  /*1c30*/  ULDC.64 UR4, c[0x0][0x320] ;  /* 0x0000c80000047ab9 */ /* 0x000fe20000000a00 */
[----:B------:R-:W-:Y:S01]  /*1c40*/  SHF.R.S32.HI R31, RZ, 0x1f, R116 ;  /* 0x0000001fff1f7819 */ /* 0x000fe20000011474 */
[----:B---3--:R-:W-:Y:S01]  /*1c50*/  IMAD.WIDE.U32 R114, R19, R36, R22 ;  /* 0x0000002413727225 */ /* 0x008fe200078e0016 */
[----:B------:R-:W-:Y:S01]  /*1c60*/  LOP3.LUT R3, R6, 0x2, R3, 0xe2, !PT ;  /* 0x0000000206037812 */ /* 0x000fe200078ee203 */
[----:B------:R-:W3:Y:S01]  /*1c70*/  @P0 LDC R11, c[0x0][0x430] ;  /* 0x00010c00ff0b0b82 */ /* 0x000ee20000000800 */
[----:B------:R-:W-:-:S02]  /*1c80*/  SEL R6, RZ, 0x8, P3 ;  /* 0x00000008ff067807 */ /* 0x000fc40001800000 */
[----:B------:R-:W-:Y:S02]  /*1c90*/  SHF.R.S32.HI R148, RZ, 0x1f, R19 ;  /* 0x0000001fff947819 */ /* 0x000fe40000011413 */
[-C--:B--2---:R-:W-:Y:S02]  /*1ca0*/  ISETP.GE.AND P3, PT, R22, R119.reuse, PT ;  /* 0x000000771600720c */ /* 0x084fe40003f66270 */
[--C-:B------:R-:W-:Y:S02]  /*1cb0*/  SHF.R.S32.HI R17, RZ, 0x1f, R16.reuse ;  /* 0x0000001fff117819 */ /* 0x100fe40000011410 */
[----:B------:R-:W-:Y:S02]  /*1cc0*/  ISETP.GE.AND P5, PT, R185, R119, PT ;  /* 0x00000077b900720c */ /* 0x000fe40003fa6270 */
[C---:B------:R-:W-:Y:S01]  /*1cd0*/  SHF.L.U64.HI R125, R4.reuse, 0x7, R5 ;  /* 0x00000007047d7819 */ /* 0x040fe20000010205 */
[----:B------:R-:W-:Y:S01]  /*1ce0*/  IMAD.WIDE.U32 R112, R19, R36, R16 ;  /* 0x0000002413707225 */ /* 0x000fe200078e0010 */
[----:B------:R-:W-:-:S02]  /*1cf0*/  SHF.L.U64.HI R128, R4, 0x6, R5 ;  /* 0x0000000604807819 */ /* 0x000fc40000010205 */
[--C-:B------:R-:W-:Y:S01]  /*1d00*/  SHF.L.U64.HI R126, R36, 0x7, R37.reuse ;  /* 0x00000007247e7819 */ /* 0x100fe20000010225 */
[----:B-1----:R-:W-:Y:S01]  /*1d10*/  @P0 IMAD.HI.U32 R0, R150, R9, RZ ;  /* 0x0000000996000227 */ /* 0x002fe200078e00ff */
[----:B------:R-:W-:Y:S02]  /*1d20*/  SHF.L.U64.HI R38, R36, 0x6, R37 ;  /* 0x0000000624267819 */ /* 0x000fe40000010225 */
[----:B------:R-:W-:Y:S01]  /*1d30*/  P2R R103, PR, RZ, 0x20 ;  /* 0x00000020ff677803 */ /* 0x000fe20000000000 */
[----:B------:R-:W-:Y:S01]  /*1d40*/  IMAD.WIDE.U32 R8, R116, R4, RZ ;  /* 0x0000000474087225 */ /* 0x000fe200078e00ff */
[----:B------:R-:W-:Y:S02]  /*1d50*/  SHF.L.U32 R129, R4, 0x6, RZ ;  /* 0x0000000604817819 */ /* 0x000fe400000006ff */
[----:B0-----:R-:W-:Y:S02]  /*1d60*/  LEA.HI R155, R155, 0x8, RZ, 0x19 ;  /* 0x000000089b9b7811 */ /* 0x001fe400078fc8ff */
[----:B---3--:R-:W-:-:S02]  /*1d70*/  @P0 SHF.R.U32.HI R150, RZ, R11, R0 ;  /* 0x0000000bff960219 */ /* 0x008fc40000011600 */
[----:B------:R-:W-:Y:S02]  /*1d80*/  SEL R0, RZ, 0x4, P2 ;  /* 0x00000004ff007807 */ /* 0x000fe40001000000 */
[----:B------:R-:W-:Y:S01]  /*1d90*/  SHF.R.S32.HI R12, RZ, 0x1f, R150 ;  /* 0x0000001fff0c7819 */ /* 0x000fe20000011496 */
[----:B------:R-:W-:Y:S01]  /*1da0*/  IMAD.WIDE.U32 R10, R150, UR4, R22 ;  /* 0x00000004960a7c25 */ /* 0x000fe2000f8e0016 */
[----:B------:R-:W-:Y:S02]  /*1db0*/  LOP3.LUT R0, R6, R3, R0, 0xfe, !PT ;  /* 0x0000000306007212 */ /* 0x000fe400078efe00 */
[----:B------:R-:W-:Y:S01]  /*1dc0*/  ISETP.NE.U32.AND P0, PT, RZ, UR6, PT ;  /* 0x00000006ff007c0c */ /* 0x000fe2000bf05070 */
[----:B------:R-:W-:Y:S01]  /*1dd0*/  IMAD R6, R31, R4, RZ ;  /* 0x000000041f067224 */ /* 0x000fe200078e02ff */
[----:B------:R-:W-:Y:S01]  /*1de0*/  ISETP.GE.AND P2, PT, R184, R119, PT ;  /* 0x00000077b800720c */ /* 0x000fe20003f46270 */
[----:B------:R-:W-:Y:S01]  /*1df0*/  IMAD R3, R12, UR4, RZ ;  /* 0x000000040c037c24 */ /* 0x000fe2000f8e02ff */
[----:B------:R-:W-:Y:S01]  /*1e00*/  ISETP.NE.AND.EX P0, PT, RZ, UR7, PT, P0 ;  /* 0x00000007ff007c0c */ /* 0x000fe2000bf05300 */
[----:B------:R-:W-:-:S02]  /*1e10*/  IMAD R13, R116, R5, R6 ;  /* 0x00000005740d7224 */ /* 0x000fc400078e0206 */
[----:B------:R-:W-:Y:S01]  /*1e20*/  IMAD R15, R150, UR5, R3 ;  /* 0x00000005960f7c24 */ /* 0x000fe2000f8e0203 */
[----:B------:R-:W-:Y:S01]  /*1e30*/  ULDC.64 UR4, c[0x0][0x2f8] ;  /* 0x0000be0000047ab9 */ /* 0x000fe20000000a00 */
[----:B------:R-:W-:Y:S01]  /*1e40*/  IMAD.IADD R9, R9, 0x1, R13 ;  /* 0x0000000109097824 */ /* 0x000fe200078e020d */
[----:B------:R-:W-:Y:S01]  /*1e50*/  SEL R3, RZ, 0x10, P4 ;  /* 0x00000010ff037807 */ /* 0x000fe20002000000 */
[----:B------:R-:W-:Y:S01]  /*1e60*/  IMAD R13, R12, UR4, RZ ;  /* 0x000000040c0d7c24 */ /* 0x000fe2000f8e02ff */
[----:B------:R-:W0:Y:S01]  /*1e70*/  LDC.64 R6, c[0x0][0x3e8] ;  /* 0x0000fa00ff067b82 */ /* 0x000e220000000a00 */
[----:B------:R-:W-:Y:S01]  /*1e80*/  IMAD.WIDE.U32 R8, R150, UR4, R8 ;  /* 0x0000000496087c25 */ /* 0x000fe2000f8e0008 */
[----:B------:R-:W-:Y:S02]  /*1e90*/  LOP3.LUT R3, R0, R3, RZ, 0xfc, !PT ;  /* 0x0000000300037212 */ /* 0x000fe400078efcff */
[----:B------:R-:W-:Y:S01]  /*1ea0*/  IADD3 R11, R11, R15, RZ ;  /* 0x0000000f0b0b7210 */ /* 0x000fe20007ffe0ff */
[----:B------:R-:W-:Y:S01]  /*1eb0*/  IMAD R13, R150, UR5, R13 ;  /* 0x00000005960d7c24 */ /* 0x000fe2000f8e020d */
[----:B------:R-:W-:Y:S01]  /*1ec0*/  ULDC.64 UR4, c[0x0][0x300] ;  /* 0x0000c00000047ab9 */ /* 0x000fe20000000a00 */
[----:B------:R-:W-:-:S02]  /*1ed0*/  IADD3 R116, P4, R19, R116, RZ ;  /* 0x0000007413747210 */ /* 0x000fc40007f9e0ff */
[----:B------:R-:W-:Y:S01]  /*1ee0*/  IMAD.IADD R9, R9, 0x1, R13 ;  /* 0x0000000109097824 */ /* 0x000fe200078e020d */
[----:B------:R-:W-:Y:S02]  /*1ef0*/  SHF.R.S32.HI R150, RZ, 0x1f, R202 ;  /* 0x0000001fff967819 */ /* 0x000fe400000114ca */
[----:B------:R-:W-:Y:S01]  /*1f00*/  IADD3.X R117, R31, R148, RZ, P4, !PT ;  /* 0x000000941f757210 */ /* 0x000fe200027fe4ff */
[-C--:B0-----:R-:W-:Y:S01]  /*1f10*/  IMAD R12, R148, R6.reuse, RZ ;  /* 0x00000006940c7224 */ /* 0x081fe200078e02ff */
[C---:B------:R-:W-:Y:S01]  /*1f20*/  SHF.L.U64.HI R127, R6.reuse, 0x7, R7 ;  /* 0x00000007067f7819 */ /* 0x040fe20000010207 */
[C---:B------:R-:W-:Y:S01]  /*1f30*/  IMAD.WIDE.U32 R108, R19.reuse, R6, R16 ;  /* 0x00000006136c7225 */ /* 0x040fe200078e0010 */
[C---:B------:R-:W-:Y:S02]  /*1f40*/  SHF.L.U64.HI R41, R6.reuse, 0x6, R7 ;  /* 0x0000000606297819 */ /* 0x040fe40000010207 */
[----:B------:R-:W-:Y:S01]  /*1f50*/  SHF.L.U32 R39, R6, 0x6, RZ ;  /* 0x0000000606277819 */ /* 0x000fe200000006ff */
[----:B------:R-:W-:-:S02]  /*1f60*/  IMAD R15, R19, R7, R12 ;  /* 0x00000007130f7224 */ /* 0x000fc400078e020c */
[----:B------:R-:W-:-:S03]  /*1f70*/  IMAD.WIDE.U32 R110, R19, R6, R22 ;  /* 0x00000006136e7225 */ /* 0x000fc600078e0016 */
[----:B------:R-:W-:Y:S01]  /*1f80*/  IADD3 R109, R109, R15, RZ ;  /* 0x0000000f6d6d7210 */ /* 0x000fe20007ffe0ff */
[----:B------:R-:W-:Y:S02]  /*1f90*/  IMAD.IADD R111, R15, 0x1, R111 ;  /* 0x000000010f6f7824 */ /* 0x000fe400078e026f */
[----:B------:R-:W-:Y:S02]  /*1fa0*/  IMAD.SHL.U32 R40, R6, 0x80, RZ ;  /* 0x0000008006287824 */ /* 0x000fe400078e00ff */
[----:B-----5:R-:W-:-:S04]  /*1fb0*/  IMAD.WIDE.U32 R108, R147, R6, R108 ;  /* 0x00000006936c7225 */ /* 0x020fc800078e006c */
[----:B------:R-:W-:Y:S01]  /*1fc0*/  IMAD.WIDE.U32 R110, R147, R6, R110 ;  /* 0x00000006936e7225 */ /* 0x000fe200078e006e */
[----:B------:R-:W-:Y:S02]  /*1fd0*/  SHF.R.S32.HI R0, RZ, 0x1f, R29 ;  /* 0x0000001fff007819 */ /* 0x000fe4000001141d */
[----:B------:R-:W-:Y:S02]  /*1fe0*/  SEL R13, R29, RZ, !P0 ;  /* 0x000000ff1d0d7207 */ /* 0x000fe40004000000 */
[----:B------:R-:W-:-:S03]  /*1ff0*/  SEL R0, R0, RZ, !P0 ;  /* 0x000000ff00007207 */ /* 0x000fc60004000000 */
[----:B------:R-:W-:-:S04]  /*2000*/  IMAD.WIDE.U32 R104, R13, UR4, R8 ;  /* 0x000000040d687c25 */ /* 0x000fc8000f8e0008 */
[-C--:B------:R-:W-:Y:S02]  /*2010*/  IMAD R8, R148, R4.reuse, RZ ;  /* 0x0000000494087224 */ /* 0x080fe400078e02ff */
[----:B------:R-:W-:Y:S02]  /*2020*/  IMAD R14, R0, UR4, RZ ;  /* 0x00000004000e7c24 */ /* 0x000fe4000f8e02ff */
[----:B------:R-:W-:Y:S02]  /*2030*/  IMAD R43, R19, R5, R8 ;  /* 0x00000005132b7224 */ /* 0x000fe400078e0208 */
[----:B------:R-:W-:Y:S01]  /*2040*/  IMAD R101, R13, UR5, R14 ;  /* 0x000000050d657c24 */ /* 0x000fe2000f8e020e */
[----:B------:R-:W-:Y:S01]  /*2050*/  ULDC.64 UR4, c[0x0][0x328] ;  /* 0x0000ca0000047ab9 */ /* 0x000fe20000000a00 */
[----:B------:R-:W-:-:S04]  /*2060*/  IMAD.WIDE.U32 R8, R19, R4, R22 ;  /* 0x0000000413087225 */ /* 0x000fc800078e0016 */
[----:B------:R-:W-:Y:S01]  /*2070*/  IMAD R0, R0, UR4, RZ ;  /* 0x0000000400007c24 */ /* 0x000fe2000f8e02ff */
[----:B------:R-:W-:Y:S01]  /*2080*/  IADD3 R100, P0, R104, R8, RZ ;  /* 0x0000000868647210 */ /* 0x000fe20007f1e0ff */
[----:B------:R-:W-:Y:S02]  /*2090*/  IMAD.IADD R101, R105, 0x1, R101 ;  /* 0x0000000169657824 */ /* 0x000fe400078e0265 */
[----:B------:R-:W-:Y:S02]  /*20a0*/  IMAD R45, R13, UR5, R0 ;  /* 0x000000050d2d7c24 */ /* 0x000fe4000f8e0200 */
[-C--:B------:R-:W-:Y:S01]  /*20b0*/  IMAD R0, R148, R36.reuse, RZ ;  /* 0x0000002494007224 */ /* 0x080fe200078e02ff */
[----:B------:R-:W-:Y:S01]  /*20c0*/  IADD3.X R43, R101, R9, R43, P0, !PT ;  /* 0x00000009652b7210 */ /* 0x000fe200007fe42b */
[----:B------:R-:W-:Y:S01]  /*20d0*/  IMAD.WIDE.U32 R106, R13, UR4, R10 ;  /* 0x000000040d6a7c25 */ /* 0x000fe2000f8e000a */
[C---:B------:R-:W-:Y:S02]  /*20e0*/  SEL R9, R119.reuse, RZ, P3 ;  /* 0x000000ff77097207 */ /* 0x040fe40001800000 */
[----:B------:R-:W-:Y:S01]  /*20f0*/  SEL R11, R119, RZ, P2 ;  /* 0x000000ff770b7207 */ /* 0x000fe20001000000 */
[----:B------:R-:W-:Y:S01]  /*2100*/  IMAD R13, R19, R37, R0 ;  /* 0x00000025130d7224 */ /* 0x000fe200078e0200 */
[----:B------:R-:W-:Y:S01]  /*2110*/  SEL R0, R119, RZ, P5 ;  /* 0x000000ff77007207 */ /* 0x000fe20002800000 */
[----:B------:R-:W-:Y:S01]  /*2120*/  IMAD.IADD R9, R22, 0x1, R9 ;  /* 0x0000000116097824 */ /* 0x000fe200078e0209 */
[----:B------:R-:W-:Y:S01]  /*2130*/  IADD3 R11, R184, R11, RZ ;  /* 0x0000000bb80b7210 */ /* 0x000fe20007ffe0ff */
[----:B------:R-:W-:Y:S01]  /*2140*/  IMAD.IADD R115, R13, 0x1, R115 ;  /* 0x000000010d737824 */ /* 0x000fe200078e0273 */
[----:B------:R-:W-:Y:S01]  /*2150*/  IADD3 R113, R113, R13, RZ ;  /* 0x0000000d71717210 */ /* 0x000fe20007ffe0ff */
[----:B------:R-:W-:Y:S01]  /*2160*/  IMAD.IADD R13, R185, 0x1, R0 ;  /* 0x00000001b90d7824 */ /* 0x000fe200078e0200 */
[----:B------:R-:W-:Y:S01]  /*2170*/  SHF.R.S32.HI R0, RZ, 0x1f, R9 ;  /* 0x0000001fff007819 */ /* 0x000fe20000011409 */
[----:B------:R-:W-:Y:S01]  /*2180*/  IMAD.WIDE.U32 R114, R147, R36, R114 ;  /* 0x0000002493727225 */ /* 0x000fe200078e0072 */
[----:B------:R-:W-:-:S02]  /*2190*/  SHF.R.S32.HI R10, RZ, 0x1f, R11 ;  /* 0x0000001fff0a7819 */ /* 0x000fc4000001140b */
[CC--:B------:R-:W-:Y:S01]  /*21a0*/  LEA.HI R8, R0.reuse, R9.reuse, RZ, 0x3 ;  /* 0x0000000900087211 */ /* 0x0c0fe200078f18ff */
[----:B------:R-:W-:Y:S01]  /*21b0*/  IMAD.WIDE.U32 R112, R147, R36, R112 ;  /* 0x0000002493707225 */ /* 0x000fe200078e0070 */
[----:B------:R-:W-:Y:S02]  /*21c0*/  LEA.HI R0, R0, R9, RZ, 0x6 ;  /* 0x0000000900007211 */ /* 0x000fe400078f30ff */
[--C-:B------:R-:W-:Y:S01]  /*21d0*/  LOP3.LUT R15, R187, 0x38, R8.reuse, 0xf8, !PT ;  /* 0x00000038bb0f7812 */ /* 0x100fe200078ef808 */
[----:B------:R-:W-:Y:S01]  /*21e0*/  IMAD.SHL.U32 R119, R119, 0x2, RZ ;  /* 0x0000000277777824 */ /* 0x000fe200078e00ff */
[----:B------:R-:W-:Y:S01]  /*21f0*/  SHF.R.S32.HI R14, RZ, 0x1f, R13 ;  /* 0x0000001fff0e7819 */ /* 0x000fe2000001140d */
[----:B------:R-:W-:Y:S01]  /*2200*/  IMAD.SHL.U32 R9, R0, 0x80, RZ ;  /* 0x0000008000097824 */ /* 0x000fe200078e00ff */
[----:B------:R-:W-:Y:S02]  /*2210*/  LOP3.LUT R144, R15, R218, RZ, 0x3c, !PT ;  /* 0x000000da0f907212 */ /* 0x000fe400078e3cff */
[----:B------:R-:W-:-:S02]  /*2220*/  LOP3.LUT R0, R189, 0x38, R8, 0xf8, !PT ;  /* 0x00000038bd007812 */ /* 0x000fc400078ef808 */
[----:B------:R-:W-:Y:S02]  /*2230*/  LOP3.LUT R9, R9, 0xffffe000, RZ, 0xc0, !PT ;  /* 0xffffe00009097812 */ /* 0x000fe400078ec0ff */
[----:B------:R-:W-:Y:S02]  /*2240*/  LEA.HI R12, R10, R11, RZ, 0x3 ;  /* 0x0000000b0a0c7211 */ /* 0x000fe400078f18ff */
[----:B------:R-:W-:Y:S01]  /*2250*/  IADD3 R144, R144, R9, R193 ;  /* 0x0000000990907210 */ /* 0x000fe20007ffe0c1 */
[----:B------:R-:W-:Y:S01]  /*2260*/  IMAD R146, R190, 0x200, R9 ;  /* 0x00000200be927824 */ /* 0x000fe200078e0209 */
[----:B------:R-:W-:Y:S02]  /*2270*/  SHF.R.S32.HI R9, RZ, 0x1f, R147 ;  /* 0x0000001fff097819 */ /* 0x000fe40000011493 */
[----:B------:R-:W-:Y:S02]  /*2280*/  LEA.HI R10, R10, R11, RZ, 0x6 ;  /* 0x0000000b0a0a7211 */ /* 0x000fe400078f30ff */
[----:B------:R-:W-:Y:S01]  /*2290*/  LOP3.LUT R11, R0, R191, RZ, 0x3c, !PT ;  /* 0x000000bf000b7212 */ /* 0x000fe200078e3cff */
[----:B------:R-:W-:Y:S01]  /*22a0*/  IMAD R0, R9, R6, RZ ;  /* 0x0000000609007224 */ /* 0x000fe200078e02ff */
[----:B------:R-:W-:-:S02]  /*22b0*/  LEA.HI R44, R14, R13, RZ, 0x3 ;  /* 0x0000000d0e2c7211 */ /* 0x000fc400078f18ff */
[----:B------:R-:W-:Y:S01]  /*22c0*/  LEA.HI R14, R14, R13, RZ, 0x6 ;  /* 0x0000000d0e0e7211 */ /* 0x000fe200078f30ff */
[----:B------:R-:W-:Y:S01]  /*22d0*/  IMAD R33, R147, R7, R0 ;  /* 0x0000000793217224 */ /* 0x000fe200078e0200 */
[----:B------:R-:W-:Y:S01]  /*22e0*/  SHF.L.U32 R13, R10, 0x7, RZ ;  /* 0x000000070a0d7819 */ /* 0x000fe200000006ff */
[----:B------:R-:W-:Y:S01]  /*22f0*/  IMAD R0, R9, R36, RZ ;  /* 0x0000002409007224 */ /* 0x000fe200078e02ff */
[----:B------:R-:W-:Y:S01]  /*2300*/  LOP3.LUT R29, R187, 0x38, R44, 0xf8, !PT ;  /* 0x00000038bb1d7812 */ /* 0x000fe200078ef82c */
[----:B------:R-:W-:Y:S01]  /*2310*/  IMAD.SHL.U32 R20, R14, 0x80, RZ ;  /* 0x000000800e147824 */ /* 0x000fe200078e00ff */
[----:B------:R-:W-:Y:S01]  /*2320*/  LOP3.LUT R10, R189, 0x38, R12, 0xf8, !PT ;  /* 0x00000038bd0a7812 */ /* 0x000fe200078ef80c */
[----:B------:R-:W-:Y:S01]  /*2330*/  IMAD R5, R147, R37, R0 ;  /* 0x0000002593057224 */ /* 0x000fe200078e0200 */
[----:B------:R-:W-:Y:S01]  /*2340*/  LOP3.LUT R0, R189, 0x18, R22, 0xf8, !PT ;  /* 0x00000018bd007812 */ /* 0x000fe200078ef816 */
[----:B------:R-:W-:Y:S01]  /*2350*/  IMAD.SHL.U32 R37, R36, 0x80, RZ ;  /* 0x0000008024257824 */ /* 0x000fe200078e00ff */
[----:B------:R-:W-:Y:S01]  /*2360*/  LOP3.LUT R20, R20, 0xffffe000, RZ, 0xc0, !PT ;  /* 0xffffe00014147812 */ /* 0x000fe200078ec0ff */
[----:B------:R-:W-:Y:S01]  /*2370*/  IMAD.IADD R31, R5, 0x1, R115 ;  /* 0x00000001051f7824 */ /* 0x000fe200078e0273 */
[----:B------:R-:W-:-:S02]  /*2380*/  LOP3.LUT R13, R13, 0xffffe000, RZ, 0xc0, !PT ;  /* 0xffffe0000d0d7812 */ /* 0x000fc400078ec0ff */
[----:B------:R-:W-:Y:S01]  /*2390*/  LOP3.LUT R21, R187, 0x38, R12, 0xf8, !PT ;  /* 0x00000038bb157812 */ /* 0x000fe200078ef80c */
[----:B------:R-:W-:Y:S01]  /*23a0*/  IMAD R139, R190, 0x200, R20 ;  /* 0x00000200be8b7824 */ /* 0x000fe200078e0214 */
[----:B------:R-:W-:Y:S02]  /*23b0*/  LOP3.LUT R14, R189, 0x38, R44, 0xf8, !PT ;  /* 0x00000038bd0e7812 */ /* 0x000fe400078ef82c */
[----:B------:R-:W-:Y:S02]  /*23c0*/  LOP3.LUT R29, R29, R218, RZ, 0x3c, !PT ;  /* 0x000000da1d1d7212 */ /* 0x000fe400078e3cff */
[----:B------:R-:W-:Y:S02]  /*23d0*/  LOP3.LUT P0, RZ, R210, 0x4, RZ, 0xc0, !PT ;  /* 0x00000004d2ff7812 */ /* 0x000fe4000780c0ff */
[----:B------:R-:W-:Y:S02]  /*23e0*/  LOP3.LUT R35, R0, R191, RZ, 0x3c, !PT ;  /* 0x000000bf00237212 */ /* 0x000fe400078e3cff */
[----:B------:R-:W-:-:S02]  /*23f0*/  SEL R0, RZ, 0x20, P1 ;  /* 0x00000020ff007807 */ /* 0x000fc40000800000 */
[----:B------:R-:W-:Y:S02]  /*2400*/  LOP3.LUT R10, R10, R191, RZ, 0x3c, !PT ;  /* 0x000000bf0a0a7212 */ /* 0x000fe400078e3cff */
[----:B------:R-:W-:Y:S02]  /*2410*/  LEA R145, R190, R13, 0x9 ;  /* 0x0000000dbe917211 */ /* 0x000fe400078e48ff */
[----:B------:R-:W-:Y:S02]  /*2420*/  LOP3.LUT R138, R21, R218, RZ, 0x3c, !PT ;  /* 0x000000da158a7212 */ /* 0x000fe400078e3cff */
[----:B------:R-:W-:Y:S01]  /*2430*/  LOP3.LUT R14, R14, R191, RZ, 0x3c, !PT ;  /* 0x000000bf0e0e7212 */ /* 0x000fe200078e3cff */
[----:B------:R-:W-:Y:S01]  /*2440*/  IMAD.IADD R145, R145, 0x1, R10 ;  /* 0x0000000191917824 */ /* 0x000fe200078e020a */
[----:B------:R-:W-:Y:S02]  /*2450*/  IADD3 R135, R29, R20, R193 ;  /* 0x000000141d877210 */ /* 0x000fe40007ffe0c1 */
[----:B------:R-:W-:-:S02]  /*2460*/  SEL R124, R124, 0xffffffe0, !P0 ;  /* 0xffffffe07c7c7807 */ /* 0x000fc40004000000 */
[----:B------:R-:W-:Y:S02]  /*2470*/  LEA R35, R190, R35, 0x9 ;  /* 0x00000023be237211 */ /* 0x000fe400078e48ff */
[----:B------:R-:W-:Y:S02]  /*2480*/  LOP3.LUT R29, R8, 0xfffffff8, RZ, 0xc0, !PT ;  /* 0xfffffff8081d7812 */ /* 0x000fe400078ec0ff */
[----:B------:R-:W-:Y:S01]  /*2490*/  LOP3.LUT R21, R12, 0xfffffff8, RZ, 0xc0, !PT ;  /* 0xfffffff80c157812 */ /* 0x000fe200078ec0ff */
[----:B------:R-:W-:Y:S01]  /*24a0*/  IMAD.IADD R134, R124, 0x1, R35 ;  /* 0x000000017c867824 */ /* 0x000fe200078e0223 */
[----:B------:R-:W-:Y:S02]  /*24b0*/  LOP3.LUT R15, R44, 0xfffffff8, RZ, 0xc0, !PT ;  /* 0xfffffff82c0f7812 */ /* 0x000fe400078ec0ff */
[----:B------:R-:W-:Y:S02]  /*24c0*/  LOP3.LUT R0, R3, R0, RZ, 0xfc, !PT ;  /* 0x0000000003007212 */ /* 0x000fe400078efcff */
[----:B------:R-:W-:-:S02]  /*24d0*/  IADD3 R138, R138, R13, R193 ;  /* 0x0000000d8a8a7210 */ /* 0x000fc40007ffe0c1 */
[----:B------:R-:W-:Y:S02]  /*24e0*/  IADD3 R146, R146, R11, RZ ;  /* 0x0000000b92927210 */ /* 0x000fe40007ffe0ff */
[----:B------:R-:W-:Y:S02]  /*24f0*/  IADD3 R139, R139, R14, RZ ;  /* 0x0000000e8b8b7210 */ /* 0x000fe40007ffe0ff */
[----:B------:R-:W-:Y:S01]  /*2500*/  IADD3 R34, R109, R33, RZ ;  /* 0x000000216d227210 */ /* 0x000fe20007ffe0ff */
[----:B------:R-:W-:Y:S01]  /*2510*/  IMAD.IADD R33, R33, 0x1, R111 ;  /* 0x0000000121217824 */ /* 0x000fe200078e026f */
[----:B------:R-:W-:Y:S02]  /*2520*/  IADD3 R32, R113, R5, RZ ;  /* 0x0000000571207210 */ /* 0x000fe40007ffe0ff */
[----:B------:R-:W-:Y:S02]  /*2530*/  SHF.R.S32.HI R30, RZ, 0x3, R8 ;  /* 0x00000003ff1e7819 */ /* 0x000fe40000011408 */
[----:B------:R-:W-:-:S02]  /*2540*/  SHF.R.S32.HI R28, RZ, 0x3, R12 ;  /* 0x00000003ff1c7819 */ /* 0x000fc4000001140c */
[----:B------:R-:W-:Y:S02]  /*2550*/  SHF.L.U32 R36, R36, 0x6, RZ ;  /* 0x0000000624247819 */ /* 0x000fe400000006ff */
[----:B------:R-:W-:Y:S02]  /*2560*/  SHF.R.S32.HI R20, RZ, 0x3, R44 ;  /* 0x00000003ff147819 */ /* 0x000fe4000001142c */
[----:B------:R-:W-:Y:S02]  /*2570*/  LOP3.LUT R14, R3, 0x1, RZ, 0xc0, !PT ;  /* 0x00000001030e7812 */ /* 0x000fe400078ec0ff */
[----:B------:R-:W-:Y:S02]  /*2580*/  SHF.R.S32.HI R13, RZ, 0x1f, R29 ;  /* 0x0000001fff0d7819 */ /* 0x000fe4000001141d */
[----:B------:R-:W-:Y:S02]  /*2590*/  SHF.R.S32.HI R12, RZ, 0x1f, R21 ;  /* 0x0000001fff0c7819 */ /* 0x000fe40000011415 */
[----:B------:R-:W-:-:S02]  /*25a0*/  SHF.R.S32.HI R11, RZ, 0x1f, R15 ;  /* 0x0000001fff0b7819 */ /* 0x000fc4000001140f */
[C---:B------:R-:W-:Y:S02]  /*25b0*/  LOP3.LUT R10, R0.reuse, 0x2, RZ, 0xc0, !PT ;  /* 0x00000002000a7812 */ /* 0x040fe400078ec0ff */
[C---:B------:R-:W-:Y:S02]  /*25c0*/  LOP3.LUT R9, R0.reuse, 0x4, RZ, 0xc0, !PT ;  /* 0x0000000400097812 */ /* 0x040fe400078ec0ff */
[C---:B------:R-:W-:Y:S02]  /*25d0*/  LOP3.LUT R8, R0.reuse, 0x8, RZ, 0xc0, !PT ;  /* 0x0000000800087812 */ /* 0x040fe400078ec0ff */
[C---:B------:R-:W-:Y:S02]  /*25e0*/  LOP3.LUT R7, R0.reuse, 0x10, RZ, 0xc0, !PT ;  /* 0x0000001000077812 */ /* 0x040fe400078ec0ff */
[----:B------:R-:W-:Y:S02]  /*25f0*/  LOP3.LUT R6, R0, 0x20, RZ, 0xc0, !PT ;  /* 0x0000002000067812 */ /* 0x000fe400078ec0ff */
[----:B------:R-:W-:-:S07]  /*2600*/  IADD3 R5, R107, R45, RZ ;  /* 0x0000002d6b057210 */ /* 0x000fce0007ffe0ff */
.L_x_556:
[----:B0-----:R-:W0:Y:S01]  /*2610*/  LDC.64 R120, c[0x0][0x2d8] ;  /* 0x0000b600ff787b82 */ /* 0x001e220000000a00 */
[----:B-12---:R-:W-:Y:S01]  /*2620*/  VIADD R44, R26, 0xffffffff ;  /* 0xffffffff1a2c7836 */ /* 0x006fe20000000000 */
[----:B------:R-:W-:Y:S05]  /*2630*/  YIELD ;  /* 0x0000000000007946 */ /* 0x000fea0003800000 */
[----:B------:R-:W-:Y:S01]  /*2640*/  SHF.R.S32.HI R46, RZ, 0x1f, R44 ;  /* 0x0000001fff2e7819 */ /* 0x000fe2000001142c */
[----:B------:R-:W1:Y:S01]  /*2650*/  LDC R122, c[0x0][0x3d4] ;  /* 0x0000f500ff7a7b82 */ /* 0x000e620000000800 */
[-C--:B------:R-:W-:Y:S01]  /*2660*/  IMAD R3, R125, R44.reuse, RZ ;  /* 0x0000002c7d037224 */ /* 0x080fe200078e02ff */
[----:B------:R-:W-:Y:S01]  /*2670*/  BSSY B0, `(.L_x_457) ;  /* 0x000073a000007945 */ /* 0x000fe20003800000 */
[----:B------:R-:W-:-:S04]  /*2680*/  IMAD.WIDE.U32 R132, R42, R44, RZ ;  /* 0x0000002c2a847225 */ /* 0x000fc800078e00ff */
[----:B------:R-:W-:Y:S01]  /*2690*/  IMAD R3, R46, R42, R3 ;  /* 0x0000002a2e037224 */ /* 0x000fe200078e0203 */
[-C--:B------:R-:W-:Y:S01]  /*26a0*/  IADD3 R4, P5, R100, R132.reuse, RZ ;  /* 0x0000008464047210 */ /* 0x080fe20007fbe0ff */
[----:B------:R-:W-:Y:S01]  /*26b0*/  IMAD R54, R18, 0x6000, R134 ;  /* 0x0000600012367824 */ /* 0x000fe200078e0286 */
[----:B------:R-:W-:Y:S02]  /*26c0*/  IADD3 R0, P1, P4, R100, R132, R129 ;  /* 0x0000008464007210 */ /* 0x000fe40007c3e081 */
[----:B------:R-:W-:Y:S01]  /*26d0*/  IADD3 R96, R133, R3, RZ ;  /* 0x0000000385607210 */ /* 0x000fe20007ffe0ff */
[----:B------:R-:W-:Y:S01]  /*26e0*/  IMAD R54, R54, 0x2, R25 ;  /* 0x0000000236367824 */ /* 0x000fe200078e0219 */
[----:B0-----:R-:W-:-:S03]  /*26f0*/  LEA R56, P0, R4, R120, 0x1 ;  /* 0x0000007804387211 */ /* 0x001fc600078008ff */
[----:B------:R-:W-:Y:S01]  /*2700*/  IMAD.X R26, R96, 0x1, R43, P5 ;  /* 0x00000001601a7824 */ /* 0x000fe200028e062b */
[----:B------:R-:W-:Y:S02]  /*2710*/  LEA R52, P5, R0, R120, 0x1 ;  /* 0x0000007800347211 */ /* 0x000fe400078a08ff */
[----:B------:R-:W-:Y:S02]  /*2720*/  IADD3.X R3, R43, R96, R128, P1, P4 ;  /* 0x000000602b037210 */ /* 0x000fe40000fe8480 */
[-C--:B------:R-:W-:Y:S02]  /*2730*/  LEA.HI.X R57, R4, R121.reuse, R26, 0x1, P0 ;  /* 0x0000007904397211 */ /* 0x080fe400000f0c1a */
[----:B-1----:R-:W-:Y:S02]  /*2740*/  ISETP.GE.AND P0, PT, R122, 0x1, PT ;  /* 0x000000017a00780c */ /* 0x002fe40003f06270 */
[----:B------:R-:W-:Y:S01]  /*2750*/  LEA.HI.X R53, R0, R121, R3, 0x1, P5 ;  /* 0x0000007900357211 */ /* 0x000fe200028f0c03 */
[----:B------:R-:W-:Y:S01]  /*2760*/  IMAD R0, R18, 0x6000, R35 ;  /* 0x0000600012007824 */ /* 0x000fe200078e0223 */
[----:B------:R-:W-:-:S02]  /*2770*/  ISETP.GT.AND P1, PT, R44, R123, PT ;  /* 0x0000007b2c00720c */ /* 0x000fc40003f24270 */
[----:B------:R-:W-:Y:S02]  /*2780*/  MOV R26, R44 ;  /* 0x0000002c001a7202 */ /* 0x000fe40000000f00 */
[----:B------:R-:W-:Y:S02]  /*2790*/  P2R R118, PR, RZ, 0x2 ;  /* 0x00000002ff767803 */ /* 0x000fe40000000000 */
[----:B------:R-:W-:-:S03]  /*27a0*/  LEA R55, R0, R25, 0x1 ;  /* 0x0000001900377211 */ /* 0x000fc600078e08ff */
[----:B------:R-:W-:Y:S05]  /*27b0*/  @!P0 BRA `(.L_x_458) ;  /* 0x0000006c00c08947 */ /* 0x000fea0003800000 */
[----:B------:R-:W-:Y:S01]  /*27c0*/  ULDC.U8 UR4, c[0x0][0x3f0] ;  /* 0x0000fc0000047ab9 */ /* 0x000fe20000000000 */
[-C--:B------:R-:W-:Y:S01]  /*27d0*/  IMAD R0, R126, R44.reuse, RZ ;  /* 0x0000002c7e007224 */ /* 0x080fe200078e02ff */
[----:B------:R-:W-:Y:S01]  /*27e0*/  ISETP.NE.AND P0, PT, RZ, UR4, PT ;  /* 0x00000004ff007c0c */ /* 0x000fe2000bf05270 */
[----:B------:R-:W-:Y:S02]  /*27f0*/  IMAD R45, R127, R44, RZ ;  /* 0x0000002c7f2d7224 */ /* 0x000fe400078e02ff */
[C---:B------:R-:W-:Y:S02]  /*2800*/  IMAD R3, R46.reuse, R37, R0 ;  /* 0x000000252e037224 */ /* 0x040fe400078e0200 */
[----:B------:R-:W-:Y:S02]  /*2810*/  IMAD R45, R46, R40, R45 ;  /* 0x000000282e2d7224 */ /* 0x000fe400078e022d */
[----:B------:R-:W-:Y:S02]  /*2820*/  IMAD R4, R26, -0x80, R27 ;  /* 0xffffff801a047824 */ /* 0x000fe400078e021b */
[----:B------:R-:W-:-:S03]  /*2830*/  IMAD.WIDE.U32 R94, R37, R44, RZ ;  /* 0x0000002c255e7225 */ /* 0x000fc600078e00ff */
[----:B------:R-:W-:Y:S01]  /*2840*/  VIMNMX R4, R4, 0x80, PT ;  /* 0x0000008004047848 */ /* 0x000fe20003fe0100 */
[----:B------:R-:W-:-:S04]  /*2850*/  IMAD.WIDE.U32 R92, R40, R44, RZ ;  /* 0x0000002c285c7225 */ /* 0x000fc800078e00ff */
[----:B------:R-:W-:Y:S01]  /*2860*/  IMAD.IADD R0, R95, 0x1, R3 ;  /* 0x000000015f007824 */ /* 0x000fe200078e0203 */
[----:B------:R-:W-:Y:S01]  /*2870*/  IADD3 R3, R93, R45, RZ ;  /* 0x0000002d5d037210 */ /* 0x000fe20007ffe0ff */
[----:B------:R-:W-:Y:S06]  /*2880*/  @!P0 BRA `(.L_x_459) ;  /* 0x0000003000f08947 */ /* 0x000fec0003800000 */
[----:B------:R-:W-:Y:S01]  /*2890*/  ISETP.GE.AND P0, PT, R19, R4, PT ;  /* 0x000000041300720c */ /* 0x000fe20003f06270 */
[----:B------:R-:W-:Y:S01]  /*28a0*/  BSSY B1, `(.L_x_460) ;  /* 0x000003c000017945 */ /* 0x000fe20003800000 */
        /* <DEDUP_REMOVED lines=12> */
[----:B------:R-:W-:Y:S01]  /*2970*/  CS2R R132, SRZ ;  /* 0x0000000000847805 */ /* 0x000fe2000001ff00 */
[----:B------:R-:W-:Y:S06]  /*2980*/  @P0 BRA `(.L_x_461) ;  /* 0x0000000000b40947 */ /* 0x000fec0003800000 */
[----:B------:R-:W-:Y:S01]  /*2990*/  IADD3 R45, P4, R112, R94, RZ ;  /* 0x0000005e702d7210 */ /* 0x000fe20007f9e0ff */
[----:B------:R-:W-:Y:S01]  /*29a0*/  ULDC.64 UR4, c[0x0][0x3c8] ;  /* 0x0000f20000047ab9 */ /* 0x000fe20000000a00 */
[----:B------:R-:W-:Y:S01]  /*29b0*/  IADD3 R47, P1, R108, R92, RZ ;  /* 0x0000005c6c2f7210 */ /* 0x000fe20007f3e0ff */
[----:B------:R-:W-:Y:S01]  /*29c0*/  ULDC.64 UR6, c[0x0][0x3e0] ;  /* 0x0000f80000067ab9 */ /* 0x000fe20000000a00 */
[----:B------:R-:W-:Y:S01]  /*29d0*/  VIADD R51, R16, 0x10 ;  /* 0x0000001010337836 */ /* 0x000fe20000000000 */
[----:B------:R-:W-:Y:S01]  /*29e0*/  CS2R R130, SRZ ;  /* 0x0000000000827805 */ /* 0x000fe2000001ff00 */
[----:B------:R-:W-:Y:S01]  /*29f0*/  IMAD.X R46, R0, 0x1, R32, P4 ;  /* 0x00000001002e7824 */ /* 0x000fe200020e0620 */
[----:B------:R-:W-:Y:S02]  /*2a00*/  LEA R44, P4, R45, UR4, 0x1 ;  /* 0x000000042d2c7c11 */ /* 0x000fe4000f8808ff */
[----:B------:R-:W-:Y:S02]  /*2a10*/  CS2R R98, SRZ ;  /* 0x0000000000627805 */ /* 0x000fe4000001ff00 */
[----:B------:R-:W-:-:S02]  /*2a20*/  IADD3.X R50, R3, R34, RZ, P1, !PT ;  /* 0x0000002203327210 */ /* 0x000fc40000ffe4ff */
[----:B------:R-:W-:Y:S02]  /*2a30*/  CS2R R132, SRZ ;  /* 0x0000000000847805 */ /* 0x000fe4000001ff00 */
[----:B------:R-:W-:Y:S02]  /*2a40*/  LEA.HI.X R45, R45, UR5, R46, 0x1, P4 ;  /* 0x000000052d2d7c11 */ /* 0x000fe4000a0f0c2e */
[----:B------:R-:W-:Y:S02]  /*2a50*/  CS2R R120, SRZ ;  /* 0x0000000000787805 */ /* 0x000fe4000001ff00 */
[C---:B------:R-:W-:Y:S01]  /*2a60*/  LEA R46, P4, R47.reuse, UR6, 0x1 ;  /* 0x000000062f2e7c11 */ /* 0x040fe2000f8808ff */
[C---:B------:R-:W-:Y:S01]  /*2a70*/  VIADD R59, R16.reuse, 0x30 ;  /* 0x00000030103b7836 */ /* 0x040fe20000000000 */
[----:B------:R-:W-:Y:S02]  /*2a80*/  ISETP.GE.AND P1, PT, R16, R122, PT ;  /* 0x0000007a1000720c */ /* 0x000fe40003f26270 */
[----:B------:R-:W-:-:S02]  /*2a90*/  LEA.HI.X R47, R47, UR7, R50, 0x1, P4 ;  /* 0x000000072f2f7c11 */ /* 0x000fc4000a0f0c32 */
[----:B------:R-:W-:Y:S02]  /*2aa0*/  ISETP.GE.AND P4, PT, R51, R122, PT ;  /* 0x0000007a3300720c */ /* 0x000fe40003f86270 */
[----:B------:R-:W-:-:S07]  /*2ab0*/  IADD3 R51, R16, 0x20, RZ ;  /* 0x0000002010337810 */ /* 0x000fce0007ffe0ff */
[----:B------:R0:W5:Y:S04]  /*2ac0*/  @!P1 LDG.E.64 R130, desc[UR36][R44.64] ;  /* 0x000000242c829981 */ /* 0x000168000c1e1b00 */
[----:B------:R0:W5:Y:S01]  /*2ad0*/  @!P1 LDG.E.64 R132, desc[UR36][R46.64] ;  /* 0x000000242e849981 */ /* 0x000162000c1e1b00 */
[----:B------:R-:W-:-:S03]  /*2ae0*/  ISETP.GE.AND P1, PT, R51, R122, PT ;  /* 0x0000007a3300720c */ /* 0x000fc60003f26270 */
[----:B------:R0:W5:Y:S04]  /*2af0*/  @!P4 LDG.E.64 R98, desc[UR36][R44.64+0x20] ;  /* 0x000020242c62c981 */ /* 0x000168000c1e1b00 */
[----:B------:R0:W5:Y:S01]  /*2b00*/  @!P4 LDG.E.64 R120, desc[UR36][R46.64+0x20] ;  /* 0x000020242e78c981 */ /* 0x000162000c1e1b00 */
[----:B------:R-:W-:Y:S02]  /*2b10*/  ISETP.GE.AND P4, PT, R59, R122, PT ;  /* 0x0000007a3b00720c */ /* 0x000fe40003f86270 */
[----:B------:R-:W-:Y:S02]  /*2b20*/  CS2R R90, SRZ ;  /* 0x00000000005a7805 */ /* 0x000fe4000001ff00 */
[----:B------:R-:W-:Y:S02]  /*2b30*/  CS2R R96, SRZ ;  /* 0x0000000000607805 */ /* 0x000fe4000001ff00 */
[----:B------:R-:W-:-:S02]  /*2b40*/  CS2R R86, SRZ ;  /* 0x0000000000567805 */ /* 0x000fc4000001ff00 */
[----:B------:R-:W-:Y:S01]  /*2b50*/  CS2R R88, SRZ ;  /* 0x0000000000587805 */ /* 0x000fe2000001ff00 */
[C---:B------:R-:W-:Y:S01]  /*2b60*/  VIADD R59, R16.reuse, 0x50 ;  /* 0x00000050103b7836 */ /* 0x040fe20000000000 */
[----:B------:R-:W-:Y:S01]  /*2b70*/  IADD3 R51, R16, 0x40, RZ ;  /* 0x0000004010337810 */ /* 0x000fe20007ffe0ff */
        /* <DEDUP_REMOVED lines=10> */
[----:B------:R0:W5:Y:S04]  /*2c20*/  @!P1 LDG.E.64 R82, desc[UR36][R44.64+0x80] ;  /* 0x000080242c529981 */ /* 0x000168000c1e1b00 */
[----:B------:R0:W5:Y:S04]  /*2c30*/  @!P1 LDG.E.64 R84, desc[UR36][R46.64+0x80] ;  /* 0x000080242e549981 */ /* 0x000168000c1e1b00 */
[----:B------:R0:W5:Y:S04]  /*2c40*/  @!P4 LDG.E.64 R78, desc[UR36][R44.64+0xa0] ;  /* 0x0000a0242c4ec981 */ /* 0x000168000c1e1b00 */
[----:B------:R0:W5:Y:S02]  /*2c50*/  @!P4 LDG.E.64 R80, desc[UR36][R46.64+0xa0] ;  /* 0x0000a0242e50c981 */ /* 0x000164000c1e1b00 */
.L_x_461:
[----:B------:R-:W-:Y:S05]  /*2c60*/  BSYNC B1 ;  /* 0x0000000000017941 */ /* 0x000fea0003800000 */
.L_x_460:
        /* <DEDUP_REMOVED lines=12> */
[----:B-----5:R-:W-:Y:S01]  /*2d30*/  MOV R136, R78 ;  /* 0x0000004e00887202 */ /* 0x020fe20000000f00 */
[----:B------:R-:W-:Y:S01]  /*2d40*/  IMAD.MOV.U32 R137, RZ, RZ, R79 ;  /* 0x000000ffff897224 */ /* 0x000fe200078e004f */
[----:B------:R-:W-:Y:S01]  /*2d50*/  CS2R R76, SRZ ;  /* 0x00000000004c7805 */ /* 0x000fe2000001ff00 */
[----:B------:R-:W-:Y:S06]  /*2d60*/  @P4 BRA `(.L_x_463) ;  /* 0x0000000000b44947 */ /* 0x000fec0003800000 */
[----:B------:R-:W-:Y:S01]  /*2d70*/  IADD3 R94, P1, P5, R112, R94, R36 ;  /* 0x0000005e705e7210 */ /* 0x000fe20007d3e024 */
[----:B------:R-:W-:Y:S01]  /*2d80*/  ULDC.64 UR4, c[0x0][0x3c8] ;  /* 0x0000f20000047ab9 */ /* 0x000fe20000000a00 */
[----:B------:R-:W-:Y:S01]  /*2d90*/  ULDC.64 UR6, c[0x0][0x3e0] ;  /* 0x0000f80000067ab9 */ /* 0x000fe20000000a00 */
[----:B------:R-:W-:Y:S02]  /*2da0*/  CS2R R74, SRZ ;  /* 0x00000000004a7805 */ /* 0x000fe4000001ff00 */
[----:B0-----:R-:W-:Y:S02]  /*2db0*/  IADD3.X R45, R32, R0, R38, P1, P5 ;  /* 0x00000000202d7210 */ /* 0x001fe40000fea426 */
[----:B------:R-:W-:Y:S02]  /*2dc0*/  CS2R R76, SRZ ;  /* 0x00000000004c7805 */ /* 0x000fe4000001ff00 */
[----:B------:R-:W-:-:S04]  /*2dd0*/  IADD3 R92, P1, P5, R108, R92, R39 ;  /* 0x0000005c6c5c7210 */ /* 0x000fc80007d3e027 */
[----:B------:R-:W-:Y:S02]  /*2de0*/  IADD3.X R3, R34, R3, R41, P1, P5 ;  /* 0x0000000322037210 */ /* 0x000fe40000fea429 */
[----:B------:R-:W-:-:S04]  /*2df0*/  LEA R44, P1, R94, UR4, 0x1 ;  /* 0x000000045e2c7c11 */ /* 0x000fc8000f8208ff */
[----:B------:R-:W-:Y:S02]  /*2e00*/  LEA.HI.X R45, R94, UR5, R45, 0x1, P1 ;  /* 0x000000055e2d7c11 */ /* 0x000fe400088f0c2d */
[----:B------:R-:W-:-:S04]  /*2e10*/  LEA R46, P1, R92, UR6, 0x1 ;  /* 0x000000065c2e7c11 */ /* 0x000fc8000f8208ff */
[----:B------:R-:W-:Y:S02]  /*2e20*/  LEA.HI.X R47, R92, UR7, R3, 0x1, P1 ;  /* 0x000000075c2f7c11 */ /* 0x000fe400088f0c03 */
[C---:B------:R-:W-:Y:S02]  /*2e30*/  ISETP.GE.AND P1, PT, R16.reuse, R122, PT ;  /* 0x0000007a1000720c */ /* 0x040fe40003f26270 */
[----:B------:R-:W-:Y:S02]  /*2e40*/  IADD3 R3, R16, 0x10, RZ ;  /* 0x0000001010037810 */ /* 0x000fe40007ffe0ff */
[----:B------:R-:W-:Y:S02]  /*2e50*/  CS2R R70, SRZ ;  /* 0x0000000000467805 */ /* 0x000fe4000001ff00 */
[----:B------:R-:W-:-:S07]  /*2e60*/  CS2R R72, SRZ ;  /* 0x0000000000487805 */ /* 0x000fce000001ff00 */
[----:B------:R1:W5:Y:S04]  /*2e70*/  @!P1 LDG.E.64 R74, desc[UR36][R44.64] ;  /* 0x000000242c4a9981 */ /* 0x000368000c1e1b00 */
[----:B------:R1:W5:Y:S01]  /*2e80*/  @!P1 LDG.E.64 R76, desc[UR36][R46.64] ;  /* 0x000000242e4c9981 */ /* 0x000362000c1e1b00 */
[----:B------:R-:W-:Y:S01]  /*2e90*/  ISETP.GE.AND P1, PT, R3, R122, PT ;  /* 0x0000007a0300720c */ /* 0x000fe20003f26270 */
[----:B------:R-:W-:Y:S01]  /*2ea0*/  VIADD R3, R16, 0x20 ;  /* 0x0000002010037836 */ /* 0x000fe20000000000 */
[----:B------:R-:W-:Y:S02]  /*2eb0*/  CS2R R66, SRZ ;  /* 0x0000000000427805 */ /* 0x000fe4000001ff00 */
[----:B------:R-:W-:-:S09]  /*2ec0*/  CS2R R68, SRZ ;  /* 0x0000000000447805 */ /* 0x000fd2000001ff00 */
[----:B------:R1:W5:Y:S04]  /*2ed0*/  @!P1 LDG.E.64 R70, desc[UR36][R44.64+0x20] ;  /* 0x000020242c469981 */ /* 0x000368000c1e1b00 */
[----:B------:R1:W5:Y:S01]  /*2ee0*/  @!P1 LDG.E.64 R72, desc[UR36][R46.64+0x20] ;  /* 0x000020242e489981 */ /* 0x000362000c1e1b00 */
[----:B------:R-:W-:Y:S02]  /*2ef0*/  ISETP.GE.AND P1, PT, R3, R122, PT ;  /* 0x0000007a0300720c */ /* 0x000fe40003f26270 */
        /* <DEDUP_REMOVED lines=17> */
[----:B------:R-:W-:-:S13]  /*3010*/  ISETP.GE.AND P1, PT, R3, R122, PT ;  /* 0x0000007a0300720c */ /* 0x000fda0003f26270 */
[----:B------:R1:W5:Y:S04]  /*3020*/  @!P1 LDG.E.64 R48, desc[UR36][R44.64+0xa0] ;  /* 0x0000a0242c309981 */ /* 0x000368000c1e1b00 */
[----:B------:R1:W5:Y:S02]  /*3030*/  @!P1 LDG.E.64 R50, desc[UR36][R46.64+0xa0] ;  /* 0x0000a0242e329981 */ /* 0x000364000c1e1b00 */
.L_x_463:
[----:B------:R-:W-:Y:S05]  /*3040*/  BSYNC B1 ;  /* 0x0000000000017941 */ /* 0x000fea0003800000 */
.L_x_462:
[----:B------:R-:W-:Y:S01]  /*3050*/  IMAD.MOV.U32 R0, RZ, RZ, R82 ;  /* 0x000000ffff007224 */ /* 0x000fe200078e0052 */
[----:B------:R-:W-:Y:S01]  /*3060*/  MOV R3, R83 ;  /* 0x0000005300037202 */ /* 0x000fe20000000f00 */
[----:B01----:R-:W-:Y:S01]  /*3070*/  IMAD.MOV.U32 R44, RZ, RZ, R90 ;  /* 0x000000ffff2c7224 */ /* 0x003fe200078e005a */
[----:B------:R-:W-:Y:S02]  /*3080*/  MOV R45, R91 ;  /* 0x0000005b002d7202 */ /* 0x000fe40000000f00 */
[----:B------:R-:W-:Y:S01]  /*3090*/  PRMT R158, R0, 0x5410, R3 ;  /* 0x00005410009e7816 */ /* 0x000fe20000000003 */
[----:B------:R-:W-:Y:S01]  /*30a0*/  IMAD.MOV.U32 R0, RZ, RZ, R86 ;  /* 0x000000ffff007224 */ /* 0x000fe200078e0056 */
[----:B------:R-:W-:Y:S02]  /*30b0*/  MOV R3, R87 ;  /* 0x0000005700037202 */ /* 0x000fe40000000f00 */
[----:B------:R-:W-:Y:S01]  /*30c0*/  PRMT R168, R44, 0x5410, R45 ;  /* 0x000054102ca87816 */ /* 0x000fe2000000002d */
[----:B------:R-:W-:Y:S01]  /*30d0*/  IMAD.MOV.U32 R44, RZ, RZ, R130 ;  /* 0x000000ffff2c7224 */ /* 0x000fe200078e0082 */
[----:B------:R-:W-:Y:S01]  /*30e0*/  PRMT R160, R0, 0x5410, R3 ;  /* 0x0000541000a07816 */ /* 0x000fe20000000003 */
[----:B------:R-:W-:Y:S01]  /*30f0*/  IMAD.MOV.U32 R0, RZ, RZ, R98 ;  /* 0x000000ffff007224 */ /* 0x000fe200078e0062 */
[----:B------:R-:W-:-:S02]  /*3100*/  MOV R3, R99 ;  /* 0x0000006300037202 */ /* 0x000fc40000000f00 */
[----:B------:R-:W-:Y:S02]  /*3110*/  MOV R45, R131 ;  /* 0x00000083002d7202 */ /* 0x000fe40000000f00 */
[----:B------:R-:W-:Y:S01]  /*3120*/  PRMT R169, R0, 0x5410, R3 ;  /* 0x0000541000a97816 */ /* 0x000fe20000000003 */
[----:B------:R-:W-:Y:S01]  /*3130*/  IMAD.MOV.U32 R0, RZ, RZ, R80 ;  /* 0x000000ffff007224 */ /* 0x000fe200078e0050 */
[----:B------:R-:W-:Y:S01]  /*3140*/  PRMT R165, R44, 0x5410, R45 ;  /* 0x000054102ca57816 */ /* 0x000fe2000000002d */
[----:B------:R-:W-:Y:S01]  /*3150*/  IMAD.MOV.U32 R44, RZ, RZ, R84 ;  /* 0x000000ffff2c7224 */ /* 0x000fe200078e0054 */
[----:B------:R-:W-:Y:S02]  /*3160*/  MOV R3, R81 ;  /* 0x0000005100037202 */ /* 0x000fe40000000f00 */
        /* <DEDUP_REMOVED lines=14> */
[----:B-----5:R-:W-:Y:S01]  /*3250*/  IMAD.MOV.U32 R0, RZ, RZ, R48 ;  /* 0x000000ffff007224 */ /* 0x020fe200078e0030 */
        /* <DEDUP_REMOVED lines=10> */
[----:B------:R-:W-:-:S02]  /*3300*/  PRMT R156, R136, 0x5410, R137 ;  /* 0x00005410889c7816 */ /* 0x000fc40000000089 */
        /* <DEDUP_REMOVED lines=12> */
[----:B------:R-:W-:Y:S02]  /*33d0*/  ISETP.NE.AND P1, PT, R188, 0x3, PT ;  /* 0x00000003bc00780c */ /* 0x000fe40003f25270 */
[----:B------:R-:W-:Y:S01]  /*33e0*/  PRMT R93, R0, 0x5410, R3 ;  /* 0x00005410005d7816 */ /* 0x000fe20000000003 */
[----:B------:R-:W-:Y:S01]  /*33f0*/  IMAD.MOV.U32 R3, RZ, RZ, R68 ;  /* 0x000000ffff037224 */ /* 0x000fe200078e0044 */
[----:B------:R-:W-:Y:S01]  /*3400*/  PRMT R95, R44, 0x5410, R45 ;  /* 0x000054102c5f7816 */ /* 0x000fe2000000002d */
[----:B------:R-:W-:Y:S01]  /*3410*/  IMAD.MOV.U32 R44, RZ, RZ, R64 ;  /* 0x000000ffff2c7224 */ /* 0x000fe200078e0040 */
[----:B------:R-:W-:Y:S02]  /*3420*/  MOV R45, R65 ;  /* 0x00000041002d7202 */ /* 0x000fe40000000f00 */
[----:B------:R-:W-:-:S02]  /*3430*/  MOV R0, R69 ;  /* 0x0000004500007202 */ /* 0x000fc40000000f00 */
[----:B------:R-:W-:Y:S01]  /*3440*/  PRMT R137, R44, 0x5410, R45 ;  /* 0x000054102c897816 */ /* 0x000fe2000000002d */
[----:B------:R-:W-:Y:S01]  /*3450*/  IMAD.MOV.U32 R45, RZ, RZ, R72 ;  /* 0x000000ffff2d7224 */ /* 0x000fe200078e0048 */
[----:B------:R-:W-:Y:S01]  /*3460*/  PRMT R141, R3, 0x5410, R0 ;  /* 0x00005410038d7816 */ /* 0x000fe20000000000 */
[----:B------:R-:W-:Y:S01]  /*3470*/  IMAD.MOV.U32 R3, RZ, RZ, R76 ;  /* 0x000000ffff037224 */ /* 0x000fe200078e004c */
[----:B------:R-:W-:Y:S02]  /*3480*/  MOV R44, R73 ;  /* 0x00000049002c7202 */ /* 0x000fe40000000f00 */
[----:B------:R-:W-:Y:S02]  /*3490*/  MOV R0, R77 ;  /* 0x0000004d00007202 */ /* 0x000fe40000000f00 */
[----:B------:R-:W-:Y:S02]  /*34a0*/  PRMT R143, R45, 0x5410, R44 ;  /* 0x000054102d8f7816 */ /* 0x000fe4000000002c */
[----:B------:R-:W-:Y:S01]  /*34b0*/  PRMT R153, R3, 0x5410, R0 ;  /* 0x0000541003997816 */ /* 0x000fe20000000000 */
[----:B------:R-:W-:Y:S06]  /*34c0*/  @!P1 BRA `(.L_x_464) ;  /* 0x0000000000049947 */ /* 0x000fec0003800000 */
[----:B------:R-:W-:Y:S01]  /*34d0*/  BPT.TRAP 0x1 ;  /* 0x000000040000795c */ /* 0x000fe20000300000 */
.L_x_464:
[----:B------:R-:W-:Y:S01]  /*34e0*/  IMAD R3, R18, 0x8, R2 ;  /* 0x0000000812037824 */ /* 0x000fe200078e0202 */
[----:B------:R-:W-:Y:S01]  /*34f0*/  SHF.L.U32 R0, R186, 0x1f, RZ ;  /* 0x0000001fba007819 */ /* 0x000fe200000006ff */
[----:B------:R-:W-:Y:S03]  /*3500*/  BSSY B1, `(.L_x_465) ;  /* 0x0000003000017945 */ /* 0x000fe60003800000 */
[----:B------:R-:W0:Y:S02]  /*3510*/  SYNCS.PHASECHK.TRANS64.TRYWAIT P5, [R3+URZ+0x34890], R0 ;  /* 0x03489000030075a7 */ /* 0x000e2400080a017f */
[----:B0-----:R-:W-:Y:S05]  /*3520*/  @!P5 BRA `(.L_x_466) ;  /* 0x000001b00080d947 */ /* 0x001fea0003800000 */
.L_x_766:
[----:B------:R-:W-:Y:S05]  /*3530*/  BSYNC B1 ;  /* 0x0000000000017941 */ /* 0x000fea0003800000 */
.L_x_465:
[----:B------:R-:W-:Y:S04]  /*3540*/  BSSY B1, `(.L_x_467) ;  /* 0x0000139000017945 */ /* 0x000fe80003800000 */
[----:B------:R-:W-:Y:S05]  /*3550*/  @P0 BRA `(.L_x_468) ;  /* 0x0000001000dc0947 */ /* 0x000fea0003800000 */
[----:B------:R-:W-:Y:S01]  /*3560*/  ISETP.NE.AND P0, PT, R14, RZ, PT ;  /* 0x000000ff0e00720c */ /* 0x000fe20003f05270 */
[----:B------:R-:W-:-:S12]  /*3570*/  BSSY B2, `(.L_x_469) ;  /* 0x0000031000027945 */ /* 0x000fd80003800000 */
[----:B------:R-:W-:Y:S05]  /*3580*/  @!P0 BRA `(.L_x_470) ;  /* 0x0000000000bc8947 */ /* 0x000fea0003800000 */
[----:B------:R1:W2:Y:S01]  /*3590*/  LDS.128 R44, [R55] ;  /* 0x00000000372c7984 */ /* 0x0002a20000000c00 */
[----:B------:R-:W-:Y:S01]  /*35a0*/  ISETP.GE.AND P0, PT, R16, R122, PT ;  /* 0x0000007a1000720c */ /* 0x000fe20003f06270 */
[----:B------:R-:W-:-:S12]  /*35b0*/  BSSY B3, `(.L_x_471) ;  /* 0x000002b000037945 */ /* 0x000fd80003800000 */
[----:B-1----:R-:W-:Y:S05]  /*35c0*/  @P0 BRA `(.L_x_472) ;  /* 0x0000000000a40947 */ /* 0x002fea0003800000 */
[--C-:B------:R-:W-:Y:S01]  /*35d0*/  SHF.R.U64 R161, R130, 0x10, R131.reuse ;  /* 0x0000001082a17819 */ /* 0x100fe20000001283 */
[--C-:B--2---:R-:W-:Y:S01]  /*35e0*/  HADD2.F32 R162, -RZ, R45.reuse.H1_H1 ;  /* 0x3000002dffa27230 */ /* 0x104fe20000004100 */
[----:B------:R-:W-:Y:S01]  /*35f0*/  SHF.R.U32.HI R130, RZ, 0x10, R131 ;  /* 0x00000010ff827819 */ /* 0x000fe20000011683 */
[----:B------:R-:W-:Y:S01]  /*3600*/  HADD2.F32 R166, -RZ, R45.H0_H0 ;  /* 0x2000002dffa67230 */ /* 0x000fe20000004100 */
[--C-:B------:R-:W-:Y:S01]  /*3610*/  SHF.R.U64 R131, R132, 0x10, R133.reuse ;  /* 0x0000001084837819 */ /* 0x100fe20000001285 */
[--C-:B------:R-:W-:Y:S01]  /*3620*/  HADD2.F32 R132, -RZ, R47.reuse.H1_H1 ;  /* 0x3000002fff847230 */ /* 0x100fe20000004100 */
[----:B------:R-:W-:Y:S01]  /*3630*/  SHF.R.U32.HI R133, RZ, 0x10, R133 ;  /* 0x00000010ff857819 */ /* 0x000fe20000011685 */
[----:B------:R-:W-:Y:S02]  /*3640*/  HADD2.F32 R164, -RZ, R47.H0_H0 ;  /* 0x2000002fffa47230 */ /* 0x000fe40000004100 */
[----:B------:R-:W-:Y:S02]  /*3650*/  HADD2.F32 R163, -RZ, R131.H0_H0 ;  /* 0x20000083ffa37230 */ /* 0x000fe40000004100 */
[----:B------:R-:W-:-:S02]  /*3660*/  HADD2.F32 R133, -RZ, R133.H0_H0 ;  /* 0x20000085ff857230 */ /* 0x000fc40000004100 */
[----:B------:R-:W-:Y:S02]  /*3670*/  HADD2.F32 R161, -RZ, R161.H0_H0 ;  /* 0x200000a1ffa17230 */ /* 0x000fe40000004100 */
[----:B------:R-:W-:Y:S01]  /*3680*/  FMUL.FTZ R45, R162, R163 ;  /* 0x000000a3a22d7220 */ /* 0x000fe20000410000 */
[----:B------:R-:W-:Y:S02]  /*3690*/  HADD2.F32 R131, -RZ, R130.H0_H0 ;  /* 0x20000082ff837230 */ /* 0x000fe40000004100 */
[----:B------:R-:W-:Y:S01]  /*36a0*/  FMUL.FTZ R47, R132, R133 ;  /* 0x00000085842f7220 */ /* 0x000fe20000410000 */
[----:B------:R-:W-:Y:S01]  /*36b0*/  FMUL.FTZ R163, R166, R163 ;  /* 0x000000a3a6a37220 */ /* 0x000fe20000410000 */
[----:B------:R-:W-:Y:S01]  /*36c0*/  FMUL.FTZ R133, R164, R133 ;  /* 0x00000085a4857220 */ /* 0x000fe20000410000 */
[----:B------:R-:W-:Y:S01]  /*36d0*/  FFMA.FTZ R45, R166, R161, -R45 ;  /* 0x000000a1a62d7223 */ /* 0x000fe2000001082d */
[----:B------:R-:W-:Y:S01]  /*36e0*/  FFMA.FTZ R47, R164, R131, -R47 ;  /* 0x00000083a42f7223 */ /* 0x000fe2000001082f */
[----:B------:R-:W-:Y:S01]  /*36f0*/  FFMA.FTZ R130, R162, R161, R163 ;  /* 0x000000a1a2827223 */ /* 0x000fe200000100a3 */
[----:B------:R-:W-:Y:S01]  /*3700*/  FFMA.FTZ R132, R132, R131, R133 ;  /* 0x0000008384847223 */ /* 0x000fe20000010085 */
[----:B------:R-:W-:-:S02]  /*3710*/  HADD2.F32 R133, -RZ, R167.H0_H0 ;  /* 0x200000a7ff857230 */ /* 0x000fc40000004100 */
[--C-:B------:R-:W-:Y:S01]  /*3720*/  HADD2.F32 R162, -RZ, R44.reuse.H1_H1 ;  /* 0x3000002cffa27230 */ /* 0x100fe20000004100 */
[----:B------:R-:W-:Y:S01]  /*3730*/  F2FP.F16.F32.PACK_AB R45, R130, R45 ;  /* 0x0000002d822d723e */ /* 0x000fe200000000ff */
[----:B------:R-:W-:Y:S01]  /*3740*/  HADD2.F32 R164, -RZ, R44.H0_H0 ;  /* 0x2000002cffa47230 */ /* 0x000fe20000004100 */
[----:B------:R-:W-:Y:S01]  /*3750*/  F2FP.F16.F32.PACK_AB R47, R132, R47 ;  /* 0x0000002f842f723e */ /* 0x000fe200000000ff */
[----:B------:R-:W-:Y:S02]  /*3760*/  HADD2.F32 R131, -RZ, R167.H1_H1 ;  /* 0x300000a7ff837230 */ /* 0x000fe40000004100 */
[-C--:B------:R-:W-:Y:S01]  /*3770*/  FMUL.FTZ R163, R162, R133.reuse ;  /* 0x00000085a2a37220 */ /* 0x080fe20000410000 */
[--C-:B------:R-:W-:Y:S02]  /*3780*/  HADD2.F32 R44, -RZ, R46.reuse.H1_H1 ;  /* 0x3000002eff2c7230 */ /* 0x100fe40000004100 */
[----:B------:R-:W-:Y:S01]  /*3790*/  FMUL.FTZ R167, R164, R133 ;  /* 0x00000085a4a77220 */ /* 0x000fe20000410000 */
[----:B------:R-:W-:-:S02]  /*37a0*/  HADD2.F32 R46, -RZ, R46.H0_H0 ;  /* 0x2000002eff2e7230 */ /* 0x000fc40000004100 */
[--C-:B------:R-:W-:Y:S02]  /*37b0*/  HADD2.F32 R161, -RZ, R165.reuse.H0_H0 ;  /* 0x200000a5ffa17230 */ /* 0x100fe40000004100 */
[-C--:B------:R-:W-:Y:S01]  /*37c0*/  FMUL.FTZ R133, R44, R131.reuse ;  /* 0x000000832c857220 */ /* 0x080fe20000410000 */
[----:B------:R-:W-:Y:S02]  /*37d0*/  HADD2.F32 R165, -RZ, R165.H1_H1 ;  /* 0x300000a5ffa57230 */ /* 0x000fe40000004100 */
[----:B------:R-:W-:Y:S01]  /*37e0*/  FMUL.FTZ R131, R46, R131 ;  /* 0x000000832e837220 */ /* 0x000fe20000410000 */
[-C--:B------:R-:W-:Y:S01]  /*37f0*/  FFMA.FTZ R163, R164, R161.reuse, -R163 ;  /* 0x000000a1a4a37223 */ /* 0x080fe200000108a3 */
[----:B------:R-:W-:Y:S01]  /*3800*/  FFMA.FTZ R162, R162, R161, R167 ;  /* 0x000000a1a2a27223 */ /* 0x000fe200000100a7 */
[-C--:B------:R-:W-:Y:S01]  /*3810*/  FFMA.FTZ R133, R46, R165.reuse, -R133 ;  /* 0x000000a52e857223 */ /* 0x080fe20000010885 */
[----:B------:R-:W-:-:S03]  /*3820*/  FFMA.FTZ R44, R44, R165, R131 ;  /* 0x000000a52c2c7223 */ /* 0x000fc60000010083 */
[----:B------:R-:W-:Y:S02]  /*3830*/  F2FP.F16.F32.PACK_AB R162, R162, R163 ;  /* 0x000000a3a2a2723e */ /* 0x000fe400000000ff */
[----:B------:R-:W-:Y:S02]  /*3840*/  F2FP.F16.F32.PACK_AB R46, R44, R133 ;  /* 0x000000852c2e723e */ /* 0x000fe400000000ff */
[----:B------:R-:W-:-:S07]  /*3850*/  MOV R44, R162 ;  /* 0x000000a2002c7202 */ /* 0x000fce0000000f00 */
.L_x_472:
[----:B------:R-:W-:Y:S05]  /*3860*/  BSYNC B3 ;  /* 0x0000000000037941 */ /* 0x000fea0003800000 */
.L_x_471:
[----:B--2---:R1:W-:Y:S02]  /*3870*/  STG.E.128 desc[UR36][R56.64], R44 ;  /* 0x0000002c38007986 */ /* 0x0043e4000c101d24 */
.L_x_470:
[----:B------:R-:W-:Y:S05]  /*3880*/  BSYNC B2 ;  /* 0x0000000000027941 */ /* 0x000fea0003800000 */
.L_x_469:
[----:B------:R-:W-:Y:S01]  /*3890*/  ISETP.NE.AND P0, PT, R10, RZ, PT ;  /* 0x000000ff0a00720c */ /* 0x000fe20003f05270 */
[----:B------:R-:W-:-:S12]  /*38a0*/  BSSY B2, `(.L_x_473) ;  /* 0x0000031000027945 */ /* 0x000fd80003800000 */
[----:B------:R-:W-:Y:S05]  /*38b0*/  @!P0 BRA `(.L_x_474) ;  /* 0x0000000000bc8947 */ /* 0x000fea0003800000 */
[----:B-1----:R1:W2:Y:S01]  /*38c0*/  LDS.128 R44, [R54] ;  /* 0x00000000362c7984 */ /* 0x0022a20000000c00 */
[----:B------:R-:W-:Y:S01]  /*38d0*/  VIADD R131, R16, 0x10 ;  /* 0x0000001010837836 */ /* 0x000fe20000000000 */
[----:B------:R-:W-:Y:S04]  /*38e0*/  BSSY B3, `(.L_x_475) ;  /* 0x000002b000037945 */ /* 0x000fe80003800000 */
[----:B------:R-:W-:-:S13]  /*38f0*/  ISETP.GE.AND P0, PT, R131, R122, PT ;  /* 0x0000007a8300720c */ /* 0x000fda0003f06270 */
[----:B-1----:R-:W-:Y:S05]  /*3900*/  @P0 BRA `(.L_x_476) ;  /* 0x0000000000a00947 */ /* 0x002fea0003800000 */
[--C-:B------:R-:W-:Y:S01]  /*3910*/  SHF.R.U64 R120, R120, 0x10, R121.reuse ;  /* 0x0000001078787819 */ /* 0x100fe20000001279 */
[--C-:B--2---:R-:W-:Y:S01]  /*3920*/  HADD2.F32 R131, -RZ, R45.reuse.H1_H1 ;  /* 0x3000002dff837230 */ /* 0x104fe20000004100 */
[----:B------:R-:W-:Y:S01]  /*3930*/  SHF.R.U32.HI R121, RZ, 0x10, R121 ;  /* 0x00000010ff797819 */ /* 0x000fe20000011679 */
[----:B------:R-:W-:Y:S01]  /*3940*/  HADD2.F32 R45, -RZ, R45.H0_H0 ;  /* 0x2000002dff2d7230 */ /* 0x000fe20000004100 */
[--C-:B------:R-:W-:Y:S01]  /*3950*/  SHF.R.U64 R98, R98, 0x10, R99.reuse ;  /* 0x0000001062627819 */ /* 0x100fe20000001263 */
[----:B------:R-:W-:Y:S01]  /*3960*/  HADD2.F32 R120, -RZ, R120.H0_H0 ;  /* 0x20000078ff787230 */ /* 0x000fe20000004100 */
[----:B------:R-:W-:Y:S01]  /*3970*/  SHF.R.U32.HI R99, RZ, 0x10, R99 ;  /* 0x00000010ff637819 */ /* 0x000fe20000011663 */
[----:B------:R-:W-:Y:S02]  /*3980*/  HADD2.F32 R121, -RZ, R121.H0_H0 ;  /* 0x20000079ff797230 */ /* 0x000fe40000004100 */
[--C-:B------:R-:W-:Y:S02]  /*3990*/  HADD2.F32 R130, -RZ, R47.reuse.H1_H1 ;  /* 0x3000002fff827230 */ /* 0x100fe40000004100 */
[----:B------:R-:W-:Y:S01]  /*39a0*/  FMUL.FTZ R162, R131, R120 ;  /* 0x0000007883a27220 */ /* 0x000fe20000410000 */
[----:B------:R-:W-:-:S02]  /*39b0*/  HADD2.F32 R132, -RZ, R47.H0_H0 ;  /* 0x2000002fff847230 */ /* 0x000fc40000004100 */
[C---:B------:R-:W-:Y:S01]  /*39c0*/  FMUL.FTZ R120, R45.reuse, R120 ;  /* 0x000000782d787220 */ /* 0x040fe20000410000 */
[----:B------:R-:W-:Y:S02]  /*39d0*/  HADD2.F32 R98, -RZ, R98.H0_H0 ;  /* 0x20000062ff627230 */ /* 0x000fe40000004100 */
[-C--:B------:R-:W-:Y:S01]  /*39e0*/  FMUL.FTZ R47, R130, R121.reuse ;  /* 0x00000079822f7220 */ /* 0x080fe20000410000 */
[----:B------:R-:W-:Y:S02]  /*39f0*/  HADD2.F32 R99, -RZ, R99.H0_H0 ;  /* 0x20000063ff637230 */ /* 0x000fe40000004100 */
[----:B------:R-:W-:Y:S01]  /*3a00*/  FMUL.FTZ R121, R132, R121 ;  /* 0x0000007984797220 */ /* 0x000fe20000410000 */
[-C--:B------:R-:W-:Y:S01]  /*3a10*/  FFMA.FTZ R162, R45, R98.reuse, -R162 ;  /* 0x000000622da27223 */ /* 0x080fe200000108a2 */
[----:B------:R-:W-:Y:S02]  /*3a20*/  FFMA.FTZ R131, R131, R98, R120 ;  /* 0x0000006283837223 */ /* 0x000fe40000010078 */
[----:B------:R-:W-:Y:S01]  /*3a30*/  FFMA.FTZ R130, R130, R99, R121 ;  /* 0x0000006382827223 */ /* 0x000fe20000010079 */
[----:B------:R-:W-:-:S02]  /*3a40*/  HADD2.F32 R98, -RZ, R44.H1_H1 ;  /* 0x3000002cff627230 */ /* 0x000fc40000004100 */
[----:B------:R-:W-:Y:S01]  /*3a50*/  FFMA.FTZ R47, R132, R99, -R47 ;  /* 0x00000063842f7223 */ /* 0x000fe2000001082f */
[----:B------:R-:W-:Y:S02]  /*3a60*/  HADD2.F32 R121, -RZ, R172.H0_H0 ;  /* 0x200000acff797230 */ /* 0x000fe40000004100 */
[----:B------:R-:W-:Y:S02]  /*3a70*/  HADD2.F32 R44, -RZ, R44.H0_H0 ;  /* 0x2000002cff2c7230 */ /* 0x000fe40000004100 */
[----:B------:R-:W-:Y:S02]  /*3a80*/  HADD2.F32 R45, -RZ, R172.H1_H1 ;  /* 0x300000acff2d7230 */ /* 0x000fe40000004100 */
[-C--:B------:R-:W-:Y:S01]  /*3a90*/  FMUL.FTZ R133, R98, R121.reuse ;  /* 0x0000007962857220 */ /* 0x080fe20000410000 */
[--C-:B------:R-:W-:Y:S02]  /*3aa0*/  HADD2.F32 R120, -RZ, R46.reuse.H1_H1 ;  /* 0x3000002eff787230 */ /* 0x100fe40000004100 */
[----:B------:R-:W-:Y:S01]  /*3ab0*/  FMUL.FTZ R161, R44, R121 ;  /* 0x000000792ca17220 */ /* 0x000fe20000410000 */
[----:B------:R-:W-:Y:S01]  /*3ac0*/  HADD2.F32 R46, -RZ, R46.H0_H0 ;  /* 0x2000002eff2e7230 */ /* 0x000fe20000004100 */
[----:B------:R-:W-:Y:S01]  /*3ad0*/  F2FP.F16.F32.PACK_AB R47, R130, R47 ;  /* 0x0000002f822f723e */ /* 0x000fe200000000ff */
[----:B------:R-:W-:-:S02]  /*3ae0*/  HADD2.F32 R99, -RZ, R169.H0_H0 ;  /* 0x200000a9ff637230 */ /* 0x000fc40000004100 */
[-C--:B------:R-:W-:Y:S01]  /*3af0*/  FMUL.FTZ R121, R120, R45.reuse ;  /* 0x0000002d78797220 */ /* 0x080fe20000410000 */
[----:B------:R-:W-:Y:S02]  /*3b00*/  HADD2.F32 R169, -RZ, R169.H1_H1 ;  /* 0x300000a9ffa97230 */ /* 0x000fe40000004100 */
[----:B------:R-:W-:Y:S01]  /*3b10*/  FMUL.FTZ R45, R46, R45 ;  /* 0x0000002d2e2d7220 */ /* 0x000fe20000410000 */
[-C--:B------:R-:W-:Y:S01]  /*3b20*/  FFMA.FTZ R133, R44, R99.reuse, -R133 ;  /* 0x000000632c857223 */ /* 0x080fe20000010885 */
[----:B------:R-:W-:Y:S01]  /*3b30*/  FFMA.FTZ R98, R98, R99, R161 ;  /* 0x0000006362627223 */ /* 0x000fe200000100a1 */
[-C--:B------:R-:W-:Y:S01]  /*3b40*/  FFMA.FTZ R121, R46, R169.reuse, -R121 ;  /* 0x000000a92e797223 */ /* 0x080fe20000010879 */
[----:B------:R-:W-:Y:S01]  /*3b50*/  FFMA.FTZ R120, R120, R169, R45 ;  /* 0x000000a978787223 */ /* 0x000fe2000001002d */
[----:B------:R-:W-:Y:S02]  /*3b60*/  F2FP.F16.F32.PACK_AB R45, R131, R162 ;  /* 0x000000a2832d723e */ /* 0x000fe400000000ff */
[----:B------:R-:W-:-:S02]  /*3b70*/  F2FP.F16.F32.PACK_AB R44, R98, R133 ;  /* 0x00000085622c723e */ /* 0x000fc400000000ff */
[----:B------:R-:W-:-:S07]  /*3b80*/  F2FP.F16.F32.PACK_AB R46, R120, R121 ;  /* 0x00000079782e723e */ /* 0x000fce00000000ff */
.L_x_476:
[----:B------:R-:W-:Y:S05]  /*3b90*/  BSYNC B3 ;  /* 0x0000000000037941 */ /* 0x000fea0003800000 */
.L_x_475:
[----:B--2---:R2:W-:Y:S02]  /*3ba0*/  STG.E.128 desc[UR36][R56.64+0x40], R44 ;  /* 0x0000402c38007986 */ /* 0x0045e4000c101d24 */
.L_x_474:
[----:B------:R-:W-:Y:S05]  /*3bb0*/  BSYNC B2 ;  /* 0x0000000000027941 */ /* 0x000fea0003800000 */
.L_x_473:
[----:B------:R-:W-:Y:S01]  /*3bc0*/  ISETP.NE.AND P0, PT, R9, RZ, PT ;  /* 0x000000ff0900720c */ /* 0x000fe20003f05270 */
[----:B------:R-:W-:-:S12]  /*3bd0*/  BSSY B2, `(.L_x_477) ;  /* 0x0000034000027945 */ /* 0x000fd80003800000 */
[----:B------:R-:W-:Y:S05]  /*3be0*/  @!P0 BRA `(.L_x_478) ;  /* 0x0000000000c88947 */ /* 0x000fea0003800000 */
[----:B-12---:R1:W2:Y:S01]  /*3bf0*/  LDS.128 R44, [R55+0x4000] ;  /* 0x00400000372c7984 */ /* 0x0062a20000000c00 */
[----:B------:R-:W-:Y:S01]  /*3c00*/  IADD3 R99, R16, 0x20, RZ ;  /* 0x0000002010637810 */ /* 0x000fe20007ffe0ff */
[----:B------:R-:W-:Y:S03]  /*3c10*/  BSSY B3, `(.L_x_479) ;  /* 0x000002e000037945 */ /* 0x000fe60003800000 */
[----:B------:R-:W-:-:S13]  /*3c20*/  ISETP.GE.AND P0, PT, R99, R122, PT ;  /* 0x0000007a6300720c */ /* 0x000fda0003f06270 */
[----:B-1----:R-:W-:Y:S05]  /*3c30*/  @P0 BRA `(.L_x_480) ;  /* 0x0000000000ac0947 */ /* 0x002fea0003800000 */
[--C-:B------:R-:W-:Y:S02]  /*3c40*/  SHF.R.U64 R130, R96, 0x10, R97.reuse ;  /* 0x0000001060827819 */ /* 0x100fe40000001261 */
[----:B------:R-:W-:Y:S01]  /*3c50*/  SHF.R.U32.HI R96, RZ, 0x10, R97 ;  /* 0x00000010ff607819 */ /* 0x000fe20000011661 */
[----:B--2---:R-:W-:Y:S01]  /*3c60*/  IMAD.MOV.U32 R97, RZ, RZ, R45 ;  /* 0x000000ffff617224 */ /* 0x004fe200078e002d */
[----:B------:R-:W-:Y:S01]  /*3c70*/  MOV R120, R47 ;  /* 0x0000002f00787202 */ /* 0x000fe20000000f00 */
[----:B------:R-:W-:Y:S01]  /*3c80*/  HADD2.F32 R130, -RZ, R130.H0_H0 ;  /* 0x20000082ff827230 */ /* 0x000fe20000004100 */
[--C-:B------:R-:W-:Y:S01]  /*3c90*/  SHF.R.U64 R98, R90, 0x10, R91.reuse ;  /* 0x000000105a627819 */ /* 0x100fe2000000125b */
[----:B------:R-:W-:Y:S01]  /*3ca0*/  HADD2.F32 R45, -RZ, R96.H0_H0 ;  /* 0x20000060ff2d7230 */ /* 0x000fe20000004100 */
[----:B------:R-:W-:Y:S01]  /*3cb0*/  SHF.R.U32.HI R90, RZ, 0x10, R91 ;  /* 0x00000010ff5a7819 */ /* 0x000fe2000001165b */
[--C-:B------:R-:W-:Y:S02]  /*3cc0*/  HADD2.F32 R47, -RZ, R97.reuse.H1_H1 ;  /* 0x30000061ff2f7230 */ /* 0x100fe40000004100 */
[----:B------:R-:W-:-:S02]  /*3cd0*/  HADD2.F32 R97, -RZ, R97.H0_H0 ;  /* 0x20000061ff617230 */ /* 0x000fc40000004100 */
[--C-:B------:R-:W-:Y:S02]  /*3ce0*/  HADD2.F32 R96, -RZ, R120.reuse.H1_H1 ;  /* 0x30000078ff607230 */ /* 0x100fe40000004100 */
[----:B------:R-:W-:Y:S02]  /*3cf0*/  HADD2.F32 R120, -RZ, R120.H0_H0 ;  /* 0x20000078ff787230 */ /* 0x000fe40000004100 */
[----:B------:R-:W-:Y:S02]  /*3d00*/  HADD2.F32 R98, -RZ, R98.H0_H0 ;  /* 0x20000062ff627230 */ /* 0x000fe40000004100 */
[-C--:B------:R-:W-:Y:S01]  /*3d10*/  FMUL.FTZ R99, R96, R45.reuse ;  /* 0x0000002d60637220 */ /* 0x080fe20000410000 */
[----:B------:R-:W-:Y:S02]  /*3d20*/  HADD2.F32 R91, -RZ, R90.H0_H0 ;  /* 0x2000005aff5b7230 */ /* 0x000fe40000004100 */
[-C--:B------:R-:W-:Y:S01]  /*3d30*/  FMUL.FTZ R90, R47, R130.reuse ;  /* 0x000000822f5a7220 */ /* 0x080fe20000410000 */
[----:B------:R-:W-:Y:S01]  /*3d40*/  FMUL.FTZ R130, R97, R130 ;  /* 0x0000008261827220 */ /* 0x000fe20000410000 */
[----:B------:R-:W-:-:S02]  /*3d50*/  FMUL.FTZ R121, R120, R45 ;  /* 0x0000002d78797220 */ /* 0x000fc40000410000 */
[-C--:B------:R-:W-:Y:S01]  /*3d60*/  FFMA.FTZ R45, R97, R98.reuse, -R90 ;  /* 0x00000062612d7223 */ /* 0x080fe2000001085a */
[----:B------:R-:W-:Y:S01]  /*3d70*/  FFMA.FTZ R90, R47, R98, R130 ;  /* 0x000000622f5a7223 */ /* 0x000fe20000010082 */
[-C--:B------:R-:W-:Y:S01]  /*3d80*/  FFMA.FTZ R47, R120, R91.reuse, -R99 ;  /* 0x0000005b782f7223 */ /* 0x080fe20000010863 */
[--C-:B------:R-:W-:Y:S02]  /*3d90*/  HADD2.F32 R99, -RZ, R171.reuse.H0_H0 ;  /* 0x200000abff637230 */ /* 0x100fe40000004100 */
[----:B------:R-:W-:Y:S01]  /*3da0*/  FFMA.FTZ R96, R96, R91, R121 ;  /* 0x0000005b60607223 */ /* 0x000fe20000010079 */
[--C-:B------:R-:W-:Y:S01]  /*3db0*/  HADD2.F32 R98, -RZ, R44.reuse.H1_H1 ;  /* 0x3000002cff627230 */ /* 0x100fe20000004100 */
[----:B------:R-:W-:Y:S01]  /*3dc0*/  F2FP.F16.F32.PACK_AB R45, R90, R45 ;  /* 0x0000002d5a2d723e */ /* 0x000fe200000000ff */
[----:B------:R-:W-:Y:S02]  /*3dd0*/  HADD2.F32 R120, -RZ, R44.H0_H0 ;  /* 0x2000002cff787230 */ /* 0x000fe40000004100 */
[----:B------:R-:W-:-:S02]  /*3de0*/  HADD2.F32 R171, -RZ, R171.H1_H1 ;  /* 0x300000abffab7230 */ /* 0x000fc40000004100 */
[-C--:B------:R-:W-:Y:S01]  /*3df0*/  FMUL.FTZ R121, R98, R99.reuse ;  /* 0x0000006362797220 */ /* 0x080fe20000410000 */
[----:B------:R-:W-:Y:S02]  /*3e00*/  HADD2.F32 R44, -RZ, R46.H1_H1 ;  /* 0x3000002eff2c7230 */ /* 0x000fe40000004100 */
[----:B------:R-:W-:Y:S01]  /*3e10*/  FMUL.FTZ R99, R120, R99 ;  /* 0x0000006378637220 */ /* 0x000fe20000410000 */
[----:B------:R-:W-:Y:S01]  /*3e20*/  HADD2.F32 R91, -RZ, R168.H0_H0 ;  /* 0x200000a8ff5b7230 */ /* 0x000fe20000004100 */
[----:B------:R-:W-:Y:S01]  /*3e30*/  F2FP.F16.F32.PACK_AB R47, R96, R47 ;  /* 0x0000002f602f723e */ /* 0x000fe200000000ff */
[----:B------:R-:W-:Y:S02]  /*3e40*/  HADD2.F32 R46, -RZ, R46.H0_H0 ;  /* 0x2000002eff2e7230 */ /* 0x000fe40000004100 */
[----:B------:R-:W-:Y:S01]  /*3e50*/  FMUL.FTZ R131, R44, R171 ;  /* 0x000000ab2c837220 */ /* 0x000fe20000410000 */
[----:B------:R-:W-:Y:S02]  /*3e60*/  HADD2.F32 R97, -RZ, R168.H1_H1 ;  /* 0x300000a8ff617230 */ /* 0x000fe40000004100 */
[-C--:B------:R-:W-:Y:S01]  /*3e70*/  FFMA.FTZ R121, R120, R91.reuse, -R121 ;  /* 0x0000005b78797223 */ /* 0x080fe20000010879 */
[----:B------:R-:W-:Y:S01]  /*3e80*/  FFMA.FTZ R98, R98, R91, R99 ;  /* 0x0000005b62627223 */ /* 0x000fe20000010063 */
[C---:B------:R-:W-:Y:S01]  /*3e90*/  FMUL.FTZ R171, R46.reuse, R171 ;  /* 0x000000ab2eab7220 */ /* 0x040fe20000410000 */
[----:B------:R-:W-:-:S03]  /*3ea0*/  FFMA.FTZ R131, R46, R97, -R131 ;  /* 0x000000612e837223 */ /* 0x000fc60000010883 */
[----:B------:R-:W-:Y:S01]  /*3eb0*/  FFMA.FTZ R44, R44, R97, R171 ;  /* 0x000000612c2c7223 */ /* 0x000fe200000100ab */
[----:B------:R-:W-:-:S04]  /*3ec0*/  F2FP.F16.F32.PACK_AB R98, R98, R121 ;  /* 0x000000796262723e */ /* 0x000fc800000000ff */
[----:B------:R-:W-:Y:S01]  /*3ed0*/  F2FP.F16.F32.PACK_AB R46, R44, R131 ;  /* 0x000000832c2e723e */ /* 0x000fe200000000ff */
[----:B------:R-:W-:-:S07]  /*3ee0*/  IMAD.MOV.U32 R44, RZ, RZ, R98 ;  /* 0x000000ffff2c7224 */ /* 0x000fce00078e0062 */
.L_x_480:
[----:B------:R-:W-:Y:S05]  /*3ef0*/  BSYNC B3 ;  /* 0x0000000000037941 */ /* 0x000fea0003800000 */
.L_x_479:
[----:B--2---:R3:W-:Y:S02]  /*3f00*/  STG.E.128 desc[UR36][R56.64+0x80], R44 ;  /* 0x0000802c38007986 */ /* 0x0047e4000c101d24 */
.L_x_478:
[----:B------:R-:W-:Y:S05]  /*3f10*/  BSYNC B2 ;  /* 0x0000000000027941 */ /* 0x000fea0003800000 */
.L_x_477:
[----:B------:R-:W-:Y:S01]  /*3f20*/  ISETP.NE.AND P0, PT, R8, RZ, PT ;  /* 0x000000ff0800720c */ /* 0x000fe20003f05270 */
[----:B------:R-:W-:-:S12]  /*3f30*/  BSSY B2, `(.L_x_481) ;  /* 0x0000033000027945 */ /* 0x000fd80003800000 */
[----:B------:R-:W-:Y:S05]  /*3f40*/  @!P0 BRA `(.L_x_482) ;  /* 0x0000000000c48947 */ /* 0x000fea0003800000 */
[----:B-123--:R1:W2:Y:S01]  /*3f50*/  LDS.128 R44, [R54+0x4000] ;  /* 0x00400000362c7984 */ /* 0x00e2a20000000c00 */
[----:B------:R-:W-:Y:S01]  /*3f60*/  IADD3 R91, R16, 0x30, RZ ;  /* 0x00000030105b7810 */ /* 0x000fe20007ffe0ff */
[----:B------:R-:W-:Y:S03]  /*3f70*/  BSSY B3, `(.L_x_483) ;  /* 0x000002d000037945 */ /* 0x000fe60003800000 */
[----:B------:R-:W-:-:S13]  /*3f80*/  ISETP.GE.AND P0, PT, R91, R122, PT ;  /* 0x0000007a5b00720c */ /* 0x000fda0003f06270 */
[----:B-1----:R-:W-:Y:S05]  /*3f90*/  @P0 BRA `(.L_x_484) ;  /* 0x0000000000a80947 */ /* 0x002fea0003800000 */
[--C-:B------:R-:W-:Y:S01]  /*3fa0*/  SHF.R.U64 R97, R86, 0x10, R87.reuse ;  /* 0x0000001056617819 */ /* 0x100fe20000001257 */
[----:B--2---:R-:W-:Y:S01]  /*3fb0*/  IMAD.MOV.U32 R86, RZ, RZ, R44 ;  /* 0x000000ffff567224 */ /* 0x004fe200078e002c */
[----:B------:R-:W-:Y:S01]  /*3fc0*/  SHF.R.U32.HI R90, RZ, 0x10, R87 ;  /* 0x00000010ff5a7819 */ /* 0x000fe20000011657 */
[--C-:B------:R-:W-:Y:S01]  /*3fd0*/  HADD2.F32 R44, -RZ, R45.reuse.H0_H0 ;  /* 0x2000002dff2c7230 */ /* 0x100fe20000004100 */
[--C-:B------:R-:W-:Y:S02]  /*3fe0*/  SHF.R.U64 R91, R88, 0x10, R89.reuse ;  /* 0x00000010585b7819 */ /* 0x100fe40000001259 */
[----:B------:R-:W-:Y:S01]  /*3ff0*/  MOV R87, R47 ;  /* 0x0000002f00577202 */ /* 0x000fe20000000f00 */
[----:B------:R-:W-:Y:S01]  /*4000*/  HADD2.F32 R47, -RZ, R45.H1_H1 ;  /* 0x3000002dff2f7230 */ /* 0x000fe20000004100 */
[----:B------:R-:W-:Y:S01]  /*4010*/  SHF.R.U32.HI R96, RZ, 0x10, R89 ;  /* 0x00000010ff607819 */ /* 0x000fe20000011659 */
[----:B------:R-:W-:Y:S02]  /*4020*/  HADD2.F32 R91, -RZ, R91.H0_H0 ;  /* 0x2000005bff5b7230 */ /* 0x000fe40000004100 */
[----:B------:R-:W-:-:S02]  /*4030*/  HADD2.F32 R88, -RZ, R87.H1_H1 ;  /* 0x30000057ff587230 */ /* 0x000fc40000004100 */
[----:B------:R-:W-:Y:S02]  /*4040*/  HADD2.F32 R96, -RZ, R96.H0_H0 ;  /* 0x20000060ff607230 */ /* 0x000fe40000004100 */
[-C--:B------:R-:W-:Y:S01]  /*4050*/  FMUL.FTZ R45, R47, R91.reuse ;  /* 0x0000005b2f2d7220 */ /* 0x080fe20000410000 */
[----:B------:R-:W-:Y:S02]  /*4060*/  HADD2.F32 R87, -RZ, R87.H0_H0 ;  /* 0x20000057ff577230 */ /* 0x000fe40000004100 */
[----:B------:R-:W-:Y:S01]  /*4070*/  FMUL.FTZ R98, R44, R91 ;  /* 0x0000005b2c627220 */ /* 0x000fe20000410000 */
[----:B------:R-:W-:Y:S02]  /*4080*/  HADD2.F32 R89, -RZ, R97.H0_H0 ;  /* 0x20000061ff597230 */ /* 0x000fe40000004100 */
[-C--:B------:R-:W-:Y:S01]  /*4090*/  FMUL.FTZ R120, R88, R96.reuse ;  /* 0x0000006058787220 */ /* 0x080fe20000410000 */
[----:B------:R-:W-:Y:S02]  /*40a0*/  HADD2.F32 R90, -RZ, R90.H0_H0 ;  /* 0x2000005aff5a7230 */ /* 0x000fe40000004100 */
[----:B------:R-:W-:Y:S01]  /*40b0*/  FMUL.FTZ R91, R87, R96 ;  /* 0x00000060575b7220 */ /* 0x000fe20000410000 */
[----:B------:R-:W-:-:S02]  /*40c0*/  HADD2.F32 R97, -RZ, R170.H1_H1 ;  /* 0x300000aaff617230 */ /* 0x000fc40000004100 */
[-C--:B------:R-:W-:Y:S01]  /*40d0*/  FFMA.FTZ R44, R44, R89.reuse, -R45 ;  /* 0x000000592c2c7223 */ /* 0x080fe2000001082d */
[----:B------:R-:W-:Y:S01]  /*40e0*/  FFMA.FTZ R45, R47, R89, R98 ;  /* 0x000000592f2d7223 */ /* 0x000fe20000010062 */
[-C--:B------:R-:W-:Y:S01]  /*40f0*/  FFMA.FTZ R47, R87, R90.reuse, -R120 ;  /* 0x0000005a572f7223 */ /* 0x080fe20000010878 */
[----:B------:R-:W-:Y:S01]  /*4100*/  FFMA.FTZ R96, R88, R90, R91 ;  /* 0x0000005a58607223 */ /* 0x000fe2000001005b */
[----:B------:R-:W-:Y:S02]  /*4110*/  HADD2.F32 R90, -RZ, R170.H0_H0 ;  /* 0x200000aaff5a7230 */ /* 0x000fe40000004100 */
[----:B------:R-:W-:Y:S01]  /*4120*/  HADD2.F32 R87, -RZ, R86.H1_H1 ;  /* 0x30000056ff577230 */ /* 0x000fe20000004100 */
[----:B------:R-:W-:Y:S01]  /*4130*/  F2FP.F16.F32.PACK_AB R45, R45, R44 ;  /* 0x0000002c2d2d723e */ /* 0x000fe200000000ff */
[----:B------:R-:W-:Y:S01]  /*4140*/  HADD2.F32 R88, -RZ, R46.H1_H1 ;  /* 0x3000002eff587230 */ /* 0x000fe20000004100 */
[----:B------:R-:W-:Y:S01]  /*4150*/  F2FP.F16.F32.PACK_AB R47, R96, R47 ;  /* 0x0000002f602f723e */ /* 0x000fe200000000ff */
[----:B------:R-:W-:-:S02]  /*4160*/  HADD2.F32 R86, -RZ, R86.H0_H0 ;  /* 0x20000056ff567230 */ /* 0x000fc40000004100 */
[CC--:B------:R-:W-:Y:S01]  /*4170*/  FMUL.FTZ R99, R87.reuse, R90.reuse ;  /* 0x0000005a57637220 */ /* 0x0c0fe20000410000 */
[----:B------:R-:W-:Y:S02]  /*4180*/  HADD2.F32 R46, -RZ, R46.H0_H0 ;  /* 0x2000002eff2e7230 */ /* 0x000fe40000004100 */
[-C--:B------:R-:W-:Y:S01]  /*4190*/  FMUL.FTZ R121, R88, R97.reuse ;  /* 0x0000006158797220 */ /* 0x080fe20000410000 */
[--C-:B------:R-:W-:Y:S02]  /*41a0*/  HADD2.F32 R89, -RZ, R160.reuse.H0_H0 ;  /* 0x200000a0ff597230 */ /* 0x100fe40000004100 */
[----:B------:R-:W-:Y:S01]  /*41b0*/  FMUL.FTZ R90, R86, R90 ;  /* 0x0000005a565a7220 */ /* 0x000fe20000410000 */
[----:B------:R-:W-:Y:S02]  /*41c0*/  HADD2.F32 R91, -RZ, R160.H1_H1 ;  /* 0x300000a0ff5b7230 */ /* 0x000fe40000004100 */
[----:B------:R-:W-:Y:S01]  /*41d0*/  FMUL.FTZ R97, R46, R97 ;  /* 0x000000612e617220 */ /* 0x000fe20000410000 */
[-C--:B------:R-:W-:Y:S01]  /*41e0*/  FFMA.FTZ R99, R86, R89.reuse, -R99 ;  /* 0x0000005956637223 */ /* 0x080fe20000010863 */
[----:B------:R-:W-:Y:S01]  /*41f0*/  FFMA.FTZ R90, R87, R89, R90 ;  /* 0x00000059575a7223 */ /* 0x000fe2000001005a */
[-C--:B------:R-:W-:Y:S01]  /*4200*/  FFMA.FTZ R121, R46, R91.reuse, -R121 ;  /* 0x0000005b2e797223 */ /* 0x080fe20000010879 */
[----:B------:R-:W-:-:S03]  /*4210*/  FFMA.FTZ R88, R88, R91, R97 ;  /* 0x0000005b58587223 */ /* 0x000fc60000010061 */
[----:B------:R-:W-:Y:S02]  /*4220*/  F2FP.F16.F32.PACK_AB R44, R90, R99 ;  /* 0x000000635a2c723e */ /* 0x000fe400000000ff */
[----:B------:R-:W-:-:S07]  /*4230*/  F2FP.F16.F32.PACK_AB R46, R88, R121 ;  /* 0x00000079582e723e */ /* 0x000fce00000000ff */
.L_x_484:
[----:B------:R-:W-:Y:S05]  /*4240*/  BSYNC B3 ;  /* 0x0000000000037941 */ /* 0x000fea0003800000 */
.L_x_483:
[----:B--2---:R4:W-:Y:S02]  /*4250*/  STG.E.128 desc[UR36][R56.64+0xc0], R44 ;  /* 0x0000c02c38007986 */ /* 0x0049e4000c101d24 */
.L_x_482:
[----:B------:R-:W-:Y:S05]  /*4260*/  BSYNC B2 ;  /* 0x0000000000027941 */ /* 0x000fea0003800000 */
.L_x_481:
[----:B------:R-:W-:Y:S01]  /*4270*/  ISETP.NE.AND P0, PT, R7, RZ, PT ;  /* 0x000000ff0700720c */ /* 0x000fe20003f05270 */
[----:B------:R-:W-:-:S12]  /*4280*/  BSSY B2, `(.L_x_485) ;  /* 0x0000032000027945 */ /* 0x000fd80003800000 */
[----:B------:R-:W-:Y:S05]  /*4290*/  @!P0 BRA `(.L_x_486) ;  /* 0x0000000000c08947 */ /* 0x000fea0003800000 */
[----:B-1234-:R1:W2:Y:S01]  /*42a0*/  LDS.128 R44, [R55+0x8000] ;  /* 0x00800000372c7984 */ /* 0x01e2a20000000c00 */
[----:B------:R-:W-:Y:S01]  /*42b0*/  VIADD R87, R16, 0x40 ;  /* 0x0000004010577836 */ /* 0x000fe20000000000 */
[----:B------:R-:W-:Y:S04]  /*42c0*/  BSSY B3, `(.L_x_487) ;  /* 0x000002c000037945 */ /* 0x000fe80003800000 */
[----:B------:R-:W-:-:S13]  /*42d0*/  ISETP.GE.AND P0, PT, R87, R122, PT ;  /* 0x0000007a5700720c */ /* 0x000fda0003f06270 */
[----:B-1----:R-:W-:Y:S05]  /*42e0*/  @P0 BRA `(.L_x_488) ;  /* 0x0000000000a40947 */ /* 0x002fea0003800000 */
[--C-:B------:R-:W-:Y:S02]  /*42f0*/  SHF.R.U64 R87, R82, 0x10, R83.reuse ;  /* 0x0000001052577819 */ /* 0x100fe40000001253 */
[----:B------:R-:W-:Y:S02]  /*4300*/  SHF.R.U32.HI R86, RZ, 0x10, R83 ;  /* 0x00000010ff567819 */ /* 0x000fe40000011653 */
[--C-:B------:R-:W-:Y:S01]  /*4310*/  SHF.R.U64 R83, R84, 0x10, R85.reuse ;  /* 0x0000001054537819 */ /* 0x100fe20000001255 */
[----:B------:R-:W-:Y:S01]  /*4320*/  HADD2.F32 R84, -RZ, R87.H0_H0 ;  /* 0x20000057ff547230 */ /* 0x000fe20000004100 */
[----:B------:R-:W-:Y:S01]  /*4330*/  SHF.R.U32.HI R88, RZ, 0x10, R85 ;  /* 0x00000010ff587819 */ /* 0x000fe20000011655 */
[----:B------:R-:W-:Y:S01]  /*4340*/  HADD2.F32 R86, -RZ, R86.H0_H0 ;  /* 0x20000056ff567230 */ /* 0x000fe20000004100 */
[----:B--2---:R-:W-:Y:S01]  /*4350*/  MOV R82, R46 ;  /* 0x0000002e00527202 */ /* 0x004fe20000000f00 */
[----:B------:R-:W-:Y:S02]  /*4360*/  HADD2.F32 R85, -RZ, R83.H0_H0 ;  /* 0x20000053ff557230 */ /* 0x000fe40000004100 */
[----:B------:R-:W-:-:S02]  /*4370*/  HADD2.F32 R46, -RZ, R45.H1_H1 ;  /* 0x3000002dff2e7230 */ /* 0x000fc40000004100 */
[----:B------:R-:W-:Y:S02]  /*4380*/  HADD2.F32 R45, -RZ, R45.H0_H0 ;  /* 0x2000002dff2d7230 */ /* 0x000fe40000004100 */
[----:B------:R-:W-:Y:S02]  /*4390*/  HADD2.F32 R88, -RZ, R88.H0_H0 ;  /* 0x20000058ff587230 */ /* 0x000fe40000004100 */
[-C--:B------:R-:W-:Y:S01]  /*43a0*/  FMUL.FTZ R90, R46, R85.reuse ;  /* 0x000000552e5a7220 */ /* 0x080fe20000410000 */
[--C-:B------:R-:W-:Y:S02]  /*43b0*/  HADD2.F32 R83, -RZ, R47.reuse.H1_H1 ;  /* 0x3000002fff537230 */ /* 0x100fe40000004100 */
[C---:B------:R-:W-:Y:S01]  /*43c0*/  FMUL.FTZ R85, R45.reuse, R85 ;  /* 0x000000552d557220 */ /* 0x040fe20000410000 */
[----:B------:R-:W-:Y:S02]  /*43d0*/  HADD2.F32 R47, -RZ, R47.H0_H0 ;  /* 0x2000002fff2f7230 */ /* 0x000fe40000004100 */
[----:B------:R-:W-:Y:S01]  /*43e0*/  FFMA.FTZ R90, R45, R84, -R90 ;  /* 0x000000542d5a7223 */ /* 0x000fe2000001085a */
[----:B------:R-:W-:-:S02]  /*43f0*/  HADD2.F32 R45, -RZ, R44.H1_H1 ;  /* 0x3000002cff2d7230 */ /* 0x000fc40000004100 */
[----:B------:R-:W-:Y:S01]  /*4400*/  FFMA.FTZ R87, R46, R84, R85 ;  /* 0x000000542e577223 */ /* 0x000fe20000010055 */
[-C--:B------:R-:W-:Y:S01]  /*4410*/  FMUL.FTZ R96, R83, R88.reuse ;  /* 0x0000005853607220 */ /* 0x080fe20000410000 */
[--C-:B------:R-:W-:Y:S02]  /*4420*/  HADD2.F32 R84, -RZ, R159.reuse.H0_H0 ;  /* 0x2000009fff547230 */ /* 0x100fe40000004100 */
[C---:B------:R-:W-:Y:S01]  /*4430*/  FMUL.FTZ R88, R47.reuse, R88 ;  /* 0x000000582f587220 */ /* 0x040fe20000410000 */
[----:B------:R-:W-:Y:S02]  /*4440*/  HADD2.F32 R159, -RZ, R159.H1_H1 ;  /* 0x3000009fff9f7230 */ /* 0x000fe40000004100 */
[-C--:B------:R-:W-:Y:S01]  /*4450*/  FFMA.FTZ R96, R47, R86.reuse, -R96 ;  /* 0x000000562f607223 */ /* 0x080fe20000010860 */
[----:B------:R-:W-:Y:S02]  /*4460*/  HADD2.F32 R46, -RZ, R82.H1_H1 ;  /* 0x30000052ff2e7230 */ /* 0x000fe40000004100 */
[----:B------:R-:W-:Y:S01]  /*4470*/  FFMA.FTZ R91, R83, R86, R88 ;  /* 0x00000056535b7223 */ /* 0x000fe20000010058 */
        /* <DEDUP_REMOVED lines=11> */
[----:B------:R-:W-:Y:S01]  /*4530*/  FFMA.FTZ R46, R46, R83, R159 ;  /* 0x000000532e2e7223 */ /* 0x000fe2000001009f */
[----:B------:R-:W-:-:S02]  /*4540*/  F2FP.F16.F32.PACK_AB R45, R87, R90 ;  /* 0x0000005a572d723e */ /* 0x000fc400000000ff */
[----:B------:R-:W-:Y:S02]  /*4550*/  F2FP.F16.F32.PACK_AB R47, R91, R96 ;  /* 0x000000605b2f723e */ /* 0x000fe400000000ff */
[----:B------:R-:W-:Y:S02]  /*4560*/  F2FP.F16.F32.PACK_AB R44, R84, R85 ;  /* 0x00000055542c723e */ /* 0x000fe400000000ff */
[----:B------:R-:W-:-:S07]  /*4570*/  F2FP.F16.F32.PACK_AB R46, R46, R89 ;  /* 0x000000592e2e723e */ /* 0x000fce00000000ff */
.L_x_488:
[----:B------:R-:W-:Y:S05]  /*4580*/  BSYNC B3 ;  /* 0x0000000000037941 */ /* 0x000fea0003800000 */
.L_x_487:
[----:B--2---:R1:W-:Y:S02]  /*4590*/  STG.E.128 desc[UR36][R56.64+0x100], R44 ;  /* 0x0001002c38007986 */ /* 0x0043e4000c101d24 */
.L_x_486:
[----:B------:R-:W-:Y:S05]  /*45a0*/  BSYNC B2 ;  /* 0x0000000000027941 */ /* 0x000fea0003800000 */
.L_x_485:
[----:B------:R-:W-:-:S13]  /*45b0*/  ISETP.NE.AND P0, PT, R6, RZ, PT ;  /* 0x000000ff0600720c */ /* 0x000fda0003f05270 */
        /* <DEDUP_REMOVED lines=47> */
.L_x_490:
[----:B------:R-:W-:Y:S05]  /*48b0*/  BSYNC B2 ;  /* 0x0000000000027941 */ /* 0x000fea0003800000 */
.L_x_489:
[----:B--2---:R1:W-:Y:S02]  /*48c0*/  STG.E.128 desc[UR36][R56.64+0x140], R44 ;  /* 0x0001402c38007986 */ /* 0x0043e4000c101d24 */
.L_x_468:
[----:B------:R-:W-:Y:S05]  /*48d0*/  BSYNC B1 ;  /* 0x0000000000017941 */ /* 0x000fea0003800000 */
.L_x_467:
[----:B------:R-:W-:Y:S05]  /*48e0*/  @P4 BRA `(.L_x_491) ;  /* 0x0000005000484947 */ /* 0x000fea0003800000 */
[----:B------:R-:W-:Y:S01]  /*48f0*/  ISETP.NE.AND P0, PT, R14, RZ, PT ;  /* 0x000000ff0e00720c */ /* 0x000fe20003f05270 */
[----:B------:R-:W-:-:S12]  /*4900*/  BSSY B1, `(.L_x_492) ;  /* 0x0000031000017945 */ /* 0x000fd80003800000 */
[----:B------:R-:W-:Y:S05]  /*4910*/  @!P0 BRA `(.L_x_493) ;  /* 0x0000000000bc8947 */ /* 0x000fea0003800000 */
[----:B-1234-:R1:W2:Y:S01]  /*4920*/  LDS.128 R44, [R55+0x2000] ;  /* 0x00200000372c7984 */ /* 0x01e2a20000000c00 */
[----:B------:R-:W-:Y:S01]  /*4930*/  ISETP.GE.AND P0, PT, R16, R122, PT ;  /* 0x0000007a1000720c */ /* 0x000fe20003f06270 */
[----:B------:R-:W-:-:S12]  /*4940*/  BSSY B2, `(.L_x_494) ;  /* 0x000002b000027945 */ /* 0x000fd80003800000 */
[----:B-1----:R-:W-:Y:S05]  /*4950*/  @P0 BRA `(.L_x_495) ;  /* 0x0000000000a40947 */ /* 0x002fea0003800000 */
[--C-:B------:R-:W-:Y:S01]  /*4960*/  SHF.R.U64 R74, R74, 0x10, R75.reuse ;  /* 0x000000104a4a7819 */ /* 0x100fe2000000124b */
[----:B--2---:R-:W-:Y:S01]  /*4970*/  IMAD.MOV.U32 R56, RZ, RZ, R46 ;  /* 0x000000ffff387224 */ /* 0x004fe200078e002e */
[----:B------:R-:W-:Y:S01]  /*4980*/  SHF.R.U32.HI R79, RZ, 0x10, R75 ;  /* 0x00000010ff4f7819 */ /* 0x000fe2000001164b */
[----:B------:R-:W-:Y:S01]  /*4990*/  HADD2.F32 R46, -RZ, R45.H1_H1 ;  /* 0x3000002dff2e7230 */ /* 0x000fe20000004100 */
[--C-:B------:R-:W-:Y:S01]  /*49a0*/  SHF.R.U64 R75, R76, 0x10, R77.reuse ;  /* 0x000000104c4b7819 */ /* 0x100fe2000000124d */
[--C-:B------:R-:W-:Y:S01]  /*49b0*/  HADD2.F32 R57, -RZ, R47.reuse.H1_H1 ;  /* 0x3000002fff397230 */ /* 0x100fe20000004100 */
[----:B------:R-:W-:Y:S01]  /*49c0*/  SHF.R.U32.HI R78, RZ, 0x10, R77 ;  /* 0x00000010ff4e7819 */ /* 0x000fe2000001164d */
[----:B------:R-:W-:Y:S02]  /*49d0*/  HADD2.F32 R47, -RZ, R47.H0_H0 ;  /* 0x2000002fff2f7230 */ /* 0x000fe40000004100 */
[----:B------:R-:W-:Y:S02]  /*49e0*/  HADD2.F32 R75, -RZ, R75.H0_H0 ;  /* 0x2000004bff4b7230 */ /* 0x000fe40000004100 */
[----:B------:R-:W-:-:S02]  /*49f0*/  HADD2.F32 R78, -RZ, R78.H0_H0 ;  /* 0x2000004eff4e7230 */ /* 0x000fc40000004100 */
[----:B------:R-:W-:Y:S02]  /*4a00*/  HADD2.F32 R45, -RZ, R45.H0_H0 ;  /* 0x2000002dff2d7230 */ /* 0x000fe40000004100 */
[-C--:B------:R-:W-:Y:S01]  /*4a10*/  FMUL.FTZ R80, R46, R75.reuse ;  /* 0x0000004b2e507220 */ /* 0x080fe20000410000 */
[----:B------:R-:W-:Y:S02]  /*4a20*/  HADD2.F32 R74, -RZ, R74.H0_H0 ;  /* 0x2000004aff4a7230 */ /* 0x000fe40000004100 */
[-C--:B------:R-:W-:Y:S01]  /*4a30*/  FMUL.FTZ R82, R57, R78.reuse ;  /* 0x0000004e39527220 */ /* 0x080fe20000410000 */
[----:B------:R-:W-:Y:S02]  /*4a40*/  HADD2.F32 R76, -RZ, R79.H0_H0 ;  /* 0x2000004fff4c7230 */ /* 0x000fe40000004100 */
[----:B------:R-:W-:Y:S01]  /*4a50*/  FMUL.FTZ R78, R47, R78 ;  /* 0x0000004e2f4e7220 */ /* 0x000fe20000410000 */
[C---:B------:R-:W-:Y:S01]  /*4a60*/  FMUL.FTZ R75, R45.reuse, R75 ;  /* 0x0000004b2d4b7220 */ /* 0x040fe20000410000 */
[----:B------:R-:W-:Y:S01]  /*4a70*/  FFMA.FTZ R80, R45, R74, -R80 ;  /* 0x0000004a2d507223 */ /* 0x000fe20000010850 */
[----:B------:R-:W-:-:S02]  /*4a80*/  HADD2.F32 R45, -RZ, R44.H1_H1 ;  /* 0x3000002cff2d7230 */ /* 0x000fc40000004100 */
[----:B------:R-:W-:Y:S01]  /*4a90*/  FFMA.FTZ R79, R57, R76, R78 ;  /* 0x0000004c394f7223 */ /* 0x000fe2000001004e */
[----:B------:R-:W-:Y:S01]  /*4aa0*/  FFMA.FTZ R77, R46, R74, R75 ;  /* 0x0000004a2e4d7223 */ /* 0x000fe2000001004b */
[--C-:B------:R-:W-:Y:S02]  /*4ab0*/  HADD2.F32 R57, -RZ, R153.reuse.H0_H0 ;  /* 0x20000099ff397230 */ /* 0x100fe40000004100 */
[----:B------:R-:W-:Y:S01]  /*4ac0*/  FFMA.FTZ R82, R47, R76, -R82 ;  /* 0x0000004c2f527223 */ /* 0x000fe20000010852 */
[----:B------:R-:W-:Y:S02]  /*4ad0*/  HADD2.F32 R44, -RZ, R44.H0_H0 ;  /* 0x2000002cff2c7230 */ /* 0x000fe40000004100 */
[----:B------:R-:W-:Y:S02]  /*4ae0*/  HADD2.F32 R153, -RZ, R153.H1_H1 ;  /* 0x30000099ff997230 */ /* 0x000fe40000004100 */
[----:B------:R-:W-:Y:S01]  /*4af0*/  FMUL.FTZ R75, R45, R57 ;  /* 0x000000392d4b7220 */ /* 0x000fe20000410000 */
[----:B------:R-:W-:-:S02]  /*4b00*/  HADD2.F32 R46, -RZ, R56.H1_H1 ;  /* 0x30000038ff2e7230 */ /* 0x000fc40000004100 */
[----:B------:R-:W-:Y:S01]  /*4b10*/  FMUL.FTZ R74, R44, R57 ;  /* 0x000000392c4a7220 */ /* 0x000fe20000410000 */
[----:B------:R-:W-:Y:S02]  /*4b20*/  HADD2.F32 R56, -RZ, R56.H0_H0 ;  /* 0x20000038ff387230 */ /* 0x000fe40000004100 */
[--C-:B------:R-:W-:Y:S02]  /*4b30*/  HADD2.F32 R47, -RZ, R151.reuse.H0_H0 ;  /* 0x20000097ff2f7230 */ /* 0x100fe40000004100 */
[-C--:B------:R-:W-:Y:S01]  /*4b40*/  FMUL.FTZ R57, R46, R153.reuse ;  /* 0x000000992e397220 */ /* 0x080fe20000410000 */
        /* <DEDUP_REMOVED lines=10> */
.L_x_495:
[----:B------:R-:W-:Y:S05]  /*4bf0*/  BSYNC B2 ;  /* 0x0000000000027941 */ /* 0x000fea0003800000 */
.L_x_494:
[----:B--2---:R1:W-:Y:S02]  /*4c00*/  STG.E.128 desc[UR36][R52.64], R44 ;  /* 0x0000002c34007986 */ /* 0x0043e4000c101d24 */
.L_x_493:
[----:B------:R-:W-:Y:S05]  /*4c10*/  BSYNC B1 ;  /* 0x0000000000017941 */ /* 0x000fea0003800000 */
.L_x_492:
[----:B------:R-:W-:Y:S01]  /*4c20*/  ISETP.NE.AND P0, PT, R10, RZ, PT ;  /* 0x000000ff0a00720c */ /* 0x000fe20003f05270 */
[----:B------:R-:W-:-:S12]  /*4c30*/  BSSY B1, `(.L_x_496) ;  /* 0x0000032000017945 */ /* 0x000fd80003800000 */
[----:B------:R-:W-:Y:S05]  /*4c40*/  @!P0 BRA `(.L_x_497) ;  /* 0x0000000000c08947 */ /* 0x000fea0003800000 */
[----:B-1234-:R1:W2:Y:S01]  /*4c50*/  LDS.128 R44, [R54+0x2000] ;  /* 0x00200000362c7984 */ /* 0x01e2a20000000c00 */
[----:B------:R-:W-:Y:S01]  /*4c60*/  IADD3 R57, R16, 0x10, RZ ;  /* 0x0000001010397810 */ /* 0x000fe20007ffe0ff */
[----:B------:R-:W-:Y:S03]  /*4c70*/  BSSY B2, `(.L_x_498) ;  /* 0x000002c000027945 */ /* 0x000fe60003800000 */
[----:B------:R-:W-:-:S13]  /*4c80*/  ISETP.GE.AND P0, PT, R57, R122, PT ;  /* 0x0000007a3900720c */ /* 0x000fda0003f06270 */
[----:B-1----:R-:W-:Y:S05]  /*4c90*/  @P0 BRA `(.L_x_499) ;  /* 0x0000000000a40947 */ /* 0x002fea0003800000 */
[--C-:B------:R-:W-:Y:S01]  /*4ca0*/  SHF.R.U64 R70, R70, 0x10, R71.reuse ;  /* 0x0000001046467819 */ /* 0x100fe20000001247 */
[----:B--2---:R-:W-:Y:S01]  /*4cb0*/  IMAD.MOV.U32 R56, RZ, RZ, R46 ;  /* 0x000000ffff387224 */ /* 0x004fe200078e002e */
[----:B------:R-:W-:Y:S01]  /*4cc0*/  SHF.R.U32.HI R75, RZ, 0x10, R71 ;  /* 0x00000010ff4b7819 */ /* 0x000fe20000011647 */
[--C-:B------:R-:W-:Y:S01]  /*4cd0*/  HADD2.F32 R46, -RZ, R45.reuse.H1_H1 ;  /* 0x3000002dff2e7230 */ /* 0x100fe20000004100 */
[--C-:B------:R-:W-:Y:S01]  /*4ce0*/  SHF.R.U64 R71, R72, 0x10, R73.reuse ;  /* 0x0000001048477819 */ /* 0x100fe20000001249 */
[----:B------:R-:W-:Y:S01]  /*4cf0*/  HADD2.F32 R45, -RZ, R45.H0_H0 ;  /* 0x2000002dff2d7230 */ /* 0x000fe20000004100 */
[----:B------:R-:W-:Y:S01]  /*4d00*/  SHF.R.U32.HI R74, RZ, 0x10, R73 ;  /* 0x00000010ff4a7819 */ /* 0x000fe20000011649 */
[----:B------:R-:W-:Y:S02]  /*4d10*/  HADD2.F32 R70, -RZ, R70.H0_H0 ;  /* 0x20000046ff467230 */ /* 0x000fe40000004100 */
[----:B------:R-:W-:Y:S02]  /*4d20*/  HADD2.F32 R71, -RZ, R71.H0_H0 ;  /* 0x20000047ff477230 */ /* 0x000fe40000004100 */
[----:B------:R-:W-:-:S02]  /*4d30*/  HADD2.F32 R74, -RZ, R74.H0_H0 ;  /* 0x2000004aff4a7230 */ /* 0x000fc40000004100 */
[--C-:B------:R-:W-:Y:S02]  /*4d40*/  HADD2.F32 R57, -RZ, R47.reuse.H1_H1 ;  /* 0x3000002fff397230 */ /* 0x100fe40000004100 */
[CC--:B------:R-:W-:Y:S01]  /*4d50*/  FMUL.FTZ R76, R46.reuse, R71.reuse ;  /* 0x000000472e4c7220 */ /* 0x0c0fe20000410000 */
[C---:B------:R-:W-:Y:S01]  /*4d60*/  FMUL.FTZ R71, R45.reuse, R71 ;  /* 0x000000472d477220 */ /* 0x040fe20000410000 */
[----:B------:R-:W-:Y:S02]  /*4d70*/  HADD2.F32 R47, -RZ, R47.H0_H0 ;  /* 0x2000002fff2f7230 */ /* 0x000fe40000004100 */
[-C--:B------:R-:W-:Y:S01]  /*4d80*/  FFMA.FTZ R76, R45, R70.reuse, -R76 ;  /* 0x000000462d4c7223 */ /* 0x080fe2000001084c */
[----:B------:R-:W-:Y:S01]  /*4d90*/  FFMA.FTZ R73, R46, R70, R71 ;  /* 0x000000462e497223 */ /* 0x000fe20000010047 */
[----:B------:R-:W-:Y:S02]  /*4da0*/  HADD2.F32 R72, -RZ, R75.H0_H0 ;  /* 0x2000004bff487230 */ /* 0x000fe40000004100 */
[----:B------:R-:W-:Y:S01]  /*4db0*/  FMUL.FTZ R78, R57, R74 ;  /* 0x0000004a394e7220 */ /* 0x000fe20000410000 */
[----:B------:R-:W-:-:S02]  /*4dc0*/  HADD2.F32 R70, -RZ, R143.H0_H0 ;  /* 0x2000008fff467230 */ /* 0x000fc40000004100 */
[C---:B------:R-:W-:Y:S01]  /*4dd0*/  FMUL.FTZ R74, R47.reuse, R74 ;  /* 0x0000004a2f4a7220 */ /* 0x040fe20000410000 */
[----:B------:R-:W-:Y:S02]  /*4de0*/  HADD2.F32 R143, -RZ, R143.H1_H1 ;  /* 0x3000008fff8f7230 */ /* 0x000fe40000004100 */
[-C--:B------:R-:W-:Y:S01]  /*4df0*/  FFMA.FTZ R78, R47, R72.reuse, -R78 ;  /* 0x000000482f4e7223 */ /* 0x080fe2000001084e */
[----:B------:R-:W-:Y:S02]  /*4e00*/  HADD2.F32 R45, -RZ, R44.H1_H1 ;  /* 0x3000002cff2d7230 */ /* 0x000fe40000004100 */
[----:B------:R-:W-:Y:S01]  /*4e10*/  FFMA.FTZ R77, R57, R72, R74 ;  /* 0x00000048394d7223 */ /* 0x000fe2000001004a */
[----:B------:R-:W-:Y:S02]  /*4e20*/  HADD2.F32 R46, -RZ, R56.H1_H1 ;  /* 0x30000038ff2e7230 */ /* 0x000fe40000004100 */
[----:B------:R-:W-:Y:S02]  /*4e30*/  HADD2.F32 R44, -RZ, R44.H0_H0 ;  /* 0x2000002cff2c7230 */ /* 0x000fe40000004100 */
[----:B------:R-:W-:Y:S01]  /*4e40*/  FMUL.FTZ R71, R45, R70 ;  /* 0x000000462d477220 */ /* 0x000fe20000410000 */
[----:B------:R-:W-:-:S02]  /*4e50*/  HADD2.F32 R56, -RZ, R56.H0_H0 ;  /* 0x20000038ff387230 */ /* 0x000fc40000004100 */
        /* <DEDUP_REMOVED lines=13> */
.L_x_499:
[----:B------:R-:W-:Y:S05]  /*4f30*/  BSYNC B2 ;  /* 0x0000000000027941 */ /* 0x000fea0003800000 */
.L_x_498:
[----:B--2---:R1:W-:Y:S02]  /*4f40*/  STG.E.128 desc[UR36][R52.64+0x40], R44 ;  /* 0x0000402c34007986 */ /* 0x0043e4000c101d24 */
.L_x_497:
[----:B------:R-:W-:Y:S05]  /*4f50*/  BSYNC B1 ;  /* 0x0000000000017941 */ /* 0x000fea0003800000 */
.L_x_496:
        /* <DEDUP_REMOVED lines=49> */
.L_x_503:
[----:B------:R-:W-:Y:S05]  /*5270*/  BSYNC B2 ;  /* 0x0000000000027941 */ /* 0x000fea0003800000 */
.L_x_502:
[----:B--2---:R1:W-:Y:S02]  /*5280*/  STG.E.128 desc[UR36][R52.64+0x80], R44 ;  /* 0x0000802c34007986 */ /* 0x0043e4000c101d24 */
.L_x_501:
[----:B------:R-:W-:Y:S05]  /*5290*/  BSYNC B1 ;  /* 0x0000000000017941 */ /* 0x000fea0003800000 */
.L_x_500:
        /* <DEDUP_REMOVED lines=37> */
[--C-:B------:R-:W-:Y:S02]  /*54f0*/  HADD2.F32 R47, -RZ, R136.reuse.H1_H1 ;  /* 0x30000088ff2f7230 */ /* 0x100fe40000004100 */
[----:B------:R-:W-:Y:S01]  /*5500*/  FMUL.FTZ R62, R44, R62 ;  /* 0x0000003e2c3e7220 */ /* 0x000fe20000410000 */
[----:B------:R-:W-:Y:S02]  /*5510*/  HADD2.F32 R57, -RZ, R136.H0_H0 ;  /* 0x20000088ff397230 */ /* 0x000fe40000004100 */
        /* <DEDUP_REMOVED lines=9> */
.L_x_507:
[----:B------:R-:W-:Y:S05]  /*55b0*/  BSYNC B2 ;  /* 0x0000000000027941 */ /* 0x000fea0003800000 */
.L_x_506:
[----:B--2---:R1:W-:Y:S02]  /*55c0*/  STG.E.128 desc[UR36][R52.64+0xc0], R44 ;  /* 0x0000c02c34007986 */ /* 0x0043e4000c101d24 */
.L_x_505:
[----:B------:R-:W-:Y:S05]  /*55d0*/  BSYNC B1 ;  /* 0x0000000000017941 */ /* 0x000fea0003800000 */
.L_x_504:
        /* <DEDUP_REMOVED lines=11> */
[----:B------:R-:W-:Y:S01]  /*5690*/  HADD2.F32 R56, -RZ, R47.H1_H1 ;  /* 0x3000002fff387230 */ /* 0x000fe20000004100 */
[--C-:B------:R-:W-:Y:S01]  /*56a0*/  SHF.R.U64 R59, R60, 0x10, R61.reuse ;  /* 0x000000103c3b7819 */ /* 0x100fe2000000123d */
[----:B------:R-:W-:Y:S01]  /*56b0*/  HADD2.F32 R46, -RZ, R45.H1_H1 ;  /* 0x3000002dff2e7230 */ /* 0x000fe20000004100 */
        /* <DEDUP_REMOVED lines=11> */
[----:B------:R-:W-:Y:S01]  /*5770*/  FFMA.FTZ R61, R56, R58, R61 ;  /* 0x0000003a383d7223 */ /* 0x000fe2000001003d */
[----:B------:R-:W-:-:S02]  /*5780*/  HADD2.F32 R56, -RZ, R95.H0_H0 ;  /* 0x2000005fff387230 */ /* 0x000fc40000004100 */
[-C--:B------:R-:W-:Y:S01]  /*5790*/  FFMA.FTZ R62, R45, R57.reuse, -R62 ;  /* 0x000000392d3e7223 */ /* 0x080fe2000001083e */
[----:B------:R-:W-:Y:S01]  /*57a0*/  FFMA.FTZ R59, R46, R57, R59 ;  /* 0x000000392e3b7223 */ /* 0x000fe2000001003b */
[----:B------:R-:W-:Y:S02]  /*57b0*/  HADD2.F32 R95, -RZ, R95.H1_H1 ;  /* 0x3000005fff5f7230 */ /* 0x000fe40000004100 */
[----:B------:R-:W-:Y:S01]  /*57c0*/  FFMA.FTZ R64, R47, R58, -R64 ;  /* 0x0000003a2f407223 */ /* 0x000fe20000010840 */
[--C-:B------:R-:W-:Y:S02]  /*57d0*/  HADD2.F32 R45, -RZ, R44.reuse.H1_H1 ;  /* 0x3000002cff2d7230 */ /* 0x100fe40000004100 */
[--C-:B------:R-:W-:Y:S02]  /*57e0*/  HADD2.F32 R46, -RZ, R55.reuse.H1_H1 ;  /* 0x30000037ff2e7230 */ /* 0x100fe40000004100 */
[----:B------:R-:W-:Y:S02]  /*57f0*/  HADD2.F32 R44, -RZ, R44.H0_H0 ;  /* 0x2000002cff2c7230 */ /* 0x000fe40000004100 */
[----:B------:R-:W-:Y:S01]  /*5800*/  FMUL.FTZ R57, R45, R56 ;  /* 0x000000382d397220 */ /* 0x000fe20000410000 */
[----:B------:R-:W-:-:S02]  /*5810*/  HADD2.F32 R55, -RZ, R55.H0_H0 ;  /* 0x20000037ff377230 */ /* 0x000fc40000004100 */
[-C--:B------:R-:W-:Y:S01]  /*5820*/  FMUL.FTZ R58, R46, R95.reuse ;  /* 0x0000005f2e3a7220 */ /* 0x080fe20000410000 */
[--C-:B------:R-:W-:Y:S02]  /*5830*/  HADD2.F32 R47, -RZ, R94.reuse.H1_H1 ;  /* 0x3000005eff2f7230 */ /* 0x100fe40000004100 */
[C---:B------:R-:W-:Y:S01]  /*5840*/  FMUL.FTZ R56, R44.reuse, R56 ;  /* 0x000000382c387220 */ /* 0x040fe20000410000 */
        /* <DEDUP_REMOVED lines=10> */
.L_x_511:
[----:B------:R-:W-:Y:S05]  /*58f0*/  BSYNC B2 ;  /* 0x0000000000027941 */ /* 0x000fea0003800000 */
.L_x_510:
[----:B--2---:R1:W-:Y:S02]  /*5900*/  STG.E.128 desc[UR36][R52.64+0x100], R44 ;  /* 0x0001002c34007986 */ /* 0x0043e4000c101d24 */
.L_x_509:
[----:B------:R-:W-:Y:S05]  /*5910*/  BSYNC B1 ;  /* 0x0000000000017941 */ /* 0x000fea0003800000 */
.L_x_508:
[----:B------:R-:W-:-:S13]  /*5920*/  ISETP.NE.AND P0, PT, R6, RZ, PT ;  /* 0x000000ff0600720c */ /* 0x000fda0003f05270 */
        /* <DEDUP_REMOVED lines=47> */
.L_x_513:
[----:B------:R-:W-:Y:S05]  /*5c20*/  BSYNC B1 ;  /* 0x0000000000017941 */ /* 0x000fea0003800000 */
.L_x_512:
[----:B--2---:R1:W-:Y:S01]  /*5c30*/  STG.E.128 desc[UR36][R52.64+0x140], R44 ;  /* 0x0001402c34007986 */ /* 0x0043e2000c101d24 */
[----:B------:R-:W-:Y:S05]  /*5c40*/  BRA `(.L_x_491) ;  /* 0x0000003c00707947 */ /* 0x000fea0003800000 */
.L_x_459:
        /* <DEDUP_REMOVED lines=18> */
[----:B------:R-:W-:Y:S02]  /*5d70*/  IADD3 R44, P1, R110, R92, RZ ;  /* 0x0000005c6e2c7210 */ /* 0x000fe40007f3e0ff */
[----:B------:R-:W-:Y:S02]  /*5d80*/  CS2R R54, SRZ ;  /* 0x0000000000367805 */ /* 0x000fe4000001ff00 */
[----:B------:R-:W-:Y:S02]  /*5d90*/  IADD3.X R46, R0, R31, RZ, P0, !PT ;  /* 0x0000001f002e7210 */ /* 0x000fe400007fe4ff */
[----:B------:R-:W-:Y:S02]  /*5da0*/  CS2R R52, SRZ ;  /* 0x0000000000347805 */ /* 0x000fe4000001ff00 */
[----:B------:R-:W-:-:S02]  /*5db0*/  LEA R68, P0, R45, UR4, 0x1 ;  /* 0x000000042d447c11 */ /* 0x000fc4000f8008ff */
[----:B------:R-:W-:Y:S02]  /*5dc0*/  CS2R R66, SRZ ;  /* 0x0000000000427805 */ /* 0x000fe4000001ff00 */
[----:B------:R-:W-:Y:S02]  /*5dd0*/  CS2R R64, SRZ ;  /* 0x0000000000407805 */ /* 0x000fe4000001ff00 */
[----:B------:R-:W-:Y:S01]  /*5de0*/  LEA.HI.X R69, R45, UR5, R46, 0x1, P0 ;  /* 0x000000052d457c11 */ /* 0x000fe200080f0c2e */
[----:B------:R-:W-:Y:S01]  /*5df0*/  ULDC.64 UR4, c[0x0][0x3e0] ;  /* 0x0000f80000047ab9 */ /* 0x000fe20000000a00 */
[----:B------:R-:W-:Y:S01]  /*5e00*/  ISETP.GE.AND P0, PT, R22, R122, PT ;  /* 0x0000007a1600720c */ /* 0x000fe20003f06270 */
[----:B------:R-:W-:Y:S01]  /*5e10*/  IMAD.X R45, R3, 0x1, R33, P1 ;  /* 0x00000001032d7824 */ /* 0x000fe200008e0621 */
[----:B------:R-:W-:-:S04]  /*5e20*/  LEA R72, P1, R44, UR4, 0x1 ;  /* 0x000000042c487c11 */ /* 0x000fc8000f8208ff */
[----:B------:R-:W-:Y:S02]  /*5e30*/  LEA.HI.X R73, R44, UR5, R45, 0x1, P1 ;  /* 0x000000052c497c11 */ /* 0x000fe400088f0c2d */
[----:B------:R-:W-:-:S05]  /*5e40*/  ISETP.GE.AND P1, PT, R184, R122, PT ;  /* 0x0000007ab800720c */ /* 0x000fca0003f26270 */
[----:B------:R0:W5:Y:S04]  /*5e50*/  @!P0 LDG.E.128 R52, desc[UR36][R68.64] ;  /* 0x0000002444348981 */ /* 0x000168000c1e1d00 */
[----:B------:R0:W5:Y:S01]  /*5e60*/  @!P0 LDG.E.128 R64, desc[UR36][R72.64] ;  /* 0x0000002448408981 */ /* 0x000162000c1e1d00 */
[----:B------:R-:W-:Y:S02]  /*5e70*/  ISETP.GE.AND P0, PT, R185, R122, PT ;  /* 0x0000007ab900720c */ /* 0x000fe40003f06270 */
[----:B------:R-:W-:Y:S02]  /*5e80*/  CS2R R50, SRZ ;  /* 0x0000000000327805 */ /* 0x000fe4000001ff00 */
[----:B------:R-:W-:Y:S02]  /*5e90*/  CS2R R48, SRZ ;  /* 0x0000000000307805 */ /* 0x000fe4000001ff00 */
[----:B------:R-:W-:-:S02]  /*5ea0*/  CS2R R46, SRZ ;  /* 0x00000000002e7805 */ /* 0x000fc4000001ff00 */
[----:B------:R-:W-:Y:S02]  /*5eb0*/  CS2R R44, SRZ ;  /* 0x00000000002c7805 */ /* 0x000fe4000001ff00 */
[----:B------:R-:W-:Y:S02]  /*5ec0*/  CS2R R62, SRZ ;  /* 0x00000000003e7805 */ /* 0x000fe4000001ff00 */
[----:B------:R-:W-:Y:S02]  /*5ed0*/  CS2R R60, SRZ ;  /* 0x00000000003c7805 */ /* 0x000fe4000001ff00 */
[----:B------:R-:W-:Y:S02]  /*5ee0*/  CS2R R58, SRZ ;  /* 0x00000000003a7805 */ /* 0x000fe4000001ff00 */
[----:B------:R-:W-:Y:S01]  /*5ef0*/  CS2R R56, SRZ ;  /* 0x0000000000387805 */ /* 0x000fe2000001ff00 */
[----:B------:R0:W5:Y:S04]  /*5f00*/  @!P1 LDG.E.128 R48, desc[UR36][R68.64+0x40] ;  /* 0x0000402444309981 */ /* 0x000168000c1e1d00 */
[----:B------:R0:W5:Y:S04]  /*5f10*/  @!P0 LDG.E.128 R44, desc[UR36][R68.64+0x80] ;  /* 0x00008024442c8981 */ /* 0x000168000c1e1d00 */
[----:B------:R0:W5:Y:S04]  /*5f20*/  @!P1 LDG.E.128 R60, desc[UR36][R72.64+0x40] ;  /* 0x00004024483c9981 */ /* 0x000168000c1e1d00 */
[----:B------:R0:W5:Y:S02]  /*5f30*/  @!P0 LDG.E.128 R56, desc[UR36][R72.64+0x80] ;  /* 0x0000802448388981 */ /* 0x000164000c1e1d00 */
.L_x_515:
[----:B------:R-:W-:Y:S05]  /*5f40*/  BSYNC B1 ;  /* 0x0000000000017941 */ /* 0x000fea0003800000 */
.L_x_514:
[----:B------:R-:W-:Y:S01]  /*5f50*/  ISETP.GE.AND P0, PT, R202, R4, PT ;  /* 0x00000004ca00720c */ /* 0x000fe20003f06270 */
[----:B------:R-:W-:Y:S01]  /*5f60*/  BSSY B1, `(.L_x_516) ;  /* 0x000002e000017945 */ /* 0x000fe20003800000 */
[----:B0-----:R-:W-:Y:S02]  /*5f70*/  CS2R R68, SRZ ;  /* 0x0000000000447805 */ /* 0x001fe4000001ff00 */
        /* <DEDUP_REMOVED lines=17> */
[----:B------:R-:W-:Y:S02]  /*6090*/  IADD3.X R69, R31, R0, R38, P1, P5 ;  /* 0x000000001f457210 */ /* 0x000fe40000fea426 */
[----:B------:R-:W-:Y:S02]  /*60a0*/  CS2R R76, SRZ ;  /* 0x00000000004c7805 */ /* 0x000fe4000001ff00 */
[----:B------:R-:W-:Y:S02]  /*60b0*/  IADD3 R0, P1, P5, R110, R92, R39 ;  /* 0x0000005c6e007210 */ /* 0x000fe40007d3e027 */
[----:B------:R-:W-:-:S02]  /*60c0*/  CS2R R90, SRZ ;  /* 0x00000000005a7805 */ /* 0x000fc4000001ff00 */
[----:B------:R-:W-:Y:S02]  /*60d0*/  CS2R R88, SRZ ;  /* 0x0000000000587805 */ /* 0x000fe4000001ff00 */
[----:B------:R-:W-:Y:S02]  /*60e0*/  IADD3.X R3, R33, R3, R41, P1, P5 ;  /* 0x0000000321037210 */ /* 0x000fe40000fea429 */
[----:B------:R-:W-:-:S04]  /*60f0*/  LEA R92, P1, R94, UR4, 0x1 ;  /* 0x000000045e5c7c11 */ /* 0x000fc8000f8208ff */
[----:B------:R-:W-:Y:S02]  /*6100*/  LEA.HI.X R93, R94, UR5, R69, 0x1, P1 ;  /* 0x000000055e5d7c11 */ /* 0x000fe400088f0c45 */
[----:B------:R-:W-:-:S04]  /*6110*/  LEA R94, P1, R0, UR6, 0x1 ;  /* 0x00000006005e7c11 */ /* 0x000fc8000f8208ff */
[----:B------:R-:W-:Y:S02]  /*6120*/  LEA.HI.X R95, R0, UR7, R3, 0x1, P1 ;  /* 0x00000007005f7c11 */ /* 0x000fe400088f0c03 */
[----:B------:R-:W-:Y:S02]  /*6130*/  ISETP.GE.AND P1, PT, R22, R122, PT ;  /* 0x0000007a1600720c */ /* 0x000fe40003f26270 */
[----:B------:R-:W-:Y:S02]  /*6140*/  CS2R R74, SRZ ;  /* 0x00000000004a7805 */ /* 0x000fe4000001ff00 */
[----:B------:R-:W-:Y:S02]  /*6150*/  CS2R R72, SRZ ;  /* 0x0000000000487805 */ /* 0x000fe4000001ff00 */
[----:B------:R-:W-:Y:S02]  /*6160*/  CS2R R86, SRZ ;  /* 0x0000000000567805 */ /* 0x000fe4000001ff00 */
[----:B------:R-:W-:-:S05]  /*6170*/  CS2R R84, SRZ ;  /* 0x0000000000547805 */ /* 0x000fca000001ff00 */
[----:B------:R0:W5:Y:S04]  /*6180*/  @!P1 LDG.E.128 R76, desc[UR36][R92.64] ;  /* 0x000000245c4c9981 */ /* 0x000168000c1e1d00 */
[----:B------:R0:W5:Y:S01]  /*6190*/  @!P1 LDG.E.128 R88, desc[UR36][R94.64] ;  /* 0x000000245e589981 */ /* 0x000162000c1e1d00 */
[----:B------:R-:W-:Y:S02]  /*61a0*/  ISETP.GE.AND P1, PT, R184, R122, PT ;  /* 0x0000007ab800720c */ /* 0x000fe40003f26270 */
[----:B------:R-:W-:Y:S02]  /*61b0*/  CS2R R70, SRZ ;  /* 0x0000000000467805 */ /* 0x000fe4000001ff00 */
[----:B------:R-:W-:Y:S02]  /*61c0*/  CS2R R68, SRZ ;  /* 0x0000000000447805 */ /* 0x000fe4000001ff00 */
[----:B------:R-:W-:-:S02]  /*61d0*/  CS2R R82, SRZ ;  /* 0x0000000000527805 */ /* 0x000fc4000001ff00 */
[----:B------:R-:W-:-:S05]  /*61e0*/  CS2R R80, SRZ ;  /* 0x0000000000507805 */ /* 0x000fca000001ff00 */
[----:B------:R0:W5:Y:S04]  /*61f0*/  @!P1 LDG.E.128 R72, desc[UR36][R92.64+0x40] ;  /* 0x000040245c489981 */ /* 0x000168000c1e1d00 */
[----:B------:R0:W5:Y:S01]  /*6200*/  @!P1 LDG.E.128 R84, desc[UR36][R94.64+0x40] ;  /* 0x000040245e549981 */ /* 0x000162000c1e1d00 */
[----:B------:R-:W-:-:S13]  /*6210*/  ISETP.GE.AND P1, PT, R185, R122, PT ;  /* 0x0000007ab900720c */ /* 0x000fda0003f26270 */
[----:B------:R0:W5:Y:S04]  /*6220*/  @!P1 LDG.E.128 R68, desc[UR36][R92.64+0x80] ;  /* 0x000080245c449981 */ /* 0x000168000c1e1d00 */
[----:B------:R0:W5:Y:S02]  /*6230*/  @!P1 LDG.E.128 R80, desc[UR36][R94.64+0x80] ;  /* 0x000080245e509981 */ /* 0x000164000c1e1d00 */
.L_x_517:
[----:B------:R-:W-:Y:S05]  /*6240*/  BSYNC B1 ;  /* 0x0000000000017941 */ /* 0x000fea0003800000 */
.L_x_516:
[----:B------:R-:W-:Y:S01]  /*6250*/  IMAD.MOV.U32 R3, RZ, RZ, R45 ;  /* 0x000000ffff037224 */ /* 0x000fe200078e002d */
[----:B------:R-:W-:Y:S01]  /*6260*/  MOV R0, R44 ;  /* 0x0000002c00007202 */ /* 0x000fe20000000f00 */
[----:B0-----:R-:W-:Y:S01]  /*6270*/  IMAD.MOV.U32 R93, RZ, RZ, R49 ;  /* 0x000000ffff5d7224 */ /* 0x001fe200078e0031 */
[----:B------:R-:W-:Y:S02]  /*6280*/  MOV R92, R48 ;  /* 0x00000030005c7202 */ /* 0x000fe40000000f00 */
[----:B------:R-:W-:Y:S01]  /*6290*/  PRMT R177, R0, 0x5410, R3 ;  /* 0x0000541000b17816 */ /* 0x000fe20000000003 */
[----:B------:R-:W-:Y:S01]  /*62a0*/  IMAD.MOV.U32 R3, RZ, RZ, R51 ;  /* 0x000000ffff037224 */ /* 0x000fe200078e0033 */
[----:B------:R-:W-:Y:S02]  /*62b0*/  MOV R0, R50 ;  /* 0x0000003200007202 */ /* 0x000fe40000000f00 */
[----:B------:R-:W-:Y:S02]  /*62c0*/  PRMT R181, R92, 0x7610, R181 ;  /* 0x000076105cb57816 */ /* 0x000fe400000000b5 */
        /* <DEDUP_REMOVED lines=10> */
[----:B------:R-:W-:Y:S02]  /*6370*/  PRMT R183, R0, 0x7610, R183 ;  /* 0x0000761000b77816 */ /* 0x000fe400000000b7 */
        /* <DEDUP_REMOVED lines=12> */
[----:B------:R-:W-:-:S02]  /*6440*/  PRMT R181, R181, 0x5410, R92 ;  /* 0x00005410b5b57816 */ /* 0x000fc4000000005c */
[----:B------:R-:W-:Y:S02]  /*6450*/  PRMT R180, R0, 0x7610, R180 ;  /* 0x0000761000b47816 */ /* 0x000fe400000000b4 */
[----:B------:R-:W-:Y:S02]  /*6460*/  MOV R92, R64 ;  /* 0x00000040005c7202 */ /* 0x000fe40000000f00 */
[----:B------:R-:W-:Y:S02]  /*6470*/  MOV R0, R66 ;  /* 0x0000004200007202 */ /* 0x000fe40000000f00 */
[----:B------:R-:W-:Y:S01]  /*6480*/  PRMT R225, R3, 0x5410, R92 ;  /* 0x0000541003e17816 */ /* 0x000fe2000000005c */
[----:B-----5:R-:W-:Y:S01]  /*6490*/  IMAD.MOV.U32 R3, RZ, RZ, R71 ;  /* 0x000000ffff037224 */ /* 0x020fe200078e0047 */
[----:B------:R-:W-:Y:S01]  /*64a0*/  PRMT R171, R93, 0x7610, R171 ;  /* 0x000076105dab7816 */ /* 0x000fe200000000ab */
[----:B------:R-:W-:Y:S01]  /*64b0*/  IMAD.MOV.U32 R93, RZ, RZ, R69 ;  /* 0x000000ffff5d7224 */ /* 0x000fe200078e0045 */
[----:B------:R-:W-:-:S02]  /*64c0*/  PRMT R224, R224, 0x5410, R0 ;  /* 0x00005410e0e07816 */ /* 0x000fc40000000000 */
[----:B------:R-:W-:Y:S02]  /*64d0*/  MOV R0, R70 ;  /* 0x0000004600007202 */ /* 0x000fe40000000f00 */
[----:B------:R-:W-:Y:S02]  /*64e0*/  MOV R92, R68 ;  /* 0x00000044005c7202 */ /* 0x000fe40000000f00 */
        /* <DEDUP_REMOVED lines=32> */
[----:B------:R-:W-:-:S02]  /*66f0*/  PRMT R174, R93, 0x5410, R92 ;  /* 0x000054105dae7816 */ /* 0x000fc4000000005c */
[----:B------:R-:W-:Y:S01]  /*6700*/  PRMT R175, R3, 0x5410, R0 ;  /* 0x0000541003af7816 */ /* 0x000fe20000000000 */
[----:B------:R-:W-:Y:S06]  /*6710*/  @!P1 BRA `(.L_x_518) ;  /* 0x0000000000049947 */ /* 0x000fec0003800000 */
[----:B------:R-:W-:Y:S01]  /*6720*/  BPT.TRAP 0x1 ;  /* 0x000000040000795c */ /* 0x000fe20000300000 */
.L_x_518:
[----:B------:R-:W-:Y:S01]  /*6730*/  LEA R3, R18, R2, 0x3 ;  /* 0x0000000212037211 */ /* 0x000fe200078e18ff */
[----:B------:R-:W0:Y:S01]  /*6740*/  LDC R151, c[0x0][0x2e4] ;  /* 0x0000b900ff977b82 */ /* 0x000e220000000800 */
[----:B------:R-:W-:Y:S01]  /*6750*/  SHF.L.U32 R0, R186, 0x1f, RZ ;  /* 0x0000001fba007819 */ /* 0x000fe200000006ff */
[----:B------:R-:W-:Y:S03]  /*6760*/  BSSY B1, `(.L_x_519) ;  /* 0x0000004000017945 */ /* 0x000fe60003800000 */
[----:B------:R-:W1:Y:S03]  /*6770*/  SYNCS.PHASECHK.TRANS64.TRYWAIT P5, [R3+URZ+0x34890], R0 ;  /* 0x03489000030075a7 */ /* 0x000e6600080a017f */
[----:B------:R-:W2:Y:S01]  /*6780*/  LDC.64 R130, c[0x0][0x2f0] ;  /* 0x0000bc00ff827b82 */ /* 0x000ea20000000a00 */
[----:B-1----:R-:W-:Y:S05]  /*6790*/  @!P5 BRA `(.L_x_520) ;  /* 0x0000017c00f8d947 */ /* 0x002fea0003800000 */
.L_x_767:
[----:B------:R-:W-:Y:S05]  /*67a0*/  BSYNC B1 ;  /* 0x0000000000017941 */ /* 0x000fea0003800000 */
.L_x_519:
[----:B------:R-:W-:Y:S01]  /*67b0*/  BSSY B1, `(.L_x_521) ;  /* 0x0000175000017945 */ /* 0x000fe20003800000 */
[----:B0-----:R-:W-:Y:S01]  /*67c0*/  IMAD.IADD R153, R151, 0x1, -R119 ;  /* 0x0000000197997824 */ /* 0x001fe200078e0a77 */
[----:B------:R-:W-:Y:S02]  /*67d0*/  MOV R133, R96 ;  /* 0x0000006000857202 */ /* 0x000fe40000000f00 */
[----:B------:R-:W-:Y:S05]  /*67e0*/  @P4 BRA `(.L_x_522) ;  /* 0x0000001400c44947 */ /* 0x000fea0003800000 */
[----:B------:R-:W-:Y:S01]  /*67f0*/  ISETP.NE.AND P4, PT, R14, RZ, PT ;  /* 0x000000ff0e00720c */ /* 0x000fe20003f85270 */
[-C--:B--2---:R-:W-:Y:S01]  /*6800*/  IMAD R92, R148, R130.reuse, RZ ;  /* 0x00000082945c7224 */ /* 0x084fe200078e02ff */
[----:B------:R-:W-:Y:S01]  /*6810*/  BSSY B2, `(.L_x_523) ;  /* 0x0000079000027945 */ /* 0x000fe20003800000 */
[----:B------:R-:W-:-:S04]  /*6820*/  IMAD.WIDE.U32 R136, R19, R130, R132 ;  /* 0x0000008213887225 */ /* 0x000fc800078e0084 */
[----:B------:R-:W-:-:S04]  /*6830*/  IMAD R93, R19, R131, R92 ;  /* 0x00000083135d7224 */ /* 0x000fc800078e025c */
[----:B------:R-:W-:Y:S02]  /*6840*/  IMAD.IADD R164, R93, 0x1, R137 ;  /* 0x000000015da47824 */ /* 0x000fe400078e0289 */
[----:B------:R-:W-:Y:S05]  /*6850*/  @!P4 BRA `(.L_x_524) ;  /* 0x0000000400d0c947 */ /* 0x000fea0003800000 */
[----:B------:R-:W-:Y:S01]  /*6860*/  SEL R92, R119, R153, !P3 ;  /* 0x00000099775c7207 */ /* 0x000fe20005800000 */
[----:B------:R-:W-:Y:S01]  /*6870*/  BSSY B3, `(.L_x_525) ;  /* 0x0000070000037945 */ /* 0x000fe20003800000 */
[----:B------:R-:W-:Y:S02]  /*6880*/  IADD3 R96, P4, P5, R104, R136, R29 ;  /* 0x0000008868607210 */ /* 0x000fe40007d9e01d */
[----:B------:R-:W-:Y:S02]  /*6890*/  SHF.R.S32.HI R93, RZ, 0x1f, R92 ;  /* 0x0000001fff5d7819 */ /* 0x000fe4000001145c */
[----:B------:R-:W-:Y:S02]  /*68a0*/  IADD3.X R97, R101, R164, R13, P4, P5 ;  /* 0x000000a465617210 */ /* 0x000fe400027ea40d */
[----:B------:R-:W-:-:S04]  /*68b0*/  LEA.HI R93, R93, R92, RZ, 0x4 ;  /* 0x0000005c5d5d7211 */ /* 0x000fc800078f20ff */
[----:B------:R-:W-:-:S04]  /*68c0*/  LEA.HI.SX32 R92, R93, R30, 0x1c ;  /* 0x0000001e5d5c7211 */ /* 0x000fc800078fe2ff */
[----:B------:R-:W-:-:S04]  /*68d0*/  SHF.L.U32 R93, R92, 0x3, RZ ;  /* 0x000000035c5d7819 */ /* 0x000fc800000006ff */
[----:B------:R-:W-:-:S13]  /*68e0*/  ISETP.GE.AND P4, PT, R93, R151, PT ;  /* 0x000000975d00720c */ /* 0x000fda0003f86270 */
[--C-:B------:R-:W-:Y:S02]  /*68f0*/  @!P4 SHF.R.S32.HI R95, RZ, 0x1f, R93.reuse ;  /* 0x0000001fff5fc819 */ /* 0x100fe4000001145d */
[----:B------:R-:W-:-:S04]  /*6900*/  @!P4 IADD3 R94, P5, P6, R104, R136, R93 ;  /* 0x00000088685ec210 */ /* 0x000fc80007ebe05d */
[----:B------:R-:W-:Y:S02]  /*6910*/  @!P4 IADD3.X R95, R101, R164, R95, P5, P6 ;  /* 0x000000a4655fc210 */ /* 0x000fe40002fec45f */
[----:B------:R-:W-:-:S04]  /*6920*/  LEA R140, P5, R96, R120, 0x1 ;  /* 0x00000078608c7211 */ /* 0x000fc800078a08ff */
[----:B------:R-:W-:Y:S02]  /*6930*/  LEA.HI.X R141, R96, R121, R97, 0x1, P5 ;  /* 0x00000079608d7211 */ /* 0x000fe400028f0c61 */
[----:B------:R-:W-:-:S04]  /*6940*/  @!P4 LEA R142, P5, R94, R120, 0x1 ;  /* 0x000000785e8ec211 */ /* 0x000fc800078a08ff */
[----:B------:R-:W-:Y:S02]  /*6950*/  @!P4 LEA.HI.X R143, R94, R121, R95, 0x1, P5 ;  /* 0x000000795e8fc211 */ /* 0x000fe400028f0c5f */
[----:B------:R-:W-:Y:S02]  /*6960*/  SHF.R.S32.HI R95, RZ, 0x1f, R92 ;  /* 0x0000001fff5f7819 */ /* 0x000fe4000001145c */
[----:B------:R-:W-:Y:S02]  /*6970*/  LOP3.LUT R94, R189, 0x38, R93, 0xf8, !PT ;  /* 0x00000038bd5e7812 */ /* 0x000fe400078ef85d */
[----:B------:R-:W-:Y:S01]  /*6980*/  LEA.HI R92, R95, R92, RZ, 0x3 ;  /* 0x0000005c5f5c7211 */ /* 0x000fe200078f18ff */
[----:B------:R-:W-:Y:S01]  /*6990*/  IMAD R95, R18, 0x6000, R146 ;  /* 0x00006000125f7824 */ /* 0x000fe200078e0292 */
[----:B------:R-:W-:Y:S02]  /*69a0*/  LOP3.LUT R94, R94, R191, RZ, 0x3c, !PT ;  /* 0x000000bf5e5e7212 */ /* 0x000fe400078e3cff */
[----:B------:R-:W-:Y:S01]  /*69b0*/  ISETP.GE.AND P5, PT, R22, R122, PT ;  /* 0x0000007a1600720c */ /* 0x000fe20003fa6270 */
[----:B------:R-:W-:-:S05]  /*69c0*/  IMAD.SHL.U32 R92, R92, 0x400, RZ ;  /* 0x000004005c5c7824 */ /* 0x000fca00078e00ff */
[----:B------:R-:W-:Y:S02]  /*69d0*/  LOP3.LUT R93, R92, 0x7fffe000, RZ, 0xc0, !PT ;  /* 0x7fffe0005c5d7812 */ /* 0x000fe400078ec0ff */
[----:B------:R-:W-:Y:S02]  /*69e0*/  LEA R92, R95, R2, 0x1 ;  /* 0x000000025f5c7211 */ /* 0x000fe400078e08ff */
[----:B------:R-:W-:-:S05]  /*69f0*/  LEA R93, R190, R93, 0x9 ;  /* 0x0000005dbe5d7211 */ /* 0x000fca00078e48ff */
[----:B------:R-:W-:-:S04]  /*6a00*/  IMAD.IADD R93, R93, 0x1, R94 ;  /* 0x000000015d5d7824 */ /* 0x000fc800078e025e */
[----:B------:R-:W-:-:S04]  /*6a10*/  IMAD R93, R18, 0x6000, R93 ;  /* 0x00006000125d7824 */ /* 0x000fc800078e025d */
[----:B------:R-:W-:Y:S02]  /*6a20*/  IMAD R96, R93, 0x2, R2 ;  /* 0x000000025d607824 */ /* 0x000fe400078e0202 */
[----:B------:R-:W0:Y:S04]  /*6a30*/  LDS.128 R92, [R92+0x1c400] ;  /* 0x01c400005c5c7984 */ /* 0x000e280000000c00 */
[----:B------:R-:W2:Y:S01]  /*6a40*/  LDS.128 R96, [R96+0x1c400] ;  /* 0x01c4000060607984 */ /* 0x000ea20000000c00 */
[----:B------:R-:W-:Y:S05]  /*6a50*/  @P5 BRA `(.L_x_526) ;  /* 0x0000000400445947 */ /* 0x000fea0003800000 */
[--C-:B------:R-:W-:Y:S01]  /*6a60*/  SHF.R.U64 R52, R52, 0x10, R53.reuse ;  /* 0x0000001034347819 */ /* 0x100fe20000001235 */
[----:B------:R-:W-:Y:S01]  /*6a70*/  HADD2.F32 R171, -RZ, R171.H0_H0 ;  /* 0x200000abffab7230 */ /* 0x000fe20000004100 */
[----:B------:R-:W-:Y:S01]  /*6a80*/  SHF.R.U32.HI R167, RZ, 0x10, R53 ;  /* 0x00000010ffa77819 */ /* 0x000fe20000011635 */
[----:B--2---:R-:W-:Y:S01]  /*6a90*/  HADD2.F32 R168, -RZ, R97.H0_H0 ;  /* 0x20000061ffa87230 */ /* 0x004fe20000004100 */
[--C-:B------:R-:W-:Y:S01]  /*6aa0*/  SHF.R.U64 R53, R64, 0x10, R65.reuse ;  /* 0x0000001040357819 */ /* 0x100fe20000001241 */
[----:B0-----:R-:W-:Y:S01]  /*6ab0*/  HADD2.F32 R170, -RZ, R93.H0_H0 ;  /* 0x2000005dffaa7230 */ /* 0x001fe20000004100 */
[----:B------:R-:W-:Y:S01]  /*6ac0*/  SHF.R.U32.HI R64, RZ, 0x10, R65 ;  /* 0x00000010ff407819 */ /* 0x000fe20000011641 */
[----:B------:R-:W-:Y:S01]  /*6ad0*/  HADD2.F32 R169, -RZ, R169.H0_H0 ;  /* 0x200000a9ffa97230 */ /* 0x000fe20000004100 */
[--C-:B------:R-:W-:Y:S01]  /*6ae0*/  SHF.R.U64 R54, R54, 0x10, R55.reuse ;  /* 0x0000001036367819 */ /* 0x100fe20000001237 */
[----:B------:R-:W-:Y:S01]  /*6af0*/  HADD2.F32 R97, -RZ, R97.H1_H1 ;  /* 0x30000061ff617230 */ /* 0x000fe20000004100 */
[----:B------:R-:W-:Y:S01]  /*6b00*/  SHF.R.U32.HI R65, RZ, 0x10, R55 ;  /* 0x00000010ff417819 */ /* 0x000fe20000011637 */
[----:B------:R-:W-:Y:S01]  /*6b10*/  HADD2.F32 R172, -RZ, R167.H0_H0 ;  /* 0x200000a7ffac7230 */ /* 0x000fe20000004100 */
[--C-:B------:R-:W-:Y:S01]  /*6b20*/  SHF.R.U64 R55, R66, 0x10, R67.reuse ;  /* 0x0000001042377819 */ /* 0x100fe20000001243 */
[----:B------:R-:W-:Y:S01]  /*6b30*/  HADD2.F32 R167, -RZ, R225.H0_H0 ;  /* 0x200000e1ffa77230 */ /* 0x000fe20000004100 */
[----:B------:R-:W-:Y:S01]  /*6b40*/  SHF.R.U32.HI R66, RZ, 0x10, R67 ;  /* 0x00000010ff427819 */ /* 0x000fe20000011643 */
[-C--:B------:R-:W-:Y:S01]  /*6b50*/  FMUL.FTZ R67, R168, R171.reuse ;  /* 0x000000aba8437220 */ /* 0x080fe20000410000 */
[----:B------:R-:W-:Y:S01]  /*6b60*/  FMUL.FTZ R171, R170, R171 ;  /* 0x000000abaaab7220 */ /* 0x000fe20000410000 */
[----:B------:R-:W-:-:S02]  /*6b70*/  HADD2.F32 R53, -RZ, R53.H0_H0 ;  /* 0x20000035ff357230 */ /* 0x000fc40000004100 */
[-C--:B------:R-:W-:Y:S01]  /*6b80*/  FFMA.FTZ R67, R170, R169.reuse, -R67 ;  /* 0x000000a9aa437223 */ /* 0x080fe20000010843 */
[----:B------:R-:W-:Y:S02]  /*6b90*/  HADD2.F32 R170, -RZ, R64.H0_H0 ;  /* 0x20000040ffaa7230 */ /* 0x000fe40000004100 */
[----:B------:R-:W-:Y:S01]  /*6ba0*/  FFMA.FTZ R64, R168, R169, R171 ;  /* 0x000000a9a8407223 */ /* 0x000fe200000100ab */
[----:B------:R-:W-:Y:S01]  /*6bb0*/  HADD2.F32 R169, -RZ, R93.H1_H1 ;  /* 0x3000005dffa97230 */ /* 0x000fe20000004100 */
[----:B------:R-:W-:Y:S01]  /*6bc0*/  MOV R93, R98 ;  /* 0x00000062005d7202 */ /* 0x000fe20000000f00 */
[----:B------:R-:W-:Y:S02]  /*6bd0*/  HADD2.F32 R171, -RZ, R99.H1_H1 ;  /* 0x30000063ffab7230 */ /* 0x000fe40000004100 */
[-C--:B------:R-:W-:Y:S01]  /*6be0*/  FMUL.FTZ R168, R97, R170.reuse ;  /* 0x000000aa61a87220 */ /* 0x080fe20000410000 */
[----:B------:R-:W-:Y:S02]  /*6bf0*/  HADD2.F32 R66, -RZ, R66.H0_H0 ;  /* 0x20000042ff427230 */ /* 0x000fe40000004100 */
[----:B------:R-:W-:Y:S01]  /*6c00*/  FMUL.FTZ R170, R169, R170 ;  /* 0x000000aaa9aa7220 */ /* 0x000fe20000410000 */
[----:B------:R-:W-:-:S02]  /*6c10*/  HADD2.F32 R55, -RZ, R55.H0_H0 ;  /* 0x20000037ff377230 */ /* 0x000fc40000004100 */
[-C--:B------:R-:W-:Y:S01]  /*6c20*/  FFMA.FTZ R98, R169, R172.reuse, -R168 ;  /* 0x000000aca9627223 */ /* 0x080fe200000108a8 */
[----:B------:R-:W-:Y:S02]  /*6c30*/  HADD2.F32 R168, -RZ, R99.H0_H0 ;  /* 0x20000063ffa87230 */ /* 0x000fe40000004100 */
[----:B------:R-:W-:Y:S01]  /*6c40*/  FFMA.FTZ R97, R97, R172, R170 ;  /* 0x000000ac61617223 */ /* 0x000fe200000100aa */
[----:B------:R-:W-:Y:S02]  /*6c50*/  HADD2.F32 R169, -RZ, R173.H0_H0 ;  /* 0x200000adffa97230 */ /* 0x000fe40000004100 */
[----:B------:R-:W-:Y:S01]  /*6c60*/  FMUL.FTZ R172, R171, R66 ;  /* 0x00000042abac7220 */ /* 0x000fe20000410000 */
[--C-:B------:R-:W-:Y:S02]  /*6c70*/  HADD2.F32 R170, -RZ, R95.reuse.H0_H0 ;  /* 0x2000005fffaa7230 */ /* 0x100fe40000004100 */
[-C--:B------:R-:W-:Y:S01]  /*6c80*/  FMUL.FTZ R99, R168, R167.reuse ;  /* 0x000000a7a8637220 */ /* 0x080fe20000410000 */
[----:B------:R-:W-:Y:S01]  /*6c90*/  HADD2.F32 R95, -RZ, R95.H1_H1 ;  /* 0x3000005fff5f7230 */ /* 0x000fe20000004100 */
[----:B------:R-:W-:Y:S01]  /*6ca0*/  F2FP.F16.F32.PACK_AB R97, R97, R64 ;  /* 0x000000406161723e */ /* 0x000fe200000000ff */
[C---:B------:R-:W-:Y:S01]  /*6cb0*/  FMUL.FTZ R167, R170.reuse, R167 ;  /* 0x000000a7aaa77220 */ /* 0x040fe20000410000 */
[----:B------:R-:W-:Y:S01]  /*6cc0*/  FFMA.FTZ R99, R170, R169, -R99 ;  /* 0x000000a9aa637223 */ /* 0x000fe20000010863 */
[----:B------:R-:W-:-:S02]  /*6cd0*/  HADD2.F32 R170, -RZ, R65.H0_H0 ;  /* 0x20000041ffaa7230 */ /* 0x000fc40000004100 */
[C---:B------:R-:W-:Y:S01]  /*6ce0*/  FMUL.FTZ R66, R95.reuse, R66 ;  /* 0x000000425f427220 */ /* 0x040fe20000410000 */
[----:B------:R-:W-:Y:S01]  /*6cf0*/  FFMA.FTZ R167, R168, R169, R167 ;  /* 0x000000a9a8a77223 */ /* 0x000fe200000100a7 */
[----:B------:R-:W-:Y:S02]  /*6d00*/  HADD2.F32 R65, -RZ, R225.H1_H1 ;  /* 0x300000e1ff417230 */ /* 0x000fe40000004100 */
[-C--:B------:R-:W-:Y:S01]  /*6d10*/  FFMA.FTZ R172, R95, R170.reuse, -R172 ;  /* 0x000000aa5fac7223 */ /* 0x080fe200000108ac */
[----:B------:R-:W-:Y:S01]  /*6d20*/  FFMA.FTZ R66, R171, R170, R66 ;  /* 0x000000aaab427223 */ /* 0x000fe20000010042 */
[----:B------:R-:W-:Y:S02]  /*6d30*/  HADD2.F32 R170, -RZ, R96.H0_H0 ;  /* 0x20000060ffaa7230 */ /* 0x000fe40000004100 */
[----:B------:R-:W-:Y:S02]  /*6d40*/  HADD2.F32 R168, -RZ, R92.H0_H0 ;  /* 0x2000005cffa87230 */ /* 0x000fe40000004100 */
[----:B------:R-:W-:-:S02]  /*6d50*/  HADD2.F32 R96, -RZ, R96.H1_H1 ;  /* 0x30000060ff607230 */ /* 0x000fc40000004100 */
[-C--:B------:R-:W-:Y:S01]  /*6d60*/  FMUL.FTZ R169, R170, R65.reuse ;  /* 0x00000041aaa97220 */ /* 0x080fe20000410000 */
[----:B------:R-:W-:Y:S02]  /*6d70*/  HADD2.F32 R95, -RZ, R173.H1_H1 ;  /* 0x300000adff5f7230 */ /* 0x000fe40000004100 */
[----:B------:R-:W-:Y:S01]  /*6d80*/  FMUL.FTZ R173, R168, R65 ;  /* 0x00000041a8ad7220 */ /* 0x000fe20000410000 */
[----:B------:R-:W-:Y:S02]  /*6d90*/  HADD2.F32 R92, -RZ, R92.H1_H1 ;  /* 0x3000005cff5c7230 */ /* 0x000fe40000004100 */
[----:B------:R-:W-:Y:S01]  /*6da0*/  FMUL.FTZ R65, R96, R53 ;  /* 0x0000003560417220 */ /* 0x000fe20000410000 */
[----:B------:R-:W-:Y:S02]  /*6db0*/  HADD2.F32 R171, -RZ, R52.H0_H0 ;  /* 0x20000034ffab7230 */ /* 0x000fe40000004100 */
[-C--:B------:R-:W-:Y:S01]  /*6dc0*/  FFMA.FTZ R169, R168, R95.reuse, -R169 ;  /* 0x0000005fa8a97223 */ /* 0x080fe200000108a9 */
[----:B------:R-:W-:Y:S01]  /*6dd0*/  FFMA.FTZ R173, R170, R95, R173 ;  /* 0x0000005faaad7223 */ /* 0x000fe200000100ad */
[----:B------:R-:W-:Y:S01]  /*6de0*/  FMUL.FTZ R53, R92, R53 ;  /* 0x000000355c357220 */ /* 0x000fe20000410000 */
[----:B------:R-:W-:-:S02]  /*6df0*/  HADD2.F32 R52, -RZ, R224.H1_H1 ;  /* 0x300000e0ff347230 */ /* 0x000fc40000004100 */
[-C--:B------:R-:W-:Y:S01]  /*6e00*/  FFMA.FTZ R92, R92, R171.reuse, -R65 ;  /* 0x000000ab5c5c7223 */ /* 0x080fe20000010841 */
[--C-:B------:R-:W-:Y:S02]  /*6e10*/  HADD2.F32 R95, -RZ, R93.reuse.H0_H0 ;  /* 0x2000005dff5f7230 */ /* 0x100fe40000004100 */
[----:B------:R-:W-:Y:S01]  /*6e20*/  FFMA.FTZ R96, R96, R171, R53 ;  /* 0x000000ab60607223 */ /* 0x000fe20000010035 */
[--C-:B------:R-:W-:Y:S02]  /*6e30*/  HADD2.F32 R65, -RZ, R94.reuse.H0_H0 ;  /* 0x2000005eff417230 */ /* 0x100fe40000004100 */
[----:B------:R-:W-:Y:S01]  /*6e40*/  HADD2.F32 R168, -RZ, R93.H1_H1 ;  /* 0x3000005dffa87230 */ /* 0x000fe20000004100 */
[----:B------:R-:W-:Y:S01]  /*6e50*/  F2FP.F16.F32.PACK_AB R92, R92, R169 ;  /* 0x000000a95c5c723e */ /* 0x000fe200000000ff */
[----:B------:R-:W-:Y:S01]  /*6e60*/  HADD2.F32 R94, -RZ, R94.H1_H1 ;  /* 0x3000005eff5e7230 */ /* 0x000fe20000004100 */
[----:B------:R-:W-:Y:S01]  /*6e70*/  F2FP.F16.F32.PACK_AB R96, R96, R173 ;  /* 0x000000ad6060723e */ /* 0x000fe200000000ff */
[----:B------:R-:W-:-:S02]  /*6e80*/  HADD2.F32 R93, -RZ, R54.H0_H0 ;  /* 0x20000036ff5d7230 */ /* 0x000fc40000004100 */
[-C--:B------:R-:W-:Y:S01]  /*6e90*/  FMUL.FTZ R54, R95, R52.reuse ;  /* 0x000000345f367220 */ /* 0x080fe20000410000 */
[----:B------:R-:W-:Y:S02]  /*6ea0*/  HADD2.F32 R53, -RZ, R183.H0_H0 ;  /* 0x200000b7ff357230 */ /* 0x000fe40000004100 */
[-C--:B------:R-:W-:Y:S01]  /*6eb0*/  FMUL.FTZ R171, R168, R55.reuse ;  /* 0x00000037a8ab7220 */ /* 0x080fe20000410000 */
[C---:B------:R-:W-:Y:S01]  /*6ec0*/  FMUL.FTZ R52, R65.reuse, R52 ;  /* 0x0000003441347220 */ /* 0x040fe20000410000 */
[C---:B------:R-:W-:Y:S01]  /*6ed0*/  FMUL.FTZ R55, R94.reuse, R55 ;  /* 0x000000375e377220 */ /* 0x040fe20000410000 */
[-C--:B------:R-:W-:Y:S02]  /*6ee0*/  FFMA.FTZ R54, R65, R53.reuse, -R54 ;  /* 0x0000003541367223 */ /* 0x080fe40000010836 */
[----:B------:R-:W-:Y:S01]  /*6ef0*/  FFMA.FTZ R52, R95, R53, R52 ;  /* 0x000000355f347223 */ /* 0x000fe20000010034 */
[-C--:B------:R-:W-:Y:S01]  /*6f00*/  FFMA.FTZ R171, R94, R93.reuse, -R171 ;  /* 0x0000005d5eab7223 */ /* 0x080fe200000108ab */
[----:B------:R-:W-:Y:S01]  /*6f10*/  FFMA.FTZ R55, R168, R93, R55 ;  /* 0x0000005da8377223 */ /* 0x000fe20000010037 */
[----:B------:R-:W-:-:S02]  /*6f20*/  F2FP.F16.F32.PACK_AB R93, R98, R67 ;  /* 0x00000043625d723e */ /* 0x000fc400000000ff */
[----:B------:R-:W-:Y:S02]  /*6f30*/  F2FP.F16.F32.PACK_AB R95, R172, R99 ;  /* 0x00000063ac5f723e */ /* 0x000fe400000000ff */
[----:B------:R-:W-:Y:S02]  /*6f40*/  F2FP.F16.F32.PACK_AB R99, R66, R167 ;  /* 0x000000a74263723e */ /* 0x000fe400000000ff */
[----:B------:R-:W-:Y:S02]  /*6f50*/  F2FP.F16.F32.PACK_AB R94, R171, R54 ;  /* 0x00000036ab5e723e */ /* 0x000fe400000000ff */
[----:B------:R-:W-:-:S07]  /*6f60*/  F2FP.F16.F32.PACK_AB R98, R55, R52 ;  /* 0x000000343762723e */ /* 0x000fce00000000ff */
.L_x_526:
[----:B------:R-:W-:Y:S05]  /*6f70*/  BSYNC B3 ;  /* 0x0000000000037941 */ /* 0x000fea0003800000 */
.L_x_525:
[----:B0-----:R0:W-:Y:S04]  /*6f80*/  STG.E.128 desc[UR36][R140.64], R92 ;  /* 0x0000005c8c007986 */ /* 0x0011e8000c101d24 */
[----:B--2---:R0:W-:Y:S02]  /*6f90*/  @!P4 STG.E.128 desc[UR36][R142.64], R96 ;  /* 0x000000608e00c986 */ /* 0x0041e4000c101d24 */
.L_x_524:
[----:B------:R-:W-:Y:S05]  /*6fa0*/  BSYNC B2 ;  /* 0x0000000000027941 */ /* 0x000fea0003800000 */
.L_x_523:
[----:B------:R-:W-:Y:S01]  /*6fb0*/  ISETP.NE.AND P4, PT, R10, RZ, PT ;  /* 0x000000ff0a00720c */ /* 0x000fe20003f85270 */
[----:B------:R-:W-:-:S12]  /*6fc0*/  BSSY B2, `(.L_x_527) ;  /* 0x0000077000027945 */ /* 0x000fd80003800000 */
[----:B------:R-:W-:Y:S05]  /*6fd0*/  @!P4 BRA `(.L_x_528) ;  /* 0x0000000400d4c947 */ /* 0x000fea0003800000 */
[----:B------:R-:W-:Y:S01]  /*6fe0*/  SEL R52, R119, R153, !P2 ;  /* 0x0000009977347207 */ /* 0x000fe20005000000 */
[----:B------:R-:W-:Y:S01]  /*6ff0*/  BSSY B3, `(.L_x_529) ;  /* 0x0000071000037945 */ /* 0x000fe20003800000 */
[----:B------:R-:W-:Y:S02]  /*7000*/  IADD3 R64, P4, P5, R104, R136, R21 ;  /* 0x0000008868407210 */ /* 0x000fe40007d9e015 */
[----:B------:R-:W-:Y:S02]  /*7010*/  SHF.R.S32.HI R53, RZ, 0x1f, R52 ;  /* 0x0000001fff357819 */ /* 0x000fe40000011434 */
[----:B------:R-:W-:Y:S02]  /*7020*/  IADD3.X R65, R101, R164, R12, P4, P5 ;  /* 0x000000a465417210 */ /* 0x000fe400027ea40c */
[----:B------:R-:W-:-:S04]  /*7030*/  LEA.HI R53, R53, R52, RZ, 0x4 ;  /* 0x0000003435357211 */ /* 0x000fc800078f20ff */
[----:B------:R-:W-:-:S05]  /*7040*/  LEA.HI.SX32 R52, R53, R28, 0x1c ;  /* 0x0000001c35347211 */ /* 0x000fca00078fe2ff */
[----:B------:R-:W-:-:S05]  /*7050*/  IMAD.SHL.U32 R53, R52, 0x8, RZ ;  /* 0x0000000834357824 */ /* 0x000fca00078e00ff */
[----:B------:R-:W-:-:S13]  /*7060*/  ISETP.GE.AND P4, PT, R53, R151, PT ;  /* 0x000000973500720c */ /* 0x000fda0003f86270 */
[--C-:B------:R-:W-:Y:S02]  /*7070*/  @!P4 SHF.R.S32.HI R55, RZ, 0x1f, R53.reuse ;  /* 0x0000001fff37c819 */ /* 0x100fe40000011435 */
[----:B------:R-:W-:-:S04]  /*7080*/  @!P4 IADD3 R54, P5, P6, R104, R136, R53 ;  /* 0x000000886836c210 */ /* 0x000fc80007ebe035 */
[----:B------:R-:W-:Y:S02]  /*7090*/  @!P4 IADD3.X R55, R101, R164, R55, P5, P6 ;  /* 0x000000a46537c210 */ /* 0x000fe40002fec437 */
[----:B0-----:R-:W-:-:S04]  /*70a0*/  LEA R92, P5, R64, R120, 0x1 ;  /* 0x00000078405c7211 */ /* 0x001fc800078a08ff */
        /* <DEDUP_REMOVED lines=8> */
[----:B------:R-:W-:-:S02]  /*7130*/  SHF.L.U32 R52, R52, 0xa, RZ ;  /* 0x0000000a34347819 */ /* 0x000fc400000006ff */
[----:B------:R-:W-:Y:S02]  /*7140*/  ISETP.GE.AND P5, PT, R184, R122, PT ;  /* 0x0000007ab800720c */ /* 0x000fe40003fa6270 */
[----:B------:R-:W-:Y:S01]  /*7150*/  LOP3.LUT R53, R52, 0x7fffe000, RZ, 0xc0, !PT ;  /* 0x7fffe00034357812 */ /* 0x000fe200078ec0ff */
[----:B------:R-:W-:-:S04]  /*7160*/  IMAD R52, R55, 0x2, R2 ;  /* 0x0000000237347824 */ /* 0x000fc800078e0202 */
[----:B------:R-:W-:-:S05]  /*7170*/  IMAD R53, R190, 0x200, R53 ;  /* 0x00000200be357824 */ /* 0x000fca00078e0235 */
[----:B------:R-:W-:-:S05]  /*7180*/  IADD3 R53, R53, R54, RZ ;  /* 0x0000003635357210 */ /* 0x000fca0007ffe0ff */
[----:B------:R-:W-:-:S05]  /*7190*/  IMAD R53, R18, 0x6000, R53 ;  /* 0x0000600012357824 */ /* 0x000fca00078e0235 */
[----:B------:R-:W-:Y:S02]  /*71a0*/  LEA R64, R53, R2, 0x1 ;  /* 0x0000000235407211 */ /* 0x000fe400078e08ff */
[----:B------:R-:W0:Y:S04]  /*71b0*/  LDS.128 R52, [R52+0x1c400] ;  /* 0x01c4000034347984 */ /* 0x000e280000000c00 */
[----:B------:R-:W2:Y:S01]  /*71c0*/  LDS.128 R64, [R64+0x1c400] ;  /* 0x01c4000040407984 */ /* 0x000ea20000000c00 */
[----:B------:R-:W-:Y:S05]  /*71d0*/  @P5 BRA `(.L_x_530) ;  /* 0x0000000400485947 */ /* 0x000fea0003800000 */
[--C-:B------:R-:W-:Y:S01]  /*71e0*/  SHF.R.U64 R48, R48, 0x10, R49.reuse ;  /* 0x0000001030307819 */ /* 0x100fe20000001231 */
[--C-:B--2---:R-:W-:Y:S01]  /*71f0*/  HADD2.F32 R98, -RZ, R65.reuse.H0_H0 ;  /* 0x20000041ff627230 */ /* 0x104fe20000004100 */
[----:B------:R-:W-:Y:S01]  /*7200*/  SHF.R.U32.HI R96, RZ, 0x10, R49 ;  /* 0x00000010ff607819 */ /* 0x000fe20000011631 */
[----:B------:R-:W-:Y:S01]  /*7210*/  HADD2.F32 R65, -RZ, R65.H1_H1 ;  /* 0x30000041ff417230 */ /* 0x000fe20000004100 */
[--C-:B------:R-:W-:Y:S01]  /*7220*/  SHF.R.U64 R49, R60, 0x10, R61.reuse ;  /* 0x000000103c317819 */ /* 0x100fe2000000123d */
[--C-:B0-----:R-:W-:Y:S01]  /*7230*/  HADD2.F32 R140, -RZ, R53.reuse.H0_H0 ;  /* 0x20000035ff8c7230 */ /* 0x101fe20000004100 */
[----:B------:R-:W-:Y:S01]  /*7240*/  SHF.R.U32.HI R60, RZ, 0x10, R61 ;  /* 0x00000010ff3c7819 */ /* 0x000fe2000001163d */
[----:B------:R-:W-:Y:S01]  /*7250*/  HADD2.F32 R53, -RZ, R53.H1_H1 ;  /* 0x30000035ff357230 */ /* 0x000fe20000004100 */
[--C-:B------:R-:W-:Y:S01]  /*7260*/  SHF.R.U64 R61, R62, 0x10, R63.reuse ;  /* 0x000000103e3d7819 */ /* 0x100fe2000000123f */
[----:B------:R-:W-:Y:S01]  /*7270*/  HADD2.F32 R96, -RZ, R96.H0_H0 ;  /* 0x20000060ff607230 */ /* 0x000fe20000004100 */
[----:B------:R-:W-:Y:S01]  /*7280*/  SHF.R.U32.HI R62, RZ, 0x10, R63 ;  /* 0x00000010ff3e7819 */ /* 0x000fe2000001163f */
[----:B------:R-:W-:Y:S01]  /*7290*/  HADD2.F32 R60, -RZ, R60.H0_H0 ;  /* 0x2000003cff3c7230 */ /* 0x000fe20000004100 */
[--C-:B------:R-:W-:Y:S01]  /*72a0*/  SHF.R.U64 R50, R50, 0x10, R51.reuse ;  /* 0x0000001032327819 */ /* 0x100fe20000001233 */
[----:B------:R-:W-:Y:S01]  /*72b0*/  HADD2.F32 R63, -RZ, R224.H0_H0 ;  /* 0x200000e0ff3f7230 */ /* 0x000fe20000004100 */
[----:B------:R-:W-:Y:S01]  /*72c0*/  SHF.R.U32.HI R51, RZ, 0x10, R51 ;  /* 0x00000010ff337819 */ /* 0x000fe20000011633 */
[----:B------:R-:W-:-:S02]  /*72d0*/  HADD2.F32 R97, -RZ, R182.H1_H1 ;  /* 0x300000b6ff617230 */ /* 0x000fc40000004100 */
[-C--:B------:R-:W-:Y:S01]  /*72e0*/  FMUL.FTZ R142, R65, R60.reuse ;  /* 0x0000003c418e7220 */ /* 0x080fe20000410000 */
[C---:B------:R-:W-:Y:S01]  /*72f0*/  FMUL.FTZ R60, R53.reuse, R60 ;  /* 0x0000003c353c7220 */ /* 0x040fe20000410000 */
[-C--:B------:R-:W-:Y:S01]  /*7300*/  FMUL.FTZ R99, R98, R63.reuse ;  /* 0x0000003f62637220 */ /* 0x080fe20000410000 */
[----:B------:R-:W-:Y:S01]  /*7310*/  FMUL.FTZ R63, R140, R63 ;  /* 0x0000003f8c3f7220 */ /* 0x000fe20000410000 */
[-C--:B------:R-:W-:Y:S01]  /*7320*/  FFMA.FTZ R142, R53, R96.reuse, -R142 ;  /* 0x00000060358e7223 */ /* 0x080fe2000001088e */
[----:B------:R-:W-:Y:S01]  /*7330*/  FFMA.FTZ R60, R65, R96, R60 ;  /* 0x00000060413c7223 */ /* 0x000fe2000001003c */
[----:B------:R-:W-:Y:S02]  /*7340*/  HADD2.F32 R53, -RZ, R183.H1_H1 ;  /* 0x300000b7ff357230 */ /* 0x000fe40000004100 */
[-C--:B------:R-:W-:Y:S01]  /*7350*/  FFMA.FTZ R63, R98, R97.reuse, R63 ;  /* 0x00000061623f7223 */ /* 0x080fe2000001003f */
[--C-:B------:R-:W-:Y:S02]  /*7360*/  HADD2.F32 R96, -RZ, R67.reuse.H0_H0 ;  /* 0x20000043ff607230 */ /* 0x100fe40000004100 */
[----:B------:R-:W-:Y:S01]  /*7370*/  FFMA.FTZ R99, R140, R97, -R99 ;  /* 0x000000618c637223 */ /* 0x000fe20000010863 */
[----:B------:R-:W-:-:S02]  /*7380*/  HADD2.F32 R67, -RZ, R67.H1_H1 ;  /* 0x30000043ff437230 */ /* 0x000fc40000004100 */
[----:B------:R-:W-:Y:S02]  /*7390*/  HADD2.F32 R98, -RZ, R55.H0_H0 ;  /* 0x20000037ff627230 */ /* 0x000fe40000004100 */
[----:B------:R-:W-:Y:S01]  /*73a0*/  HADD2.F32 R62, -RZ, R62.H0_H0 ;  /* 0x2000003eff3e7230 */ /* 0x000fe20000004100 */
[----:B------:R-:W-:Y:S01]  /*73b0*/  F2FP.F16.F32.PACK_AB R99, R142, R99 ;  /* 0x000000638e63723e */ /* 0x000fe200000000ff */
[----:B------:R-:W-:Y:S02]  /*73c0*/  HADD2.F32 R140, -RZ, R51.H0_H0 ;  /* 0x20000033ff8c7230 */ /* 0x000fe40000004100 */
[-C--:B------:R-:W-:Y:S01]  /*73d0*/  FMUL.FTZ R51, R96, R53.reuse ;  /* 0x0000003560337220 */ /* 0x080fe20000410000 */
[----:B------:R-:W-:Y:S02]  /*73e0*/  HADD2.F32 R65, -RZ, R182.H0_H0 ;  /* 0x200000b6ff417230 */ /* 0x000fe40000004100 */
[----:B------:R-:W-:Y:S01]  /*73f0*/  FMUL.FTZ R53, R98, R53 ;  /* 0x0000003562357220 */ /* 0x000fe20000410000 */
[----:B------:R-:W-:-:S02]  /*7400*/  HADD2.F32 R55, -RZ, R55.H1_H1 ;  /* 0x30000037ff377230 */ /* 0x000fc40000004100 */
[-C--:B------:R-:W-:Y:S01]  /*7410*/  FMUL.FTZ R168, R67, R62.reuse ;  /* 0x0000003e43a87220 */ /* 0x080fe20000410000 */
[----:B------:R-:W-:Y:S02]  /*7420*/  HADD2.F32 R49, -RZ, R49.H0_H0 ;  /* 0x20000031ff317230 */ /* 0x000fe40000004100 */
[-C--:B------:R-:W-:Y:S01]  /*7430*/  FFMA.FTZ R51, R98, R65.reuse, -R51 ;  /* 0x0000004162337223 */ /* 0x080fe20000010833 */
[----:B------:R-:W-:Y:S01]  /*7440*/  FFMA.FTZ R53, R96, R65, R53 ;  /* 0x0000004160357223 */ /* 0x000fe20000010035 */
[C---:B------:R-:W-:Y:S01]  /*7450*/  FMUL.FTZ R62, R55.reuse, R62 ;  /* 0x0000003e373e7220 */ /* 0x040fe20000410000 */
[-C--:B------:R-:W-:Y:S01]  /*7460*/  FFMA.FTZ R168, R55, R140.reuse, -R168 ;  /* 0x0000008c37a87223 */ /* 0x080fe200000108a8 */
[----:B------:R-:W-:Y:S02]  /*7470*/  HADD2.F32 R55, -RZ, R181.H1_H1 ;  /* 0x300000b5ff377230 */ /* 0x000fe40000004100 */
[----:B------:R-:W-:Y:S02]  /*7480*/  HADD2.F32 R98, -RZ, R64.H0_H0 ;  /* 0x20000040ff627230 */ /* 0x000fe40000004100 */
[----:B------:R-:W-:Y:S01]  /*7490*/  FFMA.FTZ R62, R67, R140, R62 ;  /* 0x0000008c433e7223 */ /* 0x000fe2000001003e */
[----:B------:R-:W-:-:S02]  /*74a0*/  HADD2.F32 R96, -RZ, R52.H0_H0 ;  /* 0x20000034ff607230 */ /* 0x000fc40000004100 */
[----:B------:R-:W-:Y:S02]  /*74b0*/  HADD2.F32 R64, -RZ, R64.H1_H1 ;  /* 0x30000040ff407230 */ /* 0x000fe40000004100 */
[-C--:B------:R-:W-:Y:S01]  /*74c0*/  FMUL.FTZ R67, R98, R55.reuse ;  /* 0x0000003762437220 */ /* 0x080fe20000410000 */
[----:B------:R-:W-:Y:S02]  /*74d0*/  HADD2.F32 R65, -RZ, R181.H0_H0 ;  /* 0x200000b5ff417230 */ /* 0x000fe40000004100 */
[----:B------:R-:W-:Y:S01]  /*74e0*/  FMUL.FTZ R141, R96, R55 ;  /* 0x00000037608d7220 */ /* 0x000fe20000410000 */
[----:B------:R-:W-:Y:S02]  /*74f0*/  HADD2.F32 R52, -RZ, R52.H1_H1 ;  /* 0x30000034ff347230 */ /* 0x000fe40000004100 */
[----:B------:R-:W-:Y:S01]  /*7500*/  FMUL.FTZ R55, R64, R49 ;  /* 0x0000003140377220 */ /* 0x000fe20000410000 */
[----:B------:R-:W-:Y:S02]  /*7510*/  HADD2.F32 R97, -RZ, R48.H0_H0 ;  /* 0x20000030ff617230 */ /* 0x000fe40000004100 */
[-C--:B------:R-:W-:Y:S01]  /*7520*/  FFMA.FTZ R67, R96, R65.reuse, -R67 ;  /* 0x0000004160437223 */ /* 0x080fe20000010843 */
[----:B------:R-:W-:Y:S01]  /*7530*/  FFMA.FTZ R141, R98, R65, R141 ;  /* 0x00000041628d7223 */ /* 0x000fe2000001008d */
[----:B------:R-:W-:Y:S01]  /*7540*/  FMUL.FTZ R49, R52, R49 ;  /* 0x0000003134317220 */ /* 0x000fe20000410000 */
[----:B------:R-:W-:-:S02]  /*7550*/  HADD2.F32 R65, -RZ, R66.H0_H0 ;  /* 0x20000042ff417230 */ /* 0x000fc40000004100 */
[-C--:B------:R-:W-:Y:S01]  /*7560*/  FFMA.FTZ R52, R52, R97.reuse, -R55 ;  /* 0x0000006134347223 */ /* 0x080fe20000010837 */
[----:B------:R-:W-:Y:S02]  /*7570*/  HADD2.F32 R48, -RZ, R180.H0_H0 ;  /* 0x200000b4ff307230 */ /* 0x000fe40000004100 */
[----:B------:R-:W-:Y:S01]  /*7580*/  FFMA.FTZ R64, R64, R97, R49 ;  /* 0x0000006140407223 */ /* 0x000fe20000010031 */
[----:B------:R-:W-:Y:S01]  /*7590*/  HADD2.F32 R61, -RZ, R61.H0_H0 ;  /* 0x2000003dff3d7230 */ /* 0x000fe20000004100 */
[----:B------:R-:W-:Y:S01]  /*75a0*/  F2FP.F16.F32.PACK_AB R62, R62, R53 ;  /* 0x000000353e3e723e */ /* 0x000fe200000000ff */
[----:B------:R-:W-:Y:S01]  /*75b0*/  HADD2.F32 R55, -RZ, R54.H0_H0 ;  /* 0x20000036ff377230 */ /* 0x000fe20000004100 */
[----:B------:R-:W-:Y:S01]  /*75c0*/  F2FP.F16.F32.PACK_AB R52, R52, R67 ;  /* 0x000000433434723e */ /* 0x000fe200000000ff */
[----:B------:R-:W-:Y:S01]  /*75d0*/  HADD2.F32 R66, -RZ, R66.H1_H1 ;  /* 0x30000042ff427230 */ /* 0x000fe20000004100 */
[----:B------:R-:W-:Y:S01]  /*75e0*/  F2FP.F16.F32.PACK_AB R64, R64, R141 ;  /* 0x0000008d4040723e */ /* 0x000fe200000000ff */
[----:B------:R-:W-:Y:S01]  /*75f0*/  HADD2.F32 R54, -RZ, R54.H1_H1 ;  /* 0x30000036ff367230 */ /* 0x000fe20000004100 */
[----:B------:R-:W-:Y:S01]  /*7600*/  MOV R67, R62 ;  /* 0x0000003e00437202 */ /* 0x000fe20000000f00 */
[----:B------:R-:W-:-:S02]  /*7610*/  HADD2.F32 R97, -RZ, R50.H0_H0 ;  /* 0x20000032ff617230 */ /* 0x000fc40000004100 */
[-C--:B------:R-:W-:Y:S01]  /*7620*/  FMUL.FTZ R50, R65, R48.reuse ;  /* 0x0000003041327220 */ /* 0x080fe20000410000 */
[----:B------:R-:W-:Y:S02]  /*7630*/  HADD2.F32 R49, -RZ, R180.H1_H1 ;  /* 0x300000b4ff317230 */ /* 0x000fe40000004100 */
[-C--:B------:R-:W-:Y:S01]  /*7640*/  FMUL.FTZ R143, R66, R61.reuse ;  /* 0x0000003d428f7220 */ /* 0x080fe20000410000 */
[C---:B------:R-:W-:Y:S01]  /*7650*/  FMUL.FTZ R48, R55.reuse, R48 ;  /* 0x0000003037307220 */ /* 0x040fe20000410000 */
[C---:B------:R-:W-:Y:S01]  /*7660*/  FMUL.FTZ R61, R54.reuse, R61 ;  /* 0x0000003d363d7220 */ /* 0x040fe20000410000 */
[----:B------:R-:W-:Y:S02]  /*7670*/  IMAD.MOV.U32 R53, RZ, RZ, R99 ;  /* 0x000000ffff357224 */ /* 0x000fe400078e0063 */
        /* <DEDUP_REMOVED lines=8> */
.L_x_530:
[----:B------:R-:W-:Y:S05]  /*7700*/  BSYNC B3 ;  /* 0x0000000000037941 */ /* 0x000fea0003800000 */
.L_x_529:
[----:B0-----:R3:W-:Y:S04]  /*7710*/  STG.E.128 desc[UR36][R92.64], R52 ;  /* 0x000000345c007986 */ /* 0x0017e8000c101d24 */
[----:B--2---:R3:W-:Y:S02]  /*7720*/  @!P4 STG.E.128 desc[UR36][R94.64], R64 ;  /* 0x000000405e00c986 */ /* 0x0047e4000c101d24 */
.L_x_528:
[----:B------:R-:W-:Y:S05]  /*7730*/  BSYNC B2 ;  /* 0x0000000000027941 */ /* 0x000fea0003800000 */
.L_x_527:
[----:B------:R-:W-:-:S13]  /*7740*/  ISETP.NE.AND P4, PT, R9, RZ, PT ;  /* 0x000000ff0900720c */ /* 0x000fda0003f85270 */
[----:B------:R-:W-:Y:S05]  /*7750*/  @!P4 BRA `(.L_x_522) ;  /* 0x0000000400e8c947 */ /* 0x000fea0003800000 */
[----:B------:R-:W-:Y:S01]  /*7760*/  ISETP.NE.AND P6, PT, R103, RZ, PT ;  /* 0x000000ff6700720c */ /* 0x000fe20003fc5270 */
[----:B------:R-:W-:Y:S01]  /*7770*/  BSSY B2, `(.L_x_531) ;  /* 0x0000076000027945 */ /* 0x000fe20003800000 */
[----:B------:R-:W-:Y:S02]  /*7780*/  IADD3 R51, P4, P5, R104, R136, R15 ;  /* 0x0000008868337210 */ /* 0x000fe40007d9e00f */
[----:B------:R-:W-:Y:S02]  /*7790*/  SEL R48, R119, R153, !P6 ;  /* 0x0000009977307207 */ /* 0x000fe40007000000 */
[----:B---3--:R-:W-:Y:S02]  /*77a0*/  IADD3.X R52, R101, R164, R11, P4, P5 ;  /* 0x000000a465347210 */ /* 0x008fe400027ea40b */
[----:B------:R-:W-:-:S04]  /*77b0*/  SHF.R.S32.HI R49, RZ, 0x1f, R48 ;  /* 0x0000001fff317819 */ /* 0x000fc80000011430 */
[----:B------:R-:W-:-:S04]  /*77c0*/  LEA.HI R49, R49, R48, RZ, 0x4 ;  /* 0x0000003031317211 */ /* 0x000fc800078f20ff */
[----:B------:R-:W-:-:S05]  /*77d0*/  LEA.HI.SX32 R49, R49, R20, 0x1c ;  /* 0x0000001431317211 */ /* 0x000fca00078fe2ff */
[----:B------:R-:W-:-:S05]  /*77e0*/  IMAD.SHL.U32 R48, R49, 0x8, RZ ;  /* 0x0000000831307824 */ /* 0x000fca00078e00ff */
[----:B------:R-:W-:-:S13]  /*77f0*/  ISETP.GE.AND P4, PT, R48, R151, PT ;  /* 0x000000973000720c */ /* 0x000fda0003f86270 */
[--C-:B------:R-:W-:Y:S02]  /*7800*/  @!P4 SHF.R.S32.HI R50, RZ, 0x1f, R48.reuse ;  /* 0x0000001fff32c819 */ /* 0x100fe40000011430 */
[--C-:B------:R-:W-:Y:S02]  /*7810*/  @!P4 IADD3 R136, P5, P6, R104, R136, R48.reuse ;  /* 0x000000886888c210 */ /* 0x100fe40007ebe030 */
[----:B------:R-:W-:Y:S02]  /*7820*/  LOP3.LUT R48, R189, 0x38, R48, 0xf8, !PT ;  /* 0x00000038bd307812 */ /* 0x000fe400078ef830 */
[----:B------:R-:W-:Y:S02]  /*7830*/  @!P4 IADD3.X R50, R101, R164, R50, P5, P6 ;  /* 0x000000a46532c210 */ /* 0x000fe40002fec432 */
[----:B------:R-:W-:Y:S02]  /*7840*/  LEA R60, P5, R51, R120, 0x1 ;  /* 0x00000078333c7211 */ /* 0x000fe400078a08ff */
[----:B------:R-:W-:-:S02]  /*7850*/  LOP3.LUT R48, R48, R191, RZ, 0x3c, !PT ;  /* 0x000000bf30307212 */ /* 0x000fc400078e3cff */
[----:B------:R-:W-:Y:S02]  /*7860*/  LEA.HI.X R61, R51, R121, R52, 0x1, P5 ;  /* 0x00000079333d7211 */ /* 0x000fe400028f0c34 */
[----:B------:R-:W-:-:S04]  /*7870*/  @!P4 LEA R62, P5, R136, R120, 0x1 ;  /* 0x00000078883ec211 */ /* 0x000fc800078a08ff */
[----:B------:R-:W-:Y:S02]  /*7880*/  @!P4 LEA.HI.X R63, R136, R121, R50, 0x1, P5 ;  /* 0x00000079883fc211 */ /* 0x000fe400028f0c32 */
[----:B------:R-:W-:Y:S02]  /*7890*/  SHF.R.S32.HI R50, RZ, 0x1f, R49 ;  /* 0x0000001fff327819 */ /* 0x000fe40000011431 */
[----:B------:R-:W-:Y:S02]  /*78a0*/  ISETP.GE.AND P5, PT, R185, R122, PT ;  /* 0x0000007ab900720c */ /* 0x000fe40003fa6270 */
[----:B------:R-:W-:-:S04]  /*78b0*/  LEA.HI R50, R50, R49, RZ, 0x3 ;  /* 0x0000003132327211 */ /* 0x000fc800078f18ff */
[----:B------:R-:W-:-:S04]  /*78c0*/  SHF.L.U32 R50, R50, 0xa, RZ ;  /* 0x0000000a32327819 */ /* 0x000fc800000006ff */
[----:B------:R-:W-:-:S05]  /*78d0*/  LOP3.LUT R49, R50, 0x7fffe000, RZ, 0xc0, !PT ;  /* 0x7fffe00032317812 */ /* 0x000fca00078ec0ff */
[----:B------:R-:W-:-:S05]  /*78e0*/  IMAD R49, R190, 0x200, R49 ;  /* 0x00000200be317824 */ /* 0x000fca00078e0231 */
[----:B------:R-:W-:Y:S01]  /*78f0*/  IADD3 R51, R49, R48, RZ ;  /* 0x0000003031337210 */ /* 0x000fe20007ffe0ff */
[----:B------:R-:W-:-:S04]  /*7900*/  IMAD R49, R18, 0x6000, R139 ;  /* 0x0000600012317824 */ /* 0x000fc800078e028b */
[----:B------:R-:W-:Y:S02]  /*7910*/  IMAD R51, R18, 0x6000, R51 ;  /* 0x0000600012337824 */ /* 0x000fe400078e0233 */
[----:B------:R-:W-:-:S03]  /*7920*/  IMAD R49, R49, 0x2, R2 ;  /* 0x0000000231317824 */ /* 0x000fc600078e0202 */
[----:B------:R-:W-:-:S03]  /*7930*/  LEA R52, R51, R2, 0x1 ;  /* 0x0000000233347211 */ /* 0x000fc600078e08ff */
[----:B------:R-:W2:Y:S04]  /*7940*/  LDS.128 R48, [R49+0x1c400] ;  /* 0x01c4000031307984 */ /* 0x000ea80000000c00 */
[----:B------:R-:W3:Y:S01]  /*7950*/  LDS.128 R52, [R52+0x1c400] ;  /* 0x01c4000034347984 */ /* 0x000ee20000000c00 */
[----:B------:R-:W-:Y:S05]  /*7960*/  @P5 BRA `(.L_x_532) ;  /* 0x0000000400585947 */ /* 0x000fea0003800000 */
[--C-:B------:R-:W-:Y:S01]  /*7970*/  SHF.R.U64 R44, R44, 0x10, R45.reuse ;  /* 0x000000102c2c7819 */ /* 0x100fe2000000122d */
[----:B0-----:R-:W-:Y:S01]  /*7980*/  HADD2.F32 R94, -RZ, R179.H1_H1 ;  /* 0x300000b3ff5e7230 */ /* 0x001fe20000004100 */
[----:B------:R-:W-:Y:S01]  /*7990*/  SHF.R.U32.HI R64, RZ, 0x10, R45 ;  /* 0x00000010ff407819 */ /* 0x000fe2000001162d */
[----:B--2---:R-:W-:Y:S01]  /*79a0*/  HADD2.F32 R66, -RZ, R49.H1_H1 ;  /* 0x30000031ff427230 */ /* 0x004fe20000004100 */
[----:B------:R-:W-:Y:S01]  /*79b0*/  SHF.R.U64 R45, R56, 0x10, R57 ;  /* 0x00000010382d7819 */ /* 0x000fe20000001239 */
[----:B------:R-:W-:Y:S01]  /*79c0*/  HADD2.F32 R92, -RZ, R177.H1_H1 ;  /* 0x300000b1ff5c7230 */ /* 0x000fe20000004100 */
[--C-:B------:R-:W-:Y:S01]  /*79d0*/  SHF.R.U64 R46, R46, 0x10, R47.reuse ;  /* 0x000000102e2e7819 */ /* 0x100fe2000000122f */
[----:B------:R-:W-:Y:S01]  /*79e0*/  HADD2.F32 R64, -RZ, R64.H0_H0 ;  /* 0x20000040ff407230 */ /* 0x000fe20000004100 */
[----:B------:R-:W-:Y:S02]  /*79f0*/  SHF.R.U32.HI R56, RZ, 0x10, R47 ;  /* 0x00000010ff387819 */ /* 0x000fe4000001162f */
[----:B------:R-:W-:-:S02]  /*7a00*/  SHF.R.U64 R47, R58, 0x10, R59 ;  /* 0x000000103a2f7819 */ /* 0x000fc4000000123b */
[----:B------:R-:W-:Y:S01]  /*7a10*/  SHF.R.U32.HI R58, RZ, 0x10, R59 ;  /* 0x00000010ff3a7819 */ /* 0x000fe2000001163b */
[----:B---3--:R-:W-:Y:S01]  /*7a20*/  IMAD.MOV.U32 R59, RZ, RZ, R53 ;  /* 0x000000ffff3b7224 */ /* 0x008fe200078e0035 */
[----:B------:R-:W-:Y:S02]  /*7a30*/  SHF.R.U32.HI R57, RZ, 0x10, R57 ;  /* 0x00000010ff397819 */ /* 0x000fe40000011639 */
[----:B------:R-:W-:Y:S01]  /*7a40*/  MOV R53, R51 ;  /* 0x0000003300357202 */ /* 0x000fe20000000f00 */
[----:B------:R-:W-:Y:S02]  /*7a50*/  HADD2.F32 R51, -RZ, R49.H0_H0 ;  /* 0x20000031ff337230 */ /* 0x000fe40000004100 */
[--C-:B------:R-:W-:Y:S02]  /*7a60*/  HADD2.F32 R65, -RZ, R59.reuse.H0_H0 ;  /* 0x2000003bff417230 */ /* 0x100fe40000004100 */
[----:B------:R-:W-:Y:S02]  /*7a70*/  HADD2.F32 R59, -RZ, R59.H1_H1 ;  /* 0x3000003bff3b7230 */ /* 0x000fe40000004100 */
[----:B------:R-:W-:-:S02]  /*7a80*/  HADD2.F32 R57, -RZ, R57.H0_H0 ;  /* 0x20000039ff397230 */ /* 0x000fc40000004100 */
[-C--:B------:R-:W-:Y:S01]  /*7a90*/  FMUL.FTZ R96, R65, R94.reuse ;  /* 0x0000005e41607220 */ /* 0x080fe20000410000 */
[----:B------:R-:W-:Y:S02]  /*7aa0*/  FMUL.FTZ R94, R51, R94 ;  /* 0x0000005e335e7220 */ /* 0x000fe40000410000 */
[-C--:B------:R-:W-:Y:S01]  /*7ab0*/  FMUL.FTZ R67, R59, R57.reuse ;  /* 0x000000393b437220 */ /* 0x080fe20000410000 */
[C---:B------:R-:W-:Y:S01]  /*7ac0*/  FMUL.FTZ R98, R66.reuse, R57 ;  /* 0x0000003942627220 */ /* 0x040fe20000410000 */
[-C--:B------:R-:W-:Y:S01]  /*7ad0*/  FFMA.FTZ R49, R65, R92.reuse, R94 ;  /* 0x0000005c41317223 */ /* 0x080fe2000001005e */
[----:B------:R-:W-:Y:S01]  /*7ae0*/  FFMA.FTZ R51, R51, R92, -R96 ;  /* 0x0000005c33337223 */ /* 0x000fe20000010860 */
[-C--:B------:R-:W-:Y:S01]  /*7af0*/  FFMA.FTZ R66, R66, R64.reuse, -R67 ;  /* 0x0000004042427223 */ /* 0x080fe20000010843 */
[----:B------:R-:W-:Y:S01]  /*7b00*/  FFMA.FTZ R64, R59, R64, R98 ;  /* 0x000000403b407223 */ /* 0x000fe20000010062 */
[----:B------:R-:W-:Y:S02]  /*7b10*/  HADD2.F32 R94, -RZ, R178.H1_H1 ;  /* 0x300000b2ff5e7230 */ /* 0x000fe40000004100 */
[--C-:B------:R-:W-:Y:S01]  /*7b20*/  HADD2.F32 R59, -RZ, R55.reuse.H0_H0 ;  /* 0x20000037ff3b7230 */ /* 0x100fe20000004100 */
[----:B------:R-:W-:Y:S01]  /*7b30*/  F2FP.F16.F32.PACK_AB R51, R66, R51 ;  /* 0x000000334233723e */ /* 0x000fe200000000ff */
[----:B------:R-:W-:-:S02]  /*7b40*/  HADD2.F32 R65, -RZ, R55.H1_H1 ;  /* 0x30000037ff417230 */ /* 0x000fc40000004100 */
[----:B------:R-:W-:Y:S02]  /*7b50*/  HADD2.F32 R96, -RZ, R58.H0_H0 ;  /* 0x2000003aff607230 */ /* 0x000fe40000004100 */
[--C-:B------:R-:W-:Y:S02]  /*7b60*/  HADD2.F32 R55, -RZ, R53.reuse.H0_H0 ;  /* 0x20000035ff377230 */ /* 0x100fe40000004100 */
[----:B------:R-:W-:Y:S02]  /*7b70*/  HADD2.F32 R57, -RZ, R53.H1_H1 ;  /* 0x30000035ff397230 */ /* 0x000fe40000004100 */
[----:B------:R-:W-:Y:S01]  /*7b80*/  FMUL.FTZ R98, R65, R96 ;  /* 0x0000006041627220 */ /* 0x000fe20000410000 */
[----:B------:R-:W-:Y:S02]  /*7b90*/  HADD2.F32 R92, -RZ, R176.H1_H1 ;  /* 0x300000b0ff5c7230 */ /* 0x000fe40000004100 */
[----:B------:R-:W-:Y:S02]  /*7ba0*/  HADD2.F32 R58, -RZ, R56.H0_H0 ;  /* 0x20000038ff3a7230 */ /* 0x000fe40000004100 */
[-C--:B------:R-:W-:Y:S01]  /*7bb0*/  FMUL.FTZ R56, R59, R94.reuse ;  /* 0x0000005e3b387220 */ /* 0x080fe20000410000 */
[----:B------:R-:W-:Y:S01]  /*7bc0*/  FMUL.FTZ R94, R55, R94 ;  /* 0x0000005e375e7220 */ /* 0x000fe20000410000 */
[----:B------:R-:W-:Y:S01]  /*7bd0*/  FMUL.FTZ R96, R57, R96 ;  /* 0x0000006039607220 */ /* 0x000fe20000410000 */
[----:B------:R-:W-:-:S02]  /*7be0*/  HADD2.F32 R178, -RZ, R178.H0_H0 ;  /* 0x200000b2ffb27230 */ /* 0x000fc40000004100 */
[----:B------:R-:W-:Y:S01]  /*7bf0*/  FFMA.FTZ R53, R55, R92, -R56 ;  /* 0x0000005c37357223 */ /* 0x000fe20000010838 */
[----:B------:R-:W-:Y:S01]  /*7c00*/  FFMA.FTZ R56, R57, R58, -R98 ;  /* 0x0000003a39387223 */ /* 0x000fe20000010862 */
[----:B------:R-:W-:Y:S01]  /*7c10*/  FFMA.FTZ R55, R59, R92, R94 ;  /* 0x0000005c3b377223 */ /* 0x000fe2000001005e */
[----:B------:R-:W-:Y:S01]  /*7c20*/  FFMA.FTZ R58, R65, R58, R96 ;  /* 0x0000003a413a7223 */ /* 0x000fe20000010060 */
[----:B------:R-:W-:Y:S02]  /*7c30*/  HADD2.F32 R94, -RZ, R179.H0_H0 ;  /* 0x200000b3ff5e7230 */ /* 0x000fe40000004100 */
[----:B------:R-:W-:Y:S01]  /*7c40*/  HADD2.F32 R65, -RZ, R45.H0_H0 ;  /* 0x2000002dff417230 */ /* 0x000fe20000004100 */
[----:B------:R-:W-:Y:S01]  /*7c50*/  F2FP.F16.F32.PACK_AB R56, R56, R53 ;  /* 0x000000353838723e */ /* 0x000fe200000000ff */
[----:B------:R-:W-:Y:S01]  /*7c60*/  HADD2.F32 R57, -RZ, R52.H0_H0 ;  /* 0x20000034ff397230 */ /* 0x000fe20000004100 */
[----:B------:R-:W-:Y:S01]  /*7c70*/  F2FP.F16.F32.PACK_AB R53, R64, R49 ;  /* 0x000000314035723e */ /* 0x000fe200000000ff */
[----:B------:R-:W-:Y:S01]  /*7c80*/  HADD2.F32 R45, -RZ, R48.H0_H0 ;  /* 0x20000030ff2d7230 */ /* 0x000fe20000004100 */
[----:B------:R-:W-:Y:S01]  /*7c90*/  MOV R49, R51 ;  /* 0x0000003300317202 */ /* 0x000fe20000000f00 */
[----:B------:R-:W-:Y:S01]  /*7ca0*/  HADD2.F32 R52, -RZ, R52.H1_H1 ;  /* 0x30000034ff347230 */ /* 0x000fe20000004100 */
[----:B------:R-:W-:Y:S01]  /*7cb0*/  F2FP.F16.F32.PACK_AB R55, R58, R55 ;  /* 0x000000373a37723e */ /* 0x000fe200000000ff */
[----:B------:R-:W-:Y:S01]  /*7cc0*/  HADD2.F32 R48, -RZ, R48.H1_H1 ;  /* 0x30000030ff307230 */ /* 0x000fe20000004100 */
[----:B------:R-:W-:Y:S01]  /*7cd0*/  MOV R51, R56 ;  /* 0x0000003800337202 */ /* 0x000fe20000000f00 */
[----:B------:R-:W-:-:S02]  /*7ce0*/  HADD2.F32 R92, -RZ, R177.H0_H0 ;  /* 0x200000b1ff5c7230 */ /* 0x000fc40000004100 */
[-C--:B------:R-:W-:Y:S01]  /*7cf0*/  FMUL.FTZ R67, R52, R65.reuse ;  /* 0x0000004134437220 */ /* 0x080fe20000410000 */
[----:B------:R-:W-:Y:S02]  /*7d00*/  HADD2.F32 R59, -RZ, R44.H0_H0 ;  /* 0x2000002cff3b7230 */ /* 0x000fe40000004100 */
[-C--:B------:R-:W-:Y:S01]  /*7d10*/  FMUL.FTZ R44, R57, R94.reuse ;  /* 0x0000005e392c7220 */ /* 0x080fe20000410000 */
[C---:B------:R-:W-:Y:S01]  /*7d20*/  FMUL.FTZ R94, R45.reuse, R94 ;  /* 0x0000005e2d5e7220 */ /* 0x040fe20000410000 */
[C---:B------:R-:W-:Y:S01]  /*7d30*/  FMUL.FTZ R65, R48.reuse, R65 ;  /* 0x0000004130417220 */ /* 0x040fe20000410000 */
[----:B------:R-:W-:Y:S02]  /*7d40*/  HADD2.F32 R176, -RZ, R176.H0_H0 ;  /* 0x200000b0ffb07230 */ /* 0x000fe40000004100 */
[-C--:B------:R-:W-:Y:S01]  /*7d50*/  FFMA.FTZ R44, R45, R92.reuse, -R44 ;  /* 0x0000005c2d2c7223 */ /* 0x080fe2000001082c */
[----:B------:R-:W-:Y:S01]  /*7d60*/  FFMA.FTZ R45, R57, R92, R94 ;  /* 0x0000005c392d7223 */ /* 0x000fe2000001005e */
[-C--:B------:R-:W-:Y:S01]  /*7d70*/  FFMA.FTZ R57, R48, R59.reuse, -R67 ;  /* 0x0000003b30397223 */ /* 0x080fe20000010843 */
[----:B------:R-:W-:Y:S01]  /*7d80*/  FFMA.FTZ R48, R52, R59, R65 ;  /* 0x0000003b34307223 */ /* 0x000fe20000010041 */
[----:B------:R-:W-:-:S02]  /*7d90*/  HADD2.F32 R52, -RZ, R54.H0_H0 ;  /* 0x20000036ff347230 */ /* 0x000fc40000004100 */
[----:B------:R-:W-:Y:S02]  /*7da0*/  HADD2.F32 R65, -RZ, R47.H0_H0 ;  /* 0x2000002fff417230 */ /* 0x000fe40000004100 */
[----:B------:R-:W-:Y:S02]  /*7db0*/  HADD2.F32 R54, -RZ, R54.H1_H1 ;  /* 0x30000036ff367230 */ /* 0x000fe40000004100 */
[--C-:B------:R-:W-:Y:S02]  /*7dc0*/  HADD2.F32 R47, -RZ, R50.reuse.H0_H0 ;  /* 0x20000032ff2f7230 */ /* 0x100fe40000004100 */
[----:B------:R-:W-:Y:S02]  /*7dd0*/  HADD2.F32 R50, -RZ, R50.H1_H1 ;  /* 0x30000032ff327230 */ /* 0x000fe40000004100 */
[-C--:B------:R-:W-:Y:S01]  /*7de0*/  FMUL.FTZ R93, R54, R65.reuse ;  /* 0x00000041365d7220 */ /* 0x080fe20000410000 */
[----:B------:R-:W-:Y:S02]  /*7df0*/  HADD2.F32 R59, -RZ, R46.H0_H0 ;  /* 0x2000002eff3b7230 */ /* 0x000fe40000004100 */
[-C--:B------:R-:W-:Y:S01]  /*7e00*/  FMUL.FTZ R46, R52, R178.reuse ;  /* 0x000000b2342e7220 */ /* 0x080fe20000410000 */
[----:B------:R-:W-:Y:S01]  /*7e10*/  FMUL.FTZ R67, R47, R178 ;  /* 0x000000b22f437220 */ /* 0x000fe20000410000 */
[----:B------:R-:W-:-:S02]  /*7e20*/  FMUL.FTZ R65, R50, R65 ;  /* 0x0000004132417220 */ /* 0x000fc40000410000 */
[----:B------:R-:W-:Y:S01]  /*7e30*/  FFMA.FTZ R46, R47, R176, -R46 ;  /* 0x000000b02f2e7223 */ /* 0x000fe2000001082e */
[-C--:B------:R-:W-:Y:S01]  /*7e40*/  FFMA.FTZ R93, R50, R59.reuse, -R93 ;  /* 0x0000003b325d7223 */ /* 0x080fe2000001085d */
[----:B------:R-:W-:Y:S01]  /*7e50*/  F2FP.F16.F32.PACK_AB R50, R57, R44 ;  /* 0x0000002c3932723e */ /* 0x000fe200000000ff */
[----:B------:R-:W-:Y:S01]  /*7e60*/  FFMA.FTZ R67, R52, R176, R67 ;  /* 0x000000b034437223 */ /* 0x000fe20000010043 */
[----:B------:R-:W-:Y:S01]  /*7e70*/  FFMA.FTZ R54, R54, R59, R65 ;  /* 0x0000003b36367223 */ /* 0x000fe20000010041 */
[----:B------:R-:W-:Y:S02]  /*7e80*/  F2FP.F16.F32.PACK_AB R52, R48, R45 ;  /* 0x0000002d3034723e */ /* 0x000fe400000000ff */
[----:B------:R-:W-:Y:S01]  /*7e90*/  F2FP.F16.F32.PACK_AB R93, R93, R46 ;  /* 0x0000002e5d5d723e */ /* 0x000fe200000000ff */
[----:B------:R-:W-:Y:S01]  /*7ea0*/  IMAD.MOV.U32 R48, RZ, RZ, R50 ;  /* 0x000000ffff307224 */ /* 0x000fe200078e0032 */
[----:B------:R-:W-:-:S03]  /*7eb0*/  F2FP.F16.F32.PACK_AB R54, R54, R67 ;  /* 0x000000433636723e */ /* 0x000fc600000000ff */
[----:B------:R-:W-:-:S07]  /*7ec0*/  IMAD.MOV.U32 R50, RZ, RZ, R93 ;  /* 0x000000ffff327224 */ /* 0x000fce00078e005d */
.L_x_532:
[----:B------:R-:W-:Y:S05]  /*7ed0*/  BSYNC B2 ;  /* 0x0000000000027941 */ /* 0x000fea0003800000 */
.L_x_531:
[----:B--2---:R4:W-:Y:S04]  /*7ee0*/  STG.E.128 desc[UR36][R60.64], R48 ;  /* 0x000000303c007986 */ /* 0x0049e8000c101d24 */
[----:B---3--:R4:W-:Y:S02]  /*7ef0*/  @!P4 STG.E.128 desc[UR36][R62.64], R52 ;  /* 0x000000343e00c986 */ /* 0x0089e4000c101d24 */
.L_x_522:
[----:B------:R-:W-:Y:S05]  /*7f00*/  BSYNC B1 ;  /* 0x0000000000017941 */ /* 0x000fea0003800000 */
.L_x_521:
[-C--:B--2---:R-:W-:Y:S02]  /*7f10*/  IMAD R44, R150, R130.reuse, RZ ;  /* 0x00000082962c7224 */ /* 0x084fe400078e02ff */
[----:B------:R-:W-:-:S04]  /*7f20*/  IMAD.WIDE.U32 R132, R202, R130, R132 ;  /* 0x00000082ca847225 */ /* 0x000fc800078e0084 */
[----:B------:R-:W-:Y:S01]  /*7f30*/  IMAD R131, R202, R131, R44 ;  /* 0x00000083ca837224 */ /* 0x000fe200078e022c */
[----:B------:R-:W-:Y:S06]  /*7f40*/  @P0 BRA `(.L_x_491) ;  /* 0x0000001800b00947 */ /* 0x000fec0003800000 */
[----:B------:R-:W-:Y:S01]  /*7f50*/  ISETP.NE.AND P0, PT, R14, RZ, PT ;  /* 0x000000ff0e00720c */ /* 0x000fe20003f05270 */
[----:B------:R-:W-:Y:S01]  /*7f60*/  BSSY B1, `(.L_x_533) ;  /* 0x000007a000017945 */ /* 0x000fe20003800000 */
[----:B------:R-:W-:-:S11]  /*7f70*/  IMAD.IADD R56, R133, 0x1, R131 ;  /* 0x0000000185387824 */ /* 0x000fd600078e0283 */
[----:B------:R-:W-:Y:S05]  /*7f80*/  @!P0 BRA `(.L_x_534) ;  /* 0x0000000400dc8947 */ /* 0x000fea0003800000 */
[----:B------:R-:W-:Y:S01]  /*7f90*/  SEL R44, R119, R153, !P3 ;  /* 0x00000099772c7207 */ /* 0x000fe20005800000 */
[----:B------:R-:W-:Y:S01]  /*7fa0*/  BSSY B2, `(.L_x_535) ;  /* 0x0000073000027945 */ /* 0x000fe20003800000 */
[----:B----4-:R-:W-:Y:S02]  /*7fb0*/  IADD3 R48, P0, P4, R104, R132, R29 ;  /* 0x0000008468307210 */ /* 0x010fe40007c1e01d */
[----:B------:R-:W-:Y:S02]  /*7fc0*/  SHF.R.S32.HI R45, RZ, 0x1f, R44 ;  /* 0x0000001fff2d7819 */ /* 0x000fe4000001142c */
[----:B------:R-:W-:Y:S02]  /*7fd0*/  IADD3.X R50, R101, R56, R13, P0, P4 ;  /* 0x0000003865327210 */ /* 0x000fe400007e840d */
[----:B------:R-:W-:-:S04]  /*7fe0*/  LEA.HI R45, R45, R44, RZ, 0x4 ;  /* 0x0000002c2d2d7211 */ /* 0x000fc800078f20ff */
[----:B------:R-:W-:-:S04]  /*7ff0*/  LEA.HI.SX32 R45, R45, R30, 0x1c ;  /* 0x0000001e2d2d7211 */ /* 0x000fc800078fe2ff */
[----:B------:R-:W-:Y:S02]  /*8000*/  SHF.L.U32 R44, R45, 0x3, RZ ;  /* 0x000000032d2c7819 */ /* 0x000fe400000006ff */
[----:B---3--:R-:W-:Y:S02]  /*8010*/  SHF.R.S32.HI R52, RZ, 0x1f, R45 ;  /* 0x0000001fff347819 */ /* 0x008fe4000001142d */
[----:B------:R-:W-:Y:S02]  /*8020*/  ISETP.GE.AND P0, PT, R44, R151, PT ;  /* 0x000000972c00720c */ /* 0x000fe40003f06270 */
[----:B------:R-:W-:Y:S02]  /*8030*/  LEA.HI R52, R52, R45, RZ, 0x3 ;  /* 0x0000002d34347211 */ /* 0x000fe400078f18ff */
[----:B------:R-:W-:-:S03]  /*8040*/  LOP3.LUT R45, R187, 0x38, R44, 0xf8, !PT ;  /* 0x00000038bb2d7812 */ /* 0x000fc600078ef82c */
[----:B------:R-:W-:-:S05]  /*8050*/  IMAD.SHL.U32 R52, R52, 0x400, RZ ;  /* 0x0000040034347824 */ /* 0x000fca00078e00ff */
[----:B------:R-:W-:Y:S02]  /*8060*/  LOP3.LUT R47, R52, 0x7fffe000, RZ, 0xc0, !PT ;  /* 0x7fffe000342f7812 */ /* 0x000fe400078ec0ff */
[--C-:B------:R-:W-:Y:S02]  /*8070*/  @!P0 SHF.R.S32.HI R49, RZ, 0x1f, R44.reuse ;  /* 0x0000001fff318819 */ /* 0x100fe4000001142c */
[----:B------:R-:W-:Y:S02]  /*8080*/  @!P0 IADD3 R46, P4, P5, R104, R132, R44 ;  /* 0x00000084682e8210 */ /* 0x000fe40007d9e02c */
[----:B------:R-:W-:Y:S01]  /*8090*/  LOP3.LUT R44, R45, R218, RZ, 0x3c, !PT ;  /* 0x000000da2d2c7212 */ /* 0x000fe200078e3cff */
[----:B------:R-:W-:Y:S01]  /*80a0*/  IMAD R45, R18, 0x6000, R144 ;  /* 0x00006000122d7824 */ /* 0x000fe200078e0290 */
[----:B------:R-:W-:Y:S02]  /*80b0*/  @!P0 IADD3.X R49, R101, R56, R49, P4, P5 ;  /* 0x0000003865318210 */ /* 0x000fe400027ea431 */
[----:B------:R-:W-:-:S02]  /*80c0*/  IADD3 R47, R44, R47, R193 ;  /* 0x0000002f2c2f7210 */ /* 0x000fc40007ffe0c1 */
[----:B------:R-:W-:Y:S02]  /*80d0*/  LEA R52, P4, R48, R120, 0x1 ;  /* 0x0000007830347211 */ /* 0x000fe400078808ff */
[----:B------:R-:W-:Y:S01]  /*80e0*/  LEA R45, R45, R2, 0x1 ;  /* 0x000000022d2d7211 */ /* 0x000fe200078e08ff */
[----:B------:R-:W-:Y:S01]  /*80f0*/  IMAD R47, R18, 0x6000, R47 ;  /* 0x00006000122f7824 */ /* 0x000fe200078e022f */
[----:B------:R-:W-:Y:S02]  /*8100*/  LEA.HI.X R53, R48, R121, R50, 0x1, P4 ;  /* 0x0000007930357211 */ /* 0x000fe400020f0c32 */
[----:B------:R-:W-:Y:S01]  /*8110*/  @!P0 LEA R54, P4, R46, R120, 0x1 ;  /* 0x000000782e368211 */ /* 0x000fe200078808ff */
[----:B------:R-:W-:-:S03]  /*8120*/  IMAD R48, R47, 0x2, R2 ;  /* 0x000000022f307824 */ /* 0x000fc600078e0202 */
[----:B------:R-:W-:Y:S02]  /*8130*/  @!P0 LEA.HI.X R55, R46, R121, R49, 0x1, P4 ;  /* 0x000000792e378211 */ /* 0x000fe400020f0c31 */
[----:B------:R-:W2:Y:S01]  /*8140*/  LDS.128 R44, [R45+0x1c400] ;  /* 0x01c400002d2c7984 */ /* 0x000ea20000000c00 */
[----:B------:R-:W-:-:S03]  /*8150*/  ISETP.GE.AND P4, PT, R22, R122, PT ;  /* 0x0000007a1600720c */ /* 0x000fc60003f86270 */
[----:B------:R-:W3:Y:S10]  /*8160*/  LDS.128 R48, [R48+0x1c400] ;  /* 0x01c4000030307984 */ /* 0x000ef40000000c00 */
[----:B------:R-:W-:Y:S05]  /*8170*/  @P4 BRA `(.L_x_536) ;  /* 0x0000000400544947 */ /* 0x000fea0003800000 */
[----:B---3--:R-:W-:Y:S01]  /*8180*/  MOV R62, R49 ;  /* 0x00000031003e7202 */ /* 0x008fe20000000f00 */
[----:B------:R-:W-:Y:S01]  /*8190*/  IMAD.MOV.U32 R63, RZ, RZ, R51 ;  /* 0x000000ffff3f7224 */ /* 0x000fe200078e0033 */
[----:B------:R-:W-:Y:S01]  /*81a0*/  SHF.R.U32.HI R67, RZ, 0x10, R89 ;  /* 0x00000010ff437819 */ /* 0x000fe20000011659 */
[----:B------:R-:W-:Y:S01]  /*81b0*/  IMAD.MOV.U32 R61, RZ, RZ, R48 ;  /* 0x000000ffff3d7224 */ /* 0x000fe200078e0030 */
[--C-:B------:R-:W-:Y:S01]  /*81c0*/  SHF.R.U32.HI R65, RZ, 0x10, R77.reuse ;  /* 0x00000010ff417819 */ /* 0x100fe2000001164d */
[--C-:B------:R-:W-:Y:S01]  /*81d0*/  HADD2.F32 R51, -RZ, R62.reuse.H0_H0 ;  /* 0x2000003eff337230 */ /* 0x100fe20000004100 */
[----:B--2---:R-:W-:Y:S01]  /*81e0*/  MOV R49, R47 ;  /* 0x0000002f00317202 */ /* 0x004fe20000000f00 */
[----:B------:R-:W-:Y:S01]  /*81f0*/  HADD2.F32 R62, -RZ, R62.H1_H1 ;  /* 0x3000003eff3e7230 */ /* 0x000fe20000004100 */
[----:B------:R-:W-:Y:S01]  /*8200*/  SHF.R.U64 R57, R76, 0x10, R77 ;  /* 0x000000104c397819 */ /* 0x000fe2000000124d */
[----:B------:R-:W-:Y:S01]  /*8210*/  HADD2.F32 R67, -RZ, R67.H0_H0 ;  /* 0x20000043ff437230 */ /* 0x000fe20000004100 */
[--C-:B------:R-:W-:Y:S01]  /*8220*/  SHF.R.U64 R59, R90, 0x10, R91.reuse ;  /* 0x000000105a3b7819 */ /* 0x100fe2000000125b */
[----:B------:R-:W-:Y:S01]  /*8230*/  HADD2.F32 R66, -RZ, R175.H1_H1 ;  /* 0x300000afff427230 */ /* 0x000fe20000004100 */
[----:B------:R-:W-:Y:S01]  /*8240*/  SHF.R.U32.HI R90, RZ, 0x10, R91 ;  /* 0x00000010ff5a7819 */ /* 0x000fe2000001165b */
[----:B------:R-:W-:-:S02]  /*8250*/  HADD2.F32 R48, -RZ, R45.H1_H1 ;  /* 0x3000002dff307230 */ /* 0x000fc40000004100 */
[-C--:B------:R-:W-:Y:S01]  /*8260*/  FMUL.FTZ R77, R62, R67.reuse ;  /* 0x000000433e4d7220 */ /* 0x080fe20000410000 */
[----:B------:R-:W-:Y:S02]  /*8270*/  HADD2.F32 R47, -RZ, R45.H0_H0 ;  /* 0x2000002dff2f7230 */ /* 0x000fe40000004100 */
[-C--:B------:R-:W-:Y:S01]  /*8280*/  FMUL.FTZ R76, R51, R66.reuse ;  /* 0x00000042334c7220 */ /* 0x080fe20000410000 */
[----:B------:R-:W-:Y:S02]  /*8290*/  HADD2.F32 R64, -RZ, R166.H1_H1 ;  /* 0x300000a6ff407230 */ /* 0x000fe40000004100 */
[----:B------:R-:W-:Y:S01]  /*82a0*/  FMUL.FTZ R67, R48, R67 ;  /* 0x0000004330437220 */ /* 0x000fe20000410000 */
[----:B------:R-:W-:Y:S02]  /*82b0*/  HADD2.F32 R65, -RZ, R65.H0_H0 ;  /* 0x20000041ff417230 */ /* 0x000fe40000004100 */
[C---:B------:R-:W-:Y:S01]  /*82c0*/  FMUL.FTZ R66, R47.reuse, R66 ;  /* 0x000000422f427220 */ /* 0x040fe20000410000 */
[----:B------:R-:W-:Y:S01]  /*82d0*/  SHF.R.U64 R58, R78, 0x10, R79 ;  /* 0x000000104e3a7819 */ /* 0x000fe2000000124f */
[----:B------:R-:W-:Y:S01]  /*82e0*/  FFMA.FTZ R45, R47, R64, -R76 ;  /* 0x000000402f2d7223 */ /* 0x000fe2000001084c */
[----:B------:R-:W-:-:S02]  /*82f0*/  HADD2.F32 R76, -RZ, R174.H1_H1 ;  /* 0x300000aeff4c7230 */ /* 0x000fc40000004100 */
[-C--:B------:R-:W-:Y:S01]  /*8300*/  FFMA.FTZ R48, R48, R65.reuse, -R77 ;  /* 0x0000004130307223 */ /* 0x080fe2000001084d */
[----:B------:R-:W-:Y:S01]  /*8310*/  FFMA.FTZ R62, R62, R65, R67 ;  /* 0x000000413e3e7223 */ /* 0x000fe20000010043 */
[----:B------:R-:W-:Y:S01]  /*8320*/  FFMA.FTZ R47, R51, R64, R66 ;  /* 0x00000040332f7223 */ /* 0x000fe20000010042 */
[----:B------:R-:W-:Y:S01]  /*8330*/  HADD2.F32 R65, -RZ, R63.H0_H0 ;  /* 0x2000003fff417230 */ /* 0x000fe20000004100 */
[----:B------:R-:W-:Y:S01]  /*8340*/  SHF.R.U32.HI R78, RZ, 0x10, R79 ;  /* 0x00000010ff4e7819 */ /* 0x000fe2000001164f */
[--C-:B------:R-:W-:Y:S01]  /*8350*/  HADD2.F32 R51, -RZ, R49.reuse.H0_H0 ;  /* 0x20000031ff337230 */ /* 0x100fe20000004100 */
[----:B------:R-:W-:Y:S01]  /*8360*/  SHF.R.U64 R60, R88, 0x10, R89 ;  /* 0x00000010583c7819 */ /* 0x000fe20000001259 */
[----:B------:R-:W-:Y:S02]  /*8370*/  HADD2.F32 R67, -RZ, R90.H0_H0 ;  /* 0x2000005aff437230 */ /* 0x000fe40000004100 */
[----:B------:R-:W-:Y:S01]  /*8380*/  FMUL.FTZ R88, R65, R76 ;  /* 0x0000004c41587220 */ /* 0x000fe20000410000 */
[----:B------:R-:W-:-:S02]  /*8390*/  HADD2.F32 R64, -RZ, R49.H1_H1 ;  /* 0x30000031ff407230 */ /* 0x000fc40000004100 */
[C---:B------:R-:W-:Y:S01]  /*83a0*/  FMUL.FTZ R76, R51.reuse, R76 ;  /* 0x0000004c334c7220 */ /* 0x040fe20000410000 */
[----:B------:R-:W-:Y:S01]  /*83b0*/  HADD2.F32 R66, -RZ, R165.H1_H1 ;  /* 0x300000a5ff427230 */ /* 0x000fe20000004100 */
[----:B------:R-:W-:Y:S01]  /*83c0*/  F2FP.F16.F32.PACK_AB R45, R48, R45 ;  /* 0x0000002d302d723e */ /* 0x000fe200000000ff */
[----:B------:R-:W-:Y:S02]  /*83d0*/  HADD2.F32 R63, -RZ, R63.H1_H1 ;  /* 0x3000003fff3f7230 */ /* 0x000fe40000004100 */
[-C--:B------:R-:W-:Y:S01]  /*83e0*/  FMUL.FTZ R90, R64, R67.reuse ;  /* 0x00000043405a7220 */ /* 0x080fe20000410000 */
[----:B------:R-:W-:Y:S02]  /*83f0*/  HADD2.F32 R78, -RZ, R78.H0_H0 ;  /* 0x2000004eff4e7230 */ /* 0x000fe40000004100 */
[-C--:B------:R-:W-:Y:S01]  /*8400*/  FFMA.FTZ R49, R51, R66.reuse, -R88 ;  /* 0x0000004233317223 */ /* 0x080fe20000010858 */
[----:B------:R-:W-:Y:S01]  /*8410*/  FFMA.FTZ R51, R65, R66, R76 ;  /* 0x0000004241337223 */ /* 0x000fe2000001004c */
[----:B------:R-:W-:Y:S01]  /*8420*/  FMUL.FTZ R77, R63, R67 ;  /* 0x000000433f4d7220 */ /* 0x000fe20000410000 */
[----:B------:R-:W-:-:S02]  /*8430*/  HADD2.F32 R65, -RZ, R60.H0_H0 ;  /* 0x2000003cff417230 */ /* 0x000fc40000004100 */
[-C--:B------:R-:W-:Y:S01]  /*8440*/  FFMA.FTZ R66, R63, R78.reuse, R90 ;  /* 0x0000004e3f427223 */ /* 0x080fe2000001005a */
[----:B------:R-:W-:Y:S02]  /*8450*/  HADD2.F32 R175, -RZ, R175.H0_H0 ;  /* 0x200000afffaf7230 */ /* 0x000fe40000004100 */
[----:B------:R-:W-:Y:S01]  /*8460*/  FFMA.FTZ R64, R64, R78, -R77 ;  /* 0x0000004e40407223 */ /* 0x000fe2000001084d */
[--C-:B------:R-:W-:Y:S02]  /*8470*/  HADD2.F32 R63, -RZ, R61.reuse.H0_H0 ;  /* 0x2000003dff3f7230 */ /* 0x100fe40000004100 */
[--C-:B------:R-:W-:Y:S01]  /*8480*/  HADD2.F32 R60, -RZ, R44.reuse.H0_H0 ;  /* 0x2000002cff3c7230 */ /* 0x100fe20000004100 */
[----:B------:R-:W-:Y:S01]  /*8490*/  F2FP.F16.F32.PACK_AB R51, R66, R51 ;  /* 0x000000334233723e */ /* 0x000fe200000000ff */
[----:B------:R-:W-:Y:S02]  /*84a0*/  HADD2.F32 R61, -RZ, R61.H1_H1 ;  /* 0x3000003dff3d7230 */ /* 0x000fe40000004100 */
[----:B------:R-:W-:Y:S01]  /*84b0*/  FMUL.FTZ R67, R63, R175 ;  /* 0x000000af3f437220 */ /* 0x000fe20000410000 */
[----:B------:R-:W-:-:S02]  /*84c0*/  HADD2.F32 R44, -RZ, R44.H1_H1 ;  /* 0x3000002cff2c7230 */ /* 0x000fc40000004100 */
[----:B------:R-:W-:Y:S01]  /*84d0*/  FMUL.FTZ R76, R60, R175 ;  /* 0x000000af3c4c7220 */ /* 0x000fe20000410000 */
[----:B------:R-:W-:Y:S02]  /*84e0*/  HADD2.F32 R166, -RZ, R166.H0_H0 ;  /* 0x200000a6ffa67230 */ /* 0x000fe40000004100 */
[-C--:B------:R-:W-:Y:S01]  /*84f0*/  FMUL.FTZ R77, R61, R65.reuse ;  /* 0x000000413d4d7220 */ /* 0x080fe20000410000 */
[----:B------:R-:W-:Y:S02]  /*8500*/  HADD2.F32 R57, -RZ, R57.H0_H0 ;  /* 0x20000039ff397230 */ /* 0x000fe40000004100 */
[----:B------:R-:W-:Y:S01]  /*8510*/  FMUL.FTZ R78, R44, R65 ;  /* 0x000000412c4e7220 */ /* 0x000fe20000410000 */
[----:B------:R-:W-:Y:S02]  /*8520*/  HADD2.F32 R174, -RZ, R174.H0_H0 ;  /* 0x200000aeffae7230 */ /* 0x000fe40000004100 */
[-C--:B------:R-:W-:Y:S01]  /*8530*/  FFMA.FTZ R67, R60, R166.reuse, -R67 ;  /* 0x000000a63c437223 */ /* 0x080fe20000010843 */
[----:B------:R-:W-:Y:S01]  /*8540*/  FFMA.FTZ R76, R63, R166, R76 ;  /* 0x000000a63f4c7223 */ /* 0x000fe2000001004c */
[-C--:B------:R-:W-:Y:S01]  /*8550*/  FFMA.FTZ R60, R44, R57.reuse, -R77 ;  /* 0x000000392c3c7223 */ /* 0x080fe2000001084d */
[----:B------:R-:W-:Y:S01]  /*8560*/  FFMA.FTZ R63, R61, R57, R78 ;  /* 0x000000393d3f7223 */ /* 0x000fe2000001004e */
[----:B------:R-:W-:Y:S01]  /*8570*/  HADD2.F32 R57, -RZ, R50.H0_H0 ;  /* 0x20000032ff397230 */ /* 0x000fe20000004100 */
[----:B------:R-:W-:Y:S01]  /*8580*/  F2FP.F16.F32.PACK_AB R64, R64, R49 ;  /* 0x000000314040723e */ /* 0x000fe200000000ff */
[----:B------:R-:W-:Y:S01]  /*8590*/  HADD2.F32 R61, -RZ, R59.H0_H0 ;  /* 0x2000003bff3d7230 */ /* 0x000fe20000004100 */
[----:B------:R-:W-:Y:S01]  /*85a0*/  F2FP.F16.F32.PACK_AB R49, R62, R47 ;  /* 0x0000002f3e31723e */ /* 0x000fe200000000ff */
[----:B------:R-:W-:-:S02]  /*85b0*/  HADD2.F32 R44, -RZ, R46.H0_H0 ;  /* 0x2000002eff2c7230 */ /* 0x000fc40000004100 */
[----:B------:R-:W-:Y:S01]  /*85c0*/  FMUL.FTZ R65, R57, R174 ;  /* 0x000000ae39417220 */ /* 0x000fe20000410000 */
[----:B------:R-:W-:Y:S01]  /*85d0*/  HADD2.F32 R50, -RZ, R50.H1_H1 ;  /* 0x30000032ff327230 */ /* 0x000fe20000004100 */
[----:B------:R-:W-:Y:S01]  /*85e0*/  F2FP.F16.F32.PACK_AB R48, R63, R76 ;  /* 0x0000004c3f30723e */ /* 0x000fe200000000ff */
[----:B------:R-:W-:Y:S02]  /*85f0*/  HADD2.F32 R46, -RZ, R46.H1_H1 ;  /* 0x3000002eff2e7230 */ /* 0x000fe40000004100 */
[----:B------:R-:W-:Y:S01]  /*8600*/  FMUL.FTZ R174, R44, R174 ;  /* 0x000000ae2cae7220 */ /* 0x000fe20000410000 */
[----:B------:R-:W-:Y:S02]  /*8610*/  HADD2.F32 R165, -RZ, R165.H0_H0 ;  /* 0x200000a5ffa57230 */ /* 0x000fe40000004100 */
[-C--:B------:R-:W-:Y:S01]  /*8620*/  FMUL.FTZ R77, R50, R61.reuse ;  /* 0x0000003d324d7220 */ /* 0x080fe20000410000 */
[----:B------:R-:W-:Y:S02]  /*8630*/  HADD2.F32 R59, -RZ, R58.H0_H0 ;  /* 0x2000003aff3b7230 */ /* 0x000fe40000004100 */
[----:B------:R-:W-:Y:S01]  /*8640*/  FMUL.FTZ R61, R46, R61 ;  /* 0x0000003d2e3d7220 */ /* 0x000fe20000410000 */
[----:B------:R-:W-:Y:S01]  /*8650*/  MOV R47, R64 ;  /* 0x00000040002f7202 */ /* 0x000fe20000000f00 */
[-C--:B------:R-:W-:Y:S01]  /*8660*/  FFMA.FTZ R65, R44, R165.reuse, -R65 ;  /* 0x000000a52c417223 */ /* 0x080fe20000010841 */
[----:B------:R-:W-:Y:S01]  /*8670*/  FFMA.FTZ R174, R57, R165, R174 ;  /* 0x000000a539ae7223 */ /* 0x000fe200000100ae */
[-C--:B------:R-:W-:Y:S01]  /*8680*/  FFMA.FTZ R46, R46, R59.reuse, -R77 ;  /* 0x0000003b2e2e7223 */ /* 0x080fe2000001084d */
[----:B------:R-:W-:Y:S01]  /*8690*/  FFMA.FTZ R61, R50, R59, R61 ;  /* 0x0000003b323d7223 */ /* 0x000fe2000001003d */
[----:B------:R-:W-:-:S03]  /*86a0*/  F2FP.F16.F32.PACK_AB R44, R60, R67 ;  /* 0x000000433c2c723e */ /* 0x000fc600000000ff */
[----:B------:R-:W-:Y:S02]  /*86b0*/  F2FP.F16.F32.PACK_AB R46, R46, R65 ;  /* 0x000000412e2e723e */ /* 0x000fe400000000ff */
[----:B------:R-:W-:-:S07]  /*86c0*/  F2FP.F16.F32.PACK_AB R50, R61, R174 ;  /* 0x000000ae3d32723e */ /* 0x000fce00000000ff */
.L_x_536:
[----:B------:R-:W-:Y:S05]  /*86d0*/  BSYNC B2 ;  /* 0x0000000000027941 */ /* 0x000fea0003800000 */
.L_x_535:
[----:B--2---:R2:W-:Y:S04]  /*86e0*/  STG.E.128 desc[UR36][R52.64], R44 ;  /* 0x0000002c34007986 */ /* 0x0045e8000c101d24 */
[----:B---3--:R2:W-:Y:S02]  /*86f0*/  @!P0 STG.E.128 desc[UR36][R54.64], R48 ;  /* 0x0000003036008986 */ /* 0x0085e4000c101d24 */
.L_x_534:
[----:B------:R-:W-:Y:S05]  /*8700*/  BSYNC B1 ;  /* 0x0000000000017941 */ /* 0x000fea0003800000 */
.L_x_533:
[----:B------:R-:W-:Y:S01]  /*8710*/  ISETP.NE.AND P0, PT, R10, RZ, PT ;  /* 0x000000ff0a00720c */ /* 0x000fe20003f05270 */
[----:B------:R-:W-:-:S12]  /*8720*/  BSSY B1, `(.L_x_537) ;  /* 0x000007b000017945 */ /* 0x000fd80003800000 */
[----:B------:R-:W-:Y:S05]  /*8730*/  @!P0 BRA `(.L_x_538) ;  /* 0x0000000400e48947 */ /* 0x000fea0003800000 */
[----:B--2---:R-:W-:Y:S01]  /*8740*/  SEL R44, R119, R153, !P2 ;  /* 0x00000099772c7207 */ /* 0x004fe20005000000 */
[----:B------:R-:W-:Y:S01]  /*8750*/  BSSY B2, `(.L_x_539) ;  /* 0x0000075000027945 */ /* 0x000fe20003800000 */
[----:B----4-:R-:W-:Y:S02]  /*8760*/  IADD3 R48, P0, P4, R104, R132, R21 ;  /* 0x0000008468307210 */ /* 0x010fe40007c1e015 */
[----:B------:R-:W-:Y:S02]  /*8770*/  SHF.R.S32.HI R45, RZ, 0x1f, R44 ;  /* 0x0000001fff2d7819 */ /* 0x000fe4000001142c */
[----:B------:R-:W-:Y:S02]  /*8780*/  IADD3.X R50, R101, R56, R12, P0, P4 ;  /* 0x0000003865327210 */ /* 0x000fe400007e840c */
[----:B------:R-:W-:-:S04]  /*8790*/  LEA.HI R45, R45, R44, RZ, 0x4 ;  /* 0x0000002c2d2d7211 */ /* 0x000fc800078f20ff */
[----:B------:R-:W-:-:S04]  /*87a0*/  LEA.HI.SX32 R45, R45, R28, 0x1c ;  /* 0x0000001c2d2d7211 */ /* 0x000fc800078fe2ff */
[----:B---3--:R-:W-:Y:S01]  /*87b0*/  SHF.R.S32.HI R52, RZ, 0x1f, R45 ;  /* 0x0000001fff347819 */ /* 0x008fe2000001142d */
[----:B------:R-:W-:-:S03]  /*87c0*/  IMAD.SHL.U32 R44, R45, 0x8, RZ ;  /* 0x000000082d2c7824 */ /* 0x000fc600078e00ff */
[----:B------:R-:W-:Y:S02]  /*87d0*/  LEA.HI R52, R52, R45, RZ, 0x3 ;  /* 0x0000002d34347211 */ /* 0x000fe400078f18ff */
[----:B------:R-:W-:Y:S02]  /*87e0*/  ISETP.GE.AND P0, PT, R44, R151, PT ;  /* 0x000000972c00720c */ /* 0x000fe40003f06270 */
[----:B------:R-:W-:Y:S02]  /*87f0*/  LOP3.LUT R45, R187, 0x38, R44, 0xf8, !PT ;  /* 0x00000038bb2d7812 */ /* 0x000fe400078ef82c */
[----:B------:R-:W-:-:S04]  /*8800*/  SHF.L.U32 R52, R52, 0xa, RZ ;  /* 0x0000000a34347819 */ /* 0x000fc800000006ff */
[----:B------:R-:W-:-:S05]  /*8810*/  LOP3.LUT R47, R52, 0x7fffe000, RZ, 0xc0, !PT ;  /* 0x7fffe000342f7812 */ /* 0x000fca00078ec0ff */
[--C-:B------:R-:W-:Y:S02]  /*8820*/  @!P0 SHF.R.S32.HI R49, RZ, 0x1f, R44.reuse ;  /* 0x0000001fff318819 */ /* 0x100fe4000001142c */
[----:B------:R-:W-:Y:S02]  /*8830*/  @!P0 IADD3 R46, P4, P5, R104, R132, R44 ;  /* 0x00000084682e8210 */ /* 0x000fe40007d9e02c */
[----:B------:R-:W-:Y:S01]  /*8840*/  LOP3.LUT R44, R45, R218, RZ, 0x3c, !PT ;  /* 0x000000da2d2c7212 */ /* 0x000fe200078e3cff */
[----:B------:R-:W-:Y:S01]  /*8850*/  IMAD R45, R18, 0x6000, R138 ;  /* 0x00006000122d7824 */ /* 0x000fe200078e028a */
[----:B------:R-:W-:Y:S02]  /*8860*/  @!P0 IADD3.X R49, R101, R56, R49, P4, P5 ;  /* 0x0000003865318210 */ /* 0x000fe400027ea431 */
[----:B------:R-:W-:Y:S01]  /*8870*/  IADD3 R47, R44, R47, R193 ;  /* 0x0000002f2c2f7210 */ /* 0x000fe20007ffe0c1 */
[----:B------:R-:W-:Y:S01]  /*8880*/  IMAD R45, R45, 0x2, R2 ;  /* 0x000000022d2d7824 */ /* 0x000fe200078e0202 */
[----:B------:R-:W-:-:S03]  /*8890*/  LEA R52, P4, R48, R120, 0x1 ;  /* 0x0000007830347211 */ /* 0x000fc600078808ff */
[----:B------:R-:W-:Y:S01]  /*88a0*/  IMAD R47, R18, 0x6000, R47 ;  /* 0x00006000122f7824 */ /* 0x000fe200078e022f */
[-C--:B------:R-:W-:Y:S02]  /*88b0*/  LEA.HI.X R53, R48, R121.reuse, R50, 0x1, P4 ;  /* 0x0000007930357211 */ /* 0x080fe400020f0c32 */
[C---:B------:R-:W-:Y:S02]  /*88c0*/  @!P0 LEA R54, P4, R46.reuse, R120, 0x1 ;  /* 0x000000782e368211 */ /* 0x040fe400078808ff */
[----:B------:R-:W-:Y:S02]  /*88d0*/  LEA R48, R47, R2, 0x1 ;  /* 0x000000022f307211 */ /* 0x000fe400078e08ff */
[----:B------:R-:W-:Y:S02]  /*88e0*/  @!P0 LEA.HI.X R55, R46, R121, R49, 0x1, P4 ;  /* 0x000000792e378211 */ /* 0x000fe400020f0c31 */
[----:B------:R-:W2:Y:S01]  /*88f0*/  LDS.128 R44, [R45+0x1c400] ;  /* 0x01c400002d2c7984 */ /* 0x000ea20000000c00 */
[----:B------:R-:W-:-:S03]  /*8900*/  ISETP.GE.AND P4, PT, R184, R122, PT ;  /* 0x0000007ab800720c */ /* 0x000fc60003f86270 */
[----:B------:R-:W3:Y:S10]  /*8910*/  LDS.128 R48, [R48+0x1c400] ;  /* 0x01c4000030307984 */ /* 0x000ef40000000c00 */
[----:B------:R-:W-:Y:S05]  /*8920*/  @P4 BRA `(.L_x_540) ;  /* 0x00000004005c4947 */ /* 0x000fea0003800000 */
[----:B--2---:R-:W-:Y:S01]  /*8930*/  IMAD.MOV.U32 R61, RZ, RZ, R44 ;  /* 0x000000ffff3d7224 */ /* 0x004fe200078e002c */
[----:B---3--:R-:W-:Y:S01]  /*8940*/  MOV R44, R49 ;  /* 0x00000031002c7202 */ /* 0x008fe20000000f00 */
[----:B------:R-:W-:Y:S01]  /*8950*/  IMAD.MOV.U32 R62, RZ, RZ, R48 ;  /* 0x000000ffff3e7224 */ /* 0x000fe200078e0030 */
[----:B------:R-:W-:Y:S01]  /*8960*/  SHF.R.U32.HI R66, RZ, 0x10, R85 ;  /* 0x00000010ff427819 */ /* 0x000fe20000011655 */
[----:B------:R-:W-:Y:S01]  /*8970*/  IMAD.MOV.U32 R63, RZ, RZ, R51 ;  /* 0x000000ffff3f7224 */ /* 0x000fe200078e0033 */
[--C-:B------:R-:W-:Y:S01]  /*8980*/  SHF.R.U32.HI R64, RZ, 0x10, R73.reuse ;  /* 0x00000010ff407819 */ /* 0x100fe20000011649 */
[----:B------:R-:W-:Y:S01]  /*8990*/  HADD2.F32 R67, -RZ, R163.H1_H1 ;  /* 0x300000a3ff437230 */ /* 0x000fe20000004100 */
[----:B------:R-:W-:Y:S01]  /*89a0*/  MOV R49, R47 ;  /* 0x0000002f00317202 */ /* 0x000fe20000000f00 */
[--C-:B------:R-:W-:Y:S01]  /*89b0*/  HADD2.F32 R48, -RZ, R44.reuse.H0_H0 ;  /* 0x2000002cff307230 */ /* 0x100fe20000004100 */
[----:B------:R-:W-:Y:S01]  /*89c0*/  SHF.R.U64 R59, R72, 0x10, R73 ;  /* 0x00000010483b7819 */ /* 0x000fe20000001249 */
[----:B------:R-:W-:Y:S01]  /*89d0*/  HADD2.F32 R51, -RZ, R44.H1_H1 ;  /* 0x3000002cff337230 */ /* 0x000fe20000004100 */
[--C-:B------:R-:W-:Y:S01]  /*89e0*/  SHF.R.U64 R58, R86, 0x10, R87.reuse ;  /* 0x00000010563a7819 */ /* 0x100fe20000001257 */
[--C-:B------:R-:W-:Y:S01]  /*89f0*/  HADD2.F32 R44, -RZ, R45.reuse.H0_H0 ;  /* 0x2000002dff2c7230 */ /* 0x100fe20000004100 */
[----:B------:R-:W-:Y:S01]  /*8a00*/  SHF.R.U32.HI R86, RZ, 0x10, R87 ;  /* 0x00000010ff567819 */ /* 0x000fe20000011657 */
[----:B------:R-:W-:Y:S01]  /*8a10*/  HADD2.F32 R66, -RZ, R66.H0_H0 ;  /* 0x20000042ff427230 */ /* 0x000fe20000004100 */
[----:B------:R-:W-:Y:S01]  /*8a20*/  SHF.R.U64 R57, R74, 0x10, R75 ;  /* 0x000000104a397819 */ /* 0x000fe2000000124b */
[----:B------:R-:W-:-:S02]  /*8a30*/  HADD2.F32 R47, -RZ, R45.H1_H1 ;  /* 0x3000002dff2f7230 */ /* 0x000fc40000004100 */
[-C--:B------:R-:W-:Y:S01]  /*8a40*/  FMUL.FTZ R45, R48, R67.reuse ;  /* 0x00000043302d7220 */ /* 0x080fe20000410000 */
[----:B------:R-:W-:Y:S02]  /*8a50*/  HADD2.F32 R65, -RZ, R161.H1_H1 ;  /* 0x300000a1ff417230 */ /* 0x000fe40000004100 */
[C---:B------:R-:W-:Y:S01]  /*8a60*/  FMUL.FTZ R67, R44.reuse, R67 ;  /* 0x000000432c437220 */ /* 0x040fe20000410000 */
[----:B------:R-:W-:Y:S02]  /*8a70*/  HADD2.F32 R64, -RZ, R64.H0_H0 ;  /* 0x20000040ff407230 */ /* 0x000fe40000004100 */
[-C--:B------:R-:W-:Y:S01]  /*8a80*/  FMUL.FTZ R72, R51, R66.reuse ;  /* 0x0000004233487220 */ /* 0x080fe20000410000 */
[C---:B------:R-:W-:Y:S01]  /*8a90*/  FMUL.FTZ R66, R47.reuse, R66 ;  /* 0x000000422f427220 */ /* 0x040fe20000410000 */
[-C--:B------:R-:W-:Y:S01]  /*8aa0*/  FFMA.FTZ R44, R44, R65.reuse, -R45 ;  /* 0x000000412c2c7223 */ /* 0x080fe2000001082d */
[----:B------:R-:W-:Y:S01]  /*8ab0*/  FFMA.FTZ R45, R48, R65, R67 ;  /* 0x00000041302d7223 */ /* 0x000fe20000010043 */
[-C--:B------:R-:W-:Y:S01]  /*8ac0*/  FFMA.FTZ R47, R47, R64.reuse, -R72 ;  /* 0x000000402f2f7223 */ /* 0x080fe20000010848 */
[----:B------:R-:W-:Y:S01]  /*8ad0*/  FFMA.FTZ R48, R51, R64, R66 ;  /* 0x0000004033307223 */ /* 0x000fe20000010042 */
[--C-:B------:R-:W-:Y:S01]  /*8ae0*/  HADD2.F32 R64, -RZ, R63.reuse.H0_H0 ;  /* 0x2000003fff407230 */ /* 0x100fe20000004100 */
[----:B------:R-:W-:Y:S01]  /*8af0*/  SHF.R.U32.HI R74, RZ, 0x10, R75 ;  /* 0x00000010ff4a7819 */ /* 0x000fe2000001164b */
[----:B------:R-:W-:Y:S01]  /*8b00*/  HADD2.F32 R63, -RZ, R63.H1_H1 ;  /* 0x3000003fff3f7230 */ /* 0x000fe20000004100 */
[----:B------:R-:W-:Y:S01]  /*8b10*/  SHF.R.U64 R60, R84, 0x10, R85 ;  /* 0x00000010543c7819 */ /* 0x000fe20000001255 */
[----:B------:R-:W-:Y:S01]  /*8b20*/  HADD2.F32 R51, -RZ, R49.H0_H0 ;  /* 0x20000031ff337230 */ /* 0x000fe20000004100 */
[----:B------:R-:W-:Y:S01]  /*8b30*/  F2FP.F16.F32.PACK_AB R47, R47, R44 ;  /* 0x0000002c2f2f723e */ /* 0x000fe200000000ff */
[----:B------:R-:W-:-:S02]  /*8b40*/  HADD2.F32 R72, -RZ, R86.H0_H0 ;  /* 0x20000056ff487230 */ /* 0x000fc40000004100 */
[----:B------:R-:W-:Y:S02]  /*8b50*/  HADD2.F32 R67, -RZ, R162.H1_H1 ;  /* 0x300000a2ff437230 */ /* 0x000fe40000004100 */
[----:B------:R-:W-:Y:S02]  /*8b60*/  HADD2.F32 R49, -RZ, R49.H1_H1 ;  /* 0x30000031ff317230 */ /* 0x000fe40000004100 */
[-C--:B------:R-:W-:Y:S01]  /*8b70*/  FMUL.FTZ R76, R63, R72.reuse ;  /* 0x000000483f4c7220 */ /* 0x080fe20000410000 */
[----:B------:R-:W-:Y:S02]  /*8b80*/  HADD2.F32 R65, -RZ, R160.H1_H1 ;  /* 0x300000a0ff417230 */ /* 0x000fe40000004100 */
[-C--:B------:R-:W-:Y:S01]  /*8b90*/  FMUL.FTZ R73, R51, R67.reuse ;  /* 0x0000004333497220 */ /* 0x080fe20000410000 */
[----:B------:R-:W-:Y:S02]  /*8ba0*/  HADD2.F32 R66, -RZ, R74.H0_H0 ;  /* 0x2000004aff427230 */ /* 0x000fe40000004100 */
[----:B------:R-:W-:Y:S01]  /*8bb0*/  FMUL.FTZ R74, R64, R67 ;  /* 0x00000043404a7220 */ /* 0x000fe20000410000 */
[----:B------:R-:W-:Y:S01]  /*8bc0*/  FMUL.FTZ R72, R49, R72 ;  /* 0x0000004831487220 */ /* 0x000fe20000410000 */
[----:B------:R-:W-:-:S02]  /*8bd0*/  HADD2.F32 R60, -RZ, R60.H0_H0 ;  /* 0x2000003cff3c7230 */ /* 0x000fc40000004100 */
[-C--:B------:R-:W-:Y:S01]  /*8be0*/  FFMA.FTZ R73, R64, R65.reuse, R73 ;  /* 0x0000004140497223 */ /* 0x080fe20000010049 */
[----:B------:R-:W-:Y:S01]  /*8bf0*/  FFMA.FTZ R67, R51, R65, -R74 ;  /* 0x0000004133437223 */ /* 0x000fe2000001084a */
[-C--:B------:R-:W-:Y:S01]  /*8c00*/  FFMA.FTZ R76, R49, R66.reuse, -R76 ;  /* 0x00000042314c7223 */ /* 0x080fe2000001084c */
[----:B------:R-:W-:Y:S01]  /*8c10*/  FFMA.FTZ R78, R63, R66, R72 ;  /* 0x000000423f4e7223 */ /* 0x000fe20000010048 */
[----:B------:R-:W-:Y:S02]  /*8c20*/  HADD2.F32 R66, -RZ, R163.H0_H0 ;  /* 0x200000a3ff427230 */ /* 0x000fe40000004100 */
[--C-:B------:R-:W-:Y:S01]  /*8c30*/  HADD2.F32 R51, -RZ, R62.reuse.H0_H0 ;  /* 0x2000003eff337230 */ /* 0x100fe20000004100 */
[----:B------:R-:W-:Y:S01]  /*8c40*/  F2FP.F16.F32.PACK_AB R67, R76, R67 ;  /* 0x000000434c43723e */ /* 0x000fe200000000ff */
[----:B------:R-:W-:Y:S02]  /*8c50*/  HADD2.F32 R49, -RZ, R61.H0_H0 ;  /* 0x2000003dff317230 */ /* 0x000fe40000004100 */
[----:B------:R-:W-:-:S02]  /*8c60*/  HADD2.F32 R62, -RZ, R62.H1_H1 ;  /* 0x3000003eff3e7230 */ /* 0x000fc40000004100 */
[-C--:B------:R-:W-:Y:S01]  /*8c70*/  FMUL.FTZ R72, R51, R66.reuse ;  /* 0x0000004233487220 */ /* 0x080fe20000410000 */
[----:B------:R-:W-:Y:S02]  /*8c80*/  HADD2.F32 R61, -RZ, R61.H1_H1 ;  /* 0x3000003dff3d7230 */ /* 0x000fe40000004100 */
[----:B------:R-:W-:Y:S01]  /*8c90*/  FMUL.FTZ R66, R49, R66 ;  /* 0x0000004231427220 */ /* 0x000fe20000410000 */
[----:B------:R-:W-:Y:S02]  /*8ca0*/  HADD2.F32 R64, -RZ, R161.H0_H0 ;  /* 0x200000a1ff407230 */ /* 0x000fe40000004100 */
[-C--:B------:R-:W-:Y:S01]  /*8cb0*/  FMUL.FTZ R74, R62, R60.reuse ;  /* 0x0000003c3e4a7220 */ /* 0x080fe20000410000 */
[----:B------:R-:W-:Y:S02]  /*8cc0*/  HADD2.F32 R59, -RZ, R59.H0_H0 ;  /* 0x2000003bff3b7230 */ /* 0x000fe40000004100 */
[----:B------:R-:W-:Y:S01]  /*8cd0*/  FMUL.FTZ R63, R61, R60 ;  /* 0x0000003c3d3f7220 */ /* 0x000fe20000410000 */
[----:B------:R-:W-:-:S02]  /*8ce0*/  HADD2.F32 R162, -RZ, R162.H0_H0 ;  /* 0x200000a2ffa27230 */ /* 0x000fc40000004100 */
[-C--:B------:R-:W-:Y:S01]  /*8cf0*/  FFMA.FTZ R66, R51, R64.reuse, R66 ;  /* 0x0000004033427223 */ /* 0x080fe20000010042 */
[----:B------:R-:W-:Y:S01]  /*8d00*/  FFMA.FTZ R72, R49, R64, -R72 ;  /* 0x0000004031487223 */ /* 0x000fe20000010848 */
[-C--:B------:R-:W-:Y:S01]  /*8d10*/  FFMA.FTZ R61, R61, R59.reuse, -R74 ;  /* 0x0000003b3d3d7223 */ /* 0x080fe2000001084a */
[----:B------:R-:W-:Y:S01]  /*8d20*/  FFMA.FTZ R63, R62, R59, R63 ;  /* 0x0000003b3e3f7223 */ /* 0x000fe2000001003f */
[----:B------:R-:W-:Y:S02]  /*8d30*/  HADD2.F32 R51, -RZ, R50.H0_H0 ;  /* 0x20000032ff337230 */ /* 0x000fe40000004100 */
[----:B------:R-:W-:Y:S01]  /*8d40*/  HADD2.F32 R59, -RZ, R58.H0_H0 ;  /* 0x2000003aff3b7230 */ /* 0x000fe20000004100 */
[----:B------:R-:W-:Y:S01]  /*8d50*/  F2FP.F16.F32.PACK_AB R44, R61, R72 ;  /* 0x000000483d2c723e */ /* 0x000fe200000000ff */
[----:B------:R-:W-:Y:S02]  /*8d60*/  HADD2.F32 R49, -RZ, R46.H0_H0 ;  /* 0x2000002eff317230 */ /* 0x000fe40000004100 */
[----:B------:R-:W-:Y:S01]  /*8d70*/  FMUL.FTZ R58, R51, R162 ;  /* 0x000000a2333a7220 */ /* 0x000fe20000410000 */
[----:B------:R-:W-:-:S02]  /*8d80*/  HADD2.F32 R50, -RZ, R50.H1_H1 ;  /* 0x30000032ff327230 */ /* 0x000fc40000004100 */
[----:B------:R-:W-:Y:S02]  /*8d90*/  HADD2.F32 R46, -RZ, R46.H1_H1 ;  /* 0x3000002eff2e7230 */ /* 0x000fe40000004100 */
[C---:B------:R-:W-:Y:S01]  /*8da0*/  FMUL.FTZ R162, R49.reuse, R162 ;  /* 0x000000a231a27220 */ /* 0x040fe20000410000 */
[----:B------:R-:W-:Y:S02]  /*8db0*/  HADD2.F32 R160, -RZ, R160.H0_H0 ;  /* 0x200000a0ffa07230 */ /* 0x000fe40000004100 */
[-C--:B------:R-:W-:Y:S01]  /*8dc0*/  FMUL.FTZ R65, R50, R59.reuse ;  /* 0x0000003b32417220 */ /* 0x080fe20000410000 */
[----:B------:R-:W-:Y:S02]  /*8dd0*/  HADD2.F32 R57, -RZ, R57.H0_H0 ;  /* 0x20000039ff397230 */ /* 0x000fe40000004100 */
[C---:B------:R-:W-:Y:S01]  /*8de0*/  FMUL.FTZ R59, R46.reuse, R59 ;  /* 0x0000003b2e3b7220 */ /* 0x040fe20000410000 */
[-C--:B------:R-:W-:Y:S01]  /*8df0*/  FFMA.FTZ R58, R49, R160.reuse, -R58 ;  /* 0x000000a0313a7223 */ /* 0x080fe2000001083a */
[----:B------:R-:W-:Y:S01]  /*8e00*/  FFMA.FTZ R162, R51, R160, R162 ;  /* 0x000000a033a27223 */ /* 0x000fe200000100a2 */
[-C--:B------:R-:W-:Y:S01]  /*8e10*/  FFMA.FTZ R65, R46, R57.reuse, -R65 ;  /* 0x000000392e417223 */ /* 0x080fe20000010841 */
[----:B------:R-:W-:Y:S01]  /*8e20*/  FFMA.FTZ R59, R50, R57, R59 ;  /* 0x00000039323b7223 */ /* 0x000fe2000001003b */
[----:B------:R-:W-:-:S02]  /*8e30*/  F2FP.F16.F32.PACK_AB R49, R48, R45 ;  /* 0x0000002d3031723e */ /* 0x000fc400000000ff */
[----:B------:R-:W-:Y:S01]  /*8e40*/  MOV R45, R47 ;  /* 0x0000002f002d7202 */ /* 0x000fe20000000f00 */
[----:B------:R-:W-:Y:S01]  /*8e50*/  IMAD.MOV.U32 R47, RZ, RZ, R67 ;  /* 0x000000ffff2f7224 */ /* 0x000fe200078e0043 */
[----:B------:R-:W-:Y:S02]  /*8e60*/  F2FP.F16.F32.PACK_AB R51, R78, R73 ;  /* 0x000000494e33723e */ /* 0x000fe400000000ff */
[----:B------:R-:W-:Y:S02]  /*8e70*/  F2FP.F16.F32.PACK_AB R48, R63, R66 ;  /* 0x000000423f30723e */ /* 0x000fe400000000ff */
[----:B------:R-:W-:Y:S02]  /*8e80*/  F2FP.F16.F32.PACK_AB R46, R65, R58 ;  /* 0x0000003a412e723e */ /* 0x000fe400000000ff */
[----:B------:R-:W-:-:S07]  /*8e90*/  F2FP.F16.F32.PACK_AB R50, R59, R162 ;  /* 0x000000a23b32723e */ /* 0x000fce00000000ff */
.L_x_540:
[----:B------:R-:W-:Y:S05]  /*8ea0*/  BSYNC B2 ;  /* 0x0000000000027941 */ /* 0x000fea0003800000 */
.L_x_539:
[----:B--2---:R2:W-:Y:S04]  /*8eb0*/  STG.E.128 desc[UR36][R52.64], R44 ;  /* 0x0000002c34007986 */ /* 0x0045e8000c101d24 */
[----:B---3--:R2:W-:Y:S02]  /*8ec0*/  @!P0 STG.E.128 desc[UR36][R54.64], R48 ;  /* 0x0000003036008986 */ /* 0x0085e4000c101d24 */
.L_x_538:
[----:B------:R-:W-:Y:S05]  /*8ed0*/  BSYNC B1 ;  /* 0x0000000000017941 */ /* 0x000fea0003800000 */
.L_x_537:
[----:B------:R-:W-:-:S13]  /*8ee0*/  ISETP.NE.AND P0, PT, R9, RZ, PT ;  /* 0x000000ff0900720c */ /* 0x000fda0003f05270 */
[----:B------:R-:W-:Y:S05]  /*8ef0*/  @!P0 BRA `(.L_x_491) ;  /* 0x0000000800c48947 */ /* 0x000fea0003800000 */
[----:B------:R-:W-:Y:S01]  /*8f00*/  ISETP.NE.AND P4, PT, R103, RZ, PT ;  /* 0x000000ff6700720c */ /* 0x000fe20003f85270 */
[----:B------:R-:W-:Y:S03]  /*8f10*/  BSSY B1, `(.L_x_541) ;  /* 0x0000070000017945 */ /* 0x000fe60003800000 */
[----:B------:R-:W-:Y:S02]  /*8f20*/  SEL R153, R119, R153, !P4 ;  /* 0x0000009977997207 */ /* 0x000fe40006000000 */
[----:B--234-:R-:W-:Y:S02]  /*8f30*/  IADD3 R53, P0, P4, R104, R132, R15 ;  /* 0x0000008468357210 */ /* 0x01cfe40007c1e00f */
[----:B------:R-:W-:Y:S02]  /*8f40*/  SHF.R.S32.HI R44, RZ, 0x1f, R153 ;  /* 0x0000001fff2c7819 */ /* 0x000fe40000011499 */
[----:B------:R-:W-:-:S02]  /*8f50*/  IADD3.X R58, R101, R56, R11, P0, P4 ;  /* 0x00000038653a7210 */ /* 0x000fc400007e840b */
[----:B------:R-:W-:Y:S02]  /*8f60*/  LEA.HI R153, R44, R153, RZ, 0x4 ;  /* 0x000000992c997211 */ /* 0x000fe400078f20ff */
[----:B------:R-:W-:Y:S02]  /*8f70*/  ISETP.GE.AND P4, PT, R185, R122, PT ;  /* 0x0000007ab900720c */ /* 0x000fe40003f86270 */
[----:B------:R-:W-:Y:S02]  /*8f80*/  LEA.HI.SX32 R153, R153, R20, 0x1c ;  /* 0x0000001499997211 */ /* 0x000fe400078fe2ff */
[----:B------:R-:W-:Y:S02]  /*8f90*/  LEA R52, P0, R53, R120, 0x1 ;  /* 0x0000007835347211 */ /* 0x000fe400078008ff */
[----:B------:R-:W-:Y:S02]  /*8fa0*/  SHF.R.S32.HI R44, RZ, 0x1f, R153 ;  /* 0x0000001fff2c7819 */ /* 0x000fe40000011499 */
[----:B------:R-:W-:-:S02]  /*8fb0*/  SHF.L.U32 R54, R153, 0x3, RZ ;  /* 0x0000000399367819 */ /* 0x000fc400000006ff */
[----:B------:R-:W-:Y:S02]  /*8fc0*/  LEA.HI R44, R44, R153, RZ, 0x3 ;  /* 0x000000992c2c7211 */ /* 0x000fe400078f18ff */
[----:B------:R-:W-:Y:S02]  /*8fd0*/  LOP3.LUT R45, R187, 0x38, R54, 0xf8, !PT ;  /* 0x00000038bb2d7812 */ /* 0x000fe400078ef836 */
[----:B------:R-:W-:Y:S01]  /*8fe0*/  LEA.HI.X R53, R53, R121, R58, 0x1, P0 ;  /* 0x0000007935357211 */ /* 0x000fe200000f0c3a */
[----:B------:R-:W-:Y:S01]  /*8ff0*/  IMAD.SHL.U32 R46, R44, 0x400, RZ ;  /* 0x000004002c2e7824 */ /* 0x000fe200078e00ff */
[----:B------:R-:W-:Y:S01]  /*9000*/  LOP3.LUT R44, R45, R218, RZ, 0x3c, !PT ;  /* 0x000000da2d2c7212 */ /* 0x000fe200078e3cff */
[----:B------:R-:W-:-:S03]  /*9010*/  IMAD R45, R18, 0x6000, R135 ;  /* 0x00006000122d7824 */ /* 0x000fc600078e0287 */
[----:B------:R-:W-:Y:S02]  /*9020*/  LOP3.LUT R46, R46, 0x7fffe000, RZ, 0xc0, !PT ;  /* 0x7fffe0002e2e7812 */ /* 0x000fe400078ec0ff */
[----:B------:R-:W-:Y:S02]  /*9030*/  LEA R45, R45, R2, 0x1 ;  /* 0x000000022d2d7211 */ /* 0x000fe400078e08ff */
[----:B------:R-:W-:-:S05]  /*9040*/  IADD3 R47, R44, R46, R193 ;  /* 0x0000002e2c2f7210 */ /* 0x000fca0007ffe0c1 */
[----:B------:R-:W-:-:S04]  /*9050*/  IMAD R47, R18, 0x6000, R47 ;  /* 0x00006000122f7824 */ /* 0x000fc800078e022f */
[----:B------:R-:W-:Y:S02]  /*9060*/  IMAD R48, R47, 0x2, R2 ;  /* 0x000000022f307824 */ /* 0x000fe400078e0202 */
[----:B------:R-:W2:Y:S04]  /*9070*/  LDS.128 R44, [R45+0x1c400] ;  /* 0x01c400002d2c7984 */ /* 0x000ea80000000c00 */
[----:B------:R-:W3:Y:S01]  /*9080*/  LDS.128 R48, [R48+0x1c400] ;  /* 0x01c4000030307984 */ /* 0x000ee20000000c00 */
[----:B------:R-:W-:Y:S05]  /*9090*/  @P4 BRA `(.L_x_542) ;  /* 0x00000004005c4947 */ /* 0x000fea0003800000 */
[----:B------:R-:W-:Y:S01]  /*90a0*/  SHF.R.U32.HI R62, RZ, 0x10, R81 ;  /* 0x00000010ff3e7819 */ /* 0x000fe20000011651 */
[----:B------:R-:W-:Y:S01]  /*90b0*/  HADD2.F32 R61, -RZ, R159.H1_H1 ;  /* 0x3000009fff3d7230 */ /* 0x000fe20000004100 */
[----:B---3--:R-:W-:Y:S01]  /*90c0*/  MOV R57, R48 ;  /* 0x0000003000397202 */ /* 0x008fe20000000f00 */
[----:B--2---:R-:W-:Y:S01]  /*90d0*/  IMAD.MOV.U32 R48, RZ, RZ, R46 ;  /* 0x000000ffff307224 */ /* 0x004fe200078e002e */
[----:B------:R-:W-:Y:S01]  /*90e0*/  MOV R58, R50 ;  /* 0x00000032003a7202 */ /* 0x000fe20000000f00 */
[----:B------:R-:W-:Y:S01]  /*90f0*/  HADD2.F32 R50, -RZ, R49.H0_H0 ;  /* 0x20000031ff327230 */ /* 0x000fe20000004100 */
[----:B------:R-:W-:Y:S01]  /*9100*/  SHF.R.U32.HI R60, RZ, 0x10, R69 ;  /* 0x00000010ff3c7819 */ /* 0x000fe20000011645 */
[----:B------:R-:W-:Y:S01]  /*9110*/  HADD2.F32 R46, -RZ, R45.H0_H0 ;  /* 0x2000002dff2e7230 */ /* 0x000fe20000004100 */
[----:B------:R-:W-:Y:S01]  /*9120*/  SHF.R.U64 R67, R82, 0x10, R83 ;  /* 0x0000001052437819 */ /* 0x000fe20000001253 */
[----:B------:R-:W-:Y:S02]  /*9130*/  HADD2.F32 R49, -RZ, R49.H1_H1 ;  /* 0x30000031ff317230 */ /* 0x000fe40000004100 */
[----:B------:R-:W-:Y:S01]  /*9140*/  FMUL.FTZ R63, R50, R61 ;  /* 0x0000003d323f7220 */ /* 0x000fe20000410000 */
[----:B------:R-:W-:-:S02]  /*9150*/  HADD2.F32 R62, -RZ, R62.H0_H0 ;  /* 0x2000003eff3e7230 */ /* 0x000fc40000004100 */
[C---:B------:R-:W-:Y:S01]  /*9160*/  FMUL.FTZ R61, R46.reuse, R61 ;  /* 0x0000003d2e3d7220 */ /* 0x040fe20000410000 */
[----:B------:R-:W-:Y:S01]  /*9170*/  HADD2.F32 R59, -RZ, R157.H1_H1 ;  /* 0x3000009dff3b7230 */ /* 0x000fe20000004100 */
[----:B------:R-:W-:Y:S01]  /*9180*/  SHF.R.U32.HI R82, RZ, 0x10, R83 ;  /* 0x00000010ff527819 */ /* 0x000fe20000011653 */
[----:B------:R-:W-:Y:S02]  /*9190*/  HADD2.F32 R45, -RZ, R45.H1_H1 ;  /* 0x3000002dff2d7230 */ /* 0x000fe40000004100 */
[-C--:B------:R-:W-:Y:S01]  /*91a0*/  FMUL.FTZ R64, R49, R62.reuse ;  /* 0x0000003e31407220 */ /* 0x080fe20000410000 */
[----:B------:R-:W-:Y:S02]  /*91b0*/  HADD2.F32 R60, -RZ, R60.H0_H0 ;  /* 0x2000003cff3c7230 */ /* 0x000fe40000004100 */
[-C--:B------:R-:W-:Y:S01]  /*91c0*/  FFMA.FTZ R63, R46, R59.reuse, -R63 ;  /* 0x0000003b2e3f7223 */ /* 0x080fe2000001083f */
[----:B------:R-:W-:Y:S01]  /*91d0*/  FFMA.FTZ R61, R50, R59, R61 ;  /* 0x0000003b323d7223 */ /* 0x000fe2000001003d */
[----:B------:R-:W-:Y:S01]  /*91e0*/  FMUL.FTZ R62, R45, R62 ;  /* 0x0000003e2d3e7220 */ /* 0x000fe20000410000 */
[----:B------:R-:W-:-:S02]  /*91f0*/  HADD2.F32 R59, -RZ, R158.H1_H1 ;  /* 0x3000009eff3b7230 */ /* 0x000fc40000004100 */
[-C--:B------:R-:W-:Y:S01]  /*9200*/  FFMA.FTZ R64, R45, R60.reuse, -R64 ;  /* 0x0000003c2d407223 */ /* 0x080fe20000010840 */
[----:B------:R-:W-:Y:S01]  /*9210*/  HADD2.F32 R46, -RZ, R51.H0_H0 ;  /* 0x20000033ff2e7230 */ /* 0x000fe20000004100 */
[--C-:B------:R-:W-:Y:S01]  /*9220*/  SHF.R.U64 R55, R70, 0x10, R71.reuse ;  /* 0x0000001046377819 */ /* 0x100fe20000001247 */
[----:B------:R-:W-:Y:S01]  /*9230*/  HADD2.F32 R45, -RZ, R47.H0_H0 ;  /* 0x2000002fff2d7230 */ /* 0x000fe20000004100 */
[----:B------:R-:W-:Y:S01]  /*9240*/  SHF.R.U32.HI R70, RZ, 0x10, R71 ;  /* 0x00000010ff467819 */ /* 0x000fe20000011647 */
[----:B------:R-:W-:Y:S01]  /*9250*/  FFMA.FTZ R62, R49, R60, R62 ;  /* 0x0000003c313e7223 */ /* 0x000fe2000001003e */
[----:B------:R-:W-:Y:S02]  /*9260*/  HADD2.F32 R49, -RZ, R156.H1_H1 ;  /* 0x3000009cff317230 */ /* 0x000fe40000004100 */
[----:B------:R-:W-:Y:S01]  /*9270*/  FMUL.FTZ R66, R46, R59 ;  /* 0x0000003b2e427220 */ /* 0x000fe20000410000 */
[----:B------:R-:W-:Y:S01]  /*9280*/  HADD2.F32 R51, -RZ, R51.H1_H1 ;  /* 0x30000033ff337230 */ /* 0x000fe20000004100 */
[----:B------:R-:W-:Y:S01]  /*9290*/  SHF.R.U64 R72, R68, 0x10, R69 ;  /* 0x0000001044487819 */ /* 0x000fe20000001245 */
[----:B------:R-:W-:-:S02]  /*92a0*/  HADD2.F32 R60, -RZ, R82.H0_H0 ;  /* 0x20000052ff3c7230 */ /* 0x000fc40000004100 */
[----:B------:R-:W-:Y:S01]  /*92b0*/  FMUL.FTZ R59, R45, R59 ;  /* 0x0000003b2d3b7220 */ /* 0x000fe20000410000 */
[----:B------:R-:W-:Y:S01]  /*92c0*/  HADD2.F32 R47, -RZ, R47.H1_H1 ;  /* 0x3000002fff2f7230 */ /* 0x000fe20000004100 */
[----:B------:R-:W-:Y:S01]  /*92d0*/  SHF.R.U64 R69, R80, 0x10, R81 ;  /* 0x0000001050457819 */ /* 0x000fe20000001251 */
[----:B------:R-:W-:Y:S02]  /*92e0*/  HADD2.F32 R50, -RZ, R70.H0_H0 ;  /* 0x20000046ff327230 */ /* 0x000fe40000004100 */
[-C--:B------:R-:W-:Y:S01]  /*92f0*/  FMUL.FTZ R68, R51, R60.reuse ;  /* 0x0000003c33447220 */ /* 0x080fe20000410000 */
[-C--:B------:R-:W-:Y:S01]  /*9300*/  FFMA.FTZ R66, R45, R49.reuse, -R66 ;  /* 0x000000312d427223 */ /* 0x080fe20000010842 */
[----:B------:R-:W-:Y:S01]  /*9310*/  FFMA.FTZ R59, R46, R49, R59 ;  /* 0x000000312e3b7223 */ /* 0x000fe2000001003b */
[C---:B------:R-:W-:Y:S01]  /*9320*/  FMUL.FTZ R60, R47.reuse, R60 ;  /* 0x0000003c2f3c7220 */ /* 0x040fe20000410000 */
[----:B------:R-:W-:Y:S02]  /*9330*/  HADD2.F32 R159, -RZ, R159.H0_H0 ;  /* 0x2000009fff9f7230 */ /* 0x000fe40000004100 */
[----:B------:R-:W-:Y:S01]  /*9340*/  FFMA.FTZ R65, R47, R50, -R68 ;  /* 0x000000322f417223 */ /* 0x000fe20000010844 */
[----:B------:R-:W-:-:S02]  /*9350*/  HADD2.F32 R46, -RZ, R57.H0_H0 ;  /* 0x20000039ff2e7230 */ /* 0x000fc40000004100 */
[----:B------:R-:W-:Y:S01]  /*9360*/  FFMA.FTZ R68, R51, R50, R60 ;  /* 0x0000003233447223 */ /* 0x000fe2000001003c */
[--C-:B------:R-:W-:Y:S01]  /*9370*/  HADD2.F32 R45, -RZ, R44.reuse.H0_H0 ;  /* 0x2000002cff2d7230 */ /* 0x100fe20000004100 */
[----:B------:R-:W-:Y:S01]  /*9380*/  F2FP.F16.F32.PACK_AB R61, R62, R61 ;  /* 0x0000003d3e3d723e */ /* 0x000fe200000000ff */
[----:B------:R-:W-:Y:S02]  /*9390*/  HADD2.F32 R49, -RZ, R69.H0_H0 ;  /* 0x20000045ff317230 */ /* 0x000fe40000004100 */
[-C--:B------:R-:W-:Y:S01]  /*93a0*/  FMUL.FTZ R50, R46, R159.reuse ;  /* 0x0000009f2e327220 */ /* 0x080fe20000410000 */
[----:B------:R-:W-:Y:S02]  /*93b0*/  HADD2.F32 R57, -RZ, R57.H1_H1 ;  /* 0x30000039ff397230 */ /* 0x000fe40000004100 */
[----:B------:R-:W-:Y:S01]  /*93c0*/  FMUL.FTZ R159, R45, R159 ;  /* 0x0000009f2d9f7220 */ /* 0x000fe20000410000 */
[----:B------:R-:W-:Y:S01]  /*93d0*/  HADD2.F32 R44, -RZ, R44.H1_H1 ;  /* 0x3000002cff2c7230 */ /* 0x000fe20000004100 */
[----:B------:R-:W-:Y:S01]  /*93e0*/  F2FP.F16.F32.PACK_AB R65, R65, R66 ;  /* 0x000000424141723e */ /* 0x000fe200000000ff */
[----:B------:R-:W-:-:S02]  /*93f0*/  HADD2.F32 R157, -RZ, R157.H0_H0 ;  /* 0x2000009dff9d7230 */ /* 0x000fc40000004100 */
[-C--:B------:R-:W-:Y:S01]  /*9400*/  FMUL.FTZ R51, R57, R49.reuse ;  /* 0x0000003139337220 */ /* 0x080fe20000410000 */
[----:B------:R-:W-:Y:S02]  /*9410*/  HADD2.F32 R47, -RZ, R72.H0_H0 ;  /* 0x20000048ff2f7230 */ /* 0x000fe40000004100 */
[C---:B------:R-:W-:Y:S01]  /*9420*/  FMUL.FTZ R60, R44.reuse, R49 ;  /* 0x000000312c3c7220 */ /* 0x040fe20000410000 */
[----:B------:R-:W-:Y:S02]  /*9430*/  HADD2.F32 R158, -RZ, R158.H0_H0 ;  /* 0x2000009eff9e7230 */ /* 0x000fe40000004100 */
[----:B------:R-:W-:Y:S01]  /*9440*/  FFMA.FTZ R50, R45, R157, -R50 ;  /* 0x0000009d2d327223 */ /* 0x000fe20000010832 */
[----:B------:R-:W-:Y:S02]  /*9450*/  HADD2.F32 R45, -RZ, R58.H0_H0 ;  /* 0x2000003aff2d7230 */ /* 0x000fe40000004100 */
[-C--:B------:R-:W-:Y:S01]  /*9460*/  FFMA.FTZ R51, R44, R47.reuse, -R51 ;  /* 0x0000002f2c337223 */ /* 0x080fe20000010833 */
[----:B------:R-:W-:Y:S01]  /*9470*/  FFMA.FTZ R60, R57, R47, R60 ;  /* 0x0000002f393c7223 */ /* 0x000fe2000001003c */
[----:B------:R-:W-:-:S02]  /*9480*/  HADD2.F32 R47, -RZ, R67.H0_H0 ;  /* 0x20000043ff2f7230 */ /* 0x000fc40000004100 */
[----:B------:R-:W-:Y:S01]  /*9490*/  FFMA.FTZ R159, R46, R157, R159 ;  /* 0x0000009d2e9f7223 */ /* 0x000fe2000001009f */
[----:B------:R-:W-:Y:S02]  /*94a0*/  HADD2.F32 R44, -RZ, R48.H0_H0 ;  /* 0x20000030ff2c7230 */ /* 0x000fe40000004100 */
[-C--:B------:R-:W-:Y:S01]  /*94b0*/  FMUL.FTZ R49, R45, R158.reuse ;  /* 0x0000009e2d317220 */ /* 0x080fe20000410000 */
[----:B------:R-:W-:Y:S01]  /*94c0*/  HADD2.F32 R58, -RZ, R58.H1_H1 ;  /* 0x3000003aff3a7230 */ /* 0x000fe20000004100 */
[----:B------:R-:W-:Y:S01]  /*94d0*/  F2FP.F16.F32.PACK_AB R59, R68, R59 ;  /* 0x0000003b443b723e */ /* 0x000fe200000000ff */
[----:B------:R-:W-:Y:S02]  /*94e0*/  HADD2.F32 R48, -RZ, R48.H1_H1 ;  /* 0x30000030ff307230 */ /* 0x000fe40000004100 */
[----:B------:R-:W-:Y:S01]  /*94f0*/  FMUL.FTZ R158, R44, R158 ;  /* 0x0000009e2c9e7220 */ /* 0x000fe20000410000 */
[----:B------:R-:W-:Y:S02]  /*9500*/  HADD2.F32 R156, -RZ, R156.H0_H0 ;  /* 0x2000009cff9c7230 */ /* 0x000fe40000004100 */
[----:B------:R-:W-:Y:S01]  /*9510*/  FMUL.FTZ R57, R58, R47 ;  /* 0x0000002f3a397220 */ /* 0x000fe20000410000 */
[----:B------:R-:W-:-:S02]  /*9520*/  HADD2.F32 R55, -RZ, R55.H0_H0 ;  /* 0x20000037ff377230 */ /* 0x000fc40000004100 */
[----:B------:R-:W-:Y:S01]  /*9530*/  FMUL.FTZ R47, R48, R47 ;  /* 0x0000002f302f7220 */ /* 0x000fe20000410000 */
[----:B------:R-:W-:Y:S01]  /*9540*/  F2FP.F16.F32.PACK_AB R60, R60, R159 ;  /* 0x0000009f3c3c723e */ /* 0x000fe200000000ff */
[-C--:B------:R-:W-:Y:S01]  /*9550*/  FFMA.FTZ R49, R44, R156.reuse, -R49 ;  /* 0x0000009c2c317223 */ /* 0x080fe20000010831 */
[----:B------:R-:W-:Y:S01]  /*9560*/  FFMA.FTZ R158, R45, R156, R158 ;  /* 0x0000009c2d9e7223 */ /* 0x000fe2000001009e */
[-C--:B------:R-:W-:Y:S01]  /*9570*/  FFMA.FTZ R48, R48, R55.reuse, -R57 ;  /* 0x0000003730307223 */ /* 0x080fe20000010839 */
[----:B------:R-:W-:Y:S01]  /*9580*/  FFMA.FTZ R47, R58, R55, R47 ;  /* 0x000000373a2f7223 */ /* 0x000fe2000001002f */
[----:B------:R-:W-:Y:S02]  /*9590*/  F2FP.F16.F32.PACK_AB R44, R51, R50 ;  /* 0x00000032332c723e */ /* 0x000fe400000000ff */
[----:B------:R-:W-:Y:S02]  /*95a0*/  F2FP.F16.F32.PACK_AB R45, R64, R63 ;  /* 0x0000003f402d723e */ /* 0x000fe400000000ff */
[----:B------:R-:W-:Y:S01]  /*95b0*/  F2FP.F16.F32.PACK_AB R46, R48, R49 ;  /* 0x00000031302e723e */ /* 0x000fe200000000ff */
[----:B------:R-:W-:Y:S01]  /*95c0*/  IMAD.MOV.U32 R48, RZ, RZ, R60 ;  /* 0x000000ffff307224 */ /* 0x000fe200078e003c */
[----:B------:R-:W-:Y:S01]  /*95d0*/  F2FP.F16.F32.PACK_AB R50, R47, R158 ;  /* 0x0000009e2f32723e */ /* 0x000fe200000000ff */
[----:B------:R-:W-:Y:S01]  /*95e0*/  IMAD.MOV.U32 R47, RZ, RZ, R65 ;  /* 0x000000ffff2f7224 */ /* 0x000fe200078e0041 */
[----:B------:R-:W-:-:S02]  /*95f0*/  MOV R49, R61 ;  /* 0x0000003d00317202 */ /* 0x000fc40000000f00 */
[----:B------:R-:W-:-:S07]  /*9600*/  MOV R51, R59 ;  /* 0x0000003b00337202 */ /* 0x000fce0000000f00 */
.L_x_542:
[----:B------:R-:W-:Y:S05]  /*9610*/  BSYNC B1 ;  /* 0x0000000000017941 */ /* 0x000fea0003800000 */
.L_x_541:
[----:B--2---:R2:W-:Y:S01]  /*9620*/  STG.E.128 desc[UR36][R52.64], R44 ;  /* 0x0000002c34007986 */ /* 0x0045e2000c101d24 */
[----:B------:R-:W-:-:S13]  /*9630*/  ISETP.GE.AND P0, PT, R54, R151, PT ;  /* 0x000000973600720c */ /* 0x000fda0003f06270 */
[----:B------:R-:W-:Y:S05]  /*9640*/  @P0 BRA `(.L_x_491) ;  /* 0x0000000000f00947 */ /* 0x000fea0003800000 */
[--C-:B------:R-:W-:Y:S02]  /*9650*/  IADD3 R132, P0, P4, R104, R132, R54.reuse ;  /* 0x0000008468847210 */ /* 0x100fe40007c1e036 */
[----:B------:R-:W-:-:S04]  /*9660*/  SHF.R.S32.HI R54, RZ, 0x1f, R54 ;  /* 0x0000001fff367819 */ /* 0x000fc80000011436 */
[----:B------:R-:W-:Y:S02]  /*9670*/  IADD3.X R56, R101, R56, R54, P0, P4 ;  /* 0x0000003865387210 */ /* 0x000fe400007e8436 */
[----:B------:R-:W-:-:S04]  /*9680*/  LEA R120, P0, R132, R120, 0x1 ;  /* 0x0000007884787211 */ /* 0x000fc800078008ff */
[----:B------:R-:W-:-:S05]  /*9690*/  LEA.HI.X R121, R132, R121, R56, 0x1, P0 ;  /* 0x0000007984797211 */ /* 0x000fca00000f0c38 */
[----:B---3--:R3:W-:Y:S01]  /*96a0*/  STG.E.128 desc[UR36][R120.64], R48 ;  /* 0x0000003078007986 */ /* 0x0087e2000c101d24 */
[----:B------:R-:W-:Y:S05]  /*96b0*/  BRA `(.L_x_491) ;  /* 0x0000000000d47947 */ /* 0x000fea0003800000 */
.L_x_458:
[----:B------:R-:W-:-:S13]  /*96c0*/  ISETP.NE.AND P1, PT, R188, 0x3, PT ;  /* 0x00000003bc00780c */ /* 0x000fda0003f25270 */
[----:B------:R-:W-:Y:S05]  /*96d0*/  @!P1 BRA `(.L_x_543) ;  /* 0x0000000000049947 */ /* 0x000fea0003800000 */
[----:B------:R-:W-:Y:S01]  /*96e0*/  BPT.TRAP 0x1 ;  /* 0x000000040000795c */ /* 0x000fe20000300000 */
.L_x_543:
[----:B------:R-:W-:Y:S01]  /*96f0*/  IMAD R3, R18, 0x8, R2 ;  /* 0x0000000812037824 */ /* 0x000fe200078e0202 */
[----:B------:R-:W-:Y:S01]  /*9700*/  SHF.L.U32 R0, R186, 0x1f, RZ ;  /* 0x0000001fba007819 */ /* 0x000fe200000006ff */
[----:B------:R-:W-:Y:S01]  /*9710*/  IMAD R4, R26, -0x80, R27 ;  /* 0xffffff801a047824 */ /* 0x000fe200078e021b */
[----:B------:R-:W-:Y:S02]  /*9720*/  BSSY B1, `(.L_x_544) ;  /* 0x0000005000017945 */ /* 0x000fe40003800000 */
[----:B------:R-:W0:Y:S02]  /*9730*/  SYNCS.PHASECHK.TRANS64.TRYWAIT P4, [R3+URZ+0x34890], R0 ;  /* 0x03489000030075a7 */ /* 0x000e24000808017f */
[----:B------:R-:W-:-:S04]  /*9740*/  VIMNMX R4, R4, 0x80, PT ;  /* 0x0000008004047848 */ /* 0x000fc80003fe0100 */
[----:B------:R-:W-:Y:S01]  /*9750*/  ISETP.GE.AND P0, PT, R19, R4, PT ;  /* 0x000000041300720c */ /* 0x000fe20003f06270 */
[----:B0-----:R-:W-:-:S12]  /*9760*/  @!P4 BRA `(.L_x_545) ;  /* 0x000001500018c947 */ /* 0x001fd80003800000 */
.L_x_768:
[----:B------:R-:W-:Y:S05]  /*9770*/  BSYNC B1 ;  /* 0x0000000000017941 */ /* 0x000fea0003800000 */
.L_x_544:
[----:B------:R-:W-:Y:S04]  /*9780*/  BSSY B1, `(.L_x_546) ;  /* 0x0000014000017945 */ /* 0x000fe80003800000 */
[----:B------:R-:W-:Y:S05]  /*9790*/  @P0 BRA `(.L_x_547) ;  /* 0x0000000000480947 */ /* 0x000fea0003800000 */
[----:B------:R-:W-:Y:S02]  /*97a0*/  ISETP.NE.AND P4, PT, R14, RZ, PT ;  /* 0x000000ff0e00720c */ /* 0x000fe40003f85270 */
[----:B------:R-:W-:-:S11]  /*97b0*/  ISETP.NE.AND P0, PT, R10, RZ, PT ;  /* 0x000000ff0a00720c */ /* 0x000fd60003f05270 */
[----:B------:R-:W1:Y:S04]  /*97c0*/  @P4 LDS.128 R44, [R55] ;  /* 0x00000000372c4984 */ /* 0x000e680000000c00 */
[----:B------:R-:W2:Y:S04]  /*97d0*/  @P0 LDS.128 R48, [R54] ;  /* 0x0000000036300984 */ /* 0x000ea80000000c00 */
[----:B-1----:R-:W-:Y:S01]  /*97e0*/  @P4 STG.E.128 desc[UR36][R56.64], R44 ;  /* 0x0000002c38004986 */ /* 0x002fe2000c101d24 */
[----:B------:R-:W-:-:S03]  /*97f0*/  ISETP.NE.AND P4, PT, R9, RZ, PT ;  /* 0x000000ff0900720c */ /* 0x000fc60003f85270 */
[----:B--2---:R-:W-:Y:S01]  /*9800*/  @P0 STG.E.128 desc[UR36][R56.64+0x40], R48 ;  /* 0x0000403038000986 */ /* 0x004fe2000c101d24 */
[----:B------:R-:W-:-:S09]  /*9810*/  ISETP.NE.AND P0, PT, R8, RZ, PT ;  /* 0x000000ff0800720c */ /* 0x000fd20003f05270 */
[----:B------:R-:W1:Y:S04]  /*9820*/  @P4 LDS.128 R44, [R55+0x4000] ;  /* 0x00400000372c4984 */ /* 0x000e680000000c00 */
[----:B------:R-:W2:Y:S04]  /*9830*/  @P0 LDS.128 R48, [R54+0x4000] ;  /* 0x0040000036300984 */ /* 0x000ea80000000c00 */
[----:B-1----:R-:W-:Y:S01]  /*9840*/  @P4 STG.E.128 desc[UR36][R56.64+0x80], R44 ;  /* 0x0000802c38004986 */ /* 0x002fe2000c101d24 */
[----:B------:R-:W-:-:S03]  /*9850*/  ISETP.NE.AND P4, PT, R6, RZ, PT ;  /* 0x000000ff0600720c */ /* 0x000fc60003f85270 */
[----:B--2---:R-:W-:Y:S01]  /*9860*/  @P0 STG.E.128 desc[UR36][R56.64+0xc0], R48 ;  /* 0x0000c03038000986 */ /* 0x004fe2000c101d24 */
[----:B------:R-:W-:-:S09]  /*9870*/  ISETP.NE.AND P0, PT, R7, RZ, PT ;  /* 0x000000ff0700720c */ /* 0x000fd20003f05270 */
[----:B------:R-:W1:Y:S04]  /*9880*/  @P4 LDS.128 R48, [R54+0x8000] ;  /* 0x0080000036304984 */ /* 0x000e680000000c00 */
[----:B------:R-:W2:Y:S04]  /*9890*/  @P0 LDS.128 R44, [R55+0x8000] ;  /* 0x00800000372c0984 */ /* 0x000ea80000000c00 */
[----:B-1----:R1:W-:Y:S04]  /*98a0*/  @P4 STG.E.128 desc[UR36][R56.64+0x140], R48 ;  /* 0x0001403038004986 */ /* 0x0023e8000c101d24 */
[----:B--2---:R1:W-:Y:S02]  /*98b0*/  @P0 STG.E.128 desc[UR36][R56.64+0x100], R44 ;  /* 0x0001002c38000986 */ /* 0x0043e4000c101d24 */
.L_x_547:
[----:B------:R-:W-:Y:S05]  /*98c0*/  BSYNC B1 ;  /* 0x0000000000017941 */ /* 0x000fea0003800000 */
.L_x_546:
[----:B------:R-:W-:-:S13]  /*98d0*/  ISETP.GE.AND P0, PT, R202, R4, PT ;  /* 0x00000004ca00720c */ /* 0x000fda0003f06270 */
[----:B------:R-:W-:Y:S05]  /*98e0*/  @P0 BRA `(.L_x_491) ;  /* 0x0000000000480947 */ /* 0x000fea0003800000 */
[----:B------:R-:W-:Y:S02]  /*98f0*/  ISETP.NE.AND P4, PT, R14, RZ, PT ;  /* 0x000000ff0e00720c */ /* 0x000fe40003f85270 */
[----:B------:R-:W-:-:S11]  /*9900*/  ISETP.NE.AND P0, PT, R9, RZ, PT ;  /* 0x000000ff0900720c */ /* 0x000fd60003f05270 */
[----:B-1----:R-:W1:Y:S04]  /*9910*/  @P4 LDS.128 R44, [R55+0x2000] ;  /* 0x00200000372c4984 */ /* 0x002e680000000c00 */
[----:B------:R-:W2:Y:S04]  /*9920*/  @P0 LDS.128 R48, [R55+0x6000] ;  /* 0x0060000037300984 */ /* 0x000ea80000000c00 */
        /* <DEDUP_REMOVED lines=14> */
.L_x_491:
[----:B------:R-:W-:Y:S05]  /*9a10*/  BSYNC B0 ;  /* 0x0000000000007941 */ /* 0x000fea0003800000 */
.L_x_457:
[----:B-1234-:R-:W1:Y:S01]  /*9a20*/  S2R R44, SR_TID.X ;  /* 0x00000000002c7919 */ /* 0x01ee620000002100 */
[----:B------:R-:W-:Y:S01]  /*9a30*/  @!PT LDS RZ, [RZ] ;  /* 0x00000000fffff984 */ /* 0x000fe20000000800 */
[----:B------:R-:W-:Y:S01]  /*9a40*/  @!PT LDS RZ, [RZ] ;  /* 0x00000000fffff984 */ /* 0x000fe20000000800 */
[----:B------:R-:W-:Y:S01]  /*9a50*/  @!PT LDS RZ, [RZ] ;  /* 0x00000000fffff984 */ /* 0x000fe20000000800 */
[----:B------:R-:W-:Y:S01]  /*9a60*/  @!PT LDS RZ, [RZ] ;  /* 0x00000000fffff984 */ /* 0x000fe20000000800 */
[----:B------:R2:W-:Y:S06]  /*9a70*/  MEMBAR.ALL.CTA ;  /* 0x0000000000007992 */ /* 0x0005ec0000008000 */
[----:B--2---:R-:W2:Y:S01]  /*9a80*/  FENCE.VIEW.ASYNC.S ;  /* 0x00000000000073c6 */ /* 0x004ea20000000000 */
[----:B------:R-:W-:Y:S05]  /*9a90*/  WARPSYNC.ALL ;  /* 0x0000000000007948 */ /* 0x000fea0003800000 */
[----:B------:R-:W-:Y:S01]  /*9aa0*/  BSSY B0, `(.L_x_548) ;  /* 0x0000009000007945 */ /* 0x000fe20003800000 */
[----:B-1----:R-:W-:Y:S01]  /*9ab0*/  LOP3.LUT R44, R44, 0x7f, RZ, 0xc0, !PT ;  /* 0x0000007f2c2c7812 */ /* 0x002fe200078ec0ff */
[----:B--2---:R1:W-:Y:S03]  /*9ac0*/  BAR.SYNC.DEFER_BLOCKING R155, 0x80 ;  /* 0x0002009b0000751d */ /* 0x0043e60000010000 */
[----:B------:R-:W-:-:S13]  /*9ad0*/  ISETP.NE.AND P0, PT, R44, RZ, PT ;  /* 0x000000ff2c00720c */ /* 0x000fda0003f05270 */
[----:B------:R-:W-:-:S04]  /*9ae0*/  @!P0 IADD3 R44, R3, 0x348a0, RZ ;  /* 0x000348a0032c8810 */ /* 0x000fc80007ffe0ff */
[----:B------:R-:W-:-:S04]  /*9af0*/  @!P0 PRMT R44, RZ, 0x654, R44 ;  /* 0x00000654ff2c8816 */ /* 0x000fc8000000002c */
[----:B------:R1:W-:Y:S01]  /*9b00*/  @!P0 SYNCS.ARRIVE.TRANS64.RED.A1T0 RZ, [R44+URZ], RZ ;  /* 0x000000ff2cff89a7 */ /* 0x0003e2000810043f */
[----:B------:R-:W-:Y:S05]  /*9b10*/  @!P1 BRA `(.L_x_549) ;  /* 0x0000000000049947 */ /* 0x000fea0003800000 */
[----:B------:R-:W-:Y:S01]  /*9b20*/  BPT.TRAP 0x1 ;  /* 0x000000040000795c */ /* 0x000fe20000300000 */
.L_x_549:
[----:B------:R-:W-:Y:S05]  /*9b30*/  BSYNC B0 ;  /* 0x0000000000007941 */ /* 0x000fea0003800000 */
.L_x_548:
[----:B------:R-:W2:Y:S01]  /*9b40*/  SYNCS.PHASECHK.TRANS64.TRYWAIT P4, [R3+URZ+0x348b0], R0 ;  /* 0x0348b000030075a7 */ /* 0x000ea2000808017f */
[----:B------:R-:W-:Y:S01]  /*9b50*/  IMAD R45, R18, 0x4000, R35 ;  /* 0x00004000122d7824 */ /* 0x000fe200078e0223 */
[----:B------:R-:W-:Y:S01]  /*9b60*/  ULDC.64 UR60, c[0x0][0x318] ;  /* 0x0000c600003c7ab9 */ /* 0x000fe20000000a00 */
[----:B------:R-:W-:Y:S01]  /*9b70*/  ULDC.64 UR38, c[0x0][0x308] ;  /* 0x0000c20000267ab9 */ /* 0x000fe20000000a00 */
[----:B------:R-:W-:Y:S01]  /*9b80*/  BSSY B0, `(.L_x_550) ;  /* 0x0000004000007945 */ /* 0x000fe20003800000 */
[----:B------:R-:W-:Y:S02]  /*9b90*/  ISETP.GE.AND P1, PT, R19, R4, PT ;  /* 0x000000041300720c */ /* 0x000fe40003f26270 */
[----:B------:R-:W-:Y:S01]  /*9ba0*/  IADD3 R47, R124, R45, RZ ;  /* 0x0000002d7c2f7210 */ /* 0x000fe20007ffe0ff */
[----:B--2---:R-:W-:Y:S10]  /*9bb0*/  @!P4 BRA `(.L_x_551) ;  /* 0x0000014c0018c947 */ /* 0x004ff40003800000 */
.L_x_769:
[----:B------:R-:W-:Y:S05]  /*9bc0*/  BSYNC B0 ;  /* 0x0000000000007941 */ /* 0x000fea0003800000 */
.L_x_550:
[----:B------:R-:W-:Y:S01]  /*9bd0*/  BSSY B0, `(.L_x_552) ;  /* 0x000001a000007945 */ /* 0x000fe20003800000 */
[----:B0-2---:R-:W-:Y:S01]  /*9be0*/  IMAD R0, R45, 0x2, R24 ;  /* 0x000000022d007824 */ /* 0x005fe200078e0218 */
[----:B------:R-:W-:Y:S01]  /*9bf0*/  LEA R56, R47, R24, 0x1 ;  /* 0x000000182f387211 */ /* 0x000fe200078e08ff */
[----:B------:R-:W-:Y:S01]  /*9c00*/  IMAD.WIDE R52, R26, 0x80, R116 ;  /* 0x000000801a347825 */ /* 0x000fe200078e0274 */
[----:B------:R-:W-:Y:S06]  /*9c10*/  @P1 BRA `(.L_x_553) ;  /* 0x0000000000541947 */ /* 0x000fec0003800000 */
[----:B------:R-:W-:Y:S01]  /*9c20*/  MOV R45, R5 ;  /* 0x00000005002d7202 */ /* 0x000fe20000000f00 */
[----:B------:R-:W-:Y:S01]  /*9c30*/  IMAD R47, R53, UR60, RZ ;  /* 0x0000003c352f7c24 */ /* 0x000fe2000f8e02ff */
[----:B------:R-:W-:Y:S01]  /*9c40*/  ULDC UR4, c[0x0][0x310] ;  /* 0x0000c40000047ab9 */ /* 0x000fe20000000800 */
[----:B-1----:R-:W-:Y:S01]  /*9c50*/  IMAD.MOV.U32 R44, RZ, RZ, R106 ;  /* 0x000000ffff2c7224 */ /* 0x002fe200078e006a */
[----:B------:R-:W-:Y:S01]  /*9c60*/  ISETP.GE.AND P4, PT, R22, UR4, PT ;  /* 0x0000000416007c0c */ /* 0x000fe2000bf86270 */
[C---:B------:R-:W-:Y:S02]  /*9c70*/  IMAD R47, R52.reuse, UR61, R47 ;  /* 0x0000003d342f7c24 */ /* 0x040fe4000f8e022f */
[----:B------:R-:W-:-:S04]  /*9c80*/  IMAD.WIDE.U32 R44, R52, UR60, R44 ;  /* 0x0000003c342c7c25 */ /* 0x000fc8000f8e002c */
[----:B------:R-:W-:Y:S01]  /*9c90*/  IMAD.IADD R45, R45, 0x1, R47 ;  /* 0x000000012d2d7824 */ /* 0x000fe200078e022f */
[----:B------:R-:W-:-:S04]  /*9ca0*/  LEA R54, P1, R44, UR38, 0x1 ;  /* 0x000000262c367c11 */ /* 0x000fc8000f8208ff */
[----:B------:R-:W-:Y:S02]  /*9cb0*/  LEA.HI.X R55, R44, UR39, R45, 0x1, P1 ;  /* 0x000000272c377c11 */ /* 0x000fe400088f0c2d */
[----:B------:R-:W-:Y:S01]  /*9cc0*/  ISETP.GE.AND P1, PT, R184, UR4, PT ;  /* 0x00000004b8007c0c */ /* 0x000fe2000bf26270 */
[----:B------:R-:W0:-:S12]  /*9cd0*/  @!P4 LDS.128 R44, [R0] ;  /* 0x00000000002cc984 */ /* 0x000e180000000c00 */
[----:B------:R-:W1:Y:S04]  /*9ce0*/  @!P1 LDS.128 R48, [R56] ;  /* 0x0000000038309984 */ /* 0x000e680000000c00 */
[----:B0-----:R-:W-:Y:S01]  /*9cf0*/  @!P4 STG.E.128 desc[UR36][R54.64], R44 ;  /* 0x0000002c3600c986 */ /* 0x001fe2000c101d24 */
[----:B------:R-:W-:-:S03]  /*9d00*/  ISETP.GE.AND P4, PT, R185, UR4, PT ;  /* 0x00000004b9007c0c */ /* 0x000fc6000bf86270 */
[----:B-1----:R-:W-:Y:S01]  /*9d10*/  @!P1 STG.E.128 desc[UR36][R54.64+0x40], R48 ;  /* 0x0000403036009986 */ /* 0x002fe2000c101d24 */
[----:B------:R-:W-:-:S09]  /*9d20*/  ISETP.GE.AND P1, PT, R102, UR4, PT ;  /* 0x0000000466007c0c */ /* 0x000fd2000bf26270 */
[----:B------:R-:W0:Y:S04]  /*9d30*/  @!P4 LDS.128 R44, [R0+0x4000] ;  /* 0x00400000002cc984 */ /* 0x000e280000000c00 */
[----:B------:R-:W1:Y:S04]  /*9d40*/  @!P1 LDS.128 R48, [R56+0x4000] ;  /* 0x0040000038309984 */ /* 0x000e680000000c00 */
[----:B0-----:R0:W-:Y:S04]  /*9d50*/  @!P4 STG.E.128 desc[UR36][R54.64+0x80], R44 ;  /* 0x0000802c3600c986 */ /* 0x0011e8000c101d24 */
[----:B-1----:R0:W-:Y:S02]  /*9d60*/  @!P1 STG.E.128 desc[UR36][R54.64+0xc0], R48 ;  /* 0x0000c03036009986 */ /* 0x0021e4000c101d24 */
.L_x_553:
[----:B------:R-:W-:Y:S05]  /*9d70*/  BSYNC B0 ;  /* 0x0000000000007941 */ /* 0x000fea0003800000 */
.L_x_552:
[----:B------:R-:W-:Y:S01]  /*9d80*/  ISETP.GE.AND P1, PT, R202, R4, PT ;  /* 0x00000004ca00720c */ /* 0x000fe20003f26270 */
[----:B------:R-:W-:-:S12]  /*9d90*/  BSSY B0, `(.L_x_554) ;  /* 0x0000018000007945 */ /* 0x000fd80003800000 */
[----:B------:R-:W-:Y:S05]  /*9da0*/  @P1 BRA `(.L_x_555) ;  /* 0x0000000000581947 */ /* 0x000fea0003800000 */
[----:B0-----:R-:W-:Y:S01]  /*9db0*/  IADD3 R47, P1, R52, 0x40, RZ ;  /* 0x00000040342f7810 */ /* 0x001fe20007f3e0ff */
[----:B------:R-:W-:Y:S01]  /*9dc0*/  IMAD.MOV.U32 R4, RZ, RZ, R106 ;  /* 0x000000ffff047224 */ /* 0x000fe200078e006a */
[----:B------:R-:W-:Y:S02]  /*9dd0*/  ULDC UR4, c[0x0][0x310] ;  /* 0x0000c40000047ab9 */ /* 0x000fe40000000800 */
[----:B------:R-:W-:Y:S01]  /*9de0*/  IADD3.X R52, RZ, R53, RZ, P1, !PT ;  /* 0x00000035ff347210 */ /* 0x000fe20000ffe4ff */
[----:B-1----:R-:W-:Y:S01]  /*9df0*/  IMAD.WIDE.U32 R44, R47, UR60, R4 ;  /* 0x0000003c2f2c7c25 */ /* 0x002fe2000f8e0004 */
[----:B------:R-:W-:-:S03]  /*9e00*/  ISETP.GE.AND P4, PT, R22, UR4, PT ;  /* 0x0000000416007c0c */ /* 0x000fc6000bf86270 */
[----:B------:R-:W-:-:S04]  /*9e10*/  IMAD R52, R52, UR60, RZ ;  /* 0x0000003c34347c24 */ /* 0x000fc8000f8e02ff */
[----:B------:R-:W-:Y:S01]  /*9e20*/  IMAD R47, R47, UR61, R52 ;  /* 0x0000003d2f2f7c24 */ /* 0x000fe2000f8e0234 */
[----:B------:R-:W-:-:S04]  /*9e30*/  LEA R52, P1, R44, UR38, 0x1 ;  /* 0x000000262c347c11 */ /* 0x000fc8000f8208ff */
[----:B------:R-:W-:-:S04]  /*9e40*/  IADD3 R45, R45, R47, RZ ;  /* 0x0000002f2d2d7210 */ /* 0x000fc80007ffe0ff */
[----:B------:R-:W-:Y:S02]  /*9e50*/  LEA.HI.X R53, R44, UR39, R45, 0x1, P1 ;  /* 0x000000272c357c11 */ /* 0x000fe400088f0c2d */
[----:B------:R-:W-:Y:S01]  /*9e60*/  ISETP.GE.AND P1, PT, R185, UR4, PT ;  /* 0x00000004b9007c0c */ /* 0x000fe2000bf26270 */
[----:B------:R-:W0:-:S12]  /*9e70*/  @!P4 LDS.128 R44, [R0+0x2000] ;  /* 0x00200000002cc984 */ /* 0x000e180000000c00 */
[----:B------:R-:W1:Y:S04]  /*9e80*/  @!P1 LDS.128 R48, [R0+0x6000] ;  /* 0x0060000000309984 */ /* 0x000e680000000c00 */
        /* <DEDUP_REMOVED lines=8> */
.L_x_555:
[----:B------:R-:W-:Y:S05]  /*9f10*/  BSYNC B0 ;  /* 0x0000000000007941 */ /* 0x000fea0003800000 */
.L_x_554:
[----:B------:R-:W-:Y:S01]  /*9f20*/  @!PT LDS RZ, [RZ] ;  /* 0x00000000fffff984 */ /* 0x000fe20000000800 */
[----:B------:R-:W-:Y:S01]  /*9f30*/  @!PT LDS RZ, [RZ] ;  /* 0x00000000fffff984 */ /* 0x000fe20000000800 */
[----:B------:R-:W-:Y:S01]  /*9f40*/  @!PT LDS RZ, [RZ] ;  /* 0x00000000fffff984 */ /* 0x000fe20000000800 */
[----:B------:R-:W-:Y:S01]  /*9f50*/  @!PT LDS RZ, [RZ] ;  /* 0x00000000fffff984 */ /* 0x000fe20000000800 */
[----:B------:R3:W-:Y:S06]  /*9f60*/  MEMBAR.ALL.CTA ;  /* 0x0000000000007992 */ /* 0x0007ec0000008000 */
[----:B---3--:R-:W3:Y:S02]  /*9f70*/  FENCE.VIEW.ASYNC.S ;  /* 0x00000000000073c6 */ /* 0x008ee40000000000 */
[----:B---3--:R3:W-:Y:S01]  /*9f80*/  BAR.SYNC.DEFER_BLOCKING R155, 0x80 ;  /* 0x0002009b0000751d */ /* 0x0087e20000010000 */
[----:B------:R-:W-:Y:S01]  /*9f90*/  ISETP.NE.AND P4, PT, R118, RZ, PT ;  /* 0x000000ff7600720c */ /* 0x000fe20003f85270 */
[----:B------:R-:W-:Y:S01]  /*9fa0*/  @!P0 VIADD R3, R3, 0x348c0 ;  /* 0x000348c003038836 */ /* 0x000fe20000000000 */
[----:B------:R-:W-:-:S04]  /*9fb0*/  IADD3 R18, R18, 0x1, RZ ;  /* 0x0000000112127810 */ /* 0x000fc80007ffe0ff */
[----:B------:R-:W-:Y:S02]  /*9fc0*/  @!P0 PRMT R3, RZ, 0x654, R3 ;  /* 0x00000654ff038816 */ /* 0x000fe40000000003 */
[----:B------:R-:W-:-:S04]  /*9fd0*/  ISETP.NE.AND P1, PT, R18, 0x2, PT ;  /* 0x000000021200780c */ /* 0x000fc80003f25270 */
[----:B------:R-:W-:Y:S01]  /*9fe0*/  SEL R18, R18, RZ, P1 ;  /* 0x000000ff12127207 */ /* 0x000fe20000800000 */
[----:B------:R4:W-:Y:S01]  /*9ff0*/  @!P0 SYNCS.ARRIVE.TRANS64.RED.A1T0 RZ, [R3+URZ], RZ ;  /* 0x000000ff03ff89a7 */ /* 0x0009e2000810043f */
[----:B------:R-:W-:Y:S02]  /*a000*/  PLOP3.LUT P0, PT, PT, PT, PT, 0x8, 0x0 ;  /* 0x000000000000781c */ /* 0x000fe40003f0e170 */
[----:B----4-:R-:W-:-:S04]  /*a010*/  SEL R3, RZ, 0x1, P1 ;  /* 0x00000001ff037807 */ /* 0x010fc80000800000 */
[----:B------:R-:W-:Y:S01]  /*a020*/  LOP3.LUT R186, R186, R3, RZ, 0x3c, !PT ;  /* 0x00000003baba7212 */ /* 0x000fe200078e3cff */
[----:B---3--:R-:W-:Y:S06]  /*a030*/  @P4 BRA `(.L_x_556) ;  /* 0xffffff8400744947 */ /* 0x008fec000383ffff */
.L_x_452:
[----:B------:R-:W-:Y:S01]  /*a040*/  BSSY B0, `(.L_x_557) ;  /* 0x000002c000007945 */ /* 0x000fe20003800000 */
[----:B------:R-:W-:Y:S01]  /*a050*/  ISETP.GE.AND P2, PT, R152, 0x1, PT ;  /* 0x000000019800780c */ /* 0x000fe20003f46270 */
[----:B------:R-:W-:Y:S01]  /*a060*/  IMAD.MOV.U32 R3, RZ, RZ, RZ ;  /* 0x000000ffff037224 */ /* 0x000fe200078e00ff */
[----:B------:R-:W-:Y:S02]  /*a070*/  PLOP3.LUT P1, PT, PT, PT, PT, 0x80, 0x0 ;  /* 0x000000000000781c */ /* 0x000fe40003f2f070 */
[----:B------:R-:W-:Y:S02]  /*a080*/  CS2R R86, SRZ ;  /* 0x0000000000567805 */ /* 0x000fe4000001ff00 */
[----:B------:R-:W-:Y:S02]  /*a090*/  MOV R0, RZ ;  /* 0x000000ff00007202 */ /* 0x000fe40000000f00 */
[----:B------:R-:W-:Y:S02]  /*a0a0*/  CS2R R84, SRZ ;  /* 0x0000000000547805 */ /* 0x000fe4000001ff00 */
[----:B------:R-:W-:-:S02]  /*a0b0*/  CS2R R82, SRZ ;  /* 0x0000000000527805 */ /* 0x000fc4000001ff00 */
[----:B------:R-:W-:Y:S01]  /*a0c0*/  CS2R R80, SRZ ;  /* 0x0000000000507805 */ /* 0x000fe2000001ff00 */
[----:B------:R-:W-:Y:S01]  /*a0d0*/  IMAD.MOV.U32 R35, RZ, RZ, RZ ;  /* 0x000000ffff237224 */ /* 0x000fe200078e00ff */
[----:B------:R-:W-:Y:S02]  /*a0e0*/  MOV R78, RZ ;  /* 0x000000ff004e7202 */ /* 0x000fe40000000f00 */
[----:B------:R-:W-:Y:S02]  /*a0f0*/  CS2R R76, SRZ ;  /* 0x00000000004c7805 */ /* 0x000fe4000001ff00 */
[----:B------:R-:W-:Y:S01]  /*a100*/  CS2R R74, SRZ ;  /* 0x00000000004a7805 */ /* 0x000fe2000001ff00 */
[----:B------:R-:W-:Y:S01]  /*a110*/  IMAD.MOV.U32 R73, RZ, RZ, RZ ;  /* 0x000000ffff497224 */ /* 0x000fe200078e00ff */
[----:B------:R-:W-:Y:S02]  /*a120*/  CS2R R32, SRZ ;  /* 0x0000000000207805 */ /* 0x000fe4000001ff00 */
[----:B------:R-:W-:-:S02]  /*a130*/  CS2R R30, SRZ ;  /* 0x00000000001e7805 */ /* 0x000fc4000001ff00 */
[----:B------:R-:W-:Y:S02]  /*a140*/  MOV R70, RZ ;  /* 0x000000ff00467202 */ /* 0x000fe40000000f00 */
[----:B------:R-:W-:Y:S02]  /*a150*/  CS2R R68, SRZ ;  /* 0x0000000000447805 */ /* 0x000fe4000001ff00 */
[----:B------:R-:W-:Y:S02]  /*a160*/  CS2R R66, SRZ ;  /* 0x0000000000427805 */ /* 0x000fe4000001ff00 */
[----:B------:R-:W-:Y:S02]  /*a170*/  CS2R R64, SRZ ;  /* 0x0000000000407805 */ /* 0x000fe4000001ff00 */
[----:B------:R-:W-:Y:S02]  /*a180*/  CS2R R62, SRZ ;  /* 0x00000000003e7805 */ /* 0x000fe4000001ff00 */
[----:B------:R-:W-:-:S02]  /*a190*/  CS2R R60, SRZ ;  /* 0x00000000003c7805 */ /* 0x000fc4000001ff00 */
[----:B------:R-:W-:Y:S02]  /*a1a0*/  CS2R R58, SRZ ;  /* 0x00000000003a7805 */ /* 0x000fe4000001ff00 */
[----:B------:R-:W-:Y:S02]  /*a1b0*/  CS2R R56, SRZ ;  /* 0x0000000000387805 */ /* 0x000fe4000001ff00 */
[----:B0-----:R-:W-:Y:S02]  /*a1c0*/  CS2R R54, SRZ ;  /* 0x0000000000367805 */ /* 0x001fe4000001ff00 */
[----:B--2---:R-:W-:Y:S02]  /*a1d0*/  CS2R R52, SRZ ;  /* 0x0000000000347805 */ /* 0x004fe4000001ff00 */
[----:B------:R-:W-:Y:S02]  /*a1e0*/  CS2R R50, SRZ ;  /* 0x0000000000327805 */ /* 0x000fe4000001ff00 */
[----:B------:R-:W-:-:S02]  /*a1f0*/  CS2R R48, SRZ ;  /* 0x0000000000307805 */ /* 0x000fc4000001ff00 */
[----:B------:R-:W-:Y:S02]  /*a200*/  CS2R R46, SRZ ;  /* 0x00000000002e7805 */ /* 0x000fe4000001ff00 */
[----:B-1----:R-:W-:Y:S02]  /*a210*/  CS2R R44, SRZ ;  /* 0x00000000002c7805 */ /* 0x002fe4000001ff00 */
[----:B------:R-:W-:Y:S02]  /*a220*/  CS2R R42, SRZ ;  /* 0x00000000002a7805 */ /* 0x000fe4000001ff00 */
[----:B------:R-:W-:Y:S02]  /*a230*/  CS2R R40, SRZ ;  /* 0x0000000000287805 */ /* 0x000fe4000001ff00 */
[----:B------:R-:W-:Y:S02]  /*a240*/  CS2R R38, SRZ ;  /* 0x0000000000267805 */ /* 0x000fe4000001ff00 */
[----:B------:R-:W-:Y:S01]  /*a250*/  CS2R R36, SRZ ;  /* 0x0000000000247805 */ /* 0x000fe2000001ff00 */
[----:B------:R-:W-:Y:S01]  /*a260*/  IMAD.MOV.U32 R91, RZ, RZ, RZ ;  /* 0x000000ffff5b7224 */ /* 0x000fe200078e00ff */
[----:B------:R-:W-:Y:S01]  /*a270*/  MOV R88, RZ ;  /* 0x000000ff00587202 */ /* 0x000fe20000000f00 */
[----:B------:R-:W-:Y:S01]  /*a280*/  IMAD.MOV.U32 R26, RZ, RZ, RZ ;  /* 0x000000ffff1a7224 */ /* 0x000fe200078e00ff */
[----:B------:R-:W-:-:S02]  /*a290*/  MOV R93, RZ ;  /* 0x000000ff005d7202 */ /* 0x000fc40000000f00 */
[----:B------:R-:W-:Y:S01]  /*a2a0*/  CS2R R10, SRZ ;  /* 0x00000000000a7805 */ /* 0x000fe2000001ff00 */
[----:B------:R-:W-:Y:S01]  /*a2b0*/  IMAD.MOV.U32 R28, RZ, RZ, RZ ;  /* 0x000000ffff1c7224 */ /* 0x000fe200078e00ff */
[----:B------:R-:W-:Y:S01]  /*a2c0*/  MOV R95, RZ ;  /* 0x000000ff005f7202 */ /* 0x000fe20000000f00 */
[----:B------:R-:W-:Y:S06]  /*a2d0*/  @P0 BRA `(.L_x_558) ;  /* 0x0000000000080947 */ /* 0x000fec0003800000 */
[----:B------:R-:W0:Y:S02]  /*a2e0*/  FENCE.VIEW.ASYNC.G ;  /* 0x00000000000073c6 */ /* 0x000e240000000100 */
[----:B0-----:R-:W-:Y:S06]  /*a2f0*/  BAR.ARV 0xc, 0x120 ;  /* 0x0304800000007b1d */ /* 0x001fec0000002000 */
.L_x_558:
[----:B------:R-:W-:Y:S05]  /*a300*/  BSYNC B0 ;  /* 0x0000000000007941 */ /* 0x000fea0003800000 */
.L_x_557:
[----:B------:R-:W-:Y:S01]  /*a310*/  IMAD.MOV.U32 R89, RZ, RZ, RZ ;  /* 0x000000ffff597224 */ /* 0x000fe200078e00ff */
[----:B------:R-:W-:Y:S01]  /*a320*/  MOV R24, RZ ;  /* 0x000000ff00187202 */ /* 0x000fe20000000f00 */
[----:B------:R-:W-:Y:S06]  /*a330*/  @!P2 BRA `(.L_x_559) ;  /* 0x000000c80000a947 */ /* 0x000fec0003800000 */
[----:B------:R-:W0:Y:S01]  /*a340*/  SHFL.IDX PT, R0, R219, RZ, 0x1f ;  /* 0x00001fffdb007589 */ /* 0x000e2200000e0000 */
[----:B------:R-:W-:-:S04]  /*a350*/  LOP3.LUT P0, RZ, R208, 0x3ff, RZ, 0xc0, !PT ;  /* 0x000003ffd0ff7812 */ /* 0x000fc8000780c0ff */
[----:B------:R-:W-:Y:S02]  /*a360*/  P2R R24, PR, RZ, 0x1 ;  /* 0x00000001ff187803 */ /* 0x000fe40000000000 */
[----:B0-----:R-:W-:-:S04]  /*a370*/  LEA.HI R3, R0, R0, RZ, 0x1 ;  /* 0x0000000000037211 */ /* 0x001fc800078f08ff */
[----:B------:R-:W-:-:S05]  /*a380*/  LOP3.LUT R3, R3, 0x1e, RZ, 0xc0, !PT ;  /* 0x0000001e03037812 */ /* 0x000fca00078ec0ff */
[----:B------:R-:W-:-:S05]  /*a390*/  IMAD.IADD R3, R0, 0x1, -R3 ;  /* 0x0000000100037824 */ /* 0x000fca00078e0a03 */
[----:B------:R-:W-:-:S04]  /*a3a0*/  LEA R3, R3, R208, 0xd ;  /* 0x000000d003037211 */ /* 0x000fc800078e68ff */
[----:B------:R-:W-:-:S04]  /*a3b0*/  SHF.R.U32.HI R3, RZ, 0x4, R3 ;  /* 0x00000004ff037819 */ /* 0x000fc80000011603 */
[----:B------:R-:W-:Y:S01]  /*a3c0*/  LOP3.LUT R40, R3, 0x3fff, RZ, 0xc0, !PT ;  /* 0x00003fff03287812 */ /* 0x000fe200078ec0ff */
[----:B------:R-:W-:Y:S06]  /*a3d0*/  @!P0 BRA `(.L_x_560) ;  /* 0x0000000000408947 */ /* 0x000fec0003800000 */
[----:B------:R-:W-:Y:S01]  /*a3e0*/  MOV R0, 0x0 ;  /* 0x0000000000007802 */ /* 0x000fe20000000f00 */
[----:B------:R-:W-:Y:S01]  /*a3f0*/  ULDC.64 UR4, c[0x4][0x108] ;  /* 0x0100420000047ab9 */ /* 0x000fe20000000a00 */
[----:B------:R-:W-:Y:S01]  /*a400*/  ULDC.64 UR6, c[0x4][0x110] ;  /* 0x0100440000067ab9 */ /* 0x000fe20000000a00 */
[----:B------:R-:W-:Y:S01]  /*a410*/  IMAD.U32 R4, RZ, RZ, UR4 ;  /* 0x00000004ff047e24 */ /* 0x000fe2000f8e00ff */
[----:B------:R0:W1:Y:S01]  /*a420*/  LDC.64 R14, c[0x4][R0] ;  /* 0x01000000000e7b82 */ /* 0x0000620000000a00 */
[----:B------:R-:W-:Y:S01]  /*a430*/  MOV R5, UR5 ;  /* 0x0000000500057c02 */ /* 0x000fe20008000f00 */
[----:B------:R-:W-:Y:S01]  /*a440*/  ULDC.64 UR4, c[0x4][0x80] ;  /* 0x0100200000047ab9 */ /* 0x000fe20000000a00 */
[----:B------:R-:W-:Y:S01]  /*a450*/  IMAD.U32 R6, RZ, RZ, UR6 ;  /* 0x00000006ff067e24 */ /* 0x000fe2000f8e00ff */
[----:B------:R-:W-:Y:S01]  /*a460*/  MOV R7, UR7 ;  /* 0x0000000700077c02 */ /* 0x000fe20008000f00 */
[----:B------:R-:W-:Y:S01]  /*a470*/  IMAD.U32 R10, RZ, RZ, UR4 ;  /* 0x00000004ff0a7e24 */ /* 0x000fe2000f8e00ff */
[----:B------:R-:W-:Y:S01]  /*a480*/  MOV R11, UR5 ;  /* 0x00000005000b7c02 */ /* 0x000fe20008000f00 */
[----:B------:R-:W-:Y:S01]  /*a490*/  IMAD.MOV.U32 R8, RZ, RZ, 0x70 ;  /* 0x00000070ff087424 */ /* 0x000fe200078e00ff */
[----:B------:R-:W-:Y:S01]  /*a4a0*/  MOV R12, 0x1 ;  /* 0x00000001000c7802 */ /* 0x000fe20000000f00 */
[----:B0-----:R-:W-:-:S07]  /*a4b0*/  IMAD.MOV.U32 R13, RZ, RZ, RZ ;  /* 0x000000ffff0d7224 */ /* 0x001fce00078e00ff */
[----:B------:R-:W-:-:S07]  /*a4c0*/  LEPC R20, `(.L_x_560) ;  /* 0x000000001014794e */ /* 0x000fce0000000000 */
[----:B-1---5:R-:W-:Y:S05]  /*a4d0*/  CALL.ABS.NOINC R14 ;  /* 0x000000000e007343 */ /* 0x022fea0003c00000 */
.L_x_560:
[----:B------:R-:W-:Y:S02]  /*a4e0*/  ULDC UR4, c[0x0][0x3d4] ;  /* 0x0000f50000047ab9 */ /* 0x000fe40000000800 */
[----:B------:R-:W-:-:S13]  /*a4f0*/  ISETP.LT.AND P0, PT, RZ, UR4, PT ;  /* 0x00000004ff007c0c */ /* 0x000fda000bf01270 */
[----:B------:R-:W-:Y:S05]  /*a500*/  @P0 BRA `(.L_x_561) ;  /* 0x00000000003c0947 */ /* 0x000fea0003800000 */
[----:B------:R-:W-:-:S04]  /*a510*/  LEA.HI R0, R203, R203, RZ, 0x1 ;  /* 0x000000cbcb007211 */ /* 0x000fc800078f08ff */
[----:B------:R-:W-:-:S04]  /*a520*/  LOP3.LUT R0, R0, 0xfffffffe, RZ, 0xc0, !PT ;  /* 0xfffffffe00007812 */ /* 0x000fc800078ec0ff */
[----:B------:R-:W-:-:S04]  /*a530*/  IADD3 R0, R203, -R0, RZ ;  /* 0x80000000cb007210 */ /* 0x000fc80007ffe0ff */
[----:B------:R-:W-:-:S04]  /*a540*/  SHF.L.U32 R3, R0, 0x1f, RZ ;  /* 0x0000001f00037819 */ /* 0x000fc800000006ff */
[----:B------:R0:W1:Y:S03]  /*a550*/  SYNCS.PHASECHK.TRANS64.TRYWAIT P0, [R2+URZ+0x34800], R3 ;  /* 0x03480003020075a7 */ /* 0x000066000800017f */
[----:B-1----:R-:W-:Y:S05]  /*a560*/  @!P0 NANOSLEEP.SYNCS 0x989680 ;  /* 0x009896800000895d */ /* 0x002fea0003900000 */
[----:B------:R-:W1:Y:S01]  /*a570*/  @!P0 SYNCS.PHASECHK.TRANS64 P0, [R2+URZ+0x34800], R3 ;  /* 0x03480003020085a7 */ /* 0x000e62000800007f */
[----:B------:R-:W-:Y:S04]  /*a580*/  BSSY B0, `(.L_x_562) ;  /* 0x0000006000007945 */ /* 0x000fe80003800000 */
[----:B-1----:R-:W-:Y:S05]  /*a590*/  @P0 BRA `(.L_x_563) ;  /* 0x0000000000100947 */ /* 0x002fea0003800000 */
.L_x_564:
[----:B-1----:R1:W2:Y:S02]  /*a5a0*/  SYNCS.PHASECHK.TRANS64.TRYWAIT P0, [R2+URZ+0x34800], R3 ;  /* 0x03480003020075a7 */ /* 0x0022a4000800017f */
[----:B--2---:R-:W-:Y:S05]  /*a5b0*/  @!P0 NANOSLEEP.SYNCS 0x989680 ;  /* 0x009896800000895d */ /* 0x004fea0003900000 */
[----:B------:R-:W2:Y:S02]  /*a5c0*/  @!P0 SYNCS.PHASECHK.TRANS64 P0, [R2+URZ+0x34800], R3 ;  /* 0x03480003020085a7 */ /* 0x000ea4000800007f */
[----:B--2---:R-:W-:Y:S05]  /*a5d0*/  @!P0 BRA `(.L_x_564) ;  /* 0xfffffffc00f08947 */ /* 0x004fea000383ffff */
.L_x_563:
[----:B------:R-:W-:Y:S05]  /*a5e0*/  BSYNC B0 ;  /* 0x0000000000007941 */ /* 0x000fea0003800000 */
.L_x_562:
[----:B------:R-:W-:Y:S05]  /*a5f0*/  BRA `(.L_x_565) ;  /* 0x0000005800087947 */ /* 0x000fea0003800000 */
.L_x_561:
[----:B-----5:R-:W-:Y:S01]  /*a600*/  SHF.R.S32.HI R0, RZ, 0x1f, R147 ;  /* 0x0000001fff007819 */ /* 0x020fe20000011493 */
[----:B------:R-:W-:Y:S01]  /*a610*/  ULDC.64 UR4, c[0x0][0x3d8] ;  /* 0x0000f60000047ab9 */ /* 0x000fe20000000a00 */
[----:B------:R-:W-:Y:S01]  /*a620*/  ULDC.64 UR6, c[0x0][0x3e8] ;  /* 0x0000fa0000067ab9 */ /* 0x000fe20000000a00 */
[----:B------:R-:W-:Y:S01]  /*a630*/  IMAD.WIDE.U32 R38, R147, UR4, RZ ;  /* 0x0000000493267c25 */ /* 0x000fe2000f8e00ff */
[----:B------:R-:W-:Y:S02]  /*a640*/  SHF.R.S32.HI R8, RZ, 0x1f, R16 ;  /* 0x0000001fff087819 */ /* 0x000fe40000011410 */
[----:B------:R-:W-:Y:S01]  /*a650*/  ISETP.NE.AND P5, PT, R24, RZ, PT ;  /* 0x000000ff1800720c */ /* 0x000fe20003fa5270 */
[----:B------:R-:W-:Y:S01]  /*a660*/  IMAD R4, R0, UR4, RZ ;  /* 0x0000000400047c24 */ /* 0x000fe2000f8e02ff */
[----:B------:R-:W-:-:S03]  /*a670*/  SHF.R.S32.HI R10, RZ, 0x1f, R22 ;  /* 0x0000001fff0a7819 */ /* 0x000fc60000011416 */
[----:B------:R-:W-:Y:S01]  /*a680*/  IMAD R9, R147, UR5, R4 ;  /* 0x0000000593097c24 */ /* 0x000fe2000f8e0204 */
[----:B------:R-:W-:Y:S01]  /*a690*/  ULDC.64 UR4, c[0x0][0x3c8] ;  /* 0x0000f20000047ab9 */ /* 0x000fe20000000a00 */
[----:B------:R-:W-:Y:S01]  /*a6a0*/  IMAD R4, R0, UR6, RZ ;  /* 0x0000000600047c24 */ /* 0x000fe2000f8e02ff */
[-C--:B------:R-:W-:Y:S01]  /*a6b0*/  IADD3 R0, P0, R16, R38.reuse, RZ ;  /* 0x0000002610007210 */ /* 0x080fe20007f1e0ff */
[----:B------:R-:W-:Y:S01]  /*a6c0*/  IMAD.IADD R9, R9, 0x1, R39 ;  /* 0x0000000109097824 */ /* 0x000fe200078e0227 */
[----:B------:R-:W-:Y:S01]  /*a6d0*/  LEA R36, P1, R38, UR4, 0x1 ;  /* 0x0000000426247c11 */ /* 0x000fe2000f8208ff */
[C---:B------:R-:W-:Y:S01]  /*a6e0*/  IMAD R39, R147.reuse, UR7, R4 ;  /* 0x0000000793277c24 */ /* 0x040fe2000f8e0204 */
[----:B------:R-:W-:Y:S01]  /*a6f0*/  LEA R34, P2, R0, UR4, 0x1 ;  /* 0x0000000400227c11 */ /* 0x000fe2000f8408ff */
[----:B------:R-:W-:Y:S01]  /*a700*/  IMAD.WIDE.U32 R4, R147, UR6, RZ ;  /* 0x0000000693047c25 */ /* 0x000fe2000f8e00ff */
[----:B------:R-:W-:Y:S01]  /*a710*/  IADD3.X R3, R8, R9, RZ, P0, !PT ;  /* 0x0000000908037210 */ /* 0x000fe200007fe4ff */
[----:B------:R-:W-:Y:S01]  /*a720*/  ULDC.64 UR6, c[0x0][0x3e0] ;  /* 0x0000f80000067ab9 */ /* 0x000fe20000000a00 */
[----:B------:R-:W-:Y:S01]  /*a730*/  IADD3 R6, P0, R22, R38, RZ ;  /* 0x0000002616067210 */ /* 0x000fe20007f1e0ff */
[----:B------:R-:W-:Y:S01]  /*a740*/  IMAD.IADD R39, R39, 0x1, R5 ;  /* 0x0000000127277824 */ /* 0x000fe200078e0205 */
[----:B------:R-:W-:-:S02]  /*a750*/  LEA.HI.X R35, R0, UR5, R3, 0x1, P2 ;  /* 0x0000000500237c11 */ /* 0x000fc400090f0c03 */
[-C--:B------:R-:W-:Y:S01]  /*a760*/  IADD3 R7, P3, R16, R4.reuse, RZ ;  /* 0x0000000410077210 */ /* 0x080fe20007f7e0ff */
[--C-:B------:R-:W-:Y:S01]  /*a770*/  IMAD.X R5, R10, 0x1, R9.reuse, P0 ;  /* 0x000000010a057824 */ /* 0x100fe200000e0609 */
[----:B------:R-:W-:Y:S02]  /*a780*/  IADD3 R0, P4, R22, R4, RZ ;  /* 0x0000000416007210 */ /* 0x000fe40007f9e0ff */
[----:B------:R-:W-:Y:S02]  /*a790*/  LEA.HI.X R38, R38, UR5, R9, 0x1, P1 ;  /* 0x0000000526267c11 */ /* 0x000fe400088f0c09 */
[----:B------:R-:W-:Y:S02]  /*a7a0*/  IADD3.X R8, R8, R39, RZ, P3, !PT ;  /* 0x0000002708087210 */ /* 0x000fe40001ffe4ff */
[----:B------:R-:W-:Y:S02]  /*a7b0*/  LEA R42, P1, R7, UR6, 0x1 ;  /* 0x00000006072a7c11 */ /* 0x000fe4000f8208ff */
[----:B------:R-:W-:-:S02]  /*a7c0*/  LEA R44, P2, R6, UR4, 0x1 ;  /* 0x00000004062c7c11 */ /* 0x000fc4000f8408ff */
[----:B------:R-:W-:Y:S02]  /*a7d0*/  LEA R46, P3, R0, UR6, 0x1 ;  /* 0x00000006002e7c11 */ /* 0x000fe4000f8608ff */
[----:B------:R-:W-:Y:S02]  /*a7e0*/  IADD3.X R3, R10, R39, RZ, P4, !PT ;  /* 0x000000270a037210 */ /* 0x000fe400027fe4ff */
[----:B------:R-:W-:Y:S02]  /*a7f0*/  LEA R37, P0, R4, UR6, 0x1 ;  /* 0x0000000604257c11 */ /* 0x000fe4000f8008ff */
[----:B------:R-:W-:Y:S02]  /*a800*/  LEA.HI.X R43, R7, UR7, R8, 0x1, P1 ;  /* 0x00000007072b7c11 */ /* 0x000fe400088f0c08 */
[----:B------:R-:W-:Y:S02]  /*a810*/  LEA.HI.X R45, R6, UR5, R5, 0x1, P2 ;  /* 0x00000005062d7c11 */ /* 0x000fe400090f0c05 */
[----:B------:R-:W-:-:S02]  /*a820*/  LEA.HI.X R47, R0, UR7, R3, 0x1, P3 ;  /* 0x00000007002f7c11 */ /* 0x000fc400098f0c03 */
[----:B------:R-:W-:Y:S01]  /*a830*/  LEA.HI.X R39, R4, UR7, R39, 0x1, P0 ;  /* 0x0000000704277c11 */ /* 0x000fe200080f0c27 */
        /* <DEDUP_REMOVED lines=16> */
[----:B-1----:R-:W-:Y:S05]  /*a940*/  CALL.ABS.NOINC R14 ;  /* 0x000000000e007343 */ /* 0x002fea0003c00000 */
.L_x_566:
[----:B------:R-:W-:Y:S01]  /*a950*/  ULDC.U8 UR4, c[0x0][0x3f0] ;  /* 0x0000fc0000047ab9 */ /* 0x000fe20000000000 */
[----:B------:R-:W-:Y:S01]  /*a960*/  IMAD R0, R149, -0x80, R154 ;  /* 0xffffff8095007824 */ /* 0x000fe200078e029a */
[----:B------:R-:W-:Y:S01]  /*a970*/  ISETP.NE.AND P0, PT, RZ, UR4, PT ;  /* 0x00000004ff007c0c */ /* 0x000fe2000bf05270 */
[----:B------:R-:W-:Y:S03]  /*a980*/  BSSY B0, `(.L_x_567) ;  /* 0x0000541000007945 */ /* 0x000fe60003800000 */
[----:B------:R-:W-:-:S09]  /*a990*/  VIMNMX R0, R0, 0x80, PT ;  /* 0x0000008000007848 */ /* 0x000fd20003fe0100 */
[----:B------:R-:W-:Y:S05]  /*a9a0*/  @!P0 BRA `(.L_x_568) ;  /* 0x0000002800688947 */ /* 0x000fea0003800000 */
        /* <DEDUP_REMOVED lines=13> */
[----:B------:R-:W-:Y:S01]  /*aa80*/  CS2R R32, SRZ ;  /* 0x0000000000207805 */ /* 0x000fe2000001ff00 */
[----:B------:R-:W-:Y:S06]  /*aa90*/  @P0 BRA `(.L_x_570) ;  /* 0x0000000000900947 */ /* 0x000fec0003800000 */
[C---:B------:R-:W-:Y:S01]  /*aaa0*/  IADD3 R3, R16.reuse, 0x10, RZ ;  /* 0x0000001010037810 */ /* 0x040fe20007ffe0ff */
[----:B------:R-:W-:Y:S01]  /*aab0*/  ULDC UR4, c[0x0][0x3d4] ;  /* 0x0000f50000047ab9 */ /* 0x000fe20000000800 */
[C---:B------:R-:W-:Y:S01]  /*aac0*/  VIADD R4, R16.reuse, 0x20 ;  /* 0x0000002010047836 */ /* 0x040fe20000000000 */
[C---:B------:R-:W-:Y:S02]  /*aad0*/  IADD3 R5, R16.reuse, 0x30, RZ ;  /* 0x0000003010057810 */ /* 0x040fe40007ffe0ff */
[----:B------:R-:W-:Y:S02]  /*aae0*/  CS2R R20, SRZ ;  /* 0x0000000000147805 */ /* 0x000fe4000001ff00 */
[----:B------:R-:W-:Y:S01]  /*aaf0*/  ISETP.GE.AND P2, PT, R3, UR4, PT ;  /* 0x0000000403007c0c */ /* 0x000fe2000bf46270 */
[C---:B------:R-:W-:Y:S01]  /*ab00*/  VIADD R3, R16.reuse, 0x40 ;  /* 0x0000004010037836 */ /* 0x040fe20000000000 */
[----:B------:R-:W-:Y:S02]  /*ab10*/  IADD3 R6, R16, 0x50, RZ ;  /* 0x0000005010067810 */ /* 0x000fe40007ffe0ff */
[----:B------:R-:W-:-:S02]  /*ab20*/  CS2R R24, SRZ ;  /* 0x0000000000187805 */ /* 0x000fc4000001ff00 */
[----:B------:R-:W-:Y:S02]  /*ab30*/  ISETP.GE.AND P1, PT, R16, UR4, PT ;  /* 0x0000000410007c0c */ /* 0x000fe4000bf26270 */
[----:B------:R-:W-:Y:S02]  /*ab40*/  CS2R R26, SRZ ;  /* 0x00000000001a7805 */ /* 0x000fe4000001ff00 */
[----:B------:R-:W-:Y:S02]  /*ab50*/  ISETP.GE.AND P3, PT, R4, UR4, PT ;  /* 0x0000000404007c0c */ /* 0x000fe4000bf66270 */
[----:B------:R-:W-:Y:S02]  /*ab60*/  CS2R R28, SRZ ;  /* 0x00000000001c7805 */ /* 0x000fe4000001ff00 */
[----:B------:R-:W-:Y:S02]  /*ab70*/  ISETP.GE.AND P4, PT, R5, UR4, PT ;  /* 0x0000000405007c0c */ /* 0x000fe4000bf86270 */
[----:B------:R-:W-:-:S02]  /*ab80*/  CS2R R30, SRZ ;  /* 0x00000000001e7805 */ /* 0x000fc4000001ff00 */
[----:B------:R-:W-:Y:S02]  /*ab90*/  ISETP.GE.AND P5, PT, R3, UR4, PT ;  /* 0x0000000403007c0c */ /* 0x000fe4000bfa6270 */
[----:B------:R-:W-:Y:S02]  /*aba0*/  CS2R R32, SRZ ;  /* 0x0000000000207805 */ /* 0x000fe4000001ff00 */
[----:B------:R-:W-:Y:S02]  /*abb0*/  ISETP.GE.AND P6, PT, R6, UR4, PT ;  /* 0x0000000406007c0c */ /* 0x000fe4000bfc6270 */
[----:B------:R-:W-:Y:S02]  /*abc0*/  CS2R R8, SRZ ;  /* 0x0000000000087805 */ /* 0x000fe4000001ff00 */
[----:B------:R-:W-:Y:S02]  /*abd0*/  CS2R R10, SRZ ;  /* 0x00000000000a7805 */ /* 0x000fe4000001ff00 */
[----:B------:R-:W-:-:S02]  /*abe0*/  CS2R R12, SRZ ;  /* 0x00000000000c7805 */ /* 0x000fc4000001ff00 */
[----:B------:R-:W-:Y:S02]  /*abf0*/  CS2R R14, SRZ ;  /* 0x00000000000e7805 */ /* 0x000fe4000001ff00 */
[----:B------:R-:W-:Y:S02]  /*ac00*/  CS2R R6, SRZ ;  /* 0x0000000000067805 */ /* 0x000fe4000001ff00 */
[----:B------:R-:W-:Y:S01]  /*ac10*/  CS2R R4, SRZ ;  /* 0x0000000000047805 */ /* 0x000fe2000001ff00 */
[----:B------:R0:W5:Y:S04]  /*ac20*/  @!P1 LDG.E.64 R20, desc[UR36][R34.64] ;  /* 0x0000002422149981 */ /* 0x000168000c1e1b00 */
        /* <DEDUP_REMOVED lines=10> */
[----:B------:R0:W5:Y:S02]  /*acd0*/  @!P6 LDG.E.64 R4, desc[UR36][R42.64+0xa0] ;  /* 0x0000a0242a04e981 */ /* 0x000164000c1e1b00 */
.L_x_570:
[----:B------:R-:W-:Y:S05]  /*ace0*/  BSYNC B1 ;  /* 0x0000000000017941 */ /* 0x000fea0003800000 */
.L_x_569:
[----:B0----5:R-:W-:Y:S01]  /*acf0*/  IMAD.MOV.U32 R34, RZ, RZ, R20 ;  /* 0x000000ffff227224 */ /* 0x021fe200078e0014 */
[----:B------:R-:W-:Y:S01]  /*ad00*/  SHF.R.U64 R52, R20, 0x10, R21 ;  /* 0x0000001014347819 */ /* 0x000fe20000001215 */
[----:B------:R-:W-:Y:S01]  /*ad10*/  IMAD.MOV.U32 R20, RZ, RZ, R8 ;  /* 0x000000ffff147224 */ /* 0x000fe200078e0008 */
[----:B------:R-:W-:Y:S01]  /*ad20*/  SHF.R.U64 R64, R8, 0x10, R9 ;  /* 0x0000001008407819 */ /* 0x000fe20000001209 */
[----:B------:R-:W-:Y:S01]  /*ad30*/  UMOV UR4, 0xffffffff ;  /* 0xffffffff00047882 */ /* 0x000fe20000000000 */
[----:B------:R-:W-:Y:S01]  /*ad40*/  LOP3.LUT R8, R189, 0x18, R22, 0xf8, !PT ;  /* 0x00000018bd087812 */ /* 0x000fe200078ef816 */
[----:B------:R-:W-:Y:S01]  /*ad50*/  IMAD.MOV.U32 R43, RZ, RZ, R6 ;  /* 0x000000ffff2b7224 */ /* 0x000fe200078e0006 */
[----:B------:R-:W-:Y:S01]  /*ad60*/  LOP3.LUT P1, RZ, R210, 0x4, RZ, 0xc0, !PT ;  /* 0x00000004d2ff7812 */ /* 0x000fe2000782c0ff */
[----:B------:R-:W-:Y:S01]  /*ad70*/  IMAD.MOV.U32 R48, RZ, RZ, R30 ;  /* 0x000000ffff307224 */ /* 0x000fe200078e001e */
[----:B------:R-:W-:Y:S01]  /*ad80*/  LOP3.LUT R3, R8, R191, RZ, 0x3c, !PT ;  /* 0x000000bf08037212 */ /* 0x000fe200078e3cff */
[----:B------:R-:W-:Y:S01]  /*ad90*/  IMAD.MOV.U32 R50, RZ, RZ, R32 ;  /* 0x000000ffff327224 */ /* 0x000fe200078e0020 */
[----:B------:R-:W-:Y:S01]  /*ada0*/  MOV R45, R21 ;  /* 0x00000015002d7202 */ /* 0x000fe20000000f00 */
[----:B------:R-:W-:Y:S01]  /*adb0*/  IMAD.MOV.U32 R35, RZ, RZ, R10 ;  /* 0x000000ffff237224 */ /* 0x000fe200078e000a */
[----:B------:R-:W-:Y:S01]  /*adc0*/  SHF.R.U32.HI R53, RZ, 0x10, R21 ;  /* 0x00000010ff357819 */ /* 0x000fe20000011615 */
[----:B------:R-:W-:Y:S01]  /*add0*/  IMAD R3, R190, 0x200, R3 ;  /* 0x00000200be037824 */ /* 0x000fe200078e0203 */
[----:B------:R-:W-:Y:S01]  /*ade0*/  MOV R46, R25 ;  /* 0x00000019002e7202 */ /* 0x000fe20000000f00 */
[----:B------:R-:W-:Y:S01]  /*adf0*/  IMAD.MOV.U32 R21, RZ, RZ, R24 ;  /* 0x000000ffff157224 */ /* 0x000fe200078e0018 */
[----:B------:R-:W-:Y:S01]  /*ae00*/  SHF.R.U64 R54, R24, 0x10, R25 ;  /* 0x0000001018367819 */ /* 0x000fe20000001219 */
[----:B------:R-:W-:Y:S01]  /*ae10*/  IMAD.MOV.U32 R24, RZ, RZ, R26 ;  /* 0x000000ffff187224 */ /* 0x000fe200078e001a */
[----:B------:R-:W-:Y:S01]  /*ae20*/  LEA R8, R3, R2, 0x1 ;  /* 0x0000000203087211 */ /* 0x000fe200078e08ff */
[----:B------:R-:W-:Y:S01]  /*ae30*/  IMAD.MOV.U32 R42, RZ, RZ, R15 ;  /* 0x000000ffff2a7224 */ /* 0x000fe200078e000f */
[----:B------:R-:W-:-:S02]  /*ae40*/  SHF.R.U32.HI R55, RZ, 0x10, R25 ;  /* 0x00000010ff377819 */ /* 0x000fc40000011619 */
[----:B------:R-:W-:Y:S01]  /*ae50*/  MOV R25, R27 ;  /* 0x0000001b00197202 */ /* 0x000fe20000000f00 */
[----:B------:R-:W-:Y:S01]  /*ae60*/  VIADD R3, R8, 0x10440 ;  /* 0x0001044008037836 */ /* 0x000fe20000000000 */
[--C-:B------:R-:W-:Y:S01]  /*ae70*/  SHF.R.U64 R56, R26, 0x10, R27.reuse ;  /* 0x000000101a387819 */ /* 0x100fe2000000121b */
[----:B------:R-:W-:Y:S01]  /*ae80*/  IMAD.MOV.U32 R26, RZ, RZ, R28 ;  /* 0x000000ffff1a7224 */ /* 0x000fe200078e001c */
[----:B------:R-:W-:Y:S02]  /*ae90*/  SHF.R.U32.HI R57, RZ, 0x10, R27 ;  /* 0x00000010ff397819 */ /* 0x000fe4000001161b */
[----:B------:R-:W-:Y:S02]  /*aea0*/  MOV R27, R9 ;  /* 0x00000009001b7202 */ /* 0x000fe40000000f00 */
[----:B------:R-:W-:Y:S02]  /*aeb0*/  SHF.R.U32.HI R65, RZ, 0x10, R9 ;  /* 0x00000010ff417819 */ /* 0x000fe40000011609 */
[----:B------:R-:W-:-:S02]  /*aec0*/  IADD3 R9, R8, 0x10400, RZ ;  /* 0x0001040008097810 */ /* 0x000fc40007ffe0ff */
[----:B------:R-:W-:Y:S02]  /*aed0*/  MOV R47, R29 ;  /* 0x0000001d002f7202 */ /* 0x000fe40000000f00 */
[--C-:B------:R-:W-:Y:S01]  /*aee0*/  SHF.R.U64 R58, R28, 0x10, R29.reuse ;  /* 0x000000101c3a7819 */ /* 0x100fe2000000121d */
[----:B------:R-:W-:Y:S01]  /*aef0*/  @P1 VIADD R3, R9, 0xffffffc0 ;  /* 0xffffffc009031836 */ /* 0x000fe20000000000 */
[----:B------:R-:W-:Y:S02]  /*af00*/  SHF.R.U32.HI R59, RZ, 0x10, R29 ;  /* 0x00000010ff3b7819 */ /* 0x000fe4000001161d */
[----:B------:R-:W-:Y:S02]  /*af10*/  MOV R51, R33 ;  /* 0x0000002100337202 */ /* 0x000fe40000000f00 */
[--C-:B------:R-:W-:Y:S02]  /*af20*/  SHF.R.U64 R62, R32, 0x10, R33.reuse ;  /* 0x00000010203e7819 */ /* 0x100fe40000001221 */
[----:B------:R-:W-:-:S02]  /*af30*/  SHF.R.U32.HI R63, RZ, 0x10, R33 ;  /* 0x00000010ff3f7819 */ /* 0x000fc40000011621 */
[----:B------:R-:W-:Y:S01]  /*af40*/  SHF.R.U64 R72, R6, 0x10, R7 ;  /* 0x0000001006487819 */ /* 0x000fe20000001207 */
[----:B------:R-:W-:Y:S01]  /*af50*/  IMAD.MOV.U32 R6, RZ, RZ, R4 ;  /* 0x000000ffff067224 */ /* 0x000fe200078e0004 */
[----:B------:R-:W-:Y:S02]  /*af60*/  PRMT R29, R21, 0x5410, R46 ;  /* 0x00005410151d7816 */ /* 0x000fe4000000002e */
[----:B------:R-:W-:Y:S02]  /*af70*/  MOV R49, R31 ;  /* 0x0000001f00317202 */ /* 0x000fe40000000f00 */
[--C-:B------:R-:W-:Y:S02]  /*af80*/  SHF.R.U64 R60, R30, 0x10, R31.reuse ;  /* 0x000000101e3c7819 */ /* 0x100fe4000000121f */
[----:B------:R-:W-:Y:S01]  /*af90*/  SHF.R.U32.HI R61, RZ, 0x10, R31 ;  /* 0x00000010ff3d7819 */ /* 0x000fe2000001161f */
[----:B------:R-:W-:Y:S01]  /*afa0*/  IMAD.MOV.U32 R31, RZ, RZ, R12 ;  /* 0x000000ffff1f7224 */ /* 0x000fe200078e000c */
[----:B------:R-:W-:-:S02]  /*afb0*/  MOV R44, R7 ;  /* 0x00000007002c7202 */ /* 0x000fc40000000f00 */
[----:B------:R-:W-:Y:S02]  /*afc0*/  SHF.R.U32.HI R73, RZ, 0x10, R7 ;  /* 0x00000010ff497819 */ /* 0x000fe40000011607 */
[----:B------:R-:W-:Y:S02]  /*afd0*/  SHF.R.U64 R74, R4, 0x10, R5 ;  /* 0x00000010044a7819 */ /* 0x000fe40000001205 */
[----:B------:R-:W-:Y:S02]  /*afe0*/  PRMT R33, R34, 0x5410, R45 ;  /* 0x0000541022217816 */ /* 0x000fe4000000002d */
[----:B------:R-:W-:Y:S02]  /*aff0*/  PRMT R21, R24, 0x5410, R25 ;  /* 0x0000541018157816 */ /* 0x000fe40000000019 */
[----:B------:R-:W-:Y:S02]  /*b000*/  MOV R28, R11 ;  /* 0x0000000b001c7202 */ /* 0x000fe40000000f00 */
[----:B------:R-:W-:-:S02]  /*b010*/  SHF.R.U64 R66, R10, 0x10, R11 ;  /* 0x000000100a427819 */ /* 0x000fc4000000120b */
[----:B------:R-:W-:Y:S02]  /*b020*/  SHF.R.U32.HI R67, RZ, 0x10, R11 ;  /* 0x00000010ff437819 */ /* 0x000fe4000001160b */
[----:B------:R-:W-:Y:S02]  /*b030*/  MOV R32, R13 ;  /* 0x0000000d00207202 */ /* 0x000fe40000000f00 */
[--C-:B------:R-:W-:Y:S02]  /*b040*/  SHF.R.U64 R68, R12, 0x10, R13.reuse ;  /* 0x000000100c447819 */ /* 0x100fe4000000120d */
[----:B------:R-:W-:Y:S02]  /*b050*/  SHF.R.U32.HI R69, RZ, 0x10, R13 ;  /* 0x00000010ff457819 */ /* 0x000fe4000001160d */
[----:B------:R-:W-:Y:S02]  /*b060*/  MOV R41, R14 ;  /* 0x0000000e00297202 */ /* 0x000fe40000000f00 */
[----:B------:R-:W-:-:S02]  /*b070*/  SHF.R.U64 R70, R14, 0x10, R15 ;  /* 0x000000100e467819 */ /* 0x000fc4000000120f */
[----:B------:R-:W-:Y:S02]  /*b080*/  SHF.R.U32.HI R71, RZ, 0x10, R15 ;  /* 0x00000010ff477819 */ /* 0x000fe4000001160f */
[----:B------:R-:W-:Y:S02]  /*b090*/  MOV R7, R5 ;  /* 0x0000000500077202 */ /* 0x000fe40000000f00 */
[----:B------:R-:W-:Y:S02]  /*b0a0*/  SHF.R.U32.HI R75, RZ, 0x10, R5 ;  /* 0x00000010ff4b7819 */ /* 0x000fe40000011605 */
[----:B------:R-:W-:Y:S02]  /*b0b0*/  PRMT R34, R52, 0x5410, R53 ;  /* 0x0000541034227816 */ /* 0x000fe40000000035 */
[----:B------:R-:W-:Y:S02]  /*b0c0*/  PRMT R30, R54, 0x5410, R55 ;  /* 0x00005410361e7816 */ /* 0x000fe40000000037 */
[----:B------:R-:W-:-:S02]  /*b0d0*/  PRMT R24, R56, 0x5410, R57 ;  /* 0x0000541038187816 */ /* 0x000fc40000000039 */
[----:B------:R-:W-:Y:S01]  /*b0e0*/  LEA.HI R4, R203, R203, RZ, 0x1 ;  /* 0x000000cbcb047211 */ /* 0x000fe200078f08ff */
[----:B------:R-:W-:Y:S06]  /*b0f0*/  BRA.DIV UR4, `(.L_x_571) ;  /* 0x0000013604dc7947 */ /* 0x000fec000b800000 */
.L_x_772:
[----:B------:R-:W-:Y:S01]  /*b100*/  UMOV UR4, 0xffffffff ;  /* 0xffffffff00047882 */ /* 0x000fe20000000000 */
[----:B------:R-:W-:Y:S02]  /*b110*/  LOP3.LUT R4, R4, 0xfffffffe, RZ, 0xc0, !PT ;  /* 0xfffffffe04047812 */ /* 0x000fe400078ec0ff */
[----:B------:R-:W-:Y:S05]  /*b120*/  BRA.DIV UR4, `(.L_x_572) ;  /* 0x0000013604f87947 */ /* 0x000fea000b800000 */
.L_x_775:
[----:B------:R-:W-:Y:S01]  /*b130*/  UMOV UR4, 0xffffffff ;  /* 0xffffffff00047882 */ /* 0x000fe20000000000 */
[----:B------:R-:W-:Y:S02]  /*b140*/  IADD3 R4, R203, -R4, RZ ;  /* 0x80000004cb047210 */ /* 0x000fe40007ffe0ff */
[----:B------:R-:W-:Y:S05]  /*b150*/  BRA.DIV UR4, `(.L_x_573) ;  /* 0x0000013a04147947 */ /* 0x000fea000b800000 */
.L_x_778:
[----:B------:R-:W-:Y:S01]  /*b160*/  UMOV UR4, 0xffffffff ;  /* 0xffffffff00047882 */ /* 0x000fe20000000000 */
[----:B------:R-:W-:Y:S02]  /*b170*/  SHF.L.U32 R5, R4, 0x1f, RZ ;  /* 0x0000001f04057819 */ /* 0x000fe400000006ff */
[----:B------:R-:W-:Y:S05]  /*b180*/  BRA.DIV UR4, `(.L_x_574) ;  /* 0x0000013a04307947 */ /* 0x000fea000b800000 */
.L_x_781:
[----:B------:R-:W0:Y:S01]  /*b190*/  SYNCS.PHASECHK.TRANS64.TRYWAIT P1, [R2+URZ+0x34800], R5 ;  /* 0x03480005020075a7 */ /* 0x000e22000802017f */
[----:B------:R-:W-:Y:S01]  /*b1a0*/  BSSY B1, `(.L_x_575) ;  /* 0x0000013000017945 */ /* 0x000fe20003800000 */
[----:B------:R-:W-:Y:S02]  /*b1b0*/  PRMT R25, R26, 0x5410, R47 ;  /* 0x000054101a197816 */ /* 0x000fe4000000002f */
[----:B------:R-:W-:Y:S02]  /*b1c0*/  PRMT R37, R20, 0x5410, R27 ;  /* 0x0000541014257816 */ /* 0x000fe4000000001b */
[----:B------:R-:W-:Y:S02]  /*b1d0*/  PRMT R35, R35, 0x5410, R28 ;  /* 0x0000541023237816 */ /* 0x000fe4000000001c */
[----:B------:R-:W-:Y:S02]  /*b1e0*/  PRMT R31, R31, 0x5410, R32 ;  /* 0x000054101f1f7816 */ /* 0x000fe40000000020 */
[----:B------:R-:W-:-:S02]  /*b1f0*/  PRMT R26, R58, 0x5410, R59 ;  /* 0x000054103a1a7816 */ /* 0x000fc4000000003b */
[----:B------:R-:W-:Y:S02]  /*b200*/  PRMT R13, R48, 0x5410, R49 ;  /* 0x00005410300d7816 */ /* 0x000fe40000000031 */
        /* <DEDUP_REMOVED lines=10> */
[----:B------:R-:W-:Y:S01]  /*b2b0*/  PRMT R11, R6, 0x5410, R7 ;  /* 0x00005410060b7816 */ /* 0x000fe20000000007 */
[----:B0-----:R-:W-:Y:S06]  /*b2c0*/  @!P1 BRA `(.L_x_576) ;  /* 0x0000013800089947 */ /* 0x001fec0003800000 */
.L_x_782:
[----:B------:R-:W-:Y:S05]  /*b2d0*/  BSYNC B1 ;  /* 0x0000000000017941 */ /* 0x000fea0003800000 */
.L_x_575:
[----:B------:R-:W-:Y:S01]  /*b2e0*/  BSSY B1, `(.L_x_577) ;  /* 0x0000103000017945 */ /* 0x000fe20003800000 */
[----:B------:R-:W-:-:S03]  /*b2f0*/  PRMT R12, R74, 0x5410, R75 ;  /* 0x000054104a0c7816 */ /* 0x000fc6000000004b */
[----:B------:R-:W-:Y:S05]  /*b300*/  @P0 BRA `(.L_x_578) ;  /* 0x0000001000000947 */ /* 0x000fea0003800000 */
[----:B0-----:R-:W0:Y:S01]  /*b310*/  LDC R5, c[0x0][0x3d4] ;  /* 0x0000f500ff057b82 */ /* 0x001e220000000800 */
[C---:B------:R-:W-:Y:S01]  /*b320*/  VIADD R4, R16.reuse, 0x10 ;  /* 0x0000001010047836 */ /* 0x040fe20000000000 */
[C---:B------:R-:W-:Y:S01]  /*b330*/  IADD3 R6, R16.reuse, 0x20, RZ ;  /* 0x0000002010067810 */ /* 0x040fe20007ffe0ff */
[C---:B------:R-:W-:Y:S01]  /*b340*/  VIADD R42, R16.reuse, 0x30 ;  /* 0x00000030102a7836 */ /* 0x040fe20000000000 */
[----:B------:R-:W-:Y:S01]  /*b350*/  BSSY B2, `(.L_x_579) ;  /* 0x0000030000027945 */ /* 0x000fe20003800000 */
[-C--:B0-----:R-:W-:Y:S02]  /*b360*/  ISETP.GE.AND P0, PT, R16, R5.reuse, PT ;  /* 0x000000051000720c */ /* 0x081fe40003f06270 */
[-C--:B------:R-:W-:Y:S01]  /*b370*/  ISETP.GE.AND P2, PT, R6, R5.reuse, PT ;  /* 0x000000050600720c */ /* 0x080fe20003f46270 */
[----:B------:R-:W-:Y:S01]  /*b380*/  VIADD R6, R16, 0x50 ;  /* 0x0000005010067836 */ /* 0x000fe20000000000 */
[----:B------:R-:W-:Y:S02]  /*b390*/  ISETP.GE.AND P1, PT, R4, R5, PT ;  /* 0x000000050400720c */ /* 0x000fe40003f26270 */
[----:B------:R-:W-:-:S02]  /*b3a0*/  IADD3 R4, R16, 0x40, RZ ;  /* 0x0000004010047810 */ /* 0x000fc40007ffe0ff */
[-C--:B------:R-:W-:Y:S02]  /*b3b0*/  ISETP.GE.AND P3, PT, R42, R5.reuse, PT ;  /* 0x000000052a00720c */ /* 0x080fe40003f66270 */
[-C--:B------:R-:W-:Y:S02]  /*b3c0*/  ISETP.GE.AND P4, PT, R4, R5.reuse, PT ;  /* 0x000000050400720c */ /* 0x080fe40003f86270 */
[----:B------:R-:W-:Y:S01]  /*b3d0*/  ISETP.GE.AND P5, PT, R6, R5, PT ;  /* 0x000000050600720c */ /* 0x000fe20003fa6270 */
[----:B------:R-:W-:-:S12]  /*b3e0*/  @P0 BRA `(.L_x_580) ;  /* 0x0000000000980947 */ /* 0x000fd80003800000 */
[----:B------:R-:W0:Y:S01]  /*b3f0*/  LDS.128 R4, [R8+0x10400] ;  /* 0x0104000008047984 */ /* 0x000e220000000c00 */
[----:B------:R-:W-:Y:S02]  /*b400*/  HADD2.F32 R45, -RZ, R37.H0_H0 ;  /* 0x20000025ff2d7230 */ /* 0x000fe40000004100 */
[----:B------:R-:W-:Y:S02]  /*b410*/  HADD2.F32 R44, -RZ, R33.H0_H0 ;  /* 0x20000021ff2c7230 */ /* 0x000fe40000004100 */
[----:B------:R-:W-:Y:S02]  /*b420*/  HADD2.F32 R46, -RZ, R34.H0_H0 ;  /* 0x20000022ff2e7230 */ /* 0x000fe40000004100 */
[----:B------:R-:W-:Y:S02]  /*b430*/  HADD2.F32 R48, -RZ, R38.H0_H0 ;  /* 0x20000026ff307230 */ /* 0x000fe40000004100 */
[--C-:B0-----:R-:W-:Y:S02]  /*b440*/  HADD2.F32 R39, -RZ, R4.reuse.H0_H0 ;  /* 0x20000004ff277230 */ /* 0x101fe40000004100 */
[----:B------:R-:W-:-:S02]  /*b450*/  HADD2.F32 R4, -RZ, R4.H1_H1 ;  /* 0x30000004ff047230 */ /* 0x000fc40000004100 */
[--C-:B------:R-:W-:Y:S02]  /*b460*/  HADD2.F32 R41, -RZ, R5.reuse.H0_H0 ;  /* 0x20000005ff297230 */ /* 0x100fe40000004100 */
[----:B------:R-:W-:Y:S02]  /*b470*/  HADD2.F32 R5, -RZ, R5.H1_H1 ;  /* 0x30000005ff057230 */ /* 0x000fe40000004100 */
[CC--:B------:R-:W-:Y:S01]  /*b480*/  FMUL.FTZ R50, R4.reuse, R45.reuse ;  /* 0x0000002d04327220 */ /* 0x0c0fe20000410000 */
[----:B------:R-:W-:Y:S01]  /*b490*/  FMUL.FTZ R4, R4, R44 ;  /* 0x0000002c04047220 */ /* 0x000fe20000410000 */
[--C-:B------:R-:W-:Y:S02]  /*b4a0*/  HADD2.F32 R42, -RZ, R6.reuse.H0_H0 ;  /* 0x20000006ff2a7230 */ /* 0x100fe40000004100 */
[----:B------:R-:W-:Y:S02]  /*b4b0*/  HADD2.F32 R43, -RZ, R7.H0_H0 ;  /* 0x20000007ff2b7230 */ /* 0x000fe40000004100 */
[----:B------:R-:W-:Y:S01]  /*b4c0*/  FMUL.FTZ R52, R5, R48 ;  /* 0x0000003005347220 */ /* 0x000fe20000410000 */
[C---:B------:R-:W-:Y:S01]  /*b4d0*/  FFMA.FTZ R50, R39.reuse, R44, -R50 ;  /* 0x0000002c27327223 */ /* 0x040fe20000010832 */
[----:B------:R-:W-:Y:S01]  /*b4e0*/  FFMA.FTZ R45, R39, R45, R4 ;  /* 0x0000002d272d7223 */ /* 0x000fe20000010004 */
[----:B------:R-:W-:Y:S01]  /*b4f0*/  FMUL.FTZ R54, R5, R46 ;  /* 0x0000002e05367220 */ /* 0x000fe20000410000 */
[----:B------:R-:W-:-:S02]  /*b500*/  HADD2.F32 R6, -RZ, R6.H1_H1 ;  /* 0x30000006ff067230 */ /* 0x000fc40000004100 */
[C---:B------:R-:W-:Y:S01]  /*b510*/  FFMA.FTZ R52, R41.reuse, R46, -R52 ;  /* 0x0000002e29347223 */ /* 0x040fe20000010834 */
[----:B------:R-:W-:Y:S02]  /*b520*/  HADD2.F32 R7, -RZ, R7.H1_H1 ;  /* 0x30000007ff077230 */ /* 0x000fe40000004100 */
[----:B------:R-:W-:Y:S01]  /*b530*/  FFMA.FTZ R41, R41, R48, R54 ;  /* 0x0000003029297223 */ /* 0x000fe20000010036 */
[----:B------:R-:W-:Y:S02]  /*b540*/  HADD2.F32 R39, -RZ, R37.H1_H1 ;  /* 0x30000025ff277230 */ /* 0x000fe40000004100 */
[----:B------:R-:W-:Y:S02]  /*b550*/  HADD2.F32 R5, -RZ, R33.H1_H1 ;  /* 0x30000021ff057230 */ /* 0x000fe40000004100 */
[----:B------:R-:W-:Y:S02]  /*b560*/  HADD2.F32 R44, -RZ, R38.H1_H1 ;  /* 0x30000026ff2c7230 */ /* 0x000fe40000004100 */
[----:B------:R-:W-:Y:S01]  /*b570*/  FMUL.FTZ R47, R6, R39 ;  /* 0x00000027062f7220 */ /* 0x000fe20000410000 */
[----:B------:R-:W-:-:S02]  /*b580*/  HADD2.F32 R4, -RZ, R34.H1_H1 ;  /* 0x30000022ff047230 */ /* 0x000fc40000004100 */
[-C--:B------:R-:W-:Y:S01]  /*b590*/  FMUL.FTZ R46, R6, R5.reuse ;  /* 0x00000005062e7220 */ /* 0x080fe20000410000 */
[C---:B------:R-:W-:Y:S01]  /*b5a0*/  FMUL.FTZ R48, R7.reuse, R44 ;  /* 0x0000002c07307220 */ /* 0x040fe20000410000 */
[C---:B------:R-:W-:Y:S01]  /*b5b0*/  FFMA.FTZ R6, R42.reuse, R5, -R47 ;  /* 0x000000052a067223 */ /* 0x040fe2000001082f */
[-C--:B------:R-:W-:Y:S01]  /*b5c0*/  FMUL.FTZ R49, R7, R4.reuse ;  /* 0x0000000407317220 */ /* 0x080fe20000410000 */
[----:B------:R-:W-:Y:S01]  /*b5d0*/  FFMA.FTZ R39, R42, R39, R46 ;  /* 0x000000272a277223 */ /* 0x000fe2000001002e */
[----:B------:R-:W-:Y:S01]  /*b5e0*/  FFMA.FTZ R7, R43, R4, -R48 ;  /* 0x000000042b077223 */ /* 0x000fe20000010830 */
[----:B------:R-:W-:Y:S01]  /*b5f0*/  F2FP.F16.F32.PACK_AB R4, R45, R50 ;  /* 0x000000322d04723e */ /* 0x000fe200000000ff */
[----:B------:R-:W-:Y:S01]  /*b600*/  FFMA.FTZ R44, R43, R44, R49 ;  /* 0x0000002c2b2c7223 */ /* 0x000fe20000010031 */
[----:B------:R-:W-:Y:S02]  /*b610*/  F2FP.F16.F32.PACK_AB R5, R41, R52 ;  /* 0x000000342905723e */ /* 0x000fe400000000ff */
[----:B------:R-:W-:-:S02]  /*b620*/  F2FP.F16.F32.PACK_AB R6, R39, R6 ;  /* 0x000000062706723e */ /* 0x000fc400000000ff */
[----:B------:R-:W-:-:S05]  /*b630*/  F2FP.F16.F32.PACK_AB R7, R44, R7 ;  /* 0x000000072c07723e */ /* 0x000fca00000000ff */
[----:B------:R0:W-:Y:S02]  /*b640*/  STS.128 [R8+0x10400], R4 ;  /* 0x0104000408007388 */ /* 0x0001e40000000c00 */
.L_x_580:
[----:B------:R-:W-:Y:S05]  /*b650*/  BSYNC B2 ;  /* 0x0000000000027941 */ /* 0x000fea0003800000 */
.L_x_579:
[----:B------:R-:W-:Y:S04]  /*b660*/  BSSY B2, `(.L_x_581) ;  /* 0x0000028000027945 */ /* 0x000fe80003800000 */
[----:B------:R-:W-:Y:S05]  /*b670*/  @P1 BRA `(.L_x_582) ;  /* 0x0000000000981947 */ /* 0x000fea0003800000 */
[----:B0-----:R-:W0:Y:S01]  /*b680*/  LDS.128 R4, [R3] ;  /* 0x0000000003047984 */ /* 0x001e220000000c00 */
        /* <DEDUP_REMOVED lines=36> */
[----:B------:R1:W-:Y:S02]  /*b8d0*/  STS.128 [R3], R4 ;  /* 0x0000000403007388 */ /* 0x0003e40000000c00 */
.L_x_582:
[----:B------:R-:W-:Y:S05]  /*b8e0*/  BSYNC B2 ;  /* 0x0000000000027941 */ /* 0x000fea0003800000 */
.L_x_581:
[----:B------:R-:W-:Y:S04]  /*b8f0*/  BSSY B2, `(.L_x_583) ;  /* 0x0000028000027945 */ /* 0x000fe80003800000 */
[----:B------:R-:W-:Y:S05]  /*b900*/  @P2 BRA `(.L_x_584) ;  /* 0x0000000000982947 */ /* 0x000fea0003800000 */
[----:B01----:R-:W0:Y:S01]  /*b910*/  LDS.128 R4, [R8+0x14400] ;  /* 0x0144000008047984 */ /* 0x003e220000000c00 */
        /* <DEDUP_REMOVED lines=37> */
.L_x_584:
[----:B------:R-:W-:Y:S05]  /*bb70*/  BSYNC B2 ;  /* 0x0000000000027941 */ /* 0x000fea0003800000 */
.L_x_583:
[----:B------:R-:W-:Y:S04]  /*bb80*/  BSSY B2, `(.L_x_585) ;  /* 0x0000028000027945 */ /* 0x000fe80003800000 */
[----:B------:R-:W-:Y:S05]  /*bb90*/  @P3 BRA `(.L_x_586) ;  /* 0x0000000000983947 */ /* 0x000fea0003800000 */
[----:B012---:R-:W0:Y:S01]  /*bba0*/  LDS.128 R4, [R3+0x4000] ;  /* 0x0040000003047984 */ /* 0x007e220000000c00 */
        /* <DEDUP_REMOVED lines=37> */
.L_x_586:
[----:B------:R-:W-:Y:S05]  /*be00*/  BSYNC B2 ;  /* 0x0000000000027941 */ /* 0x000fea0003800000 */
.L_x_585:
[----:B------:R-:W-:Y:S04]  /*be10*/  BSSY B2, `(.L_x_587) ;  /* 0x0000028000027945 */ /* 0x000fe80003800000 */
[----:B------:R-:W-:Y:S05]  /*be20*/  @P4 BRA `(.L_x_588) ;  /* 0x0000000000984947 */ /* 0x000fea0003800000 */
[----:B0123--:R-:W0:Y:S01]  /*be30*/  LDS.128 R4, [R8+0x18400] ;  /* 0x0184000008047984 */ /* 0x00fe220000000c00 */
        /* <DEDUP_REMOVED lines=37> */
.L_x_588:
[----:B------:R-:W-:Y:S05]  /*c090*/  BSYNC B2 ;  /* 0x0000000000027941 */ /* 0x000fea0003800000 */
.L_x_587:
[----:B------:R-:W-:Y:S05]  /*c0a0*/  @P5 BRA `(.L_x_578) ;  /* 0x0000000000985947 */ /* 0x000fea0003800000 */
[----:B01234-:R-:W0:Y:S01]  /*c0b0*/  LDS.128 R4, [R3+0x8000] ;  /* 0x0080000003047984 */ /* 0x01fe220000000c00 */
        /* <DEDUP_REMOVED lines=37> */
.L_x_578:
[----:B------:R-:W-:Y:S05]  /*c310*/  BSYNC B1 ;  /* 0x0000000000017941 */ /* 0x000fea0003800000 */
.L_x_577:
[----:B------:R-:W-:-:S13]  /*c320*/  ISETP.GE.AND P0, PT, R202, R0, PT ;  /* 0x00000000ca00720c */ /* 0x000fda0003f06270 */
[----:B------:R-:W-:Y:S05]  /*c330*/  @P0 BRA `(.L_x_589) ;  /* 0x0000003800940947 */ /* 0x000fea0003800000 */
[----:B01234-:R-:W0:Y:S01]  /*c340*/  LDC R5, c[0x0][0x3d4] ;  /* 0x0000f500ff057b82 */ /* 0x01fe220000000800 */
[C---:B------:R-:W-:Y:S01]  /*c350*/  IADD3 R0, R16.reuse, 0x10, RZ ;  /* 0x0000001010007810 */ /* 0x040fe20007ffe0ff */
[C---:B------:R-:W-:Y:S01]  /*c360*/  VIADD R4, R16.reuse, 0x20 ;  /* 0x0000002010047836 */ /* 0x040fe20000000000 */
[C---:B------:R-:W-:Y:S01]  /*c370*/  IADD3 R6, R16.reuse, 0x30, RZ ;  /* 0x0000003010067810 */ /* 0x040fe20007ffe0ff */
        /* <DEDUP_REMOVED lines=19> */
[-C--:B------:R-:W-:Y:S01]  /*c4b0*/  FMUL.FTZ R43, R48, R4.reuse ;  /* 0x00000004302b7220 */ /* 0x080fe20000410000 */
[C---:B------:R-:W-:Y:S01]  /*c4c0*/  FMUL.FTZ R45, R46.reuse, R4 ;  /* 0x000000042e2d7220 */ /* 0x040fe20000410000 */
[----:B------:R-:W-:Y:S02]  /*c4d0*/  HADD2.F32 R41, -RZ, R6.H0_H0 ;  /* 0x20000006ff297230 */ /* 0x000fe40000004100 */
[-C--:B------:R-:W-:Y:S01]  /*c4e0*/  FMUL.FTZ R44, R49, R5.reuse ;  /* 0x00000005312c7220 */ /* 0x080fe20000410000 */
[-C--:B------:R-:W-:Y:S01]  /*c4f0*/  FFMA.FTZ R4, R46, R0.reuse, -R43 ;  /* 0x000000002e047223 */ /* 0x080fe2000001082b */
[----:B------:R-:W-:Y:S01]  /*c500*/  FFMA.FTZ R45, R48, R0, R45 ;  /* 0x00000000302d7223 */ /* 0x000fe2000001002d */
[----:B------:R-:W-:Y:S01]  /*c510*/  FMUL.FTZ R0, R47, R5 ;  /* 0x000000052f007220 */ /* 0x000fe20000410000 */
[----:B------:R-:W-:-:S02]  /*c520*/  HADD2.F32 R42, -RZ, R7.H0_H0 ;  /* 0x20000007ff2a7230 */ /* 0x000fc40000004100 */
[-C--:B------:R-:W-:Y:S01]  /*c530*/  FFMA.FTZ R5, R47, R39.reuse, -R44 ;  /* 0x000000272f057223 */ /* 0x080fe2000001082c */
[----:B------:R-:W-:Y:S02]  /*c540*/  HADD2.F32 R6, -RZ, R6.H1_H1 ;  /* 0x30000006ff067230 */ /* 0x000fe40000004100 */
[----:B------:R-:W-:Y:S01]  /*c550*/  FFMA.FTZ R0, R49, R39, R0 ;  /* 0x0000002731007223 */ /* 0x000fe20000010000 */
[----:B------:R-:W-:Y:S01]  /*c560*/  HADD2.F32 R7, -RZ, R7.H1_H1 ;  /* 0x30000007ff077230 */ /* 0x000fe20000004100 */
[----:B------:R-:W-:Y:S01]  /*c570*/  F2FP.F16.F32.PACK_AB R4, R45, R4 ;  /* 0x000000042d04723e */ /* 0x000fe200000000ff */
[----:B------:R-:W-:Y:S02]  /*c580*/  HADD2.F32 R47, -RZ, R37.H1_H1 ;  /* 0x30000025ff2f7230 */ /* 0x000fe40000004100 */
[----:B------:R-:W-:Y:S01]  /*c590*/  HADD2.F32 R46, -RZ, R38.H1_H1 ;  /* 0x30000026ff2e7230 */ /* 0x000fe20000004100 */
[----:B------:R-:W-:Y:S01]  /*c5a0*/  F2FP.F16.F32.PACK_AB R5, R0, R5 ;  /* 0x000000050005723e */ /* 0x000fe200000000ff */
[----:B------:R-:W-:-:S02]  /*c5b0*/  HADD2.F32 R43, -RZ, R33.H1_H1 ;  /* 0x30000021ff2b7230 */ /* 0x000fc40000004100 */
[----:B------:R-:W-:Y:S02]  /*c5c0*/  HADD2.F32 R44, -RZ, R34.H1_H1 ;  /* 0x30000022ff2c7230 */ /* 0x000fe40000004100 */
[-C--:B------:R-:W-:Y:S01]  /*c5d0*/  FMUL.FTZ R34, R47, R6.reuse ;  /* 0x000000062f227220 */ /* 0x080fe20000410000 */
[-C--:B------:R-:W-:Y:S01]  /*c5e0*/  FMUL.FTZ R33, R46, R7.reuse ;  /* 0x000000072e217220 */ /* 0x080fe20000410000 */
[C---:B------:R-:W-:Y:S01]  /*c5f0*/  FMUL.FTZ R38, R43.reuse, R6 ;  /* 0x000000062b267220 */ /* 0x040fe20000410000 */
[C---:B------:R-:W-:Y:S01]  /*c600*/  FMUL.FTZ R37, R44.reuse, R7 ;  /* 0x000000072c257220 */ /* 0x040fe20000410000 */
[-C--:B------:R-:W-:Y:S01]  /*c610*/  FFMA.FTZ R6, R43, R41.reuse, -R34 ;  /* 0x000000292b067223 */ /* 0x080fe20000010822 */
[-C--:B------:R-:W-:Y:S01]  /*c620*/  FFMA.FTZ R7, R44, R42.reuse, -R33 ;  /* 0x0000002a2c077223 */ /* 0x080fe20000010821 */
[----:B------:R-:W-:Y:S01]  /*c630*/  FFMA.FTZ R41, R47, R41, R38 ;  /* 0x000000292f297223 */ /* 0x000fe20000010026 */
[----:B------:R-:W-:-:S04]  /*c640*/  FFMA.FTZ R42, R46, R42, R37 ;  /* 0x0000002a2e2a7223 */ /* 0x000fc80000010025 */
[----:B------:R-:W-:Y:S02]  /*c650*/  F2FP.F16.F32.PACK_AB R6, R41, R6 ;  /* 0x000000062906723e */ /* 0x000fe400000000ff */
[----:B------:R-:W-:-:S05]  /*c660*/  F2FP.F16.F32.PACK_AB R7, R42, R7 ;  /* 0x000000072a07723e */ /* 0x000fca00000000ff */
[----:B------:R0:W-:Y:S02]  /*c670*/  STS.128 [R8+0x12400], R4 ;  /* 0x0124000408007388 */ /* 0x0001e40000000c00 */
.L_x_591:
[----:B------:R-:W-:Y:S05]  /*c680*/  BSYNC B1 ;  /* 0x0000000000017941 */ /* 0x000fea0003800000 */
.L_x_590:
[----:B------:R-:W-:Y:S04]  /*c690*/  BSSY B1, `(.L_x_592) ;  /* 0x0000028000017945 */ /* 0x000fe80003800000 */
[----:B------:R-:W-:Y:S05]  /*c6a0*/  @P1 BRA `(.L_x_593) ;  /* 0x0000000000981947 */ /* 0x000fea0003800000 */
[----:B0-----:R-:W0:Y:S01]  /*c6b0*/  LDS.128 R4, [R3+0x2000] ;  /* 0x0020000003047984 */ /* 0x001e220000000c00 */
        /* <DEDUP_REMOVED lines=22> */
[----:B------:R-:W-:Y:S02]  /*c820*/  HADD2.F32 R38, -RZ, R29.H1_H1 ;  /* 0x3000001dff267230 */ /* 0x000fe40000004100 */
[----:B------:R-:W-:Y:S01]  /*c830*/  FMUL.FTZ R29, R42, R6 ;  /* 0x000000062a1d7220 */ /* 0x000fe20000410000 */
[----:B------:R-:W-:Y:S01]  /*c840*/  HADD2.F32 R39, -RZ, R36.H1_H1 ;  /* 0x30000024ff277230 */ /* 0x000fe20000004100 */
[----:B------:R-:W-:Y:S01]  /*c850*/  F2FP.F16.F32.PACK_AB R5, R0, R5 ;  /* 0x000000050005723e */ /* 0x000fe200000000ff */
[----:B------:R-:W-:-:S02]  /*c860*/  HADD2.F32 R35, -RZ, R30.H1_H1 ;  /* 0x3000001eff237230 */ /* 0x000fc40000004100 */
[C---:B------:R-:W-:Y:S01]  /*c870*/  FMUL.FTZ R33, R38.reuse, R6 ;  /* 0x0000000626217220 */ /* 0x040fe20000410000 */
[-C--:B------:R-:W-:Y:S01]  /*c880*/  FFMA.FTZ R6, R38, R34.reuse, -R29 ;  /* 0x0000002226067223 */ /* 0x080fe2000001081d */
[-C--:B------:R-:W-:Y:S01]  /*c890*/  FMUL.FTZ R30, R39, R7.reuse ;  /* 0x00000007271e7220 */ /* 0x080fe20000410000 */
[C---:B------:R-:W-:Y:S01]  /*c8a0*/  FMUL.FTZ R36, R35.reuse, R7 ;  /* 0x0000000723247220 */ /* 0x040fe20000410000 */
[----:B------:R-:W-:Y:S02]  /*c8b0*/  FFMA.FTZ R33, R42, R34, R33 ;  /* 0x000000222a217223 */ /* 0x000fe40000010021 */
[-C--:B------:R-:W-:Y:S01]  /*c8c0*/  FFMA.FTZ R7, R35, R37.reuse, -R30 ;  /* 0x0000002523077223 */ /* 0x080fe2000001081e */
[----:B------:R-:W-:Y:S02]  /*c8d0*/  FFMA.FTZ R36, R39, R37, R36 ;  /* 0x0000002527247223 */ /* 0x000fe40000010024 */
[----:B------:R-:W-:-:S03]  /*c8e0*/  F2FP.F16.F32.PACK_AB R6, R33, R6 ;  /* 0x000000062106723e */ /* 0x000fc600000000ff */
[----:B------:R-:W-:-:S05]  /*c8f0*/  F2FP.F16.F32.PACK_AB R7, R36, R7 ;  /* 0x000000072407723e */ /* 0x000fca00000000ff */
[----:B------:R1:W-:Y:S02]  /*c900*/  STS.128 [R3+0x2000], R4 ;  /* 0x0020000403007388 */ /* 0x0003e40000000c00 */
.L_x_593:
[----:B------:R-:W-:Y:S05]  /*c910*/  BSYNC B1 ;  /* 0x0000000000017941 */ /* 0x000fea0003800000 */
.L_x_592:
        /* <DEDUP_REMOVED lines=40> */
.L_x_595:
[----:B------:R-:W-:Y:S05]  /*cba0*/  BSYNC B1 ;  /* 0x0000000000017941 */ /* 0x000fea0003800000 */
.L_x_594:
        /* <DEDUP_REMOVED lines=40> */
.L_x_597:
[----:B------:R-:W-:Y:S05]  /*ce30*/  BSYNC B1 ;  /* 0x0000000000017941 */ /* 0x000fea0003800000 */
.L_x_596:
        /* <DEDUP_REMOVED lines=28> */
[-C--:B------:R-:W-:Y:S01]  /*d000*/  FMUL.FTZ R13, R28, R6.reuse ;  /* 0x000000061c0d7220 */ /* 0x080fe20000410000 */
[----:B------:R-:W-:Y:S02]  /*d010*/  HADD2.F32 R27, -RZ, R14.H1_H1 ;  /* 0x3000000eff1b7230 */ /* 0x000fe40000004100 */
[C---:B------:R-:W-:Y:S01]  /*d020*/  FMUL.FTZ R15, R26.reuse, R6 ;  /* 0x000000061a0f7220 */ /* 0x040fe20000410000 */
[-C--:B------:R-:W-:Y:S01]  /*d030*/  FMUL.FTZ R14, R31, R7.reuse ;  /* 0x000000071f0e7220 */ /* 0x080fe20000410000 */
[-C--:B------:R-:W-:Y:S01]  /*d040*/  FFMA.FTZ R6, R26, R24.reuse, -R13 ;  /* 0x000000181a067223 */ /* 0x080fe2000001080d */
[C---:B------:R-:W-:Y:S01]  /*d050*/  FMUL.FTZ R20, R27.reuse, R7 ;  /* 0x000000071b147220 */ /* 0x040fe20000410000 */
[----:B------:R-:W-:Y:S01]  /*d060*/  FFMA.FTZ R15, R28, R24, R15 ;  /* 0x000000181c0f7223 */ /* 0x000fe2000001000f */
[-C--:B------:R-:W-:Y:S02]  /*d070*/  FFMA.FTZ R7, R27, R25.reuse, -R14 ;  /* 0x000000191b077223 */ /* 0x080fe4000001080e */
[----:B------:R-:W-:-:S02]  /*d080*/  FFMA.FTZ R20, R31, R25, R20 ;  /* 0x000000191f147223 */ /* 0x000fc40000010014 */
[----:B------:R-:W-:-:S03]  /*d090*/  F2FP.F16.F32.PACK_AB R6, R15, R6 ;  /* 0x000000060f06723e */ /* 0x000fc600000000ff */
[----:B------:R-:W-:-:S05]  /*d0a0*/  F2FP.F16.F32.PACK_AB R7, R20, R7 ;  /* 0x000000071407723e */ /* 0x000fca00000000ff */
[----:B------:R4:W-:Y:S02]  /*d0b0*/  STS.128 [R8+0x1a400], R4 ;  /* 0x01a4000408007388 */ /* 0x0009e40000000c00 */
.L_x_599:
[----:B------:R-:W-:Y:S05]  /*d0c0*/  BSYNC B1 ;  /* 0x0000000000017941 */ /* 0x000fea0003800000 */
.L_x_598:
[----:B------:R-:W-:Y:S05]  /*d0d0*/  @P5 BRA `(.L_x_589) ;  /* 0x0000002c002c5947 */ /* 0x000fea0003800000 */
[----:B01234-:R-:W0:Y:S01]  /*d0e0*/  LDS.128 R4, [R3+0xa000] ;  /* 0x00a0000003047984 */ /* 0x01fe220000000c00 */
[----:B------:R-:W-:Y:S02]  /*d0f0*/  HADD2.F32 R26, -RZ, R11.H0_H0 ;  /* 0x2000000bff1a7230 */ /* 0x000fe40000004100 */
[----:B------:R-:W-:Y:S02]  /*d100*/  HADD2.F32 R28, -RZ, R12.H0_H0 ;  /* 0x2000000cff1c7230 */ /* 0x000fe40000004100 */
[----:B------:R-:W-:Y:S02]  /*d110*/  HADD2.F32 R20, -RZ, R9.H0_H0 ;  /* 0x20000009ff147230 */ /* 0x000fe40000004100 */
[----:B------:R-:W-:Y:S02]  /*d120*/  HADD2.F32 R24, -RZ, R10.H0_H0 ;  /* 0x2000000aff187230 */ /* 0x000fe40000004100 */
[----:B------:R-:W-:Y:S02]  /*d130*/  HADD2.F32 R27, -RZ, R11.H1_H1 ;  /* 0x3000000bff1b7230 */ /* 0x000fe40000004100 */
[----:B------:R-:W-:-:S02]  /*d140*/  HADD2.F32 R12, -RZ, R12.H1_H1 ;  /* 0x3000000cff0c7230 */ /* 0x000fc40000004100 */
[----:B------:R-:W-:Y:S02]  /*d150*/  HADD2.F32 R10, -RZ, R10.H1_H1 ;  /* 0x3000000aff0a7230 */ /* 0x000fe40000004100 */
[--C-:B0-----:R-:W-:Y:S02]  /*d160*/  HADD2.F32 R0, -RZ, R4.reuse.H0_H0 ;  /* 0x20000004ff007230 */ /* 0x101fe40000004100 */
[----:B------:R-:W-:Y:S02]  /*d170*/  HADD2.F32 R4, -RZ, R4.H1_H1 ;  /* 0x30000004ff047230 */ /* 0x000fe40000004100 */
[--C-:B------:R-:W-:Y:S02]  /*d180*/  HADD2.F32 R8, -RZ, R5.reuse.H0_H0 ;  /* 0x20000005ff087230 */ /* 0x100fe40000004100 */
[----:B------:R-:W-:Y:S02]  /*d190*/  HADD2.F32 R5, -RZ, R5.H1_H1 ;  /* 0x30000005ff057230 */ /* 0x000fe40000004100 */
[-C--:B------:R-:W-:Y:S01]  /*d1a0*/  FMUL.FTZ R15, R26, R4.reuse ;  /* 0x000000041a0f7220 */ /* 0x080fe20000410000 */
[----:B------:R-:W-:Y:S01]  /*d1b0*/  FMUL.FTZ R21, R20, R4 ;  /* 0x0000000414157220 */ /* 0x000fe20000410000 */
[----:B------:R-:W-:-:S02]  /*d1c0*/  HADD2.F32 R13, -RZ, R6.H0_H0 ;  /* 0x20000006ff0d7230 */ /* 0x000fc40000004100 */
[-C--:B------:R-:W-:Y:S01]  /*d1d0*/  FMUL.FTZ R25, R28, R5.reuse ;  /* 0x000000051c197220 */ /* 0x080fe20000410000 */
[----:B------:R-:W-:Y:S01]  /*d1e0*/  FFMA.FTZ R4, R20, R0, -R15 ;  /* 0x0000000014047223 */ /* 0x000fe2000001080f */
[--C-:B------:R-:W-:Y:S02]  /*d1f0*/  HADD2.F32 R14, -RZ, R7.reuse.H0_H0 ;  /* 0x20000007ff0e7230 */ /* 0x100fe40000004100 */
[C---:B------:R-:W-:Y:S01]  /*d200*/  FMUL.FTZ R15, R24.reuse, R5 ;  /* 0x00000005180f7220 */ /* 0x040fe20000410000 */
[----:B------:R-:W-:Y:S02]  /*d210*/  HADD2.F32 R6, -RZ, R6.H1_H1 ;  /* 0x30000006ff067230 */ /* 0x000fe40000004100 */
[----:B------:R-:W-:Y:S01]  /*d220*/  FFMA.FTZ R5, R24, R8, -R25 ;  /* 0x0000000818057223 */ /* 0x000fe20000010819 */
[----:B------:R-:W-:Y:S02]  /*d230*/  HADD2.F32 R7, -RZ, R7.H1_H1 ;  /* 0x30000007ff077230 */ /* 0x000fe40000004100 */
[----:B------:R-:W-:Y:S01]  /*d240*/  FFMA.FTZ R21, R26, R0, R21 ;  /* 0x000000001a157223 */ /* 0x000fe20000010015 */
[----:B------:R-:W-:-:S02]  /*d250*/  HADD2.F32 R25, -RZ, R9.H1_H1 ;  /* 0x30000009ff197230 */ /* 0x000fc40000004100 */
[----:B------:R-:W-:Y:S01]  /*d260*/  FMUL.FTZ R0, R27, R6 ;  /* 0x000000061b007220 */ /* 0x000fe20000410000 */
[----:B------:R-:W-:Y:S01]  /*d270*/  FFMA.FTZ R8, R28, R8, R15 ;  /* 0x000000081c087223 */ /* 0x000fe2000001000f */
[-C--:B------:R-:W-:Y:S01]  /*d280*/  FMUL.FTZ R9, R12, R7.reuse ;  /* 0x000000070c097220 */ /* 0x080fe20000410000 */
[C---:B------:R-:W-:Y:S01]  /*d290*/  FMUL.FTZ R11, R10.reuse, R7 ;  /* 0x000000070a0b7220 */ /* 0x040fe20000410000 */
[C---:B------:R-:W-:Y:S01]  /*d2a0*/  FMUL.FTZ R6, R25.reuse, R6 ;  /* 0x0000000619067220 */ /* 0x040fe20000410000 */
[-C--:B------:R-:W-:Y:S01]  /*d2b0*/  FFMA.FTZ R0, R25, R13.reuse, -R0 ;  /* 0x0000000d19007223 */ /* 0x080fe20000010800 */
[-C--:B------:R-:W-:Y:S01]  /*d2c0*/  FFMA.FTZ R7, R10, R14.reuse, -R9 ;  /* 0x0000000e0a077223 */ /* 0x080fe20000010809 */
[----:B------:R-:W-:Y:S01]  /*d2d0*/  FFMA.FTZ R14, R12, R14, R11 ;  /* 0x0000000e0c0e7223 */ /* 0x000fe2000001000b */
[----:B------:R-:W-:Y:S01]  /*d2e0*/  FFMA.FTZ R13, R27, R13, R6 ;  /* 0x0000000d1b0d7223 */ /* 0x000fe20000010006 */
[----:B------:R-:W-:Y:S02]  /*d2f0*/  F2FP.F16.F32.PACK_AB R4, R21, R4 ;  /* 0x000000041504723e */ /* 0x000fe400000000ff */
[----:B------:R-:W-:-:S02]  /*d300*/  F2FP.F16.F32.PACK_AB R5, R8, R5 ;  /* 0x000000050805723e */ /* 0x000fc400000000ff */
[----:B------:R-:W-:Y:S02]  /*d310*/  F2FP.F16.F32.PACK_AB R6, R13, R0 ;  /* 0x000000000d06723e */ /* 0x000fe400000000ff */
[----:B------:R-:W-:-:S05]  /*d320*/  F2FP.F16.F32.PACK_AB R7, R14, R7 ;  /* 0x000000070e07723e */ /* 0x000fca00000000ff */
[----:B------:R0:W-:Y:S01]  /*d330*/  STS.128 [R3+0xa000], R4 ;  /* 0x00a0000403007388 */ /* 0x0001e20000000c00 */
[----:B------:R-:W-:Y:S05]  /*d340*/  BRA `(.L_x_589) ;  /* 0x0000002800907947 */ /* 0x000fea0003800000 */
.L_x_568:
        /* <DEDUP_REMOVED lines=15> */
[----:B------:R-:W-:Y:S01]  /*d440*/  ULDC UR4, c[0x0][0x3d4] ;  /* 0x0000f50000047ab9 */ /* 0x000fe20000000800 */
[----:B------:R-:W-:Y:S02]  /*d450*/  CS2R R24, SRZ ;  /* 0x0000000000187805 */ /* 0x000fe4000001ff00 */
[----:B------:R-:W-:Y:S02]  /*d460*/  ISETP.GE.AND P0, PT, R22, UR4, PT ;  /* 0x0000000416007c0c */ /* 0x000fe4000bf06270 */
[----:B------:R-:W-:Y:S02]  /*d470*/  CS2R R26, SRZ ;  /* 0x00000000001a7805 */ /* 0x000fe4000001ff00 */
[----:B------:R-:W-:Y:S02]  /*d480*/  ISETP.GE.AND P2, PT, R184, UR4, PT ;  /* 0x00000004b8007c0c */ /* 0x000fe4000bf46270 */
[----:B------:R-:W-:Y:S02]  /*d490*/  CS2R R28, SRZ ;  /* 0x00000000001c7805 */ /* 0x000fe4000001ff00 */
[----:B------:R-:W-:-:S02]  /*d4a0*/  ISETP.GE.AND P3, PT, R185, UR4, PT ;  /* 0x00000004b9007c0c */ /* 0x000fc4000bf66270 */
        /* <DEDUP_REMOVED lines=9> */
[----:B------:R0:W5:Y:S04]  /*d540*/  @!P0 LDG.E.128 R24, desc[UR36][R44.64] ;  /* 0x000000242c188981 */ /* 0x000168000c1e1d00 */
[----:B------:R0:W5:Y:S04]  /*d550*/  @!P2 LDG.E.128 R28, desc[UR36][R44.64+0x40] ;  /* 0x000040242c1ca981 */ /* 0x000168000c1e1d00 */
[----:B------:R0:W5:Y:S04]  /*d560*/  @!P3 LDG.E.128 R32, desc[UR36][R44.64+0x80] ;  /* 0x000080242c20b981 */ /* 0x000168000c1e1d00 */
[----:B------:R0:W5:Y:S04]  /*d570*/  @!P0 LDG.E.128 R4, desc[UR36][R46.64] ;  /* 0x000000242e048981 */ /* 0x000168000c1e1d00 */
[----:B------:R0:W5:Y:S04]  /*d580*/  @!P2 LDG.E.128 R8, desc[UR36][R46.64+0x40] ;  /* 0x000040242e08a981 */ /* 0x000168000c1e1d00 */
[----:B------:R0:W5:Y:S02]  /*d590*/  @!P3 LDG.E.128 R12, desc[UR36][R46.64+0x80] ;  /* 0x000080242e0cb981 */ /* 0x000164000c1e1d00 */
.L_x_601:
[----:B------:R-:W-:Y:S05]  /*d5a0*/  BSYNC B1 ;  /* 0x0000000000017941 */ /* 0x000fea0003800000 */
.L_x_600:
[----:B-----5:R-:W-:Y:S01]  /*d5b0*/  MOV R41, R25 ;  /* 0x0000001900297202 */ /* 0x020fe20000000f00 */
[----:B------:R-:W-:Y:S01]  /*d5c0*/  IMAD.MOV.U32 R3, RZ, RZ, R24 ;  /* 0x000000ffff037224 */ /* 0x000fe200078e0018 */
[--C-:B------:R-:W-:Y:S01]  /*d5d0*/  SHF.R.U64 R48, R24, 0x10, R25.reuse ;  /* 0x0000001018307819 */ /* 0x100fe20000001219 */
[----:B------:R-:W-:Y:S01]  /*d5e0*/  UMOV UR4, 0xffffffff ;  /* 0xffffffff00047882 */ /* 0x000fe20000000000 */
[----:B------:R-:W-:Y:S01]  /*d5f0*/  SHF.R.U32.HI R49, RZ, 0x10, R25 ;  /* 0x00000010ff317819 */ /* 0x000fe20000011619 */
[----:B------:R-:W-:Y:S01]  /*d600*/  IMAD.MOV.U32 R25, RZ, RZ, R26 ;  /* 0x000000ffff197224 */ /* 0x000fe200078e001a */
[--C-:B------:R-:W-:Y:S01]  /*d610*/  SHF.R.U64 R50, R26, 0x10, R27.reuse ;  /* 0x000000101a327819 */ /* 0x100fe2000000121b */
[----:B------:R-:W-:Y:S01]  /*d620*/  IMAD.MOV.U32 R26, RZ, RZ, R28 ;  /* 0x000000ffff1a7224 */ /* 0x000fe200078e001c */
[----:B0-----:R-:W-:Y:S01]  /*d630*/  MOV R44, R27 ;  /* 0x0000001b002c7202 */ /* 0x001fe20000000f00 */
[----:B------:R-:W-:Y:S01]  /*d640*/  IMAD.MOV.U32 R24, RZ, RZ, R6 ;  /* 0x000000ffff187224 */ /* 0x000fe200078e0006 */
[----:B------:R-:W-:Y:S01]  /*d650*/  SHF.R.U32.HI R51, RZ, 0x10, R27 ;  /* 0x00000010ff337819 */ /* 0x000fe2000001161b */
[----:B------:R-:W-:Y:S01]  /*d660*/  IMAD.MOV.U32 R20, RZ, RZ, R4 ;  /* 0x000000ffff147224 */ /* 0x000fe200078e0004 */
[----:B------:R-:W-:Y:S01]  /*d670*/  MOV R27, R29 ;  /* 0x0000001d001b7202 */ /* 0x000fe20000000f00 */
[----:B------:R-:W-:Y:S01]  /*d680*/  IMAD.MOV.U32 R42, RZ, RZ, R14 ;  /* 0x000000ffff2a7224 */ /* 0x000fe200078e000e */
[--C-:B------:R-:W-:Y:S01]  /*d690*/  SHF.R.U64 R52, R28, 0x10, R29.reuse ;  /* 0x000000101c347819 */ /* 0x100fe2000000121d */
[----:B------:R-:W-:Y:S01]  /*d6a0*/  IMAD.MOV.U32 R28, RZ, RZ, R30 ;  /* 0x000000ffff1c7224 */ /* 0x000fe200078e001e */
[----:B------:R-:W-:-:S02]  /*d6b0*/  SHF.R.U32.HI R53, RZ, 0x10, R29 ;  /* 0x00000010ff357819 */ /* 0x000fc4000001161d */
[----:B------:R-:W-:Y:S01]  /*d6c0*/  SHF.R.U64 R54, R30, 0x10, R31 ;  /* 0x000000101e367819 */ /* 0x000fe2000000121f */
[----:B------:R-:W-:Y:S01]  /*d6d0*/  IMAD.MOV.U32 R30, RZ, RZ, R32 ;  /* 0x000000ffff1e7224 */ /* 0x000fe200078e0020 */
[----:B------:R-:W-:Y:S02]  /*d6e0*/  MOV R47, R35 ;  /* 0x00000023002f7202 */ /* 0x000fe40000000f00 */
[--C-:B------:R-:W-:Y:S02]  /*d6f0*/  SHF.R.U64 R58, R34, 0x10, R35.reuse ;  /* 0x00000010223a7819 */ /* 0x100fe40000001223 */
[----:B------:R-:W-:Y:S02]  /*d700*/  SHF.R.U32.HI R59, RZ, 0x10, R35 ;  /* 0x00000010ff3b7819 */ /* 0x000fe40000011623 */
[----:B------:R-:W-:Y:S02]  /*d710*/  MOV R45, R31 ;  /* 0x0000001f002d7202 */ /* 0x000fe40000000f00 */
[----:B------:R-:W-:Y:S01]  /*d720*/  SHF.R.U32.HI R55, RZ, 0x10, R31 ;  /* 0x00000010ff377819 */ /* 0x000fe2000001161f */
[----:B------:R-:W-:Y:S01]  /*d730*/  IMAD.MOV.U32 R31, RZ, RZ, R10 ;  /* 0x000000ffff1f7224 */ /* 0x000fe200078e000a */
[----:B------:R-:W-:-:S02]  /*d740*/  MOV R46, R33 ;  /* 0x00000021002e7202 */ /* 0x000fc40000000f00 */
[--C-:B------:R-:W-:Y:S01]  /*d750*/  SHF.R.U64 R56, R32, 0x10, R33.reuse ;  /* 0x0000001020387819 */ /* 0x100fe20000001221 */
[----:B------:R-:W-:Y:S01]  /*d760*/  IMAD.MOV.U32 R32, RZ, RZ, R34 ;  /* 0x000000ffff207224 */ /* 0x000fe200078e0022 */
[----:B------:R-:W-:Y:S02]  /*d770*/  SHF.R.U32.HI R57, RZ, 0x10, R33 ;  /* 0x00000010ff397819 */ /* 0x000fe40000011621 */
[----:B------:R-:W-:Y:S02]  /*d780*/  MOV R29, R7 ;  /* 0x00000007001d7202 */ /* 0x000fe40000000f00 */
[--C-:B------:R-:W-:Y:S01]  /*d790*/  SHF.R.U64 R62, R6, 0x10, R7.reuse ;  /* 0x00000010063e7819 */ /* 0x100fe20000001207 */
[----:B------:R-:W-:Y:S01]  /*d7a0*/  IMAD.MOV.U32 R6, RZ, RZ, R8 ;  /* 0x000000ffff067224 */ /* 0x000fe200078e0008 */
[----:B------:R-:W-:Y:S02]  /*d7b0*/  SHF.R.U32.HI R63, RZ, 0x10, R7 ;  /* 0x00000010ff3f7819 */ /* 0x000fe40000011607 */
[----:B------:R-:W-:-:S02]  /*d7c0*/  PRMT R35, R25, 0x5410, R44 ;  /* 0x0000541019237816 */ /* 0x000fc4000000002c */
[----:B------:R-:W-:Y:S02]  /*d7d0*/  MOV R7, R9 ;  /* 0x0000000900077202 */ /* 0x000fe40000000f00 */
[--C-:B------:R-:W-:Y:S02]  /*d7e0*/  SHF.R.U64 R64, R8, 0x10, R9.reuse ;  /* 0x0000001008407819 */ /* 0x100fe40000001209 */
[----:B------:R-:W-:Y:S01]  /*d7f0*/  SHF.R.U32.HI R65, RZ, 0x10, R9 ;  /* 0x00000010ff417819 */ /* 0x000fe20000011609 */
[----:B------:R-:W-:Y:S01]  /*d800*/  IMAD.MOV.U32 R9, RZ, RZ, R12 ;  /* 0x000000ffff097224 */ /* 0x000fe200078e000c */
[----:B------:R-:W-:Y:S02]  /*d810*/  SHF.R.U64 R66, R10, 0x10, R11 ;  /* 0x000000100a427819 */ /* 0x000fe4000000120b */
[----:B------:R-:W-:Y:S02]  /*d820*/  PRMT R33, R3, 0x5410, R41 ;  /* 0x0000541003217816 */ /* 0x000fe40000000029 */
[----:B------:R-:W-:-:S02]  /*d830*/  PRMT R25, R26, 0x5410, R27 ;  /* 0x000054101a197816 */ /* 0x000fc4000000001b */
[----:B------:R-:W-:Y:S02]  /*d840*/  MOV R21, R5 ;  /* 0x0000000500157202 */ /* 0x000fe40000000f00 */
[--C-:B------:R-:W-:Y:S02]  /*d850*/  SHF.R.U64 R60, R4, 0x10, R5.reuse ;  /* 0x00000010043c7819 */ /* 0x100fe40000001205 */
[----:B------:R-:W-:Y:S02]  /*d860*/  SHF.R.U32.HI R61, RZ, 0x10, R5 ;  /* 0x00000010ff3d7819 */ /* 0x000fe40000011605 */
[----:B------:R-:W-:Y:S02]  /*d870*/  MOV R8, R11 ;  /* 0x0000000b00087202 */ /* 0x000fe40000000f00 */
[----:B------:R-:W-:Y:S02]  /*d880*/  SHF.R.U32.HI R67, RZ, 0x10, R11 ;  /* 0x00000010ff437819 */ /* 0x000fe4000001160b */
[----:B------:R-:W-:-:S02]  /*d890*/  MOV R10, R13 ;  /* 0x0000000d000a7202 */ /* 0x000fc40000000f00 */
[--C-:B------:R-:W-:Y:S02]  /*d8a0*/  SHF.R.U64 R68, R12, 0x10, R13.reuse ;  /* 0x000000100c447819 */ /* 0x100fe4000000120d */
[----:B------:R-:W-:Y:S02]  /*d8b0*/  SHF.R.U32.HI R69, RZ, 0x10, R13 ;  /* 0x00000010ff457819 */ /* 0x000fe4000001160d */
[----:B------:R-:W-:Y:S02]  /*d8c0*/  MOV R43, R15 ;  /* 0x0000000f002b7202 */ /* 0x000fe40000000f00 */
[--C-:B------:R-:W-:Y:S02]  /*d8d0*/  SHF.R.U64 R70, R14, 0x10, R15.reuse ;  /* 0x000000100e467819 */ /* 0x100fe4000000120f */
[----:B------:R-:W-:Y:S02]  /*d8e0*/  SHF.R.U32.HI R71, RZ, 0x10, R15 ;  /* 0x00000010ff477819 */ /* 0x000fe4000001160f */
[----:B------:R-:W-:-:S02]  /*d8f0*/  PRMT R34, R48, 0x5410, R49 ;  /* 0x0000541030227816 */ /* 0x000fc40000000031 */
[----:B------:R-:W-:Y:S02]  /*d900*/  PRMT R41, R50, 0x5410, R51 ;  /* 0x0000541032297816 */ /* 0x000fe40000000033 */
[----:B------:R-:W-:Y:S02]  /*d910*/  PRMT R26, R52, 0x5410, R53 ;  /* 0x00005410341a7816 */ /* 0x000fe40000000035 */
[----:B------:R-:W-:Y:S01]  /*d920*/  LEA.HI R3, R203, R203, RZ, 0x1 ;  /* 0x000000cbcb037211 */ /* 0x000fe200078f08ff */
[----:B------:R-:W-:Y:S06]  /*d930*/  BRA.DIV UR4, `(.L_x_602) ;  /* 0x0000011204807947 */ /* 0x000fec000b800000 */
.L_x_785:
[----:B------:R-:W-:Y:S01]  /*d940*/  UMOV UR4, 0xffffffff ;  /* 0xffffffff00047882 */ /* 0x000fe20000000000 */
[----:B------:R-:W-:Y:S02]  /*d950*/  LOP3.LUT R4, R3, 0xfffffffe, RZ, 0xc0, !PT ;  /* 0xfffffffe03047812 */ /* 0x000fe400078ec0ff */
[----:B------:R-:W-:Y:S05]  /*d960*/  BRA.DIV UR4, `(.L_x_603) ;  /* 0x00000112049c7947 */ /* 0x000fea000b800000 */
.L_x_788:
[----:B------:R-:W-:Y:S01]  /*d970*/  UMOV UR4, 0xffffffff ;  /* 0xffffffff00047882 */ /* 0x000fe20000000000 */
[----:B------:R-:W-:Y:S02]  /*d980*/  IMAD.IADD R4, R203, 0x1, -R4 ;  /* 0x00000001cb047824 */ /* 0x000fe400078e0a04 */
[----:B------:R-:W-:Y:S05]  /*d990*/  BRA.DIV UR4, `(.L_x_604) ;  /* 0x0000011204b87947 */ /* 0x000fea000b800000 */
.L_x_791:
[----:B------:R-:W-:Y:S01]  /*d9a0*/  UMOV UR4, 0xffffffff ;  /* 0xffffffff00047882 */ /* 0x000fe20000000000 */
[----:B------:R-:W-:Y:S02]  /*d9b0*/  SHF.L.U32 R5, R4, 0x1f, RZ ;  /* 0x0000001f04057819 */ /* 0x000fe400000006ff */
[----:B------:R-:W-:Y:S05]  /*d9c0*/  BRA.DIV UR4, `(.L_x_605) ;  /* 0x0000011204d47947 */ /* 0x000fea000b800000 */
.L_x_794:
        /* <DEDUP_REMOVED lines=20> */
.L_x_795:
[----:B------:R-:W-:Y:S05]  /*db10*/  BSYNC B1 ;  /* 0x0000000000017941 */ /* 0x000fea0003800000 */
.L_x_606:
[----:B------:R-:W-:Y:S01]  /*db20*/  BSSY B1, `(.L_x_608) ;  /* 0x0000117000017945 */ /* 0x000fe20003800000 */
[----:B------:R-:W-:-:S03]  /*db30*/  PRMT R24, R70, 0x5410, R71 ;  /* 0x0000541046187816 */ /* 0x000fc60000000047 */
[----:B------:R-:W-:Y:S05]  /*db40*/  @P1 BRA `(.L_x_609) ;  /* 0x0000001000501947 */ /* 0x000fea0003800000 */
[----:B------:R-:W1:Y:S01]  /*db50*/  LDC R42, c[0x0][0x3d4] ;  /* 0x0000f500ff2a7b82 */ /* 0x000e620000000800 */
[----:B------:R-:W-:Y:S01]  /*db60*/  BSSY B2, `(.L_x_610) ;  /* 0x0000060000027945 */ /* 0x000fe20003800000 */
[-C--:B-1----:R-:W-:Y:S02]  /*db70*/  ISETP.GE.AND P0, PT, R22, R42.reuse, PT ;  /* 0x0000002a1600720c */ /* 0x082fe40003f06270 */
[-C--:B------:R-:W-:Y:S02]  /*db80*/  ISETP.GE.AND P1, PT, R184, R42.reuse, PT ;  /* 0x0000002ab800720c */ /* 0x080fe40003f26270 */
[----:B------:R-:W-:-:S09]  /*db90*/  ISETP.GE.AND P2, PT, R185, R42, PT ;  /* 0x0000002ab900720c */ /* 0x000fd20003f46270 */
[----:B------:R-:W-:Y:S05]  /*dba0*/  @P0 BRA `(.L_x_611) ;  /* 0x00000004006c0947 */ /* 0x000fea0003800000 */
[----:B------:R-:W-:Y:S01]  /*dbb0*/  LEA.HI R6, R42, R206, RZ, 0x1d ;  /* 0x000000ce2a067211 */ /* 0x000fe200078fe8ff */
[----:B------:R-:W-:Y:S01]  /*dbc0*/  HADD2.F32 R52, -RZ, R33.H0_H0 ;  /* 0x20000021ff347230 */ /* 0x000fe20000004100 */
[----:B------:R-:W-:Y:S01]  /*dbd0*/  LOP3.LUT R4, R189, 0x38, R22, 0xf8, !PT ;  /* 0x00000038bd047812 */ /* 0x000fe200078ef816 */
[--C-:B------:R-:W-:Y:S01]  /*dbe0*/  HADD2.F32 R54, -RZ, R36.reuse.H0_H0 ;  /* 0x20000024ff367230 */ /* 0x100fe20000004100 */
[----:B0-----:R-:W-:Y:S01]  /*dbf0*/  SHF.R.S32.HI R5, RZ, 0x1f, R6 ;  /* 0x0000001fff057819 */ /* 0x001fe20000011406 */
[----:B------:R-:W-:Y:S02]  /*dc00*/  HADD2.F32 R51, -RZ, R37.H0_H0 ;  /* 0x20000025ff337230 */ /* 0x000fe40000004100 */
[----:B------:R-:W-:Y:S01]  /*dc10*/  HADD2.F32 R53, -RZ, R36.H1_H1 ;  /* 0x30000024ff357230 */ /* 0x000fe20000004100 */
[----:B------:R-:W-:Y:S02]  /*dc20*/  LEA.HI R7, R5, R6, RZ, 0x3 ;  /* 0x0000000605077211 */ /* 0x000fe400078f18ff */
[----:B------:R-:W-:-:S02]  /*dc30*/  SHF.L.U32 R6, R6, 0x3, RZ ;  /* 0x0000000306067819 */ /* 0x000fc400000006ff */
[----:B------:R-:W-:Y:S01]  /*dc40*/  LOP3.LUT R5, R4, R191, RZ, 0x3c, !PT ;  /* 0x000000bf04057212 */ /* 0x000fe200078e3cff */
[----:B------:R-:W-:Y:S01]  /*dc50*/  IMAD.SHL.U32 R7, R7, 0x400, RZ ;  /* 0x0000040007077824 */ /* 0x000fe200078e00ff */
[----:B------:R-:W-:Y:S02]  /*dc60*/  LOP3.LUT R6, R189, 0x38, R6, 0xf8, !PT ;  /* 0x00000038bd067812 */ /* 0x000fe400078ef806 */
[----:B------:R-:W-:Y:S02]  /*dc70*/  LEA R5, R190, R5, 0x9 ;  /* 0x00000005be057211 */ /* 0x000fe400078e48ff */
[----:B------:R-:W-:Y:S02]  /*dc80*/  LOP3.LUT R7, R7, 0x7fffe000, RZ, 0xc0, !PT ;  /* 0x7fffe00007077812 */ /* 0x000fe400078ec0ff */
[----:B------:R-:W-:Y:S01]  /*dc90*/  LOP3.LUT R9, R6, R191, RZ, 0x3c, !PT ;  /* 0x000000bf06097212 */ /* 0x000fe200078e3cff */
[----:B------:R-:W-:Y:S01]  /*dca0*/  IMAD R59, R5, 0x2, R2 ;  /* 0x00000002053b7824 */ /* 0x000fe200078e0202 */
[----:B------:R-:W-:-:S04]  /*dcb0*/  LEA R8, R190, R7, 0x9 ;  /* 0x00000007be087211 */ /* 0x000fc800078e48ff */
[----:B------:R-:W0:Y:S01]  /*dcc0*/  LDS.128 R4, [R59+0x10400] ;  /* 0x010400003b047984 */ /* 0x000e220000000c00 */
[----:B------:R-:W-:-:S05]  /*dcd0*/  IMAD.IADD R9, R8, 0x1, R9 ;  /* 0x0000000108097824 */ /* 0x000fca00078e0209 */
[----:B------:R-:W-:-:S05]  /*dce0*/  LEA R61, R9, R2, 0x1 ;  /* 0x00000002093d7211 */ /* 0x000fca00078e08ff */
[----:B------:R-:W1:Y:S01]  /*dcf0*/  LDS.128 R8, [R61+0x10400] ;  /* 0x010400003d087984 */ /* 0x000e620000000c00 */
[--C-:B0-----:R-:W-:Y:S02]  /*dd00*/  HADD2.F32 R43, -RZ, R4.reuse.H0_H0 ;  /* 0x20000004ff2b7230 */ /* 0x101fe40000004100 */
[----:B------:R-:W-:Y:S02]  /*dd10*/  HADD2.F32 R4, -RZ, R4.H1_H1 ;  /* 0x30000004ff047230 */ /* 0x000fe40000004100 */
[--C-:B------:R-:W-:Y:S02]  /*dd20*/  HADD2.F32 R44, -RZ, R5.reuse.H0_H0 ;  /* 0x20000005ff2c7230 */ /* 0x100fe40000004100 */
[----:B------:R-:W-:Y:S02]  /*dd30*/  HADD2.F32 R5, -RZ, R5.H1_H1 ;  /* 0x30000005ff057230 */ /* 0x000fe40000004100 */
[--C-:B------:R-:W-:Y:S02]  /*dd40*/  HADD2.F32 R45, -RZ, R6.reuse.H0_H0 ;  /* 0x20000006ff2d7230 */ /* 0x100fe40000004100 */
[----:B------:R-:W-:-:S02]  /*dd50*/  HADD2.F32 R6, -RZ, R6.H1_H1 ;  /* 0x30000006ff067230 */ /* 0x000fc40000004100 */
[--C-:B-1----:R-:W-:Y:S02]  /*dd60*/  HADD2.F32 R47, -RZ, R8.reuse.H0_H0 ;  /* 0x20000008ff2f7230 */ /* 0x102fe40000004100 */
[----:B------:R-:W-:Y:S02]  /*dd70*/  HADD2.F32 R8, -RZ, R8.H1_H1 ;  /* 0x30000008ff087230 */ /* 0x000fe40000004100 */
[----:B------:R-:W-:Y:S02]  /*dd80*/  HADD2.F32 R48, -RZ, R9.H0_H0 ;  /* 0x20000009ff307230 */ /* 0x000fe40000004100 */
[C---:B------:R-:W-:Y:S01]  /*dd90*/  FMUL.FTZ R56, R47.reuse, R54 ;  /* 0x000000362f387220 */ /* 0x040fe20000410000 */
[-C--:B------:R-:W-:Y:S01]  /*dda0*/  FMUL.FTZ R58, R47, R52.reuse ;  /* 0x000000342f3a7220 */ /* 0x080fe20000410000 */
[----:B------:R-:W-:Y:S02]  /*ddb0*/  HADD2.F32 R47, -RZ, R34.H0_H0 ;  /* 0x20000022ff2f7230 */ /* 0x000fe40000004100 */
[----:B------:R-:W-:Y:S01]  /*ddc0*/  FMUL.FTZ R55, R8, R51 ;  /* 0x0000003308377220 */ /* 0x000fe20000410000 */
[C---:B------:R-:W-:Y:S01]  /*ddd0*/  FFMA.FTZ R56, R43.reuse, R52, -R56 ;  /* 0x000000342b387223 */ /* 0x040fe20000010838 */
[----:B------:R-:W-:Y:S01]  /*dde0*/  FFMA.FTZ R58, R43, R54, R58 ;  /* 0x000000362b3a7223 */ /* 0x000fe2000001003a */
[----:B------:R-:W-:-:S02]  /*ddf0*/  HADD2.F32 R43, -RZ, R33.H1_H1 ;  /* 0x30000021ff2b7230 */ /* 0x000fc40000004100 */
[-C--:B------:R-:W-:Y:S01]  /*de00*/  FMUL.FTZ R57, R8, R47.reuse ;  /* 0x0000002f08397220 */ /* 0x080fe20000410000 */
[----:B------:R-:W-:Y:S01]  /*de10*/  FFMA.FTZ R55, R4, R47, -R55 ;  /* 0x0000002f04377223 */ /* 0x000fe20000010837 */
[C---:B------:R-:W-:Y:S01]  /*de20*/  FMUL.FTZ R47, R48.reuse, R53 ;  /* 0x00000035302f7220 */ /* 0x040fe20000410000 */
[----:B------:R-:W-:Y:S02]  /*de30*/  HADD2.F32 R9, -RZ, R9.H1_H1 ;  /* 0x30000009ff097230 */ /* 0x000fe40000004100 */
[----:B------:R-:W-:Y:S01]  /*de40*/  FMUL.FTZ R48, R48, R43 ;  /* 0x0000002b30307220 */ /* 0x000fe20000410000 */
[----:B------:R-:W-:Y:S02]  /*de50*/  HADD2.F32 R52, -RZ, R37.H1_H1 ;  /* 0x30000025ff347230 */ /* 0x000fe40000004100 */
[----:B------:R-:W-:Y:S01]  /*de60*/  FFMA.FTZ R57, R4, R51, R57 ;  /* 0x0000003304397223 */ /* 0x000fe20000010039 */
[----:B------:R-:W-:Y:S02]  /*de70*/  HADD2.F32 R4, -RZ, R34.H1_H1 ;  /* 0x30000022ff047230 */ /* 0x000fe40000004100 */
[C---:B------:R-:W-:Y:S01]  /*de80*/  FFMA.FTZ R47, R44.reuse, R43, -R47 ;  /* 0x0000002b2c2f7223 */ /* 0x040fe2000001082f */
[----:B------:R-:W-:Y:S01]  /*de90*/  FFMA.FTZ R48, R44, R53, R48 ;  /* 0x000000352c307223 */ /* 0x000fe20000010030 */
[----:B------:R-:W-:-:S02]  /*dea0*/  HADD2.F32 R49, -RZ, R10.H0_H0 ;  /* 0x2000000aff317230 */ /* 0x000fc40000004100 */
[C---:B------:R-:W-:Y:S01]  /*deb0*/  FMUL.FTZ R54, R9.reuse, R52 ;  /* 0x0000003409367220 */ /* 0x040fe20000410000 */
[----:B------:R-:W-:Y:S02]  /*dec0*/  HADD2.F32 R8, -RZ, R35.H0_H0 ;  /* 0x20000023ff087230 */ /* 0x000fe40000004100 */
[-C--:B------:R-:W-:Y:S01]  /*ded0*/  FMUL.FTZ R60, R9, R4.reuse ;  /* 0x00000004093c7220 */ /* 0x080fe20000410000 */
[----:B------:R-:W-:Y:S02]  /*dee0*/  HADD2.F32 R44, -RZ, R38.H0_H0 ;  /* 0x20000026ff2c7230 */ /* 0x000fe40000004100 */
[----:B------:R-:W-:Y:S01]  /*def0*/  FFMA.FTZ R54, R5, R4, -R54 ;  /* 0x0000000405367223 */ /* 0x000fe20000010836 */
[----:B------:R-:W-:Y:S02]  /*df00*/  HADD2.F32 R10, -RZ, R10.H1_H1 ;  /* 0x3000000aff0a7230 */ /* 0x000fe40000004100 */
[----:B------:R-:W-:Y:S01]  /*df10*/  FMUL.FTZ R53, R49, R8 ;  /* 0x0000000831357220 */ /* 0x000fe20000410000 */
[----:B------:R-:W-:-:S02]  /*df20*/  HADD2.F32 R43, -RZ, R39.H0_H0 ;  /* 0x20000027ff2b7230 */ /* 0x000fc40000004100 */
[----:B------:R-:W-:Y:S01]  /*df30*/  FMUL.FTZ R4, R49, R44 ;  /* 0x0000002c31047220 */ /* 0x000fe20000410000 */
[----:B------:R-:W-:Y:S02]  /*df40*/  HADD2.F32 R9, -RZ, R41.H0_H0 ;  /* 0x20000029ff097230 */ /* 0x000fe40000004100 */
[----:B------:R-:W-:Y:S01]  /*df50*/  FFMA.FTZ R49, R5, R52, R60 ;  /* 0x0000003405317223 */ /* 0x000fe2000001003c */
[C---:B------:R-:W-:Y:S01]  /*df60*/  FFMA.FTZ R53, R45.reuse, R44, R53 ;  /* 0x0000002c2d357223 */ /* 0x040fe20000010035 */
[C---:B------:R-:W-:Y:S01]  /*df70*/  FMUL.FTZ R5, R10.reuse, R43 ;  /* 0x0000002b0a057220 */ /* 0x040fe20000410000 */
[----:B------:R-:W-:Y:S01]  /*df80*/  FFMA.FTZ R51, R45, R8, -R4 ;  /* 0x000000082d337223 */ /* 0x000fe20000010804 */
[-C--:B------:R-:W-:Y:S01]  /*df90*/  FMUL.FTZ R45, R10, R9.reuse ;  /* 0x000000090a2d7220 */ /* 0x080fe20000410000 */
[----:B------:R-:W-:Y:S02]  /*dfa0*/  HADD2.F32 R50, -RZ, R11.H0_H0 ;  /* 0x2000000bff327230 */ /* 0x000fe40000004100 */
[----:B------:R-:W-:Y:S01]  /*dfb0*/  FFMA.FTZ R10, R6, R9, -R5 ;  /* 0x00000009060a7223 */ /* 0x000fe20000010805 */
[----:B------:R-:W-:-:S02]  /*dfc0*/  HADD2.F32 R9, -RZ, R38.H1_H1 ;  /* 0x30000026ff097230 */ /* 0x000fc40000004100 */
[----:B------:R-:W-:Y:S01]  /*dfd0*/  FFMA.FTZ R44, R6, R43, R45 ;  /* 0x0000002b062c7223 */ /* 0x000fe2000001002d */
[----:B------:R-:W-:Y:S02]  /*dfe0*/  HADD2.F32 R5, -RZ, R35.H1_H1 ;  /* 0x30000023ff057230 */ /* 0x000fe40000004100 */
[----:B------:R-:W-:Y:S02]  /*dff0*/  HADD2.F32 R11, -RZ, R11.H1_H1 ;  /* 0x3000000bff0b7230 */ /* 0x000fe40000004100 */
[C---:B------:R-:W-:Y:S01]  /*e000*/  FMUL.FTZ R43, R50.reuse, R9 ;  /* 0x00000009322b7220 */ /* 0x040fe20000410000 */
[----:B------:R-:W-:Y:S02]  /*e010*/  HADD2.F32 R8, -RZ, R39.H1_H1 ;  /* 0x30000027ff087230 */ /* 0x000fe40000004100 */
[----:B------:R-:W-:Y:S01]  /*e020*/  FMUL.FTZ R50, R50, R5 ;  /* 0x0000000532327220 */ /* 0x000fe20000410000 */
[----:B------:R-:W-:Y:S02]  /*e030*/  HADD2.F32 R4, -RZ, R41.H1_H1 ;  /* 0x30000029ff047230 */ /* 0x000fe40000004100 */
[----:B------:R-:W-:-:S02]  /*e040*/  HADD2.F32 R46, -RZ, R7.H0_H0 ;  /* 0x20000007ff2e7230 */ /* 0x000fc40000004100 */
[C---:B------:R-:W-:Y:S01]  /*e050*/  FMUL.FTZ R6, R11.reuse, R8 ;  /* 0x000000080b067220 */ /* 0x040fe20000410000 */
[----:B------:R-:W-:Y:S02]  /*e060*/  HADD2.F32 R7, -RZ, R7.H1_H1 ;  /* 0x30000007ff077230 */ /* 0x000fe40000004100 */
[-C--:B------:R-:W-:Y:S01]  /*e070*/  FMUL.FTZ R45, R11, R4.reuse ;  /* 0x000000040b2d7220 */ /* 0x080fe20000410000 */
[C---:B------:R-:W-:Y:S01]  /*e080*/  FFMA.FTZ R43, R46.reuse, R5, -R43 ;  /* 0x000000052e2b7223 */ /* 0x040fe2000001082b */
[----:B------:R-:W-:Y:S01]  /*e090*/  FFMA.FTZ R11, R46, R9, R50 ;  /* 0x000000092e0b7223 */ /* 0x000fe20000010032 */
[C---:B------:R-:W-:Y:S01]  /*e0a0*/  FFMA.FTZ R46, R7.reuse, R4, -R6 ;  /* 0x00000004072e7223 */ /* 0x040fe20000010806 */
[----:B------:R-:W-:Y:S01]  /*e0b0*/  FFMA.FTZ R50, R7, R8, R45 ;  /* 0x0000000807327223 */ /* 0x000fe2000001002d */
[----:B------:R-:W-:Y:S02]  /*e0c0*/  F2FP.F16.F32.PACK_AB R4, R55, R56 ;  /* 0x000000383704723e */ /* 0x000fe400000000ff */
[----:B------:R-:W-:-:S02]  /*e0d0*/  F2FP.F16.F32.PACK_AB R5, R54, R47 ;  /* 0x0000002f3605723e */ /* 0x000fc400000000ff */
[----:B------:R-:W-:Y:S02]  /*e0e0*/  F2FP.F16.F32.PACK_AB R6, R10, R51 ;  /* 0x000000330a06723e */ /* 0x000fe400000000ff */
[----:B------:R-:W-:Y:S02]  /*e0f0*/  F2FP.F16.F32.PACK_AB R7, R46, R43 ;  /* 0x0000002b2e07723e */ /* 0x000fe400000000ff */
[----:B------:R-:W-:Y:S02]  /*e100*/  F2FP.F16.F32.PACK_AB R8, R57, R58 ;  /* 0x0000003a3908723e */ /* 0x000fe400000000ff */
[----:B------:R-:W-:Y:S01]  /*e110*/  F2FP.F16.F32.PACK_AB R9, R49, R48 ;  /* 0x000000303109723e */ /* 0x000fe200000000ff */
[----:B------:R1:W-:Y:S01]  /*e120*/  STS.128 [R59+0x10400], R4 ;  /* 0x010400043b007388 */ /* 0x0003e20000000c00 */
[----:B------:R-:W-:Y:S02]  /*e130*/  F2FP.F16.F32.PACK_AB R10, R44, R53 ;  /* 0x000000352c0a723e */ /* 0x000fe400000000ff */
[----:B------:R-:W-:-:S05]  /*e140*/  F2FP.F16.F32.PACK_AB R11, R50, R11 ;  /* 0x0000000b320b723e */ /* 0x000fca00000000ff */
[----:B------:R1:W-:Y:S02]  /*e150*/  STS.128 [R61+0x10400], R8 ;  /* 0x010400083d007388 */ /* 0x0003e40000000c00 */
.L_x_611:
[----:B------:R-:W-:Y:S05]  /*e160*/  BSYNC B2 ;  /* 0x0000000000027941 */ /* 0x000fea0003800000 */
.L_x_610:
[----:B------:R-:W-:Y:S04]  /*e170*/  BSSY B2, `(.L_x_612) ;  /* 0x0000059000027945 */ /* 0x000fe80003800000 */
[----:B------:R-:W-:Y:S05]  /*e180*/  @P1 BRA `(.L_x_613) ;  /* 0x00000004005c1947 */ /* 0x000fea0003800000 */
[----:B-1----:R-:W-:Y:S01]  /*e190*/  LEA.HI R4, R42, R209, RZ, 0x1d ;  /* 0x000000d12a047211 */ /* 0x002fe200078fe8ff */
[----:B------:R-:W-:Y:S02]  /*e1a0*/  HADD2.F32 R55, -RZ, R29.H0_H0 ;  /* 0x2000001dff377230 */ /* 0x000fe40000004100 */
[----:B------:R-:W-:Y:S01]  /*e1b0*/  HADD2.F32 R53, -RZ, R25.H0_H0 ;  /* 0x20000019ff357230 */ /* 0x000fe20000004100 */
[----:B0-----:R-:W-:Y:S01]  /*e1c0*/  SHF.R.S32.HI R5, RZ, 0x1f, R4 ;  /* 0x0000001fff057819 */ /* 0x001fe20000011404 */
[----:B------:R-:W-:-:S03]  /*e1d0*/  HADD2.F32 R57, -RZ, R30.H0_H0 ;  /* 0x2000001eff397230 */ /* 0x000fc60000004100 */
[----:B------:R-:W-:Y:S01]  /*e1e0*/  LEA.HI R5, R5, R4, RZ, 0x3 ;  /* 0x0000000405057211 */ /* 0x000fe200078f18ff */
[----:B------:R-:W-:-:S03]  /*e1f0*/  IMAD.SHL.U32 R4, R4, 0x8, RZ ;  /* 0x0000000804047824 */ /* 0x000fc600078e00ff */
[----:B------:R-:W-:Y:S02]  /*e200*/  SHF.L.U32 R5, R5, 0xa, RZ ;  /* 0x0000000a05057819 */ /* 0x000fe400000006ff */
[----:B------:R-:W-:Y:S02]  /*e210*/  LOP3.LUT R4, R189, 0x38, R4, 0xf8, !PT ;  /* 0x00000038bd047812 */ /* 0x000fe400078ef804 */
[----:B------:R-:W-:Y:S02]  /*e220*/  LOP3.LUT R5, R5, 0x7fffe000, RZ, 0xc0, !PT ;  /* 0x7fffe00005057812 */ /* 0x000fe400078ec0ff */
[----:B------:R-:W-:-:S03]  /*e230*/  LOP3.LUT R9, R4, R191, RZ, 0x3c, !PT ;  /* 0x000000bf04097212 */ /* 0x000fc600078e3cff */
[----:B------:R-:W-:Y:S02]  /*e240*/  IMAD R8, R190, 0x200, R5 ;  /* 0x00000200be087824 */ /* 0x000fe400078e0205 */
[----:B------:R-:W0:Y:S03]  /*e250*/  LDS.128 R4, [R217] ;  /* 0x00000000d9047984 */ /* 0x000e260000000c00 */
[----:B------:R-:W-:-:S05]  /*e260*/  IADD3 R9, R8, R9, RZ ;  /* 0x0000000908097210 */ /* 0x000fca0007ffe0ff */
[----:B------:R-:W-:-:S05]  /*e270*/  IMAD R43, R9, 0x2, R2 ;  /* 0x00000002092b7824 */ /* 0x000fca00078e0202 */
[----:B------:R-:W1:Y:S01]  /*e280*/  LDS.128 R8, [R43+0x10400] ;  /* 0x010400002b087984 */ /* 0x000e620000000c00 */
[--C-:B0-----:R-:W-:Y:S02]  /*e290*/  HADD2.F32 R44, -RZ, R4.reuse.H0_H0 ;  /* 0x20000004ff2c7230 */ /* 0x101fe40000004100 */
[----:B------:R-:W-:Y:S02]  /*e2a0*/  HADD2.F32 R4, -RZ, R4.H1_H1 ;  /* 0x30000004ff047230 */ /* 0x000fe40000004100 */
[--C-:B------:R-:W-:Y:S02]  /*e2b0*/  HADD2.F32 R45, -RZ, R5.reuse.H0_H0 ;  /* 0x20000005ff2d7230 */ /* 0x100fe40000004100 */
[----:B------:R-:W-:Y:S02]  /*e2c0*/  HADD2.F32 R5, -RZ, R5.H1_H1 ;  /* 0x30000005ff057230 */ /* 0x000fe40000004100 */
[--C-:B------:R-:W-:Y:S02]  /*e2d0*/  HADD2.F32 R46, -RZ, R6.reuse.H0_H0 ;  /* 0x20000006ff2e7230 */ /* 0x100fe40000004100 */
[----:B------:R-:W-:-:S02]  /*e2e0*/  HADD2.F32 R6, -RZ, R6.H1_H1 ;  /* 0x30000006ff067230 */ /* 0x000fc40000004100 */
[----:B------:R-:W-:Y:S02]  /*e2f0*/  HADD2.F32 R47, -RZ, R7.H0_H0 ;  /* 0x20000007ff2f7230 */ /* 0x000fe40000004100 */
[--C-:B-1----:R-:W-:Y:S02]  /*e300*/  HADD2.F32 R48, -RZ, R8.reuse.H0_H0 ;  /* 0x20000008ff307230 */ /* 0x102fe40000004100 */
[----:B------:R-:W-:Y:S02]  /*e310*/  HADD2.F32 R8, -RZ, R8.H1_H1 ;  /* 0x30000008ff087230 */ /* 0x000fe40000004100 */
[----:B------:R-:W-:Y:S02]  /*e320*/  HADD2.F32 R49, -RZ, R9.H0_H0 ;  /* 0x20000009ff317230 */ /* 0x000fe40000004100 */
[C---:B------:R-:W-:Y:S01]  /*e330*/  FMUL.FTZ R59, R48.reuse, R55 ;  /* 0x00000037303b7220 */ /* 0x040fe20000410000 */
[----:B------:R-:W-:Y:S01]  /*e340*/  FMUL.FTZ R61, R48, R53 ;  /* 0x00000035303d7220 */ /* 0x000fe20000410000 */
[----:B------:R-:W-:-:S02]  /*e350*/  HADD2.F32 R48, -RZ, R29.H1_H1 ;  /* 0x3000001dff307230 */ /* 0x000fc40000004100 */
[----:B------:R-:W-:Y:S01]  /*e360*/  FMUL.FTZ R63, R8, R57 ;  /* 0x00000039083f7220 */ /* 0x000fe20000410000 */
[C---:B------:R-:W-:Y:S01]  /*e370*/  FFMA.FTZ R59, R44.reuse, R53, -R59 ;  /* 0x000000352c3b7223 */ /* 0x040fe2000001083b */
[----:B------:R-:W-:Y:S02]  /*e380*/  HADD2.F32 R53, -RZ, R26.H0_H0 ;  /* 0x2000001aff357230 */ /* 0x000fe40000004100 */
[----:B------:R-:W-:Y:S01]  /*e390*/  FFMA.FTZ R61, R44, R55, R61 ;  /* 0x000000372c3d7223 */ /* 0x000fe2000001003d */
[----:B------:R-:W-:Y:S02]  /*e3a0*/  HADD2.F32 R44, -RZ, R25.H1_H1 ;  /* 0x30000019ff2c7230 */ /* 0x000fe40000004100 */
[C---:B------:R-:W-:Y:S01]  /*e3b0*/  FMUL.FTZ R56, R49.reuse, R48 ;  /* 0x0000003031387220 */ /* 0x040fe20000410000 */
[----:B------:R-:W-:Y:S02]  /*e3c0*/  HADD2.F32 R9, -RZ, R9.H1_H1 ;  /* 0x30000009ff097230 */ /* 0x000fe40000004100 */
[-C--:B------:R-:W-:Y:S01]  /*e3d0*/  FMUL.FTZ R55, R8, R53.reuse ;  /* 0x0000003508377220 */ /* 0x080fe20000410000 */
[----:B------:R-:W-:Y:S01]  /*e3e0*/  FFMA.FTZ R52, R4, R53, -R63 ;  /* 0x0000003504347223 */ /* 0x000fe2000001083f */
[----:B------:R-:W-:Y:S01]  /*e3f0*/  FMUL.FTZ R49, R49, R44 ;  /* 0x0000002c31317220 */ /* 0x000fe20000410000 */
[----:B------:R-:W-:-:S02]  /*e400*/  HADD2.F32 R8, -RZ, R30.H1_H1 ;  /* 0x3000001eff087230 */ /* 0x000fc40000004100 */
[----:B------:R-:W-:Y:S01]  /*e410*/  FFMA.FTZ R54, R4, R57, R55 ;  /* 0x0000003904367223 */ /* 0x000fe20000010037 */
[----:B------:R-:W-:Y:S02]  /*e420*/  HADD2.F32 R4, -RZ, R26.H1_H1 ;  /* 0x3000001aff047230 */ /* 0x000fe40000004100 */
[C---:B------:R-:W-:Y:S01]  /*e430*/  FFMA.FTZ R48, R45.reuse, R48, R49 ;  /* 0x000000302d307223 */ /* 0x040fe20000010031 */
[----:B------:R-:W-:Y:S02]  /*e440*/  HADD2.F32 R50, -RZ, R10.H0_H0 ;  /* 0x2000000aff327230 */ /* 0x000fe40000004100 */
[----:B------:R-:W-:Y:S01]  /*e450*/  FFMA.FTZ R56, R45, R44, -R56 ;  /* 0x0000002c2d387223 */ /* 0x000fe20000010838 */
[----:B------:R-:W-:Y:S02]  /*e460*/  HADD2.F32 R49, -RZ, R31.H0_H0 ;  /* 0x2000001fff317230 */ /* 0x000fe40000004100 */
[----:B------:R-:W-:Y:S01]  /*e470*/  FMUL.FTZ R44, R9, R8 ;  /* 0x00000008092c7220 */ /* 0x000fe20000410000 */
[----:B------:R-:W-:-:S02]  /*e480*/  HADD2.F32 R45, -RZ, R27.H0_H0 ;  /* 0x2000001bff2d7230 */ /* 0x000fc40000004100 */
[-C--:B------:R-:W-:Y:S01]  /*e490*/  FMUL.FTZ R58, R9, R4.reuse ;  /* 0x00000004093a7220 */ /* 0x080fe20000410000 */
[----:B------:R-:W-:Y:S02]  /*e4a0*/  HADD2.F32 R10, -RZ, R10.H1_H1 ;  /* 0x3000000aff0a7230 */ /* 0x000fe40000004100 */
[C---:B------:R-:W-:Y:S01]  /*e4b0*/  FMUL.FTZ R63, R50.reuse, R49 ;  /* 0x00000031323f7220 */ /* 0x040fe20000410000 */
[----:B------:R-:W-:Y:S02]  /*e4c0*/  HADD2.F32 R53, -RZ, R32.H0_H0 ;  /* 0x20000020ff357230 */ /* 0x000fe40000004100 */
[C---:B------:R-:W-:Y:S01]  /*e4d0*/  FFMA.FTZ R55, R5.reuse, R4, -R44 ;  /* 0x0000000405377223 */ /* 0x040fe2000001082c */
[----:B------:R-:W-:Y:S02]  /*e4e0*/  HADD2.F32 R9, -RZ, R28.H0_H0 ;  /* 0x2000001cff097230 */ /* 0x000fe40000004100 */
[-C--:B------:R-:W-:Y:S01]  /*e4f0*/  FMUL.FTZ R50, R50, R45.reuse ;  /* 0x0000002d32327220 */ /* 0x080fe20000410000 */
[----:B------:R-:W-:Y:S01]  /*e500*/  FFMA.FTZ R57, R5, R8, R58 ;  /* 0x0000000805397223 */ /* 0x000fe2000001003a */
[----:B------:R-:W-:Y:S01]  /*e510*/  FFMA.FTZ R63, R46, R45, -R63 ;  /* 0x0000002d2e3f7223 */ /* 0x000fe2000001083f */
[----:B------:R-:W-:-:S02]  /*e520*/  HADD2.F32 R51, -RZ, R11.H0_H0 ;  /* 0x2000000bff337230 */ /* 0x000fc40000004100 */
[C---:B------:R-:W-:Y:S01]  /*e530*/  FMUL.FTZ R5, R10.reuse, R53 ;  /* 0x000000350a057220 */ /* 0x040fe20000410000 */
[----:B------:R-:W-:Y:S01]  /*e540*/  FMUL.FTZ R45, R10, R9 ;  /* 0x000000090a2d7220 */ /* 0x000fe20000410000 */
[----:B------:R-:W-:Y:S02]  /*e550*/  HADD2.F32 R11, -RZ, R11.H1_H1 ;  /* 0x3000000bff0b7230 */ /* 0x000fe40000004100 */
[----:B------:R-:W-:Y:S01]  /*e560*/  FFMA.FTZ R50, R46, R49, R50 ;  /* 0x000000312e327223 */ /* 0x000fe20000010032 */
[----:B------:R-:W-:Y:S02]  /*e570*/  HADD2.F32 R10, -RZ, R31.H1_H1 ;  /* 0x3000001fff0a7230 */ /* 0x000fe40000004100 */
[C---:B------:R-:W-:Y:S01]  /*e580*/  FFMA.FTZ R46, R6.reuse, R9, -R5 ;  /* 0x00000009062e7223 */ /* 0x040fe20000010805 */
[----:B------:R-:W-:Y:S02]  /*e590*/  HADD2.F32 R44, -RZ, R32.H1_H1 ;  /* 0x30000020ff2c7230 */ /* 0x000fe40000004100 */
[----:B------:R-:W-:Y:S01]  /*e5a0*/  FFMA.FTZ R45, R6, R53, R45 ;  /* 0x00000035062d7223 */ /* 0x000fe2000001002d */
[----:B------:R-:W-:-:S02]  /*e5b0*/  HADD2.F32 R4, -RZ, R27.H1_H1 ;  /* 0x3000001bff047230 */ /* 0x000fc40000004100 */
[----:B------:R-:W-:Y:S01]  /*e5c0*/  FMUL.FTZ R6, R51, R10 ;  /* 0x0000000a33067220 */ /* 0x000fe20000410000 */
[----:B------:R-:W-:Y:S02]  /*e5d0*/  HADD2.F32 R8, -RZ, R28.H1_H1 ;  /* 0x3000001cff087230 */ /* 0x000fe40000004100 */
[----:B------:R-:W-:Y:S01]  /*e5e0*/  FMUL.FTZ R58, R11, R44 ;  /* 0x0000002c0b3a7220 */ /* 0x000fe20000410000 */
[----:B------:R-:W-:Y:S02]  /*e5f0*/  HADD2.F32 R7, -RZ, R7.H1_H1 ;  /* 0x30000007ff077230 */ /* 0x000fe40000004100 */
[----:B------:R-:W-:Y:S01]  /*e600*/  FMUL.FTZ R51, R51, R4 ;  /* 0x0000000433337220 */ /* 0x000fe20000410000 */
[----:B------:R-:W-:Y:S01]  /*e610*/  F2FP.F16.F32.PACK_AB R9, R57, R48 ;  /* 0x000000303909723e */ /* 0x000fe200000000ff */
[----:B------:R-:W-:Y:S01]  /*e620*/  FMUL.FTZ R5, R11, R8 ;  /* 0x000000080b057220 */ /* 0x000fe20000410000 */
[----:B------:R-:W-:Y:S01]  /*e630*/  FFMA.FTZ R11, R47, R4, -R6 ;  /* 0x000000042f0b7223 */ /* 0x000fe20000010806 */
[----:B------:R-:W-:Y:S01]  /*e640*/  FFMA.FTZ R58, R7, R8, -R58 ;  /* 0x00000008073a7223 */ /* 0x000fe2000001083a */
[----:B------:R-:W-:Y:S01]  /*e650*/  FFMA.FTZ R51, R47, R10, R51 ;  /* 0x0000000a2f337223 */ /* 0x000fe20000010033 */
[----:B------:R-:W-:Y:S01]  /*e660*/  FFMA.FTZ R44, R7, R44, R5 ;  /* 0x0000002c072c7223 */ /* 0x000fe20000010005 */
[----:B------:R-:W-:-:S02]  /*e670*/  F2FP.F16.F32.PACK_AB R4, R52, R59 ;  /* 0x0000003b3404723e */ /* 0x000fc400000000ff */
[----:B------:R-:W-:Y:S02]  /*e680*/  F2FP.F16.F32.PACK_AB R5, R55, R56 ;  /* 0x000000383705723e */ /* 0x000fe400000000ff */
[----:B------:R-:W-:Y:S02]  /*e690*/  F2FP.F16.F32.PACK_AB R6, R46, R63 ;  /* 0x0000003f2e06723e */ /* 0x000fe400000000ff */
[----:B------:R-:W-:Y:S02]  /*e6a0*/  F2FP.F16.F32.PACK_AB R7, R58, R11 ;  /* 0x0000000b3a07723e */ /* 0x000fe400000000ff */
[----:B------:R-:W-:Y:S02]  /*e6b0*/  F2FP.F16.F32.PACK_AB R8, R54, R61 ;  /* 0x0000003d3608723e */ /* 0x000fe400000000ff */
[----:B------:R-:W-:Y:S01]  /*e6c0*/  F2FP.F16.F32.PACK_AB R10, R45, R50 ;  /* 0x000000322d0a723e */ /* 0x000fe200000000ff */
[----:B------:R2:W-:Y:S01]  /*e6d0*/  STS.128 [R217], R4 ;  /* 0x00000004d9007388 */ /* 0x0005e20000000c00 */
[----:B------:R-:W-:-:S05]  /*e6e0*/  F2FP.F16.F32.PACK_AB R11, R44, R51 ;  /* 0x000000332c0b723e */ /* 0x000fca00000000ff */
[----:B------:R2:W-:Y:S02]  /*e6f0*/  STS.128 [R43+0x10400], R8 ;  /* 0x010400082b007388 */ /* 0x0005e40000000c00 */
.L_x_613:
[----:B------:R-:W-:Y:S05]  /*e700*/  BSYNC B2 ;  /* 0x0000000000027941 */ /* 0x000fea0003800000 */
.L_x_612:
[----:B------:R-:W-:Y:S05]  /*e710*/  @P2 BRA `(.L_x_609) ;  /* 0x00000004005c2947 */ /* 0x000fea0003800000 */
[----:B------:R-:W-:Y:S01]  /*e720*/  LEA.HI R42, R42, R215, RZ, 0x1d ;  /* 0x000000d72a2a7211 */ /* 0x000fe200078fe8ff */
[----:B------:R-:W-:Y:S02]  /*e730*/  HADD2.F32 R52, -RZ, R3.H0_H0 ;  /* 0x20000003ff347230 */ /* 0x000fe40000004100 */
[--C-:B------:R-:W-:Y:S01]  /*e740*/  HADD2.F32 R54, -RZ, R15.reuse.H0_H0 ;  /* 0x2000000fff367230 */ /* 0x100fe20000004100 */
[----:B012---:R-:W-:Y:S01]  /*e750*/  SHF.R.S32.HI R5, RZ, 0x1f, R42 ;  /* 0x0000001fff057819 */ /* 0x007fe2000001142a */
[----:B------:R-:W-:Y:S02]  /*e760*/  HADD2.F32 R51, -RZ, R20.H0_H0 ;  /* 0x20000014ff337230 */ /* 0x000fe40000004100 */
[----:B------:R-:W-:Y:S01]  /*e770*/  HADD2.F32 R53, -RZ, R15.H1_H1 ;  /* 0x3000000fff357230 */ /* 0x000fe20000004100 */
[----:B------:R-:W-:Y:S02]  /*e780*/  LEA.HI R5, R5, R42, RZ, 0x3 ;  /* 0x0000002a05057211 */ /* 0x000fe400078f18ff */
[----:B------:R-:W-:-:S03]  /*e790*/  SHF.L.U32 R42, R42, 0x3, RZ ;  /* 0x000000032a2a7819 */ /* 0x000fc600000006ff */
[----:B------:R-:W-:Y:S01]  /*e7a0*/  IMAD.SHL.U32 R5, R5, 0x400, RZ ;  /* 0x0000040005057824 */ /* 0x000fe200078e00ff */
[----:B------:R-:W-:-:S04]  /*e7b0*/  LOP3.LUT R42, R189, 0x38, R42, 0xf8, !PT ;  /* 0x00000038bd2a7812 */ /* 0x000fc800078ef82a */
[----:B------:R-:W-:Y:S02]  /*e7c0*/  LOP3.LUT R5, R5, 0x7fffe000, RZ, 0xc0, !PT ;  /* 0x7fffe00005057812 */ /* 0x000fe400078ec0ff */
[----:B------:R-:W-:Y:S02]  /*e7d0*/  LOP3.LUT R9, R42, R191, RZ, 0x3c, !PT ;  /* 0x000000bf2a097212 */ /* 0x000fe400078e3cff */
[----:B------:R-:W-:Y:S02]  /*e7e0*/  LEA R8, R190, R5, 0x9 ;  /* 0x00000005be087211 */ /* 0x000fe400078e48ff */
[----:B------:R-:W0:Y:S03]  /*e7f0*/  LDS.128 R4, [R214] ;  /* 0x00000000d6047984 */ /* 0x000e260000000c00 */
        /* <DEDUP_REMOVED lines=15> */
[----:B------:R-:W-:-:S02]  /*e8f0*/  HADD2.F32 R47, -RZ, R12.H0_H0 ;  /* 0x2000000cff2f7230 */ /* 0x000fc40000004100 */
[C---:B------:R-:W-:Y:S01]  /*e900*/  FMUL.FTZ R55, R8.reuse, R51 ;  /* 0x0000003308377220 */ /* 0x040fe20000410000 */
[C---:B------:R-:W-:Y:S01]  /*e910*/  FFMA.FTZ R56, R43.reuse, R52, -R56 ;  /* 0x000000342b387223 */ /* 0x040fe20000010838 */
[----:B------:R-:W-:Y:S01]  /*e920*/  FFMA.FTZ R58, R43, R54, R58 ;  /* 0x000000362b3a7223 */ /* 0x000fe2000001003a */
[----:B------:R-:W-:Y:S02]  /*e930*/  HADD2.F32 R43, -RZ, R3.H1_H1 ;  /* 0x30000003ff2b7230 */ /* 0x000fe40000004100 */
[-C--:B------:R-:W-:Y:S01]  /*e940*/  FMUL.FTZ R57, R8, R47.reuse ;  /* 0x0000002f08397220 */ /* 0x080fe20000410000 */
[----:B------:R-:W-:Y:S01]  /*e950*/  FFMA.FTZ R55, R4, R47, -R55 ;  /* 0x0000002f04377223 */ /* 0x000fe20000010837 */
[C---:B------:R-:W-:Y:S01]  /*e960*/  FMUL.FTZ R47, R48.reuse, R53 ;  /* 0x00000035302f7220 */ /* 0x040fe20000410000 */
[----:B------:R-:W-:Y:S02]  /*e970*/  HADD2.F32 R9, -RZ, R9.H1_H1 ;  /* 0x30000009ff097230 */ /* 0x000fe40000004100 */
[----:B------:R-:W-:Y:S01]  /*e980*/  FMUL.FTZ R48, R48, R43 ;  /* 0x0000002b30307220 */ /* 0x000fe20000410000 */
[----:B------:R-:W-:-:S02]  /*e990*/  HADD2.F32 R52, -RZ, R20.H1_H1 ;  /* 0x30000014ff347230 */ /* 0x000fc40000004100 */
[----:B------:R-:W-:Y:S01]  /*e9a0*/  FFMA.FTZ R57, R4, R51, R57 ;  /* 0x0000003304397223 */ /* 0x000fe20000010039 */
[----:B------:R-:W-:Y:S02]  /*e9b0*/  HADD2.F32 R4, -RZ, R12.H1_H1 ;  /* 0x3000000cff047230 */ /* 0x000fe40000004100 */
[C---:B------:R-:W-:Y:S01]  /*e9c0*/  FFMA.FTZ R47, R44.reuse, R43, -R47 ;  /* 0x0000002b2c2f7223 */ /* 0x040fe2000001082f */
[----:B------:R-:W-:Y:S01]  /*e9d0*/  FFMA.FTZ R48, R44, R53, R48 ;  /* 0x000000352c307223 */ /* 0x000fe20000010030 */
[----:B------:R-:W-:Y:S02]  /*e9e0*/  HADD2.F32 R49, -RZ, R10.H0_H0 ;  /* 0x2000000aff317230 */ /* 0x000fe40000004100 */
[C---:B------:R-:W-:Y:S01]  /*e9f0*/  FMUL.FTZ R54, R9.reuse, R52 ;  /* 0x0000003409367220 */ /* 0x040fe20000410000 */
[----:B------:R-:W-:Y:S02]  /*ea00*/  HADD2.F32 R8, -RZ, R13.H0_H0 ;  /* 0x2000000dff087230 */ /* 0x000fe40000004100 */
[----:B------:R-:W-:Y:S01]  /*ea10*/  FMUL.FTZ R60, R9, R4 ;  /* 0x00000004093c7220 */ /* 0x000fe20000410000 */
[----:B------:R-:W-:-:S02]  /*ea20*/  HADD2.F32 R44, -RZ, R21.H0_H0 ;  /* 0x20000015ff2c7230 */ /* 0x000fc40000004100 */
[----:B------:R-:W-:Y:S01]  /*ea30*/  FFMA.FTZ R54, R5, R4, -R54 ;  /* 0x0000000405367223 */ /* 0x000fe20000010836 */
[----:B------:R-:W-:Y:S02]  /*ea40*/  HADD2.F32 R10, -RZ, R10.H1_H1 ;  /* 0x3000000aff0a7230 */ /* 0x000fe40000004100 */
[C---:B------:R-:W-:Y:S01]  /*ea50*/  FMUL.FTZ R53, R49.reuse, R8 ;  /* 0x0000000831357220 */ /* 0x040fe20000410000 */
[----:B------:R-:W-:Y:S02]  /*ea60*/  HADD2.F32 R43, -RZ, R24.H0_H0 ;  /* 0x20000018ff2b7230 */ /* 0x000fe40000004100 */
[----:B------:R-:W-:Y:S01]  /*ea70*/  FMUL.FTZ R4, R49, R44 ;  /* 0x0000002c31047220 */ /* 0x000fe20000410000 */
[----:B------:R-:W-:Y:S02]  /*ea80*/  HADD2.F32 R9, -RZ, R14.H0_H0 ;  /* 0x2000000eff097230 */ /* 0x000fe40000004100 */
[----:B------:R-:W-:Y:S01]  /*ea90*/  FFMA.FTZ R49, R5, R52, R60 ;  /* 0x0000003405317223 */ /* 0x000fe2000001003c */
[C---:B------:R-:W-:Y:S01]  /*eaa0*/  FFMA.FTZ R53, R45.reuse, R44, R53 ;  /* 0x0000002c2d357223 */ /* 0x040fe20000010035 */
[C---:B------:R-:W-:Y:S01]  /*eab0*/  FMUL.FTZ R5, R10.reuse, R43 ;  /* 0x0000002b0a057220 */ /* 0x040fe20000410000 */
[----:B------:R-:W-:Y:S01]  /*eac0*/  FFMA.FTZ R51, R45, R8, -R4 ;  /* 0x000000082d337223 */ /* 0x000fe20000010804 */
[----:B------:R-:W-:Y:S01]  /*ead0*/  FMUL.FTZ R45, R10, R9 ;  /* 0x000000090a2d7220 */ /* 0x000fe20000410000 */
[----:B------:R-:W-:-:S02]  /*eae0*/  HADD2.F32 R50, -RZ, R11.H0_H0 ;  /* 0x2000000bff327230 */ /* 0x000fc40000004100 */
[C---:B------:R-:W-:Y:S01]  /*eaf0*/  FFMA.FTZ R10, R6.reuse, R9, -R5 ;  /* 0x00000009060a7223 */ /* 0x040fe20000010805 */
[----:B------:R-:W-:Y:S02]  /*eb00*/  HADD2.F32 R9, -RZ, R21.H1_H1 ;  /* 0x30000015ff097230 */ /* 0x000fe40000004100 */
[----:B------:R-:W-:Y:S01]  /*eb10*/  FFMA.FTZ R44, R6, R43, R45 ;  /* 0x0000002b062c7223 */ /* 0x000fe2000001002d */
[----:B------:R-:W-:Y:S02]  /*eb20*/  HADD2.F32 R5, -RZ, R13.H1_H1 ;  /* 0x3000000dff057230 */ /* 0x000fe40000004100 */
[----:B------:R-:W-:Y:S02]  /*eb30*/  HADD2.F32 R11, -RZ, R11.H1_H1 ;  /* 0x3000000bff0b7230 */ /* 0x000fe40000004100 */
[C---:B------:R-:W-:Y:S01]  /*eb40*/  FMUL.FTZ R43, R50.reuse, R9 ;  /* 0x00000009322b7220 */ /* 0x040fe20000410000 */
[----:B------:R-:W-:Y:S02]  /*eb50*/  HADD2.F32 R8, -RZ, R24.H1_H1 ;  /* 0x30000018ff087230 */ /* 0x000fe40000004100 */
[----:B------:R-:W-:Y:S01]  /*eb60*/  FMUL.FTZ R50, R50, R5 ;  /* 0x0000000532327220 */ /* 0x000fe20000410000 */
[----:B------:R-:W-:-:S02]  /*eb70*/  HADD2.F32 R4, -RZ, R14.H1_H1 ;  /* 0x3000000eff047230 */ /* 0x000fc40000004100 */
[----:B------:R-:W-:Y:S01]  /*eb80*/  FFMA.FTZ R43, R46, R5, -R43 ;  /* 0x000000052e2b7223 */ /* 0x000fe2000001082b */
[----:B------:R-:W-:Y:S02]  /*eb90*/  HADD2.F32 R7, -RZ, R7.H1_H1 ;  /* 0x30000007ff077230 */ /* 0x000fe40000004100 */
[C---:B------:R-:W-:Y:S01]  /*eba0*/  FMUL.FTZ R6, R11.reuse, R8 ;  /* 0x000000080b067220 */ /* 0x040fe20000410000 */
[----:B------:R-:W-:Y:S01]  /*ebb0*/  F2FP.F16.F32.PACK_AB R5, R54, R47 ;  /* 0x0000002f3605723e */ /* 0x000fe200000000ff */
[-C--:B------:R-:W-:Y:S01]  /*ebc0*/  FMUL.FTZ R45, R11, R4.reuse ;  /* 0x000000040b2d7220 */ /* 0x080fe20000410000 */
[----:B------:R-:W-:Y:S01]  /*ebd0*/  FFMA.FTZ R11, R46, R9, R50 ;  /* 0x000000092e0b7223 */ /* 0x000fe20000010032 */
[----:B------:R-:W-:Y:S01]  /*ebe0*/  FFMA.FTZ R46, R7, R4, -R6 ;  /* 0x00000004072e7223 */ /* 0x000fe20000010806 */
[----:B------:R-:W-:Y:S01]  /*ebf0*/  F2FP.F16.F32.PACK_AB R4, R55, R56 ;  /* 0x000000383704723e */ /* 0x000fe200000000ff */
[----:B------:R-:W-:Y:S01]  /*ec00*/  FFMA.FTZ R50, R7, R8, R45 ;  /* 0x0000000807327223 */ /* 0x000fe2000001002d */
[----:B------:R-:W-:-:S02]  /*ec10*/  F2FP.F16.F32.PACK_AB R6, R10, R51 ;  /* 0x000000330a06723e */ /* 0x000fc400000000ff */
[----:B------:R-:W-:Y:S02]  /*ec20*/  F2FP.F16.F32.PACK_AB R7, R46, R43 ;  /* 0x0000002b2e07723e */ /* 0x000fe400000000ff */
[----:B------:R-:W-:Y:S02]  /*ec30*/  F2FP.F16.F32.PACK_AB R8, R57, R58 ;  /* 0x0000003a3908723e */ /* 0x000fe400000000ff */
[----:B------:R-:W-:Y:S01]  /*ec40*/  F2FP.F16.F32.PACK_AB R9, R49, R48 ;  /* 0x000000303109723e */ /* 0x000fe200000000ff */
[----:B------:R3:W-:Y:S01]  /*ec50*/  STS.128 [R214], R4 ;  /* 0x00000004d6007388 */ /* 0x0007e20000000c00 */
[----:B------:R-:W-:Y:S02]  /*ec60*/  F2FP.F16.F32.PACK_AB R10, R44, R53 ;  /* 0x000000352c0a723e */ /* 0x000fe400000000ff */
[----:B------:R-:W-:-:S05]  /*ec70*/  F2FP.F16.F32.PACK_AB R11, R50, R11 ;  /* 0x0000000b320b723e */ /* 0x000fca00000000ff */
[----:B------:R3:W-:Y:S02]  /*ec80*/  STS.128 [R42+0x10400], R8 ;  /* 0x010400082a007388 */ /* 0x0007e40000000c00 */
.L_x_609:
[----:B------:R-:W-:Y:S05]  /*ec90*/  BSYNC B1 ;  /* 0x0000000000017941 */ /* 0x000fea0003800000 */
.L_x_608:
[----:B------:R-:W-:-:S13]  /*eca0*/  ISETP.GE.AND P0, PT, R202, R0, PT ;  /* 0x00000000ca00720c */ /* 0x000fda0003f06270 */
[----:B------:R-:W-:Y:S05]  /*ecb0*/  @P0 BRA `(.L_x_589) ;  /* 0x0000001000340947 */ /* 0x000fea0003800000 */
[----:B------:R-:W4:Y:S01]  /*ecc0*/  LDC R0, c[0x0][0x3d4] ;  /* 0x0000f500ff007b82 */ /* 0x000f220000000800 */
[----:B------:R-:W-:Y:S01]  /*ecd0*/  BSSY B1, `(.L_x_614) ;  /* 0x000005b000017945 */ /* 0x000fe20003800000 */
[-C--:B----4-:R-:W-:Y:S02]  /*ece0*/  ISETP.GE.AND P0, PT, R22, R0.reuse, PT ;  /* 0x000000001600720c */ /* 0x090fe40003f06270 */
[-C--:B------:R-:W-:Y:S02]  /*ecf0*/  ISETP.GE.AND P1, PT, R184, R0.reuse, PT ;  /* 0x00000000b800720c */ /* 0x080fe40003f26270 */
[----:B------:R-:W-:-:S09]  /*ed00*/  ISETP.GE.AND P2, PT, R185, R0, PT ;  /* 0x00000000b900720c */ /* 0x000fd20003f46270 */
[----:B------:R-:W-:Y:S05]  /*ed10*/  @P0 BRA `(.L_x_615) ;  /* 0x0000000400580947 */ /* 0x000fea0003800000 */
[----:B-123--:R-:W-:Y:S01]  /*ed20*/  LEA.HI R4, R0, R206, RZ, 0x1d ;  /* 0x000000ce00047211 */ /* 0x00efe200078fe8ff */
[----:B------:R-:W-:Y:S02]  /*ed30*/  HADD2.F32 R53, -RZ, R36.H0_H0 ;  /* 0x20000024ff357230 */ /* 0x000fe40000004100 */
[----:B------:R-:W-:Y:S01]  /*ed40*/  HADD2.F32 R51, -RZ, R33.H0_H0 ;  /* 0x20000021ff337230 */ /* 0x000fe20000004100 */
[----:B0-----:R-:W-:Y:S01]  /*ed50*/  SHF.R.S32.HI R5, RZ, 0x1f, R4 ;  /* 0x0000001fff057819 */ /* 0x001fe20000011404 */
[----:B------:R-:W-:Y:S02]  /*ed60*/  IMAD.SHL.U32 R6, R4, 0x8, RZ ;  /* 0x0000000804067824 */ /* 0x000fe400078e00ff */
[----:B------:R-:W-:Y:S01]  /*ed70*/  HADD2.F32 R58, -RZ, R37.H0_H0 ;  /* 0x20000025ff3a7230 */ /* 0x000fe20000004100 */
[----:B------:R-:W-:Y:S01]  /*ed80*/  LEA.HI R4, R5, R4, RZ, 0x3 ;  /* 0x0000000405047211 */ /* 0x000fe200078f18ff */
[----:B------:R-:W-:Y:S01]  /*ed90*/  HADD2.F32 R56, -RZ, R34.H0_H0 ;  /* 0x20000022ff387230 */ /* 0x000fe20000004100 */
[----:B------:R-:W-:Y:S01]  /*eda0*/  LOP3.LUT R5, R187, 0x38, R6, 0xf8, !PT ;  /* 0x00000038bb057812 */ /* 0x000fe200078ef806 */
[----:B------:R-:W-:Y:S01]  /*edb0*/  HADD2.F32 R60, -RZ, R36.H1_H1 ;  /* 0x30000024ff3c7230 */ /* 0x000fe20000004100 */
[----:B------:R-:W-:Y:S01]  /*edc0*/  SHF.L.U32 R4, R4, 0xa, RZ ;  /* 0x0000000a04047819 */ /* 0x000fe200000006ff */
[----:B------:R-:W-:Y:S01]  /*edd0*/  HADD2.F32 R36, -RZ, R33.H1_H1 ;  /* 0x30000021ff247230 */ /* 0x000fe20000004100 */
[----:B------:R-:W-:Y:S01]  /*ede0*/  LOP3.LUT R8, R5, R218, RZ, 0x3c, !PT ;  /* 0x000000da05087212 */ /* 0x000fe200078e3cff */
[----:B------:R-:W-:Y:S01]  /*edf0*/  HADD2.F32 R55, -RZ, R37.H1_H1 ;  /* 0x30000025ff377230 */ /* 0x000fe20000004100 */
[----:B------:R-:W-:Y:S01]  /*ee00*/  LOP3.LUT R9, R4, 0x7fffe000, RZ, 0xc0, !PT ;  /* 0x7fffe00004097812 */ /* 0x000fe200078ec0ff */
[--C-:B------:R-:W-:Y:S01]  /*ee10*/  HADD2.F32 R57, -RZ, R38.reuse.H0_H0 ;  /* 0x20000026ff397230 */ /* 0x100fe20000004100 */
[----:B------:R-:W0:Y:S01]  /*ee20*/  LDS.128 R4, [R216] ;  /* 0x00000000d8047984 */ /* 0x000e220000000c00 */
[----:B------:R-:W-:Y:S01]  /*ee30*/  HADD2.F32 R38, -RZ, R38.H1_H1 ;  /* 0x30000026ff267230 */ /* 0x000fe20000004100 */
[----:B------:R-:W-:-:S05]  /*ee40*/  IADD3 R9, R8, R9, R193 ;  /* 0x0000000908097210 */ /* 0x000fca0007ffe0c1 */
        /* <DEDUP_REMOVED lines=10> */
[--C-:B------:R-:W-:Y:S02]  /*eef0*/  HADD2.F32 R48, -RZ, R9.reuse.H0_H0 ;  /* 0x20000009ff307230 */ /* 0x100fe40000004100 */
[-C--:B------:R-:W-:Y:S01]  /*ef00*/  FMUL.FTZ R52, R53, R47.reuse ;  /* 0x0000002f35347220 */ /* 0x080fe20000410000 */
[C---:B------:R-:W-:Y:S01]  /*ef10*/  FMUL.FTZ R54, R51.reuse, R47 ;  /* 0x0000002f33367220 */ /* 0x040fe20000410000 */
[----:B------:R-:W-:Y:S02]  /*ef20*/  HADD2.F32 R9, -RZ, R9.H1_H1 ;  /* 0x30000009ff097230 */ /* 0x000fe40000004100 */
[-C--:B------:R-:W-:Y:S01]  /*ef30*/  FMUL.FTZ R47, R58, R8.reuse ;  /* 0x000000083a2f7220 */ /* 0x080fe20000410000 */
[----:B------:R-:W-:Y:S01]  /*ef40*/  FFMA.FTZ R52, R51, R43, -R52 ;  /* 0x0000002b33347223 */ /* 0x000fe20000010834 */
[----:B------:R-:W-:Y:S01]  /*ef50*/  FMUL.FTZ R33, R56, R8 ;  /* 0x0000000838217220 */ /* 0x000fe20000410000 */
[----:B------:R-:W-:-:S02]  /*ef60*/  HADD2.F32 R51, -RZ, R34.H1_H1 ;  /* 0x30000022ff337230 */ /* 0x000fc40000004100 */
[----:B------:R-:W-:Y:S01]  /*ef70*/  FFMA.FTZ R54, R53, R43, R54 ;  /* 0x0000002b35367223 */ /* 0x000fe20000010036 */
[-C--:B------:R-:W-:Y:S01]  /*ef80*/  FFMA.FTZ R47, R56, R4.reuse, -R47 ;  /* 0x00000004382f7223 */ /* 0x080fe2000001082f */
[----:B------:R-:W-:Y:S01]  /*ef90*/  FFMA.FTZ R33, R58, R4, R33 ;  /* 0x000000043a217223 */ /* 0x000fe20000010021 */
[--C-:B------:R-:W-:Y:S02]  /*efa0*/  HADD2.F32 R49, -RZ, R10.reuse.H0_H0 ;  /* 0x2000000aff317230 */ /* 0x100fe40000004100 */
[----:B------:R-:W-:Y:S01]  /*efb0*/  FMUL.FTZ R43, R60, R48 ;  /* 0x000000303c2b7220 */ /* 0x000fe20000410000 */
[-C--:B------:R-:W-:Y:S01]  /*efc0*/  FMUL.FTZ R4, R55, R9.reuse ;  /* 0x0000000937047220 */ /* 0x080fe20000410000 */
[----:B------:R-:W-:Y:S02]  /*efd0*/  HADD2.F32 R53, -RZ, R35.H0_H0 ;  /* 0x20000023ff357230 */ /* 0x000fe40000004100 */
[----:B------:R-:W-:Y:S01]  /*efe0*/  FMUL.FTZ R8, R51, R9 ;  /* 0x0000000933087220 */ /* 0x000fe20000410000 */
[----:B------:R-:W-:-:S02]  /*eff0*/  HADD2.F32 R10, -RZ, R10.H1_H1 ;  /* 0x3000000aff0a7230 */ /* 0x000fc40000004100 */
[C---:B------:R-:W-:Y:S01]  /*f000*/  FMUL.FTZ R37, R36.reuse, R48 ;  /* 0x0000003024257220 */ /* 0x040fe20000410000 */
[----:B------:R-:W-:Y:S02]  /*f010*/  HADD2.F32 R58, -RZ, R39.H0_H0 ;  /* 0x20000027ff3a7230 */ /* 0x000fe40000004100 */
[----:B------:R-:W-:Y:S01]  /*f020*/  FFMA.FTZ R43, R36, R44, -R43 ;  /* 0x0000002c242b7223 */ /* 0x000fe2000001082b */
[----:B------:R-:W-:Y:S02]  /*f030*/  HADD2.F32 R56, -RZ, R41.H0_H0 ;  /* 0x20000029ff387230 */ /* 0x000fe40000004100 */
[----:B------:R-:W-:Y:S01]  /*f040*/  FFMA.FTZ R34, R51, R5, -R4 ;  /* 0x0000000533227223 */ /* 0x000fe20000010804 */
[-C--:B------:R-:W-:Y:S01]  /*f050*/  FMUL.FTZ R4, R57, R49.reuse ;  /* 0x0000003139047220 */ /* 0x080fe20000410000 */
[----:B------:R-:W-:Y:S01]  /*f060*/  FMUL.FTZ R48, R53, R49 ;  /* 0x0000003135307220 */ /* 0x000fe20000410000 */
[----:B------:R-:W-:Y:S01]  /*f070*/  FFMA.FTZ R36, R55, R5, R8 ;  /* 0x0000000537247223 */ /* 0x000fe20000010008 */
[----:B------:R-:W-:-:S02]  /*f080*/  HADD2.F32 R50, -RZ, R11.H0_H0 ;  /* 0x2000000bff327230 */ /* 0x000fc40000004100 */
[-C--:B------:R-:W-:Y:S01]  /*f090*/  FMUL.FTZ R5, R58, R10.reuse ;  /* 0x0000000a3a057220 */ /* 0x080fe20000410000 */
[----:B------:R-:W-:Y:S01]  /*f0a0*/  FMUL.FTZ R9, R56, R10 ;  /* 0x0000000a38097220 */ /* 0x000fe20000410000 */
[----:B------:R-:W-:Y:S02]  /*f0b0*/  HADD2.F32 R8, -RZ, R35.H1_H1 ;  /* 0x30000023ff087230 */ /* 0x000fe40000004100 */
[----:B------:R-:W-:Y:S01]  /*f0c0*/  FFMA.FTZ R37, R60, R44, R37 ;  /* 0x0000002c3c257223 */ /* 0x000fe20000010025 */
[----:B------:R-:W-:Y:S02]  /*f0d0*/  HADD2.F32 R11, -RZ, R11.H1_H1 ;  /* 0x3000000bff0b7230 */ /* 0x000fe40000004100 */
[-C--:B------:R-:W-:Y:S01]  /*f0e0*/  FFMA.FTZ R44, R53, R45.reuse, -R4 ;  /* 0x0000002d352c7223 */ /* 0x080fe20000010804 */
[----:B------:R-:W-:Y:S02]  /*f0f0*/  HADD2.F32 R39, -RZ, R39.H1_H1 ;  /* 0x30000027ff277230 */ /* 0x000fe40000004100 */
[----:B------:R-:W-:Y:S01]  /*f100*/  FFMA.FTZ R48, R57, R45, R48 ;  /* 0x0000002d39307223 */ /* 0x000fe20000010030 */
[----:B------:R-:W-:-:S02]  /*f110*/  HADD2.F32 R41, -RZ, R41.H1_H1 ;  /* 0x30000029ff297230 */ /* 0x000fc40000004100 */
[-C--:B------:R-:W-:Y:S01]  /*f120*/  FFMA.FTZ R45, R56, R6.reuse, -R5 ;  /* 0x00000006382d7223 */ /* 0x080fe20000010805 */
[--C-:B------:R-:W-:Y:S02]  /*f130*/  HADD2.F32 R46, -RZ, R7.reuse.H0_H0 ;  /* 0x20000007ff2e7230 */ /* 0x100fe40000004100 */
[----:B------:R-:W-:Y:S01]  /*f140*/  FFMA.FTZ R35, R58, R6, R9 ;  /* 0x000000063a237223 */ /* 0x000fe20000010009 */
[-C--:B------:R-:W-:Y:S01]  /*f150*/  FMUL.FTZ R5, R38, R50.reuse ;  /* 0x0000003226057220 */ /* 0x080fe20000410000 */
[----:B------:R-:W-:Y:S02]  /*f160*/  HADD2.F32 R7, -RZ, R7.H1_H1 ;  /* 0x30000007ff077230 */ /* 0x000fe40000004100 */
[C---:B------:R-:W-:Y:S01]  /*f170*/  FMUL.FTZ R9, R8.reuse, R50 ;  /* 0x0000003208097220 */ /* 0x040fe20000410000 */
[-C--:B------:R-:W-:Y:S01]  /*f180*/  FMUL.FTZ R4, R39, R11.reuse ;  /* 0x0000000b27047220 */ /* 0x080fe20000410000 */
[C---:B------:R-:W-:Y:S01]  /*f190*/  FMUL.FTZ R6, R41.reuse, R11 ;  /* 0x0000000b29067220 */ /* 0x040fe20000410000 */
[-C--:B------:R-:W-:Y:S01]  /*f1a0*/  FFMA.FTZ R11, R8, R46.reuse, -R5 ;  /* 0x0000002e080b7223 */ /* 0x080fe20000010805 */
[----:B------:R-:W-:Y:S01]  /*f1b0*/  FFMA.FTZ R46, R38, R46, R9 ;  /* 0x0000002e262e7223 */ /* 0x000fe20000010009 */
[-C--:B------:R-:W-:Y:S01]  /*f1c0*/  FFMA.FTZ R38, R41, R7.reuse, -R4 ;  /* 0x0000000729267223 */ /* 0x080fe20000010804 */
        /* <DEDUP_REMOVED lines=8> */
[----:B------:R-:W-:-:S02]  /*f250*/  F2FP.F16.F32.PACK_AB R10, R35, R48 ;  /* 0x00000030230a723e */ /* 0x000fc400000000ff */
[----:B------:R-:W-:-:S05]  /*f260*/  F2FP.F16.F32.PACK_AB R11, R39, R46 ;  /* 0x0000002e270b723e */ /* 0x000fca00000000ff */
[----:B------:R4:W-:Y:S02]  /*f270*/  STS.128 [R42+0x10400], R8 ;  /* 0x010400082a007388 */ /* 0x0009e40000000c00 */
.L_x_615:
[----:B------:R-:W-:Y:S05]  /*f280*/  BSYNC B1 ;  /* 0x0000000000017941 */ /* 0x000fea0003800000 */
.L_x_614:
[----:B------:R-:W-:Y:S04]  /*f290*/  BSSY B1, `(.L_x_616) ;  /* 0x0000058000017945 */ /* 0x000fe80003800000 */
[----:B------:R-:W-:Y:S05]  /*f2a0*/  @P1 BRA `(.L_x_617) ;  /* 0x0000000400581947 */ /* 0x000fea0003800000 */
[----:B-1234-:R-:W-:Y:S01]  /*f2b0*/  LEA.HI R4, R0, R209, RZ, 0x1d ;  /* 0x000000d100047211 */ /* 0x01efe200078fe8ff */
[----:B------:R-:W-:Y:S02]  /*f2c0*/  HADD2.F32 R44, -RZ, R25.H0_H0 ;  /* 0x20000019ff2c7230 */ /* 0x000fe40000004100 */
[----:B------:R-:W-:Y:S01]  /*f2d0*/  HADD2.F32 R46, -RZ, R29.H0_H0 ;  /* 0x2000001dff2e7230 */ /* 0x000fe20000004100 */
[----:B0-----:R-:W-:Y:S01]  /*f2e0*/  SHF.R.S32.HI R5, RZ, 0x1f, R4 ;  /* 0x0000001fff057819 */ /* 0x001fe20000011404 */
[--C-:B------:R-:W-:Y:S01]  /*f2f0*/  HADD2.F32 R48, -RZ, R30.reuse.H0_H0 ;  /* 0x2000001eff307230 */ /* 0x100fe20000004100 */
[----:B------:R-:W-:Y:S01]  /*f300*/  SHF.L.U32 R6, R4, 0x3, RZ ;  /* 0x0000000304067819 */ /* 0x000fe200000006ff */
[----:B------:R-:W-:Y:S01]  /*f310*/  HADD2.F32 R47, -RZ, R25.H1_H1 ;  /* 0x30000019ff2f7230 */ /* 0x000fe20000004100 */
[----:B------:R-:W-:Y:S01]  /*f320*/  LEA.HI R4, R5, R4, RZ, 0x3 ;  /* 0x0000000405047211 */ /* 0x000fe200078f18ff */
[----:B------:R-:W-:Y:S01]  /*f330*/  HADD2.F32 R49, -RZ, R29.H1_H1 ;  /* 0x3000001dff317230 */ /* 0x000fe20000004100 */
[----:B------:R-:W-:Y:S01]  /*f340*/  LOP3.LUT R5, R187, 0x38, R6, 0xf8, !PT ;  /* 0x00000038bb057812 */ /* 0x000fe200078ef806 */
[----:B------:R-:W-:-:S02]  /*f350*/  HADD2.F32 R51, -RZ, R30.H1_H1 ;  /* 0x3000001eff337230 */ /* 0x000fc40000004100 */
[----:B------:R-:W-:Y:S01]  /*f360*/  IMAD.SHL.U32 R4, R4, 0x400, RZ ;  /* 0x0000040004047824 */ /* 0x000fe200078e00ff */
[----:B------:R-:W-:-:S04]  /*f370*/  LOP3.LUT R8, R5, R218, RZ, 0x3c, !PT ;  /* 0x000000da05087212 */ /* 0x000fc800078e3cff */
[----:B------:R-:W-:Y:S02]  /*f380*/  LOP3.LUT R9, R4, 0x7fffe000, RZ, 0xc0, !PT ;  /* 0x7fffe00004097812 */ /* 0x000fe400078ec0ff */
[----:B------:R-:W0:Y:S02]  /*f390*/  LDS.128 R4, [R213] ;  /* 0x00000000d5047984 */ /* 0x000e240000000c00 */
[----:B------:R-:W-:-:S04]  /*f3a0*/  IADD3 R9, R8, R9, R193 ;  /* 0x0000000908097210 */ /* 0x000fc80007ffe0c1 */
        /* <DEDUP_REMOVED lines=12> */
[----:B------:R-:W-:Y:S01]  /*f470*/  FMUL.FTZ R45, R44, R38 ;  /* 0x000000262c2d7220 */ /* 0x000fe20000410000 */
[----:B------:R-:W-:Y:S02]  /*f480*/  HADD2.F32 R38, -RZ, R26.H0_H0 ;  /* 0x2000001aff267230 */ /* 0x000fe40000004100 */
[----:B------:R-:W-:Y:S01]  /*f490*/  FMUL.FTZ R29, R48, R8 ;  /* 0x00000008301d7220 */ /* 0x000fe20000410000 */
[----:B------:R-:W-:-:S02]  /*f4a0*/  HADD2.F32 R9, -RZ, R9.H1_H1 ;  /* 0x30000009ff097230 */ /* 0x000fc40000004100 */
[----:B------:R-:W-:Y:S01]  /*f4b0*/  FFMA.FTZ R43, R44, R34, -R43 ;  /* 0x000000222c2b7223 */ /* 0x000fe2000001082b */
[--C-:B------:R-:W-:Y:S02]  /*f4c0*/  HADD2.F32 R41, -RZ, R10.reuse.H0_H0 ;  /* 0x2000000aff297230 */ /* 0x100fe40000004100 */
[C---:B------:R-:W-:Y:S01]  /*f4d0*/  FMUL.FTZ R25, R38.reuse, R8 ;  /* 0x0000000826197220 */ /* 0x040fe20000410000 */
[----:B------:R-:W-:Y:S01]  /*f4e0*/  FFMA.FTZ R8, R38, R4, -R29 ;  /* 0x0000000426087223 */ /* 0x000fe2000001081d */
[----:B------:R-:W-:Y:S02]  /*f4f0*/  HADD2.F32 R10, -RZ, R10.H1_H1 ;  /* 0x3000000aff0a7230 */ /* 0x000fe40000004100 */
[----:B------:R-:W-:Y:S01]  /*f500*/  FFMA.FTZ R45, R46, R34, R45 ;  /* 0x000000222e2d7223 */ /* 0x000fe2000001002d */
[----:B------:R-:W-:Y:S01]  /*f510*/  FFMA.FTZ R30, R48, R4, R25 ;  /* 0x00000004301e7223 */ /* 0x000fe20000010019 */
[----:B------:R-:W-:Y:S02]  /*f520*/  HADD2.F32 R25, -RZ, R26.H1_H1 ;  /* 0x3000001aff197230 */ /* 0x000fe40000004100 */
[----:B------:R-:W-:Y:S01]  /*f530*/  FMUL.FTZ R4, R51, R9 ;  /* 0x0000000933047220 */ /* 0x000fe20000410000 */
[----:B------:R-:W-:-:S02]  /*f540*/  HADD2.F32 R48, -RZ, R32.H0_H0 ;  /* 0x20000020ff307230 */ /* 0x000fc40000004100 */
[-C--:B------:R-:W-:Y:S01]  /*f550*/  FMUL.FTZ R34, R49, R39.reuse ;  /* 0x0000002731227220 */ /* 0x080fe20000410000 */
[----:B------:R-:W-:Y:S01]  /*f560*/  FMUL.FTZ R38, R47, R39 ;  /* 0x000000272f267220 */ /* 0x000fe20000410000 */
[C---:B------:R-:W-:Y:S01]  /*f570*/  FMUL.FTZ R26, R25.reuse, R9 ;  /* 0x00000009191a7220 */ /* 0x040fe20000410000 */
[----:B------:R-:W-:Y:S01]  /*f580*/  FFMA.FTZ R9, R25, R5, -R4 ;  /* 0x0000000519097223 */ /* 0x000fe20000010804 */
[----:B------:R-:W-:Y:S02]  /*f590*/  HADD2.F32 R4, -RZ, R28.H0_H0 ;  /* 0x2000001cff047230 */ /* 0x000fe40000004100 */
[----:B------:R-:W-:Y:S01]  /*f5a0*/  FFMA.FTZ R34, R47, R35, -R34 ;  /* 0x000000232f227223 */ /* 0x000fe20000010822 */
[----:B------:R-:W-:Y:S01]  /*f5b0*/  FFMA.FTZ R25, R51, R5, R26 ;  /* 0x0000000533197223 */ /* 0x000fe2000001001a */
[----:B------:R-:W-:Y:S01]  /*f5c0*/  FMUL.FTZ R5, R48, R10 ;  /* 0x0000000a30057220 */ /* 0x000fe20000410000 */
[----:B------:R-:W-:Y:S01]  /*f5d0*/  FFMA.FTZ R38, R49, R35, R38 ;  /* 0x0000002331267223 */ /* 0x000fe20000010026 */
[----:B------:R-:W-:-:S02]  /*f5e0*/  HADD2.F32 R42, -RZ, R11.H0_H0 ;  /* 0x2000000bff2a7230 */ /* 0x000fc40000004100 */
[C---:B------:R-:W-:Y:S01]  /*f5f0*/  FMUL.FTZ R35, R4.reuse, R10 ;  /* 0x0000000a04237220 */ /* 0x040fe20000410000 */
[----:B------:R-:W-:Y:S02]  /*f600*/  HADD2.F32 R46, -RZ, R31.H0_H0 ;  /* 0x2000001fff2e7230 */ /* 0x000fe40000004100 */
[-C--:B------:R-:W-:Y:S01]  /*f610*/  FFMA.FTZ R10, R4, R6.reuse, -R5 ;  /* 0x00000006040a7223 */ /* 0x080fe20000010805 */
[----:B------:R-:W-:Y:S02]  /*f620*/  HADD2.F32 R11, -RZ, R11.H1_H1 ;  /* 0x3000000bff0b7230 */ /* 0x000fe40000004100 */
[----:B------:R-:W-:Y:S01]  /*f630*/  FFMA.FTZ R26, R48, R6, R35 ;  /* 0x00000006301a7223 */ /* 0x000fe20000010023 */
[----:B------:R-:W-:Y:S02]  /*f640*/  HADD2.F32 R44, -RZ, R27.H0_H0 ;  /* 0x2000001bff2c7230 */ /* 0x000fe40000004100 */
[----:B------:R-:W-:Y:S01]  /*f650*/  FMUL.FTZ R29, R46, R41 ;  /* 0x000000292e1d7220 */ /* 0x000fe20000410000 */
[----:B------:R-:W-:-:S02]  /*f660*/  HADD2.F32 R31, -RZ, R31.H1_H1 ;  /* 0x3000001fff1f7230 */ /* 0x000fc40000004100 */
[----:B------:R-:W-:Y:S02]  /*f670*/  HADD2.F32 R39, -RZ, R32.H1_H1 ;  /* 0x30000020ff277230 */ /* 0x000fe40000004100 */
[----:B------:R-:W-:Y:S01]  /*f680*/  FMUL.FTZ R41, R44, R41 ;  /* 0x000000292c297220 */ /* 0x000fe20000410000 */
[----:B------:R-:W-:Y:S02]  /*f690*/  HADD2.F32 R27, -RZ, R27.H1_H1 ;  /* 0x3000001bff1b7230 */ /* 0x000fe40000004100 */
[-C--:B------:R-:W-:Y:S01]  /*f6a0*/  FMUL.FTZ R4, R31, R42.reuse ;  /* 0x0000002a1f047220 */ /* 0x080fe20000410000 */
[----:B------:R-:W-:Y:S02]  /*f6b0*/  HADD2.F32 R5, -RZ, R28.H1_H1 ;  /* 0x3000001cff057230 */ /* 0x000fe40000004100 */
[----:B------:R-:W-:Y:S01]  /*f6c0*/  FMUL.FTZ R6, R39, R11 ;  /* 0x0000000b27067220 */ /* 0x000fe20000410000 */
[--C-:B------:R-:W-:Y:S02]  /*f6d0*/  HADD2.F32 R37, -RZ, R7.reuse.H0_H0 ;  /* 0x20000007ff257230 */ /* 0x100fe40000004100 */
[----:B------:R-:W-:Y:S01]  /*f6e0*/  FMUL.FTZ R42, R27, R42 ;  /* 0x0000002a1b2a7220 */ /* 0x000fe20000410000 */
[----:B------:R-:W-:-:S02]  /*f6f0*/  HADD2.F32 R7, -RZ, R7.H1_H1 ;  /* 0x30000007ff077230 */ /* 0x000fc40000004100 */
[----:B------:R-:W-:Y:S01]  /*f700*/  FMUL.FTZ R32, R5, R11 ;  /* 0x0000000b05207220 */ /* 0x000fe20000410000 */
[-C--:B------:R-:W-:Y:S01]  /*f710*/  FFMA.FTZ R29, R44, R36.reuse, -R29 ;  /* 0x000000242c1d7223 */ /* 0x080fe2000001081d */
[----:B------:R-:W-:Y:S01]  /*f720*/  FFMA.FTZ R11, R27, R37, -R4 ;  /* 0x000000251b0b7223 */ /* 0x000fe20000010804 */
[----:B------:R-:W-:Y:S01]  /*f730*/  FFMA.FTZ R41, R46, R36, R41 ;  /* 0x000000242e297223 */ /* 0x000fe20000010029 */
[----:B------:R-:W-:Y:S01]  /*f740*/  FFMA.FTZ R28, R5, R7, -R6 ;  /* 0x00000007051c7223 */ /* 0x000fe20000010806 */
[----:B------:R-:W-:Y:S01]  /*f750*/  FFMA.FTZ R42, R31, R37, R42 ;  /* 0x000000251f2a7223 */ /* 0x000fe2000001002a */
[----:B------:R-:W-:Y:S01]  /*f760*/  FFMA.FTZ R27, R39, R7, R32 ;  /* 0x00000007271b7223 */ /* 0x000fe20000010020 */
[----:B------:R-:W-:Y:S02]  /*f770*/  F2FP.F16.F32.PACK_AB R4, R8, R43 ;  /* 0x0000002b0804723e */ /* 0x000fe400000000ff */
[----:B------:R-:W-:Y:S02]  /*f780*/  F2FP.F16.F32.PACK_AB R5, R9, R34 ;  /* 0x000000220905723e */ /* 0x000fe400000000ff */
        /* <DEDUP_REMOVED lines=8> */
.L_x_617:
[----:B------:R-:W-:Y:S05]  /*f810*/  BSYNC B1 ;  /* 0x0000000000017941 */ /* 0x000fea0003800000 */
.L_x_616:
[----:B------:R-:W-:Y:S05]  /*f820*/  @P2 BRA `(.L_x_589) ;  /* 0x0000000400582947 */ /* 0x000fea0003800000 */
[----:B------:R-:W-:Y:S01]  /*f830*/  LEA.HI R0, R0, R215, RZ, 0x1d ;  /* 0x000000d700007211 */ /* 0x000fe200078fe8ff */
[----:B0-----:R-:W-:Y:S02]  /*f840*/  HADD2.F32 R33, -RZ, R3.H0_H0 ;  /* 0x20000003ff217230 */ /* 0x001fe40000004100 */
[--C-:B------:R-:W-:Y:S01]  /*f850*/  HADD2.F32 R35, -RZ, R15.reuse.H0_H0 ;  /* 0x2000000fff237230 */ /* 0x100fe20000004100 */
[----:B-1234-:R-:W-:Y:S01]  /*f860*/  SHF.R.S32.HI R5, RZ, 0x1f, R0 ;  /* 0x0000001fff057819 */ /* 0x01efe20000011400 */
        /* <DEDUP_REMOVED lines=11> */
[----:B------:R-:W-:Y:S01]  /*f920*/  HADD2.F32 R39, -RZ, R21.H0_H0 ;  /* 0x20000015ff277230 */ /* 0x000fe20000004100 */
[----:B------:R-:W0:Y:S02]  /*f930*/  LDS.128 R4, [R212] ;  /* 0x00000000d4047984 */ /* 0x000e240000000c00 */
        /* <DEDUP_REMOVED lines=16> */
[-C--:B------:R-:W-:Y:S01]  /*fa40*/  FFMA.FTZ R34, R33, R25.reuse, -R34 ;  /* 0x0000001921227223 */ /* 0x080fe20000010822 */
[----:B------:R-:W-:Y:S01]  /*fa50*/  FFMA.FTZ R36, R35, R25, R36 ;  /* 0x0000001923247223 */ /* 0x000fe20000010024 */
[----:B------:R-:W-:Y:S01]  /*fa60*/  FMUL.FTZ R3, R38, R8 ;  /* 0x0000000826037220 */ /* 0x000fe20000410000 */
[----:B------:R-:W-:Y:S01]  /*fa70*/  FMUL.FTZ R25, R46, R30 ;  /* 0x0000001e2e197220 */ /* 0x000fe20000410000 */
[----:B------:R-:W-:-:S02]  /*fa80*/  HADD2.F32 R33, -RZ, R12.H1_H1 ;  /* 0x3000000cff217230 */ /* 0x000fc40000004100 */
[----:B------:R-:W-:Y:S01]  /*fa90*/  FFMA.FTZ R15, R38, R4, -R15 ;  /* 0x00000004260f7223 */ /* 0x000fe2000001080f */
[--C-:B------:R-:W-:Y:S02]  /*faa0*/  HADD2.F32 R31, -RZ, R10.reuse.H0_H0 ;  /* 0x2000000aff1f7230 */ /* 0x100fe40000004100 */
[----:B------:R-:W-:Y:S01]  /*fab0*/  FMUL.FTZ R29, R42, R30 ;  /* 0x0000001e2a1d7220 */ /* 0x000fe20000410000 */
[----:B------:R-:W-:Y:S01]  /*fac0*/  FFMA.FTZ R3, R44, R4, R3 ;  /* 0x000000042c037223 */ /* 0x000fe20000010003 */
[----:B------:R-:W-:Y:S01]  /*fad0*/  FFMA.FTZ R25, R42, R26, -R25 ;  /* 0x0000001a2a197223 */ /* 0x000fe20000010819 */
        /* <DEDUP_REMOVED lines=8> */
[--C-:B------:R-:W-:Y:S02]  /*fb60*/  HADD2.F32 R32, -RZ, R11.reuse.H0_H0 ;  /* 0x2000000bff207230 */ /* 0x100fe40000004100 */
[-C--:B------:R-:W-:Y:S01]  /*fb70*/  FMUL.FTZ R4, R39, R31.reuse ;  /* 0x0000001f27047220 */ /* 0x080fe20000410000 */
[----:B------:R-:W-:Y:S01]  /*fb80*/  FMUL.FTZ R30, R35, R31 ;  /* 0x0000001f231e7220 */ /* 0x000fe20000410000 */
[-C--:B------:R-:W-:Y:S01]  /*fb90*/  FMUL.FTZ R5, R42, R10.reuse ;  /* 0x0000000a2a057220 */ /* 0x080fe20000410000 */
[----:B------:R-:W-:Y:S01]  /*fba0*/  FMUL.FTZ R9, R38, R10 ;  /* 0x0000000a26097220 */ /* 0x000fe20000410000 */
[----:B------:R-:W-:-:S02]  /*fbb0*/  HADD2.F32 R11, -RZ, R11.H1_H1 ;  /* 0x3000000bff0b7230 */ /* 0x000fc40000004100 */
[----:B------:R-:W-:Y:S01]  /*fbc0*/  FFMA.FTZ R29, R46, R26, R29 ;  /* 0x0000001a2e1d7223 */ /* 0x000fe2000001001d */
[----:B------:R-:W-:Y:S02]  /*fbd0*/  HADD2.F32 R10, -RZ, R21.H1_H1 ;  /* 0x30000015ff0a7230 */ /* 0x000fe40000004100 */
[-C--:B------:R-:W-:Y:S01]  /*fbe0*/  FFMA.FTZ R26, R35, R27.reuse, -R4 ;  /* 0x0000001b231a7223 */ /* 0x080fe20000010804 */
[----:B------:R-:W-:Y:S02]  /*fbf0*/  HADD2.F32 R31, -RZ, R24.H1_H1 ;  /* 0x30000018ff1f7230 */ /* 0x000fe40000004100 */
[----:B------:R-:W-:Y:S01]  /*fc00*/  FFMA.FTZ R30, R39, R27, R30 ;  /* 0x0000001b271e7223 */ /* 0x000fe2000001001e */
[----:B------:R-:W-:Y:S02]  /*fc10*/  HADD2.F32 R8, -RZ, R13.H1_H1 ;  /* 0x3000000dff087230 */ /* 0x000fe40000004100 */
[----:B------:R-:W-:Y:S01]  /*fc20*/  FFMA.FTZ R27, R38, R6, -R5 ;  /* 0x00000006261b7223 */ /* 0x000fe20000010805 */
[----:B------:R-:W-:-:S02]  /*fc30*/  HADD2.F32 R21, -RZ, R14.H1_H1 ;  /* 0x3000000eff157230 */ /* 0x000fc40000004100 */
[----:B------:R-:W-:Y:S01]  /*fc40*/  FFMA.FTZ R13, R42, R6, R9 ;  /* 0x000000062a0d7223 */ /* 0x000fe20000010009 */
[--C-:B------:R-:W-:Y:S02]  /*fc50*/  HADD2.F32 R28, -RZ, R7.reuse.H0_H0 ;  /* 0x20000007ff1c7230 */ /* 0x100fe40000004100 */
[-C--:B------:R-:W-:Y:S01]  /*fc60*/  FMUL.FTZ R5, R10, R32.reuse ;  /* 0x000000200a057220 */ /* 0x080fe20000410000 */
[----:B------:R-:W-:Y:S02]  /*fc70*/  HADD2.F32 R7, -RZ, R7.H1_H1 ;  /* 0x30000007ff077230 */ /* 0x000fe40000004100 */
[-C--:B------:R-:W-:Y:S01]  /*fc80*/  FMUL.FTZ R4, R31, R11.reuse ;  /* 0x0000000b1f047220 */ /* 0x080fe20000410000 */
[C---:B------:R-:W-:Y:S01]  /*fc90*/  FMUL.FTZ R9, R8.reuse, R32 ;  /* 0x0000002008097220 */ /* 0x040fe20000410000 */
[C---:B------:R-:W-:Y:S01]  /*fca0*/  FMUL.FTZ R6, R21.reuse, R11 ;  /* 0x0000000b15067220 */ /* 0x040fe20000410000 */
[-C--:B------:R-:W-:Y:S01]  /*fcb0*/  FFMA.FTZ R11, R8, R28.reuse, -R5 ;  /* 0x0000001c080b7223 */ /* 0x080fe20000010805 */
[-C--:B------:R-:W-:Y:S01]  /*fcc0*/  FFMA.FTZ R14, R21, R7.reuse, -R4 ;  /* 0x00000007150e7223 */ /* 0x080fe20000010804 */
        /* <DEDUP_REMOVED lines=12> */
.L_x_589:
[----:B------:R-:W-:Y:S05]  /*fd90*/  BSYNC B0 ;  /* 0x0000000000007941 */ /* 0x000fea0003800000 */
.L_x_567:
[----:B------:R-:W-:Y:S01]  /*fda0*/  @!PT LDS RZ, [RZ] ;  /* 0x00000000fffff984 */ /* 0x000fe20000000800 */
[----:B------:R-:W-:Y:S01]  /*fdb0*/  @!PT LDS RZ, [RZ] ;  /* 0x00000000fffff984 */ /* 0x000fe20000000800 */
[----:B------:R-:W-:Y:S01]  /*fdc0*/  @!PT LDS RZ, [RZ] ;  /* 0x00000000fffff984 */ /* 0x000fe20000000800 */
[----:B------:R-:W-:Y:S01]  /*fdd0*/  @!PT LDS RZ, [RZ] ;  /* 0x00000000fffff984 */ /* 0x000fe20000000800 */
[----:B------:R5:W-:Y:S06]  /*fde0*/  MEMBAR.ALL.CTA ;  /* 0x0000000000007992 */ /* 0x000bec0000008000 */
[----:B-----5:R-:W5:Y:S01]  /*fdf0*/  FENCE.VIEW.ASYNC.S ;  /* 0x00000000000073c6 */ /* 0x020f620000000000 */
[----:B------:R-:W-:Y:S05]  /*fe00*/  WARPSYNC.ALL ;  /* 0x0000000000007948 */ /* 0x000fea0003800000 */
[----:B-----5:R-:W-:Y:S06]  /*fe10*/  BAR.SYNC.DEFER_BLOCKING 0xd, 0x100 ;  /* 0x0344000000007b1d */ /* 0x020fec0000010000 */
.L_x_565:
[----:B------:R-:W-:-:S13]  /*fe20*/  ISETP.NE.AND P0, PT, R188, 0x3, PT ;  /* 0x00000003bc00780c */ /* 0x000fda0003f05270 */
[----:B------:R-:W-:Y:S05]  /*fe30*/  @!P0 BRA `(.L_x_618) ;  /* 0x0000000000048947 */ /* 0x000fea0003800000 */
[----:B------:R-:W-:Y:S01]  /*fe40*/  BPT.TRAP 0x1 ;  /* 0x000000040000795c */ /* 0x000fe20000300000 */
.L_x_618:
[----:B0-----:R-:W-:Y:S02]  /*fe50*/  LEA R0, R192, R2, 0x3 ;  /* 0x00000002c0007211 */ /* 0x001fe400078e18ff */
[----:B-1-3--:R-:W-:-:S04]  /*fe60*/  SHF.L.U32 R3, R194, 0x1f, RZ ;  /* 0x0000001fc2037819 */ /* 0x00afc800000006ff */
[----:B------:R0:W1:Y:S01]  /*fe70*/  SYNCS.PHASECHK.TRANS64.TRYWAIT P2, [R0+URZ+0x34830], R3 ;  /* 0x03483003000075a7 */ /* 0x000062000804017f */
[----:B------:R-:W-:Y:S05]  /*fe80*/  @!P0 BRA `(.L_x_619) ;  /* 0x0000000000048947 */ /* 0x000fea0003800000 */
[----:B------:R-:W-:Y:S01]  /*fe90*/  BPT.TRAP 0x1 ;  /* 0x000000040000795c */ /* 0x000fe20000300000 */
.L_x_619:
[----:B--2-4-:R-:W2:Y:S01]  /*fea0*/  S2R R4, SR_TID.X ;  /* 0x0000000000047919 */ /* 0x014ea20000002100 */
[----:B------:R-:W-:Y:S01]  /*feb0*/  IMAD.MOV.U32 R151, RZ, RZ, RZ ;  /* 0x000000ffff977224 */ /* 0x000fe200078e00ff */
[----:B--2---:R-:W-:-:S04]  /*fec0*/  LOP3.LUT R4, R4, 0x7f, RZ, 0xc0, !PT ;  /* 0x0000007f04047812 */ /* 0x004fc800078ec0ff */
[----:B------:R-:W-:Y:S01]  /*fed0*/  ISETP.NE.AND P1, PT, R4, RZ, PT ;  /* 0x000000ff0400720c */ /* 0x000fe20003f25270 */
[----:B-1----:R-:W-:-:S12]  /*fee0*/  @P2 BRA `(.L_x_620) ;  /* 0x0000000000082947 */ /* 0x002fd80003800000 */
[----:B------:R-:W1:Y:S02]  /*fef0*/  SYNCS.PHASECHK.TRANS64.TRYWAIT P2, [R0+URZ+0x34830], R3 ;  /* 0x03483003000075a7 */ /* 0x000e64000804017f */
[----:B-1----:R-:W-:Y:S05]  /*ff00*/  @!P2 BRA `(.L_x_621) ;  /* 0x000000ec00c0a947 */ /* 0x002fea0003800000 */
.L_x_620:
[----:B------:R-:W-:Y:S05]  /*ff10*/  WARPSYNC.ALL ;  /* 0x0000000000007948 */ /* 0x000fea0003800000 */
[----:B01----:R-:W-:Y:S01]  /*ff20*/  IADD3 R3, R2, 0x1c400, RZ ;  /* 0x0001c40002037810 */ /* 0x003fe20007ffe0ff */
[----:B------:R-:W-:Y:S01]  /*ff30*/  IMAD.MOV.U32 R7, RZ, RZ, 0x40000040 ;  /* 0x40000040ff077424 */ /* 0x000fe200078e00ff */
[----:B------:R-:W-:Y:S01]  /*ff40*/  R2UR UR4, R40 ;  /* 0x00000000280472ca */ /* 0x000fe200000e0000 */
[----:B------:R-:W-:Y:S01]  /*ff50*/  UMOV UR9, 0x40000040 ;  /* 0x4000004000097882 */ /* 0x000fe20000000000 */
[----:B------:R-:W-:Y:S01]  /*ff60*/  SHF.R.U32.HI R3, RZ, 0x4, R3 ;  /* 0x00000004ff037819 */ /* 0x000fe20000011603 */
[----:B------:R-:W-:Y:S01]  /*ff70*/  WARPGROUP.ARRIVE ;  /* 0x00000000000079c5 */ /* 0x000fe20000000000 */
[----:B------:R-:W-:Y:S01]  /*ff80*/  R2UR UR11, R7 ;  /* 0x00000000070b72ca */ /* 0x000fe200000e0000 */
[----:B------:R-:W-:Y:S01]  /*ff90*/  IMAD.MOV.U32 R9, RZ, RZ, 0x40000040 ;  /* 0x40000040ff097424 */ /* 0x000fe200078e00ff */
[----:B------:R-:W-:Y:S01]  /*ffa0*/  LOP3.LUT R3, R3, 0x3fff, RZ, 0xc0, !PT ;  /* 0x00003fff03037812 */ /* 0x000fe200078ec0ff */
[----:B------:R-:W-:Y:S01]  /*ffb0*/  IMAD.U32 R11, RZ, RZ, UR9 ;  /* 0x00000009ff0b7e24 */ /* 0x000fe2000f8e00ff */
[----:B------:R-:W-:Y:S01]  /*ffc0*/  UMOV UR57, 0x40000040 ;  /* 0x4000004000397882 */ /* 0x000fe20000000000 */
[----:B------:R-:W-:Y:S01]  /*ffd0*/  UMOV UR53, 0x40000040 ;  /* 0x4000004000357882 */ /* 0x000fe20000000000 */
[----:B------:R-:W-:Y:S01]  /*ffe0*/  LOP3.LUT R5, R3, 0x10000, RZ, 0xfc, !PT ;  /* 0x0001000003057812 */ /* 0x000fe200078efcff */
[----:B------:R-:W-:Y:S01]  /*fff0*/  UMOV UR49, 0x40000040 ;  /* 0x4000004000317882 */ /* 0x000fe20000000000 */
[----:B------:R-:W-:Y:S01]  /*10000*/  UMOV UR45, 0x40000040 ;  /* 0x40000040002d7882 */ /* 0x000fe20000000000 */
[----:B------:R-:W-:Y:S01]  /*10010*/  ULOP3.LUT UR4, UR4, 0x10000, URZ, 0xfc, !UPT ;  /* 0x0001000004047892 */ /* 0x000fe2000f8efc3f */
[----:B------:R-:W-:Y:S01]  /*10020*/  IMAD.MOV.U32 R7, RZ, RZ, 0x40000040 ;  /* 0x40000040ff077424 */ /* 0x000fe200078e00ff */
[----:B------:R-:W-:Y:S01]  /*10030*/  UMOV UR41, 0x40000040 ;  /* 0x4000004000297882 */ /* 0x000fe20000000000 */
[----:B------:R-:W-:Y:S01]  /*10040*/  IMAD R6, R192, 0xc00, R5 ;  /* 0x00000c00c0067824 */ /* 0x000fe200078e0205 */
[----:B------:R-:W-:Y:S01]  /*10050*/  UIADD3 UR5, UR4, 0x2, URZ ;  /* 0x0000000204057890 */ /* 0x000fe2000fffe03f */
[----:B------:R-:W-:Y:S01]  /*10060*/  P2R R12, PR, RZ, 0x1 ;  /* 0x00000001ff0c7803 */ /* 0x000fe20000000000 */
[----:B------:R-:W-:Y:S01]  /*10070*/  UIADD3 UR56, UR4, 0x406, URZ ;  /* 0x0000040604387890 */ /* 0x000fe2000fffe03f */
[----:B------:R-:W-:Y:S01]  /*10080*/  R2UR UR43, R7 ;  /* 0x00000000072b72ca */ /* 0x000fe200000e0000 */
[----:B------:R-:W-:Y:S01]  /*10090*/  UMOV UR8, UR4 ;  /* 0x0000000400087c82 */ /* 0x000fe20008000000 */
[C---:B------:R-:W-:Y:S01]  /*100a0*/  R2UR UR10, R6.reuse ;  /* 0x00000000060a72ca */ /* 0x040fe200000e0000 */
[----:B------:R-:W-:Y:S01]  /*100b0*/  UIADD3 UR52, UR4, 0x800, URZ ;  /* 0x0000080004347890 */ /* 0x000fe2000fffe03f */
[----:B------:R-:W-:Y:S01]  /*100c0*/  IADD3 R8, R6, 0x2, RZ ;  /* 0x0000000206087810 */ /* 0x000fe20007ffe0ff */
[----:B------:R-:W-:Y:S01]  /*100d0*/  UIADD3 UR48, UR4, 0x802, URZ ;  /* 0x0000080204307890 */ /* 0x000fe2000fffe03f */
[----:B------:R-:W-:Y:S01]  /*100e0*/  MOV R10, UR8 ;  /* 0x00000008000a7c02 */ /* 0x000fe20008000f00 */
[----:B------:R-:W-:Y:S01]  /*100f0*/  UIADD3 UR44, UR4, 0x804, URZ ;  /* 0x00000804042c7890 */ /* 0x000fe2000fffe03f */
[----:B------:R-:W-:Y:S01]  /*10100*/  @!P1 IADD3 R0, R0, 0x34840, RZ ;  /* 0x0003484000009810 */ /* 0x000fe20007ffe0ff */
[----:B------:R-:W-:Y:S01]  /*10110*/  UIADD3 UR40, UR4, 0x806, URZ ;  /* 0x0000080604287890 */ /* 0x000fe2000fffe03f */
[----:B------:R-:W-:Y:S01]  /*10120*/  BSSY B0, `(.L_x_622) ;  /* 0x00005b7000007945 */ /* 0x000fe20003800000 */
[----:B------:R0:W-:Y:S01]  /*10130*/  STL.64 [R1+0x30], R10 ;  /* 0x0000300a01007387 */ /* 0x0001e20000100a00 */
[----:B------:R-:W-:Y:S01]  /*10140*/  @!P1 PRMT R0, RZ, 0x654, R0 ;  /* 0x00000654ff009816 */ /* 0x000fe20000000000 */
[--C-:B------:R-:W-:Y:S01]  /*10150*/  IMAD.MOV.U32 R150, RZ, RZ, R151.reuse ;  /* 0x000000ffff967224 */ /* 0x100fe200078e0097 */
[-C--:B------:R-:W-:Y:S01]  /*10160*/  MOV R149, R151.reuse ;  /* 0x0000009700957202 */ /* 0x080fe20000000f00 */
[----:B------:R-:W-:Y:S01]  /*10170*/  HGMMA.64x128x16.F32 R24, gdesc[UR8], RZ, !UPT, gsb0 ;  /* 0x01e00000081879f0 */ /* 0x000fe2000c0008ff */
[----:B------:R-:W-:Y:S01]  /*10180*/  R2UR UR10, R8 ;  /* 0x00000000080a72ca */ /* 0x000fe200000e0000 */
[----:B------:R-:W-:Y:S01]  /*10190*/  UMOV UR8, UR5 ;  /* 0x0000000500087c82 */ /* 0x000fe20008000000 */
[----:B------:R-:W-:Y:S01]  /*101a0*/  R2UR UR11, R9 ;  /* 0x00000000090b72ca */ /* 0x000fe200000e0000 */
[----:B------:R-:W-:Y:S01]  /*101b0*/  UMOV UR9, 0x40000040 ;  /* 0x4000004000097882 */ /* 0x000fe20000000000 */
[----:B------:R-:W-:Y:S01]  /*101c0*/  IMAD.MOV.U32 R9, RZ, RZ, 0x40000040 ;  /* 0x40000040ff097424 */ /* 0x000fe200078e00ff */
[----:B------:R-:W-:Y:S01]  /*101d0*/  IADD3 R8, R6, 0x4, RZ ;  /* 0x0000000406087810 */ /* 0x000fe20007ffe0ff */
[----:B------:R-:W-:Y:S01]  /*101e0*/  UIADD3 UR5, UR4, 0x4, URZ ;  /* 0x0000000404057890 */ /* 0x000fe2000fffe03f */
[----:B0-----:R-:W-:Y:S01]  /*101f0*/  MOV R10, UR8 ;  /* 0x00000008000a7c02 */ /* 0x001fe20008000f00 */
[----:B------:R-:W-:Y:S01]  /*10200*/  IMAD.U32 R11, RZ, RZ, UR9 ;  /* 0x00000009ff0b7e24 */ /* 0x000fe2000f8e00ff */
[-C--:B-----5:R-:W-:Y:S01]  /*10210*/  MOV R147, R151.reuse ;  /* 0x0000009700937202 */ /* 0x0a0fe20000000f00 */
[--C-:B------:R-:W-:Y:S01]  /*10220*/  IMAD.MOV.U32 R148, RZ, RZ, R151.reuse ;  /* 0x000000ffff947224 */ /* 0x100fe200078e0097 */
[-C--:B------:R-:W-:Y:S01]  /*10230*/  MOV R145, R151.reuse ;  /* 0x0000009700917202 */ /* 0x080fe20000000f00 */
[--C-:B------:R-:W-:Y:S01]  /*10240*/  IMAD.MOV.U32 R146, RZ, RZ, R151.reuse ;  /* 0x000000ffff927224 */ /* 0x100fe200078e0097 */
[----:B------:R0:W-:Y:S01]  /*10250*/  STL.64 [R1+0x28], R10 ;  /* 0x0000280a01007387 */ /* 0x0001e20000100a00 */
        /* <DEDUP_REMOVED lines=34> */
[----:B------:R-:W-:Y:S01]  /*10480*/  IMAD.MOV.U32 R88, RZ, RZ, R151 ;  /* 0x000000ffff587224 */ /* 0x000fe200078e0097 */
[----:B------:R-:W-:Y:S02]  /*10490*/  WARPGROUP.DEPBAR.LE gsb0, 0x0 ;  /* 0x00008000000079c5 */ /* 0x000fe40000010000 */
[----:B------:R-:W-:-:S06]  /*104a0*/  WARPGROUP.ARRIVE ;  /* 0x00000000000079c5 */ /* 0x000fcc0000000000 */
[----:B------:R-:W-:Y:S01]  /*104b0*/  HGMMA.64x128x16.F32 R24, gdesc[UR8], R24, gsb0 ;  /* 0x01e00000081879f0 */ /* 0x000fe20008000818 */
        /* <DEDUP_REMOVED lines=8> */
[----:B------:R-:W-:-:S05]  /*10540*/  IMAD.U32 R11, RZ, RZ, UR9 ;  /* 0x00000009ff0b7e24 */ /* 0x000fca000f8e00ff */
[----:B------:R0:W-:Y:S01]  /*10550*/  STL.64 [R1+0x20], R10 ;  /* 0x0000200a01007387 */ /* 0x0001e20000100a00 */
        /* <DEDUP_REMOVED lines=38> */
[----:B------:R-:W-:-:S04]  /*107c0*/  ULDC UR4, c[0x0][0x9d8] ;  /* 0x0002760000047ab9 */ /* 0x000fc80000000800 */
        /* <DEDUP_REMOVED lines=10> */
[----:B0-----:R-:W-:Y:S01]  /*10870*/  IMAD.U32 R11, RZ, RZ, UR9 ;  /* 0x00000009ff0b7e24 */ /* 0x001fe2000f8e00ff */
[----:B------:R-:W-:Y:S01]  /*10880*/  MOV R10, UR8 ;  /* 0x00000008000a7c02 */ /* 0x000fe20008000f00 */
[----:B------:R-:W-:Y:S01]  /*10890*/  ULDC UR5, c[0x0][0x988] ;  /* 0x0002620000057ab9 */ /* 0x000fe20000000800 */
[----:B------:R-:W-:-:S02]  /*108a0*/  R2UR UR58, R8 ;  /* 0x00000000083a72ca */ /* 0x000fc400000e0000 */
[----:B------:R-:W-:Y:S01]  /*108b0*/  R2UR UR59, R9 ;  /* 0x00000000093b72ca */ /* 0x000fe200000e0000 */
[----:B------:R-:W-:Y:S01]  /*108c0*/  IMAD.MOV.U32 R9, RZ, RZ, 0x40000040 ;  /* 0x40000040ff097424 */ /* 0x000fe200078e00ff */
[----:B------:R-:W-:Y:S01]  /*108d0*/  IADD3 R8, R6, 0x800, RZ ;  /* 0x0000080006087810 */ /* 0x000fe20007ffe0ff */
[----:B------:R0:W-:Y:S03]  /*108e0*/  STL.64 [R1], R10 ;  /* 0x0000000a01007387 */ /* 0x0001e60000100a00 */
[----:B------:R-:W-:Y:S02]  /*108f0*/  R2UR UR54, R8 ;  /* 0x00000000083672ca */ /* 0x000fe400000e0000 */
[----:B------:R-:W-:Y:S01]  /*10900*/  R2UR UR55, R9 ;  /* 0x00000000093772ca */ /* 0x000fe200000e0000 */
[----:B------:R-:W-:Y:S01]  /*10910*/  IMAD.MOV.U32 R9, RZ, RZ, 0x40000040 ;  /* 0x40000040ff097424 */ /* 0x000fe200078e00ff */
[----:B------:R-:W-:-:S04]  /*10920*/  IADD3 R8, R6, 0x802, RZ ;  /* 0x0000080206087810 */ /* 0x000fc80007ffe0ff */
[----:B------:R-:W-:Y:S02]  /*10930*/  R2UR UR50, R8 ;  /* 0x00000000083272ca */ /* 0x000fe400000e0000 */
[----:B------:R-:W-:Y:S01]  /*10940*/  R2UR UR51, R9 ;  /* 0x00000000093372ca */ /* 0x000fe200000e0000 */
[----:B------:R-:W-:Y:S01]  /*10950*/  IMAD.MOV.U32 R9, RZ, RZ, 0x40000040 ;  /* 0x40000040ff097424 */ /* 0x000fe200078e00ff */
[C---:B------:R-:W-:Y:S02]  /*10960*/  IADD3 R8, R6.reuse, 0x804, RZ ;  /* 0x0000080406087810 */ /* 0x040fe40007ffe0ff */
[----:B------:R-:W-:Y:S02]  /*10970*/  IADD3 R6, R6, 0x806, RZ ;  /* 0x0000080606067810 */ /* 0x000fe40007ffe0ff */
[----:B------:R-:W-:Y:S02]  /*10980*/  R2UR UR46, R8 ;  /* 0x00000000082e72ca */ /* 0x000fe400000e0000 */
[----:B------:R-:W-:-:S02]  /*10990*/  R2UR UR47, R9 ;  /* 0x00000000092f72ca */ /* 0x000fc400000e0000 */
[----:B------:R-:W-:Y:S02]  /*109a0*/  R2UR UR42, R6 ;  /* 0x00000000062a72ca */ /* 0x000fe400000e0000 */
[----:B------:R-:W-:-:S05]  /*109b0*/  IADD3 R8, R221, R152, RZ ;  /* 0x00000098dd087210 */ /* 0x000fca0007ffe0ff */
[----:B------:R-:W-:-:S05]  /*109c0*/  IMAD R8, R207, -0x80, R8 ;  /* 0xffffff80cf087824 */ /* 0x000fca00078e0208 */
[C---:B------:R-:W-:Y:S02]  /*109d0*/  ISETP.GT.AND P2, PT, R8.reuse, RZ, PT ;  /* 0x000000ff0800720c */ /* 0x040fe40003f44270 */
[C---:B------:R-:W-:Y:S02]  /*109e0*/  ISETP.GT.AND P3, PT, R8.reuse, 0x1, PT ;  /* 0x000000010800780c */ /* 0x040fe40003f64270 */
[C---:B------:R-:W-:Y:S02]  /*109f0*/  ISETP.GT.AND P6, PT, R8.reuse, 0x8, PT ;  /* 0x000000080800780c */ /* 0x040fe40003fc4270 */
[C---:B------:R-:W-:Y:S02]  /*10a00*/  ISETP.GT.AND P5, PT, R8.reuse, 0x9, PT ;  /* 0x000000090800780c */ /* 0x040fe40003fa4270 */
[----:B------:R-:W-:Y:S01]  /*10a10*/  ISETP.GT.AND P4, PT, R8, 0x10, PT ;  /* 0x000000100800780c */ /* 0x000fe20003f84270 */
        /* <DEDUP_REMOVED lines=17> */
[----:B------:R-:W-:Y:S01]  /*10b30*/  HGMMA.64x128x16.F32 R24, gdesc[UR40], R24, gsb0 ;  /* 0x01e00000281879f0 */ /* 0x000fe20008000818 */
[----:B------:R-:W-:Y:S01]  /*10b40*/  ULDC UR42, c[0x0][0x9d8] ;  /* 0x00027600002a7ab9 */ /* 0x000fe20000000800 */
[----:B------:R-:W-:Y:S01]  /*10b50*/  ULDC UR43, c[0x0][0x988] ;  /* 0x00026200002b7ab9 */ /* 0x000fe20000000800 */
[----:B------:R-:W-:Y:S02]  /*10b60*/  WARPGROUP.DEPBAR.LE gsb0, 0x0 ;  /* 0x00008000000079c5 */ /* 0x000fe40000010000 */
[----:B------:R-:W-:Y:S01]  /*10b70*/  FMUL.FTZ R24, R24, UR4 ;  /* 0x0000000418187c20 */ /* 0x000fe20008410000 */
[----:B------:R-:W-:Y:S01]  /*10b80*/  FMUL.FTZ R25, R25, UR4 ;  /* 0x0000000419197c20 */ /* 0x000fe20008410000 */
[----:B------:R-:W-:Y:S01]  /*10b90*/  FMUL.FTZ R28, R28, UR4 ;  /* 0x000000041c1c7c20 */ /* 0x000fe20008410000 */
[----:B------:R-:W-:Y:S01]  /*10ba0*/  FMUL.FTZ R29, R29, UR4 ;  /* 0x000000041d1d7c20 */ /* 0x000fe20008410000 */
[----:B0-----:R-:W0:Y:S01]  /*10bb0*/  MUFU.TANH R11, R24 ;  /* 0x00000018000b7308 */ /* 0x001e220000002400 */
        /* <DEDUP_REMOVED lines=16> */
[----:B0-----:R-:W-:Y:S01]  /*10cc0*/  FSEL R11, R11, -INF , P2 ;  /* 0xff8000000b0b7808 */ /* 0x001fe20001000000 */
[----:B------:R-:W-:Y:S01]  /*10cd0*/  FMUL.FTZ R35, R35, UR4 ;  /* 0x0000000423237c20 */ /* 0x000fe20008410000 */
[----:B------:R-:W-:Y:S01]  /*10ce0*/  FMUL.FTZ R41, R41, UR4 ;  /* 0x0000000429297c20 */ /* 0x000fe20008410000 */
[----:B------:R-:W-:Y:S01]  /*10cf0*/  FMUL.FTZ R47, R47, UR4 ;  /* 0x000000042f2f7c20 */ /* 0x000fe20008410000 */
[----:B------:R-:W-:Y:S01]  /*10d00*/  FMUL.FTZ R59, R59, UR4 ;  /* 0x000000043b3b7c20 */ /* 0x000fe20008410000 */
[----:B------:R-:W-:Y:S01]  /*10d10*/  FMUL.FTZ R39, R39, UR4 ;  /* 0x0000000427277c20 */ /* 0x000fe20008410000 */
[----:B------:R-:W-:Y:S01]  /*10d20*/  FMUL.FTZ R44, R44, UR4 ;  /* 0x000000042c2c7c20 */ /* 0x000fe20008410000 */
[----:B------:R-:W-:Y:S01]  /*10d30*/  MUFU.TANH R29, R29 ;  /* 0x0000001d001d7308 */ /* 0x000fe20000002400 */
[----:B-1----:R-:W-:Y:S01]  /*10d40*/  FSEL R6, R6, -INF , P3 ;  /* 0xff80000006067808 */ /* 0x002fe20001800000 */
[----:B------:R-:W-:Y:S01]  /*10d50*/  FMUL.FTZ R51, R51, UR4 ;  /* 0x0000000433337c20 */ /* 0x000fe20008410000 */
[----:B------:R-:W-:Y:S01]  /*10d60*/  FMUL.FTZ R38, R38, UR4 ;  /* 0x0000000426267c20 */ /* 0x000fe20008410000 */
[----:B------:R-:W-:Y:S01]  /*10d70*/  FMUL.FTZ R63, R63, UR4 ;  /* 0x000000043f3f7c20 */ /* 0x000fe20008410000 */
[----:B------:R-:W-:Y:S01]  /*10d80*/  FMNMX.FTZ R14, R11, R6, !PT ;  /* 0x000000060b0e7209 */ /* 0x000fe20007810000 */
        /* <DEDUP_REMOVED lines=19> */
[----:B0-----:R-:W-:Y:S01]  /*10ec0*/  FSEL R3, R3, -INF , P2 ;  /* 0xff80000003037808 */ /* 0x001fe20001000000 */
[----:B------:R-:W-:Y:S01]  /*10ed0*/  FMUL.FTZ R64, R64, UR4 ;  /* 0x0000000440407c20 */ /* 0x000fe20008410000 */
[----:B------:R-:W-:Y:S01]  /*10ee0*/  ISETP.GT.AND P2, PT, R8, 0x11, PT ;  /* 0x000000110800780c */ /* 0x000fe20003f44270 */
        /* <DEDUP_REMOVED lines=21> */
[----:B------:R-:W-:Y:S01]  /*11040*/  FMUL.FTZ R86, R86, UR4 ;  /* 0x0000000456567c20 */ /* 0x000fe20008410000 */
[----:B------:R-:W-:Y:S01]  /*11050*/  FMUL.FTZ R87, R87, UR4 ;  /* 0x0000000457577c20 */ /* 0x000fe20008410000 */
[----:B------:R2:W-:Y:S05]  /*11060*/  @!P1 SYNCS.ARRIVE.TRANS64.RED.A1T0 RZ, [R0+URZ], RZ ;  /* 0x000000ff00ff99a7 */ /* 0x0005ea000810043f */
[----:B------:R-:W-:Y:S01]  /*11070*/  MUFU.TANH R31, R43 ;  /* 0x0000002b001f7308 */ /* 0x000fe20000002400 */
[----:B0-----:R-:W-:-:S07]  /*11080*/  FSEL R13, R13, -INF , P5 ;  /* 0xff8000000d0d7808 */ /* 0x001fce0002800000 */
[----:B------:R-:W-:Y:S01]  /*11090*/  MUFU.TANH R36, R36 ;  /* 0x0000002400247308 */ /* 0x000fe20000002400 */
[----:B-1----:R-:W-:-:S07]  /*110a0*/  FSEL R7, R7, -INF , P6 ;  /* 0xff80000007077808 */ /* 0x002fce0003000000 */
[----:B------:R0:W-:Y:S08]  /*110b0*/  MUFU.TANH R43, R55 ;  /* 0x00000037002b7308 */ /* 0x0001f00000002400 */
[----:B------:R-:W-:Y:S01]  /*110c0*/  MUFU.TANH R37, R37 ;  /* 0x0000002500257308 */ /* 0x000fe20000002400 */
[----:B0-----:R-:W-:Y:S02]  /*110d0*/  FSEL R55, R28, -INF , P6 ;  /* 0xff8000001c377808 */ /* 0x001fe40003000000 */
[----:B------:R-:W-:-:S02]  /*110e0*/  ISETP.GT.AND P6, PT, R8, 0x19, PT ;  /* 0x000000190800780c */ /* 0x000fc40003fc4270 */
[----:B------:R-:W-:Y:S01]  /*110f0*/  FMNMX.FTZ R20, R55, R14, !PT ;  /* 0x0000000e37147209 */ /* 0x000fe20007810000 */
[----:B------:R-:W-:Y:S02]  /*11100*/  FMUL.FTZ R14, R73, UR4 ;  /* 0x00000004490e7c20 */ /* 0x000fe40008410000 */
[----:B------:R0:W-:Y:S08]  /*11110*/  MUFU.TANH R9, R67 ;  /* 0x0000004300097308 */ /* 0x0001f00000002400 */
[----:B------:R-:W1:Y:S01]  /*11120*/  MUFU.TANH R15, R34 ;  /* 0x00000022000f7308 */ /* 0x000e620000002400 */
[----:B0-----:R-:W-:-:S02]  /*11130*/  FSEL R67, R29, -INF , P5 ;  /* 0xff8000001d437808 */ /* 0x001fc40002800000 */
[----:B------:R-:W-:Y:S02]  /*11140*/  ISETP.GT.AND P5, PT, R8, 0x20, PT ;  /* 0x000000200800780c */ /* 0x000fe40003fa4270 */
[----:B------:R-:W-:-:S03]  /*11150*/  FMNMX.FTZ R20, R67, R20, !PT ;  /* 0x0000001443147209 */ /* 0x000fc60007810000 */
[----:B------:R-:W-:Y:S08]  /*11160*/  MUFU.TANH R40, R40 ;  /* 0x0000002800287308 */ /* 0x000ff00000002400 */
[----:B------:R0:W-:Y:S01]  /*11170*/  MUFU.TANH R111, R65 ;  /* 0x00000041006f7308 */ /* 0x0001e20000002400 */
[----:B-1----:R-:W-:-:S07]  /*11180*/  FSEL R15, R15, -INF , P4 ;  /* 0xff8000000f0f7808 */ /* 0x002fce0002000000 */
[----:B------:R-:W1:Y:S01]  /*11190*/  MUFU.TANH R21, R35 ;  /* 0x0000002300157308 */ /* 0x000e620000002400 */
[----:B0-----:R-:W-:Y:S02]  /*111a0*/  FSEL R65, R32, -INF , P4 ;  /* 0xff80000020417808 */ /* 0x001fe40002000000 */
[----:B------:R-:W-:Y:S02]  /*111b0*/  ISETP.GT.AND P4, PT, R8, 0x21, PT ;  /* 0x000000210800780c */ /* 0x000fe40003f84270 */
[----:B------:R-:W-:Y:S02]  /*111c0*/  FMNMX.FTZ R20, R65, R20, !PT ;  /* 0x0000001441147209 */ /* 0x000fe40007810000 */
[----:B------:R-:W-:Y:S01]  /*111d0*/  FSEL R31, R31, -INF , P4 ;  /* 0xff8000001f1f7808 */ /* 0x000fe20002000000 */
[----:B------:R-:W-:Y:S08]  /*111e0*/  MUFU.TANH R35, R47 ;  /* 0x0000002f00237308 */ /* 0x000ff00000002400 */
[----:B------:R-:W-:Y:S01]  /*111f0*/  MUFU.TANH R41, R41 ;  /* 0x0000002900297308 */ /* 0x000fe20000002400 */
[----:B-1----:R-:W-:-:S07]  /*11200*/  FSEL R21, R21, -INF , P2 ;  /* 0xff80000015157808 */ /* 0x002fce0001000000 */
[----:B------:R0:W-:Y:S08]  /*11210*/  MUFU.TANH R47, R59 ;  /* 0x0000003b002f7308 */ /* 0x0001f00000002400 */
[----:B------:R-:W1:Y:S01]  /*11220*/  MUFU.TANH R27, R39 ;  /* 0x00000027001b7308 */ /* 0x000e620000002400 */
[----:B0-----:R-:W-:Y:S02]  /*11230*/  FSEL R59, R33, -INF , P2 ;  /* 0xff800000213b7808 */ /* 0x001fe40001000000 */
[----:B------:R-:W-:-:S02]  /*11240*/  ISETP.GT.AND P2, PT, R8, 0x28, PT ;  /* 0x000000280800780c */ /* 0x000fc40003f44270 */
[----:B------:R-:W-:-:S03]  /*11250*/  FMNMX.FTZ R20, R59, R20, !PT ;  /* 0x000000143b147209 */ /* 0x000fc60007810000 */
[----:B------:R-:W0:Y:S08]  /*11260*/  MUFU.TANH R25, R38 ;  /* 0x0000002600197308 */ /* 0x000e300000002400 */
[----:B------:R-:W-:Y:S01]  /*11270*/  MUFU.TANH R39, R51 ;  /* 0x0000003300277308 */ /* 0x000fe20000002400 */
[----:B-1----:R-:W-:-:S07]  /*11280*/  FSEL R27, R27, -INF , P6 ;  /* 0xff8000001b1b7808 */ /* 0x002fce0003000000 */
[----:B------:R-:W1:Y:S01]  /*11290*/  MUFU.TANH R44, R44 ;  /* 0x0000002c002c7308 */ /* 0x000e620000002400 */
[----:B0-----:R-:W-:-:S07]  /*112a0*/  FSEL R25, R25, -INF , P3 ;  /* 0xff80000019197808 */ /* 0x001fce0001800000 */
[----:B------:R0:W-:Y:S08]  /*112b0*/  MUFU.TANH R51, R63 ;  /* 0x0000003f00337308 */ /* 0x0001f00000002400 */
[----:B------:R-:W3:Y:S01]  /*112c0*/  MUFU.TANH R45, R45 ;  /* 0x0000002d002d7308 */ /* 0x000ee20000002400 */
[----:B0-----:R-:W-:Y:S02]  /*112d0*/  FSEL R63, R36, -INF , P3 ;  /* 0xff800000243f7808 */ /* 0x001fe40001800000 */
[----:B------:R-:W-:-:S02]  /*112e0*/  ISETP.GT.AND P3, PT, R8, 0x29, PT ;  /* 0x000000290800780c */ /* 0x000fc40003f64270 */
[----:B------:R-:W-:Y:S02]  /*112f0*/  FMNMX.FTZ R20, R63, R20, !PT ;  /* 0x000000143f147209 */ /* 0x000fe40007810000 */
[----:B-1----:R-:W-:Y:S01]  /*11300*/  FSEL R73, R44, -INF , P2 ;  /* 0xff8000002c497808 */ /* 0x002fe20001000000 */
[----:B------:R0:W-:Y:S01]  /*11310*/  MUFU.TANH R105, R61 ;  /* 0x0000003d00697308 */ /* 0x0001e20000002400 */
[----:B------:R-:W-:-:S07]  /*11320*/  FSEL R35, R35, -INF , P3 ;  /* 0xff80000023237808 */ /* 0x000fce0001800000 */
[----:B------:R-:W1:Y:S01]  /*11330*/  MUFU.TANH R42, R42 ;  /* 0x0000002a002a7308 */ /* 0x000e620000002400 */
[----:B0-----:R-:W-:Y:S02]  /*11340*/  FSEL R61, R37, -INF , P6 ;  /* 0xff800000253d7808 */ /* 0x001fe40003000000 */
[C---:B------:R-:W-:Y:S02]  /*11350*/  ISETP.GT.AND P6, PT, R8.reuse, 0x30, PT ;  /* 0x000000300800780c */ /* 0x040fe40003fc4270 */
[----:B------:R-:W-:Y:S02]  /*11360*/  FMNMX.FTZ R20, R61, R20, !PT ;  /* 0x000000143d147209 */ /* 0x000fe40007810000 */
[----:B---3--:R-:W-:Y:S01]  /*11370*/  FSEL R89, R45, -INF , P3 ;  /* 0xff8000002d597808 */ /* 0x008fe20001800000 */
[----:B------:R-:W0:Y:S01]  /*11380*/  MUFU.TANH R48, R48 ;  /* 0x0000003000307308 */ /* 0x000e220000002400 */
[----:B------:R-:W-:-:S07]  /*11390*/  ISETP.GT.AND P3, PT, R8, 0x40, PT ;  /* 0x000000400800780c */ /* 0x000fce0003f64270 */
[----:B------:R3:W-:Y:S01]  /*113a0*/  MUFU.TANH R115, R69 ;  /* 0x0000004500737308 */ /* 0x0007e20000002400 */
[----:B-1----:R-:W-:-:S07]  /*113b0*/  FSEL R29, R42, -INF , P5 ;  /* 0xff8000002a1d7808 */ /* 0x002fce0002800000 */
[----:B------:R-:W1:Y:S01]  /*113c0*/  MUFU.TANH R49, R49 ;  /* 0x0000003100317308 */ /* 0x000e620000002400 */
[----:B---3--:R-:W-:Y:S02]  /*113d0*/  FSEL R69, R40, -INF , P5 ;  /* 0xff80000028457808 */ /* 0x008fe40002800000 */
[----:B------:R-:W-:Y:S02]  /*113e0*/  ISETP.GT.AND P5, PT, R8, 0x31, PT ;  /* 0x000000310800780c */ /* 0x000fe40003fa4270 */
[----:B------:R-:W-:Y:S02]  /*113f0*/  FMNMX.FTZ R24, R69, R20, !PT ;  /* 0x0000001445187209 */ /* 0x000fe40007810000 */
[----:B0-----:R-:W-:Y:S01]  /*11400*/  FSEL R91, R48, -INF , P6 ;  /* 0xff800000305b7808 */ /* 0x001fe20003000000 */
[----:B------:R0:W-:Y:S01]  /*11410*/  MUFU.TANH R10, R71 ;  /* 0x00000047000a7308 */ /* 0x0001e20000002400 */
[----:B------:R-:W-:-:S07]  /*11420*/  FSEL R39, R39, -INF , P5 ;  /* 0xff80000027277808 */ /* 0x000fce0002800000 */
[----:B------:R-:W3:Y:S01]  /*11430*/  MUFU.TANH R46, R46 ;  /* 0x0000002e002e7308 */ /* 0x000ee20000002400 */
[----:B0-----:R-:W-:Y:S02]  /*11440*/  FSEL R71, R41, -INF , P4 ;  /* 0xff80000029477808 */ /* 0x001fe40002000000 */
[C---:B------:R-:W-:Y:S02]  /*11450*/  ISETP.GT.AND P4, PT, R8.reuse, 0x38, PT ;  /* 0x000000380800780c */ /* 0x040fe40003f84270 */
[----:B------:R-:W-:Y:S02]  /*11460*/  FMNMX.FTZ R24, R71, R24, !PT ;  /* 0x0000001847187209 */ /* 0x000fe40007810000 */
[----:B-1----:R-:W-:Y:S01]  /*11470*/  FSEL R93, R49, -INF , P5 ;  /* 0xff800000315d7808 */ /* 0x002fe20002800000 */
[----:B------:R-:W0:Y:S01]  /*11480*/  MUFU.TANH R52, R52 ;  /* 0x0000003400347308 */ /* 0x000e220000002400 */
[----:B------:R-:W-:Y:S02]  /*11490*/  FMNMX.FTZ R24, R73, R24, !PT ;  /* 0x0000001849187209 */ /* 0x000fe40007810000 */
[----:B------:R-:W-:-:S02]  /*114a0*/  ISETP.GT.AND P5, PT, R8, 0x48, PT ;  /* 0x000000480800780c */ /* 0x000fc40003fa4270 */
[----:B------:R-:W-:-:S03]  /*114b0*/  FMNMX.FTZ R24, R89, R24, !PT ;  /* 0x0000001859187209 */ /* 0x000fc60007810000 */
[----:B------:R-:W1:Y:S01]  /*114c0*/  MUFU.TANH R53, R53 ;  /* 0x0000003500357308 */ /* 0x000e620000002400 */
[----:B------:R-:W-:Y:S02]  /*114d0*/  FMNMX.FTZ R24, R91, R24, !PT ;  /* 0x000000185b187209 */ /* 0x000fe40007810000 */
[----:B---3--:R-:W-:Y:S02]  /*114e0*/  FSEL R33, R46, -INF , P2 ;  /* 0xff8000002e217808 */ /* 0x008fe40001000000 */
[----:B------:R-:W-:Y:S02]  /*114f0*/  ISETP.GT.AND P2, PT, R8, 0x39, PT ;  /* 0x000000390800780c */ /* 0x000fe40003f44270 */
[----:B------:R-:W-:Y:S01]  /*11500*/  FMNMX.FTZ R24, R93, R24, !PT ;  /* 0x000000185d187209 */ /* 0x000fe20007810000 */
[----:B------:R-:W3:Y:S01]  /*11510*/  MUFU.TANH R50, R50 ;  /* 0x0000003200327308 */ /* 0x000ee20000002400 */
[----:B0-----:R-:W-:Y:S02]  /*11520*/  FSEL R95, R52, -INF , P4 ;  /* 0xff800000345f7808 */ /* 0x001fe40002000000 */
[----:B------:R-:W-:-:S02]  /*11530*/  FSEL R43, R43, -INF , P2 ;  /* 0xff8000002b2b7808 */ /* 0x000fc40001000000 */
[----:B------:R-:W-:-:S03]  /*11540*/  FMNMX.FTZ R24, R95, R24, !PT ;  /* 0x000000185f187209 */ /* 0x000fc60007810000 */
[----:B------:R-:W0:Y:S01]  /*11550*/  MUFU.TANH R56, R56 ;  /* 0x0000003800387308 */ /* 0x000e220000002400 */
[----:B-1----:R-:W-:Y:S02]  /*11560*/  FSEL R97, R53, -INF , P2 ;  /* 0xff80000035617808 */ /* 0x002fe40001000000 */
[----:B------:R-:W-:Y:S02]  /*11570*/  ISETP.GT.AND P2, PT, R8, 0x50, PT ;  /* 0x000000500800780c */ /* 0x000fe40003f44270 */
[----:B------:R-:W-:-:S03]  /*11580*/  FMNMX.FTZ R24, R97, R24, !PT ;  /* 0x0000001861187209 */ /* 0x000fc60007810000 */
[----:B------:R-:W1:Y:S01]  /*11590*/  MUFU.TANH R57, R57 ;  /* 0x0000003900397308 */ /* 0x000e620000002400 */
[----:B---3--:R-:W-:Y:S02]  /*115a0*/  FSEL R37, R50, -INF , P6 ;  /* 0xff80000032257808 */ /* 0x008fe40003000000 */
[----:B------:R-:W-:-:S04]  /*115b0*/  ISETP.GT.AND P6, PT, R8, 0x41, PT ;  /* 0x000000410800780c */ /* 0x000fc80003fc4270 */
[----:B------:R-:W-:Y:S01]  /*115c0*/  FSEL R47, R47, -INF , P6 ;  /* 0xff8000002f2f7808 */ /* 0x000fe20003000000 */
[----:B------:R-:W3:Y:S01]  /*115d0*/  MUFU.TANH R54, R54 ;  /* 0x0000003600367308 */ /* 0x000ee20000002400 */
[----:B0-----:R-:W-:-:S04]  /*115e0*/  FSEL R99, R56, -INF , P3 ;  /* 0xff80000038637808 */ /* 0x001fc80001800000 */
        /* <DEDUP_REMOVED lines=10> */
[----:B0-----:R-:W-:Y:S02]  /*11690*/  FSEL R103, R60, -INF , P5 ;  /* 0xff8000003c677808 */ /* 0x001fe40002800000 */
[----:B------:R-:W-:Y:S02]  /*116a0*/  FSEL R51, R51, -INF , P4 ;  /* 0xff80000033337808 */ /* 0x000fe40002000000 */
[----:B------:R-:W-:Y:S02]  /*116b0*/  FMNMX.FTZ R24, R103, R24, !PT ;  /* 0x0000001867187209 */ /* 0x000fe40007810000 */
[----:B------:R-:W-:Y:S01]  /*116c0*/  ISETP.GT.AND P4, PT, R8, 0x60, PT ;  /* 0x000000600800780c */ /* 0x000fe20003f84270 */
[----:B------:R-:W0:Y:S01]  /*116d0*/  MUFU.TANH R62, R62 ;  /* 0x0000003e003e7308 */ /* 0x000e220000002400 */
[----:B-1----:R-:W-:-:S02]  /*116e0*/  FSEL R45, R58, -INF , P3 ;  /* 0xff8000003a2d7808 */ /* 0x002fc40001800000 */
[----:B------:R-:W-:Y:S02]  /*116f0*/  ISETP.GT.AND P3, PT, R8, 0x51, PT ;  /* 0x000000510800780c */ /* 0x000fe40003f64270 */
[----:B------:R-:W-:Y:S02]  /*11700*/  FMNMX.FTZ R24, R105, R24, !PT ;  /* 0x0000001869187209 */ /* 0x000fe40007810000 */
[----:B------:R-:W-:Y:S01]  /*11710*/  FSEL R111, R111, -INF , P3 ;  /* 0xff8000006f6f7808 */ /* 0x000fe20001800000 */
[----:B------:R-:W1:Y:S01]  /*11720*/  MUFU.TANH R68, R68 ;  /* 0x0000004400447308 */ /* 0x000e620000002400 */
[----:B---3--:R-:W-:Y:S02]  /*11730*/  FSEL R109, R64, -INF , P2 ;  /* 0xff800000406d7808 */ /* 0x008fe40001000000 */
[----:B------:R-:W-:Y:S01]  /*11740*/  FSEL R57, R9, -INF , P3 ;  /* 0xff80000009397808 */ /* 0x000fe20001800000 */
[----:B------:R-:W-:Y:S01]  /*11750*/  FMUL.FTZ R9, R85, UR4 ;  /* 0x0000000455097c20 */ /* 0x000fe20008410000 */
[----:B------:R-:W-:-:S02]  /*11760*/  FMNMX.FTZ R24, R109, R24, !PT ;  /* 0x000000186d187209 */ /* 0x000fc40007810000 */
[----:B------:R-:W-:Y:S01]  /*11770*/  ISETP.GT.AND P3, PT, R8, 0x61, PT ;  /* 0x000000610800780c */ /* 0x000fe20003f64270 */
[----:B------:R-:W3:Y:S01]  /*11780*/  MUFU.TANH R72, R72 ;  /* 0x0000004800487308 */ /* 0x000ee20000002400 */
[----:B0-----:R-:W-:Y:S02]  /*11790*/  FSEL R49, R62, -INF , P5 ;  /* 0xff8000003e317808 */ /* 0x001fe40002800000 */
[----:B------:R-:W-:Y:S02]  /*117a0*/  ISETP.GT.AND P5, PT, R8, 0x59, PT ;  /* 0x000000590800780c */ /* 0x000fe40003fa4270 */
[----:B------:R-:W-:Y:S02]  /*117b0*/  FMNMX.FTZ R24, R111, R24, !PT ;  /* 0x000000186f187209 */ /* 0x000fe40007810000 */
[----:B------:R-:W-:Y:S01]  /*117c0*/  FSEL R115, R115, -INF , P5 ;  /* 0xff80000073737808 */ /* 0x000fe20002800000 */
[----:B------:R-:W0:Y:S01]  /*117d0*/  MUFU.TANH R66, R66 ;  /* 0x0000004200427308 */ /* 0x000e220000002400 */
[----:B-1----:R-:W-:-:S04]  /*117e0*/  FSEL R113, R68, -INF , P6 ;  /* 0xff80000044717808 */ /* 0x002fc80003000000 */
[----:B------:R-:W-:-:S03]  /*117f0*/  FMNMX.FTZ R24, R113, R24, !PT ;  /* 0x0000001871187209 */ /* 0x000fc60007810000 */
[----:B------:R-:W1:Y:S01]  /*11800*/  MUFU.TANH R14, R14 ;  /* 0x0000000e000e7308 */ /* 0x000e620000002400 */
[----:B---3--:R-:W-:Y:S02]  /*11810*/  FSEL R117, R72, -INF , P4 ;  /* 0xff80000048757808 */ /* 0x008fe40002000000 */
[----:B------:R-:W-:-:S04]  /*11820*/  FMNMX.FTZ R24, R115, R24, !PT ;  /* 0x0000001873187209 */ /* 0x000fc80007810000 */
[----:B------:R-:W-:Y:S01]  /*11830*/  FMNMX.FTZ R24, R117, R24, !PT ;  /* 0x0000001875187209 */ /* 0x000fe20007810000 */
[----:B------:R-:W-:Y:S01]  /*11840*/  MUFU.TANH R70, R70 ;  /* 0x0000004600467308 */ /* 0x000fe20000002400 */
[----:B0-----:R-:W-:Y:S02]  /*11850*/  FSEL R53, R66, -INF , P2 ;  /* 0xff80000042357808 */ /* 0x001fe40001000000 */
[----:B------:R-:W-:-:S05]  /*11860*/  ISETP.GT.AND P2, PT, R8, 0x68, PT ;  /* 0x000000680800780c */ /* 0x000fca0003f44270 */
[----:B------:R-:W0:Y:S01]  /*11870*/  MUFU.TANH R76, R76 ;  /* 0x0000004c004c7308 */ /* 0x000e220000002400 */
[----:B-1----:R-:W-:-:S04]  /*11880*/  FSEL R119, R14, -INF , P3 ;  /* 0xff8000000e777808 */ /* 0x002fc80001800000 */
[----:B------:R-:W-:-:S03]  /*11890*/  FMNMX.FTZ R24, R119, R24, !PT ;  /* 0x0000001877187209 */ /* 0x000fc60007810000 */
[----:B------:R1:W-:Y:S08]  /*118a0*/  MUFU.TANH R123, R77 ;  /* 0x0000004d007b7308 */ /* 0x0003f00000002400 */
[----:B------:R-:W-:Y:S01]  /*118b0*/  MUFU.TANH R74, R74 ;  /* 0x0000004a004a7308 */ /* 0x000fe20000002400 */
[----:B0-----:R-:W-:Y:S02]  /*118c0*/  FSEL R121, R76, -INF , P2 ;  /* 0xff8000004c797808 */ /* 0x001fe40001000000 */
[----:B-1----:R-:W-:Y:S01]  /*118d0*/  FSEL R77, R10, -INF , P5 ;  /* 0xff8000000a4d7808 */ /* 0x002fe20002800000 */
[----:B------:R-:W-:Y:S01]  /*118e0*/  IMAD.U32 R10, RZ, RZ, UR5 ;  /* 0x00000005ff0a7e24 */ /* 0x000fe2000f8e00ff */
[----:B------:R-:W-:-:S02]  /*118f0*/  ISETP.GT.AND P5, PT, R8, 0x70, PT ;  /* 0x000000700800780c */ /* 0x000fc40003fa4270 */
[----:B------:R-:W-:Y:S01]  /*11900*/  FMNMX.FTZ R24, R121, R24, !PT ;  /* 0x0000001879187209 */ /* 0x000fe20007810000 */
[----:B------:R-:W0:Y:S08]  /*11910*/  MUFU.TANH R80, R80 ;  /* 0x0000005000507308 */ /* 0x000e300000002400 */
[----:B------:R1:W3:Y:S08]  /*11920*/  MUFU.TANH R20, R75 ;  /* 0x0000004b00147308 */ /* 0x0002f00000002400 */
[----:B------:R4:W2:Y:S01]  /*11930*/  MUFU.TANH R127, R81 ;  /* 0x00000051007f7308 */ /* 0x0008a20000002400 */
[----:B-1----:R-:W-:-:S02]  /*11940*/  FSEL R75, R70, -INF , P6 ;  /* 0xff800000464b7808 */ /* 0x002fc40003000000 */
[----:B------:R-:W-:Y:S02]  /*11950*/  ISETP.GT.AND P6, PT, R8, 0x69, PT ;  /* 0x000000690800780c */ /* 0x000fe40003fc4270 */
[----:B0-----:R-:W-:Y:S02]  /*11960*/  FSEL R125, R80, -INF , P5 ;  /* 0xff800000507d7808 */ /* 0x001fe40002800000 */
[----:B------:R-:W-:Y:S01]  /*11970*/  FSEL R123, R123, -INF , P6 ;  /* 0xff8000007b7b7808 */ /* 0x000fe20003000000 */
[----:B------:R-:W0:Y:S01]  /*11980*/  MUFU.TANH R78, R78 ;  /* 0x0000004e004e7308 */ /* 0x000e220000002400 */
[----:B----4-:R-:W-:Y:S02]  /*11990*/  FSEL R81, R74, -INF , P4 ;  /* 0xff8000004a517808 */ /* 0x010fe40002000000 */
[----:B------:R-:W-:Y:S02]  /*119a0*/  ISETP.GT.AND P4, PT, R8, 0x71, PT ;  /* 0x000000710800780c */ /* 0x000fe40003f84270 */
[----:B------:R-:W-:-:S02]  /*119b0*/  FMNMX.FTZ R24, R123, R24, !PT ;  /* 0x000000187b187209 */ /* 0x000fc40007810000 */
[----:B---3--:R-:W-:Y:S01]  /*119c0*/  FSEL R85, R20, -INF , P3 ;  /* 0xff80000014557808 */ /* 0x008fe20001800000 */
[----:B------:R-:W1:Y:S01]  /*119d0*/  MUFU.TANH R84, R84 ;  /* 0x0000005400547308 */ /* 0x000e620000002400 */
[----:B------:R-:W-:Y:S02]  /*119e0*/  ISETP.GT.AND P3, PT, R8, 0x78, PT ;  /* 0x000000780800780c */ /* 0x000fe40003f64270 */
[----:B--2---:R-:W-:Y:S02]  /*119f0*/  FSEL R127, R127, -INF , P4 ;  /* 0xff8000007f7f7808 */ /* 0x004fe40002000000 */
[----:B------:R-:W-:-:S03]  /*11a00*/  FMNMX.FTZ R24, R125, R24, !PT ;  /* 0x000000187d187209 */ /* 0x000fc60007810000 */
[----:B------:R-:W2:Y:S01]  /*11a10*/  MUFU.TANH R9, R9 ;  /* 0x0000000900097308 */ /* 0x000ea20000002400 */
[----:B0-----:R-:W-:Y:S02]  /*11a20*/  FSEL R107, R78, -INF , P2 ;  /* 0xff8000004e6b7808 */ /* 0x001fe40001000000 */
[----:B------:R-:W-:Y:S02]  /*11a30*/  ISETP.GT.AND P2, PT, R8, 0x79, PT ;  /* 0x000000790800780c */ /* 0x000fe40003f44270 */
[----:B------:R-:W-:-:S03]  /*11a40*/  FMNMX.FTZ R24, R127, R24, !PT ;  /* 0x000000187f187209 */ /* 0x000fc60007810000 */
[----:B------:R-:W0:Y:S01]  /*11a50*/  MUFU.TANH R82, R82 ;  /* 0x0000005200527308 */ /* 0x000e220000002400 */
[----:B-1----:R-:W-:-:S04]  /*11a60*/  FSEL R129, R84, -INF , P3 ;  /* 0xff80000054817808 */ /* 0x002fc80001800000 */
[----:B------:R-:W-:-:S03]  /*11a70*/  FMNMX.FTZ R24, R129, R24, !PT ;  /* 0x0000001881187209 */ /* 0x000fc60007810000 */
[----:B------:R-:W1:Y:S01]  /*11a80*/  MUFU.TANH R83, R83 ;  /* 0x0000005300537308 */ /* 0x000e620000002400 */
[----:B--2---:R-:W-:-:S04]  /*11a90*/  FSEL R131, R9, -INF , P2 ;  /* 0xff80000009837808 */ /* 0x004fc80001000000 */
[----:B------:R-:W-:-:S03]  /*11aa0*/  FMNMX.FTZ R24, R131, R24, !PT ;  /* 0x0000001883187209 */ /* 0x000fc60007810000 */
[----:B------:R-:W2:Y:S02]  /*11ab0*/  MUFU.TANH R86, R86 ;  /* 0x0000005600567308 */ /* 0x000ea40000002400 */
[----:B------:R-:W3:Y:S02]  /*11ac0*/  SHFL.BFLY PT, R9, R24, 0x2, 0x1f ;  /* 0x0c401f0018097f89 */ /* 0x000ee400000e0000 */
[----:B---3--:R-:W-:-:S05]  /*11ad0*/  FMNMX.FTZ R14, R24, R9, !PT ;  /* 0x00000009180e7209 */ /* 0x008fca0007810000 */
[----:B------:R-:W3:Y:S02]  /*11ae0*/  SHFL.BFLY PT, R9, R14, 0x1, 0x1f ;  /* 0x0c201f000e097f89 */ /* 0x000ee400000e0000 */
[----:B---3--:R-:W-:Y:S02]  /*11af0*/  FMNMX.FTZ R9, R14, R9, !PT ;  /* 0x000000090e097209 */ /* 0x008fe40007810000 */
[----:B------:R0:W3:Y:S02]  /*11b00*/  MUFU.TANH R14, R87 ;  /* 0x00000057000e7308 */ /* 0x0000e40000002400 */
[C---:B------:R-:W-:Y:S01]  /*11b10*/  FSETP.NEU.FTZ.AND P0, PT, R9.reuse, -INF , PT ;  /* 0xff8000000900780b */ /* 0x040fe20003f1d000 */
[----:B------:R-:W-:-:S05]  /*11b20*/  FMUL.FTZ R8, R9, R10 ;  /* 0x0000000a09087220 */ /* 0x000fca0000410000 */
[----:B------:R-:W-:Y:S02]  /*11b30*/  FSEL R8, R8, RZ, P0 ;  /* 0x000000ff08087208 */ /* 0x000fe40000000000 */
[----:B------:R-:W-:Y:S02]  /*11b40*/  ISETP.NE.AND P0, PT, R12, RZ, PT ;  /* 0x000000ff0c00720c */ /* 0x000fe40003f05270 */
[----:B------:R4:W3:Y:S01]  /*11b50*/  MUFU.TANH R12, R79 ;  /* 0x0000004f000c7308 */ /* 0x0008e20000002400 */
[-CC-:B------:R-:W-:Y:S01]  /*11b60*/  FFMA.FTZ R174, R73, R10.reuse, -R8.reuse ;  /* 0x0000000a49ae7223 */ /* 0x180fe20000010808 */
[----:B0-----:R-:W-:Y:S01]  /*11b70*/  FSEL R87, R82, -INF , P5 ;  /* 0xff80000052577808 */ /* 0x001fe20002800000 */
[-CC-:B------:R-:W-:Y:S01]  /*11b80*/  FFMA.FTZ R168, R91, R10.reuse, -R8.reuse ;  /* 0x0000000a5ba87223 */ /* 0x180fe20000010808 */
[----:B-1----:R-:W-:Y:S01]  /*11b90*/  FSEL R91, R83, -INF , P4 ;  /* 0xff800000535b7808 */ /* 0x002fe20002000000 */
[-CC-:B------:R-:W-:Y:S01]  /*11ba0*/  FFMA.FTZ R182, R55, R10.reuse, -R8.reuse ;  /* 0x0000000a37b67223 */ /* 0x180fe20000010808 */
[-CC-:B------:R-:W-:Y:S01]  /*11bb0*/  FFMA.FTZ R55, R67, R10.reuse, -R8.reuse ;  /* 0x0000000a43377223 */ /* 0x180fe20000010808 */
[-CC-:B------:R-:W-:Y:S01]  /*11bc0*/  FFMA.FTZ R67, R93, R10.reuse, -R8.reuse ;  /* 0x0000000a5d437223 */ /* 0x180fe20000010808 */
[----:B--2---:R-:W-:Y:S01]  /*11bd0*/  FSEL R93, R86, -INF , P3 ;  /* 0xff800000565d7808 */ /* 0x004fe20001800000 */
[--C-:B----4-:R-:W-:Y:S01]  /*11be0*/  FFMA.FTZ R79, R6, R10, -R8.reuse ;  /* 0x0000000a064f7223 */ /* 0x110fe20000010808 */
[----:B------:R-:W-:Y:S01]  /*11bf0*/  FMNMX.FTZ R6, R3, R4, !PT ;  /* 0x0000000403067209 */ /* 0x000fe20007810000 */
[-CC-:B------:R-:W-:Y:S01]  /*11c00*/  FFMA.FTZ R172, R69, R10.reuse, -R8.reuse ;  /* 0x0000000a45ac7223 */ /* 0x180fe20000010808 */
[-CC-:B------:R-:W-:Y:S01]  /*11c10*/  FFMA.FTZ R69, R97, R10.reuse, -R8.reuse ;  /* 0x0000000a61457223 */ /* 0x180fe20000010808 */
[----:B---3--:R-:W-:Y:S01]  /*11c20*/  FSEL R97, R14, -INF , P2 ;  /* 0xff8000000e617808 */ /* 0x008fe20001000000 */
[--C-:B------:R-:W-:Y:S01]  /*11c30*/  FFMA.FTZ R180, R11, R10, -R8.reuse ;  /* 0x0000000a0bb47223 */ /* 0x100fe20000010808 */
[----:B------:R-:W-:Y:S01]  /*11c40*/  FMNMX.FTZ R6, R7, R6, !PT ;  /* 0x0000000607067209 */ /* 0x000fe20007810000 */
[----:B------:R-:W-:Y:S01]  /*11c50*/  MUFU.EX2 R79, R79 ;  /* 0x0000004f004f7308 */ /* 0x000fe20000000800 */
[----:B------:R-:W-:Y:S01]  /*11c60*/  FSEL R73, R12, -INF , P6 ;  /* 0xff8000000c497808 */ /* 0x000fe20003000000 */
[--C-:B------:R-:W-:Y:S01]  /*11c70*/  FFMA.FTZ R176, R65, R10, -R8.reuse ;  /* 0x0000000a41b07223 */ /* 0x100fe20000010808 */
[----:B------:R-:W-:Y:S01]  /*11c80*/  FMNMX.FTZ R6, R13, R6, !PT ;  /* 0x000000060d067209 */ /* 0x000fe20007810000 */
[-CC-:B------:R-:W-:Y:S01]  /*11c90*/  FFMA.FTZ R59, R59, R10.reuse, -R8.reuse ;  /* 0x0000000a3b3b7223 */ /* 0x180fe20000010808 */
[-CC-:B------:R-:W-:Y:S01]  /*11ca0*/  FFMA.FTZ R178, R63, R10.reuse, -R8.reuse ;  /* 0x0000000a3fb27223 */ /* 0x180fe20000010808 */
        /* <DEDUP_REMOVED lines=18> */
[----:B------:R-:W2:Y:S01]  /*11dd0*/  MUFU.EX2 R55, R55 ;  /* 0x0000003700377308 */ /* 0x000ea20000000800 */
        /* <DEDUP_REMOVED lines=11> */
[----:B------:R-:W-:Y:S01]  /*11e90*/  FFMA.FTZ R105, R131, R10, -R8 ;  /* 0x0000000a83697223 */ /* 0x000fe20000010808 */
[----:B------:R-:W-:-:S02]  /*11ea0*/  MOV R131, R151 ;  /* 0x0000009700837202 */ /* 0x000fc40000000f00 */
[----:B------:R-:W-:Y:S01]  /*11eb0*/  FMNMX.FTZ R6, R37, R6, !PT ;  /* 0x0000000625067209 */ /* 0x000fe20007810000 */
[----:B------:R-:W4:Y:S01]  /*11ec0*/  MUFU.EX2 R59, R59 ;  /* 0x0000003b003b7308 */ /* 0x000f220000000800 */
[-C--:B------:R-:W-:Y:S02]  /*11ed0*/  MOV R129, R151.reuse ;  /* 0x0000009700817202 */ /* 0x080fe40000000f00 */
[----:B------:R-:W-:Y:S02]  /*11ee0*/  FMNMX.FTZ R6, R39, R6, !PT ;  /* 0x0000000627067209 */ /* 0x000fe40007810000 */
[-C--:B------:R-:W-:Y:S02]  /*11ef0*/  MOV R127, R151.reuse ;  /* 0x00000097007f7202 */ /* 0x080fe40000000f00 */
[----:B------:R-:W-:Y:S01]  /*11f00*/  FMNMX.FTZ R6, R41, R6, !PT ;  /* 0x0000000629067209 */ /* 0x000fe20007810000 */
[----:B------:R-:W4:Y:S01]  /*11f10*/  MUFU.EX2 R178, R178 ;  /* 0x000000b200b27308 */ /* 0x000f220000000800 */
[----:B------:R-:W-:-:S02]  /*11f20*/  MOV R125, R151 ;  /* 0x00000097007d7202 */ /* 0x000fc40000000f00 */
[----:B------:R-:W-:Y:S02]  /*11f30*/  FMNMX.FTZ R6, R43, R6, !PT ;  /* 0x000000062b067209 */ /* 0x000fe40007810000 */
[-C--:B------:R-:W-:Y:S02]  /*11f40*/  MOV R123, R151.reuse ;  /* 0x00000097007b7202 */ /* 0x080fe40000000f00 */
[----:B------:R-:W-:Y:S01]  /*11f50*/  FMNMX.FTZ R6, R45, R6, !PT ;  /* 0x000000062d067209 */ /* 0x000fe20007810000 */
[----:B------:R-:W4:Y:S01]  /*11f60*/  MUFU.EX2 R61, R61 ;  /* 0x0000003d003d7308 */ /* 0x000f220000000800 */
[-C--:B------:R-:W-:Y:S02]  /*11f70*/  MOV R121, R151.reuse ;  /* 0x0000009700797202 */ /* 0x080fe40000000f00 */
[----:B------:R-:W-:Y:S02]  /*11f80*/  FMNMX.FTZ R6, R47, R6, !PT ;  /* 0x000000062f067209 */ /* 0x000fe40007810000 */
[----:B------:R-:W-:-:S02]  /*11f90*/  MOV R119, R151 ;  /* 0x0000009700777202 */ /* 0x000fc40000000f00 */
[----:B------:R-:W-:Y:S01]  /*11fa0*/  FMNMX.FTZ R6, R49, R6, !PT ;  /* 0x0000000631067209 */ /* 0x000fe20007810000 */
[----:B------:R-:W-:Y:S01]  /*11fb0*/  MUFU.EX2 R172, R172 ;  /* 0x000000ac00ac7308 */ /* 0x000fe20000000800 */
[-C--:B------:R-:W-:Y:S02]  /*11fc0*/  MOV R117, R151.reuse ;  /* 0x0000009700757202 */ /* 0x080fe40000000f00 */
[----:B------:R-:W-:Y:S02]  /*11fd0*/  FMNMX.FTZ R6, R51, R6, !PT ;  /* 0x0000000633067209 */ /* 0x000fe40007810000 */
[-C--:B------:R-:W-:Y:S02]  /*11fe0*/  MOV R115, R151.reuse ;  /* 0x0000009700737202 */ /* 0x080fe40000000f00 */
[----:B------:R-:W-:Y:S01]  /*11ff0*/  FMNMX.FTZ R6, R53, R6, !PT ;  /* 0x0000000635067209 */ /* 0x000fe20007810000 */
[----:B------:R-:W-:Y:S01]  /*12000*/  MUFU.EX2 R63, R63 ;  /* 0x0000003f003f7308 */ /* 0x000fe20000000800 */
[----:B------:R-:W-:-:S02]  /*12010*/  MOV R113, R151 ;  /* 0x0000009700717202 */ /* 0x000fc40000000f00 */
[----:B------:R-:W-:Y:S02]  /*12020*/  FMNMX.FTZ R6, R57, R6, !PT ;  /* 0x0000000639067209 */ /* 0x000fe40007810000 */
[----:B------:R-:W-:Y:S02]  /*12030*/  MOV R111, R151 ;  /* 0x00000097006f7202 */ /* 0x000fe40000000f00 */
        /* <DEDUP_REMOVED lines=14> */
[----:B------:R-:W-:Y:S01]  /*12120*/  FMNMX.FTZ R11, R97, R6, !PT ;  /* 0x00000006610b7209 */ /* 0x000fe20007810000 */
[----:B------:R-:W-:Y:S01]  /*12130*/  FFMA.FTZ R6, R109, R10, -R8 ;  /* 0x0000000a6d067223 */ /* 0x000fe20000010808 */
[----:B------:R-:W-:-:S03]  /*12140*/  MOV R109, R151 ;  /* 0x00000097006d7202 */ /* 0x000fc60000000f00 */
[----:B------:R-:W0:Y:S01]  /*12150*/  SHFL.BFLY PT, R12, R11, 0x2, 0x1f ;  /* 0x0c401f000b0c7f89 */ /* 0x000e2200000e0000 */
        /* <DEDUP_REMOVED lines=14> */
[----:B------:R-:W-:-:S03]  /*12240*/  ISETP.GE.AND P2, PT, R152, 0x81, PT ;  /* 0x000000819800780c */ /* 0x000fc60003f46270 */
[----:B------:R-:W-:Y:S01]  /*12250*/  MUFU.EX2 R95, R95 ;  /* 0x0000005f005f7308 */ /* 0x000fe20000000800 */
[-CC-:B------:R-:W-:Y:S01]  /*12260*/  FFMA.FTZ R181, R3, R10.reuse, -R32.reuse ;  /* 0x0000000a03b57223 */ /* 0x180fe20000010820 */
[-CC-:B------:R-:W-:Y:S01]  /*12270*/  FFMA.FTZ R4, R4, R10.reuse, -R32.reuse ;  /* 0x0000000a04047223 */ /* 0x180fe20000010820 */
[-CC-:B------:R-:W-:Y:S01]  /*12280*/  FFMA.FTZ R183, R7, R10.reuse, -R32.reuse ;  /* 0x0000000a07b77223 */ /* 0x180fe20000010820 */
[----:B------:R-:W-:Y:S01]  /*12290*/  FADD.FTZ R3, R180, R79 ;  /* 0x0000004fb4037221 */ /* 0x000fe20000010000 */
[-CC-:B------:R-:W-:Y:S01]  /*122a0*/  FFMA.FTZ R8, R13, R10.reuse, -R32.reuse ;  /* 0x0000000a0d087223 */ /* 0x180fe20000010820 */
[-CC-:B------:R-:W-:Y:S01]  /*122b0*/  FFMA.FTZ R177, R15, R10.reuse, -R32.reuse ;  /* 0x0000000a0fb17223 */ /* 0x180fe20000010820 */
[-CC-:B------:R-:W-:Y:S01]  /*122c0*/  FFMA.FTZ R12, R21, R10.reuse, -R32.reuse ;  /* 0x0000000a150c7223 */ /* 0x180fe20000010820 */
[----:B------:R-:W-:Y:S01]  /*122d0*/  MUFU.EX2 R181, R181 ;  /* 0x000000b500b57308 */ /* 0x000fe20000000800 */
[----:B-1----:R-:W-:Y:S01]  /*122e0*/  FADD.FTZ R30, R182, R3 ;  /* 0x00000003b61e7221 */ /* 0x002fe20000010000 */
[-CC-:B------:R-:W-:Y:S01]  /*122f0*/  FFMA.FTZ R179, R25, R10.reuse, -R32.reuse ;  /* 0x0000000a19b37223 */ /* 0x180fe20000010820 */
[-CC-:B------:R-:W-:Y:S01]  /*12300*/  FFMA.FTZ R14, R27, R10.reuse, -R32.reuse ;  /* 0x0000000a1b0e7223 */ /* 0x180fe20000010820 */
[-C--:B------:R-:W-:Y:S01]  /*12310*/  FFMA.FTZ R173, R29, R10.reuse, -R32 ;  /* 0x0000000a1dad7223 */ /* 0x080fe20000010820 */
[----:B--2---:R-:W-:Y:S01]  /*12320*/  FADD.FTZ R3, R55, R30 ;  /* 0x0000001e37037221 */ /* 0x004fe20000010000 */
[-CC-:B------:R-:W-:Y:S01]  /*12330*/  FFMA.FTZ R20, R31, R10.reuse, -R32.reuse ;  /* 0x0000000a1f147223 */ /* 0x180fe20000010820 */
[-CC-:B------:R-:W-:Y:S01]  /*12340*/  FFMA.FTZ R175, R33, R10.reuse, -R32.reuse ;  /* 0x0000000a21af7223 */ /* 0x180fe20000010820 */
[----:B------:R-:W0:Y:S01]  /*12350*/  MUFU.EX2 R4, R4 ;  /* 0x0000000400047308 */ /* 0x000e220000000800 */
[----:B---3--:R-:W-:Y:S01]  /*12360*/  FADD.FTZ R34, R176, R3 ;  /* 0x00000003b0227221 */ /* 0x008fe20000010000 */
[-CC-:B------:R-:W-:Y:S01]  /*12370*/  FFMA.FTZ R24, R35, R10.reuse, -R32.reuse ;  /* 0x0000000a23187223 */ /* 0x180fe20000010820 */
[-CC-:B------:R-:W-:Y:S01]  /*12380*/  FFMA.FTZ R169, R37, R10.reuse, -R32.reuse ;  /* 0x0000000a25a97223 */ /* 0x180fe20000010820 */
[-C--:B------:R-:W-:Y:S01]  /*12390*/  FFMA.FTZ R26, R39, R10.reuse, -R32 ;  /* 0x0000000a271a7223 */ /* 0x080fe20000010820 */
[----:B----4-:R-:W-:Y:S01]  /*123a0*/  FADD.FTZ R3, R59, R34 ;  /* 0x000000223b037221 */ /* 0x010fe20000010000 */
[-CC-:B------:R-:W-:Y:S01]  /*123b0*/  FFMA.FTZ R171, R41, R10.reuse, -R32.reuse ;  /* 0x0000000a29ab7223 */ /* 0x180fe20000010820 */
[-CC-:B------:R-:W-:Y:S01]  /*123c0*/  FFMA.FTZ R28, R43, R10.reuse, -R32.reuse ;  /* 0x0000000a2b1c7223 */ /* 0x180fe20000010820 */
[----:B------:R-:W1:Y:S01]  /*123d0*/  MUFU.EX2 R183, R183 ;  /* 0x000000b700b77308 */ /* 0x000e620000000800 */
[----:B------:R-:W-:Y:S01]  /*123e0*/  FADD.FTZ R36, R178, R3 ;  /* 0x00000003b2247221 */ /* 0x000fe20000010000 */
[-CC-:B------:R-:W-:Y:S01]  /*123f0*/  FFMA.FTZ R165, R45, R10.reuse, -R32.reuse ;  /* 0x0000000a2da57223 */ /* 0x180fe20000010820 */
[-CC-:B------:R-:W-:Y:S01]  /*12400*/  FFMA.FTZ R30, R47, R10.reuse, -R32.reuse ;  /* 0x0000000a2f1e7223 */ /* 0x180fe20000010820 */
[-C--:B------:R-:W-:Y:S01]  /*12410*/  FFMA.FTZ R167, R49, R10.reuse, -R32 ;  /* 0x0000000a31a77223 */ /* 0x080fe20000010820 */
[----:B------:R-:W-:Y:S01]  /*12420*/  FADD.FTZ R7, R61, R36 ;  /* 0x000000243d077221 */ /* 0x000fe20000010000 */
[-CC-:B------:R-:W-:Y:S01]  /*12430*/  FFMA.FTZ R51, R51, R10.reuse, -R32.reuse ;  /* 0x0000000a33337223 */ /* 0x180fe20000010820 */
[-C--:B------:R-:W-:Y:S01]  /*12440*/  FFMA.FTZ R53, R53, R10.reuse, -R32 ;  /* 0x0000000a35357223 */ /* 0x080fe20000010820 */
[----:B------:R-:W2:Y:S01]  /*12450*/  MUFU.EX2 R8, R8 ;  /* 0x0000000800087308 */ /* 0x000ea20000000800 */
[----:B0-----:R-:W-:Y:S01]  /*12460*/  FADD.FTZ R34, R181, R4 ;  /* 0x00000004b5227221 */ /* 0x001fe20000010000 */
[----:B------:R-:W-:Y:S01]  /*12470*/  FADD.FTZ R38, R172, R7 ;  /* 0x00000007ac267221 */ /* 0x000fe20000010000 */
[-CC-:B------:R-:W-:Y:S01]  /*12480*/  FFMA.FTZ R57, R57, R10.reuse, -R32.reuse ;  /* 0x0000000a39397223 */ /* 0x180fe20000010820 */
[-CC-:B------:R-:W-:Y:S01]  /*12490*/  FFMA.FTZ R75, R75, R10.reuse, -R32.reuse ;  /* 0x0000000a4b4b7223 */ /* 0x180fe20000010820 */
[-C--:B------:R-:W-:Y:S01]  /*124a0*/  FFMA.FTZ R77, R77, R10.reuse, -R32 ;  /* 0x0000000a4d4d7223 */ /* 0x080fe20000010820 */
[----:B------:R-:W-:Y:S01]  /*124b0*/  FADD.FTZ R7, R63, R38 ;  /* 0x000000263f077221 */ /* 0x000fe20000010000 */
[-C--:B------:R-:W-:Y:S01]  /*124c0*/  FFMA.FTZ R81, R81, R10.reuse, -R32 ;  /* 0x0000000a51517223 */ /* 0x080fe20000010820 */
[----:B------:R-:W0:Y:S01]  /*124d0*/  MUFU.EX2 R177, R177 ;  /* 0x000000b100b17308 */ /* 0x000e220000000800 */
[----:B-1----:R-:W-:Y:S01]  /*124e0*/  FADD.FTZ R3, R183, R34 ;  /* 0x00000022b7037221 */ /* 0x002fe20000010000 */
[----:B------:R-:W-:Y:S01]  /*124f0*/  FADD.FTZ R38, R174, R7 ;  /* 0x00000007ae267221 */ /* 0x000fe20000010000 */
[-CC-:B------:R-:W-:Y:S01]  /*12500*/  FFMA.FTZ R85, R85, R10.reuse, -R32.reuse ;  /* 0x0000000a55557223 */ /* 0x180fe20000010820 */
[-CC-:B------:R-:W-:Y:S01]  /*12510*/  FFMA.FTZ R107, R107, R10.reuse, -R32.reuse ;  /* 0x0000000a6b6b7223 */ /* 0x180fe20000010820 */
[-C--:B------:R-:W-:Y:S01]  /*12520*/  FFMA.FTZ R73, R73, R10.reuse, -R32 ;  /* 0x0000000a49497223 */ /* 0x080fe20000010820 */
[----:B------:R-:W-:Y:S01]  /*12530*/  FADD.FTZ R7, R65, R38 ;  /* 0x0000002641077221 */ /* 0x000fe20000010000 */
[-CC-:B------:R-:W-:Y:S01]  /*12540*/  FFMA.FTZ R87, R87, R10.reuse, -R32.reuse ;  /* 0x0000000a57577223 */ /* 0x180fe20000010820 */
[----:B------:R-:W1:Y:S01]  /*12550*/  MUFU.EX2 R12, R12 ;  /* 0x0000000c000c7308 */ /* 0x000e620000000800 */
[----:B--2---:R-:W-:Y:S01]  /*12560*/  FADD.FTZ R36, R8, R3 ;  /* 0x0000000308247221 */ /* 0x004fe20000010000 */
[----:B------:R-:W-:Y:S01]  /*12570*/  FADD.FTZ R40, R168, R7 ;  /* 0x00000007a8287221 */ /* 0x000fe20000010000 */
[-CC-:B------:R-:W-:Y:S01]  /*12580*/  FFMA.FTZ R91, R91, R10.reuse, -R32.reuse ;  /* 0x0000000a5b5b7223 */ /* 0x180fe20000010820 */
[-CC-:B------:R-:W-:Y:S01]  /*12590*/  FFMA.FTZ R93, R93, R10.reuse, -R32.reuse ;  /* 0x0000000a5d5d7223 */ /* 0x180fe20000010820 */
[----:B------:R-:W-:Y:S01]  /*125a0*/  FFMA.FTZ R97, R97, R10, -R32 ;  /* 0x0000000a61617223 */ /* 0x000fe20000010820 */
[----:B------:R-:W-:Y:S01]  /*125b0*/  FADD.FTZ R7, R67, R40 ;  /* 0x0000002843077221 */ /* 0x000fe20000010000 */
[----:B------:R-:W-:Y:S01]  /*125c0*/  F2FP.F16.F32.PACK_AB R152, R89, R6 ;  /* 0x000000065998723e */ /* 0x000fe200000000ff */
[----:B------:R-:W2:Y:S01]  /*125d0*/  MUFU.EX2 R179, R179 ;  /* 0x000000b300b37308 */ /* 0x000ea20000000800 */
[----:B0-----:R-:W-:Y:S01]  /*125e0*/  FADD.FTZ R3, R177, R36 ;  /* 0x00000024b1037221 */ /* 0x001fe20000010000 */
[----:B------:R-:W-:-:S02]  /*125f0*/  F2FP.F16.F32.PACK_AB R181, R4, R181 ;  /* 0x000000b504b5723e */ /* 0x000fc400000000ff */
[----:B------:R-:W-:Y:S02]  /*12600*/  F2FP.F16.F32.PACK_AB R183, R8, R183 ;  /* 0x000000b708b7723e */ /* 0x000fe400000000ff */
[----:B------:R-:W-:Y:S02]  /*12610*/  F2FP.F16.F32.PACK_AB R180, R79, R180 ;  /* 0x000000b44fb4723e */ /* 0x000fe400000000ff */
[----:B------:R-:W0:Y:S01]  /*12620*/  MUFU.EX2 R14, R14 ;  /* 0x0000000e000e7308 */ /* 0x000e220000000800 */
[----:B-1----:R-:W-:Y:S01]  /*12630*/  FADD.FTZ R36, R12, R3 ;  /* 0x000000030c247221 */ /* 0x002fe20000010000 */
[----:B------:R-:W-:Y:S02]  /*12640*/  F2FP.F16.F32.PACK_AB R182, R55, R182 ;  /* 0x000000b637b6723e */ /* 0x000fe400000000ff */
[----:B------:R-:W-:Y:S02]  /*12650*/  F2FP.F16.F32.PACK_AB R176, R59, R176 ;  /* 0x000000b03bb0723e */ /* 0x000fe400000000ff */
[----:B------:R-:W-:-:S02]  /*12660*/  F2FP.F16.F32.PACK_AB R178, R61, R178 ;  /* 0x000000b23db2723e */ /* 0x000fc400000000ff */
[----:B------:R-:W1:Y:S01]  /*12670*/  MUFU.EX2 R173, R173 ;  /* 0x000000ad00ad7308 */ /* 0x000e620000000800 */
[----:B--2---:R-:W-:Y:S01]  /*12680*/  FADD.FTZ R3, R179, R36 ;  /* 0x00000024b3037221 */ /* 0x004fe20000010000 */
[----:B------:R-:W-:Y:S02]  /*12690*/  F2FP.F16.F32.PACK_AB R172, R63, R172 ;  /* 0x000000ac3fac723e */ /* 0x000fe400000000ff */
[----:B------:R-:W-:Y:S02]  /*126a0*/  F2FP.F16.F32.PACK_AB R174, R65, R174 ;  /* 0x000000ae41ae723e */ /* 0x000fe400000000ff */
[----:B------:R-:W-:Y:S02]  /*126b0*/  F2FP.F16.F32.PACK_AB R168, R67, R168 ;  /* 0x000000a843a8723e */ /* 0x000fe400000000ff */
[----:B------:R-:W2:Y:S01]  /*126c0*/  MUFU.EX2 R20, R20 ;  /* 0x0000001400147308 */ /* 0x000ea20000000800 */
[----:B0-----:R-:W-:Y:S01]  /*126d0*/  FADD.FTZ R38, R14, R3 ;  /* 0x000000030e267221 */ /* 0x001fe20000010000 */
[----:B------:R-:W-:-:S02]  /*126e0*/  F2FP.F16.F32.PACK_AB R177, R12, R177 ;  /* 0x000000b10cb1723e */ /* 0x000fc400000000ff */
[----:B------:R-:W-:-:S04]  /*126f0*/  F2FP.F16.F32.PACK_AB R179, R14, R179 ;  /* 0x000000b30eb3723e */ /* 0x000fc800000000ff */
[----:B------:R-:W0:Y:S01]  /*12700*/  MUFU.EX2 R175, R175 ;  /* 0x000000af00af7308 */ /* 0x000e220000000800 */
[----:B-1----:R-:W-:Y:S01]  /*12710*/  FADD.FTZ R3, R173, R38 ;  /* 0x00000026ad037221 */ /* 0x002fe20000010000 */
[----:B------:R-:W-:Y:S01]  /*12720*/  FADD.FTZ R38, R170, R7 ;  /* 0x00000007aa267221 */ /* 0x000fe20000010000 */
[----:B------:R-:W-:-:S03]  /*12730*/  F2FP.F16.F32.PACK_AB R170, R69, R170 ;  /* 0x000000aa45aa723e */ /* 0x000fc600000000ff */
[----:B------:R-:W-:Y:S02]  /*12740*/  FADD.FTZ R7, R69, R38 ;  /* 0x0000002645077221 */ /* 0x000fe40000010000 */
[----:B------:R-:W1:Y:S01]  /*12750*/  MUFU.EX2 R24, R24 ;  /* 0x0000001800187308 */ /* 0x000e620000000800 */
[----:B--2---:R-:W-:Y:S01]  /*12760*/  FADD.FTZ R0, R20, R3 ;  /* 0x0000000314007221 */ /* 0x004fe20000010000 */
[----:B------:R-:W-:Y:S01]  /*12770*/  FADD.FTZ R40, R164, R7 ;  /* 0x00000007a4287221 */ /* 0x000fe20000010000 */
[C---:B------:R-:W-:Y:S02]  /*12780*/  F2FP.F16.F32.PACK_AB R164, R71.reuse, R164 ;  /* 0x000000a447a4723e */ /* 0x040fe400000000ff */
[----:B------:R-:W-:Y:S01]  /*12790*/  F2FP.F16.F32.PACK_AB R173, R20, R173 ;  /* 0x000000ad14ad723e */ /* 0x000fe200000000ff */
[----:B------:R-:W-:Y:S02]  /*127a0*/  FADD.FTZ R7, R71, R40 ;  /* 0x0000002847077221 */ /* 0x000fe40000010000 */
[----:B------:R-:W2:Y:S01]  /*127b0*/  MUFU.EX2 R169, R169 ;  /* 0x000000a900a97308 */ /* 0x000ea20000000800 */
[----:B0-----:R-:W-:Y:S01]  /*127c0*/  FADD.FTZ R3, R175, R0 ;  /* 0x00000000af037221 */ /* 0x001fe20000010000 */
[----:B------:R-:W-:Y:S01]  /*127d0*/  FADD.FTZ R40, R166, R7 ;  /* 0x00000007a6287221 */ /* 0x000fe20000010000 */
[----:B------:R-:W-:-:S03]  /*127e0*/  F2FP.F16.F32.PACK_AB R166, R83, R166 ;  /* 0x000000a653a6723e */ /* 0x000fc600000000ff */
[----:B------:R-:W-:Y:S02]  /*127f0*/  FADD.FTZ R7, R83, R40 ;  /* 0x0000002853077221 */ /* 0x000fe40000010000 */
[----:B------:R-:W0:Y:S01]  /*12800*/  MUFU.EX2 R26, R26 ;  /* 0x0000001a001a7308 */ /* 0x000e220000000800 */
[----:B-1----:R-:W-:Y:S01]  /*12810*/  FADD.FTZ R38, R24, R3 ;  /* 0x0000000318267221 */ /* 0x002fe20000010000 */
[----:B------:R-:W-:Y:S01]  /*12820*/  FADD.FTZ R40, R6, R7 ;  /* 0x0000000706287221 */ /* 0x000fe20000010000 */
[----:B------:R-:W-:-:S03]  /*12830*/  F2FP.F16.F32.PACK_AB R175, R24, R175 ;  /* 0x000000af18af723e */ /* 0x000fc600000000ff */
[----:B------:R-:W-:Y:S01]  /*12840*/  FADD.FTZ R7, R89, R40 ;  /* 0x0000002859077221 */ /* 0x000fe20000010000 */
[----:B------:R-:W-:Y:S01]  /*12850*/  MOV R89, R151 ;  /* 0x0000009700597202 */ /* 0x000fe20000000f00 */
[----:B------:R-:W1:Y:S01]  /*12860*/  MUFU.EX2 R171, R171 ;  /* 0x000000ab00ab7308 */ /* 0x000e620000000800 */
[----:B--2---:R-:W-:Y:S01]  /*12870*/  FADD.FTZ R3, R169, R38 ;  /* 0x00000026a9037221 */ /* 0x004fe20000010000 */
[----:B------:R-:W-:Y:S01]  /*12880*/  FADD.FTZ R40, R154, R7 ;  /* 0x000000079a287221 */ /* 0x000fe20000010000 */
[----:B------:R-:W-:-:S03]  /*12890*/  F2FP.F16.F32.PACK_AB R154, R95, R154 ;  /* 0x0000009a5f9a723e */ /* 0x000fc600000000ff */
[----:B------:R-:W-:Y:S01]  /*128a0*/  FADD.FTZ R7, R95, R40 ;  /* 0x000000285f077221 */ /* 0x000fe20000010000 */
[----:B------:R-:W-:Y:S01]  /*128b0*/  MOV R95, R151 ;  /* 0x00000097005f7202 */ /* 0x000fe20000000f00 */
[----:B------:R-:W2:Y:S01]  /*128c0*/  MUFU.EX2 R28, R28 ;  /* 0x0000001c001c7308 */ /* 0x000ea20000000800 */
[C---:B0-----:R-:W-:Y:S01]  /*128d0*/  FADD.FTZ R38, R26.reuse, R3 ;  /* 0x000000031a267221 */ /* 0x041fe20000010000 */
[----:B------:R-:W-:-:S06]  /*128e0*/  F2FP.F16.F32.PACK_AB R169, R26, R169 ;  /* 0x000000a91aa9723e */ /* 0x000fcc00000000ff */
[----:B------:R-:W0:Y:S01]  /*128f0*/  MUFU.EX2 R165, R165 ;  /* 0x000000a500a57308 */ /* 0x000e220000000800 */
[----:B-1----:R-:W-:-:S07]  /*12900*/  FADD.FTZ R3, R171, R38 ;  /* 0x00000026ab037221 */ /* 0x002fce0000010000 */
[----:B------:R-:W1:Y:S01]  /*12910*/  MUFU.EX2 R30, R30 ;  /* 0x0000001e001e7308 */ /* 0x000e620000000800 */
[C---:B--2---:R-:W-:Y:S01]  /*12920*/  FADD.FTZ R38, R28.reuse, R3 ;  /* 0x000000031c267221 */ /* 0x044fe20000010000 */
[----:B------:R-:W-:-:S06]  /*12930*/  F2FP.F16.F32.PACK_AB R171, R28, R171 ;  /* 0x000000ab1cab723e */ /* 0x000fcc00000000ff */
[----:B------:R-:W2:Y:S01]  /*12940*/  MUFU.EX2 R167, R167 ;  /* 0x000000a700a77308 */ /* 0x000ea20000000800 */
[----:B0-----:R-:W-:-:S07]  /*12950*/  FADD.FTZ R3, R165, R38 ;  /* 0x00000026a5037221 */ /* 0x001fce0000010000 */
[----:B------:R-:W0:Y:S01]  /*12960*/  MUFU.EX2 R34, R51 ;  /* 0x0000003300227308 */ /* 0x000e220000000800 */
[C---:B-1----:R-:W-:Y:S01]  /*12970*/  FADD.FTZ R38, R30.reuse, R3 ;  /* 0x000000031e267221 */ /* 0x042fe20000010000 */
[----:B------:R-:W-:-:S06]  /*12980*/  F2FP.F16.F32.PACK_AB R165, R30, R165 ;  /* 0x000000a51ea5723e */ /* 0x000fcc00000000ff */
[----:B------:R-:W1:Y:S01]  /*12990*/  MUFU.EX2 R156, R156 ;  /* 0x0000009c009c7308 */ /* 0x000e620000000800 */
[----:B--2---:R-:W-:-:S07]  /*129a0*/  FADD.FTZ R3, R167, R38 ;  /* 0x00000026a7037221 */ /* 0x004fce0000010000 */
[----:B------:R-:W2:Y:S01]  /*129b0*/  MUFU.EX2 R53, R53 ;  /* 0x0000003500357308 */ /* 0x000ea20000000800 */
[C---:B0-----:R-:W-:Y:S01]  /*129c0*/  FADD.FTZ R40, R34.reuse, R3 ;  /* 0x0000000322287221 */ /* 0x041fe20000010000 */
[----:B------:R-:W-:-:S06]  /*129d0*/  F2FP.F16.F32.PACK_AB R167, R34, R167 ;  /* 0x000000a722a7723e */ /* 0x000fcc00000000ff */
[----:B------:R-:W0:Y:S01]  /*129e0*/  MUFU.EX2 R99, R99 ;  /* 0x0000006300637308 */ /* 0x000e220000000800 */
[----:B-1----:R-:W-:-:S07]  /*129f0*/  FADD.FTZ R42, R156, R7 ;  /* 0x000000079c2a7221 */ /* 0x002fce0000010000 */
[----:B------:R-:W1:Y:S01]  /*12a00*/  MUFU.EX2 R36, R57 ;  /* 0x0000003900247308 */ /* 0x000e620000000800 */
[----:B--2---:R-:W-:-:S07]  /*12a10*/  FADD.FTZ R3, R53, R40 ;  /* 0x0000002835037221 */ /* 0x004fce0000010000 */
[----:B------:R-:W2:Y:S01]  /*12a20*/  MUFU.EX2 R158, R158 ;  /* 0x0000009e009e7308 */ /* 0x000ea20000000800 */
[C---:B0-----:R-:W-:Y:S01]  /*12a30*/  FADD.FTZ R7, R99.reuse, R42 ;  /* 0x0000002a63077221 */ /* 0x041fe20000010000 */
[----:B------:R-:W-:Y:S02]  /*12a40*/  F2FP.F16.F32.PACK_AB R156, R99, R156 ;  /* 0x0000009c639c723e */ /* 0x000fe400000000ff */
[----:B------:R-:W-:-:S04]  /*12a50*/  MOV R99, R151 ;  /* 0x0000009700637202 */ /* 0x000fc80000000f00 */
[----:B------:R-:W0:Y:S01]  /*12a60*/  MUFU.EX2 R75, R75 ;  /* 0x0000004b004b7308 */ /* 0x000e220000000800 */
[C---:B-1----:R-:W-:Y:S01]  /*12a70*/  FADD.FTZ R40, R36.reuse, R3 ;  /* 0x0000000324287221 */ /* 0x042fe20000010000 */
[----:B------:R-:W-:-:S06]  /*12a80*/  F2FP.F16.F32.PACK_AB R153, R36, R53 ;  /* 0x000000352499723e */ /* 0x000fcc00000000ff */
[----:B------:R-:W1:Y:S01]  /*12a90*/  MUFU.EX2 R101, R101 ;  /* 0x0000006500657308 */ /* 0x000e620000000800 */
[----:B--2---:R-:W-:-:S07]  /*12aa0*/  FADD.FTZ R42, R158, R7 ;  /* 0x000000079e2a7221 */ /* 0x004fce0000010000 */
[----:B------:R-:W2:Y:S01]  /*12ab0*/  MUFU.EX2 R0, R77 ;  /* 0x0000004d00007308 */ /* 0x000ea20000000800 */
[----:B0-----:R-:W-:-:S07]  /*12ac0*/  FADD.FTZ R3, R75, R40 ;  /* 0x000000284b037221 */ /* 0x001fce0000010000 */
[----:B------:R-:W0:Y:S01]  /*12ad0*/  MUFU.EX2 R160, R160 ;  /* 0x000000a000a07308 */ /* 0x000e220000000800 */
[C---:B-1----:R-:W-:Y:S01]  /*12ae0*/  FADD.FTZ R7, R101.reuse, R42 ;  /* 0x0000002a65077221 */ /* 0x042fe20000010000 */
[----:B------:R-:W-:Y:S02]  /*12af0*/  F2FP.F16.F32.PACK_AB R158, R101, R158 ;  /* 0x0000009e659e723e */ /* 0x000fe400000000ff */
[----:B------:R-:W-:-:S04]  /*12b00*/  MOV R101, R151 ;  /* 0x0000009700657202 */ /* 0x000fc80000000f00 */
[----:B------:R-:W1:Y:S01]  /*12b10*/  MUFU.EX2 R81, R81 ;  /* 0x0000005100517308 */ /* 0x000e620000000800 */
[C---:B--2---:R-:W-:Y:S01]  /*12b20*/  FADD.FTZ R40, R0.reuse, R3 ;  /* 0x0000000300287221 */ /* 0x044fe20000010000 */
[----:B------:R-:W-:-:S06]  /*12b30*/  F2FP.F16.F32.PACK_AB R155, R0, R75 ;  /* 0x0000004b009b723e */ /* 0x000fcc00000000ff */
[----:B------:R-:W2:Y:S01]  /*12b40*/  MUFU.EX2 R103, R103 ;  /* 0x0000006700677308 */ /* 0x000ea20000000800 */
[----:B0-----:R-:W-:-:S07]  /*12b50*/  FADD.FTZ R42, R160, R7 ;  /* 0x00000007a02a7221 */ /* 0x001fce0000010000 */
[----:B------:R-:W0:Y:S01]  /*12b60*/  MUFU.EX2 R32, R85 ;  /* 0x0000005500207308 */ /* 0x000e220000000800 */
[----:B-1----:R-:W-:-:S07]  /*12b70*/  FADD.FTZ R3, R81, R40 ;  /* 0x0000002851037221 */ /* 0x002fce0000010000 */
[----:B------:R-:W1:Y:S01]  /*12b80*/  MUFU.EX2 R162, R162 ;  /* 0x000000a200a27308 */ /* 0x000e620000000800 */
[C---:B--2---:R-:W-:Y:S01]  /*12b90*/  FADD.FTZ R7, R103.reuse, R42 ;  /* 0x0000002a67077221 */ /* 0x044fe20000010000 */
[----:B------:R-:W-:Y:S02]  /*12ba0*/  F2FP.F16.F32.PACK_AB R160, R103, R160 ;  /* 0x000000a067a0723e */ /* 0x000fe400000000ff */
[----:B------:R-:W-:-:S04]  /*12bb0*/  MOV R103, R151 ;  /* 0x0000009700677202 */ /* 0x000fc80000000f00 */
[----:B------:R-:W2:Y:S01]  /*12bc0*/  MUFU.EX2 R107, R107 ;  /* 0x0000006b006b7308 */ /* 0x000ea20000000800 */
[C---:B0-----:R-:W-:Y:S01]  /*12bd0*/  FADD.FTZ R40, R32.reuse, R3 ;  /* 0x0000000320287221 */ /* 0x041fe20000010000 */
[----:B------:R-:W-:-:S06]  /*12be0*/  F2FP.F16.F32.PACK_AB R157, R32, R81 ;  /* 0x00000051209d723e */ /* 0x000fcc00000000ff */
[----:B------:R-:W0:Y:S01]  /*12bf0*/  MUFU.EX2 R38, R73 ;  /* 0x0000004900267308 */ /* 0x000e220000000800 */
[----:B-1----:R-:W-:-:S07]  /*12c00*/  FADD.FTZ R42, R162, R7 ;  /* 0x00000007a22a7221 */ /* 0x002fce0000010000 */
[----:B------:R-:W1:Y:S01]  /*12c10*/  MUFU.EX2 R87, R87 ;  /* 0x0000005700577308 */ /* 0x000e620000000800 */
[----:B--2---:R-:W-:-:S07]  /*12c20*/  FADD.FTZ R7, R107, R40 ;  /* 0x000000286b077221 */ /* 0x004fce0000010000 */
[----:B------:R2:W3:Y:S01]  /*12c30*/  MUFU.EX2 R6, R91 ;  /* 0x0000005b00067308 */ /* 0x0004e20000000800 */
[C---:B0-----:R-:W-:Y:S01]  /*12c40*/  FADD.FTZ R8, R38.reuse, R7 ;  /* 0x0000000726087221 */ /* 0x041fe20000010000 */
[----:B------:R-:W-:Y:S02]  /*12c50*/  F2FP.F16.F32.PACK_AB R159, R38, R107 ;  /* 0x0000006b269f723e */ /* 0x000fe400000000ff */
[----:B------:R-:W-:-:S04]  /*12c60*/  MOV R107, R151 ;  /* 0x00000097006b7202 */ /* 0x000fc80000000f00 */
[----:B------:R-:W0:Y:S01]  /*12c70*/  MUFU.EX2 R93, R93 ;  /* 0x0000005d005d7308 */ /* 0x000e220000000800 */
[----:B-1----:R-:W-:Y:S01]  /*12c80*/  FADD.FTZ R7, R87, R8 ;  /* 0x0000000857077221 */ /* 0x002fe20000010000 */
[----:B--2---:R-:W-:-:S06]  /*12c90*/  MOV R91, R151 ;  /* 0x00000097005b7202 */ /* 0x004fcc0000000f00 */
[----:B------:R-:W1:Y:S01]  /*12ca0*/  MUFU.EX2 R105, R105 ;  /* 0x0000006900697308 */ /* 0x000e620000000800 */
[C---:B---3--:R-:W-:Y:S01]  /*12cb0*/  FADD.FTZ R8, R6.reuse, R7 ;  /* 0x0000000706087221 */ /* 0x048fe20000010000 */
[----:B------:R-:W-:Y:S02]  /*12cc0*/  F2FP.F16.F32.PACK_AB R161, R6, R87 ;  /* 0x0000005706a1723e */ /* 0x000fe400000000ff */
[----:B------:R-:W-:-:S04]  /*12cd0*/  MOV R6, 0x3f800000 ;  /* 0x3f80000000067802 */ /* 0x000fc80000000f00 */
[----:B------:R2:W3:Y:S01]  /*12ce0*/  MUFU.EX2 R4, R97 ;  /* 0x0000006100047308 */ /* 0x0004e20000000800 */
[----:B0-----:R-:W-:Y:S01]  /*12cf0*/  FADD.FTZ R7, R93, R8 ;  /* 0x000000085d077221 */ /* 0x001fe20000010000 */
[C---:B-1----:R-:W-:Y:S01]  /*12d00*/  FADD.FTZ R3, R105.reuse, R42 ;  /* 0x0000002a69037221 */ /* 0x042fe20000010000 */
[----:B------:R-:W-:Y:S02]  /*12d10*/  F2FP.F16.F32.PACK_AB R162, R105, R162 ;  /* 0x000000a269a2723e */ /* 0x000fe400000000ff */
[-C--:B------:R-:W-:Y:S02]  /*12d20*/  MOV R105, R151.reuse ;  /* 0x0000009700697202 */ /* 0x080fe40000000f00 */
[----:B--2---:R-:W-:Y:S01]  /*12d30*/  MOV R97, R151 ;  /* 0x0000009700617202 */ /* 0x004fe20000000f00 */
[C---:B---3--:R-:W-:Y:S01]  /*12d40*/  FADD.FTZ R0, R4.reuse, R7 ;  /* 0x0000000704007221 */ /* 0x048fe20000010000 */
[----:B------:R-:W-:Y:S01]  /*12d50*/  F2FP.F16.F32.PACK_AB R163, R4, R93 ;  /* 0x0000005d04a3723e */ /* 0x000fe200000000ff */
[----:B------:R-:W-:Y:S01]  /*12d60*/  IMAD.MOV.U32 R4, RZ, RZ, 0x3f800000 ;  /* 0x3f800000ff047424 */ /* 0x000fe200078e00ff */
[----:B------:R-:W-:Y:S01]  /*12d70*/  MOV R93, R151 ;  /* 0x00000097005d7202 */ /* 0x000fe20000000f00 */
[----:B------:R-:W-:Y:S06]  /*12d80*/  @!P2 BRA `(.L_x_623) ;  /* 0x0000002c00c0a947 */ /* 0x000fec0003800000 */
[----:B------:R-:W-:Y:S01]  /*12d90*/  IADD3 R13, R207, -0x2, RZ ;  /* 0xfffffffecf0d7810 */ /* 0x000fe20007ffe0ff */
[----:B------:R-:W-:Y:S01]  /*12da0*/  IMAD.MOV.U32 R12, RZ, RZ, R11 ;  /* 0x000000ffff0c7224 */ /* 0x000fe200078e000b */
[----:B------:R-:W-:Y:S01]  /*12db0*/  MOV R7, R9 ;  /* 0x0000000900077202 */ /* 0x000fe20000000f00 */
[----:B------:R-:W-:Y:S01]  /*12dc0*/  IMAD.MOV.U32 R15, RZ, RZ, R194 ;  /* 0x000000ffff0f7224 */ /* 0x000fe200078e00c2 */
[----:B------:R-:W-:Y:S01]  /*12dd0*/  MOV R20, R192 ;  /* 0x000000c000147202 */ /* 0x000fe20000000f00 */
[----:B------:R-:W-:Y:S01]  /*12de0*/  IMAD.MOV.U32 R4, RZ, RZ, 0x3f800000 ;  /* 0x3f800000ff047424 */ /* 0x000fe200078e00ff */
        /* <DEDUP_REMOVED lines=31> */
[----:B------:R-:W-:-:S07]  /*12fe0*/  CS2R R88, SRZ ;  /* 0x0000000000587805 */ /* 0x000fce000001ff00 */
.L_x_634:
[----:B------:R-:W-:-:S04]  /*12ff0*/  IADD3 R8, R20, 0x1, RZ ;  /* 0x0000000114087810 */ /* 0x000fc80007ffe0ff */
[----:B------:R-:W-:-:S04]  /*13000*/  ISETP.NE.AND P2, PT, R8, 0x2, PT ;  /* 0x000000020800780c */ /* 0x000fc80003f45270 */
[----:B------:R-:W-:Y:S02]  /*13010*/  SEL R194, RZ, 0x1, P2 ;  /* 0x00000001ffc27807 */ /* 0x000fe40001000000 */
[----:B------:R-:W-:Y:S02]  /*13020*/  SEL R192, R8, RZ, P2 ;  /* 0x000000ff08c07207 */ /* 0x000fe40001000000 */
[----:B------:R-:W-:Y:S01]  /*13030*/  LOP3.LUT R194, R15, R194, RZ, 0x3c, !PT ;  /* 0x000000c20fc27212 */ /* 0x000fe200078e3cff */
[----:B------:R-:W-:Y:S06]  /*13040*/  @!P0 BRA `(.L_x_624) ;  /* 0x0000000000048947 */ /* 0x000fec0003800000 */
[----:B------:R-:W-:Y:S01]  /*13050*/  BPT.TRAP 0x1 ;  /* 0x000000040000795c */ /* 0x000fe20000300000 */
.L_x_624:
[----:B------:R-:W-:Y:S01]  /*13060*/  IMAD R14, R192, 0x8, R2 ;  /* 0x00000008c00e7824 */ /* 0x000fe200078e0202 */
[----:B------:R-:W-:-:S04]  /*13070*/  SHF.L.U32 R11, R194, 0x1f, RZ ;  /* 0x0000001fc20b7819 */ /* 0x000fc800000006ff */
[----:B------:R0:W1:Y:S01]  /*13080*/  SYNCS.PHASECHK.TRANS64.TRYWAIT P2, [R14+URZ+0x34830], R11 ;  /* 0x0348300b0e0075a7 */ /* 0x000062000804017f */
[----:B------:R-:W-:Y:S05]  /*13090*/  @!P0 BRA `(.L_x_625) ;  /* 0x0000000000048947 */ /* 0x000fea0003800000 */
[----:B------:R-:W-:Y:S01]  /*130a0*/  BPT.TRAP 0x1 ;  /* 0x000000040000795c */ /* 0x000fe20000300000 */
.L_x_625:
[----:B------:R-:W-:Y:S01]  /*130b0*/  BSSY B1, `(.L_x_626) ;  /* 0x0000006000017945 */ /* 0x000fe20003800000 */
[----:B------:R-:W-:Y:S01]  /*130c0*/  IMAD R8, R192, 0xc00, R5 ;  /* 0x00000c00c0087824 */ /* 0x000fe200078e0205 */
[----:B------:R-:W-:Y:S02]  /*130d0*/  MOV R9, 0x40000040 ;  /* 0x4000004000097802 */ /* 0x000fe40000000f00 */
[----:B-1----:R-:W-:Y:S05]  /*130e0*/  @P2 BRA `(.L_x_627) ;  /* 0x0000000000082947 */ /* 0x002fea0003800000 */
[----:B------:R-:W1:Y:S02]  /*130f0*/  SYNCS.PHASECHK.TRANS64.TRYWAIT P2, [R14+URZ+0x34830], R11 ;  /* 0x0348300b0e0075a7 */ /* 0x000e64000804017f */
[----:B-1----:R-:W-:Y:S05]  /*13100*/  @!P2 BRA `(.L_x_628) ;  /* 0x000000bc0054a947 */ /* 0x002fea0003800000 */
.L_x_627:
[----:B------:R-:W-:Y:S05]  /*13110*/  BSYNC B1 ;  /* 0x0000000000017941 */ /* 0x000fea0003800000 */
.L_x_626:
[----:B------:R-:W2:Y:S04]  /*13120*/  LDL.64 R24, [R1+0x30] ;  /* 0x0000300001187983 */ /* 0x000ea80000100a00 */
[----:B------:R-:W3:Y:S04]  /*13130*/  LDL.64 R234, [R1+0x28] ;  /* 0x0000280001ea7983 */ /* 0x000ee80000100a00 */
[----:B------:R-:W4:Y:S01]  /*13140*/  LDL.64 R232, [R1+0x20] ;  /* 0x0000200001e87983 */ /* 0x000f220000100a00 */
[C---:B------:R-:W-:Y:S02]  /*13150*/  R2UR UR6, R8.reuse ;  /* 0x00000000080672ca */ /* 0x040fe400000e0000 */
[----:B------:R-:W-:Y:S01]  /*13160*/  R2UR UR7, R9 ;  /* 0x00000000090772ca */ /* 0x000fe200000e0000 */
[----:B------:R-:W5:Y:S01]  /*13170*/  LDL.64 R230, [R1+0x18] ;  /* 0x0000180001e67983 */ /* 0x000f620000100a00 */
[----:B------:R-:W-:Y:S01]  /*13180*/  VIADD R10, R8, 0x2 ;  /* 0x00000002080a7836 */ /* 0x000fe20000000000 */
[----:B01----:R-:W-:-:S02]  /*13190*/  MOV R11, 0x40000040 ;  /* 0x40000040000b7802 */ /* 0x003fc40000000f00 */
[----:B------:R-:W5:Y:S04]  /*131a0*/  LDL.64 R228, [R1+0x10] ;  /* 0x0000100001e47983 */ /* 0x000f680000100a00 */
[----:B------:R-:W5:Y:S04]  /*131b0*/  LDL.64 R226, [R1+0x8] ;  /* 0x0000080001e27983 */ /* 0x000f680000100a00 */
[----:B------:R-:W5:Y:S01]  /*131c0*/  LDL.64 R224, [R1] ;  /* 0x0000000001e07983 */ /* 0x000f620000100a00 */
[----:B--2---:R-:W-:Y:S02]  /*131d0*/  R2UR UR4, R24 ;  /* 0x00000000180472ca */ /* 0x004fe400000e0000 */
[----:B------:R-:W-:-:S02]  /*131e0*/  R2UR UR5, R25 ;  /* 0x00000000190572ca */ /* 0x000fc400000e0000 */
[----:B------:R-:W-:-:S11]  /*131f0*/  WARPGROUP.ARRIVE ;  /* 0x00000000000079c5 */ /* 0x000fd60000000000 */
[----:B------:R-:W-:Y:S01]  /*13200*/  HGMMA.64x128x16.F32 R24, gdesc[UR4], RZ, !UPT, gsb0 ;  /* 0x01e00000041879f0 */ /* 0x000fe2000c0008ff */
[----:B------:R-:W-:Y:S02]  /*13210*/  R2UR UR6, R10 ;  /* 0x000000000a0672ca */ /* 0x000fe400000e0000 */
[----:B------:R-:W-:Y:S02]  /*13220*/  R2UR UR7, R11 ;  /* 0x000000000b0772ca */ /* 0x000fe400000e0000 */
[----:B---3--:R-:W-:Y:S02]  /*13230*/  R2UR UR4, R234 ;  /* 0x00000000ea0472ca */ /* 0x008fe400000e0000 */
[----:B------:R-:W-:Y:S01]  /*13240*/  R2UR UR5, R235 ;  /* 0x00000000eb0572ca */ /* 0x000fe200000e0000 */
[----:B------:R-:W-:Y:S01]  /*13250*/  VIADD R10, R8, 0x4 ;  /* 0x00000004080a7836 */ /* 0x000fe20000000000 */
[----:B------:R-:W-:Y:S01]  /*13260*/  MOV R11, 0x40000040 ;  /* 0x40000040000b7802 */ /* 0x000fe20000000f00 */
[----:B------:R-:W-:-:S02]  /*13270*/  WARPGROUP.DEPBAR.LE gsb0, 0x0 ;  /* 0x00008000000079c5 */ /* 0x000fc40000010000 */
[----:B------:R-:W-:-:S08]  /*13280*/  WARPGROUP.ARRIVE ;  /* 0x00000000000079c5 */ /* 0x000fd00000000000 */
[----:B------:R-:W-:Y:S01]  /*13290*/  HGMMA.64x128x16.F32 R24, gdesc[UR4], R24, gsb0 ;  /* 0x01e00000041879f0 */ /* 0x000fe20008000818 */
[----:B------:R-:W-:Y:S02]  /*132a0*/  R2UR UR6, R10 ;  /* 0x000000000a0672ca */ /* 0x000fe400000e0000 */
[----:B------:R-:W-:Y:S02]  /*132b0*/  R2UR UR7, R11 ;  /* 0x000000000b0772ca */ /* 0x000fe400000e0000 */
[----:B----4-:R-:W-:Y:S02]  /*132c0*/  R2UR UR4, R232 ;  /* 0x00000000e80472ca */ /* 0x010fe400000e0000 */
        /* <DEDUP_REMOVED lines=8> */
[----:B-----5:R-:W-:Y:S02]  /*13350*/  R2UR UR4, R230 ;  /* 0x00000000e60472ca */ /* 0x020fe400000e0000 */
        /* <DEDUP_REMOVED lines=8> */
[----:B------:R-:W-:Y:S02]  /*133e0*/  R2UR UR4, R228 ;  /* 0x00000000e40472ca */ /* 0x000fe400000e0000 */
        /* <DEDUP_REMOVED lines=25> */
[----:B------:R-:W-:Y:S01]  /*13580*/  R2UR UR7, R11 ;  /* 0x000000000b0772ca */ /* 0x000fe200000e0000 */
[----:B------:R-:W-:Y:S01]  /*13590*/  UMOV UR4, UR56 ;  /* 0x0000003800047c82 */ /* 0x000fe20008000000 */
[----:B------:R-:W-:Y:S01]  /*135a0*/  UMOV UR5, UR57 ;  /* 0x0000003900057c82 */ /* 0x000fe20008000000 */
[----:B------:R-:W-:Y:S01]  /*135b0*/  VIADD R10, R8, 0x800 ;  /* 0x00000800080a7836 */ /* 0x000fe20000000000 */
[----:B------:R-:W-:Y:S01]  /*135c0*/  MOV R11, 0x40000040 ;  /* 0x40000040000b7802 */ /* 0x000fe20000000f00 */
[----:B------:R-:W-:Y:S02]  /*135d0*/  WARPGROUP.DEPBAR.LE gsb0, 0x0 ;  /* 0x00008000000079c5 */ /* 0x000fe40000010000 */
[----:B------:R-:W-:-:S06]  /*135e0*/  WARPGROUP.ARRIVE ;  /* 0x00000000000079c5 */ /* 0x000fcc0000000000 */
        /* <DEDUP_REMOVED lines=100> */
[----:B------:R-:W-:Y:S05]  /*13c30*/  @!P0 BRA `(.L_x_629) ;  /* 0x0000000000048947 */ /* 0x000fea0003800000 */
[----:B------:R-:W-:Y:S01]  /*13c40*/  BPT.TRAP 0x1 ;  /* 0x000000040000795c */ /* 0x000fe20000300000 */
.L_x_629:
[----:B------:R-:W-:Y:S01]  /*13c50*/  SHF.L.U32 R4, R15, 0x1f, RZ ;  /* 0x0000001f0f047819 */ /* 0x000fe200000006ff */
[----:B------:R-:W-:-:S04]  /*13c60*/  IMAD R15, R20, 0x8, R2 ;  /* 0x00000008140f7824 */ /* 0x000fc800078e0202 */
[----:B------:R0:W1:Y:S01]  /*13c70*/  SYNCS.PHASECHK.TRANS64.TRYWAIT P2, [R15+URZ+0x34850], R4 ;  /* 0x034850040f0075a7 */ /* 0x000062000804017f */
[----:B------:R-:W-:Y:S05]  /*13c80*/  @!P0 BRA `(.L_x_630) ;  /* 0x0000000000048947 */ /* 0x000fea0003800000 */
[----:B------:R-:W-:Y:S01]  /*13c90*/  BPT.TRAP 0x1 ;  /* 0x000000040000795c */ /* 0x000fe20000300000 */
.L_x_630:
[----:B------:R-:W-:Y:S04]  /*13ca0*/  BSSY B1, `(.L_x_631) ;  /* 0x0000004000017945 */ /* 0x000fe80003800000 */
[----:B-1----:R-:W-:Y:S05]  /*13cb0*/  @P2 BRA `(.L_x_632) ;  /* 0x0000000000082947 */ /* 0x002fea0003800000 */
[----:B------:R-:W1:Y:S02]  /*13cc0*/  SYNCS.PHASECHK.TRANS64.TRYWAIT P2, [R15+URZ+0x34850], R4 ;  /* 0x034850040f0075a7 */ /* 0x000e64000804017f */
[----:B-1----:R-:W-:Y:S05]  /*13cd0*/  @!P2 BRA `(.L_x_633) ;  /* 0x000000b00074a947 */ /* 0x002fea0003800000 */
.L_x_632:
[----:B------:R-:W-:Y:S05]  /*13ce0*/  BSYNC B1 ;  /* 0x0000000000017941 */ /* 0x000fea0003800000 */
.L_x_631:
[----:B------:R-:W-:Y:S01]  /*13cf0*/  IADD3 R6, R2, 0x400, RZ ;  /* 0x0000040002067810 */ /* 0x000fe20007ffe0ff */
[----:B------:R-:W-:Y:S01]  /*13d00*/  WARPGROUP.ARRIVE ;  /* 0x00000000000079c5 */ /* 0x000fe20000000000 */
[----:B------:R-:W-:Y:S01]  /*13d10*/  MOV R11, 0x40000040 ;  /* 0x40000040000b7802 */ /* 0x000fe20000000f00 */
[----:B01----:R-:W-:Y:S01]  /*13d20*/  FMUL.FTZ R4, R24, UR42 ;  /* 0x0000002a18047c20 */ /* 0x003fe20008410000 */
[----:B------:R-:W-:Y:S01]  /*13d30*/  SHF.R.U32.HI R6, RZ, 0x4, R6 ;  /* 0x00000004ff067819 */ /* 0x000fe20000011606 */
[----:B------:R-:W-:Y:S01]  /*13d40*/  FMUL.FTZ R21, R25, UR42 ;  /* 0x0000002a19157c20 */ /* 0x000fe20008410000 */
[----:B------:R-:W-:Y:S01]  /*13d50*/  FMUL.FTZ R25, R28, UR42 ;  /* 0x0000002a1c197c20 */ /* 0x000fe20008410000 */
[----:B------:R-:W-:Y:S01]  /*13d60*/  FMUL.FTZ R28, R29, UR42 ;  /* 0x0000002a1d1c7c20 */ /* 0x000fe20008410000 */
[----:B------:R-:W-:Y:S01]  /*13d70*/  LOP3.LUT R6, R6, 0x3fff, RZ, 0xc0, !PT ;  /* 0x00003fff06067812 */ /* 0x000fe200078ec0ff */
[----:B------:R-:W0:Y:S01]  /*13d80*/  MUFU.TANH R4, R4 ;  /* 0x0000000400047308 */ /* 0x000e220000002400 */
[----:B------:R-:W-:Y:S01]  /*13d90*/  FMUL.FTZ R24, R27, UR42 ;  /* 0x0000002a1b187c20 */ /* 0x000fe20008410000 */
[----:B------:R-:W-:Y:S01]  /*13da0*/  FMUL.FTZ R27, R31, UR42 ;  /* 0x0000002a1f1b7c20 */ /* 0x000fe20008410000 */
[----:B------:R-:W-:Y:S01]  /*13db0*/  LOP3.LUT R9, R6, 0x4000000, RZ, 0xfc, !PT ;  /* 0x0400000006097812 */ /* 0x000fe200078efcff */
[----:B------:R-:W-:Y:S01]  /*13dc0*/  FMUL.FTZ R31, R33, UR42 ;  /* 0x0000002a211f7c20 */ /* 0x000fe20008410000 */
[----:B------:R-:W-:Y:S01]  /*13dd0*/  FMUL.FTZ R29, R34, UR42 ;  /* 0x0000002a221d7c20 */ /* 0x000fe20008410000 */
[----:B------:R-:W-:Y:S01]  /*13de0*/  FMUL.FTZ R34, R36, UR42 ;  /* 0x0000002a24227c20 */ /* 0x000fe20008410000 */
[----:B------:R-:W-:Y:S01]  /*13df0*/  FMUL.FTZ R36, R37, UR42 ;  /* 0x0000002a25247c20 */ /* 0x000fe20008410000 */
[----:B------:R-:W-:Y:S01]  /*13e00*/  IMAD R8, R20, 0x800, R9 ;  /* 0x0000080014087824 */ /* 0x000fe200078e0209 */
[----:B------:R-:W-:Y:S01]  /*13e10*/  MOV R9, 0x40000040 ;  /* 0x4000004000097802 */ /* 0x000fe20000000f00 */
[----:B------:R-:W1:Y:S01]  /*13e20*/  MUFU.TANH R21, R21 ;  /* 0x0000001500157308 */ /* 0x000e620000002400 */
[----:B------:R-:W-:Y:S01]  /*13e30*/  FMUL.FTZ R20, R26, UR42 ;  /* 0x0000002a1a147c20 */ /* 0x000fe20008410000 */
[C---:B------:R-:W-:Y:S01]  /*13e40*/  VIADD R10, R8.reuse, 0x80 ;  /* 0x00000080080a7836 */ /* 0x040fe20000000000 */
[----:B------:R-:W-:Y:S01]  /*13e50*/  R2UR UR6, R8 ;  /* 0x00000000080672ca */ /* 0x000fe200000e0000 */
[----:B------:R-:W-:Y:S01]  /*13e60*/  FMUL.FTZ R26, R30, UR42 ;  /* 0x0000002a1e1a7c20 */ /* 0x000fe20008410000 */
[----:B------:R-:W-:Y:S01]  /*13e70*/  R2UR UR7, R9 ;  /* 0x00000000090772ca */ /* 0x000fe200000e0000 */
[----:B------:R-:W-:Y:S01]  /*13e80*/  FMUL.FTZ R30, R32, UR42 ;  /* 0x0000002a201e7c20 */ /* 0x000fe20008410000 */
[----:B0-----:R-:W-:Y:S01]  /*13e90*/  FMNMX.FTZ R6, R4, R7, !PT ;  /* 0x0000000704067209 */ /* 0x001fe20007810000 */
        /* <DEDUP_REMOVED lines=10> */
[----:B------:R-:W-:Y:S01]  /*13f40*/  HGMMA.64x128x16.F32 R88, R180, gdesc[UR4].tnspB, R88, gsb0 ;  /* 0x41e00004b4587df0 */ /* 0x000fe20008000858 */
[----:B------:R-:W-:Y:S01]  /*13f50*/  R2UR UR6, R10 ;  /* 0x000000000a0672ca */ /* 0x000fe200000e0000 */
[----:B------:R-:W-:Y:S01]  /*13f60*/  VIADD R10, R8, 0x100 ;  /* 0x00000100080a7836 */ /* 0x000fe20000000000 */
[----:B------:R-:W-:Y:S01]  /*13f70*/  R2UR UR7, R11 ;  /* 0x000000000b0772ca */ /* 0x000fe200000e0000 */
[----:B------:R-:W-:Y:S01]  /*13f80*/  FMUL.FTZ R43, R44, UR42 ;  /* 0x0000002a2c2b7c20 */ /* 0x000fe20008410000 */
[----:B------:R-:W-:Y:S01]  /*13f90*/  MOV R11, 0x40000040 ;  /* 0x40000040000b7802 */ /* 0x000fe20000000f00 */
[----:B------:R-:W1:Y:S01]  /*13fa0*/  MUFU.TANH R30, R30 ;  /* 0x0000001e001e7308 */ /* 0x000e620000002400 */
[----:B0-----:R-:W-:Y:S01]  /*13fb0*/  FMNMX.FTZ R9, R25, R6, !PT ;  /* 0x0000000619097209 */ /* 0x001fe20007810000 */
[----:B------:R-:W-:Y:S01]  /*13fc0*/  FMUL.FTZ R45, R45, UR42 ;  /* 0x0000002a2d2d7c20 */ /* 0x000fe20008410000 */
[----:B------:R-:W-:Y:S01]  /*13fd0*/  FMUL.FTZ R48, R48, UR42 ;  /* 0x0000002a30307c20 */ /* 0x000fe20008410000 */
[----:B------:R-:W-:Y:S01]  /*13fe0*/  FMUL.FTZ R44, R46, UR42 ;  /* 0x0000002a2e2c7c20 */ /* 0x000fe20008410000 */
[----:B------:R-:W-:Y:S01]  /*13ff0*/  FMUL.FTZ R46, R47, UR42 ;  /* 0x0000002a2f2e7c20 */ /* 0x000fe20008410000 */
[----:B------:R-:W-:Y:S01]  /*14000*/  FMUL.FTZ R47, R50, UR42 ;  /* 0x0000002a322f7c20 */ /* 0x000fe20008410000 */
[----:B------:R-:W-:Y:S01]  /*14010*/  FMUL.FTZ R50, R54, UR42 ;  /* 0x0000002a36327c20 */ /* 0x000fe20008410000 */
[----:B------:R-:W0:Y:S01]  /*14020*/  MUFU.TANH R31, R31 ;  /* 0x0000001f001f7308 */ /* 0x000e220000002400 */
        /* <DEDUP_REMOVED lines=11> */
[----:B------:R-:W-:Y:S01]  /*140e0*/  IMAD.MOV.U32 R41, RZ, RZ, 0x40000040 ;  /* 0x40000040ff297424 */ /* 0x000fe200078e00ff */
[----:B------:R-:W-:Y:S01]  /*140f0*/  IADD3 R40, R8, 0x200, RZ ;  /* 0x0000020008287810 */ /* 0x000fe20007ffe0ff */
[----:B------:R-:W-:Y:S01]  /*14100*/  FMUL.FTZ R80, R84, UR42 ;  /* 0x0000002a54507c20 */ /* 0x000fe20008410000 */
[----:B------:R-:W-:Y:S01]  /*14110*/  FMUL.FTZ R63, R63, UR42 ;  /* 0x0000002a3f3f7c20 */ /* 0x000fe20008410000 */
        /* <DEDUP_REMOVED lines=15> */
[----:B------:R-:W-:Y:S01]  /*14210*/  @!P1 IADD3 R14, R14, 0x34840, RZ ;  /* 0x000348400e0e9810 */ /* 0x000fe20007ffe0ff */
[----:B------:R-:W2:Y:S01]  /*14220*/  MUFU.TANH R39, R39 ;  /* 0x0000002700277308 */ /* 0x000ea20000002400 */
[----:B-1----:R-:W-:Y:S01]  /*14230*/  FMNMX.FTZ R9, R36, R9, !PT ;  /* 0x0000000924097209 */ /* 0x002fe20007810000 */
[----:B------:R-:W-:Y:S01]  /*14240*/  @!P1 VIADD R15, R15, 0x34860 ;  /* 0x000348600f0f9836 */ /* 0x000fe20000000000 */
[----:B------:R-:W-:-:S02]  /*14250*/  ISETP.GT.AND P2, PT, R13, RZ, PT ;  /* 0x000000ff0d00720c */ /* 0x000fc40003f44270 */
[----:B------:R-:W-:-:S03]  /*14260*/  IADD3 R13, R13, -0x1, RZ ;  /* 0xffffffff0d0d7810 */ /* 0x000fc60007ffe0ff */
[----:B------:R-:W1:Y:S01]  /*14270*/  MUFU.TANH R43, R43 ;  /* 0x0000002b002b7308 */ /* 0x000e620000002400 */
[----:B0-----:R-:W-:-:S07]  /*14280*/  FMNMX.FTZ R6, R38, R9, !PT ;  /* 0x0000000926067209 */ /* 0x001fce0007810000 */
[----:B------:R-:W0:Y:S01]  /*14290*/  MUFU.TANH R45, R45 ;  /* 0x0000002d002d7308 */ /* 0x000e220000002400 */
[----:B--2---:R-:W-:-:S07]  /*142a0*/  FMNMX.FTZ R6, R39, R6, !PT ;  /* 0x0000000627067209 */ /* 0x004fce0007810000 */
[----:B------:R-:W2:Y:S01]  /*142b0*/  MUFU.TANH R48, R48 ;  /* 0x0000003000307308 */ /* 0x000ea20000002400 */
[----:B-1----:R-:W-:-:S07]  /*142c0*/  FMNMX.FTZ R6, R43, R6, !PT ;  /* 0x000000062b067209 */ /* 0x002fce0007810000 */
[----:B------:R-:W-:Y:S01]  /*142d0*/  MUFU.TANH R58, R58 ;  /* 0x0000003a003a7308 */ /* 0x000fe20000002400 */
[----:B0-----:R-:W-:-:S07]  /*142e0*/  FMNMX.FTZ R9, R45, R6, !PT ;  /* 0x000000062d097209 */ /* 0x001fce0007810000 */
[----:B------:R-:W-:Y:S01]  /*142f0*/  MUFU.TANH R60, R60 ;  /* 0x0000003c003c7308 */ /* 0x000fe20000002400 */
[----:B--2---:R-:W-:-:S07]  /*14300*/  FMNMX.FTZ R9, R48, R9, !PT ;  /* 0x0000000930097209 */ /* 0x004fce0007810000 */
[----:B------:R-:W-:Y:S08]  /*14310*/  MUFU.TANH R61, R61 ;  /* 0x0000003d003d7308 */ /* 0x000ff00000002400 */
[----:B------:R-:W-:Y:S08]  /*14320*/  MUFU.TANH R64, R64 ;  /* 0x0000004000407308 */ /* 0x000ff00000002400 */
[----:B------:R-:W-:Y:S08]  /*14330*/  MUFU.TANH R68, R68 ;  /* 0x0000004400447308 */ /* 0x000ff00000002400 */
[----:B------:R-:W-:Y:S08]  /*14340*/  MUFU.TANH R72, R72 ;  /* 0x0000004800487308 */ /* 0x000ff00000002400 */
[----:B------:R-:W-:Y:S08]  /*14350*/  MUFU.TANH R76, R76 ;  /* 0x0000004c004c7308 */ /* 0x000ff00000002400 */
[----:B------:R-:W-:Y:S01]  /*14360*/  MUFU.TANH R80, R80 ;  /* 0x0000005000507308 */ /* 0x000fe20000002400 */
[----:B------:R-:W-:-:S02]  /*14370*/  WARPGROUP.DEPBAR.LE gsb0, 0x0 ;  /* 0x00008000000079c5 */ /* 0x000fc40000010000 */
[----:B------:R-:W-:-:S05]  /*14380*/  WARPGROUP.ARRIVE ;  /* 0x00000000000079c5 */ /* 0x000fca0000000000 */
[----:B------:R-:W0:Y:S01]  /*14390*/  MUFU.TANH R20, R20 ;  /* 0x0000001400147308 */ /* 0x000e220000002400 */
[----:B------:R-:W-:Y:S01]  /*143a0*/  HGMMA.64x128x16.F32 R88, R176, gdesc[UR4].tnspB, R88, gsb0 ;  /* 0x41e00004b0587df0 */ /* 0x000fe20008000858 */
[----:B------:R-:W-:Y:S01]  /*143b0*/  R2UR UR6, R10 ;  /* 0x000000000a0672ca */ /* 0x000fe200000e0000 */
[----:B------:R-:W-:Y:S01]  /*143c0*/  VIADD R10, R8, 0x180 ;  /* 0x00000180080a7836 */ /* 0x000fe20000000000 */
[----:B------:R-:W-:-:S04]  /*143d0*/  R2UR UR7, R11 ;  /* 0x000000000b0772ca */ /* 0x000fc800000e0000 */
[----:B------:R-:W-:Y:S01]  /*143e0*/  MUFU.TANH R24, R24 ;  /* 0x0000001800187308 */ /* 0x000fe20000002400 */
[----:B------:R-:W-:-:S07]  /*143f0*/  MOV R11, 0x40000040 ;  /* 0x40000040000b7802 */ /* 0x000fce0000000f00 */
        /* <DEDUP_REMOVED lines=21> */
[----:B------:R-:W-:Y:S01]  /*14550*/  FMUL.FTZ R51, R52, UR42 ;  /* 0x0000002a34337c20 */ /* 0x000fe20008410000 */
[----:B------:R-:W-:Y:S01]  /*14560*/  FMUL.FTZ R52, R53, UR42 ;  /* 0x0000002a35347c20 */ /* 0x000fe20008410000 */
[----:B------:R-:W-:Y:S01]  /*14570*/  FMUL.FTZ R53, R55, UR42 ;  /* 0x0000002a37357c20 */ /* 0x000fe20008410000 */
[----:B------:R-:W-:Y:S01]  /*14580*/  HGMMA.64x128x16.F32 R88, R172, gdesc[UR4].tnspB, R88, gsb0 ;  /* 0x41e00004ac587df0 */ /* 0x000fe20008000858 */
[----:B------:R-:W-:Y:S01]  /*14590*/  R2UR UR6, R10 ;  /* 0x000000000a0672ca */ /* 0x000fe200000e0000 */
[----:B------:R-:W1:Y:S01]  /*145a0*/  MUFU.TANH R176, R176 ;  /* 0x000000b000b07308 */ /* 0x000e620000002400 */
[----:B------:R-:W-:Y:S01]  /*145b0*/  R2UR UR7, R11 ;  /* 0x000000000b0772ca */ /* 0x000fe200000e0000 */
        /* <DEDUP_REMOVED lines=11> */
[----:B0-----:R-:W-:Y:S01]  /*14670*/  FMNMX.FTZ R11, R20, R12, !PT ;  /* 0x0000000c140b7209 */ /* 0x001fe20007810000 */
[----:B------:R-:W-:-:S02]  /*14680*/  FMUL.FTZ R85, R87, UR42 ;  /* 0x0000002a57557c20 */ /* 0x000fc40008410000 */
[----:B------:R-:W0:Y:S01]  /*14690*/  MUFU.TANH R52, R52 ;  /* 0x0000003400347308 */ /* 0x000e220000002400 */
[----:B-1----:R-:W-:Y:S02]  /*146a0*/  FMNMX.FTZ R6, R176, R9, !PT ;  /* 0x00000009b0067209 */ /* 0x002fe40007810000 */
[----:B------:R-:W-:-:S05]  /*146b0*/  FMNMX.FTZ R11, R24, R11, !PT ;  /* 0x0000000b180b7209 */ /* 0x000fca0007810000 */
[----:B------:R-:W1:Y:S01]  /*146c0*/  MUFU.TANH R55, R55 ;  /* 0x0000003700377308 */ /* 0x000e620000002400 */
[----:B--2---:R-:W-:-:S07]  /*146d0*/  FMNMX.FTZ R9, R51, R6, !PT ;  /* 0x0000000633097209 */ /* 0x004fce0007810000 */
[----:B------:R-:W2:Y:S01]  /*146e0*/  MUFU.TANH R56, R56 ;  /* 0x0000003800387308 */ /* 0x000ea20000002400 */
[----:B0-----:R-:W-:-:S07]  /*146f0*/  FMNMX.FTZ R6, R52, R9, !PT ;  /* 0x0000000934067209 */ /* 0x001fce0007810000 */
[----:B------:R-:W0:Y:S01]  /*14700*/  MUFU.TANH R62, R62 ;  /* 0x0000003e003e7308 */ /* 0x000e220000002400 */
[----:B-1----:R-:W-:-:S07]  /*14710*/  FMNMX.FTZ R9, R55, R6, !PT ;  /* 0x0000000637097209 */ /* 0x002fce0007810000 */
[----:B------:R-:W1:Y:S01]  /*14720*/  MUFU.TANH R65, R65 ;  /* 0x0000004100417308 */ /* 0x000e620000002400 */
[----:B--2---:R-:W-:-:S04]  /*14730*/  FMNMX.FTZ R9, R56, R9, !PT ;  /* 0x0000000938097209 */ /* 0x004fc80007810000 */
[----:B------:R-:W-:-:S03]  /*14740*/  FMNMX.FTZ R9, R58, R9, !PT ;  /* 0x000000093a097209 */ /* 0x000fc60007810000 */
[----:B------:R-:W2:Y:S01]  /*14750*/  MUFU.TANH R69, R69 ;  /* 0x0000004500457308 */ /* 0x000ea20000002400 */
[----:B------:R-:W-:-:S04]  /*14760*/  FMNMX.FTZ R6, R60, R9, !PT ;  /* 0x000000093c067209 */ /* 0x000fc80007810000 */
[----:B------:R-:W-:-:S03]  /*14770*/  FMNMX.FTZ R9, R61, R6, !PT ;  /* 0x000000063d097209 */ /* 0x000fc60007810000 */
[----:B------:R-:W3:Y:S01]  /*14780*/  MUFU.TANH R73, R73 ;  /* 0x0000004900497308 */ /* 0x000ee20000002400 */
[----:B0-----:R-:W-:-:S04]  /*14790*/  FMNMX.FTZ R9, R62, R9, !PT ;  /* 0x000000093e097209 */ /* 0x001fc80007810000 */
[----:B------:R-:W-:-:S03]  /*147a0*/  FMNMX.FTZ R6, R64, R9, !PT ;  /* 0x0000000940067209 */ /* 0x000fc60007810000 */
[----:B------:R-:W0:Y:S01]  /*147b0*/  MUFU.TANH R77, R77 ;  /* 0x0000004d004d7308 */ /* 0x000e220000002400 */
[----:B-1----:R-:W-:-:S04]  /*147c0*/  FMNMX.FTZ R9, R65, R6, !PT ;  /* 0x0000000641097209 */ /* 0x002fc80007810000 */
[----:B------:R-:W-:-:S03]  /*147d0*/  FMNMX.FTZ R6, R68, R9, !PT ;  /* 0x0000000944067209 */ /* 0x000fc60007810000 */
[----:B------:R-:W1:Y:S01]  /*147e0*/  MUFU.TANH R81, R81 ;  /* 0x0000005100517308 */ /* 0x000e620000002400 */
[----:B--2---:R-:W-:-:S04]  /*147f0*/  FMNMX.FTZ R9, R69, R6, !PT ;  /* 0x0000000645097209 */ /* 0x004fc80007810000 */
[----:B------:R-:W-:-:S03]  /*14800*/  FMNMX.FTZ R6, R72, R9, !PT ;  /* 0x0000000948067209 */ /* 0x000fc60007810000 */
[----:B------:R-:W2:Y:S01]  /*14810*/  MUFU.TANH R49, R49 ;  /* 0x0000003100317308 */ /* 0x000ea20000002400 */
[----:B---3--:R-:W-:-:S04]  /*14820*/  FMNMX.FTZ R9, R73, R6, !PT ;  /* 0x0000000649097209 */ /* 0x008fc80007810000 */
[----:B------:R-:W-:-:S03]  /*14830*/  FMNMX.FTZ R6, R76, R9, !PT ;  /* 0x000000094c067209 */ /* 0x000fc60007810000 */
[----:B------:R-:W3:Y:S01]  /*14840*/  MUFU.TANH R53, R53 ;  /* 0x0000003500357308 */ /* 0x000ee20000002400 */
[----:B0-----:R-:W-:-:S04]  /*14850*/  FMNMX.FTZ R9, R77, R6, !PT ;  /* 0x000000064d097209 */ /* 0x001fc80007810000 */
[----:B------:R-:W-:-:S03]  /*14860*/  FMNMX.FTZ R6, R80, R9, !PT ;  /* 0x0000000950067209 */ /* 0x000fc60007810000 */
[----:B------:R-:W0:Y:S01]  /*14870*/  MUFU.TANH R57, R57 ;  /* 0x0000003900397308 */ /* 0x000e220000002400 */
[----:B-1----:R-:W-:-:S05]  /*14880*/  FMNMX.FTZ R6, R81, R6, !PT ;  /* 0x0000000651067209 */ /* 0x002fca0007810000 */
[----:B------:R-:W1:Y:S02]  /*14890*/  SHFL.BFLY PT, R9, R6, 0x2, 0x1f ;  /* 0x0c401f0006097f89 */ /* 0x000e6400000e0000 */
[----:B------:R-:W4:Y:S08]  /*148a0*/  MUFU.TANH R59, R59 ;  /* 0x0000003b003b7308 */ /* 0x000f300000002400 */
[----:B------:R-:W-:Y:S08]  /*148b0*/  MUFU.TANH R71, R71 ;  /* 0x0000004700477308 */ /* 0x000ff00000002400 */
[----:B------:R-:W-:Y:S01]  /*148c0*/  MUFU.TANH R74, R74 ;  /* 0x0000004a004a7308 */ /* 0x000fe20000002400 */
[----:B-1----:R-:W-:-:S07]  /*148d0*/  FMNMX.FTZ R10, R6, R9, !PT ;  /* 0x00000009060a7209 */ /* 0x002fce0007810000 */
[----:B------:R-:W-:Y:S01]  /*148e0*/  MUFU.TANH R75, R75 ;  /* 0x0000004b004b7308 */ /* 0x000fe20000002400 */
[----:B------:R-:W1:Y:S01]  /*148f0*/  SHFL.BFLY PT, R9, R10, 0x1, 0x1f ;  /* 0x0c201f000a097f89 */ /* 0x000e6200000e0000 */
[----:B------:R-:W-:Y:S02]  /*14900*/  WARPGROUP.DEPBAR.LE gsb0, 0x0 ;  /* 0x00008000000079c5 */ /* 0x000fe40000010000 */
[----:B------:R-:W-:-:S04]  /*14910*/  WARPGROUP.ARRIVE ;  /* 0x00000000000079c5 */ /* 0x000fc80000000000 */
[----:B------:R-:W-:Y:S02]  /*14920*/  MUFU.TANH R78, R78 ;  /* 0x0000004e004e7308 */ /* 0x000fe40000002400 */
[----:B------:R-:W-:Y:S01]  /*14930*/  HGMMA.64x128x16.F32 R88, R168, gdesc[UR4].tnspB, R88, gsb0 ;  /* 0x41e00004a8587df0 */ /* 0x000fe20008000858 */
[----:B------:R-:W-:Y:S02]  /*14940*/  R2UR UR6, R40 ;  /* 0x00000000280672ca */ /* 0x000fe400000e0000 */
[----:B------:R-:W-:-:S03]  /*14950*/  R2UR UR7, R41 ;  /* 0x00000000290772ca */ /* 0x000fc600000e0000 */
[----:B------:R-:W-:Y:S08]  /*14960*/  MUFU.TANH R79, R79 ;  /* 0x0000004f004f7308 */ /* 0x000ff00000002400 */
[----:B------:R-:W-:Y:S01]  /*14970*/  MUFU.TANH R82, R82 ;  /* 0x0000005200527308 */ /* 0x000fe20000002400 */
[----:B-1----:R-:W-:Y:S01]  /*14980*/  FMNMX.FTZ R9, R10, R9, !PT ;  /* 0x000000090a097209 */ /* 0x002fe20007810000 */
[----:B------:R-:W-:-:S04]  /*14990*/  IMAD.U32 R10, RZ, RZ, UR43 ;  /* 0x0000002bff0a7e24 */ /* 0x000fc8000f8e00ff */
[----:B------:R-:W-:Y:S02]  /*149a0*/  FADD.FTZ R7, -R9, R7 ;  /* 0x0000000709077221 */ /* 0x000fe40000010100 */
[----:B------:R-:W-:Y:S02]  /*149b0*/  MUFU.TANH R83, R83 ;  /* 0x0000005300537308 */ /* 0x000fe40000002400 */
[-C--:B------:R-:W-:Y:S01]  /*149c0*/  FMUL.FTZ R6, R7, R10.reuse ;  /* 0x0000000a07067220 */ /* 0x080fe20000410000 */
[----:B------:R-:W-:-:S04]  /*149d0*/  FMUL.FTZ R7, R9, R10 ;  /* 0x0000000a09077220 */ /* 0x000fc80000410000 */
[-CC-:B------:R-:W-:Y:S01]  /*149e0*/  FFMA.FTZ R182, R25, R10.reuse, -R7.reuse ;  /* 0x0000000a19b67223 */ /* 0x180fe20000010807 */
[-CC-:B------:R-:W-:Y:S01]  /*149f0*/  FFMA.FTZ R25, R28, R10.reuse, -R7.reuse ;  /* 0x0000000a1c197223 */ /* 0x180fe20000010807 */
[-CC-:B------:R-:W-:Y:S01]  /*14a00*/  FFMA.FTZ R40, R31, R10.reuse, -R7.reuse ;  /* 0x0000000a1f287223 */ /* 0x180fe20000010807 */
[-CC-:B------:R-:W-:Y:S01]  /*14a10*/  FFMA.FTZ R28, R30, R10.reuse, -R7.reuse ;  /* 0x0000000a1e1c7223 */ /* 0x180fe20000010807 */
[----:B------:R-:W-:Y:S01]  /*14a20*/  IMAD.MOV.U32 R31, RZ, RZ, 0x40000040 ;  /* 0x40000040ff1f7424 */ /* 0x000fe200078e00ff */
[----:B------:R-:W-:Y:S01]  /*14a30*/  IADD3 R30, R8, 0x280, RZ ;  /* 0x00000280081e7810 */ /* 0x000fe20007ffe0ff */
[-CC-:B------:R-:W-:Y:S01]  /*14a40*/  FFMA.FTZ R180, R4, R10.reuse, -R7.reuse ;  /* 0x0000000a04b47223 */ /* 0x180fe20000010807 */
[----:B------:R-:W-:Y:S01]  /*14a50*/  FMNMX.FTZ R4, R26, R11, !PT ;  /* 0x0000000b1a047209 */ /* 0x000fe20007810000 */
[----:B------:R-:W-:Y:S01]  /*14a60*/  MUFU.TANH R84, R84 ;  /* 0x0000005400547308 */ /* 0x000fe20000002400 */
[-CC-:B------:R-:W-:Y:S01]  /*14a70*/  FFMA.FTZ R21, R21, R10.reuse, -R7.reuse ;  /* 0x0000000a15157223 */ /* 0x180fe20000010807 */
[--C-:B------:R-:W-:Y:S01]  /*14a80*/  FFMA.FTZ R178, R34, R10, -R7.reuse ;  /* 0x0000000a22b27223 */ /* 0x100fe20000010807 */
[----:B------:R-:W-:Y:S01]  /*14a90*/  FMNMX.FTZ R4, R27, R4, !PT ;  /* 0x000000041b047209 */ /* 0x000fe20007810000 */
[-CC-:B------:R-:W-:Y:S01]  /*14aa0*/  FFMA.FTZ R41, R36, R10.reuse, -R7.reuse ;  /* 0x0000000a24297223 */ /* 0x180fe20000010807 */
[-CC-:B------:R-:W-:Y:S01]  /*14ab0*/  FFMA.FTZ R172, R38, R10.reuse, -R7.reuse ;  /* 0x0000000a26ac7223 */ /* 0x180fe20000010807 */
[--C-:B------:R-:W-:Y:S01]  /*14ac0*/  FFMA.FTZ R34, R39, R10, -R7.reuse ;  /* 0x0000000a27227223 */ /* 0x100fe20000010807 */
[----:B------:R-:W-:Y:S01]  /*14ad0*/  FMNMX.FTZ R11, R29, R4, !PT ;  /* 0x000000041d0b7209 */ /* 0x000fe20007810000 */
[----:B------:R-:W-:Y:S01]  /*14ae0*/  MUFU.TANH R85, R85 ;  /* 0x0000005500557308 */ /* 0x000fe20000002400 */
[-CC-:B------:R-:W-:Y:S01]  /*14af0*/  FFMA.FTZ R174, R43, R10.reuse, -R7.reuse ;  /* 0x0000000a2bae7223 */ /* 0x180fe20000010807 */
[-CC-:B------:R-:W-:Y:S01]  /*14b00*/  FFMA.FTZ R36, R45, R10.reuse, -R7.reuse ;  /* 0x0000000a2d247223 */ /* 0x180fe20000010807 */
[----:B------:R-:W-:Y:S01]  /*14b10*/  FMNMX.FTZ R4, R32, R11, !PT ;  /* 0x0000000b20047209 */ /* 0x000fe20007810000 */
[-CC-:B------:R-:W-:Y:S01]  /*14b20*/  FFMA.FTZ R38, R176, R10.reuse, -R7.reuse ;  /* 0x0000000ab0267223 */ /* 0x180fe20000010807 */
[-CC-:B------:R-:W-:Y:S01]  /*14b30*/  FFMA.FTZ R39, R52, R10.reuse, -R7.reuse ;  /* 0x0000000a34277223 */ /* 0x180fe20000010807 */
[--C-:B------:R-:W-:Y:S01]  /*14b40*/  FFMA.FTZ R45, R62, R10, -R7.reuse ;  /* 0x0000000a3e2d7223 */ /* 0x100fe20000010807 */
[----:B------:R-:W-:Y:S01]  /*14b50*/  FMNMX.FTZ R4, R33, R4, !PT ;  /* 0x0000000421047209 */ /* 0x000fe20007810000 */
[----:B------:R-:W-:Y:S01]  /*14b60*/  MUFU.EX2 R6, R6 ;  /* 0x0000000600067308 */ /* 0x000fe20000000800 */
[-CC-:B------:R-:W-:Y:S01]  /*14b70*/  FFMA.FTZ R43, R68, R10.reuse, -R7.reuse ;  /* 0x0000000a442b7223 */ /* 0x180fe20000010807 */
[--C-:B------:R-:W-:Y:S01]  /*14b80*/  FFMA.FTZ R52, R69, R10, -R7.reuse ;  /* 0x0000000a45347223 */ /* 0x100fe20000010807 */
[----:B------:R-:W-:Y:S01]  /*14b90*/  FMNMX.FTZ R4, R35, R4, !PT ;  /* 0x0000000423047209 */ /* 0x000fe20007810000 */
[----:B------:R-:W-:-:S03]  /*14ba0*/  FFMA.FTZ R62, R80, R10, -R7 ;  /* 0x0000000a503e7223 */ /* 0x000fc60000010807 */
        /* <DEDUP_REMOVED lines=8> */
[----:B--2---:R-:W-:-:S04]  /*14c30*/  FMNMX.FTZ R11, R49, R4, !PT ;  /* 0x00000004310b7209 */ /* 0x004fc80007810000 */
[----:B------:R-:W-:Y:S01]  /*14c40*/  FMNMX.FTZ R4, R50, R11, !PT ;  /* 0x0000000b32047209 */ /* 0x000fe20007810000 */
[----:B------:R-:W-:Y:S03]  /*14c50*/  MUFU.EX2 R25, R25 ;  /* 0x0000001900197308 */ /* 0x000fe60000000800 */
[----:B---3--:R-:W-:-:S04]  /*14c60*/  FMNMX.FTZ R11, R53, R4, !PT ;  /* 0x00000004350b7209 */ /* 0x008fc80007810000 */
[----:B------:R-:W-:Y:S01]  /*14c70*/  FMNMX.FTZ R4, R54, R11, !PT ;  /* 0x0000000b36047209 */ /* 0x000fe20007810000 */
[----:B------:R-:W-:Y:S03]  /*14c80*/  MUFU.EX2 R28, R28 ;  /* 0x0000001c001c7308 */ /* 0x000fe60000000800 */
[----:B0-----:R-:W-:-:S04]  /*14c90*/  FMNMX.FTZ R4, R57, R4, !PT ;  /* 0x0000000439047209 */ /* 0x001fc80007810000 */
[----:B----4-:R-:W-:Y:S01]  /*14ca0*/  FMNMX.FTZ R4, R59, R4, !PT ;  /* 0x000000043b047209 */ /* 0x010fe20007810000 */
[----:B------:R-:W0:Y:S03]  /*14cb0*/  MUFU.EX2 R40, R40 ;  /* 0x0000002800287308 */ /* 0x000e260000000800 */
[----:B------:R-:W-:-:S04]  /*14cc0*/  FMNMX.FTZ R11, R63, R4, !PT ;  /* 0x000000043f0b7209 */ /* 0x000fc80007810000 */
[----:B------:R-:W-:Y:S01]  /*14cd0*/  FMNMX.FTZ R4, R66, R11, !PT ;  /* 0x0000000b42047209 */ /* 0x000fe20007810000 */
[----:B------:R-:W-:Y:S03]  /*14ce0*/  MUFU.EX2 R178, R178 ;  /* 0x000000b200b27308 */ /* 0x000fe60000000800 */
[----:B------:R-:W-:-:S04]  /*14cf0*/  FMNMX.FTZ R11, R67, R4, !PT ;  /* 0x00000004430b7209 */ /* 0x000fc80007810000 */
[----:B------:R-:W-:Y:S01]  /*14d00*/  FMNMX.FTZ R4, R70, R11, !PT ;  /* 0x0000000b46047209 */ /* 0x000fe20007810000 */
[----:B------:R-:W-:Y:S01]  /*14d10*/  MUFU.EX2 R41, R41 ;  /* 0x0000002900297308 */ /* 0x000fe20000000800 */
[----:B0-----:R-:W-:Y:S02]  /*14d20*/  F2FP.F16.F32.PACK_AB R176, R40, R28 ;  /* 0x0000001c28b0723e */ /* 0x001fe400000000ff */
        /* <DEDUP_REMOVED lines=8> */
[----:B------:R-:W-:Y:S01]  /*14db0*/  MUFU.EX2 R174, R174 ;  /* 0x000000ae00ae7308 */ /* 0x000fe20000000800 */
[----:B------:R-:W-:Y:S02]  /*14dc0*/  WARPGROUP.DEPBAR.LE gsb0, 0x0 ;  /* 0x00008000000079c5 */ /* 0x000fe40000010000 */
[----:B------:R-:W-:Y:S01]  /*14dd0*/  WARPGROUP.ARRIVE ;  /* 0x00000000000079c5 */ /* 0x000fe20000000000 */
[----:B------:R-:W-:Y:S01]  /*14de0*/  FMNMX.FTZ R11, R83, R4, !PT ;  /* 0x00000004530b7209 */ /* 0x000fe20007810000 */
[-CC-:B------:R-:W-:Y:S01]  /*14df0*/  FFMA.FTZ R168, R48, R10.reuse, -R7.reuse ;  /* 0x0000000a30a87223 */ /* 0x180fe20000010807 */
[-CC-:B------:R-:W-:Y:S01]  /*14e00*/  FFMA.FTZ R170, R51, R10.reuse, -R7.reuse ;  /* 0x0000000a33aa7223 */ /* 0x180fe20000010807 */
[-CC-:B------:R-:W-:Y:S01]  /*14e10*/  FFMA.FTZ R48, R56, R10.reuse, -R7.reuse ;  /* 0x0000000a38307223 */ /* 0x180fe20000010807 */
[----:B------:R-:W-:Y:S01]  /*14e20*/  FMNMX.FTZ R4, R84, R11, !PT ;  /* 0x0000000b54047209 */ /* 0x000fe20007810000 */
[----:B------:R-:W-:Y:S01]  /*14e30*/  HGMMA.64x128x16.F32 R88, R164, gdesc[UR4].tnspB, R88, gsb0 ;  /* 0x41e00004a4587df0 */ /* 0x000fe20008000858 */
[----:B------:R-:W-:Y:S01]  /*14e40*/  R2UR UR6, R30 ;  /* 0x000000001e0672ca */ /* 0x000fe200000e0000 */
[----:B------:R-:W-:Y:S01]  /*14e50*/  MUFU.EX2 R36, R36 ;  /* 0x0000002400247308 */ /* 0x000fe20000000800 */
[----:B------:R-:W-:Y:S01]  /*14e60*/  R2UR UR7, R31 ;  /* 0x000000001f0772ca */ /* 0x000fe200000e0000 */
[----:B------:R-:W-:Y:S01]  /*14e70*/  IMAD.MOV.U32 R31, RZ, RZ, 0x40000040 ;  /* 0x40000040ff1f7424 */ /* 0x000fe200078e00ff */
[----:B------:R-:W-:Y:S01]  /*14e80*/  IADD3 R30, R8, 0x300, RZ ;  /* 0x00000300081e7810 */ /* 0x000fe20007ffe0ff */
[--C-:B------:R-:W-:Y:S01]  /*14e90*/  FFMA.FTZ R51, R65, R10, -R7.reuse ;  /* 0x0000000a41337223 */ /* 0x100fe20000010807 */
[----:B------:R-:W-:Y:S01]  /*14ea0*/  FMNMX.FTZ R4, R85, R4, !PT ;  /* 0x0000000455047209 */ /* 0x000fe20007810000 */
[----:B------:R-:W-:-:S02]  /*14eb0*/  FFMA.FTZ R56, R72, R10, -R7 ;  /* 0x0000000a48387223 */ /* 0x000fc40000010807 */
[----:B------:R-:W-:Y:S02]  /*14ec0*/  MUFU.EX2 R168, R168 ;  /* 0x000000a800a87308 */ /* 0x000fe40000000800 */
[----:B------:R-:W0:Y:S06]  /*14ed0*/  SHFL.BFLY PT, R11, R4, 0x2, 0x1f ;  /* 0x0c401f00040b7f89 */ /* 0x000e2c00000e0000 */
[----:B------:R-:W-:Y:S08]  /*14ee0*/  MUFU.EX2 R38, R38 ;  /* 0x0000002600267308 */ /* 0x000ff00000000800 */
[----:B------:R-:W-:Y:S08]  /*14ef0*/  MUFU.EX2 R170, R170 ;  /* 0x000000aa00aa7308 */ /* 0x000ff00000000800 */
[----:B------:R-:W-:Y:S01]  /*14f00*/  MUFU.EX2 R39, R39 ;  /* 0x0000002700277308 */ /* 0x000fe20000000800 */
[----:B0-----:R-:W-:-:S05]  /*14f10*/  FMNMX.FTZ R11, R4, R11, !PT ;  /* 0x0000000b040b7209 */ /* 0x001fca0007810000 */
[----:B------:R-:W0:Y:S02]  /*14f20*/  SHFL.BFLY PT, R4, R11, 0x1, 0x1f ;  /* 0x0c201f000b047f89 */ /* 0x000e2400000e0000 */
[----:B------:R-:W-:Y:S08]  /*14f30*/  MUFU.EX2 R48, R48 ;  /* 0x0000003000307308 */ /* 0x000ff00000000800 */
[----:B------:R-:W-:Y:S08]  /*14f40*/  MUFU.EX2 R45, R45 ;  /* 0x0000002d002d7308 */ /* 0x000ff00000000800 */
[----:B------:R-:W-:Y:S01]  /*14f50*/  MUFU.EX2 R51, R51 ;  /* 0x0000003300337308 */ /* 0x000fe20000000800 */
[----:B0-----:R-:W-:-:S07]  /*14f60*/  FMNMX.FTZ R11, R11, R4, !PT ;  /* 0x000000040b0b7209 */ /* 0x001fce0007810000 */
        /* <DEDUP_REMOVED lines=12> */
[----:B------:R-:W-:Y:S01]  /*15030*/  R2UR UR6, R30 ;  /* 0x000000001e0672ca */ /* 0x000fe200000e0000 */
[----:B------:R-:W-:Y:S01]  /*15040*/  MUFU.EX2 R164, R164 ;  /* 0x000000a400a47308 */ /* 0x000fe20000000800 */
[----:B------:R-:W-:Y:S01]  /*15050*/  R2UR UR7, R31 ;  /* 0x000000001f0772ca */ /* 0x000fe200000e0000 */
[----:B------:R-:W-:-:S04]  /*15060*/  FADD.FTZ R31, -R11, R12 ;  /* 0x0000000c0b1f7221 */ /* 0x000fc80000010100 */
[-C--:B------:R-:W-:Y:S01]  /*15070*/  FMUL.FTZ R4, R31, R10.reuse ;  /* 0x0000000a1f047220 */ /* 0x080fe20000410000 */
[-C--:B------:R-:W-:Y:S01]  /*15080*/  FMUL.FTZ R31, R11, R10.reuse ;  /* 0x0000000a0b1f7220 */ /* 0x080fe20000410000 */
[----:B------:R-:W-:Y:S03]  /*15090*/  MUFU.EX2 R166, R166 ;  /* 0x000000a600a67308 */ /* 0x000fe60000000800 */
[-CC-:B------:R-:W-:Y:S01]  /*150a0*/  FFMA.FTZ R30, R27, R10.reuse, -R31.reuse ;  /* 0x0000000a1b1e7223 */ /* 0x180fe2000001081f */
[-CC-:B------:R-:W-:Y:S01]  /*150b0*/  FFMA.FTZ R183, R26, R10.reuse, -R31.reuse ;  /* 0x0000000a1ab77223 */ /* 0x180fe2000001081f */
[----:B------:R-:W-:Y:S01]  /*150c0*/  IMAD.MOV.U32 R27, RZ, RZ, 0x40000040 ;  /* 0x40000040ff1b7424 */ /* 0x000fe200078e00ff */
[----:B------:R-:W-:Y:S01]  /*150d0*/  IADD3 R26, R8, 0x380, RZ ;  /* 0x00000380081a7810 */ /* 0x000fe20007ffe0ff */
[-CC-:B------:R-:W-:Y:S01]  /*150e0*/  FFMA.FTZ R181, R20, R10.reuse, -R31.reuse ;  /* 0x0000000a14b57223 */ /* 0x180fe2000001081f */
[-CC-:B------:R-:W-:Y:S01]  /*150f0*/  FFMA.FTZ R12, R24, R10.reuse, -R31.reuse ;  /* 0x0000000a180c7223 */ /* 0x180fe2000001081f */
[----:B------:R-:W-:Y:S01]  /*15100*/  MUFU.EX2 R4, R4 ;  /* 0x0000000400047308 */ /* 0x000fe20000000800 */
[-CC-:B------:R-:W-:Y:S01]  /*15110*/  FFMA.FTZ R177, R29, R10.reuse, -R31.reuse ;  /* 0x0000000a1db17223 */ /* 0x180fe2000001081f */
[-CC-:B------:R-:W-:Y:S01]  /*15120*/  FFMA.FTZ R175, R44, R10.reuse, -R31.reuse ;  /* 0x0000000a2caf7223 */ /* 0x180fe2000001081f */
[----:B------:R-:W-:Y:S01]  /*15130*/  FFMA.FTZ R44, R6, R3, R180 ;  /* 0x00000003062c7223 */ /* 0x000fe200000100b4 */
[-CC-:B------:R-:W-:Y:S01]  /*15140*/  FFMA.FTZ R179, R33, R10.reuse, -R31.reuse ;  /* 0x0000000a21b37223 */ /* 0x180fe2000001081f */
[-CC-:B------:R-:W-:Y:S01]  /*15150*/  FFMA.FTZ R20, R35, R10.reuse, -R31.reuse ;  /* 0x0000000a23147223 */ /* 0x180fe2000001081f */
        /* <DEDUP_REMOVED lines=15> */
[----:B------:R-:W-:Y:S01]  /*15250*/  FFMA.FTZ R84, R84, R10, -R31 ;  /* 0x0000000a54547223 */ /* 0x000fe2000001081f */
[----:B------:R-:W-:-:S02]  /*15260*/  F2FP.F16.F32.PACK_AB R180, R21, R180 ;  /* 0x000000b415b4723e */ /* 0x000fc400000000ff */
[----:B------:R-:W-:Y:S01]  /*15270*/  MUFU.EX2 R183, R183 ;  /* 0x000000b700b77308 */ /* 0x000fe20000000800 */
[----:B0-----:R-:W-:Y:S01]  /*15280*/  FFMA.FTZ R3, R4, R0, R181 ;  /* 0x0000000004037223 */ /* 0x001fe200000100b5 */
[----:B------:R-:W-:-:S06]  /*15290*/  FFMA.FTZ R0, R63, R10, -R31 ;  /* 0x0000000a3f007223 */ /* 0x000fcc000001081f */
[----:B------:R-:W-:Y:S01]  /*152a0*/  MUFU.EX2 R30, R30 ;  /* 0x0000001e001e7308 */ /* 0x000fe20000000800 */
[----:B-1----:R-:W-:-:S07]  /*152b0*/  F2FP.F16.F32.PACK_AB R181, R12, R181 ;  /* 0x000000b50cb5723e */ /* 0x002fce00000000ff */
        /* <DEDUP_REMOVED lines=13> */
[-C--:B------:R-:W-:Y:S01]  /*15390*/  FFMA.FTZ R154, R64, R10.reuse, -R7 ;  /* 0x0000000a409a7223 */ /* 0x080fe20000010807 */
[-CC-:B------:R-:W-:Y:S01]  /*153a0*/  FFMA.FTZ R64, R32, R10.reuse, -R31.reuse ;  /* 0x0000000a20407223 */ /* 0x180fe2000001081f */
[-CC-:B------:R-:W-:Y:S01]  /*153b0*/  FFMA.FTZ R32, R42, R10.reuse, -R31.reuse ;  /* 0x0000000a2a207223 */ /* 0x180fe2000001081f */
[-C--:B------:R-:W-:Y:S01]  /*153c0*/  FFMA.FTZ R42, R46, R10.reuse, -R31 ;  /* 0x0000000a2e2a7223 */ /* 0x080fe2000001081f */
[-C--:B------:R-:W-:Y:S01]  /*153d0*/  FFMA.FTZ R152, R61, R10.reuse, -R7 ;  /* 0x0000000a3d987223 */ /* 0x080fe20000010807 */
[----:B------:R-:W-:Y:S01]  /*153e0*/  HGMMA.64x128x16.F32 R88, R156, gdesc[UR4].tnspB, R88, gsb0 ;  /* 0x41e000049c587df0 */ /* 0x000fe20008000858 */
[----:B------:R-:W-:Y:S01]  /*153f0*/  R2UR UR6, R26 ;  /* 0x000000001a0672ca */ /* 0x000fe200000e0000 */
[----:B------:R-:W-:Y:S01]  /*15400*/  MUFU.EX2 R64, R64 ;  /* 0x0000004000407308 */ /* 0x000fe20000000800 */
[----:B------:R-:W-:Y:S01]  /*15410*/  R2UR UR7, R27 ;  /* 0x000000001b0772ca */ /* 0x000fe200000e0000 */
[----:B------:R-:W-:Y:S01]  /*15420*/  FADD.FTZ R27, R21, R44 ;  /* 0x0000002c151b7221 */ /* 0x000fe20000010000 */
[----:B------:R-:W-:Y:S01]  /*15430*/  @!P1 PRMT R26, RZ, 0x654, R14 ;  /* 0x00000654ff1a9816 */ /* 0x000fe2000000000e */
[-CC-:B------:R-:W-:Y:S01]  /*15440*/  FFMA.FTZ R153, R66, R10.reuse, -R31.reuse ;  /* 0x0000000a42997223 */ /* 0x180fe2000001081f */
[-C--:B------:R-:W-:Y:S01]  /*15450*/  FFMA.FTZ R155, R70, R10.reuse, -R31 ;  /* 0x0000000a469b7223 */ /* 0x080fe2000001081f */
[----:B------:R-:W-:Y:S01]  /*15460*/  FADD.FTZ R44, R182, R27 ;  /* 0x0000001bb62c7221 */ /* 0x000fe20000010000 */
[----:B------:R-:W-:Y:S01]  /*15470*/  @!P1 PRMT R27, RZ, 0x654, R15 ;  /* 0x00000654ff1b9816 */ /* 0x000fe2000000000f */
[----:B------:R-:W-:Y:S01]  /*15480*/  MUFU.EX2 R32, R32 ;  /* 0x0000002000207308 */ /* 0x000fe20000000800 */
[-CC-:B------:R-:W-:Y:S01]  /*15490*/  FFMA.FTZ R61, R77, R10.reuse, -R7.reuse ;  /* 0x0000000a4d3d7223 */ /* 0x180fe20000010807 */
[----:B------:R-:W-:Y:S01]  /*154a0*/  FADD.FTZ R15, R25, R44 ;  /* 0x0000002c190f7221 */ /* 0x000fe20000010000 */
[----:B------:R-:W-:Y:S01]  /*154b0*/  FFMA.FTZ R7, R81, R10, -R7 ;  /* 0x0000000a51077223 */ /* 0x000fe20000010807 */
[----:B------:R-:W-:-:S02]  /*154c0*/  F2FP.F16.F32.PACK_AB R182, R25, R182 ;  /* 0x000000b619b6723e */ /* 0x000fc400000000ff */
[----:B------:R-:W-:Y:S02]  /*154d0*/  FADD.FTZ R15, R28, R15 ;  /* 0x0000000f1c0f7221 */ /* 0x000fe40000010000 */
[----:B------:R-:W-:Y:S02]  /*154e0*/  MUFU.EX2 R42, R42 ;  /* 0x0000002a002a7308 */ /* 0x000fe40000000800 */
[----:B------:R-:W-:-:S04]  /*154f0*/  FADD.FTZ R15, R40, R15 ;  /* 0x0000000f280f7221 */ /* 0x000fc80000010000 */
[----:B------:R-:W-:Y:S01]  /*15500*/  FADD.FTZ R50, R178, R15 ;  /* 0x0000000fb2327221 */ /* 0x000fe20000010000 */
[C---:B------:R-:W-:Y:S01]  /*15510*/  F2FP.F16.F32.PACK_AB R178, R41.reuse, R178 ;  /* 0x000000b229b2723e */ /* 0x040fe200000000ff */
        /* <DEDUP_REMOVED lines=13> */
[----:B------:R-:W-:-:S06]  /*155f0*/  FADD.FTZ R15, R38, R15 ;  /* 0x0000000f260f7221 */ /* 0x000fcc0000010000 */
[----:B------:R-:W-:Y:S08]  /*15600*/  MUFU.EX2 R153, R153 ;  /* 0x0000009900997308 */ /* 0x000ff00000000800 */
[----:B------:R-:W-:Y:S08]  /*15610*/  MUFU.EX2 R154, R154 ;  /* 0x0000009a009a7308 */ /* 0x000ff00000000800 */
[----:B------:R-:W-:Y:S08]  /*15620*/  MUFU.EX2 R155, R155 ;  /* 0x0000009b009b7308 */ /* 0x000ff00000000800 */
[----:B------:R-:W-:Y:S08]  /*15630*/  MUFU.EX2 R78, R78 ;  /* 0x0000004e004e7308 */ /* 0x000ff00000000800 */
[----:B------:R-:W0:Y:S08]  /*15640*/  MUFU.EX2 R58, R58 ;  /* 0x0000003a003a7308 */ /* 0x000e300000000800 */
[----:B------:R-:W1:Y:S08]  /*15650*/  MUFU.EX2 R79, R79 ;  /* 0x0000004f004f7308 */ /* 0x000e700000000800 */
[----:B------:R-:W-:Y:S08]  /*15660*/  MUFU.EX2 R60, R60 ;  /* 0x0000003c003c7308 */ /* 0x000ff00000000800 */
[----:B------:R-:W-:Y:S08]  /*15670*/  MUFU.EX2 R82, R82 ;  /* 0x0000005200527308 */ /* 0x000ff00000000800 */
[----:B------:R-:W-:Y:S08]  /*15680*/  MUFU.EX2 R61, R61 ;  /* 0x0000003d003d7308 */ /* 0x000ff00000000800 */
[----:B------:R-:W-:Y:S08]  /*15690*/  MUFU.EX2 R83, R83 ;  /* 0x0000005300537308 */ /* 0x000ff00000000800 */
[----:B------:R-:W-:Y:S01]  /*156a0*/  MUFU.EX2 R84, R84 ;  /* 0x0000005400547308 */ /* 0x000fe20000000800 */
[----:B------:R-:W-:-:S02]  /*156b0*/  WARPGROUP.DEPBAR.LE gsb0, 0x0 ;  /* 0x00008000000079c5 */ /* 0x000fc40000010000 */
[----:B------:R-:W-:Y:S01]  /*156c0*/  WARPGROUP.ARRIVE ;  /* 0x00000000000079c5 */ /* 0x000fe20000000000 */
[----:B------:R-:W-:-:S04]  /*156d0*/  FFMA.FTZ R157, R74, R10, -R31 ;  /* 0x0000000a4a9d7223 */ /* 0x000fc8000001081f */
[----:B------:R-:W2:Y:S01]  /*156e0*/  MUFU.EX2 R7, R7 ;  /* 0x0000000700077308 */ /* 0x000ea20000000800 */
[----:B------:R-:W-:Y:S02]  /*156f0*/  F2FP.F16.F32.PACK_AB R156, R52, R43 ;  /* 0x0000002b349c723e */ /* 0x000fe400000000ff */
[----:B0-----:R-:W-:Y:S01]  /*15700*/  F2FP.F16.F32.PACK_AB R158, R58, R56 ;  /* 0x000000383a9e723e */ /* 0x001fe200000000ff */
[----:B------:R-:W-:Y:S01]  /*15710*/  HGMMA.64x128x16.F32 R88, R160, gdesc[UR4].tnspB, R88, gsb0 ;  /* 0x41e00004a0587df0 */ /* 0x000fe20008000858 */
[----:B-1----:R-:W-:-:S03]  /*15720*/  F2FP.F16.F32.PACK_AB R159, R79, R78 ;  /* 0x0000004e4f9f723e */ /* 0x002fc600000000ff */
[----:B------:R-:W-:Y:S01]  /*15730*/  MUFU.EX2 R157, R157 ;  /* 0x0000009d009d7308 */ /* 0x000fe20000000800 */
[----:B------:R-:W-:Y:S02]  /*15740*/  WARPGROUP.DEPBAR.LE gsb0, 0x0 ;  /* 0x00008000000079c5 */ /* 0x000fe40000010000 */
[----:B------:R0:W-:Y:S01]  /*15750*/  @!P1 SYNCS.ARRIVE.TRANS64.RED.A1T0 RZ, [R26+URZ], RZ ;  /* 0x000000ff1aff99a7 */ /* 0x0001e2000810043f */
[----:B--2---:R-:W-:Y:S02]  /*15760*/  F2FP.F16.F32.PACK_AB R162, R7, R62 ;  /* 0x0000003e07a2723e */ /* 0x004fe400000000ff */
[----:B------:R-:W-:Y:S02]  /*15770*/  F2FP.F16.F32.PACK_AB R160, R61, R60 ;  /* 0x0000003c3da0723e */ /* 0x000fe400000000ff */
[----:B------:R-:W-:Y:S01]  /*15780*/  F2FP.F16.F32.PACK_AB R161, R83, R82 ;  /* 0x0000005253a1723e */ /* 0x000fe200000000ff */
[----:B0-----:R-:W-:Y:S01]  /*15790*/  FADD.FTZ R26, R12, R3 ;  /* 0x000000030c1a7221 */ /* 0x001fe20000010000 */
[----:B------:R0:W-:Y:S03]  /*157a0*/  @!P1 SYNCS.ARRIVE.TRANS64.RED.A1T0 RZ, [R27+URZ], RZ ;  /* 0x000000ff1bff99a7 */ /* 0x0001e6000810043f */
[----:B------:R-:W-:Y:S01]  /*157b0*/  FADD.FTZ R3, R183, R26 ;  /* 0x0000001ab7037221 */ /* 0x000fe20000010000 */
[----:B------:R-:W-:Y:S01]  /*157c0*/  FFMA.FTZ R26, R67, R10, -R31 ;  /* 0x0000000a431a7223 */ /* 0x000fe2000001081f */
[----:B------:R-:W-:-:S02]  /*157d0*/  F2FP.F16.F32.PACK_AB R183, R30, R183 ;  /* 0x000000b71eb7723e */ /* 0x000fc400000000ff */
[----:B------:R-:W-:-:S03]  /*157e0*/  FADD.FTZ R44, R30, R3 ;  /* 0x000000031e2c7221 */ /* 0x000fc60000010000 */
[----:B------:R-:W1:Y:S01]  /*157f0*/  MUFU.EX2 R26, R26 ;  /* 0x0000001a001a7308 */ /* 0x000e620000000800 */
[----:B------:R-:W-:Y:S01]  /*15800*/  FADD.FTZ R3, R177, R44 ;  /* 0x0000002cb1037221 */ /* 0x000fe20000010000 */
[-CC-:B------:R-:W-:Y:S01]  /*15810*/  FFMA.FTZ R44, R71, R10.reuse, -R31.reuse ;  /* 0x0000000a472c7223 */ /* 0x180fe2000001081f */
[----:B------:R-:W-:Y:S01]  /*15820*/  FFMA.FTZ R31, R85, R10, -R31 ;  /* 0x0000000a551f7223 */ /* 0x000fe2000001081f */
[C---:B------:R-:W-:Y:S01]  /*15830*/  F2FP.F16.F32.PACK_AB R177, R64.reuse, R177 ;  /* 0x000000b140b1723e */ /* 0x040fe200000000ff */
[----:B------:R-:W-:-:S03]  /*15840*/  FADD.FTZ R46, R64, R3 ;  /* 0x00000003402e7221 */ /* 0x000fc60000010000 */
[----:B------:R-:W2:Y:S01]  /*15850*/  MUFU.EX2 R44, R44 ;  /* 0x0000002c002c7308 */ /* 0x000ea20000000800 */
[----:B------:R-:W-:Y:S01]  /*15860*/  FADD.FTZ R3, R179, R46 ;  /* 0x0000002eb3037221 */ /* 0x000fe20000010000 */
[----:B------:R-:W-:-:S03]  /*15870*/  F2FP.F16.F32.PACK_AB R179, R20, R179 ;  /* 0x000000b314b3723e */ /* 0x000fc600000000ff */
[----:B------:R-:W-:-:S03]  /*15880*/  FADD.FTZ R46, R20, R3 ;  /* 0x00000003142e7221 */ /* 0x000fc60000010000 */
[----:B------:R-:W3:Y:S01]  /*15890*/  MUFU.EX2 R31, R31 ;  /* 0x0000001f001f7308 */ /* 0x000ee20000000800 */
[----:B------:R-:W-:Y:S01]  /*158a0*/  FADD.FTZ R3, R173, R46 ;  /* 0x0000002ead037221 */ /* 0x000fe20000010000 */
[----:B------:R-:W-:-:S03]  /*158b0*/  F2FP.F16.F32.PACK_AB R173, R32, R173 ;  /* 0x000000ad20ad723e */ /* 0x000fc600000000ff */
[----:B------:R-:W-:-:S04]  /*158c0*/  FADD.FTZ R46, R32, R3 ;  /* 0x00000003202e7221 */ /* 0x000fc80000010000 */
[----:B------:R-:W-:Y:S01]  /*158d0*/  FADD.FTZ R3, R175, R46 ;  /* 0x0000002eaf037221 */ /* 0x000fe20000010000 */
[----:B------:R-:W-:-:S03]  /*158e0*/  F2FP.F16.F32.PACK_AB R175, R42, R175 ;  /* 0x000000af2aaf723e */ /* 0x000fc600000000ff */
[----:B------:R-:W-:-:S04]  /*158f0*/  FADD.FTZ R46, R42, R3 ;  /* 0x000000032a2e7221 */ /* 0x000fc80000010000 */
        /* <DEDUP_REMOVED lines=8> */
[----:B------:R-:W4:Y:S01]  /*15980*/  MUFU.EX2 R12, R75 ;  /* 0x0000004b000c7308 */ /* 0x000f220000000800 */
[C---:B------:R-:W-:Y:S01]  /*15990*/  F2FP.F16.F32.PACK_AB R171, R8.reuse, R171 ;  /* 0x000000ab08ab723e */ /* 0x040fe200000000ff */
        /* <DEDUP_REMOVED lines=16> */
[----:B------:R-:W-:Y:S01]  /*15aa0*/  FADD.FTZ R24, R154, R15 ;  /* 0x0000000f9a187221 */ /* 0x000fe20000010000 */
[C---:B-1----:R-:W-:Y:S02]  /*15ab0*/  F2FP.F16.F32.PACK_AB R153, R26.reuse, R153 ;  /* 0x000000991a99723e */ /* 0x042fe400000000ff */
[----:B------:R-:W-:Y:S01]  /*15ac0*/  FADD.FTZ R20, R26, R3 ;  /* 0x000000031a147221 */ /* 0x000fe20000010000 */
[C---:B------:R-:W-:Y:S01]  /*15ad0*/  FADD.FTZ R24, R51.reuse, R24 ;  /* 0x0000001833187221 */ /* 0x040fe20000010000 */
[----:B------:R-:W-:-:S02]  /*15ae0*/  F2FP.F16.F32.PACK_AB R154, R51, R154 ;  /* 0x0000009a339a723e */ /* 0x000fc400000000ff */
[----:B------:R-:W-:Y:S01]  /*15af0*/  FADD.FTZ R3, R155, R20 ;  /* 0x000000149b037221 */ /* 0x000fe20000010000 */
[C---:B--2---:R-:W-:Y:S02]  /*15b00*/  F2FP.F16.F32.PACK_AB R155, R44.reuse, R155 ;  /* 0x0000009b2c9b723e */ /* 0x044fe400000000ff */
[----:B---3--:R-:W-:Y:S01]  /*15b10*/  F2FP.F16.F32.PACK_AB R163, R31, R84 ;  /* 0x000000541fa3723e */ /* 0x008fe200000000ff */
[----:B------:R-:W-:Y:S01]  /*15b20*/  FADD.FTZ R8, R44, R3 ;  /* 0x000000032c087221 */ /* 0x000fe20000010000 */
[----:B------:R-:W-:Y:S01]  /*15b30*/  FADD.FTZ R3, R43, R24 ;  /* 0x000000182b037221 */ /* 0x000fe20000010000 */
[----:B------:R-:W-:Y:S02]  /*15b40*/  MOV R20, R192 ;  /* 0x000000c000147202 */ /* 0x000fe40000000f00 */
[----:B------:R-:W-:Y:S01]  /*15b50*/  FADD.FTZ R15, R157, R8 ;  /* 0x000000089d0f7221 */ /* 0x000fe20000010000 */
[----:B------:R-:W-:Y:S01]  /*15b60*/  FADD.FTZ R3, R52, R3 ;  /* 0x0000000334037221 */ /* 0x000fe20000010000 */
[----:B----4-:R-:W-:-:S02]  /*15b70*/  F2FP.F16.F32.PACK_AB R157, R12, R157 ;  /* 0x0000009d0c9d723e */ /* 0x010fc400000000ff */
[----:B------:R-:W-:Y:S01]  /*15b80*/  FADD.FTZ R15, R12, R15 ;  /* 0x0000000f0c0f7221 */ /* 0x000fe20000010000 */
[----:B------:R-:W-:Y:S01]  /*15b90*/  FADD.FTZ R3, R56, R3 ;  /* 0x0000000338037221 */ /* 0x000fe20000010000 */
[----:B------:R-:W-:Y:S02]  /*15ba0*/  IMAD.MOV.U32 R12, RZ, RZ, R11 ;  /* 0x000000ffff0c7224 */ /* 0x000fe400078e000b */
        /* <DEDUP_REMOVED lines=10> */
[----:B------:R-:W-:Y:S02]  /*15c50*/  MOV R7, R9 ;  /* 0x0000000900077202 */ /* 0x000fe40000000f00 */
[----:B------:R-:W-:Y:S01]  /*15c60*/  FADD.FTZ R0, R31, R15 ;  /* 0x0000000f1f007221 */ /* 0x000fe20000010000 */
[----:B------:R-:W-:Y:S01]  /*15c70*/  IMAD.MOV.U32 R15, RZ, RZ, R194 ;  /* 0x000000ffff0f7224 */ /* 0x000fe200078e00c2 */
[----:B0-----:R-:W-:Y:S06]  /*15c80*/  @P2 BRA `(.L_x_634) ;  /* 0xffffffd000d82947 */ /* 0x001fec000383ffff */
.L_x_623:
[----:B------:R-:W-:Y:S05]  /*15c90*/  BSYNC B0 ;  /* 0x0000000000007941 */ /* 0x000fea0003800000 */
.L_x_622:
        /* <DEDUP_REMOVED lines=67> */
.L_x_635:
[----:B------:R-:W-:Y:S01]  /*160d0*/  IMAD R12, R192, 0x8, R2 ;  /* 0x00000008c00c7824 */ /* 0x000fe200078e0202 */
[----:B------:R-:W-:-:S04]  /*160e0*/  SHF.L.U32 R5, R194, 0x1f, RZ ;  /* 0x0000001fc2057819 */ /* 0x000fc800000006ff */
[----:B------:R0:W1:Y:S01]  /*160f0*/  SYNCS.PHASECHK.TRANS64.TRYWAIT P2, [R12+URZ+0x34850], R5 ;  /* 0x034850050c0075a7 */ /* 0x000062000804017f */
[----:B------:R-:W-:Y:S05]  /*16100*/  @!P0 BRA `(.L_x_636) ;  /* 0x0000000000048947 */ /* 0x000fea0003800000 */
[----:B------:R-:W-:Y:S01]  /*16110*/  BPT.TRAP 0x1 ;  /* 0x000000040000795c */ /* 0x000fe20000300000 */
.L_x_636:
[----:B------:R-:W-:Y:S01]  /*16120*/  IADD3 R2, R2, 0x400, RZ ;  /* 0x0000040002027810 */ /* 0x000fe20007ffe0ff */
[----:B------:R-:W-:Y:S03]  /*16130*/  BSSY B0, `(.L_x_637) ;  /* 0x0000008000007945 */ /* 0x000fe60003800000 */
[----:B------:R-:W-:-:S04]  /*16140*/  SHF.R.U32.HI R2, RZ, 0x4, R2 ;  /* 0x00000004ff027819 */ /* 0x000fc80000011602 */
[----:B------:R-:W-:-:S04]  /*16150*/  LOP3.LUT R2, R2, 0x3fff, RZ, 0xc0, !PT ;  /* 0x00003fff02027812 */ /* 0x000fc800078ec0ff */
[----:B------:R-:W-:-:S05]  /*16160*/  LOP3.LUT R7, R2, 0x4000000, RZ, 0xfc, !PT ;  /* 0x0400000002077812 */ /* 0x000fca00078efcff */
[----:B------:R-:W-:Y:S01]  /*16170*/  IMAD R4, R192, 0x800, R7 ;  /* 0x00000800c0047824 */ /* 0x000fe200078e0207 */
[----:B-1----:R-:W-:Y:S06]  /*16180*/  @P2 BRA `(.L_x_638) ;  /* 0x0000000000082947 */ /* 0x002fec0003800000 */
[----:B------:R-:W1:Y:S02]  /*16190*/  SYNCS.PHASECHK.TRANS64.TRYWAIT P0, [R12+URZ+0x34850], R5 ;  /* 0x034850050c0075a7 */ /* 0x000e64000800017f */
[----:B-1----:R-:W-:Y:S05]  /*161a0*/  @!P0 BRA `(.L_x_639) ;  /* 0x0000008c00548947 */ /* 0x002fea0003800000 */
.L_x_638:
[----:B------:R-:W-:Y:S05]  /*161b0*/  BSYNC B0 ;  /* 0x0000000000007941 */ /* 0x000fea0003800000 */
.L_x_637:
[----:B01----:R-:W-:Y:S01]  /*161c0*/  MOV R5, 0x40000040 ;  /* 0x4000004000057802 */ /* 0x003fe20000000f00 */
[----:B------:R-:W-:Y:S01]  /*161d0*/  WARPGROUP.ARRIVE ;  /* 0x00000000000079c5 */ /* 0x000fe20000000000 */
[C---:B------:R-:W-:Y:S01]  /*161e0*/  R2UR UR6, R4.reuse ;  /* 0x00000000040672ca */ /* 0x040fe200000e0000 */
[----:B------:R-:W-:Y:S01]  /*161f0*/  VIADD R6, R4, 0x80 ;  /* 0x0000008004067836 */ /* 0x000fe20000000000 */
[----:B------:R-:W-:Y:S01]  /*16200*/  R2UR UR7, R5 ;  /* 0x00000000050772ca */ /* 0x000fe200000e0000 */
[----:B------:R-:W0:Y:S01]  /*16210*/  SHFL.BFLY PT, R2, R3, 0x2, 0x1f ;  /* 0x0c401f0003027f89 */ /* 0x000e2200000e0000 */
[----:B------:R-:W-:Y:S01]  /*16220*/  MOV R7, 0x40000040 ;  /* 0x4000004000077802 */ /* 0x000fe20000000f00 */
[----:B------:R-:W-:Y:S01]  /*16230*/  VIADD R192, R192, 0x1 ;  /* 0x00000001c0c07836 */ /* 0x000fe20000000000 */
[----:B------:R-:W-:Y:S01]  /*16240*/  MOV R5, 0x40000040 ;  /* 0x4000004000057802 */ /* 0x000fe20000000f00 */
[----:B------:R-:W-:Y:S01]  /*16250*/  VIADD R203, R203, 0x1 ;  /* 0x00000001cbcb7836 */ /* 0x000fe20000000000 */
[----:B------:R-:W-:-:S02]  /*16260*/  @!P1 IADD3 R12, R12, 0x34860, RZ ;  /* 0x000348600c0c9810 */ /* 0x000fc40007ffe0ff */
[C---:B------:R-:W-:Y:S02]  /*16270*/  ISETP.NE.AND P0, PT, R192.reuse, 0x2, PT ;  /* 0x00000002c000780c */ /* 0x040fe40003f05270 */
[----:B------:R-:W-:Y:S02]  /*16280*/  @!P1 PRMT R12, RZ, 0x654, R12 ;  /* 0x00000654ff0c9816 */ /* 0x000fe4000000000c */
[----:B------:R-:W-:Y:S01]  /*16290*/  SEL R192, R192, RZ, P0 ;  /* 0x000000ffc0c07207 */ /* 0x000fe20000000000 */
[----:B------:R-:W-:Y:S01]  /*162a0*/  HGMMA.64x128x16.F32 R24, R180, gdesc[UR4].tnspB, R24, gsb0 ;  /* 0x41e00004b4187df0 */ /* 0x000fe20008000818 */
[----:B------:R-:W-:Y:S01]  /*162b0*/  R2UR UR6, R6 ;  /* 0x00000000060672ca */ /* 0x000fe200000e0000 */
[----:B------:R-:W-:Y:S01]  /*162c0*/  VIADD R6, R4, 0x100 ;  /* 0x0000010004067836 */ /* 0x000fe20000000000 */
[----:B------:R-:W-:Y:S02]  /*162d0*/  R2UR UR7, R7 ;  /* 0x00000000070772ca */ /* 0x000fe400000e0000 */
[----:B------:R-:W-:Y:S01]  /*162e0*/  MOV R7, 0x40000040 ;  /* 0x4000004000077802 */ /* 0x000fe20000000f00 */
[----:B0-----:R-:W-:Y:S01]  /*162f0*/  FADD.FTZ R2, R2, R3 ;  /* 0x0000000302027221 */ /* 0x001fe20000010000 */
[----:B------:R-:W-:-:S04]  /*16300*/  SEL R3, RZ, 0x1, P0 ;  /* 0x00000001ff037807 */ /* 0x000fc80000000000 */
[----:B------:R-:W-:Y:S02]  /*16310*/  LOP3.LUT R194, R194, R3, RZ, 0x3c, !PT ;  /* 0x00000003c2c27212 */ /* 0x000fe400078e3cff */
[----:B------:R-:W-:Y:S01]  /*16320*/  MOV R3, 0xff800000 ;  /* 0xff80000000037802 */ /* 0x000fe20000000f00 */
[----:B------:R-:W-:Y:S02]  /*16330*/  WARPGROUP.DEPBAR.LE gsb0, 0x0 ;  /* 0x00008000000079c5 */ /* 0x000fe40000010000 */
[----:B------:R-:W-:-:S06]  /*16340*/  WARPGROUP.ARRIVE ;  /* 0x00000000000079c5 */ /* 0x000fcc0000000000 */
[----:B------:R-:W-:Y:S01]  /*16350*/  HGMMA.64x128x16.F32 R24, R176, gdesc[UR4].tnspB, R24, gsb0 ;  /* 0x41e00004b0187df0 */ /* 0x000fe20008000818 */
[----:B------:R-:W-:Y:S01]  /*16360*/  R2UR UR6, R6 ;  /* 0x00000000060672ca */ /* 0x000fe200000e0000 */
[----:B------:R-:W-:Y:S01]  /*16370*/  VIADD R6, R4, 0x180 ;  /* 0x0000018004067836 */ /* 0x000fe20000000000 */
[----:B------:R-:W-:Y:S02]  /*16380*/  R2UR UR7, R7 ;  /* 0x00000000070772ca */ /* 0x000fe400000e0000 */
[----:B------:R-:W-:Y:S01]  /*16390*/  MOV R7, 0x40000040 ;  /* 0x4000004000077802 */ /* 0x000fe20000000f00 */
[----:B------:R-:W-:Y:S02]  /*163a0*/  WARPGROUP.DEPBAR.LE gsb0, 0x0 ;  /* 0x00008000000079c5 */ /* 0x000fe40000010000 */
[----:B------:R-:W-:-:S08]  /*163b0*/  WARPGROUP.ARRIVE ;  /* 0x00000000000079c5 */ /* 0x000fd00000000000 */
        /* <DEDUP_REMOVED lines=16> */
[C---:B------:R-:W-:Y:S01]  /*164c0*/  VIADD R6, R4.reuse, 0x300 ;  /* 0x0000030004067836 */ /* 0x040fe20000000000 */
[----:B------:R-:W-:Y:S01]  /*164d0*/  R2UR UR7, R7 ;  /* 0x00000000070772ca */ /* 0x000fe200000e0000 */
[----:B------:R-:W-:Y:S01]  /*164e0*/  VIADD R4, R4, 0x380 ;  /* 0x0000038004047836 */ /* 0x000fe20000000000 */
[----:B------:R-:W-:Y:S01]  /*164f0*/  MOV R7, 0x40000040 ;  /* 0x4000004000077802 */ /* 0x000fe20000000f00 */
[----:B------:R-:W-:Y:S02]  /*16500*/  WARPGROUP.DEPBAR.LE gsb0, 0x0 ;  /* 0x00008000000079c5 */ /* 0x000fe40000010000 */
[----:B------:R-:W-:-:S08]  /*16510*/  WARPGROUP.ARRIVE ;  /* 0x00000000000079c5 */ /* 0x000fd00000000000 */
[----:B------:R-:W-:Y:S01]  /*16520*/  HGMMA.64x128x16.F32 R24, R152, gdesc[UR4].tnspB, R24, gsb0 ;  /* 0x41e0000498187df0 */ /* 0x000fe20008000818 */
[----:B------:R-:W-:Y:S02]  /*16530*/  R2UR UR6, R6 ;  /* 0x00000000060672ca */ /* 0x000fe400000e0000 */
[----:B------:R-:W-:Y:S01]  /*16540*/  R2UR UR7, R7 ;  /* 0x00000000070772ca */ /* 0x000fe200000e0000 */
[----:B------:R-:W-:Y:S02]  /*16550*/  WARPGROUP.DEPBAR.LE gsb0, 0x0 ;  /* 0x00008000000079c5 */ /* 0x000fe40000010000 */
[----:B------:R-:W-:-:S10]  /*16560*/  WARPGROUP.ARRIVE ;  /* 0x00000000000079c5 */ /* 0x000fd40000000000 */
[----:B------:R-:W-:Y:S01]  /*16570*/  HGMMA.64x128x16.F32 R24, R156, gdesc[UR4].tnspB, R24, gsb0 ;  /* 0x41e000049c187df0 */ /* 0x000fe20008000818 */
[----:B------:R-:W-:Y:S02]  /*16580*/  R2UR UR6, R4 ;  /* 0x00000000040672ca */ /* 0x000fe400000e0000 */
[----:B------:R-:W-:Y:S02]  /*16590*/  R2UR UR7, R5 ;  /* 0x00000000050772ca */ /* 0x000fe400000e0000 */
[----:B------:R-:W0:Y:S02]  /*165a0*/  SHFL.BFLY PT, R5, R0, 0x2, 0x1f ;  /* 0x0c401f0000057f89 */ /* 0x000e2400000e0000 */
[----:B0-----:R-:W-:Y:S01]  /*165b0*/  FADD.FTZ R4, R5, R0 ;  /* 0x0000000005047221 */ /* 0x001fe20000010000 */
[----:B------:R-:W-:Y:S01]  /*165c0*/  IMAD.MOV.U32 R0, RZ, RZ, -0x800000 ;  /* 0xff800000ff007424 */ /* 0x000fe200078e00ff */
[----:B------:R-:W0:Y:S04]  /*165d0*/  SHFL.BFLY PT, R5, R2, 0x1, 0x1f ;  /* 0x0c201f0002057f89 */ /* 0x000e2800000e0000 */
[----:B------:R-:W1:Y:S01]  /*165e0*/  SHFL.BFLY PT, R7, R4, 0x1, 0x1f ;  /* 0x0c201f0004077f89 */ /* 0x000e6200000e0000 */
[----:B0-----:R-:W-:Y:S01]  /*165f0*/  FADD.FTZ R13, R2, R5 ;  /* 0x00000005020d7221 */ /* 0x001fe20000010000 */
[----:B-1----:R-:W-:-:S04]  /*16600*/  FADD.FTZ R14, R4, R7 ;  /* 0x00000007040e7221 */ /* 0x002fc80000010000 */
[----:B------:R-:W-:Y:S02]  /*16610*/  FSETP.NE.FTZ.AND P2, PT, R13, RZ, PT ;  /* 0x000000ff0d00720b */ /* 0x000fe40003f55000 */
[----:B------:R-:W-:Y:S02]  /*16620*/  CS2R R4, SRZ ;  /* 0x0000000000047805 */ /* 0x000fe4000001ff00 */
[----:B------:R-:W-:-:S09]  /*16630*/  FSETP.NE.FTZ.AND P3, PT, R14, RZ, PT ;  /* 0x000000ff0e00720b */ /* 0x000fd20003f75000 */
[----:B------:R-:W0:Y:S01]  /*16640*/  @P2 MUFU.LG2 R6, R13 ;  /* 0x0000000d00062308 */ /* 0x000e220000000c00 */
[----:B------:R-:W-:-:S03]  /*16650*/  @P2 FMUL.FTZ R2, R10, 0.69314718246459960938 ;  /* 0x3f3172180a022820 */ /* 0x000fc60000410000 */
[----:B------:R-:W-:-:S04]  /*16660*/  @P3 FMUL.FTZ R15, R10, 0.69314718246459960938 ;  /* 0x3f3172180a0f3820 */ /* 0x000fc80000410000 */
[----:B------:R-:W1:Y:S08]  /*16670*/  @P3 MUFU.LG2 R8, R14 ;  /* 0x0000000e00083308 */ /* 0x000e700000000c00 */
[----:B------:R-:W2:Y:S01]  /*16680*/  @P3 MUFU.RCP R4, R14 ;  /* 0x0000000e00043308 */ /* 0x000ea20000001000 */
[----:B0-----:R-:W-:-:S04]  /*16690*/  @P2 FMUL.FTZ R7, R6, 0.69314718246459960938 ;  /* 0x3f31721806072820 */ /* 0x001fc80000410000 */
[----:B------:R-:W-:-:S03]  /*166a0*/  @P2 FFMA.FTZ R0, R2, R9, R7 ;  /* 0x0000000902002223 */ /* 0x000fc60000010007 */
[----:B------:R-:W0:Y:S01]  /*166b0*/  @P2 MUFU.RCP R5, R13 ;  /* 0x0000000d00052308 */ /* 0x000e220000001000 */
[----:B-1----:R-:W-:-:S04]  /*166c0*/  @P3 FMUL.FTZ R8, R8, 0.69314718246459960938 ;  /* 0x3f31721808083820 */ /* 0x002fc80000410000 */
[----:B------:R-:W-:Y:S01]  /*166d0*/  @P3 FFMA.FTZ R3, R15, R11, R8 ;  /* 0x0000000b0f033223 */ /* 0x000fe20000010008 */
[----:B------:R-:W-:Y:S02]  /*166e0*/  WARPGROUP.DEPBAR.LE gsb0, 0x0 ;  /* 0x00008000000079c5 */ /* 0x000fe40000010000 */
[----:B------:R-:W-:-:S06]  /*166f0*/  WARPGROUP.ARRIVE ;  /* 0x00000000000079c5 */ /* 0x000fcc0000000000 */
[----:B------:R-:W-:Y:S03]  /*16700*/  HGMMA.64x128x16.F32 R24, R160, gdesc[UR4].tnspB, R24, gsb0 ;  /* 0x41e00004a0187df0 */ /* 0x000fe60008000818 */
[----:B------:R-:W-:Y:S02]  /*16710*/  WARPGROUP.DEPBAR.LE gsb0, 0x0 ;  /* 0x00008000000079c5 */ /* 0x000fe40000010000 */
[-C--:B--2---:R-:W-:Y:S01]  /*16720*/  FMUL.FTZ R95, R26, R4.reuse ;  /* 0x000000041a5f7220 */ /* 0x084fe20000410000 */
[-C--:B------:R-:W-:Y:S01]  /*16730*/  FMUL.FTZ R93, R30, R4.reuse ;  /* 0x000000041e5d7220 */ /* 0x080fe20000410000 */
[----:B------:R1:W-:Y:S01]  /*16740*/  @!P1 SYNCS.ARRIVE.TRANS64.RED.A1T0 RZ, [R12+URZ], RZ ;  /* 0x000000ff0cff99a7 */ /* 0x0003e2000810043f */
        /* <DEDUP_REMOVED lines=34> */
[----:B------:R-:W-:Y:S01]  /*16970*/  PLOP3.LUT P1, PT, PT, PT, PT, 0x8, 0x0 ;  /* 0x000000000000781c */ /* 0x000fe20003f2e170 */
        /* <DEDUP_REMOVED lines=27> */
[----:B-1----:R-:W-:-:S07]  /*16b30*/  FMUL.FTZ R87, R87, R4 ;  /* 0x0000000457577220 */ /* 0x002fce0000410000 */
.L_x_559:
[----:B------:R-:W0:Y:S08]  /*16b40*/  S2UR UR5, SR_CgaCtaId ;  /* 0x00000000000579c3 */ /* 0x000e300000008800 */
[----:B------:R-:W-:Y:S06]  /*16b50*/  BAR.SYNC.DEFER_BLOCKING 0x5, 0x120 ;  /* 0x0144800000007b1d */ /* 0x000fec0000010000 */
[----:B------:R-:W-:Y:S01]  /*16b60*/  UMOV UR4, 0x400 ;  /* 0x0000040000047882 */ /* 0x000fe20000000000 */
[----:B------:R-:W-:Y:S01]  /*16b70*/  BSSY B0, `(.L_x_640) ;  /* 0x00001d6000007945 */ /* 0x000fe20003800000 */
[----:B0-----:R-:W-:-:S06]  /*16b80*/  ULEA UR4, UR5, UR4, 0x18 ;  /* 0x0000000405047291 */ /* 0x001fcc000f8ec03f */
[----:B------:R-:W-:-:S05]  /*16b90*/  MOV R2, UR4 ;  /* 0x0000000400027c02 */ /* 0x000fca0008000f00 */
[----:B------:R0:W1:Y:S01]  /*16ba0*/  LDS.128 R148, [R2+0x348d0] ;  /* 0x0348d00002947984 */ /* 0x0000620000000c00 */
[----:B------:R-:W-:Y:S06]  /*16bb0*/  BAR.ARV 0x4, 0x120 ;  /* 0x0104800000007b1d */ /* 0x000fec0000002000 */
[----:B------:R-:W-:Y:S05]  /*16bc0*/  @P1 BRA `(.L_x_641) ;  /* 0x0000001000c41947 */ /* 0x000fea0003800000 */
[----:B------:R-:W2:Y:S01]  /*16bd0*/  S2R R5, SR_SWINHI ;  /* 0x0000000000057919 */ /* 0x000ea20000002f00 */
[----:B------:R-:W-:Y:S01]  /*16be0*/  F2FP.F16.F32.PACK_AB R10, R11, R10 ;  /* 0x0000000a0b0a723e */ /* 0x000fe200000000ff */
[----:B------:R-:W-:Y:S01]  /*16bf0*/  ULDC.64 UR4, c[0x0][0xbd8] ;  /* 0x0002f60000047ab9 */ /* 0x000fe20000000a00 */
[----:B------:R-:W-:Y:S02]  /*16c00*/  F2FP.F16.F32.PACK_AB R11, R26, R93 ;  /* 0x0000005d1a0b723e */ /* 0x000fe400000000ff */
[----:B------:R-:W-:Y:S02]  /*16c10*/  F2FP.F16.F32.PACK_AB R31, R31, R70 ;  /* 0x000000461f1f723e */ /* 0x000fe400000000ff */
[----:B------:R-:W-:Y:S02]  /*16c20*/  F2FP.F16.F32.PACK_AB R32, R73, R32 ;  /* 0x000000204920723e */ /* 0x000fe400000000ff */
[----:B------:R-:W-:Y:S02]  /*16c30*/  F2FP.F16.F32.PACK_AB R35, R35, R78 ;  /* 0x0000004e2323723e */ /* 0x000fe400000000ff */
[----:B------:R-:W-:-:S02]  /*16c40*/  MOV R20, R2 ;  /* 0x0000000200147202 */ /* 0x000fc40000000f00 */
[----:B--2---:R-:W-:-:S03]  /*16c50*/  MOV R21, R5 ;  /* 0x0000000500157202 */ /* 0x004fc60000000f00 */
[----:B------:R-:W-:-:S03]  /*16c60*/  IMAD.WIDE R8, R220, 0x2, R20 ;  /* 0x00000002dc087825 */ /* 0x000fc600078e0214 */
[C---:B------:R-:W-:Y:S02]  /*16c70*/  LOP3.LUT R15, R8.reuse, 0x380, RZ, 0xc0, !PT ;  /* 0x00000380080f7812 */ /* 0x040fe400078ec0ff */
[C---:B------:R-:W-:Y:S02]  /*16c80*/  IADD3 R71, P6, R8.reuse, 0x20, RZ ;  /* 0x0000002008477810 */ /* 0x040fe40007fde0ff */
[----:B------:R-:W-:Y:S02]  /*16c90*/  SHF.R.U64 R15, R15, 0x3, RZ ;  /* 0x000000030f0f7819 */ /* 0x000fe400000012ff */
[C---:B------:R-:W-:Y:S01]  /*16ca0*/  IADD3 R79, P5, R8.reuse, 0x40, RZ ;  /* 0x00000040084f7810 */ /* 0x040fe20007fbe0ff */
[----:B------:R-:W-:Y:S01]  /*16cb0*/  IMAD.X R5, RZ, RZ, R9, P6 ;  /* 0x000000ffff057224 */ /* 0x000fe200030e0609 */
[C---:B------:R-:W-:Y:S02]  /*16cc0*/  IADD3 R97, P4, R8.reuse, 0x60, RZ ;  /* 0x0000006008617810 */ /* 0x040fe40007f9e0ff */
[----:B------:R-:W-:-:S02]  /*16cd0*/  IADD3 R99, P3, R8, 0x4000, RZ ;  /* 0x0000400008637810 */ /* 0x000fc40007f7e0ff */
[C---:B------:R-:W-:Y:S01]  /*16ce0*/  IADD3 R101, P2, R8.reuse, 0x4020, RZ ;  /* 0x0000402008657810 */ /* 0x040fe20007f5e0ff */
[--C-:B------:R-:W-:Y:S01]  /*16cf0*/  IMAD.X R13, RZ, RZ, R9.reuse, P4 ;  /* 0x000000ffff0d7224 */ /* 0x100fe200020e0609 */
[C---:B------:R-:W-:Y:S02]  /*16d00*/  IADD3 R103, P1, R8.reuse, 0x4040, RZ ;  /* 0x0000404008677810 */ /* 0x040fe40007f3e0ff */
[----:B------:R-:W-:Y:S01]  /*16d10*/  IADD3 R105, P0, R8, 0x4060, RZ ;  /* 0x0000406008697810 */ /* 0x000fe20007f1e0ff */
[--C-:B------:R-:W-:Y:S01]  /*16d20*/  IMAD.X R25, RZ, RZ, R9.reuse, P2 ;  /* 0x000000ffff197224 */ /* 0x100fe200010e0609 */
[----:B------:R-:W-:Y:S02]  /*16d30*/  LOP3.LUT R8, R15, R8, RZ, 0x3c, !PT ;  /* 0x000000080f087212 */ /* 0x000fe400078e3cff */
[-C--:B------:R-:W-:Y:S01]  /*16d40*/  IADD3.X R7, RZ, R9.reuse, RZ, P5, !PT ;  /* 0x00000009ff077210 */ /* 0x080fe20002ffe4ff */
[----:B------:R-:W-:Y:S01]  /*16d50*/  IMAD.X R29, RZ, RZ, R9, P0 ;  /* 0x000000ffff1d7224 */ /* 0x000fe200000e0609 */
[----:B------:R-:W-:-:S02]  /*16d60*/  IADD3.X R15, RZ, R9, RZ, P3, !PT ;  /* 0x00000009ff0f7210 */ /* 0x000fc40001ffe4ff */
[-C--:B------:R-:W-:Y:S02]  /*16d70*/  IADD3.X R27, RZ, R9.reuse, RZ, P1, !PT ;  /* 0x00000009ff1b7210 */ /* 0x080fe40000ffe4ff */
[----:B------:R-:W-:Y:S02]  /*16d80*/  LOP3.LUT R4, R71, 0x380, RZ, 0xc0, !PT ;  /* 0x0000038047047812 */ /* 0x000fe400078ec0ff */
[----:B------:R-:W-:Y:S02]  /*16d90*/  LOP3.LUT R6, R79, 0x380, RZ, 0xc0, !PT ;  /* 0x000003804f067812 */ /* 0x000fe400078ec0ff */
[----:B------:R-:W-:Y:S02]  /*16da0*/  MOV R92, R8 ;  /* 0x00000008005c7202 */ /* 0x000fe40000000f00 */
[----:B------:R-:W-:Y:S02]  /*16db0*/  F2FP.F16.F32.PACK_AB R9, R28, R95 ;  /* 0x0000005f1c09723e */ /* 0x000fe400000000ff */
[----:B------:R-:W-:-:S02]  /*16dc0*/  LOP3.LUT R28, R103, 0x380, RZ, 0xc0, !PT ;  /* 0x00000380671c7812 */ /* 0x000fc400078ec0ff */
[----:B------:R-:W-:Y:S02]  /*16dd0*/  LOP3.LUT R34, R105, 0x380, RZ, 0xc0, !PT ;  /* 0x0000038069227812 */ /* 0x000fe400078ec0ff */
[----:B------:R-:W-:Y:S02]  /*16de0*/  SHF.R.U64 R4, R4, 0x3, RZ ;  /* 0x0000000304047819 */ /* 0x000fe400000012ff */
[----:B------:R-:W-:Y:S02]  /*16df0*/  SHF.R.U64 R6, R6, 0x3, RZ ;  /* 0x0000000306067819 */ /* 0x000fe400000012ff */
[----:B------:R-:W-:Y:S02]  /*16e00*/  LOP3.LUT R12, R97, 0x380, RZ, 0xc0, !PT ;  /* 0x00000380610c7812 */ /* 0x000fe400078ec0ff */
[----:B------:R-:W-:Y:S02]  /*16e10*/  LOP3.LUT R14, R99, 0x380, RZ, 0xc0, !PT ;  /* 0x00000380630e7812 */ /* 0x000fe400078ec0ff */
[----:B------:R-:W-:Y:S01]  /*16e20*/  F2FP.F16.F32.PACK_AB R8, R89, R24 ;  /* 0x000000185908723e */ /* 0x000fe200000000ff */
[----:B------:R-:W-:Y:S01]  /*16e30*/  BAR.SYNC.DEFER_BLOCKING 0x1, 0x100 ;  /* 0x0044000000007b1d */ /* 0x000fe20000010000 */
[----:B------:R-:W-:-:S02]  /*16e40*/  SHF.R.U64 R28, R28, 0x3, RZ ;  /* 0x000000031c1c7819 */ /* 0x000fc400000012ff */
[----:B------:R-:W-:Y:S02]  /*16e50*/  LOP3.LUT R24, R101, 0x380, RZ, 0xc0, !PT ;  /* 0x0000038065187812 */ /* 0x000fe400078ec0ff */
[----:B------:R-:W-:Y:S02]  /*16e60*/  SHF.R.U64 R34, R34, 0x3, RZ ;  /* 0x0000000322227819 */ /* 0x000fe400000012ff */
[----:B------:R-:W-:Y:S02]  /*16e70*/  LOP3.LUT R4, R4, R71, RZ, 0x3c, !PT ;  /* 0x0000004704047212 */ /* 0x000fe400078e3cff */
[----:B------:R-:W-:Y:S02]  /*16e80*/  LOP3.LUT R6, R6, R79, RZ, 0x3c, !PT ;  /* 0x0000004f06067212 */ /* 0x000fe400078e3cff */
[----:B------:R-:W-:Y:S02]  /*16e90*/  SHF.R.U64 R12, R12, 0x3, RZ ;  /* 0x000000030c0c7819 */ /* 0x000fe400000012ff */
[----:B------:R-:W-:-:S02]  /*16ea0*/  SHF.R.U64 R14, R14, 0x3, RZ ;  /* 0x000000030e0e7819 */ /* 0x000fc400000012ff */
[----:B------:R-:W-:Y:S02]  /*16eb0*/  LOP3.LUT R26, R28, R103, RZ, 0x3c, !PT ;  /* 0x000000671c1a7212 */ /* 0x000fe400078e3cff */
[----:B------:R-:W-:Y:S02]  /*16ec0*/  SHF.R.U64 R24, R24, 0x3, RZ ;  /* 0x0000000318187819 */ /* 0x000fe400000012ff */
[----:B------:R-:W-:Y:S02]  /*16ed0*/  LOP3.LUT R28, R34, R105, RZ, 0x3c, !PT ;  /* 0x00000069221c7212 */ /* 0x000fe400078e3cff */
[----:B------:R-:W-:Y:S02]  /*16ee0*/  MOV R90, R4 ;  /* 0x00000004005a7202 */ /* 0x000fe40000000f00 */
[----:B------:R-:W-:Y:S01]  /*16ef0*/  MOV R34, R6 ;  /* 0x0000000600227202 */ /* 0x000fe20000000f00 */
[----:B------:R2:W-:Y:S01]  /*16f00*/  STSM.16.M88.4 [R92], R8 ;  /* 0x000000085c007844 */ /* 0x0005e20000000200 */
[----:B------:R-:W-:-:S02]  /*16f10*/  F2FP.F16.F32.PACK_AB R4, R33, R88 ;  /* 0x000000582104723e */ /* 0x000fc400000000ff */
[----:B------:R-:W-:Y:S02]  /*16f20*/  F2FP.F16.F32.PACK_AB R5, R30, R91 ;  /* 0x0000005b1e05723e */ /* 0x000fe400000000ff */
[----:B------:R-:W-:Y:S02]  /*16f30*/  F2FP.F16.F32.PACK_AB R6, R37, R36 ;  /* 0x000000242506723e */ /* 0x000fe400000000ff */
[----:B------:R-:W-:Y:S02]  /*16f40*/  F2FP.F16.F32.PACK_AB R7, R39, R38 ;  /* 0x000000262707723e */ /* 0x000fe400000000ff */
[----:B------:R-:W-:Y:S02]  /*16f50*/  LOP3.LUT R12, R12, R97, RZ, 0x3c, !PT ;  /* 0x000000610c0c7212 */ /* 0x000fe400078e3cff */
[----:B------:R-:W-:Y:S01]  /*16f60*/  LOP3.LUT R14, R14, R99, RZ, 0x3c, !PT ;  /* 0x000000630e0e7212 */ /* 0x000fe200078e3cff */
[----:B------:R-:W-:Y:S01]  /*16f70*/  STSM.16.M88.4 [R90], R4 ;  /* 0x000000045a007844 */ /* 0x000fe20000000200 */
[----:B------:R-:W-:-:S02]  /*16f80*/  LOP3.LUT R24, R24, R101, RZ, 0x3c, !PT ;  /* 0x0000006518187212 */ /* 0x000fc400078e3cff */
[----:B------:R-:W-:Y:S02]  /*16f90*/  MOV R89, R12 ;  /* 0x0000000c00597202 */ /* 0x000fe40000000f00 */
[----:B--2---:R-:W-:Y:S02]  /*16fa0*/  F2FP.F16.F32.PACK_AB R8, R41, R40 ;  /* 0x000000282908723e */ /* 0x004fe400000000ff */
[----:B------:R-:W-:Y:S02]  /*16fb0*/  F2FP.F16.F32.PACK_AB R9, R43, R42 ;  /* 0x0000002a2b09723e */ /* 0x000fe400000000ff */
[----:B------:R-:W-:Y:S02]  /*16fc0*/  F2FP.F16.F32.PACK_AB R10, R45, R44 ;  /* 0x0000002c2d0a723e */ /* 0x000fe400000000ff */
[----:B------:R-:W-:Y:S02]  /*16fd0*/  F2FP.F16.F32.PACK_AB R11, R47, R46 ;  /* 0x0000002e2f0b723e */ /* 0x000fe400000000ff */
[----:B------:R-:W-:-:S02]  /*16fe0*/  MOV R79, R14 ;  /* 0x0000000e004f7202 */ /* 0x000fc40000000f00 */
[----:B------:R-:W-:Y:S01]  /*16ff0*/  MOV R72, R24 ;  /* 0x0000001800487202 */ /* 0x000fe20000000f00 */
[----:B------:R2:W-:Y:S01]  /*17000*/  STSM.16.M88.4 [R34], R8 ;  /* 0x0000000822007844 */ /* 0x0005e20000000200 */
[----:B------:R-:W-:Y:S02]  /*17010*/  MOV R71, R26 ;  /* 0x0000001a00477202 */ /* 0x000fe40000000f00 */
[----:B------:R-:W-:Y:S02]  /*17020*/  F2FP.F16.F32.PACK_AB R12, R49, R48 ;  /* 0x00000030310c723e */ /* 0x000fe400000000ff */
[----:B------:R-:W-:Y:S02]  /*17030*/  F2FP.F16.F32.PACK_AB R13, R51, R50 ;  /* 0x00000032330d723e */ /* 0x000fe400000000ff */
[----:B------:R-:W-:Y:S02]  /*17040*/  F2FP.F16.F32.PACK_AB R14, R53, R52 ;  /* 0x00000034350e723e */ /* 0x000fe400000000ff */
[----:B------:R-:W-:-:S02]  /*17050*/  F2FP.F16.F32.PACK_AB R15, R55, R54 ;  /* 0x00000036370f723e */ /* 0x000fc400000000ff */
[----:B------:R-:W-:Y:S02]  /*17060*/  F2FP.F16.F32.PACK_AB R24, R57, R56 ;  /* 0x000000383918723e */ /* 0x000fe400000000ff */
[----:B------:R-:W-:Y:S01]  /*17070*/  F2FP.F16.F32.PACK_AB R25, R59, R58 ;  /* 0x0000003a3b19723e */ /* 0x000fe200000000ff */
[----:B------:R3:W-:Y:S01]  /*17080*/  STSM.16.M88.4 [R89], R12 ;  /* 0x0000000c59007844 */ /* 0x0007e20000000200 */
[----:B------:R-:W-:Y:S02]  /*17090*/  F2FP.F16.F32.PACK_AB R26, R61, R60 ;  /* 0x0000003c3d1a723e */ /* 0x000fe400000000ff */
[----:B------:R-:W-:Y:S02]  /*170a0*/  F2FP.F16.F32.PACK_AB R27, R63, R62 ;  /* 0x0000003e3f1b723e */ /* 0x000fe400000000ff */
[----:B------:R-:W-:Y:S02]  /*170b0*/  MOV R36, R28 ;  /* 0x0000001c00247202 */ /* 0x000fe40000000f00 */
[----:B------:R-:W-:Y:S01]  /*170c0*/  ISETP.NE.U32.AND P0, PT, RZ, UR4, PT ;  /* 0x00000004ff007c0c */ /* 0x000fe2000bf05070 */
[----:B------:R-:W-:Y:S01]  /*170d0*/  STSM.16.M88.4 [R79], R24 ;  /* 0x000000184f007844 */ /* 0x000fe20000000200 */
[----:B--2---:R-:W-:-:S02]  /*170e0*/  IADD3 R10, P1, R199, UR4, RZ ;  /* 0x00000004c70a7c10 */ /* 0x004fc4000ff3e0ff */
[----:B------:R-:W-:Y:S02]  /*170f0*/  F2FP.F16.F32.PACK_AB R28, R65, R64 ;  /* 0x00000040411c723e */ /* 0x000fe400000000ff */
[----:B------:R-:W-:Y:S02]  /*17100*/  F2FP.F16.F32.PACK_AB R29, R67, R66 ;  /* 0x00000042431d723e */ /* 0x000fe400000000ff */
[----:B------:R-:W-:Y:S02]  /*17110*/  F2FP.F16.F32.PACK_AB R30, R69, R68 ;  /* 0x00000044451e723e */ /* 0x000fe400000000ff */
[----:B------:R-:W-:Y:S02]  /*17120*/  F2FP.F16.F32.PACK_AB R33, R75, R74 ;  /* 0x0000004a4b21723e */ /* 0x000fe400000000ff */
[----:B------:R-:W-:Y:S01]  /*17130*/  F2FP.F16.F32.PACK_AB R34, R77, R76 ;  /* 0x0000004c4d22723e */ /* 0x000fe200000000ff */
[----:B------:R-:W-:Y:S01]  /*17140*/  STSM.16.M88.4 [R72], R28 ;  /* 0x0000001c48007844 */ /* 0x000fe20000000200 */
[----:B------:R-:W-:-:S02]  /*17150*/  F2FP.F16.F32.PACK_AB R4, R81, R80 ;  /* 0x000000505104723e */ /* 0x000fc400000000ff */
[----:B------:R-:W-:Y:S01]  /*17160*/  F2FP.F16.F32.PACK_AB R5, R83, R82 ;  /* 0x000000525305723e */ /* 0x000fe200000000ff */
[----:B------:R-:W-:Y:S01]  /*17170*/  STSM.16.M88.4 [R71], R32 ;  /* 0x0000002047007844 */ /* 0x000fe20000000200 */
[----:B------:R-:W-:Y:S02]  /*17180*/  F2FP.F16.F32.PACK_AB R6, R85, R84 ;  /* 0x000000545506723e */ /* 0x000fe400000000ff */
[----:B------:R-:W-:Y:S02]  /*17190*/  F2FP.F16.F32.PACK_AB R7, R87, R86 ;  /* 0x000000565707723e */ /* 0x000fe400000000ff */
[----:B------:R-:W-:Y:S02]  /*171a0*/  ISETP.NE.AND.EX P0, PT, RZ, UR5, PT, P0 ;  /* 0x00000005ff007c0c */ /* 0x000fe4000bf05300 */
[----:B------:R-:W-:Y:S01]  /*171b0*/  IADD3.X R11, R200, UR5, RZ, P1, !PT ;  /* 0x00000005c80b7c10 */ /* 0x000fe20008ffe4ff */
[----:B------:R-:W-:Y:S01]  /*171c0*/  ULDC.64 UR4, c[0x0][0xbe0] ;  /* 0x0002f80000047ab9 */ /* 0x000fe20000000a00 */
[----:B------:R2:W-:Y:S01]  /*171d0*/  STSM.16.M88.4 [R36], R4 ;  /* 0x0000000424007844 */ /* 0x0005e20000000200 */
[----:B------:R-:W-:Y:S01]  /*171e0*/  BAR.SYNC.DEFER_BLOCKING 0x1, 0x100 ;  /* 0x0044000000007b1d */ /* 0x000fe20000010000 */
[----:B------:R-:W-:-:S02]  /*171f0*/  ISETP.NE.U32.AND P1, PT, RZ, UR4, PT ;  /* 0x00000004ff007c0c */ /* 0x000fc4000bf25070 */
[----:B------:R-:W-:Y:S02]  /*17200*/  MOV R51, RZ ;  /* 0x000000ff00337202 */ /* 0x000fe40000000f00 */
[----:B------:R-:W-:-:S13]  /*17210*/  ISETP.NE.AND.EX P1, PT, RZ, UR5, PT, P1 ;  /* 0x00000005ff007c0c */ /* 0x000fda000bf25310 */
[----:B------:R-:W-:Y:S01]  /*17220*/  @P1 IADD3 R8, P2, R199, UR4, RZ ;  /* 0x00000004c7081c10 */ /* 0x000fe2000ff5e0ff */
[----:B------:R-:W-:Y:S02]  /*17230*/  ULDC UR4, c[0x0][0xa88] ;  /* 0x0002a20000047ab9 */ /* 0x000fe40000000800 */
[----:B------:R-:W-:Y:S02]  /*17240*/  MOV R49, UR4 ;  /* 0x0000000400317c02 */ /* 0x000fe40008000f00 */
[----:B------:R-:W-:Y:S01]  /*17250*/  @P1 IADD3.X R9, R200, UR5, RZ, P2, !PT ;  /* 0x00000005c8091c10 */ /* 0x000fe200097fe4ff */
[----:B------:R4:W5:Y:S01]  /*17260*/  @P0 LDG.E R51, desc[UR36][R10.64] ;  /* 0x000000240a330981 */ /* 0x000962000c1e1900 */
[----:B---3--:R-:W-:-:S03]  /*17270*/  IMAD R13, R196, 0x40, R195 ;  /* 0x00000040c40d7824 */ /* 0x008fc600078e02c3 */
[----:B------:R4:W5:Y:S01]  /*17280*/  @P1 LDG.E R49, desc[UR36][R8.64] ;  /* 0x0000002408311981 */ /* 0x000962000c1e1900 */
[----:B--2---:R-:W-:Y:S01]  /*17290*/  IMAD.WIDE R4, R13, 0x2, R20 ;  /* 0x000000020d047825 */ /* 0x004fe200078e0214 */
[----:B------:R-:W-:Y:S06]  /*172a0*/  @P1 BRA `(.L_x_642) ;  /* 0x0000000000101947 */ /* 0x000fec0003800000 */
[----:B------:R-:W-:Y:S05]  /*172b0*/  @!P0 BRA `(.L_x_642) ;  /* 0x00000000000c8947 */ /* 0x000fea0003800000 */
[----:B------:R-:W2:Y:S04]  /*172c0*/  LDG.E R6, desc[UR36][R10.64] ;  /* 0x000000240a067981 */ /* 0x000ea8000c1e1900 */
[----:B-----5:R-:W2:Y:S02]  /*172d0*/  LDG.E R49, desc[UR36][R10.64+0x4] ;  /* 0x000004240a317981 */ /* 0x020ea4000c1e1900 */
[----:B--2---:R-:W-:-:S07]  /*172e0*/  IMAD.IADD R49, R49, 0x1, -R6 ;  /* 0x0000000131317824 */ /* 0x004fce00078e0a06 */
.L_x_642:
[----:B------:R-:W-:Y:S01]  /*172f0*/  SHF.R.S32.HI R48, RZ, 0x1f, R198 ;  /* 0x0000001fff307819 */ /* 0x000fe200000114c6 */
[----:B------:R-:W-:Y:S01]  /*17300*/  ULDC.64 UR4, c[0x0][0xb70] ;  /* 0x0002dc0000047ab9 */ /* 0x000fe20000000a00 */
[----:B----4-:R-:W-:Y:S02]  /*17310*/  IADD3 R9, P1, R4, 0x1000, RZ ;  /* 0x0000100004097810 */ /* 0x010fe40007f3e0ff */
[----:B-----5:R-:W-:Y:S01]  /*17320*/  SHF.R.S32.HI R21, RZ, 0x1f, R51 ;  /* 0x0000001fff157819 */ /* 0x020fe20000011433 */
[----:B------:R-:W-:Y:S01]  /*17330*/  IMAD R7, R48, UR4, RZ ;  /* 0x0000000430077c24 */ /* 0x000fe2000f8e02ff */
[----:B------:R-:W-:Y:S02]  /*17340*/  MOV R20, R51 ;  /* 0x0000003300147202 */ /* 0x000fe40000000f00 */
[----:B------:R-:W-:Y:S01]  /*17350*/  LOP3.LUT R8, R9, 0x380, RZ, 0xc0, !PT ;  /* 0x0000038009087812 */ /* 0x000fe200078ec0ff */
[C---:B------:R-:W-:Y:S01]  /*17360*/  IMAD R11, R198.reuse, UR5, R7 ;  /* 0x00000005c60b7c24 */ /* 0x040fe2000f8e0207 */
[----:B------:R-:W-:Y:S01]  /*17370*/  SEL R205, R205, RZ, !P0 ;  /* 0x000000ffcdcd7207 */ /* 0x000fe20004000000 */
[----:B------:R-:W-:Y:S01]  /*17380*/  IMAD.WIDE.U32 R6, R198, UR4, R20 ;  /* 0x00000004c6067c25 */ /* 0x000fe2000f8e0014 */
[----:B------:R-:W-:Y:S01]  /*17390*/  SHF.R.U64 R8, R8, 0x3, RZ ;  /* 0x0000000308087819 */ /* 0x000fe200000012ff */
[----:B------:R-:W-:Y:S01]  /*173a0*/  ULDC.64 UR4, c[0x0][0xb78] ;  /* 0x0002de0000047ab9 */ /* 0x000fe20000000a00 */
[----:B------:R-:W-:Y:S01]  /*173b0*/  SEL R201, R201, RZ, !P0 ;  /* 0x000000ffc9c97207 */ /* 0x000fe20004000000 */
[----:B------:R-:W-:Y:S01]  /*173c0*/  IMAD.IADD R7, R7, 0x1, R11 ;  /* 0x0000000107077824 */ /* 0x000fe200078e020b */
[----:B------:R-:W-:Y:S01]  /*173d0*/  LOP3.LUT R8, R8, R9, RZ, 0x3c, !PT ;  /* 0x0000000908087212 */ /* 0x000fe200078e3cff */
[----:B------:R-:W-:Y:S01]  /*173e0*/  IMAD R9, R205, UR4, RZ ;  /* 0x00000004cd097c24 */ /* 0x000fe2000f8e02ff */
[----:B------:R-:W-:Y:S01]  /*173f0*/  LEA R11, R204, R222, 0x7 ;  /* 0x000000decc0b7211 */ /* 0x000fe200078e38ff */
[----:B------:R-:W-:Y:S01]  /*17400*/  IMAD.WIDE.U32 R6, R201, UR4, R6 ;  /* 0x00000004c9067c25 */ /* 0x000fe2000f8e0006 */
[----:B------:R-:W-:-:S02]  /*17410*/  IADD3 R13, P2, R4, 0x2000, RZ ;  /* 0x00002000040d7810 */ /* 0x000fc40007f5e0ff */
[----:B------:R-:W-:Y:S01]  /*17420*/  IADD3 R25, P6, R4, 0x3000, RZ ;  /* 0x0000300004197810 */ /* 0x000fe20007fde0ff */
[----:B------:R-:W-:Y:S01]  /*17430*/  IMAD R10, R201, UR5, R9 ;  /* 0x00000005c90a7c24 */ /* 0x000fe2000f8e0209 */
[----:B------:R-:W-:Y:S01]  /*17440*/  SHF.R.S32.HI R9, RZ, 0x1f, R11 ;  /* 0x0000001fff097819 */ /* 0x000fe2000001140b */
[----:B------:R-:W-:Y:S01]  /*17450*/  ULDC.64 UR4, c[0x0][0xb40] ;  /* 0x0002d00000047ab9 */ /* 0x000fe20000000a00 */
[----:B------:R-:W-:Y:S02]  /*17460*/  IADD3 R6, P0, R11, R6, RZ ;  /* 0x000000060b067210 */ /* 0x000fe40007f1e0ff */
[----:B------:R-:W-:Y:S02]  /*17470*/  LOP3.LUT R12, R13, 0x380, RZ, 0xc0, !PT ;  /* 0x000003800d0c7812 */ /* 0x000fe400078ec0ff */
[----:B------:R-:W-:Y:S02]  /*17480*/  IADD3.X R9, R9, R7, R10, P0, !PT ;  /* 0x0000000709097210 */ /* 0x000fe400007fe40a */
[----:B------:R-:W-:-:S02]  /*17490*/  LEA R46, P0, R6, UR4, 0x2 ;  /* 0x00000004062e7c11 */ /* 0x000fc4000f8010ff */
[----:B------:R-:W-:Y:S02]  /*174a0*/  SHF.R.U64 R12, R12, 0x3, RZ ;  /* 0x000000030c0c7819 */ /* 0x000fe400000012ff */
[----:B------:R-:W-:Y:S01]  /*174b0*/  LEA.HI.X R47, R6, UR5, R9, 0x2, P0 ;  /* 0x00000005062f7c11 */ /* 0x000fe200080f1409 */
[--C-:B------:R-:W-:Y:S01]  /*174c0*/  IMAD.X R9, RZ, RZ, R5.reuse, P1 ;  /* 0x000000ffff097224 */ /* 0x100fe200008e0605 */
[----:B------:R-:W-:Y:S01]  /*174d0*/  LOP3.LUT R12, R12, R13, RZ, 0x3c, !PT ;  /* 0x0000000d0c0c7212 */ /* 0x000fe200078e3cff */
[----:B------:R-:W-:Y:S01]  /*174e0*/  IMAD.X R13, RZ, RZ, R5, P2 ;  /* 0x000000ffff0d7224 */ /* 0x000fe200010e0605 */
[----:B------:R-:W-:Y:S01]  /*174f0*/  LOP3.LUT P0, RZ, R211, 0x3, RZ, 0xc0, !PT ;  /* 0x00000003d3ff7812 */ /* 0x000fe2000780c0ff */
[----:B------:R-:W-:Y:S01]  /*17500*/  ULDC.64 UR4, c[0x0][0xaa0] ;  /* 0x0002a80000047ab9 */ /* 0x000fe20000000a00 */
[C---:B------:R-:W-:Y:S02]  /*17510*/  IADD3 R29, P5, R4.reuse, 0x4000, RZ ;  /* 0x00004000041d7810 */ /* 0x040fe40007fbe0ff */
[----:B------:R-:W-:-:S02]  /*17520*/  IADD3 R33, P4, R4, 0x5000, RZ ;  /* 0x0000500004217810 */ /* 0x000fc40007f9e0ff */
[C---:B------:R-:W-:Y:S02]  /*17530*/  IADD3 R37, P3, R4.reuse, 0x6000, RZ ;  /* 0x0000600004257810 */ /* 0x040fe40007f7e0ff */
[C---:B------:R-:W-:Y:S02]  /*17540*/  IADD3 R6, R11.reuse, 0x8, RZ ;  /* 0x000000080b067810 */ /* 0x040fe40007ffe0ff */
[----:B------:R-:W-:Y:S02]  /*17550*/  IADD3 R7, P2, R4, 0x7000, RZ ;  /* 0x0000700004077810 */ /* 0x000fe40007f5e0ff */
[----:B------:R-:W-:Y:S02]  /*17560*/  ISETP.GE.OR P1, PT, R11, R49, P0 ;  /* 0x000000310b00720c */ /* 0x000fe40000726670 */
[----:B------:R-:W-:Y:S02]  /*17570*/  LOP3.LUT R24, R25, 0x380, RZ, 0xc0, !PT ;  /* 0x0000038019187812 */ /* 0x000fe400078ec0ff */
[----:B------:R-:W-:-:S02]  /*17580*/  LOP3.LUT R28, R29, 0x380, RZ, 0xc0, !PT ;  /* 0x000003801d1c7812 */ /* 0x000fc400078ec0ff */
[----:B------:R-:W-:Y:S02]  /*17590*/  LOP3.LUT R32, R33, 0x380, RZ, 0xc0, !PT ;  /* 0x0000038021207812 */ /* 0x000fe400078ec0ff */
[----:B------:R-:W-:Y:S02]  /*175a0*/  LOP3.LUT R36, R37, 0x380, RZ, 0xc0, !PT ;  /* 0x0000038025247812 */ /* 0x000fe400078ec0ff */
[----:B------:R-:W-:Y:S02]  /*175b0*/  ISETP.GE.OR P0, PT, R6, R49, P0 ;  /* 0x000000310600720c */ /* 0x000fe40000706670 */
[----:B------:R-:W-:Y:S01]  /*175c0*/  LOP3.LUT R11, R4, 0x380, RZ, 0xc0, !PT ;  /* 0x00000380040b7812 */ /* 0x000fe200078ec0ff */
[----:B------:R2:W-:Y:S01]  /*175d0*/  @!P1 STG.E desc[UR36][R46.64], R0 ;  /* 0x000000002e009986 */ /* 0x0005e2000c101924 */
[----:B------:R-:W-:Y:S02]  /*175e0*/  LOP3.LUT R6, R7, 0x380, RZ, 0xc0, !PT ;  /* 0x0000038007067812 */ /* 0x000fe400078ec0ff */
[----:B------:R-:W-:-:S02]  /*175f0*/  SHF.R.U64 R24, R24, 0x3, RZ ;  /* 0x0000000318187819 */ /* 0x000fc400000012ff */
[----:B------:R-:W-:Y:S02]  /*17600*/  SHF.R.U64 R28, R28, 0x3, RZ ;  /* 0x000000031c1c7819 */ /* 0x000fe400000012ff */
[----:B------:R-:W-:Y:S02]  /*17610*/  SHF.R.U64 R32, R32, 0x3, RZ ;  /* 0x0000000320207819 */ /* 0x000fe400000012ff */
[----:B------:R-:W-:Y:S01]  /*17620*/  SHF.R.U64 R36, R36, 0x3, RZ ;  /* 0x0000000324247819 */ /* 0x000fe200000012ff */
[----:B------:R-:W-:Y:S01]  /*17630*/  IMAD.MOV.U32 R44, RZ, RZ, R195 ;  /* 0x000000ffff2c7224 */ /* 0x000fe200078e00c3 */
[----:B------:R-:W-:Y:S01]  /*17640*/  SHF.R.U64 R11, R11, 0x3, RZ ;  /* 0x000000030b0b7819 */ /* 0x000fe200000012ff */
[----:B------:R3:W-:Y:S01]  /*17650*/  @!P0 STG.E desc[UR36][R46.64+0x20], R3 ;  /* 0x000020032e008986 */ /* 0x0007e2000c101924 */
[----:B------:R-:W-:Y:S02]  /*17660*/  SHF.R.U64 R6, R6, 0x3, RZ ;  /* 0x0000000306067819 */ /* 0x000fe400000012ff */
[----:B------:R-:W-:-:S02]  /*17670*/  LOP3.LUT R24, R24, R25, RZ, 0x3c, !PT ;  /* 0x0000001918187212 */ /* 0x000fc400078e3cff */
[----:B------:R-:W-:Y:S02]  /*17680*/  IADD3.X R41, RZ, R5, RZ, P2, !PT ;  /* 0x00000005ff297210 */ /* 0x000fe400017fe4ff */
[----:B------:R-:W-:Y:S01]  /*17690*/  SHF.R.S32.HI R45, RZ, 0x1f, R195 ;  /* 0x0000001fff2d7819 */ /* 0x000fe200000114c3 */
[----:B--2---:R-:W-:Y:S01]  /*176a0*/  IMAD R0, R21, UR4, RZ ;  /* 0x0000000415007c24 */ /* 0x004fe2000f8e02ff */
[----:B------:R-:W-:Y:S01]  /*176b0*/  LOP3.LUT R28, R28, R29, RZ, 0x3c, !PT ;  /* 0x0000001d1c1c7212 */ /* 0x000fe200078e3cff */
[--C-:B------:R-:W-:Y:S01]  /*176c0*/  IMAD.X R29, RZ, RZ, R5.reuse, P5 ;  /* 0x000000ffff1d7224 */ /* 0x100fe200028e0605 */
[----:B------:R-:W-:Y:S01]  /*176d0*/  LOP3.LUT R32, R32, R33, RZ, 0x3c, !PT ;  /* 0x0000002120207212 */ /* 0x000fe200078e3cff */
[----:B------:R-:W5:Y:S01]  /*176e0*/  LD.E.128 R12, desc[UR36][R12.64] ;  /* 0x000000240c0c7980 */ /* 0x000f62000c101d00 */
[----:B------:R-:W-:Y:S01]  /*176f0*/  LOP3.LUT R36, R36, R37, RZ, 0x3c, !PT ;  /* 0x0000002524247212 */ /* 0x000fe200078e3cff */
[----:B------:R-:W-:Y:S01]  /*17700*/  IMAD.X R37, RZ, RZ, R5, P3 ;  /* 0x000000ffff257224 */ /* 0x000fe200018e0605 */
[----:B------:R-:W-:Y:S01]  /*17710*/  IADD3.X R25, RZ, R5, RZ, P6, !PT ;  /* 0x00000005ff197210 */ /* 0x000fe200037fe4ff */
[----:B------:R-:W5:Y:S01]  /*17720*/  LD.E.128 R28, desc[UR36][R28.64] ;  /* 0x000000241c1c7980 */ /* 0x000f62000c101d00 */
[----:B------:R-:W-:-:S02]  /*17730*/  LOP3.LUT R4, R11, R4, RZ, 0x3c, !PT ;  /* 0x000000040b047212 */ /* 0x000fc400078e3cff */
[----:B------:R-:W-:Y:S01]  /*17740*/  IADD3.X R33, RZ, R5, RZ, P4, !PT ;  /* 0x00000005ff217210 */ /* 0x000fe200027fe4ff */
[----:B------:R-:W5:Y:S01]  /*17750*/  LD.E.128 R8, desc[UR36][R8.64] ;  /* 0x0000002408087980 */ /* 0x000f62000c101d00 */
[----:B------:R-:W-:Y:S01]  /*17760*/  LOP3.LUT R40, R6, R7, RZ, 0x3c, !PT ;  /* 0x0000000706287212 */ /* 0x000fe200078e3cff */
[C---:B------:R-:W-:Y:S02]  /*17770*/  IMAD.WIDE.U32 R20, R51.reuse, UR4, R44 ;  /* 0x0000000433147c25 */ /* 0x040fe4000f8e002c */
[----:B------:R-:W5:Y:S04]  /*17780*/  LD.E.128 R4, desc[UR36][R4.64] ;  /* 0x0000002404047980 */ /* 0x000f68000c101d00 */
[----:B------:R-:W5:Y:S01]  /*17790*/  LD.E.128 R24, desc[UR36][R24.64] ;  /* 0x0000002418187980 */ /* 0x000f62000c101d00 */
[----:B------:R-:W-:Y:S01]  /*177a0*/  IMAD R51, R51, UR5, R0 ;  /* 0x0000000533337c24 */ /* 0x000fe2000f8e0200 */
[----:B------:R-:W-:-:S02]  /*177b0*/  ULDC.64 UR4, c[0x0][0xae0] ;  /* 0x0002b80000047ab9 */ /* 0x000fc40000000a00 */
[----:B------:R-:W5:Y:S04]  /*177c0*/  LD.E.128 R32, desc[UR36][R32.64] ;  /* 0x0000002420207980 */ /* 0x000f68000c101d00 */
[----:B------:R-:W5:Y:S04]  /*177d0*/  LD.E.128 R36, desc[UR36][R36.64] ;  /* 0x0000002424247980 */ /* 0x000f68000c101d00 */
[----:B------:R-:W5:Y:S01]  /*177e0*/  LD.E.128 R40, desc[UR36][R40.64] ;  /* 0x0000002428287980 */ /* 0x000f62000c101d00 */
[----:B------:R-:W-:Y:S01]  /*177f0*/  @!PT LDS RZ, [RZ] ;  /* 0x00000000fffff984 */ /* 0x000fe20000000800 */
[----:B------:R-:W-:Y:S01]  /*17800*/  @!PT LDS RZ, [RZ] ;  /* 0x00000000fffff984 */ /* 0x000fe20000000800 */
[----:B------:R-:W-:Y:S01]  /*17810*/  @!PT LDS RZ, [RZ] ;  /* 0x00000000fffff984 */ /* 0x000fe20000000800 */
[----:B------:R-:W-:Y:S01]  /*17820*/  @!PT LDS RZ, [RZ] ;  /* 0x00000000fffff984 */ /* 0x000fe20000000800 */
[----:B------:R2:W-:Y:S06]  /*17830*/  MEMBAR.ALL.CTA ;  /* 0x0000000000007992 */ /* 0x0005ec0000008000 */
[----:B--2---:R-:W2:Y:S01]  /*17840*/  FENCE.VIEW.ASYNC.S ;  /* 0x00000000000073c6 */ /* 0x004ea20000000000 */
[----:B------:R-:W-:Y:S01]  /*17850*/  IADD3 R21, R21, R51, RZ ;  /* 0x0000003315157210 */ /* 0x000fe20007ffe0ff */
[----:B------:R-:W-:-:S02]  /*17860*/  IMAD R49, R204, -0x80, R49 ;  /* 0xffffff80cc317824 */ /* 0x000fc400078e0231 */
[----:B------:R-:W-:Y:S02]  /*17870*/  IMAD R45, R48, UR4, RZ ;  /* 0x00000004302d7c24 */ /* 0x000fe4000f8e02ff */
[C---:B------:R-:W-:Y:S01]  /*17880*/  VIADD R0, R196.reuse, 0x20 ;  /* 0x00000020c4007836 */ /* 0x040fe20000000000 */
[-C--:B------:R-:W-:Y:S01]  /*17890*/  ISETP.GE.AND P2, PT, R196, R49.reuse, PT ;  /* 0x00000031c400720c */ /* 0x080fe20003f46270 */
[----:B------:R-:W-:Y:S01]  /*178a0*/  IMAD R45, R198, UR5, R45 ;  /* 0x00000005c62d7c24 */ /* 0x000fe2000f8e022d */
[----:B---3--:R-:W-:Y:S01]  /*178b0*/  IADD3 R3, R196, 0x40, RZ ;  /* 0x00000040c4037810 */ /* 0x008fe20007ffe0ff */
[----:B------:R-:W-:Y:S01]  /*178c0*/  IMAD.WIDE.U32 R20, R198, UR4, R20 ;  /* 0x00000004c6147c25 */ /* 0x000fe2000f8e0014 */
[-C--:B------:R-:W-:Y:S01]  /*178d0*/  ISETP.GE.AND P4, PT, R0, R49.reuse, PT ;  /* 0x000000310000720c */ /* 0x080fe20003f86270 */
[----:B------:R-:W-:Y:S02]  /*178e0*/  ULDC.64 UR4, c[0x0][0xae8] ;  /* 0x0002ba0000047ab9 */ /* 0x000fe40000000a00 */
[----:B------:R-:W-:Y:S01]  /*178f0*/  VIADD R0, R2, 0x34820 ;  /* 0x0003482002007836 */ /* 0x000fe20000000000 */
[----:B------:R-:W-:Y:S01]  /*17900*/  ISETP.GE.AND P0, PT, R3, R49, PT ;  /* 0x000000310300720c */ /* 0x000fe20003f06270 */
[----:B------:R-:W-:Y:S01]  /*17910*/  IMAD R3, R205, UR4, RZ ;  /* 0x00000004cd037c24 */ /* 0x000fe2000f8e02ff */
[----:B------:R-:W-:Y:S01]  /*17920*/  IADD3 R21, R21, R45, RZ ;  /* 0x0000002d15157210 */ /* 0x000fe20007ffe0ff */
[----:B------:R-:W-:Y:S01]  /*17930*/  VIADD R44, R196, 0x60 ;  /* 0x00000060c42c7836 */ /* 0x000fe20000000000 */
[----:B------:R-:W-:Y:S01]  /*17940*/  PRMT R0, RZ, 0x654, R0 ;  /* 0x00000654ff007816 */ /* 0x000fe20000000000 */
[C---:B------:R-:W-:Y:S01]  /*17950*/  IMAD R3, R201.reuse, UR5, R3 ;  /* 0x00000005c9037c24 */ /* 0x040fe2000f8e0203 */
[----:B------:R-:W-:Y:S01]  /*17960*/  SHF.R.S32.HI R197, RZ, 0x1f, R196 ;  /* 0x0000001fffc57819 */ /* 0x000fe200000114c4 */
[----:B------:R-:W-:Y:S01]  /*17970*/  IMAD.WIDE.U32 R46, R201, UR4, R20 ;  /* 0x00000004c92e7c25 */ /* 0x000fe2000f8e0014 */
[----:B------:R-:W-:Y:S01]  /*17980*/  BSSY B1, `(.L_x_643) ;  /* 0x0000016000017945 */ /* 0x000fe20003800000 */
[----:B--2---:R2:W-:Y:S01]  /*17990*/  SYNCS.ARRIVE.TRANS64.RED.A1T0 RZ, [R0+URZ], RZ ;  /* 0x000000ff00ff79a7 */ /* 0x0045e2000810043f */
[----:B------:R-:W-:Y:S01]  /*179a0*/  ISETP.GE.AND P1, PT, R44, R49, PT ;  /* 0x000000312c00720c */ /* 0x000fe20003f26270 */
[----:B------:R-:W-:Y:S01]  /*179b0*/  IMAD.WIDE R44, R204, 0x80, R196 ;  /* 0x00000080cc2c7825 */ /* 0x000fe200078e02c4 */
[----:B------:R-:W-:Y:S01]  /*179c0*/  IADD3 R51, R47, R3, RZ ;  /* 0x000000032f337210 */ /* 0x000fe20007ffe0ff */
[----:B------:R-:W-:Y:S10]  /*179d0*/  @P2 BRA `(.L_x_644) ;  /* 0x0000000000402947 */ /* 0x000ff40003800000 */
[----:B------:R-:W-:Y:S01]  /*179e0*/  MOV R20, R46 ;  /* 0x0000002e00147202 */ /* 0x000fe20000000f00 */
[----:B------:R-:W-:Y:S01]  /*179f0*/  ULDC.64 UR4, c[0x0][0xad8] ;  /* 0x0002b60000047ab9 */ /* 0x000fe20000000a00 */
[----:B------:R-:W-:Y:S01]  /*17a00*/  IMAD.MOV.U32 R21, RZ, RZ, R51 ;  /* 0x000000ffff157224 */ /* 0x000fe200078e0033 */
[----:B------:R-:W-:Y:S01]  /*17a10*/  ULDC.64 UR6, c[0x0][0xa80] ;  /* 0x0002a00000067ab9 */ /* 0x000fe20000000a00 */
[----:B------:R-:W-:Y:S02]  /*17a20*/  IMAD R3, R45, UR4, RZ ;  /* 0x000000042d037c24 */ /* 0x000fe4000f8e02ff */
[C---:B--2---:R-:W-:Y:S02]  /*17a30*/  VIADD R0, R195.reuse, 0x40 ;  /* 0x00000040c3007836 */ /* 0x044fe40000000000 */
[C---:B------:R-:W-:Y:S01]  /*17a40*/  IMAD.WIDE.U32 R20, R44.reuse, UR4, R20 ;  /* 0x000000042c147c25 */ /* 0x040fe2000f8e0014 */
[----:B------:R-:W-:Y:S02]  /*17a50*/  ULDC UR4, c[0x0][0xa8c] ;  /* 0x0002a30000047ab9 */ /* 0x000fe40000000800 */
[----:B------:R-:W-:Y:S01]  /*17a60*/  ISETP.GE.AND P2, PT, R195, UR4, PT ;  /* 0x00000004c3007c0c */ /* 0x000fe2000bf46270 */
[----:B------:R-:W-:Y:S01]  /*17a70*/  IMAD R3, R44, UR5, R3 ;  /* 0x000000052c037c24 */ /* 0x000fe2000f8e0203 */
[----:B------:R-:W-:-:S02]  /*17a80*/  ISETP.GE.AND P3, PT, R0, UR4, PT ;  /* 0x0000000400007c0c */ /* 0x000fc4000bf66270 */
[----:B------:R-:W-:Y:S02]  /*17a90*/  LEA R48, P5, R20, UR6, 0x1 ;  /* 0x0000000614307c11 */ /* 0x000fe4000f8a08ff */
[----:B------:R-:W-:-:S04]  /*17aa0*/  IADD3 R3, R21, R3, RZ ;  /* 0x0000000315037210 */ /* 0x000fc80007ffe0ff */
[----:B------:R-:W-:-:S05]  /*17ab0*/  LEA.HI.X R49, R20, UR7, R3, 0x1, P5 ;  /* 0x0000000714317c11 */ /* 0x000fca000a8f0c03 */
[----:B-----5:R3:W-:Y:S04]  /*17ac0*/  @!P2 STG.E.128 desc[UR36][R48.64], R4 ;  /* 0x000000043000a986 */ /* 0x0207e8000c101d24 */
[----:B------:R3:W-:Y:S02]  /*17ad0*/  @!P3 STG.E.128 desc[UR36][R48.64+0x80], R28 ;  /* 0x0000801c3000b986 */ /* 0x0007e4000c101d24 */
.L_x_644:
[----:B------:R-:W-:Y:S05]  /*17ae0*/  BSYNC B1 ;  /* 0x0000000000017941 */ /* 0x000fea0003800000 */
.L_x_643:
[----:B------:R-:W-:Y:S04]  /*17af0*/  BSSY B1, `(.L_x_645) ;  /* 0x0000014000017945 */ /* 0x000fe80003800000 */
[----:B------:R-:W-:Y:S05]  /*17b00*/  @P4 BRA `(.L_x_646) ;  /* 0x0000000000484947 */ /* 0x000fea0003800000 */
[----:B------:R-:W-:Y:S01]  /*17b10*/  IADD3 R3, P2, R44, 0x20, RZ ;  /* 0x000000202c037810 */ /* 0x000fe20007f5e0ff */
[----:B------:R-:W-:Y:S01]  /*17b20*/  ULDC.64 UR4, c[0x0][0xad8] ;  /* 0x0002b60000047ab9 */ /* 0x000fe20000000a00 */
[----:B---3-5:R-:W-:Y:S01]  /*17b30*/  MOV R5, R51 ;  /* 0x0000003300057202 */ /* 0x028fe20000000f00 */
[----:B------:R-:W-:Y:S01]  /*17b40*/  IMAD.MOV.U32 R4, RZ, RZ, R46 ;  /* 0x000000ffff047224 */ /* 0x000fe200078e002e */
[----:B------:R-:W-:Y:S01]  /*17b50*/  IADD3 R6, R195, 0x40, RZ ;  /* 0x00000040c3067810 */ /* 0x000fe20007ffe0ff */
[----:B--2---:R-:W-:Y:S01]  /*17b60*/  IMAD.X R0, RZ, RZ, R45, P2 ;  /* 0x000000ffff007224 */ /* 0x004fe200010e062d */
[----:B------:R-:W-:Y:S01]  /*17b70*/  ULDC.64 UR6, c[0x0][0xa80] ;  /* 0x0002a00000067ab9 */ /* 0x000fe20000000a00 */
[----:B------:R-:W-:-:S04]  /*17b80*/  IMAD.WIDE.U32 R4, R3, UR4, R4 ;  /* 0x0000000403047c25 */ /* 0x000fc8000f8e0004 */
[----:B------:R-:W-:Y:S01]  /*17b90*/  IMAD R0, R0, UR4, RZ ;  /* 0x0000000400007c24 */ /* 0x000fe2000f8e02ff */
[----:B------:R-:W-:Y:S02]  /*17ba0*/  ULDC UR4, c[0x0][0xa8c] ;  /* 0x0002a30000047ab9 */ /* 0x000fe40000000800 */
[----:B------:R-:W-:Y:S01]  /*17bb0*/  ISETP.GE.AND P3, PT, R195, UR4, PT ;  /* 0x00000004c3007c0c */ /* 0x000fe2000bf66270 */
[----:B------:R-:W-:Y:S01]  /*17bc0*/  IMAD R3, R3, UR5, R0 ;  /* 0x0000000503037c24 */ /* 0x000fe2000f8e0200 */
[----:B------:R-:W-:Y:S02]  /*17bd0*/  ISETP.GE.AND P4, PT, R6, UR4, PT ;  /* 0x0000000406007c0c */ /* 0x000fe4000bf86270 */
[----:B------:R-:W-:Y:S01]  /*17be0*/  LEA R6, P2, R4, UR6, 0x1 ;  /* 0x0000000604067c11 */ /* 0x000fe2000f8408ff */
[----:B------:R-:W-:-:S05]  /*17bf0*/  IMAD.IADD R3, R5, 0x1, R3 ;  /* 0x0000000105037824 */ /* 0x000fca00078e0203 */
[----:B------:R-:W-:-:S05]  /*17c00*/  LEA.HI.X R7, R4, UR7, R3, 0x1, P2 ;  /* 0x0000000704077c11 */ /* 0x000fca00090f0c03 */
[----:B------:R4:W-:Y:S04]  /*17c10*/  @!P3 STG.E.128 desc[UR36][R6.64], R8 ;  /* 0x000000080600b986 */ /* 0x0009e8000c101d24 */
[----:B------:R4:W-:Y:S02]  /*17c20*/  @!P4 STG.E.128 desc[UR36][R6.64+0x80], R32 ;  /* 0x000080200600c986 */ /* 0x0009e4000c101d24 */
.L_x_646:
[----:B------:R-:W-:Y:S05]  /*17c30*/  BSYNC B1 ;  /* 0x0000000000017941 */ /* 0x000fea0003800000 */
.L_x_645:
[----:B------:R-:W-:Y:S04]  /*17c40*/  BSSY B1, `(.L_x_647) ;  /* 0x0000014000017945 */ /* 0x000fe80003800000 */
[----:B------:R-:W-:Y:S05]  /*17c50*/  @P0 BRA `(.L_x_648) ;  /* 0x0000000000480947 */ /* 0x000fea0003800000 */
[----:B------:R-:W-:Y:S01]  /*17c60*/  IADD3 R3, P0, R44, 0x40, RZ ;  /* 0x000000402c037810 */ /* 0x000fe20007f1e0ff */
[----:B------:R-:W-:Y:S01]  /*17c70*/  ULDC.64 UR4, c[0x0][0xad8] ;  /* 0x0002b60000047ab9 */ /* 0x000fe20000000a00 */
[----:B---3-5:R-:W-:Y:S01]  /*17c80*/  MOV R4, R46 ;  /* 0x0000002e00047202 */ /* 0x028fe20000000f00 */
[----:B------:R-:W-:Y:S01]  /*17c90*/  IMAD.MOV.U32 R5, RZ, RZ, R51 ;  /* 0x000000ffff057224 */ /* 0x000fe200078e0033 */
[----:B--2---:R-:W-:Y:S01]  /*17ca0*/  IADD3.X R0, RZ, R45, RZ, P0, !PT ;  /* 0x0000002dff007210 */ /* 0x004fe200007fe4ff */
[----:B----4-:R-:W-:Y:S01]  /*17cb0*/  VIADD R6, R195, 0x40 ;  /* 0x00000040c3067836 */ /* 0x010fe20000000000 */
[----:B------:R-:W-:Y:S01]  /*17cc0*/  ULDC.64 UR6, c[0x0][0xa80] ;  /* 0x0002a00000067ab9 */ /* 0x000fe20000000a00 */
[----:B------:R-:W-:-:S04]  /*17cd0*/  IMAD.WIDE.U32 R4, R3, UR4, R4 ;  /* 0x0000000403047c25 */ /* 0x000fc8000f8e0004 */
[----:B------:R-:W-:Y:S01]  /*17ce0*/  IMAD R0, R0, UR4, RZ ;  /* 0x0000000400007c24 */ /* 0x000fe2000f8e02ff */
[----:B------:R-:W-:Y:S02]  /*17cf0*/  ULDC UR4, c[0x0][0xa8c] ;  /* 0x0002a30000047ab9 */ /* 0x000fe40000000800 */
[----:B------:R-:W-:Y:S01]  /*17d00*/  ISETP.GE.AND P2, PT, R195, UR4, PT ;  /* 0x00000004c3007c0c */ /* 0x000fe2000bf46270 */
[----:B------:R-:W-:Y:S01]  /*17d10*/  IMAD R3, R3, UR5, R0 ;  /* 0x0000000503037c24 */ /* 0x000fe2000f8e0200 */
[----:B------:R-:W-:Y:S02]  /*17d20*/  ISETP.GE.AND P3, PT, R6, UR4, PT ;  /* 0x0000000406007c0c */ /* 0x000fe4000bf66270 */
[----:B------:R-:W-:Y:S02]  /*17d30*/  LEA R6, P0, R4, UR6, 0x1 ;  /* 0x0000000604067c11 */ /* 0x000fe4000f8008ff */
[----:B------:R-:W-:-:S04]  /*17d40*/  IADD3 R3, R5, R3, RZ ;  /* 0x0000000305037210 */ /* 0x000fc80007ffe0ff */
[----:B------:R-:W-:-:S05]  /*17d50*/  LEA.HI.X R7, R4, UR7, R3, 0x1, P0 ;  /* 0x0000000704077c11 */ /* 0x000fca00080f0c03 */
[----:B------:R2:W-:Y:S04]  /*17d60*/  @!P2 STG.E.128 desc[UR36][R6.64], R12 ;  /* 0x0000000c0600a986 */ /* 0x0005e8000c101d24 */
[----:B------:R2:W-:Y:S02]  /*17d70*/  @!P3 STG.E.128 desc[UR36][R6.64+0x80], R36 ;  /* 0x000080240600b986 */ /* 0x0005e4000c101d24 */
.L_x_648:
[----:B------:R-:W-:Y:S05]  /*17d80*/  BSYNC B1 ;  /* 0x0000000000017941 */ /* 0x000fea0003800000 */
.L_x_647:
[----:B------:R-:W-:Y:S05]  /*17d90*/  @P1 BRA `(.L_x_649) ;  /* 0x0000000800cc1947 */ /* 0x000fea0003800000 */
[----:B------:R-:W-:Y:S01]  /*17da0*/  IADD3 R3, P0, R44, 0x60, RZ ;  /* 0x000000602c037810 */ /* 0x000fe20007f1e0ff */
[----:B------:R-:W-:Y:S01]  /*17db0*/  ULDC.64 UR6, c[0x0][0xad8] ;  /* 0x0002b60000067ab9 */ /* 0x000fe20000000a00 */
[----:B---3-5:R-:W-:Y:S01]  /*17dc0*/  MOV R4, R46 ;  /* 0x0000002e00047202 */ /* 0x028fe20000000f00 */
[----:B------:R-:W-:Y:S01]  /*17dd0*/  IMAD.MOV.U32 R5, RZ, RZ, R51 ;  /* 0x000000ffff057224 */ /* 0x000fe200078e0033 */
[----:B------:R-:W-:Y:S01]  /*17de0*/  ULDC UR4, c[0x0][0xa8c] ;  /* 0x0002a30000047ab9 */ /* 0x000fe20000000800 */
[----:B------:R-:W-:Y:S01]  /*17df0*/  IMAD.X R44, RZ, RZ, R45, P0 ;  /* 0x000000ffff2c7224 */ /* 0x000fe200000e062d */
[----:B------:R-:W-:Y:S01]  /*17e00*/  ISETP.GE.AND P1, PT, R195, UR4, PT ;  /* 0x00000004c3007c0c */ /* 0x000fe2000bf26270 */
[----:B------:R-:W-:-:S04]  /*17e10*/  IMAD.WIDE.U32 R4, R3, UR6, R4 ;  /* 0x0000000603047c25 */ /* 0x000fc8000f8e0004 */
[----:B------:R-:W-:Y:S02]  /*17e20*/  IMAD R44, R44, UR6, RZ ;  /* 0x000000062c2c7c24 */ /* 0x000fe4000f8e02ff */
[----:B--2---:R-:W-:Y:S02]  /*17e30*/  VIADD R0, R195, 0x40 ;  /* 0x00000040c3007836 */ /* 0x004fe40000000000 */
[----:B------:R-:W-:Y:S01]  /*17e40*/  IMAD R3, R3, UR7, R44 ;  /* 0x0000000703037c24 */ /* 0x000fe2000f8e022c */
[----:B------:R-:W-:Y:S02]  /*17e50*/  ULDC.64 UR6, c[0x0][0xa80] ;  /* 0x0002a00000067ab9 */ /* 0x000fe40000000a00 */
[----:B----4-:R-:W-:Y:S02]  /*17e60*/  LEA R6, P0, R4, UR6, 0x1 ;  /* 0x0000000604067c11 */ /* 0x010fe4000f8008ff */
[----:B------:R-:W-:-:S04]  /*17e70*/  IADD3 R3, R5, R3, RZ ;  /* 0x0000000305037210 */ /* 0x000fc80007ffe0ff */
[----:B------:R-:W-:Y:S02]  /*17e80*/  LEA.HI.X R7, R4, UR7, R3, 0x1, P0 ;  /* 0x0000000704077c11 */ /* 0x000fe400080f0c03 */
[----:B------:R-:W-:-:S03]  /*17e90*/  ISETP.GE.AND P0, PT, R0, UR4, PT ;  /* 0x0000000400007c0c */ /* 0x000fc6000bf06270 */
[----:B------:R2:W-:Y:S10]  /*17ea0*/  @!P1 STG.E.128 desc[UR36][R6.64], R24 ;  /* 0x0000001806009986 */ /* 0x0005f4000c101d24 */
[----:B------:R-:W-:Y:S05]  /*17eb0*/  @P0 BRA `(.L_x_649) ;  /* 0x0000000800840947 */ /* 0x000fea0003800000 */
[----:B------:R3:W-:Y:S01]  /*17ec0*/  STG.E.128 desc[UR36][R6.64+0x80], R40 ;  /* 0x0000802806007986 */ /* 0x0007e2000c101d24 */
[----:B------:R-:W-:Y:S05]  /*17ed0*/  BRA `(.L_x_649) ;  /* 0x00000008007c7947 */ /* 0x000fea0003800000 */
.L_x_641:
[----:B------:R-:W-:Y:S01]  /*17ee0*/  ULDC.64 UR4, c[0x0][0xbd8] ;  /* 0x0002f60000047ab9 */ /* 0x000fe20000000a00 */
[----:B------:R-:W-:Y:S02]  /*17ef0*/  MOV R9, RZ ;  /* 0x000000ff00097202 */ /* 0x000fe40000000f00 */
[----:B------:R-:W-:Y:S02]  /*17f00*/  ISETP.NE.U32.AND P0, PT, RZ, UR4, PT ;  /* 0x00000004ff007c0c */ /* 0x000fe4000bf05070 */
[----:B------:R-:W-:Y:S02]  /*17f10*/  IADD3 R4, P1, R199, UR4, RZ ;  /* 0x00000004c7047c10 */ /* 0x000fe4000ff3e0ff */
[----:B------:R-:W-:Y:S02]  /*17f20*/  ISETP.NE.AND.EX P0, PT, RZ, UR5, PT, P0 ;  /* 0x00000005ff007c0c */ /* 0x000fe4000bf05300 */
[----:B------:R-:W-:Y:S01]  /*17f30*/  IADD3.X R5, R200, UR5, RZ, P1, !PT ;  /* 0x00000005c8057c10 */ /* 0x000fe20008ffe4ff */
[----:B------:R-:W-:-:S02]  /*17f40*/  ULDC.64 UR4, c[0x0][0xbe0] ;  /* 0x0002f80000047ab9 */ /* 0x000fc40000000a00 */
[----:B------:R-:W-:-:S04]  /*17f50*/  ISETP.NE.U32.AND P1, PT, RZ, UR4, PT ;  /* 0x00000004ff007c0c */ /* 0x000fc8000bf25070 */
[----:B------:R-:W-:-:S04]  /*17f60*/  ISETP.NE.AND.EX P1, PT, RZ, UR5, PT, P1 ;  /* 0x00000005ff007c0c */ /* 0x000fc8000bf25310 */
[----:B------:R2:W5:Y:S09]  /*17f70*/  @P0 LDG.E R9, desc[UR36][R4.64] ;  /* 0x0000002404090981 */ /* 0x000572000c1e1900 */
[----:B------:R-:W-:Y:S01]  /*17f80*/  @P1 IADD3 R6, P2, R199, UR4, RZ ;  /* 0x00000004c7061c10 */ /* 0x000fe2000ff5e0ff */
[----:B------:R-:W-:-:S02]  /*17f90*/  ULDC UR4, c[0x0][0xa88] ;  /* 0x0002a20000047ab9 */ /* 0x000fc40000000800 */
[----:B------:R-:W-:Y:S01]  /*17fa0*/  IMAD.U32 R3, RZ, RZ, UR4 ;  /* 0x00000004ff037e24 */ /* 0x000fe2000f8e00ff */
[----:B------:R-:W-:-:S05]  /*17fb0*/  @P1 IADD3.X R7, R200, UR5, RZ, P2, !PT ;  /* 0x00000005c8071c10 */ /* 0x000fca00097fe4ff */
[----:B------:R2:W5:Y:S01]  /*17fc0*/  @P1 LDG.E R3, desc[UR36][R6.64] ;  /* 0x0000002406031981 */ /* 0x000562000c1e1900 */
[----:B------:R-:W-:Y:S01]  /*17fd0*/  ISETP.GE.AND P2, PT, R223, 0x80, PT ;  /* 0x00000080df00780c */ /* 0x000fe20003f46270 */
[----:B------:R-:W-:-:S12]  /*17fe0*/  @P1 BRA `(.L_x_650) ;  /* 0x0000000000101947 */ /* 0x000fd80003800000 */
[----:B------:R-:W-:Y:S05]  /*17ff0*/  @!P0 BRA `(.L_x_650) ;  /* 0x00000000000c8947 */ /* 0x000fea0003800000 */
[----:B------:R-:W3:Y:S04]  /*18000*/  LDG.E R0, desc[UR36][R4.64] ;  /* 0x0000002404007981 */ /* 0x000ee8000c1e1900 */
[----:B-----5:R-:W3:Y:S02]  /*18010*/  LDG.E R3, desc[UR36][R4.64+0x4] ;  /* 0x0000042404037981 */ /* 0x020ee4000c1e1900 */
[----:B---3--:R-:W-:-:S07]  /*18020*/  IADD3 R3, -R0, R3, RZ ;  /* 0x0000000300037210 */ /* 0x008fce0007ffe1ff */
.L_x_650:
[----:B------:R-:W-:Y:S01]  /*18030*/  BSSY B1, `(.L_x_651) ;  /* 0x000001d000017945 */ /* 0x000fe20003800000 */
[----:B------:R-:W-:Y:S02]  /*18040*/  SHF.R.S32.HI R10, RZ, 0x1f, R198 ;  /* 0x0000001fff0a7819 */ /* 0x000fe400000114c6 */
[----:B------:R-:W-:Y:S02]  /*18050*/  SHF.R.S32.HI R12, RZ, 0x1f, R195 ;  /* 0x0000001fff0c7819 */ /* 0x000fe400000114c3 */
[----:B------:R-:W-:Y:S02]  /*18060*/  SEL R201, R201, RZ, !P0 ;  /* 0x000000ffc9c97207 */ /* 0x000fe40004000000 */
[----:B------:R-:W-:Y:S02]  /*18070*/  SEL R205, R205, RZ, !P0 ;  /* 0x000000ffcdcd7207 */ /* 0x000fe40004000000 */
[----:B-----5:R-:W-:Y:S01]  /*18080*/  SHF.R.S32.HI R8, RZ, 0x1f, R9 ;  /* 0x0000001fff087819 */ /* 0x020fe20000011409 */
[----:B------:R-:W-:Y:S06]  /*18090*/  @P2 BRA `(.L_x_652) ;  /* 0x0000000000582947 */ /* 0x000fec0003800000 */
[----:B--2---:R-:W2:Y:S02]  /*180a0*/  S2R R5, SR_TID.X ;  /* 0x0000000000057919 */ /* 0x004ea40000002100 */
[----:B--2---:R-:W-:-:S05]  /*180b0*/  IMAD R0, R204, 0x80, R5 ;  /* 0x00000080cc007824 */ /* 0x004fca00078e0205 */
[----:B------:R-:W-:-:S04]  /*180c0*/  IADD3 R0, R0, -0x80, RZ ;  /* 0xffffff8000007810 */ /* 0x000fc80007ffe0ff */
[----:B------:R-:W-:-:S13]  /*180d0*/  ISETP.GE.AND P0, PT, R0, R3, PT ;  /* 0x000000030000720c */ /* 0x000fda0003f06270 */
[----:B------:R-:W-:Y:S05]  /*180e0*/  @P0 BRA `(.L_x_652) ;  /* 0x0000000000440947 */ /* 0x000fea0003800000 */
[----:B------:R-:W-:Y:S01]  /*180f0*/  IADD3 R4, P0, R0, R9, RZ ;  /* 0x0000000900047210 */ /* 0x000fe20007f1e0ff */
[----:B------:R-:W-:Y:S02]  /*18100*/  ULDC.64 UR4, c[0x0][0xb70] ;  /* 0x0002dc0000047ab9 */ /* 0x000fe40000000a00 */
[----:B------:R-:W-:Y:S01]  /*18110*/  IMAD R7, R10, UR4, RZ ;  /* 0x000000040a077c24 */ /* 0x000fe2000f8e02ff */
[----:B------:R-:W-:-:S03]  /*18120*/  LEA.HI.X.SX32 R5, R0, R8, 0x1, P0 ;  /* 0x0000000800057211 */ /* 0x000fc600000f0eff */
[C---:B------:R-:W-:Y:S02]  /*18130*/  IMAD R7, R198.reuse, UR5, R7 ;  /* 0x00000005c6077c24 */ /* 0x040fe4000f8e0207 */
[----:B------:R-:W-:Y:S01]  /*18140*/  IMAD.WIDE.U32 R4, R198, UR4, R4 ;  /* 0x00000004c6047c25 */ /* 0x000fe2000f8e0004 */
[----:B------:R-:W-:-:S03]  /*18150*/  ULDC.64 UR4, c[0x0][0xb78] ;  /* 0x0002de0000047ab9 */ /* 0x000fc60000000a00 */
[----:B------:R-:W-:Y:S02]  /*18160*/  IMAD R0, R205, UR4, RZ ;  /* 0x00000004cd007c24 */ /* 0x000fe4000f8e02ff */
[----:B------:R-:W-:Y:S02]  /*18170*/  IMAD.IADD R5, R5, 0x1, R7 ;  /* 0x0000000105057824 */ /* 0x000fe400078e0207 */
[C---:B------:R-:W-:Y:S02]  /*18180*/  IMAD R7, R201.reuse, UR5, R0 ;  /* 0x00000005c9077c24 */ /* 0x040fe4000f8e0200 */
[----:B------:R-:W-:Y:S01]  /*18190*/  IMAD.WIDE.U32 R4, R201, UR4, R4 ;  /* 0x00000004c9047c25 */ /* 0x000fe2000f8e0004 */
[----:B------:R-:W-:-:S04]  /*181a0*/  ULDC.64 UR4, c[0x0][0xb40] ;  /* 0x0002d00000047ab9 */ /* 0x000fc80000000a00 */
[----:B------:R-:W-:Y:S02]  /*181b0*/  IADD3 R5, R5, R7, RZ ;  /* 0x0000000705057210 */ /* 0x000fe40007ffe0ff */
[----:B------:R-:W-:-:S04]  /*181c0*/  LEA R6, P0, R4, UR4, 0x2 ;  /* 0x0000000404067c11 */ /* 0x000fc8000f8010ff */
[----:B------:R-:W-:Y:S01]  /*181d0*/  LEA.HI.X R7, R4, UR5, R5, 0x2, P0 ;  /* 0x0000000504077c11 */ /* 0x000fe200080f1405 */
[----:B------:R-:W-:-:S05]  /*181e0*/  IMAD.MOV.U32 R5, RZ, RZ, -0x800000 ;  /* 0xff800000ff057424 */ /* 0x000fca00078e00ff */
[----:B------:R3:W-:Y:S03]  /*181f0*/  STG.E desc[UR36][R6.64], R5 ;  /* 0x0000000506007986 */ /* 0x0007e6000c101924 */
.L_x_652:
[----:B------:R-:W-:Y:S05]  /*18200*/  BSYNC B1 ;  /* 0x0000000000017941 */ /* 0x000fea0003800000 */
.L_x_651:
[----:B------:R-:W-:Y:S01]  /*18210*/  ULDC.64 UR4, c[0x0][0xaa0] ;  /* 0x0002a80000047ab9 */ /* 0x000fe20000000a00 */
[----:B--2---:R-:W-:Y:S01]  /*18220*/  MOV R4, R195 ;  /* 0x000000c300047202 */ /* 0x004fe20000000f00 */
[----:B---3--:R-:W-:Y:S01]  /*18230*/  IMAD.MOV.U32 R5, RZ, RZ, R12 ;  /* 0x000000ffff057224 */ /* 0x008fe200078e000c */
[----:B------:R-:W-:Y:S01]  /*18240*/  IADD3 R6, R196, 0x40, RZ ;  /* 0x00000040c4067810 */ /* 0x000fe20007ffe0ff */
[----:B------:R-:W-:Y:S01]  /*18250*/  IMAD R0, R8, UR4, RZ ;  /* 0x0000000408007c24 */ /* 0x000fe2000f8e02ff */
[----:B------:R-:W-:Y:S01]  /*18260*/  BSSY B1, `(.L_x_653) ;  /* 0x0000029000017945 */ /* 0x000fe20003800000 */
[----:B------:R-:W-:-:S04]  /*18270*/  IMAD.WIDE.U32 R4, R9, UR4, R4 ;  /* 0x0000000409047c25 */ /* 0x000fc8000f8e0004 */
[----:B------:R-:W-:Y:S01]  /*18280*/  IMAD R9, R9, UR5, R0 ;  /* 0x0000000509097c24 */ /* 0x000fe2000f8e0200 */
[----:B------:R-:W-:Y:S01]  /*18290*/  ULDC.64 UR4, c[0x0][0xae0] ;  /* 0x0002b80000047ab9 */ /* 0x000fe20000000a00 */
[----:B------:R-:W-:Y:S02]  /*182a0*/  VIADD R0, R196, 0x20 ;  /* 0x00000020c4007836 */ /* 0x000fe40000000000 */
[----:B------:R-:W-:Y:S01]  /*182b0*/  IMAD R3, R204, -0x80, R3 ;  /* 0xffffff80cc037824 */ /* 0x000fe200078e0203 */
[----:B------:R-:W-:Y:S01]  /*182c0*/  IADD3 R5, R5, R9, RZ ;  /* 0x0000000905057210 */ /* 0x000fe20007ffe0ff */
[----:B------:R-:W-:Y:S01]  /*182d0*/  IMAD R7, R10, UR4, RZ ;  /* 0x000000040a077c24 */ /* 0x000fe2000f8e02ff */
[--C-:B------:R-:W-:Y:S01]  /*182e0*/  SHF.R.S32.HI R9, RZ, 0x1f, R196.reuse ;  /* 0x0000001fff097819 */ /* 0x100fe200000114c4 */
[----:B------:R-:W-:Y:S01]  /*182f0*/  IMAD.MOV.U32 R8, RZ, RZ, R196 ;  /* 0x000000ffff087224 */ /* 0x000fe200078e00c4 */
[-C--:B------:R-:W-:Y:S01]  /*18300*/  ISETP.GE.AND P3, PT, R0, R3.reuse, PT ;  /* 0x000000030000720c */ /* 0x080fe20003f66270 */
[----:B------:R-:W-:Y:S01]  /*18310*/  IMAD R7, R198, UR5, R7 ;  /* 0x00000005c6077c24 */ /* 0x000fe2000f8e0207 */
[-C--:B------:R-:W-:Y:S01]  /*18320*/  ISETP.GE.AND P2, PT, R196, R3.reuse, PT ;  /* 0x00000003c400720c */ /* 0x080fe20003f46270 */
[----:B------:R-:W-:Y:S01]  /*18330*/  IMAD.WIDE.U32 R4, R198, UR4, R4 ;  /* 0x00000004c6047c25 */ /* 0x000fe2000f8e0004 */
[----:B------:R-:W-:Y:S01]  /*18340*/  ULDC.64 UR4, c[0x0][0xae8] ;  /* 0x0002ba0000047ab9 */ /* 0x000fe20000000a00 */
[----:B------:R-:W-:-:S02]  /*18350*/  ISETP.GE.AND P1, PT, R6, R3, PT ;  /* 0x000000030600720c */ /* 0x000fc40003f26270 */
[----:B------:R-:W-:Y:S01]  /*18360*/  VIADD R0, R196, 0x60 ;  /* 0x00000060c4007836 */ /* 0x000fe20000000000 */
[----:B------:R-:W-:Y:S01]  /*18370*/  IADD3 R5, R5, R7, RZ ;  /* 0x0000000705057210 */ /* 0x000fe20007ffe0ff */
[----:B------:R-:W-:-:S03]  /*18380*/  IMAD.WIDE R8, R204, 0x80, R8 ;  /* 0x00000080cc087825 */ /* 0x000fc600078e0208 */
[----:B------:R-:W-:Y:S01]  /*18390*/  ISETP.GE.AND P0, PT, R0, R3, PT ;  /* 0x000000030000720c */ /* 0x000fe20003f06270 */
[----:B------:R-:W-:Y:S02]  /*183a0*/  IMAD R0, R205, UR4, RZ ;  /* 0x00000004cd007c24 */ /* 0x000fe4000f8e02ff */
[----:B------:R-:W-:-:S04]  /*183b0*/  IMAD.WIDE.U32 R6, R201, UR4, R4 ;  /* 0x00000004c9067c25 */ /* 0x000fc8000f8e0004 */
[----:B------:R-:W-:-:S05]  /*183c0*/  IMAD R3, R201, UR5, R0 ;  /* 0x00000005c9037c24 */ /* 0x000fca000f8e0200 */
[----:B------:R-:W-:Y:S01]  /*183d0*/  IADD3 R11, R7, R3, RZ ;  /* 0x00000003070b7210 */ /* 0x000fe20007ffe0ff */
[----:B------:R-:W-:Y:S06]  /*183e0*/  @P2 BRA `(.L_x_654) ;  /* 0x0000000000402947 */ /* 0x000fec0003800000 */
[----:B------:R-:W-:Y:S01]  /*183f0*/  MOV R4, R6 ;  /* 0x0000000600047202 */ /* 0x000fe20000000f00 */
[----:B------:R-:W-:Y:S01]  /*18400*/  ULDC.64 UR4, c[0x0][0xad8] ;  /* 0x0002b60000047ab9 */ /* 0x000fe20000000a00 */
[----:B------:R-:W-:Y:S01]  /*18410*/  IMAD.MOV.U32 R5, RZ, RZ, R11 ;  /* 0x000000ffff057224 */ /* 0x000fe200078e000b */
[----:B------:R-:W-:Y:S01]  /*18420*/  ULDC.64 UR6, c[0x0][0xa80] ;  /* 0x0002a00000067ab9 */ /* 0x000fe20000000a00 */
[----:B------:R-:W-:Y:S02]  /*18430*/  IMAD R3, R9, UR4, RZ ;  /* 0x0000000409037c24 */ /* 0x000fe4000f8e02ff */
[C---:B------:R-:W-:Y:S02]  /*18440*/  VIADD R0, R195.reuse, 0x40 ;  /* 0x00000040c3007836 */ /* 0x040fe40000000000 */
        /* <DEDUP_REMOVED lines=8> */
[----:B------:R2:W-:Y:S04]  /*184d0*/  @!P4 STG.E.128 desc[UR36][R12.64], RZ ;  /* 0x000000ff0c00c986 */ /* 0x0005e8000c101d24 */
[----:B------:R2:W-:Y:S02]  /*184e0*/  @!P5 STG.E.128 desc[UR36][R12.64+0x80], RZ ;  /* 0x000080ff0c00d986 */ /* 0x0005e4000c101d24 */
.L_x_654:
[----:B------:R-:W-:Y:S05]  /*184f0*/  BSYNC B1 ;  /* 0x0000000000017941 */ /* 0x000fea0003800000 */
.L_x_653:
[----:B------:R-:W-:Y:S04]  /*18500*/  BSSY B1, `(.L_x_655) ;  /* 0x0000014000017945 */ /* 0x000fe80003800000 */
[----:B------:R-:W-:Y:S05]  /*18510*/  @P3 BRA `(.L_x_656) ;  /* 0x0000000000483947 */ /* 0x000fea0003800000 */
[----:B------:R-:W-:Y:S01]  /*18520*/  IADD3 R3, P2, R8, 0x20, RZ ;  /* 0x0000002008037810 */ /* 0x000fe20007f5e0ff */
[----:B------:R-:W-:Y:S01]  /*18530*/  ULDC.64 UR4, c[0x0][0xad8] ;  /* 0x0002b60000047ab9 */ /* 0x000fe20000000a00 */
[----:B------:R-:W-:Y:S01]  /*18540*/  MOV R5, R11 ;  /* 0x0000000b00057202 */ /* 0x000fe20000000f00 */
[----:B------:R-:W-:Y:S01]  /*18550*/  IMAD.MOV.U32 R4, RZ, RZ, R6 ;  /* 0x000000ffff047224 */ /* 0x000fe200078e0006 */
[----:B------:R-:W-:Y:S01]  /*18560*/  IADD3 R10, R195, 0x40, RZ ;  /* 0x00000040c30a7810 */ /* 0x000fe20007ffe0ff */
[----:B------:R-:W-:Y:S01]  /*18570*/  IMAD.X R0, RZ, RZ, R9, P2 ;  /* 0x000000ffff007224 */ /* 0x000fe200010e0609 */
[----:B------:R-:W-:Y:S01]  /*18580*/  ULDC.64 UR6, c[0x0][0xa80] ;  /* 0x0002a00000067ab9 */ /* 0x000fe20000000a00 */
[----:B------:R-:W-:-:S04]  /*18590*/  IMAD.WIDE.U32 R4, R3, UR4, R4 ;  /* 0x0000000403047c25 */ /* 0x000fc8000f8e0004 */
[----:B------:R-:W-:Y:S01]  /*185a0*/  IMAD R0, R0, UR4, RZ ;  /* 0x0000000400007c24 */ /* 0x000fe2000f8e02ff */
[----:B------:R-:W-:Y:S01]  /*185b0*/  ULDC UR4, c[0x0][0xa8c] ;  /* 0x0002a30000047ab9 */ /* 0x000fe20000000800 */
[----:B--2---:R-:W-:Y:S02]  /*185c0*/  LEA R12, P2, R4, UR6, 0x1 ;  /* 0x00000006040c7c11 */ /* 0x004fe4000f8408ff */
[----:B------:R-:W-:Y:S01]  /*185d0*/  IMAD R3, R3, UR5, R0 ;  /* 0x0000000503037c24 */ /* 0x000fe2000f8e0200 */
[----:B------:R-:W-:Y:S02]  /*185e0*/  ISETP.GE.AND P3, PT, R195, UR4, PT ;  /* 0x00000004c3007c0c */ /* 0x000fe4000bf66270 */
[----:B------:R-:W-:Y:S01]  /*185f0*/  ISETP.GE.AND P4, PT, R10, UR4, PT ;  /* 0x000000040a007c0c */ /* 0x000fe2000bf86270 */
[----:B------:R-:W-:-:S05]  /*18600*/  IMAD.IADD R3, R5, 0x1, R3 ;  /* 0x0000000105037824 */ /* 0x000fca00078e0203 */
[----:B------:R-:W-:-:S05]  /*18610*/  LEA.HI.X R13, R4, UR7, R3, 0x1, P2 ;  /* 0x00000007040d7c11 */ /* 0x000fca00090f0c03 */
[----:B------:R3:W-:Y:S04]  /*18620*/  @!P3 STG.E.128 desc[UR36][R12.64], RZ ;  /* 0x000000ff0c00b986 */ /* 0x0007e8000c101d24 */
[----:B------:R3:W-:Y:S02]  /*18630*/  @!P4 STG.E.128 desc[UR36][R12.64+0x80], RZ ;  /* 0x000080ff0c00c986 */ /* 0x0007e4000c101d24 */
.L_x_656:
[----:B------:R-:W-:Y:S05]  /*18640*/  BSYNC B1 ;  /* 0x0000000000017941 */ /* 0x000fea0003800000 */
.L_x_655:
[----:B------:R-:W-:Y:S04]  /*18650*/  BSSY B1, `(.L_x_657) ;  /* 0x0000014000017945 */ /* 0x000fe80003800000 */
[----:B------:R-:W-:Y:S05]  /*18660*/  @P1 BRA `(.L_x_658) ;  /* 0x0000000000481947 */ /* 0x000fea0003800000 */
[----:B------:R-:W-:Y:S01]  /*18670*/  IADD3 R3, P1, R8, 0x40, RZ ;  /* 0x0000004008037810 */ /* 0x000fe20007f3e0ff */
[----:B------:R-:W-:Y:S01]  /*18680*/  ULDC.64 UR4, c[0x0][0xad8] ;  /* 0x0002b60000047ab9 */ /* 0x000fe20000000a00 */
[----:B------:R-:W-:Y:S01]  /*18690*/  MOV R4, R6 ;  /* 0x0000000600047202 */ /* 0x000fe20000000f00 */
[----:B------:R-:W-:Y:S01]  /*186a0*/  IMAD.MOV.U32 R5, RZ, RZ, R11 ;  /* 0x000000ffff057224 */ /* 0x000fe200078e000b */
[----:B------:R-:W-:Y:S01]  /*186b0*/  IADD3.X R0, RZ, R9, RZ, P1, !PT ;  /* 0x00000009ff007210 */ /* 0x000fe20000ffe4ff */
[----:B------:R-:W-:Y:S01]  /*186c0*/  VIADD R10, R195, 0x40 ;  /* 0x00000040c30a7836 */ /* 0x000fe20000000000 */
[----:B------:R-:W-:Y:S01]  /*186d0*/  ULDC.64 UR6, c[0x0][0xa80] ;  /* 0x0002a00000067ab9 */ /* 0x000fe20000000a00 */
[----:B------:R-:W-:-:S04]  /*186e0*/  IMAD.WIDE.U32 R4, R3, UR4, R4 ;  /* 0x0000000403047c25 */ /* 0x000fc8000f8e0004 */
[----:B------:R-:W-:Y:S01]  /*186f0*/  IMAD R0, R0, UR4, RZ ;  /* 0x0000000400007c24 */ /* 0x000fe2000f8e02ff */
[----:B------:R-:W-:Y:S01]  /*18700*/  ULDC UR4, c[0x0][0xa8c] ;  /* 0x0002a30000047ab9 */ /* 0x000fe20000000800 */
[----:B--23--:R-:W-:Y:S02]  /*18710*/  LEA R12, P1, R4, UR6, 0x1 ;  /* 0x00000006040c7c11 */ /* 0x00cfe4000f8208ff */
[----:B------:R-:W-:Y:S01]  /*18720*/  IMAD R3, R3, UR5, R0 ;  /* 0x0000000503037c24 */ /* 0x000fe2000f8e0200 */
[----:B------:R-:W-:Y:S02]  /*18730*/  ISETP.GE.AND P2, PT, R195, UR4, PT ;  /* 0x00000004c3007c0c */ /* 0x000fe4000bf46270 */
[----:B------:R-:W-:Y:S02]  /*18740*/  ISETP.GE.AND P3, PT, R10, UR4, PT ;  /* 0x000000040a007c0c */ /* 0x000fe4000bf66270 */
[----:B------:R-:W-:-:S04]  /*18750*/  IADD3 R3, R5, R3, RZ ;  /* 0x0000000305037210 */ /* 0x000fc80007ffe0ff */
[----:B------:R-:W-:-:S05]  /*18760*/  LEA.HI.X R13, R4, UR7, R3, 0x1, P1 ;  /* 0x00000007040d7c11 */ /* 0x000fca00088f0c03 */
[----:B------:R4:W-:Y:S04]  /*18770*/  @!P2 STG.E.128 desc[UR36][R12.64], RZ ;  /* 0x000000ff0c00a986 */ /* 0x0009e8000c101d24 */
[----:B------:R4:W-:Y:S02]  /*18780*/  @!P3 STG.E.128 desc[UR36][R12.64+0x80], RZ ;  /* 0x000080ff0c00b986 */ /* 0x0009e4000c101d24 */
.L_x_658:
[----:B------:R-:W-:Y:S05]  /*18790*/  BSYNC B1 ;  /* 0x0000000000017941 */ /* 0x000fea0003800000 */
.L_x_657:
        /* <DEDUP_REMOVED lines=11> */
[----:B------:R-:W-:Y:S02]  /*18850*/  LEA R6, P0, R4, UR6, 0x1 ;  /* 0x0000000604067c11 */ /* 0x000fe4000f8008ff */
[----:B------:R-:W-:Y:S01]  /*18860*/  IMAD R3, R3, UR5, R8 ;  /* 0x0000000503037c24 */ /* 0x000fe2000f8e0208 */
[----:B------:R-:W-:Y:S02]  /*18870*/  ISETP.GE.AND P1, PT, R195, UR4, PT ;  /* 0x00000004c3007c0c */ /* 0x000fe4000bf26270 */
[----:B------:R-:W-:Y:S01]  /*18880*/  ISETP.GE.AND P2, PT, R0, UR4, PT ;  /* 0x0000000400007c0c */ /* 0x000fe2000bf46270 */
[----:B------:R-:W-:-:S05]  /*18890*/  IMAD.IADD R3, R5, 0x1, R3 ;  /* 0x0000000105037824 */ /* 0x000fca00078e0203 */
[----:B------:R-:W-:-:S05]  /*188a0*/  LEA.HI.X R7, R4, UR7, R3, 0x1, P0 ;  /* 0x0000000704077c11 */ /* 0x000fca00080f0c03 */
[----:B------:R0:W-:Y:S04]  /*188b0*/  @!P1 STG.E.128 desc[UR36][R6.64], RZ ;  /* 0x000000ff06009986 */ /* 0x0001e8000c101d24 */
[----:B------:R0:W-:Y:S02]  /*188c0*/  @!P2 STG.E.128 desc[UR36][R6.64+0x80], RZ ;  /* 0x000080ff0600a986 */ /* 0x0001e4000c101d24 */
.L_x_649:
[----:B------:R-:W-:Y:S05]  /*188d0*/  BSYNC B0 ;  /* 0x0000000000007941 */ /* 0x000fea0003800000 */
.L_x_640:
[----:B------:R-:W-:Y:S02]  /*188e0*/  ULDC UR4, c[0x0][0xc14] ;  /* 0x0003050000047ab9 */ /* 0x000fe40000000800 */
[----:B-1----:R-:W-:-:S13]  /*188f0*/  ISETP.GE.AND P0, PT, R151, UR4, PT ;  /* 0x0000000497007c0c */ /* 0x002fda000bf06270 */
[----:B------:R-:W-:Y:S05]  /*18900*/  @!P0 BRA `(.L_x_659) ;  /* 0xfffffe88001c8947 */ /* 0x000fea000383ffff */
[----:B------:R-:W-:Y:S05]  /*18910*/  BRA `(.L_x_448) ;  /* 0x0000005c007c7947 */ /* 0x000fea0003800000 */
.L_x_446:
[----:B------:R-:W-:-:S08]  /*18920*/  NOP ;  /* 0x0000000000007918 */ /* 0x000fd00000000000 */
[----:B0-----:R-:W0:-:S00]  /*18930*/  USETMAXREG.DEALLOC.CTAPOOL 0x18 ;  /* 0x00000018000079c8 */ /* 0x001e0000080e0500 */
[----:B0-----:R-:W-:-:S06]  /*18940*/  LOP3.LUT R0, R0, 0x3, RZ, 0xc0, !PT ;  /* 0x0000000300007812 */ /* 0x001fcc00078ec0ff */
[----:B------:R-:W0:Y:S02]  /*18950*/  SHFL.IDX PT, R0, R0, RZ, 0x1f ;  /* 0x00001fff00007589 */ /* 0x000e2400000e0000 */
[----:B0-----:R-:W-:-:S13]  /*18960*/  ISETP.NE.AND P0, PT, R0, RZ, PT ;  /* 0x000000ff0000720c */ /* 0x001fda0003f05270 */
[----:B------:R-:W-:Y:S05]  /*18970*/  @P0 BRA `(.L_x_448) ;  /* 0x0000005c00640947 */ /* 0x000fea0003800000 */
[----:B------:R-:W2:Y:S01]  /*18980*/  LDL.LU R7, [R1+0x18] ;  /* 0x0000180001077983 */ /* 0x000ea20000300800 */
[----:B------:R-:W-:Y:S01]  /*18990*/  LOP3.LUT R8, R3, 0x1f, RZ, 0xc0, !PT ;  /* 0x0000001f03087812 */ /* 0x000fe200078ec0ff */
[----:B------:R-:W-:Y:S01]  /*189a0*/  ULDC UR5, c[0x0][0xc14] ;  /* 0x0003050000057ab9 */ /* 0x000fe20000000800 */
[----:B------:R-:W-:Y:S01]  /*189b0*/  MOV R0, RZ ;  /* 0x000000ff00007202 */ /* 0x000fe20000000f00 */
[----:B------:R-:W0:Y:S01]  /*189c0*/  S2UR UR6, SR_CTAID.X ;  /* 0x00000000000679c3 */ /* 0x000e220000002500 */
[----:B------:R-:W-:Y:S01]  /*189d0*/  ISETP.NE.AND P0, PT, R8, 0x1f, PT ;  /* 0x0000001f0800780c */ /* 0x000fe20003f05270 */
[----:B------:R-:W-:Y:S01]  /*189e0*/  ULDC UR4, c[0x0][0xc10] ;  /* 0x0003040000047ab9 */ /* 0x000fe20000000800 */
[----:B--2---:R-:W-:-:S11]  /*189f0*/  LOP3.LUT R7, R7, 0xffffff7f, RZ, 0xc0, !PT ;  /* 0xffffff7f07077812 */ /* 0x004fd600078ec0ff */
[----:B------:R-:W-:Y:S02]  /*18a00*/  @P0 LOP3.LUT R7, R7, 0x80, RZ, 0xfc, !PT ;  /* 0x0000008007070812 */ /* 0x000fe400078efcff */
[----:B------:R-:W-:-:S13]  /*18a10*/  ISETP.GE.OR P0, PT, R8, UR5, !P0 ;  /* 0x0000000508007c0c */ /* 0x000fda000c706670 */
[----:B------:R-:W1:Y:S02]  /*18a20*/  @!P0 LDC.64 R2, c[0x0][0xc58] ;  /* 0x00031600ff028b82 */ /* 0x000e640000000a00 */
[----:B-1----:R-:W-:-:S05]  /*18a30*/  @!P0 IMAD.WIDE.U32 R2, R8, 0x4, R2 ;  /* 0x0000000408028825 */ /* 0x002fca00078e0002 */
[----:B------:R-:W2:Y:S01]  /*18a40*/  @!P0 LDG.E R0, desc[UR36][R2.64] ;  /* 0x0000002402008981 */ /* 0x000ea2000c1e1900 */
[C---:B------:R-:W-:Y:S01]  /*18a50*/  ISETP.NE.AND P1, PT, R8.reuse, RZ, PT ;  /* 0x000000ff0800720c */ /* 0x040fe20003f25270 */
[----:B------:R-:W-:Y:S01]  /*18a60*/  IMAD.MOV.U32 R19, RZ, RZ, RZ ;  /* 0x000000ffff137224 */ /* 0x000fe200078e00ff */
[----:B------:R-:W-:Y:S02]  /*18a70*/  ISETP.GE.U32.AND P0, PT, R8, 0x2, PT ;  /* 0x000000020800780c */ /* 0x000fe40003f06070 */
[----:B------:R-:W-:Y:S02]  /*18a80*/  LOP3.LUT R7, R7, 0xfffffffe, RZ, 0xc0, !PT ;  /* 0xfffffffe07077812 */ /* 0x000fe400078ec0ff */
[----:B------:R-:W-:-:S07]  /*18a90*/  MOV R16, RZ ;  /* 0x000000ff00107202 */ /* 0x000fce0000000f00 */
[----:B------:R-:W-:-:S04]  /*18aa0*/  @P1 LOP3.LUT R7, R7, 0x1, RZ, 0xfc, !PT ;  /* 0x0000000107071812 */ /* 0x000fc800078efcff */
[----:B------:R-:W-:-:S04]  /*18ab0*/  LOP3.LUT R7, R7, 0xffffffdf, RZ, 0xc0, !PT ;  /* 0xffffffdf07077812 */ /* 0x000fc800078ec0ff */
[----:B------:R-:W-:-:S04]  /*18ac0*/  @P0 LOP3.LUT R7, R7, 0x20, RZ, 0xfc, !PT ;  /* 0x0000002007070812 */ /* 0x000fc800078efcff */
[----:B------:R-:W-:Y:S01]  /*18ad0*/  LOP3.LUT R7, R7, 0xffffffef, RZ, 0xc0, !PT ;  /* 0xffffffef07077812 */ /* 0x000fe200078ec0ff */
[----:B--2---:R-:W1:Y:S02]  /*18ae0*/  SHFL.UP PT, R4, R0, 0x1, RZ ;  /* 0x0420000000047989 */ /* 0x004e6400000e00ff */
[----:B-1----:R-:W-:-:S05]  /*18af0*/  SEL R5, R4, RZ, P1 ;  /* 0x000000ff04057207 */ /* 0x002fca0000800000 */
[----:B------:R-:W-:-:S05]  /*18b00*/  IMAD.IADD R5, R0, 0x1, R5 ;  /* 0x0000000100057824 */ /* 0x000fca00078e0205 */
[----:B------:R-:W1:Y:S02]  /*18b10*/  SHFL.UP PT, R4, R5, 0x2, RZ ;  /* 0x0440000005047989 */ /* 0x000e6400000e00ff */
[----:B-1----:R-:W-:Y:S02]  /*18b20*/  SEL R4, R4, RZ, P0 ;  /* 0x000000ff04047207 */ /* 0x002fe40000000000 */
[----:B------:R-:W-:Y:S02]  /*18b30*/  ISETP.GE.U32.AND P0, PT, R8, 0x4, PT ;  /* 0x000000040800780c */ /* 0x000fe40003f06070 */
[----:B------:R-:W-:-:S05]  /*18b40*/  IADD3 R4, R5, R4, RZ ;  /* 0x0000000405047210 */ /* 0x000fca0007ffe0ff */
[----:B------:R-:W1:Y:S06]  /*18b50*/  SHFL.UP PT, R6, R4, 0x4, RZ ;  /* 0x0480000004067989 */ /* 0x000e6c00000e00ff */
        /* <DEDUP_REMOVED lines=9> */
[----:B------:R-:W-:Y:S02]  /*18bf0*/  ISETP.GE.U32.AND P0, PT, R8, 0x10, PT ;  /* 0x000000100800780c */ /* 0x000fe40003f06070 */
[----:B------:R-:W-:-:S05]  /*18c00*/  IADD3 R5, R3, R2, RZ ;  /* 0x0000000203057210 */ /* 0x000fca0007ffe0ff */
[----:B------:R-:W1:Y:S06]  /*18c10*/  SHFL.UP PT, R2, R5, 0x10, RZ ;  /* 0x0600000005027989 */ /* 0x000e6c00000e00ff */
[----:B------:R-:W-:-:S05]  /*18c20*/  @P0 LOP3.LUT R7, R7, 0x4, RZ, 0xfc, !PT ;  /* 0x0000000407070812 */ /* 0x000fca00078efcff */
[----:B------:R-:W-:Y:S01]  /*18c30*/  STL [R1+0x18], R7 ;  /* 0x0000180701007387 */ /* 0x000fe20000100800 */
        /* <DEDUP_REMOVED lines=8> */
[----:B------:R-:W-:Y:S01]  /*18cc0*/  MOV R19, RZ ;  /* 0x000000ff00137202 */ /* 0x000fe20000000f00 */
[----:B------:R-:W-:Y:S01]  /*18cd0*/  ULDC UR5, c[0x0][0xc14] ;  /* 0x0003050000057ab9 */ /* 0x000fe20000000800 */
[----:B------:R-:W-:Y:S01]  /*18ce0*/  ULDC UR7, c[0x0][0xc14] ;  /* 0x0003050000077ab9 */ /* 0x000fe20000000800 */
[----:B------:R-:W-:-:S05]  /*18cf0*/  ULDC UR4, c[0x0][0xc10] ;  /* 0x0003040000047ab9 */ /* 0x000fca0000000800 */
.L_x_664:
[----:B------:R-:W-:Y:S01]  /*18d00*/  VIADD R0, R19, 0x1f ;  /* 0x0000001f13007836 */ /* 0x000fe20000000000 */
[----:B------:R-:W-:-:S04]  /*18d10*/  MOV R19, UR7 ;  /* 0x0000000700137c02 */ /* 0x000fc80008000f00 */
[----:B------:R-:W-:-:S13]  /*18d20*/  ISETP.GE.AND P0, PT, R0, UR5, PT ;  /* 0x0000000500007c0c */ /* 0x000fda000bf06270 */
[----:B------:R-:W-:Y:S05]  /*18d30*/  @P0 BRA `(.L_x_661) ;  /* 0x0000000400440947 */ /* 0x000fea0003800000 */
[----:B------:R-:W0:Y:S01]  /*18d40*/  S2R R7, SR_TID.X ;  /* 0x0000000000077919 */ /* 0x000e220000002100 */
[----:B------:R-:W-:Y:S01]  /*18d50*/  IMAD.MOV.U32 R19, RZ, RZ, R0 ;  /* 0x000000ffff137224 */ /* 0x000fe200078e0000 */
[----:B------:R-:W-:Y:S01]  /*18d60*/  BSSY B0, `(.L_x_662) ;  /* 0x000000a000007945 */ /* 0x000fe20003800000 */
[----:B------:R-:W-:Y:S01]  /*18d70*/  IMAD.MOV.U32 R0, RZ, RZ, RZ ;  /* 0x000000ffff007224 */ /* 0x000fe200078e00ff */
[----:B0-----:R-:W-:-:S04]  /*18d80*/  LOP3.LUT R7, R7, 0x1f, RZ, 0xc0, !PT ;  /* 0x0000001f07077812 */ /* 0x001fc800078ec0ff */
[C---:B------:R-:W-:Y:S02]  /*18d90*/  ISETP.NE.AND P1, PT, R7.reuse, 0x1f, PT ;  /* 0x0000001f0700780c */ /* 0x040fe40003f25270 */
[----:B------:R-:W-:-:S04]  /*18da0*/  IADD3 R5, R7, R19, RZ ;  /* 0x0000001307057210 */ /* 0x000fc80007ffe0ff */
[----:B------:R-:W-:-:S13]  /*18db0*/  ISETP.GE.OR P0, PT, R5, UR5, !P1 ;  /* 0x0000000505007c0c */ /* 0x000fda000cf06670 */
[----:B------:R-:W-:Y:S05]  /*18dc0*/  @P0 BRA `(.L_x_663) ;  /* 0x00000000000c0947 */ /* 0x000fea0003800000 */
[----:B------:R-:W0:Y:S02]  /*18dd0*/  LDC.64 R2, c[0x0][0xc58] ;  /* 0x00031600ff027b82 */ /* 0x000e240000000a00 */
[----:B0-----:R-:W-:-:S05]  /*18de0*/  IMAD.WIDE R2, R5, 0x4, R2 ;  /* 0x0000000405027825 */ /* 0x001fca00078e0202 */
[----:B------:R0:W5:Y:S02]  /*18df0*/  LDG.E R0, desc[UR36][R2.64] ;  /* 0x0000002402007981 */ /* 0x000164000c1e1900 */
.L_x_663:
[----:B------:R-:W-:Y:S05]  /*18e00*/  BSYNC B0 ;  /* 0x0000000000007941 */ /* 0x000fea0003800000 */
.L_x_662:
[----:B0----5:R-:W0:Y:S01]  /*18e10*/  SHFL.UP PT, R2, R0, 0x1, RZ ;  /* 0x0420000000027989 */ /* 0x021e2200000e00ff */
[C---:B------:R-:W-:Y:S02]  /*18e20*/  ISETP.NE.AND P0, PT, R7.reuse, RZ, PT ;  /* 0x000000ff0700720c */ /* 0x040fe40003f05270 */
[C---:B------:R-:W-:Y:S02]  /*18e30*/  ISETP.GE.U32.AND P1, PT, R7.reuse, 0x2, PT ;  /* 0x000000020700780c */ /* 0x040fe40003f26070 */
[----:B0-----:R-:W-:Y:S02]  /*18e40*/  SEL R3, R2, RZ, P0 ;  /* 0x000000ff02037207 */ /* 0x001fe40000000000 */
[----:B------:R-:W-:Y:S02]  /*18e50*/  ISETP.GE.U32.AND P0, PT, R7, 0x4, PT ;  /* 0x000000040700780c */ /* 0x000fe40003f06070 */
[----:B------:R-:W-:-:S05]  /*18e60*/  IADD3 R3, R0, R3, RZ ;  /* 0x0000000300037210 */ /* 0x000fca0007ffe0ff */
[----:B------:R-:W0:Y:S02]  /*18e70*/  SHFL.UP PT, R2, R3, 0x2, RZ ;  /* 0x0440000003027989 */ /* 0x000e2400000e00ff */
[----:B0-----:R-:W-:Y:S02]  /*18e80*/  SEL R2, R2, RZ, P1 ;  /* 0x000000ff02027207 */ /* 0x001fe40000800000 */
[----:B------:R-:W-:-:S03]  /*18e90*/  ISETP.GE.U32.AND P1, PT, R7, 0x8, PT ;  /* 0x000000080700780c */ /* 0x000fc60003f26070 */
[----:B------:R-:W-:-:S05]  /*18ea0*/  IMAD.IADD R2, R3, 0x1, R2 ;  /* 0x0000000103027824 */ /* 0x000fca00078e0202 */
[----:B------:R-:W0:Y:S02]  /*18eb0*/  SHFL.UP PT, R5, R2, 0x4, RZ ;  /* 0x0480000002057989 */ /* 0x000e2400000e00ff */
[----:B0-----:R-:W-:Y:S02]  /*18ec0*/  SEL R5, R5, RZ, P0 ;  /* 0x000000ff05057207 */ /* 0x001fe40000000000 */
[----:B------:R-:W-:Y:S02]  /*18ed0*/  ISETP.GE.U32.AND P0, PT, R7, 0x10, PT ;  /* 0x000000100700780c */ /* 0x000fe40003f06070 */
[----:B------:R-:W-:-:S05]  /*18ee0*/  IADD3 R5, R2, R5, RZ ;  /* 0x0000000502057210 */ /* 0x000fca0007ffe0ff */
[----:B------:R-:W0:Y:S02]  /*18ef0*/  SHFL.UP PT, R6, R5, 0x8, RZ ;  /* 0x0500000005067989 */ /* 0x000e2400000e00ff */
[----:B0-----:R-:W-:-:S05]  /*18f00*/  SEL R6, R6, RZ, P1 ;  /* 0x000000ff06067207 */ /* 0x001fca0000800000 */
[----:B------:R-:W-:-:S05]  /*18f10*/  IMAD.IADD R6, R5, 0x1, R6 ;  /* 0x0000000105067824 */ /* 0x000fca00078e0206 */
[----:B------:R-:W0:Y:S02]  /*18f20*/  SHFL.UP PT, R7, R6, 0x10, RZ ;  /* 0x0600000006077989 */ /* 0x000e2400000e00ff */
[----:B0-----:R-:W-:-:S04]  /*18f30*/  SEL R7, R7, RZ, P0 ;  /* 0x000000ff07077207 */ /* 0x001fc80000000000 */
[----:B------:R-:W-:-:S05]  /*18f40*/  IADD3 R7, R6, R7, RZ ;  /* 0x0000000706077210 */ /* 0x000fca0007ffe0ff */
[----:B------:R-:W0:Y:S02]  /*18f50*/  SHFL.IDX PT, R3, R7, 0x1f, 0x1f ;  /* 0x03e01f0007037f89 */ /* 0x000e2400000e0000 */
[----:B0-----:R-:W-:-:S04]  /*18f60*/  IMAD R3, R3, UR4, RZ ;  /* 0x0000000403037c24 */ /* 0x001fc8000f8e02ff */
[----:B------:R-:W-:-:S05]  /*18f70*/  IMAD.IADD R4, R3, 0x1, R4 ;  /* 0x0000000103047824 */ /* 0x000fca00078e0204 */
[----:B------:R-:W-:-:S13]  /*18f80*/  ISETP.GT.AND P0, PT, R4, UR6, PT ;  /* 0x0000000604007c0c */ /* 0x000fda000bf04270 */
[----:B------:R-:W-:Y:S05]  /*18f90*/  @!P0 BRA `(.L_x_664) ;  /* 0xfffffffc00588947 */ /* 0x000fea000383ffff */
[----:B------:R-:W-:Y:S01]  /*18fa0*/  MOV R2, R7 ;  /* 0x0000000700027202 */ /* 0x000fe20000000f00 */
[----:B------:R-:W-:-:S07]  /*18fb0*/  IMAD.MOV.U32 R7, RZ, RZ, R3 ;  /* 0x000000ffff077224 */ /* 0x000fce00078e0003 */
.L_x_660:
[----:B------:R-:W-:-:S05]  /*18fc0*/  IADD3 R7, -R7, R4, RZ ;  /* 0x0000000407077210 */ /* 0x000fca0007ffe1ff */
        /* <DEDUP_REMOVED lines=11> */
[----:B0-----:R-:W-:Y:S01]  /*19080*/  IADD3 R10, RZ, -R3, RZ ;  /* 0x80000003ff0a7210 */ /* 0x001fe20007ffe0ff */
[----:B------:R-:W-:Y:S06]  /*19090*/  @!P0 BRA `(.L_x_665) ;  /* 0x0000000000088947 */ /* 0x000fec0003800000 */
[----:B------:R-:W-:-:S05]  /*190a0*/  VIADD R9, R4, 0xffffffff ;  /* 0xffffffff04097836 */ /* 0x000fca0000000000 */
[----:B------:R0:W1:Y:S02]  /*190b0*/  SHFL.IDX PT, R16, R2, R9, 0x1f ;  /* 0x00001f0902107589 */ /* 0x00006400000e0000 */
.L_x_665:
[----:B-1----:R-:W-:Y:S01]  /*190c0*/  IMAD R16, R16, UR4, R7 ;  /* 0x0000000410107c24 */ /* 0x002fe2000f8e0207 */
[----:B0-----:R-:W-:Y:S01]  /*190d0*/  MOV R2, RZ ;  /* 0x000000ff00027202 */ /* 0x001fe20000000f00 */
[----:B------:R-:W-:Y:S01]  /*190e0*/  IMAD R7, R10, R5, RZ ;  /* 0x000000050a077224 */ /* 0x000fe200078e02ff */
[----:B------:R-:W-:Y:S01]  /*190f0*/  IABS R6, R0 ;  /* 0x0000000000067213 */ /* 0x000fe20000000000 */
[----:B------:R-:W-:Y:S01]  /*19100*/  IMAD.IADD R19, R4, 0x1, R19 ;  /* 0x0000000104137824 */ /* 0x000fe200078e0213 */
[----:B------:R-:W-:Y:S01]  /*19110*/  IADD3 R17, -R16, UR6, RZ ;  /* 0x0000000610117c10 */ /* 0x000fe2000fffe1ff */
[----:B------:R-:W-:-:S03]  /*19120*/  IMAD.HI.U32 R2, R3, R7, R2 ;  /* 0x0000000703027227 */ /* 0x000fc600078e0002 */
[----:B------:R-:W-:Y:S01]  /*19130*/  IABS R3, R17 ;  /* 0x0000001100037213 */ /* 0x000fe20000000000 */
[----:B------:R-:W-:-:S04]  /*19140*/  IMAD.MOV R6, RZ, RZ, -R6 ;  /* 0x000000ffff067224 */ /* 0x000fc800078e0a06 */
[----:B------:R-:W-:-:S04]  /*19150*/  IMAD.HI.U32 R2, R2, R3, RZ ;  /* 0x0000000302027227 */ /* 0x000fc800078e00ff */
[----:B------:R-:W-:Y:S01]  /*19160*/  IMAD R6, R2, R6, R3 ;  /* 0x0000000602067224 */ /* 0x000fe200078e0203 */
[----:B------:R-:W-:-:S04]  /*19170*/  LOP3.LUT R3, R17, R0, RZ, 0x3c, !PT ;  /* 0x0000000011037212 */ /* 0x000fc800078e3cff */
[----:B------:R-:W-:-:S13]  /*19180*/  ISETP.GT.U32.AND P0, PT, R5, R6, PT ;  /* 0x000000060500720c */ /* 0x000fda0003f04070 */
[----:B------:R-:W-:Y:S01]  /*19190*/  @!P0 IMAD.IADD R6, R6, 0x1, -R5 ;  /* 0x0000000106068824 */ /* 0x000fe200078e0a05 */
[----:B------:R-:W-:-:S04]  /*191a0*/  @!P0 IADD3 R2, R2, 0x1, RZ ;  /* 0x0000000102028810 */ /* 0x000fc80007ffe0ff */
[----:B------:R-:W-:-:S13]  /*191b0*/  ISETP.GE.U32.AND P0, PT, R6, R5, PT ;  /* 0x000000050600720c */ /* 0x000fda0003f06070 */
[----:B------:R-:W-:Y:S02]  /*191c0*/  @P0 IADD3 R2, R2, 0x1, RZ ;  /* 0x0000000102020810 */ /* 0x000fe40007ffe0ff */
[----:B------:R-:W-:-:S13]  /*191d0*/  ISETP.GE.AND P0, PT, R3, RZ, PT ;  /* 0x000000ff0300720c */ /* 0x000fda0003f06270 */
[----:B------:R-:W-:Y:S01]  /*191e0*/  @!P0 IMAD.MOV R2, RZ, RZ, -R2 ;  /* 0x000000ffff028224 */ /* 0x000fe200078e0a02 */
[----:B------:R-:W-:-:S13]  /*191f0*/  ISETP.NE.AND P0, PT, R0, RZ, PT ;  /* 0x000000ff0000720c */ /* 0x000fda0003f05270 */
[----:B------:R-:W-:-:S04]  /*19200*/  @!P0 LOP3.LUT R2, RZ, R0, RZ, 0x33, !PT ;  /* 0x00000000ff028212 */ /* 0x000fc800078e33ff */
[----:B------:R-:W-:Y:S02]  /*19210*/  IADD3 R3, -R2, RZ, RZ ;  /* 0x000000ff02037210 */ /* 0x000fe40007ffe1ff */
[----:B------:R-:W-:-:S03]  /*19220*/  MOV R18, R2 ;  /* 0x0000000200127202 */ /* 0x000fc60000000f00 */
[----:B------:R-:W-:Y:S01]  /*19230*/  IMAD R17, R0, R3, R17 ;  /* 0x0000000300117224 */ /* 0x000fe200078e0211 */
[----:B------:R-:W-:Y:S06]  /*19240*/  BRA `(.L_x_666) ;  /* 0x00000000000c7947 */ /* 0x000fec0003800000 */
.L_x_661:
[----:B------:R-:W-:Y:S01]  /*19250*/  IMAD.MOV.U32 R17, RZ, RZ, RZ ;  /* 0x000000ffff117224 */ /* 0x000fe200078e00ff */
[----:B------:R-:W-:Y:S01]  /*19260*/  MOV R16, UR6 ;  /* 0x0000000600107c02 */ /* 0x000fe20008000f00 */
[----:B------:R-:W-:-:S07]  /*19270*/  IMAD.MOV.U32 R18, RZ, RZ, RZ ;  /* 0x000000ffff127224 */ /* 0x000fce00078e00ff */
.L_x_666:
[----:B------:R-:W2:Y:S01]  /*19280*/  LDL.LU R2, [R1+0x18] ;  /* 0x0000180001027983 */ /* 0x000ea20000300800 */
[----:B------:R-:W0:Y:S02]  /*19290*/  S2R R5, SR_TID.X ;  /* 0x0000000000057919 */ /* 0x000e240000002100 */
[----:B0-----:R-:W-:-:S04]  /*192a0*/  LOP3.LUT R5, R5, 0x1f, RZ, 0xc0, !PT ;  /* 0x0000001f05057812 */ /* 0x001fc800078ec0ff */
[----:B------:R-:W-:-:S13]  /*192b0*/  ISETP.NE.AND P0, PT, R5, RZ, PT ;  /* 0x000000ff0500720c */ /* 0x000fda0003f05270 */
[----:B------:R-:W0:Y:S01]  /*192c0*/  @!P0 S2R R3, SR_CgaCtaId ;  /* 0x0000000000038919 */ /* 0x000e220000008800 */
[----:B------:R-:W-:-:S04]  /*192d0*/  @!P0 MOV R0, 0x400 ;  /* 0x0000040000008802 */ /* 0x000fc80000000f00 */
[----:B0-----:R-:W-:-:S05]  /*192e0*/  @!P0 LEA R0, R3, R0, 0x18 ;  /* 0x0000000003008211 */ /* 0x001fca00078ec0ff */
[----:B------:R0:W-:Y:S02]  /*192f0*/  @!P0 STS.128 [R0+0x348d0], R16 ;  /* 0x0348d01000008388 */ /* 0x0001e40000000c00 */
[----:B0-----:R-:W-:Y:S02]  /*19300*/  MOV R0, 0x1 ;  /* 0x0000000100007802 */ /* 0x001fe40000000f00 */
[----:B--2---:R-:W-:-:S04]  /*19310*/  LOP3.LUT R2, R2, 0xfffffeff, RZ, 0xc0, !PT ;  /* 0xfffffeff02027812 */ /* 0x004fc800078ec0ff */
[----:B------:R-:W-:Y:S01]  /*19320*/  @P0 LOP3.LUT R2, R2, 0x100, RZ, 0xfc, !PT ;  /* 0x0000010002020812 */ /* 0x000fe200078efcff */
[----:B------:R-:W-:Y:S06]  /*19330*/  BAR.ARV 0x5, 0x120 ;  /* 0x0144800000007b1d */ /* 0x000fec0000002000 */
[----:B------:R-:W-:Y:S01]  /*19340*/  ISETP.GE.AND P0, PT, R19, UR5, PT ;  /* 0x0000000513007c0c */ /* 0x000fe2000bf06270 */
[----:B------:R0:W-:Y:S04]  /*19350*/  STL [R1+0x18], R2 ;  /* 0x0000180201007387 */ /* 0x0001e80000100800 */
[----:B------:R0:W-:Y:S04]  /*19360*/  STL [R1], RZ ;  /* 0x000000ff01007387 */ /* 0x0001e80000100800 */
[----:B------:R0:W-:Y:S04]  /*19370*/  STL [R1+0xc], R0 ;  /* 0x00000c0001007387 */ /* 0x0001e80000100800 */
[----:B------:R0:W-:Y:S01]  /*19380*/  STL [R1+0x3c], RZ ;  /* 0x00003cff01007387 */ /* 0x0001e20000100800 */
[----:B------:R-:W-:Y:S05]  /*19390*/  @P0 BRA `(.L_x_667) ;  /* 0x0000004c00f40947 */ /* 0x000fea0003800000 */
[----:B------:R-:W2:Y:S01]  /*193a0*/  LDL R4, [R1+0x38] ;  /* 0x0000380001047983 */ /* 0x000ea20000100800 */
[----:B------:R-:W-:Y:S01]  /*193b0*/  ISETP.NE.AND P1, PT, R5, RZ, PT ;  /* 0x000000ff0500720c */ /* 0x000fe20003f25270 */
[----:B0-----:R-:W-:Y:S01]  /*193c0*/  IMAD.MOV.U32 R0, RZ, RZ, 0x1 ;  /* 0x00000001ff007424 */ /* 0x001fe200078e00ff */
[----:B------:R-:W-:Y:S01]  /*193d0*/  LOP3.LUT R2, R2, 0xffffffbf, RZ, 0xc0, !PT ;  /* 0xffffffbf02027812 */ /* 0x000fe200078ec0ff */
[----:B------:R-:W-:Y:S01]  /*193e0*/  ULDC.64 UR38, c[0x0][0x198] ;  /* 0x0000660000267ab9 */ /* 0x000fe20000000a00 */
[----:B------:R-:W-:Y:S02]  /*193f0*/  ULDC UR40, c[0x0][0xc] ;  /* 0x0000030000287ab9 */ /* 0x000fe40000000800 */
[----:B------:R-:W-:Y:S02]  /*19400*/  LOP3.LUT R2, R2, 0xfffffffd, RZ, 0xc0, !PT ;  /* 0xfffffffd02027812 */ /* 0x000fe400078ec0ff */
[----:B--2---:R-:W-:Y:S02]  /*19410*/  LOP3.LUT R3, R4, 0x2, RZ, 0xfc, !PT ;  /* 0x0000000204037812 */ /* 0x004fe400078efcff */
[----:B------:R-:W0:Y:S03]  /*19420*/  S2R R4, SR_TID.X ;  /* 0x0000000000047919 */ /* 0x000e260000002100 */
[----:B------:R1:W-:Y:S04]  /*19430*/  STL [R1+0x28], R3 ;  /* 0x0000280301007387 */ /* 0x0003e80000100800 */
[----:B------:R1:W-:Y:S04]  /*19440*/  STL [R1+0x4], RZ ;  /* 0x000004ff01007387 */ /* 0x0003e80000100800 */
[----:B------:R1:W-:Y:S04]  /*19450*/  STL [R1+0x14], R0 ;  /* 0x0000140001007387 */ /* 0x0003e80000100800 */
[----:B------:R1:W-:Y:S04]  /*19460*/  STL [R1+0x3c], RZ ;  /* 0x00003cff01007387 */ /* 0x0003e80000100800 */
[----:B------:R1:W-:Y:S04]  /*19470*/  STL [R1], RZ ;  /* 0x000000ff01007387 */ /* 0x0003e80000100800 */
[----:B------:R1:W-:Y:S01]  /*19480*/  STL [R1+0xc], R0 ;  /* 0x00000c0001007387 */ /* 0x0003e20000100800 */
[----:B0-----:R-:W-:-:S04]  /*19490*/  LOP3.LUT R4, R4, 0x7f, RZ, 0xc0, !PT ;  /* 0x0000007f04047812 */ /* 0x001fc800078ec0ff */
[C---:B------:R-:W-:Y:S02]  /*194a0*/  ISETP.NE.AND P2, PT, R4.reuse, RZ, PT ;  /* 0x000000ff0400720c */ /* 0x040fe40003f45270 */
[----:B------:R-:W-:-:S11]  /*194b0*/  ISETP.NE.OR P0, PT, R4, RZ, !P1 ;  /* 0x000000ff0400720c */ /* 0x000fd60004f05670 */
[----:B------:R-:W-:-:S04]  /*194c0*/  @P2 LOP3.LUT R2, R2, 0x2, RZ, 0xfc, !PT ;  /* 0x0000000202022812 */ /* 0x000fc800078efcff */
[----:B------:R-:W-:-:S05]  /*194d0*/  @P0 LOP3.LUT R2, R2, 0x40, RZ, 0xfc, !PT ;  /* 0x0000004002020812 */ /* 0x000fca00078efcff */
[----:B------:R1:W-:Y:S02]  /*194e0*/  STL [R1+0x18], R2 ;  /* 0x0000180201007387 */ /* 0x0003e40000100800 */
.L_x_755:
[----:B012---:R-:W0:Y:S02]  /*194f0*/  LDC.64 R2, c[0x0][0xc60] ;  /* 0x00031800ff027b82 */ /* 0x007e240000000a00 */
[----:B0-----:R-:W-:-:S05]  /*19500*/  IMAD.WIDE R2, R19, 0x4, R2 ;  /* 0x0000000413027825 */ /* 0x001fca00078e0202 */
[----:B------:R-:W2:Y:S01]  /*19510*/  LDG.E R11, desc[UR36][R2.64] ;  /* 0x00000024020b7981 */ /* 0x000ea2000c1e1900 */
[----:B------:R-:W-:Y:S05]  /*19520*/  YIELD ;  /* 0x0000000000007946 */ /* 0x000fea0003800000 */
[----:B------:R-:W-:Y:S01]  /*19530*/  ULDC.64 UR4, c[0x0][0xa28] ;  /* 0x00028a0000047ab9 */ /* 0x000fe20000000a00 */
[----:B------:R-:W-:Y:S02]  /*19540*/  CS2R R4, SRZ ;  /* 0x0000000000047805 */ /* 0x000fe4000001ff00 */
[----:B------:R-:W-:Y:S01]  /*19550*/  ISETP.NE.U32.AND P0, PT, RZ, UR4, PT ;  /* 0x00000004ff007c0c */ /* 0x000fe2000bf05070 */
[----:B------:R-:W-:-:S03]  /*19560*/  ULDC.64 UR6, c[0x0][0xa10] ;  /* 0x0002840000067ab9 */ /* 0x000fc60000000a00 */
[----:B------:R-:W-:Y:S02]  /*19570*/  ISETP.NE.AND.EX P0, PT, RZ, UR5, PT, P0 ;  /* 0x00000005ff007c0c */ /* 0x000fe4000bf05300 */
        /* <DEDUP_REMOVED lines=12> */
[----:B------:R-:W-:Y:S01]  /*19640*/  ISETP.NE.U32.AND P1, PT, RZ, UR4, PT ;  /* 0x00000004ff007c0c */ /* 0x000fe2000bf25070 */
[----:B------:R-:W-:Y:S01]  /*19650*/  IMAD.MOV.U32 R10, RZ, RZ, RZ ;  /* 0x000000ffff0a7224 */ /* 0x000fe200078e00ff */
[C---:B------:R-:W-:Y:S02]  /*19660*/  SHF.L.U64.HI R0, R11.reuse, 0x2, R0 ;  /* 0x000000020b007819 */ /* 0x040fe40000010200 */
[----:B------:R-:W-:Y:S01]  /*19670*/  ISETP.NE.AND.EX P1, PT, RZ, UR5, PT, P1 ;  /* 0x00000005ff007c0c */ /* 0x000fe2000bf25310 */
[----:B--2---:R0:W-:Y:S02]  /*19680*/  STL [R1+0x44], R4 ;  /* 0x0000440401007387 */ /* 0x0041e40000100800 */
[----:B0-----:R-:W-:-:S10]  /*19690*/  SHF.L.U32 R4, R11, 0x2, RZ ;  /* 0x000000020b047819 */ /* 0x001fd400000006ff */
[----:B------:R-:W-:Y:S01]  /*196a0*/  @P1 IADD3 R8, P0, R4, UR4, RZ ;  /* 0x0000000404081c10 */ /* 0x000fe2000ff1e0ff */
[----:B------:R-:W-:Y:S03]  /*196b0*/  STL [R1+0x30], R4 ;  /* 0x0000300401007387 */ /* 0x000fe60000100800 */
[----:B------:R-:W-:Y:S01]  /*196c0*/  @P1 IADD3.X R9, R0, UR5, RZ, P0, !PT ;  /* 0x0000000500091c10 */ /* 0x000fe200087fe4ff */
[----:B------:R-:W-:Y:S01]  /*196d0*/  ULDC.64 UR4, c[0x0][0xa08] ;  /* 0x0002820000047ab9 */ /* 0x000fe20000000a00 */
[----:B------:R0:W-:Y:S01]  /*196e0*/  STL [R1+0x34], R0 ;  /* 0x0000340001007387 */ /* 0x0001e20000100800 */
[----:B------:R-:W-:Y:S02]  /*196f0*/  IADD3 R2, P0, R4, UR4, RZ ;  /* 0x0000000404027c10 */ /* 0x000fe4000ff1e0ff */
[----:B------:R-:W-:Y:S02]  /*19700*/  ISETP.NE.U32.AND P2, PT, RZ, UR4, PT ;  /* 0x00000004ff007c0c */ /* 0x000fe4000bf45070 */
[----:B------:R-:W-:-:S02]  /*19710*/  IADD3.X R3, R0, UR5, RZ, P0, !PT ;  /* 0x0000000500037c10 */ /* 0x000fc400087fe4ff */
[----:B------:R-:W-:Y:S01]  /*19720*/  ISETP.NE.AND.EX P2, PT, RZ, UR5, PT, P2 ;  /* 0x00000005ff007c0c */ /* 0x000fe2000bf45320 */
[----:B------:R-:W-:Y:S01]  /*19730*/  ULDC.64 UR4, c[0x0][0x3f8] ;  /* 0x0000fe0000047ab9 */ /* 0x000fe20000000a00 */
[----:B------:R-:W-:Y:S01]  /*19740*/  IADD3 R6, P0, R4, UR6, RZ ;  /* 0x0000000604067c10 */ /* 0x000fe2000ff1e0ff */
[----:B------:R-:W-:-:S03]  /*19750*/  UISETP.NE.U32.AND UP0, UPT, UR4, URZ, UPT ;  /* 0x0000003f0400728c */ /* 0x000fc6000bf05070 */
[----:B------:R-:W-:Y:S01]  /*19760*/  ULDC UR4, c[0x0][0x404] ;  /* 0x0001010000047ab9 */ /* 0x000fe20000000800 */
[----:B------:R-:W-:Y:S01]  /*19770*/  UISETP.NE.AND.EX UP0, UPT, UR5, URZ, UPT, UP0 ;  /* 0x0000003f0500728c */ /* 0x000fe2000bf05300 */
[----:B------:R-:W-:Y:S02]  /*19780*/  IADD3.X R7, R0, UR7, RZ, P0, !PT ;  /* 0x0000000700077c10 */ /* 0x000fe400087fe4ff */
[----:B------:R-:W-:Y:S01]  /*19790*/  ULDC UR5, c[0x0][0x2e0] ;  /* 0x0000b80000057ab9 */ /* 0x000fe20000000800 */
[----:B------:R-:W-:Y:S02]  /*197a0*/  USEL UR4, UR4, 0x1, UP0 ;  /* 0x0000000104047887 */ /* 0x000fe40008000000 */
[----:B------:R1:W5:Y:S02]  /*197b0*/  @P2 LDG.E R10, desc[UR36][R2.64] ;  /* 0x00000024020a2981 */ /* 0x000364000c1e1900 */
[----:B------:R-:W-:-:S06]  /*197c0*/  UIMAD UR4, UR4, UR5, URZ ;  /* 0x00000005040472a4 */ /* 0x000fcc000f8e023f */
[----:B0-----:R-:W-:-:S06]  /*197d0*/  MOV R0, UR4 ;  /* 0x0000000400007c02 */ /* 0x001fcc0008000f00 */
[----:B------:R1:W5:Y:S01]  /*197e0*/  @P1 LDG.E R0, desc[UR36][R8.64] ;  /* 0x0000002408001981 */ /* 0x000362000c1e1900 */
[----:B------:R-:W-:Y:S01]  /*197f0*/  ISETP.NE.U32.AND P0, PT, RZ, UR6, PT ;  /* 0x00000006ff007c0c */ /* 0x000fe2000bf05070 */
[----:B------:R-:W-:Y:S02]  /*19800*/  ULDC UR4, c[0x0][0x338] ;  /* 0x0000ce0000047ab9 */ /* 0x000fe40000000800 */
[----:B------:R-:W-:Y:S01]  /*19810*/  IMAD.U32 R4, RZ, RZ, UR4 ;  /* 0x00000004ff047e24 */ /* 0x000fe2000f8e00ff */
[----:B------:R-:W-:Y:S01]  /*19820*/  ISETP.NE.AND.EX P0, PT, RZ, UR7, PT, P0 ;  /* 0x00000007ff007c0c */ /* 0x000fe2000bf05300 */
[----:B------:R-:W-:-:S12]  /*19830*/  @P1 BRA `(.L_x_668) ;  /* 0x0000000000101947 */ /* 0x000fd80003800000 */
[----:B------:R-:W-:Y:S05]  /*19840*/  @!P2 BRA `(.L_x_668) ;  /* 0x00000000000ca947 */ /* 0x000fea0003800000 */
[----:B-1----:R-:W2:Y:S04]  /*19850*/  LDG.E R8, desc[UR36][R2.64] ;  /* 0x0000002402087981 */ /* 0x002ea8000c1e1900 */
[----:B-----5:R-:W2:Y:S02]  /*19860*/  LDG.E R0, desc[UR36][R2.64+0x4] ;  /* 0x0000042402007981 */ /* 0x020ea4000c1e1900 */
[----:B--2---:R-:W-:-:S07]  /*19870*/  IADD3 R0, -R8, R0, RZ ;  /* 0x0000000008007210 */ /* 0x004fce0007ffe1ff */
.L_x_668:
[----:B-1----:R-:W2:Y:S04]  /*19880*/  @P0 LDG.E R2, desc[UR36][R6.64] ;  /* 0x0000002406020981 */ /* 0x002ea8000c1e1900 */
[----:B------:R-:W2:Y:S01]  /*19890*/  @P0 LDG.E R3, desc[UR36][R6.64+0x4] ;  /* 0x0000042406030981 */ /* 0x000ea2000c1e1900 */
[----:B-----5:R-:W-:Y:S01]  /*198a0*/  IADD3 R0, -R5, R0, RZ ;  /* 0x0000000005007210 */ /* 0x020fe20007ffe1ff */
[----:B------:R-:W-:Y:S02]  /*198b0*/  IMAD.IADD R5, R10, 0x1, R5 ;  /* 0x000000010a057824 */ /* 0x000fe400078e0205 */
[----:B--2---:R-:W-:-:S04]  /*198c0*/  @P0 IMAD.IADD R4, R3, 0x1, -R2 ;  /* 0x0000000103040824 */ /* 0x004fc800078e0a02 */
[----:B------:R-:W-:-:S05]  /*198d0*/  IMAD.IADD R8, R0, 0x1, R4 ;  /* 0x0000000100087824 */ /* 0x000fca00078e0204 */
[----:B------:R0:W-:Y:S01]  /*198e0*/  STL [R1+0x40], R8 ;  /* 0x0000400801007387 */ /* 0x0001e20000100800 */
[----:B------:R-:W-:-:S04]  /*198f0*/  IADD3 R2, R8, 0x7f, RZ ;  /* 0x0000007f08027810 */ /* 0x000fc80007ffe0ff */
[----:B------:R-:W-:-:S04]  /*19900*/  SHF.R.S32.HI R3, RZ, 0x1f, R2 ;  /* 0x0000001fff037819 */ /* 0x000fc80000011402 */
[----:B------:R-:W-:Y:S02]  /*19910*/  LEA.HI R2, R3, R2, RZ, 0x7 ;  /* 0x0000000203027211 */ /* 0x000fe400078f38ff */
[----:B0-----:R-:W-:Y:S02]  /*19920*/  MOV R8, RZ ;  /* 0x000000ff00087202 */ /* 0x001fe40000000f00 */
[----:B------:R-:W-:-:S04]  /*19930*/  LOP3.LUT R3, R2, 0xffffff80, RZ, 0xc0, !PT ;  /* 0xffffff8002037812 */ /* 0x000fc800078ec0ff */
[----:B------:R0:W5:Y:S01]  /*19940*/  @P0 LDG.E R8, desc[UR36][R6.64] ;  /* 0x0000002406080981 */ /* 0x000162000c1e1900 */
[----:B------:R-:W-:Y:S01]  /*19950*/  VIADDMNMX R4, R3, -R0, R4, PT ;  /* 0x8000000003047246 */ /* 0x000fe20003800104 */
[----:B------:R-:W-:-:S05]  /*19960*/  IMAD.MOV R3, RZ, RZ, -R0 ;  /* 0x000000ffff037224 */ /* 0x000fca00078e0a00 */
[----:B------:R-:W-:-:S04]  /*19970*/  VIMNMX R3, RZ, R3, !PT ;  /* 0x00000003ff037248 */ /* 0x000fc80007fe0100 */
[----:B------:R-:W-:Y:S02]  /*19980*/  ISETP.GT.AND P1, PT, R4, R3, PT ;  /* 0x000000030400720c */ /* 0x000fe40003f24270 */
[----:B------:R-:W-:-:S11]  /*19990*/  SHF.R.U32.HI R3, RZ, 0x7, R3 ;  /* 0x00000007ff037819 */ /* 0x000fd60000011603 */
[----:B------:R-:W-:-:S04]  /*199a0*/  @P1 IADD3 R4, R4, 0x7f, RZ ;  /* 0x0000007f04041810 */ /* 0x000fc80007ffe0ff */
[----:B------:R-:W-:-:S04]  /*199b0*/  @P1 SHF.R.S32.HI R0, RZ, 0x1f, R4 ;  /* 0x0000001fff001819 */ /* 0x000fc80000011404 */
[----:B------:R-:W-:Y:S01]  /*199c0*/  @P1 LEA.HI R0, R0, R4, RZ, 0x7 ;  /* 0x0000000400001211 */ /* 0x000fe200078f38ff */
[----:B------:R-:W-:-:S03]  /*199d0*/  IMAD.MOV.U32 R4, RZ, RZ, R3 ;  /* 0x000000ffff047224 */ /* 0x000fc600078e0003 */
[----:B------:R-:W-:Y:S02]  /*199e0*/  @P1 SHF.R.S32.HI R4, RZ, 0x7, R0 ;  /* 0x00000007ff041819 */ /* 0x000fe40000011400 */
[----:B------:R-:W-:Y:S01]  /*199f0*/  SHF.R.S32.HI R0, RZ, 0x7, R2 ;  /* 0x00000007ff007819 */ /* 0x000fe20000011402 */
[----:B------:R0:W-:Y:S04]  /*19a00*/  STL [R1+0x8], R5 ;  /* 0x0000080501007387 */ /* 0x0001e80000100800 */
[----:B------:R0:W-:Y:S01]  /*19a10*/  STL [R1+0x2c], R0 ;  /* 0x00002c0001007387 */ /* 0x0001e20000100800 */
[----:B------:R-:W-:Y:S01]  /*19a20*/  ISETP.GT.AND P1, PT, R4, R3, PT ;  /* 0x000000030400720c */ /* 0x000fe20003f24270 */
[----:B------:R-:W-:Y:S01]  /*19a30*/  BSSY B0, `(.L_x_669) ;  /* 0x00000dd000007945 */ /* 0x000fe20003800000 */
[----:B------:R-:W-:-:S11]  /*19a40*/  PLOP3.LUT P2, PT, PT, PT, PT, 0x80, 0x0 ;  /* 0x000000000000781c */ /* 0x000fd60003f4f070 */
[----:B0-----:R-:W-:Y:S05]  /*19a50*/  @!P1 BRA `(.L_x_670) ;  /* 0x0000000c00689947 */ /* 0x001fea0003800000 */
[----:B------:R-:W0:Y:S01]  /*19a60*/  LDC R0, c[0x0][0x428] ;  /* 0x00010a00ff007b82 */ /* 0x000e220000000800 */
[----:B------:R-:W-:Y:S01]  /*19a70*/  UMOV UR4, 0xffffffff ;  /* 0xffffffff00047882 */ /* 0x000fe20000000000 */
[----:B------:R-:W-:Y:S02]  /*19a80*/  MOV R2, R18 ;  /* 0x0000001200027202 */ /* 0x000fe40000000f00 */
[----:B0-----:R-:W-:-:S13]  /*19a90*/  ISETP.NE.AND P1, PT, R0, 0x1, PT ;  /* 0x000000010000780c */ /* 0x001fda0003f25270 */
[----:B------:R-:W0:Y:S08]  /*19aa0*/  @P1 LDC R0, c[0x0][0x42c] ;  /* 0x00010b00ff001b82 */ /* 0x000e300000000800 */
[----:B------:R-:W1:Y:S01]  /*19ab0*/  @P1 LDC R5, c[0x0][0x430] ;  /* 0x00010c00ff051b82 */ /* 0x000e620000000800 */
[----:B0-----:R-:W-:-:S05]  /*19ac0*/  @P1 IMAD.HI.U32 R0, R18, R0, RZ ;  /* 0x0000000012001227 */ /* 0x001fca00078e00ff */
[----:B-1----:R-:W-:Y:S02]  /*19ad0*/  @P1 SHF.R.U32.HI R2, RZ, R5, R0 ;  /* 0x00000005ff021219 */ /* 0x002fe40000011600 */
[----:B------:R-:W-:Y:S01]  /*19ae0*/  SEL R0, R11, RZ, !P0 ;  /* 0x000000ff0b007207 */ /* 0x000fe20004000000 */
[----:B------:R-:W-:Y:S06]  /*19af0*/  BRA.DIV UR4, `(.L_x_671) ;  /* 0x0000005604147947 */ /* 0x000fec000b800000 */
.L_x_798:
[----:B------:R-:W-:-:S03]  /*19b00*/  UMOV UR4, 0xffffffff ;  /* 0xffffffff00047882 */ /* 0x000fc60000000000 */
[----:B------:R-:W-:Y:S05]  /*19b10*/  BRA.DIV UR4, `(.L_x_672) ;  /* 0x0000005604407947 */ /* 0x000fea000b800000 */
[----:B------:R-:W-:-:S13]  /*19b20*/  ELECT P6, URZ, PT ;  /* 0x00000000003f782f */ /* 0x000fda00038c0000 */
.L_x_801:
[----:B------:R-:W2:Y:S01]  /*19b30*/  LDL R5, [R1+0x3c] ;  /* 0x00003c0001057983 */ /* 0x000ea20000100800 */
[----:B------:R-:W-:Y:S01]  /*19b40*/  BSSY B1, `(.L_x_673) ;  /* 0x000000b000017945 */ /* 0x000fe20003800000 */
[----:B------:R-:W0:Y:S01]  /*19b50*/  S2R R9, SR_CgaCtaId ;  /* 0x0000000000097919 */ /* 0x000e220000008800 */
[----:B--2---:R-:W-:-:S05]  /*19b60*/  VIADD R5, R5, 0x1 ;  /* 0x0000000105057836 */ /* 0x004fca0000000000 */
[----:B------:R-:W-:-:S04]  /*19b70*/  LEA.HI R6, R5, R5, RZ, 0x1 ;  /* 0x0000000505067211 */ /* 0x000fc800078f08ff */
[----:B------:R-:W-:-:S04]  /*19b80*/  LOP3.LUT R6, R6, 0xfffffffe, RZ, 0xc0, !PT ;  /* 0xfffffffe06067812 */ /* 0x000fc800078ec0ff */
[----:B------:R-:W-:Y:S02]  /*19b90*/  IADD3 R5, R5, -R6, RZ ;  /* 0x8000000605057210 */ /* 0x000fe40007ffe0ff */
[----:B------:R-:W-:Y:S02]  /*19ba0*/  MOV R6, 0x400 ;  /* 0x0000040000067802 */ /* 0x000fe40000000f00 */
[----:B------:R-:W-:Y:S02]  /*19bb0*/  SHF.L.U32 R5, R5, 0x1f, RZ ;  /* 0x0000001f05057819 */ /* 0x000fe400000006ff */
[----:B0-----:R-:W-:-:S04]  /*19bc0*/  LEA R9, R9, R6, 0x18 ;  /* 0x0000000609097211 */ /* 0x001fc800078ec0ff */
[----:B------:R-:W0:Y:S02]  /*19bd0*/  SYNCS.PHASECHK.TRANS64.TRYWAIT P0, [R9+URZ+0x34820], R5 ;  /* 0x03482005090075a7 */ /* 0x000e24000800017f */
[----:B0-----:R-:W-:Y:S05]  /*19be0*/  @!P0 BRA `(.L_x_674) ;  /* 0x00000054002c8947 */ /* 0x001fea0003800000 */
.L_x_802:
[----:B------:R-:W-:Y:S05]  /*19bf0*/  BSYNC B1 ;  /* 0x0000000000017941 */ /* 0x000fea0003800000 */
.L_x_673:
[----:B------:R-:W-:Y:S04]  /*19c00*/  BSSY B1, `(.L_x_675) ;  /* 0x0000053000017945 */ /* 0x000fe80003800000 */
[----:B------:R-:W-:Y:S05]  /*19c10*/  @!P6 BRA `(.L_x_676) ;  /* 0x000000040044e947 */ /* 0x000fea0003800000 */
[----:B------:R-:W0:Y:S04]  /*19c20*/  LDL R7, [R1+0x4] ;  /* 0x0000040001077983 */ /* 0x000e280000100800 */
[----:B------:R-:W2:Y:S01]  /*19c30*/  LDL R6, [R1+0x14] ;  /* 0x0000140001067983 */ /* 0x000ea20000100800 */
[----:B0-----:R-:W-:Y:S01]  /*19c40*/  IMAD R5, R7, 0x8, R9 ;  /* 0x0000000807057824 */ /* 0x001fe200078e0209 */
[----:B--2---:R-:W-:-:S04]  /*19c50*/  SHF.L.U32 R7, R6, 0x1f, RZ ;  /* 0x0000001f06077819 */ /* 0x004fc800000006ff */
[----:B------:R-:W0:Y:S02]  /*19c60*/  SYNCS.PHASECHK.TRANS64.TRYWAIT P0, [R5+URZ+0x348a0], R7 ;  /* 0x0348a007050075a7 */ /* 0x000e24000800017f */
[----:B0-----:R-:W-:Y:S05]  /*19c70*/  @!P0 BRA `(.L_x_677) ;  /* 0x00000054001c8947 */ /* 0x001fea0003800000 */
.L_x_803:
[----:B------:R-:W1:Y:S02]  /*19c80*/  S2R R6, SR_TID.X ;  /* 0x0000000000067919 */ /* 0x000e640000002100 */
[----:B-1----:R-:W-:-:S04]  /*19c90*/  LOP3.LUT R6, R6, 0x7f, RZ, 0xc0, !PT ;  /* 0x0000007f06067812 */ /* 0x002fc800078ec0ff */
[----:B------:R-:W-:-:S13]  /*19ca0*/  ISETP.NE.AND P1, PT, R6, RZ, PT ;  /* 0x000000ff0600720c */ /* 0x000fda0003f25270 */
[----:B------:R-:W-:Y:S05]  /*19cb0*/  @P1 BRA `(.L_x_678) ;  /* 0x00000000001c1947 */ /* 0x000fea0003800000 */
[----:B------:R-:W1:Y:S02]  /*19cc0*/  S2R R6, SR_TID.X ;  /* 0x0000000000067919 */ /* 0x000e640000002100 */
[----:B-1----:R-:W-:-:S04]  /*19cd0*/  LOP3.LUT R6, R6, 0x1f, RZ, 0xc0, !PT ;  /* 0x0000001f06067812 */ /* 0x002fc800078ec0ff */
[----:B------:R-:W-:Y:S02]  /*19ce0*/  ISETP.NE.AND P0, PT, R6, RZ, PT ;  /* 0x000000ff0600720c */ /* 0x000fe40003f05270 */
[----:B------:R-:W-:-:S04]  /*19cf0*/  MOV R6, 0xc000 ;  /* 0x0000c00000067802 */ /* 0x000fc80000000f00 */
[----:B------:R1:W-:Y:S07]  /*19d00*/  SYNCS.ARRIVE.TRANS64 RZ, [R5+URZ+0x34890], R6 ;  /* 0x0348900605ff79a7 */ /* 0x0003ee000800003f */
[----:B------:R-:W-:Y:S05]  /*19d10*/  @!P0 BRA `(.L_x_678) ;  /* 0x0000000000048947 */ /* 0x000fea0003800000 */
[----:B------:R-:W-:Y:S01]  /*19d20*/  BPT.TRAP 0x1 ;  /* 0x000000040000795c */ /* 0x000fe20000300000 */
.L_x_678:
[----:B-1----:R-:W2:Y:S01]  /*19d30*/  LDL R6, [R1+0x4] ;  /* 0x0000040001067983 */ /* 0x002ea20000100800 */
[----:B------:R-:W-:Y:S01]  /*19d40*/  R2UR UR9, R5 ;  /* 0x00000000050972ca */ /* 0x000fe200000e0000 */
[----:B------:R-:W-:Y:S01]  /*19d50*/  UIADD3 UR4, UP0, UR38, 0x570, URZ ;  /* 0x0000057026047890 */ /* 0x000fe2000ff1e03f */
[----:B------:R-:W-:Y:S01]  /*19d60*/  R2UR UR12, R2 ;  /* 0x00000000020c72ca */ /* 0x000fe200000e0000 */
[----:B------:R-:W-:Y:S01]  /*19d70*/  UMOV UR10, URZ ;  /* 0x0000003f000a7c82 */ /* 0x000fe20008000000 */
[----:B------:R-:W-:Y:S01]  /*19d80*/  R2UR UR13, R0 ;  /* 0x00000000000d72ca */ /* 0x000fe200000e0000 */
[----:B------:R-:W-:Y:S01]  /*19d90*/  UIADD3.X UR5, URZ, UR39, URZ, UP0, !UPT ;  /* 0x000000273f057290 */ /* 0x000fe200087fe43f */
[----:B------:R-:W-:Y:S01]  /*19da0*/  UMOV UR6, 0x0 ;  /* 0x0000000000067882 */ /* 0x000fe20000000000 */
[----:B------:R-:W-:Y:S01]  /*19db0*/  UMOV UR7, 0x12f00000 ;  /* 0x12f0000000077882 */ /* 0x000fe20000000000 */
[----:B------:R-:W-:-:S05]  /*19dc0*/  UMOV UR17, 0x40 ;  /* 0x0000004000117882 */ /* 0x000fca0000000000 */
[----:B------:R-:W-:Y:S01]  /*19dd0*/  UIADD3 UR9, UR9, 0x34890, URZ ;  /* 0x0003489009097890 */ /* 0x000fe2000fffe03f */
[----:B--2---:R-:W-:-:S05]  /*19de0*/  IMAD R6, R6, 0xc000, R9 ;  /* 0x0000c00006067824 */ /* 0x004fca00078e0209 */
[----:B------:R-:W-:Y:S01]  /*19df0*/  R2UR UR8, R6 ;  /* 0x00000000060872ca */ /* 0x000fe200000e0000 */
[----:B-----5:R-:W-:-:S05]  /*19e00*/  IMAD R6, R4, 0x80, R8 ;  /* 0x0000008004067824 */ /* 0x020fca00078e0208 */
[----:B------:R-:W-:-:S04]  /*19e10*/  IADD3 R6, R6, -0x80, RZ ;  /* 0xffffff8006067810 */ /* 0x000fc80007ffe0ff */
[----:B------:R-:W-:-:S03]  /*19e20*/  R2UR UR11, R6 ;  /* 0x00000000060b72ca */ /* 0x000fc600000e0000 */
[----:B------:R-:W-:Y:S02]  /*19e30*/  UIADD3 UR14, UR8, 0x1c400, URZ ;  /* 0x0001c400080e7890 */ /* 0x000fe4000fffe03f */
[----:B------:R-:W-:Y:S02]  /*19e40*/  UIADD3 UR15, UR8, 0x20400, URZ ;  /* 0x00020400080f7890 */ /* 0x000fe4000fffe03f */
[----:B------:R-:W-:-:S03]  /*19e50*/  UIADD3 UR16, UR8, 0x24400, URZ ;  /* 0x0002440008107890 */ /* 0x000fc6000fffe03f */
[----:B------:R-:W-:Y:S01]  /*19e60*/  UMOV UR8, UR14 ;  /* 0x0000000e00087c82 */ /* 0x000fe20008000000 */
[----:B------:R-:W-:Y:S02]  /*19e70*/  UMOV UR14, 0x80 ;  /* 0x00000080000e7882 */ /* 0x000fe40000000000 */
        /* <DEDUP_REMOVED lines=9> */
.L_x_804:
[----:B------:R-:W-:Y:S05]  /*19f10*/  @P1 BRA `(.L_x_680) ;  /* 0x00000000001c1947 */ /* 0x000fea0003800000 */
[----:B------:R-:W2:Y:S01]  /*19f20*/  S2R R10, SR_TID.X ;  /* 0x00000000000a7919 */ /* 0x000ea20000002100 */
[----:B01----:R-:W-:-:S04]  /*19f30*/  IMAD.MOV.U32 R7, RZ, RZ, 0x8000 ;  /* 0x00008000ff077424 */ /* 0x003fc800078e00ff */
[----:B------:R3:W-:Y:S01]  /*19f40*/  SYNCS.ARRIVE.TRANS64 RZ, [R5+URZ+0x348b0], R7 ;  /* 0x0348b00705ff79a7 */ /* 0x0007e2000800003f */
[----:B--2---:R-:W-:-:S04]  /*19f50*/  LOP3.LUT R10, R10, 0x1f, RZ, 0xc0, !PT ;  /* 0x0000001f0a0a7812 */ /* 0x004fc800078ec0ff */
[----:B------:R-:W-:-:S13]  /*19f60*/  ISETP.NE.AND P0, PT, R10, RZ, PT ;  /* 0x000000ff0a00720c */ /* 0x000fda0003f05270 */
[----:B---3--:R-:W-:Y:S05]  /*19f70*/  @!P0 BRA `(.L_x_680) ;  /* 0x0000000000048947 */ /* 0x008fea0003800000 */
[----:B------:R-:W-:Y:S01]  /*19f80*/  BPT.TRAP 0x1 ;  /* 0x000000040000795c */ /* 0x000fe20000300000 */
.L_x_680:
[----:B01----:R-:W2:Y:S01]  /*19f90*/  LDL R7, [R1+0x4] ;  /* 0x0000040001077983 */ /* 0x003ea20000100800 */
[----:B------:R-:W-:Y:S01]  /*19fa0*/  R2UR UR11, R6 ;  /* 0x00000000060b72ca */ /* 0x000fe200000e0000 */
[----:B------:R-:W-:Y:S01]  /*19fb0*/  UIADD3 UR4, UP0, UR38, 0x670, URZ ;  /* 0x0000067026047890 */ /* 0x000fe2000ff1e03f */
[----:B------:R-:W-:Y:S01]  /*19fc0*/  IADD3 R6, R9, 0x400, RZ ;  /* 0x0000040009067810 */ /* 0x000fe20007ffe0ff */
[----:B------:R-:W-:Y:S01]  /*19fd0*/  UMOV UR10, URZ ;  /* 0x0000003f000a7c82 */ /* 0x000fe20008000000 */
[----:B------:R-:W-:Y:S01]  /*19fe0*/  R2UR UR9, R5 ;  /* 0x00000000050972ca */ /* 0x000fe200000e0000 */
[----:B------:R-:W-:Y:S01]  /*19ff0*/  UIADD3.X UR5, URZ, UR39, URZ, UP0, !UPT ;  /* 0x000000273f057290 */ /* 0x000fe200087fe43f */
[----:B------:R-:W-:Y:S01]  /*1a000*/  R2UR UR15, R6 ;  /* 0x00000000060f72ca */ /* 0x000fe200000e0000 */
[----:B------:R-:W-:Y:S01]  /*1a010*/  UMOV UR6, 0x0 ;  /* 0x0000000000067882 */ /* 0x000fe20000000000 */
[----:B------:R-:W-:Y:S01]  /*1a020*/  R2UR UR12, R2 ;  /* 0x00000000020c72ca */ /* 0x000fe200000e0000 */
[----:B------:R-:W-:Y:S01]  /*1a030*/  UMOV UR7, 0x12f00000 ;  /* 0x12f0000000077882 */ /* 0x000fe20000000000 */
[----:B------:R-:W-:-:S07]  /*1a040*/  R2UR UR13, R0 ;  /* 0x00000000000d72ca */ /* 0x000fce00000e0000 */
[----:B------:R-:W-:Y:S01]  /*1a050*/  UIADD3 UR9, UR9, 0x348b0, URZ ;  /* 0x000348b009097890 */ /* 0x000fe2000fffe03f */
[----:B--2---:R-:W-:-:S05]  /*1a060*/  IMAD R5, R7, 0x8000, R6 ;  /* 0x0000800007057824 */ /* 0x004fca00078e0206 */
[----:B------:R-:W-:Y:S02]  /*1a070*/  R2UR UR8, R5 ;  /* 0x00000000050872ca */ /* 0x000fe400000e0000 */
[----:B------:R-:W-:-:S05]  /*1a080*/  MOV R5, 0x6000 ;  /* 0x0000600000057802 */ /* 0x000fca0000000f00 */
[----:B------:R-:W-:-:S04]  /*1a090*/  IMAD R5, R7, R5, 0x2000 ;  /* 0x0000200007057424 */ /* 0x000fc800078e0205 */
[----:B------:R-:W-:Y:S02]  /*1a0a0*/  IMAD R5, R7, -0x2000, R5 ;  /* 0xffffe00007057824 */ /* 0x000fe400078e0205 */
[----:B------:R0:W-:Y:S03]  /*1a0b0*/  UTMALDG.4D [UR8], [UR4], desc[UR6] ;  /* 0x00000608040075b4 */ /* 0x0001e60008019000 */
[----:B------:R-:W-:-:S13]  /*1a0c0*/  R2UR UR14, R5 ;  /* 0x00000000050e72ca */ /* 0x000fda00000e0000 */
[----:B------:R-:W-:-:S03]  /*1a0d0*/  ULEA UR14, UR14, UR15, 0x1 ;  /* 0x0000000f0e0e7291 */ /* 0x000fc6000f8e083f */
[----:B------:R-:W-:Y:S02]  /*1a0e0*/  UMOV UR15, 0x40 ;  /* 0x00000040000f7882 */ /* 0x000fe40000000000 */
[----:B0-----:R-:W-:Y:S02]  /*1a0f0*/  UMOV UR10, UR15 ;  /* 0x0000000f000a7c82 */ /* 0x001fe40008000000 */
[----:B------:R-:W-:Y:S02]  /*1a100*/  UMOV UR8, UR14 ;  /* 0x0000000e00087c82 */ /* 0x000fe40008000000 */
[----:B------:R1:W-:Y:S02]  /*1a110*/  UTMALDG.4D [UR8], [UR4], desc[UR6] ;  /* 0x00000608040075b4 */ /* 0x0003e40008019000 */
[----:B-1----:R-:W-:Y:S01]  /*1a120*/  NOP ;  /* 0x0000000000007918 */ /* 0x002fe20000000000 */
.L_x_676:
[----:B------:R-:W-:Y:S05]  /*1a130*/  BSYNC B1 ;  /* 0x0000000000017941 */ /* 0x000fea0003800000 */
.L_x_675:
[----:B0-----:R-:W2:Y:S04]  /*1a140*/  LDL.LU R5, [R1+0x4] ;  /* 0x0000040001057983 */ /* 0x001ea80000300800 */
[----:B------:R-:W3:Y:S01]  /*1a150*/  LDL.LU R7, [R1+0x14] ;  /* 0x0000140001077983 */ /* 0x000ee20000300800 */
[----:B------:R-:W-:Y:S01]  /*1a160*/  PLOP3.LUT P2, PT, PT, PT, PT, 0x8, 0x0 ;  /* 0x000000000000781c */ /* 0x000fe20003f4e170 */
[----:B--2---:R-:W-:-:S05]  /*1a170*/  VIADD R5, R5, 0x1 ;  /* 0x0000000105057836 */ /* 0x004fca0000000000 */
[----:B------:R-:W-:-:S04]  /*1a180*/  ISETP.NE.AND P0, PT, R5, 0x2, PT ;  /* 0x000000020500780c */ /* 0x000fc80003f05270 */
[----:B------:R-:W-:Y:S02]  /*1a190*/  SEL R6, RZ, 0x1, P0 ;  /* 0x00000001ff067807 */ /* 0x000fe40000000000 */
[----:B------:R-:W-:Y:S02]  /*1a1a0*/  SEL R10, R5, RZ, P0 ;  /* 0x000000ff050a7207 */ /* 0x000fe40000000000 */
[----:B---3--:R-:W-:Y:S02]  /*1a1b0*/  LOP3.LUT R7, R7, R6, RZ, 0x3c, !PT ;  /* 0x0000000607077212 */ /* 0x008fe400078e3cff */
[----:B------:R-:W-:Y:S01]  /*1a1c0*/  IADD3 R5, R4, -0x2, RZ ;  /* 0xfffffffe04057810 */ /* 0x000fe20007ffe0ff */
[----:B------:R0:W-:Y:S03]  /*1a1d0*/  STL [R1+0x4], R10 ;  /* 0x0000040a01007387 */ /* 0x0001e60000100800 */
[----:B------:R-:W-:Y:S01]  /*1a1e0*/  ISETP.GE.AND P0, PT, R5, R3, PT ;  /* 0x000000030500720c */ /* 0x000fe20003f06270 */
[----:B------:R0:W-:-:S12]  /*1a1f0*/  STL [R1+0x14], R7 ;  /* 0x0000140701007387 */ /* 0x0001d80000100800 */
[----:B0-----:R-:W-:Y:S05]  /*1a200*/  @!P0 BRA `(.L_x_670) ;  /* 0x00000004007c8947 */ /* 0x001fea0003800000 */
[C---:B-----5:R-:W-:Y:S01]  /*1a210*/  IMAD R5, R4.reuse, 0x80, R8 ;  /* 0x0000008004057824 */ /* 0x060fe200078e0208 */
[----:B------:R-:W-:-:S03]  /*1a220*/  IADD3 R4, R4, -0x1, RZ ;  /* 0xffffffff04047810 */ /* 0x000fc60007ffe0ff */
[----:B------:R-:W-:-:S07]  /*1a230*/  VIADD R5, R5, 0xffffff00 ;  /* 0xffffff0005057836 */ /* 0x000fce0000000000 */
.L_x_687:
[----:B------:R-:W-:Y:S05]  /*1a240*/  YIELD ;  /* 0x0000000000007946 */ /* 0x000fea0003800000 */
[----:B------:R-:W-:Y:S04]  /*1a250*/  BSSY B1, `(.L_x_681) ;  /* 0x000004d000017945 */ /* 0x000fe80003800000 */
[----:B0-----:R-:W-:Y:S05]  /*1a260*/  @!P6 BRA `(.L_x_682) ;  /* 0x00000004002ce947 */ /* 0x001fea0003800000 */
[----:B------:R-:W2:Y:S04]  /*1a270*/  LDL R6, [R1+0x4] ;  /* 0x0000040001067983 */ /* 0x000ea80000100800 */
[----:B------:R-:W3:Y:S01]  /*1a280*/  LDL R7, [R1+0x14] ;  /* 0x0000140001077983 */ /* 0x000ee20000100800 */
[----:B--2---:R-:W-:Y:S02]  /*1a290*/  LEA R6, R6, R9, 0x3 ;  /* 0x0000000906067211 */ /* 0x004fe400078e18ff */
[----:B---3--:R-:W-:-:S04]  /*1a2a0*/  SHF.L.U32 R7, R7, 0x1f, RZ ;  /* 0x0000001f07077819 */ /* 0x008fc800000006ff */
[----:B------:R-:W0:Y:S02]  /*1a2b0*/  SYNCS.PHASECHK.TRANS64.TRYWAIT P0, [R6+URZ+0x348a0], R7 ;  /* 0x0348a007060075a7 */ /* 0x000e24000800017f */
[----:B0-----:R-:W-:Y:S05]  /*1a2c0*/  @!P0 BRA `(.L_x_683) ;  /* 0x0000004c00b08947 */ /* 0x001fea0003800000 */
.L_x_805:
[----:B------:R-:W1:Y:S02]  /*1a2d0*/  S2R R8, SR_TID.X ;  /* 0x0000000000087919 */ /* 0x000e640000002100 */
[----:B-1----:R-:W-:-:S04]  /*1a2e0*/  LOP3.LUT R8, R8, 0x7f, RZ, 0xc0, !PT ;  /* 0x0000007f08087812 */ /* 0x002fc800078ec0ff */
[----:B------:R-:W-:-:S13]  /*1a2f0*/  ISETP.NE.AND P0, PT, R8, RZ, PT ;  /* 0x000000ff0800720c */ /* 0x000fda0003f05270 */
        /* <DEDUP_REMOVED lines=8> */
.L_x_684:
[----:B-1----:R-:W2:Y:S01]  /*1a380*/  LDL R8, [R1+0x4] ;  /* 0x0000040001087983 */ /* 0x002ea20000100800 */
[----:B------:R-:W-:Y:S01]  /*1a390*/  R2UR UR9, R6 ;  /* 0x00000000060972ca */ /* 0x000fe200000e0000 */
        /* <DEDUP_REMOVED lines=8> */
[----:B------:R-:W-:-:S04]  /*1a420*/  UMOV UR17, 0x40 ;  /* 0x0000004000117882 */ /* 0x000fc80000000000 */
[----:B------:R-:W-:Y:S01]  /*1a430*/  UIADD3 UR9, UR9, 0x34890, URZ ;  /* 0x0003489009097890 */ /* 0x000fe2000fffe03f */
[----:B--2---:R-:W-:-:S05]  /*1a440*/  IMAD R8, R8, 0xc000, R9 ;  /* 0x0000c00008087824 */ /* 0x004fca00078e0209 */
[----:B------:R-:W-:-:S13]  /*1a450*/  R2UR UR8, R8 ;  /* 0x00000000080872ca */ /* 0x000fda00000e0000 */
[----:B------:R-:W-:Y:S02]  /*1a460*/  UIADD3 UR14, UR8, 0x1c400, URZ ;  /* 0x0001c400080e7890 */ /* 0x000fe4000fffe03f */
[----:B------:R-:W-:Y:S02]  /*1a470*/  UIADD3 UR15, UR8, 0x20400, URZ ;  /* 0x00020400080f7890 */ /* 0x000fe4000fffe03f */
[----:B------:R-:W-:-:S03]  /*1a480*/  UIADD3 UR16, UR8, 0x24400, URZ ;  /* 0x0002440008107890 */ /* 0x000fc6000fffe03f */
[----:B------:R-:W-:Y:S01]  /*1a490*/  UMOV UR8, UR14 ;  /* 0x0000000e00087c82 */ /* 0x000fe20008000000 */
[----:B------:R-:W-:Y:S01]  /*1a4a0*/  UMOV UR14, 0x80 ;  /* 0x00000080000e7882 */ /* 0x000fe20000000000 */
        /* <DEDUP_REMOVED lines=9> */
.L_x_806:
[----:B------:R-:W-:Y:S05]  /*1a540*/  @P0 BRA `(.L_x_686) ;  /* 0x00000000001c0947 */ /* 0x000fea0003800000 */
[----:B------:R-:W2:Y:S01]  /*1a550*/  S2R R8, SR_TID.X ;  /* 0x0000000000087919 */ /* 0x000ea20000002100 */
[----:B01----:R-:W-:-:S04]  /*1a560*/  MOV R7, 0x8000 ;  /* 0x0000800000077802 */ /* 0x003fc80000000f00 */
[----:B------:R3:W-:Y:S01]  /*1a570*/  SYNCS.ARRIVE.TRANS64 RZ, [R6+URZ+0x348b0], R7 ;  /* 0x0348b00706ff79a7 */ /* 0x0007e2000800003f */
[----:B--2---:R-:W-:-:S04]  /*1a580*/  LOP3.LUT R8, R8, 0x1f, RZ, 0xc0, !PT ;  /* 0x0000001f08087812 */ /* 0x004fc800078ec0ff */
[----:B------:R-:W-:-:S13]  /*1a590*/  ISETP.NE.AND P1, PT, R8, RZ, PT ;  /* 0x000000ff0800720c */ /* 0x000fda0003f25270 */
[----:B---3--:R-:W-:Y:S05]  /*1a5a0*/  @!P1 BRA `(.L_x_686) ;  /* 0x0000000000049947 */ /* 0x008fea0003800000 */
[----:B------:R-:W-:Y:S01]  /*1a5b0*/  BPT.TRAP 0x1 ;  /* 0x000000040000795c */ /* 0x000fe20000300000 */
.L_x_686:
[----:B01----:R-:W2:Y:S01]  /*1a5c0*/  LDL R7, [R1+0x4] ;  /* 0x0000040001077983 */ /* 0x003ea20000100800 */
        /* <DEDUP_REMOVED lines=9> */
[----:B------:R-:W-:-:S04]  /*1a660*/  UMOV UR15, 0x40 ;  /* 0x00000040000f7882 */ /* 0x000fc80000000000 */
[----:B------:R-:W-:Y:S02]  /*1a670*/  UIADD3 UR8, UR8, 0x400, URZ ;  /* 0x0000040008087890 */ /* 0x000fe4000fffe03f */
[----:B------:R-:W-:Y:S01]  /*1a680*/  UIADD3 UR9, UR9, 0x348b0, URZ ;  /* 0x000348b009097890 */ /* 0x000fe2000fffe03f */
[----:B--2---:R-:W-:-:S13]  /*1a690*/  R2UR UR5, R7 ;  /* 0x00000000070572ca */ /* 0x004fda00000e0000 */
[----:B------:R-:W-:Y:S02]  /*1a6a0*/  ULEA UR8, UR5, UR8, 0xf ;  /* 0x0000000805087291 */ /* 0x000fe4000f8e783f */
[----:B------:R-:W-:Y:S02]  /*1a6b0*/  UIADD3.X UR5, URZ, UR39, URZ, UP0, !UPT ;  /* 0x000000273f057290 */ /* 0x000fe400087fe43f */
[----:B------:R-:W-:-:S07]  /*1a6c0*/  UIADD3 UR14, UR8, 0x4000, URZ ;  /* 0x00004000080e7890 */ /* 0x000fce000fffe03f */
[----:B------:R0:W-:Y:S02]  /*1a6d0*/  UTMALDG.4D [UR8], [UR4], desc[UR6] ;  /* 0x00000608040075b4 */ /* 0x0001e40008019000 */
[----:B0-----:R-:W-:Y:S01]  /*1a6e0*/  UMOV UR8, UR14 ;  /* 0x0000000e00087c82 */ /* 0x001fe20008000000 */
[----:B------:R-:W-:Y:S02]  /*1a6f0*/  UMOV UR10, UR15 ;  /* 0x0000000f000a7c82 */ /* 0x000fe40008000000 */
[----:B------:R0:W-:Y:S02]  /*1a700*/  UTMALDG.4D [UR8], [UR4], desc[UR6] ;  /* 0x00000608040075b4 */ /* 0x0001e40008019000 */
[----:B0-----:R-:W-:Y:S01]  /*1a710*/  NOP ;  /* 0x0000000000007918 */ /* 0x001fe20000000000 */
.L_x_682:
[----:B------:R-:W-:Y:S05]  /*1a720*/  BSYNC B1 ;  /* 0x0000000000017941 */ /* 0x000fea0003800000 */
.L_x_681:
[----:B------:R-:W2:Y:S04]  /*1a730*/  LDL.LU R6, [R1+0x4] ;  /* 0x0000040001067983 */ /* 0x000ea80000300800 */
[----:B------:R-:W3:Y:S01]  /*1a740*/  LDL.LU R7, [R1+0x14] ;  /* 0x0000140001077983 */ /* 0x000ee20000300800 */
[----:B------:R-:W-:Y:S01]  /*1a750*/  IADD3 R4, R4, -0x1, RZ ;  /* 0xffffffff04047810 */ /* 0x000fe20007ffe0ff */
[----:B------:R-:W-:Y:S02]  /*1a760*/  VIADD R5, R5, 0xffffff80 ;  /* 0xffffff8005057836 */ /* 0x000fe40000000000 */
[----:B--2---:R-:W-:-:S05]  /*1a770*/  VIADD R6, R6, 0x1 ;  /* 0x0000000106067836 */ /* 0x004fca0000000000 */
[----:B------:R-:W-:-:S04]  /*1a780*/  ISETP.NE.AND P0, PT, R6, 0x2, PT ;  /* 0x000000020600780c */ /* 0x000fc80003f05270 */
[----:B------:R-:W-:Y:S02]  /*1a790*/  SEL R8, R6, RZ, P0 ;  /* 0x000000ff06087207 */ /* 0x000fe40000000000 */
[----:B------:R-:W-:Y:S02]  /*1a7a0*/  SEL R6, RZ, 0x1, P0 ;  /* 0x00000001ff067807 */ /* 0x000fe40000000000 */
[----:B------:R-:W-:Y:S01]  /*1a7b0*/  ISETP.GT.AND P0, PT, R4, R3, PT ;  /* 0x000000030400720c */ /* 0x000fe20003f04270 */
[----:B------:R0:W-:Y:S01]  /*1a7c0*/  STL [R1+0x4], R8 ;  /* 0x0000040801007387 */ /* 0x0001e20000100800 */
[----:B---3--:R-:W-:-:S05]  /*1a7d0*/  LOP3.LUT R7, R7, R6, RZ, 0x3c, !PT ;  /* 0x0000000607077212 */ /* 0x008fca00078e3cff */
[----:B------:R0:W-:Y:S06]  /*1a7e0*/  STL [R1+0x14], R7 ;  /* 0x0000140701007387 */ /* 0x0001ec0000100800 */
[----:B------:R-:W-:Y:S05]  /*1a7f0*/  @P0 BRA `(.L_x_687) ;  /* 0xfffffff800900947 */ /* 0x000fea000383ffff */
.L_x_670:
[----:B------:R-:W-:Y:S05]  /*1a800*/  BSYNC B0 ;  /* 0x0000000000007941 */ /* 0x000fea0003800000 */
.L_x_669:
[----:B------:R-:W2:Y:S01]  /*1a810*/  LDL R6, [R1+0x40] ;  /* 0x0000400001067983 */ /* 0x000ea20000100800 */
[----:B------:R-:W-:Y:S05]  /*1a820*/  @!P2 WARPSYNC.ALL ;  /* 0x000000000000a948 */ /* 0x000fea0003800000 */
[----:B------:R-:W-:Y:S01]  /*1a830*/  BSSY B6, `(.L_x_688) ;  /* 0x0000316000067945 */ /* 0x000fe20003800000 */
[----:B------:R-:W-:Y:S01]  /*1a840*/  @!P2 BAR.SYNC.DEFER_BLOCKING 0xc, 0x120 ;  /* 0x030480000000ab1d */ /* 0x000fe20000010000 */
[----:B--2---:R-:W-:-:S13]  /*1a850*/  ISETP.GT.AND P0, PT, R6, RZ, PT ;  /* 0x000000ff0600720c */ /* 0x004fda0003f04270 */
[----:B------:R-:W-:Y:S05]  /*1a860*/  @P0 BRA `(.L_x_689) ;  /* 0x0000000000440947 */ /* 0x000fea0003800000 */
[----:B------:R-:W1:Y:S02]  /*1a870*/  S2R R6, SR_TID.X ;  /* 0x0000000000067919 */ /* 0x000e640000002100 */
[----:B-1----:R-:W-:-:S04]  /*1a880*/  LOP3.LUT R6, R6, 0x1f, RZ, 0xc0, !PT ;  /* 0x0000001f06067812 */ /* 0x002fc800078ec0ff */
[----:B------:R-:W-:-:S13]  /*1a890*/  ISETP.NE.AND P1, PT, R6, RZ, PT ;  /* 0x000000ff0600720c */ /* 0x000fda0003f25270 */
[----:B------:R-:W-:Y:S05]  /*1a8a0*/  @P1 BRA `(.L_x_690) ;  /* 0x0000003000381947 */ /* 0x000fea0003800000 */
[----:B0-----:R-:W0:Y:S01]  /*1a8b0*/  S2R R7, SR_LANEID ;  /* 0x0000000000077919 */ /* 0x001e220000000000 */
[----:B------:R-:W-:Y:S01]  /*1a8c0*/  VOTEU.ANY UR4, UPT, PT ;  /* 0x0000000000047886 */ /* 0x000fe200038e0100 */
[----:B------:R-:W1:Y:S01]  /*1a8d0*/  LDC.64 R2, c[0x0][0xc38] ;  /* 0x00030e00ff027b82 */ /* 0x000e620000000a00 */
[----:B------:R-:W0:Y:S08]  /*1a8e0*/  FLO.U32 R0, UR4 ;  /* 0x0000000400007d00 */ /* 0x000e3000080e0000 */
[----:B------:R-:W1:Y:S01]  /*1a8f0*/  POPC R5, UR4 ;  /* 0x0000000400057d09 */ /* 0x000e620008000000 */
[----:B0-----:R-:W-:-:S13]  /*1a900*/  ISETP.EQ.U32.AND P0, PT, R0, R7, PT ;  /* 0x000000070000720c */ /* 0x001fda0003f02070 */
[----:B-1----:R-:W2:Y:S01]  /*1a910*/  @P0 ATOMG.E.ADD.STRONG.GPU PT, R3, desc[UR36][R2.64], R5 ;  /* 0x00000005020309a8 */ /* 0x002ea200081ee1e4 */
[----:B------:R-:W0:Y:S02]  /*1a920*/  S2R R4, SR_LTMASK ;  /* 0x0000000000047919 */ /* 0x000e240000003900 */
[----:B0-----:R-:W-:-:S04]  /*1a930*/  LOP3.LUT R4, R4, UR4, RZ, 0xc0, !PT ;  /* 0x0000000404047c12 */ /* 0x001fc8000f8ec0ff */
[----:B------:R-:W0:Y:S01]  /*1a940*/  POPC R7, R4 ;  /* 0x0000000400077309 */ /* 0x000e220000000000 */
[----:B--2---:R-:W0:Y:S02]  /*1a950*/  SHFL.IDX PT, R0, R3, R0, 0x1f ;  /* 0x00001f0003007589 */ /* 0x004e2400000e0000 */
[----:B0-----:R-:W-:Y:S01]  /*1a960*/  IADD3 R16, R0, UR40, R7 ;  /* 0x0000002800107c10 */ /* 0x001fe2000fffe007 */
[----:B------:R-:W-:Y:S06]  /*1a970*/  BRA `(.L_x_690) ;  /* 0x0000003000047947 */ /* 0x000fec0003800000 */
.L_x_689:
[----:B------:R-:W1:Y:S01]  /*1a980*/  S2R R0, SR_CgaCtaId ;  /* 0x0000000000007919 */ /* 0x000e620000008800 */
[----:B------:R-:W-:-:S04]  /*1a990*/  MOV R2, 0x400 ;  /* 0x0000040000027802 */ /* 0x000fc80000000f00 */
[----:B-1----:R-:W-:-:S04]  /*1a9a0*/  LEA R3, R0, R2, 0x18 ;  /* 0x0000000200037211 */ /* 0x002fc800078ec0ff */
[----:B------:R-:W-:Y:S01]  /*1a9b0*/  IADD3 R0, R3, 0x1c400, RZ ;  /* 0x0001c40003007810 */ /* 0x000fe20007ffe0ff */
[----:B------:R1:W-:Y:S03]  /*1a9c0*/  STL [R1+0x20], R3 ;  /* 0x0000200301007387 */ /* 0x0003e60000100800 */
[----:B------:R-:W-:-:S13]  /*1a9d0*/  LOP3.LUT P0, RZ, R0, 0x3ff, RZ, 0xc0, !PT ;  /* 0x000003ff00ff7812 */ /* 0x000fda000780c0ff */
[----:B-1----:R-:W-:Y:S05]  /*1a9e0*/  @!P0 BRA `(.L_x_691) ;  /* 0x0000000000408947 */ /* 0x002fea0003800000 */
        /* <DEDUP_REMOVED lines=8> */
[----:B0-----:R-:W-:Y:S01]  /*1aa70*/  MOV R7, UR9 ;  /* 0x0000000900077c02 */ /* 0x001fe20008000f00 */
[----:B------:R-:W-:Y:S01]  /*1aa80*/  IMAD.U32 R10, RZ, RZ, UR4 ;  /* 0x00000004ff0a7e24 */ /* 0x000fe2000f8e00ff */
[----:B------:R-:W-:Y:S01]  /*1aa90*/  MOV R11, UR5 ;  /* 0x00000005000b7c02 */ /* 0x000fe20008000f00 */
[----:B-----5:R-:W-:Y:S01]  /*1aaa0*/  IMAD.MOV.U32 R8, RZ, RZ, 0x70 ;  /* 0x00000070ff087424 */ /* 0x020fe200078e00ff */
[----:B------:R-:W-:Y:S01]  /*1aab0*/  MOV R12, 0x1 ;  /* 0x00000001000c7802 */ /* 0x000fe20000000f00 */
[----:B------:R-:W-:-:S07]  /*1aac0*/  IMAD.MOV.U32 R13, RZ, RZ, RZ ;  /* 0x000000ffff0d7224 */ /* 0x000fce00078e00ff */
[----:B------:R-:W-:-:S07]  /*1aad0*/  LEPC R20, `(.L_x_691) ;  /* 0x000000001014794e */ /* 0x000fce0000000000 */
[----:B-1----:R-:W-:Y:S05]  /*1aae0*/  CALL.ABS.NOINC R2 ;  /* 0x0000000002007343 */ /* 0x002fea0003c00000 */
.L_x_691:
        /* <DEDUP_REMOVED lines=12> */
[----:B0-----:R-:W-:Y:S01]  /*1abb0*/  MOV R7, UR9 ;  /* 0x0000000900077c02 */ /* 0x001fe20008000f00 */
[----:B------:R-:W-:Y:S01]  /*1abc0*/  IMAD.U32 R10, RZ, RZ, UR4 ;  /* 0x00000004ff0a7e24 */ /* 0x000fe2000f8e00ff */
[----:B------:R-:W-:Y:S01]  /*1abd0*/  MOV R11, UR5 ;  /* 0x00000005000b7c02 */ /* 0x000fe20008000f00 */
[----:B-----5:R-:W-:Y:S01]  /*1abe0*/  IMAD.MOV.U32 R8, RZ, RZ, 0x70 ;  /* 0x00000070ff087424 */ /* 0x020fe200078e00ff */
[----:B------:R-:W-:Y:S01]  /*1abf0*/  MOV R12, 0x1 ;  /* 0x00000001000c7802 */ /* 0x000fe20000000f00 */
[----:B-1----:R-:W-:-:S07]  /*1ac00*/  IMAD.MOV.U32 R13, RZ, RZ, RZ ;  /* 0x000000ffff0d7224 */ /* 0x002fce00078e00ff */
[----:B------:R-:W-:-:S07]  /*1ac10*/  LEPC R20, `(.L_x_693) ;  /* 0x000000001014794e */ /* 0x000fce0000000000 */
[----:B--2---:R-:W-:Y:S05]  /*1ac20*/  CALL.ABS.NOINC R2 ;  /* 0x0000000002007343 */ /* 0x004fea0003c00000 */
.L_x_693:
[----:B------:R-:W-:Y:S01]  /*1ac30*/  MOV R2, 0x0 ;  /* 0x0000000000027802 */ /* 0x000fe20000000f00 */
[----:B------:R-:W-:Y:S01]  /*1ac40*/  ULDC.64 UR4, c[0x4][0x108] ;  /* 0x0100420000047ab9 */ /* 0x000fe20000000a00 */
[----:B------:R-:W-:Y:S01]  /*1ac50*/  ULDC.64 UR6, c[0x4][0x110] ;  /* 0x0100440000067ab9 */ /* 0x000fe20000000a00 */
[----:B------:R-:W-:Y:S01]  /*1ac60*/  ULDC.64 UR8, c[0x4][0x70] ;  /* 0x01001c0000087ab9 */ /* 0x000fe20000000a00 */
[----:B------:R-:W-:Y:S01]  /*1ac70*/  MOV R4, UR4 ;  /* 0x0000000400047c02 */ /* 0x000fe20008000f00 */
[----:B------:R-:W-:Y:S01]  /*1ac80*/  IMAD.U32 R5, RZ, RZ, UR5 ;  /* 0x00000005ff057e24 */ /* 0x000fe2000f8e00ff */
[----:B------:R-:W0:Y:S01]  /*1ac90*/  LDC.64 R2, c[0x4][R2] ;  /* 0x0100000002027b82 */ /* 0x000e220000000a00 */
[----:B------:R-:W-:Y:S01]  /*1aca0*/  MOV R6, UR6 ;  /* 0x0000000600067c02 */ /* 0x000fe20008000f00 */
[----:B------:R-:W-:Y:S01]  /*1acb0*/  IMAD.U32 R7, RZ, RZ, UR7 ;  /* 0x00000007ff077e24 */ /* 0x000fe2000f8e00ff */
[----:B------:R-:W-:Y:S01]  /*1acc0*/  MOV R10, UR8 ;  /* 0x00000008000a7c02 */ /* 0x000fe20008000f00 */
[----:B------:R-:W-:Y:S01]  /*1acd0*/  IMAD.U32 R11, RZ, RZ, UR9 ;  /* 0x00000009ff0b7e24 */ /* 0x000fe2000f8e00ff */
[----:B------:R-:W-:Y:S01]  /*1ace0*/  MOV R8, 0x70 ;  /* 0x0000007000087802 */ /* 0x000fe20000000f00 */
[----:B------:R-:W-:Y:S01]  /*1acf0*/  IMAD.MOV.U32 R12, RZ, RZ, 0x1 ;  /* 0x00000001ff0c7424 */ /* 0x000fe200078e00ff */
[----:B------:R-:W-:-:S07]  /*1ad00*/  MOV R13, RZ ;  /* 0x000000ff000d7202 */ /* 0x000fce0000000f00 */
[----:B------:R-:W-:-:S07]  /*1ad10*/  LEPC R20, `(.L_x_692) ;  /* 0x000000001014794e */ /* 0x000fce0000000000 */
[----:B0-----:R-:W-:Y:S05]  /*1ad20*/  CALL.ABS.NOINC R2 ;  /* 0x0000000002007343 */ /* 0x001fea0003c00000 */
.L_x_692:
[----:B------:R-:W2:Y:S01]  /*1ad30*/  LDL.LU R2, [R1+0x30] ;  /* 0x0000300001027983 */ /* 0x000ea20000300800 */
[----:B------:R-:W-:-:S03]  /*1ad40*/  ULDC.64 UR4, c[0x0][0x9f8] ;  /* 0x00027e0000047ab9 */ /* 0x000fc60000000a00 */
[----:B------:R-:W3:Y:S04]  /*1ad50*/  LDL.LU R0, [R1+0x34] ;  /* 0x0000340001007983 */ /* 0x000ee80000300800 */
[----:B------:R-:W4:Y:S04]  /*1ad60*/  LDL.LU R4, [R1+0x44] ;  /* 0x0000440001047983 */ /* 0x000f280000300800 */
[----:B------:R-:W4:Y:S01]  /*1ad70*/  LDL.LU R5, [R1+0x24] ;  /* 0x0000240001057983 */ /* 0x000f220000300800 */
[----:B------:R-:W-:-:S04]  /*1ad80*/  ISETP.NE.U32.AND P0, PT, RZ, UR4, PT ;  /* 0x00000004ff007c0c */ /* 0x000fc8000bf05070 */
[----:B------:R-:W-:Y:S01]  /*1ad90*/  ISETP.NE.AND.EX P0, PT, RZ, UR5, PT, P0 ;  /* 0x00000005ff007c0c */ /* 0x000fe2000bf05300 */
[----:B------:R-:W1:Y:S02]  /*1ada0*/  S2R R6, SR_TID.X ;  /* 0x0000000000067919 */ /* 0x000e640000002100 */
[----:B-1----:R-:W-:-:S04]  /*1adb0*/  LOP3.LUT R6, R6, 0x1f, RZ, 0xc0, !PT ;  /* 0x0000001f06067812 */ /* 0x002fc800078ec0ff */
        /* <DEDUP_REMOVED lines=8> */
[----:B----4-:R-:W-:-:S06]  /*1ae40*/  IMAD.MOV.U32 R0, RZ, RZ, R5 ;  /* 0x000000ffff007224 */ /* 0x010fcc00078e0005 */
[----:B------:R1:W5:Y:S01]  /*1ae50*/  @P0 LDG.E R0, desc[UR36][R2.64] ;  /* 0x0000002402000981 */ /* 0x000362000c1e1900 */
[----:B------:R-:W-:Y:S01]  /*1ae60*/  LEA R17, R17, R4, 0x7 ;  /* 0x0000000411117211 */ /* 0x000fe200078e38ff */
[----:B------:R-:W-:Y:S01]  /*1ae70*/  IMAD.MOV.U32 R4, RZ, RZ, R18 ;  /* 0x000000ffff047224 */ /* 0x000fe200078e0012 */
[----:B------:R-:W-:Y:S01]  /*1ae80*/  PLOP3.LUT P1, PT, P6, PT, PT, 0x8, 0x0 ;  /* 0x000000000000781c */ /* 0x000fe2000372e170 */
[----:B-1----:R-:W1:Y:S02]  /*1ae90*/  LDC R2, c[0x0][0x428] ;  /* 0x00010a00ff027b82 */ /* 0x002e640000000800 */
[----:B-1----:R-:W-:-:S13]  /*1aea0*/  ISETP.NE.AND P0, PT, R2, 0x1, PT ;  /* 0x000000010200780c */ /* 0x002fda0003f05270 */
[----:B------:R-:W1:Y:S08]  /*1aeb0*/  @P0 LDC R2, c[0x0][0x42c] ;  /* 0x00010b00ff020b82 */ /* 0x000e700000000800 */
[----:B------:R-:W2:Y:S01]  /*1aec0*/  @P0 LDC R3, c[0x0][0x430] ;  /* 0x00010c00ff030b82 */ /* 0x000ea20000000800 */
[----:B-1----:R-:W-:-:S05]  /*1aed0*/  @P0 IMAD.HI.U32 R2, R18, R2, RZ ;  /* 0x0000000212020227 */ /* 0x002fca00078e00ff */
[----:B--2---:R-:W-:Y:S02]  /*1aee0*/  @P0 SHF.R.U32.HI R4, RZ, R3, R2 ;  /* 0x00000003ff040219 */ /* 0x004fe40000011602 */
[----:B------:R-:W-:-:S04]  /*1aef0*/  ISETP.NE.U32.AND P0, PT, RZ, UR4, PT ;  /* 0x00000004ff007c0c */ /* 0x000fc8000bf05070 */
[----:B------:R-:W-:-:S04]  /*1af00*/  ISETP.NE.AND.EX P0, PT, RZ, UR5, PT, P0 ;  /* 0x00000005ff007c0c */ /* 0x000fc8000bf05300 */
[----:B------:R-:W-:-:S09]  /*1af10*/  SEL R2, R5, RZ, !P0 ;  /* 0x000000ff05027207 */ /* 0x000fd20004000000 */
.L_x_694:
        /* <DEDUP_REMOVED lines=9> */
[----:B-1----:R-:W-:Y:S05]  /*1afb0*/  @P1 BRA.U.ANY `(.L_x_694) ;  /* 0xfffffffd00d81947 */ /* 0x002fea000393ffff */
[----:B------:R-:W1:Y:S01]  /*1afc0*/  S2R R3, SR_TID.X ;  /* 0x0000000000037919 */ /* 0x000e620000002100 */
[----:B------:R-:W-:Y:S01]  /*1afd0*/  UMOV UR4, 0x40 ;  /* 0x0000004000047882 */ /* 0x000fe20000000000 */
[----:B-1----:R-:W-:-:S04]  /*1afe0*/  LOP3.LUT R3, R3, 0x1f, RZ, 0xc0, !PT ;  /* 0x0000001f03037812 */ /* 0x002fc800078ec0ff */
[----:B------:R-:W-:-:S04]  /*1aff0*/  ISETP.NE.AND P2, PT, R3, RZ, PT ;  /* 0x000000ff0300720c */ /* 0x000fc80003f45270 */
[----:B------:R-:W-:-:S09]  /*1b000*/  PLOP3.LUT P1, PT, P2, PT, PT, 0x8, 0x0 ;  /* 0x000000000000781c */ /* 0x000fd2000172e170 */
[----:B------:R-:W-:-:S05]  /*1b010*/  VOTEU.ALL UP0, P2 ;  /* 0x00000000003f7886 */ /* 0x000fca0001000000 */
.L_x_695:
        /* <DEDUP_REMOVED lines=15> */
.L_x_696:
        /* <DEDUP_REMOVED lines=9> */
[----:B0----5:R-:W0:Y:S01]  /*1b1a0*/  LDC.64 R8, c[0x0][0x3f8] ;  /* 0x0000fe00ff087b82 */ /* 0x021e220000000a00 */
[----:B------:R-:W-:Y:S02]  /*1b1b0*/  ULDC.64 UR4, c[0x0][0xa08] ;  /* 0x0002820000047ab9 */ /* 0x000fe40000000a00 */
[----:B0-----:R-:W-:Y:S01]  /*1b1c0*/  LOP3.LUT P0, RZ, R8, UR4, RZ, 0xfc, !PT ;  /* 0x0000000408ff7c12 */ /* 0x001fe2000f80fcff */
[----:B------:R-:W-:-:S03]  /*1b1d0*/  UMOV UR4, 0xffffffff ;  /* 0xffffffff00047882 */ /* 0x000fc60000000000 */
[----:B------:R-:W-:-:S04]  /*1b1e0*/  LOP3.LUT P0, RZ, R9, UR5, RZ, 0xfc, P0 ;  /* 0x0000000509ff7c12 */ /* 0x000fc8000800fcff */
[----:B------:R-:W-:Y:S01]  /*1b1f0*/  SEL R5, R0, RZ, !P0 ;  /* 0x000000ff00057207 */ /* 0x000fe20004000000 */
[----:B------:R-:W-:Y:S08]  /*1b200*/  BRA.DIV UR4, `(.L_x_697) ;  /* 0x0000004204087947 */ /* 0x000ff0000b800000 */
.L_x_809:
[----:B------:R-:W2:Y:S01]  /*1b210*/  LDL R3, [R1+0x2c] ;  /* 0x00002c0001037983 */ /* 0x000ea20000100800 */
[----:B------:R-:W-:Y:S01]  /*1b220*/  UMOV UR4, 0xffffffff ;  /* 0xffffffff00047882 */ /* 0x000fe20000000000 */
[----:B------:R-:W-:Y:S02]  /*1b230*/  SHF.R.S32.HI R12, RZ, 0x1f, R0 ;  /* 0x0000001fff0c7819 */ /* 0x000fe40000011400 */
[----:B--2---:R-:W-:Y:S01]  /*1b240*/  IADD3 R3, R3, -0x1, RZ ;  /* 0xffffffff03037810 */ /* 0x004fe20007ffe0ff */
[----:B------:R-:W-:Y:S06]  /*1b250*/  BRA.DIV UR4, `(.L_x_698) ;  /* 0x0000004204287947 */ /* 0x000fec000b800000 */
[----:B------:R-:W-:-:S13]  /*1b260*/  ELECT P6, URZ, PT ;  /* 0x00000000003f782f */ /* 0x000fda00038c0000 */
.L_x_812:
        /* <DEDUP_REMOVED lines=8> */
[----:B0-----:R-:W-:-:S13]  /*1b2f0*/  ISETP.NE.AND P0, PT, R10, 0x1, PT ;  /* 0x000000010a00780c */ /* 0x001fda0003f05270 */
[----:B------:R-:W0:Y:S02]  /*1b300*/  @P0 LDC.64 R6, c[0x0][0x420] ;  /* 0x00010800ff060b82 */ /* 0x000e240000000a00 */
[----:B0-----:R-:W-:-:S05]  /*1b310*/  @P0 IMAD.HI.U32 R6, R3, R6, RZ ;  /* 0x0000000603060227 */ /* 0x001fca00078e00ff */
[----:B------:R-:W-:-:S04]  /*1b320*/  @P0 SHF.R.U32.HI R5, RZ, R7, R6 ;  /* 0x00000007ff050219 */ /* 0x000fc80000011606 */
[----:B------:R-:W-:-:S05]  /*1b330*/  IADD3 R6, -R5, RZ, RZ ;  /* 0x000000ff05067210 */ /* 0x000fca0007ffe1ff */
[----:B------:R-:W-:Y:S02]  /*1b340*/  IMAD R7, R10, R6, R3 ;  /* 0x000000060a077224 */ /* 0x000fe400078e0203 */
[----:B------:R-:W-:-:S03]  /*1b350*/  IMAD R6, R12, UR4, RZ ;  /* 0x000000040c067c24 */ /* 0x000fc6000f8e02ff */
[----:B------:R0:W-:Y:S01]  /*1b360*/  STL [R1+0x10], R7 ;  /* 0x0000100701007387 */ /* 0x0001e20000100800 */
[----:B------:R-:W-:Y:S02]  /*1b370*/  IMAD R10, R0, UR5, R6 ;  /* 0x00000005000a7c24 */ /* 0x000fe4000f8e0206 */
[--C-:B------:R-:W-:Y:S01]  /*1b380*/  IMAD.MOV.U32 R6, RZ, RZ, R5.reuse ;  /* 0x000000ffff067224 */ /* 0x100fe200078e0005 */
[----:B0-----:R-:W-:-:S03]  /*1b390*/  SHF.R.S32.HI R7, RZ, 0x1f, R5 ;  /* 0x0000001fff077819 */ /* 0x001fc60000011405 */
[----:B------:R-:W-:-:S05]  /*1b3a0*/  IMAD.WIDE.U32 R6, R0, UR4, R6 ;  /* 0x0000000400067c25 */ /* 0x000fca000f8e0006 */
[----:B------:R-:W-:Y:S02]  /*1b3b0*/  IADD3 R5, R7, R10, RZ ;  /* 0x0000000a07057210 */ /* 0x000fe40007ffe0ff */
[----:B------:R-:W-:-:S04]  /*1b3c0*/  LEA R10, P0, R6, R8, 0x2 ;  /* 0x00000008060a7211 */ /* 0x000fc800078010ff */
[----:B------:R-:W-:-:S05]  /*1b3d0*/  LEA.HI.X R11, R6, R9, R5, 0x2, P0 ;  /* 0x00000009060b7211 */ /* 0x000fca00000f1405 */
[----:B------:R0:W5:Y:S04]  /*1b3e0*/  LDG.E R5, desc[UR36][R10.64] ;  /* 0x000000240a057981 */ /* 0x000168000c1e1900 */
.L_x_700:
        /* <DEDUP_REMOVED lines=9> */
.L_x_813:
[----:B------:R-:W1:Y:S02]  /*1b480*/  S2R R10, SR_TID.X ;  /* 0x00000000000a7919 */ /* 0x000e640000002100 */
[----:B-1----:R-:W-:-:S04]  /*1b490*/  LOP3.LUT R10, R10, 0x7f, RZ, 0xc0, !PT ;  /* 0x0000007f0a0a7812 */ /* 0x002fc800078ec0ff */
[----:B------:R-:W-:-:S13]  /*1b4a0*/  ISETP.NE.AND P0, PT, R10, RZ, PT ;  /* 0x000000ff0a00720c */ /* 0x000fda0003f05270 */
[----:B------:R-:W-:Y:S05]  /*1b4b0*/  @P0 BRA `(.L_x_702) ;  /* 0x00000000001c0947 */ /* 0x000fea0003800000 */
[----:B------:R-:W1:Y:S01]  /*1b4c0*/  S2R R10, SR_TID.X ;  /* 0x00000000000a7919 */ /* 0x000e620000002100 */
[----:B0-----:R-:W-:-:S04]  /*1b4d0*/  MOV R7, 0xc000 ;  /* 0x0000c00000077802 */ /* 0x001fc80000000f00 */
[----:B------:R2:W-:Y:S01]  /*1b4e0*/  SYNCS.ARRIVE.TRANS64 RZ, [R6+URZ+0x34830], R7 ;  /* 0x0348300706ff79a7 */ /* 0x0005e2000800003f */
[----:B-1----:R-:W-:-:S04]  /*1b4f0*/  LOP3.LUT R10, R10, 0x1f, RZ, 0xc0, !PT ;  /* 0x0000001f0a0a7812 */ /* 0x002fc800078ec0ff */
[----:B------:R-:W-:-:S13]  /*1b500*/  ISETP.NE.AND P1, PT, R10, RZ, PT ;  /* 0x000000ff0a00720c */ /* 0x000fda0003f25270 */
[----:B--2---:R-:W-:Y:S05]  /*1b510*/  @!P1 BRA `(.L_x_702) ;  /* 0x0000000000049947 */ /* 0x004fea0003800000 */
[----:B------:R-:W-:Y:S01]  /*1b520*/  BPT.TRAP 0x1 ;  /* 0x000000040000795c */ /* 0x000fe20000300000 */
.L_x_702:
        /* <DEDUP_REMOVED lines=34> */
.L_x_699:
        /* <DEDUP_REMOVED lines=39> */
[----:B--2---:R-:W-:-:S04]  /*1b9c0*/  IADD3 R11, R11, 0x1, RZ ;  /* 0x000000010b0b7810 */ /* 0x004fc80007ffe0ff */
[----:B------:R-:W-:Y:S01]  /*1b9d0*/  LEA.HI R2, R11, R11, RZ, 0x1 ;  /* 0x0000000b0b027211 */ /* 0x000fe200078f08ff */
[----:B------:R0:W-:Y:S03]  /*1b9e0*/  STL [R1+0x3c], R11 ;  /* 0x00003c0b01007387 */ /* 0x0001e60000100800 */
[----:B------:R-:W-:-:S05]  /*1b9f0*/  LOP3.LUT R2, R2, 0xfffffffe, RZ, 0xc0, !PT ;  /* 0xfffffffe02027812 */ /* 0x000fca00078ec0ff */
[----:B------:R-:W-:-:S05]  /*1ba00*/  IMAD.IADD R2, R11, 0x1, -R2 ;  /* 0x000000010b027824 */ /* 0x000fca00078e0a02 */
[----:B------:R-:W-:-:S04]  /*1ba10*/  SHF.L.U32 R2, R2, 0x1f, RZ ;  /* 0x0000001f02027819 */ /* 0x000fc800000006ff */
[----:B------:R-:W1:Y:S02]  /*1ba20*/  SYNCS.PHASECHK.TRANS64.TRYWAIT P0, [R7+URZ+0x34820], R2 ;  /* 0x03482002070075a7 */ /* 0x000e64000800017f */
[----:B01----:R-:W-:Y:S05]  /*1ba30*/  @!P0 BRA `(.L_x_704) ;  /* 0x0000003800648947 */ /* 0x003fea0003800000 */
.L_x_814:
[----:B------:R-:W-:Y:S05]  /*1ba40*/  BSYNC B0 ;  /* 0x0000000000007941 */ /* 0x000fea0003800000 */
.L_x_703:
        /* <DEDUP_REMOVED lines=8> */
[----:B------:R-:W-:-:S04]  /*1bad0*/  VIADDMNMX R14, R14, R2, 0xffffffff, !PT ;  /* 0xffffffff0e0e7446 */ /* 0x000fc80007800102 */
[C---:B------:R-:W-:Y:S01]  /*1bae0*/  IADD3 R2, R6.reuse, R14, RZ ;  /* 0x0000000e06027210 */ /* 0x040fe20007ffe0ff */
[----:B------:R-:W-:-:S03]  /*1baf0*/  VIADD R6, R6, 0xfffffffe ;  /* 0xfffffffe06067836 */ /* 0x000fc60000000000 */
[----:B------:R-:W-:-:S04]  /*1bb00*/  LOP3.LUT R2, R2, 0x1, RZ, 0xc0, !PT ;  /* 0x0000000102027812 */ /* 0x000fc800078ec0ff */
[----:B------:R-:W-:-:S13]  /*1bb10*/  ISETP.NE.U32.AND P0, PT, R2, 0x1, PT ;  /* 0x000000010200780c */ /* 0x000fda0003f05070 */
[----:B------:R-:W-:Y:S05]  /*1bb20*/  @P0 BRA `(.L_x_708) ;  /* 0x00000008001c0947 */ /* 0x000fea0003800000 */
[----:B------:R-:W2:Y:S04]  /*1bb30*/  LDL R10, [R1] ;  /* 0x00000000010a7983 */ /* 0x000ea80000100800 */
[----:B------:R-:W3:Y:S01]  /*1bb40*/  LDL R7, [R1+0xc] ;  /* 0x00000c0001077983 */ /* 0x000ee20000100800 */
[----:B------:R-:W-:Y:S01]  /*1bb50*/  BSSY B2, `(.L_x_709) ;  /* 0x0000080000027945 */ /* 0x000fe20003800000 */
[----:B--2---:R-:W-:-:S04]  /*1bb60*/  IADD3 R13, R10, 0x1, RZ ;  /* 0x000000010a0d7810 */ /* 0x004fc80007ffe0ff */
        /* <DEDUP_REMOVED lines=10> */
[----:B------:R-:W-:Y:S01]  /*1bc10*/  MOV R2, R6 ;  /* 0x0000000600027202 */ /* 0x000fe20000000f00 */
[----:B------:R-:W-:Y:S02]  /*1bc20*/  ULDC.64 UR4, c[0x0][0x408] ;  /* 0x0001020000047ab9 */ /* 0x000fe40000000a00 */
[----:B------:R-:W-:-:S04]  /*1bc30*/  IMAD R7, R12, UR4, RZ ;  /* 0x000000040c077c24 */ /* 0x000fc8000f8e02ff */
[----:B------:R-:W-:Y:S01]  /*1bc40*/  IMAD R7, R0, UR5, R7 ;  /* 0x0000000500077c24 */ /* 0x000fe2000f8e0207 */
[----:B0-----:R-:W-:-:S13]  /*1bc50*/  ISETP.NE.AND P0, PT, R17, 0x1, PT ;  /* 0x000000011100780c */ /* 0x001fda0003f05270 */
[----:B------:R-:W0:Y:S02]  /*1bc60*/  @P0 LDC.64 R10, c[0x0][0x420] ;  /* 0x00010800ff0a0b82 */ /* 0x000e240000000a00 */
[----:B0-----:R-:W-:-:S05]  /*1bc70*/  @P0 IMAD.HI.U32 R10, R6, R10, RZ ;  /* 0x0000000a060a0227 */ /* 0x001fca00078e00ff */
[----:B------:R-:W-:-:S04]  /*1bc80*/  @P0 SHF.R.U32.HI R2, RZ, R11, R10 ;  /* 0x0000000bff020219 */ /* 0x000fc8000001160a */
[--C-:B------:R-:W-:Y:S01]  /*1bc90*/  SHF.R.S32.HI R11, RZ, 0x1f, R2.reuse ;  /* 0x0000001fff0b7819 */ /* 0x100fe20000011402 */
[--C-:B------:R-:W-:Y:S02]  /*1bca0*/  IMAD.MOV.U32 R10, RZ, RZ, R2.reuse ;  /* 0x000000ffff0a7224 */ /* 0x100fe400078e0002 */
[----:B------:R-:W-:Y:S02]  /*1bcb0*/  IMAD.MOV R2, RZ, RZ, -R2 ;  /* 0x000000ffff027224 */ /* 0x000fe400078e0a02 */
[----:B------:R-:W-:-:S04]  /*1bcc0*/  IMAD.WIDE.U32 R10, R0, UR4, R10 ;  /* 0x00000004000a7c25 */ /* 0x000fc8000f8e000a */
[----:B------:R-:W-:Y:S01]  /*1bcd0*/  IMAD R6, R17, R2, R6 ;  /* 0x0000000211067224 */ /* 0x000fe200078e0206 */
[----:B------:R-:W-:Y:S02]  /*1bce0*/  IADD3 R7, R7, R11, RZ ;  /* 0x0000000b07077210 */ /* 0x000fe40007ffe0ff */
[----:B------:R-:W-:-:S04]  /*1bcf0*/  LEA R8, P0, R10, R8, 0x2 ;  /* 0x000000080a087211 */ /* 0x000fc800078010ff */
[----:B------:R-:W-:-:S05]  /*1bd00*/  LEA.HI.X R9, R10, R9, R7, 0x2, P0 ;  /* 0x000000090a097211 */ /* 0x000fca00000f1407 */
[----:B------:R0:W5:Y:S04]  /*1bd10*/  LDG.E R2, desc[UR36][R8.64] ;  /* 0x0000002408027981 */ /* 0x000168000c1e1900 */
.L_x_711:
[----:B0-----:R-:W0:Y:S01]  /*1bd20*/  S2R R8, SR_CgaCtaId ;  /* 0x0000000000087919 */ /* 0x001e220000008800 */
[----:B------:R-:W-:-:S04]  /*1bd30*/  MOV R7, 0x400 ;  /* 0x0000040000077802 */ /* 0x000fc80000000f00 */
[----:B0-----:R-:W-:Y:S02]  /*1bd40*/  LEA R7, R8, R7, 0x18 ;  /* 0x0000000708077211 */ /* 0x001fe400078ec0ff */
[----:B------:R-:W-:Y:S02]  /*1bd50*/  SHF.L.U32 R8, R15, 0x1f, RZ ;  /* 0x0000001f0f087819 */ /* 0x000fe400000006ff */
[----:B------:R-:W-:-:S04]  /*1bd60*/  LEA R7, R13, R7, 0x3 ;  /* 0x000000070d077211 */ /* 0x000fc800078e18ff */
[----:B------:R-:W0:Y:S02]  /*1bd70*/  SYNCS.PHASECHK.TRANS64.TRYWAIT P0, [R7+URZ+0x34840], R8 ;  /* 0x03484008070075a7 */ /* 0x000e24000800017f */
[----:B0-----:R-:W-:Y:S05]  /*1bd80*/  @!P0 BRA `(.L_x_712) ;  /* 0x0000003400b08947 */ /* 0x001fea0003800000 */
.L_x_815:
        /* <DEDUP_REMOVED lines=11> */
.L_x_713:
[----:B------:R-:W2:Y:S04]  /*1be40*/  LDL R17, [R1+0x8] ;  /* 0x0000080001117983 */ /* 0x000ea80000100800 */
[----:B0-----:R-:W3:Y:S01]  /*1be50*/  LDL.LU R8, [R1+0xc] ;  /* 0x00000c0001087983 */ /* 0x001ee20000300800 */
        /* <DEDUP_REMOVED lines=16> */
[----:B------:R-:W-:Y:S02]  /*1bf60*/  UIADD3 UR15, UR8, 0x20400, URZ ;  /* 0x00020400080f7890 */ /* 0x000fe4000fffe03f */
[----:B------:R-:W-:Y:S01]  /*1bf70*/  UIADD3 UR16, UR8, 0x24400, URZ ;  /* 0x0002440008107890 */ /* 0x000fe2000fffe03f */
[----:B------:R-:W-:Y:S02]  /*1bf80*/  UMOV UR18, 0x40 ;  /* 0x0000004000127882 */ /* 0x000fe40000000000 */
[----:B------:R-:W-:Y:S01]  /*1bf90*/  UMOV UR8, UR14 ;  /* 0x0000000e00087c82 */ /* 0x000fe20008000000 */
[----:B------:R-:W-:Y:S01]  /*1bfa0*/  UMOV UR17, 0x80 ;  /* 0x0000008000117882 */ /* 0x000fe20000000000 */
[----:B--2---:R-:W-:-:S13]  /*1bfb0*/  R2UR UR5, R17 ;  /* 0x00000000110572ca */ /* 0x004fda00000e0000 */
[----:B------:R-:W-:Y:S02]  /*1bfc0*/  ULEA UR11, UR11, UR5, 0x7 ;  /* 0x000000050b0b7291 */ /* 0x000fe4000f8e383f */
[----:B------:R-:W-:Y:S01]  /*1bfd0*/  UIADD3.X UR5, URZ, UR39, URZ, UP0, !UPT ;  /* 0x000000273f057290 */ /* 0x000fe200087fe43f */
[----:B---3--:R-:W-:Y:S02]  /*1bfe0*/  SHF.L.U32 R8, R8, 0x1f, RZ ;  /* 0x0000001f08087819 */ /* 0x008fe400000006ff */
[----:B----4-:R-:W-:-:S06]  /*1bff0*/  LEA R7, R9, R10, 0x3 ;  /* 0x0000000a09077211 */ /* 0x010fcc00078e18ff */
        /* <DEDUP_REMOVED lines=9> */
.L_x_816:
[----:B------:R-:W2:Y:S01]  /*1c090*/  LDL R9, [R1+0x28] ;  /* 0x0000280001097983 */ /* 0x000ea20000100800 */
[----:B------:R-:W1:Y:S02]  /*1c0a0*/  S2R R10, SR_TID.X ;  /* 0x00000000000a7919 */ /* 0x000e640000002100 */
[----:B-1----:R-:W-:-:S04]  /*1c0b0*/  LOP3.LUT R10, R10, 0x7f, RZ, 0xc0, !PT ;  /* 0x0000007f0a0a7812 */ /* 0x002fc800078ec0ff */
[----:B------:R-:W-:-:S13]  /*1c0c0*/  ISETP.NE.AND P0, PT, R10, RZ, PT ;  /* 0x000000ff0a00720c */ /* 0x000fda0003f05270 */
[----:B0-----:R-:W-:-:S04]  /*1c0d0*/  @!P0 IMAD.MOV.U32 R8, RZ, RZ, 0x8000 ;  /* 0x00008000ff088424 */ /* 0x001fc800078e00ff */
[----:B------:R2:W-:Y:S02]  /*1c0e0*/  @!P0 SYNCS.ARRIVE.TRANS64 RZ, [R7+URZ+0x34850], R8 ;  /* 0x0348500807ff89a7 */ /* 0x0005e4000800003f */
[----:B--2---:R-:W-:-:S04]  /*1c0f0*/  PRMT R8, R9, 0x9910, RZ ;  /* 0x0000991009087816 */ /* 0x004fc800000000ff */
[----:B------:R-:W-:-:S13]  /*1c100*/  ISETP.NE.AND P0, PT, R8, 0x2, PT ;  /* 0x000000020800780c */ /* 0x000fda0003f05270 */
[----:B------:R-:W-:Y:S05]  /*1c110*/  @P0 BRA `(.L_x_715) ;  /* 0x0000000000040947 */ /* 0x000fea0003800000 */
[----:B------:R-:W-:Y:S01]  /*1c120*/  BPT.TRAP 0x1 ;  /* 0x000000040000795c */ /* 0x000fe20000300000 */
.L_x_715:
[----:B------:R-:W2:Y:S02]  /*1c130*/  LDL R8, [R1+0x18] ;  /* 0x0000180001087983 */ /* 0x000ea40000100800 */
[----:B--2---:R-:W-:-:S13]  /*1c140*/  LOP3.LUT P0, RZ, R8, 0x40, RZ, 0xc0, !PT ;  /* 0x0000004008ff7812 */ /* 0x004fda000780c0ff */
[----:B------:R-:W-:Y:S05]  /*1c150*/  @P0 BRA `(.L_x_716) ;  /* 0x0000000000040947 */ /* 0x000fea0003800000 */
[----:B------:R-:W-:Y:S01]  /*1c160*/  BPT.TRAP 0x1 ;  /* 0x000000040000795c */ /* 0x000fe20000300000 */
.L_x_716:
[----:B------:R-:W2:Y:S01]  /*1c170*/  LDL.LU R17, [R1+0x10] ;  /* 0x0000100001117983 */ /* 0x000ea20000300800 */
[----:B------:R-:W-:-:S03]  /*1c180*/  MOV R10, 0x400 ;  /* 0x00000400000a7802 */ /* 0x000fc60000000f00 */
[----:B------:R-:W3:Y:S04]  /*1c190*/  LDL.LU R8, [R1] ;  /* 0x0000000001087983 */ /* 0x000ee80000300800 */
        /* <DEDUP_REMOVED lines=13> */
[----:B--2---:R-:W-:Y:S02]  /*1c270*/  R2UR UR11, R17 ;  /* 0x00000000110b72ca */ /* 0x004fe400000e0000 */
[----:B---3--:R-:W-:Y:S02]  /*1c280*/  LEA R8, R8, R10, 0xf ;  /* 0x0000000a08087211 */ /* 0x008fe400078e78ff */
[----:B----4-:R-:W-:-:S02]  /*1c290*/  R2UR UR5, R9 ;  /* 0x00000000090572ca */ /* 0x010fc400000e0000 */
[----:B------:R-:W-:-:S11]  /*1c2a0*/  R2UR UR6, R8 ;  /* 0x00000000080672ca */ /* 0x000fd600000e0000 */
[----:B------:R-:W-:Y:S02]  /*1c2b0*/  ULEA UR11, UR11, UR5, 0x7 ;  /* 0x000000050b0b7291 */ /* 0x000fe4000f8e383f */
        /* <DEDUP_REMOVED lines=9> */
.L_x_710:
[----:B------:R-:W-:Y:S05]  /*1c350*/  BSYNC B2 ;  /* 0x0000000000027941 */ /* 0x000fea0003800000 */
.L_x_709:
[----:B------:R-:W2:Y:S04]  /*1c360*/  LDL.LU R2, [R1+0x2c] ;  /* 0x00002c0001027983 */ /* 0x000ea80000300800 */
[----:B------:R0:W-:Y:S04]  /*1c370*/  STL [R1], R13 ;  /* 0x0000000d01007387 */ /* 0x0001e80000100800 */
[----:B------:R0:W-:Y:S02]  /*1c380*/  STL [R1+0xc], R15 ;  /* 0x00000c0f01007387 */ /* 0x0001e40000100800 */
[----:B0-2---:R-:W-:-:S07]  /*1c390*/  IADD3 R6, R2, -0x3, RZ ;  /* 0xfffffffd02067810 */ /* 0x005fce0007ffe0ff */
.L_x_708:
[----:B------:R-:W-:Y:S05]  /*1c3a0*/  BSYNC B1 ;  /* 0x0000000000017941 */ /* 0x000fea0003800000 */
.L_x_707:
[----:B------:R-:W-:-:S05]  /*1c3b0*/  IMAD.MOV R14, RZ, RZ, -R14 ;  /* 0x000000ffff0e7224 */ /* 0x000fca00078e0a0e */
[----:B------:R-:W-:-:S13]  /*1c3c0*/  ISETP.NE.AND P0, PT, R3, R14, PT ;  /* 0x0000000e0300720c */ /* 0x000fda0003f05270 */
[----:B------:R-:W-:Y:S05]  /*1c3d0*/  @!P0 BRA `(.L_x_706) ;  /* 0x0000001000248947 */ /* 0x000fea0003800000 */
[----:B------:R-:W-:-:S07]  /*1c3e0*/  MOV R10, R5 ;  /* 0x00000005000a7202 */ /* 0x000fce0000000f00 */
.L_x_733:
[----:B------:R-:W2:Y:S04]  /*1c3f0*/  LDL R3, [R1] ;  /* 0x0000000001037983 */ /* 0x000ea80000100800 */
[----:B------:R-:W3:Y:S01]  /*1c400*/  LDL R2, [R1+0xc] ;  /* 0x00000c0001027983 */ /* 0x000ee20000100800 */
[----:B------:R-:W-:Y:S05]  /*1c410*/  YIELD ;  /* 0x0000000000007946 */ /* 0x000fea0003800000 */
[----:B------:R-:W-:Y:S01]  /*1c420*/  BSSY B1, `(.L_x_717) ;  /* 0x0000080000017945 */ /* 0x000fe20003800000 */
[----:B--2---:R-:W-:-:S05]  /*1c430*/  VIADD R7, R3, 0x1 ;  /* 0x0000000103077836 */ /* 0x004fca0000000000 */
[----:B------:R-:W-:-:S04]  /*1c440*/  ISETP.NE.AND P0, PT, R7, 0x2, PT ;  /* 0x000000020700780c */ /* 0x000fc80003f05270 */
[----:B------:R-:W-:Y:S02]  /*1c450*/  SEL R8, RZ, 0x1, P0 ;  /* 0x00000001ff087807 */ /* 0x000fe40000000000 */
[----:B------:R-:W-:Y:S02]  /*1c460*/  SEL R7, R7, RZ, P0 ;  /* 0x000000ff07077207 */ /* 0x000fe40000000000 */
[----:B---3--:R-:W-:Y:S01]  /*1c470*/  LOP3.LUT R8, R2, R8, RZ, 0x3c, !PT ;  /* 0x0000000802087212 */ /* 0x008fe200078e3cff */
[----:B0-----:R-:W-:Y:S06]  /*1c480*/  @!P6 BRA `(.L_x_718) ;  /* 0x0000000400e4e947 */ /* 0x001fec0003800000 */
[----:B------:R-:W-:Y:S01]  /*1c490*/  ULDC.64 UR4, c[0x0][0x3f8] ;  /* 0x0000fe0000047ab9 */ /* 0x000fe20000000a00 */
[----:B------:R-:W-:Y:S02]  /*1c4a0*/  MOV R9, R6 ;  /* 0x0000000600097202 */ /* 0x000fe40000000f00 */
[----:B------:R-:W-:-:S04]  /*1c4b0*/  ISETP.NE.U32.AND P0, PT, RZ, UR4, PT ;  /* 0x00000004ff007c0c */ /* 0x000fc8000bf05070 */
[----:B------:R-:W-:-:S13]  /*1c4c0*/  ISETP.NE.AND.EX P0, PT, RZ, UR5, PT, P0 ;  /* 0x00000005ff007c0c */ /* 0x000fda000bf05300 */
[----:B------:R-:W-:Y:S05]  /*1c4d0*/  @!P0 BRA `(.L_x_719) ;  /* 0x0000000000448947 */ /* 0x000fea0003800000 */
[----:B------:R-:W0:Y:S01]  /*1c4e0*/  LDC R10, c[0x0][0x41c] ;  /* 0x00010700ff0a7b82 */ /* 0x000e220000000800 */
[----:B------:R-:W-:Y:S01]  /*1c4f0*/  ULDC.64 UR6, c[0x0][0x408] ;  /* 0x0001020000067ab9 */ /* 0x000fe20000000a00 */
[----:B0-----:R-:W-:-:S13]  /*1c500*/  ISETP.NE.AND P0, PT, R10, 0x1, PT ;  /* 0x000000010a00780c */ /* 0x001fda0003f05270 */
[----:B------:R-:W0:Y:S02]  /*1c510*/  @P0 LDC.64 R2, c[0x0][0x420] ;  /* 0x00010800ff020b82 */ /* 0x000e240000000a00 */
[----:B0-----:R-:W-:-:S04]  /*1c520*/  @P0 IMAD.HI.U32 R9, R6, R2, RZ ;  /* 0x0000000206090227 */ /* 0x001fc800078e00ff */
[----:B------:R-:W-:Y:S01]  /*1c530*/  IMAD.MOV.U32 R2, RZ, RZ, R6 ;  /* 0x000000ffff027224 */ /* 0x000fe200078e0006 */
[----:B------:R-:W-:-:S04]  /*1c540*/  @P0 SHF.R.U32.HI R2, RZ, R3, R9 ;  /* 0x00000003ff020219 */ /* 0x000fc80000011609 */
[----:B------:R-:W-:Y:S02]  /*1c550*/  IADD3 R9, -R2, RZ, RZ ;  /* 0x000000ff02097210 */ /* 0x000fe40007ffe1ff */
[----:B------:R-:W-:-:S03]  /*1c560*/  SHF.R.S32.HI R3, RZ, 0x1f, R2 ;  /* 0x0000001fff037819 */ /* 0x000fc60000011402 */
[----:B------:R-:W-:Y:S02]  /*1c570*/  IMAD R9, R10, R9, R6 ;  /* 0x000000090a097224 */ /* 0x000fe400078e0206 */
[----:B------:R-:W-:Y:S02]  /*1c580*/  IMAD R10, R12, UR6, RZ ;  /* 0x000000060c0a7c24 */ /* 0x000fe4000f8e02ff */
[----:B------:R-:W-:-:S04]  /*1c590*/  IMAD.WIDE.U32 R2, R0, UR6, R2 ;  /* 0x0000000600027c25 */ /* 0x000fc8000f8e0002 */
[----:B------:R-:W-:-:S04]  /*1c5a0*/  IMAD R10, R0, UR7, R10 ;  /* 0x00000007000a7c24 */ /* 0x000fc8000f8e020a */
[----:B------:R-:W-:Y:S01]  /*1c5b0*/  IMAD.IADD R3, R10, 0x1, R3 ;  /* 0x000000010a037824 */ /* 0x000fe200078e0203 */
[----:B------:R-:W-:-:S04]  /*1c5c0*/  LEA R10, P0, R2, UR4, 0x2 ;  /* 0x00000004020a7c11 */ /* 0x000fc8000f8010ff */
[----:B------:R-:W-:-:S05]  /*1c5d0*/  LEA.HI.X R11, R2, UR5, R3, 0x2, P0 ;  /* 0x00000005020b7c11 */ /* 0x000fca00080f1403 */
[----:B------:R0:W5:Y:S04]  /*1c5e0*/  LDG.E R10, desc[UR36][R10.64] ;  /* 0x000000240a0a7981 */ /* 0x000168000c1e1900 */
.L_x_719:
[----:B------:R-:W1:Y:S01]  /*1c5f0*/  S2R R3, SR_CgaCtaId ;  /* 0x0000000000037919 */ /* 0x000e620000008800 */
[----:B------:R-:W-:-:S04]  /*1c600*/  MOV R2, 0x400 ;  /* 0x0000040000027802 */ /* 0x000fc80000000f00 */
[----:B-1----:R-:W-:Y:S02]  /*1c610*/  LEA R2, R3, R2, 0x18 ;  /* 0x0000000203027211 */ /* 0x002fe400078ec0ff */
[----:B------:R-:W-:Y:S02]  /*1c620*/  SHF.L.U32 R3, R8, 0x1f, RZ ;  /* 0x0000001f08037819 */ /* 0x000fe400000006ff */
[----:B------:R-:W-:-:S04]  /*1c630*/  LEA R2, R7, R2, 0x3 ;  /* 0x0000000207027211 */ /* 0x000fc800078e18ff */
[----:B------:R-:W1:Y:S02]  /*1c640*/  SYNCS.PHASECHK.TRANS64.TRYWAIT P0, [R2+URZ+0x34840], R3 ;  /* 0x03484003020075a7 */ /* 0x000e64000800017f */
[----:B-1----:R-:W-:Y:S05]  /*1c650*/  @!P0 BRA `(.L_x_720) ;  /* 0x0000002c00a48947 */ /* 0x002fea0003800000 */
.L_x_817:
        /* <DEDUP_REMOVED lines=11> */
.L_x_721:
        /* <DEDUP_REMOVED lines=37> */
.L_x_818:
        /* <DEDUP_REMOVED lines=10> */
.L_x_723:
[----:B------:R-:W2:Y:S02]  /*1ca00*/  LDL R3, [R1+0x18] ;  /* 0x0000180001037983 */ /* 0x000ea40000100800 */
[----:B--2---:R-:W-:-:S13]  /*1ca10*/  LOP3.LUT P0, RZ, R3, 0x40, RZ, 0xc0, !PT ;  /* 0x0000004003ff7812 */ /* 0x004fda000780c0ff */
[----:B------:R-:W-:Y:S05]  /*1ca20*/  @P0 BRA `(.L_x_724) ;  /* 0x0000000000040947 */ /* 0x000fea0003800000 */
[----:B------:R-:W-:Y:S01]  /*1ca30*/  BPT.TRAP 0x1 ;  /* 0x000000040000795c */ /* 0x000fe20000300000 */
.L_x_724:
        /* <DEDUP_REMOVED lines=30> */
.L_x_718:
[----:B------:R-:W-:Y:S05]  /*1cc20*/  BSYNC B1 ;  /* 0x0000000000017941 */ /* 0x000fea0003800000 */
.L_x_717:
[----:B------:R-:W-:Y:S01]  /*1cc30*/  IADD3 R3, R7, 0x1, RZ ;  /* 0x0000000107037810 */ /* 0x000fe20007ffe0ff */
[----:B------:R-:W-:Y:S03]  /*1cc40*/  BSSY B1, `(.L_x_725) ;  /* 0x000007f000017945 */ /* 0x000fe60003800000 */
        /* <DEDUP_REMOVED lines=24> */
[----:B------:R-:W-:-:S05]  /*1cdd0*/  IMAD.WIDE.U32 R2, R0, UR6, R2 ;  /* 0x0000000600027c25 */ /* 0x000fca000f8e0002 */
[----:B------:R-:W-:Y:S02]  /*1cde0*/  IADD3 R3, R10, R3, RZ ;  /* 0x000000030a037210 */ /* 0x000fe40007ffe0ff */
[----:B------:R-:W-:-:S04]  /*1cdf0*/  LEA R10, P0, R2, UR4, 0x2 ;  /* 0x00000004020a7c11 */ /* 0x000fc8000f8010ff */
[----:B------:R-:W-:-:S05]  /*1ce00*/  LEA.HI.X R11, R2, UR5, R3, 0x2, P0 ;  /* 0x00000005020b7c11 */ /* 0x000fca00080f1403 */
[----:B------:R1:W5:Y:S04]  /*1ce10*/  LDG.E R10, desc[UR36][R10.64] ;  /* 0x000000240a0a7981 */ /* 0x000368000c1e1900 */
.L_x_727:
[----:B------:R-:W2:Y:S01]  /*1ce20*/  S2R R3, SR_CgaCtaId ;  /* 0x0000000000037919 */ /* 0x000ea20000008800 */
[----:B------:R-:W-:-:S04]  /*1ce30*/  MOV R2, 0x400 ;  /* 0x0000040000027802 */ /* 0x000fc80000000f00 */
[----:B--2---:R-:W-:Y:S02]  /*1ce40*/  LEA R2, R3, R2, 0x18 ;  /* 0x0000000203027211 */ /* 0x004fe400078ec0ff */
[----:B------:R-:W-:-:S03]  /*1ce50*/  SHF.L.U32 R3, R13, 0x1f, RZ ;  /* 0x0000001f0d037819 */ /* 0x000fc600000006ff */
[----:B------:R-:W-:-:S04]  /*1ce60*/  IMAD R2, R14, 0x8, R2 ;  /* 0x000000080e027824 */ /* 0x000fc800078e0202 */
[----:B------:R-:W2:Y:S02]  /*1ce70*/  SYNCS.PHASECHK.TRANS64.TRYWAIT P0, [R2+URZ+0x34840], R3 ;  /* 0x03484003020075a7 */ /* 0x000ea4000800017f */
[----:B--2---:R-:W-:Y:S05]  /*1ce80*/  @!P0 BRA `(.L_x_728) ;  /* 0x0000002400c08947 */ /* 0x004fea0003800000 */
.L_x_819:
        /* <DEDUP_REMOVED lines=11> */
.L_x_729:
[----:B0-----:R-:W3:Y:S04]  /*1cf40*/  LDL R14, [R1] ;  /* 0x00000000010e7983 */ /* 0x001ee80000100800 */
[----:B------:R-:W4:Y:S01]  /*1cf50*/  LDL R13, [R1+0x8] ;  /* 0x00000800010d7983 */ /* 0x000f220000100800 */
[----:B--2---:R-:W-:Y:S01]  /*1cf60*/  MOV R3, 0x400 ;  /* 0x0000040000037802 */ /* 0x004fe20000000f00 */
[----:B------:R-:W-:Y:S01]  /*1cf70*/  UIADD3 UR4, UP0, UR38, 0x370, URZ ;  /* 0x0000037026047890 */ /* 0x000fe2000ff1e03f */
[----:B------:R-:W-:Y:S01]  /*1cf80*/  R2UR UR9, R2 ;  /* 0x00000000020972ca */ /* 0x000fe200000e0000 */
[----:B------:R-:W0:Y:S01]  /*1cf90*/  S2R R11, SR_CgaCtaId ;  /* 0x00000000000b7919 */ /* 0x000e220000008800 */
[----:B------:R-:W-:Y:S01]  /*1cfa0*/  R2UR UR11, R9 ;  /* 0x00000000090b72ca */ /* 0x000fe200000e0000 */
[----:B------:R-:W-:Y:S01]  /*1cfb0*/  UMOV UR10, URZ ;  /* 0x0000003f000a7c82 */ /* 0x000fe20008000000 */
[----:B------:R-:W-:Y:S01]  /*1cfc0*/  R2UR UR12, R4 ;  /* 0x00000000040c72ca */ /* 0x000fe200000e0000 */
[----:B------:R-:W-:Y:S01]  /*1cfd0*/  UMOV UR6, 0x0 ;  /* 0x0000000000067882 */ /* 0x000fe20000000000 */
[----:B-----5:R-:W-:Y:S01]  /*1cfe0*/  R2UR UR13, R10 ;  /* 0x000000000a0d72ca */ /* 0x020fe200000e0000 */
[----:B------:R-:W-:Y:S01]  /*1cff0*/  UMOV UR7, 0x14f00000 ;  /* 0x14f0000000077882 */ /* 0x000fe20000000000 */
[----:B------:R-:W-:Y:S01]  /*1d000*/  UMOV UR18, 0x40 ;  /* 0x0000004000127882 */ /* 0x000fe20000000000 */
[----:B------:R-:W-:Y:S01]  /*1d010*/  UMOV UR17, 0x80 ;  /* 0x0000008000117882 */ /* 0x000fe20000000000 */
[----:B------:R-:W-:-:S03]  /*1d020*/  SHF.L.U32 R8, R8, 0x1f, RZ ;  /* 0x0000001f08087819 */ /* 0x000fc600000006ff */
[----:B------:R-:W-:Y:S01]  /*1d030*/  UIADD3 UR9, UR9, 0x34830, URZ ;  /* 0x0003483009097890 */ /* 0x000fe2000fffe03f */
[----:B0-----:R-:W-:-:S05]  /*1d040*/  LEA R3, R11, R3, 0x18 ;  /* 0x000000030b037211 */ /* 0x001fca00078ec0ff */
[----:B---3--:R-:W-:Y:S01]  /*1d050*/  IMAD R2, R14, 0xc000, R3 ;  /* 0x0000c0000e027824 */ /* 0x008fe200078e0203 */
[----:B----4-:R-:W-:-:S04]  /*1d060*/  R2UR UR5, R13 ;  /* 0x000000000d0572ca */ /* 0x010fc800000e0000 */
[----:B------:R-:W-:Y:S01]  /*1d070*/  R2UR UR8, R2 ;  /* 0x00000000020872ca */ /* 0x000fe200000e0000 */
[----:B------:R-:W-:-:S08]  /*1d080*/  IMAD R2, R7, 0x8, R3 ;  /* 0x0000000807027824 */ /* 0x000fd000078e0203 */
[----:B------:R-:W-:-:S04]  /*1d090*/  ULEA UR11, UR11, UR5, 0x7 ;  /* 0x000000050b0b7291 */ /* 0x000fc8000f8e383f */
[----:B------:R-:W-:Y:S02]  /*1d0a0*/  UIADD3 UR14, UR8, 0x1c400, URZ ;  /* 0x0001c400080e7890 */ /* 0x000fe4000fffe03f */
[----:B------:R-:W-:Y:S02]  /*1d0b0*/  UIADD3.X UR5, URZ, UR39, URZ, UP0, !UPT ;  /* 0x000000273f057290 */ /* 0x000fe400087fe43f */
[----:B------:R-:W-:Y:S02]  /*1d0c0*/  UIADD3 UR15, UR8, 0x20400, URZ ;  /* 0x00020400080f7890 */ /* 0x000fe4000fffe03f */
[----:B------:R-:W-:-:S03]  /*1d0d0*/  UIADD3 UR16, UR8, 0x24400, URZ ;  /* 0x0002440008107890 */ /* 0x000fc6000fffe03f */
[----:B------:R-:W-:Y:S02]  /*1d0e0*/  UMOV UR8, UR14 ;  /* 0x0000000e00087c82 */ /* 0x000fe40008000000 */
[----:B------:R0:W-:Y:S02]  /*1d0f0*/  UTMALDG.4D [UR8], [UR4], desc[UR6] ;  /* 0x00000608040075b4 */ /* 0x0001e40008019000 */
        /* <DEDUP_REMOVED lines=8> */
.L_x_820:
[----:B------:R-:W2:Y:S01]  /*1d180*/  LDL R11, [R1+0x28] ;  /* 0x00002800010b7983 */ /* 0x000ea20000100800 */
[----:B------:R-:W1:Y:S02]  /*1d190*/  S2R R3, SR_TID.X ;  /* 0x0000000000037919 */ /* 0x000e640000002100 */
[----:B-1----:R-:W-:-:S04]  /*1d1a0*/  LOP3.LUT R3, R3, 0x7f, RZ, 0xc0, !PT ;  /* 0x0000007f03037812 */ /* 0x002fc800078ec0ff */
[----:B------:R-:W-:-:S13]  /*1d1b0*/  ISETP.NE.AND P0, PT, R3, RZ, PT ;  /* 0x000000ff0300720c */ /* 0x000fda0003f05270 */
[----:B------:R-:W-:-:S04]  /*1d1c0*/  @!P0 MOV R3, 0x8000 ;  /* 0x0000800000038802 */ /* 0x000fc80000000f00 */
[----:B------:R2:W-:Y:S02]  /*1d1d0*/  @!P0 SYNCS.ARRIVE.TRANS64 RZ, [R2+URZ+0x34850], R3 ;  /* 0x0348500302ff89a7 */ /* 0x0005e4000800003f */
[----:B--2---:R-:W-:-:S04]  /*1d1e0*/  PRMT R3, R11, 0x9910, RZ ;  /* 0x000099100b037816 */ /* 0x004fc800000000ff */
[----:B------:R-:W-:-:S13]  /*1d1f0*/  ISETP.NE.AND P0, PT, R3, 0x2, PT ;  /* 0x000000020300780c */ /* 0x000fda0003f05270 */
[----:B------:R-:W-:Y:S05]  /*1d200*/  @P0 BRA `(.L_x_731) ;  /* 0x0000000000040947 */ /* 0x000fea0003800000 */
[----:B------:R-:W-:Y:S01]  /*1d210*/  BPT.TRAP 0x1 ;  /* 0x000000040000795c */ /* 0x000fe20000300000 */
.L_x_731:
[----:B------:R-:W2:Y:S02]  /*1d220*/  LDL R3, [R1+0x18] ;  /* 0x0000180001037983 */ /* 0x000ea40000100800 */
[----:B--2---:R-:W-:-:S13]  /*1d230*/  LOP3.LUT P0, RZ, R3, 0x40, RZ, 0xc0, !PT ;  /* 0x0000004003ff7812 */ /* 0x004fda000780c0ff */
[----:B------:R-:W-:Y:S05]  /*1d240*/  @P0 BRA `(.L_x_732) ;  /* 0x0000000000040947 */ /* 0x000fea0003800000 */
[----:B------:R-:W-:Y:S01]  /*1d250*/  BPT.TRAP 0x1 ;  /* 0x000000040000795c */ /* 0x000fe20000300000 */
.L_x_732:
[----:B------:R-:W2:Y:S01]  /*1d260*/  LDL.LU R13, [R1+0x10] ;  /* 0x00001000010d7983 */ /* 0x000ea20000300800 */
[----:B0-----:R-:W-:-:S03]  /*1d270*/  MOV R8, 0x400 ;  /* 0x0000040000087802 */ /* 0x001fc60000000f00 */
[----:B------:R-:W3:Y:S01]  /*1d280*/  LDL R3, [R1+0x8] ;  /* 0x0000080001037983 */ /* 0x000ee20000100800 */
        /* <DEDUP_REMOVED lines=16> */
[----:B------:R-:W-:Y:S02]  /*1d390*/  MOV R5, R10 ;  /* 0x0000000a00057202 */ /* 0x000fe40000000f00 */
        /* <DEDUP_REMOVED lines=9> */
.L_x_726:
[----:B------:R-:W-:Y:S05]  /*1d430*/  BSYNC B1 ;  /* 0x0000000000017941 */ /* 0x000fea0003800000 */
.L_x_725:
[C---:B------:R-:W-:Y:S01]  /*1d440*/  ISETP.GT.AND P0, PT, R6.reuse, 0x1, PT ;  /* 0x000000010600780c */ /* 0x040fe20003f04270 */
[----:B------:R-:W-:-:S12]  /*1d450*/  VIADD R6, R6, 0xfffffffe ;  /* 0xfffffffe06067836 */ /* 0x000fd80000000000 */
[----:B------:R-:W-:Y:S05]  /*1d460*/  @P0 BRA `(.L_x_733) ;  /* 0xffffffec00e00947 */ /* 0x000fea000383ffff */
.L_x_706:
[----:B------:R-:W-:Y:S05]  /*1d470*/  BSYNC B0 ;  /* 0x0000000000007941 */ /* 0x000fea0003800000 */
.L_x_705:
[----:B------:R-:W1:Y:S01]  /*1d480*/  S2R R2, SR_TID.X ;  /* 0x0000000000027919 */ /* 0x000e620000002100 */
[----:B------:R-:W-:Y:S01]  /*1d490*/  BSSY B0, `(.L_x_734) ;  /* 0x0000010000007945 */ /* 0x000fe20003800000 */
[----:B-1----:R-:W-:-:S04]  /*1d4a0*/  LOP3.LUT R2, R2, 0x1f, RZ, 0xc0, !PT ;  /* 0x0000001f02027812 */ /* 0x002fc800078ec0ff */
[----:B------:R-:W-:-:S13]  /*1d4b0*/  ISETP.NE.AND P0, PT, R2, RZ, PT ;  /* 0x000000ff0200720c */ /* 0x000fda0003f05270 */
[----:B------:R-:W-:Y:S05]  /*1d4c0*/  @P0 BRA `(.L_x_735) ;  /* 0x0000000000300947 */ /* 0x000fea0003800000 */
[----:B------:R-:W1:Y:S01]  /*1d4d0*/  S2R R3, SR_LANEID ;  /* 0x0000000000037919 */ /* 0x000e620000000000 */
[----:B------:R-:W-:Y:S02]  /*1d4e0*/  VOTEU.ANY UR4, UPT, PT ;  /* 0x0000000000047886 */ /* 0x000fe400038e0100 */
[----:B------:R-:W1:Y:S08]  /*1d4f0*/  FLO.U32 R0, UR4 ;  /* 0x0000000400007d00 */ /* 0x000e7000080e0000 */
[----:B------:R-:W2:Y:S01]  /*1d500*/  POPC R7, UR4 ;  /* 0x0000000400077d09 */ /* 0x000ea20008000000 */
[----:B-1----:R-:W-:-:S02]  /*1d510*/  ISETP.EQ.U32.AND P0, PT, R0, R3, PT ;  /* 0x000000030000720c */ /* 0x002fc40003f02070 */
[----:B------:R-:W2:Y:S11]  /*1d520*/  LDC.64 R2, c[0x0][0xc38] ;  /* 0x00030e00ff027b82 */ /* 0x000eb60000000a00 */
[----:B--2---:R-:W2:Y:S01]  /*1d530*/  @P0 ATOMG.E.ADD.STRONG.GPU PT, R3, desc[UR36][R2.64], R7 ;  /* 0x00000007020309a8 */ /* 0x004ea200081ee1e4 */
[----:B------:R-:W1:Y:S02]  /*1d540*/  S2R R6, SR_LTMASK ;  /* 0x0000000000067919 */ /* 0x000e640000003900 */
[----:B-1----:R-:W-:-:S04]  /*1d550*/  LOP3.LUT R6, R6, UR4, RZ, 0xc0, !PT ;  /* 0x0000000406067c12 */ /* 0x002fc8000f8ec0ff */
[----:B------:R-:W1:Y:S01]  /*1d560*/  POPC R9, R6 ;  /* 0x0000000600097309 */ /* 0x000e620000000000 */
[----:B--2---:R-:W1:Y:S02]  /*1d570*/  SHFL.IDX PT, R0, R3, R0, 0x1f ;  /* 0x00001f0003007589 */ /* 0x004e6400000e0000 */
[----:B-1----:R-:W-:-:S07]  /*1d580*/  IADD3 R16, R0, UR40, R9 ;  /* 0x0000002800107c10 */ /* 0x002fce000fffe009 */
.L_x_735:
[----:B------:R-:W-:Y:S05]  /*1d590*/  BSYNC B0 ;  /* 0x0000000000007941 */ /* 0x000fea0003800000 */
.L_x_734:
[----:B------:R-:W-:Y:S04]  /*1d5a0*/  BSSY B0, `(.L_x_736) ;  /* 0x0000035000007945 */ /* 0x000fe80003800000 */
[----:B------:R-:W-:Y:S05]  /*1d5b0*/  @!P6 BRA `(.L_x_737) ;  /* 0x0000000000cce947 */ /* 0x000fea0003800000 */
[----:B------:R-:W2:Y:S01]  /*1d5c0*/  LDL R0, [R1] ;  /* 0x0000000001007983 */ /* 0x000ea20000100800 */
[----:B------:R-:W-:-:S03]  /*1d5d0*/  MOV R3, 0x400 ;  /* 0x0000040000037802 */ /* 0x000fc60000000f00 */
[----:B------:R-:W3:Y:S01]  /*1d5e0*/  LDL R2, [R1+0xc] ;  /* 0x00000c0001027983 */ /* 0x000ee20000100800 */
[----:B------:R-:W1:Y:S02]  /*1d5f0*/  S2R R6, SR_CgaCtaId ;  /* 0x0000000000067919 */ /* 0x000e640000008800 */
[----:B-1----:R-:W-:-:S04]  /*1d600*/  LEA R3, R6, R3, 0x18 ;  /* 0x0000000306037211 */ /* 0x002fc800078ec0ff */
[----:B--2---:R-:W-:Y:S02]  /*1d610*/  LEA R0, R0, R3, 0x3 ;  /* 0x0000000300007211 */ /* 0x004fe400078e18ff */
[----:B---3--:R-:W-:-:S04]  /*1d620*/  SHF.L.U32 R3, R2, 0x1f, RZ ;  /* 0x0000001f02037819 */ /* 0x008fc800000006ff */
[----:B------:R-:W1:Y:S02]  /*1d630*/  SYNCS.PHASECHK.TRANS64.TRYWAIT P0, [R0+URZ+0x34860], R3 ;  /* 0x03486003000075a7 */ /* 0x000e64000800017f */
[----:B-1----:R-:W-:Y:S05]  /*1d640*/  @!P0 BRA `(.L_x_738) ;  /* 0x0000001c00f88947 */ /* 0x002fea0003800000 */
.L_x_821:
[----:B------:R-:W2:Y:S01]  /*1d650*/  LDL R2, [R1+0x28] ;  /* 0x0000280001027983 */ /* 0x000ea20000100800 */
[----:B------:R-:W3:Y:S02]  /*1d660*/  S2R R6, SR_TID.X ;  /* 0x0000000000067919 */ /* 0x000ee40000002100 */
[----:B---3--:R-:W-:-:S04]  /*1d670*/  LOP3.LUT R6, R6, 0x7f, RZ, 0xc0, !PT ;  /* 0x0000007f06067812 */ /* 0x008fc800078ec0ff */
[----:B------:R-:W-:-:S13]  /*1d680*/  ISETP.NE.AND P0, PT, R6, RZ, PT ;  /* 0x000000ff0600720c */ /* 0x000fda0003f05270 */
[----:B-1----:R-:W-:-:S04]  /*1d690*/  @!P0 IMAD.MOV.U32 R3, RZ, RZ, 0x8000 ;  /* 0x00008000ff038424 */ /* 0x002fc800078e00ff */
[----:B------:R1:W-:Y:S01]  /*1d6a0*/  @!P0 SYNCS.ARRIVE.TRANS64 RZ, [R0+URZ+0x34850], R3 ;  /* 0x0348500300ff89a7 */ /* 0x0003e2000800003f */
[----:B--2---:R-:W-:-:S04]  /*1d6b0*/  PRMT R2, R2, 0x9910, RZ ;  /* 0x0000991002027816 */ /* 0x004fc800000000ff */
[----:B------:R-:W-:-:S13]  /*1d6c0*/  ISETP.NE.AND P0, PT, R2, 0x2, PT ;  /* 0x000000020200780c */ /* 0x000fda0003f05270 */
[----:B-1----:R-:W-:Y:S05]  /*1d6d0*/  @P0 BRA `(.L_x_739) ;  /* 0x0000000000040947 */ /* 0x002fea0003800000 */
[----:B------:R-:W-:Y:S01]  /*1d6e0*/  BPT.TRAP 0x1 ;  /* 0x000000040000795c */ /* 0x000fe20000300000 */
.L_x_739:
[----:B------:R-:W2:Y:S02]  /*1d6f0*/  LDL R2, [R1+0x18] ;  /* 0x0000180001027983 */ /* 0x000ea40000100800 */
[----:B--2---:R-:W-:-:S13]  /*1d700*/  LOP3.LUT P0, RZ, R2, 0x40, RZ, 0xc0, !PT ;  /* 0x0000004002ff7812 */ /* 0x004fda000780c0ff */
[----:B------:R-:W-:Y:S05]  /*1d710*/  @P0 BRA `(.L_x_740) ;  /* 0x0000000000040947 */ /* 0x000fea0003800000 */
[----:B------:R-:W-:Y:S01]  /*1d720*/  BPT.TRAP 0x1 ;  /* 0x000000040000795c */ /* 0x000fe20000300000 */
.L_x_740:
[----:B------:R-:W2:Y:S01]  /*1d730*/  LDL.LU R8, [R1+0x8] ;  /* 0x0000080001087983 */ /* 0x000ea20000300800 */
[----:B------:R-:W-:-:S03]  /*1d740*/  MOV R6, 0x400 ;  /* 0x0000040000067802 */ /* 0x000fc60000000f00 */
[----:B------:R-:W3:Y:S04]  /*1d750*/  LDL R2, [R1] ;  /* 0x0000000001027983 */ /* 0x000ee80000100800 */
        /* <DEDUP_REMOVED lines=11> */
[----:B--2---:R-:W-:Y:S02]  /*1d810*/  R2UR UR5, R8 ;  /* 0x00000000080572ca */ /* 0x004fe400000e0000 */
[----:B---3--:R-:W-:Y:S02]  /*1d820*/  LEA R2, R2, R6, 0xf ;  /* 0x0000000602027211 */ /* 0x008fe400078e78ff */
[----:B----4-:R-:W-:Y:S02]  /*1d830*/  R2UR UR11, R3 ;  /* 0x00000000030b72ca */ /* 0x010fe400000e0000 */
        /* <DEDUP_REMOVED lines=11> */
.L_x_737:
[----:B------:R-:W-:Y:S05]  /*1d8f0*/  BSYNC B0 ;  /* 0x0000000000007941 */ /* 0x000fea0003800000 */
.L_x_736:
        /* <DEDUP_REMOVED lines=9> */
.L_x_690:
[----:B------:R-:W-:Y:S05]  /*1d990*/  BSYNC B6 ;  /* 0x0000000000067941 */ /* 0x000fea0003800000 */
.L_x_688:
[----:B------:R-:W-:-:S03]  /*1d9a0*/  UMOV UR4, 0xffffffff ;  /* 0xffffffff00047882 */ /* 0x000fc60000000000 */
[----:B------:R-:W-:Y:S05]  /*1d9b0*/  BRA.DIV UR4, `(.L_x_741) ;  /* 0x0000001e04307947 */ /* 0x000fea000b800000 */
[----:B------:R2:W3:Y:S04]  /*1d9c0*/  SHFL.IDX PT, R4, R16, RZ, 0x1f ;  /* 0x00001fff10047589 */ /* 0x0004e800000e0000 */
[----:B------:R2:W4:Y:S02]  /*1d9d0*/  SHFL.IDX PT, R5, R16, 0x1, 0x1f ;  /* 0x00201f0010057f89 */ /* 0x00052400000e0000 */
.L_x_825:
[----:B0----5:R-:W0:Y:S01]  /*1d9e0*/  S2R R8, SR_TID.X ;  /* 0x0000000000087919 */ /* 0x021e220000002100 */
[----:B------:R-:W-:Y:S01]  /*1d9f0*/  ULDC UR4, c[0x0][0xc14] ;  /* 0x0003050000047ab9 */ /* 0x000fe20000000800 */
[----:B------:R-:W-:Y:S01]  /*1da00*/  BSSY B0, `(.L_x_742) ;  /* 0x000000b000007945 */ /* 0x000fe20003800000 */
[----:B-1----:R-:W-:Y:S01]  /*1da10*/  IMAD.U32 R0, RZ, RZ, UR4 ;  /* 0x00000004ff007e24 */ /* 0x002fe2000f8e00ff */
[----:B------:R-:W-:Y:S02]  /*1da20*/  MOV R2, RZ ;  /* 0x000000ff00027202 */ /* 0x000fe40000000f00 */
[----:B0-----:R-:W-:-:S04]  /*1da30*/  LOP3.LUT R8, R8, 0x1f, RZ, 0xc0, !PT ;  /* 0x0000001f08087812 */ /* 0x001fc800078ec0ff */
[C---:B------:R-:W-:Y:S02]  /*1da40*/  ISETP.NE.AND P0, PT, R8.reuse, 0x1f, PT ;  /* 0x0000001f0800780c */ /* 0x040fe40003f05270 */
[----:B------:R-:W-:-:S04]  /*1da50*/  IADD3 R7, R8, R19, RZ ;  /* 0x0000001308077210 */ /* 0x000fc80007ffe0ff */
[----:B------:R-:W-:-:S13]  /*1da60*/  ISETP.GE.OR P0, PT, R7, R0, !P0 ;  /* 0x000000000700720c */ /* 0x000fda0004706670 */
[----:B------:R-:W-:Y:S05]  /*1da70*/  @P0 BRA `(.L_x_743) ;  /* 0x00000000000c0947 */ /* 0x000fea0003800000 */
[----:B------:R-:W0:Y:S02]  /*1da80*/  LDC.64 R2, c[0x0][0xc58] ;  /* 0x00031600ff027b82 */ /* 0x000e240000000a00 */
[----:B0-----:R-:W-:-:S06]  /*1da90*/  IMAD.WIDE R2, R7, 0x4, R2 ;  /* 0x0000000407027825 */ /* 0x001fcc00078e0202 */
[----:B------:R0:W5:Y:S02]  /*1daa0*/  LDG.E R2, desc[UR36][R2.64] ;  /* 0x0000002402027981 */ /* 0x000164000c1e1900 */
.L_x_743:
[----:B------:R-:W-:Y:S05]  /*1dab0*/  BSYNC B0 ;  /* 0x0000000000007941 */ /* 0x000fea0003800000 */
.L_x_742:
[----:B------:R-:W-:-:S03]  /*1dac0*/  UMOV UR4, 0xffffffff ;  /* 0xffffffff00047882 */ /* 0x000fc60000000000 */
[----:B------:R-:W-:Y:S05]  /*1dad0*/  BRA.DIV UR4, `(.L_x_744) ;  /* 0x0000001e04347947 */ /* 0x000fea000b800000 */
[----:B-----5:R-:W0:Y:S01]  /*1dae0*/  SHFL.UP PT, R14, R2, 0x1, RZ ;  /* 0x04200000020e7989 */ /* 0x020e2200000e00ff */
[C---:B------:R-:W-:Y:S02]  /*1daf0*/  ISETP.NE.AND P0, PT, R8.reuse, RZ, PT ;  /* 0x000000ff0800720c */ /* 0x040fe40003f05270 */
[----:B------:R-:W-:Y:S02]  /*1db00*/  ISETP.GE.U32.AND P1, PT, R8, 0x2, PT ;  /* 0x000000020800780c */ /* 0x000fe40003f26070 */
        /* <DEDUP_REMOVED lines=12> */
[----:B0-----:R-:W-:-:S04]  /*1dbd0*/  SEL R14, R14, RZ, P1 ;  /* 0x000000ff0e0e7207 */ /* 0x001fc80000800000 */
[----:B------:R-:W-:-:S05]  /*1dbe0*/  IADD3 R3, R3, R14, RZ ;  /* 0x0000000e03037210 */ /* 0x000fca0007ffe0ff */
[----:B------:R-:W0:Y:S02]  /*1dbf0*/  SHFL.UP PT, R14, R3, 0x10, RZ ;  /* 0x06000000030e7989 */ /* 0x000e2400000e00ff */
[----:B0-----:R-:W-:-:S05]  /*1dc00*/  SEL R6, R14, RZ, P0 ;  /* 0x000000ff0e067207 */ /* 0x001fca0000000000 */
[----:B------:R-:W-:-:S05]  /*1dc10*/  IMAD.IADD R6, R3, 0x1, R6 ;  /* 0x0000000103067824 */ /* 0x000fca00078e0206 */
[----:B------:R0:W1:Y:S02]  /*1dc20*/  SHFL.IDX PT, R14, R6, 0x1f, 0x1f ;  /* 0x03e01f00060e7f89 */ /* 0x00006400000e0000 */
.L_x_833:
[----:B------:R-:W-:Y:S02]  /*1dc30*/  ULDC UR4, c[0x0][0xc10] ;  /* 0x0003040000047ab9 */ /* 0x000fe40000000800 */
[----:B--2---:R-:W-:-:S05]  /*1dc40*/  MOV R16, UR4 ;  /* 0x0000000400107c02 */ /* 0x004fca0008000f00 */
[----:B-1----:R-:W-:-:S04]  /*1dc50*/  IMAD R7, R14, R16, RZ ;  /* 0x000000100e077224 */ /* 0x002fc800078e02ff */
[----:B----4-:R-:W-:-:S05]  /*1dc60*/  IMAD.IADD R5, R5, 0x1, R7 ;  /* 0x0000000105057824 */ /* 0x010fca00078e0207 */
[----:B---3--:R-:W-:-:S13]  /*1dc70*/  ISETP.GT.AND P0, PT, R5, R4, PT ;  /* 0x000000040500720c */ /* 0x008fda0003f04270 */
[----:B------:R-:W-:Y:S05]  /*1dc80*/  @P0 BRA `(.L_x_745) ;  /* 0x0000000000b40947 */ /* 0x000fea0003800000 */
[----:B------:R-:W1:Y:S02]  /*1dc90*/  LDC R0, c[0x0][0xc14] ;  /* 0x00030500ff007b82 */ /* 0x000e640000000800 */
.L_x_750:
[----:B------:R-:W-:-:S04]  /*1dca0*/  IADD3 R19, R19, 0x1f, RZ ;  /* 0x0000001f13137810 */ /* 0x000fc80007ffe0ff */
[----:B-1----:R-:W-:-:S13]  /*1dcb0*/  ISETP.GE.AND P0, PT, R19, R0, PT ;  /* 0x000000001300720c */ /* 0x002fda0003f06270 */
[----:B------:R-:W-:Y:S05]  /*1dcc0*/  @P0 BRA `(.L_x_746) ;  /* 0x00000004005c0947 */ /* 0x000fea0003800000 */
[----:B------:R-:W1:Y:S01]  /*1dcd0*/  S2R R8, SR_TID.X ;  /* 0x0000000000087919 */ /* 0x000e620000002100 */
[----:B------:R-:W-:Y:S01]  /*1dce0*/  BSSY B0, `(.L_x_747) ;  /* 0x000000a000007945 */ /* 0x000fe20003800000 */
[----:B------:R-:W-:Y:S02]  /*1dcf0*/  MOV R2, RZ ;  /* 0x000000ff00027202 */ /* 0x000fe40000000f00 */
[----:B-1----:R-:W-:-:S04]  /*1dd00*/  LOP3.LUT R8, R8, 0x1f, RZ, 0xc0, !PT ;  /* 0x0000001f08087812 */ /* 0x002fc800078ec0ff */
[C---:B------:R-:W-:Y:S01]  /*1dd10*/  ISETP.NE.AND P1, PT, R8.reuse, 0x1f, PT ;  /* 0x0000001f0800780c */ /* 0x040fe20003f25270 */
[----:B------:R-:W-:-:S05]  /*1dd20*/  IMAD.IADD R7, R8, 0x1, R19 ;  /* 0x0000000108077824 */ /* 0x000fca00078e0213 */
[----:B------:R-:W-:-:S13]  /*1dd30*/  ISETP.GE.OR P0, PT, R7, R0, !P1 ;  /* 0x000000000700720c */ /* 0x000fda0004f06670 */
[----:B------:R-:W-:Y:S05]  /*1dd40*/  @P0 BRA `(.L_x_748) ;  /* 0x00000000000c0947 */ /* 0x000fea0003800000 */
[----:B------:R-:W1:Y:S02]  /*1dd50*/  LDC.64 R2, c[0x0][0xc58] ;  /* 0x00031600ff027b82 */ /* 0x000e640000000a00 */
[----:B-1----:R-:W-:-:S06]  /*1dd60*/  IMAD.WIDE R2, R7, 0x4, R2 ;  /* 0x0000000407027825 */ /* 0x002fcc00078e0202 */
[----:B------:R1:W5:Y:S02]  /*1dd70*/  LDG.E R2, desc[UR36][R2.64] ;  /* 0x0000002402027981 */ /* 0x000364000c1e1900 */
.L_x_748:
[----:B------:R-:W-:Y:S05]  /*1dd80*/  BSYNC B0 ;  /* 0x0000000000007941 */ /* 0x000fea0003800000 */
.L_x_747:
        /* <DEDUP_REMOVED lines=17> */
[----:B-1----:R-:W-:-:S04]  /*1dea0*/  SEL R14, R14, RZ, P1 ;  /* 0x000000ff0e0e7207 */ /* 0x002fc80000800000 */
[----:B------:R-:W-:-:S05]  /*1deb0*/  IADD3 R3, R3, R14, RZ ;  /* 0x0000000e03037210 */ /* 0x000fca0007ffe0ff */
[----:B------:R-:W0:Y:S02]  /*1dec0*/  SHFL.UP PT, R14, R3, 0x10, RZ ;  /* 0x06000000030e7989 */ /* 0x000e2400000e00ff */
[----:B0-----:R-:W-:-:S05]  /*1ded0*/  SEL R6, R14, RZ, P0 ;  /* 0x000000ff0e067207 */ /* 0x001fca0000000000 */
[----:B------:R-:W-:-:S05]  /*1dee0*/  IMAD.IADD R6, R3, 0x1, R6 ;  /* 0x0000000103067824 */ /* 0x000fca00078e0206 */
[----:B------:R0:W1:Y:S02]  /*1def0*/  SHFL.IDX PT, R14, R6, 0x1f, 0x1f ;  /* 0x03e01f00060e7f89 */ /* 0x00006400000e0000 */
.L_x_841:
[----:B------:R-:W-:Y:S02]  /*1df00*/  ULDC UR4, c[0x0][0xc10] ;  /* 0x0003040000047ab9 */ /* 0x000fe40000000800 */
[----:B------:R-:W-:-:S05]  /*1df10*/  MOV R16, UR4 ;  /* 0x0000000400107c02 */ /* 0x000fca0008000f00 */
[----:B-1----:R-:W-:-:S04]  /*1df20*/  IMAD R7, R14, R16, RZ ;  /* 0x000000100e077224 */ /* 0x002fc800078e02ff */
[----:B------:R-:W-:-:S05]  /*1df30*/  IMAD.IADD R5, R7, 0x1, R5 ;  /* 0x0000000107057824 */ /* 0x000fca00078e0205 */
[----:B------:R-:W-:-:S13]  /*1df40*/  ISETP.GT.AND P0, PT, R5, R4, PT ;  /* 0x000000040500720c */ /* 0x000fda0003f04270 */
[----:B------:R-:W-:Y:S05]  /*1df50*/  @!P0 BRA `(.L_x_750) ;  /* 0xfffffffc00508947 */ /* 0x000fea000383ffff */
.L_x_745:
[----:B------:R-:W-:Y:S01]  /*1df60*/  IADD3 R7, -R7, R5, RZ ;  /* 0x0000000507077210 */ /* 0x000fe20007ffe1ff */
[----:B------:R-:W-:-:S04]  /*1df70*/  UMOV UR4, 0xffffffff ;  /* 0xffffffff00047882 */ /* 0x000fc80000000000 */
[----:B------:R-:W-:-:S05]  /*1df80*/  IMAD R3, R6, R16, R7 ;  /* 0x0000001006037224 */ /* 0x000fca00078e0207 */
[----:B------:R-:W-:Y:S01]  /*1df90*/  ISETP.GT.AND P6, PT, R3, R4, PT ;  /* 0x000000040300720c */ /* 0x000fe20003fc4270 */
[----:B------:R-:W-:-:S12]  /*1dfa0*/  BRA.DIV UR4, `(.L_x_751) ;  /* 0x0000001e04a87947 */ /* 0x000fd8000b800000 */
[----:B------:R-:W-:-:S04]  /*1dfb0*/  VOTE.ANY R3, PT, !P6 ;  /* 0x0000000000037806 */ /* 0x000fc800070e0100 */
[----:B------:R-:W1:Y:S02]  /*1dfc0*/  POPC R5, R3 ;  /* 0x0000000300057309 */ /* 0x000e640000000000 */
[----:B-1----:R1:W2:Y:S02]  /*1dfd0*/  SHFL.IDX PT, R17, R2, R5, 0x1f ;  /* 0x00001f0502117589 */ /* 0x0022a400000e0000 */
.L_x_845:
[----:B------:R-:W-:Y:S01]  /*1dfe0*/  ISETP.NE.AND P0, PT, R3, RZ, PT ;  /* 0x000000ff0300720c */ /* 0x000fe20003f05270 */
[----:B------:R-:W-:-:S12]  /*1dff0*/  IMAD.MOV.U32 R14, RZ, RZ, RZ ;  /* 0x000000ffff0e7224 */ /* 0x000fd800078e00ff */
[----:B------:R-:W-:Y:S05]  /*1e000*/  @!P0 BRA `(.L_x_752) ;  /* 0x0000000000108947 */ /* 0x000fea0003800000 */
[----:B------:R-:W-:Y:S01]  /*1e010*/  UMOV UR4, 0xffffffff ;  /* 0xffffffff00047882 */ /* 0x000fe20000000000 */
[----:B------:R-:W-:Y:S02]  /*1e020*/  IADD3 R12, R5, -0x1, RZ ;  /* 0xffffffff050c7810 */ /* 0x000fe40007ffe0ff */
[----:B------:R-:W-:Y:S05]  /*1e030*/  BRA.DIV UR4, `(.L_x_753) ;  /* 0x0000001e04cc7947 */ /* 0x000fea000b800000 */
[----:B------:R3:W4:Y:S02]  /*1e040*/  SHFL.IDX PT, R14, R6, R12, 0x1f ;  /* 0x00001f0c060e7589 */ /* 0x00072400000e0000 */
.L_x_752:
[----:B0-23--:R-:W-:Y:S01]  /*1e050*/  IABS R6, R17 ;  /* 0x0000001100067213 */ /* 0x00dfe20000000000 */
[----:B----4-:R-:W-:Y:S02]  /*1e060*/  IMAD R16, R14, R16, R7 ;  /* 0x000000100e107224 */ /* 0x010fe400078e0207 */
[----:B------:R-:W-:Y:S01]  /*1e070*/  IMAD.IADD R19, R5, 0x1, R19 ;  /* 0x0000000105137824 */ /* 0x000fe200078e0213 */
[----:B------:R-:W0:Y:S08]  /*1e080*/  I2F.RP R8, R6 ;  /* 0x0000000600087306 */ /* 0x000e300000209400 */
[----:B0-----:R-:W0:Y:S02]  /*1e090*/  MUFU.RCP R8, R8 ;  /* 0x0000000800087308 */ /* 0x001e240000001000 */
[----:B0-----:R-:W-:-:S06]  /*1e0a0*/  VIADD R9, R8, 0xffffffe ;  /* 0x0ffffffe08097836 */ /* 0x001fcc0000000000 */
[----:B------:R-:W1:Y:S02]  /*1e0b0*/  F2I.FTZ.U32.TRUNC.NTZ R3, R9 ;  /* 0x0000000900037305 */ /* 0x000e64000021f000 */
[----:B-1----:R-:W-:-:S05]  /*1e0c0*/  IADD3 R2, RZ, -R3, RZ ;  /* 0x80000003ff027210 */ /* 0x002fca0007ffe0ff */
[----:B------:R-:W-:Y:S02]  /*1e0d0*/  IMAD R7, R2, R6, RZ ;  /* 0x0000000602077224 */ /* 0x000fe400078e02ff */
[----:B------:R-:W-:-:S04]  /*1e0e0*/  IMAD.MOV.U32 R2, RZ, RZ, RZ ;  /* 0x000000ffff027224 */ /* 0x000fc800078e00ff */
[----:B------:R-:W-:Y:S01]  /*1e0f0*/  IMAD.HI.U32 R2, R3, R7, R2 ;  /* 0x0000000703027227 */ /* 0x000fe200078e0002 */
[----:B------:R-:W-:Y:S02]  /*1e100*/  IADD3 R3, R4, -R16, RZ ;  /* 0x8000001004037210 */ /* 0x000fe40007ffe0ff */
[----:B------:R-:W-:Y:S02]  /*1e110*/  IABS R7, R17 ;  /* 0x0000001100077213 */ /* 0x000fe40000000000 */
[----:B------:R-:W-:-:S03]  /*1e120*/  IABS R4, R3 ;  /* 0x0000000300047213 */ /* 0x000fc60000000000 */
[----:B------:R-:W-:Y:S02]  /*1e130*/  IMAD.MOV R7, RZ, RZ, -R7 ;  /* 0x000000ffff077224 */ /* 0x000fe400078e0a07 */
[----:B------:R-:W-:-:S04]  /*1e140*/  IMAD.HI.U32 R2, R2, R4, RZ ;  /* 0x0000000402027227 */ /* 0x000fc800078e00ff */
[----:B------:R-:W-:Y:S01]  /*1e150*/  IMAD R7, R2, R7, R4 ;  /* 0x0000000702077224 */ /* 0x000fe200078e0204 */
[----:B------:R-:W-:-:S04]  /*1e160*/  LOP3.LUT R4, R3, R17, RZ, 0x3c, !PT ;  /* 0x0000001103047212 */ /* 0x000fc800078e3cff */
[----:B------:R-:W-:-:S13]  /*1e170*/  ISETP.GT.U32.AND P0, PT, R6, R7, PT ;  /* 0x000000070600720c */ /* 0x000fda0003f04070 */
[----:B------:R-:W-:Y:S01]  /*1e180*/  @!P0 IADD3 R7, R7, -R6, RZ ;  /* 0x8000000607078210 */ /* 0x000fe20007ffe0ff */
[----:B------:R-:W-:-:S03]  /*1e190*/  @!P0 VIADD R2, R2, 0x1 ;  /* 0x0000000102028836 */ /* 0x000fc60000000000 */
        /* <DEDUP_REMOVED lines=10> */
.L_x_746:
[----:B------:R-:W-:Y:S01]  /*1e240*/  UMOV UR4, URZ ;  /* 0x0000003f00047c82 */ /* 0x000fe20008000000 */
[----:B------:R-:W-:Y:S01]  /*1e250*/  UMOV UR5, URZ ;  /* 0x0000003f00057c82 */ /* 0x000fe20008000000 */
[----:B------:R-:W-:Y:S01]  /*1e260*/  ULDC UR6, c[0x0][0xc14] ;  /* 0x0003050000067ab9 */ /* 0x000fe20000000800 */
[----:B------:R-:W-:Y:S01]  /*1e270*/  IMAD.MOV.U32 R16, RZ, RZ, R4 ;  /* 0x000000ffff107224 */ /* 0x000fe200078e0004 */
[----:B------:R-:W-:Y:S01]  /*1e280*/  MOV R17, UR4 ;  /* 0x0000000400117c02 */ /* 0x000fe20008000f00 */
[----:B------:R-:W-:Y:S01]  /*1e290*/  IMAD.U32 R18, RZ, RZ, UR5 ;  /* 0x00000005ff127e24 */ /* 0x000fe2000f8e00ff */
[----:B------:R-:W-:-:S07]  /*1e2a0*/  MOV R19, UR6 ;  /* 0x0000000600137c02 */ /* 0x000fce0008000f00 */
.L_x_754:
[----:B------:R-:W1:Y:S01]  /*1e2b0*/  S2R R2, SR_TID.X ;  /* 0x0000000000027919 */ /* 0x000e620000002100 */
[----:B------:R-:W-:Y:S05]  /*1e2c0*/  WARPSYNC.ALL ;  /* 0x0000000000007948 */ /* 0x000fea0003800000 */
[----:B------:R-:W-:Y:S01]  /*1e2d0*/  BAR.SYNC.DEFER_BLOCKING 0x4, 0x120 ;  /* 0x0104800000007b1d */ /* 0x000fe20000010000 */
[----:B-1----:R-:W-:-:S04]  /*1e2e0*/  LOP3.LUT R2, R2, 0x1f, RZ, 0xc0, !PT ;  /* 0x0000001f02027812 */ /* 0x002fc800078ec0ff */
[----:B------:R-:W-:-:S13]  /*1e2f0*/  ISETP.NE.AND P0, PT, R2, RZ, PT ;  /* 0x000000ff0200720c */ /* 0x000fda0003f05270 */
[----:B------:R-:W1:Y:S01]  /*1e300*/  @!P0 S2R R3, SR_CgaCtaId ;  /* 0x0000000000038919 */ /* 0x000e620000008800 */
[----:B------:R-:W-:-:S04]  /*1e310*/  @!P0 MOV R2, 0x400 ;  /* 0x0000040000028802 */ /* 0x000fc80000000f00 */
[----:B-1----:R-:W-:-:S05]  /*1e320*/  @!P0 LEA R2, R3, R2, 0x18 ;  /* 0x0000000203028211 */ /* 0x002fca00078ec0ff */
[----:B------:R2:W-:Y:S01]  /*1e330*/  @!P0 STS.128 [R2+0x348d0], R16 ;  /* 0x0348d01002008388 */ /* 0x0005e20000000c00 */
[----:B------:R-:W-:Y:S06]  /*1e340*/  BAR.ARV 0x5, 0x120 ;  /* 0x0144800000007b1d */ /* 0x000fec0000002000 */
[----:B------:R-:W-:-:S13]  /*1e350*/  ISETP.GE.AND P0, PT, R19, R0, PT ;  /* 0x000000001300720c */ /* 0x000fda0003f06270 */
[----:B------:R-:W-:Y:S05]  /*1e360*/  @!P0 BRA `(.L_x_755) ;  /* 0xffffffb000608947 */ /* 0x000fea000383ffff */
.L_x_667:
[----:B0-----:R-:W3:Y:S01]  /*1e370*/  LDL.LU R0, [R1+0x3c] ;  /* 0x00003c0001007983 */ /* 0x001ee20000300800 */
[----:B------:R-:W-:Y:S01]  /*1e380*/  BSSY B0, `(.L_x_756) ;  /* 0x000000b000007945 */ /* 0x000fe20003800000 */
[----:B------:R-:W0:Y:S01]  /*1e390*/  S2R R5, SR_CgaCtaId ;  /* 0x0000000000057919 */ /* 0x000e220000008800 */
[----:B---3--:R-:W-:-:S05]  /*1e3a0*/  VIADD R0, R0, 0x1 ;  /* 0x0000000100007836 */ /* 0x008fca0000000000 */
[----:B--2---:R-:W-:-:S04]  /*1e3b0*/  LEA.HI R2, R0, R0, RZ, 0x1 ;  /* 0x0000000000027211 */ /* 0x004fc800078f08ff */
[----:B------:R-:W-:-:S04]  /*1e3c0*/  LOP3.LUT R3, R2, 0xfffffffe, RZ, 0xc0, !PT ;  /* 0xfffffffe02037812 */ /* 0x000fc800078ec0ff */
[----:B------:R-:W-:Y:S02]  /*1e3d0*/  IADD3 R3, R0, -R3, RZ ;  /* 0x8000000300037210 */ /* 0x000fe40007ffe0ff */
[----:B------:R-:W-:Y:S02]  /*1e3e0*/  MOV R0, 0x400 ;  /* 0x0000040000007802 */ /* 0x000fe40000000f00 */
[----:B------:R-:W-:Y:S02]  /*1e3f0*/  SHF.L.U32 R3, R3, 0x1f, RZ ;  /* 0x0000001f03037819 */ /* 0x000fe400000006ff */
[----:B0-----:R-:W-:-:S04]  /*1e400*/  LEA R0, R5, R0, 0x18 ;  /* 0x0000000005007211 */ /* 0x001fc800078ec0ff */
[----:B------:R-:W0:Y:S02]  /*1e410*/  SYNCS.PHASECHK.TRANS64.TRYWAIT P0, [R0+URZ+0x34820], R3 ;  /* 0x03482003000075a7 */ /* 0x000e24000800017f */
[----:B0-----:R-:W-:Y:S05]  /*1e420*/  @!P0 BRA `(.L_x_757) ;  /* 0x0000001800f48947 */ /* 0x001fea0003800000 */
.L_x_848:
[----:B------:R-:W-:Y:S05]  /*1e430*/  BSYNC B0 ;  /* 0x0000000000007941 */ /* 0x000fea0003800000 */
.L_x_756:
[----:B------:R-:W-:-:S03]  /*1e440*/  UMOV UR4, 0xffffffff ;  /* 0xffffffff00047882 */ /* 0x000fc60000000000 */
[----:B------:R-:W-:Y:S05]  /*1e450*/  BRA.DIV UR4, `(.L_x_758) ;  /* 0x0000001a04fc7947 */ /* 0x000fea000b800000 */
[----:B------:R-:W1:Y:S02]  /*1e460*/  S2R R2, SR_TID.X ;  /* 0x0000000000027919 */ /* 0x000e640000002100 */
[----:B-1----:R-:W-:-:S04]  /*1e470*/  SHF.R.U32.HI R2, RZ, 0x5, R2 ;  /* 0x00000005ff027819 */ /* 0x002fc80000011602 */
[----:B------:R-:W-:-:S05]  /*1e480*/  LOP3.LUT R2, R2, 0x3, RZ, 0xc0, !PT ;  /* 0x0000000302027812 */ /* 0x000fca00078ec0ff */
[----:B------:R1:W2:Y:S02]  /*1e490*/  SHFL.IDX PT, R14, R2, RZ, 0x1f ;  /* 0x00001fff020e7589 */ /* 0x0002a400000e0000 */
.L_x_851:
[----:B--2---:R-:W-:-:S13]  /*1e4a0*/  ISETP.NE.AND P0, PT, R14, RZ, PT ;  /* 0x000000ff0e00720c */ /* 0x004fda0003f05270 */
[----:B------:R-:W-:Y:S05]  /*1e4b0*/  @P0 BRA `(.L_x_448) ;  /* 0x0000000000940947 */ /* 0x000fea0003800000 */
[----:B------:R-:W-:-:S03]  /*1e4c0*/  UMOV UR4, 0xffffffff ;  /* 0xffffffff00047882 */ /* 0x000fc60000000000 */
[----:B------:R-:W-:Y:S05]  /*1e4d0*/  BRA.DIV UR4, `(.L_x_759) ;  /* 0x0000001e04107947 */ /* 0x000fea000b800000 */
[----:B------:R-:W-:-:S13]  /*1e4e0*/  ELECT P6, URZ, PT ;  /* 0x00000000003f782f */ /* 0x000fda00038c0000 */
.L_x_854:
[----:B------:R-:W-:Y:S05]  /*1e4f0*/  @!P6 BRA `(.L_x_448) ;  /* 0x000000000084e947 */ /* 0x000fea0003800000 */
[----:B-1----:R-:W2:Y:S02]  /*1e500*/  LDL.LU R2, [R1+0x38] ;  /* 0x0000380001027983 */ /* 0x002ea40000300800 */
[----:B--2---:R-:W-:-:S04]  /*1e510*/  LOP3.LUT R2, R2, 0x2, RZ, 0xfc, !PT ;  /* 0x0000000202027812 */ /* 0x004fc800078efcff */
[----:B------:R-:W-:-:S13]  /*1e520*/  ISETP.NE.AND P2, PT, R2, 0x3, PT ;  /* 0x000000030200780c */ /* 0x000fda0003f45270 */
[----:B------:R-:W-:Y:S05]  /*1e530*/  @!P2 BRA `(.L_x_760) ;  /* 0x000000000004a947 */ /* 0x000fea0003800000 */
[----:B------:R-:W-:Y:S01]  /*1e540*/  BPT.TRAP 0x1 ;  /* 0x000000040000795c */ /* 0x000fe20000300000 */
.L_x_760:
[----:B0-----:R-:W2:Y:S04]  /*1e550*/  LDL R3, [R1] ;  /* 0x0000000001037983 */ /* 0x001ea80000100800 */
[----:B------:R-:W3:Y:S01]  /*1e560*/  LDL.LU R7, [R1+0xc] ;  /* 0x00000c0001077983 */ /* 0x000ee20000300800 */
[----:B------:R-:W-:-:S05]  /*1e570*/  VIADD R2, R0, 0x34840 ;  /* 0x0003484000027836 */ /* 0x000fca0000000000 */
[C---:B--2---:R-:W-:Y:S01]  /*1e580*/  LEA R6, R3.reuse, R2, 0x3 ;  /* 0x0000000203067211 */ /* 0x044fe200078e18ff */
[----:B------:R-:W-:Y:S01]  /*1e590*/  VIADD R3, R3, 0x1 ;  /* 0x0000000103037836 */ /* 0x000fe20000000000 */
[----:B---3--:R-:W-:-:S04]  /*1e5a0*/  SHF.L.U32 R5, R7, 0x1f, RZ ;  /* 0x0000001f07057819 */ /* 0x008fc800000006ff */
[C---:B------:R-:W-:Y:S01]  /*1e5b0*/  ISETP.NE.AND P1, PT, R3.reuse, 0x2, PT ;  /* 0x000000020300780c */ /* 0x040fe20003f25270 */
[----:B------:R-:W0:Y:S03]  /*1e5c0*/  SYNCS.PHASECHK.TRANS64.TRYWAIT P0, [R6+URZ], R5 ;  /* 0x00000005060075a7 */ /* 0x000e26000800017f */
[----:B------:R-:W-:Y:S02]  /*1e5d0*/  SEL R4, RZ, 0x1, P1 ;  /* 0x00000001ff047807 */ /* 0x000fe40000800000 */
[----:B------:R-:W-:Y:S02]  /*1e5e0*/  SEL R3, R3, RZ, P1 ;  /* 0x000000ff03037207 */ /* 0x000fe40000800000 */
[----:B------:R-:W-:Y:S02]  /*1e5f0*/  LOP3.LUT R4, R7, R4, RZ, 0x3c, !PT ;  /* 0x0000000407047212 */ /* 0x000fe400078e3cff */
[----:B------:R-:W-:-:S02]  /*1e600*/  LEA R7, R3, R2, 0x3 ;  /* 0x0000000203077211 */ /* 0x000fc400078e18ff */
[----:B------:R-:W-:Y:S01]  /*1e610*/  SHF.L.U32 R2, R4, 0x1f, RZ ;  /* 0x0000001f04027819 */ /* 0x000fe200000006ff */
[----:B0-----:R-:W-:Y:S06]  /*1e620*/  @!P0 BRA `(.L_x_761) ;  /* 0x0000001800dc8947 */ /* 0x001fec0003800000 */
.L_x_855:
[----:B------:R-:W1:Y:S02]  /*1e630*/  SYNCS.PHASECHK.TRANS64.TRYWAIT P0, [R7+URZ], R2 ;  /* 0x00000002070075a7 */ /* 0x000e64000800017f */
[----:B-1----:R-:W-:Y:S05]  /*1e640*/  @!P0 BRA `(.L_x_762) ;  /* 0x0000001800e88947 */ /* 0x002fea0003800000 */
.L_x_856:
[----:B------:R-:W-:Y:S05]  /*1e650*/  @!P2 BRA `(.L_x_763) ;  /* 0x000000000004a947 */ /* 0x000fea0003800000 */
[----:B------:R-:W-:Y:S01]  /*1e660*/  BPT.TRAP 0x1 ;  /* 0x000000040000795c */ /* 0x000fe20000300000 */
.L_x_763:
[----:B------:R-:W2:Y:S01]  /*1e670*/  LDL.LU R4, [R1] ;  /* 0x0000000001047983 */ /* 0x000ea20000300800 */
[----:B------:R-:W-:-:S05]  /*1e680*/  VIADD R0, R0, 0x34860 ;  /* 0x0003486000007836 */ /* 0x000fca0000000000 */
[----:B--2---:R-:W-:-:S04]  /*1e690*/  LEA R4, R4, R0, 0x3 ;  /* 0x0000000004047211 */ /* 0x004fc800078e18ff */
[----:B------:R-:W2:Y:S02]  /*1e6a0*/  SYNCS.PHASECHK.TRANS64.TRYWAIT P0, [R4+URZ], R5 ;  /* 0x00000005040075a7 */ /* 0x000ea4000800017f */
[----:B--2---:R-:W-:Y:S05]  /*1e6b0*/  @!P0 BRA `(.L_x_764) ;  /* 0x0000001800e08947 */ /* 0x004fea0003800000 */
.L_x_857:
[----:B------:R-:W-:-:S07]  /*1e6c0*/  IMAD R3, R3, 0x8, R0 ;  /* 0x0000000803037824 */ /* 0x000fce00078e0200 */
.L_x_765:
[----:B---3--:R3:W4:Y:S02]  /*1e6d0*/  SYNCS.PHASECHK.TRANS64.TRYWAIT P0, [R3+URZ], R2 ;  /* 0x00000002030075a7 */ /* 0x008724000800017f */
[----:B----4-:R-:W-:Y:S05]  /*1e6e0*/  @!P0 NANOSLEEP.SYNCS 0x989680 ;  /* 0x009896800000895d */ /* 0x010fea0003900000 */
[----:B------:R-:W4:Y:S02]  /*1e6f0*/  @!P0 SYNCS.PHASECHK.TRANS64 P0, [R3+URZ], R2 ;  /* 0x00000002030085a7 */ /* 0x000f24000800007f */
[----:B----4-:R-:W-:Y:S05]  /*1e700*/  @!P0 BRA `(.L_x_765) ;  /* 0xfffffffc00f08947 */ /* 0x010fea000383ffff */
.L_x_448:
[----:B------:R-:W-:Y:S05]  /*1e710*/  BSYNC B7 ;  /* 0x0000000000077941 */ /* 0x000fea0003800000 */
.L_x_445:
[----:B------:R-:W-:Y:S05]  /*1e720*/  EXIT ;  /* 0x000000000000794d */ /* 0x000fea0003800000 */
.L_x_466:
[----:B0-----:R0:W1:Y:S02]  /*1e730*/  SYNCS.PHASECHK.TRANS64.TRYWAIT P5, [R3+URZ+0x34890], R0 ;  /* 0x03489000030075a7 */ /* 0x00106400080a017f */
[----:B-1----:R-:W-:Y:S05]  /*1e740*/  @!P5 NANOSLEEP.SYNCS 0x989680 ;  /* 0x009896800000d95d */ /* 0x002fea0003900000 */
[----:B------:R-:W1:Y:S02]  /*1e750*/  @!P5 SYNCS.PHASECHK.TRANS64 P5, [R3+URZ+0x34890], R0 ;  /* 0x034890000300d5a7 */ /* 0x000e6400080a007f */
[----:B-1----:R-:W-:Y:S05]  /*1e760*/  @!P5 BRA `(.L_x_466) ;  /* 0xfffffffc00f0d947 */ /* 0x002fea000383ffff */
[----:B------:R-:W-:Y:S05]  /*1e770*/  BRA `(.L_x_766) ;  /* 0xfffffe4c006c7947 */ /* 0x000fea000383ffff */
.L_x_520:
[----:B-1----:R1:W3:Y:S02]  /*1e780*/  SYNCS.PHASECHK.TRANS64.TRYWAIT P5, [R3+URZ+0x34890], R0 ;  /* 0x03489000030075a7 */ /* 0x0022e400080a017f */
[----:B---3--:R-:W-:Y:S05]  /*1e790*/  @!P5 NANOSLEEP.SYNCS 0x989680 ;  /* 0x009896800000d95d */ /* 0x008fea0003900000 */
[----:B------:R-:W3:Y:S02]  /*1e7a0*/  @!P5 SYNCS.PHASECHK.TRANS64 P5, [R3+URZ+0x34890], R0 ;  /* 0x034890000300d5a7 */ /* 0x000ee400080a007f */
[----:B---3--:R-:W-:Y:S05]  /*1e7b0*/  @!P5 BRA `(.L_x_520) ;  /* 0xfffffffc00f0d947 */ /* 0x008fea000383ffff */
[----:B------:R-:W-:Y:S05]  /*1e7c0*/  BRA `(.L_x_767) ;  /* 0xfffffe7c00f47947 */ /* 0x000fea000383ffff */
.L_x_545:
[----:B0-----:R0:W1:Y:S02]  /*1e7d0*/  SYNCS.PHASECHK.TRANS64.TRYWAIT P4, [R3+URZ+0x34890], R0 ;  /* 0x03489000030075a7 */ /* 0x001064000808017f */
[----:B-1----:R-:W-:Y:S05]  /*1e7e0*/  @!P4 NANOSLEEP.SYNCS 0x989680 ;  /* 0x009896800000c95d */ /* 0x002fea0003900000 */
[----:B------:R-:W1:Y:S02]  /*1e7f0*/  @!P4 SYNCS.PHASECHK.TRANS64 P4, [R3+URZ+0x34890], R0 ;  /* 0x034890000300c5a7 */ /* 0x000e64000808007f */
[----:B-1----:R-:W-:Y:S05]  /*1e800*/  @!P4 BRA `(.L_x_545) ;  /* 0xfffffffc00f0c947 */ /* 0x002fea000383ffff */
[----:B------:R-:W-:Y:S05]  /*1e810*/  BRA `(.L_x_768) ;  /* 0xfffffeac00d47947 */ /* 0x000fea000383ffff */
.L_x_551:
[----:B--2---:R2:W3:Y:S02]  /*1e820*/  SYNCS.PHASECHK.TRANS64.TRYWAIT P4, [R3+URZ+0x348b0], R0 ;  /* 0x0348b000030075a7 */ /* 0x0044e4000808017f */
[----:B---3--:R-:W-:Y:S05]  /*1e830*/  @!P4 NANOSLEEP.SYNCS 0x989680 ;  /* 0x009896800000c95d */ /* 0x008fea0003900000 */
[----:B------:R-:W3:Y:S02]  /*1e840*/  @!P4 SYNCS.PHASECHK.TRANS64 P4, [R3+URZ+0x348b0], R0 ;  /* 0x0348b0000300c5a7 */ /* 0x000ee4000808007f */
[----:B---3--:R-:W-:Y:S05]  /*1e850*/  @!P4 BRA `(.L_x_551) ;  /* 0xfffffffc00f0c947 */ /* 0x008fea000383ffff */
[----:B------:R-:W-:Y:S05]  /*1e860*/  BRA `(.L_x_769) ;  /* 0xfffffeb000d47947 */ /* 0x000fea000383ffff */
.L_x_571:
[----:B------:R-:W-:Y:S01]  /*1e870*/  BSSY B1, `(.L_x_770) ;  /* 0x0000008000017945 */ /* 0x000fe20003800000 */
[----:B------:R-:W-:Y:S01]  /*1e880*/  MOV R13, R38 ;  /* 0x00000026000d7202 */ /* 0x000fe20000000f00 */
[----:B------:R-:W-:Y:S01]  /*1e890*/  IMAD.MOV.U32 R12, RZ, RZ, RZ ;  /* 0x000000ffff0c7224 */ /* 0x000fe200078e00ff */
[----:B------:R-:W-:Y:S01]  /*1e8a0*/  MOV R11, 0x1c1f ;  /* 0x00001c1f000b7802 */ /* 0x000fe20000000f00 */
[----:B------:R-:W-:-:S07]  /*1e8b0*/  IMAD.MOV.U32 R15, RZ, RZ, -0x1 ;  /* 0xffffffffff0f7424 */ /* 0x000fce00078e00ff */
[----:B------:R-:W-:Y:S05]  /*1e8c0*/  WARPSYNC.COLLECTIVE R15, `(.L_x_771) ;  /* 0x000000000f087348 */ /* 0x000fea0003c00000 */
[----:B------:R0:W1:Y:S02]  /*1e8d0*/  SHFL.IDX P6, R14, R13, R12, R11 ;  /* 0x0000000c0d0e7389 */ /* 0x00006400000c000b */
[----:B01----:R-:W-:Y:S01]  /*1e8e0*/  ENDCOLLECTIVE ;  /* 0x000000000000791b */ /* 0x003fe20003800000 */
.L_x_771:
[----:B------:R-:W-:Y:S05]  /*1e8f0*/  BSYNC B1 ;  /* 0x0000000000017941 */ /* 0x000fea0003800000 */
.L_x_770:
[----:B------:R-:W-:Y:S05]  /*1e900*/  BRA `(.L_x_772) ;  /* 0xfffffec400fc7947 */ /* 0x000fea000383ffff */
.L_x_572:
        /* <DEDUP_REMOVED lines=8> */
.L_x_774:
[----:B------:R-:W-:Y:S05]  /*1e990*/  BSYNC B1 ;  /* 0x0000000000017941 */ /* 0x000fea0003800000 */
.L_x_773:
[----:B------:R-:W-:Y:S05]  /*1e9a0*/  BRA `(.L_x_775) ;  /* 0xfffffec400e07947 */ /* 0x000fea000383ffff */
.L_x_573:
        /* <DEDUP_REMOVED lines=8> */
.L_x_777:
[----:B------:R-:W-:Y:S05]  /*1ea30*/  BSYNC B1 ;  /* 0x0000000000017941 */ /* 0x000fea0003800000 */
.L_x_776:
[----:B------:R-:W-:Y:S05]  /*1ea40*/  BRA `(.L_x_778) ;  /* 0xfffffec400c47947 */ /* 0x000fea000383ffff */
.L_x_574:
        /* <DEDUP_REMOVED lines=8> */
.L_x_780:
[----:B------:R-:W-:Y:S05]  /*1ead0*/  BSYNC B1 ;  /* 0x0000000000017941 */ /* 0x000fea0003800000 */
.L_x_779:
[----:B------:R-:W-:Y:S05]  /*1eae0*/  BRA `(.L_x_781) ;  /* 0xfffffec400a87947 */ /* 0x000fea000383ffff */
.L_x_576:
[----:B0-----:R0:W1:Y:S02]  /*1eaf0*/  SYNCS.PHASECHK.TRANS64.TRYWAIT P1, [R2+URZ+0x34800], R5 ;  /* 0x03480005020075a7 */ /* 0x001064000802017f */
[----:B-1----:R-:W-:Y:S05]  /*1eb00*/  @!P1 NANOSLEEP.SYNCS 0x989680 ;  /* 0x009896800000995d */ /* 0x002fea0003900000 */
[----:B------:R-:W1:Y:S02]  /*1eb10*/  @!P1 SYNCS.PHASECHK.TRANS64 P1, [R2+URZ+0x34800], R5 ;  /* 0x03480005020095a7 */ /* 0x000e64000802007f */
[----:B-1----:R-:W-:Y:S05]  /*1eb20*/  @!P1 BRA `(.L_x_576) ;  /* 0xfffffffc00f09947 */ /* 0x002fea000383ffff */
[----:B------:R-:W-:Y:S05]  /*1eb30*/  BRA `(.L_x_782) ;  /* 0xfffffec400e47947 */ /* 0x000fea000383ffff */
.L_x_602:
        /* <DEDUP_REMOVED lines=8> */
.L_x_784:
[----:B------:R-:W-:Y:S05]  /*1ebc0*/  BSYNC B1 ;  /* 0x0000000000017941 */ /* 0x000fea0003800000 */
.L_x_783:
[----:B------:R-:W-:Y:S05]  /*1ebd0*/  BRA `(.L_x_785) ;  /* 0xfffffeec00587947 */ /* 0x000fea000383ffff */
.L_x_603:
        /* <DEDUP_REMOVED lines=8> */
.L_x_787:
[----:B------:R-:W-:Y:S05]  /*1ec60*/  BSYNC B1 ;  /* 0x0000000000017941 */ /* 0x000fea0003800000 */
.L_x_786:
[----:B------:R-:W-:Y:S05]  /*1ec70*/  BRA `(.L_x_788) ;  /* 0xfffffeec003c7947 */ /* 0x000fea000383ffff */
.L_x_604:
        /* <DEDUP_REMOVED lines=8> */
.L_x_790:
[----:B------:R-:W-:Y:S05]  /*1ed00*/  BSYNC B1 ;  /* 0x0000000000017941 */ /* 0x000fea0003800000 */
.L_x_789:
[----:B------:R-:W-:Y:S05]  /*1ed10*/  BRA `(.L_x_791) ;  /* 0xfffffeec00207947 */ /* 0x000fea000383ffff */
.L_x_605:
        /* <DEDUP_REMOVED lines=8> */
.L_x_793:
[----:B------:R-:W-:Y:S05]  /*1eda0*/  BSYNC B1 ;  /* 0x0000000000017941 */ /* 0x000fea0003800000 */
.L_x_792:
[----:B------:R-:W-:Y:S05]  /*1edb0*/  BRA `(.L_x_794) ;  /* 0xfffffeec00047947 */ /* 0x000fea000383ffff */
.L_x_607:
[----:B0-----:R0:W1:Y:S02]  /*1edc0*/  SYNCS.PHASECHK.TRANS64.TRYWAIT P0, [R2+URZ+0x34800], R5 ;  /* 0x03480005020075a7 */ /* 0x001064000800017f */
[----:B-1----:R-:W-:Y:S05]  /*1edd0*/  @!P0 NANOSLEEP.SYNCS 0x989680 ;  /* 0x009896800000895d */ /* 0x002fea0003900000 */
[----:B------:R-:W1:Y:S02]  /*1ede0*/  @!P0 SYNCS.PHASECHK.TRANS64 P0, [R2+URZ+0x34800], R5 ;  /* 0x03480005020085a7 */ /* 0x000e64000800007f */
[----:B-1----:R-:W-:Y:S05]  /*1edf0*/  @!P0 BRA `(.L_x_607) ;  /* 0xfffffffc00f08947 */ /* 0x002fea000383ffff */
[----:B------:R-:W-:Y:S05]  /*1ee00*/  BRA `(.L_x_795) ;  /* 0xfffffeec00407947 */ /* 0x000fea000383ffff */
.L_x_621:
[----:B-1----:R1:W2:Y:S02]  /*1ee10*/  SYNCS.PHASECHK.TRANS64.TRYWAIT P2, [R0+URZ+0x34830], R3 ;  /* 0x03483003000075a7 */ /* 0x0022a4000804017f */
[----:B--2---:R-:W-:Y:S05]  /*1ee20*/  @!P2 NANOSLEEP.SYNCS 0x989680 ;  /* 0x009896800000a95d */ /* 0x004fea0003900000 */
[----:B------:R-:W2:Y:S02]  /*1ee30*/  @!P2 SYNCS.PHASECHK.TRANS64 P2, [R0+URZ+0x34830], R3 ;  /* 0x034830030000a5a7 */ /* 0x000ea4000804007f */
[----:B--2---:R-:W-:Y:S05]  /*1ee40*/  @!P2 BRA `(.L_x_621) ;  /* 0xfffffffc00f0a947 */ /* 0x004fea000383ffff */
[----:B------:R-:W-:Y:S05]  /*1ee50*/  BRA `(.L_x_620) ;  /* 0xffffff10002c7947 */ /* 0x000fea000383ffff */
.L_x_628:
[----:B-1----:R1:W2:Y:S02]  /*1ee60*/  SYNCS.PHASECHK.TRANS64.TRYWAIT P2, [R14+URZ+0x34830], R11 ;  /* 0x0348300b0e0075a7 */ /* 0x0022a4000804017f */
[----:B--2---:R-:W-:Y:S05]  /*1ee70*/  @!P2 NANOSLEEP.SYNCS 0x989680 ;  /* 0x009896800000a95d */ /* 0x004fea0003900000 */
[----:B------:R-:W2:Y:S02]  /*1ee80*/  @!P2 SYNCS.PHASECHK.TRANS64 P2, [R14+URZ+0x34830], R11 ;  /* 0x0348300b0e00a5a7 */ /* 0x000ea4000804007f */
[----:B--2---:R-:W-:Y:S05]  /*1ee90*/  @!P2 BRA `(.L_x_628) ;  /* 0xfffffffc00f0a947 */ /* 0x004fea000383ffff */
[----:B------:R-:W-:Y:S05]  /*1eea0*/  BRA `(.L_x_627) ;  /* 0xffffff4000987947 */ /* 0x000fea000383ffff */
.L_x_633:
[----:B-1----:R1:W2:Y:S02]  /*1eeb0*/  SYNCS.PHASECHK.TRANS64.TRYWAIT P2, [R15+URZ+0x34850], R4 ;  /* 0x034850040f0075a7 */ /* 0x0022a4000804017f */
[----:B--2---:R-:W-:Y:S05]  /*1eec0*/  @!P2 NANOSLEEP.SYNCS 0x989680 ;  /* 0x009896800000a95d */ /* 0x004fea0003900000 */
[----:B------:R-:W2:Y:S02]  /*1eed0*/  @!P2 SYNCS.PHASECHK.TRANS64 P2, [R15+URZ+0x34850], R4 ;  /* 0x034850040f00a5a7 */ /* 0x000ea4000804007f */
[----:B--2---:R-:W-:Y:S05]  /*1eee0*/  @!P2 BRA `(.L_x_633) ;  /* 0xfffffffc00f0a947 */ /* 0x004fea000383ffff */
[----:B------:R-:W-:Y:S05]  /*1eef0*/  BRA `(.L_x_632) ;  /* 0xffffff4c00787947 */ /* 0x000fea000383ffff */
.L_x_639:
[----:B-1----:R1:W2:Y:S02]  /*1ef00*/  SYNCS.PHASECHK.TRANS64.TRYWAIT P0, [R12+URZ+0x34850], R5 ;  /* 0x034850050c0075a7 */ /* 0x0022a4000800017f */
[----:B--2---:R-:W-:Y:S05]  /*1ef10*/  @!P0 NANOSLEEP.SYNCS 0x989680 ;  /* 0x009896800000895d */ /* 0x004fea0003900000 */
[----:B------:R-:W2:Y:S02]  /*1ef20*/  @!P0 SYNCS.PHASECHK.TRANS64 P0, [R12+URZ+0x34850], R5 ;  /* 0x034850050c0085a7 */ /* 0x000ea4000800007f */
[----:B--2---:R-:W-:Y:S05]  /*1ef30*/  @!P0 BRA `(.L_x_639) ;  /* 0xfffffffc00f08947 */ /* 0x004fea000383ffff */
[----:B------:R-:W-:Y:S05]  /*1ef40*/  BRA `(.L_x_638) ;  /* 0xffffff7000987947 */ /* 0x000fea000383ffff */
.L_x_671:
[----:B------:R-:W0:Y:S01]  /*1ef50*/  S2R R9, SR_TID.X ;  /* 0x0000000000097919 */ /* 0x000e220000002100 */
[----:B------:R-:W-:Y:S01]  /*1ef60*/  BSSY B1, `(.L_x_796) ;  /* 0x000000a000017945 */ /* 0x000fe20003800000 */
[----:B------:R-:W-:Y:S01]  /*1ef70*/  IMAD.MOV.U32 R12, RZ, RZ, RZ ;  /* 0x000000ffff0c7224 */ /* 0x000fe200078e00ff */
[----:B------:R-:W-:Y:S01]  /*1ef80*/  MOV R11, 0x1f ;  /* 0x0000001f000b7802 */ /* 0x000fe20000000f00 */
[----:B------:R-:W-:Y:S01]  /*1ef90*/  IMAD.MOV.U32 R15, RZ, RZ, -0x1 ;  /* 0xffffffffff0f7424 */ /* 0x000fe200078e00ff */
[----:B0-----:R-:W-:-:S04]  /*1efa0*/  SHF.R.U32.HI R9, RZ, 0x5, R9 ;  /* 0x00000005ff097819 */ /* 0x001fc80000011609 */
[----:B------:R-:W-:-:S04]  /*1efb0*/  LOP3.LUT R9, R9, 0x3, RZ, 0xc0, !PT ;  /* 0x0000000309097812 */ /* 0x000fc800078ec0ff */
[----:B------:R-:W-:-:S07]  /*1efc0*/  MOV R13, R9 ;  /* 0x00000009000d7202 */ /* 0x000fce0000000f00 */
[----:B-----5:R-:W-:Y:S05]  /*1efd0*/  WARPSYNC.COLLECTIVE R15, `(.L_x_797) ;  /* 0x000000000f087348 */ /* 0x020fea0003c00000 */
[----:B------:R0:W1:Y:S02]  /*1efe0*/  SHFL.IDX P6, R14, R13, R12, R11 ;  /* 0x0000000c0d0e7389 */ /* 0x00006400000c000b */
[----:B01---5:R-:W-:Y:S01]  /*1eff0*/  ENDCOLLECTIVE ;  /* 0x000000000000791b */ /* 0x023fe20003800000 */
.L_x_797:
[----:B------:R-:W-:Y:S05]  /*1f000*/  BSYNC B1 ;  /* 0x0000000000017941 */ /* 0x000fea0003800000 */
.L_x_796:
[----:B------:R-:W-:Y:S05]  /*1f010*/  BRA `(.L_x_798) ;  /* 0xffffffa800b87947 */ /* 0x000fea000383ffff */
.L_x_672:
[----:B------:R-:W-:Y:S01]  /*1f020*/  BSSY B1, `(.L_x_799) ;  /* 0x0000006000017945 */ /* 0x000fe20003800000 */
[----:B------:R-:W-:-:S07]  /*1f030*/  MOV R15, 0xffffffff ;  /* 0xffffffff000f7802 */ /* 0x000fce0000000f00 */
[----:B-----5:R-:W-:Y:S05]  /*1f040*/  WARPSYNC.COLLECTIVE R15, `(.L_x_800) ;  /* 0x000000000f0c7348 */ /* 0x020fea0003c00000 */
[----:B------:R-:W-:Y:S02]  /*1f050*/  ELECT P6, UR62, PT ;  /* 0x00000000003e782f */ /* 0x000fe400038c0000 */
[----:B------:R-:W-:Y:S01]  /*1f060*/  MOV R14, UR62 ;  /* 0x0000003e000e7c02 */ /* 0x000fe20008000f00 */
[----:B-----5:R-:W-:Y:S10]  /*1f070*/  ENDCOLLECTIVE ;  /* 0x000000000000791b */ /* 0x020ff40003800000 */
.L_x_800:
[----:B------:R-:W-:Y:S05]  /*1f080*/  BSYNC B1 ;  /* 0x0000000000017941 */ /* 0x000fea0003800000 */
.L_x_799:
[----:B------:R-:W-:Y:S05]  /*1f090*/  BRA `(.L_x_801) ;  /* 0xffffffa800a47947 */ /* 0x000fea000383ffff */
.L_x_674:
[----:B0-----:R0:W1:Y:S02]  /*1f0a0*/  SYNCS.PHASECHK.TRANS64.TRYWAIT P0, [R9+URZ+0x34820], R5 ;  /* 0x03482005090075a7 */ /* 0x001064000800017f */
[----:B-1----:R-:W-:Y:S05]  /*1f0b0*/  @!P0 NANOSLEEP.SYNCS 0x989680 ;  /* 0x009896800000895d */ /* 0x002fea0003900000 */
[----:B------:R-:W1:Y:S02]  /*1f0c0*/  @!P0 SYNCS.PHASECHK.TRANS64 P0, [R9+URZ+0x34820], R5 ;  /* 0x03482005090085a7 */ /* 0x000e64000800007f */
[----:B-1----:R-:W-:Y:S05]  /*1f0d0*/  @!P0 BRA `(.L_x_674) ;  /* 0xfffffffc00f08947 */ /* 0x002fea000383ffff */
[----:B------:R-:W-:Y:S05]  /*1f0e0*/  BRA `(.L_x_802) ;  /* 0xffffffa800c07947 */ /* 0x000fea000383ffff */
.L_x_677:
[----:B0-----:R0:W1:Y:S02]  /*1f0f0*/  SYNCS.PHASECHK.TRANS64.TRYWAIT P0, [R5+URZ+0x348a0], R7 ;  /* 0x0348a007050075a7 */ /* 0x001064000800017f */
[----:B-1----:R-:W-:Y:S05]  /*1f100*/  @!P0 NANOSLEEP.SYNCS 0x989680 ;  /* 0x009896800000895d */ /* 0x002fea0003900000 */
[----:B------:R-:W1:Y:S02]  /*1f110*/  @!P0 SYNCS.PHASECHK.TRANS64 P0, [R5+URZ+0x348a0], R7 ;  /* 0x0348a007050085a7 */ /* 0x000e64000800007f */
[----:B-1----:R-:W-:Y:S05]  /*1f120*/  @!P0 BRA `(.L_x_677) ;  /* 0xfffffffc00f08947 */ /* 0x002fea000383ffff */
[----:B------:R-:W-:Y:S05]  /*1f130*/  BRA `(.L_x_803) ;  /* 0xffffffa800d07947 */ /* 0x000fea000383ffff */
.L_x_679:
[----:B-1----:R1:W2:Y:S02]  /*1f140*/  SYNCS.PHASECHK.TRANS64.TRYWAIT P0, [R5+URZ+0x348c0], R7 ;  /* 0x0348c007050075a7 */ /* 0x0022a4000800017f */
[----:B--2---:R-:W-:Y:S05]  /*1f150*/  @!P0 NANOSLEEP.SYNCS 0x989680 ;  /* 0x009896800000895d */ /* 0x004fea0003900000 */
[----:B------:R-:W2:Y:S02]  /*1f160*/  @!P0 SYNCS.PHASECHK.TRANS64 P0, [R5+URZ+0x348c0], R7 ;  /* 0x0348c007050085a7 */ /* 0x000ea4000800007f */
[----:B--2---:R-:W-:Y:S05]  /*1f170*/  @!P0 BRA `(.L_x_679) ;  /* 0xfffffffc00f08947 */ /* 0x004fea000383ffff */
[----:B------:R-:W-:Y:S05]  /*1f180*/  BRA `(.L_x_804) ;  /* 0xffffffac00607947 */ /* 0x000fea000383ffff */
.L_x_683:
[----:B0-----:R0:W1:Y:S02]  /*1f190*/  SYNCS.PHASECHK.TRANS64.TRYWAIT P0, [R6+URZ+0x348a0], R7 ;  /* 0x0348a007060075a7 */ /* 0x001064000800017f */
[----:B-1----:R-:W-:Y:S05]  /*1f1a0*/  @!P0 NANOSLEEP.SYNCS 0x989680 ;  /* 0x009896800000895d */ /* 0x002fea0003900000 */
[----:B------:R-:W1:Y:S02]  /*1f1b0*/  @!P0 SYNCS.PHASECHK.TRANS64 P0, [R6+URZ+0x348a0], R7 ;  /* 0x0348a007060085a7 */ /* 0x000e64000800007f */
[----:B-1----:R-:W-:Y:S05]  /*1f1c0*/  @!P0 BRA `(.L_x_683) ;  /* 0xfffffffc00f08947 */ /* 0x002fea000383ffff */
[----:B------:R-:W-:Y:S05]  /*1f1d0*/  BRA `(.L_x_805) ;  /* 0xffffffb0003c7947 */ /* 0x000fea000383ffff */
.L_x_685:
[----:B-1----:R1:W2:Y:S02]  /*1f1e0*/  SYNCS.PHASECHK.TRANS64.TRYWAIT P1, [R6+URZ+0x348c0], R7 ;  /* 0x0348c007060075a7 */ /* 0x0022a4000802017f */
[----:B--2---:R-:W-:Y:S05]  /*1f1f0*/  @!P1 NANOSLEEP.SYNCS 0x989680 ;  /* 0x009896800000995d */ /* 0x004fea0003900000 */
[----:B------:R-:W2:Y:S02]  /*1f200*/  @!P1 SYNCS.PHASECHK.TRANS64 P1, [R6+URZ+0x348c0], R7 ;  /* 0x0348c007060095a7 */ /* 0x000ea4000802007f */
[----:B--2---:R-:W-:Y:S05]  /*1f210*/  @!P1 BRA `(.L_x_685) ;  /* 0xfffffffc00f09947 */ /* 0x004fea000383ffff */
[----:B------:R-:W-:Y:S05]  /*1f220*/  BRA `(.L_x_806) ;  /* 0xffffffb000c47947 */ /* 0x000fea000383ffff */
.L_x_697:
[----:B------:R-:W0:Y:S01]  /*1f230*/  S2R R3, SR_TID.X ;  /* 0x0000000000037919 */ /* 0x000e220000002100 */
[----:B------:R-:W-:Y:S01]  /*1f240*/  BSSY B0, `(.L_x_807) ;  /* 0x000000a000007945 */ /* 0x000fe20003800000 */
[----:B------:R-:W-:Y:S01]  /*1f250*/  MOV R12, RZ ;  /* 0x000000ff000c7202 */ /* 0x000fe20000000f00 */
[----:B------:R-:W-:Y:S01]  /*1f260*/  IMAD.MOV.U32 R11, RZ, RZ, 0x1f ;  /* 0x0000001fff0b7424 */ /* 0x000fe200078e00ff */
[----:B------:R-:W-:Y:S02]  /*1f270*/  MOV R15, 0xffffffff ;  /* 0xffffffff000f7802 */ /* 0x000fe40000000f00 */
[----:B0-----:R-:W-:-:S04]  /*1f280*/  SHF.R.U32.HI R3, RZ, 0x5, R3 ;  /* 0x00000005ff037819 */ /* 0x001fc80000011603 */
[----:B------:R-:W-:-:S05]  /*1f290*/  LOP3.LUT R3, R3, 0x3, RZ, 0xc0, !PT ;  /* 0x0000000303037812 */ /* 0x000fca00078ec0ff */
[----:B------:R-:W-:-:S07]  /*1f2a0*/  IMAD.MOV.U32 R13, RZ, RZ, R3 ;  /* 0x000000ffff0d7224 */ /* 0x000fce00078e0003 */
[----:B------:R-:W-:Y:S05]  /*1f2b0*/  WARPSYNC.COLLECTIVE R15, `(.L_x_808) ;  /* 0x000000000f087348 */ /* 0x000fea0003c00000 */
[----:B------:R0:W1:Y:S02]  /*1f2c0*/  SHFL.IDX P6, R14, R13, R12, R11 ;  /* 0x0000000c0d0e7389 */ /* 0x00006400000c000b */
[----:B01----:R-:W-:Y:S01]  /*1f2d0*/  ENDCOLLECTIVE ;  /* 0x000000000000791b */ /* 0x003fe20003800000 */
.L_x_808:
[----:B------:R-:W-:Y:S05]  /*1f2e0*/  BSYNC B0 ;  /* 0x0000000000007941 */ /* 0x000fea0003800000 */
.L_x_807:
[----:B------:R-:W-:Y:S05]  /*1f2f0*/  BRA `(.L_x_809) ;  /* 0xffffffbc00c47947 */ /* 0x000fea000383ffff */
.L_x_698:
[----:B------:R-:W-:Y:S01]  /*1f300*/  BSSY B0, `(.L_x_810) ;  /* 0x0000006000007945 */ /* 0x000fe20003800000 */
[----:B------:R-:W-:-:S07]  /*1f310*/  IMAD.MOV.U32 R15, RZ, RZ, -0x1 ;  /* 0xffffffffff0f7424 */ /* 0x000fce00078e00ff */
[----:B------:R-:W-:Y:S05]  /*1f320*/  WARPSYNC.COLLECTIVE R15, `(.L_x_811) ;  /* 0x000000000f0c7348 */ /* 0x000fea0003c00000 */
[----:B------:R-:W-:Y:S02]  /*1f330*/  ELECT P6, UR62, PT ;  /* 0x00000000003e782f */ /* 0x000fe400038c0000 */
[----:B------:R-:W-:Y:S01]  /*1f340*/  MOV R14, UR62 ;  /* 0x0000003e000e7c02 */ /* 0x000fe20008000f00 */
[----:B------:R-:W-:Y:S10]  /*1f350*/  ENDCOLLECTIVE ;  /* 0x000000000000791b */ /* 0x000ff40003800000 */
.L_x_811:
[----:B------:R-:W-:Y:S05]  /*1f360*/  BSYNC B0 ;  /* 0x0000000000007941 */ /* 0x000fea0003800000 */
.L_x_810:
[----:B------:R-:W-:Y:S05]  /*1f370*/  BRA `(.L_x_812) ;  /* 0xffffffbc00bc7947 */ /* 0x000fea000383ffff */
.L_x_701:
[----:B0-----:R0:W1:Y:S02]  /*1f380*/  SYNCS.PHASECHK.TRANS64.TRYWAIT P0, [R6+URZ+0x34840], R7 ;  /* 0x03484007060075a7 */ /* 0x001064000800017f */
[----:B-1----:R-:W-:Y:S05]  /*1f390*/  @!P0 NANOSLEEP.SYNCS 0x989680 ;  /* 0x009896800000895d */ /* 0x002fea0003900000 */
[----:B------:R-:W1:Y:S02]  /*1f3a0*/  @!P0 SYNCS.PHASECHK.TRANS64 P0, [R6+URZ+0x34840], R7 ;  /* 0x03484007060085a7 */ /* 0x000e64000800007f */
[----:B-1----:R-:W-:Y:S05]  /*1f3b0*/  @!P0 BRA `(.L_x_701) ;  /* 0xfffffffc00f08947 */ /* 0x002fea000383ffff */
[----:B------:R-:W-:Y:S05]  /*1f3c0*/  BRA `(.L_x_813) ;  /* 0xffffffc0002c7947 */ /* 0x000fea000383ffff */
.L_x_704:
        /* <DEDUP_REMOVED lines=8> */
.L_x_712:
[----:B0-----:R0:W1:Y:S02]  /*1f450*/  SYNCS.PHASECHK.TRANS64.TRYWAIT P0, [R7+URZ+0x34840], R8 ;  /* 0x03484008070075a7 */ /* 0x001064000800017f */
[----:B-1----:R-:W-:Y:S05]  /*1f460*/  @!P0 NANOSLEEP.SYNCS 0x989680 ;  /* 0x009896800000895d */ /* 0x002fea0003900000 */
[----:B------:R-:W1:Y:S02]  /*1f470*/  @!P0 SYNCS.PHASECHK.TRANS64 P0, [R7+URZ+0x34840], R8 ;  /* 0x03484008070085a7 */ /* 0x000e64000800007f */
[----:B-1----:R-:W-:Y:S05]  /*1f480*/  @!P0 BRA `(.L_x_712) ;  /* 0xfffffffc00f08947 */ /* 0x002fea000383ffff */
[----:B------:R-:W-:Y:S05]  /*1f490*/  BRA `(.L_x_815) ;  /* 0xffffffc8003c7947 */ /* 0x000fea000383ffff */
.L_x_714:
[----:B0-----:R0:W1:Y:S02]  /*1f4a0*/  SYNCS.PHASECHK.TRANS64.TRYWAIT P0, [R7+URZ+0x34860], R8 ;  /* 0x03486008070075a7 */ /* 0x001064000800017f */
[----:B-1----:R-:W-:Y:S05]  /*1f4b0*/  @!P0 NANOSLEEP.SYNCS 0x989680 ;  /* 0x009896800000895d */ /* 0x002fea0003900000 */
[----:B------:R-:W1:Y:S02]  /*1f4c0*/  @!P0 SYNCS.PHASECHK.TRANS64 P0, [R7+URZ+0x34860], R8 ;  /* 0x03486008070085a7 */ /* 0x000e64000800007f */
[----:B-1----:R-:W-:Y:S05]  /*1f4d0*/  @!P0 BRA `(.L_x_714) ;  /* 0xfffffffc00f08947 */ /* 0x002fea000383ffff */
[----:B------:R-:W-:Y:S05]  /*1f4e0*/  BRA `(.L_x_816) ;  /* 0xffffffc800e87947 */ /* 0x000fea000383ffff */
.L_x_720:
[----:B-1----:R1:W2:Y:S02]  /*1f4f0*/  SYNCS.PHASECHK.TRANS64.TRYWAIT P0, [R2+URZ+0x34840], R3 ;  /* 0x03484003020075a7 */ /* 0x0022a4000800017f */
[----:B--2---:R-:W-:Y:S05]  /*1f500*/  @!P0 NANOSLEEP.SYNCS 0x989680 ;  /* 0x009896800000895d */ /* 0x004fea0003900000 */
[----:B------:R-:W2:Y:S02]  /*1f510*/  @!P0 SYNCS.PHASECHK.TRANS64 P0, [R2+URZ+0x34840], R3 ;  /* 0x03484003020085a7 */ /* 0x000ea4000800007f */
[----:B--2---:R-:W-:Y:S05]  /*1f520*/  @!P0 BRA `(.L_x_720) ;  /* 0xfffffffc00f08947 */ /* 0x004fea000383ffff */
[----:B------:R-:W-:Y:S05]  /*1f530*/  BRA `(.L_x_817) ;  /* 0xffffffd000487947 */ /* 0x000fea000383ffff */
.L_x_722:
[----:B0-----:R0:W1:Y:S02]  /*1f540*/  SYNCS.PHASECHK.TRANS64.TRYWAIT P0, [R2+URZ+0x34860], R3 ;  /* 0x03486003020075a7 */ /* 0x001064000800017f */
[----:B-1----:R-:W-:Y:S05]  /*1f550*/  @!P0 NANOSLEEP.SYNCS 0x989680 ;  /* 0x009896800000895d */ /* 0x002fea0003900000 */
[----:B------:R-:W1:Y:S02]  /*1f560*/  @!P0 SYNCS.PHASECHK.TRANS64 P0, [R2+URZ+0x34860], R3 ;  /* 0x03486003020085a7 */ /* 0x000e64000800007f */
[----:B-1----:R-:W-:Y:S05]  /*1f570*/  @!P0 BRA `(.L_x_722) ;  /* 0xfffffffc00f08947 */ /* 0x002fea000383ffff */
[----:B------:R-:W-:Y:S05]  /*1f580*/  BRA `(.L_x_818) ;  /* 0xffffffd000f47947 */ /* 0x000fea000383ffff */
.L_x_728:
[----:B--2---:R2:W3:Y:S02]  /*1f590*/  SYNCS.PHASECHK.TRANS64.TRYWAIT P0, [R2+URZ+0x34840], R3 ;  /* 0x03484003020075a7 */ /* 0x0044e4000800017f */
[----:B---3--:R-:W-:Y:S05]  /*1f5a0*/  @!P0 NANOSLEEP.SYNCS 0x989680 ;  /* 0x009896800000895d */ /* 0x008fea0003900000 */
[----:B------:R-:W3:Y:S02]  /*1f5b0*/  @!P0 SYNCS.PHASECHK.TRANS64 P0, [R2+URZ+0x34840], R3 ;  /* 0x03484003020085a7 */ /* 0x000ee4000800007f */
[----:B---3--:R-:W-:Y:S05]  /*1f5c0*/  @!P0 BRA `(.L_x_728) ;  /* 0xfffffffc00f08947 */ /* 0x008fea000383ffff */
[----:B------:R-:W-:Y:S05]  /*1f5d0*/  BRA `(.L_x_819) ;  /* 0xffffffd8002c7947 */ /* 0x000fea000383ffff */
.L_x_730:
[----:B0-----:R0:W1:Y:S02]  /*1f5e0*/  SYNCS.PHASECHK.TRANS64.TRYWAIT P0, [R2+URZ+0x34860], R8 ;  /* 0x03486008020075a7 */ /* 0x001064000800017f */
[----:B-1----:R-:W-:Y:S05]  /*1f5f0*/  @!P0 NANOSLEEP.SYNCS 0x989680 ;  /* 0x009896800000895d */ /* 0x002fea0003900000 */
[----:B------:R-:W1:Y:S02]  /*1f600*/  @!P0 SYNCS.PHASECHK.TRANS64 P0, [R2+URZ+0x34860], R8 ;  /* 0x03486008020085a7 */ /* 0x000e64000800007f */
[----:B-1----:R-:W-:Y:S05]  /*1f610*/  @!P0 BRA `(.L_x_730) ;  /* 0xfffffffc00f08947 */ /* 0x002fea000383ffff */
[----:B------:R-:W-:Y:S05]  /*1f620*/  BRA `(.L_x_820) ;  /* 0xffffffd800d47947 */ /* 0x000fea000383ffff */
.L_x_738:
[----:B-1----:R1:W2:Y:S02]  /*1f630*/  SYNCS.PHASECHK.TRANS64.TRYWAIT P0, [R0+URZ+0x34860], R3 ;  /* 0x03486003000075a7 */ /* 0x0022a4000800017f */
[----:B--2---:R-:W-:Y:S05]  /*1f640*/  @!P0 NANOSLEEP.SYNCS 0x989680 ;  /* 0x009896800000895d */ /* 0x004fea0003900000 */
[----:B------:R-:W2:Y:S02]  /*1f650*/  @!P0 SYNCS.PHASECHK.TRANS64 P0, [R0+URZ+0x34860], R3 ;  /* 0x03486003000085a7 */ /* 0x000ea4000800007f */
[----:B--2---:R-:W-:Y:S05]  /*1f660*/  @!P0 BRA `(.L_x_738) ;  /* 0xfffffffc00f08947 */ /* 0x004fea000383ffff */
[----:B------:R-:W-:Y:S05]  /*1f670*/  BRA `(.L_x_821) ;  /* 0xffffffdc00f47947 */ /* 0x000fea000383ffff */
.L_x_741:
[----:B------:R-:W-:Y:S01]  /*1f680*/  BSSY B0, `(.L_x_822) ;  /* 0x0000008000007945 */ /* 0x000fe20003800000 */
[----:B0-----:R-:W-:Y:S01]  /*1f690*/  MOV R13, R16 ;  /* 0x00000010000d7202 */ /* 0x001fe20000000f00 */
[----:B------:R-:W-:Y:S01]  /*1f6a0*/  IMAD.MOV.U32 R12, RZ, RZ, RZ ;  /* 0x000000ffff0c7224 */ /* 0x000fe200078e00ff */
[----:B------:R-:W-:Y:S01]  /*1f6b0*/  MOV R11, 0x1f ;  /* 0x0000001f000b7802 */ /* 0x000fe20000000f00 */
[----:B------:R-:W-:-:S07]  /*1f6c0*/  IMAD.MOV.U32 R15, RZ, RZ, -0x1 ;  /* 0xffffffffff0f7424 */ /* 0x000fce00078e00ff */
[----:B-1---5:R-:W-:Y:S05]  /*1f6d0*/  WARPSYNC.COLLECTIVE R15, `(.L_x_823) ;  /* 0x000000000f087348 */ /* 0x022fea0003c00000 */
[----:B------:R0:W2:Y:S02]  /*1f6e0*/  SHFL.IDX P6, R14, R13, R12, R11 ;  /* 0x0000000c0d0e7389 */ /* 0x0000a400000c000b */
[----:B012--5:R-:W-:Y:S01]  /*1f6f0*/  ENDCOLLECTIVE ;  /* 0x000000000000791b */ /* 0x027fe20003800000 */
.L_x_823:
[----:B------:R-:W-:Y:S05]  /*1f700*/  BSYNC B0 ;  /* 0x0000000000007941 */ /* 0x000fea0003800000 */
.L_x_822:
[----:B------:R-:W-:Y:S01]  /*1f710*/  IMAD.MOV.U32 R13, RZ, RZ, R16 ;  /* 0x000000ffff0d7224 */ /* 0x000fe200078e0010 */
[----:B------:R-:W-:Y:S01]  /*1f720*/  MOV R12, 0x1 ;  /* 0x00000001000c7802 */ /* 0x000fe20000000f00 */
[----:B------:R-:W-:Y:S01]  /*1f730*/  IMAD.MOV.U32 R11, RZ, RZ, 0x1f ;  /* 0x0000001fff0b7424 */ /* 0x000fe200078e00ff */
[----:B------:R-:W-:Y:S02]  /*1f740*/  MOV R15, 0xffffffff ;  /* 0xffffffff000f7802 */ /* 0x000fe40000000f00 */
[----:B------:R-:W-:-:S07]  /*1f750*/  MOV R4, R14 ;  /* 0x0000000e00047202 */ /* 0x000fce0000000f00 */
[----:B------:R-:W-:Y:S05]  /*1f760*/  WARPSYNC.COLLECTIVE R15, `(.L_x_824) ;  /* 0x000000000f087348 */ /* 0x000fea0003c00000 */
[----:B------:R0:W1:Y:S02]  /*1f770*/  SHFL.IDX P6, R14, R13, R12, R11 ;  /* 0x0000000c0d0e7389 */ /* 0x00006400000c000b */
[----:B01----:R-:W-:Y:S01]  /*1f780*/  ENDCOLLECTIVE ;  /* 0x000000000000791b */ /* 0x003fe20003800000 */
.L_x_824:
[----:B------:R-:W-:Y:S01]  /*1f790*/  IMAD.MOV.U32 R5, RZ, RZ, R14 ;  /* 0x000000ffff057224 */ /* 0x000fe200078e000e */
[----:B------:R-:W-:Y:S06]  /*1f7a0*/  BRA `(.L_x_825) ;  /* 0xffffffe0008c7947 */ /* 0x000fec000383ffff */
.L_x_744:
[----:B------:R-:W-:Y:S01]  /*1f7b0*/  BSSY B0, `(.L_x_826) ;  /* 0x0000008000007945 */ /* 0x000fe20003800000 */
[----:B-----5:R-:W-:Y:S01]  /*1f7c0*/  MOV R13, R2 ;  /* 0x00000002000d7202 */ /* 0x020fe20000000f00 */
[----:B------:R-:W-:Y:S01]  /*1f7d0*/  IMAD.MOV.U32 R12, RZ, RZ, 0x1 ;  /* 0x00000001ff0c7424 */ /* 0x000fe200078e00ff */
[----:B------:R-:W-:Y:S01]  /*1f7e0*/  MOV R11, RZ ;  /* 0x000000ff000b7202 */ /* 0x000fe20000000f00 */
[----:B------:R-:W-:-:S07]  /*1f7f0*/  IMAD.MOV.U32 R15, RZ, RZ, -0x1 ;  /* 0xffffffffff0f7424 */ /* 0x000fce00078e00ff */
[----:B0-234-:R-:W-:Y:S05]  /*1f800*/  WARPSYNC.COLLECTIVE R15, `(.L_x_827) ;  /* 0x000000000f087348 */ /* 0x01dfea0003c00000 */
[----:B------:R1:W0:Y:S02]  /*1f810*/  SHFL.UP P6, R14, R13, R12, R11 ;  /* 0x0400000c0d0e7389 */ /* 0x00022400000c000b */
[----:B01234-:R-:W-:Y:S01]  /*1f820*/  ENDCOLLECTIVE ;  /* 0x000000000000791b */ /* 0x01ffe20003800000 */
.L_x_827:
[----:B------:R-:W-:Y:S05]  /*1f830*/  BSYNC B0 ;  /* 0x0000000000007941 */ /* 0x000fea0003800000 */
.L_x_826:
[----:B------:R-:W-:Y:S01]  /*1f840*/  ISETP.NE.AND P0, PT, R8, RZ, PT ;  /* 0x000000ff0800720c */ /* 0x000fe20003f05270 */
[----:B------:R-:W-:Y:S01]  /*1f850*/  IMAD.MOV.U32 R11, RZ, RZ, RZ ;  /* 0x000000ffff0b7224 */ /* 0x000fe200078e00ff */
[----:B------:R-:W-:Y:S02]  /*1f860*/  MOV R12, 0x2 ;  /* 0x00000002000c7802 */ /* 0x000fe40000000f00 */
[----:B------:R-:W-:Y:S02]  /*1f870*/  SEL R3, R14, RZ, P0 ;  /* 0x000000ff0e037207 */ /* 0x000fe40000000000 */
[----:B------:R-:W-:Y:S02]  /*1f880*/  MOV R15, 0xffffffff ;  /* 0xffffffff000f7802 */ /* 0x000fe40000000f00 */
[----:B------:R-:W-:Y:S02]  /*1f890*/  IADD3 R3, R2, R3, RZ ;  /* 0x0000000302037210 */ /* 0x000fe40007ffe0ff */
[----:B------:R-:W-:-:S03]  /*1f8a0*/  ISETP.GE.U32.AND P0, PT, R8, 0x2, PT ;  /* 0x000000020800780c */ /* 0x000fc60003f06070 */
[----:B------:R-:W-:-:S10]  /*1f8b0*/  IMAD.MOV.U32 R13, RZ, RZ, R3 ;  /* 0x000000ffff0d7224 */ /* 0x000fd400078e0003 */
[----:B------:R-:W-:Y:S05]  /*1f8c0*/  WARPSYNC.COLLECTIVE R15, `(.L_x_828) ;  /* 0x000000000f087348 */ /* 0x000fea0003c00000 */
[----:B------:R0:W1:Y:S02]  /*1f8d0*/  SHFL.UP P6, R14, R13, R12, R11 ;  /* 0x0400000c0d0e7389 */ /* 0x00006400000c000b */
[----:B01----:R-:W-:Y:S01]  /*1f8e0*/  ENDCOLLECTIVE ;  /* 0x000000000000791b */ /* 0x003fe20003800000 */
.L_x_828:
        /* <DEDUP_REMOVED lines=8> */
.L_x_829:
[----:B------:R-:W-:Y:S02]  /*1f970*/  MOV R12, 0x8 ;  /* 0x00000008000c7802 */ /* 0x000fe40000000f00 */
[----:B------:R-:W-:Y:S02]  /*1f980*/  SEL R14, R14, RZ, P0 ;  /* 0x000000ff0e0e7207 */ /* 0x000fe40000000000 */
[----:B------:R-:W-:Y:S02]  /*1f990*/  ISETP.GE.U32.AND P0, PT, R8, 0x8, PT ;  /* 0x000000080800780c */ /* 0x000fe40003f06070 */
[----:B------:R-:W-:-:S05]  /*1f9a0*/  IADD3 R3, R3, R14, RZ ;  /* 0x0000000e03037210 */ /* 0x000fca0007ffe0ff */
[----:B------:R-:W-:-:S07]  /*1f9b0*/  IMAD.MOV.U32 R13, RZ, RZ, R3 ;  /* 0x000000ffff0d7224 */ /* 0x000fce00078e0003 */
[----:B------:R-:W-:Y:S05]  /*1f9c0*/  WARPSYNC.COLLECTIVE R15, `(.L_x_830) ;  /* 0x000000000f087348 */ /* 0x000fea0003c00000 */
[----:B------:R0:W1:Y:S02]  /*1f9d0*/  SHFL.UP P6, R14, R13, R12, R11 ;  /* 0x0400000c0d0e7389 */ /* 0x00006400000c000b */
[----:B01----:R-:W-:Y:S01]  /*1f9e0*/  ENDCOLLECTIVE ;  /* 0x000000000000791b */ /* 0x003fe20003800000 */
.L_x_830:
        /* <DEDUP_REMOVED lines=8> */
.L_x_831:
[----:B------:R-:W-:Y:S01]  /*1fa70*/  MOV R12, 0x1f ;  /* 0x0000001f000c7802 */ /* 0x000fe20000000f00 */
[----:B------:R-:W-:Y:S01]  /*1fa80*/  IMAD.MOV.U32 R11, RZ, RZ, 0x1f ;  /* 0x0000001fff0b7424 */ /* 0x000fe200078e00ff */
[----:B------:R-:W-:-:S04]  /*1fa90*/  SEL R6, R14, RZ, P0 ;  /* 0x000000ff0e067207 */ /* 0x000fc80000000000 */
[----:B------:R-:W-:-:S05]  /*1faa0*/  IADD3 R6, R3, R6, RZ ;  /* 0x0000000603067210 */ /* 0x000fca0007ffe0ff */
[----:B------:R-:W-:-:S07]  /*1fab0*/  IMAD.MOV.U32 R13, RZ, RZ, R6 ;  /* 0x000000ffff0d7224 */ /* 0x000fce00078e0006 */
[----:B------:R-:W-:Y:S05]  /*1fac0*/  WARPSYNC.COLLECTIVE R15, `(.L_x_832) ;  /* 0x000000000f087348 */ /* 0x000fea0003c00000 */
[----:B------:R0:W1:Y:S02]  /*1fad0*/  SHFL.IDX P6, R14, R13, R12, R11 ;  /* 0x0000000c0d0e7389 */ /* 0x00006400000c000b */
[----:B01----:R-:W-:Y:S01]  /*1fae0*/  ENDCOLLECTIVE ;  /* 0x000000000000791b */ /* 0x003fe20003800000 */
.L_x_832:
[----:B------:R-:W-:Y:S05]  /*1faf0*/  BRA `(.L_x_833) ;  /* 0xffffffe0004c7947 */ /* 0x000fea000383ffff */
.L_x_749:
[----:B------:R-:W-:Y:S01]  /*1fb00*/  BSSY B0, `(.L_x_834) ;  /* 0x0000008000007945 */ /* 0x000fe20003800000 */
[----:B-----5:R-:W-:Y:S01]  /*1fb10*/  MOV R13, R2 ;  /* 0x00000002000d7202 */ /* 0x020fe20000000f00 */
[----:B------:R-:W-:Y:S01]  /*1fb20*/  IMAD.MOV.U32 R12, RZ, RZ, 0x1 ;  /* 0x00000001ff0c7424 */ /* 0x000fe200078e00ff */
[----:B------:R-:W-:Y:S01]  /*1fb30*/  MOV R11, RZ ;  /* 0x000000ff000b7202 */ /* 0x000fe20000000f00 */
[----:B------:R-:W-:-:S07]  /*1fb40*/  IMAD.MOV.U32 R15, RZ, RZ, -0x1 ;  /* 0xffffffffff0f7424 */ /* 0x000fce00078e00ff */
[----:B01----:R-:W-:Y:S05]  /*1fb50*/  WARPSYNC.COLLECTIVE R15, `(.L_x_835) ;  /* 0x000000000f087348 */ /* 0x003fea0003c00000 */
[----:B------:R2:W3:Y:S02]  /*1fb60*/  SHFL.UP P6, R14, R13, R12, R11 ;  /* 0x0400000c0d0e7389 */ /* 0x0004e400000c000b */
[----:B0123--:R-:W-:Y:S01]  /*1fb70*/  ENDCOLLECTIVE ;  /* 0x000000000000791b */ /* 0x00ffe20003800000 */
.L_x_835:
[----:B------:R-:W-:Y:S05]  /*1fb80*/  BSYNC B0 ;  /* 0x0000000000007941 */ /* 0x000fea0003800000 */
.L_x_834:
        /* <DEDUP_REMOVED lines=11> */
.L_x_836:
        /* <DEDUP_REMOVED lines=8> */
.L_x_837:
        /* <DEDUP_REMOVED lines=8> */
.L_x_838:
        /* <DEDUP_REMOVED lines=8> */
.L_x_839:
        /* <DEDUP_REMOVED lines=8> */
.L_x_840:
[----:B------:R-:W-:Y:S05]  /*1fe40*/  BRA `(.L_x_841) ;  /* 0xffffffe0002c7947 */ /* 0x000fea000383ffff */
.L_x_751:
[----:B------:R-:W-:Y:S01]  /*1fe50*/  BSSY B0, `(.L_x_842) ;  /* 0x0000006000007945 */ /* 0x000fe20003800000 */
[----:B------:R-:W-:Y:S02]  /*1fe60*/  PLOP3.LUT P6, PT, P6, PT, PT, 0x8, 0x0 ;  /* 0x000000000000781c */ /* 0x000fe400037ce170 */
[----:B------:R-:W-:-:S11]  /*1fe70*/  MOV R15, 0xffffffff ;  /* 0xffffffff000f7802 */ /* 0x000fd60000000f00 */
[----:B0-----:R-:W-:Y:S05]  /*1fe80*/  WARPSYNC.COLLECTIVE R15, `(.L_x_843) ;  /* 0x000000000f087348 */ /* 0x001fea0003c00000 */
[----:B------:R-:W-:Y:S01]  /*1fe90*/  VOTE.ANY R14, PT, P6 ;  /* 0x00000000000e7806 */ /* 0x000fe200030e0100 */
[----:B0-----:R-:W-:Y:S06]  /*1fea0*/  ENDCOLLECTIVE ;  /* 0x000000000000791b */ /* 0x001fec0003800000 */
.L_x_843:
[----:B------:R-:W-:Y:S05]  /*1feb0*/  BSYNC B0 ;  /* 0x0000000000007941 */ /* 0x000fea0003800000 */
.L_x_842:
[----:B------:R-:W-:Y:S01]  /*1fec0*/  IMAD.MOV.U32 R3, RZ, RZ, R14 ;  /* 0x000000ffff037224 */ /* 0x000fe200078e000e */
[----:B------:R-:W-:Y:S01]  /*1fed0*/  MOV R13, R2 ;  /* 0x00000002000d7202 */ /* 0x000fe20000000f00 */
[----:B------:R-:W-:Y:S01]  /*1fee0*/  IMAD.MOV.U32 R15, RZ, RZ, -0x1 ;  /* 0xffffffffff0f7424 */ /* 0x000fe200078e00ff */
[----:B------:R-:W-:Y:S01]  /*1fef0*/  MOV R11, 0x1f ;  /* 0x0000001f000b7802 */ /* 0x000fe20000000f00 */
[----:B------:R-:W0:Y:S02]  /*1ff00*/  POPC R5, R3 ;  /* 0x0000000300057309 */ /* 0x000e240000000000 */
[----:B0-----:R-:W-:-:S07]  /*1ff10*/  IMAD.MOV.U32 R12, RZ, RZ, R5 ;  /* 0x000000ffff0c7224 */ /* 0x001fce00078e0005 */
[----:B------:R-:W-:Y:S05]  /*1ff20*/  WARPSYNC.COLLECTIVE R15, `(.L_x_844) ;  /* 0x000000000f087348 */ /* 0x000fea0003c00000 */
[----:B------:R0:W1:Y:S02]  /*1ff30*/  SHFL.IDX P6, R14, R13, R12, R11 ;  /* 0x0000000c0d0e7389 */ /* 0x00006400000c000b */
[----:B01----:R-:W-:Y:S01]  /*1ff40*/  ENDCOLLECTIVE ;  /* 0x000000000000791b */ /* 0x003fe20003800000 */
.L_x_844:
[----:B------:R-:W-:Y:S01]  /*1ff50*/  MOV R17, R14 ;  /* 0x0000000e00117202 */ /* 0x000fe20000000f00 */
[----:B------:R-:W-:Y:S06]  /*1ff60*/  BRA `(.L_x_845) ;  /* 0xffffffe0001c7947 */ /* 0x000fec000383ffff */
.L_x_753:
[----:B------:R-:W-:Y:S01]  /*1ff70*/  BSSY B0, `(.L_x_846) ;  /* 0x0000007000007945 */ /* 0x000fe20003800000 */
[----:B------:R-:W-:Y:S01]  /*1ff80*/  IMAD.MOV.U32 R13, RZ, RZ, R6 ;  /* 0x000000ffff0d7224 */ /* 0x000fe200078e0006 */
[----:B------:R-:W-:Y:S01]  /*1ff90*/  MOV R11, 0x1f ;  /* 0x0000001f000b7802 */ /* 0x000fe20000000f00 */
[----:B------:R-:W-:-:S07]  /*1ffa0*/  IMAD.MOV.U32 R15, RZ, RZ, -0x1 ;  /* 0xffffffffff0f7424 */ /* 0x000fce00078e00ff */
[----:B012---:R-:W-:Y:S05]  /*1ffb0*/  WARPSYNC.COLLECTIVE R15, `(.L_x_847) ;  /* 0x000000000f087348 */ /* 0x007fea0003c00000 */
[----:B------:R3:W4:Y:S02]  /*1ffc0*/  SHFL.IDX P6, R14, R13, R12, R11 ;  /* 0x0000000c0d0e7389 */ /* 0x00072400000c000b */
[----:B01234-:R-:W-:Y:S01]  /*1ffd0*/  ENDCOLLECTIVE ;  /* 0x000000000000791b */ /* 0x01ffe20003800000 */
.L_x_847:
[----:B------:R-:W-:Y:S05]  /*1ffe0*/  BSYNC B0 ;  /* 0x0000000000007941 */ /* 0x000fea0003800000 */
.L_x_846:
[----:B------:R-:W-:Y:S05]  /*1fff0*/  BRA `(.L_x_752) ;  /* 0xffffffe000147947 */ /* 0x000fea000383ffff */
.L_x_757:
[----:B0-----:R0:W1:Y:S02]  /*20000*/  SYNCS.PHASECHK.TRANS64.TRYWAIT P0, [R0+URZ+0x34820], R3 ;  /* 0x03482003000075a7 */ /* 0x001064000800017f */
[----:B-1----:R-:W-:Y:S05]  /*20010*/  @!P0 NANOSLEEP.SYNCS 0x989680 ;  /* 0x009896800000895d */ /* 0x002fea0003900000 */
[----:B------:R-:W1:Y:S02]  /*20020*/  @!P0 SYNCS.PHASECHK.TRANS64 P0, [R0+URZ+0x34820], R3 ;  /* 0x03482003000085a7 */ /* 0x000e64000800007f */
[----:B-1----:R-:W-:Y:S05]  /*20030*/  @!P0 BRA `(.L_x_757) ;  /* 0xfffffffc00f08947 */ /* 0x002fea000383ffff */
[----:B------:R-:W-:Y:S05]  /*20040*/  BRA `(.L_x_848) ;  /* 0xffffffe000f87947 */ /* 0x000fea000383ffff */
.L_x_758:
[----:B------:R-:W1:Y:S01]  /*20050*/  S2R R2, SR_TID.X ;  /* 0x0000000000027919 */ /* 0x000e620000002100 */
[----:B------:R-:W-:Y:S01]  /*20060*/  BSSY B0, `(.L_x_849) ;  /* 0x000000a000007945 */ /* 0x000fe20003800000 */
[----:B------:R-:W-:Y:S01]  /*20070*/  IMAD.MOV.U32 R12, RZ, RZ, RZ ;  /* 0x000000ffff0c7224 */ /* 0x000fe200078e00ff */
[----:B------:R-:W-:Y:S01]  /*20080*/  MOV R11, 0x1f ;  /* 0x0000001f000b7802 */ /* 0x000fe20000000f00 */
[----:B------:R-:W-:Y:S01]  /*20090*/  IMAD.MOV.U32 R15, RZ, RZ, -0x1 ;  /* 0xffffffffff0f7424 */ /* 0x000fe200078e00ff */
[----:B-1----:R-:W-:-:S04]  /*200a0*/  SHF.R.U32.HI R2, RZ, 0x5, R2 ;  /* 0x00000005ff027819 */ /* 0x002fc80000011602 */
[----:B------:R-:W-:-:S04]  /*200b0*/  LOP3.LUT R2, R2, 0x3, RZ, 0xc0, !PT ;  /* 0x0000000302027812 */ /* 0x000fc800078ec0ff */
[----:B------:R-:W-:-:S07]  /*200c0*/  MOV R13, R2 ;  /* 0x00000002000d7202 */ /* 0x000fce0000000f00 */
[----:B0-----:R-:W-:Y:S05]  /*200d0*/  WARPSYNC.COLLECTIVE R15, `(.L_x_850) ;  /* 0x000000000f087348 */ /* 0x001fea0003c00000 */
[----:B------:R1:W2:Y:S02]  /*200e0*/  SHFL.IDX P6, R14, R13, R12, R11 ;  /* 0x0000000c0d0e7389 */ /* 0x0002a400000c000b */
[----:B012---:R-:W-:Y:S01]  /*200f0*/  ENDCOLLECTIVE ;  /* 0x000000000000791b */ /* 0x007fe20003800000 */
.L_x_850:
[----:B------:R-:W-:Y:S05]  /*20100*/  BSYNC B0 ;  /* 0x0000000000007941 */ /* 0x000fea0003800000 */
.L_x_849:
[----:B------:R-:W-:Y:S05]  /*20110*/  BRA `(.L_x_851) ;  /* 0xffffffe000e07947 */ /* 0x000fea000383ffff */
.L_x_759:
[----:B------:R-:W-:Y:S01]  /*20120*/  BSSY B0, `(.L_x_852) ;  /* 0x0000006000007945 */ /* 0x000fe20003800000 */
[----:B------:R-:W-:-:S07]  /*20130*/  MOV R15, 0xffffffff ;  /* 0xffffffff000f7802 */ /* 0x000fce0000000f00 */
[----:B01----:R-:W-:Y:S05]  /*20140*/  WARPSYNC.COLLECTIVE R15, `(.L_x_853) ;  /* 0x000000000f0c7348 */ /* 0x003fea0003c00000 */
[----:B------:R-:W-:Y:S02]  /*20150*/  ELECT P6, UR62, PT ;  /* 0x00000000003e782f */ /* 0x000fe400038c0000 */
[----:B------:R-:W-:Y:S01]  /*20160*/  MOV R14, UR62 ;  /* 0x0000003e000e7c02 */ /* 0x000fe20008000f00 */
[----:B01----:R-:W-:Y:S10]  /*20170*/  ENDCOLLECTIVE ;  /* 0x000000000000791b */ /* 0x003ff40003800000 */
.L_x_853:
[----:B------:R-:W-:Y:S05]  /*20180*/  BSYNC B0 ;  /* 0x0000000000007941 */ /* 0x000fea0003800000 */
.L_x_852:
[----:B------:R-:W-:Y:S05]  /*20190*/  BRA `(.L_x_854) ;  /* 0xffffffe000d47947 */ /* 0x000fea000383ffff */
.L_x_761:
[----:B0-----:R0:W1:Y:S02]  /*201a0*/  SYNCS.PHASECHK.TRANS64.TRYWAIT P0, [R6+URZ], R5 ;  /* 0x00000005060075a7 */ /* 0x001064000800017f */
[----:B-1----:R-:W-:Y:S05]  /*201b0*/  @!P0 NANOSLEEP.SYNCS 0x989680 ;  /* 0x009896800000895d */ /* 0x002fea0003900000 */
[----:B------:R-:W1:Y:S02]  /*201c0*/  @!P0 SYNCS.PHASECHK.TRANS64 P0, [R6+URZ], R5 ;  /* 0x00000005060085a7 */ /* 0x000e64000800007f */
[----:B-1----:R-:W-:Y:S05]  /*201d0*/  @!P0 BRA `(.L_x_761) ;  /* 0xfffffffc00f08947 */ /* 0x002fea000383ffff */
[----:B------:R-:W-:Y:S05]  /*201e0*/  BRA `(.L_x_855) ;  /* 0xffffffe400107947 */ /* 0x000fea000383ffff */
.L_x_762:
[----:B-1----:R1:W2:Y:S02]  /*201f0*/  SYNCS.PHASECHK.TRANS64.TRYWAIT P0, [R7+URZ], R2 ;  /* 0x00000002070075a7 */ /* 0x0022a4000800017f */
[----:B--2---:R-:W-:Y:S05]  /*20200*/  @!P0 NANOSLEEP.SYNCS 0x989680 ;  /* 0x009896800000895d */ /* 0x004fea0003900000 */
[----:B------:R-:W2:Y:S02]  /*20210*/  @!P0 SYNCS.PHASECHK.TRANS64 P0, [R7+URZ], R2 ;  /* 0x00000002070085a7 */ /* 0x000ea4000800007f */
[----:B--2---:R-:W-:Y:S05]  /*20220*/  @!P0 BRA `(.L_x_762) ;  /* 0xfffffffc00f08947 */ /* 0x004fea000383ffff */
[----:B------:R-:W-:Y:S05]  /*20230*/  BRA `(.L_x_856) ;  /* 0xffffffe400047947 */ /* 0x000fea000383ffff */
.L_x_764:
[----:B--2---:R2:W3:Y:S02]  /*20240*/  SYNCS.PHASECHK.TRANS64.TRYWAIT P0, [R4+URZ], R5 ;  /* 0x00000005040075a7 */ /* 0x0044e4000800017f */
[----:B---3--:R-:W-:Y:S05]  /*20250*/  @!P0 NANOSLEEP.SYNCS 0x989680 ;  /* 0x009896800000895d */ /* 0x008fea0003900000 */
[----:B------:R-:W3:Y:S02]  /*20260*/  @!P0 SYNCS.PHASECHK.TRANS64 P0, [R4+URZ], R5 ;  /* 0x00000005040085a7 */ /* 0x000ee4000800007f */
[----:B---3--:R-:W-:Y:S05]  /*20270*/  @!P0 BRA `(.L_x_764) ;  /* 0xfffffffc00f08947 */ /* 0x008fea000383ffff */
[----:B------:R-:W-:Y:S05]  /*20280*/  BRA `(.L_x_857) ;  /* 0xffffffe4000c7947 */ /* 0x000fea000383ffff */
.L_x_858:
        /* <DEDUP_REMOVED lines=15> */
.L_x_11934:


//--------------------- .text._ZN7cutlass13device_kernelIN5flash11enable_sm90INS1_16FlashAttnFwdSm90INS1_25CollectiveMainloopFwdSm90ILi2EN4cute5tupleIJNS5_1CILi1EEES8_S8_EEENS6_IJNS7_ILi128EEENS7_ILi96EEENS7_ILi192EEEEEELi128ENS_6half_tEfNS_4arch4Sm90ELb0ELb1ELb1ELb0ELb0ELb0ELb0ELb1ELb1ELb0ELb0ELb0EEENS1_21CollectiveEpilogueFwdINS6_IJSA_SA_SB_EEES9_SE_SG_Li256ELb0ELb0ELb0ELb0EEENS1_30DynamicPersistentTileSchedulerILi256ELi32ELb0ELb0ELb1EEEEEEEEEvNT_6ParamsE --------------------------
	.section	.text._ZN7cutlass13device_kernelIN5flash11enable_sm90INS1_16FlashAttnFwdSm90INS1_25CollectiveMainloopFwdSm90ILi2EN4cute5tupleIJNS5_1CILi1EEES8_S8_EEENS6_IJNS7_ILi128EEENS7_ILi96EEENS7_ILi192EEEEEELi128ENS_6half_tEfNS_4arch4Sm90ELb0ELb1ELb1ELb0ELb0ELb0ELb0ELb1ELb1ELb0ELb0ELb0EEENS1_21CollectiveEpilogueFwdINS6_IJSA_SA_SB_EEES9_SE_SG_Li256ELb0ELb0ELb0ELb0EEENS1_30DynamicPersistentTileSchedulerILi256ELi32ELb0ELb0ELb1EEEEEEEEEvNT_6ParamsE,"ax",@progbits
	.align	128
.text._ZN7cutlass13device_kernelIN5flash11enable_sm90INS1_16FlashAttnFwdSm90INS1_25CollectiveMainloopFwdSm90ILi2EN4cute5tupleIJNS5_1CILi1EEES8_S8_EEENS6_IJNS7_ILi128EEENS7_ILi96EEENS7_ILi192EEEEEELi128ENS_6half_tEfNS_4arch4Sm90ELb0ELb1ELb1ELb0ELb0ELb0ELb0ELb1ELb1ELb0ELb0ELb0EEENS1_21CollectiveEpilogueFwdINS6_IJSA_SA_SB_EEES9_SE_SG_Li256ELb0ELb0ELb0ELb0EEENS1_30DynamicPersistentTileSchedulerILi256ELi32ELb0ELb0ELb1EEEEEEEEEvNT_6ParamsE:
        .type           _ZN7cutlass13device_kernelIN5flash11enable_sm90INS1_16FlashAttnFwdSm90INS1_25CollectiveMainloopFwdSm90ILi2EN4cute5tupleIJNS5_1CILi1EEES8_S8_EEENS6_IJNS7_ILi128EEENS7_ILi96EEENS7_ILi192EEEEEELi128ENS_6half_tEfNS_4arch4Sm90ELb0ELb1ELb1ELb0ELb0ELb0ELb0ELb1ELb1ELb0ELb0ELb0EEENS1_21CollectiveEpilogueFwdINS6_IJSA_SA_SB_EEES9_SE_SG_Li256ELb0ELb0ELb0ELb0EEENS1_30DynamicPersistentTileSchedulerILi256ELi32ELb0ELb0ELb1EEEEEEEEEvNT_6ParamsE,@function
        .size           _ZN7cutlass13device_kernelIN5flash11enable_sm90INS1_16FlashAttnFwdSm90INS1_25CollectiveMainloopFwdSm90ILi2EN4cute5tupleIJNS5_1CILi1EEES8_S8_EEENS6_IJNS7_ILi128EEENS7_ILi96EEENS7_ILi192EEEEEELi128ENS_6half_tEfNS_4arch4Sm90ELb0ELb1ELb1ELb0ELb0ELb0ELb0ELb1ELb1ELb0ELb0ELb0EEENS1_21CollectiveEpilogueFwdINS6_IJSA_SA_SB_EEES9_SE_SG_Li256ELb0ELb0ELb0ELb0EEENS1_30DynamicPersistentTileSchedulerILi256ELi32ELb0ELb0ELb1EEEEEEEEEvNT_6ParamsE,(.L_x_11935 - _ZN7cutlass13device_kernelIN5flash11enable_sm90INS1_16FlashAttnFwdSm90INS1_25CollectiveMainloopFwdSm90ILi2EN4cute5tupleIJNS5_1CILi1EEES8_S8_EEENS6_IJNS7_ILi128EEENS7_ILi96EEENS7_ILi192EEEEEELi128ENS_6half_tEfNS_4arch4Sm90ELb0ELb1ELb1ELb0ELb0ELb0ELb0ELb1ELb1ELb0ELb0ELb0EEENS1_21CollectiveEpilogueFwdINS6_IJSA_SA_SB_EEES9_SE_SG_Li256ELb0ELb0ELb0ELb0EEENS1_30DynamicPersistentTileSchedulerILi256ELi32ELb0ELb0ELb1EEEEEEEEEvNT_6ParamsE)
        .other          _ZN7cutlass13device_kernelIN5flash11enable_sm90INS1_16FlashAttnFwdSm90INS1_25CollectiveMainloopFwdSm90ILi2EN4cute5tupleIJNS5_1CILi1EEES8_S8_EEENS6_IJNS7_ILi128EEENS7_ILi96EEENS7_ILi192EEEEEELi128ENS_6half_tEfNS_4arch4Sm90ELb0ELb1ELb1ELb0ELb0ELb0ELb0ELb1ELb1ELb0ELb0ELb0EEENS1_21CollectiveEpilogueFwdINS6_IJSA_SA_SB_EEES9_SE_SG_Li256ELb0ELb0ELb0ELb0EEENS1_30DynamicPersistentTileSchedulerILi256ELi32ELb0ELb0ELb1EEEEEEEEEvNT_6ParamsE,@"STO_CUDA_ENTRY STV_DEFAULT"
_ZN7cutlass13device_kernelIN5flash11enable_sm90INS1_16FlashAttnFwdSm90INS1_25CollectiveMainloopFwdSm90ILi2EN4cute5tupleIJNS5_1CILi1EEES8_S8_EEENS6_IJNS7_ILi128EEENS7_ILi96EEENS7_ILi192EEEEEELi128ENS_6half_tEfNS_4arch4Sm90ELb0ELb1ELb1ELb0ELb0ELb0ELb0ELb1ELb1ELb0ELb0ELb0EEENS1_21CollectiveEpilogueFwdINS6_IJSA_SA_SB_EEES9_SE_SG_Li256ELb0ELb0ELb0ELb0EEENS1_30DynamicPersistentTileSchedulerILi256ELi32ELb0ELb0ELb1EEEEEEEEEvNT_6ParamsE:
        /* <DEDUP_REMOVED lines=24> */
.L_x_860:
[----:B------:R-:W-:Y:S05]  /*0180*/  BSYNC B0 ;  /* 0x0000000000007941 */ /* 0x000fea0003800000 */
.L_x_859:
[----:B------:R-:W-:Y:S01]  /*0190*/  VOTEU.ANY UP0, P0 ;  /* 0x00000000003f7886 */ /* 0x000fe20000000100 */
[----:B------:R-:W1:Y:S01]  /*01a0*/  SHFL.IDX PT, R2, R2, RZ, 0x1f ;  /* 0x00001fff02027589 */ /* 0x000e6200000e0000 */
[----:B------:R-:W-:Y:S01]  /*01b0*/  UMOV UR4, 0x1 ;  /* 0x0000000100047882 */ /* 0x000fe20000000000 */
[----:B------:R-:W-:Y:S01]  /*01c0*/  VOTEU.ANY UP1, P0 ;  /* 0x00000000003f7886 */ /* 0x000fe20000020100 */
[----:B------:R-:W-:Y:S01]  /*01d0*/  VOTEU.ANY UP2, P0 ;  /* 0x00000000003f7886 */ /* 0x000fe20000040100 */
[----:B------:R-:W2:Y:S01]  /*01e0*/  @UP0 S2UR UR7, SR_CgaCtaId ;  /* 0x00000000000709c3 */ /* 0x000ea20000008800 */
[----:B------:R-:W3:Y:S01]  /*01f0*/  SHFL.IDX PT, R3, R0, RZ, 0x1f ;  /* 0x00001fff00037589 */ /* 0x000ee200000e0000 */
[----:B------:R-:W-:Y:S01]  /*0200*/  @UP0 UMOV UR6, 0x400 ;  /* 0x0000040000060882 */ /* 0x000fe20000000000 */
[----:B------:R-:W-:-:S04]  /*0210*/  @UP0 UIADD3 UR4, -UR4, 0x100000, URZ ;  /* 0x0010000004040890 */ /* 0x000fc8000fffe13f */
[----:B------:R-:W-:Y:S02]  /*0220*/  @UP0 USHF.L.U32 UR5, UR4, 0xb, URZ ;  /* 0x0000000b04050899 */ /* 0x000fe4000800063f */
[----:B------:R-:W-:Y:S01]  /*0230*/  @UP0 USHF.L.U32 UR4, UR4, 0x1, URZ ;  /* 0x0000000104040899 */ /* 0x000fe2000800063f */
[----:B-1----:R-:W-:Y:S01]  /*0240*/  R2UR UR8, R2 ;  /* 0x00000000020872ca */ /* 0x002fe200000e0000 */
[----:B--2---:R-:W-:Y:S01]  /*0250*/  @UP0 ULEA UR6, UR7, UR6, 0x18 ;  /* 0x0000000607060291 */ /* 0x004fe2000f8ec03f */
[----:B---3--:R-:W-:-:S11]  /*0260*/  ISETP.NE.AND P1, PT, R3, RZ, PT ;  /* 0x000000ff0300720c */ /* 0x008fd60003f25270 */
[----:B------:R-:W-:Y:S01]  /*0270*/  UISETP.NE.AND UP0, UPT, UR8, URZ, UPT ;  /* 0x0000003f0800728c */ /* 0x000fe2000bf05270 */
[----:B------:R-:W1:Y:S02]  /*0280*/  FENCE.VIEW.ASYNC.S ;  /* 0x00000000000073c6 */ /* 0x000e640000000000 */
[----:B-1----:R1:W2:Y:S01]  /*0290*/  @UP1 SYNCS.EXCH.64 URZ, [UR6+0x2a800], UR4 ;  /* 0x02a80004063f15b2 */ /* 0x0022a20008000100 */
[----:B------:R1:W3:Y:S01]  /*02a0*/  @UP2 SYNCS.EXCH.64 URZ, [UR6+0x2a820], UR4 ;  /* 0x02a82004063f25b2 */ /* 0x0002e20008000100 */
[----:B------:R-:W-:Y:S06]  /*02b0*/  @P1 BRA `(.L_x_861) ;  /* 0x0000000000481947 */ /* 0x000fec0003800000 */
        /* <DEDUP_REMOVED lines=18> */
.L_x_861:
        /* <DEDUP_REMOVED lines=22> */
.L_x_862:
        /* <DEDUP_REMOVED lines=14> */
[----:B------:R4:W1:Y:S01]  /*0620*/  SYNCS.EXCH.64 URZ, [UR6+0x2a880], UR4 ;  /* 0x02a88004063f75b2 */ /* 0x0008620008000100 */
[----:B------:R4:W1:Y:S01]  /*0630*/  SYNCS.EXCH.64 URZ, [UR6+0x2a878], UR4 ;  /* 0x02a87804063f75b2 */ /* 0x0008620008000100 */
[----:B------:R4:W1:Y:S02]  /*0640*/  SYNCS.EXCH.64 URZ, [UR6+0x2a888], UR4 ;  /* 0x02a88804063f75b2 */ /* 0x0008640008000100 */
[----:B----4-:R-:W-:Y:S01]  /*0650*/  NOP ;  /* 0x0000000000007918 */ /* 0x010fe20000000000 */
.L_x_863:
        /* <DEDUP_REMOVED lines=22> */
.L_x_864:
        /* <DEDUP_REMOVED lines=22> */
.L_x_865:
[----:B-1----:R-:W-:Y:S01]  /*0920*/  UMOV UR4, 0x1 ;  /* 0x0000000100047882 */ /* 0x002fe20000000000 */
[----:B------:R-:W-:Y:S01]  /*0930*/  PLOP3.LUT P0, PT, PT, PT, UP0, 0x80, 0x0 ;  /* 0x000000000000781c */ /* 0x000fe20003f0f008 */
[----:B------:R-:W-:Y:S01]  /*0940*/  USEL UR4, UR4, 0x2, !UP0 ;  /* 0x0000000204047887 */ /* 0x000fe2000c000000 */
[----:B------:R-:W-:Y:S01]  /*0950*/  NOP ;  /* 0x0000000000007918 */ /* 0x000fe20000000000 */
[----:B------:R-:W-:-:S04]  /*0960*/  ULDC.64 UR60, c[0x0][0x208] ;  /* 0x00008200003c7ab9 */ /* 0x000fc80000000a00 */
[----:B------:R-:W-:-:S05]  /*0970*/  IMAD.U32 R2, RZ, RZ, UR4 ;  /* 0x00000004ff027e24 */ /* 0x000fca000f8e00ff */
[----:B------:R1:W-:Y:S01]  /*0980*/  STL [R1], R2 ;  /* 0x0000000201007387 */ /* 0x0003e20000100800 */
[----:B--23--:R-:W-:Y:S06]  /*0990*/  BAR.SYNC.DEFER_BLOCKING 0x0 ;  /* 0x0000000000007b1d */ /* 0x00cfec0000010000 */
[----:B------:R-:W-:Y:S05]  /*09a0*/  @!P0 BRA `(.L_x_866) ;  /* 0x000000e800c08947 */ /* 0x000fea0003800000 */
.L_x_867:
[----:B------:R-:W-:-:S08]  /*09b0*/  NOP ;  /* 0x0000000000007918 */ /* 0x000fd00000000000 */
[----:B------:R-:W2:Y:S02]  /*09c0*/  USETMAXREG.TRY_ALLOC.CTAPOOL UP0, 0xf0 ;  /* 0x000000f0000079c8 */ /* 0x000ea40008000600 */
[----:B--2---:R-:W-:-:S13]  /*09d0*/  PLOP3.LUT P0, PT, PT, PT, UP0, 0x80, 0x0 ;  /* 0x000000000000781c */ /* 0x004fda0003f0f008 */
[----:B------:R-:W-:Y:S05]  /*09e0*/  @!P0 BRA `(.L_x_867) ;  /* 0xfffffffc00f08947 */ /* 0x000fea000383ffff */
[----:B------:R-:W2:Y:S08]  /*09f0*/  S2UR UR7, SR_CTAID.X ;  /* 0x00000000000779c3 */ /* 0x000eb00000002500 */
[----:B------:R-:W-:Y:S08]  /*0a00*/  BAR.ARV 0x4, 0x120 ;  /* 0x0104800000007b1d */ /* 0x000ff00000002000 */
[----:B------:R-:W2:Y:S08]  /*0a10*/  LDC R0, c[0x0][0xda8] ;  /* 0x00036a00ff007b82 */ /* 0x000eb00000000800 */
[----:B------:R-:W-:Y:S06]  /*0a20*/  BAR.ARV 0x8, 0x120 ;  /* 0x0204800000007b1d */ /* 0x000fec0000002000 */
[----:B--2---:R-:W-:-:S13]  /*0a30*/  ISETP.LE.AND P0, PT, R0, UR7, PT ;  /* 0x0000000700007c0c */ /* 0x004fda000bf03270 */
[----:B------:R-:W-:Y:S05]  /*0a40*/  @P0 EXIT ;  /* 0x000000000000094d */ /* 0x000fea0003800000 */
[----:B------:R-:W2:Y:S01]  /*0a50*/  LDL R3, [R1] ;  /* 0x0000000001037983 */ /* 0x000ea20000100800 */
[----:B------:R-:W3:Y:S01]  /*0a60*/  S2UR UR4, SR_CgaCtaId ;  /* 0x00000000000479c3 */ /* 0x000ee20000008800 */
[----:B------:R-:W-:Y:S01]  /*0a70*/  UMOV UR37, 0x400 ;  /* 0x0000040000257882 */ /* 0x000fe20000000000 */
[----:B------:R-:W-:Y:S01]  /*0a80*/  IMAD.MOV.U32 R164, RZ, RZ, RZ ;  /* 0x000000ffffa47224 */ /* 0x000fe200078e00ff */
[----:B-1----:R-:W1:Y:S01]  /*0a90*/  S2R R2, SR_TID.X ;  /* 0x0000000000027919 */ /* 0x002e620000002100 */
[----:B------:R-:W-:Y:S01]  /*0aa0*/  UMOV UR39, URZ ;  /* 0x0000003f00277c82 */ /* 0x000fe20008000000 */
[----:B------:R-:W-:-:S03]  /*0ab0*/  UMOV UR36, URZ ;  /* 0x0000003f00247c82 */ /* 0x000fc60008000000 */
[----:B------:R-:W4:Y:S01]  /*0ac0*/  S2UR UR6, SR_SWINHI ;  /* 0x00000000000679c3 */ /* 0x000f220000002f00 */
[----:B---3--:R-:W-:-:S07]  /*0ad0*/  ULEA UR37, UR4, UR37, 0x18 ;  /* 0x0000002504257291 */ /* 0x008fce000f8ec03f */
[----:B------:R-:W-:Y:S01]  /*0ae0*/  UMOV UR4, UR37 ;  /* 0x0000002500047c82 */ /* 0x000fe20008000000 */
[----:B----4-:R-:W-:Y:S01]  /*0af0*/  UMOV UR5, UR6 ;  /* 0x0000000600057c82 */ /* 0x010fe20008000000 */
[----:B------:R-:W-:Y:S01]  /*0b00*/  IMAD.U32 R22, RZ, RZ, UR4 ;  /* 0x00000004ff167e24 */ /* 0x000fe2000f8e00ff */
[----:B------:R-:W-:Y:S01]  /*0b10*/  UMOV UR4, UR7 ;  /* 0x0000000700047c82 */ /* 0x000fe20008000000 */
[----:B-1----:R-:W-:Y:S02]  /*0b20*/  VIADD R171, R2, 0xffffff80 ;  /* 0xffffff8002ab7836 */ /* 0x002fe40000000000 */
[----:B------:R-:W-:-:S03]  /*0b30*/  IMAD.U32 R23, RZ, RZ, UR5 ;  /* 0x00000005ff177e24 */ /* 0x000fc6000f8e00ff */
[----:B------:R-:W-:-:S04]  /*0b40*/  SHF.R.S32.HI R0, RZ, 0x1f, R171 ;  /* 0x0000001fff007819 */ /* 0x000fc800000114ab */
[CC--:B------:R-:W-:Y:S02]  /*0b50*/  LEA.HI R2, R0.reuse, R171.reuse, RZ, 0x4 ;  /* 0x000000ab00027211 */ /* 0x0c0fe400078f20ff */
[----:B------:R-:W-:Y:S02]  /*0b60*/  LEA.HI R169, R0, R171, RZ, 0x5 ;  /* 0x000000ab00a97211 */ /* 0x000fe400078f28ff */
[----:B------:R-:W-:Y:S02]  /*0b70*/  SHF.R.S32.HI R5, RZ, 0x4, R2 ;  /* 0x00000004ff057819 */ /* 0x000fe40000011402 */
[----:B------:R-:W-:Y:S02]  /*0b80*/  SHF.R.S32.HI R169, RZ, 0x5, R169 ;  /* 0x00000005ffa97819 */ /* 0x000fe400000114a9 */
[C---:B------:R-:W-:Y:S02]  /*0b90*/  LEA.HI R4, R2.reuse, R5, RZ, 0x1 ;  /* 0x0000000502047211 */ /* 0x040fe400078f08ff */
[----:B------:R-:W-:-:S02]  /*0ba0*/  LOP3.LUT R2, R2, 0x3fffff0, RZ, 0xc0, !PT ;  /* 0x03fffff002027812 */ /* 0x000fc400078ec0ff */
[----:B------:R-:W-:-:S03]  /*0bb0*/  LOP3.LUT R4, R4, 0x1ffffffe, RZ, 0xc0, !PT ;  /* 0x1ffffffe04047812 */ /* 0x000fc600078ec0ff */
[----:B------:R-:W-:Y:S02]  /*0bc0*/  IMAD.IADD R2, R171, 0x1, -R2 ;  /* 0x00000001ab027824 */ /* 0x000fe400078e0a02 */
[----:B------:R-:W-:Y:S02]  /*0bd0*/  IMAD.IADD R4, R5, 0x1, -R4 ;  /* 0x0000000105047824 */ /* 0x000fe400078e0a04 */
[----:B------:R-:W-:-:S04]  /*0be0*/  IMAD R9, R169, 0x10, R2 ;  /* 0x00000010a9097824 */ /* 0x000fc800078e0202 */
[----:B------:R-:W-:Y:S01]  /*0bf0*/  IMAD R4, R9, 0x8, R4 ;  /* 0x0000000809047824 */ /* 0x000fe200078e0204 */
[----:B--2---:R-:W-:Y:S02]  /*0c00*/  R2UR UR8, R3 ;  /* 0x00000000030872ca */ /* 0x004fe400000e0000 */
[CC--:B------:R-:W-:Y:S02]  /*0c10*/  LEA.HI R3, R0.reuse, R171.reuse, RZ, 0x7 ;  /* 0x000000ab00037211 */ /* 0x0c0fe400078f38ff */
[----:B------:R-:W-:Y:S02]  /*0c20*/  LEA.HI R0, R0, R171, RZ, 0x3 ;  /* 0x000000ab00007211 */ /* 0x000fe400078f18ff */
[----:B------:R-:W-:Y:S02]  /*0c30*/  LOP3.LUT R166, R3, 0xffffff80, RZ, 0xc0, !PT ;  /* 0xffffff8003a67812 */ /* 0x000fe400078ec0ff */
[----:B------:R-:W-:Y:S02]  /*0c40*/  SHF.R.S32.HI R168, RZ, 0x7, R3 ;  /* 0x00000007ffa87819 */ /* 0x000fe40000011403 */
[----:B------:R-:W-:Y:S01]  /*0c50*/  LOP3.LUT R2, R0, 0x1ffffff8, RZ, 0xc0, !PT ;  /* 0x1ffffff800027812 */ /* 0x000fe200078ec0ff */
[----:B------:R-:W-:Y:S01]  /*0c60*/  IMAD.IADD R166, R171, 0x1, -R166 ;  /* 0x00000001aba67824 */ /* 0x000fe200078e0aa6 */
[----:B------:R-:W-:Y:S01]  /*0c70*/  LEA.HI R3, R3, R168, RZ, 0x1 ;  /* 0x000000a803037211 */ /* 0x000fe200078f08ff */
[----:B------:R-:W-:Y:S01]  /*0c80*/  ULOP3.LUT UR5, UR8, 0x1, URZ, 0xfc, !UPT ;  /* 0x0000000108057892 */ /* 0x000fe2000f8efc3f */
[----:B------:R-:W-:Y:S01]  /*0c90*/  SHF.R.S32.HI R162, RZ, 0x3, R0 ;  /* 0x00000003ffa27819 */ /* 0x000fe20000011400 */
[----:B------:R-:W-:Y:S01]  /*0ca0*/  IMAD.IADD R2, R171, 0x1, -R2 ;  /* 0x00000001ab027824 */ /* 0x000fe200078e0a02 */
[----:B------:R-:W-:-:S03]  /*0cb0*/  SHF.R.S32.HI R7, RZ, 0x1f, R166 ;  /* 0x0000001fff077819 */ /* 0x000fc600000114a6 */
[----:B------:R-:W-:Y:S01]  /*0cc0*/  IMAD.U32 R170, RZ, RZ, UR5 ;  /* 0x00000005ffaa7e24 */ /* 0x000fe2000f8e00ff */
[CC--:B------:R-:W-:Y:S01]  /*0cd0*/  LEA.HI R6, R7.reuse, R166.reuse, RZ, 0x2 ;  /* 0x000000a607067211 */ /* 0x0c0fe200078f10ff */
[----:B------:R-:W-:Y:S01]  /*0ce0*/  IMAD.SHL.U32 R160, R2, 0x8, RZ ;  /* 0x0000000802a07824 */ /* 0x000fe200078e00ff */
[----:B------:R-:W-:Y:S02]  /*0cf0*/  LEA.HI R7, R7, R166, RZ, 0x5 ;  /* 0x000000a607077211 */ /* 0x000fe400078f28ff */
[--C-:B------:R-:W-:Y:S02]  /*0d00*/  SHF.R.S32.HI R5, RZ, 0x2, R6.reuse ;  /* 0x00000002ff057819 */ /* 0x100fe40000011406 */
[----:B------:R-:W-:Y:S02]  /*0d10*/  SHF.R.S32.HI R8, RZ, 0x1f, R6 ;  /* 0x0000001fff087819 */ /* 0x000fe40000011406 */
[----:B------:R-:W-:Y:S02]  /*0d20*/  SHF.R.S32.HI R7, RZ, 0x5, R7 ;  /* 0x00000005ff077819 */ /* 0x000fe40000011407 */
[----:B------:R-:W-:-:S04]  /*0d30*/  LEA.HI R8, R8, R5, RZ, 0x3 ;  /* 0x0000000508087211 */ /* 0x000fc800078f18ff */
[----:B------:R-:W-:-:S05]  /*0d40*/  LOP3.LUT R8, R8, 0xfffffff8, RZ, 0xc0, !PT ;  /* 0xfffffff808087812 */ /* 0x000fca00078ec0ff */
[----:B------:R-:W-:Y:S01]  /*0d50*/  IMAD.IADD R8, R5, 0x1, -R8 ;  /* 0x0000000105087824 */ /* 0x000fe200078e0a08 */
[----:B------:R-:W-:Y:S01]  /*0d60*/  LOP3.LUT R5, R3, 0x3fffffe, RZ, 0xc0, !PT ;  /* 0x03fffffe03057812 */ /* 0x000fe200078ec0ff */
[----:B------:R-:W-:Y:S02]  /*0d70*/  IMAD.SHL.U32 R3, R4, 0x8, RZ ;  /* 0x0000000804037824 */ /* 0x000fe400078e00ff */
[----:B------:R-:W-:Y:S02]  /*0d80*/  IMAD R8, R7, 0x10, R8 ;  /* 0x0000001007087824 */ /* 0x000fe400078e0208 */
[----:B------:R-:W-:Y:S01]  /*0d90*/  IMAD.WIDE R22, R3, 0x2, R22 ;  /* 0x0000000203167825 */ /* 0x000fe200078e0216 */
[----:B------:R-:W-:-:S03]  /*0da0*/  LOP3.LUT R3, R6, 0x7ffffffc, RZ, 0xc0, !PT ;  /* 0x7ffffffc06037812 */ /* 0x000fc600078ec0ff */
[----:B------:R-:W-:Y:S02]  /*0db0*/  IMAD.IADD R5, R168, 0x1, -R5 ;  /* 0x00000001a8057824 */ /* 0x000fe400078e0a05 */
[----:B------:R-:W-:Y:S02]  /*0dc0*/  IMAD.IADD R16, R166, 0x1, -R3 ;  /* 0x00000001a6107824 */ /* 0x000fe400078e0a03 */
[----:B------:R-:W-:-:S07]  /*0dd0*/  IMAD R167, R5, 0x40, R8 ;  /* 0x0000004005a77824 */ /* 0x000fce00078e0208 */
.L_x_960:
[----:B------:R-:W-:Y:S01]  /*0de0*/  ULDC UR5, c[0x0][0xdd0] ;  /* 0x0003740000057ab9 */ /* 0x000fe20000000800 */
[----:B-1----:R-:W1:Y:S01]  /*0df0*/  LDC R0, c[0x0][0xde8] ;  /* 0x00037a00ff007b82 */ /* 0x002e620000000800 */
[----:B------:R-:W-:Y:S01]  /*0e00*/  UISETP.NE.AND UP0, UPT, UR5, 0x1, UPT ;  /* 0x000000010500788c */ /* 0x000fe2000bf05270 */
[----:B------:R-:W-:-:S10]  /*0e10*/  UMOV UR8, UR4 ;  /* 0x0000000400087c82 */ /* 0x000fd40008000000 */
[----:B------:R-:W-:Y:S01]  /*0e20*/  @UP0 ULDC UR6, c[0x0][0xdd4] ;  /* 0x0003750000060ab9 */ /* 0x000fe20000000800 */
[----:B------:R-:W-:Y:S01]  /*0e30*/  @UP0 ULDC UR9, c[0x0][0xdd8] ;  /* 0x0003760000090ab9 */ /* 0x000fe20000000800 */
[----:B------:R-:W-:-:S04]  /*0e40*/  UIMAD.WIDE.U32 UR6, UR4, UR6, URZ ;  /* 0x00000006040672a5 */ /* 0x000fc8000f8e003f */
[----:B------:R-:W-:-:S04]  /*0e50*/  @UP0 USHF.R.U32.HI UR8, URZ, UR9, UR7 ;  /* 0x000000093f080299 */ /* 0x000fc80008011607 */
[----:B------:R-:W-:Y:S02]  /*0e60*/  UIADD3 UR6, -UR8, URZ, URZ ;  /* 0x0000003f08067290 */ /* 0x000fe4000fffe13f */
[----:B-1----:R-:W-:Y:S02]  /*0e70*/  ISETP.LE.AND P0, PT, R0, UR8, PT ;  /* 0x0000000800007c0c */ /* 0x002fe4000bf03270 */
[----:B------:R-:W-:-:S11]  /*0e80*/  UIMAD UR7, UR5, UR6, UR4 ;  /* 0x00000006050772a4 */ /* 0x000fd6000f8e0204 */
[----:B--234-:R-:W-:Y:S05]  /*0e90*/  @!P0 BRA `(.L_x_868) ;  /* 0x0000000000208947 */ /* 0x01cfea0003800000 */
[----:B------:R-:W-:Y:S01]  /*0ea0*/  ULDC UR6, c[0x0][0xddc] ;  /* 0x0003770000067ab9 */ /* 0x000fe20000000800 */
[----:B------:R-:W-:Y:S01]  /*0eb0*/  UMOV UR46, UR7 ;  /* 0x00000007002e7c82 */ /* 0x000fe20008000000 */
[----:B------:R-:W-:-:S11]  /*0ec0*/  UISETP.NE.AND UP0, UPT, UR6, 0x1, UPT ;  /* 0x000000010600788c */ /* 0x000fd6000bf05270 */
[----:B------:R-:W-:Y:S02]  /*0ed0*/  @UP0 ULDC.64 UR10, c[0x0][0xde0] ;  /* 0x00037800000a0ab9 */ /* 0x000fe40000000a00 */
[----:B------:R-:W-:-:S04]  /*0ee0*/  UIMAD.WIDE.U32 UR4, UR7, UR10, URZ ;  /* 0x0000000a070472a5 */ /* 0x000fc8000f8e003f */
[----:B------:R-:W-:-:S04]  /*0ef0*/  @UP0 USHF.R.U32.HI UR46, URZ, UR11, UR5 ;  /* 0x0000000b3f2e0299 */ /* 0x000fc80008011605 */
[----:B------:R-:W-:Y:S01]  /*0f00*/  UIMAD UR4, UR46, UR6, URZ ;  /* 0x000000062e0472a4 */ /* 0x000fe2000f8e023f */
[----:B------:R-:W-:Y:S11]  /*0f10*/  BRA `(.L_x_869) ;  /* 0x00000000001c7947 */ /* 0x000ff60003800000 */
.L_x_868:
[----:B------:R-:W-:Y:S01]  /*0f20*/  ULDC UR6, c[0x0][0xdc4] ;  /* 0x0003710000067ab9 */ /* 0x000fe20000000800 */
[----:B------:R-:W-:Y:S01]  /*0f30*/  UMOV UR46, UR7 ;  /* 0x00000007002e7c82 */ /* 0x000fe20008000000 */
[----:B------:R-:W-:-:S11]  /*0f40*/  UISETP.NE.AND UP0, UPT, UR6, 0x1, UPT ;  /* 0x000000010600788c */ /* 0x000fd6000bf05270 */
[----:B------:R-:W-:Y:S02]  /*0f50*/  @UP0 ULDC.64 UR10, c[0x0][0xdc8] ;  /* 0x00037200000a0ab9 */ /* 0x000fe40000000a00 */
[----:B------:R-:W-:-:S04]  /*0f60*/  UIMAD.WIDE.U32 UR4, UR7, UR10, URZ ;  /* 0x0000000a070472a5 */ /* 0x000fc8000f8e003f */
[----:B------:R-:W-:-:S04]  /*0f70*/  @UP0 USHF.R.U32.HI UR46, URZ, UR11, UR5 ;  /* 0x0000000b3f2e0299 */ /* 0x000fc80008011605 */
[----:B------:R-:W-:-:S12]  /*0f80*/  UIMAD UR4, UR46, UR6, URZ ;  /* 0x000000062e0472a4 */ /* 0x000fd8000f8e023f */
.L_x_869:
[----:B------:R-:W1:Y:S01]  /*0f90*/  LDC.64 R10, c[0x0][0x9e0] ;  /* 0x00027800ff0a7b82 */ /* 0x000e620000000a00 */
[----:B------:R-:W-:Y:S01]  /*0fa0*/  ULDC UR43, c[0x0][0xdb8] ;  /* 0x00036e00002b7ab9 */ /* 0x000fe20000000800 */
[----:B------:R-:W-:Y:S02]  /*0fb0*/  ULOP3.LUT UR5, URZ, UR46, URZ, 0x33, !UPT ;  /* 0x0000002e3f057292 */ /* 0x000fe4000f8e333f */
[----:B------:R-:W-:Y:S01]  /*0fc0*/  UISETP.NE.AND UP0, UPT, UR43, 0x1, UPT ;  /* 0x000000012b00788c */ /* 0x000fe2000bf05270 */
[----:B------:R-:W-:Y:S01]  /*0fd0*/  ULDC UR6, c[0x0][0xdac] ;  /* 0x00036b0000067ab9 */ /* 0x000fe20000000800 */
[----:B------:R-:W-:Y:S02]  /*0fe0*/  UIADD3 UR4, UR7, -UR4, URZ ;  /* 0x8000000407047290 */ /* 0x000fe4000fffe03f */
[----:B------:R-:W2:Y:S01]  /*0ff0*/  LDC R17, c[0x0][0x404] ;  /* 0x00010100ff117b82 */ /* 0x000ea20000000800 */
[----:B------:R-:W-:Y:S01]  /*1000*/  UIADD3 UR5, UR5, UR6, URZ ;  /* 0x0000000605057290 */ /* 0x000fe2000fffe03f */
[----:B------:R-:W-:Y:S01]  /*1010*/  ULDC UR7, c[0x0][0xdc4] ;  /* 0x0003710000077ab9 */ /* 0x000fe20000000800 */
[----:B------:R-:W-:-:S02]  /*1020*/  ULDC.64 UR10, c[0x0][0x3f8] ;  /* 0x0000fe00000a7ab9 */ /* 0x000fc40000000a00 */
[----:B------:R-:W-:Y:S01]  /*1030*/  USHF.L.U32 UR42, UR5, 0x7, URZ ;  /* 0x00000007052a7899 */ /* 0x000fe2000800063f */
[----:B------:R-:W-:Y:S01]  /*1040*/  ISETP.NE.U32.AND P0, PT, RZ, UR10, PT ;  /* 0x0000000aff007c0c */ /* 0x000fe2000bf05070 */
[----:B------:R-:W-:Y:S01]  /*1050*/  UIMAD UR8, UR8, UR7, UR4 ;  /* 0x00000007080872a4 */ /* 0x000fe2000f8e0204 */
[----:B------:R-:W3:Y:S01]  /*1060*/  LDC R8, c[0x0][0x288] ;  /* 0x0000a200ff087b82 */ /* 0x000ee20000000800 */
[----:B------:R-:W-:Y:S01]  /*1070*/  @UP0 ULDC UR6, c[0x0][0xdc0] ;  /* 0x0003700000060ab9 */ /* 0x000fe20000000800 */
[----:B------:R-:W-:Y:S01]  /*1080*/  @UP0 ULDC UR4, c[0x0][0xdbc] ;  /* 0x00036f0000040ab9 */ /* 0x000fe20000000800 */
[----:B------:R-:W-:Y:S01]  /*1090*/  IMAD.U32 R165, RZ, RZ, UR42 ;  /* 0x0000002affa57e24 */ /* 0x000fe2000f8e00ff */
[----:B------:R-:W-:Y:S01]  /*10a0*/  UIMAD.WIDE.U32 UR4, UR8, UR4, URZ ;  /* 0x00000004080472a5 */ /* 0x000fe2000f8e003f */
[----:B------:R-:W-:Y:S01]  /*10b0*/  ISETP.NE.AND.EX P0, PT, RZ, UR11, PT, P0 ;  /* 0x0000000bff007c0c */ /* 0x000fe2000bf05300 */
[----:B------:R-:W-:Y:S02]  /*10c0*/  UMOV UR44, UR8 ;  /* 0x00000008002c7c82 */ /* 0x000fe40008000000 */
[----:B------:R-:W4:Y:S01]  /*10d0*/  LDC R6, c[0x0][0x2e0] ;  /* 0x0000b800ff067b82 */ /* 0x000f220000000800 */
[----:B-1----:R-:W-:Y:S01]  /*10e0*/  ISETP.GE.AND P1, PT, R11, 0x1, PT ;  /* 0x000000010b00780c */ /* 0x002fe20003f26270 */
[----:B------:R-:W-:-:S04]  /*10f0*/  @UP0 USHF.R.U32.HI UR44, URZ, UR6, UR5 ;  /* 0x000000063f2c0299 */ /* 0x000fc80008011605 */
[----:B------:R-:W-:Y:S01]  /*1100*/  UIADD3 UR4, -UR44, URZ, URZ ;  /* 0x0000003f2c047290 */ /* 0x000fe2000fffe13f */
[----:B--2---:R-:W-:-:S03]  /*1110*/  SEL R17, R17, 0x1, P0 ;  /* 0x0000000111117807 */ /* 0x004fc60000000000 */
[----:B------:R-:W-:Y:S01]  /*1120*/  UIMAD UR43, UR43, UR4, UR8 ;  /* 0x000000042b2b72a4 */ /* 0x000fe2000f8e0208 */
[----:B---3--:R-:W-:-:S05]  /*1130*/  IADD3 R0, R165, 0x80, -R8 ;  /* 0x00000080a5007810 */ /* 0x008fca0007ffe808 */
[CC--:B----4-:R-:W-:Y:S02]  /*1140*/  IMAD R173, R17.reuse, R6.reuse, R0 ;  /* 0x0000000611ad7224 */ /* 0x0d0fe400078e0200 */
[----:B------:R-:W-:Y:S02]  /*1150*/  IMAD R73, R17, R6, RZ ;  /* 0x0000000611497224 */ /* 0x000fe400078e02ff */
[----:B------:R-:W-:Y:S01]  /*1160*/  IMAD.IADD R0, R173, 0x1, R10 ;  /* 0x00000001ad007824 */ /* 0x000fe200078e020a */
[----:B------:R-:W-:Y:S06]  /*1170*/  @!P1 BRA `(.L_x_870) ;  /* 0x0000000000409947 */ /* 0x000fec0003800000 */
[C---:B------:R-:W-:Y:S01]  /*1180*/  ISETP.GT.AND P0, PT, R173.reuse, RZ, PT ;  /* 0x000000ffad00720c */ /* 0x040fe20003f04270 */
[----:B------:R-:W-:-:S12]  /*1190*/  VIADD R2, R173, 0xffffffff ;  /* 0xffffffffad027836 */ /* 0x000fd80000000000 */
[----:B------:R-:W-:Y:S05]  /*11a0*/  @P0 BRA `(.L_x_871) ;  /* 0x00000000001c0947 */ /* 0x000fea0003800000 */
[----:B------:R-:W-:Y:S01]  /*11b0*/  ISETP.NE.AND P0, PT, R11, 0x1, PT ;  /* 0x000000010b00780c */ /* 0x000fe20003f05270 */
[----:B------:R-:W-:-:S12]  /*11c0*/  IMAD.MOV R3, RZ, RZ, -R173 ;  /* 0x000000ffff037224 */ /* 0x000fd800078e0aad */
[----:B------:R-:W1:Y:S02]  /*11d0*/  @P0 LDC.64 R4, c[0x0][0x9e8] ;  /* 0x00027a00ff040b82 */ /* 0x000e640000000a00 */
[----:B-1----:R-:W-:-:S05]  /*11e0*/  @P0 IMAD.HI.U32 R2, R3, R4, RZ ;  /* 0x0000000403020227 */ /* 0x002fca00078e00ff */
[----:B------:R-:W-:-:S04]  /*11f0*/  @P0 SHF.R.U32.HI R3, RZ, R5, R2 ;  /* 0x00000005ff030219 */ /* 0x000fc80000011602 */
[----:B------:R-:W-:Y:S01]  /*1200*/  LOP3.LUT R2, RZ, R3, RZ, 0x33, !PT ;  /* 0x00000003ff027212 */ /* 0x000fe200078e33ff */
[----:B------:R-:W-:Y:S06]  /*1210*/  BRA `(.L_x_872) ;  /* 0x0000000000107947 */ /* 0x000fec0003800000 */
.L_x_871:
[----:B------:R-:W-:-:S13]  /*1220*/  ISETP.NE.AND P0, PT, R11, 0x1, PT ;  /* 0x000000010b00780c */ /* 0x000fda0003f05270 */
[----:B------:R-:W1:Y:S02]  /*1230*/  @P0 LDC.64 R4, c[0x0][0x9e8] ;  /* 0x00027a00ff040b82 */ /* 0x000e640000000a00 */
[----:B-1----:R-:W-:-:S05]  /*1240*/  @P0 IMAD.HI.U32 R4, R2, R4, RZ ;  /* 0x0000000402040227 */ /* 0x002fca00078e00ff */
[----:B------:R-:W-:-:S07]  /*1250*/  @P0 SHF.R.U32.HI R2, RZ, R5, R4 ;  /* 0x00000005ff020219 */ /* 0x000fce0000011604 */
.L_x_872:
[----:B------:R-:W-:-:S05]  /*1260*/  IMAD R3, R2, R11, R11 ;  /* 0x0000000b02037224 */ /* 0x000fca00078e020b */
[----:B------:R-:W-:-:S07]  /*1270*/  VIMNMX R0, R0, R3, PT ;  /* 0x0000000300007248 */ /* 0x000fce0003fe0100 */
.L_x_870:
[----:B------:R-:W-:Y:S01]  /*1280*/  VIADD R2, R0, 0x5f ;  /* 0x0000005f00027836 */ /* 0x000fe20000000000 */
[----:B------:R-:W-:Y:S01]  /*1290*/  IADD3 R4, -R8, UR42, RZ ;  /* 0x0000002a08047c10 */ /* 0x000fe2000fffe1ff */
[----:B------:R-:W-:Y:S01]  /*12a0*/  IMAD R0, R17, R6, 0x5f ;  /* 0x0000005f11007424 */ /* 0x000fe200078e0206 */
[----:B------:R-:W-:Y:S01]  /*12b0*/  ULDC UR4, c[0x0][0x9dc] ;  /* 0x0002770000047ab9 */ /* 0x000fe20000000800 */
[----:B------:R-:W-:-:S04]  /*12c0*/  IMAD.HI R2, R2, 0x2aaaaaab, RZ ;  /* 0x2aaaaaab02027827 */ /* 0x000fc800078e02ff */
[----:B------:R-:W-:Y:S01]  /*12d0*/  IMAD.HI R0, R0, 0x2aaaaaab, RZ ;  /* 0x2aaaaaab00007827 */ /* 0x000fe200078e02ff */
[----:B------:R-:W-:-:S03]  /*12e0*/  SHF.R.U32.HI R5, RZ, 0x1f, R2 ;  /* 0x0000001fff057819 */ /* 0x000fc60000011602 */
[----:B------:R-:W-:Y:S01]  /*12f0*/  IMAD R4, R17, R6, R4 ;  /* 0x0000000611047224 */ /* 0x000fe200078e0204 */
[----:B------:R-:W-:Y:S02]  /*1300*/  SHF.R.U32.HI R3, RZ, 0x1f, R0 ;  /* 0x0000001fff037819 */ /* 0x000fe40000011600 */
[----:B------:R-:W-:Y:S02]  /*1310*/  LEA.HI.SX32 R72, R2, R5, 0x1c ;  /* 0x0000000502487211 */ /* 0x000fe400078fe2ff */
[----:B------:R-:W-:Y:S01]  /*1320*/  LEA.HI.SX32 R3, R0, R3, 0x1c ;  /* 0x0000000300037211 */ /* 0x000fe200078fe2ff */
[----:B------:R-:W-:-:S03]  /*1330*/  VIADD R0, R4, -UR4 ;  /* 0x8000000404007c36 */ /* 0x000fc60008000000 */
[----:B------:R-:W-:Y:S01]  /*1340*/  VIMNMX R72, R3, R72, PT ;  /* 0x0000004803487248 */ /* 0x000fe20003fe0100 */
[----:B------:R-:W-:Y:S06]  /*1350*/  @!P1 BRA `(.L_x_873) ;  /* 0x00000000003c9947 */ /* 0x000fec0003800000 */
[----:B------:R-:W-:-:S13]  /*1360*/  ISETP.GT.AND P0, PT, R4, -0x1, PT ;  /* 0xffffffff0400780c */ /* 0x000fda0003f04270 */
[----:B------:R-:W-:Y:S05]  /*1370*/  @P0 BRA `(.L_x_874) ;  /* 0x00000000001c0947 */ /* 0x000fea0003800000 */
[----:B------:R-:W-:Y:S02]  /*1380*/  ISETP.NE.AND P0, PT, R11, 0x1, PT ;  /* 0x000000010b00780c */ /* 0x000fe40003f05270 */
[----:B------:R-:W-:-:S11]  /*1390*/  LOP3.LUT R3, RZ, R4, RZ, 0x33, !PT ;  /* 0x00000004ff037212 */ /* 0x000fd600078e33ff */
[----:B------:R-:W1:Y:S02]  /*13a0*/  @P0 LDC.64 R6, c[0x0][0x9e8] ;  /* 0x00027a00ff060b82 */ /* 0x000e640000000a00 */
[----:B-1----:R-:W-:-:S05]  /*13b0*/  @P0 IMAD.HI.U32 R2, R3, R6, RZ ;  /* 0x0000000603020227 */ /* 0x002fca00078e00ff */
[----:B------:R-:W-:-:S04]  /*13c0*/  @P0 SHF.R.U32.HI R3, RZ, R7, R2 ;  /* 0x00000007ff030219 */ /* 0x000fc80000011602 */
[----:B------:R-:W-:Y:S01]  /*13d0*/  LOP3.LUT R4, RZ, R3, RZ, 0x33, !PT ;  /* 0x00000003ff047212 */ /* 0x000fe200078e33ff */
[----:B------:R-:W-:Y:S06]  /*13e0*/  BRA `(.L_x_875) ;  /* 0x0000000000107947 */ /* 0x000fec0003800000 */
.L_x_874:
[----:B------:R-:W-:-:S13]  /*13f0*/  ISETP.NE.AND P0, PT, R11, 0x1, PT ;  /* 0x000000010b00780c */ /* 0x000fda0003f05270 */
[----:B------:R-:W1:Y:S02]  /*1400*/  @P0 LDC.64 R2, c[0x0][0x9e8] ;  /* 0x00027a00ff020b82 */ /* 0x000e640000000a00 */
[----:B-1----:R-:W-:-:S05]  /*1410*/  @P0 IMAD.HI.U32 R2, R4, R2, RZ ;  /* 0x0000000204020227 */ /* 0x002fca00078e00ff */
[----:B------:R-:W-:-:S07]  /*1420*/  @P0 SHF.R.U32.HI R4, RZ, R3, R2 ;  /* 0x00000003ff040219 */ /* 0x000fce0000011602 */
.L_x_875:
[----:B------:R-:W-:-:S05]  /*1430*/  IMAD R3, R4, R11, RZ ;  /* 0x0000000b04037224 */ /* 0x000fca00078e02ff */
[----:B------:R-:W-:-:S07]  /*1440*/  VIMNMX R0, R0, R3, !PT ;  /* 0x0000000300007248 */ /* 0x000fce0007fe0100 */
.L_x_873:
[----:B------:R-:W-:Y:S01]  /*1450*/  IMAD.HI R2, R0, 0x2aaaaaab, RZ ;  /* 0x2aaaaaab00027827 */ /* 0x000fe200078e02ff */
[----:B------:R-:W-:Y:S02]  /*1460*/  PLOP3.LUT P0, PT, PT, PT, PT, 0x80, 0x0 ;  /* 0x000000000000781c */ /* 0x000fe40003f0f070 */
[----:B------:R-:W-:Y:S02]  /*1470*/  CS2R R86, SRZ ;  /* 0x0000000000567805 */ /* 0x000fe4000001ff00 */
[----:B------:R-:W-:Y:S01]  /*1480*/  CS2R R84, SRZ ;  /* 0x0000000000547805 */ /* 0x000fe2000001ff00 */
[----:B------:R-:W-:Y:S01]  /*1490*/  IMAD.MOV.U32 R0, RZ, RZ, RZ ;  /* 0x000000ffff007224 */ /* 0x000fe200078e00ff */
[----:B------:R-:W-:Y:S02]  /*14a0*/  SHF.R.U32.HI R3, RZ, 0x1f, R2 ;  /* 0x0000001fff037819 */ /* 0x000fe40000011602 */
[----:B------:R-:W-:Y:S02]  /*14b0*/  CS2R R82, SRZ ;  /* 0x0000000000527805 */ /* 0x000fe4000001ff00 */
[----:B------:R-:W-:-:S02]  /*14c0*/  CS2R R80, SRZ ;  /* 0x0000000000507805 */ /* 0x000fc4000001ff00 */
[----:B------:R-:W-:Y:S02]  /*14d0*/  CS2R R78, SRZ ;  /* 0x00000000004e7805 */ /* 0x000fe4000001ff00 */
[----:B------:R-:W-:Y:S02]  /*14e0*/  LEA.HI.SX32 R3, R2, R3, 0x1c ;  /* 0x0000000302037211 */ /* 0x000fe400078fe2ff */
[----:B------:R-:W-:Y:S02]  /*14f0*/  CS2R R76, SRZ ;  /* 0x00000000004c7805 */ /* 0x000fe4000001ff00 */
[----:B------:R-:W-:Y:S02]  /*1500*/  CS2R R74, SRZ ;  /* 0x00000000004a7805 */ /* 0x000fe4000001ff00 */
[----:B------:R-:W-:Y:S02]  /*1510*/  CS2R R28, SRZ ;  /* 0x00000000001c7805 */ /* 0x000fe4000001ff00 */
[----:B------:R-:W-:-:S02]  /*1520*/  VIMNMX R19, RZ, R3, !PT ;  /* 0x00000003ff137248 */ /* 0x000fc40007fe0100 */
[----:B------:R-:W-:Y:S02]  /*1530*/  CS2R R70, SRZ ;  /* 0x0000000000467805 */ /* 0x000fe4000001ff00 */
[----:B------:R-:W-:Y:S02]  /*1540*/  CS2R R68, SRZ ;  /* 0x0000000000447805 */ /* 0x000fe4000001ff00 */
[----:B------:R-:W-:Y:S02]  /*1550*/  CS2R R66, SRZ ;  /* 0x0000000000427805 */ /* 0x000fe4000001ff00 */
[----:B------:R-:W-:Y:S02]  /*1560*/  ISETP.GT.AND P1, PT, R72, R19, PT ;  /* 0x000000134800720c */ /* 0x000fe40003f24270 */
        /* <DEDUP_REMOVED lines=20> */
[----:B------:R-:W-:Y:S01]  /*16b0*/  CS2R R8, SRZ ;  /* 0x0000000000087805 */ /* 0x000fe2000001ff00 */
[----:B------:R-:W-:-:S02]  /*16c0*/  IMAD.MOV.U32 R25, RZ, RZ, RZ ;  /* 0x000000ffff197224 */ /* 0x000fc400078e00ff */
[----:B------:R-:W-:Y:S01]  /*16d0*/  IMAD.MOV.U32 R10, RZ, RZ, RZ ;  /* 0x000000ffff0a7224 */ /* 0x000fe200078e00ff */
[----:B------:R-:W-:Y:S06]  /*16e0*/  @!P1 BRA `(.L_x_876) ;  /* 0x000000c800d89947 */ /* 0x000fec0003800000 */
[----:B------:R-:W1:Y:S01]  /*16f0*/  SHFL.IDX PT, R0, R168, RZ, 0x1f ;  /* 0x00001fffa8007589 */ /* 0x000e6200000e0000 */
[----:B------:R-:W-:-:S04]  /*1700*/  UIADD3 UR6, UR37, 0xc400, URZ ;  /* 0x0000c40025067890 */ /* 0x000fc8000fffe03f */
[----:B------:R-:W-:-:S06]  /*1710*/  ULOP3.LUT UP0, URZ, UR6, 0x1bf, URZ, 0xc0, !UPT ;  /* 0x000001bf063f7892 */ /* 0x000fcc000f80c03f */
[----:B------:R-:W-:Y:S02]  /*1720*/  PLOP3.LUT P0, PT, PT, PT, UP0, 0x80, 0x0 ;  /* 0x000000000000781c */ /* 0x000fe40003f0f008 */
[----:B-1----:R-:W-:-:S13]  /*1730*/  R2UR UR4, R0 ;  /* 0x00000000000472ca */ /* 0x002fda00000e0000 */
[----:B------:R-:W-:-:S04]  /*1740*/  ULEA.HI UR5, UR4, UR4, URZ, 0x1 ;  /* 0x0000000404057291 */ /* 0x000fc8000f8f083f */
        /* <DEDUP_REMOVED lines=13> */
[----:B------:R-:W-:Y:S02]  /*1820*/  IMAD.U32 R10, RZ, RZ, UR6 ;  /* 0x00000006ff0a7e24 */ /* 0x000fe4000f8e00ff */
[----:B------:R-:W-:Y:S02]  /*1830*/  IMAD.U32 R6, RZ, RZ, UR4 ;  /* 0x00000004ff067e24 */ /* 0x000fe4000f8e00ff */
[----:B------:R-:W-:-:S02]  /*1840*/  IMAD.U32 R7, RZ, RZ, UR5 ;  /* 0x00000005ff077e24 */ /* 0x000fc4000f8e00ff */
[----:B------:R-:W-:Y:S02]  /*1850*/  IMAD.U32 R11, RZ, RZ, UR7 ;  /* 0x00000007ff0b7e24 */ /* 0x000fe4000f8e00ff */
[----:B------:R-:W-:Y:S02]  /*1860*/  IMAD.MOV.U32 R8, RZ, RZ, 0x70 ;  /* 0x00000070ff087424 */ /* 0x000fe400078e00ff */
[----:B------:R-:W-:Y:S02]  /*1870*/  IMAD.MOV.U32 R12, RZ, RZ, 0x1 ;  /* 0x00000001ff0c7424 */ /* 0x000fe400078e00ff */
[----:B-1----:R-:W-:-:S07]  /*1880*/  IMAD.MOV.U32 R13, RZ, RZ, RZ ;  /* 0x000000ffff0d7224 */ /* 0x002fce00078e00ff */
[----:B------:R-:W-:-:S07]  /*1890*/  LEPC R20, `(.L_x_877) ;  /* 0x000000001014794e */ /* 0x000fce0000000000 */
[----:B--2---:R-:W-:Y:S05]  /*18a0*/  CALL.ABS.NOINC R2 ;  /* 0x0000000002007343 */ /* 0x004fea0003c00000 */
.L_x_877:
[----:B------:R-:W-:Y:S02]  /*18b0*/  LEA.HI R0, R164, R164, RZ, 0x1 ;  /* 0x000000a4a4007211 */ /* 0x000fe400078f08ff */
[----:B------:R-:W-:Y:S02]  /*18c0*/  R2UR UR4, R170 ;  /* 0x00000000aa0472ca */ /* 0x000fe400000e0000 */
[----:B------:R-:W-:-:S05]  /*18d0*/  LOP3.LUT R3, R0, 0xfffffffe, RZ, 0xc0, !PT ;  /* 0xfffffffe00037812 */ /* 0x000fca00078ec0ff */
[----:B------:R-:W-:-:S05]  /*18e0*/  IMAD.IADD R0, R164, 0x1, -R3 ;  /* 0x00000001a4007824 */ /* 0x000fca00078e0a03 */
[----:B------:R-:W-:Y:S01]  /*18f0*/  SHF.L.U32 R0, R0, 0x1f, RZ ;  /* 0x0000001f00007819 */ /* 0x000fe200000006ff */
[----:B------:R-:W-:-:S03]  /*1900*/  IMAD.U32 R2, RZ, RZ, UR4 ;  /* 0x00000004ff027e24 */ /* 0x000fc6000f8e00ff */
[----:B------:R-:W1:Y:S02]  /*1910*/  SYNCS.PHASECHK.TRANS64.TRYWAIT P1, [UR37+0x2a800], R0 ;  /* 0x02a80000ff0075a7 */ /* 0x000e640008020165 */
[----:B------:R-:W-:Y:S01]  /*1920*/  ISETP.NE.AND P0, PT, R2, 0x3, PT ;  /* 0x000000030200780c */ /* 0x000fe20003f05270 */
[----:B-1----:R-:W-:-:S12]  /*1930*/  @!P1 BRA `(.L_x_878) ;  /* 0x0000010c00dc9947 */ /* 0x002fd80003800000 */
.L_x_1025:
[----:B------:R-:W-:Y:S05]  /*1940*/  @!P0 BRA `(.L_x_879) ;  /* 0x0000000000048947 */ /* 0x000fea0003800000 */
[----:B------:R-:W-:Y:S01]  /*1950*/  BPT.TRAP 0x1 ;  /* 0x000000040000795c */ /* 0x000fe20000300000 */
.L_x_879:
[----:B-1----:R-:W-:Y:S02]  /*1960*/  IMAD.U32 R3, RZ, RZ, UR36 ;  /* 0x00000024ff037e24 */ /* 0x002fe4000f8e00ff */
[----:B------:R-:W-:-:S03]  /*1970*/  IMAD.U32 R0, RZ, RZ, UR39 ;  /* 0x00000027ff007e24 */ /* 0x000fc6000f8e00ff */
[----:B------:R-:W-:Y:S02]  /*1980*/  LEA R3, R3, UR37, 0x3 ;  /* 0x0000002503037c11 */ /* 0x000fe4000f8e18ff */
[----:B------:R-:W-:-:S04]  /*1990*/  SHF.L.U32 R0, R0, 0x1f, RZ ;  /* 0x0000001f00007819 */ /* 0x000fc800000006ff */
[----:B------:R1:W2:Y:S01]  /*19a0*/  SYNCS.PHASECHK.TRANS64.TRYWAIT P1, [R3+URZ+0x2a830], R0 ;  /* 0x02a83000030075a7 */ /* 0x0002a2000802017f */
[----:B------:R-:W-:Y:S05]  /*19b0*/  @!P0 BRA `(.L_x_880) ;  /* 0x0000000000048947 */ /* 0x000fea0003800000 */
[----:B------:R-:W-:Y:S01]  /*19c0*/  BPT.TRAP 0x1 ;  /* 0x000000040000795c */ /* 0x000fe20000300000 */
.L_x_880:
[----:B------:R-:W3:Y:S01]  /*19d0*/  S2R R2, SR_TID.X ;  /* 0x0000000000027919 */ /* 0x000ee20000002100 */
[----:B------:R-:W-:Y:S02]  /*19e0*/  LOP3.LUT R18, R18, 0xffefffff, RZ, 0xc0, !PT ;  /* 0xffefffff12127812 */ /* 0x000fe400078ec0ff */
[----:B---3--:R-:W-:-:S13]  /*19f0*/  LOP3.LUT P2, RZ, R2, 0x7f, RZ, 0xc0, !PT ;  /* 0x0000007f02ff7812 */ /* 0x008fda000784c0ff */
[----:B------:R-:W-:Y:S01]  /*1a00*/  @P2 LOP3.LUT R18, R18, 0x100000, RZ, 0xfc, !PT ;  /* 0x0010000012122812 */ /* 0x000fe200078efcff */
[----:B--2---:R-:W-:Y:S06]  /*1a10*/  @P1 BRA `(.L_x_881) ;  /* 0x0000000000081947 */ /* 0x004fec0003800000 */
[----:B------:R-:W2:Y:S02]  /*1a20*/  SYNCS.PHASECHK.TRANS64.TRYWAIT P1, [R3+URZ+0x2a830], R0 ;  /* 0x02a83000030075a7 */ /* 0x000ea4000802017f */
[----:B--2---:R-:W-:Y:S05]  /*1a30*/  @!P1 BRA `(.L_x_882) ;  /* 0x0000010c00b49947 */ /* 0x004fea0003800000 */
.L_x_881:
        /* <DEDUP_REMOVED lines=10> */
[----:B------:R-:W3:Y:S01]  /*1ae0*/  S2R R82, SR_TID.X ;  /* 0x0000000000527919 */ /* 0x000ee20000002100 */
[----:B------:R-:W-:Y:S01]  /*1af0*/  UMOV UR17, 0x40000040 ;  /* 0x4000004000117882 */ /* 0x000fe20000000000 */
[----:B------:R-:W-:Y:S01]  /*1b00*/  UMOV UR19, 0x40000040 ;  /* 0x4000004000137882 */ /* 0x000fe20000000000 */
[----:B------:R-:W-:Y:S01]  /*1b10*/  ULOP3.LUT UR38, UR4, 0x10000, URZ, 0xfc, !UPT ;  /* 0x0001000004267892 */ /* 0x000fe2000f8efc3f */
[----:B-12---:R-:W1:Y:S01]  /*1b20*/  LDC R0, c[0x0][0x288] ;  /* 0x0000a200ff007b82 */ /* 0x006e620000000800 */
[----:B------:R-:W-:Y:S01]  /*1b30*/  ULOP3.LUT UR4, UR40, 0x10000, URZ, 0xfc, !UPT ;  /* 0x0001000028047892 */ /* 0x000fe2000f8efc3f */
[----:B------:R-:W-:Y:S01]  /*1b40*/  LOP3.LUT R18, R18, 0xfff7ffff, RZ, 0xc0, !PT ;  /* 0xfff7ffff12127812 */ /* 0x000fe200078ec0ff */
[----:B------:R-:W-:-:S02]  /*1b50*/  UIMAD UR5, UR36, 0x900, UR38 ;  /* 0x00000900240578a4 */ /* 0x000fc4000f8e0226 */
[----:B------:R-:W-:Y:S02]  /*1b60*/  UIADD3 UR6, UR4, 0x2, URZ ;  /* 0x0000000204067890 */ /* 0x000fe4000fffe03f */
[----:B------:R-:W-:Y:S01]  /*1b70*/  UIADD3 UR7, UR5, 0x2, URZ ;  /* 0x0000000205077890 */ /* 0x000fe2000fffe03f */
[----:B------:R-:W-:Y:S02]  /*1b80*/  UMOV UR8, UR4 ;  /* 0x0000000400087c82 */ /* 0x000fe40008000000 */
[----:B------:R-:W-:Y:S01]  /*1b90*/  UMOV UR10, UR5 ;  /* 0x00000005000a7c82 */ /* 0x000fe20008000000 */
[----:B------:R-:W-:Y:S01]  /*1ba0*/  IMAD.U32 R10, RZ, RZ, UR8 ;  /* 0x00000008ff0a7e24 */ /* 0x000fe2000f8e00ff */
[----:B------:R-:W-:Y:S01]  /*1bb0*/  HGMMA.64x96x16.F32 R24, gdesc[UR8], RZ, !UPT, gsb0 ;  /* 0x01600000081879f0 */ /* 0x000fe2000c0008ff */
[----:B------:R-:W-:Y:S01]  /*1bc0*/  UMOV UR8, UR6 ;  /* 0x0000000600087c82 */ /* 0x000fe20008000000 */
[----:B------:R-:W-:Y:S01]  /*1bd0*/  UMOV UR9, 0x40000040 ;  /* 0x4000004000097882 */ /* 0x000fe20000000000 */
[----:B------:R-:W-:Y:S01]  /*1be0*/  UMOV UR10, UR7 ;  /* 0x00000007000a7c82 */ /* 0x000fe20008000000 */
[----:B------:R-:W-:Y:S01]  /*1bf0*/  UMOV UR11, 0x40000040 ;  /* 0x40000040000b7882 */ /* 0x000fe20000000000 */
[----:B------:R-:W-:Y:S01]  /*1c00*/  UIADD3 UR6, UR4, 0x4, URZ ;  /* 0x0000000404067890 */ /* 0x000fe2000fffe03f */
[----:B------:R-:W-:Y:S01]  /*1c10*/  IMAD.U32 R8, RZ, RZ, UR8 ;  /* 0x00000008ff087e24 */ /* 0x000fe2000f8e00ff */
[----:B------:R-:W-:Y:S01]  /*1c20*/  UIADD3 UR7, UR5, 0x4, URZ ;  /* 0x0000000405077890 */ /* 0x000fe2000fffe03f */
[----:B------:R-:W-:Y:S01]  /*1c30*/  IMAD.U32 R9, RZ, RZ, UR9 ;  /* 0x00000009ff097e24 */ /* 0x000fe2000f8e00ff */
[----:B------:R-:W-:-:S02]  /*1c40*/  UIADD3 UR12, UR4, 0x400, URZ ;  /* 0x00000400040c7890 */ /* 0x000fc4000fffe03f */
[----:B------:R-:W-:Y:S02]  /*1c50*/  UIADD3 UR14, UR5, 0x300, URZ ;  /* 0x00000300050e7890 */ /* 0x000fe4000fffe03f */
[----:B------:R-:W-:Y:S02]  /*1c60*/  UIADD3 UR16, UR4, 0x402, URZ ;  /* 0x0000040204107890 */ /* 0x000fe4000fffe03f */
[----:B------:R-:W-:Y:S01]  /*1c70*/  UIADD3 UR18, UR5, 0x302, URZ ;  /* 0x0000030205127890 */ /* 0x000fe2000fffe03f */
[----:B---3--:R-:W-:Y:S01]  /*1c80*/  LOP3.LUT P1, RZ, R82, 0x7f, RZ, 0xc0, !PT ;  /* 0x0000007f52ff7812 */ /* 0x008fe2000782c0ff */
        /* <DEDUP_REMOVED lines=9> */
[----:B------:R-:W-:Y:S01]  /*1d20*/  @!P1 VIADD R3, R3, 0x2a840 ;  /* 0x0002a84003039836 */ /* 0x000fe20000000000 */
[----:B------:R-:W-:Y:S01]  /*1d30*/  UIADD3 UR30, UR5, 0x600, URZ ;  /* 0x00000600051e7890 */ /* 0x000fe2000fffe03f */
[----:B------:R-:W-:Y:S01]  /*1d40*/  UMOV UR29, 0x40000040 ;  /* 0x40000040001d7882 */ /* 0x000fe20000000000 */
[----:B------:R-:W-:Y:S01]  /*1d50*/  UMOV UR31, 0x40000040 ;  /* 0x40000040001f7882 */ /* 0x000fe20000000000 */
[----:B------:R-:W-:Y:S01]  /*1d60*/  UIADD3 UR32, UR4, 0x802, URZ ;  /* 0x0000080204207890 */ /* 0x000fe2000fffe03f */
[----:B------:R-:W-:Y:S01]  /*1d70*/  @!P1 PRMT R3, RZ, 0x654, R3 ;  /* 0x00000654ff039816 */ /* 0x000fe20000000003 */
        /* <DEDUP_REMOVED lines=11> */
[----:B------:R-:W-:Y:S02]  /*1e30*/  ULDC.64 UR40, c[0x0][0x9d8] ;  /* 0x0002760000287ab9 */ /* 0x000fe40000000a00 */
[----:B------:R-:W-:Y:S01]  /*1e40*/  ULOP3.LUT UR41, URZ, UR41, URZ, 0x33, !UPT ;  /* 0x000000293f297292 */ /* 0x000fe2000f8e333f */
[----:B------:R-:W-:-:S02]  /*1e50*/  WARPGROUP.DEPBAR.LE gsb0, 0x0 ;  /* 0x00008000000079c5 */ /* 0x000fc40000010000 */
[----:B------:R-:W-:-:S06]  /*1e60*/  WARPGROUP.ARRIVE ;  /* 0x00000000000079c5 */ /* 0x000fcc0000000000 */
[----:B------:R-:W-:Y:S01]  /*1e70*/  HGMMA.64x96x16.F32 R24, gdesc[UR8], R24, gsb0 ;  /* 0x01600000081879f0 */ /* 0x000fe20008000818 */
[----:B------:R-:W-:Y:S01]  /*1e80*/  UMOV UR8, UR6 ;  /* 0x0000000600087c82 */ /* 0x000fe20008000000 */
[----:B------:R-:W-:Y:S01]  /*1e90*/  UMOV UR9, 0x40000040 ;  /* 0x4000004000097882 */ /* 0x000fe20000000000 */
[----:B------:R-:W-:Y:S01]  /*1ea0*/  UMOV UR10, UR7 ;  /* 0x00000007000a7c82 */ /* 0x000fe20008000000 */
[----:B------:R-:W-:Y:S01]  /*1eb0*/  UMOV UR11, 0x40000040 ;  /* 0x40000040000b7882 */ /* 0x000fe20000000000 */
[----:B------:R-:W-:Y:S02]  /*1ec0*/  IMAD.U32 R6, RZ, RZ, UR8 ;  /* 0x00000008ff067e24 */ /* 0x000fe4000f8e00ff */
[----:B------:R-:W-:Y:S01]  /*1ed0*/  IMAD.U32 R7, RZ, RZ, UR9 ;  /* 0x00000009ff077e24 */ /* 0x000fe2000f8e00ff */
[----:B------:R-:W-:Y:S02]  /*1ee0*/  WARPGROUP.DEPBAR.LE gsb0, 0x0 ;  /* 0x00008000000079c5 */ /* 0x000fe40000010000 */
[----:B------:R-:W-:-:S06]  /*1ef0*/  WARPGROUP.ARRIVE ;  /* 0x00000000000079c5 */ /* 0x000fcc0000000000 */
[----:B------:R-:W-:Y:S01]  /*1f00*/  HGMMA.64x96x16.F32 R24, gdesc[UR8], R24, gsb0 ;  /* 0x01600000081879f0 */ /* 0x000fe20008000818 */
[----:B------:R-:W-:Y:S02]  /*1f10*/  UIADD3 UR8, UR4, 0x6, URZ ;  /* 0x0000000604087890 */ /* 0x000fe4000fffe03f */
[----:B------:R-:W-:Y:S01]  /*1f20*/  UIADD3 UR10, UR5, 0x6, URZ ;  /* 0x00000006050a7890 */ /* 0x000fe2000fffe03f */
[----:B------:R-:W-:Y:S01]  /*1f30*/  UMOV UR9, 0x40000040 ;  /* 0x4000004000097882 */ /* 0x000fe20000000000 */
[----:B------:R-:W-:Y:S01]  /*1f40*/  UMOV UR11, 0x40000040 ;  /* 0x40000040000b7882 */ /* 0x000fe20000000000 */
[----:B------:R-:W-:Y:S02]  /*1f50*/  WARPGROUP.DEPBAR.LE gsb0, 0x0 ;  /* 0x00008000000079c5 */ /* 0x000fe40000010000 */
[----:B------:R-:W-:-:S06]  /*1f60*/  WARPGROUP.ARRIVE ;  /* 0x00000000000079c5 */ /* 0x000fcc0000000000 */
[----:B------:R-:W-:Y:S03]  /*1f70*/  HGMMA.64x96x16.F32 R24, gdesc[UR8], R24, gsb0 ;  /* 0x01600000081879f0 */ /* 0x000fe60008000818 */
        /* <DEDUP_REMOVED lines=25> */
[----:B------:R-:W-:Y:S01]  /*2110*/  FMUL.FTZ R25, R25, UR40 ;  /* 0x0000002819197c20 */ /* 0x000fe20008410000 */
[----:B------:R-:W-:Y:S01]  /*2120*/  FMUL.FTZ R46, R46, UR40 ;  /* 0x000000282e2e7c20 */ /* 0x000fe20008410000 */
[----:B------:R-:W-:Y:S01]  /*2130*/  FMUL.FTZ R4, R24, UR40 ;  /* 0x0000002818047c20 */ /* 0x000fe20008410000 */
[----:B------:R-:W-:Y:S01]  /*2140*/  FMUL.FTZ R53, R53, UR40 ;  /* 0x0000002835357c20 */ /* 0x000fe20008410000 */
[----:B------:R2:W3:Y:S01]  /*2150*/  MUFU.TANH R74, R25 ;  /* 0x00000019004a7308 */ /* 0x0004e20000002400 */
[----:B------:R-:W-:Y:S01]  /*2160*/  FMUL.FTZ R62, R62, UR40 ;  /* 0x000000283e3e7c20 */ /* 0x000fe20008410000 */
[----:B------:R-:W-:Y:S01]  /*2170*/  FMUL.FTZ R2, R27, UR40 ;  /* 0x000000281b027c20 */ /* 0x000fe20008410000 */
[----:B------:R-:W-:-:S02]  /*2180*/  IMAD R27, R72, -0x60, R73 ;  /* 0xffffffa0481b7824 */ /* 0x000fc400078e0249 */
[----:B------:R-:W-:Y:S01]  /*2190*/  FMUL.FTZ R29, R29, UR40 ;  /* 0x000000281d1d7c20 */ /* 0x000fe20008410000 */
[----:B------:R1:W-:Y:S01]  /*21a0*/  @!P1 SYNCS.ARRIVE.TRANS64.RED.A1T0 RZ, [R3+URZ], RZ ;  /* 0x000000ff03ff99a7 */ /* 0x0003e2000810043f */
[----:B------:R-:W-:Y:S01]  /*21b0*/  FMUL.FTZ R5, R26, UR40 ;  /* 0x000000281a057c20 */ /* 0x000fe20008410000 */
[----:B------:R-:W-:Y:S01]  /*21c0*/  FMUL.FTZ R12, R30, UR40 ;  /* 0x000000281e0c7c20 */ /* 0x000fe20008410000 */
[----:B------:R-:W4:Y:S01]  /*21d0*/  MUFU.TANH R78, R46 ;  /* 0x0000002e004e7308 */ /* 0x000f220000002400 */
[----:B------:R-:W-:Y:S01]  /*21e0*/  FMUL.FTZ R14, R31, UR40 ;  /* 0x000000281f0e7c20 */ /* 0x000fe20008410000 */
[----:B------:R-:W-:Y:S01]  /*21f0*/  FMUL.FTZ R32, R32, UR40 ;  /* 0x0000002820207c20 */ /* 0x000fe20008410000 */
[----:B------:R-:W-:Y:S01]  /*2200*/  FMUL.FTZ R33, R33, UR40 ;  /* 0x0000002821217c20 */ /* 0x000fe20008410000 */
[----:B------:R-:W-:Y:S01]  /*2210*/  FMUL.FTZ R20, R34, UR40 ;  /* 0x0000002822147c20 */ /* 0x000fe20008410000 */
[----:B--2---:R-:W2:Y:S01]  /*2220*/  LDC.64 R24, c[0x0][0x9e0] ;  /* 0x00027800ff187b82 */ /* 0x004ea20000000a00 */
[----:B-1----:R-:W-:Y:S01]  /*2230*/  IADD3 R3, -R0, 0x61, R27 ;  /* 0x0000006100037810 */ /* 0x002fe20007ffe11b */
        /* <DEDUP_REMOVED lines=9> */
[----:B------:R5:W1:Y:S01]  /*22d0*/  MUFU.TANH R53, R62 ;  /* 0x0000003e00357308 */ /* 0x000a620000002400 */
        /* <DEDUP_REMOVED lines=8> */
[----:B-----5:R-:W5:Y:S01]  /*2360*/  LDC R62, c[0x0][0x2e0] ;  /* 0x0000b800ff3e7b82 */ /* 0x020f620000000800 */
[----:B------:R-:W-:Y:S01]  /*2370*/  FMUL.FTZ R55, R55, UR40 ;  /* 0x0000002837377c20 */ /* 0x000fe20008410000 */
        /* <DEDUP_REMOVED lines=11> */
[----:B---3--:R-:W-:-:S02]  /*2430*/  IMAD.MOV.U32 R29, RZ, RZ, -0x60 ;  /* 0xffffffa0ff1d7424 */ /* 0x008fc400078e00ff */
[----:B------:R-:W-:Y:S01]  /*2440*/  FMUL.FTZ R28, R28, UR40 ;  /* 0x000000281c1c7c20 */ /* 0x000fe20008410000 */
[----:B------:R-:W-:Y:S01]  /*2450*/  FMUL.FTZ R64, R64, UR40 ;  /* 0x0000002840407c20 */ /* 0x000fe20008410000 */
[----:B--2---:R-:W-:Y:S01]  /*2460*/  ISETP.GE.AND P1, PT, R25, 0x1, PT ;  /* 0x000000011900780c */ /* 0x004fe20003f26270 */
[----:B------:R2:W3:Y:S01]  /*2470*/  MUFU.TANH R79, R50 ;  /* 0x00000032004f7308 */ /* 0x0004e20000002400 */
[----:B------:R-:W-:Y:S01]  /*2480*/  FMUL.FTZ R42, R42, UR40 ;  /* 0x000000282a2a7c20 */ /* 0x000fe20008410000 */
[----:B------:R-:W-:Y:S01]  /*2490*/  FMUL.FTZ R54, R54, UR40 ;  /* 0x0000002836367c20 */ /* 0x000fe20008410000 */
[----:B------:R-:W-:Y:S01]  /*24a0*/  FMUL.FTZ R57, R57, UR40 ;  /* 0x0000002839397c20 */ /* 0x000fe20008410000 */
[----:B------:R-:W-:Y:S01]  /*24b0*/  FMUL.FTZ R58, R58, UR40 ;  /* 0x000000283a3a7c20 */ /* 0x000fe20008410000 */
[----:B------:R-:W-:Y:S02]  /*24c0*/  IMAD R31, R16, -0x2, R3 ;  /* 0xfffffffe101f7824 */ /* 0x000fe400078e0203 */
[----:B------:R-:W-:Y:S01]  /*24d0*/  FMUL.FTZ R38, R38, UR40 ;  /* 0x0000002826267c20 */ /* 0x000fe20008410000 */
[----:B------:R-:W-:Y:S01]  /*24e0*/  FMUL.FTZ R60, R60, UR40 ;  /* 0x000000283c3c7c20 */ /* 0x000fe20008410000 */
[----:B------:R-:W1:Y:S01]  /*24f0*/  MUFU.TANH R4, R4 ;  /* 0x0000000400047308 */ /* 0x000e620000002400 */
[----:B--2---:R-:W-:-:S02]  /*2500*/  IMAD R50, R72, R29, 0x60 ;  /* 0x0000006048327424 */ /* 0x004fc400078e021d */
[----:B------:R-:W-:Y:S01]  /*2510*/  VIADD R3, R167, UR42 ;  /* 0x0000002aa7037c36 */ /* 0x000fe20008000000 */
[----:B------:R-:W-:Y:S01]  /*2520*/  @P1 LOP3.LUT R18, R18, 0x80000, RZ, 0xfc, !PT ;  /* 0x0008000012121812 */ /* 0x000fe200078efcff */
[----:B-----5:R-:W-:-:S03]  /*2530*/  IMAD R29, R17, R62, R50 ;  /* 0x0000003e111d7224 */ /* 0x020fc600078e0232 */
[----:B------:R-:W2:Y:S08]  /*2540*/  MUFU.TANH R5, R5 ;  /* 0x0000000500057308 */ /* 0x000eb00000002400 */
[----:B------:R-:W1:Y:S08]  /*2550*/  MUFU.TANH R2, R2 ;  /* 0x0000000200027308 */ /* 0x000e700000002400 */
        /* <DEDUP_REMOVED lines=34> */
[----:B------:R5:W1:Y:S08]  /*2780*/  MUFU.TANH R80, R54 ;  /* 0x0000003600507308 */ /* 0x000a700000002400 */
[----:B------:R4:W1:Y:S01]  /*2790*/  MUFU.TANH R42, R57 ;  /* 0x00000039002a7308 */ /* 0x0008620000002400 */
[----:B-----5:R-:W-:-:S07]  /*27a0*/  IMAD R54, R16, -0x2, R29 ;  /* 0xfffffffe10367824 */ /* 0x020fce00078e021d */
[----:B------:R5:W1:Y:S01]  /*27b0*/  MUFU.TANH R81, R58 ;  /* 0x0000003a00517308 */ /* 0x000a620000002400 */
[----:B----4-:R-:W-:-:S05]  /*27c0*/  IMAD.IADD R57, R31, 0x1, R24 ;  /* 0x000000011f397824 */ /* 0x010fca00078e0218 */
[----:B------:R-:W-:Y:S02]  /*27d0*/  VIADDMNMX R30, R3, R57, R54, PT ;  /* 0x00000039031e7246 */ /* 0x000fe40003800136 */
[----:B------:R-:W4:Y:S01]  /*27e0*/  MUFU.TANH R35, R38 ;  /* 0x0000002600237308 */ /* 0x000f220000002400 */
[----:B-----5:R-:W-:-:S04]  /*27f0*/  VIADD R58, R31, UR41 ;  /* 0x000000291f3a7c36 */ /* 0x020fc80008000000 */
[----:B------:R-:W-:-:S03]  /*2800*/  IMAD.IADD R29, R58, 0x1, R3 ;  /* 0x000000013a1d7824 */ /* 0x000fc600078e0203 */
[----:B------:R5:W1:Y:S02]  /*2810*/  MUFU.TANH R38, R60 ;  /* 0x0000003c00267308 */ /* 0x000a640000002400 */
[----:B-----5:R-:W-:Y:S01]  /*2820*/  IMAD R60, R16, -0x2, R50 ;  /* 0xfffffffe103c7824 */ /* 0x020fe200078e0232 */
[----:B--234-:R-:W-:Y:S06]  /*2830*/  @!P1 BRA `(.L_x_883) ;  /* 0x0000000000509947 */ /* 0x01cfec0003800000 */
[----:B------:R-:W-:Y:S01]  /*2840*/  IMAD R31, R17, R62, R3 ;  /* 0x0000003e111f7224 */ /* 0x000fe200078e0203 */
[----:B------:R-:W-:Y:S03]  /*2850*/  BSSY B0, `(.L_x_884) ;  /* 0x000000f000007945 */ /* 0x000fe60003800000 */
[----:B------:R-:W-:-:S05]  /*2860*/  IMAD.IADD R31, R31, 0x1, -R0 ;  /* 0x000000011f1f7824 */ /* 0x000fca00078e0a00 */
[----:B------:R-:W-:-:S13]  /*2870*/  ISETP.GT.AND P1, PT, R31, -0x1, PT ;  /* 0xffffffff1f00780c */ /* 0x000fda0003f24270 */
[----:B------:R-:W-:Y:S05]  /*2880*/  @P1 BRA `(.L_x_885) ;  /* 0x00000000001c1947 */ /* 0x000fea0003800000 */
[----:B------:R-:W-:Y:S02]  /*2890*/  ISETP.NE.AND P1, PT, R25, 0x1, PT ;  /* 0x000000011900780c */ /* 0x000fe40003f25270 */
[----:B------:R-:W-:-:S11]  /*28a0*/  LOP3.LUT R31, RZ, R31, RZ, 0x33, !PT ;  /* 0x0000001fff1f7212 */ /* 0x000fd600078e33ff */
[----:B------:R-:W2:Y:S02]  /*28b0*/  @P1 LDC.64 R66, c[0x0][0x9e8] ;  /* 0x00027a00ff421b82 */ /* 0x000ea40000000a00 */
[----:B--2---:R-:W-:-:S05]  /*28c0*/  @P1 IMAD.HI.U32 R28, R31, R66, RZ ;  /* 0x000000421f1c1227 */ /* 0x004fca00078e00ff */
[----:B------:R-:W-:-:S04]  /*28d0*/  @P1 SHF.R.U32.HI R31, RZ, R67, R28 ;  /* 0x00000043ff1f1219 */ /* 0x000fc8000001161c */
[----:B------:R-:W-:Y:S01]  /*28e0*/  LOP3.LUT R31, RZ, R31, RZ, 0x33, !PT ;  /* 0x0000001fff1f7212 */ /* 0x000fe200078e33ff */
[----:B------:R-:W-:Y:S06]  /*28f0*/  BRA `(.L_x_886) ;  /* 0x0000000000107947 */ /* 0x000fec0003800000 */
.L_x_885:
[----:B------:R-:W-:-:S13]  /*2900*/  ISETP.NE.AND P1, PT, R25, 0x1, PT ;  /* 0x000000011900780c */ /* 0x000fda0003f25270 */
[----:B------:R-:W2:Y:S02]  /*2910*/  @P1 LDC.64 R66, c[0x0][0x9e8] ;  /* 0x00027a00ff421b82 */ /* 0x000ea40000000a00 */
[----:B--2---:R-:W-:-:S05]  /*2920*/  @P1 IMAD.HI.U32 R28, R31, R66, RZ ;  /* 0x000000421f1c1227 */ /* 0x004fca00078e00ff */
[----:B------:R-:W-:-:S07]  /*2930*/  @P1 SHF.R.U32.HI R31, RZ, R67, R28 ;  /* 0x00000043ff1f1219 */ /* 0x000fce000001161c */
.L_x_886:
[----:B------:R-:W-:Y:S05]  /*2940*/  BSYNC B0 ;  /* 0x0000000000007941 */ /* 0x000fea0003800000 */
.L_x_884:
[----:B------:R-:W-:-:S05]  /*2950*/  IMAD R28, R31, R25, R60 ;  /* 0x000000191f1c7224 */ /* 0x000fca00078e023c */
[----:B------:R-:W-:Y:S02]  /*2960*/  VIMNMX R29, R29, R28, !PT ;  /* 0x0000001c1d1d7248 */ /* 0x000fe40007fe0100 */
[----:B------:R-:W-:-:S07]  /*2970*/  VIADDMNMX R30, R28, R25, R30, PT ;  /* 0x000000191c1e7246 */ /* 0x000fce000380011e */
.L_x_883:
[C---:B------:R-:W-:Y:S02]  /*2980*/  ISETP.GE.AND P6, PT, R50.reuse, 0x9, PT ;  /* 0x000000093200780c */ /* 0x040fe40003fc6270 */
[----:B------:R-:W-:Y:S02]  /*2990*/  ISETP.GE.AND P1, PT, R50, 0x2, PT ;  /* 0x000000023200780c */ /* 0x000fe40003f26270 */
[C---:B------:R-:W-:Y:S02]  /*29a0*/  ISETP.GT.AND P2, PT, R29.reuse, 0x8, !P6 ;  /* 0x000000081d00780c */ /* 0x040fe40007744270 */
[----:B------:R-:W-:Y:S02]  /*29b0*/  ISETP.GT.AND P3, PT, R29, 0x1, !P1 ;  /* 0x000000011d00780c */ /* 0x000fe40004f64270 */
[----:B------:R-:W-:Y:S02]  /*29c0*/  ISETP.LT.OR P2, PT, R30, 0x9, P2 ;  /* 0x000000091e00780c */ /* 0x000fe40001741670 */
[----:B------:R-:W-:-:S02]  /*29d0*/  ISETP.GE.AND P4, PT, R50, 0xa, PT ;  /* 0x0000000a3200780c */ /* 0x000fc40003f86270 */
[----:B-1----:R-:W-:Y:S02]  /*29e0*/  FSEL R86, R75, -INF , !P2 ;  /* 0xff8000004b567808 */ /* 0x002fe40005000000 */
[----:B------:R-:W-:Y:S02]  /*29f0*/  ISETP.LT.OR P3, PT, R30, 0x2, P3 ;  /* 0x000000021e00780c */ /* 0x000fe40001f61670 */
[----:B------:R-:W-:Y:S02]  /*2a00*/  ISETP.GT.AND P2, PT, R29, 0x9, !P4 ;  /* 0x000000091d00780c */ /* 0x000fe40006744270 */
[----:B------:R-:W-:Y:S02]  /*2a10*/  FSEL R84, R74, -INF , !P3 ;  /* 0xff8000004a547808 */ /* 0x000fe40005800000 */
[----:B------:R-:W-:Y:S02]  /*2a20*/  ISETP.LT.OR P2, PT, R30, 0xa, P2 ;  /* 0x0000000a1e00780c */ /* 0x000fe40001741670 */
[----:B------:R-:W-:-:S02]  /*2a30*/  ISETP.GE.AND P3, PT, R50, 0x11, PT ;  /* 0x000000113200780c */ /* 0x000fc40003f66270 */
[----:B------:R-:W-:Y:S02]  /*2a40*/  FSEL R88, R76, -INF , !P2 ;  /* 0xff8000004c587808 */ /* 0x000fe40005000000 */
[----:B------:R-:W-:Y:S02]  /*2a50*/  ISETP.GT.AND P2, PT, R29, 0x10, !P3 ;  /* 0x000000101d00780c */ /* 0x000fe40005f44270 */
[----:B------:R-:W-:Y:S02]  /*2a60*/  P2R R66, PR, RZ, 0x8 ;  /* 0x00000008ff427803 */ /* 0x000fe40000000000 */
[----:B------:R-:W-:Y:S02]  /*2a70*/  ISETP.LT.OR P2, PT, R30, 0x11, P2 ;  /* 0x000000111e00780c */ /* 0x000fe40001741670 */
[----:B------:R-:W-:Y:S02]  /*2a80*/  ISETP.GE.AND P3, PT, R50, 0x12, PT ;  /* 0x000000123200780c */ /* 0x000fe40003f66270 */
[----:B------:R-:W-:-:S02]  /*2a90*/  FSEL R90, R32, -INF , !P2 ;  /* 0xff800000205a7808 */ /* 0x000fc40005000000 */
[----:B------:R-:W-:Y:S02]  /*2aa0*/  ISETP.GT.AND P2, PT, R29, 0x11, !P3 ;  /* 0x000000111d00780c */ /* 0x000fe40005f44270 */
[----:B------:R-:W-:Y:S02]  /*2ab0*/  P2R R67, PR, RZ, 0x8 ;  /* 0x00000008ff437803 */ /* 0x000fe40000000000 */
[----:B------:R-:W-:Y:S02]  /*2ac0*/  ISETP.LT.OR P2, PT, R30, 0x12, P2 ;  /* 0x000000121e00780c */ /* 0x000fe40001741670 */
[----:B------:R-:W-:Y:S02]  /*2ad0*/  ISETP.GE.AND P3, PT, R50, 0x19, PT ;  /* 0x000000193200780c */ /* 0x000fe40003f66270 */
[----:B------:R-:W-:Y:S02]  /*2ae0*/  FSEL R92, R33, -INF , !P2 ;  /* 0xff800000215c7808 */ /* 0x000fe40005000000 */
[----:B------:R-:W-:-:S02]  /*2af0*/  ISETP.GT.AND P2, PT, R29, 0x18, !P3 ;  /* 0x000000181d00780c */ /* 0x000fc40005f44270 */
[----:B------:R-:W-:Y:S02]  /*2b00*/  P2R R33, PR, RZ, 0x8 ;  /* 0x00000008ff217803 */ /* 0x000fe40000000000 */
[----:B------:R-:W-:Y:S02]  /*2b10*/  ISETP.LT.OR P2, PT, R30, 0x19, P2 ;  /* 0x000000191e00780c */ /* 0x000fe40001741670 */
[----:B------:R-:W-:Y:S02]  /*2b20*/  ISETP.GE.AND P3, PT, R50, 0x1a, PT ;  /* 0x0000001a3200780c */ /* 0x000fe40003f66270 */
[----:B------:R-:W-:Y:S02]  /*2b30*/  FSEL R94, R36, -INF , !P2 ;  /* 0xff800000245e7808 */ /* 0x000fe40005000000 */
[----:B------:R-:W-:Y:S02]  /*2b40*/  ISETP.GT.AND P2, PT, R29, 0x19, !P3 ;  /* 0x000000191d00780c */ /* 0x000fe40005f44270 */
[----:B------:R-:W-:-:S02]  /*2b50*/  P2R R70, PR, RZ, 0x8 ;  /* 0x00000008ff467803 */ /* 0x000fc40000000000 */
[----:B------:R-:W-:Y:S02]  /*2b60*/  ISETP.LT.OR P2, PT, R30, 0x1a, P2 ;  /* 0x0000001a1e00780c */ /* 0x000fe40001741670 */
[----:B------:R-:W-:Y:S02]  /*2b70*/  ISETP.GE.AND P3, PT, R50, 0x21, PT ;  /* 0x000000213200780c */ /* 0x000fe40003f66270 */
[----:B------:R-:W-:Y:S02]  /*2b80*/  FSEL R96, R37, -INF , !P2 ;  /* 0xff80000025607808 */ /* 0x000fe40005000000 */
[----:B------:R-:W-:Y:S02]  /*2b90*/  ISETP.GT.AND P2, PT, R29, 0x20, !P3 ;  /* 0x000000201d00780c */ /* 0x000fe40005f44270 */
[----:B------:R-:W-:Y:S02]  /*2ba0*/  P2R R37, PR, RZ, 0x8 ;  /* 0x00000008ff257803 */ /* 0x000fe40000000000 */
[----:B------:R-:W-:-:S02]  /*2bb0*/  ISETP.LT.OR P2, PT, R30, 0x21, P2 ;  /* 0x000000211e00780c */ /* 0x000fc40001741670 */
[----:B------:R-:W-:Y:S02]  /*2bc0*/  ISETP.GE.AND P3, PT, R50, 0x22, PT ;  /* 0x000000223200780c */ /* 0x000fe40003f66270 */
[----:B------:R-:W-:Y:S02]  /*2bd0*/  FSEL R98, R40, -INF , !P2 ;  /* 0xff80000028627808 */ /* 0x000fe40005000000 */
[----:B------:R-:W-:Y:S02]  /*2be0*/  ISETP.GT.AND P2, PT, R29, 0x21, !P3 ;  /* 0x000000211d00780c */ /* 0x000fe40005f44270 */
[----:B------:R-:W-:Y:S02]  /*2bf0*/  P2R R71, PR, RZ, 0x8 ;  /* 0x00000008ff477803 */ /* 0x000fe40000000000 */
        /* <DEDUP_REMOVED lines=38> */
[C---:B------:R-:W-:Y:S02]  /*2e60*/  ISETP.GT.AND P2, PT, R29.reuse, 0x41, !P3 ;  /* 0x000000411d00780c */ /* 0x040fe40005f44270 */
        /* <DEDUP_REMOVED lines=17> */
[----:B------:R-:W-:Y:S02]  /*2f80*/  P2R R64, PR, RZ, 0x10 ;  /* 0x00000010ff407803 */ /* 0x000fe40000000000 */
[----:B------:R-:W-:Y:S02]  /*2f90*/  FSEL R34, R34, -INF , !P2 ;  /* 0xff80000022227808 */ /* 0x000fe40005000000 */
[----:B------:R-:W-:-:S04]  /*2fa0*/  ISETP.GE.AND P2, PT, R50, 0x52, PT ;  /* 0x000000523200780c */ /* 0x000fc80003f46270 */
[----:B------:R-:W-:-:S04]  /*2fb0*/  ISETP.GT.AND P3, PT, R29, 0x51, !P2 ;  /* 0x000000511d00780c */ /* 0x000fc80005764270 */
[----:B------:R-:W-:-:S04]  /*2fc0*/  ISETP.LT.OR P3, PT, R30, 0x52, P3 ;  /* 0x000000521e00780c */ /* 0x000fc80001f61670 */
[----:B------:R-:W-:Y:S02]  /*2fd0*/  FSEL R32, R65, -INF , !P3 ;  /* 0xff80000041207808 */ /* 0x000fe40005800000 */
[----:B------:R-:W-:-:S04]  /*2fe0*/  ISETP.GE.AND P3, PT, R50, 0x59, PT ;  /* 0x000000593200780c */ /* 0x000fc80003f66270 */
[----:B------:R-:W-:-:S04]  /*2ff0*/  ISETP.GT.AND P4, PT, R29, 0x58, !P3 ;  /* 0x000000581d00780c */ /* 0x000fc80005f84270 */
[----:B------:R-:W-:-:S04]  /*3000*/  ISETP.LT.OR P4, PT, R30, 0x59, P4 ;  /* 0x000000591e00780c */ /* 0x000fc80002781670 */
[----:B------:R-:W-:Y:S02]  /*3010*/  FSEL R28, R68, -INF , !P4 ;  /* 0xff800000441c7808 */ /* 0x000fe40006000000 */
[----:B------:R-:W-:-:S04]  /*3020*/  ISETP.GE.AND P4, PT, R50, 0x1, PT ;  /* 0x000000013200780c */ /* 0x000fc80003f86270 */
[----:B------:R-:W-:-:S04]  /*3030*/  ISETP.GT.AND P5, PT, R29, RZ, !P4 ;  /* 0x000000ff1d00720c */ /* 0x000fc800067a4270 */
[----:B------:R-:W-:-:S04]  /*3040*/  ISETP.LT.OR P5, PT, R30, 0x1, P5 ;  /* 0x000000011e00780c */ /* 0x000fc80002fa1670 */
[----:B------:R-:W-:Y:S01]  /*3050*/  FSEL R82, R4, -INF , !P5 ;  /* 0xff80000004527808 */ /* 0x000fe20006800000 */
[----:B------:R-:W-:Y:S01]  /*3060*/  VIADD R4, R3, 0x8 ;  /* 0x0000000803047836 */ /* 0x000fe20000000000 */
[----:B------:R-:W-:-:S04]  /*3070*/  ISETP.GE.AND P5, PT, R50, 0x5a, PT ;  /* 0x0000005a3200780c */ /* 0x000fc80003fa6270 */
[----:B------:R-:W-:Y:S02]  /*3080*/  P2R R65, PR, RZ, 0x20 ;  /* 0x00000020ff417803 */ /* 0x000fe40000000000 */
[----:B------:R-:W-:Y:S01]  /*3090*/  ISETP.GT.AND P5, PT, R29, 0x59, !P5 ;  /* 0x000000591d00780c */ /* 0x000fe20006fa4270 */
[----:B------:R-:W-:Y:S01]  /*30a0*/  IMAD.IADD R29, R58, 0x1, R4 ;  /* 0x000000013a1d7824 */ /* 0x000fe200078e0204 */
[----:B------:R-:W-:Y:S02]  /*30b0*/  VIADDMNMX R50, R4, R57, R54, PT ;  /* 0x0000003904327246 */ /* 0x000fe40003800136 */
[----:B------:R-:W-:-:S04]  /*30c0*/  ISETP.LT.OR P5, PT, R30, 0x5a, P5 ;  /* 0x0000005a1e00780c */ /* 0x000fc80002fa1670 */
[----:B------:R-:W-:Y:S02]  /*30d0*/  FSEL R30, R69, -INF , !P5 ;  /* 0xff800000451e7808 */ /* 0x000fe40006800000 */
[----:B------:R-:W-:-:S13]  /*30e0*/  ISETP.GE.AND P5, PT, R25, 0x1, PT ;  /* 0x000000011900780c */ /* 0x000fda0003fa6270 */
[----:B------:R-:W-:Y:S05]  /*30f0*/  @!P5 BRA `(.L_x_887) ;  /* 0x000000000050d947 */ /* 0x000fea0003800000 */
[----:B------:R-:W-:Y:S01]  /*3100*/  IMAD R31, R17, R62, R4 ;  /* 0x0000003e111f7224 */ /* 0x000fe200078e0204 */
[----:B------:R-:W-:Y:S03]  /*3110*/  BSSY B0, `(.L_x_888) ;  /* 0x000000f000007945 */ /* 0x000fe60003800000 */
[----:B------:R-:W-:-:S05]  /*3120*/  IMAD.IADD R31, R31, 0x1, -R0 ;  /* 0x000000011f1f7824 */ /* 0x000fca00078e0a00 */
        /* <DEDUP_REMOVED lines=9> */
.L_x_889:
[----:B------:R-:W-:-:S13]  /*31c0*/  ISETP.NE.AND P5, PT, R25, 0x1, PT ;  /* 0x000000011900780c */ /* 0x000fda0003fa5270 */
[----:B------:R-:W1:Y:S02]  /*31d0*/  @P5 LDC.64 R40, c[0x0][0x9e8] ;  /* 0x00027a00ff285b82 */ /* 0x000e640000000a00 */
[----:B-1----:R-:W-:-:S05]  /*31e0*/  @P5 IMAD.HI.U32 R40, R31, R40, RZ ;  /* 0x000000281f285227 */ /* 0x002fca00078e00ff */
[----:B------:R-:W-:-:S07]  /*31f0*/  @P5 SHF.R.U32.HI R31, RZ, R41, R40 ;  /* 0x00000029ff1f5219 */ /* 0x000fce0000011628 */
.L_x_890:
[----:B------:R-:W-:Y:S05]  /*3200*/  BSYNC B0 ;  /* 0x0000000000007941 */ /* 0x000fea0003800000 */
.L_x_888:
[----:B------:R-:W-:-:S05]  /*3210*/  IMAD R40, R31, R25, R60 ;  /* 0x000000191f287224 */ /* 0x000fca00078e023c */
[----:B------:R-:W-:Y:S02]  /*3220*/  VIMNMX R29, R29, R40, !PT ;  /* 0x000000281d1d7248 */ /* 0x000fe40007fe0100 */
[----:B------:R-:W-:-:S07]  /*3230*/  VIADDMNMX R50, R40, R25, R50, PT ;  /* 0x0000001928327246 */ /* 0x000fce0003800132 */
.L_x_887:
[C---:B------:R-:W-:Y:S01]  /*3240*/  ISETP.GT.AND P1, PT, R29.reuse, 0x1, !P1 ;  /* 0x000000011d00780c */ /* 0x040fe20004f24270 */
[----:B------:R-:W-:Y:S01]  /*3250*/  ULDC UR4, c[0x0][0x988] ;  /* 0x0002620000047ab9 */ /* 0x000fe20000000800 */
[----:B------:R-:W-:Y:S02]  /*3260*/  ISETP.GT.AND P6, PT, R29, 0x8, !P6 ;  /* 0x000000081d00780c */ /* 0x000fe400077c4270 */
[C---:B------:R-:W-:Y:S02]  /*3270*/  ISETP.LT.OR P1, PT, R50.reuse, 0x2, P1 ;  /* 0x000000023200780c */ /* 0x040fe40000f21670 */
[----:B------:R-:W-:Y:S02]  /*3280*/  ISETP.LT.OR P6, PT, R50, 0x9, P6 ;  /* 0x000000093200780c */ /* 0x000fe400037c1670 */
[----:B------:R-:W-:Y:S02]  /*3290*/  FSEL R31, R2, -INF , !P1 ;  /* 0xff800000021f7808 */ /* 0x000fe40004800000 */
[----:B------:R-:W-:-:S02]  /*32a0*/  ISETP.NE.AND P1, PT, R64, RZ, PT ;  /* 0x000000ff4000720c */ /* 0x000fc40003f25270 */
[----:B------:R-:W-:Y:S02]  /*32b0*/  FSEL R54, R12, -INF , !P6 ;  /* 0xff8000000c367808 */ /* 0x000fe40007000000 */
[----:B------:R-:W-:Y:S02]  /*32c0*/  ISETP.GT.AND P1, PT, R29, 0x9, !P1 ;  /* 0x000000091d00780c */ /* 0x000fe40004f24270 */
[----:B------:R-:W-:Y:S02]  /*32d0*/  ISETP.NE.AND P6, PT, R33, RZ, PT ;  /* 0x000000ff2100720c */ /* 0x000fe40003fc5270 */
[----:B------:R-:W-:Y:S02]  /*32e0*/  ISETP.LT.OR P1, PT, R50, 0xa, P1 ;  /* 0x0000000a3200780c */ /* 0x000fe40000f21670 */
[----:B------:R-:W-:Y:S02]  /*32f0*/  ISETP.NE.AND P5, PT, R70, RZ, PT ;  /* 0x000000ff4600720c */ /* 0x000fe40003fa5270 */
[----:B------:R-:W-:-:S02]  /*3300*/  FSEL R56, R14, -INF , !P1 ;  /* 0xff8000000e387808 */ /* 0x000fc40004800000 */
[----:B------:R-:W-:Y:S02]  /*3310*/  ISETP.NE.AND P1, PT, R66, RZ, PT ;  /* 0x000000ff4200720c */ /* 0x000fe40003f25270 */
[C---:B------:R-:W-:Y:S02]  /*3320*/  ISETP.GT.AND P4, PT, R29.reuse, RZ, !P4 ;  /* 0x000000ff1d00720c */ /* 0x040fe40006784270 */
[C---:B------:R-:W-:Y:S02]  /*3330*/  ISETP.GT.AND P1, PT, R29.reuse, 0x10, !P1 ;  /* 0x000000101d00780c */ /* 0x040fe40004f24270 */
[C---:B------:R-:W-:Y:S02]  /*3340*/  ISETP.LT.OR P4, PT, R50.reuse, 0x1, P4 ;  /* 0x000000013200780c */ /* 0x040fe40002781670 */
[----:B------:R-:W-:Y:S02]  /*3350*/  ISETP.LT.OR P1, PT, R50, 0x11, P1 ;  /* 0x000000113200780c */ /* 0x000fe40000f21670 */
[----:B------:R-:W-:-:S02]  /*3360*/  ISETP.GT.AND P2, PT, R29, 0x51, !P2 ;  /* 0x000000511d00780c */ /* 0x000fc40005744270 */
[----:B------:R-:W-:Y:S02]  /*3370*/  FSEL R58, R20, -INF , !P1 ;  /* 0xff800000143a7808 */ /* 0x000fe40004800000 */
[----:B------:R-:W-:Y:S02]  /*3380*/  ISETP.NE.AND P1, PT, R67, RZ, PT ;  /* 0x000000ff4300720c */ /* 0x000fe40003f25270 */
[C---:B------:R-:W-:Y:S02]  /*3390*/  ISETP.GT.AND P3, PT, R29.reuse, 0x58, !P3 ;  /* 0x000000581d00780c */ /* 0x040fe40005f64270 */
[----:B------:R-:W-:Y:S02]  /*33a0*/  ISETP.GT.AND P1, PT, R29, 0x11, !P1 ;  /* 0x000000111d00780c */ /* 0x000fe40004f24270 */
[C---:B------:R-:W-:Y:S02]  /*33b0*/  ISETP.LT.OR P2, PT, R50.reuse, 0x52, P2 ;  /* 0x000000523200780c */ /* 0x040fe40001741670 */
[----:B------:R-:W-:-:S02]  /*33c0*/  ISETP.LT.OR P1, PT, R50, 0x12, P1 ;  /* 0x000000123200780c */ /* 0x000fc40000f21670 */
[----:B------:R-:W-:Y:S02]  /*33d0*/  ISETP.LT.OR P3, PT, R50, 0x59, P3 ;  /* 0x000000593200780c */ /* 0x000fe40001f61670 */
[----:B------:R-:W-:Y:S01]  /*33e0*/  FSEL R60, R21, -INF , !P1 ;  /* 0xff800000153c7808 */ /* 0x000fe20004800000 */
[----:B------:R-:W-:Y:S01]  /*33f0*/  IMAD.U32 R21, RZ, RZ, UR4 ;  /* 0x00000004ff157e24 */ /* 0x000fe2000f8e00ff */
[----:B------:R-:W-:Y:S02]  /*3400*/  ISETP.GT.AND P1, PT, R29, 0x18, !P6 ;  /* 0x000000181d00780c */ /* 0x000fe40007724270 */
[----:B------:R-:W-:Y:S02]  /*3410*/  ISETP.NE.AND P6, PT, R76, RZ, PT ;  /* 0x000000ff4c00720c */ /* 0x000fe40003fc5270 */
[----:B------:R-:W-:Y:S02]  /*3420*/  ISETP.LT.OR P1, PT, R50, 0x19, P1 ;  /* 0x000000193200780c */ /* 0x000fe40000f21670 */
[----:B------:R-:W-:-:S02]  /*3430*/  FSEL R26, R26, -INF , !P3 ;  /* 0xff8000001a1a7808 */ /* 0x000fc40005800000 */
[----:B------:R-:W-:Y:S02]  /*3440*/  FSEL R62, R35, -INF , !P1 ;  /* 0xff800000233e7808 */ /* 0x000fe40004800000 */
[----:B------:R-:W-:Y:S02]  /*3450*/  ISETP.GT.AND P1, PT, R29, 0x19, !P5 ;  /* 0x000000191d00780c */ /* 0x000fe40006f24270 */
[----:B------:R-:W-:Y:S02]  /*3460*/  ISETP.NE.AND P5, PT, R85, RZ, PT ;  /* 0x000000ff5500720c */ /* 0x000fe40003fa5270 */
[----:B------:R-:W-:-:S04]  /*3470*/  ISETP.LT.OR P1, PT, R50, 0x1a, P1 ;  /* 0x0000001a3200780c */ /* 0x000fc80000f21670 */
[----:B------:R-:W-:Y:S02]  /*3480*/  FSEL R64, R39, -INF , !P1 ;  /* 0xff80000027407808 */ /* 0x000fe40004800000 */
[----:B------:R-:W-:-:S04]  /*3490*/  ISETP.NE.AND P1, PT, R37, RZ, PT ;  /* 0x000000ff2500720c */ /* 0x000fc80003f25270 */
[----:B------:R-:W-:-:S04]  /*34a0*/  ISETP.GT.AND P1, PT, R29, 0x20, !P1 ;  /* 0x000000201d00780c */ /* 0x000fc80004f24270 */
        /* <DEDUP_REMOVED lines=26> */
[----:B------:R-:W-:Y:S02]  /*3650*/  ISETP.NE.AND P1, PT, R52, RZ, PT ;  /* 0x000000ff3400720c */ /* 0x000fe40003f25270 */
[----:B------:R-:W-:Y:S02]  /*3660*/  FSEL R52, R5, -INF , !P4 ;  /* 0xff80000005347808 */ /* 0x000fe40006000000 */
[----:B------:R-:W-:Y:S02]  /*3670*/  FMNMX.FTZ R5, R82, R84, !PT ;  /* 0x0000005452057209 */ /* 0x000fe40007810000 */
[----:B------:R-:W-:Y:S02]  /*3680*/  ISETP.GT.AND P1, PT, R29, 0x39, !P1 ;  /* 0x000000391d00780c */ /* 0x000fe40004f24270 */
[----:B------:R-:W-:-:S02]  /*3690*/  FMNMX.FTZ R5, R86, R5, !PT ;  /* 0x0000000556057209 */ /* 0x000fc40007810000 */
[----:B------:R-:W-:Y:S02]  /*36a0*/  ISETP.LT.OR P1, PT, R50, 0x3a, P1 ;  /* 0x0000003a3200780c */ /* 0x000fe40000f21670 */
[----:B------:R-:W-:Y:S02]  /*36b0*/  FMNMX.FTZ R5, R88, R5, !PT ;  /* 0x0000000558057209 */ /* 0x000fe40007810000 */
[----:B------:R-:W-:Y:S02]  /*36c0*/  FSEL R40, R55, -INF , !P1 ;  /* 0xff80000037287808 */ /* 0x000fe40004800000 */
[----:B------:R-:W-:Y:S02]  /*36d0*/  FMNMX.FTZ R5, R90, R5, !PT ;  /* 0x000000055a057209 */ /* 0x000fe40007810000 */
[----:B------:R-:W-:Y:S02]  /*36e0*/  ISETP.NE.AND P1, PT, R83, RZ, PT ;  /* 0x000000ff5300720c */ /* 0x000fe40003f25270 */
[----:B------:R-:W-:-:S02]  /*36f0*/  FMNMX.FTZ R5, R92, R5, !PT ;  /* 0x000000055c057209 */ /* 0x000fc40007810000 */
[----:B------:R-:W-:Y:S02]  /*3700*/  ISETP.GT.AND P1, PT, R29, 0x40, !P1 ;  /* 0x000000401d00780c */ /* 0x000fe40004f24270 */
[----:B------:R-:W-:Y:S02]  /*3710*/  FMNMX.FTZ R5, R94, R5, !PT ;  /* 0x000000055e057209 */ /* 0x000fe40007810000 */
[----:B------:R-:W-:Y:S02]  /*3720*/  ISETP.LT.OR P1, PT, R50, 0x41, P1 ;  /* 0x000000413200780c */ /* 0x000fe40000f21670 */
[----:B------:R-:W-:Y:S02]  /*3730*/  FMNMX.FTZ R5, R96, R5, !PT ;  /* 0x0000000560057209 */ /* 0x000fe40007810000 */
[----:B------:R-:W-:Y:S02]  /*3740*/  FSEL R20, R81, -INF , !P1 ;  /* 0xff80000051147808 */ /* 0x000fe40004800000 */
        /* <DEDUP_REMOVED lines=13> */
[----:B------:R-:W-:Y:S02]  /*3820*/  ISETP.NE.AND P5, PT, R87, RZ, PT ;  /* 0x000000ff5700720c */ /* 0x000fe40003fa5270 */
[----:B------:R-:W-:Y:S02]  /*3830*/  FMNMX.FTZ R5, R46, R5, !PT ;  /* 0x000000052e057209 */ /* 0x000fe40007810000 */
[----:B------:R-:W-:Y:S02]  /*3840*/  ISETP.NE.AND P6, PT, R61, RZ, PT ;  /* 0x000000ff3d00720c */ /* 0x000fe40003fc5270 */
        /* <DEDUP_REMOVED lines=8> */
[----:B------:R-:W1:Y:S02]  /*38d0*/  SHFL.BFLY PT, R14, R5, 0x2, 0x1f ;  /* 0x0c401f00050e7f89 */ /* 0x000e6400000e0000 */
[----:B-1----:R-:W-:Y:S02]  /*38e0*/  FMNMX.FTZ R33, R5, R14, !PT ;  /* 0x0000000e05217209 */ /* 0x002fe40007810000 */
[----:B------:R-:W-:-:S03]  /*38f0*/  FMNMX.FTZ R5, R52, R31, !PT ;  /* 0x0000001f34057209 */ /* 0x000fc60007810000 */
[----:B------:R-:W1:Y:S01]  /*3900*/  SHFL.BFLY PT, R14, R33, 0x1, 0x1f ;  /* 0x0c201f00210e7f89 */ /* 0x000e6200000e0000 */
[----:B------:R-:W-:-:S04]  /*3910*/  FMNMX.FTZ R5, R54, R5, !PT ;  /* 0x0000000536057209 */ /* 0x000fc80007810000 */
[----:B------:R-:W-:-:S04]  /*3920*/  FMNMX.FTZ R5, R56, R5, !PT ;  /* 0x0000000538057209 */ /* 0x000fc80007810000 */
[----:B------:R-:W-:-:S04]  /*3930*/  FMNMX.FTZ R5, R58, R5, !PT ;  /* 0x000000053a057209 */ /* 0x000fc80007810000 */
[----:B------:R-:W-:-:S04]  /*3940*/  FMNMX.FTZ R5, R60, R5, !PT ;  /* 0x000000053c057209 */ /* 0x000fc80007810000 */
[----:B------:R-:W-:-:S04]  /*3950*/  FMNMX.FTZ R5, R62, R5, !PT ;  /* 0x000000053e057209 */ /* 0x000fc80007810000 */
[----:B------:R-:W-:Y:S02]  /*3960*/  FMNMX.FTZ R5, R64, R5, !PT ;  /* 0x0000000540057209 */ /* 0x000fe40007810000 */
        /* <DEDUP_REMOVED lines=8> */
[----:B------:R-:W-:Y:S01]  /*39f0*/  ISETP.GT.AND P1, PT, R29, 0x49, !P5 ;  /* 0x000000491d00780c */ /* 0x000fe20006f24270 */
[--C-:B------:R-:W-:Y:S01]  /*3a00*/  FFMA.FTZ R33, R82, R21, -R35.reuse ;  /* 0x0000001552217223 */ /* 0x100fe20000010823 */
[----:B------:R-:W-:Y:S01]  /*3a10*/  FMNMX.FTZ R5, R76, R5, !PT ;  /* 0x000000054c057209 */ /* 0x000fe20007810000 */
[-CC-:B------:R-:W-:Y:S01]  /*3a20*/  FFMA.FTZ R37, R84, R21.reuse, -R35.reuse ;  /* 0x0000001554257223 */ /* 0x180fe20000010823 */
[----:B------:R-:W-:Y:S01]  /*3a30*/  ISETP.LT.OR P1, PT, R50, 0x4a, P1 ;  /* 0x0000004a3200780c */ /* 0x000fe20000f21670 */
[--C-:B------:R-:W-:Y:S01]  /*3a40*/  FFMA.FTZ R39, R86, R21, -R35.reuse ;  /* 0x0000001556277223 */ /* 0x100fe20000010823 */
[----:B------:R-:W-:Y:S01]  /*3a50*/  FMNMX.FTZ R5, R78, R5, !PT ;  /* 0x000000054e057209 */ /* 0x000fe20007810000 */
[----:B------:R-:W-:Y:S01]  /*3a60*/  MUFU.EX2 R33, R33 ;  /* 0x0000002100217308 */ /* 0x000fe20000000800 */
[----:B------:R-:W-:Y:S01]  /*3a70*/  FSEL R80, R63, -INF , !P1 ;  /* 0xff8000003f507808 */ /* 0x000fe20004800000 */
[--C-:B------:R-:W-:Y:S01]  /*3a80*/  FFMA.FTZ R41, R88, R21, -R35.reuse ;  /* 0x0000001558297223 */ /* 0x100fe20000010823 */
[----:B------:R-:W-:Y:S01]  /*3a90*/  FMNMX.FTZ R5, R48, R5, !PT ;  /* 0x0000000530057209 */ /* 0x000fe20007810000 */
[-CC-:B------:R-:W-:Y:S01]  /*3aa0*/  FFMA.FTZ R43, R90, R21.reuse, -R35.reuse ;  /* 0x000000155a2b7223 */ /* 0x180fe20000010823 */
[----:B------:R-:W-:Y:S01]  /*3ab0*/  ISETP.GT.AND P1, PT, R29, 0x50, !P6 ;  /* 0x000000501d00780c */ /* 0x000fe20007724270 */
[--C-:B------:R-:W-:Y:S01]  /*3ac0*/  FFMA.FTZ R30, R30, R21, -R35.reuse ;  /* 0x000000151e1e7223 */ /* 0x100fe20000010823 */
[----:B------:R-:W-:Y:S01]  /*3ad0*/  FMNMX.FTZ R5, R40, R5, !PT ;  /* 0x0000000528057209 */ /* 0x000fe20007810000 */
[----:B------:R1:W2:Y:S01]  /*3ae0*/  MUFU.EX2 R156, R37 ;  /* 0x00000025009c7308 */ /* 0x0002a20000000800 */
[----:B------:R-:W-:Y:S01]  /*3af0*/  ISETP.LT.OR P1, PT, R50, 0x51, P1 ;  /* 0x000000513200780c */ /* 0x000fe20000f21670 */
[--C-:B------:R-:W-:Y:S01]  /*3b00*/  FFMA.FTZ R45, R94, R21, -R35.reuse ;  /* 0x000000155e2d7223 */ /* 0x100fe20000010823 */
[----:B------:R-:W-:Y:S01]  /*3b10*/  FMNMX.FTZ R5, R20, R5, !PT ;  /* 0x0000000514057209 */ /* 0x000fe20007810000 */
[-CC-:B------:R-:W-:Y:S01]  /*3b20*/  FFMA.FTZ R46, R46, R21.reuse, -R35.reuse ;  /* 0x000000152e2e7223 */ /* 0x180fe20000010823 */
[----:B------:R-:W-:Y:S01]  /*3b30*/  ISETP.NE.AND P5, PT, R65, RZ, PT ;  /* 0x000000ff4100720c */ /* 0x000fe20003fa5270 */
[--C-:B------:R-:W-:Y:S01]  /*3b40*/  FFMA.FTZ R44, R44, R21, -R35.reuse ;  /* 0x000000152c2c7223 */ /* 0x100fe20000010823 */
[----:B------:R-:W-:Y:S01]  /*3b50*/  FMNMX.FTZ R5, R12, R5, !PT ;  /* 0x000000050c057209 */ /* 0x000fe20007810000 */
[----:B------:R-:W3:Y:S01]  /*3b60*/  MUFU.EX2 R39, R39 ;  /* 0x0000002700277308 */ /* 0x000ee20000000800 */
[----:B------:R-:W-:Y:S01]  /*3b70*/  FSEL R82, R15, -INF , !P1 ;  /* 0xff8000000f527808 */ /* 0x000fe20004800000 */
[--C-:B------:R-:W-:Y:S01]  /*3b80*/  FFMA.FTZ R15, R102, R21, -R35.reuse ;  /* 0x00000015660f7223 */ /* 0x100fe20000010823 */
[----:B------:R-:W-:Y:S01]  /*3b90*/  FMNMX.FTZ R5, R2, R5, !PT ;  /* 0x0000000502057209 */ /* 0x000fe20007810000 */
[-CC-:B-1----:R-:W-:Y:S01]  /*3ba0*/  FFMA.FTZ R37, R92, R21.reuse, -R35.reuse ;  /* 0x000000155c257223 */ /* 0x182fe20000010823 */
[----:B------:R-:W-:Y:S01]  /*3bb0*/  ISETP.GT.AND P4, PT, R29, 0x59, !P5 ;  /* 0x000000591d00780c */ /* 0x000fe20006f84270 */
[--C-:B------:R-:W-:Y:S01]  /*3bc0*/  FFMA.FTZ R29, R98, R21, -R35.reuse ;  /* 0x00000015621d7223 */ /* 0x100fe20000010823 */
[----:B------:R-:W-:Y:S01]  /*3bd0*/  FMNMX.FTZ R5, R80, R5, !PT ;  /* 0x0000000550057209 */ /* 0x000fe20007810000 */
[----:B------:R-:W-:Y:S01]  /*3be0*/  MUFU.EX2 R150, R15 ;  /* 0x0000000f00967308 */ /* 0x000fe20000000800 */
[----:B------:R-:W-:Y:S01]  /*3bf0*/  FSEL R84, R13, -INF , !P2 ;  /* 0xff8000000d547808 */ /* 0x000fe20005000000 */
[--C-:B------:R-:W-:Y:S01]  /*3c00*/  FFMA.FTZ R13, R100, R21, -R35.reuse ;  /* 0x00000015640d7223 */ /* 0x100fe20000010823 */
[----:B------:R-:W-:Y:S01]  /*3c10*/  FMNMX.FTZ R5, R82, R5, !PT ;  /* 0x0000000552057209 */ /* 0x000fe20007810000 */
[-CC-:B------:R-:W-:Y:S01]  /*3c20*/  FFMA.FTZ R42, R42, R21.reuse, -R35.reuse ;  /* 0x000000152a2a7223 */ /* 0x180fe20000010823 */
[----:B------:R-:W-:Y:S01]  /*3c30*/  ISETP.LT.OR P4, PT, R50, 0x5a, P4 ;  /* 0x0000005a3200780c */ /* 0x000fe20002781670 */
[--C-:B------:R-:W-:Y:S01]  /*3c40*/  FFMA.FTZ R38, R38, R21, -R35.reuse ;  /* 0x0000001526267223 */ /* 0x100fe20000010823 */
[----:B------:R-:W-:Y:S01]  /*3c50*/  FMNMX.FTZ R5, R84, R5, !PT ;  /* 0x0000000554057209 */ /* 0x000fe20007810000 */
[----:B------:R1:W-:Y:S01]  /*3c60*/  MUFU.EX2 R148, R13 ;  /* 0x0000000d00947308 */ /* 0x0003e20000000800 */
[----:B------:R-:W-:Y:S01]  /*3c70*/  FSEL R50, R27, -INF , !P4 ;  /* 0xff8000001b327808 */ /* 0x000fe20006000000 */
[--C-:B------:R-:W-:Y:S01]  /*3c80*/  FFMA.FTZ R27, R104, R21, -R35.reuse ;  /* 0x00000015681b7223 */ /* 0x100fe20000010823 */
[----:B------:R-:W-:Y:S01]  /*3c90*/  FMNMX.FTZ R5, R26, R5, !PT ;  /* 0x000000051a057209 */ /* 0x000fe20007810000 */
[-CC-:B------:R-:W-:Y:S01]  /*3ca0*/  FFMA.FTZ R36, R36, R21.reuse, -R35.reuse ;  /* 0x0000001524247223 */ /* 0x180fe20000010823 */
[-CC-:B------:R-:W-:Y:S01]  /*3cb0*/  FFMA.FTZ R34, R34, R21.reuse, -R35.reuse ;  /* 0x0000001522227223 */ /* 0x180fe20000010823 */
[--C-:B------:R-:W-:Y:S01]  /*3cc0*/  FFMA.FTZ R32, R32, R21, -R35.reuse ;  /* 0x0000001520207223 */ /* 0x100fe20000010823 */
[----:B------:R-:W-:Y:S01]  /*3cd0*/  FMNMX.FTZ R5, R50, R5, !PT ;  /* 0x0000000532057209 */ /* 0x000fe20007810000 */
[----:B------:R4:W5:Y:S01]  /*3ce0*/  MUFU.EX2 R158, R41 ;  /* 0x00000029009e7308 */ /* 0x0009620000000800 */
[-CC-:B-1----:R-:W-:Y:S01]  /*3cf0*/  FFMA.FTZ R13, R108, R21.reuse, -R35.reuse ;  /* 0x000000156c0d7223 */ /* 0x182fe20000010823 */
[-CC-:B------:R-:W-:Y:S01]  /*3d00*/  FFMA.FTZ R28, R28, R21.reuse, -R35.reuse ;  /* 0x000000151c1c7223 */ /* 0x180fe20000010823 */
[----:B------:R-:W-:Y:S01]  /*3d10*/  ISETP.GE.AND P5, PT, R25, 0x1, PT ;  /* 0x000000011900780c */ /* 0x000fe20003fa6270 */
[----:B------:R-:W1:Y:S04]  /*3d20*/  SHFL.BFLY PT, R86, R5, 0x2, 0x1f ;  /* 0x0c401f0005567f89 */ /* 0x000e6800000e0000 */
[----:B------:R-:W-:Y:S01]  /*3d30*/  MUFU.EX2 R144, R13 ;  /* 0x0000000d00907308 */ /* 0x000fe20000000800 */
[----:B----4-:R-:W-:-:S07]  /*3d40*/  FFMA.FTZ R41, R96, R21, -R35 ;  /* 0x0000001560297223 */ /* 0x010fce0000010823 */
[----:B------:R-:W4:Y:S08]  /*3d50*/  MUFU.EX2 R43, R43 ;  /* 0x0000002b002b7308 */ /* 0x000f300000000800 */
[----:B------:R2:W4:Y:S01]  /*3d60*/  MUFU.EX2 R152, R37 ;  /* 0x0000002500987308 */ /* 0x0005220000000800 */
[----:B-1----:R-:W-:-:S07]  /*3d70*/  FMNMX.FTZ R86, R5, R86, !PT ;  /* 0x0000005605567209 */ /* 0x002fce0007810000 */
[----:B------:R1:W-:Y:S01]  /*3d80*/  MUFU.EX2 R154, R41 ;  /* 0x00000029009a7308 */ /* 0x0003e20000000800 */
[----:B------:R-:W3:Y:S01]  /*3d90*/  SHFL.BFLY PT, R15, R86, 0x1, 0x1f ;  /* 0x0c201f00560f7f89 */ /* 0x000ee200000e0000 */
[----:B--2---:R-:W-:-:S06]  /*3da0*/  FFMA.FTZ R37, R106, R21, -R35 ;  /* 0x000000156a257223 */ /* 0x004fcc0000010823 */
[----:B------:R-:W2:Y:S01]  /*3db0*/  MUFU.EX2 R45, R45 ;  /* 0x0000002d002d7308 */ /* 0x000ea20000000800 */
[----:B-1----:R-:W-:-:S07]  /*3dc0*/  FFMA.FTZ R41, R110, R21, -R35 ;  /* 0x000000156e297223 */ /* 0x002fce0000010823 */
[----:B------:R1:W-:Y:S08]  /*3dd0*/  MUFU.EX2 R35, R30 ;  /* 0x0000001e00237308 */ /* 0x0003f00000000800 */
[----:B------:R-:W2:Y:S01]  /*3de0*/  MUFU.EX2 R29, R29 ;  /* 0x0000001d001d7308 */ /* 0x000ea20000000800 */
[----:B---3--:R-:W-:Y:S01]  /*3df0*/  FMNMX.FTZ R15, R86, R15, !PT ;  /* 0x0000000f560f7209 */ /* 0x008fe20007810000 */
[----:B-1----:R-:W-:Y:S01]  /*3e00*/  FADD.FTZ R30, R33, R156 ;  /* 0x0000009c211e7221 */ /* 0x002fe20000010000 */
[----:B------:R-:W-:-:S02]  /*3e10*/  F2FP.F16.F32.PACK_AB R156, R156, R33 ;  /* 0x000000219c9c723e */ /* 0x000fc400000000ff */
[C---:B------:R-:W-:Y:S01]  /*3e20*/  FSETP.NEU.FTZ.AND P1, PT, R15.reuse, -INF , PT ;  /* 0xff8000000f00780b */ /* 0x040fe20003f3d000 */
[----:B------:R-:W-:Y:S02]  /*3e30*/  FMUL.FTZ R13, R15, R21 ;  /* 0x000000150f0d7220 */ /* 0x000fe40000410000 */
[----:B------:R1:W-:Y:S03]  /*3e40*/  MUFU.EX2 R49, R32 ;  /* 0x0000002000317308 */ /* 0x0003e60000000800 */
[----:B------:R-:W-:Y:S01]  /*3e50*/  FSEL R51, R13, RZ, P1 ;  /* 0x000000ff0d337208 */ /* 0x000fe20000800000 */
[----:B------:R-:W-:-:S04]  /*3e60*/  FADD.FTZ R13, R39, R30 ;  /* 0x0000001e270d7221 */ /* 0x000fc80000010000 */
[-CC-:B------:R-:W-:Y:S01]  /*3e70*/  FFMA.FTZ R52, R52, R21.reuse, -R51.reuse ;  /* 0x0000001534347223 */ /* 0x180fe20000010833 */
[-CC-:B------:R-:W-:Y:S01]  /*3e80*/  FFMA.FTZ R31, R31, R21.reuse, -R51.reuse ;  /* 0x000000151f1f7223 */ /* 0x180fe20000010833 */
[-CC-:B------:R-:W-:Y:S01]  /*3e90*/  FFMA.FTZ R54, R54, R21.reuse, -R51.reuse ;  /* 0x0000001536367223 */ /* 0x180fe20000010833 */
[-CC-:B------:R-:W-:Y:S01]  /*3ea0*/  FFMA.FTZ R56, R56, R21.reuse, -R51.reuse ;  /* 0x0000001538387223 */ /* 0x180fe20000010833 */
[-C--:B------:R-:W-:Y:S01]  /*3eb0*/  FFMA.FTZ R58, R58, R21.reuse, -R51 ;  /* 0x000000153a3a7223 */ /* 0x080fe20000010833 */
[----:B-----5:R-:W-:Y:S01]  /*3ec0*/  FADD.FTZ R30, R158, R13 ;  /* 0x0000000d9e1e7221 */ /* 0x020fe20000010000 */
[----:B------:R-:W-:Y:S01]  /*3ed0*/  MUFU.EX2 R52, R52 ;  /* 0x0000003400347308 */ /* 0x000fe20000000800 */
[-CC-:B------:R-:W-:Y:S01]  /*3ee0*/  FFMA.FTZ R60, R60, R21.reuse, -R51.reuse ;  /* 0x000000153c3c7223 */ /* 0x180fe20000010833 */
[-CC-:B------:R-:W-:Y:S01]  /*3ef0*/  FFMA.FTZ R62, R62, R21.reuse, -R51.reuse ;  /* 0x000000153e3e7223 */ /* 0x180fe20000010833 */
[----:B----4-:R-:W-:Y:S01]  /*3f00*/  FADD.FTZ R13, R43, R30 ;  /* 0x0000001e2b0d7221 */ /* 0x010fe20000010000 */
[-CC-:B------:R-:W-:Y:S01]  /*3f10*/  FFMA.FTZ R64, R64, R21.reuse, -R51.reuse ;  /* 0x0000001540407223 */ /* 0x180fe20000010833 */
[-CC-:B------:R-:W-:Y:S01]  /*3f20*/  FFMA.FTZ R66, R66, R21.reuse, -R51.reuse ;  /* 0x0000001542427223 */ /* 0x180fe20000010833 */
[-C--:B------:R-:W-:Y:S01]  /*3f30*/  FFMA.FTZ R68, R68, R21.reuse, -R51 ;  /* 0x0000001544447223 */ /* 0x080fe20000010833 */
[----:B------:R-:W-:Y:S01]  /*3f40*/  FADD.FTZ R30, R152, R13 ;  /* 0x0000000d981e7221 */ /* 0x000fe20000010000 */
[----:B------:R-:W3:Y:S01]  /*3f50*/  MUFU.EX2 R31, R31 ;  /* 0x0000001f001f7308 */ /* 0x000ee20000000800 */
[-CC-:B------:R-:W-:Y:S01]  /*3f60*/  FFMA.FTZ R70, R70, R21.reuse, -R51.reuse ;  /* 0x0000001546467223 */ /* 0x180fe20000010833 */
[-CC-:B------:R-:W-:Y:S01]  /*3f70*/  FFMA.FTZ R74, R74, R21.reuse, -R51.reuse ;  /* 0x000000154a4a7223 */ /* 0x180fe20000010833 */
[----:B--2---:R-:W-:Y:S01]  /*3f80*/  FADD.FTZ R53, R45, R30 ;  /* 0x0000001e2d357221 */ /* 0x004fe20000010000 */
[-CC-:B------:R-:W-:Y:S01]  /*3f90*/  FFMA.FTZ R76, R76, R21.reuse, -R51.reuse ;  /* 0x000000154c4c7223 */ /* 0x180fe20000010833 */
[-CC-:B------:R-:W-:Y:S01]  /*3fa0*/  FFMA.FTZ R78, R78, R21.reuse, -R51.reuse ;  /* 0x000000154e4e7223 */ /* 0x180fe20000010833 */
[-C--:B------:R-:W-:Y:S01]  /*3fb0*/  FFMA.FTZ R48, R48, R21.reuse, -R51 ;  /* 0x0000001530307223 */ /* 0x080fe20000010833 */
[----:B-1----:R-:W-:Y:S01]  /*3fc0*/  FADD.FTZ R32, R154, R53 ;  /* 0x000000359a207221 */ /* 0x002fe20000010000 */
[----:B------:R-:W1:Y:S01]  /*3fd0*/  MUFU.EX2 R54, R54 ;  /* 0x0000003600367308 */ /* 0x000e620000000800 */
[-CC-:B------:R-:W-:Y:S01]  /*3fe0*/  FFMA.FTZ R40, R40, R21.reuse, -R51.reuse ;  /* 0x0000001528287223 */ /* 0x180fe20000010833 */
[-CC-:B------:R-:W-:Y:S01]  /*3ff0*/  FFMA.FTZ R20, R20, R21.reuse, -R51.reuse ;  /* 0x0000001514147223 */ /* 0x180fe20000010833 */
[----:B------:R-:W-:Y:S01]  /*4000*/  FADD.FTZ R53, R29, R32 ;  /* 0x000000201d357221 */ /* 0x000fe20000010000 */
[-CC-:B------:R-:W-:Y:S01]  /*4010*/  FFMA.FTZ R12, R12, R21.reuse, -R51.reuse ;  /* 0x000000150c0c7223 */ /* 0x180fe20000010833 */
[-CC-:B------:R-:W-:Y:S01]  /*4020*/  FFMA.FTZ R2, R2, R21.reuse, -R51.reuse ;  /* 0x0000001502027223 */ /* 0x180fe20000010833 */
[-C--:B------:R-:W-:Y:S01]  /*4030*/  FFMA.FTZ R80, R80, R21.reuse, -R51 ;  /* 0x0000001550507223 */ /* 0x080fe20000010833 */
[----:B------:R-:W-:Y:S01]  /*4040*/  FADD.FTZ R53, R148, R53 ;  /* 0x0000003594357221 */ /* 0x000fe20000010000 */
[----:B------:R-:W2:Y:S01]  /*4050*/  MUFU.EX2 R159, R56 ;  /* 0x00000038009f7308 */ /* 0x000ea20000000800 */
[----:B---3--:R-:W-:Y:S01]  /*4060*/  FADD.FTZ R13, R52, R31 ;  /* 0x0000001f340d7221 */ /* 0x008fe20000010000 */
[-C--:B------:R-:W-:Y:S01]  /*4070*/  FFMA.FTZ R82, R82, R21.reuse, -R51 ;  /* 0x0000001552527223 */ /* 0x080fe20000010833 */
[----:B------:R-:W-:Y:S01]  /*4080*/  FADD.FTZ R32, R150, R53 ;  /* 0x0000003596207221 */ /* 0x000fe20000010000 */
[-CC-:B------:R-:W-:Y:S01]  /*4090*/  FFMA.FTZ R84, R84, R21.reuse, -R51.reuse ;  /* 0x0000001554547223 */ /* 0x180fe20000010833 */
[-CC-:B------:R-:W-:Y:S01]  /*40a0*/  FFMA.FTZ R26, R26, R21.reuse, -R51.reuse ;  /* 0x000000151a1a7223 */ /* 0x180fe20000010833 */
[----:B------:R-:W-:Y:S01]  /*40b0*/  FFMA.FTZ R50, R50, R21, -R51 ;  /* 0x0000001532327223 */ /* 0x000fe20000010833 */
[----:B------:R-:W-:Y:S01]  /*40c0*/  F2FP.F16.F32.PACK_AB R158, R158, R39 ;  /* 0x000000279e9e723e */ /* 0x000fe200000000ff */
[----:B------:R-:W3:Y:S01]  /*40d0*/  MUFU.EX2 R58, R58 ;  /* 0x0000003a003a7308 */ /* 0x000ee20000000800 */
[----:B-1----:R-:W-:Y:S01]  /*40e0*/  FADD.FTZ R30, R54, R13 ;  /* 0x0000000d361e7221 */ /* 0x002fe20000010000 */
[----:B------:R-:W-:-:S02]  /*40f0*/  F2FP.F16.F32.PACK_AB R148, R148, R29 ;  /* 0x0000001d9494723e */ /* 0x000fc400000000ff */
[----:B------:R-:W-:Y:S02]  /*4100*/  F2FP.F16.F32.PACK_AB R152, R152, R43 ;  /* 0x0000002b9898723e */ /* 0x000fe400000000ff */
[----:B------:R-:W-:Y:S02]  /*4110*/  F2FP.F16.F32.PACK_AB R154, R154, R45 ;  /* 0x0000002d9a9a723e */ /* 0x000fe400000000ff */
[----:B------:R-:W1:Y:S01]  /*4120*/  MUFU.EX2 R153, R60 ;  /* 0x0000003c00997308 */ /* 0x000e620000000800 */
[----:B--2---:R-:W-:Y:S01]  /*4130*/  FADD.FTZ R13, R159, R30 ;  /* 0x0000001e9f0d7221 */ /* 0x004fe20000010000 */
[----:B------:R-:W-:Y:S02]  /*4140*/  F2FP.F16.F32.PACK_AB R157, R31, R52 ;  /* 0x000000341f9d723e */ /* 0x000fe400000000ff */
[----:B------:R-:W-:-:S04]  /*4150*/  F2FP.F16.F32.PACK_AB R159, R159, R54 ;  /* 0x000000369f9f723e */ /* 0x000fc800000000ff */
[----:B------:R-:W2:Y:S01]  /*4160*/  MUFU.EX2 R62, R62 ;  /* 0x0000003e003e7308 */ /* 0x000ea20000000800 */
[----:B---3--:R-:W-:-:S07]  /*4170*/  FADD.FTZ R30, R58, R13 ;  /* 0x0000000d3a1e7221 */ /* 0x008fce0000010000 */
[----:B------:R-:W3:Y:S01]  /*4180*/  MUFU.EX2 R155, R64 ;  /* 0x00000040009b7308 */ /* 0x000ee20000000800 */
[C---:B-1----:R-:W-:Y:S01]  /*4190*/  FADD.FTZ R13, R153.reuse, R30 ;  /* 0x0000001e990d7221 */ /* 0x042fe20000010000 */
[----:B------:R-:W-:-:S06]  /*41a0*/  F2FP.F16.F32.PACK_AB R153, R153, R58 ;  /* 0x0000003a9999723e */ /* 0x000fcc00000000ff */
[----:B------:R-:W1:Y:S01]  /*41b0*/  MUFU.EX2 R66, R66 ;  /* 0x0000004200427308 */ /* 0x000e620000000800 */
[----:B--2---:R-:W-:Y:S01]  /*41c0*/  FADD.FTZ R30, R62, R13 ;  /* 0x0000000d3e1e7221 */ /* 0x004fe20000010000 */
[----:B------:R-:W-:-:S06]  /*41d0*/  IMAD.IADD R13, R73, 0x1, -R0 ;  /* 0x00000001490d7824 */ /* 0x000fcc00078e0a00 */
        /* <DEDUP_REMOVED lines=14> */
[C---:B--2---:R-:W-:Y:S01]  /*42c0*/  FADD.FTZ R51, R151.reuse, R0 ;  /* 0x0000000097337221 */ /* 0x044fe20000010000 */
[----:B------:R-:W-:-:S06]  /*42d0*/  F2FP.F16.F32.PACK_AB R151, R151, R70 ;  /* 0x000000469797723e */ /* 0x000fcc00000000ff */
[----:B------:R-:W2:Y:S01]  /*42e0*/  MUFU.EX2 R145, R78 ;  /* 0x0000004e00917308 */ /* 0x000ea20000000800 */
[----:B---3--:R-:W-:-:S04]  /*42f0*/  FADD.FTZ R55, R37, R32 ;  /* 0x0000002025377221 */ /* 0x008fc80000010000 */
[C---:B------:R-:W-:Y:S01]  /*4300*/  FADD.FTZ R30, R144.reuse, R55 ;  /* 0x00000037901e7221 */ /* 0x040fe20000010000 */
[----:B------:R-:W-:Y:S02]  /*4310*/  F2FP.F16.F32.PACK_AB R144, R144, R37 ;  /* 0x000000259090723e */ /* 0x000fe400000000ff */
        /* <DEDUP_REMOVED lines=8> */
[----:B-1----:R-:W-:-:S07]  /*43a0*/  FADD.FTZ R0, R48, R33 ;  /* 0x0000002130007221 */ /* 0x002fce0000010000 */
[----:B------:R-:W-:Y:S01]  /*43b0*/  MUFU.EX2 R44, R44 ;  /* 0x0000002c002c7308 */ /* 0x000fe20000000800 */
[C---:B--2---:R-:W-:Y:S01]  /*43c0*/  FADD.FTZ R55, R46.reuse, R55 ;  /* 0x000000372e377221 */ /* 0x044fe20000010000 */
[----:B------:R-:W-:-:S06]  /*43d0*/  F2FP.F16.F32.PACK_AB R146, R46, R41 ;  /* 0x000000292e92723e */ /* 0x000fcc00000000ff */
[----:B------:R-:W1:Y:S01]  /*43e0*/  MUFU.EX2 R20, R20 ;  /* 0x0000001400147308 */ /* 0x000e620000000800 */
[C---:B---3--:R-:W-:Y:S01]  /*43f0*/  FADD.FTZ R27, R147.reuse, R0 ;  /* 0x00000000931b7221 */ /* 0x048fe20000010000 */
[----:B------:R-:W-:-:S06]  /*4400*/  F2FP.F16.F32.PACK_AB R147, R147, R48 ;  /* 0x000000309393723e */ /* 0x000fcc00000000ff */
[----:B------:R-:W2:Y:S08]  /*4410*/  MUFU.EX2 R5, R42 ;  /* 0x0000002a00057308 */ /* 0x000eb00000000800 */
[----:B------:R3:W4:Y:S01]  /*4420*/  MUFU.EX2 R141, R12 ;  /* 0x0000000c008d7308 */ /* 0x0007220000000800 */
[----:B-1----:R-:W-:-:S07]  /*4430*/  FADD.FTZ R0, R20, R27 ;  /* 0x0000001b14007221 */ /* 0x002fce0000010000 */
[----:B------:R-:W1:Y:S01]  /*4440*/  MUFU.EX2 R38, R38 ;  /* 0x0000002600267308 */ /* 0x000e620000000800 */
[----:B---3--:R-:W-:Y:S01]  /*4450*/  FADD.FTZ R12, R44, R55 ;  /* 0x000000372c0c7221 */ /* 0x008fe20000010000 */
[----:B--2---:R-:W-:-:S03]  /*4460*/  F2FP.F16.F32.PACK_AB R140, R5, R44 ;  /* 0x0000002c058c723e */ /* 0x004fc600000000ff */
[----:B------:R-:W-:-:S03]  /*4470*/  FADD.FTZ R39, R5, R12 ;  /* 0x0000000c05277221 */ /* 0x000fc60000010000 */
[----:B------:R-:W2:Y:S01]  /*4480*/  MUFU.EX2 R2, R2 ;  /* 0x0000000200027308 */ /* 0x000ea20000000800 */
[C---:B----4-:R-:W-:Y:S01]  /*4490*/  FADD.FTZ R5, R141.reuse, R0 ;  /* 0x000000008d057221 */ /* 0x050fe20000010000 */
[----:B------:R-:W-:Y:S01]  /*44a0*/  F2FP.F16.F32.PACK_AB R141, R141, R20 ;  /* 0x000000148d8d723e */ /* 0x000fe200000000ff */
[----:B------:R-:W-:-:S05]  /*44b0*/  VIADD R20, R72, 0xfffffffe ;  /* 0xfffffffe48147836 */ /* 0x000fca0000000000 */
        /* <DEDUP_REMOVED lines=8> */
[C---:B-1----:R-:W-:Y:S01]  /*4540*/  FADD.FTZ R5, R143.reuse, R0 ;  /* 0x000000008f057221 */ /* 0x042fe20000010000 */
[----:B------:R-:W-:-:S06]  /*4550*/  F2FP.F16.F32.PACK_AB R143, R143, R2 ;  /* 0x000000028f8f723e */ /* 0x000fcc00000000ff */
[----:B------:R-:W1:Y:S01]  /*4560*/  MUFU.EX2 R137, R84 ;  /* 0x0000005400897308 */ /* 0x000e620000000800 */
[----:B--2---:R-:W-:Y:S01]  /*4570*/  FADD.FTZ R12, R34, R29 ;  /* 0x0000001d220c7221 */ /* 0x004fe20000010000 */
[----:B------:R-:W-:-:S03]  /*4580*/  F2FP.F16.F32.PACK_AB R136, R49, R34 ;  /* 0x000000223188723e */ /* 0x000fc600000000ff */
[----:B------:R-:W-:-:S03]  /*4590*/  FADD.FTZ R27, R49, R12 ;  /* 0x0000000c311b7221 */ /* 0x000fc60000010000 */
[----:B------:R-:W2:Y:S01]  /*45a0*/  MUFU.EX2 R28, R28 ;  /* 0x0000001c001c7308 */ /* 0x000ea20000000800 */
[----:B---3--:R-:W-:-:S07]  /*45b0*/  FADD.FTZ R0, R82, R5 ;  /* 0x0000000552007221 */ /* 0x008fce0000010000 */
[----:B------:R-:W3:Y:S01]  /*45c0*/  MUFU.EX2 R26, R26 ;  /* 0x0000001a001a7308 */ /* 0x000ee20000000800 */
[C---:B-1----:R-:W-:Y:S01]  /*45d0*/  FADD.FTZ R5, R137.reuse, R0 ;  /* 0x0000000089057221 */ /* 0x042fe20000010000 */
[----:B------:R-:W-:-:S06]  /*45e0*/  F2FP.F16.F32.PACK_AB R137, R137, R82 ;  /* 0x000000528989723e */ /* 0x000fcc00000000ff */
[----:B------:R-:W1:Y:S01]  /*45f0*/  MUFU.EX2 R139, R50 ;  /* 0x00000032008b7308 */ /* 0x000e620000000800 */
[----:B--2---:R-:W-:Y:S01]  /*4600*/  FADD.FTZ R12, R28, R27 ;  /* 0x0000001b1c0c7221 */ /* 0x004fe20000010000 */
[----:B------:R-:W-:Y:S01]  /*4610*/  VIADD R27, R13, UR42 ;  /* 0x0000002a0d1b7c36 */ /* 0x000fe20008000000 */
[C---:B------:R-:W-:Y:S02]  /*4620*/  F2FP.F16.F32.PACK_AB R138, R35.reuse, R28 ;  /* 0x0000001c238a723e */ /* 0x040fe400000000ff */
[----:B------:R-:W-:Y:S01]  /*4630*/  FADD.FTZ R12, R35, R12 ;  /* 0x0000000c230c7221 */ /* 0x000fe20000010000 */
[----:B------:R-:W-:Y:S02]  /*4640*/  IMAD.IADD R24, R27, 0x1, R24 ;  /* 0x000000011b187824 */ /* 0x000fe400078e0218 */
[----:B---3--:R-:W-:-:S04]  /*4650*/  FADD.FTZ R0, R26, R5 ;  /* 0x000000051a007221 */ /* 0x008fc80000010000 */
[C---:B-1----:R-:W-:Y:S01]  /*4660*/  FADD.FTZ R5, R139.reuse, R0 ;  /* 0x000000008b057221 */ /* 0x042fe20000010000 */
[----:B------:R-:W-:Y:S01]  /*4670*/  F2FP.F16.F32.PACK_AB R139, R139, R26 ;  /* 0x0000001a8b8b723e */ /* 0x000fe200000000ff */
        /* <DEDUP_REMOVED lines=11> */
.L_x_892:
[----:B------:R-:W-:-:S13]  /*4730*/  ISETP.NE.AND P1, PT, R25, 0x1, PT ;  /* 0x000000011900780c */ /* 0x000fda0003f25270 */
[----:B------:R-:W1:Y:S02]  /*4740*/  @P1 LDC.64 R26, c[0x0][0x9e8] ;  /* 0x00027a00ff1a1b82 */ /* 0x000e640000000a00 */
[----:B-1----:R-:W-:-:S05]  /*4750*/  @P1 IMAD.HI.U32 R2, R0, R26, RZ ;  /* 0x0000001a00021227 */ /* 0x002fca00078e00ff */
[----:B------:R-:W-:-:S07]  /*4760*/  @P1 SHF.R.U32.HI R0, RZ, R27, R2 ;  /* 0x0000001bff001219 */ /* 0x000fce0000011602 */
.L_x_893:
[----:B------:R-:W-:-:S05]  /*4770*/  IMAD R25, R0, R25, R25 ;  /* 0x0000001900197224 */ /* 0x000fca00078e0219 */
[----:B------:R-:W-:-:S07]  /*4780*/  VIMNMX R24, R24, R25, PT ;  /* 0x0000001918187248 */ /* 0x000fce0003fe0100 */
.L_x_891:
[----:B------:R-:W-:Y:S01]  /*4790*/  IMAD.HI R24, R24, 0x2aaaaaab, RZ ;  /* 0x2aaaaaab18187827 */ /* 0x000fe200078e02ff */
[----:B------:R-:W-:Y:S02]  /*47a0*/  CS2R R86, SRZ ;  /* 0x0000000000567805 */ /* 0x000fe4000001ff00 */
[----:B------:R-:W-:Y:S02]  /*47b0*/  CS2R R84, SRZ ;  /* 0x0000000000547805 */ /* 0x000fe4000001ff00 */
[----:B------:R-:W-:Y:S01]  /*47c0*/  CS2R R82, SRZ ;  /* 0x0000000000527805 */ /* 0x000fe2000001ff00 */
[----:B------:R-:W-:Y:S01]  /*47d0*/  IMAD.MOV.U32 R2, RZ, RZ, 0x3f800000 ;  /* 0x3f800000ff027424 */ /* 0x000fe200078e00ff */
[----:B------:R-:W-:Y:S01]  /*47e0*/  SHF.R.U32.HI R25, RZ, 0x1f, R24 ;  /* 0x0000001fff197819 */ /* 0x000fe20000011618 */
[----:B------:R-:W-:Y:S01]  /*47f0*/  IMAD.MOV.U32 R0, RZ, RZ, 0x3f800000 ;  /* 0x3f800000ff007424 */ /* 0x000fe200078e00ff */
[----:B------:R-:W-:Y:S02]  /*4800*/  CS2R R80, SRZ ;  /* 0x0000000000507805 */ /* 0x000fe4000001ff00 */
[----:B------:R-:W-:-:S02]  /*4810*/  CS2R R78, SRZ ;  /* 0x00000000004e7805 */ /* 0x000fc4000001ff00 */
[----:B------:R-:W-:Y:S02]  /*4820*/  LEA.HI.SX32 R24, R24, R25, 0x1c ;  /* 0x0000001918187211 */ /* 0x000fe400078fe2ff */
[----:B------:R-:W-:Y:S02]  /*4830*/  CS2R R76, SRZ ;  /* 0x00000000004c7805 */ /* 0x000fe4000001ff00 */
[----:B------:R-:W-:Y:S02]  /*4840*/  CS2R R74, SRZ ;  /* 0x00000000004a7805 */ /* 0x000fe4000001ff00 */
[----:B------:R-:W-:Y:S02]  /*4850*/  CS2R R72, SRZ ;  /* 0x0000000000487805 */ /* 0x000fe4000001ff00 */
[----:B------:R-:W-:Y:S02]  /*4860*/  VIMNMX R175, R19, R24, !PT ;  /* 0x0000001813af7248 */ /* 0x000fe40007fe0100 */
[----:B------:R-:W-:-:S02]  /*4870*/  CS2R R70, SRZ ;  /* 0x0000000000467805 */ /* 0x000fc4000001ff00 */
[----:B------:R-:W-:Y:S02]  /*4880*/  CS2R R68, SRZ ;  /* 0x0000000000447805 */ /* 0x000fe4000001ff00 */
[----:B------:R-:W-:Y:S02]  /*4890*/  CS2R R66, SRZ ;  /* 0x0000000000427805 */ /* 0x000fe4000001ff00 */
        /* <DEDUP_REMOVED lines=21> */
[----:B------:R-:W-:Y:S01]  /*49f0*/  CS2R R24, SRZ ;  /* 0x0000000000187805 */ /* 0x000fe2000001ff00 */
[----:B------:R-:W-:Y:S06]  /*4a00*/  @!P1 BRA `(.L_x_894) ;  /* 0x0000003000e09947 */ /* 0x000fec0003800000 */
[----:B------:R-:W-:Y:S01]  /*4a10*/  IMAD.IADD R172, R3, 0x1, R13 ;  /* 0x0000000103ac7824 */ /* 0x000fe200078e020d */
[----:B------:R-:W-:Y:S01]  /*4a20*/  ULDC UR45, c[0x0][0x9e4] ;  /* 0x00027900002d7ab9 */ /* 0x000fe20000000800 */
[----:B------:R-:W-:Y:S01]  /*4a30*/  IMAD.MOV.U32 R2, RZ, RZ, 0x3f800000 ;  /* 0x3f800000ff027424 */ /* 0x000fe200078e00ff */
[----:B------:R-:W-:Y:S01]  /*4a40*/  ULDC UR58, c[0x0][0x2e0] ;  /* 0x0000b800003a7ab9 */ /* 0x000fe20000000800 */
[----:B------:R-:W-:Y:S01]  /*4a50*/  IMAD.MOV.U32 R87, RZ, RZ, RZ ;  /* 0x000000ffff577224 */ /* 0x000fe200078e00ff */
[----:B------:R-:W-:Y:S01]  /*4a60*/  ULDC UR4, c[0x0][0x9d8] ;  /* 0x0002760000047ab9 */ /* 0x000fe20000000800 */
[----:B------:R-:W-:-:S05]  /*4a70*/  ULDC UR47, c[0x0][0x9e0] ;  /* 0x00027800002f7ab9 */ /* 0x000fca0000000800 */
.L_x_911:
[----:B------:R-:W-:-:S04]  /*4a80*/  UIADD3 UR5, UR36, 0x1, URZ ;  /* 0x0000000124057890 */ /* 0x000fc8000fffe03f */
[----:B------:R-:W-:-:S04]  /*4a90*/  UISETP.NE.AND UP0, UPT, UR5, 0x2, UPT ;  /* 0x000000020500788c */ /* 0x000fc8000bf05270 */
[----:B------:R-:W-:Y:S02]  /*4aa0*/  USEL UR40, URZ, 0x1, UP0 ;  /* 0x000000013f287887 */ /* 0x000fe40008000000 */
[----:B------:R-:W-:Y:S02]  /*4ab0*/  USEL UR5, UR5, URZ, UP0 ;  /* 0x0000003f05057287 */ /* 0x000fe40008000000 */
[----:B------:R-:W-:Y:S01]  /*4ac0*/  ULOP3.LUT UR40, UR39, UR40, URZ, 0x3c, !UPT ;  /* 0x0000002827287292 */ /* 0x000fe2000f8e3c3f */
[----:B------:R-:W-:Y:S11]  /*4ad0*/  @!P0 BRA `(.L_x_895) ;  /* 0x0000000000048947 */ /* 0x000ff60003800000 */
[----:B------:R-:W-:Y:S01]  /*4ae0*/  BPT.TRAP 0x1 ;  /* 0x000000040000795c */ /* 0x000fe20000300000 */
.L_x_895:
[----:B------:R-:W-:Y:S01]  /*4af0*/  ULEA UR7, UR5, UR37, 0x3 ;  /* 0x0000002505077291 */ /* 0x000fe2000f8e183f */
[----:B------:R-:W-:-:S05]  /*4b00*/  IMAD.U32 R21, RZ, RZ, UR40 ;  /* 0x00000028ff157e24 */ /* 0x000fca000f8e00ff */
[----:B------:R-:W-:-:S04]  /*4b10*/  SHF.L.U32 R21, R21, 0x1f, RZ ;  /* 0x0000001f15157819 */ /* 0x000fc800000006ff */
[----:B------:R1:W2:Y:S01]  /*4b20*/  SYNCS.PHASECHK.TRANS64.TRYWAIT P1, [UR7+0x2a830], R21 ;  /* 0x02a83015ff0075a7 */ /* 0x0002a20008020147 */
[----:B------:R-:W-:Y:S05]  /*4b30*/  @!P0 BRA `(.L_x_896) ;  /* 0x0000000000048947 */ /* 0x000fea0003800000 */
[----:B------:R-:W-:Y:S01]  /*4b40*/  BPT.TRAP 0x1 ;  /* 0x000000040000795c */ /* 0x000fe20000300000 */
.L_x_896:
[----:B--2---:R-:W-:Y:S05]  /*4b50*/  @P1 BRA `(.L_x_897) ;  /* 0x0000000000081947 */ /* 0x004fea0003800000 */
[----:B------:R-:W2:Y:S02]  /*4b60*/  SYNCS.PHASECHK.TRANS64.TRYWAIT P1, [UR7+0x2a830], R21 ;  /* 0x02a83015ff0075a7 */ /* 0x000ea40008020147 */
[----:B--2---:R-:W-:Y:S05]  /*4b70*/  @!P1 BRA `(.L_x_898) ;  /* 0x000000dc00789947 */ /* 0x004fea0003800000 */
.L_x_897:
[----:B------:R-:W-:Y:S01]  /*4b80*/  R2UR UR52, R10 ;  /* 0x000000000a3472ca */ /* 0x000fe200000e0000 */
[----:B------:R-:W-:Y:S01]  /*4b90*/  UIMAD UR6, UR5, 0x900, UR38 ;  /* 0x00000900050678a4 */ /* 0x000fe2000f8e0226 */
[----:B------:R-:W-:Y:S01]  /*4ba0*/  R2UR UR53, R11 ;  /* 0x000000000b3572ca */ /* 0x000fe200000e0000 */
[----:B--2---:R-:W-:Y:S01]  /*4bb0*/  WARPGROUP.ARRIVE ;  /* 0x00000000000079c5 */ /* 0x004fe20000000000 */
        /* <DEDUP_REMOVED lines=11> */
[----:B------:R-:W-:Y:S01]  /*4c70*/  HGMMA.64x96x16.F32 R88, gdesc[UR52], RZ, !UPT, gsb0 ;  /* 0x01600000345879f0 */ /* 0x000fe2000c0008ff */
[----:B------:R-:W-:Y:S01]  /*4c80*/  R2UR UR52, R8 ;  /* 0x00000000083472ca */ /* 0x000fe200000e0000 */
[----:B------:R-:W-:Y:S01]  /*4c90*/  UIADD3 UR54, UR6, 0x2, URZ ;  /* 0x0000000206367890 */ /* 0x000fe2000fffe03f */
[----:B------:R-:W-:Y:S01]  /*4ca0*/  R2UR UR53, R9 ;  /* 0x00000000093572ca */ /* 0x000fe200000e0000 */
        /* <DEDUP_REMOVED lines=74> */
[----:B------:R-:W-:Y:S01]  /*5150*/  HGMMA.64x96x16.F32 R88, gdesc[UR52], R88, gsb0 ;  /* 0x01600000345879f0 */ /* 0x000fe20008000858 */
[----:B------:R-:W-:Y:S01]  /*5160*/  R2UR UR52, R6 ;  /* 0x00000000063472ca */ /* 0x000fe200000e0000 */
[----:B------:R-:W-:Y:S01]  /*5170*/  UIADD3 UR54, UR6, 0x4, URZ ;  /* 0x0000000406367890 */ /* 0x000fe2000fffe03f */
[----:B------:R-:W-:Y:S01]  /*5180*/  R2UR UR53, R7 ;  /* 0x00000000073572ca */ /* 0x000fe200000e0000 */
[----:B------:R-:W-:Y:S01]  /*5190*/  UMOV UR55, 0x40000040 ;  /* 0x4000004000377882 */ /* 0x000fe20000000000 */
[----:B------:R-:W-:Y:S02]  /*51a0*/  WARPGROUP.DEPBAR.LE gsb0, 0x0 ;  /* 0x00008000000079c5 */ /* 0x000fe40000010000 */
[----:B------:R-:W-:-:S09]  /*51b0*/  WARPGROUP.ARRIVE ;  /* 0x00000000000079c5 */ /* 0x000fd20000000000 */
[----:B------:R-:W-:Y:S01]  /*51c0*/  HGMMA.64x96x16.F32 R88, gdesc[UR52], R88, gsb0 ;  /* 0x01600000345879f0 */ /* 0x000fe20008000858 */
[----:B------:R-:W-:Y:S01]  /*51d0*/  UIADD3 UR54, UR6, 0x606, URZ ;  /* 0x0000060606367890 */ /* 0x000fe2000fffe03f */
[----:B------:R-:W-:Y:S01]  /*51e0*/  UMOV UR52, UR56 ;  /* 0x0000003800347c82 */ /* 0x000fe20008000000 */
[----:B------:R-:W-:Y:S01]  /*51f0*/  UMOV UR53, UR57 ;  /* 0x0000003900357c82 */ /* 0x000fe20008000000 */
        /* <DEDUP_REMOVED lines=29> */
[----:B------:R-:W-:Y:S05]  /*53d0*/  @!P0 BRA `(.L_x_899) ;  /* 0x0000000000048947 */ /* 0x000fea0003800000 */
[----:B------:R-:W-:Y:S01]  /*53e0*/  BPT.TRAP 0x1 ;  /* 0x000000040000795c */ /* 0x000fe20000300000 */
.L_x_899:
[----:B------:R-:W-:Y:S01]  /*53f0*/  ULEA UR6, UR36, UR37, 0x3 ;  /* 0x0000002524067291 */ /* 0x000fe2000f8e183f */
[----:B------:R-:W-:-:S05]  /*5400*/  IMAD.U32 R0, RZ, RZ, UR39 ;  /* 0x00000027ff007e24 */ /* 0x000fca000f8e00ff */
[----:B------:R-:W-:-:S04]  /*5410*/  SHF.L.U32 R0, R0, 0x1f, RZ ;  /* 0x0000001f00007819 */ /* 0x000fc800000006ff */
[----:B------:R2:W3:Y:S01]  /*5420*/  SYNCS.PHASECHK.TRANS64.TRYWAIT P1, [UR6+0x2a850], R0 ;  /* 0x02a85000ff0075a7 */ /* 0x0004e20008020146 */
[----:B------:R-:W-:Y:S05]  /*5430*/  @!P0 BRA `(.L_x_900) ;  /* 0x0000000000048947 */ /* 0x000fea0003800000 */
[----:B------:R-:W-:Y:S01]  /*5440*/  BPT.TRAP 0x1 ;  /* 0x000000040000795c */ /* 0x000fe20000300000 */
.L_x_900:
[----:B---3--:R-:W-:Y:S05]  /*5450*/  @P1 BRA `(.L_x_901) ;  /* 0x0000000000081947 */ /* 0x008fea0003800000 */
[----:B------:R-:W3:Y:S02]  /*5460*/  SYNCS.PHASECHK.TRANS64.TRYWAIT P1, [UR6+0x2a850], R0 ;  /* 0x02a85000ff0075a7 */ /* 0x000ee40008020146 */
[----:B---3--:R-:W-:Y:S05]  /*5470*/  @!P1 BRA `(.L_x_902) ;  /* 0x000000d400509947 */ /* 0x008fea0003800000 */
.L_x_901:
[----:B------:R-:W-:Y:S01]  /*5480*/  UIADD3 UR10, UR37, 0x400, URZ ;  /* 0x00000400250a7890 */ /* 0x000fe2000fffe03f */
[----:B------:R-:W-:Y:S01]  /*5490*/  WARPGROUP.ARRIVE ;  /* 0x00000000000079c5 */ /* 0x000fe20000000000 */
[----:B------:R-:W-:-:S05]  /*54a0*/  UMOV UR11, 0x40000040 ;  /* 0x40000040000b7882 */ /* 0x000fca0000000000 */
[----:B------:R-:W3:Y:S01]  /*54b0*/  S2R R179, SR_TID.X ;  /* 0x0000000000b37919 */ /* 0x000ee20000002100 */
[----:B------:R-:W-:Y:S01]  /*54c0*/  USHF.R.U32.HI UR10, URZ, 0x4, UR10 ;  /* 0x000000043f0a7899 */ /* 0x000fe2000801160a */
[----:B-1----:R-:W-:Y:S01]  /*54d0*/  FMUL.FTZ R21, R88, UR4 ;  /* 0x0000000458157c20 */ /* 0x002fe20008410000 */
[----:B------:R-:W-:Y:S01]  /*54e0*/  FMUL.FTZ R88, R94, UR4 ;  /* 0x000000045e587c20 */ /* 0x000fe20008410000 */
[----:B------:R-:W-:Y:S01]  /*54f0*/  FMUL.FTZ R94, R106, UR4 ;  /* 0x000000046a5e7c20 */ /* 0x000fe20008410000 */
[----:B------:R-:W-:Y:S01]  /*5500*/  ULOP3.LUT UR10, UR10, 0x3fff, URZ, 0xc0, !UPT ;  /* 0x00003fff0a0a7892 */ /* 0x000fe2000f8ec03f */
[----:B------:R-:W-:Y:S01]  /*5510*/  FMUL.FTZ R176, R127, UR4 ;  /* 0x000000047fb07c20 */ /* 0x000fe20008410000 */
[----:B------:R-:W-:Y:S02]  /*5520*/  IMAD R127, R20, -0x60, RZ ;  /* 0xffffffa0147f7824 */ /* 0x000fe400078e02ff */
[----:B--2---:R-:W-:Y:S01]  /*5530*/  FMUL.FTZ R0, R90, UR4 ;  /* 0x000000045a007c20 */ /* 0x004fe20008410000 */
[----:B------:R-:W-:Y:S01]  /*5540*/  ULOP3.LUT UR10, UR10, 0x3000000, URZ, 0xfc, !UPT ;  /* 0x030000000a0a7892 */ /* 0x000fe2000f8efc3f */
[----:B------:R-:W-:Y:S01]  /*5550*/  FMUL.FTZ R2, R91, UR4 ;  /* 0x000000045b027c20 */ /* 0x000fe20008410000 */
[----:B------:R-:W-:Y:S01]  /*5560*/  FMUL.FTZ R90, R98, UR4 ;  /* 0x00000004625a7c20 */ /* 0x000fe20008410000 */
[----:B------:R-:W-:Y:S01]  /*5570*/  FMUL.FTZ R91, R99, UR4 ;  /* 0x00000004635b7c20 */ /* 0x000fe20008410000 */
[----:B------:R-:W-:Y:S01]  /*5580*/  UIMAD UR14, UR36, 0x600, UR10 ;  /* 0x00000600240e78a4 */ /* 0x000fe2000f8e020a */
[----:B------:R-:W-:Y:S01]  /*5590*/  FMUL.FTZ R100, R100, UR4 ;  /* 0x0000000464647c20 */ /* 0x000fe20008410000 */
[----:B------:R-:W-:Y:S01]  /*55a0*/  FMUL.FTZ R101, R101, UR4 ;  /* 0x0000000465657c20 */ /* 0x000fe20008410000 */
[----:B------:R-:W-:Y:S01]  /*55b0*/  FMUL.FTZ R98, R114, UR4 ;  /* 0x0000000472627c20 */ /* 0x000fe20008410000 */
[----:B------:R-:W-:Y:S01]  /*55c0*/  FMUL.FTZ R99, R115, UR4 ;  /* 0x0000000473637c20 */ /* 0x000fe20008410000 */
[----:B------:R-:W-:Y:S01]  /*55d0*/  FMUL.FTZ R120, R120, UR4 ;  /* 0x0000000478787c20 */ /* 0x000fe20008410000 */
[----:B------:R-:W-:Y:S01]  /*55e0*/  FMUL.FTZ R121, R121, UR4 ;  /* 0x0000000479797c20 */ /* 0x000fe20008410000 */
[----:B------:R-:W-:Y:S01]  /*55f0*/  UMOV UR10, UR14 ;  /* 0x0000000e000a7c82 */ /* 0x000fe20008000000 */
[----:B------:R-:W-:Y:S01]  /*5600*/  FMUL.FTZ R125, R125, UR4 ;  /* 0x000000047d7d7c20 */ /* 0x000fe20008410000 */
[----:B------:R-:W-:Y:S01]  /*5610*/  HGMMA.64x128x16.F32 R24, R156, gdesc[UR8].tnspB, R24, gsb0 ;  /* 0x41e000089c187df0 */ /* 0x000fe20008000818 */
[----:B------:R-:W-:Y:S01]  /*5620*/  UIADD3 UR10, UR14, 0x80, URZ ;  /* 0x000000800e0a7890 */ /* 0x000fe2000fffe03f */
[----:B------:R-:W-:Y:S01]  /*5630*/  FMUL.FTZ R174, R126, UR4 ;  /* 0x000000047eae7c20 */ /* 0x000fe20008410000 */
[----:B------:R-:W-:Y:S01]  /*5640*/  UMOV UR11, 0x40000040 ;  /* 0x40000040000b7882 */ /* 0x000fe20000000000 */
[----:B------:R-:W-:Y:S01]  /*5650*/  FMUL.FTZ R129, R129, UR4 ;  /* 0x0000000481817c20 */ /* 0x000fe20008410000 */
[----:B------:R-:W-:Y:S01]  /*5660*/  FMUL.FTZ R178, R130, UR4 ;  /* 0x0000000482b27c20 */ /* 0x000fe20008410000 */
[----:B------:R-:W-:Y:S01]  /*5670*/  FMUL.FTZ R133, R133, UR4 ;  /* 0x0000000485857c20 */ /* 0x000fe20008410000 */
[----:B------:R-:W-:Y:S01]  /*5680*/  FMUL.FTZ R124, R124, UR4 ;  /* 0x000000047c7c7c20 */ /* 0x000fe20008410000 */
[----:B------:R-:W-:Y:S01]  /*5690*/  FMUL.FTZ R128, R128, UR4 ;  /* 0x0000000480807c20 */ /* 0x000fe20008410000 */
[----:B------:R-:W-:Y:S01]  /*56a0*/  FMUL.FTZ R132, R132, UR4 ;  /* 0x0000000484847c20 */ /* 0x000fe20008410000 */
[----:B---3--:R-:W-:Y:S01]  /*56b0*/  LOP3.LUT P2, RZ, R179, 0x7f, RZ, 0xc0, !PT ;  /* 0x0000007fb3ff7812 */ /* 0x008fe2000784c0ff */
[----:B------:R-:W-:Y:S01]  /*56c0*/  FMUL.FTZ R134, R134, UR4 ;  /* 0x0000000486867c20 */ /* 0x000fe20008410000 */
[----:B------:R-:W-:Y:S01]  /*56d0*/  LOP3.LUT P1, RZ, R18, 0x80000, RZ, 0xc0, !PT ;  /* 0x0008000012ff7812 */ /* 0x000fe2000782c0ff */
[----:B------:R-:W1:Y:S08]  /*56e0*/  MUFU.TANH R21, R21 ;  /* 0x0000001500157308 */ /* 0x000e700000002400 */
[----:B------:R-:W2:Y:S08]  /*56f0*/  MUFU.TANH R0, R0 ;  /* 0x0000000000007308 */ /* 0x000eb00000002400 */
[----:B------:R-:W3:Y:S08]  /*5700*/  MUFU.TANH R2, R2 ;  /* 0x0000000200027308 */ /* 0x000ef00000002400 */
[----:B------:R-:W4:Y:S08]  /*5710*/  MUFU.TANH R88, R88 ;  /* 0x0000005800587308 */ /* 0x000f300000002400 */
        /* <DEDUP_REMOVED lines=12> */
[----:B------:R-:W1:Y:S01]  /*57e0*/  MUFU.TANH R178, R178 ;  /* 0x000000b200b27308 */ /* 0x000e620000002400 */
[----:B------:R-:W-:-:S02]  /*57f0*/  WARPGROUP.DEPBAR.LE gsb0, 0x0 ;  /* 0x00008000000079c5 */ /* 0x000fc40000010000 */
[----:B------:R-:W-:Y:S01]  /*5800*/  WARPGROUP.ARRIVE ;  /* 0x00000000000079c5 */ /* 0x000fe20000000000 */
[----:B------:R-:W-:-:S04]  /*5810*/  FMUL.FTZ R156, R123, UR4 ;  /* 0x000000047b9c7c20 */ /* 0x000fc80008410000 */
[----:B------:R1:W1:Y:S01]  /*5820*/  MUFU.TANH R123, R132 ;  /* 0x00000084007b7308 */ /* 0x0002620000002400 */
[----:B------:R-:W-:Y:S01]  /*5830*/  HGMMA.64x128x16.F32 R24, R152, gdesc[UR8].tnspB, R24, gsb0 ;  /* 0x41e0000898187df0 */ /* 0x000fe20008000818 */
[----:B------:R-:W-:Y:S01]  /*5840*/  UIADD3 UR10, UR14, 0x100, URZ ;  /* 0x000001000e0a7890 */ /* 0x000fe2000fffe03f */
[----:B------:R-:W-:-:S05]  /*5850*/  UMOV UR11, 0x40000040 ;  /* 0x40000040000b7882 */ /* 0x000fca0000000000 */
[----:B------:R-:W1:Y:S08]  /*5860*/  MUFU.TANH R156, R156 ;  /* 0x0000009c009c7308 */ /* 0x000e700000002400 */
[----:B------:R-:W1:Y:S01]  /*5870*/  MUFU.TANH R133, R133 ;  /* 0x0000008500857308 */ /* 0x000e620000002400 */
[----:B------:R-:W-:Y:S02]  /*5880*/  WARPGROUP.DEPBAR.LE gsb0, 0x0 ;  /* 0x00008000000079c5 */ /* 0x000fe40000010000 */
[----:B------:R-:W-:Y:S01]  /*5890*/  WARPGROUP.ARRIVE ;  /* 0x00000000000079c5 */ /* 0x000fe20000000000 */
[----:B------:R-:W-:-:S05]  /*58a0*/  FMUL.FTZ R154, R122, UR4 ;  /* 0x000000047a9a7c20 */ /* 0x000fca0008410000 */
[----:B------:R-:W-:Y:S01]  /*58b0*/  HGMMA.64x128x16.F32 R24, R148, gdesc[UR8].tnspB, R24, gsb0 ;  /* 0x41e0000894187df0 */ /* 0x000fe20008000818 */
[----:B------:R-:W-:Y:S01]  /*58c0*/  UIADD3 UR10, UR14, 0x180, URZ ;  /* 0x000001800e0a7890 */ /* 0x000fe2000fffe03f */
[----:B------:R-:W1:Y:S01]  /*58d0*/  MUFU.TANH R154, R154 ;  /* 0x0000009a009a7308 */ /* 0x000e620000002400 */
[----:B------:R-:W-:Y:S01]  /*58e0*/  UMOV UR11, 0x40000040 ;  /* 0x40000040000b7882 */ /* 0x000fe20000000000 */
[----:B------:R-:W-:Y:S02]  /*58f0*/  WARPGROUP.DEPBAR.LE gsb0, 0x0 ;  /* 0x00008000000079c5 */ /* 0x000fe40000010000 */
[----:B------:R-:W-:Y:S01]  /*5900*/  WARPGROUP.ARRIVE ;  /* 0x00000000000079c5 */ /* 0x000fe20000000000 */
[----:B------:R-:W-:Y:S01]  /*5910*/  FMUL.FTZ R148, R97, UR4 ;  /* 0x0000000461947c20 */ /* 0x000fe20008410000 */
[----:B------:R-:W-:Y:S01]  /*5920*/  FMUL.FTZ R97, R111, UR4 ;  /* 0x000000046f617c20 */ /* 0x000fe20008410000 */
[----:B------:R-:W-:Y:S01]  /*5930*/  FMUL.FTZ R150, R104, UR4 ;  /* 0x0000000468967c20 */ /* 0x000fe20008410000 */
[----:B------:R-:W-:Y:S01]  /*5940*/  FMUL.FTZ R111, R113, UR4 ;  /* 0x00000004716f7c20 */ /* 0x000fe20008410000 */
[----:B------:R-:W-:Y:S01]  /*5950*/  FMUL.FTZ R113, R117, UR4 ;  /* 0x0000000475717c20 */ /* 0x000fe20008410000 */
[----:B------:R-:W-:Y:S01]  /*5960*/  HGMMA.64x128x16.F32 R24, R144, gdesc[UR8].tnspB, R24, gsb0 ;  /* 0x41e0000890187df0 */ /* 0x000fe20008000818 */
[----:B------:R-:W-:Y:S01]  /*5970*/  UIADD3 UR10, UR14, 0x200, URZ ;  /* 0x000002000e0a7890 */ /* 0x000fe2000fffe03f */
[----:B------:R-:W-:Y:S01]  /*5980*/  FMUL.FTZ R104, R131, UR4 ;  /* 0x0000000483687c20 */ /* 0x000fe20008410000 */
[----:B------:R-:W-:Y:S01]  /*5990*/  UMOV UR11, 0x40000040 ;  /* 0x40000040000b7882 */ /* 0x000fe20000000000 */
        /* <DEDUP_REMOVED lines=25> */
[----:B------:R-:W-:Y:S01]  /*5b30*/  IMAD R108, R17, UR58, R127 ;  /* 0x0000003a116c7c24 */ /* 0x000fe2000f8e027f */
[----:B------:R1:W1:Y:S08]  /*5b40*/  MUFU.TANH R118, R121 ;  /* 0x0000007900767308 */ /* 0x0002700000002400 */
        /* <DEDUP_REMOVED lines=16> */
[----:B------:R-:W-:-:S02]  /*5c50*/  WARPGROUP.DEPBAR.LE gsb0, 0x0 ;  /* 0x00008000000079c5 */ /* 0x000fc40000010000 */
[----:B------:R-:W-:Y:S01]  /*5c60*/  WARPGROUP.ARRIVE ;  /* 0x00000000000079c5 */ /* 0x000fe20000000000 */
[----:B------:R-:W-:Y:S01]  /*5c70*/  FMUL.FTZ R141, R109, UR4 ;  /* 0x000000046d8d7c20 */ /* 0x000fe20008410000 */
[----:B------:R-:W-:Y:S01]  /*5c80*/  FMUL.FTZ R140, R105, UR4 ;  /* 0x00000004698c7c20 */ /* 0x000fe20008410000 */
[----:B------:R-:W5:Y:S01]  /*5c90*/  LDC R109, c[0x0][0x288] ;  /* 0x0000a200ff6d7b82 */ /* 0x000f620000000800 */
[----:B------:R-:W-:Y:S02]  /*5ca0*/  IMAD.U32 R105, RZ, RZ, UR7 ;  /* 0x00000007ff697e24 */ /* 0x000fe4000f8e00ff */
[----:B------:R-:W-:Y:S01]  /*5cb0*/  HGMMA.64x128x16.F32 R24, R136, gdesc[UR8].tnspB, R24, gsb0 ;  /* 0x41e0000888187df0 */ /* 0x000fe20008000818 */
[----:B------:R-:W1:Y:S01]  /*5cc0*/  MUFU.TANH R141, R141 ;  /* 0x0000008d008d7308 */ /* 0x000e620000002400 */
[----:B------:R-:W-:-:S05]  /*5cd0*/  @!P2 VIADD R105, R105, 0x2a840 ;  /* 0x0002a8406969a836 */ /* 0x000fca0000000000 */
[----:B------:R-:W-:Y:S02]  /*5ce0*/  @!P2 PRMT R106, RZ, 0x654, R105 ;  /* 0x00000654ff6aa816 */ /* 0x000fe40000000069 */
[----:B------:R-:W1:Y:S08]  /*5cf0*/  MUFU.TANH R140, R140 ;  /* 0x0000008c008c7308 */ /* 0x000e700000002400 */
[----:B------:R1:W1:Y:S01]  /*5d00*/  MUFU.TANH R105, R134 ;  /* 0x0000008600697308 */ /* 0x0002620000002400 */
[----:B-----5:R-:W-:-:S05]  /*5d10*/  IADD3 R109, R108, 0x1, -R109 ;  /* 0x000000016c6d7810 */ /* 0x020fca0007ffe86d */
[----:B------:R-:W-:-:S04]  /*5d20*/  IMAD R109, R16, -0x2, R109 ;  /* 0xfffffffe106d7824 */ /* 0x000fc800078e026d */
[----:B------:R-:W-:-:S04]  /*5d30*/  VIADD R131, R109, UR47 ;  /* 0x0000002f6d837c36 */ /* 0x000fc80008000000 */
[----:B------:R-:W-:Y:S01]  /*5d40*/  IMAD.IADD R115, R3, 0x1, R131 ;  /* 0x0000000103737824 */ /* 0x000fe200078e0283 */
[----:B------:R-:W-:Y:S02]  /*5d50*/  WARPGROUP.DEPBAR.LE gsb0, 0x0 ;  /* 0x00008000000079c5 */ /* 0x000fe40000010000 */
[----:B------:R5:W-:Y:S01]  /*5d60*/  @!P2 SYNCS.ARRIVE.TRANS64.RED.A1T0 RZ, [R106+URZ], RZ ;  /* 0x000000ff6affa9a7 */ /* 0x000be2000810043f */
[----:B------:R-:W-:Y:S02]  /*5d70*/  IMAD R138, R16, -0x2, R127 ;  /* 0xfffffffe108a7824 */ /* 0x000fe400078e027f */
[----:B-----5:R-:W-:Y:S01]  /*5d80*/  FMUL.FTZ R106, R135, UR4 ;  /* 0x00000004876a7c20 */ /* 0x020fe20008410000 */
[----:B------:R-:W-:-:S04]  /*5d90*/  VIADD R135, R109, UR41 ;  /* 0x000000296d877c36 */ /* 0x000fc80008000000 */
[----:B------:R-:W-:Y:S01]  /*5da0*/  IMAD.IADD R117, R3, 0x1, R135 ;  /* 0x0000000103757824 */ /* 0x000fe200078e0287 */
[----:B------:R-:W1:Y:S01]  /*5db0*/  MUFU.TANH R106, R106 ;  /* 0x0000006a006a7308 */ /* 0x000e620000002400 */
[----:B--234-:R-:W-:Y:S05]  /*5dc0*/  @!P1 BRA `(.L_x_903) ;  /* 0x0000000000589947 */ /* 0x01cfea0003800000 */
[----:B------:R-:W-:Y:S01]  /*5dd0*/  ISETP.GT.AND P1, PT, R172, -0x1, PT ;  /* 0xffffffffac00780c */ /* 0x000fe20003f24270 */
[----:B------:R-:W-:-:S12]  /*5de0*/  BSSY B0, `(.L_x_904) ;  /* 0x0000011000007945 */ /* 0x000fd80003800000 */
[----:B------:R-:W-:Y:S05]  /*5df0*/  @P1 BRA `(.L_x_905) ;  /* 0x0000000000201947 */ /* 0x000fea0003800000 */
[----:B------:R-:W-:Y:S01]  /*5e00*/  IMAD.U32 R137, RZ, RZ, UR45 ;  /* 0x0000002dff897e24 */ /* 0x000fe2000f8e00ff */
[----:B------:R-:W-:-:S04]  /*5e10*/  LOP3.LUT R119, RZ, R172, RZ, 0x33, !PT ;  /* 0x000000acff777212 */ /* 0x000fc800078e33ff */
[----:B------:R-:W-:-:S13]  /*5e20*/  ISETP.NE.AND P1, PT, R137, 0x1, PT ;  /* 0x000000018900780c */ /* 0x000fda0003f25270 */
[----:B------:R-:W2:Y:S02]  /*5e30*/  @P1 LDC.64 R108, c[0x0][0x9e8] ;  /* 0x00027a00ff6c1b82 */ /* 0x000ea40000000a00 */
[----:B--2---:R-:W-:-:S05]  /*5e40*/  @P1 IMAD.HI.U32 R108, R119, R108, RZ ;  /* 0x0000006c776c1227 */ /* 0x004fca00078e00ff */
[----:B------:R-:W-:-:S04]  /*5e50*/  @P1 SHF.R.U32.HI R119, RZ, R109, R108 ;  /* 0x0000006dff771219 */ /* 0x000fc8000001166c */
[----:B------:R-:W-:Y:S01]  /*5e60*/  LOP3.LUT R108, RZ, R119, RZ, 0x33, !PT ;  /* 0x00000077ff6c7212 */ /* 0x000fe200078e33ff */
[----:B------:R-:W-:Y:S06]  /*5e70*/  BRA `(.L_x_906) ;  /* 0x00000000001c7947 */ /* 0x000fec0003800000 */
.L_x_905:
[----:B------:R-:W-:-:S05]  /*5e80*/  IMAD.U32 R137, RZ, RZ, UR45 ;  /* 0x0000002dff897e24 */ /* 0x000fca000f8e00ff */
[----:B------:R-:W-:-:S13]  /*5e90*/  ISETP.NE.AND P1, PT, R137, 0x1, PT ;  /* 0x000000018900780c */ /* 0x000fda0003f25270 */
[----:B------:R-:W2:Y:S01]  /*5ea0*/  @P1 LDC.64 R108, c[0x0][0x9e8] ;  /* 0x00027a00ff6c1b82 */ /* 0x000ea20000000a00 */
[----:B------:R-:W-:-:S04]  /*5eb0*/  @P1 IMAD.IADD R119, R3, 0x1, R13 ;  /* 0x0000000103771824 */ /* 0x000fc800078e020d */
[----:B--2---:R-:W-:-:S04]  /*5ec0*/  @P1 IMAD.HI.U32 R114, R119, R108, RZ ;  /* 0x0000006c77721227 */ /* 0x004fc800078e00ff */
[----:B------:R-:W-:Y:S01]  /*5ed0*/  IMAD.MOV.U32 R108, RZ, RZ, R172 ;  /* 0x000000ffff6c7224 */ /* 0x000fe200078e00ac */
[----:B------:R-:W-:-:S07]  /*5ee0*/  @P1 SHF.R.U32.HI R108, RZ, R109, R114 ;  /* 0x0000006dff6c1219 */ /* 0x000fce0000011672 */
.L_x_906:
[----:B------:R-:W-:Y:S05]  /*5ef0*/  BSYNC B0 ;  /* 0x0000000000007941 */ /* 0x000fea0003800000 */
.L_x_904:
[----:B------:R-:W-:-:S05]  /*5f00*/  IMAD R108, R108, R137, R138 ;  /* 0x000000896c6c7224 */ /* 0x000fca00078e028a */
[----:B------:R-:W-:Y:S02]  /*5f10*/  VIADDMNMX R115, R108, R137, R115, PT ;  /* 0x000000896c737246 */ /* 0x000fe40003800173 */
[----:B------:R-:W-:-:S07]  /*5f20*/  VIMNMX R117, R117, R108, !PT ;  /* 0x0000006c75757248 */ /* 0x000fce0007fe0100 */
.L_x_903:
        /* <DEDUP_REMOVED lines=32> */
[----:B------:R-:W-:Y:S01]  /*6130*/  FSEL R158, R101, -INF , !P3 ;  /* 0xff800000659e7808 */ /* 0x000fe20005800000 */
[----:B------:R-:W-:Y:S01]  /*6140*/  IMAD.IADD R101, R4, 0x1, R131 ;  /* 0x0000000104657824 */ /* 0x000fe200078e0283 */
        /* <DEDUP_REMOVED lines=14> */
[----:B------:R-:W-:Y:S01]  /*6230*/  FSEL R132, R107, -INF , !P3 ;  /* 0xff8000006b847808 */ /* 0x000fe20005800000 */
[----:B------:R-:W-:Y:S01]  /*6240*/  IMAD.IADD R107, R4, 0x1, R135 ;  /* 0x00000001046b7824 */ /* 0x000fe200078e0287 */
        /* <DEDUP_REMOVED lines=58> */
[----:B------:R-:W-:Y:S02]  /*65f0*/  P2R R113, PR, RZ, 0x40 ;  /* 0x00000040ff717803 */ /* 0x000fe40000000000 */
[----:B------:R-:W-:-:S04]  /*6600*/  ISETP.GT.AND P6, PT, R117, RZ, !P6 ;  /* 0x000000ff7500720c */ /* 0x000fc800077c4270 */
[----:B------:R-:W-:-:S04]  /*6610*/  ISETP.LT.OR P6, PT, R115, 0x1, P6 ;  /* 0x000000017300780c */ /* 0x000fc800037c1670 */
[----:B------:R-:W-:Y:S02]  /*6620*/  FSEL R109, R21, -INF , !P6 ;  /* 0xff800000156d7808 */ /* 0x000fe40007000000 */
[----:B------:R-:W-:-:S04]  /*6630*/  ISETP.GE.AND P6, PT, R127, 0x5a, PT ;  /* 0x0000005a7f00780c */ /* 0x000fc80003fc6270 */
[----:B------:R-:W-:Y:S02]  /*6640*/  P2R R121, PR, RZ, 0x40 ;  /* 0x00000040ff797803 */ /* 0x000fe40000000000 */
[----:B------:R-:W-:-:S04]  /*6650*/  ISETP.GT.AND P6, PT, R117, 0x59, !P6 ;  /* 0x000000597500780c */ /* 0x000fc800077c4270 */
[----:B------:R-:W-:-:S04]  /*6660*/  ISETP.LT.OR P6, PT, R115, 0x5a, P6 ;  /* 0x0000005a7300780c */ /* 0x000fc800037c1670 */
[----:B------:R-:W-:Y:S02]  /*6670*/  FSEL R110, R133, -INF , !P6 ;  /* 0xff800000856e7808 */ /* 0x000fe40007000000 */
[----:B------:R-:W-:-:S13]  /*6680*/  LOP3.LUT P6, RZ, R18, 0x80000, RZ, 0xc0, !PT ;  /* 0x0008000012ff7812 */ /* 0x000fda00078cc0ff */
[----:B------:R-:W-:Y:S05]  /*6690*/  @!P6 BRA `(.L_x_907) ;  /* 0x000000000054e947 */ /* 0x000fea0003800000 */
[----:B------:R-:W-:Y:S01]  /*66a0*/  IMAD.IADD R21, R4, 0x1, R13 ;  /* 0x0000000104157824 */ /* 0x000fe200078e020d */
[----:B------:R-:W-:Y:S04]  /*66b0*/  BSSY B0, `(.L_x_908) ;  /* 0x0000010000007945 */ /* 0x000fe80003800000 */
[----:B------:R-:W-:-:S13]  /*66c0*/  ISETP.GT.AND P6, PT, R21, -0x1, PT ;  /* 0xffffffff1500780c */ /* 0x000fda0003fc4270 */
[----:B------:R-:W-:Y:S05]  /*66d0*/  @P6 BRA `(.L_x_909) ;  /* 0x0000000000206947 */ /* 0x000fea0003800000 */
[----:B------:R-:W-:Y:S01]  /*66e0*/  IMAD.U32 R111, RZ, RZ, UR45 ;  /* 0x0000002dff6f7e24 */ /* 0x000fe2000f8e00ff */
[----:B------:R-:W-:-:S04]  /*66f0*/  LOP3.LUT R21, RZ, R21, RZ, 0x33, !PT ;  /* 0x00000015ff157212 */ /* 0x000fc800078e33ff */
[----:B------:R-:W-:-:S13]  /*6700*/  ISETP.NE.AND P6, PT, R111, 0x1, PT ;  /* 0x000000016f00780c */ /* 0x000fda0003fc5270 */
[----:B------:R-:W1:Y:S02]  /*6710*/  @P6 LDC.64 R136, c[0x0][0x9e8] ;  /* 0x00027a00ff886b82 */ /* 0x000e640000000a00 */
[----:B-1----:R-:W-:-:S05]  /*6720*/  @P6 IMAD.HI.U32 R136, R21, R136, RZ ;  /* 0x0000008815886227 */ /* 0x002fca00078e00ff */
[----:B------:R-:W-:-:S04]  /*6730*/  @P6 SHF.R.U32.HI R21, RZ, R137, R136 ;  /* 0x00000089ff156219 */ /* 0x000fc80000011688 */
[----:B------:R-:W-:Y:S01]  /*6740*/  LOP3.LUT R21, RZ, R21, RZ, 0x33, !PT ;  /* 0x00000015ff157212 */ /* 0x000fe200078e33ff */
[----:B------:R-:W-:Y:S06]  /*6750*/  BRA `(.L_x_910) ;  /* 0x0000000000147947 */ /* 0x000fec0003800000 */
.L_x_909:
[----:B------:R-:W-:-:S05]  /*6760*/  IMAD.U32 R111, RZ, RZ, UR45 ;  /* 0x0000002dff6f7e24 */ /* 0x000fca000f8e00ff */
[----:B------:R-:W-:-:S13]  /*6770*/  ISETP.NE.AND P6, PT, R111, 0x1, PT ;  /* 0x000000016f00780c */ /* 0x000fda0003fc5270 */
[----:B------:R-:W1:Y:S02]  /*6780*/  @P6 LDC.64 R136, c[0x0][0x9e8] ;  /* 0x00027a00ff886b82 */ /* 0x000e640000000a00 */
[----:B-1----:R-:W-:-:S05]  /*6790*/  @P6 IMAD.HI.U32 R136, R21, R136, RZ ;  /* 0x0000008815886227 */ /* 0x002fca00078e00ff */
[----:B------:R-:W-:-:S07]  /*67a0*/  @P6 SHF.R.U32.HI R21, RZ, R137, R136 ;  /* 0x00000089ff156219 */ /* 0x000fce0000011688 */
.L_x_910:
[----:B------:R-:W-:Y:S05]  /*67b0*/  BSYNC B0 ;  /* 0x0000000000007941 */ /* 0x000fea0003800000 */
.L_x_908:
[----:B------:R-:W-:-:S05]  /*67c0*/  IMAD R136, R21, R111, R138 ;  /* 0x0000006f15887224 */ /* 0x000fca00078e028a */
[----:B------:R-:W-:Y:S02]  /*67d0*/  VIADDMNMX R101, R136, R111, R101, PT ;  /* 0x0000006f88657246 */ /* 0x000fe40003800165 */
[----:B------:R-:W-:-:S07]  /*67e0*/  VIMNMX R107, R107, R136, !PT ;  /* 0x000000886b6b7248 */ /* 0x000fce0007fe0100 */
.L_x_907:
[C---:B------:R-:W-:Y:S01]  /*67f0*/  ISETP.GT.AND P1, PT, R107.reuse, 0x1, !P1 ;  /* 0x000000016b00780c */ /* 0x040fe20004f24270 */
[----:B------:R-:W-:Y:S01]  /*6800*/  UMOV UR39, UR40 ;  /* 0x0000002800277c82 */ /* 0x000fe20008000000 */
[----:B------:R-:W-:Y:S01]  /*6810*/  ISETP.GT.AND P2, PT, R107, 0x8, !P2 ;  /* 0x000000086b00780c */ /* 0x000fe20005744270 */
[----:B------:R-:W-:Y:S01]  /*6820*/  UMOV UR36, UR5 ;  /* 0x0000000500247c82 */ /* 0x000fe20008000000 */
        /* <DEDUP_REMOVED lines=11> */
[----:B------:R-:W-:Y:S02]  /*68e0*/  FMNMX.FTZ R21, R109, R14, !PT ;  /* 0x0000000e6d157209 */ /* 0x000fe40007810000 */
[----:B------:R-:W-:Y:S02]  /*68f0*/  ISETP.GT.AND P1, PT, R107, 0x10, !P1 ;  /* 0x000000106b00780c */ /* 0x000fe40004f24270 */
[----:B------:R-:W-:Y:S02]  /*6900*/  FMNMX.FTZ R21, R190, R21, !PT ;  /* 0x00000015be157209 */ /* 0x000fe40007810000 */
[----:B------:R-:W-:Y:S02]  /*6910*/  ISETP.LT.OR P1, PT, R101, 0x11, P1 ;  /* 0x000000116500780c */ /* 0x000fe40000f21670 */
[----:B------:R-:W-:-:S02]  /*6920*/  FMNMX.FTZ R21, R188, R21, !PT ;  /* 0x00000015bc157209 */ /* 0x000fc40007810000 */
[----:B------:R-:W-:Y:S02]  /*6930*/  FSEL R136, R90, -INF , !P1 ;  /* 0xff8000005a887808 */ /* 0x000fe40004800000 */
[----:B------:R-:W-:Y:S02]  /*6940*/  ISETP.NE.AND P1, PT, R142, RZ, PT ;  /* 0x000000ff8e00720c */ /* 0x000fe40003f25270 */
[----:B------:R-:W-:Y:S02]  /*6950*/  FMNMX.FTZ R21, R186, R21, !PT ;  /* 0x00000015ba157209 */ /* 0x000fe40007810000 */
[----:B------:R-:W-:Y:S02]  /*6960*/  ISETP.GT.AND P1, PT, R107, 0x11, !P1 ;  /* 0x000000116b00780c */ /* 0x000fe40004f24270 */
[----:B------:R-:W-:Y:S02]  /*6970*/  FMNMX.FTZ R21, R184, R21, !PT ;  /* 0x00000015b8157209 */ /* 0x000fe40007810000 */
[----:B------:R-:W-:-:S02]  /*6980*/  ISETP.LT.OR P1, PT, R101, 0x12, P1 ;  /* 0x000000126500780c */ /* 0x000fc40000f21670 */
[----:B------:R-:W-:Y:S02]  /*6990*/  FMNMX.FTZ R21, R182, R21, !PT ;  /* 0x00000015b6157209 */ /* 0x000fe40007810000 */
[----:B------:R-:W-:Y:S02]  /*69a0*/  FSEL R144, R91, -INF , !P1 ;  /* 0xff8000005b907808 */ /* 0x000fe40004800000 */
[----:B------:R-:W-:Y:S02]  /*69b0*/  ISETP.NE.AND P1, PT, R143, RZ, PT ;  /* 0x000000ff8f00720c */ /* 0x000fe40003f25270 */
[----:B------:R-:W-:Y:S02]  /*69c0*/  FMNMX.FTZ R21, R180, R21, !PT ;  /* 0x00000015b4157209 */ /* 0x000fe40007810000 */
[----:B------:R-:W-:Y:S02]  /*69d0*/  ISETP.GT.AND P1, PT, R107, 0x18, !P1 ;  /* 0x000000186b00780c */ /* 0x000fe40004f24270 */
[----:B------:R-:W-:-:S02]  /*69e0*/  FMNMX.FTZ R21, R158, R21, !PT ;  /* 0x000000159e157209 */ /* 0x000fc40007810000 */
[----:B------:R-:W-:Y:S02]  /*69f0*/  ISETP.LT.OR P1, PT, R101, 0x19, P1 ;  /* 0x000000196500780c */ /* 0x000fe40000f21670 */
[----:B------:R-:W-:Y:S02]  /*6a00*/  FMNMX.FTZ R21, R150, R21, !PT ;  /* 0x0000001596157209 */ /* 0x000fe40007810000 */
[----:B------:R-:W-:Y:S02]  /*6a10*/  FSEL R92, R92, -INF , !P1 ;  /* 0xff8000005c5c7808 */ /* 0x000fe40004800000 */
[----:B------:R-:W-:Y:S02]  /*6a20*/  ISETP.GT.AND P1, PT, R107, 0x19, !P2 ;  /* 0x000000196b00780c */ /* 0x000fe40005724270 */
[----:B------:R-:W-:Y:S02]  /*6a30*/  ISETP.NE.AND P2, PT, R140, RZ, PT ;  /* 0x000000ff8c00720c */ /* 0x000fe40003f45270 */
[----:B------:R-:W-:-:S02]  /*6a40*/  ISETP.LT.OR P1, PT, R101, 0x1a, P1 ;  /* 0x0000001a6500780c */ /* 0x000fc40000f21670 */
[----:B------:R-:W-:Y:S02]  /*6a50*/  FMNMX.FTZ R21, R134, R21, !PT ;  /* 0x0000001586157209 */ /* 0x000fe40007810000 */
[----:B------:R-:W-:Y:S02]  /*6a60*/  FSEL R142, R93, -INF , !P1 ;  /* 0xff8000005d8e7808 */ /* 0x000fe40004800000 */
        /* <DEDUP_REMOVED lines=19> */
[----:B------:R-:W-:Y:S02]  /*6ba0*/  ISETP.NE.AND P1, PT, R151, RZ, PT ;  /* 0x000000ff9700720c */ /* 0x000fe40003f25270 */
[----:B------:R-:W-:Y:S02]  /*6bb0*/  FMNMX.FTZ R21, R116, R21, !PT ;  /* 0x0000001574157209 */ /* 0x000fe40007810000 */
[----:B------:R-:W-:-:S02]  /*6bc0*/  ISETP.GT.AND P1, PT, R107, 0x29, !P1 ;  /* 0x000000296b00780c */ /* 0x000fc40004f24270 */
[----:B------:R-:W-:Y:S02]  /*6bd0*/  FMNMX.FTZ R21, R114, R21, !PT ;  /* 0x0000001572157209 */ /* 0x000fe40007810000 */
[----:B------:R-:W-:Y:S02]  /*6be0*/  ISETP.LT.OR P1, PT, R101, 0x2a, P1 ;  /* 0x0000002a6500780c */ /* 0x000fe40000f21670 */
[----:B------:R-:W-:Y:S02]  /*6bf0*/  FMNMX.FTZ R21, R112, R21, !PT ;  /* 0x0000001570157209 */ /* 0x000fe40007810000 */
[----:B------:R-:W-:Y:S02]  /*6c00*/  FSEL R138, R97, -INF , !P1 ;  /* 0xff800000618a7808 */ /* 0x000fe40004800000 */
[----:B------:R-:W-:Y:S02]  /*6c10*/  ISETP.NE.AND P1, PT, R141, RZ, PT ;  /* 0x000000ff8d00720c */ /* 0x000fe40003f25270 */
[----:B------:R-:W-:-:S02]  /*6c20*/  FMNMX.FTZ R21, R108, R21, !PT ;  /* 0x000000156c157209 */ /* 0x000fc40007810000 */
[----:B------:R-:W-:Y:S02]  /*6c30*/  ISETP.GT.AND P1, PT, R107, 0x30, !P1 ;  /* 0x000000306b00780c */ /* 0x000fe40004f24270 */
[----:B------:R-:W-:Y:S02]  /*6c40*/  FMNMX.FTZ R21, R100, R21, !PT ;  /* 0x0000001564157209 */ /* 0x000fe40007810000 */
[----:B------:R-:W-:Y:S02]  /*6c50*/  ISETP.LT.OR P1, PT, R101, 0x31, P1 ;  /* 0x000000316500780c */ /* 0x000fe40000f21670 */
[----:B------:R-:W-:Y:S02]  /*6c60*/  FMNMX.FTZ R89, R110, R21, !PT ;  /* 0x000000156e597209 */ /* 0x000fe40007810000 */
[----:B------:R-:W-:Y:S01]  /*6c70*/  FSEL R98, R98, -INF , !P1 ;  /* 0xff80000062627808 */ /* 0x000fe20004800000 */
[----:B------:R-:W1:Y:S01]  /*6c80*/  LDC R21, c[0x0][0x988] ;  /* 0x00026200ff157b82 */ /* 0x000e620000000800 */
[----:B------:R-:W-:Y:S01]  /*6c90*/  ISETP.NE.AND P1, PT, R152, RZ, PT ;  /* 0x000000ff9800720c */ /* 0x000fe20003f25270 */
[----:B------:R-:W2:Y:S01]  /*6ca0*/  SHFL.BFLY PT, R90, R89, 0x2, 0x1f ;  /* 0x0c401f00595a7f89 */ /* 0x000ea200000e0000 */
[----:B------:R-:W-:-:S02]  /*6cb0*/  ISETP.NE.AND P6, PT, R177, RZ, PT ;  /* 0x000000ffb100720c */ /* 0x000fc40003fc5270 */
[C---:B------:R-:W-:Y:S02]  /*6cc0*/  ISETP.GT.AND P1, PT, R107.reuse, 0x31, !P1 ;  /* 0x000000316b00780c */ /* 0x040fe40004f24270 */
[----:B------:R-:W-:Y:S02]  /*6cd0*/  ISETP.GT.AND P3, PT, R107, 0x50, !P3 ;  /* 0x000000506b00780c */ /* 0x000fe40005f64270 */
[C---:B------:R-:W-:Y:S02]  /*6ce0*/  ISETP.LT.OR P1, PT, R101.reuse, 0x32, P1 ;  /* 0x000000326500780c */ /* 0x040fe40000f21670 */
[----:B------:R-:W-:Y:S02]  /*6cf0*/  ISETP.LT.OR P3, PT, R101, 0x51, P3 ;  /* 0x000000516500780c */ /* 0x000fe40001f61670 */
[----:B------:R-:W-:Y:S02]  /*6d00*/  FSEL R88, R99, -INF , !P1 ;  /* 0xff80000063587808 */ /* 0x000fe40004800000 */
[----:B------:R-:W-:-:S02]  /*6d10*/  ISETP.NE.AND P1, PT, R153, RZ, PT ;  /* 0x000000ff9900720c */ /* 0x000fc40003f25270 */
[C---:B------:R-:W-:Y:S02]  /*6d20*/  ISETP.GT.AND P4, PT, R107.reuse, 0x51, !P4 ;  /* 0x000000516b00780c */ /* 0x040fe40006784270 */
[----:B------:R-:W-:Y:S02]  /*6d30*/  ISETP.GT.AND P1, PT, R107, 0x38, !P1 ;  /* 0x000000386b00780c */ /* 0x000fe40004f24270 */
[----:B------:R-:W-:Y:S02]  /*6d40*/  FSEL R178, R178, -INF , !P3 ;  /* 0xff800000b2b27808 */ /* 0x000fe40005800000 */
[----:B------:R-:W-:Y:S02]  /*6d50*/  ISETP.LT.OR P1, PT, R101, 0x39, P1 ;  /* 0x000000396500780c */ /* 0x000fe40000f21670 */
[----:B------:R-:W-:Y:S02]  /*6d60*/  ISETP.GT.AND P5, PT, R107, 0x58, !P5 ;  /* 0x000000586b00780c */ /* 0x000fe40006fa4270 */
[----:B------:R-:W-:-:S02]  /*6d70*/  FSEL R102, R102, -INF , !P1 ;  /* 0xff80000066667808 */ /* 0x000fc40004800000 */
[----:B------:R-:W-:Y:S02]  /*6d80*/  ISETP.NE.AND P1, PT, R155, RZ, PT ;  /* 0x000000ff9b00720c */ /* 0x000fe40003f25270 */
[----:B--2---:R-:W-:Y:S02]  /*6d90*/  FMNMX.FTZ R91, R89, R90, !PT ;  /* 0x0000005a595b7209 */ /* 0x004fe40007810000 */
[----:B------:R-:W-:Y:S02]  /*6da0*/  ISETP.GT.AND P1, PT, R107, 0x39, !P1 ;  /* 0x000000396b00780c */ /* 0x000fe40004f24270 */
[C---:B------:R-:W-:Y:S01]  /*6db0*/  ISETP.LT.OR P4, PT, R101.reuse, 0x52, P4 ;  /* 0x000000526500780c */ /* 0x040fe20002781670 */
[----:B------:R-:W2:Y:S01]  /*6dc0*/  SHFL.BFLY PT, R90, R91, 0x1, 0x1f ;  /* 0x0c201f005b5a7f89 */ /* 0x000ea200000e0000 */
[C---:B------:R-:W-:Y:S02]  /*6dd0*/  ISETP.LT.OR P1, PT, R101.reuse, 0x3a, P1 ;  /* 0x0000003a6500780c */ /* 0x040fe40000f21670 */
[----:B------:R-:W-:-:S02]  /*6de0*/  ISETP.LT.OR P5, PT, R101, 0x59, P5 ;  /* 0x000000596500780c */ /* 0x000fc40002fa1670 */
[----:B------:R-:W-:Y:S02]  /*6df0*/  FSEL R152, R103, -INF , !P1 ;  /* 0xff80000067987808 */ /* 0x000fe40004800000 */
[----:B------:R-:W-:-:S04]  /*6e00*/  ISETP.NE.AND P1, PT, R157, RZ, PT ;  /* 0x000000ff9d00720c */ /* 0x000fc80003f25270 */
[----:B------:R-:W-:-:S04]  /*6e10*/  ISETP.GT.AND P1, PT, R107, 0x40, !P1 ;  /* 0x000000406b00780c */ /* 0x000fc80004f24270 */
[----:B------:R-:W-:-:S04]  /*6e20*/  ISETP.LT.OR P1, PT, R101, 0x41, P1 ;  /* 0x000000416500780c */ /* 0x000fc80000f21670 */
[----:B------:R-:W-:Y:S02]  /*6e30*/  FSEL R154, R154, -INF , !P1 ;  /* 0xff8000009a9a7808 */ /* 0x000fe40004800000 */
[----:B------:R-:W-:Y:S02]  /*6e40*/  ISETP.NE.AND P1, PT, R159, RZ, PT ;  /* 0x000000ff9f00720c */ /* 0x000fe40003f25270 */
[----:B--2---:R-:W-:Y:S02]  /*6e50*/  FMNMX.FTZ R90, R91, R90, !PT ;  /* 0x0000005a5b5a7209 */ /* 0x004fe40007810000 */
[----:B------:R-:W-:-:S04]  /*6e60*/  ISETP.GT.AND P1, PT, R107, 0x41, !P1 ;  /* 0x000000416b00780c */ /* 0x000fc80004f24270 */
[----:B------:R-:W-:-:S04]  /*6e70*/  ISETP.LT.OR P1, PT, R101, 0x42, P1 ;  /* 0x000000426500780c */ /* 0x000fc80000f21670 */
[----:B------:R-:W-:Y:S02]  /*6e80*/  FSEL R156, R156, -INF , !P1 ;  /* 0xff8000009c9c7808 */ /* 0x000fe40004800000 */
[----:B------:R-:W-:-:S04]  /*6e90*/  ISETP.GT.AND P1, PT, R107, 0x48, !P2 ;  /* 0x000000486b00780c */ /* 0x000fc80005724270 */
[----:B------:R-:W-:-:S04]  /*6ea0*/  ISETP.LT.OR P1, PT, R101, 0x49, P1 ;  /* 0x000000496500780c */ /* 0x000fc80000f21670 */
[----:B------:R-:W-:Y:S02]  /*6eb0*/  FSEL R174, R174, -INF , !P1 ;  /* 0xff800000aeae7808 */ /* 0x000fe40004800000 */
[----:B------:R-:W-:Y:S02]  /*6ec0*/  ISETP.GT.AND P1, PT, R107, 0x49, !P6 ;  /* 0x000000496b00780c */ /* 0x000fe40007724270 */
[----:B------:R-:W-:Y:S02]  /*6ed0*/  ISETP.NE.AND P6, PT, R113, RZ, PT ;  /* 0x000000ff7100720c */ /* 0x000fe40003fc5270 */
[----:B------:R-:W-:-:S04]  /*6ee0*/  ISETP.LT.OR P1, PT, R101, 0x4a, P1 ;  /* 0x0000004a6500780c */ /* 0x000fc80000f21670 */
[----:B------:R-:W-:Y:S02]  /*6ef0*/  FSEL R176, R176, -INF , !P1 ;  /* 0xff800000b0b07808 */ /* 0x000fe40004800000 */
[----:B------:R-:W-:Y:S02]  /*6f00*/  ISETP.GT.AND P1, PT, R107, RZ, !P6 ;  /* 0x000000ff6b00720c */ /* 0x000fe40007724270 */
[----:B------:R-:W-:Y:S02]  /*6f10*/  ISETP.NE.AND P6, PT, R121, RZ, PT ;  /* 0x000000ff7900720c */ /* 0x000fe40003fc5270 */
[----:B------:R-:W-:Y:S02]  /*6f20*/  ISETP.LT.OR P1, PT, R101, 0x1, P1 ;  /* 0x000000016500780c */ /* 0x000fe40000f21670 */
[----:B------:R-:W-:Y:S02]  /*6f30*/  ISETP.GT.AND P2, PT, R107, 0x59, !P6 ;  /* 0x000000596b00780c */ /* 0x000fe40007744270 */
[----:B------:R-:W-:Y:S01]  /*6f40*/  FSEL R192, R0, -INF , !P1 ;  /* 0xff80000000c07808 */ /* 0x000fe20004800000 */
[C---:B-1----:R-:W-:Y:S01]  /*6f50*/  FMUL.FTZ R0, R90.reuse, R21 ;  /* 0x000000155a007220 */ /* 0x042fe20000410000 */
[----:B------:R-:W-:-:S02]  /*6f60*/  FSETP.NEU.FTZ.AND P1, PT, R90, -INF , PT ;  /* 0xff8000005a00780b */ /* 0x000fc40003f3d000 */
[----:B------:R-:W-:Y:S02]  /*6f70*/  FMNMX.FTZ R89, R192, R15, !PT ;  /* 0x0000000fc0597209 */ /* 0x000fe40007810000 */
[----:B------:R-:W-:Y:S02]  /*6f80*/  FSEL R115, R0, RZ, P1 ;  /* 0x000000ff00737208 */ /* 0x000fe40000800000 */
[----:B------:R-:W-:Y:S02]  /*6f90*/  FMNMX.FTZ R91, R148, R89, !PT ;  /* 0x00000059945b7209 */ /* 0x000fe40007810000 */
[----:B------:R-:W-:Y:S01]  /*6fa0*/  ISETP.LT.OR P2, PT, R101, 0x5a, P2 ;  /* 0x0000005a6500780c */ /* 0x000fe20001741670 */
[--C-:B------:R-:W-:Y:S01]  /*6fb0*/  FFMA.FTZ R103, R134, R21, -R115.reuse ;  /* 0x0000001586677223 */ /* 0x100fe20000010873 */
[----:B------:R-:W-:Y:S01]  /*6fc0*/  FMNMX.FTZ R91, R2, R91, !PT ;  /* 0x0000005b025b7209 */ /* 0x000fe20007810000 */
[-CC-:B------:R-:W-:Y:S01]  /*6fd0*/  FFMA.FTZ R0, R180, R21.reuse, -R115.reuse ;  /* 0x00000015b4007223 */ /* 0x180fe20000010873 */
[----:B------:R-:W-:Y:S01]  /*6fe0*/  FSEL R134, R104, -INF , !P4 ;  /* 0xff80000068867808 */ /* 0x000fe20006000000 */
[--C-:B------:R-:W-:Y:S01]  /*6ff0*/  FFMA.FTZ R180, R158, R21, -R115.reuse ;  /* 0x000000159eb47223 */ /* 0x100fe20000010873 */
[----:B------:R-:W-:Y:S01]  /*7000*/  FMNMX.FTZ R91, R146, R91, !PT ;  /* 0x0000005b925b7209 */ /* 0x000fe20007810000 */
[-CC-:B------:R-:W-:Y:S01]  /*7010*/  FFMA.FTZ R109, R109, R21.reuse, -R115.reuse ;  /* 0x000000156d6d7223 */ /* 0x180fe20000010873 */
[----:B------:R-:W-:Y:S01]  /*7020*/  FSEL R158, R105, -INF , !P5 ;  /* 0xff800000699e7808 */ /* 0x000fe20006800000 */
[--C-:B------:R-:W-:Y:S01]  /*7030*/  FFMA.FTZ R190, R190, R21, -R115.reuse ;  /* 0x00000015bebe7223 */ /* 0x100fe20000010873 */
[----:B------:R-:W-:Y:S01]  /*7040*/  FMNMX.FTZ R91, R136, R91, !PT ;  /* 0x0000005b885b7209 */ /* 0x000fe20007810000 */
[----:B------:R1:W-:Y:S01]  /*7050*/  MUFU.EX2 R89, R109 ;  /* 0x0000006d00597308 */ /* 0x0003e20000000800 */
[----:B------:R-:W-:Y:S01]  /*7060*/  FSEL R106, R106, -INF , !P2 ;  /* 0xff8000006a6a7808 */ /* 0x000fe20005000000 */
[--C-:B------:R-:W-:Y:S01]  /*7070*/  FFMA.FTZ R188, R188, R21, -R115.reuse ;  /* 0x00000015bcbc7223 */ /* 0x100fe20000010873 */
[----:B------:R-:W-:Y:S01]  /*7080*/  FMNMX.FTZ R93, R144, R91, !PT ;  /* 0x0000005b905d7209 */ /* 0x000fe20007810000 */
[-CC-:B------:R-:W-:Y:S01]  /*7090*/  FFMA.FTZ R186, R186, R21.reuse, -R115.reuse ;  /* 0x00000015baba7223 */ /* 0x180fe20000010873 */
[----:B------:R-:W-:Y:S01]  /*70a0*/  FSEL R113, R90, RZ, P1 ;  /* 0x000000ff5a717208 */ /* 0x000fe20000800000 */
[--C-:B------:R-:W-:Y:S01]  /*70b0*/  FFMA.FTZ R184, R184, R21, -R115.reuse ;  /* 0x00000015b8b87223 */ /* 0x100fe20000010873 */
[----:B------:R-:W-:Y:S01]  /*70c0*/  FMNMX.FTZ R93, R92, R93, !PT ;  /* 0x0000005d5c5d7209 */ /* 0x000fe20007810000 */
[----:B------:R-:W-:Y:S01]  /*70d0*/  MUFU.EX2 R190, R190 ;  /* 0x000000be00be7308 */ /* 0x000fe20000000800 */
[-CC-:B-1----:R-:W-:Y:S01]  /*70e0*/  FFMA.FTZ R109, R112, R21.reuse, -R115.reuse ;  /* 0x00000015706d7223 */ /* 0x182fe20000010873 */
[--C-:B------:R-:W-:Y:S01]  /*70f0*/  FFMA.FTZ R112, R100, R21, -R115.reuse ;  /* 0x0000001564707223 */ /* 0x100fe20000010873 */
        /* <DEDUP_REMOVED lines=9> */
[-CC-:B------:R-:W-:Y:S01]  /*7190*/  FFMA.FTZ R105, R120, R21.reuse, -R115.reuse ;  /* 0x0000001578697223 */ /* 0x180fe20000010873 */
[----:B------:R-:W-:Y:S01]  /*71a0*/  LOP3.LUT P6, RZ, R179, 0x7f, RZ, 0xc0, !PT ;  /* 0x0000007fb3ff7812 */ /* 0x000fe200078cc0ff */
[--C-:B------:R-:W-:Y:S01]  /*71b0*/  FFMA.FTZ R118, R118, R21, -R115.reuse ;  /* 0x0000001576767223 */ /* 0x100fe20000010873 */
[----:B------:R-:W-:Y:S01]  /*71c0*/  FMNMX.FTZ R95, R96, R95, !PT ;  /* 0x0000005f605f7209 */ /* 0x000fe20007810000 */
[----:B------:R-:W-:Y:S01]  /*71d0*/  MUFU.EX2 R186, R186 ;  /* 0x000000ba00ba7308 */ /* 0x000fe20000000800 */
[-CC-:B------:R-:W-:Y:S01]  /*71e0*/  FFMA.FTZ R114, R114, R21.reuse, -R115.reuse ;  /* 0x0000001572727223 */ /* 0x180fe20000010873 */
[----:B------:R-:W-:Y:S01]  /*71f0*/  FFMA.FTZ R108, R108, R21, -R115 ;  /* 0x000000156c6c7223 */ /* 0x000fe20000010873 */
        /* <DEDUP_REMOVED lines=14> */
[----:B------:R1:W-:Y:S03]  /*72e0*/  MUFU.EX2 R97, R150 ;  /* 0x0000009600617308 */ /* 0x0003e60000000800 */
[----:B------:R-:W-:-:S04]  /*72f0*/  FMNMX.FTZ R99, R134, R99, !PT ;  /* 0x0000006386637209 */ /* 0x000fc80007810000 */
[----:B------:R-:W-:Y:S01]  /*7300*/  FMNMX.FTZ R99, R158, R99, !PT ;  /* 0x000000639e637209 */ /* 0x000fe20007810000 */
[----:B------:R2:W-:Y:S01]  /*7310*/  MUFU.EX2 R104, R103 ;  /* 0x0000006700687308 */ /* 0x0005e20000000800 */
[----:B-1----:R-:W-:Y:S02]  /*7320*/  FFMA.FTZ R150, R132, R21, -R115 ;  /* 0x0000001584967223 */ /* 0x002fe40000010873 */
[----:B------:R-:W-:-:S05]  /*7330*/  FMNMX.FTZ R0, R106, R99, !PT ;  /* 0x000000636a007209 */ /* 0x000fca0007810000 */
[----:B------:R-:W1:Y:S01]  /*7340*/  SHFL.BFLY PT, R107, R0, 0x2, 0x1f ;  /* 0x0c401f00006b7f89 */ /* 0x000e6200000e0000 */
[----:B------:R-:W-:Y:S01]  /*7350*/  MUFU.EX2 R150, R150 ;  /* 0x0000009600967308 */ /* 0x000fe20000000800 */
[-CC-:B--2---:R-:W-:Y:S01]  /*7360*/  FFMA.FTZ R103, R124, R21.reuse, -R115.reuse ;  /* 0x000000157c677223 */ /* 0x184fe20000010873 */
[----:B------:R-:W-:-:S06]  /*7370*/  FFMA.FTZ R124, R128, R21, -R115 ;  /* 0x00000015807c7223 */ /* 0x000fcc0000010873 */
[----:B------:R-:W-:Y:S08]  /*7380*/  MUFU.EX2 R99, R126 ;  /* 0x0000007e00637308 */ /* 0x000ff00000000800 */
[----:B------:R-:W-:Y:S01]  /*7390*/  MUFU.EX2 R101, R101 ;  /* 0x0000006500657308 */ /* 0x000fe20000000800 */
[----:B-1----:R-:W-:Y:S01]  /*73a0*/  FMNMX.FTZ R111, R0, R107, !PT ;  /* 0x0000006b006f7209 */ /* 0x002fe20007810000 */
[----:B------:R-:W-:-:S06]  /*73b0*/  FFMA.FTZ R107, R116, R21, -R115 ;  /* 0x00000015746b7223 */ /* 0x000fcc0000010873 */
[----:B------:R-:W-:Y:S01]  /*73c0*/  MUFU.EX2 R122, R122 ;  /* 0x0000007a007a7308 */ /* 0x000fe20000000800 */
[----:B------:R-:W1:Y:S07]  /*73d0*/  SHFL.BFLY PT, R0, R111, 0x1, 0x1f ;  /* 0x0c201f006f007f89 */ /* 0x000e6e00000e0000 */
[----:B------:R-:W-:Y:S08]  /*73e0*/  MUFU.EX2 R103, R103 ;  /* 0x0000006700677308 */ /* 0x000ff00000000800 */
[----:B------:R-:W-:Y:S08]  /*73f0*/  MUFU.EX2 R124, R124 ;  /* 0x0000007c007c7308 */ /* 0x000ff00000000800 */
[----:B------:R-:W-:Y:S01]  /*7400*/  MUFU.EX2 R105, R105 ;  /* 0x0000006900697308 */ /* 0x000fe20000000800 */
[----:B-1----:R-:W-:Y:S01]  /*7410*/  FMNMX.FTZ R100, R111, R0, !PT ;  /* 0x000000006f647209 */ /* 0x002fe20007810000 */
[----:B------:R-:W-:Y:S01]  /*7420*/  FADD.FTZ R0, -R113, R14 ;  /* 0x0000000e71007221 */ /* 0x000fe20000010100 */
[----:B------:R-:W-:-:S02]  /*7430*/  FFMA.FTZ R14, R110, R21, -R115 ;  /* 0x000000156e0e7223 */ /* 0x000fc40000010873 */
[C---:B------:R-:W-:Y:S01]  /*7440*/  FSETP.NEU.FTZ.AND P1, PT, R100.reuse, -INF , PT ;  /* 0xff8000006400780b */ /* 0x040fe20003f3d000 */
[-C--:B------:R-:W-:Y:S01]  /*7450*/  FMUL.FTZ R110, R100, R21.reuse ;  /* 0x00000015646e7220 */ /* 0x080fe20000410000 */
[----:B------:R-:W-:Y:S01]  /*7460*/  FMUL.FTZ R0, R0, R21 ;  /* 0x0000001500007220 */ /* 0x000fe20000410000 */
[----:B------:R1:W-:Y:S03]  /*7470*/  MUFU.EX2 R111, R112 ;  /* 0x00000070006f7308 */ /* 0x0003e60000000800 */
[----:B------:R-:W-:-:S05]  /*7480*/  FSEL R113, R110, RZ, P1 ;  /* 0x000000ff6e717208 */ /* 0x000fca0000800000 */
[-CC-:B------:R-:W-:Y:S01]  /*7490*/  FFMA.FTZ R159, R2, R21.reuse, -R113.reuse ;  /* 0x00000015029f7223 */ /* 0x180fe20000010871 */
[----:B------:R-:W-:Y:S01]  /*74a0*/  FSEL R2, R100, RZ, P1 ;  /* 0x000000ff64027208 */ /* 0x000fe20000800000 */
[----:B------:R-:W2:Y:S01]  /*74b0*/  MUFU.EX2 R0, R0 ;  /* 0x0000000000007308 */ /* 0x000ea20000000800 */
[-CC-:B------:R-:W-:Y:S01]  /*74c0*/  FFMA.FTZ R157, R192, R21.reuse, -R113.reuse ;  /* 0x00000015c09d7223 */ /* 0x180fe20000010871 */
[-CC-:B------:R-:W-:Y:S01]  /*74d0*/  FFMA.FTZ R110, R148, R21.reuse, -R113.reuse ;  /* 0x00000015946e7223 */ /* 0x180fe20000010871 */
[-C--:B-1----:R-:W-:Y:S01]  /*74e0*/  FFMA.FTZ R112, R146, R21.reuse, -R113 ;  /* 0x0000001592707223 */ /* 0x082fe20000010871 */
[----:B------:R-:W-:Y:S01]  /*74f0*/  FADD.FTZ R2, -R2, R15 ;  /* 0x0000000f02027221 */ /* 0x000fe20000010100 */
[-CC-:B------:R-:W-:Y:S01]  /*7500*/  FFMA.FTZ R153, R136, R21.reuse, -R113.reuse ;  /* 0x0000001588997223 */ /* 0x180fe20000010871 */
[-CC-:B------:R-:W-:Y:S01]  /*7510*/  FFMA.FTZ R116, R144, R21.reuse, -R113.reuse ;  /* 0x0000001590747223 */ /* 0x180fe20000010871 */
[-CC-:B------:R-:W-:Y:S01]  /*7520*/  FFMA.FTZ R155, R92, R21.reuse, -R113.reuse ;  /* 0x000000155c9b7223 */ /* 0x180fe20000010871 */
[-C--:B------:R-:W-:Y:S01]  /*7530*/  FMUL.FTZ R2, R2, R21.reuse ;  /* 0x0000001502027220 */ /* 0x080fe20000410000 */
[----:B------:R-:W-:Y:S01]  /*7540*/  MUFU.EX2 R157, R157 ;  /* 0x0000009d009d7308 */ /* 0x000fe20000000800 */
[-CC-:B------:R-:W-:Y:S01]  /*7550*/  FFMA.FTZ R92, R142, R21.reuse, -R113.reuse ;  /* 0x000000158e5c7223 */ /* 0x180fe20000010871 */
[-CC-:B------:R-:W-:Y:S01]  /*7560*/  FFMA.FTZ R145, R98, R21.reuse, -R113.reuse ;  /* 0x0000001562917223 */ /* 0x180fe20000010871 */
[-CC-:B------:R-:W-:Y:S01]  /*7570*/  FFMA.FTZ R149, R94, R21.reuse, -R113.reuse ;  /* 0x000000155e957223 */ /* 0x180fe20000010871 */
[-CC-:B------:R-:W-:Y:S01]  /*7580*/  FFMA.FTZ R94, R140, R21.reuse, -R113.reuse ;  /* 0x000000158c5e7223 */ /* 0x180fe20000010871 */
[-CC-:B------:R-:W-:Y:S01]  /*7590*/  FFMA.FTZ R151, R96, R21.reuse, -R113.reuse ;  /* 0x0000001560977223 */ /* 0x180fe20000010871 */
[-CC-:B------:R-:W-:Y:S01]  /*75a0*/  FFMA.FTZ R96, R138, R21.reuse, -R113.reuse ;  /* 0x000000158a607223 */ /* 0x180fe20000010871 */
[-C--:B------:R-:W-:Y:S01]  /*75b0*/  FFMA.FTZ R88, R88, R21.reuse, -R113 ;  /* 0x0000001558587223 */ /* 0x080fe20000010871 */
[----:B------:R-:W1:Y:S01]  /*75c0*/  MUFU.EX2 R2, R2 ;  /* 0x0000000200027308 */ /* 0x000e620000000800 */
[----:B--2---:R-:W-:Y:S01]  /*75d0*/  FFMA.FTZ R15, R0, R12, R89 ;  /* 0x0000000c000f7223 */ /* 0x004fe20000010059 */
[-CC-:B------:R-:W-:Y:S01]  /*75e0*/  FFMA.FTZ R102, R102, R21.reuse, -R113.reuse ;  /* 0x0000001566667223 */ /* 0x180fe20000010871 */
[-CC-:B------:R-:W-:Y:S01]  /*75f0*/  FFMA.FTZ R152, R152, R21.reuse, -R113.reuse ;  /* 0x0000001598987223 */ /* 0x180fe20000010871 */
[-C--:B------:R-:W-:Y:S01]  /*7600*/  FFMA.FTZ R154, R154, R21.reuse, -R113 ;  /* 0x000000159a9a7223 */ /* 0x080fe20000010871 */
[----:B------:R-:W-:Y:S01]  /*7610*/  FADD.FTZ R12, R190, R15 ;  /* 0x0000000fbe0c7221 */ /* 0x000fe20000010000 */
[-CC-:B------:R-:W-:Y:S01]  /*7620*/  FFMA.FTZ R156, R156, R21.reuse, -R113.reuse ;  /* 0x000000159c9c7223 */ /* 0x180fe20000010871 */
[-CC-:B------:R-:W-:Y:S01]  /*7630*/  FFMA.FTZ R174, R174, R21.reuse, -R113.reuse ;  /* 0x00000015aeae7223 */ /* 0x180fe20000010871 */
[----:B------:R-:W2:Y:S01]  /*7640*/  MUFU.EX2 R110, R110 ;  /* 0x0000006e006e7308 */ /* 0x000ea20000000800 */
[----:B------:R-:W-:Y:S01]  /*7650*/  FADD.FTZ R15, R91, R12 ;  /* 0x0000000c5b0f7221 */ /* 0x000fe20000010000 */
[-CC-:B------:R-:W-:Y:S01]  /*7660*/  FFMA.FTZ R176, R176, R21.reuse, -R113.reuse ;  /* 0x00000015b0b07223 */ /* 0x180fe20000010871 */
[-CC-:B------:R-:W-:Y:S01]  /*7670*/  FFMA.FTZ R178, R178, R21.reuse, -R113.reuse ;  /* 0x00000015b2b27223 */ /* 0x180fe20000010871 */
[-C--:B------:R-:W-:Y:S01]  /*7680*/  FFMA.FTZ R134, R134, R21.reuse, -R113 ;  /* 0x0000001586867223 */ /* 0x080fe20000010871 */
[----:B------:R-:W-:Y:S01]  /*7690*/  FADD.FTZ R12, R186, R15 ;  /* 0x0000000fba0c7221 */ /* 0x000fe20000010000 */
[----:B------:R-:W-:Y:S01]  /*76a0*/  FFMA.FTZ R106, R106, R21, -R113 ;  /* 0x000000156a6a7223 */ /* 0x000fe20000010871 */
[----:B------:R-:W-:Y:S01]  /*76b0*/  ISETP.GT.AND P1, PT, R20, R175, PT ;  /* 0x000000af1400720c */ /* 0x000fe20003f24270 */
[----:B------:R-:W3:Y:S01]  /*76c0*/  MUFU.EX2 R159, R159 ;  /* 0x0000009f009f7308 */ /* 0x000ee20000000800 */
[----:B-1----:R-:W-:Y:S01]  /*76d0*/  FFMA.FTZ R5, R2, R5, R157 ;  /* 0x0000000502057223 */ /* 0x002fe2000001009d */
[----:B------:R-:W-:Y:S01]  /*76e0*/  FADD.FTZ R15, R93, R12 ;  /* 0x0000000c5d0f7221 */ /* 0x000fe20000010000 */
[----:B------:R-:W-:Y:S01]  /*76f0*/  F2FP.F16.F32.PACK_AB R148, R104, R97 ;  /* 0x000000616894723e */ /* 0x000fe200000000ff */
[----:B------:R-:W-:Y:S01]  /*7700*/  VIADD R20, R20, 0xffffffff ;  /* 0xffffffff14147836 */ /* 0x000fe20000000000 */
[----:B------:R-:W-:Y:S01]  /*7710*/  F2FP.F16.F32.PACK_AB R144, R122, R101 ;  /* 0x000000657a90723e */ /* 0x000fe200000000ff */
[----:B------:R-:W-:Y:S01]  /*7720*/  FADD.FTZ R98, R182, R15 ;  /* 0x0000000fb6627221 */ /* 0x000fe20000010000 */
[----:B------:R-:W-:Y:S01]  /*7730*/  F2FP.F16.F32.PACK_AB R146, R124, R103 ;  /* 0x000000677c92723e */ /* 0x000fe200000000ff */
[----:B------:R-:W1:Y:S01]  /*7740*/  MUFU.EX2 R112, R112 ;  /* 0x0000007000707308 */ /* 0x000e620000000800 */
[C---:B--2---:R-:W-:Y:S01]  /*7750*/  FADD.FTZ R12, R110.reuse, R5 ;  /* 0x000000056e0c7221 */ /* 0x044fe20000010000 */
[----:B------:R-:W-:Y:S01]  /*7760*/  FADD.FTZ R15, R95, R98 ;  /* 0x000000625f0f7221 */ /* 0x000fe20000010000 */
[----:B------:R-:W-:-:S03]  /*7770*/  F2FP.F16.F32.PACK_AB R157, R110, R157 ;  /* 0x0000009d6e9d723e */ /* 0x000fc600000000ff */
[----:B------:R-:W-:Y:S02]  /*7780*/  FADD.FTZ R98, R180, R15 ;  /* 0x0000000fb4627221 */ /* 0x000fe40000010000 */
[----:B------:R-:W2:Y:S01]  /*7790*/  MUFU.EX2 R153, R153 ;  /* 0x0000009900997308 */ /* 0x000ea20000000800 */
[----:B---3--:R-:W-:Y:S01]  /*77a0*/  FADD.FTZ R5, R159, R12 ;  /* 0x0000000c9f057221 */ /* 0x008fe20000010000 */
[----:B------:R-:W-:Y:S01]  /*77b0*/  FADD.FTZ R15, R97, R98 ;  /* 0x00000062610f7221 */ /* 0x000fe20000010000 */
[----:B------:R-:W-:-:S03]  /*77c0*/  IMAD.U32 R98, RZ, RZ, UR6 ;  /* 0x00000006ff627e24 */ /* 0x000fc6000f8e00ff */
[----:B------:R-:W-:Y:S01]  /*77d0*/  FADD.FTZ R15, R104, R15 ;  /* 0x0000000f680f7221 */ /* 0x000fe20000010000 */
[----:B------:R-:W-:Y:S01]  /*77e0*/  @!P6 VIADD R98, R98, 0x2a860 ;  /* 0x0002a8606262e836 */ /* 0x000fe20000000000 */
[----:B------:R-:W3:Y:S01]  /*77f0*/  MUFU.EX2 R116, R116 ;  /* 0x0000007400747308 */ /* 0x000ee20000000800 */
[C---:B-1----:R-:W-:Y:S01]  /*7800*/  FADD.FTZ R12, R112.reuse, R5 ;  /* 0x00000005700c7221 */ /* 0x042fe20000010000 */
[----:B------:R-:W-:Y:S02]  /*7810*/  F2FP.F16.F32.PACK_AB R159, R112, R159 ;  /* 0x0000009f709f723e */ /* 0x000fe400000000ff */
[----:B------:R-:W-:-:S04]  /*7820*/  @!P6 PRMT R98, RZ, 0x654, R98 ;  /* 0x00000654ff62e816 */ /* 0x000fc80000000062 */
[----:B------:R-:W1:Y:S01]  /*7830*/  MUFU.EX2 R155, R155 ;  /* 0x0000009b009b7308 */ /* 0x000e620000000800 */
[----:B--2---:R-:W-:Y:S01]  /*7840*/  FADD.FTZ R5, R153, R12 ;  /* 0x0000000c99057221 */ /* 0x004fe20000010000 */
[----:B------:R2:W-:Y:S06]  /*7850*/  @!P6 SYNCS.ARRIVE.TRANS64.RED.A1T0 RZ, [R98+URZ], RZ ;  /* 0x000000ff62ffe9a7 */ /* 0x0005ec000810043f */
[----:B------:R-:W4:Y:S01]  /*7860*/  MUFU.EX2 R92, R92 ;  /* 0x0000005c005c7308 */ /* 0x000f220000000800 */
[C---:B---3--:R-:W-:Y:S01]  /*7870*/  FADD.FTZ R12, R116.reuse, R5 ;  /* 0x00000005740c7221 */ /* 0x048fe20000010000 */
[----:B------:R-:W-:-:S06]  /*7880*/  F2FP.F16.F32.PACK_AB R153, R116, R153 ;  /* 0x000000997499723e */ /* 0x000fcc00000000ff */
[----:B------:R-:W3:Y:S01]  /*7890*/  MUFU.EX2 R149, R149 ;  /* 0x0000009500957308 */ /* 0x000ee20000000800 */
[----:B-1----:R-:W-:-:S07]  /*78a0*/  FADD.FTZ R5, R155, R12 ;  /* 0x0000000c9b057221 */ /* 0x002fce0000010000 */
[----:B------:R-:W1:Y:S01]  /*78b0*/  MUFU.EX2 R94, R94 ;  /* 0x0000005e005e7308 */ /* 0x000e620000000800 */
[C---:B----4-:R-:W-:Y:S01]  /*78c0*/  FADD.FTZ R12, R92.reuse, R5 ;  /* 0x000000055c0c7221 */ /* 0x050fe20000010000 */
[----:B------:R-:W-:-:S06]  /*78d0*/  F2FP.F16.F32.PACK_AB R155, R92, R155 ;  /* 0x0000009b5c9b723e */ /* 0x000fcc00000000ff */
[----:B------:R-:W4:Y:S01]  /*78e0*/  MUFU.EX2 R151, R151 ;  /* 0x0000009700977308 */ /* 0x000f220000000800 */
[----:B---3--:R-:W-:-:S07]  /*78f0*/  FADD.FTZ R5, R149, R12 ;  /* 0x0000000c95057221 */ /* 0x008fce0000010000 */
[----:B------:R3:W-:Y:S01]  /*7900*/  MUFU.EX2 R117, R88 ;  /* 0x0000005800757308 */ /* 0x0007e20000000800 */
[----:B-1----:R-:W-:Y:S01]  /*7910*/  FADD.FTZ R12, R94, R5 ;  /* 0x000000055e0c7221 */ /* 0x002fe20000010000 */
[----:B------:R-:W-:Y:S01]  /*7920*/  FFMA.FTZ R5, R158, R21, -R113 ;  /* 0x000000159e057223 */ /* 0x000fe20000010871 */
[----:B------:R-:W-:Y:S02]  /*7930*/  F2FP.F16.F32.PACK_AB R158, R186, R91 ;  /* 0x0000005bba9e723e */ /* 0x000fe400000000ff */
[----:B------:R-:W-:-:S03]  /*7940*/  F2FP.F16.F32.PACK_AB R149, R94, R149 ;  /* 0x000000955e95723e */ /* 0x000fc600000000ff */
[----:B------:R-:W1:Y:S01]  /*7950*/  MUFU.EX2 R96, R96 ;  /* 0x0000006000607308 */ /* 0x000e620000000800 */
[----:B---3--:R-:W-:Y:S01]  /*7960*/  FADD.FTZ R88, R150, R15 ;  /* 0x0000000f96587221 */ /* 0x008fe20000010000 */
[----:B------:R-:W-:-:S03]  /*7970*/  F2FP.F16.F32.PACK_AB R150, R99, R150 ;  /* 0x000000966396723e */ /* 0x000fc600000000ff */
[----:B------:R-:W-:-:S03]  /*7980*/  FADD.FTZ R88, R99, R88 ;  /* 0x0000005863587221 */ /* 0x000fc60000010000 */
[----:B------:R-:W3:Y:S01]  /*7990*/  MUFU.EX2 R145, R145 ;  /* 0x0000009100917308 */ /* 0x000ee20000000800 */
[----:B------:R-:W-:-:S04]  /*79a0*/  FADD.FTZ R15, R101, R88 ;  /* 0x00000058650f7221 */ /* 0x000fc80000010000 */
[----:B------:R-:W-:Y:S01]  /*79b0*/  FADD.FTZ R88, R122, R15 ;  /* 0x0000000f7a587221 */ /* 0x000fe20000010000 */
[----:B----4-:R-:W-:Y:S02]  /*79c0*/  FADD.FTZ R15, R151, R12 ;  /* 0x0000000c970f7221 */ /* 0x010fe40000010000 */
[----:B------:R-:W4:Y:S01]  /*79d0*/  MUFU.EX2 R118, R118 ;  /* 0x0000007600767308 */ /* 0x000f220000000800 */
[----:B------:R-:W-:Y:S01]  /*79e0*/  FADD.FTZ R115, R103, R88 ;  /* 0x0000005867737221 */ /* 0x000fe20000010000 */
[C---:B-1----:R-:W-:Y:S01]  /*79f0*/  FADD.FTZ R12, R96.reuse, R15 ;  /* 0x0000000f600c7221 */ /* 0x042fe20000010000 */
[----:B------:R-:W-:Y:S02]  /*7a00*/  F2FP.F16.F32.PACK_AB R151, R96, R151 ;  /* 0x000000976097723e */ /* 0x000fe400000000ff */
[----:B------:R-:W-:-:S03]  /*7a10*/  FADD.FTZ R88, R124, R115 ;  /* 0x000000737c587221 */ /* 0x000fc60000010000 */
[----:B------:R-:W1:Y:S01]  /*7a20*/  MUFU.EX2 R147, R102 ;  /* 0x0000006600937308 */ /* 0x000e620000000800 */
[----:B---3--:R-:W-:Y:S01]  /*7a30*/  FADD.FTZ R12, R145, R12 ;  /* 0x0000000c910c7221 */ /* 0x008fe20000010000 */
[----:B------:R-:W-:Y:S01]  /*7a40*/  FADD.FTZ R15, R105, R88 ;  /* 0x00000058690f7221 */ /* 0x000fe20000010000 */
[C---:B------:R-:W-:Y:S02]  /*7a50*/  F2FP.F16.F32.PACK_AB R145, R117.reuse, R145 ;  /* 0x000000917591723e */ /* 0x040fe400000000ff */
[----:B------:R-:W-:-:S03]  /*7a60*/  FADD.FTZ R12, R117, R12 ;  /* 0x0000000c750c7221 */ /* 0x000fc60000010000 */
[----:B------:R-:W3:Y:S01]  /*7a70*/  MUFU.EX2 R107, R107 ;  /* 0x0000006b006b7308 */ /* 0x000ee20000000800 */
[C---:B----4-:R-:W-:Y:S01]  /*7a80*/  FADD.FTZ R88, R118.reuse, R15 ;  /* 0x0000000f76587221 */ /* 0x050fe20000010000 */
[----:B------:R-:W-:-:S06]  /*7a90*/  F2FP.F16.F32.PACK_AB R140, R118, R105 ;  /* 0x00000069768c723e */ /* 0x000fcc00000000ff */
[----:B------:R4:W5:Y:S01]  /*7aa0*/  MUFU.EX2 R119, R152 ;  /* 0x0000009800777308 */ /* 0x0009620000000800 */
[----:B-1----:R-:W-:-:S07]  /*7ab0*/  FADD.FTZ R12, R147, R12 ;  /* 0x0000000c930c7221 */ /* 0x002fce0000010000 */
[----:B------:R-:W1:Y:S01]  /*7ac0*/  MUFU.EX2 R114, R114 ;  /* 0x0000007200727308 */ /* 0x000e620000000800 */
[----:B---3--:R-:W-:Y:S01]  /*7ad0*/  FADD.FTZ R15, R107, R88 ;  /* 0x000000586b0f7221 */ /* 0x008fe20000010000 */
[----:B----4-:R-:W-:-:S06]  /*7ae0*/  F2FP.F16.F32.PACK_AB R152, R182, R93 ;  /* 0x0000005db698723e */ /* 0x010fcc00000000ff */
[----:B------:R3:W4:Y:S01]  /*7af0*/  MUFU.EX2 R141, R154 ;  /* 0x0000009a008d7308 */ /* 0x0007220000000800 */
[C---:B-----5:R-:W-:Y:S01]  /*7b00*/  FADD.FTZ R12, R119.reuse, R12 ;  /* 0x0000000c770c7221 */ /* 0x060fe20000010000 */
[----:B------:R-:W-:-:S06]  /*7b10*/  F2FP.F16.F32.PACK_AB R147, R119, R147 ;  /* 0x000000937793723e */ /* 0x000fcc00000000ff */
[----:B------:R-:W5:Y:S01]  /*7b20*/  MUFU.EX2 R109, R109 ;  /* 0x0000006d006d7308 */ /* 0x000f620000000800 */
[----:B-1----:R-:W-:Y:S01]  /*7b30*/  FADD.FTZ R88, R114, R15 ;  /* 0x0000000f72587221 */ /* 0x002fe20000010000 */
[----:B---3--:R-:W-:Y:S02]  /*7b40*/  F2FP.F16.F32.PACK_AB R154, R180, R95 ;  /* 0x0000005fb49a723e */ /* 0x008fe400000000ff */
[----:B------:R-:W-:-:S04]  /*7b50*/  F2FP.F16.F32.PACK_AB R142, R114, R107 ;  /* 0x0000006b728e723e */ /* 0x000fc800000000ff */
[----:B--2---:R1:W2:Y:S01]  /*7b60*/  MUFU.EX2 R98, R156 ;  /* 0x0000009c00627308 */ /* 0x0042a20000000800 */
[----:B----4-:R-:W-:-:S07]  /*7b70*/  FADD.FTZ R12, R141, R12 ;  /* 0x0000000c8d0c7221 */ /* 0x010fce0000010000 */
[----:B------:R-:W3:Y:S01]  /*7b80*/  MUFU.EX2 R108, R108 ;  /* 0x0000006c006c7308 */ /* 0x000ee20000000800 */
[----:B-----5:R-:W-:Y:S01]  /*7b90*/  FADD.FTZ R15, R109, R88 ;  /* 0x000000586d0f7221 */ /* 0x020fe20000010000 */
[----:B-1----:R-:W-:-:S06]  /*7ba0*/  F2FP.F16.F32.PACK_AB R156, R190, R89 ;  /* 0x00000059be9c723e */ /* 0x002fcc00000000ff */
[----:B------:R-:W1:Y:S01]  /*7bb0*/  MUFU.EX2 R143, R174 ;  /* 0x000000ae008f7308 */ /* 0x000e620000000800 */
[C---:B--2---:R-:W-:Y:S01]  /*7bc0*/  FADD.FTZ R12, R98.reuse, R12 ;  /* 0x0000000c620c7221 */ /* 0x044fe20000010000 */
[----:B------:R-:W-:-:S06]  /*7bd0*/  F2FP.F16.F32.PACK_AB R141, R98, R141 ;  /* 0x0000008d628d723e */ /* 0x000fcc00000000ff */
[----:B------:R-:W2:Y:S01]  /*7be0*/  MUFU.EX2 R176, R176 ;  /* 0x000000b000b07308 */ /* 0x000ea20000000800 */
[C---:B---3--:R-:W-:Y:S01]  /*7bf0*/  FADD.FTZ R88, R108.reuse, R15 ;  /* 0x0000000f6c587221 */ /* 0x048fe20000010000 */
[----:B------:R-:W-:-:S03]  /*7c00*/  F2FP.F16.F32.PACK_AB R136, R108, R109 ;  /* 0x0000006d6c88723e */ /* 0x000fc600000000ff */
[----:B------:R-:W-:-:S03]  /*7c10*/  FADD.FTZ R89, R111, R88 ;  /* 0x000000586f597221 */ /* 0x000fc60000010000 */
        /* <DEDUP_REMOVED lines=13> */
[----:B------:R-:W-:Y:S01]  /*7cf0*/  F2FP.F16.F32.PACK_AB R138, R14, R111 ;  /* 0x0000006f0e8a723e */ /* 0x000fe200000000ff */
[----:B------:R-:W-:Y:S02]  /*7d00*/  IMAD.MOV.U32 R14, RZ, RZ, R90 ;  /* 0x000000ffff0e7224 */ /* 0x000fe400078e005a */
[C---:B-1----:R-:W-:Y:S01]  /*7d10*/  FADD.FTZ R5, R106.reuse, R15 ;  /* 0x0000000f6a057221 */ /* 0x042fe20000010000 */
[----:B------:R-:W-:Y:S01]  /*7d20*/  F2FP.F16.F32.PACK_AB R139, R106, R102 ;  /* 0x000000666a8b723e */ /* 0x000fe200000000ff */
[----:B------:R-:W-:Y:S01]  /*7d30*/  IMAD.MOV.U32 R15, RZ, RZ, R100 ;  /* 0x000000ffff0f7224 */ /* 0x000fe200078e0064 */
[----:B------:R-:W-:Y:S06]  /*7d40*/  @P1 BRA `(.L_x_911) ;  /* 0xffffffcc004c1947 */ /* 0x000fec000383ffff */
[----:B------:R-:W-:Y:S01]  /*7d50*/  IMAD.MOV.U32 R15, RZ, RZ, R100 ;  /* 0x000000ffff0f7224 */ /* 0x000fe200078e0064 */
[----:B------:R-:W-:Y:S01]  /*7d60*/  UMOV UR36, UR5 ;  /* 0x0000000500247c82 */ /* 0x000fe20008000000 */
[----:B------:R-:W-:Y:S01]  /*7d70*/  IMAD.MOV.U32 R14, RZ, RZ, R90 ;  /* 0x000000ffff0e7224 */ /* 0x000fe200078e005a */
[----:B------:R-:W-:-:S06]  /*7d80*/  UMOV UR39, UR40 ;  /* 0x0000002800277c82 */ /* 0x000fcc0008000000 */
.L_x_894:
[----:B------:R-:W1:Y:S01]  /*7d90*/  LDC R172, c[0x0][0x9e4] ;  /* 0x00027900ffac7b82 */ /* 0x000e620000000800 */
[----:B------:R-:W-:Y:S02]  /*7da0*/  ULDC UR4, c[0x0][0x9dc] ;  /* 0x0002770000047ab9 */ /* 0x000fe40000000800 */
[----:B------:R-:W-:Y:S01]  /*7db0*/  VIADD R88, R173, -UR4 ;  /* 0x80000004ad587c36 */ /* 0x000fe20008000000 */
[----:B-1----:R-:W-:-:S13]  /*7dc0*/  ISETP.GE.AND P1, PT, R172, 0x1, PT ;  /* 0x00000001ac00780c */ /* 0x002fda0003f26270 */
[----:B------:R-:W-:Y:S05]  /*7dd0*/  @!P1 BRA `(.L_x_912) ;  /* 0x00000000003c9947 */ /* 0x000fea0003800000 */
        /* <DEDUP_REMOVED lines=9> */
.L_x_913:
[----:B------:R-:W-:-:S13]  /*7e70*/  ISETP.NE.AND P1, PT, R172, 0x1, PT ;  /* 0x00000001ac00780c */ /* 0x000fda0003f25270 */
[----:B------:R-:W1:Y:S02]  /*7e80*/  @P1 LDC.64 R90, c[0x0][0x9e8] ;  /* 0x00027a00ff5a1b82 */ /* 0x000e640000000a00 */
[----:B-1----:R-:W-:-:S05]  /*7e90*/  @P1 IMAD.HI.U32 R90, R173, R90, RZ ;  /* 0x0000005aad5a1227 */ /* 0x002fca00078e00ff */
[----:B------:R-:W-:-:S07]  /*7ea0*/  @P1 SHF.R.U32.HI R173, RZ, R91, R90 ;  /* 0x0000005bffad1219 */ /* 0x000fce000001165a */
.L_x_914:
[----:B------:R-:W-:-:S05]  /*7eb0*/  IMAD R173, R173, R172, RZ ;  /* 0x000000acadad7224 */ /* 0x000fca00078e02ff */
[----:B------:R-:W-:-:S07]  /*7ec0*/  VIMNMX R88, R88, R173, !PT ;  /* 0x000000ad58587248 */ /* 0x000fce0007fe0100 */
.L_x_912:
[----:B------:R-:W-:-:S04]  /*7ed0*/  VIADD R88, R88, 0x5f ;  /* 0x0000005f58587836 */ /* 0x000fc80000000000 */
[----:B------:R-:W-:-:S05]  /*7ee0*/  IMAD.HI R88, R88, 0x2aaaaaab, RZ ;  /* 0x2aaaaaab58587827 */ /* 0x000fca00078e02ff */
[----:B------:R-:W-:-:S04]  /*7ef0*/  SHF.R.U32.HI R89, RZ, 0x1f, R88 ;  /* 0x0000001fff597819 */ /* 0x000fc80000011658 */
[----:B------:R-:W-:-:S04]  /*7f00*/  LEA.HI.SX32 R88, R88, R89, 0x1c ;  /* 0x0000005958587211 */ /* 0x000fc800078fe2ff */
[----:B------:R-:W-:-:S04]  /*7f10*/  VIMNMX R173, R19, R88, !PT ;  /* 0x0000005813ad7248 */ /* 0x000fc80007fe0100 */
[----:B------:R-:W-:-:S13]  /*7f20*/  ISETP.GE.AND P1, PT, R20, R173, PT ;  /* 0x000000ad1400720c */ /* 0x000fda0003f26270 */
[----:B------:R-:W-:Y:S05]  /*7f30*/  @!P1 BRA `(.L_x_915) ;  /* 0x0000002000909947 */ /* 0x000fea0003800000 */
[----:B------:R-:W-:Y:S01]  /*7f40*/  IMAD.MOV.U32 R174, RZ, RZ, R15 ;  /* 0x000000ffffae7224 */ /* 0x000fe200078e000f */
[----:B------:R-:W-:Y:S01]  /*7f50*/  UMOV UR7, UR39 ;  /* 0x0000002700077c82 */ /* 0x000fe20008000000 */
[----:B------:R-:W-:Y:S01]  /*7f60*/  IMAD.MOV.U32 R175, RZ, RZ, R14 ;  /* 0x000000ffffaf7224 */ /* 0x000fe200078e000e */
[----:B------:R-:W-:Y:S01]  /*7f70*/  UMOV UR4, UR36 ;  /* 0x0000002400047c82 */ /* 0x000fe20008000000 */
[----:B------:R-:W-:-:S05]  /*7f80*/  ULDC UR5, c[0x0][0x9d8] ;  /* 0x0002760000057ab9 */ /* 0x000fca0000000800 */
.L_x_924:
[----:B------:R-:W-:-:S04]  /*7f90*/  UIADD3 UR36, UR4, 0x1, URZ ;  /* 0x0000000104247890 */ /* 0x000fc8000fffe03f */
[----:B------:R-:W-:-:S04]  /*7fa0*/  UISETP.NE.AND UP0, UPT, UR36, 0x2, UPT ;  /* 0x000000022400788c */ /* 0x000fc8000bf05270 */
[----:B------:R-:W-:Y:S02]  /*7fb0*/  USEL UR39, URZ, 0x1, UP0 ;  /* 0x000000013f277887 */ /* 0x000fe40008000000 */
[----:B------:R-:W-:Y:S02]  /*7fc0*/  USEL UR36, UR36, URZ, UP0 ;  /* 0x0000003f24247287 */ /* 0x000fe40008000000 */
[----:B------:R-:W-:Y:S01]  /*7fd0*/  ULOP3.LUT UR39, UR7, UR39, URZ, 0x3c, !UPT ;  /* 0x0000002707277292 */ /* 0x000fe2000f8e3c3f */
[----:B------:R-:W-:Y:S11]  /*7fe0*/  @!P0 BRA `(.L_x_916) ;  /* 0x0000000000048947 */ /* 0x000ff60003800000 */
[----:B------:R-:W-:Y:S01]  /*7ff0*/  BPT.TRAP 0x1 ;  /* 0x000000040000795c */ /* 0x000fe20000300000 */
.L_x_916:
[----:B------:R-:W-:Y:S01]  /*8000*/  ULEA UR6, UR36, UR37, 0x3 ;  /* 0x0000002524067291 */ /* 0x000fe2000f8e183f */
[----:B------:R-:W-:-:S05]  /*8010*/  IMAD.U32 R14, RZ, RZ, UR39 ;  /* 0x00000027ff0e7e24 */ /* 0x000fca000f8e00ff */
[----:B------:R-:W-:-:S04]  /*8020*/  SHF.L.U32 R14, R14, 0x1f, RZ ;  /* 0x0000001f0e0e7819 */ /* 0x000fc800000006ff */
[----:B------:R1:W2:Y:S01]  /*8030*/  SYNCS.PHASECHK.TRANS64.TRYWAIT P1, [UR6+0x2a830], R14 ;  /* 0x02a8300eff0075a7 */ /* 0x0002a20008020146 */
[----:B------:R-:W-:Y:S05]  /*8040*/  @!P0 BRA `(.L_x_917) ;  /* 0x0000000000048947 */ /* 0x000fea0003800000 */
[----:B------:R-:W-:Y:S01]  /*8050*/  BPT.TRAP 0x1 ;  /* 0x000000040000795c */ /* 0x000fe20000300000 */
.L_x_917:
[----:B--2---:R-:W-:Y:S05]  /*8060*/  @P1 BRA `(.L_x_918) ;  /* 0x0000000000081947 */ /* 0x004fea0003800000 */
[----:B------:R-:W2:Y:S02]  /*8070*/  SYNCS.PHASECHK.TRANS64.TRYWAIT P1, [UR6+0x2a830], R14 ;  /* 0x02a8300eff0075a7 */ /* 0x000ea40008020146 */
[----:B--2---:R-:W-:Y:S05]  /*8080*/  @!P1 BRA `(.L_x_919) ;  /* 0x000000a800649947 */ /* 0x004fea0003800000 */
.L_x_918:
        /* <DEDUP_REMOVED lines=135> */
.L_x_920:
[----:B------:R-:W-:Y:S01]  /*8900*/  ULEA UR10, UR4, UR37, 0x3 ;  /* 0x00000025040a7291 */ /* 0x000fe2000f8e183f */
[----:B------:R-:W-:-:S05]  /*8910*/  IMAD.U32 R0, RZ, RZ, UR7 ;  /* 0x00000007ff007e24 */ /* 0x000fca000f8e00ff */
[----:B------:R-:W-:-:S04]  /*8920*/  SHF.L.U32 R0, R0, 0x1f, RZ ;  /* 0x0000001f00007819 */ /* 0x000fc800000006ff */
[----:B------:R3:W4:Y:S01]  /*8930*/  SYNCS.PHASECHK.TRANS64.TRYWAIT P1, [UR10+0x2a850], R0 ;  /* 0x02a85000ff0075a7 */ /* 0x000722000802014a */
[----:B------:R-:W-:Y:S05]  /*8940*/  @!P0 BRA `(.L_x_921) ;  /* 0x0000000000048947 */ /* 0x000fea0003800000 */
[----:B------:R-:W-:Y:S01]  /*8950*/  BPT.TRAP 0x1 ;  /* 0x000000040000795c */ /* 0x000fe20000300000 */
.L_x_921:
[----:B----4-:R-:W-:Y:S05]  /*8960*/  @P1 BRA `(.L_x_922) ;  /* 0x0000000000081947 */ /* 0x010fea0003800000 */
[----:B------:R-:W4:Y:S02]  /*8970*/  SYNCS.PHASECHK.TRANS64.TRYWAIT P1, [UR10+0x2a850], R0 ;  /* 0x02a85000ff0075a7 */ /* 0x000f24000802014a */
[----:B----4-:R-:W-:Y:S05]  /*8980*/  @!P1 BRA `(.L_x_923) ;  /* 0x000000a0003c9947 */ /* 0x010fea0003800000 */
.L_x_922:
[----:B------:R-:W-:Y:S01]  /*8990*/  UIADD3 UR6, UR37, 0x400, URZ ;  /* 0x0000040025067890 */ /* 0x000fe2000fffe03f */
[----:B------:R-:W-:Y:S01]  /*89a0*/  WARPGROUP.ARRIVE ;  /* 0x00000000000079c5 */ /* 0x000fe20000000000 */
[----:B------:R-:W-:Y:S01]  /*89b0*/  UMOV UR7, 0x40000040 ;  /* 0x4000004000077882 */ /* 0x000fe20000000000 */
[----:B------:R-:W-:Y:S01]  /*89c0*/  FMUL.FTZ R2, R88, UR5 ;  /* 0x0000000558027c20 */ /* 0x000fe20008410000 */
        /* <DEDUP_REMOVED lines=12> */
[----:B------:R-:W-:Y:S01]  /*8a90*/  UIMAD UR4, UR4, 0x600, UR6 ;  /* 0x00000600040478a4 */ /* 0x000fe2000f8e0206 */
[----:B------:R-:W4:Y:S01]  /*8aa0*/  MUFU.TANH R176, R176 ;  /* 0x000000b000b07308 */ /* 0x000f220000002400 */
        /* <DEDUP_REMOVED lines=9> */
[----:B------:R-:W5:Y:S01]  /*8b40*/  MUFU.TANH R178, R178 ;  /* 0x000000b200b27308 */ /* 0x000f620000002400 */
[----:B------:R-:W-:Y:S01]  /*8b50*/  UMOV UR7, 0x40000040 ;  /* 0x4000004000077882 */ /* 0x000fe20000000000 */
[----:B--2---:R-:W-:Y:S01]  /*8b60*/  FMNMX.FTZ R15, R2, R175, !PT ;  /* 0x000000af020f7209 */ /* 0x004fe20007810000 */
[----:B------:R-:W-:Y:S01]  /*8b70*/  FMUL.FTZ R120, R120, UR5 ;  /* 0x0000000578787c20 */ /* 0x000fe20008410000 */
[----:B------:R-:W-:Y:S01]  /*8b80*/  FMUL.FTZ R124, R124, UR5 ;  /* 0x000000057c7c7c20 */ /* 0x000fe20008410000 */
[----:B------:R-:W-:Y:S01]  /*8b90*/  FMUL.FTZ R128, R128, UR5 ;  /* 0x0000000580807c20 */ /* 0x000fe20008410000 */
[----:B------:R-:W-:Y:S01]  /*8ba0*/  FMUL.FTZ R196, R129, UR5 ;  /* 0x0000000581c47c20 */ /* 0x000fe20008410000 */
[----:B----4-:R-:W-:Y:S01]  /*8bb0*/  FMNMX.FTZ R15, R176, R15, !PT ;  /* 0x0000000fb00f7209 */ /* 0x010fe20007810000 */
        /* <DEDUP_REMOVED lines=9> */
[----:B-----5:R-:W-:Y:S01]  /*8c50*/  FMNMX.FTZ R15, R178, R15, !PT ;  /* 0x0000000fb20f7209 */ /* 0x020fe20007810000 */
[----:B------:R-:W-:Y:S01]  /*8c60*/  FMUL.FTZ R98, R99, UR5 ;  /* 0x0000000563627c20 */ /* 0x000fe20008410000 */
[----:B------:R-:W-:Y:S01]  /*8c70*/  FMUL.FTZ R104, R106, UR5 ;  /* 0x000000056a687c20 */ /* 0x000fe20008410000 */
[----:B------:R-:W-:Y:S01]  /*8c80*/  FMUL.FTZ R106, R107, UR5 ;  /* 0x000000056b6a7c20 */ /* 0x000fe20008410000 */
[----:B------:R-:W-:Y:S01]  /*8c90*/  FMUL.FTZ R200, R111, UR5 ;  /* 0x000000056fc87c20 */ /* 0x000fe20008410000 */
[----:B------:R-:W-:Y:S01]  /*8ca0*/  FMUL.FTZ R114, R114, UR5 ;  /* 0x0000000572727c20 */ /* 0x000fe20008410000 */
[----:B------:R-:W-:Y:S01]  /*8cb0*/  FMUL.FTZ R202, R115, UR5 ;  /* 0x0000000573ca7c20 */ /* 0x000fe20008410000 */
[----:B------:R-:W-:Y:S01]  /*8cc0*/  MUFU.TANH R184, R184 ;  /* 0x000000b800b87308 */ /* 0x000fe20000002400 */
[----:B--2---:R-:W-:Y:S01]  /*8cd0*/  FMNMX.FTZ R15, R180, R15, !PT ;  /* 0x0000000fb40f7209 */ /* 0x004fe20007810000 */
[----:B------:R-:W-:Y:S01]  /*8ce0*/  FMUL.FTZ R118, R118, UR5 ;  /* 0x0000000576767c20 */ /* 0x000fe20008410000 */
[----:B------:R-:W-:Y:S01]  /*8cf0*/  FMUL.FTZ R204, R119, UR5 ;  /* 0x0000000577cc7c20 */ /* 0x000fe20008410000 */
[----:B------:R-:W-:Y:S01]  /*8d00*/  FMUL.FTZ R122, R122, UR5 ;  /* 0x000000057a7a7c20 */ /* 0x000fe20008410000 */
[----:B------:R-:W-:Y:S01]  /*8d10*/  FMUL.FTZ R126, R126, UR5 ;  /* 0x000000057e7e7c20 */ /* 0x000fe20008410000 */
[----:B------:R-:W-:Y:S01]  /*8d20*/  FMUL.FTZ R130, R130, UR5 ;  /* 0x0000000582827c20 */ /* 0x000fe20008410000 */
[----:B------:R-:W-:Y:S01]  /*8d30*/  FMUL.FTZ R206, R131, UR5 ;  /* 0x0000000583ce7c20 */ /* 0x000fe20008410000 */
[----:B------:R-:W-:Y:S01]  /*8d40*/  MUFU.TANH R186, R186 ;  /* 0x000000ba00ba7308 */ /* 0x000fe20000002400 */
[----:B----4-:R-:W-:Y:S01]  /*8d50*/  FMNMX.FTZ R15, R182, R15, !PT ;  /* 0x0000000fb60f7209 */ /* 0x010fe20007810000 */
[----:B------:R-:W-:Y:S01]  /*8d60*/  FMUL.FTZ R134, R134, UR5 ;  /* 0x0000000586867c20 */ /* 0x000fe20008410000 */
[----:B------:R-:W2:Y:S01]  /*8d70*/  LDC R21, c[0x0][0x988] ;  /* 0x00026200ff157b82 */ /* 0x000ea20000000800 */
[----:B------:R-:W-:Y:S01]  /*8d80*/  FMUL.FTZ R208, R135, UR5 ;  /* 0x0000000587d07c20 */ /* 0x000fe20008410000 */
[----:B------:R-:W4:Y:S01]  /*8d90*/  S2R R177, SR_TID.X ;  /* 0x0000000000b17919 */ /* 0x000f220000002100 */
[----:B------:R-:W-:-:S02]  /*8da0*/  IMAD.U32 R115, RZ, RZ, UR10 ;  /* 0x0000000aff737e24 */ /* 0x000fc4000f8e00ff */
[----:B------:R-:W-:Y:S08]  /*8db0*/  MUFU.TANH R188, R188 ;  /* 0x000000bc00bc7308 */ /* 0x000ff00000002400 */
[----:B------:R-:W-:Y:S08]  /*8dc0*/  MUFU.TANH R190, R190 ;  /* 0x000000be00be7308 */ /* 0x000ff00000002400 */
[----:B------:R-:W-:Y:S08]  /*8dd0*/  MUFU.TANH R192, R192 ;  /* 0x000000c000c07308 */ /* 0x000ff00000002400 */
[----:B------:R-:W-:Y:S01]  /*8de0*/  MUFU.TANH R110, R110 ;  /* 0x0000006e006e7308 */ /* 0x000fe20000002400 */
[----:B----4-:R-:W-:-:S07]  /*8df0*/  LOP3.LUT P1, RZ, R177, 0x7f, RZ, 0xc0, !PT ;  /* 0x0000007fb1ff7812 */ /* 0x010fce000782c0ff */
        /* <DEDUP_REMOVED lines=14> */
[----:B------:R-:W-:Y:S01]  /*8ee0*/  FMUL.FTZ R100, R102, UR5 ;  /* 0x0000000566647c20 */ /* 0x000fe20008410000 */
[----:B------:R-:W-:Y:S01]  /*8ef0*/  FMUL.FTZ R102, R103, UR5 ;  /* 0x0000000567667c20 */ /* 0x000fe20008410000 */
[----:B------:R-:W-:Y:S01]  /*8f00*/  HGMMA.64x128x16.F32 R24, R152, gdesc[UR4].tnspB, R24, gsb0 ;  /* 0x41e0000498187df0 */ /* 0x000fe20008000818 */
[----:B------:R-:W-:Y:S01]  /*8f10*/  UIADD3 UR6, UR4, 0x100, URZ ;  /* 0x0000010004067890 */ /* 0x000fe2000fffe03f */
[----:B------:R-:W-:-:S03]  /*8f20*/  UMOV UR7, 0x40000040 ;  /* 0x4000004000077882 */ /* 0x000fc60000000000 */
[----:B------:R-:W4:Y:S08]  /*8f30*/  MUFU.TANH R156, R156 ;  /* 0x0000009c009c7308 */ /* 0x000f300000002400 */
[----:B------:R-:W5:Y:S08]  /*8f40*/  MUFU.TANH R158, R158 ;  /* 0x0000009e009e7308 */ /* 0x000f700000002400 */
[----:B------:R-:W-:Y:S01]  /*8f50*/  MUFU.TANH R90, R90 ;  /* 0x0000005a005a7308 */ /* 0x000fe20000002400 */
[----:B----4-:R-:W-:-:S07]  /*8f60*/  FMNMX.FTZ R15, R156, R15, !PT ;  /* 0x0000000f9c0f7209 */ /* 0x010fce0007810000 */
[----:B------:R-:W-:Y:S01]  /*8f70*/  MUFU.TANH R92, R92 ;  /* 0x0000005c005c7308 */ /* 0x000fe20000002400 */
[----:B-----5:R-:W-:-:S04]  /*8f80*/  FMNMX.FTZ R15, R158, R15, !PT ;  /* 0x0000000f9e0f7209 */ /* 0x020fc80007810000 */
        /* <DEDUP_REMOVED lines=14> */
[----:B------:R-:W-:-:S07]  /*9070*/  FMNMX.FTZ R15, R120, R15, !PT ;  /* 0x0000000f780f7209 */ /* 0x000fce0007810000 */
        /* <DEDUP_REMOVED lines=17> */
[----:B------:R-:W4:Y:S08]  /*9190*/  MUFU.TANH R152, R152 ;  /* 0x0000009800987308 */ /* 0x000f300000002400 */
[----:B------:R-:W5:Y:S08]  /*91a0*/  MUFU.TANH R154, R154 ;  /* 0x0000009a009a7308 */ /* 0x000f700000002400 */
[----:B------:R-:W-:Y:S01]  /*91b0*/  MUFU.TANH R130, R130 ;  /* 0x0000008200827308 */ /* 0x000fe20000002400 */
[----:B----4-:R-:W-:-:S04]  /*91c0*/  FMNMX.FTZ R15, R152, R15, !PT ;  /* 0x0000000f980f7209 */ /* 0x010fc80007810000 */
[----:B------:R-:W-:-:S03]  /*91d0*/  FMNMX.FTZ R15, R124, R15, !PT ;  /* 0x0000000f7c0f7209 */ /* 0x000fc60007810000 */
[----:B------:R-:W-:Y:S01]  /*91e0*/  MUFU.TANH R206, R206 ;  /* 0x000000ce00ce7308 */ /* 0x000fe20000002400 */
[----:B-----5:R-:W-:-:S04]  /*91f0*/  FMNMX.FTZ R15, R154, R15, !PT ;  /* 0x0000000f9a0f7209 */ /* 0x020fc80007810000 */
[----:B------:R-:W-:-:S03]  /*9200*/  FMNMX.FTZ R15, R128, R15, !PT ;  /* 0x0000000f800f7209 */ /* 0x000fc60007810000 */
[----:B------:R-:W-:Y:S01]  /*9210*/  MUFU.TANH R134, R134 ;  /* 0x0000008600867308 */ /* 0x000fe20000002400 */
[----:B------:R-:W-:-:S04]  /*9220*/  FMNMX.FTZ R15, R196, R15, !PT ;  /* 0x0000000fc40f7209 */ /* 0x000fc80007810000 */
[----:B------:R-:W-:-:S03]  /*9230*/  FMNMX.FTZ R15, R132, R15, !PT ;  /* 0x0000000f840f7209 */ /* 0x000fc60007810000 */
[----:B------:R-:W-:Y:S01]  /*9240*/  MUFU.TANH R208, R208 ;  /* 0x000000d000d07308 */ /* 0x000fe20000002400 */
[----:B------:R-:W-:-:S05]  /*9250*/  FMNMX.FTZ R15, R198, R15, !PT ;  /* 0x0000000fc60f7209 */ /* 0x000fca0007810000 */
[----:B---3--:R-:W3:Y:S02]  /*9260*/  SHFL.BFLY PT, R0, R15, 0x2, 0x1f ;  /* 0x0c401f000f007f89 */ /* 0x008ee400000e0000 */
[----:B---3--:R-:W-:-:S05]  /*9270*/  FMNMX.FTZ R0, R15, R0, !PT ;  /* 0x000000000f007209 */ /* 0x008fca0007810000 */
[----:B------:R-:W1:Y:S02]  /*9280*/  SHFL.BFLY PT, R15, R0, 0x1, 0x1f ;  /* 0x0c201f00000f7f89 */ /* 0x000e6400000e0000 */
[----:B-1----:R-:W-:Y:S02]  /*9290*/  FMNMX.FTZ R14, R0, R15, !PT ;  /* 0x0000000f000e7209 */ /* 0x002fe40007810000 */
[----:B------:R-:W-:-:S03]  /*92a0*/  FMNMX.FTZ R15, R88, R174, !PT ;  /* 0x000000ae580f7209 */ /* 0x000fc60007810000 */
[----:B--2---:R-:W-:Y:S01]  /*92b0*/  FMUL.FTZ R91, R14, R21 ;  /* 0x000000150e5b7220 */ /* 0x004fe20000410000 */
[----:B------:R-:W-:Y:S01]  /*92c0*/  FMNMX.FTZ R15, R90, R15, !PT ;  /* 0x0000000f5a0f7209 */ /* 0x000fe20007810000 */
[----:B------:R-:W-:Y:S01]  /*92d0*/  FADD.FTZ R0, -R14, R175 ;  /* 0x000000af0e007221 */ /* 0x000fe20000010100 */
[----:B------:R-:W-:Y:S02]  /*92e0*/  IMAD.MOV.U32 R175, RZ, RZ, R14 ;  /* 0x000000ffffaf7224 */ /* 0x000fe400078e000e */
        /* <DEDUP_REMOVED lines=27> */
[----:B------:R-:W-:-:S02]  /*94a0*/  WARPGROUP.DEPBAR.LE gsb0, 0x0 ;  /* 0x00008000000079c5 */ /* 0x000fc40000010000 */
[----:B------:R-:W-:Y:S01]  /*94b0*/  WARPGROUP.ARRIVE ;  /* 0x00000000000079c5 */ /* 0x000fe20000000000 */
[----:B------:R-:W-:Y:S01]  /*94c0*/  FMNMX.FTZ R15, R106, R15, !PT ;  /* 0x0000000f6a0f7209 */ /* 0x000fe20007810000 */
[----:B------:R-:W-:Y:S01]  /*94d0*/  FMUL.FTZ R148, R123, UR5 ;  /* 0x000000057b947c20 */ /* 0x000fe20008410000 */
[----:B------:R-:W-:Y:S01]  /*94e0*/  FMUL.FTZ R150, R127, UR5 ;  /* 0x000000057f967c20 */ /* 0x000fe20008410000 */
[--C-:B------:R-:W-:Y:S01]  /*94f0*/  FFMA.FTZ R113, R132, R21, -R91.reuse ;  /* 0x0000001584717223 */ /* 0x100fe2000001085b */
[----:B------:R-:W-:Y:S01]  /*9500*/  FMNMX.FTZ R15, R108, R15, !PT ;  /* 0x0000000f6c0f7209 */ /* 0x000fe20007810000 */
[----:B------:R-:W-:Y:S01]  /*9510*/  HGMMA.64x128x16.F32 R24, R144, gdesc[UR4].tnspB, R24, gsb0 ;  /* 0x41e0000490187df0 */ /* 0x000fe20008000818 */
[----:B------:R-:W-:Y:S01]  /*9520*/  UIADD3 UR6, UR4, 0x200, URZ ;  /* 0x0000020004067890 */ /* 0x000fe2000fffe03f */
[----:B------:R-:W1:Y:S01]  /*9530*/  MUFU.TANH R148, R148 ;  /* 0x0000009400947308 */ /* 0x000e620000002400 */
[----:B------:R-:W-:Y:S01]  /*9540*/  UMOV UR7, 0x40000040 ;  /* 0x4000004000077882 */ /* 0x000fe20000000000 */
[----:B------:R-:W-:Y:S01]  /*9550*/  FMNMX.FTZ R15, R200, R15, !PT ;  /* 0x0000000fc80f7209 */ /* 0x000fe20007810000 */
[----:B------:R-:W-:Y:S01]  /*9560*/  UIADD3 UR4, UR4, 0x280, URZ ;  /* 0x0000028004047890 */ /* 0x000fe2000fffe03f */
[-C--:B------:R-:W-:Y:S01]  /*9570*/  FFMA.FTZ R128, R198, R21.reuse, -R91 ;  /* 0x00000015c6807223 */ /* 0x080fe2000001085b */
[----:B------:R-:W-:Y:S01]  /*9580*/  FMUL.FTZ R0, R0, R21 ;  /* 0x0000001500007220 */ /* 0x000fe20000410000 */
[----:B------:R-:W-:-:S02]  /*9590*/  FMNMX.FTZ R15, R114, R15, !PT ;  /* 0x0000000f720f7209 */ /* 0x000fc40007810000 */
[----:B------:R-:W2:Y:S02]  /*95a0*/  MUFU.TANH R150, R150 ;  /* 0x0000009600967308 */ /* 0x000ea40000002400 */
[----:B------:R-:W-:-:S04]  /*95b0*/  FMNMX.FTZ R15, R202, R15, !PT ;  /* 0x0000000fca0f7209 */ /* 0x000fc80007810000 */
[----:B------:R-:W-:Y:S02]  /*95c0*/  FMNMX.FTZ R15, R118, R15, !PT ;  /* 0x0000000f760f7209 */ /* 0x000fe40007810000 */
[----:B------:R-:W-:Y:S02]  /*95d0*/  MUFU.EX2 R0, R0 ;  /* 0x0000000000007308 */ /* 0x000fe40000000800 */
[----:B------:R-:W-:-:S04]  /*95e0*/  FMNMX.FTZ R15, R204, R15, !PT ;  /* 0x0000000fcc0f7209 */ /* 0x000fc80007810000 */
[----:B------:R-:W-:Y:S02]  /*95f0*/  FMNMX.FTZ R15, R122, R15, !PT ;  /* 0x0000000f7a0f7209 */ /* 0x000fe40007810000 */
[----:B------:R-:W-:Y:S02]  /*9600*/  MUFU.EX2 R89, R89 ;  /* 0x0000005900597308 */ /* 0x000fe40000000800 */
[----:B-1----:R-:W-:-:S04]  /*9610*/  FMNMX.FTZ R15, R148, R15, !PT ;  /* 0x0000000f940f7209 */ /* 0x002fc80007810000 */
[----:B------:R-:W-:Y:S02]  /*9620*/  FMNMX.FTZ R15, R126, R15, !PT ;  /* 0x0000000f7e0f7209 */ /* 0x000fe40007810000 */
[----:B------:R-:W-:Y:S02]  /*9630*/  MUFU.EX2 R176, R176 ;  /* 0x000000b000b07308 */ /* 0x000fe40000000800 */
[----:B--2---:R-:W-:-:S04]  /*9640*/  FMNMX.FTZ R15, R150, R15, !PT ;  /* 0x0000000f960f7209 */ /* 0x004fc80007810000 */
[----:B------:R-:W-:Y:S02]  /*9650*/  FMNMX.FTZ R15, R130, R15, !PT ;  /* 0x0000000f820f7209 */ /* 0x000fe40007810000 */
[----:B------:R-:W-:Y:S02]  /*9660*/  MUFU.EX2 R93, R93 ;  /* 0x0000005d005d7308 */ /* 0x000fe40000000800 */
[----:B------:R-:W-:-:S04]  /*9670*/  FMNMX.FTZ R15, R206, R15, !PT ;  /* 0x0000000fce0f7209 */ /* 0x000fc80007810000 */
[----:B------:R-:W-:Y:S02]  /*9680*/  FMNMX.FTZ R15, R134, R15, !PT ;  /* 0x0000000f860f7209 */ /* 0x000fe40007810000 */
[----:B------:R-:W1:Y:S02]  /*9690*/  MUFU.EX2 R178, R178 ;  /* 0x000000b200b27308 */ /* 0x000e640000000800 */
[----:B------:R-:W-:-:S05]  /*96a0*/  FMNMX.FTZ R15, R208, R15, !PT ;  /* 0x0000000fd00f7209 */ /* 0x000fca0007810000 */
[----:B------:R-:W2:Y:S01]  /*96b0*/  SHFL.BFLY PT, R2, R15, 0x2, 0x1f ;  /* 0x0c401f000f027f89 */ /* 0x000ea200000e0000 */
[----:B------:R-:W-:Y:S08]  /*96c0*/  MUFU.EX2 R95, R95 ;  /* 0x0000005f005f7308 */ /* 0x000ff00000000800 */
[----:B------:R-:W-:Y:S01]  /*96d0*/  MUFU.EX2 R97, R97 ;  /* 0x0000006100617308 */ /* 0x000fe20000000800 */
[----:B-1----:R-:W-:-:S07]  /*96e0*/  F2FP.F16.F32.PACK_AB R158, R178, R93 ;  /* 0x0000005db29e723e */ /* 0x002fce00000000ff */
[----:B------:R-:W-:Y:S01]  /*96f0*/  MUFU.EX2 R99, R99 ;  /* 0x0000006300637308 */ /* 0x000fe20000000800 */
[----:B--2---:R-:W-:-:S07]  /*9700*/  FMNMX.FTZ R2, R15, R2, !PT ;  /* 0x000000020f027209 */ /* 0x004fce0007810000 */
[----:B------:R-:W-:Y:S01]  /*9710*/  MUFU.EX2 R180, R180 ;  /* 0x000000b400b47308 */ /* 0x000fe20000000800 */
[----:B------:R-:W1:Y:S07]  /*9720*/  SHFL.BFLY PT, R15, R2, 0x1, 0x1f ;  /* 0x0c201f00020f7f89 */ /* 0x000e6e00000e0000 */
[----:B------:R-:W-:Y:S08]  /*9730*/  MUFU.EX2 R101, R101 ;  /* 0x0000006500657308 */ /* 0x000ff00000000800 */
[----:B------:R-:W-:Y:S08]  /*9740*/  MUFU.EX2 R182, R182 ;  /* 0x000000b600b67308 */ /* 0x000ff00000000800 */
[----:B------:R-:W-:Y:S01]  /*9750*/  MUFU.EX2 R103, R103 ;  /* 0x0000006700677308 */ /* 0x000fe20000000800 */
[----:B-1----:R-:W-:-:S07]  /*9760*/  FMNMX.FTZ R15, R2, R15, !PT ;  /* 0x0000000f020f7209 */ /* 0x002fce0007810000 */
[----:B------:R-:W-:Y:S01]  /*9770*/  MUFU.EX2 R110, R110 ;  /* 0x0000006e006e7308 */ /* 0x000fe20000000800 */
[----:B------:R-:W-:Y:S01]  /*9780*/  FADD.FTZ R2, -R15, R174 ;  /* 0x000000ae0f027221 */ /* 0x000fe20000010100 */
[----:B------:R-:W-:-:S03]  /*9790*/  IMAD.MOV.U32 R174, RZ, RZ, R15 ;  /* 0x000000ffffae7224 */ /* 0x000fc600078e000f */
[----:B------:R-:W-:-:S03]  /*97a0*/  FMUL.FTZ R2, R2, R21 ;  /* 0x0000001502027220 */ /* 0x000fc60000410000 */
[----:B------:R-:W-:Y:S08]  /*97b0*/  MUFU.EX2 R105, R105 ;  /* 0x0000006900697308 */ /* 0x000ff00000000800 */
[----:B------:R-:W-:Y:S08]  /*97c0*/  MUFU.EX2 R2, R2 ;  /* 0x0000000200027308 */ /* 0x000ff00000000800 */
[----:B------:R-:W-:Y:S01]  /*97d0*/  MUFU.EX2 R112, R112 ;  /* 0x0000007000707308 */ /* 0x000fe20000000800 */
[----:B------:R-:W-:-:S02]  /*97e0*/  WARPGROUP.DEPBAR.LE gsb0, 0x0 ;  /* 0x00008000000079c5 */ /* 0x000fc40000010000 */
[----:B------:R-:W-:Y:S01]  /*97f0*/  WARPGROUP.ARRIVE ;  /* 0x00000000000079c5 */ /* 0x000fe20000000000 */
[-CC-:B------:R-:W-:Y:S01]  /*9800*/  FFMA.FTZ R144, R156, R21.reuse, -R91.reuse ;  /* 0x000000159c907223 */ /* 0x180fe2000001085b */
[-C--:B------:R-:W-:Y:S01]  /*9810*/  FFMA.FTZ R146, R184, R21.reuse, -R91 ;  /* 0x00000015b8927223 */ /* 0x080fe2000001085b */
[----:B------:R-:W-:Y:S01]  /*9820*/  FMUL.FTZ R91, R15, R21 ;  /* 0x000000150f5b7220 */ /* 0x000fe20000410000 */
[----:B------:R-:W-:Y:S01]  /*9830*/  F2FP.F16.F32.PACK_AB R156, R176, R89 ;  /* 0x00000059b09c723e */ /* 0x000fe200000000ff */
[----:B------:R-:W-:Y:S01]  /*9840*/  MUFU.EX2 R107, R107 ;  /* 0x0000006b006b7308 */ /* 0x000fe20000000800 */
[----:B------:R-:W-:Y:S01]  /*9850*/  HGMMA.64x128x16.F32 R24, R140, gdesc[UR4].tnspB, R24, gsb0 ;  /* 0x41e000048c187df0 */ /* 0x000fe20008000818 */
[----:B------:R-:W-:Y:S01]  /*9860*/  UMOV UR6, UR4 ;  /* 0x0000000400067c82 */ /* 0x000fe20008000000 */
[----:B------:R-:W-:Y:S01]  /*9870*/  UMOV UR7, 0x40000040 ;  /* 0x4000004000077882 */ /* 0x000fe20000000000 */
[-CC-:B------:R-:W-:Y:S01]  /*9880*/  FFMA.FTZ R88, R88, R21.reuse, -R91.reuse ;  /* 0x0000001558587223 */ /* 0x180fe2000001085b */
[-CC-:B------:R-:W-:Y:S01]  /*9890*/  FFMA.FTZ R90, R90, R21.reuse, -R91.reuse ;  /* 0x000000155a5a7223 */ /* 0x180fe2000001085b */
[-CC-:B------:R-:W-:Y:S01]  /*98a0*/  FFMA.FTZ R92, R92, R21.reuse, -R91.reuse ;  /* 0x000000155c5c7223 */ /* 0x180fe2000001085b */
[-CC-:B------:R-:W-:Y:S01]  /*98b0*/  FFMA.FTZ R94, R94, R21.reuse, -R91.reuse ;  /* 0x000000155e5e7223 */ /* 0x180fe2000001085b */
[----:B------:R1:W2:Y:S01]  /*98c0*/  MUFU.EX2 R157, R88 ;  /* 0x00000058009d7308 */ /* 0x0002a20000000800 */
[-CC-:B------:R-:W-:Y:S01]  /*98d0*/  FFMA.FTZ R96, R96, R21.reuse, -R91.reuse ;  /* 0x0000001560607223 */ /* 0x180fe2000001085b */
[-CC-:B------:R-:W-:Y:S01]  /*98e0*/  FFMA.FTZ R98, R98, R21.reuse, -R91.reuse ;  /* 0x0000001562627223 */ /* 0x180fe2000001085b */
[-CC-:B------:R-:W-:Y:S01]  /*98f0*/  FFMA.FTZ R100, R100, R21.reuse, -R91.reuse ;  /* 0x0000001564647223 */ /* 0x180fe2000001085b */
[-CC-:B------:R-:W-:Y:S01]  /*9900*/  FFMA.FTZ R102, R102, R21.reuse, -R91.reuse ;  /* 0x0000001566667223 */ /* 0x180fe2000001085b */
[-CC-:B------:R-:W-:Y:S01]  /*9910*/  FFMA.FTZ R104, R104, R21.reuse, -R91.reuse ;  /* 0x0000001568687223 */ /* 0x180fe2000001085b */
[-CC-:B------:R-:W-:Y:S01]  /*9920*/  FFMA.FTZ R106, R106, R21.reuse, -R91.reuse ;  /* 0x000000156a6a7223 */ /* 0x180fe2000001085b */
[----:B------:R-:W-:Y:S01]  /*9930*/  FFMA.FTZ R108, R108, R21, -R91 ;  /* 0x000000156c6c7223 */ /* 0x000fe2000001085b */
[----:B------:R-:W3:Y:S01]  /*9940*/  MUFU.EX2 R90, R90 ;  /* 0x0000005a005a7308 */ /* 0x000ee20000000800 */
[----:B-1----:R-:W-:-:S02]  /*9950*/  IMAD.U32 R88, RZ, RZ, UR36 ;  /* 0x00000024ff587e24 */ /* 0x002fc4000f8e00ff */
[-CC-:B------:R-:W-:Y:S01]  /*9960*/  FFMA.FTZ R200, R200, R21.reuse, -R91.reuse ;  /* 0x00000015c8c87223 */ /* 0x180fe2000001085b */
[-CC-:B------:R-:W-:Y:S01]  /*9970*/  FFMA.FTZ R114, R114, R21.reuse, -R91.reuse ;  /* 0x0000001572727223 */ /* 0x180fe2000001085b */
[-CC-:B------:R-:W-:Y:S01]  /*9980*/  FFMA.FTZ R202, R202, R21.reuse, -R91.reuse ;  /* 0x00000015caca7223 */ /* 0x180fe2000001085b */
[-CC-:B------:R-:W-:Y:S01]  /*9990*/  FFMA.FTZ R118, R118, R21.reuse, -R91.reuse ;  /* 0x0000001576767223 */ /* 0x180fe2000001085b */
[----:B------:R-:W-:Y:S01]  /*99a0*/  @!P1 LEA R88, R88, UR37, 0x3 ;  /* 0x0000002558589c11 */ /* 0x000fe2000f8e18ff */
[----:B------:R-:W-:Y:S01]  /*99b0*/  FFMA.FTZ R204, R204, R21, -R91 ;  /* 0x00000015cccc7223 */ /* 0x000fe2000001085b */
[----:B------:R-:W1:Y:S01]  /*99c0*/  MUFU.EX2 R92, R92 ;  /* 0x0000005c005c7308 */ /* 0x000e620000000800 */
[----:B--2---:R-:W-:Y:S01]  /*99d0*/  FFMA.FTZ R5, R2, R5, R157 ;  /* 0x0000000502057223 */ /* 0x004fe2000001009d */
[-CC-:B------:R-:W-:Y:S01]  /*99e0*/  FFMA.FTZ R122, R122, R21.reuse, -R91.reuse ;  /* 0x000000157a7a7223 */ /* 0x180fe2000001085b */
[----:B------:R-:W-:Y:S02]  /*99f0*/  @!P1 VIADD R88, R88, 0x2a840 ;  /* 0x0002a84058589836 */ /* 0x000fe40000000000 */
[-CC-:B------:R-:W-:Y:S01]  /*9a00*/  FFMA.FTZ R148, R148, R21.reuse, -R91.reuse ;  /* 0x0000001594947223 */ /* 0x180fe2000001085b */
[-CC-:B------:R-:W-:Y:S01]  /*9a10*/  FFMA.FTZ R126, R126, R21.reuse, -R91.reuse ;  /* 0x000000157e7e7223 */ /* 0x180fe2000001085b */
[-CC-:B------:R-:W-:Y:S01]  /*9a20*/  FFMA.FTZ R150, R150, R21.reuse, -R91.reuse ;  /* 0x0000001596967223 */ /* 0x180fe2000001085b */
[-C--:B------:R-:W-:Y:S01]  /*9a30*/  FFMA.FTZ R130, R130, R21.reuse, -R91 ;  /* 0x0000001582827223 */ /* 0x080fe2000001085b */
[----:B------:R-:W-:Y:S01]  /*9a40*/  @!P1 PRMT R88, RZ, 0x654, R88 ;  /* 0x00000654ff589816 */ /* 0x000fe20000000058 */
[----:B------:R-:W2:Y:S01]  /*9a50*/  MUFU.EX2 R94, R94 ;  /* 0x0000005e005e7308 */ /* 0x000ea20000000800 */
[----:B---3--:R-:W-:Y:S01]  /*9a60*/  FADD.FTZ R5, R90, R5 ;  /* 0x000000055a057221 */ /* 0x008fe20000010000 */
[-CC-:B------:R-:W-:Y:S01]  /*9a70*/  FFMA.FTZ R206, R206, R21.reuse, -R91.reuse ;  /* 0x00000015cece7223 */ /* 0x180fe2000001085b */
[-CC-:B------:R-:W-:Y:S01]  /*9a80*/  FFMA.FTZ R134, R134, R21.reuse, -R91.reuse ;  /* 0x0000001586867223 */ /* 0x180fe2000001085b */
[----:B------:R-:W-:Y:S01]  /*9a90*/  FFMA.FTZ R91, R208, R21, -R91 ;  /* 0x00000015d05b7223 */ /* 0x000fe2000001085b */
[----:B------:R-:W-:Y:S01]  /*9aa0*/  UMOV UR4, UR36 ;  /* 0x0000002400047c82 */ /* 0x000fe20008000000 */
[----:B------:R-:W-:-:S02]  /*9ab0*/  F2FP.F16.F32.PACK_AB R157, R90, R157 ;  /* 0x0000009d5a9d723e */ /* 0x000fc400000000ff */
        /* <DEDUP_REMOVED lines=8> */
[----:B-1----:R-:W-:-:S07]  /*9b40*/  F2FP.F16.F32.PACK_AB R152, R144, R95 ;  /* 0x0000005f9098723e */ /* 0x002fce00000000ff */
        /* <DEDUP_REMOVED lines=16> */
[----:B--2---:R-:W-:-:S07]  /*9c50*/  FADD.FTZ R5, R108, R5 ;  /* 0x000000056c057221 */ /* 0x004fce0000010000 */
[----:B------:R-:W2:Y:S01]  /*9c60*/  MUFU.EX2 R145, R202 ;  /* 0x000000ca00917308 */ /* 0x000ea20000000800 */
[C---:B---3--:R-:W-:Y:S01]  /*9c70*/  FADD.FTZ R5, R151.reuse, R5 ;  /* 0x0000000597057221 */ /* 0x048fe20000010000 */
[----:B------:R-:W-:-:S06]  /*9c80*/  F2FP.F16.F32.PACK_AB R151, R151, R108 ;  /* 0x0000006c9797723e */ /* 0x000fcc00000000ff */
[----:B------:R-:W3:Y:S01]  /*9c90*/  MUFU.EX2 R118, R118 ;  /* 0x0000007600767308 */ /* 0x000ee20000000800 */
[----:B-1----:R-:W-:Y:S01]  /*9ca0*/  FADD.FTZ R5, R114, R5 ;  /* 0x0000000572057221 */ /* 0x002fe20000010000 */
[----:B------:R-:W-:Y:S02]  /*9cb0*/  WARPGROUP.DEPBAR.LE gsb0, 0x0 ;  /* 0x00008000000079c5 */ /* 0x000fe40000010000 */
[----:B------:R-:W-:-:S04]  /*9cc0*/  WARPGROUP.ARRIVE ;  /* 0x00000000000079c5 */ /* 0x000fc80000000000 */
[----:B------:R-:W1:Y:S01]  /*9cd0*/  MUFU.EX2 R147, R204 ;  /* 0x000000cc00937308 */ /* 0x000e620000000800 */
[C---:B--2---:R-:W-:Y:S01]  /*9ce0*/  FADD.FTZ R5, R145.reuse, R5 ;  /* 0x0000000591057221 */ /* 0x044fe20000010000 */
[----:B------:R-:W-:Y:S01]  /*9cf0*/  F2FP.F16.F32.PACK_AB R145, R145, R114 ;  /* 0x000000729191723e */ /* 0x000fe200000000ff */
[----:B------:R-:W-:Y:S01]  /*9d00*/  HGMMA.64x128x16.F32 R24, R136, gdesc[UR4].tnspB, R24, gsb0 ;  /* 0x41e0000488187df0 */ /* 0x000fe20008000818 */
[----:B------:R-:W-:-:S04]  /*9d10*/  UMOV UR7, UR39 ;  /* 0x0000002700077c82 */ /* 0x000fc80008000000 */
[----:B------:R-:W2:Y:S01]  /*9d20*/  MUFU.EX2 R122, R122 ;  /* 0x0000007a007a7308 */ /* 0x000ea20000000800 */
[----:B---3--:R-:W-:-:S07]  /*9d30*/  FADD.FTZ R5, R118, R5 ;  /* 0x0000000576057221 */ /* 0x008fce0000010000 */
[----:B------:R-:W3:Y:S01]  /*9d40*/  MUFU.EX2 R116, R116 ;  /* 0x0000007400747308 */ /* 0x000ee20000000800 */
[C---:B-1----:R-:W-:Y:S01]  /*9d50*/  FADD.FTZ R5, R147.reuse, R5 ;  /* 0x0000000593057221 */ /* 0x042fe20000010000 */
[----:B------:R-:W-:-:S06]  /*9d60*/  F2FP.F16.F32.PACK_AB R147, R147, R118 ;  /* 0x000000769393723e */ /* 0x000fcc00000000ff */
[----:B------:R1:W4:Y:S01]  /*9d70*/  MUFU.EX2 R141, R148 ;  /* 0x00000094008d7308 */ /* 0x0003220000000800 */
[----:B--2---:R-:W-:-:S07]  /*9d80*/  FADD.FTZ R5, R122, R5 ;  /* 0x000000057a057221 */ /* 0x004fce0000010000 */
[----:B------:R-:W-:Y:S01]  /*9d90*/  MUFU.EX2 R109, R109 ;  /* 0x0000006d006d7308 */ /* 0x000fe20000000800 */
[----:B-1----:R-:W-:Y:S02]  /*9da0*/  F2FP.F16.F32.PACK_AB R148, R180, R99 ;  /* 0x00000063b494723e */ /* 0x002fe400000000ff */
[----:B---3--:R-:W-:-:S05]  /*9db0*/  F2FP.F16.F32.PACK_AB R140, R116, R107 ;  /* 0x0000006b748c723e */ /* 0x008fca00000000ff */
[----:B------:R-:W1:Y:S01]  /*9dc0*/  MUFU.EX2 R126, R126 ;  /* 0x0000007e007e7308 */ /* 0x000e620000000800 */
[C---:B----4-:R-:W-:Y:S01]  /*9dd0*/  FADD.FTZ R5, R141.reuse, R5 ;  /* 0x000000058d057221 */ /* 0x050fe20000010000 */
[----:B------:R-:W-:-:S06]  /*9de0*/  F2FP.F16.F32.PACK_AB R141, R141, R122 ;  /* 0x0000007a8d8d723e */ /* 0x000fcc00000000ff */
[----:B------:R-:W2:Y:S08]  /*9df0*/  MUFU.EX2 R120, R120 ;  /* 0x0000007800787308 */ /* 0x000eb00000000800 */
[----:B------:R3:W4:Y:S01]  /*9e00*/  MUFU.EX2 R143, R150 ;  /* 0x00000096008f7308 */ /* 0x0007220000000800 */
[----:B-1----:R-:W-:-:S07]  /*9e10*/  FADD.FTZ R5, R126, R5 ;  /* 0x000000057e057221 */ /* 0x002fce0000010000 */
[----:B------:R-:W-:Y:S01]  /*9e20*/  MUFU.EX2 R111, R111 ;  /* 0x0000006f006f7308 */ /* 0x000fe20000000800 */
[----:B---3--:R-:W-:Y:S02]  /*9e30*/  F2FP.F16.F32.PACK_AB R150, R182, R101 ;  /* 0x00000065b696723e */ /* 0x008fe400000000ff */
[----:B--2---:R-:W-:-:S05]  /*9e40*/  F2FP.F16.F32.PACK_AB R142, R120, R109 ;  /* 0x0000006d788e723e */ /* 0x004fca00000000ff */
[----:B------:R-:W1:Y:S01]  /*9e50*/  MUFU.EX2 R130, R130 ;  /* 0x0000008200827308 */ /* 0x000e620000000800 */
[C---:B----4-:R-:W-:Y:S01]  /*9e60*/  FADD.FTZ R5, R143.reuse, R5 ;  /* 0x000000058f057221 */ /* 0x050fe20000010000 */
[----:B------:R-:W-:-:S06]  /*9e70*/  F2FP.F16.F32.PACK_AB R143, R143, R126 ;  /* 0x0000007e8f8f723e */ /* 0x000fcc00000000ff */
[----:B------:R-:W2:Y:S08]  /*9e80*/  MUFU.EX2 R124, R124 ;  /* 0x0000007c007c7308 */ /* 0x000eb00000000800 */
[----:B------:R-:W-:Y:S01]  /*9e90*/  MUFU.EX2 R113, R113 ;  /* 0x0000007100717308 */ /* 0x000fe20000000800 */
[----:B-1----:R-:W-:-:S07]  /*9ea0*/  FADD.FTZ R5, R130, R5 ;  /* 0x0000000582057221 */ /* 0x002fce0000010000 */
[----:B------:R-:W-:Y:S08]  /*9eb0*/  MUFU.EX2 R134, R134 ;  /* 0x0000008600867308 */ /* 0x000ff00000000800 */
[----:B------:R-:W1:Y:S08]  /*9ec0*/  MUFU.EX2 R128, R128 ;  /* 0x0000008000807308 */ /* 0x000e700000000800 */
[----:B------:R-:W3:Y:S01]  /*9ed0*/  MUFU.EX2 R91, R91 ;  /* 0x0000005b005b7308 */ /* 0x000ee20000000800 */
[----:B------:R-:W-:-:S02]  /*9ee0*/  WARPGROUP.DEPBAR.LE gsb0, 0x0 ;  /* 0x00008000000079c5 */ /* 0x000fc40000010000 */
[----:B------:R4:W-:Y:S05]  /*9ef0*/  @!P1 SYNCS.ARRIVE.TRANS64.RED.A1T0 RZ, [R88+URZ], RZ ;  /* 0x000000ff58ff99a7 */ /* 0x0009ea000810043f */
[----:B------:R-:W5:Y:S01]  /*9f00*/  MUFU.EX2 R137, R206 ;  /* 0x000000ce00897308 */ /* 0x000f620000000800 */
[----:B--2---:R-:W-:Y:S02]  /*9f10*/  F2FP.F16.F32.PACK_AB R136, R124, R111 ;  /* 0x0000006f7c88723e */ /* 0x004fe400000000ff */
[----:B-1----:R-:W-:Y:S02]  /*9f20*/  F2FP.F16.F32.PACK_AB R138, R128, R113 ;  /* 0x00000071808a723e */ /* 0x002fe400000000ff */
[----:B---3--:R-:W-:Y:S01]  /*9f30*/  F2FP.F16.F32.PACK_AB R139, R91, R134 ;  /* 0x000000865b8b723e */ /* 0x008fe200000000ff */
[----:B----4-:R-:W-:-:S02]  /*9f40*/  @!P1 VIADD R88, R115, 0x2a860 ;  /* 0x0002a86073589836 */ /* 0x010fc40000000000 */
[----:B------:R-:W-:-:S04]  /*9f50*/  FFMA.FTZ R115, R0, R12, R89 ;  /* 0x0000000c00737223 */ /* 0x000fc80000010059 */
[----:B------:R-:W-:Y:S01]  /*9f60*/  FADD.FTZ R12, R176, R115 ;  /* 0x00000073b00c7221 */ /* 0x000fe20000010000 */
[----:B------:R-:W-:-:S03]  /*9f70*/  @!P1 PRMT R88, RZ, 0x654, R88 ;  /* 0x00000654ff589816 */ /* 0x000fc60000000058 */
[----:B------:R-:W-:Y:S01]  /*9f80*/  FADD.FTZ R115, R93, R12 ;  /* 0x0000000c5d737221 */ /* 0x000fe20000010000 */
[----:B------:R1:W-:Y:S01]  /*9f90*/  @!P1 SYNCS.ARRIVE.TRANS64.RED.A1T0 RZ, [R88+URZ], RZ ;  /* 0x000000ff58ff99a7 */ /* 0x0003e2000810043f */
[----:B------:R-:W-:Y:S01]  /*9fa0*/  ISETP.GT.AND P1, PT, R20, R173, PT ;  /* 0x000000ad1400720c */ /* 0x000fe20003f24270 */
[C---:B-----5:R-:W-:Y:S01]  /*9fb0*/  FADD.FTZ R5, R137.reuse, R5 ;  /* 0x0000000589057221 */ /* 0x060fe20000010000 */
[----:B------:R-:W-:Y:S01]  /*9fc0*/  FADD.FTZ R12, R178, R115 ;  /* 0x00000073b20c7221 */ /* 0x000fe20000010000 */
[----:B------:R-:W-:Y:S01]  /*9fd0*/  F2FP.F16.F32.PACK_AB R137, R137, R130 ;  /* 0x000000828989723e */ /* 0x000fe200000000ff */
[----:B------:R-:W-:Y:S02]  /*9fe0*/  VIADD R20, R20, 0xffffffff ;  /* 0xffffffff14147836 */ /* 0x000fe40000000000 */
[----:B------:R-:W-:Y:S01]  /*9ff0*/  FADD.FTZ R5, R134, R5 ;  /* 0x0000000586057221 */ /* 0x000fe20000010000 */
[----:B------:R-:W-:-:S03]  /*a000*/  FADD.FTZ R115, R95, R12 ;  /* 0x0000000c5f737221 */ /* 0x000fc60000010000 */
[----:B------:R-:W-:Y:S01]  /*a010*/  FADD.FTZ R5, R91, R5 ;  /* 0x000000055b057221 */ /* 0x000fe20000010000 */
[----:B------:R-:W-:Y:S01]  /*a020*/  FADD.FTZ R12, R144, R115 ;  /* 0x00000073900c7221 */ /* 0x000fe20000010000 */
[----:B------:R-:W-:-:S03]  /*a030*/  F2FP.F16.F32.PACK_AB R144, R110, R103 ;  /* 0x000000676e90723e */ /* 0x000fc600000000ff */
[----:B------:R-:W-:-:S04]  /*a040*/  FADD.FTZ R115, R97, R12 ;  /* 0x0000000c61737221 */ /* 0x000fc80000010000 */
[----:B------:R-:W-:Y:S01]  /*a050*/  FADD.FTZ R12, R146, R115 ;  /* 0x00000073920c7221 */ /* 0x000fe20000010000 */
[----:B------:R-:W-:-:S03]  /*a060*/  F2FP.F16.F32.PACK_AB R146, R112, R105 ;  /* 0x000000697092723e */ /* 0x000fc600000000ff */
[----:B------:R-:W-:-:S04]  /*a070*/  FADD.FTZ R115, R99, R12 ;  /* 0x0000000c63737221 */ /* 0x000fc80000010000 */
        /* <DEDUP_REMOVED lines=14> */
[----:B------:R-:W-:Y:S01]  /*a160*/  FADD.FTZ R12, R128, R89 ;  /* 0x00000059800c7221 */ /* 0x000fe20000010000 */
[----:B-1----:R-:W-:Y:S06]  /*a170*/  @P1 BRA `(.L_x_924) ;  /* 0xffffffdc00841947 */ /* 0x002fec000383ffff */
.L_x_915:
[----:B------:R-:W-:-:S13]  /*a180*/  ISETP.GE.AND P1, PT, R20, R19, PT ;  /* 0x000000131400720c */ /* 0x000fda0003f26270 */
[----:B------:R-:W-:Y:S05]  /*a190*/  @!P1 BRA `(.L_x_925) ;  /* 0x0000003000dc9947 */ /* 0x000fea0003800000 */
[----:B------:R-:W-:Y:S01]  /*a1a0*/  IMAD.MOV.U32 R173, RZ, RZ, R15 ;  /* 0x000000ffffad7224 */ /* 0x000fe200078e000f */
[----:B------:R-:W-:Y:S01]  /*a1b0*/  UMOV UR7, UR39 ;  /* 0x0000002700077c82 */ /* 0x000fe20008000000 */
[----:B------:R-:W-:Y:S01]  /*a1c0*/  IMAD.MOV.U32 R175, RZ, RZ, R14 ;  /* 0x000000ffffaf7224 */ /* 0x000fe200078e000e */
[----:B------:R-:W-:Y:S01]  /*a1d0*/  UMOV UR4, UR36 ;  /* 0x0000002400047c82 */ /* 0x000fe20008000000 */
[----:B------:R-:W-:Y:S01]  /*a1e0*/  IMAD.IADD R174, R3, 0x1, R13 ;  /* 0x0000000103ae7824 */ /* 0x000fe200078e020d */
[----:B------:R-:W-:Y:S01]  /*a1f0*/  ULDC UR40, c[0x0][0x9e4] ;  /* 0x0002790000287ab9 */ /* 0x000fe20000000800 */
[----:B------:R-:W-:Y:S01]  /*a200*/  ULDC UR47, c[0x0][0x2e0] ;  /* 0x0000b800002f7ab9 */ /* 0x000fe20000000800 */
[----:B------:R-:W-:Y:S01]  /*a210*/  ULDC UR5, c[0x0][0x9d8] ;  /* 0x0002760000057ab9 */ /* 0x000fe20000000800 */
[----:B------:R-:W-:-:S05]  /*a220*/  ULDC UR45, c[0x0][0x9e0] ;  /* 0x00027800002d7ab9 */ /* 0x000fca0000000800 */
.L_x_942:
[----:B------:R-:W-:-:S04]  /*a230*/  UIADD3 UR36, UR4, 0x1, URZ ;  /* 0x0000000104247890 */ /* 0x000fc8000fffe03f */
[----:B------:R-:W-:-:S04]  /*a240*/  UISETP.NE.AND UP0, UPT, UR36, 0x2, UPT ;  /* 0x000000022400788c */ /* 0x000fc8000bf05270 */
[----:B------:R-:W-:Y:S02]  /*a250*/  USEL UR39, URZ, 0x1, UP0 ;  /* 0x000000013f277887 */ /* 0x000fe40008000000 */
[----:B------:R-:W-:Y:S02]  /*a260*/  USEL UR36, UR36, URZ, UP0 ;  /* 0x0000003f24247287 */ /* 0x000fe40008000000 */
[----:B------:R-:W-:Y:S01]  /*a270*/  ULOP3.LUT UR39, UR7, UR39, URZ, 0x3c, !UPT ;  /* 0x0000002707277292 */ /* 0x000fe2000f8e3c3f */
[----:B------:R-:W-:Y:S11]  /*a280*/  @!P0 BRA `(.L_x_926) ;  /* 0x0000000000048947 */ /* 0x000ff60003800000 */
[----:B------:R-:W-:Y:S01]  /*a290*/  BPT.TRAP 0x1 ;  /* 0x000000040000795c */ /* 0x000fe20000300000 */
.L_x_926:
[----:B------:R-:W-:Y:S01]  /*a2a0*/  ULEA UR6, UR36, UR37, 0x3 ;  /* 0x0000002524067291 */ /* 0x000fe2000f8e183f */
[----:B------:R-:W-:-:S05]  /*a2b0*/  IMAD.U32 R14, RZ, RZ, UR39 ;  /* 0x00000027ff0e7e24 */ /* 0x000fca000f8e00ff */
[----:B------:R-:W-:-:S04]  /*a2c0*/  SHF.L.U32 R14, R14, 0x1f, RZ ;  /* 0x0000001f0e0e7819 */ /* 0x000fc800000006ff */
[----:B------:R1:W2:Y:S01]  /*a2d0*/  SYNCS.PHASECHK.TRANS64.TRYWAIT P1, [UR6+0x2a830], R14 ;  /* 0x02a8300eff0075a7 */ /* 0x0002a20008020146 */
[----:B------:R-:W-:Y:S05]  /*a2e0*/  @!P0 BRA `(.L_x_927) ;  /* 0x0000000000048947 */ /* 0x000fea0003800000 */
[----:B------:R-:W-:Y:S01]  /*a2f0*/  BPT.TRAP 0x1 ;  /* 0x000000040000795c */ /* 0x000fe20000300000 */
.L_x_927:
[----:B--2---:R-:W-:Y:S05]  /*a300*/  @P1 BRA `(.L_x_928) ;  /* 0x0000000000081947 */ /* 0x004fea0003800000 */
[----:B------:R-:W2:Y:S02]  /*a310*/  SYNCS.PHASECHK.TRANS64.TRYWAIT P1, [UR6+0x2a830], R14 ;  /* 0x02a8300eff0075a7 */ /* 0x000ea40008020146 */
[----:B--2---:R-:W-:Y:S05]  /*a320*/  @!P1 BRA `(.L_x_929) ;  /* 0x0000008400ec9947 */ /* 0x004fea0003800000 */
.L_x_928:
        /* <DEDUP_REMOVED lines=135> */
.L_x_930:
[----:B------:R-:W-:Y:S01]  /*aba0*/  ULEA UR10, UR4, UR37, 0x3 ;  /* 0x00000025040a7291 */ /* 0x000fe2000f8e183f */
[----:B------:R-:W-:-:S05]  /*abb0*/  IMAD.U32 R0, RZ, RZ, UR7 ;  /* 0x00000007ff007e24 */ /* 0x000fca000f8e00ff */
[----:B------:R-:W-:-:S04]  /*abc0*/  SHF.L.U32 R0, R0, 0x1f, RZ ;  /* 0x0000001f00007819 */ /* 0x000fc800000006ff */
[----:B------:R3:W4:Y:S01]  /*abd0*/  SYNCS.PHASECHK.TRANS64.TRYWAIT P1, [UR10+0x2a850], R0 ;  /* 0x02a85000ff0075a7 */ /* 0x000722000802014a */
[----:B------:R-:W-:Y:S05]  /*abe0*/  @!P0 BRA `(.L_x_931) ;  /* 0x0000000000048947 */ /* 0x000fea0003800000 */
[----:B------:R-:W-:Y:S01]  /*abf0*/  BPT.TRAP 0x1 ;  /* 0x000000040000795c */ /* 0x000fe20000300000 */
.L_x_931:
[----:B----4-:R-:W-:Y:S05]  /*ac00*/  @P1 BRA `(.L_x_932) ;  /* 0x0000000000081947 */ /* 0x010fea0003800000 */
[----:B------:R-:W4:Y:S02]  /*ac10*/  SYNCS.PHASECHK.TRANS64.TRYWAIT P1, [UR10+0x2a850], R0 ;  /* 0x02a85000ff0075a7 */ /* 0x000f24000802014a */
[----:B----4-:R-:W-:Y:S05]  /*ac20*/  @!P1 BRA `(.L_x_933) ;  /* 0x0000007c00c49947 */ /* 0x010fea0003800000 */
.L_x_932:
[----:B------:R-:W-:Y:S01]  /*ac30*/  UIADD3 UR6, UR37, 0x400, URZ ;  /* 0x0000040025067890 */ /* 0x000fe2000fffe03f */
[----:B------:R-:W-:Y:S01]  /*ac40*/  WARPGROUP.ARRIVE ;  /* 0x00000000000079c5 */ /* 0x000fe20000000000 */
[----:B------:R-:W-:-:S05]  /*ac50*/  UMOV UR7, 0x40000040 ;  /* 0x4000004000077882 */ /* 0x000fca0000000000 */
[----:B------:R-:W4:Y:S01]  /*ac60*/  S2R R177, SR_TID.X ;  /* 0x0000000000b17919 */ /* 0x000f220000002100 */
[----:B------:R-:W-:Y:S01]  /*ac70*/  USHF.R.U32.HI UR6, URZ, 0x4, UR6 ;  /* 0x000000043f067899 */ /* 0x000fe20008011606 */
[----:B--2---:R-:W-:Y:S01]  /*ac80*/  FMUL.FTZ R15, R94, UR5 ;  /* 0x000000055e0f7c20 */ /* 0x004fe20008410000 */
[----:B------:R-:W-:Y:S01]  /*ac90*/  FMUL.FTZ R21, R95, UR5 ;  /* 0x000000055f157c20 */ /* 0x000fe20008410000 */
[----:B-1----:R-:W-:Y:S01]  /*aca0*/  FMUL.FTZ R14, R88, UR5 ;  /* 0x00000005580e7c20 */ /* 0x002fe20008410000 */
[----:B------:R-:W-:Y:S01]  /*acb0*/  ULOP3.LUT UR6, UR6, 0x3fff, URZ, 0xc0, !UPT ;  /* 0x00003fff06067892 */ /* 0x000fe2000f8ec03f */
[----:B---3--:R-:W-:Y:S01]  /*acc0*/  FMUL.FTZ R0, R90, UR5 ;  /* 0x000000055a007c20 */ /* 0x008fe20008410000 */
[----:B------:R-:W-:Y:S01]  /*acd0*/  FMUL.FTZ R2, R91, UR5 ;  /* 0x000000055b027c20 */ /* 0x000fe20008410000 */
[----:B------:R-:W-:Y:S01]  /*ace0*/  FMUL.FTZ R94, R110, UR5 ;  /* 0x000000056e5e7c20 */ /* 0x000fe20008410000 */
        /* <DEDUP_REMOVED lines=23> */
[----:B----4-:R-:W-:Y:S01]  /*ae60*/  LOP3.LUT P1, RZ, R177, 0x7f, RZ, 0xc0, !PT ;  /* 0x0000007fb1ff7812 */ /* 0x010fe2000782c0ff */
        /* <DEDUP_REMOVED lines=8> */
[----:B------:R1:W2:Y:S08]  /*aef0*/  MUFU.TANH R116, R121 ;  /* 0x0000007900747308 */ /* 0x0002b00000002400 */
        /* <DEDUP_REMOVED lines=19> */
[----:B------:R-:W-:Y:S02]  /*b030*/  FMUL.FTZ R104, R131, UR5 ;  /* 0x0000000583687c20 */ /* 0x000fe40008410000 */
[----:B------:R-:W1:Y:S01]  /*b040*/  MUFU.TANH R111, R111 ;  /* 0x0000006f006f7308 */ /* 0x000e620000002400 */
[----:B------:R-:W-:Y:S01]  /*b050*/  HGMMA.64x128x16.F32 R24, R152, gdesc[UR4].tnspB, R24, gsb0 ;  /* 0x41e0000498187df0 */ /* 0x000fe20008000818 */
[----:B------:R-:W-:Y:S01]  /*b060*/  UIADD3 UR6, UR4, 0x100, URZ ;  /* 0x0000010004067890 */ /* 0x000fe2000fffe03f */
[----:B------:R-:W-:-:S05]  /*b070*/  UMOV UR7, 0x40000040 ;  /* 0x4000004000077882 */ /* 0x000fca0000000000 */
[----:B------:R-:W1:Y:S08]  /*b080*/  MUFU.TANH R158, R158 ;  /* 0x0000009e009e7308 */ /* 0x000e700000002400 */
[----:B------:R-:W1:Y:S08]  /*b090*/  MUFU.TANH R98, R98 ;  /* 0x0000006200627308 */ /* 0x000e700000002400 */
[----:B------:R-:W1:Y:S08]  /*b0a0*/  MUFU.TANH R112, R112 ;  /* 0x0000007000707308 */ /* 0x000e700000002400 */
[----:B------:R-:W1:Y:S08]  /*b0b0*/  MUFU.TANH R113, R113 ;  /* 0x0000007100717308 */ /* 0x000e700000002400 */
[----:B------:R-:W1:Y:S08]  /*b0c0*/  MUFU.TANH R102, R102 ;  /* 0x0000006600667308 */ /* 0x000e700000002400 */
[----:B------:R-:W1:Y:S08]  /*b0d0*/  MUFU.TANH R103, R103 ;  /* 0x0000006700677308 */ /* 0x000e700000002400 */
[----:B------:R1:W1:Y:S08]  /*b0e0*/  MUFU.TANH R118, R120 ;  /* 0x0000007800767308 */ /* 0x0002700000002400 */
[----:B------:R1:W1:Y:S08]  /*b0f0*/  MUFU.TANH R114, R124 ;  /* 0x0000007c00727308 */ /* 0x0002700000002400 */
[----:B------:R-:W1:Y:S08]  /*b100*/  MUFU.TANH R125, R125 ;  /* 0x0000007d007d7308 */ /* 0x000e700000002400 */
[----:B------:R-:W1:Y:S08]  /*b110*/  MUFU.TANH R156, R156 ;  /* 0x0000009c009c7308 */ /* 0x000e700000002400 */
[----:B------:R1:W1:Y:S08]  /*b120*/  MUFU.TANH R121, R128 ;  /* 0x0000008000797308 */ /* 0x0002700000002400 */
        /* <DEDUP_REMOVED lines=8> */
[----:B------:R-:W-:Y:S02]  /*b1b0*/  IMAD R123, R20, -0x60, RZ ;  /* 0xffffffa0147b7824 */ /* 0x000fe400078e02ff */
[----:B------:R-:W-:Y:S02]  /*b1c0*/  FMUL.FTZ R154, R126, UR5 ;  /* 0x000000057e9a7c20 */ /* 0x000fe40008410000 */
[----:B------:R-:W-:Y:S01]  /*b1d0*/  HGMMA.64x128x16.F32 R24, R148, gdesc[UR4].tnspB, R24, gsb0 ;  /* 0x41e0000494187df0 */ /* 0x000fe20008000818 */
[----:B------:R-:W-:Y:S01]  /*b1e0*/  UIADD3 UR6, UR4, 0x180, URZ ;  /* 0x0000018004067890 */ /* 0x000fe2000fffe03f */
[----:B------:R-:W1:Y:S01]  /*b1f0*/  MUFU.TANH R152, R152 ;  /* 0x0000009800987308 */ /* 0x000e620000002400 */
[----:B------:R-:W-:-:S07]  /*b200*/  UMOV UR7, 0x40000040 ;  /* 0x4000004000077882 */ /* 0x000fce0000000000 */
[----:B------:R-:W1:Y:S01]  /*b210*/  MUFU.TANH R154, R154 ;  /* 0x0000009a009a7308 */ /* 0x000e620000002400 */
[----:B------:R-:W-:Y:S02]  /*b220*/  WARPGROUP.DEPBAR.LE gsb0, 0x0 ;  /* 0x00008000000079c5 */ /* 0x000fe40000010000 */
[----:B------:R-:W-:Y:S01]  /*b230*/  WARPGROUP.ARRIVE ;  /* 0x00000000000079c5 */ /* 0x000fe20000000000 */
[----:B------:R-:W-:Y:S01]  /*b240*/  FMUL.FTZ R150, R105, UR5 ;  /* 0x0000000569967c20 */ /* 0x000fe20008410000 */
[----:B------:R-:W-:Y:S02]  /*b250*/  IMAD.U32 R105, RZ, RZ, UR36 ;  /* 0x00000024ff697e24 */ /* 0x000fe4000f8e00ff */
[----:B------:R-:W-:Y:S02]  /*b260*/  FMUL.FTZ R148, R122, UR5 ;  /* 0x000000057a947c20 */ /* 0x000fe40008410000 */
[----:B------:R-:W-:Y:S01]  /*b270*/  HGMMA.64x128x16.F32 R24, R144, gdesc[UR4].tnspB, R24, gsb0 ;  /* 0x41e0000490187df0 */ /* 0x000fe20008000818 */
[----:B------:R-:W-:Y:S01]  /*b280*/  UIADD3 UR6, UR4, 0x200, URZ ;  /* 0x0000020004067890 */ /* 0x000fe2000fffe03f */
[----:B------:R-:W-:Y:S01]  /*b290*/  @!P1 LEA R105, R105, UR37, 0x3 ;  /* 0x0000002569699c11 */ /* 0x000fe2000f8e18ff */
[----:B------:R-:W-:Y:S01]  /*b2a0*/  UMOV UR7, 0x40000040 ;  /* 0x4000004000077882 */ /* 0x000fe20000000000 */
[----:B------:R-:W1:Y:S03]  /*b2b0*/  MUFU.TANH R150, R150 ;  /* 0x0000009600967308 */ /* 0x000e660000002400 */
[----:B------:R-:W-:-:S05]  /*b2c0*/  @!P1 VIADD R105, R105, 0x2a840 ;  /* 0x0002a84069699836 */ /* 0x000fca0000000000 */
[----:B------:R-:W1:Y:S01]  /*b2d0*/  MUFU.TANH R148, R148 ;  /* 0x0000009400947308 */ /* 0x000e620000002400 */
[----:B------:R-:W-:Y:S02]  /*b2e0*/  WARPGROUP.DEPBAR.LE gsb0, 0x0 ;  /* 0x00008000000079c5 */ /* 0x000fe40000010000 */
[----:B------:R-:W-:Y:S01]  /*b2f0*/  WARPGROUP.ARRIVE ;  /* 0x00000000000079c5 */ /* 0x000fe20000000000 */
[----:B------:R-:W-:Y:S01]  /*b300*/  FMUL.FTZ R145, R92, UR5 ;  /* 0x000000055c917c20 */ /* 0x000fe20008410000 */
[----:B------:R-:W-:Y:S01]  /*b310*/  FMUL.FTZ R92, R106, UR5 ;  /* 0x000000056a5c7c20 */ /* 0x000fe20008410000 */
[----:B------:R-:W-:Y:S01]  /*b320*/  @!P1 PRMT R106, RZ, 0x654, R105 ;  /* 0x00000654ff6a9816 */ /* 0x000fe20000000069 */
        /* <DEDUP_REMOVED lines=9> */
[----:B------:R-:W-:Y:S01]  /*b3c0*/  IMAD R108, R17, UR47, R123 ;  /* 0x0000002f116c7c24 */ /* 0x000fe2000f8e027b */
        /* <DEDUP_REMOVED lines=8> */
[----:B------:R1:W1:Y:S01]  /*b450*/  MUFU.TANH R105, R134 ;  /* 0x0000008600697308 */ /* 0x0002620000002400 */
[----:B------:R-:W-:-:S02]  /*b460*/  WARPGROUP.DEPBAR.LE gsb0, 0x0 ;  /* 0x00008000000079c5 */ /* 0x000fc40000010000 */
[----:B------:R-:W-:Y:S01]  /*b470*/  WARPGROUP.ARRIVE ;  /* 0x00000000000079c5 */ /* 0x000fe20000000000 */
[----:B------:R-:W-:Y:S02]  /*b480*/  FMUL.FTZ R140, R109, UR5 ;  /* 0x000000056d8c7c20 */ /* 0x000fe40008410000 */
[----:B------:R-:W5:Y:S03]  /*b490*/  LDC R109, c[0x0][0x288] ;  /* 0x0000a200ff6d7b82 */ /* 0x000f660000000800 */
[----:B------:R-:W-:Y:S01]  /*b4a0*/  HGMMA.64x128x16.F32 R24, R136, gdesc[UR4].tnspB, R24, gsb0 ;  /* 0x41e0000488187df0 */ /* 0x000fe20008000818 */
[----:B------:R-:W1:Y:S01]  /*b4b0*/  MUFU.TANH R140, R140 ;  /* 0x0000008c008c7308 */ /* 0x000e620000002400 */
[----:B-----5:R-:W-:-:S05]  /*b4c0*/  IADD3 R109, R108, 0x1, -R109 ;  /* 0x000000016c6d7810 */ /* 0x020fca0007ffe86d */
[----:B------:R-:W-:-:S04]  /*b4d0*/  IMAD R109, R16, -0x2, R109 ;  /* 0xfffffffe106d7824 */ /* 0x000fc800078e026d */
[C---:B------:R-:W-:Y:S02]  /*b4e0*/  VIADD R127, R109.reuse, UR45 ;  /* 0x0000002d6d7f7c36 */ /* 0x040fe40008000000 */
[----:B------:R-:W-:Y:S02]  /*b4f0*/  VIADD R131, R109, UR41 ;  /* 0x000000296d837c36 */ /* 0x000fe40008000000 */
[C---:B------:R-:W-:Y:S02]  /*b500*/  IMAD.IADD R115, R3.reuse, 0x1, R127 ;  /* 0x0000000103737824 */ /* 0x040fe400078e027f */
[----:B------:R-:W-:Y:S01]  /*b510*/  IMAD.IADD R117, R3, 0x1, R131 ;  /* 0x0000000103757824 */ /* 0x000fe200078e0283 */
[----:B------:R-:W-:Y:S02]  /*b520*/  WARPGROUP.DEPBAR.LE gsb0, 0x0 ;  /* 0x00008000000079c5 */ /* 0x000fe40000010000 */
[----:B------:R5:W-:Y:S01]  /*b530*/  @!P1 SYNCS.ARRIVE.TRANS64.RED.A1T0 RZ, [R106+URZ], RZ ;  /* 0x000000ff6aff99a7 */ /* 0x000be2000810043f */
[----:B------:R-:W-:Y:S01]  /*b540*/  ISETP.GE.AND P1, PT, R172, 0x1, PT ;  /* 0x00000001ac00780c */ /* 0x000fe20003f26270 */
[----:B-----5:R-:W-:Y:S01]  /*b550*/  FMUL.FTZ R106, R135, UR5 ;  /* 0x00000005876a7c20 */ /* 0x020fe20008410000 */
[----:B------:R-:W-:-:S05]  /*b560*/  IMAD R135, R16, -0x2, R123 ;  /* 0xfffffffe10877824 */ /* 0x000fca00078e027b */
[----:B------:R-:W1:Y:S06]  /*b570*/  MUFU.TANH R106, R106 ;  /* 0x0000006a006a7308 */ /* 0x000e6c0000002400 */
[----:B--234-:R-:W-:Y:S05]  /*b580*/  @!P1 BRA `(.L_x_934) ;  /* 0x0000000000589947 */ /* 0x01cfea0003800000 */
[----:B------:R-:W-:Y:S01]  /*b590*/  ISETP.GT.AND P1, PT, R174, -0x1, PT ;  /* 0xffffffffae00780c */ /* 0x000fe20003f24270 */
[----:B------:R-:W-:-:S12]  /*b5a0*/  BSSY B0, `(.L_x_935) ;  /* 0x0000011000007945 */ /* 0x000fd80003800000 */
[----:B------:R-:W-:Y:S05]  /*b5b0*/  @P1 BRA `(.L_x_936) ;  /* 0x0000000000201947 */ /* 0x000fea0003800000 */
[----:B-1----:R-:W-:Y:S01]  /*b5c0*/  IMAD.U32 R120, RZ, RZ, UR40 ;  /* 0x00000028ff787e24 */ /* 0x002fe2000f8e00ff */
[----:B------:R-:W-:-:S04]  /*b5d0*/  LOP3.LUT R119, RZ, R174, RZ, 0x33, !PT ;  /* 0x000000aeff777212 */ /* 0x000fc800078e33ff */
[----:B------:R-:W-:-:S13]  /*b5e0*/  ISETP.NE.AND P1, PT, R120, 0x1, PT ;  /* 0x000000017800780c */ /* 0x000fda0003f25270 */
[----:B------:R-:W1:Y:S02]  /*b5f0*/  @P1 LDC.64 R108, c[0x0][0x9e8] ;  /* 0x00027a00ff6c1b82 */ /* 0x000e640000000a00 */
[----:B-1----:R-:W-:-:S05]  /*b600*/  @P1 IMAD.HI.U32 R108, R119, R108, RZ ;  /* 0x0000006c776c1227 */ /* 0x002fca00078e00ff */
[----:B------:R-:W-:-:S04]  /*b610*/  @P1 SHF.R.U32.HI R119, RZ, R109, R108 ;  /* 0x0000006dff771219 */ /* 0x000fc8000001166c */
[----:B------:R-:W-:Y:S01]  /*b620*/  LOP3.LUT R108, RZ, R119, RZ, 0x33, !PT ;  /* 0x00000077ff6c7212 */ /* 0x000fe200078e33ff */
[----:B------:R-:W-:Y:S06]  /*b630*/  BRA `(.L_x_937) ;  /* 0x00000000001c7947 */ /* 0x000fec0003800000 */
.L_x_936:
[----:B-1----:R-:W-:-:S05]  /*b640*/  IMAD.U32 R120, RZ, RZ, UR40 ;  /* 0x00000028ff787e24 */ /* 0x002fca000f8e00ff */
[----:B------:R-:W-:-:S13]  /*b650*/  ISETP.NE.AND P1, PT, R120, 0x1, PT ;  /* 0x000000017800780c */ /* 0x000fda0003f25270 */
[----:B------:R-:W1:Y:S01]  /*b660*/  @P1 LDC.64 R108, c[0x0][0x9e8] ;  /* 0x00027a00ff6c1b82 */ /* 0x000e620000000a00 */
[----:B------:R-:W-:-:S04]  /*b670*/  @P1 IMAD.IADD R119, R3, 0x1, R13 ;  /* 0x0000000103771824 */ /* 0x000fc800078e020d */
[----:B-1----:R-:W-:-:S04]  /*b680*/  @P1 IMAD.HI.U32 R122, R119, R108, RZ ;  /* 0x0000006c777a1227 */ /* 0x002fc800078e00ff */
[----:B------:R-:W-:Y:S01]  /*b690*/  IMAD.MOV.U32 R108, RZ, RZ, R174 ;  /* 0x000000ffff6c7224 */ /* 0x000fe200078e00ae */
[----:B------:R-:W-:-:S07]  /*b6a0*/  @P1 SHF.R.U32.HI R108, RZ, R109, R122 ;  /* 0x0000006dff6c1219 */ /* 0x000fce000001167a */
.L_x_937:
[----:B------:R-:W-:Y:S05]  /*b6b0*/  BSYNC B0 ;  /* 0x0000000000007941 */ /* 0x000fea0003800000 */
.L_x_935:
[----:B------:R-:W-:-:S05]  /*b6c0*/  IMAD R108, R108, R120, R135 ;  /* 0x000000786c6c7224 */ /* 0x000fca00078e0287 */
[----:B------:R-:W-:Y:S02]  /*b6d0*/  VIADDMNMX R115, R108, R120, R115, PT ;  /* 0x000000786c737246 */ /* 0x000fe40003800173 */
[----:B------:R-:W-:-:S07]  /*b6e0*/  VIMNMX R117, R117, R108, !PT ;  /* 0x0000006c75757248 */ /* 0x000fce0007fe0100 */
.L_x_934:
        /* <DEDUP_REMOVED lines=117> */
[----:B------:R-:W-:-:S13]  /*be40*/  ISETP.GE.AND P6, PT, R172, 0x1, PT ;  /* 0x00000001ac00780c */ /* 0x000fda0003fc6270 */
        /* <DEDUP_REMOVED lines=13> */
.L_x_940:
[----:B------:R-:W-:-:S05]  /*bf20*/  IMAD.U32 R109, RZ, RZ, UR40 ;  /* 0x00000028ff6d7e24 */ /* 0x000fca000f8e00ff */
[----:B------:R-:W-:-:S13]  /*bf30*/  ISETP.NE.AND P6, PT, R109, 0x1, PT ;  /* 0x000000016d00780c */ /* 0x000fda0003fc5270 */
[----:B------:R-:W1:Y:S02]  /*bf40*/  @P6 LDC.64 R132, c[0x0][0x9e8] ;  /* 0x00027a00ff846b82 */ /* 0x000e640000000a00 */
[----:B-1----:R-:W-:-:S05]  /*bf50*/  @P6 IMAD.HI.U32 R132, R14, R132, RZ ;  /* 0x000000840e846227 */ /* 0x002fca00078e00ff */
[----:B------:R-:W-:-:S07]  /*bf60*/  @P6 SHF.R.U32.HI R14, RZ, R133, R132 ;  /* 0x00000085ff0e6219 */ /* 0x000fce0000011684 */
.L_x_941:
[----:B------:R-:W-:Y:S05]  /*bf70*/  BSYNC B0 ;  /* 0x0000000000007941 */ /* 0x000fea0003800000 */
.L_x_939:
[----:B------:R-:W-:-:S05]  /*bf80*/  IMAD R14, R14, R109, R135 ;  /* 0x0000006d0e0e7224 */ /* 0x000fca00078e0287 */
[----:B------:R-:W-:Y:S02]  /*bf90*/  VIADDMNMX R97, R14, R109, R97, PT ;  /* 0x0000006d0e617246 */ /* 0x000fe40003800161 */
[----:B------:R-:W-:-:S07]  /*bfa0*/  VIMNMX R101, R101, R14, !PT ;  /* 0x0000000e65657248 */ /* 0x000fce0007fe0100 */
.L_x_938:
        /* <DEDUP_REMOVED lines=14> */
[----:B------:R-:W-:Y:S01]  /*c090*/  ISETP.NE.AND P1, PT, R134, RZ, PT ;  /* 0x000000ff8600720c */ /* 0x000fe20003f25270 */
[----:B------:R-:W1:Y:S01]  /*c0a0*/  LDC R21, c[0x0][0x988] ;  /* 0x00026200ff157b82 */ /* 0x000e620000000800 */
        /* <DEDUP_REMOVED lines=21> */
[----:B------:R-:W-:Y:S02]  /*c200*/  FMNMX.FTZ R15, R150, R15, !PT ;  /* 0x0000000f960f7209 */ /* 0x000fe40007810000 */
        /* <DEDUP_REMOVED lines=30> */
[----:B------:R-:W-:-:S02]  /*c3f0*/  ISETP.NE.AND P2, PT, R155, RZ, PT ;  /* 0x000000ff9b00720c */ /* 0x000fc40003f45270 */
[----:B------:R-:W-:Y:S02]  /*c400*/  ISETP.GT.AND P1, PT, R101, 0x30, !P1 ;  /* 0x000000306500780c */ /* 0x000fe40004f24270 */
[----:B------:R-:W-:Y:S02]  /*c410*/  FMNMX.FTZ R15, R96, R15, !PT ;  /* 0x0000000f600f7209 */ /* 0x000fe40007810000 */
[----:B------:R-:W-:Y:S02]  /*c420*/  ISETP.LT.OR P1, PT, R97, 0x31, P1 ;  /* 0x000000316100780c */ /* 0x000fe40000f21670 */
[----:B------:R-:W-:Y:S02]  /*c430*/  FMNMX.FTZ R15, R108, R15, !PT ;  /* 0x0000000f6c0f7209 */ /* 0x000fe40007810000 */
[----:B------:R-:W-:Y:S02]  /*c440*/  FSEL R98, R98, -INF , !P1 ;  /* 0xff80000062627808 */ /* 0x000fe40004800000 */
        /* <DEDUP_REMOVED lines=61> */
[----:B------:R-:W-:Y:S01]  /*c820*/  FSEL R130, R106, -INF , !P2 ;  /* 0xff8000006a827808 */ /* 0x000fe20005000000 */
        /* <DEDUP_REMOVED lines=23> */
[----:B------:R-:W-:Y:S01]  /*c9a0*/  FSEL R110, R14, RZ, P1 ;  /* 0x000000ff0e6e7208 */ /* 0x000fe20000800000 */
[--C-:B------:R-:W-:Y:S01]  /*c9b0*/  FFMA.FTZ R96, R96, R21, -R111.reuse ;  /* 0x0000001560607223 */ /* 0x100fe2000001086f */
[----:B------:R-:W-:Y:S01]  /*c9c0*/  FMNMX.FTZ R15, R134, R15, !PT ;  /* 0x0000000f860f7209 */ /* 0x000fe20007810000 */
[----:B------:R-:W-:Y:S01]  /*c9d0*/  FFMA.FTZ R111, R108, R21, -R111 ;  /* 0x000000156c6f7223 */ /* 0x000fe2000001086f */
[----:B------:R-:W-:Y:S01]  /*c9e0*/  MUFU.EX2 R89, R194 ;  /* 0x000000c200597308 */ /* 0x000fe20000000800 */
[----:B------:R-:W-:Y:S01]  /*c9f0*/  FADD.FTZ R110, -R110, R175 ;  /* 0x000000af6e6e7221 */ /* 0x000fe20000010100 */
[----:B------:R-:W-:Y:S01]  /*ca00*/  FMNMX.FTZ R15, R98, R15, !PT ;  /* 0x0000000f620f7209 */ /* 0x000fe20007810000 */
[----:B------:R-:W-:Y:S01]  /*ca10*/  IMAD.MOV.U32 R175, RZ, RZ, R14 ;  /* 0x000000ffffaf7224 */ /* 0x000fe200078e000e */
[----:B------:R-:W-:-:S02]  /*ca20*/  LOP3.LUT P6, RZ, R177, 0x7f, RZ, 0xc0, !PT ;  /* 0x0000007fb1ff7812 */ /* 0x000fc400078cc0ff */
        /* <DEDUP_REMOVED lines=16> */
[----:B------:R-:W-:Y:S03]  /*cb30*/  MUFU.EX2 R95, R95 ;  /* 0x0000005f005f7308 */ /* 0x000fe60000000800 */
[----:B-1----:R-:W1:Y:S05]  /*cb40*/  SHFL.BFLY PT, R0, R15, 0x2, 0x1f ;  /* 0x0c401f000f007f89 */ /* 0x002e6a00000e0000 */
[----:B------:R-:W-:Y:S08]  /*cb50*/  MUFU.EX2 R178, R178 ;  /* 0x000000b200b27308 */ /* 0x000ff00000000800 */
[----:B------:R-:W-:Y:S08]  /*cb60*/  MUFU.EX2 R99, R99 ;  /* 0x0000006300637308 */ /* 0x000ff00000000800 */
[----:B------:R-:W-:Y:S01]  /*cb70*/  MUFU.EX2 R97, R97 ;  /* 0x0000006100617308 */ /* 0x000fe20000000800 */
[----:B-1----:R-:W-:-:S05]  /*cb80*/  FMNMX.FTZ R0, R15, R0, !PT ;  /* 0x000000000f007209 */ /* 0x002fca0007810000 */
[----:B------:R-:W1:Y:S02]  /*cb90*/  SHFL.BFLY PT, R15, R0, 0x1, 0x1f ;  /* 0x0c201f00000f7f89 */ /* 0x000e6400000e0000 */
[----:B------:R-:W-:Y:S08]  /*cba0*/  MUFU.EX2 R106, R106 ;  /* 0x0000006a006a7308 */ /* 0x000ff00000000800 */
[----:B------:R-:W-:Y:S08]  /*cbb0*/  MUFU.EX2 R101, R101 ;  /* 0x0000006500657308 */ /* 0x000ff00000000800 */
[----:B------:R-:W-:Y:S01]  /*cbc0*/  MUFU.EX2 R120, R120 ;  /* 0x0000007800787308 */ /* 0x000fe20000000800 */
[----:B-1----:R-:W-:Y:S01]  /*cbd0*/  FMNMX.FTZ R15, R0, R15, !PT ;  /* 0x0000000f000f7209 */ /* 0x002fe20007810000 */
[----:B------:R-:W-:-:S06]  /*cbe0*/  FMUL.FTZ R0, R110, R21 ;  /* 0x000000156e007220 */ /* 0x000fcc0000410000 */
[----:B------:R-:W-:Y:S01]  /*cbf0*/  MUFU.EX2 R103, R103 ;  /* 0x0000006700677308 */ /* 0x000fe20000000800 */
[C---:B------:R-:W-:Y:S01]  /*cc00*/  FSETP.NEU.FTZ.AND P1, PT, R15.reuse, -INF , PT ;  /* 0xff8000000f00780b */ /* 0x040fe20003f3d000 */
[----:B------:R-:W-:-:S05]  /*cc10*/  FMUL.FTZ R108, R15, R21 ;  /* 0x000000150f6c7220 */ /* 0x000fca0000410000 */
[----:B------:R-:W-:Y:S01]  /*cc20*/  FSEL R113, R108, RZ, P1 ;  /* 0x000000ff6c717208 */ /* 0x000fe20000800000 */
[----:B------:R-:W1:Y:S04]  /*cc30*/  MUFU.EX2 R0, R0 ;  /* 0x0000000000007308 */ /* 0x000e680000000800 */
[-CC-:B------:R-:W-:Y:S01]  /*cc40*/  FFMA.FTZ R159, R2, R21.reuse, -R113.reuse ;  /* 0x00000015029f7223 */ /* 0x180fe20000010871 */
[----:B------:R-:W-:Y:S01]  /*cc50*/  FSEL R2, R15, RZ, P1 ;  /* 0x000000ff0f027208 */ /* 0x000fe20000800000 */
[-CC-:B------:R-:W-:Y:S01]  /*cc60*/  FFMA.FTZ R157, R190, R21.reuse, -R113.reuse ;  /* 0x00000015be9d7223 */ /* 0x180fe20000010871 */
[-CC-:B------:R-:W-:Y:S01]  /*cc70*/  FFMA.FTZ R108, R144, R21.reuse, -R113.reuse ;  /* 0x00000015906c7223 */ /* 0x180fe20000010871 */
[-CC-:B------:R-:W-:Y:S01]  /*cc80*/  FFMA.FTZ R110, R142, R21.reuse, -R113.reuse ;  /* 0x000000158e6e7223 */ /* 0x180fe20000010871 */
[-C--:B------:R-:W-:Y:S01]  /*cc90*/  FFMA.FTZ R153, R132, R21.reuse, -R113 ;  /* 0x0000001584997223 */ /* 0x080fe20000010871 */
[----:B------:R-:W-:Y:S01]  /*cca0*/  FADD.FTZ R2, -R2, R173 ;  /* 0x000000ad02027221 */ /* 0x000fe20000010100 */
[----:B------:R-:W-:Y:S01]  /*ccb0*/  MUFU.EX2 R159, R159 ;  /* 0x0000009f009f7308 */ /* 0x000fe20000000800 */
[-CC-:B------:R-:W-:Y:S01]  /*ccc0*/  FFMA.FTZ R114, R140, R21.reuse, -R113.reuse ;  /* 0x000000158c727223 */ /* 0x180fe20000010871 */
[-CC-:B------:R-:W-:Y:S01]  /*ccd0*/  FFMA.FTZ R155, R90, R21.reuse, -R113.reuse ;  /* 0x000000155a9b7223 */ /* 0x180fe20000010871 */
[-C--:B------:R-:W-:Y:S01]  /*cce0*/  FMUL.FTZ R2, R2, R21.reuse ;  /* 0x0000001502027220 */ /* 0x080fe20000410000 */
[-CC-:B------:R-:W-:Y:S01]  /*ccf0*/  FFMA.FTZ R90, R138, R21.reuse, -R113.reuse ;  /* 0x000000158a5a7223 */ /* 0x180fe20000010871 */
[-C--:B------:R-:W-:Y:S01]  /*cd00*/  FFMA.FTZ R145, R98, R21.reuse, -R113 ;  /* 0x0000001562917223 */ /* 0x080fe20000010871 */
[----:B-1----:R-:W-:Y:S01]  /*cd10*/  FFMA.FTZ R115, R0, R12, R89 ;  /* 0x0000000c00737223 */ /* 0x002fe20000010059 */
[-CC-:B------:R-:W-:Y:S01]  /*cd20*/  FFMA.FTZ R149, R92, R21.reuse, -R113.reuse ;  /* 0x000000155c957223 */ /* 0x180fe20000010871 */
[----:B------:R-:W-:Y:S01]  /*cd30*/  MUFU.EX2 R157, R157 ;  /* 0x0000009d009d7308 */ /* 0x000fe20000000800 */
[-C--:B------:R-:W-:Y:S01]  /*cd40*/  FFMA.FTZ R92, R136, R21.reuse, -R113 ;  /* 0x00000015885c7223 */ /* 0x080fe20000010871 */
[----:B------:R-:W-:Y:S01]  /*cd50*/  FADD.FTZ R12, R188, R115 ;  /* 0x00000073bc0c7221 */ /* 0x000fe20000010000 */
[-CC-:B------:R-:W-:Y:S01]  /*cd60*/  FFMA.FTZ R151, R94, R21.reuse, -R113.reuse ;  /* 0x000000155e977223 */ /* 0x180fe20000010871 */
[-CC-:B------:R-:W-:Y:S01]  /*cd70*/  FFMA.FTZ R88, R88, R21.reuse, -R113.reuse ;  /* 0x0000001558587223 */ /* 0x180fe20000010871 */
[-CC-:B------:R-:W-:Y:S01]  /*cd80*/  FFMA.FTZ R94, R134, R21.reuse, -R113.reuse ;  /* 0x00000015865e7223 */ /* 0x180fe20000010871 */
[----:B------:R-:W-:Y:S01]  /*cd90*/  FADD.FTZ R115, R91, R12 ;  /* 0x0000000c5b737221 */ /* 0x000fe20000010000 */
[-CC-:B------:R-:W-:Y:S01]  /*cda0*/  FFMA.FTZ R102, R102, R21.reuse, -R113.reuse ;  /* 0x0000001566667223 */ /* 0x180fe20000010871 */
[----:B------:R-:W1:Y:S01]  /*cdb0*/  MUFU.EX2 R2, R2 ;  /* 0x0000000200027308 */ /* 0x000e620000000800 */
[-C--:B------:R-:W-:Y:S01]  /*cdc0*/  FFMA.FTZ R146, R146, R21.reuse, -R113 ;  /* 0x0000001592927223 */ /* 0x080fe20000010871 */
[----:B------:R-:W-:Y:S01]  /*cdd0*/  FADD.FTZ R12, R186, R115 ;  /* 0x00000073ba0c7221 */ /* 0x000fe20000010000 */
[-CC-:B------:R-:W-:Y:S01]  /*cde0*/  FFMA.FTZ R148, R148, R21.reuse, -R113.reuse ;  /* 0x0000001594947223 */ /* 0x180fe20000010871 */
[-CC-:B------:R-:W-:Y:S01]  /*cdf0*/  FFMA.FTZ R152, R152, R21.reuse, -R113.reuse ;  /* 0x0000001598987223 */ /* 0x180fe20000010871 */
[-CC-:B------:R-:W-:Y:S01]  /*ce00*/  FFMA.FTZ R154, R154, R21.reuse, -R113.reuse ;  /* 0x000000159a9a7223 */ /* 0x180fe20000010871 */
[----:B------:R-:W-:Y:S01]  /*ce10*/  FADD.FTZ R115, R93, R12 ;  /* 0x0000000c5d737221 */ /* 0x000fe20000010000 */
[----:B------:R-:W-:Y:S01]  /*ce20*/  FFMA.FTZ R176, R176, R21, -R113 ;  /* 0x00000015b0b07223 */ /* 0x000fe20000010871 */
[----:B------:R-:W2:Y:S01]  /*ce30*/  MUFU.EX2 R108, R108 ;  /* 0x0000006c006c7308 */ /* 0x000ea20000000800 */
[----:B------:R-:W-:Y:S01]  /*ce40*/  ISETP.GT.AND P1, PT, R20, R19, PT ;  /* 0x000000131400720c */ /* 0x000fe20003f24270 */
[----:B------:R-:W-:Y:S01]  /*ce50*/  FADD.FTZ R98, R182, R115 ;  /* 0x00000073b6627221 */ /* 0x000fe20000010000 */
[----:B------:R-:W-:Y:S01]  /*ce60*/  F2FP.F16.F32.PACK_AB R144, R120, R101 ;  /* 0x000000657890723e */ /* 0x000fe200000000ff */
[----:B------:R-:W-:-:S02]  /*ce70*/  VIADD R20, R20, 0xffffffff ;  /* 0xffffffff14147836 */ /* 0x000fc40000000000 */
[----:B------:R-:W-:Y:S01]  /*ce80*/  FADD.FTZ R115, R95, R98 ;  /* 0x000000625f737221 */ /* 0x000fe20000010000 */
[----:B------:R-:W-:Y:S01]  /*ce90*/  IMAD.MOV.U32 R173, RZ, RZ, R15 ;  /* 0x000000ffffad7224 */ /* 0x000fe200078e000f */
[----:B------:R-:W3:Y:S01]  /*cea0*/  MUFU.EX2 R110, R110 ;  /* 0x0000006e006e7308 */ /* 0x000ee20000000800 */
[----:B-1----:R-:W-:Y:S01]  /*ceb0*/  FFMA.FTZ R5, R2, R5, R157 ;  /* 0x0000000502057223 */ /* 0x002fe2000001009d */
[----:B------:R-:W-:-:S04]  /*cec0*/  FADD.FTZ R98, R178, R115 ;  /* 0x00000073b2627221 */ /* 0x000fc80000010000 */
[----:B------:R-:W-:Y:S01]  /*ced0*/  FADD.FTZ R115, R99, R98 ;  /* 0x0000006263737221 */ /* 0x000fe20000010000 */
[----:B------:R-:W-:Y:S01]  /*cee0*/  IMAD.U32 R98, RZ, RZ, UR10 ;  /* 0x0000000aff627e24 */ /* 0x000fe2000f8e00ff */
[----:B------:R-:W1:Y:S01]  /*cef0*/  MUFU.EX2 R153, R153 ;  /* 0x0000009900997308 */ /* 0x000e620000000800 */
[C---:B--2---:R-:W-:Y:S01]  /*cf00*/  FADD.FTZ R12, R108.reuse, R5 ;  /* 0x000000056c0c7221 */ /* 0x044fe20000010000 */
[----:B------:R-:W-:Y:S01]  /*cf10*/  F2FP.F16.F32.PACK_AB R157, R108, R157 ;  /* 0x0000009d6c9d723e */ /* 0x000fe200000000ff */
[----:B------:R-:W-:Y:S02]  /*cf20*/  @!P6 VIADD R98, R98, 0x2a860 ;  /* 0x0002a8606262e836 */ /* 0x000fe40000000000 */
[----:B------:R-:W-:-:S03]  /*cf30*/  FADD.FTZ R5, R159, R12 ;  /* 0x0000000c9f057221 */ /* 0x000fc60000010000 */
[----:B------:R-:W2:Y:S01]  /*cf40*/  MUFU.EX2 R114, R114 ;  /* 0x0000007200727308 */ /* 0x000ea20000000800 */
[C---:B---3--:R-:W-:Y:S01]  /*cf50*/  FADD.FTZ R12, R110.reuse, R5 ;  /* 0x000000056e0c7221 */ /* 0x048fe20000010000 */
[----:B------:R-:W-:Y:S02]  /*cf60*/  @!P6 PRMT R98, RZ, 0x654, R98 ;  /* 0x00000654ff62e816 */ /* 0x000fe40000000062 */
[----:B------:R-:W-:Y:S02]  /*cf70*/  F2FP.F16.F32.PACK_AB R159, R110, R159 ;  /* 0x0000009f6e9f723e */ /* 0x000fe400000000ff */
[----:B------:R3:W-:Y:S02]  /*cf80*/  @!P6 SYNCS.ARRIVE.TRANS64.RED.A1T0 RZ, [R98+URZ], RZ ;  /* 0x000000ff62ffe9a7 */ /* 0x0007e4000810043f */
[----:B------:R-:W4:Y:S01]  /*cf90*/  MUFU.EX2 R155, R155 ;  /* 0x0000009b009b7308 */ /* 0x000f220000000800 */
[----:B-1----:R-:W-:-:S07]  /*cfa0*/  FADD.FTZ R5, R153, R12 ;  /* 0x0000000c99057221 */ /* 0x002fce0000010000 */
[----:B------:R-:W1:Y:S01]  /*cfb0*/  MUFU.EX2 R90, R90 ;  /* 0x0000005a005a7308 */ /* 0x000e620000000800 */
[C---:B--2---:R-:W-:Y:S01]  /*cfc0*/  FADD.FTZ R12, R114.reuse, R5 ;  /* 0x00000005720c7221 */ /* 0x044fe20000010000 */
[----:B------:R-:W-:-:S06]  /*cfd0*/  F2FP.F16.F32.PACK_AB R153, R114, R153 ;  /* 0x000000997299723e */ /* 0x000fcc00000000ff */
[----:B------:R-:W2:Y:S01]  /*cfe0*/  MUFU.EX2 R149, R149 ;  /* 0x0000009500957308 */ /* 0x000ea20000000800 */
[----:B----4-:R-:W-:-:S07]  /*cff0*/  FADD.FTZ R5, R155, R12 ;  /* 0x0000000c9b057221 */ /* 0x010fce0000010000 */
[----:B------:R-:W4:Y:S01]  /*d000*/  MUFU.EX2 R92, R92 ;  /* 0x0000005c005c7308 */ /* 0x000f220000000800 */
[----:B-1----:R-:W-:Y:S01]  /*d010*/  FADD.FTZ R12, R90, R5 ;  /* 0x000000055a0c7221 */ /* 0x002fe20000010000 */
[----:B------:R-:W-:Y:S01]  /*d020*/  FFMA.FTZ R5, R156, R21, -R113 ;  /* 0x000000159c057223 */ /* 0x000fe20000010871 */
[----:B------:R-:W-:Y:S02]  /*d030*/  F2FP.F16.F32.PACK_AB R156, R188, R89 ;  /* 0x00000059bc9c723e */ /* 0x000fe400000000ff */
[----:B------:R-:W-:-:S03]  /*d040*/  F2FP.F16.F32.PACK_AB R155, R90, R155 ;  /* 0x0000009b5a9b723e */ /* 0x000fc600000000ff */
[----:B------:R1:W-:Y:S08]  /*d050*/  MUFU.EX2 R118, R88 ;  /* 0x0000005800767308 */ /* 0x0003f00000000800 */
[----:B------:R-:W5:Y:S01]  /*d060*/  MUFU.EX2 R151, R151 ;  /* 0x0000009700977308 */ /* 0x000f620000000800 */
[----:B-1----:R-:W-:-:S04]  /*d070*/  FADD.FTZ R88, R104, R115 ;  /* 0x0000007368587221 */ /* 0x002fc80000010000 */
[----:B------:R-:W-:-:S03]  /*d080*/  FADD.FTZ R115, R97, R88 ;  /* 0x0000005861737221 */ /* 0x000fc60000010000 */
[----:B------:R-:W1:Y:S01]  /*d090*/  MUFU.EX2 R94, R94 ;  /* 0x0000005e005e7308 */ /* 0x000e620000000800 */
[----:B------:R-:W-:Y:S01]  /*d0a0*/  FADD.FTZ R88, R106, R115 ;  /* 0x000000736a587221 */ /* 0x000fe20000010000 */
[----:B--2---:R-:W-:Y:S01]  /*d0b0*/  FADD.FTZ R115, R149, R12 ;  /* 0x0000000c95737221 */ /* 0x004fe20000010000 */
[C---:B----4-:R-:W-:Y:S02]  /*d0c0*/  F2FP.F16.F32.PACK_AB R149, R92.reuse, R149 ;  /* 0x000000955c95723e */ /* 0x050fe400000000ff */
[----:B------:R-:W-:Y:S01]  /*d0d0*/  FADD.FTZ R117, R101, R88 ;  /* 0x0000005865757221 */ /* 0x000fe20000010000 */
[----:B---3--:R-:W-:Y:S01]  /*d0e0*/  FADD.FTZ R98, R92, R115 ;  /* 0x000000735c627221 */ /* 0x008fe20000010000 */
[----:B------:R-:W-:Y:S01]  /*d0f0*/  FFMA.FTZ R88, R158, R21, -R113 ;  /* 0x000000159e587223 */ /* 0x000fe20000010871 */
[----:B------:R-:W2:Y:S01]  /*d100*/  MUFU.EX2 R145, R145 ;  /* 0x0000009100917308 */ /* 0x000ea20000000800 */
[----:B------:R-:W-:Y:S01]  /*d110*/  FADD.FTZ R12, R120, R117 ;  /* 0x00000075780c7221 */ /* 0x000fe20000010000 */
[----:B-----5:R-:W-:Y:S01]  /*d120*/  FADD.FTZ R115, R151, R98 ;  /* 0x0000006297737221 */ /* 0x020fe20000010000 */
[----:B------:R-:W-:-:S02]  /*d130*/  F2FP.F16.F32.PACK_AB R158, R186, R91 ;  /* 0x0000005bba9e723e */ /* 0x000fc400000000ff */
[----:B------:R-:W-:Y:S01]  /*d140*/  FADD.FTZ R117, R103, R12 ;  /* 0x0000000c67757221 */ /* 0x000fe20000010000 */
[-CC-:B------:R-:W-:Y:S01]  /*d150*/  FFMA.FTZ R12, R150, R21.reuse, -R113.reuse ;  /* 0x00000015960c7223 */ /* 0x180fe20000010871 */
[----:B------:R-:W-:Y:S01]  /*d160*/  FFMA.FTZ R113, R130, R21, -R113 ;  /* 0x0000001582717223 */ /* 0x000fe20000010871 */
[----:B------:R-:W3:Y:S01]  /*d170*/  MUFU.EX2 R122, R122 ;  /* 0x0000007a007a7308 */ /* 0x000ee20000000800 */
[----:B-1----:R-:W-:Y:S01]  /*d180*/  FADD.FTZ R98, R94, R115 ;  /* 0x000000735e627221 */ /* 0x002fe20000010000 */
[----:B------:R-:W-:Y:S02]  /*d190*/  F2FP.F16.F32.PACK_AB R150, R106, R97 ;  /* 0x000000616a96723e */ /* 0x000fe400000000ff */
[----:B------:R-:W-:-:S04]  /*d1a0*/  F2FP.F16.F32.PACK_AB R151, R94, R151 ;  /* 0x000000975e97723e */ /* 0x000fc800000000ff */
[----:B------:R-:W1:Y:S01]  /*d1b0*/  MUFU.EX2 R105, R105 ;  /* 0x0000006900697308 */ /* 0x000e620000000800 */
[----:B--2---:R-:W-:Y:S01]  /*d1c0*/  FADD.FTZ R98, R145, R98 ;  /* 0x0000006291627221 */ /* 0x004fe20000010000 */
[----:B------:R-:W-:-:S03]  /*d1d0*/  F2FP.F16.F32.PACK_AB R145, R118, R145 ;  /* 0x000000917691723e */ /* 0x000fc600000000ff */
[----:B------:R-:W-:-:S03]  /*d1e0*/  FADD.FTZ R98, R118, R98 ;  /* 0x0000006276627221 */ /* 0x000fc60000010000 */
[----:B------:R3:W2:Y:S08]  /*d1f0*/  MUFU.EX2 R147, R102 ;  /* 0x0000006600937308 */ /* 0x0006b00000000800 */
[----:B------:R-:W4:Y:S01]  /*d200*/  MUFU.EX2 R116, R116 ;  /* 0x0000007400747308 */ /* 0x000f220000000800 */
[----:B---3--:R-:W-:-:S04]  /*d210*/  FADD.FTZ R102, R122, R117 ;  /* 0x000000757a667221 */ /* 0x008fc80000010000 */
[----:B-1----:R-:W-:-:S03]  /*d220*/  FADD.FTZ R115, R105, R102 ;  /* 0x0000006669737221 */ /* 0x002fc60000010000 */
[----:B------:R1:W3:Y:S01]  /*d230*/  MUFU.EX2 R119, R146 ;  /* 0x0000009200777308 */ /* 0x0002e20000000800 */
[----:B--2---:R-:W-:-:S07]  /*d240*/  FADD.FTZ R98, R147, R98 ;  /* 0x0000006293627221 */ /* 0x004fce0000010000 */
[----:B------:R-:W2:Y:S01]  /*d250*/  MUFU.EX2 R107, R107 ;  /* 0x0000006b006b7308 */ /* 0x000ea20000000800 */
[----:B----4-:R-:W-:Y:S01]  /*d260*/  FADD.FTZ R102, R116, R115 ;  /* 0x0000007374667221 */ /* 0x010fe20000010000 */
[----:B-1----:R-:W-:Y:S02]  /*d270*/  F2FP.F16.F32.PACK_AB R146, R122, R103 ;  /* 0x000000677a92723e */ /* 0x002fe400000000ff */
[----:B------:R-:W-:-:S04]  /*d280*/  F2FP.F16.F32.PACK_AB R140, R116, R105 ;  /* 0x00000069748c723e */ /* 0x000fc800000000ff */
[----:B------:R1:W4:Y:S01]  /*d290*/  MUFU.EX2 R141, R148 ;  /* 0x00000094008d7308 */ /* 0x0003220000000800 */
[C---:B---3--:R-:W-:Y:S01]  /*d2a0*/  FADD.FTZ R98, R119.reuse, R98 ;  /* 0x0000006277627221 */ /* 0x048fe20000010000 */
[----:B------:R-:W-:-:S06]  /*d2b0*/  F2FP.F16.F32.PACK_AB R147, R119, R147 ;  /* 0x000000937793723e */ /* 0x000fcc00000000ff */
[----:B------:R-:W3:Y:S01]  /*d2c0*/  MUFU.EX2 R112, R112 ;  /* 0x0000007000707308 */ /* 0x000ee20000000800 */
[----:B--2---:R-:W-:Y:S01]  /*d2d0*/  FADD.FTZ R89, R107, R102 ;  /* 0x000000666b597221 */ /* 0x004fe20000010000 */
[----:B-1----:R-:W-:-:S06]  /*d2e0*/  F2FP.F16.F32.PACK_AB R148, R104, R99 ;  /* 0x000000636894723e */ /* 0x002fcc00000000ff */
[----:B------:R1:W2:Y:S01]  /*d2f0*/  MUFU.EX2 R121, R152 ;  /* 0x0000009800797308 */ /* 0x0002a20000000800 */
[----:B----4-:R-:W-:-:S07]  /*d300*/  FADD.FTZ R98, R141, R98 ;  /* 0x000000628d627221 */ /* 0x010fce0000010000 */
[----:B------:R4:W5:Y:S01]  /*d310*/  MUFU.EX2 R143, R154 ;  /* 0x0000009a008f7308 */ /* 0x0009620000000800 */
[----:B---3--:R-:W-:Y:S01]  /*d320*/  FADD.FTZ R102, R112, R89 ;  /* 0x0000005970667221 */ /* 0x008fe20000010000 */
[----:B-1----:R-:W-:Y:S02]  /*d330*/  F2FP.F16.F32.PACK_AB R152, R182, R93 ;  /* 0x0000005db698723e */ /* 0x002fe400000000ff */
[----:B------:R-:W-:-:S04]  /*d340*/  F2FP.F16.F32.PACK_AB R142, R112, R107 ;  /* 0x0000006b708e723e */ /* 0x000fc800000000ff */
[----:B------:R-:W1:Y:S01]  /*d350*/  MUFU.EX2 R117, R5 ;  /* 0x0000000500757308 */ /* 0x000e620000000800 */
[C---:B--2---:R-:W-:Y:S01]  /*d360*/  FADD.FTZ R98, R121.reuse, R98 ;  /* 0x0000006279627221 */ /* 0x044fe20000010000 */
[----:B----4-:R-:W-:Y:S02]  /*d370*/  F2FP.F16.F32.PACK_AB R154, R178, R95 ;  /* 0x0000005fb29a723e */ /* 0x010fe400000000ff */
[----:B------:R-:W-:-:S04]  /*d380*/  F2FP.F16.F32.PACK_AB R141, R121, R141 ;  /* 0x0000008d798d723e */ /* 0x000fc800000000ff */
[----:B------:R-:W2:Y:S01]  /*d390*/  MUFU.EX2 R109, R109 ;  /* 0x0000006d006d7308 */ /* 0x000ea20000000800 */
[----:B-----5:R-:W-:-:S07]  /*d3a0*/  FADD.FTZ R98, R143, R98 ;  /* 0x000000628f627221 */ /* 0x020fce0000010000 */
[----:B------:R-:W3:Y:S01]  /*d3b0*/  MUFU.EX2 R137, R176 ;  /* 0x000000b000897308 */ /* 0x000ee20000000800 */
[C---:B-1----:R-:W-:Y:S01]  /*d3c0*/  FADD.FTZ R98, R117.reuse, R98 ;  /* 0x0000006275627221 */ /* 0x042fe20000010000 */
[----:B------:R-:W-:-:S06]  /*d3d0*/  F2FP.F16.F32.PACK_AB R143, R117, R143 ;  /* 0x0000008f758f723e */ /* 0x000fcc00000000ff */
[----:B------:R-:W1:Y:S01]  /*d3e0*/  MUFU.EX2 R100, R100 ;  /* 0x0000006400647308 */ /* 0x000e620000000800 */
[----:B--2---:R-:W-:-:S07]  /*d3f0*/  FADD.FTZ R5, R109, R102 ;  /* 0x000000666d057221 */ /* 0x004fce0000010000 */
        /* <DEDUP_REMOVED lines=9> */
[----:B---3--:R-:W-:-:S07]  /*d490*/  FADD.FTZ R102, R96, R5 ;  /* 0x0000000560667221 */ /* 0x008fce0000010000 */
[----:B------:R-:W3:Y:S01]  /*d4a0*/  MUFU.EX2 R113, R113 ;  /* 0x0000007100717308 */ /* 0x000ee20000000800 */
[----:B-1----:R-:W-:Y:S01]  /*d4b0*/  FADD.FTZ R98, R139, R98 ;  /* 0x000000628b627221 */ /* 0x002fe20000010000 */
[C---:B--2---:R-:W-:Y:S01]  /*d4c0*/  FADD.FTZ R12, R111.reuse, R102 ;  /* 0x000000666f0c7221 */ /* 0x044fe20000010000 */
[----:B------:R-:W-:Y:S02]  /*d4d0*/  F2FP.F16.F32.PACK_AB R138, R111, R96 ;  /* 0x000000606f8a723e */ /* 0x000fe400000000ff */
[C---:B---3--:R-:W-:Y:S01]  /*d4e0*/  FADD.FTZ R5, R113.reuse, R98 ;  /* 0x0000006271057221 */ /* 0x048fe20000010000 */
[----:B------:R-:W-:Y:S01]  /*d4f0*/  F2FP.F16.F32.PACK_AB R139, R113, R139 ;  /* 0x0000008b718b723e */ /* 0x000fe200000000ff */
[----:B------:R-:W-:Y:S06]  /*d500*/  @P1 BRA `(.L_x_942) ;  /* 0xffffffcc00481947 */ /* 0x000fec000383ffff */
.L_x_925:
        /* <DEDUP_REMOVED lines=67> */
.L_x_943:
[----:B------:R-:W-:Y:S01]  /*d940*/  ULEA UR5, UR36, UR37, 0x3 ;  /* 0x0000002524057291 */ /* 0x000fe2000f8e183f */
[----:B------:R-:W-:-:S05]  /*d950*/  IMAD.U32 R0, RZ, RZ, UR39 ;  /* 0x00000027ff007e24 */ /* 0x000fca000f8e00ff */
[----:B------:R-:W-:-:S04]  /*d960*/  SHF.L.U32 R0, R0, 0x1f, RZ ;  /* 0x0000001f00007819 */ /* 0x000fc800000006ff */
[----:B------:R1:W2:Y:S01]  /*d970*/  SYNCS.PHASECHK.TRANS64.TRYWAIT P1, [UR5+0x2a850], R0 ;  /* 0x02a85000ff0075a7 */ /* 0x0002a20008020145 */
[----:B------:R-:W-:Y:S05]  /*d980*/  @!P0 BRA `(.L_x_944) ;  /* 0x0000000000048947 */ /* 0x000fea0003800000 */
[----:B------:R-:W-:Y:S01]  /*d990*/  BPT.TRAP 0x1 ;  /* 0x000000040000795c */ /* 0x000fe20000300000 */
.L_x_944:
[----:B--2---:R-:W-:Y:S05]  /*d9a0*/  @P1 BRA `(.L_x_945) ;  /* 0x0000000000081947 */ /* 0x004fea0003800000 */
[----:B------:R-:W2:Y:S02]  /*d9b0*/  SYNCS.PHASECHK.TRANS64.TRYWAIT P0, [UR5+0x2a850], R0 ;  /* 0x02a85000ff0075a7 */ /* 0x000ea40008000145 */
[----:B--2---:R-:W-:Y:S05]  /*d9c0*/  @!P0 BRA `(.L_x_946) ;  /* 0x0000005000748947 */ /* 0x004fea0003800000 */
.L_x_945:
[----:B------:R-:W-:Y:S01]  /*d9d0*/  UIADD3 UR37, UR37, 0x400, URZ ;  /* 0x0000040025257890 */ /* 0x000fe2000fffe03f */
[----:B------:R-:W-:Y:S01]  /*d9e0*/  WARPGROUP.ARRIVE ;  /* 0x00000000000079c5 */ /* 0x000fe20000000000 */
[----:B------:R-:W-:Y:S01]  /*d9f0*/  UMOV UR7, 0x40000040 ;  /* 0x4000004000077882 */ /* 0x000fe20000000000 */
[----:B-12---:R-:W1:Y:S01]  /*da00*/  SHFL.BFLY PT, R0, R5, 0x2, 0x1f ;  /* 0x0c401f0005007f89 */ /* 0x006e6200000e0000 */
[----:B------:R-:W-:Y:S01]  /*da10*/  USHF.R.U32.HI UR37, URZ, 0x4, UR37 ;  /* 0x000000043f257899 */ /* 0x000fe20008011625 */
[----:B------:R-:W-:Y:S02]  /*da20*/  IMAD.U32 R11, RZ, RZ, UR5 ;  /* 0x00000005ff0b7e24 */ /* 0x000fe4000f8e00ff */
[----:B------:R-:W2:Y:S01]  /*da30*/  SHFL.BFLY PT, R3, R12, 0x2, 0x1f ;  /* 0x0c401f000c037f89 */ /* 0x000ea200000e0000 */
[----:B------:R-:W-:Y:S01]  /*da40*/  ULOP3.LUT UR37, UR37, 0x3fff, URZ, 0xc0, !UPT ;  /* 0x00003fff25257892 */ /* 0x000fe2000f8ec03f */
[----:B------:R-:W-:Y:S01]  /*da50*/  VIADD R164, R164, 0x1 ;  /* 0x00000001a4a47836 */ /* 0x000fe20000000000 */
[----:B------:R-:W3:Y:S02]  /*da60*/  S2R R8, SR_TID.X ;  /* 0x0000000000087919 */ /* 0x000ee40000002100 */
[----:B------:R-:W-:-:S04]  /*da70*/  ULOP3.LUT UR4, UR37, 0x3000000, URZ, 0xfc, !UPT ;  /* 0x0300000025047892 */ /* 0x000fc8000f8efc3f */
[----:B------:R-:W-:Y:S02]  /*da80*/  UIMAD UR4, UR36, 0x600, UR4 ;  /* 0x00000600240478a4 */ /* 0x000fe4000f8e0204 */
[----:B------:R-:W-:-:S04]  /*da90*/  UIADD3 UR36, UR36, 0x1, URZ ;  /* 0x0000000124247890 */ /* 0x000fc8000fffe03f */
[----:B------:R-:W-:Y:S01]  /*daa0*/  UISETP.NE.AND UP0, UPT, UR36, 0x2, UPT ;  /* 0x000000022400788c */ /* 0x000fe2000bf05270 */
[----:B------:R-:W-:Y:S02]  /*dab0*/  UMOV UR6, UR4 ;  /* 0x0000000400067c82 */ /* 0x000fe40008000000 */
[----:B------:R-:W-:Y:S01]  /*dac0*/  HGMMA.64x128x16.F32 R24, R156, gdesc[UR4].tnspB, R24, gsb0 ;  /* 0x41e000049c187df0 */ /* 0x000fe20008000818 */
[----:B------:R-:W-:Y:S01]  /*dad0*/  UIADD3 UR6, UR4, 0x80, URZ ;  /* 0x0000008004067890 */ /* 0x000fe2000fffe03f */
[----:B-1----:R-:W-:Y:S01]  /*dae0*/  FADD.FTZ R2, R0, R5 ;  /* 0x0000000500027221 */ /* 0x002fe20000010000 */
[----:B------:R-:W-:Y:S01]  /*daf0*/  UMOV UR7, 0x40000040 ;  /* 0x4000004000077882 */ /* 0x000fe20000000000 */
[----:B------:R-:W-:Y:S01]  /*db00*/  CS2R R4, SRZ ;  /* 0x0000000000047805 */ /* 0x000fe2000001ff00 */
[----:B--2---:R-:W-:Y:S01]  /*db10*/  FADD.FTZ R3, R3, R12 ;  /* 0x0000000c03037221 */ /* 0x004fe20000010000 */
[----:B------:R-:W-:Y:S01]  /*db20*/  USEL UR36, UR36, URZ, UP0 ;  /* 0x0000003f24247287 */ /* 0x000fe20008000000 */
[----:B------:R-:W1:Y:S04]  /*db30*/  SHFL.BFLY PT, R7, R2, 0x1, 0x1f ;  /* 0x0c201f0002077f89 */ /* 0x000e6800000e0000 */
[----:B------:R-:W2:Y:S01]  /*db40*/  SHFL.BFLY PT, R0, R3, 0x1, 0x1f ;  /* 0x0c201f0003007f89 */ /* 0x000ea200000e0000 */
[----:B---3--:R-:W-:Y:S01]  /*db50*/  LOP3.LUT P2, RZ, R8, 0x7f, RZ, 0xc0, !PT ;  /* 0x0000007f08ff7812 */ /* 0x008fe2000784c0ff */
[----:B-1----:R-:W-:Y:S01]  /*db60*/  FADD.FTZ R10, R2, R7 ;  /* 0x00000007020a7221 */ /* 0x002fe20000010000 */
[----:B------:R-:W-:-:S02]  /*db70*/  IMAD.MOV.U32 R2, RZ, RZ, -0x800000 ;  /* 0xff800000ff027424 */ /* 0x000fc400078e00ff */
[----:B--2---:R-:W-:Y:S02]  /*db80*/  FADD.FTZ R9, R3, R0 ;  /* 0x0000000003097221 */ /* 0x004fe40000010000 */
[----:B------:R-:W-:Y:S01]  /*db90*/  FSETP.NE.FTZ.AND P1, PT, R10, RZ, PT ;  /* 0x000000ff0a00720b */ /* 0x000fe20003f35000 */
[----:B------:R-:W-:Y:S02]  /*dba0*/  IMAD.MOV.U32 R0, RZ, RZ, -0x800000 ;  /* 0xff800000ff007424 */ /* 0x000fe400078e00ff */
[----:B------:R-:W-:-:S10]  /*dbb0*/  FSETP.NE.FTZ.AND P0, PT, R9, RZ, PT ;  /* 0x000000ff0900720b */ /* 0x000fd40003f15000 */
[----:B------:R-:W1:Y:S03]  /*dbc0*/  @P1 MUFU.LG2 R7, R10 ;  /* 0x0000000a00071308 */ /* 0x000e660000000c00 */
[C---:B------:R-:W-:Y:S01]  /*dbd0*/  @P0 FMUL.FTZ R3, R21.reuse, 0.69314718246459960938 ;  /* 0x3f31721815030820 */ /* 0x040fe20000410000 */
[----:B------:R-:W-:-:S04]  /*dbe0*/  @P1 FMUL.FTZ R21, R21, 0.69314718246459960938 ;  /* 0x3f31721815151820 */ /* 0x000fc80000410000 */
[----:B------:R-:W2:Y:S08]  /*dbf0*/  @P0 MUFU.LG2 R6, R9 ;  /* 0x0000000900060308 */ /* 0x000eb00000000c00 */
[----:B------:R-:W3:Y:S01]  /*dc00*/  @P0 MUFU.RCP R4, R9 ;  /* 0x0000000900040308 */ /* 0x000ee20000001000 */
[----:B-1----:R-:W-:Y:S01]  /*dc10*/  @P1 FMUL.FTZ R8, R7, 0.69314718246459960938 ;  /* 0x3f31721807081820 */ /* 0x002fe20000410000 */
[----:B------:R-:W-:-:S03]  /*dc20*/  @!P2 VIADD R7, R11, 0x2a860 ;  /* 0x0002a8600b07a836 */ /* 0x000fc60000000000 */
[----:B------:R-:W-:Y:S02]  /*dc30*/  @P1 FFMA.FTZ R0, R21, R15, R8 ;  /* 0x0000000f15001223 */ /* 0x000fe40000010008 */
[----:B------:R-:W-:Y:S01]  /*dc40*/  @!P2 PRMT R7, RZ, 0x654, R7 ;  /* 0x00000654ff07a816 */ /* 0x000fe20000000007 */
[----:B------:R1:W4:Y:S01]  /*dc50*/  @P1 MUFU.RCP R5, R10 ;  /* 0x0000000a00051308 */ /* 0x0003220000001000 */
[----:B--2---:R-:W-:-:S04]  /*dc60*/  @P0 FMUL.FTZ R6, R6, 0.69314718246459960938 ;  /* 0x3f31721806060820 */ /* 0x004fc80000410000 */
[----:B------:R-:W-:Y:S01]  /*dc70*/  @P0 FFMA.FTZ R2, R3, R14, R6 ;  /* 0x0000000e03020223 */ /* 0x000fe20000010006 */
[----:B------:R-:W-:Y:S01]  /*dc80*/  PLOP3.LUT P0, PT, PT, PT, PT, 0x8, 0x0 ;  /* 0x000000000000781c */ /* 0x000fe20003f0e170 */
        /* <DEDUP_REMOVED lines=21> */
[----:B------:R-:W-:-:S04]  /*dde0*/  USEL UR4, URZ, 0x1, UP0 ;  /* 0x000000013f047887 */ /* 0x000fc80008000000 */
[----:B------:R-:W-:Y:S01]  /*ddf0*/  ULOP3.LUT UR39, UR39, UR4, URZ, 0x3c, !UPT ;  /* 0x0000000427277292 */ /* 0x000fe2000f8e3c3f */
[----:B------:R-:W-:Y:S02]  /*de00*/  WARPGROUP.DEPBAR.LE gsb0, 0x0 ;  /* 0x00008000000079c5 */ /* 0x000fe40000010000 */
[----:B------:R-:W-:-:S06]  /*de10*/  WARPGROUP.ARRIVE ;  /* 0x00000000000079c5 */ /* 0x000fcc0000000000 */
[----:B------:R-:W-:Y:S03]  /*de20*/  HGMMA.64x128x16.F32 R24, R136, gdesc[UR4].tnspB, R24, gsb0 ;  /* 0x41e0000488187df0 */ /* 0x000fe60008000818 */
[----:B------:R-:W-:Y:S02]  /*de30*/  WARPGROUP.DEPBAR.LE gsb0, 0x0 ;  /* 0x00008000000079c5 */ /* 0x000fe40000010000 */
[-C--:B---3--:R-:W-:Y:S01]  /*de40*/  FMUL.FTZ R3, R28, R4.reuse ;  /* 0x000000041c037220 */ /* 0x088fe20000410000 */
[-C--:B------:R-:W-:Y:S01]  /*de50*/  FMUL.FTZ R6, R29, R4.reuse ;  /* 0x000000041d067220 */ /* 0x080fe20000410000 */
[----:B------:R2:W-:Y:S01]  /*de60*/  @!P2 SYNCS.ARRIVE.TRANS64.RED.A1T0 RZ, [R7+URZ], RZ ;  /* 0x000000ff07ffa9a7 */ /* 0x0005e2000810043f */
[-C--:B-1----:R-:W-:Y:S01]  /*de70*/  FMUL.FTZ R10, R24, R4.reuse ;  /* 0x00000004180a7220 */ /* 0x082fe20000410000 */
        /* <DEDUP_REMOVED lines=29> */
[-C--:B----4-:R-:W-:Y:S01]  /*e050*/  FMUL.FTZ R9, R26, R5.reuse ;  /* 0x000000051a097220 */ /* 0x090fe20000410000 */
[-C--:B------:R-:W-:Y:S01]  /*e060*/  FMUL.FTZ R8, R27, R5.reuse ;  /* 0x000000051b087220 */ /* 0x080fe20000410000 */
[-C--:B------:R-:W-:Y:S01]  /*e070*/  FMUL.FTZ R30, R30, R5.reuse ;  /* 0x000000051e1e7220 */ /* 0x080fe20000410000 */
[-C--:B--2---:R-:W-:Y:S01]  /*e080*/  FMUL.FTZ R7, R31, R5.reuse ;  /* 0x000000051f077220 */ /* 0x084fe20000410000 */
        /* <DEDUP_REMOVED lines=27> */
[----:B------:R-:W-:-:S07]  /*e240*/  FMUL.FTZ R87, R87, R5 ;  /* 0x0000000557577220 */ /* 0x000fce0000410000 */
.L_x_876:
[----:B------:R-:W1:Y:S08]  /*e250*/  S2UR UR4, SR_CgaCtaId ;  /* 0x00000000000479c3 */ /* 0x000e700000008800 */
[----:B------:R-:W-:Y:S06]  /*e260*/  BAR.SYNC.DEFER_BLOCKING 0x5, 0x120 ;  /* 0x0144800000007b1d */ /* 0x000fec0000010000 */
[----:B------:R-:W-:-:S02]  /*e270*/  UMOV UR37, 0x400 ;  /* 0x0000040000257882 */ /* 0x000fc40000000000 */
[----:B-1----:R-:W-:-:S09]  /*e280*/  ULEA UR37, UR4, UR37, 0x18 ;  /* 0x0000002504257291 */ /* 0x002fd2000f8ec03f */
[----:B------:R-:W1:Y:S02]  /*e290*/  LDS R4, [UR37+0x2a8d0] ;  /* 0x02a8d025ff047984 */ /* 0x000e640008000800 */
[----:B-1----:R-:W-:Y:S01]  /*e2a0*/  R2UR UR4, R4 ;  /* 0x00000000040472ca */ /* 0x002fe200000e0000 */
[----:B------:R-:W-:Y:S06]  /*e2b0*/  BAR.ARV 0x4, 0x120 ;  /* 0x0104800000007b1d */ /* 0x000fec0000002000 */
[----:B------:R-:W-:Y:S08]  /*e2c0*/  @P0 BRA `(.L_x_947) ;  /* 0x0000000800500947 */ /* 0x000ff00003800000 */
[----:B------:R-:W-:Y:S01]  /*e2d0*/  VIADD R31, R167, UR42 ;  /* 0x0000002aa71f7c36 */ /* 0x000fe20008000000 */
[C---:B------:R-:W-:Y:S01]  /*e2e0*/  LOP3.LUT R5, R22.reuse, 0x380, RZ, 0xc0, !PT ;  /* 0x0000038016057812 */ /* 0x040fe200078ec0ff */
[----:B------:R-:W-:Y:S01]  /*e2f0*/  BAR.SYNC.DEFER_BLOCKING 0x1, 0x100 ;  /* 0x0044000000007b1d */ /* 0x000fe20000010000 */
[C---:B------:R-:W-:Y:S01]  /*e300*/  IADD3 R27, P2, R22.reuse, 0x20, RZ ;  /* 0x00000020161b7810 */ /* 0x040fe20007f5e0ff */
[----:B------:R-:W-:Y:S01]  /*e310*/  VIADD R4, R31, 0x8 ;  /* 0x000000081f047836 */ /* 0x000fe20000000000 */
[C---:B------:R-:W-:Y:S01]  /*e320*/  IADD3 R11, P6, R22.reuse, 0x40, RZ ;  /* 0x00000040160b7810 */ /* 0x040fe20007fde0ff */
[----:B------:R-:W-:Y:S01]  /*e330*/  USHF.R.S32.HI UR5, URZ, 0x1f, UR43 ;  /* 0x0000001f3f057899 */ /* 0x000fe2000801142b */
[----:B------:R-:W-:Y:S01]  /*e340*/  IADD3 R15, P4, R22, 0x4000, RZ ;  /* 0x00004000160f7810 */ /* 0x000fe20007f9e0ff */
[----:B------:R-:W-:Y:S01]  /*e350*/  ULDC UR10, c[0x0][0xa88] ;  /* 0x0002a200000a7ab9 */ /* 0x000fe20000000800 */
[----:B------:R-:W-:Y:S01]  /*e360*/  LOP3.LUT P0, RZ, R166, 0x3, RZ, 0xc0, !PT ;  /* 0x00000003a6ff7812 */ /* 0x000fe2000780c0ff */
[----:B------:R-:W1:Y:S01]  /*e370*/  LDC.64 R72, c[0x0][0xb78] ;  /* 0x0002de00ff487b82 */ /* 0x000e620000000a00 */
[----:B------:R-:W-:Y:S01]  /*e380*/  SHF.R.U64 R5, R5, 0x3, RZ ;  /* 0x0000000305057819 */ /* 0x000fe200000012ff */
[----:B------:R-:W-:Y:S01]  /*e390*/  ULDC.64 UR8, c[0x0][0xb70] ;  /* 0x0002dc0000087ab9 */ /* 0x000fe20000000a00 */
[----:B------:R-:W-:Y:S01]  /*e3a0*/  LOP3.LUT R26, R27, 0x380, RZ, 0xc0, !PT ;  /* 0x000003801b1a7812 */ /* 0x000fe200078ec0ff */
[----:B------:R-:W-:Y:S01]  /*e3b0*/  UIMAD UR5, UR5, UR8, URZ ;  /* 0x00000008050572a4 */ /* 0x000fe2000f8e023f */
[----:B------:R-:W-:Y:S01]  /*e3c0*/  LOP3.LUT R24, R11, 0x380, RZ, 0xc0, !PT ;  /* 0x000003800b187812 */ /* 0x000fe200078ec0ff */
[----:B------:R-:W-:Y:S01]  /*e3d0*/  UIMAD.WIDE.U32 UR6, UR43, UR8, URZ ;  /* 0x000000082b0672a5 */ /* 0x000fe2000f8e003f */
[----:B------:R-:W-:Y:S01]  /*e3e0*/  LOP3.LUT R14, R15, 0x380, RZ, 0xc0, !PT ;  /* 0x000003800f0e7812 */ /* 0x000fe200078ec0ff */
[----:B------:R-:W-:Y:S01]  /*e3f0*/  UIMAD UR5, UR43, UR9, UR5 ;  /* 0x000000092b0572a4 */ /* 0x000fe2000f8e0205 */
[----:B------:R-:W-:Y:S01]  /*e400*/  ISETP.GE.OR P1, PT, R4, UR10, P0 ;  /* 0x0000000a04007c0c */ /* 0x000fe20008726670 */
[----:B------:R-:W-:Y:S01]  /*e410*/  USHF.R.S32.HI UR8, URZ, 0x1f, UR44 ;  /* 0x0000001f3f087899 */ /* 0x000fe2000801142c */
[----:B------:R-:W-:Y:S01]  /*e420*/  IADD3 R21, P5, R22, 0x60, RZ ;  /* 0x0000006016157810 */ /* 0x000fe20007fbe0ff */
[----:B------:R-:W-:Y:S01]  /*e430*/  UIADD3 UR5, UR7, UR5, URZ ;  /* 0x0000000507057290 */ /* 0x000fe2000fffe03f */
[----:B------:R-:W-:Y:S01]  /*e440*/  LOP3.LUT R4, R5, R22, RZ, 0x3c, !PT ;  /* 0x0000001605047212 */ /* 0x000fe200078e3cff */
[----:B------:R-:W-:Y:S01]  /*e450*/  IMAD.MOV.U32 R5, RZ, RZ, R23 ;  /* 0x000000ffff057224 */ /* 0x000fe200078e0017 */
[----:B------:R-:W-:-:S02]  /*e460*/  SHF.R.U64 R26, R26, 0x3, RZ ;  /* 0x000000031a1a7819 */ /* 0x000fc400000012ff */
[----:B------:R-:W-:Y:S02]  /*e470*/  SHF.R.U64 R24, R24, 0x3, RZ ;  /* 0x0000000318187819 */ /* 0x000fe400000012ff */
[----:B------:R-:W-:Y:S02]  /*e480*/  SHF.R.U64 R14, R14, 0x3, RZ ;  /* 0x000000030e0e7819 */ /* 0x000fe400000012ff */
[----:B------:R-:W-:Y:S02]  /*e490*/  LOP3.LUT R20, R21, 0x380, RZ, 0xc0, !PT ;  /* 0x0000038015147812 */ /* 0x000fe400078ec0ff */
[----:B------:R-:W-:Y:S01]  /*e4a0*/  LOP3.LUT R26, R26, R27, RZ, 0x3c, !PT ;  /* 0x0000001b1a1a7212 */ /* 0x000fe200078e3cff */
[----:B------:R-:W-:Y:S01]  /*e4b0*/  IMAD.X R27, RZ, RZ, R23, P2 ;  /* 0x000000ffff1b7224 */ /* 0x000fe200010e0617 */
[----:B------:R-:W-:Y:S02]  /*e4c0*/  LOP3.LUT R24, R24, R11, RZ, 0x3c, !PT ;  /* 0x0000000b18187212 */ /* 0x000fe400078e3cff */
[----:B------:R-:W-:-:S02]  /*e4d0*/  LOP3.LUT R14, R14, R15, RZ, 0x3c, !PT ;  /* 0x0000000f0e0e7212 */ /* 0x000fc400078e3cff */
[----:B------:R-:W-:Y:S02]  /*e4e0*/  MOV R11, R4 ;  /* 0x00000004000b7202 */ /* 0x000fe40000000f00 */
[----:B------:R-:W-:Y:S02]  /*e4f0*/  IADD3 R15, P2, R22, 0x4040, RZ ;  /* 0x00004040160f7810 */ /* 0x000fe40007f5e0ff */
[----:B------:R-:W-:Y:S02]  /*e500*/  SHF.R.U64 R20, R20, 0x3, RZ ;  /* 0x0000000314147819 */ /* 0x000fe400000012ff */
[----:B------:R-:W-:Y:S01]  /*e510*/  F2FP.F16.F32.PACK_AB R4, R25, R10 ;  /* 0x0000000a1904723e */ /* 0x000fe200000000ff */
[----:B------:R-:W-:Y:S01]  /*e520*/  IMAD.X R25, RZ, RZ, R23, P6 ;  /* 0x000000ffff197224 */ /* 0x000fe200030e0617 */
[----:B------:R-:W-:Y:S02]  /*e530*/  IADD3 R17, P6, R22, 0x4060, RZ ;  /* 0x0000406016117810 */ /* 0x000fe40007fde0ff */
[----:B------:R-:W-:-:S02]  /*e540*/  LOP3.LUT R10, R15, 0x380, RZ, 0xc0, !PT ;  /* 0x000003800f0a7812 */ /* 0x000fc400078ec0ff */
[----:B------:R-:W-:Y:S01]  /*e550*/  LOP3.LUT R20, R20, R21, RZ, 0x3c, !PT ;  /* 0x0000001514147212 */ /* 0x000fe200078e3cff */
[--C-:B------:R-:W-:Y:S01]  /*e560*/  IMAD.X R21, RZ, RZ, R23.reuse, P5 ;  /* 0x000000ffff157224 */ /* 0x100fe200028e0617 */
[----:B------:R-:W-:Y:S02]  /*e570*/  IADD3 R13, P3, R22, 0x4020, RZ ;  /* 0x00004020160d7810 */ /* 0x000fe40007f7e0ff */
[----:B------:R-:W-:Y:S01]  /*e580*/  F2FP.F16.F32.PACK_AB R5, R8, R9 ;  /* 0x000000090805723e */ /* 0x000fe200000000ff */
[----:B------:R-:W-:Y:S01]  /*e590*/  IMAD.X R9, RZ, RZ, R23, P6 ;  /* 0x000000ffff097224 */ /* 0x000fe200030e0617 */
[----:B------:R-:W-:Y:S02]  /*e5a0*/  F2FP.F16.F32.PACK_AB R6, R6, R3 ;  /* 0x000000030606723e */ /* 0x000fe400000000ff */
[----:B------:R-:W-:Y:S02]  /*e5b0*/  F2FP.F16.F32.PACK_AB R7, R7, R30 ;  /* 0x0000001e0707723e */ /* 0x000fe400000000ff */
[----:B------:R-:W-:-:S02]  /*e5c0*/  LOP3.LUT R8, R17, 0x380, RZ, 0xc0, !PT ;  /* 0x0000038011087812 */ /* 0x000fc400078ec0ff */
[----:B------:R-:W-:Y:S01]  /*e5d0*/  SHF.R.U64 R10, R10, 0x3, RZ ;  /* 0x000000030a0a7819 */ /* 0x000fe200000012ff */
[----:B------:R2:W-:Y:S01]  /*e5e0*/  STSM.16.M88.4 [R11], R4 ;  /* 0x000000040b007844 */ /* 0x0005e20000000200 */
[----:B------:R-:W-:Y:S02]  /*e5f0*/  LOP3.LUT R12, R13, 0x380, RZ, 0xc0, !PT ;  /* 0x000003800d0c7812 */ /* 0x000fe400078ec0ff */
[----:B------:R-:W-:Y:S02]  /*e600*/  MOV R27, R26 ;  /* 0x0000001a001b7202 */ /* 0x000fe40000000f00 */
[----:B------:R-:W-:Y:S02]  /*e610*/  MOV R26, R24 ;  /* 0x00000018001a7202 */ /* 0x000fe40000000f00 */
[----:B------:R-:W-:Y:S02]  /*e620*/  SHF.R.U64 R8, R8, 0x3, RZ ;  /* 0x0000000308087819 */ /* 0x000fe400000012ff */
[----:B------:R-:W-:Y:S01]  /*e630*/  MOV R25, R20 ;  /* 0x0000001400197202 */ /* 0x000fe20000000f00 */
[----:B------:R-:W-:Y:S01]  /*e640*/  IMAD.U32 R21, RZ, RZ, UR7 ;  /* 0x00000007ff157e24 */ /* 0x000fe2000f8e00ff */
[----:B------:R-:W-:Y:S01]  /*e650*/  LOP3.LUT R10, R10, R15, RZ, 0x3c, !PT ;  /* 0x0000000f0a0a7212 */ /* 0x000fe200078e3cff */
[----:B------:R-:W-:Y:S01]  /*e660*/  IMAD.U32 R20, RZ, RZ, UR6 ;  /* 0x00000006ff147e24 */ /* 0x000fe2000f8e00ff */
[----:B------:R-:W-:Y:S01]  /*e670*/  SHF.R.U64 R12, R12, 0x3, RZ ;  /* 0x000000030c0c7819 */ /* 0x000fe200000012ff */
[----:B------:R-:W-:Y:S01]  /*e680*/  IMAD.U32 R21, RZ, RZ, UR5 ;  /* 0x00000005ff157e24 */ /* 0x000fe2000f8e00ff */
[----:B------:R-:W-:Y:S01]  /*e690*/  LOP3.LUT R8, R8, R17, RZ, 0x3c, !PT ;  /* 0x0000001108087212 */ /* 0x000fe200078e3cff */
[----:B--2---:R-:W-:Y:S01]  /*e6a0*/  IMAD.X R11, RZ, RZ, R23, P2 ;  /* 0x000000ffff0b7224 */ /* 0x004fe200010e0617 */
[----:B------:R-:W-:Y:S01]  /*e6b0*/  F2FP.F16.F32.PACK_AB R4, R33, R32 ;  /* 0x000000202104723e */ /* 0x000fe200000000ff */
[C---:B-1----:R-:W-:Y:S01]  /*e6c0*/  IMAD.WIDE.U32 R20, R72.reuse, UR44, R20 ;  /* 0x0000002c48147c25 */ /* 0x042fe2000f8e0014 */
[----:B------:R-:W-:Y:S01]  /*e6d0*/  F2FP.F16.F32.PACK_AB R5, R35, R34 ;  /* 0x000000222305723e */ /* 0x000fe200000000ff */
[----:B------:R-:W-:Y:S01]  /*e6e0*/  ULDC.64 UR6, c[0x0][0xb40] ;  /* 0x0002d00000067ab9 */ /* 0x000fe20000000a00 */
[----:B------:R-:W-:Y:S01]  /*e6f0*/  MOV R17, R10 ;  /* 0x0000000a00117202 */ /* 0x000fe20000000f00 */
[----:B------:R-:W-:Y:S01]  /*e700*/  IMAD R10, R72, UR8, RZ ;  /* 0x00000008480a7c24 */ /* 0x000fe2000f8e02ff */
[----:B------:R-:W-:Y:S01]  /*e710*/  F2FP.F16.F32.PACK_AB R6, R37, R36 ;  /* 0x000000242506723e */ /* 0x000fe200000000ff */
[--C-:B------:R-:W-:Y:S01]  /*e720*/  IMAD.X R15, RZ, RZ, R23.reuse, P4 ;  /* 0x000000ffff0f7224 */ /* 0x100fe200020e0617 */
[----:B------:R-:W-:Y:S01]  /*e730*/  F2FP.F16.F32.PACK_AB R7, R39, R38 ;  /* 0x000000262707723e */ /* 0x000fe200000000ff */
[----:B------:R-:W-:Y:S01]  /*e740*/  IMAD R30, R73, UR44, R10 ;  /* 0x0000002c491e7c24 */ /* 0x000fe2000f8e020a */
[----:B------:R-:W-:Y:S01]  /*e750*/  LOP3.LUT R12, R12, R13, RZ, 0x3c, !PT ;  /* 0x0000000d0c0c7212 */ /* 0x000fe200078e3cff */
[----:B------:R-:W-:Y:S01]  /*e760*/  IMAD.X R13, RZ, RZ, R23, P3 ;  /* 0x000000ffff0d7224 */ /* 0x000fe200018e0617 */
[----:B------:R-:W-:Y:S01]  /*e770*/  MOV R3, R8 ;  /* 0x0000000800037202 */ /* 0x000fe20000000f00 */
[----:B------:R1:W-:Y:S01]  /*e780*/  STSM.16.M88.4 [R27], R4 ;  /* 0x000000041b007844 */ /* 0x0003e20000000200 */
[----:B------:R-:W-:-:S02]  /*e790*/  IADD3 R20, P2, R31, R20, RZ ;  /* 0x000000141f147210 */ /* 0x000fc40007f5e0ff */
[----:B------:R-:W-:Y:S02]  /*e7a0*/  MOV R24, R14 ;  /* 0x0000000e00187202 */ /* 0x000fe40000000f00 */
[----:B------:R-:W-:Y:S02]  /*e7b0*/  MOV R19, R12 ;  /* 0x0000000c00137202 */ /* 0x000fe40000000f00 */
[----:B------:R-:W-:Y:S02]  /*e7c0*/  F2FP.F16.F32.PACK_AB R8, R41, R40 ;  /* 0x000000282908723e */ /* 0x000fe400000000ff */
[----:B------:R-:W-:Y:S02]  /*e7d0*/  F2FP.F16.F32.PACK_AB R9, R43, R42 ;  /* 0x0000002a2b09723e */ /* 0x000fe400000000ff */
[----:B------:R-:W-:Y:S02]  /*e7e0*/  F2FP.F16.F32.PACK_AB R10, R45, R44 ;  /* 0x0000002c2d0a723e */ /* 0x000fe400000000ff */
[----:B------:R-:W-:-:S02]  /*e7f0*/  F2FP.F16.F32.PACK_AB R11, R47, R46 ;  /* 0x0000002e2f0b723e */ /* 0x000fc400000000ff */
[----:B------:R-:W-:Y:S02]  /*e800*/  F2FP.F16.F32.PACK_AB R12, R49, R48 ;  /* 0x00000030310c723e */ /* 0x000fe400000000ff */
[----:B-1----:R-:W-:Y:S01]  /*e810*/  SHF.R.S32.HI R27, RZ, 0x1f, R31 ;  /* 0x0000001fff1b7819 */ /* 0x002fe2000001141f */
[----:B------:R-:W-:Y:S01]  /*e820*/  STSM.16.M88.4 [R26], R8 ;  /* 0x000000081a007844 */ /* 0x000fe20000000200 */
[----:B------:R-:W-:Y:S02]  /*e830*/  F2FP.F16.F32.PACK_AB R13, R51, R50 ;  /* 0x00000032330d723e */ /* 0x000fe400000000ff */
[----:B------:R-:W-:Y:S02]  /*e840*/  F2FP.F16.F32.PACK_AB R14, R53, R52 ;  /* 0x00000034350e723e */ /* 0x000fe400000000ff */
[----:B------:R-:W-:Y:S02]  /*e850*/  F2FP.F16.F32.PACK_AB R15, R55, R54 ;  /* 0x00000036370f723e */ /* 0x000fe400000000ff */
[----:B------:R-:W-:-:S02]  /*e860*/  F2FP.F16.F32.PACK_AB R64, R65, R64 ;  /* 0x000000404140723e */ /* 0x000fc400000000ff */
[----:B------:R-:W-:Y:S01]  /*e870*/  F2FP.F16.F32.PACK_AB R4, R57, R56 ;  /* 0x000000383904723e */ /* 0x000fe200000000ff */
[----:B------:R-:W-:Y:S01]  /*e880*/  STSM.16.M88.4 [R25], R12 ;  /* 0x0000000c19007844 */ /* 0x000fe20000000200 */
[----:B------:R-:W-:Y:S02]  /*e890*/  F2FP.F16.F32.PACK_AB R5, R59, R58 ;  /* 0x0000003a3b05723e */ /* 0x000fe400000000ff */
[----:B------:R-:W-:Y:S02]  /*e8a0*/  F2FP.F16.F32.PACK_AB R6, R61, R60 ;  /* 0x0000003c3d06723e */ /* 0x000fe400000000ff */
[----:B------:R-:W-:Y:S02]  /*e8b0*/  F2FP.F16.F32.PACK_AB R7, R63, R62 ;  /* 0x0000003e3f07723e */ /* 0x000fe400000000ff */
[----:B------:R-:W-:Y:S02]  /*e8c0*/  F2FP.F16.F32.PACK_AB R65, R67, R66 ;  /* 0x000000424341723e */ /* 0x000fe400000000ff */
[----:B------:R-:W-:Y:S01]  /*e8d0*/  ISETP.GE.OR P0, PT, R31, UR10, P0 ;  /* 0x0000000a1f007c0c */ /* 0x000fe20008706670 */
[----:B------:R1:W-:Y:S01]  /*e8e0*/  STSM.16.M88.4 [R24], R4 ;  /* 0x0000000418007844 */ /* 0x0003e20000000200 */
[----:B------:R-:W-:-:S02]  /*e8f0*/  IADD3.X R27, R27, R21, R30, P2, !PT ;  /* 0x000000151b1b7210 */ /* 0x000fc400017fe41e */
[----:B------:R-:W-:Y:S01]  /*e900*/  F2FP.F16.F32.PACK_AB R66, R69, R68 ;  /* 0x000000444542723e */ /* 0x000fe200000000ff */
[----:B------:R-:W2:Y:S01]  /*e910*/  SHFL.IDX PT, R6, R169, RZ, 0x1f ;  /* 0x00001fffa9067589 */ /* 0x000ea200000e0000 */
[----:B------:R-:W-:Y:S02]  /*e920*/  F2FP.F16.F32.PACK_AB R67, R71, R70 ;  /* 0x000000464743723e */ /* 0x000fe400000000ff */
[----:B------:R-:W-:Y:S02]  /*e930*/  F2FP.F16.F32.PACK_AB R28, R28, R29 ;  /* 0x0000001d1c1c723e */ /* 0x000fe400000000ff */
[----:B------:R-:W-:Y:S01]  /*e940*/  F2FP.F16.F32.PACK_AB R80, R81, R80 ;  /* 0x000000505150723e */ /* 0x000fe200000000ff */
[----:B------:R3:W-:Y:S01]  /*e950*/  STSM.16.M88.4 [R19], R64 ;  /* 0x0000004013007844 */ /* 0x0007e20000000200 */
[----:B------:R-:W-:Y:S02]  /*e960*/  F2FP.F16.F32.PACK_AB R29, R75, R74 ;  /* 0x0000004a4b1d723e */ /* 0x000fe400000000ff */
[----:B------:R-:W-:-:S02]  /*e970*/  F2FP.F16.F32.PACK_AB R30, R77, R76 ;  /* 0x0000004c4d1e723e */ /* 0x000fc400000000ff */
[----:B------:R-:W-:Y:S02]  /*e980*/  F2FP.F16.F32.PACK_AB R31, R79, R78 ;  /* 0x0000004e4f1f723e */ /* 0x000fe400000000ff */
[----:B------:R-:W-:Y:S02]  /*e990*/  F2FP.F16.F32.PACK_AB R81, R83, R82 ;  /* 0x000000525351723e */ /* 0x000fe400000000ff */
[----:B------:R-:W-:Y:S01]  /*e9a0*/  F2FP.F16.F32.PACK_AB R82, R85, R84 ;  /* 0x000000545552723e */ /* 0x000fe200000000ff */
[----:B------:R3:W-:Y:S01]  /*e9b0*/  STSM.16.M88.4 [R17], R28 ;  /* 0x0000001c11007844 */ /* 0x0007e20000000200 */
[----:B------:R-:W-:Y:S02]  /*e9c0*/  F2FP.F16.F32.PACK_AB R83, R87, R86 ;  /* 0x000000565753723e */ /* 0x000fe400000000ff */
[----:B-1----:R-:W-:-:S03]  /*e9d0*/  LEA R4, P2, R20, UR6, 0x2 ;  /* 0x0000000614047c11 */ /* 0x002fc6000f8410ff */
[----:B------:R3:W-:Y:S01]  /*e9e0*/  STSM.16.M88.4 [R3], R80 ;  /* 0x0000005003007844 */ /* 0x0007e20000000200 */
[----:B------:R-:W-:Y:S01]  /*e9f0*/  LEA.HI.X R5, R20, UR7, R27, 0x2, P2 ;  /* 0x0000000714057c11 */ /* 0x000fe200090f141b */
[----:B------:R-:W-:Y:S01]  /*ea00*/  @!PT LDS RZ, [RZ] ;  /* 0x00000000fffff984 */ /* 0x000fe20000000800 */
[----:B------:R-:W-:Y:S01]  /*ea10*/  @!PT LDS RZ, [RZ] ;  /* 0x00000000fffff984 */ /* 0x000fe20000000800 */
[----:B------:R-:W-:Y:S01]  /*ea20*/  @!PT LDS RZ, [RZ] ;  /* 0x00000000fffff984 */ /* 0x000fe20000000800 */
[----:B------:R1:W-:Y:S06]  /*ea30*/  MEMBAR.ALL.CTA ;  /* 0x0000000000007992 */ /* 0x0003ec0000008000 */
[----:B-1----:R-:W1:Y:S02]  /*ea40*/  FENCE.VIEW.ASYNC.S ;  /* 0x00000000000073c6 */ /* 0x002e640000000000 */
[----:B-1----:R-:W-:Y:S06]  /*ea50*/  BAR.ARV 0x1, 0x120 ;  /* 0x0044800000007b1d */ /* 0x002fec0000002000 */
[----:B------:R3:W-:Y:S04]  /*ea60*/  @!P1 STG.E desc[UR60][R4.64+0x20], R0 ;  /* 0x0000200004009986 */ /* 0x0007e8000c10193c */
[----:B------:R3:W-:Y:S01]  /*ea70*/  @!P0 STG.E desc[UR60][R4.64], R2 ;  /* 0x0000000204008986 */ /* 0x0007e2000c10193c */
[----:B--2---:R-:W-:-:S13]  /*ea80*/  ISETP.NE.AND P0, PT, R6, 0x7, PT ;  /* 0x000000070600780c */ /* 0x004fda0003f05270 */
[----:B---3--:R-:W-:Y:S05]  /*ea90*/  @P0 BRA `(.L_x_948) ;  /* 0x0000000800740947 */ /* 0x008fea0003800000 */
[----:B------:R-:W-:Y:S01]  /*eaa0*/  BAR.SYNC.DEFER_BLOCKING 0x1, 0x120 ;  /* 0x0044800000007b1d */ /* 0x000fe20000010000 */
[----:B------:R-:W-:-:S05]  /*eab0*/  ELECT P0, URZ, PT ;  /* 0x00000000003f782f */ /* 0x000fca0003800000 */
[----:B------:R-:W-:Y:S08]  /*eac0*/  BSSY B0, `(.L_x_949) ;  /* 0x0000013000007945 */ /* 0x000ff00003800000 */
[----:B------:R-:W-:Y:S05]  /*ead0*/  @!P0 BRA `(.L_x_950) ;  /* 0x0000000000448947 */ /* 0x000fea0003800000 */
[----:B------:R-:W-:Y:S01]  /*eae0*/  ULDC.64 UR8, c[0x0][0x198] ;  /* 0x0000660000087ab9 */ /* 0x000fe20000000a00 */
[----:B------:R-:W-:Y:S02]  /*eaf0*/  UIADD3 UR5, UR37, 0x4000, URZ ;  /* 0x0000400025057890 */ /* 0x000fe4000fffe03f */
[----:B------:R-:W-:Y:S01]  /*eb00*/  UIADD3 UR6, UP0, UR8, 0x9f0, URZ ;  /* 0x000009f008067890 */ /* 0x000fe2000ff1e03f */
[----:B------:R-:W-:Y:S01]  /*eb10*/  UMOV UR41, URZ ;  /* 0x0000003f00297c82 */ /* 0x000fe20008000000 */
[----:B------:R-:W-:Y:S02]  /*eb20*/  UMOV UR45, URZ ;  /* 0x0000003f002d7c82 */ /* 0x000fe40008000000 */
[----:B------:R-:W-:Y:S01]  /*eb30*/  UIADD3.X UR7, URZ, UR9, URZ, UP0, !UPT ;  /* 0x000000093f077290 */ /* 0x000fe200087fe43f */
[----:B------:R-:W-:Y:S01]  /*eb40*/  UMOV UR40, UR37 ;  /* 0x0000002500287c82 */ /* 0x000fe20008000000 */
[----:B------:R-:W-:-:S07]  /*eb50*/  UMOV UR8, 0x40 ;  /* 0x0000004000087882 */ /* 0x000fce0000000000 */
[----:B------:R1:W-:Y:S02]  /*eb60*/  UTMASTG.5D [UR40], [UR6] ;  /* 0x00000028060073b5 */ /* 0x0003e40008020000 */
[----:B-1----:R-:W-:Y:S01]  /*eb70*/  UMOV UR40, UR5 ;  /* 0x0000000500287c82 */ /* 0x002fe20008000000 */
[----:B------:R-:W-:Y:S01]  /*eb80*/  UMOV UR41, UR8 ;  /* 0x0000000800297c82 */ /* 0x000fe20008000000 */
[----:B------:R-:W-:Y:S01]  /*eb90*/  UIADD3 UR5, UR37, 0x2a820, URZ ;  /* 0x0002a82025057890 */ /* 0x000fe2000fffe03f */
[----:B------:R1:W-:Y:S03]  /*eba0*/  UTMASTG.5D [UR40], [UR6] ;  /* 0x00000028060073b5 */ /* 0x0003e60008020000 */
[----:B------:R-:W-:Y:S01]  /*ebb0*/  UPRMT UR5, URZ, 0x654, UR5 ;  /* 0x000006543f057896 */ /* 0x000fe20008000005 */
[----:B------:R0:W-:Y:S01]  /*ebc0*/  UTMACMDFLUSH ;  /* 0x00000000000079b7 */ /* 0x0001e20000000000 */
[----:B------:R-:W-:-:S07]  /*ebd0*/  DEPBAR.LE SB0, 0x0 ;  /* 0x000080000000791a */ /* 0x000fce0000000000 */
[----:B-1----:R-:W-:Y:S03]  /*ebe0*/  SYNCS.ARRIVE.TRANS64.RED.A1T0 RZ, [UR5], RZ ;  /* 0x000000ffffff79a7 */ /* 0x002fe60008100405 */
.L_x_950:
[----:B------:R-:W-:Y:S05]  /*ebf0*/  BSYNC B0 ;  /* 0x0000000000007941 */ /* 0x000fea0003800000 */
.L_x_949:
[----:B------:R-:W-:Y:S05]  /*ec00*/  BRA `(.L_x_948) ;  /* 0x0000000800187947 */ /* 0x000fea0003800000 */
.L_x_947:
[----:B------:R-:W1:Y:S01]  /*ec10*/  LDC R12, c[0x0][0xdac] ;  /* 0x00036b00ff0c7b82 */ /* 0x000e620000000800 */
[----:B------:R-:W-:Y:S01]  /*ec20*/  ISETP.GT.AND P0, PT, R171, 0x7f, PT ;  /* 0x0000007fab00780c */ /* 0x000fe20003f04270 */
[----:B------:R-:W-:Y:S01]  /*ec30*/  USHF.R.S32.HI UR6, URZ, 0x1f, UR43 ;  /* 0x0000001f3f067899 */ /* 0x000fe2000801142b */
[----:B------:R-:W-:Y:S01]  /*ec40*/  BSSY B0, `(.L_x_951) ;  /* 0x000001b000007945 */ /* 0x000fe20003800000 */
[----:B------:R-:W-:Y:S01]  /*ec50*/  USHF.R.S32.HI UR7, URZ, 0x1f, UR44 ;  /* 0x0000001f3f077899 */ /* 0x000fe2000801142c */
[----:B------:R-:W-:-:S03]  /*ec60*/  SHF.R.S32.HI R161, RZ, 0x1f, R160 ;  /* 0x0000001fffa17819 */ /* 0x000fc600000114a0 */
[----:B------:R-:W2:Y:S08]  /*ec70*/  LDC.64 R6, c[0x0][0xae0] ;  /* 0x0002b800ff067b82 */ /* 0x000eb00000000a00 */
[----:B------:R-:W3:Y:S01]  /*ec80*/  LDC.64 R8, c[0x0][0xae8] ;  /* 0x0002ba00ff087b82 */ /* 0x000ee20000000a00 */
[----:B------:R-:W-:Y:S05]  /*ec90*/  @P0 BRA `(.L_x_952) ;  /* 0x0000000000540947 */ /* 0x000fea0003800000 */
[----:B------:R-:W4:Y:S01]  /*eca0*/  S2R R0, SR_TID.X ;  /* 0x0000000000007919 */ /* 0x000f220000002100 */
[----:B------:R-:W-:Y:S01]  /*ecb0*/  ULDC UR5, c[0x0][0xa88] ;  /* 0x0002a20000057ab9 */ /* 0x000fe20000000800 */
[----:B----4-:R-:W-:-:S04]  /*ecc0*/  IADD3 R2, R165, -0x80, R0 ;  /* 0xffffff80a5027810 */ /* 0x010fc80007ffe000 */
[----:B------:R-:W-:-:S13]  /*ecd0*/  ISETP.GE.AND P0, PT, R2, UR5, PT ;  /* 0x0000000502007c0c */ /* 0x000fda000bf06270 */
[----:B------:R-:W-:Y:S05]  /*ece0*/  @P0 BRA `(.L_x_952) ;  /* 0x0000000000400947 */ /* 0x000fea0003800000 */
[----:B------:R-:W4:Y:S01]  /*ecf0*/  LDC.64 R4, c[0x0][0xb70] ;  /* 0x0002dc00ff047b82 */ /* 0x000f220000000a00 */
[----:B------:R-:W-:Y:S01]  /*ed00*/  SHF.R.S32.HI R3, RZ, 0x1f, R2 ;  /* 0x0000001fff037819 */ /* 0x000fe20000011402 */
[----:B------:R-:W-:-:S06]  /*ed10*/  ULDC.64 UR8, c[0x0][0xb40] ;  /* 0x0002d00000087ab9 */ /* 0x000fcc0000000a00 */
[----:B------:R-:W5:Y:S01]  /*ed20*/  LDC.64 R10, c[0x0][0xb78] ;  /* 0x0002de00ff0a7b82 */ /* 0x000f620000000a00 */
[C---:B----4-:R-:W-:Y:S02]  /*ed30*/  IMAD R0, R4.reuse, UR6, RZ ;  /* 0x0000000604007c24 */ /* 0x050fe4000f8e02ff */
[----:B------:R-:W-:-:S04]  /*ed40*/  IMAD.WIDE.U32 R2, R4, UR43, R2 ;  /* 0x0000002b04027c25 */ /* 0x000fc8000f8e0002 */
[----:B------:R-:W-:Y:S02]  /*ed50*/  IMAD R5, R5, UR43, R0 ;  /* 0x0000002b05057c24 */ /* 0x000fe4000f8e0200 */
[C---:B-----5:R-:W-:Y:S02]  /*ed60*/  IMAD R0, R10.reuse, UR7, RZ ;  /* 0x000000070a007c24 */ /* 0x060fe4000f8e02ff */
[----:B------:R-:W-:Y:S02]  /*ed70*/  IMAD.IADD R3, R3, 0x1, R5 ;  /* 0x0000000103037824 */ /* 0x000fe400078e0205 */
[----:B------:R-:W-:Y:S02]  /*ed80*/  IMAD R5, R11, UR44, R0 ;  /* 0x0000002c0b057c24 */ /* 0x000fe4000f8e0200 */
[----:B------:R-:W-:-:S04]  /*ed90*/  IMAD.WIDE.U32 R2, R10, UR44, R2 ;  /* 0x0000002c0a027c25 */ /* 0x000fc8000f8e0002 */
[----:B------:R-:W-:Y:S01]  /*eda0*/  IMAD.IADD R3, R3, 0x1, R5 ;  /* 0x0000000103037824 */ /* 0x000fe200078e0205 */
[----:B------:R-:W-:-:S04]  /*edb0*/  LEA R4, P0, R2, UR8, 0x2 ;  /* 0x0000000802047c11 */ /* 0x000fc8000f8010ff */
[----:B------:R-:W-:Y:S01]  /*edc0*/  LEA.HI.X R5, R2, UR9, R3, 0x2, P0 ;  /* 0x0000000902057c11 */ /* 0x000fe200080f1403 */
[----:B------:R-:W-:-:S05]  /*edd0*/  IMAD.MOV.U32 R3, RZ, RZ, -0x800000 ;  /* 0xff800000ff037424 */ /* 0x000fca00078e00ff */
[----:B------:R4:W-:Y:S03]  /*ede0*/  STG.E desc[UR60][R4.64], R3 ;  /* 0x0000000304007986 */ /* 0x0009e6000c10193c */
.L_x_952:
[----:B------:R-:W-:Y:S05]  /*edf0*/  BSYNC B0 ;  /* 0x0000000000007941 */ /* 0x000fea0003800000 */
.L_x_951:
[----:B------:R-:W-:Y:S01]  /*ee00*/  ULDC UR5, c[0x0][0xa88] ;  /* 0x0002a20000057ab9 */ /* 0x000fe20000000800 */
[C---:B--2---:R-:W-:Y:S01]  /*ee10*/  IMAD R0, R6.reuse, UR6, RZ ;  /* 0x0000000606007c24 */ /* 0x044fe2000f8e02ff */
[----:B------:R-:W-:Y:S01]  /*ee20*/  UIADD3 UR42, -UR42, UR5, URZ ;  /* 0x000000052a2a7290 */ /* 0x000fe2000fffe13f */
[----:B----4-:R-:W-:Y:S01]  /*ee30*/  IMAD.WIDE.U32 R2, R6, UR43, R160 ;  /* 0x0000002b06027c25 */ /* 0x010fe2000f8e00a0 */
[----:B------:R-:W-:Y:S01]  /*ee40*/  ULOP3.LUT UR46, URZ, UR46, URZ, 0x33, !UPT ;  /* 0x0000002e3f2e7292 */ /* 0x000fe2000f8e333f */
[----:B------:R-:W-:Y:S01]  /*ee50*/  SHF.R.S32.HI R163, RZ, 0x1f, R162 ;  /* 0x0000001fffa37819 */ /* 0x000fe200000114a2 */
[----:B------:R-:W-:Y:S01]  /*ee60*/  BSSY B0, `(.L_x_953) ;  /* 0x0000021000007945 */ /* 0x000fe20003800000 */
[----:B------:R-:W-:Y:S01]  /*ee70*/  IMAD R5, R7, UR43, R0 ;  /* 0x0000002b07057c24 */ /* 0x000fe2000f8e0200 */
[C---:B------:R-:W-:Y:S01]  /*ee80*/  ISETP.GE.AND P2, PT, R162.reuse, UR42, PT ;  /* 0x0000002aa2007c0c */ /* 0x040fe2000bf46270 */
[C---:B------:R-:W-:Y:S02]  /*ee90*/  VIADD R0, R162.reuse, 0x40 ;  /* 0x00000040a2007836 */ /* 0x040fe40000000000 */
[----:B------:R-:W-:-:S02]  /*eea0*/  VIADD R4, R162, 0x20 ;  /* 0x00000020a2047836 */ /* 0x000fc40000000000 */
[----:B------:R-:W-:Y:S01]  /*eeb0*/  IMAD.IADD R3, R3, 0x1, R5 ;  /* 0x0000000103037824 */ /* 0x000fe200078e0205 */
[----:B------:R-:W-:Y:S01]  /*eec0*/  ISETP.GE.AND P0, PT, R0, UR42, PT ;  /* 0x0000002a00007c0c */ /* 0x000fe2000bf06270 */
[----:B---3--:R-:W-:Y:S01]  /*eed0*/  IMAD R0, R8, UR7, RZ ;  /* 0x0000000708007c24 */ /* 0x008fe2000f8e02ff */
[----:B------:R-:W-:Y:S01]  /*eee0*/  ISETP.GE.AND P4, PT, R4, UR42, PT ;  /* 0x0000002a04007c0c */ /* 0x000fe2000bf86270 */
[----:B------:R-:W-:Y:S02]  /*eef0*/  VIADD R4, R162, 0x60 ;  /* 0x00000060a2047836 */ /* 0x000fe40000000000 */
[----:B------:R-:W-:Y:S02]  /*ef00*/  IMAD R9, R9, UR44, R0 ;  /* 0x0000002c09097c24 */ /* 0x000fe4000f8e0200 */
[----:B-1----:R-:W-:Y:S01]  /*ef10*/  VIADD R5, R12, UR46 ;  /* 0x0000002e0c057c36 */ /* 0x002fe20008000000 */
[----:B------:R-:W-:Y:S01]  /*ef20*/  ISETP.GE.AND P1, PT, R4, UR42, PT ;  /* 0x0000002a04007c0c */ /* 0x000fe2000bf26270 */
[----:B------:R-:W-:-:S04]  /*ef30*/  IMAD.WIDE.U32 R6, R8, UR44, R2 ;  /* 0x0000002c08067c25 */ /* 0x000fc8000f8e0002 */
[----:B------:R-:W-:-:S04]  /*ef40*/  IMAD.WIDE R4, R5, 0x80, R162 ;  /* 0x0000008005047825 */ /* 0x000fc800078e02a2 */
[----:B------:R-:W-:Y:S01]  /*ef50*/  IMAD.IADD R11, R7, 0x1, R9 ;  /* 0x00000001070b7824 */ /* 0x000fe200078e0209 */
[----:B------:R-:W-:Y:S06]  /*ef60*/  @P2 BRA `(.L_x_954) ;  /* 0x0000000000402947 */ /* 0x000fec0003800000 */
[----:B------:R-:W-:Y:S01]  /*ef70*/  ULDC.64 UR6, c[0x0][0xad8] ;  /* 0x0002b60000067ab9 */ /* 0x000fe20000000a00 */
[C---:B------:R-:W-:Y:S01]  /*ef80*/  VIADD R0, R160.reuse, 0x40 ;  /* 0x00000040a0007836 */ /* 0x040fe20000000000 */
[----:B------:R-:W-:Y:S01]  /*ef90*/  ULDC UR5, c[0x0][0xa8c] ;  /* 0x0002a30000057ab9 */ /* 0x000fe20000000800 */
[----:B------:R-:W-:Y:S01]  /*efa0*/  IMAD R9, R5, UR6, RZ ;  /* 0x0000000605097c24 */ /* 0x000fe2000f8e02ff */
[----:B------:R-:W-:Y:S01]  /*efb0*/  ISETP.GE.AND P2, PT, R160, UR5, PT ;  /* 0x00000005a0007c0c */ /* 0x000fe2000bf46270 */
[----:B------:R-:W-:Y:S01]  /*efc0*/  IMAD.MOV.U32 R2, RZ, RZ, R6 ;  /* 0x000000ffff027224 */ /* 0x000fe200078e0006 */
[----:B------:R-:W-:Y:S01]  /*efd0*/  ISETP.GE.AND P3, PT, R0, UR5, PT ;  /* 0x0000000500007c0c */ /* 0x000fe2000bf66270 */
[----:B------:R-:W-:Y:S02]  /*efe0*/  IMAD.MOV.U32 R3, RZ, RZ, R11 ;  /* 0x000000ffff037224 */ /* 0x000fe400078e000b */
        /* <DEDUP_REMOVED lines=8> */
.L_x_954:
[----:B------:R-:W-:Y:S05]  /*f070*/  BSYNC B0 ;  /* 0x0000000000007941 */ /* 0x000fea0003800000 */
.L_x_953:
[----:B------:R-:W-:Y:S04]  /*f080*/  BSSY B0, `(.L_x_955) ;  /* 0x0000014000007945 */ /* 0x000fe80003800000 */
[----:B------:R-:W-:Y:S05]  /*f090*/  @P4 BRA `(.L_x_956) ;  /* 0x0000000000484947 */ /* 0x000fea0003800000 */
[----:B-1----:R-:W-:Y:S01]  /*f0a0*/  IADD3 R9, P2, R4, 0x20, RZ ;  /* 0x0000002004097810 */ /* 0x002fe20007f5e0ff */
[----:B------:R-:W-:Y:S01]  /*f0b0*/  ULDC.64 UR6, c[0x0][0xad8] ;  /* 0x0002b60000067ab9 */ /* 0x000fe20000000a00 */
[----:B------:R-:W-:Y:S01]  /*f0c0*/  IMAD.MOV.U32 R2, RZ, RZ, R6 ;  /* 0x000000ffff027224 */ /* 0x000fe200078e0006 */
[----:B------:R-:W-:Y:S01]  /*f0d0*/  ULDC UR5, c[0x0][0xa8c] ;  /* 0x0002a30000057ab9 */ /* 0x000fe20000000800 */
[----:B------:R-:W-:Y:S01]  /*f0e0*/  IMAD.MOV.U32 R3, RZ, RZ, R11 ;  /* 0x000000ffff037224 */ /* 0x000fe200078e000b */
[C---:B------:R-:W-:Y:S01]  /*f0f0*/  ISETP.GE.AND P3, PT, R160.reuse, UR5, PT ;  /* 0x00000005a0007c0c */ /* 0x040fe2000bf66270 */
[----:B------:R-:W-:Y:S02]  /*f100*/  IMAD.X R0, RZ, RZ, R5, P2 ;  /* 0x000000ffff007224 */ /* 0x000fe400010e0605 */
        /* <DEDUP_REMOVED lines=11> */
.L_x_956:
[----:B------:R-:W-:Y:S05]  /*f1c0*/  BSYNC B0 ;  /* 0x0000000000007941 */ /* 0x000fea0003800000 */
.L_x_955:
[----:B------:R-:W-:Y:S04]  /*f1d0*/  BSSY B0, `(.L_x_957) ;  /* 0x0000014000007945 */ /* 0x000fe80003800000 */
[----:B------:R-:W-:Y:S05]  /*f1e0*/  @P0 BRA `(.L_x_958) ;  /* 0x0000000000480947 */ /* 0x000fea0003800000 */
[----:B-12---:R-:W-:Y:S01]  /*f1f0*/  IADD3 R9, P0, R4, 0x40, RZ ;  /* 0x0000004004097810 */ /* 0x006fe20007f1e0ff */
        /* <DEDUP_REMOVED lines=17> */
.L_x_958:
[----:B------:R-:W-:Y:S05]  /*f310*/  BSYNC B0 ;  /* 0x0000000000007941 */ /* 0x000fea0003800000 */
.L_x_957:
        /* <DEDUP_REMOVED lines=20> */
.L_x_959:
[----:B------:R-:W-:Y:S05]  /*f460*/  BSYNC B0 ;  /* 0x0000000000007941 */ /* 0x000fea0003800000 */
.L_x_948:
[----:B------:R-:W5:Y:S02]  /*f470*/  LDC R0, c[0x0][0xda8] ;  /* 0x00036a00ff007b82 */ /* 0x000f640000000800 */
[----:B-----5:R-:W-:-:S13]  /*f480*/  ISETP.LE.AND P0, PT, R0, UR4, PT ;  /* 0x0000000400007c0c */ /* 0x020fda000bf03270 */
[----:B------:R-:W-:Y:S05]  /*f490*/  @!P0 BRA `(.L_x_960) ;  /* 0xffffff1800508947 */ /* 0x000fea000383ffff */
[----:B------:R-:W-:Y:S05]  /*f4a0*/  EXIT ;  /* 0x000000000000794d */ /* 0x000fea0003800000 */
.L_x_866:
[----:B------:R-:W-:-:S08]  /*f4b0*/  NOP ;  /* 0x0000000000007918 */ /* 0x000fd00000000000 */
[----:B-1----:R-:W1:-:S00]  /*f4c0*/  USETMAXREG.DEALLOC.CTAPOOL 0x18 ;  /* 0x00000018000079c8 */ /* 0x002e4000080e0500 */
[----:B-1----:R-:W-:-:S06]  /*f4d0*/  LOP3.LUT R0, R0, 0x3, RZ, 0xc0, !PT ;  /* 0x0000000300007812 */ /* 0x002fcc00078ec0ff */
[----:B------:R-:W1:Y:S02]  /*f4e0*/  SHFL.IDX PT, R0, R0, RZ, 0x1f ;  /* 0x00001fff00007589 */ /* 0x000e6400000e0000 */
[----:B-1----:R-:W-:-:S13]  /*f4f0*/  ISETP.NE.AND P0, PT, R0, RZ, PT ;  /* 0x000000ff0000720c */ /* 0x002fda0003f05270 */
[----:B------:R-:W-:Y:S05]  /*f500*/  @P0 EXIT ;  /* 0x000000000000094d */ /* 0x000fea0003800000 */
[----:B------:R-:W1:Y:S01]  /*f510*/  S2UR UR4, SR_CTAID.X ;  /* 0x00000000000479c3 */ /* 0x000e620000002500 */
[----:B------:R-:W-:Y:S01]  /*f520*/  UMOV UR47, URZ ;  /* 0x0000003f002f7c82 */ /* 0x000fe20008000000 */
[----:B------:R-:W-:Y:S02]  /*f530*/  IMAD.MOV.U32 R16, RZ, RZ, RZ ;  /* 0x000000ffff107224 */ /* 0x000fe400078e00ff */
[----:B------:R-:W-:-:S04]  /*f540*/  IMAD.MOV.U32 R17, RZ, RZ, 0x1 ;  /* 0x00000001ff117424 */ /* 0x000fc800078e00ff */
[----:B------:R-:W1:Y:S02]  /*f550*/  LDC R0, c[0x0][0xda8] ;  /* 0x00036a00ff007b82 */ /* 0x000e640000000800 */
[----:B-1----:R-:W-:-:S13]  /*f560*/  ISETP.LE.AND P0, PT, R0, UR4, PT ;  /* 0x0000000400007c0c */ /* 0x002fda000bf03270 */
[----:B------:R-:W-:Y:S05]  /*f570*/  @P0 BRA `(.L_x_961) ;  /* 0x0000002c00f40947 */ /* 0x000fea0003800000 */
[----:B------:R-:W-:Y:S01]  /*f580*/  IMAD.U32 R19, RZ, RZ, UR4 ;  /* 0x00000004ff137e24 */ /* 0x000fe2000f8e00ff */
[----:B------:R-:W-:Y:S01]  /*f590*/  ULDC UR48, c[0x0][0xc] ;  /* 0x0000030000307ab9 */ /* 0x000fe20000000800 */
[----:B------:R-:W-:Y:S01]  /*f5a0*/  IMAD.MOV.U32 R17, RZ, RZ, 0x1 ;  /* 0x00000001ff117424 */ /* 0x000fe200078e00ff */
[----:B------:R-:W-:Y:S01]  /*f5b0*/  ULDC.64 UR44, c[0x0][0x198] ;  /* 0x00006600002c7ab9 */ /* 0x000fe20000000a00 */
[----:B------:R-:W-:Y:S01]  /*f5c0*/  IMAD.MOV.U32 R16, RZ, RZ, RZ ;  /* 0x000000ffff107224 */ /* 0x000fe200078e00ff */
[----:B------:R-:W-:-:S06]  /*f5d0*/  UMOV UR47, URZ ;  /* 0x0000003f002f7c82 */ /* 0x000fcc0008000000 */
.L_x_1015:
[----:B------:R-:W-:Y:S01]  /*f5e0*/  ULDC UR7, c[0x0][0xdd0] ;  /* 0x0003740000077ab9 */ /* 0x000fe20000000800 */
[----:B-1----:R-:W1:Y:S01]  /*f5f0*/  LDC R0, c[0x0][0xde8] ;  /* 0x00037a00ff007b82 */ /* 0x002e620000000800 */
[C---:B------:R-:W-:Y:S01]  /*f600*/  R2UR UR8, R19.reuse ;  /* 0x00000000130872ca */ /* 0x040fe200000e0000 */
[----:B------:R-:W-:Y:S01]  /*f610*/  UISETP.NE.AND UP0, UPT, UR7, 0x1, UPT ;  /* 0x000000010700788c */ /* 0x000fe2000bf05270 */
[----:B------:R-:W-:-:S10]  /*f620*/  R2UR UR6, R19 ;  /* 0x00000000130672ca */ /* 0x000fd400000e0000 */
[----:B------:R-:W-:Y:S01]  /*f630*/  @UP0 ULDC UR4, c[0x0][0xdd4] ;  /* 0x0003750000040ab9 */ /* 0x000fe20000000800 */
[----:B------:R-:W-:Y:S01]  /*f640*/  @UP0 ULDC UR9, c[0x0][0xdd8] ;  /* 0x0003760000090ab9 */ /* 0x000fe20000000800 */
[----:B------:R-:W-:-:S04]  /*f650*/  UIMAD.WIDE.U32 UR4, UR8, UR4, URZ ;  /* 0x00000004080472a5 */ /* 0x000fc8000f8e003f */
[----:B------:R-:W-:-:S04]  /*f660*/  @UP0 USHF.R.U32.HI UR8, URZ, UR9, UR5 ;  /* 0x000000093f080299 */ /* 0x000fc80008011605 */
[----:B------:R-:W-:Y:S02]  /*f670*/  UIADD3 UR4, -UR8, URZ, URZ ;  /* 0x0000003f08047290 */ /* 0x000fe4000fffe13f */
[----:B-1----:R-:W-:Y:S02]  /*f680*/  ISETP.LE.AND P0, PT, R0, UR8, PT ;  /* 0x0000000800007c0c */ /* 0x002fe4000bf03270 */
[----:B------:R-:W-:-:S11]  /*f690*/  UIMAD UR7, UR7, UR4, UR6 ;  /* 0x00000004070772a4 */ /* 0x000fd6000f8e0206 */
[----:B------:R-:W-:Y:S05]  /*f6a0*/  @!P0 BRA `(.L_x_962) ;  /* 0x0000000000208947 */ /* 0x000fea0003800000 */
        /* <DEDUP_REMOVED lines=8> */
.L_x_962:
[----:B------:R-:W-:Y:S01]  /*f730*/  ULDC UR9, c[0x0][0xdc4] ;  /* 0x0003710000097ab9 */ /* 0x000fe20000000800 */
[----:B------:R-:W-:Y:S01]  /*f740*/  UMOV UR6, UR7 ;  /* 0x0000000700067c82 */ /* 0x000fe20008000000 */
[----:B------:R-:W-:-:S11]  /*f750*/  UISETP.NE.AND UP0, UPT, UR9, 0x1, UPT ;  /* 0x000000010900788c */ /* 0x000fd6000bf05270 */
[----:B------:R-:W-:Y:S02]  /*f760*/  @UP0 ULDC.64 UR10, c[0x0][0xdc8] ;  /* 0x00037200000a0ab9 */ /* 0x000fe40000000a00 */
[----:B------:R-:W-:-:S04]  /*f770*/  UIMAD.WIDE.U32 UR4, UR7, UR10, URZ ;  /* 0x0000000a070472a5 */ /* 0x000fc8000f8e003f */
[----:B------:R-:W-:-:S04]  /*f780*/  @UP0 USHF.R.U32.HI UR6, URZ, UR11, UR5 ;  /* 0x0000000b3f060299 */ /* 0x000fc80008011605 */
[----:B------:R-:W-:-:S12]  /*f790*/  UIMAD UR4, UR6, UR9, URZ ;  /* 0x00000009060472a4 */ /* 0x000fd8000f8e023f */
.L_x_963:
[----:B------:R-:W-:Y:S01]  /*f7a0*/  ULDC.64 UR12, c[0x0][0x3f8] ;  /* 0x0000fe00000c7ab9 */ /* 0x000fe20000000a00 */
[----:B------:R-:W-:Y:S02]  /*f7b0*/  UIADD3 UR9, UR7, -UR4, URZ ;  /* 0x8000000407097290 */ /* 0x000fe4000fffe03f */
[----:B------:R-:W-:Y:S02]  /*f7c0*/  UISETP.NE.U32.AND UP0, UPT, UR12, URZ, UPT ;  /* 0x0000003f0c00728c */ /* 0x000fe4000bf05070 */
[----:B------:R-:W-:Y:S01]  /*f7d0*/  ULOP3.LUT UR10, URZ, UR6, URZ, 0x33, !UPT ;  /* 0x000000063f0a7292 */ /* 0x000fe2000f8e333f */
[----:B------:R-:W-:Y:S01]  /*f7e0*/  ULDC UR12, c[0x0][0xdb8] ;  /* 0x00036e00000c7ab9 */ /* 0x000fe20000000800 */
[----:B------:R-:W-:Y:S01]  /*f7f0*/  ULDC.64 UR4, c[0x0][0x9e0] ;  /* 0x0002780000047ab9 */ /* 0x000fe20000000a00 */
[----:B------:R-:W-:Y:S02]  /*f800*/  UISETP.NE.AND UP1, UPT, UR12, 0x1, UPT ;  /* 0x000000010c00788c */ /* 0x000fe4000bf25270 */
[----:B------:R-:W-:Y:S01]  /*f810*/  UISETP.NE.AND.EX UP0, UPT, UR13, URZ, UPT, UP0 ;  /* 0x0000003f0d00728c */ /* 0x000fe2000bf05300 */
[----:B------:R-:W-:-:S02]  /*f820*/  ULDC UR11, c[0x0][0xdc4] ;  /* 0x00037100000b7ab9 */ /* 0x000fc40000000800 */
[----:B------:R-:W-:Y:S01]  /*f830*/  ULDC UR13, c[0x0][0xdac] ;  /* 0x00036b00000d7ab9 */ /* 0x000fe20000000800 */
[----:B------:R-:W-:Y:S02]  /*f840*/  UISETP.GE.AND UP2, UPT, UR5, 0x1, UPT ;  /* 0x000000010500788c */ /* 0x000fe4000bf46270 */
[----:B------:R-:W-:Y:S02]  /*f850*/  UIMAD UR11, UR8, UR11, UR9 ;  /* 0x0000000b080b72a4 */ /* 0x000fe4000f8e0209 */
[----:B------:R-:W-:Y:S01]  /*f860*/  UIADD3 UR10, UR10, UR13, URZ ;  /* 0x0000000d0a0a7290 */ /* 0x000fe2000fffe03f */
[----:B------:R-:W-:Y:S01]  /*f870*/  @UP1 ULDC UR8, c[0x0][0xdbc] ;  /* 0x00036f0000081ab9 */ /* 0x000fe20000000800 */
[----:B------:R-:W-:Y:S01]  /*f880*/  PLOP3.LUT P1, PT, PT, PT, UP2, 0x80, 0x0 ;  /* 0x000000000000781c */ /* 0x000fe20003f2f028 */
[----:B------:R-:W-:Y:S02]  /*f890*/  UIMAD.WIDE.U32 UR8, UR11, UR8, URZ ;  /* 0x000000080b0872a5 */ /* 0x000fe4000f8e003f */
[----:B------:R-:W-:Y:S01]  /*f8a0*/  USHF.L.U32 UR41, UR10, 0x7, URZ ;  /* 0x000000070a297899 */ /* 0x000fe2000800063f */
[----:B------:R-:W-:Y:S01]  /*f8b0*/  ULDC UR14, c[0x0][0x404] ;  /* 0x00010100000e7ab9 */ /* 0x000fe20000000800 */
[----:B------:R-:W-:Y:S01]  /*f8c0*/  ULDC UR7, c[0x0][0x288] ;  /* 0x0000a20000077ab9 */ /* 0x000fe20000000800 */
[----:B------:R-:W-:Y:S01]  /*f8d0*/  @UP1 ULDC UR13, c[0x0][0xdc0] ;  /* 0x00037000000d1ab9 */ /* 0x000fe20000000800 */
[----:B------:R-:W-:Y:S01]  /*f8e0*/  UMOV UR43, UR11 ;  /* 0x0000000b002b7c82 */ /* 0x000fe20008000000 */
[----:B------:R-:W-:-:S02]  /*f8f0*/  USEL UR14, UR14, 0x1, UP0 ;  /* 0x000000010e0e7887 */ /* 0x000fc40008000000 */
[----:B------:R-:W-:Y:S02]  /*f900*/  UIADD3 UR10, UR41, 0x80, -UR7 ;  /* 0x00000080290a7890 */ /* 0x000fe4000fffe807 */
[----:B------:R-:W-:Y:S01]  /*f910*/  @UP1 USHF.R.U32.HI UR43, URZ, UR13, UR9 ;  /* 0x0000000d3f2b1299 */ /* 0x000fe20008011609 */
[----:B------:R-:W-:Y:S02]  /*f920*/  ULDC UR6, c[0x0][0x2e0] ;  /* 0x0000b80000067ab9 */ /* 0x000fe40000000800 */
[----:B------:R-:W-:Y:S02]  /*f930*/  UIMAD UR8, UR14, UR6, UR10 ;  /* 0x000000060e0872a4 */ /* 0x000fe4000f8e020a */
[----:B------:R-:W-:Y:S02]  /*f940*/  UIADD3 UR42, -UR43, URZ, URZ ;  /* 0x0000003f2b2a7290 */ /* 0x000fe4000fffe13f */
[----:B------:R-:W-:Y:S02]  /*f950*/  UIADD3 UR4, UR8, UR4, URZ ;  /* 0x0000000408047290 */ /* 0x000fe4000fffe03f */
[----:B------:R-:W-:Y:S01]  /*f960*/  UIMAD UR42, UR12, UR42, UR11 ;  /* 0x0000002a0c2a72a4 */ /* 0x000fe2000f8e020b */
[----:B------:R-:W-:Y:S11]  /*f970*/  @!P1 BRA `(.L_x_964) ;  /* 0x0000000000449947 */ /* 0x000ff60003800000 */
[----:B------:R-:W-:Y:S01]  /*f980*/  ISETP.LT.AND P0, PT, RZ, UR8, PT ;  /* 0x00000008ff007c0c */ /* 0x000fe2000bf01270 */
[----:B------:R-:W-:-:S12]  /*f990*/  UIADD3 UR10, UR8, -0x1, URZ ;  /* 0xffffffff080a7890 */ /* 0x000fd8000fffe03f */
[----:B------:R-:W-:Y:S05]  /*f9a0*/  @P0 BRA `(.L_x_965) ;  /* 0x00000000001c0947 */ /* 0x000fea0003800000 */
[----:B------:R-:W-:Y:S02]  /*f9b0*/  UISETP.NE.AND UP0, UPT, UR5, 0x1, UPT ;  /* 0x000000010500788c */ /* 0x000fe4000bf05270 */
[----:B------:R-:W-:-:S09]  /*f9c0*/  UIADD3 UR10, -UR8, URZ, URZ ;  /* 0x0000003f080a7290 */ /* 0x000fd2000fffe13f */
[----:B------:R-:W-:Y:S02]  /*f9d0*/  @UP0 ULDC.64 UR12, c[0x0][0x9e8] ;  /* 0x00027a00000c0ab9 */ /* 0x000fe40000000a00 */
[----:B------:R-:W-:-:S04]  /*f9e0*/  UIMAD.WIDE.U32 UR8, UR10, UR12, URZ ;  /* 0x0000000c0a0872a5 */ /* 0x000fc8000f8e003f */
[----:B------:R-:W-:-:S04]  /*f9f0*/  @UP0 USHF.R.U32.HI UR10, URZ, UR13, UR9 ;  /* 0x0000000d3f0a0299 */ /* 0x000fc80008011609 */
[----:B------:R-:W-:Y:S01]  /*fa00*/  ULOP3.LUT UR10, URZ, UR10, URZ, 0x33, !UPT ;  /* 0x0000000a3f0a7292 */ /* 0x000fe2000f8e333f */
[----:B------:R-:W-:Y:S11]  /*fa10*/  BRA `(.L_x_966) ;  /* 0x0000000000107947 */ /* 0x000ff60003800000 */
.L_x_965:
[----:B------:R-:W-:-:S11]  /*fa20*/  UISETP.NE.AND UP0, UPT, UR5, 0x1, UPT ;  /* 0x000000010500788c */ /* 0x000fd6000bf05270 */
[----:B------:R-:W-:Y:S02]  /*fa30*/  @UP0 ULDC.64 UR12, c[0x0][0x9e8] ;  /* 0x00027a00000c0ab9 */ /* 0x000fe40000000a00 */
[----:B------:R-:W-:-:S04]  /*fa40*/  UIMAD.WIDE.U32 UR8, UR10, UR12, URZ ;  /* 0x0000000c0a0872a5 */ /* 0x000fc8000f8e003f */
[----:B------:R-:W-:-:S12]  /*fa50*/  @UP0 USHF.R.U32.HI UR10, URZ, UR13, UR9 ;  /* 0x0000000d3f0a0299 */ /* 0x000fd80008011609 */
.L_x_966:
[----:B------:R-:W-:-:S04]  /*fa60*/  UIMAD UR10, UR10, UR5, UR5 ;  /* 0x000000050a0a72a4 */ /* 0x000fc8000f8e0205 */
[----:B------:R-:W-:-:S04]  /*fa70*/  UISETP.LT.AND UP0, UPT, UR4, UR10, UPT ;  /* 0x0000000a0400728c */ /* 0x000fc8000bf01270 */
[----:B------:R-:W-:-:S12]  /*fa80*/  USEL UR4, UR4, UR10, UP0 ;  /* 0x0000000a04047287 */ /* 0x000fd80008000000 */
.L_x_964:
[----:B------:R-:W-:Y:S02]  /*fa90*/  UIMAD UR8, UR14, UR6, 0x5f ;  /* 0x0000005f0e0874a4 */ /* 0x000fe4000f8e0206 */
[----:B------:R-:W-:Y:S02]  /*faa0*/  UIADD3 UR10, UR4, 0x5f, URZ ;  /* 0x0000005f040a7890 */ /* 0x000fe4000fffe03f */
[----:B------:R-:W-:Y:S02]  /*fab0*/  UIMAD.WIDE UR8, UR8, 0x2aaaaaab, URZ ;  /* 0x2aaaaaab080878a5 */ /* 0x000fe4000f8e023f */
[----:B------:R-:W-:Y:S02]  /*fac0*/  UIMAD.WIDE UR10, UR10, 0x2aaaaaab, URZ ;  /* 0x2aaaaaab0a0a78a5 */ /* 0x000fe4000f8e023f */
[----:B------:R-:W-:Y:S02]  /*fad0*/  USHF.R.U32.HI UR8, URZ, 0x1f, UR9 ;  /* 0x0000001f3f087899 */ /* 0x000fe40008011609 */
[----:B------:R-:W-:-:S02]  /*fae0*/  USHF.R.U32.HI UR4, URZ, 0x1f, UR11 ;  /* 0x0000001f3f047899 */ /* 0x000fc4000801160b */
[----:B------:R-:W-:Y:S02]  /*faf0*/  UIADD3 UR7, UR41, -UR7, URZ ;  /* 0x8000000729077290 */ /* 0x000fe4000fffe03f */
[----:B------:R-:W-:Y:S02]  /*fb00*/  ULEA.HI.SX32 UR9, UR9, UR8, 0x1c ;  /* 0x0000000809097291 */ /* 0x000fe4000f8fe23f */
[----:B------:R-:W-:Y:S02]  /*fb10*/  ULEA.HI.SX32 UR4, UR11, UR4, 0x1c ;  /* 0x000000040b047291 */ /* 0x000fe4000f8fe23f */
[----:B------:R-:W-:Y:S02]  /*fb20*/  UIMAD UR7, UR14, UR6, UR7 ;  /* 0x000000060e0772a4 */ /* 0x000fe4000f8e0207 */
[----:B------:R-:W-:Y:S01]  /*fb30*/  UISETP.LT.AND UP0, UPT, UR9, UR4, UPT ;  /* 0x000000040900728c */ /* 0x000fe2000bf01270 */
[----:B------:R-:W-:Y:S02]  /*fb40*/  ULDC UR8, c[0x0][0x9dc] ;  /* 0x0002770000087ab9 */ /* 0x000fe40000000800 */
[----:B------:R-:W-:-:S02]  /*fb50*/  UIADD3 UR8, UR7, -UR8, URZ ;  /* 0x8000000807087290 */ /* 0x000fc4000fffe03f */
[----:B------:R-:W-:Y:S01]  /*fb60*/  USEL UR46, UR9, UR4, UP0 ;  /* 0x00000004092e7287 */ /* 0x000fe20008000000 */
[----:B------:R-:W-:Y:S11]  /*fb70*/  @!P1 BRA `(.L_x_967) ;  /* 0x0000000000489947 */ /* 0x000ff60003800000 */
[----:B------:R-:W-:Y:S02]  /*fb80*/  UMOV UR4, UR7 ;  /* 0x0000000700047c82 */ /* 0x000fe40008000000 */
[----:B------:R-:W-:-:S06]  /*fb90*/  UISETP.GT.AND UP0, UPT, UR4, -0x1, UPT ;  /* 0xffffffff0400788c */ /* 0x000fcc000bf04270 */
[----:B------:R-:W-:-:S13]  /*fba0*/  PLOP3.LUT P0, PT, PT, PT, UP0, 0x80, 0x0 ;  /* 0x000000000000781c */ /* 0x000fda0003f0f008 */
[----:B------:R-:W-:Y:S05]  /*fbb0*/  @P0 BRA `(.L_x_968) ;  /* 0x00000000001c0947 */ /* 0x000fea0003800000 */
[----:B------:R-:W-:Y:S02]  /*fbc0*/  UISETP.NE.AND UP0, UPT, UR5, 0x1, UPT ;  /* 0x000000010500788c */ /* 0x000fe4000bf05270 */
[----:B------:R-:W-:-:S09]  /*fbd0*/  ULOP3.LUT UR4, URZ, UR4, URZ, 0x33, !UPT ;  /* 0x000000043f047292 */ /* 0x000fd2000f8e333f */
[----:B------:R-:W-:Y:S02]  /*fbe0*/  @UP0 ULDC.64 UR10, c[0x0][0x9e8] ;  /* 0x00027a00000a0ab9 */ /* 0x000fe40000000a00 */
[----:B------:R-:W-:-:S04]  /*fbf0*/  UIMAD.WIDE.U32 UR6, UR4, UR10, URZ ;  /* 0x0000000a040672a5 */ /* 0x000fc8000f8e003f */
[----:B------:R-:W-:-:S04]  /*fc00*/  @UP0 USHF.R.U32.HI UR4, URZ, UR11, UR7 ;  /* 0x0000000b3f040299 */ /* 0x000fc80008011607 */
[----:B------:R-:W-:Y:S01]  /*fc10*/  ULOP3.LUT UR4, URZ, UR4, URZ, 0x33, !UPT ;  /* 0x000000043f047292 */ /* 0x000fe2000f8e333f */
[----:B------:R-:W-:Y:S11]  /*fc20*/  BRA `(.L_x_969) ;  /* 0x0000000000107947 */ /* 0x000ff60003800000 */
.L_x_968:
[----:B------:R-:W-:-:S11]  /*fc30*/  UISETP.NE.AND UP0, UPT, UR5, 0x1, UPT ;  /* 0x000000010500788c */ /* 0x000fd6000bf05270 */
[----:B------:R-:W-:Y:S02]  /*fc40*/  @UP0 ULDC.64 UR10, c[0x0][0x9e8] ;  /* 0x00027a00000a0ab9 */ /* 0x000fe40000000a00 */
[----:B------:R-:W-:-:S04]  /*fc50*/  UIMAD.WIDE.U32 UR6, UR4, UR10, URZ ;  /* 0x0000000a040672a5 */ /* 0x000fc8000f8e003f */
[----:B------:R-:W-:-:S12]  /*fc60*/  @UP0 USHF.R.U32.HI UR4, URZ, UR11, UR7 ;  /* 0x0000000b3f040299 */ /* 0x000fd80008011607 */
.L_x_969:
[----:B------:R-:W-:-:S04]  /*fc70*/  UIMAD UR4, UR4, UR5, URZ ;  /* 0x00000005040472a4 */ /* 0x000fc8000f8e023f */
[----:B------:R-:W-:-:S04]  /*fc80*/  UISETP.LT.AND UP0, UPT, UR8, UR4, UPT ;  /* 0x000000040800728c */ /* 0x000fc8000bf01270 */
[----:B------:R-:W-:-:S12]  /*fc90*/  USEL UR8, UR8, UR4, !UP0 ;  /* 0x0000000408087287 */ /* 0x000fd8000c000000 */
.L_x_967:
[----:B------:R-:W-:Y:S01]  /*fca0*/  UIMAD.WIDE UR4, UR8, 0x2aaaaaab, URZ ;  /* 0x2aaaaaab080478a5 */ /* 0x000fe2000f8e023f */
[----:B------:R-:W-:Y:S03]  /*fcb0*/  BSSY B6, `(.L_x_970) ;  /* 0x0000278000067945 */ /* 0x000fe60003800000 */
[----:B------:R-:W-:-:S04]  /*fcc0*/  USHF.R.U32.HI UR4, URZ, 0x1f, UR5 ;  /* 0x0000001f3f047899 */ /* 0x000fc80008011605 */
[----:B------:R-:W-:-:S04]  /*fcd0*/  ULEA.HI.SX32 UR4, UR5, UR4, 0x1c ;  /* 0x0000000405047291 */ /* 0x000fc8000f8fe23f */
[----:B------:R-:W-:-:S04]  /*fce0*/  UISETP.LT.AND UP0, UPT, URZ, UR4, UPT ;  /* 0x000000043f00728c */ /* 0x000fc8000bf01270 */
[----:B------:R-:W-:-:S04]  /*fcf0*/  USEL UR39, URZ, UR4, !UP0 ;  /* 0x000000043f277287 */ /* 0x000fc8000c000000 */
[----:B------:R-:W-:-:S06]  /*fd00*/  UISETP.GT.AND UP0, UPT, UR46, UR39, UPT ;  /* 0x000000272e00728c */ /* 0x000fcc000bf04270 */
[----:B------:R-:W-:-:S13]  /*fd10*/  PLOP3.LUT P0, PT, PT, PT, UP0, 0x80, 0x0 ;  /* 0x000000000000781c */ /* 0x000fda0003f0f008 */
[----:B------:R-:W-:Y:S05]  /*fd20*/  @P0 BRA `(.L_x_971) ;  /* 0x0000000000480947 */ /* 0x000fea0003800000 */
[----:B------:R-:W1:Y:S01]  /*fd30*/  S2R R0, SR_TID.X ;  /* 0x0000000000007919 */ /* 0x000e620000002100 */
[----:B------:R-:W-:Y:S01]  /*fd40*/  IMAD.MOV.U32 R13, RZ, RZ, R19 ;  /* 0x000000ffff0d7224 */ /* 0x000fe200078e0013 */
[----:B-1----:R-:W-:-:S04]  /*fd50*/  LOP3.LUT R0, R0, 0x1f, RZ, 0xc0, !PT ;  /* 0x0000001f00007812 */ /* 0x002fc800078ec0ff */
[----:B------:R-:W-:-:S13]  /*fd60*/  ISETP.NE.AND P0, PT, R0, RZ, PT ;  /* 0x000000ff0000720c */ /* 0x000fda0003f05270 */
[----:B------:R-:W-:Y:S05]  /*fd70*/  @P0 BRA `(.L_x_972) ;  /* 0x0000002400ac0947 */ /* 0x000fea0003800000 */
[----:B------:R-:W1:Y:S01]  /*fd80*/  S2R R5, SR_LANEID ;  /* 0x0000000000057919 */ /* 0x000e620000000000 */
[----:B------:R-:W-:Y:S01]  /*fd90*/  VOTEU.ANY UR4, UPT, PT ;  /* 0x0000000000047886 */ /* 0x000fe200038e0100 */
[----:B------:R-:W2:Y:S01]  /*fda0*/  LDC.64 R2, c[0x0][0xdf0] ;  /* 0x00037c00ff027b82 */ /* 0x000ea20000000a00 */
[----:B------:R-:W1:Y:S02]  /*fdb0*/  FLO.U32 R0, UR4 ;  /* 0x0000000400007d00 */ /* 0x000e6400080e0000 */
[----:B-1----:R-:W-:-:S06]  /*fdc0*/  ISETP.EQ.U32.AND P0, PT, R0, R5, PT ;  /* 0x000000050000720c */ /* 0x002fcc0003f02070 */
[----:B------:R-:W2:Y:S07]  /*fdd0*/  POPC R5, UR4 ;  /* 0x0000000400057d09 */ /* 0x000eae0008000000 */
[----:B--2---:R-:W2:Y:S01]  /*fde0*/  @P0 ATOMG.E.ADD.STRONG.GPU PT, R3, desc[UR60][R2.64], R5 ;  /* 0x00000005020309a8 */ /* 0x004ea200081ee1fc */
[----:B------:R-:W1:Y:S02]  /*fdf0*/  S2R R4, SR_LTMASK ;  /* 0x0000000000047919 */ /* 0x000e640000003900 */
[----:B-1----:R-:W-:-:S04]  /*fe00*/  LOP3.LUT R4, R4, UR4, RZ, 0xc0, !PT ;  /* 0x0000000404047c12 */ /* 0x002fc8000f8ec0ff */
[----:B------:R-:W1:Y:S01]  /*fe10*/  POPC R13, R4 ;  /* 0x00000004000d7309 */ /* 0x000e620000000000 */
[----:B--2---:R-:W1:Y:S02]  /*fe20*/  SHFL.IDX PT, R0, R3, R0, 0x1f ;  /* 0x00001f0003007589 */ /* 0x004e6400000e0000 */
[----:B-1----:R-:W-:Y:S01]  /*fe30*/  IADD3 R13, R0, UR48, R13 ;  /* 0x00000030000d7c10 */ /* 0x002fe2000fffe00d */
[----:B------:R-:W-:Y:S06]  /*fe40*/  BRA `(.L_x_972) ;  /* 0x0000002400787947 */ /* 0x000fec0003800000 */
.L_x_971:
[----:B------:R-:W1:Y:S01]  /*fe50*/  S2UR UR4, SR_CgaCtaId ;  /* 0x00000000000479c3 */ /* 0x000e620000008800 */
[----:B------:R-:W-:Y:S02]  /*fe60*/  UMOV UR38, 0x400 ;  /* 0x0000040000267882 */ /* 0x000fe40000000000 */
[----:B-1----:R-:W-:-:S04]  /*fe70*/  ULEA UR38, UR4, UR38, 0x18 ;  /* 0x0000002604267291 */ /* 0x002fc8000f8ec03f */
[----:B------:R-:W-:-:S04]  /*fe80*/  UIADD3 UR4, UR38, 0x18400, URZ ;  /* 0x0001840026047890 */ /* 0x000fc8000fffe03f */
[----:B------:R-:W-:-:S06]  /*fe90*/  ULOP3.LUT UP0, URZ, UR4, 0x3ff, URZ, 0xc0, !UPT ;  /* 0x000003ff043f7892 */ /* 0x000fcc000f80c03f */
[----:B------:R-:W-:-:S13]  /*fea0*/  PLOP3.LUT P0, PT, PT, PT, UP0, 0x80, 0x0 ;  /* 0x000000000000781c */ /* 0x000fda0003f0f008 */
[----:B------:R-:W-:Y:S05]  /*feb0*/  @!P0 BRA `(.L_x_973) ;  /* 0x0000000000408947 */ /* 0x000fea0003800000 */
[----:B------:R-:W-:Y:S01]  /*fec0*/  MOV R2, 0x0 ;  /* 0x0000000000027802 */ /* 0x000fe20000000f00 */
[----:B------:R-:W-:Y:S01]  /*fed0*/  ULDC.64 UR6, c[0x4][0x108] ;  /* 0x0100420000067ab9 */ /* 0x000fe20000000a00 */
[----:B------:R-:W-:Y:S01]  /*fee0*/  ULDC.64 UR8, c[0x4][0x110] ;  /* 0x0100440000087ab9 */ /* 0x000fe20000000a00 */
[----:B------:R-:W-:Y:S01]  /*fef0*/  ULDC.64 UR4, c[0x4][0x90] ;  /* 0x0100240000047ab9 */ /* 0x000fe20000000a00 */
[----:B------:R-:W-:Y:S02]  /*ff00*/  IMAD.U32 R4, RZ, RZ, UR6 ;  /* 0x00000006ff047e24 */ /* 0x000fe4000f8e00ff */
[----:B------:R-:W1:Y:S01]  /*ff10*/  LDC.64 R2, c[0x4][R2] ;  /* 0x0100000002027b82 */ /* 0x000e620000000a00 */
[----:B------:R-:W-:Y:S02]  /*ff20*/  IMAD.U32 R5, RZ, RZ, UR7 ;  /* 0x00000007ff057e24 */ /* 0x000fe4000f8e00ff */
[----:B------:R-:W-:Y:S02]  /*ff30*/  IMAD.U32 R6, RZ, RZ, UR8 ;  /* 0x00000008ff067e24 */ /* 0x000fe4000f8e00ff */
[----:B------:R-:W-:-:S02]  /*ff40*/  IMAD.U32 R7, RZ, RZ, UR9 ;  /* 0x00000009ff077e24 */ /* 0x000fc4000f8e00ff */
[----:B------:R-:W-:Y:S02]  /*ff50*/  IMAD.U32 R10, RZ, RZ, UR4 ;  /* 0x00000004ff0a7e24 */ /* 0x000fe4000f8e00ff */
[----:B------:R-:W-:Y:S02]  /*ff60*/  IMAD.U32 R11, RZ, RZ, UR5 ;  /* 0x00000005ff0b7e24 */ /* 0x000fe4000f8e00ff */
[----:B------:R-:W-:Y:S02]  /*ff70*/  IMAD.MOV.U32 R8, RZ, RZ, 0x70 ;  /* 0x00000070ff087424 */ /* 0x000fe400078e00ff */
[----:B------:R-:W-:Y:S02]  /*ff80*/  IMAD.MOV.U32 R12, RZ, RZ, 0x1 ;  /* 0x00000001ff0c7424 */ /* 0x000fe400078e00ff */
[----:B------:R-:W-:-:S07]  /*ff90*/  IMAD.MOV.U32 R13, RZ, RZ, RZ ;  /* 0x000000ffff0d7224 */ /* 0x000fce00078e00ff */
[----:B------:R-:W-:-:S07]  /*ffa0*/  LEPC R20, `(.L_x_973) ;  /* 0x000000001014794e */ /* 0x000fce0000000000 */
[----:B-1----:R-:W-:Y:S05]  /*ffb0*/  CALL.ABS.NOINC R2 ;  /* 0x0000000002007343 */ /* 0x002fea0003c00000 */
.L_x_973:
        /* <DEDUP_REMOVED lines=8> */
[----:B------:R1:W2:Y:S01]  /*10040*/  LDC.64 R2, c[0x4][R18] ;  /* 0x0100000012027b82 */ /* 0x0002a20000000a00 */
[----:B------:R-:W-:Y:S02]  /*10050*/  IMAD.U32 R4, RZ, RZ, UR6 ;  /* 0x00000006ff047e24 */ /* 0x000fe4000f8e00ff */
[----:B------:R-:W-:Y:S02]  /*10060*/  IMAD.U32 R5, RZ, RZ, UR7 ;  /* 0x00000007ff057e24 */ /* 0x000fe4000f8e00ff */
[----:B------:R-:W-:Y:S02]  /*10070*/  IMAD.U32 R6, RZ, RZ, UR8 ;  /* 0x00000008ff067e24 */ /* 0x000fe4000f8e00ff */
[----:B------:R-:W-:-:S02]  /*10080*/  IMAD.U32 R7, RZ, RZ, UR9 ;  /* 0x00000009ff077e24 */ /* 0x000fc4000f8e00ff */
[----:B------:R-:W-:Y:S02]  /*10090*/  IMAD.U32 R10, RZ, RZ, UR4 ;  /* 0x00000004ff0a7e24 */ /* 0x000fe4000f8e00ff */
[----:B------:R-:W-:Y:S02]  /*100a0*/  IMAD.U32 R11, RZ, RZ, UR5 ;  /* 0x00000005ff0b7e24 */ /* 0x000fe4000f8e00ff */
[----:B------:R-:W-:Y:S02]  /*100b0*/  IMAD.MOV.U32 R8, RZ, RZ, 0x70 ;  /* 0x00000070ff087424 */ /* 0x000fe400078e00ff */
[----:B------:R-:W-:Y:S02]  /*100c0*/  IMAD.MOV.U32 R12, RZ, RZ, 0x1 ;  /* 0x00000001ff0c7424 */ /* 0x000fe400078e00ff */
[----:B-1----:R-:W-:-:S07]  /*100d0*/  IMAD.MOV.U32 R13, RZ, RZ, RZ ;  /* 0x000000ffff0d7224 */ /* 0x002fce00078e00ff */
[----:B------:R-:W-:-:S07]  /*100e0*/  LEPC R20, `(.L_x_975) ;  /* 0x000000001014794e */ /* 0x000fce0000000000 */
[----:B--2---:R-:W-:Y:S05]  /*100f0*/  CALL.ABS.NOINC R2 ;  /* 0x0000000002007343 */ /* 0x004fea0003c00000 */
.L_x_975:
[----:B------:R1:W2:Y:S01]  /*10100*/  LDC.64 R2, c[0x4][R18] ;  /* 0x0100000012027b82 */ /* 0x0002a20000000a00 */
[----:B------:R-:W-:Y:S01]  /*10110*/  ULDC.64 UR6, c[0x4][0x108] ;  /* 0x0100420000067ab9 */ /* 0x000fe20000000a00 */
[----:B------:R-:W-:Y:S01]  /*10120*/  ULDC.64 UR8, c[0x4][0x110] ;  /* 0x0100440000087ab9 */ /* 0x000fe20000000a00 */
[----:B------:R-:W-:Y:S01]  /*10130*/  ULDC.64 UR4, c[0x4][0xa0] ;  /* 0x0100280000047ab9 */ /* 0x000fe20000000a00 */
        /* <DEDUP_REMOVED lines=11> */
.L_x_974:
[----:B------:R-:W-:Y:S01]  /*101f0*/  ULDC.64 UR4, c[0x0][0x9f8] ;  /* 0x00027e0000047ab9 */ /* 0x000fe20000000a00 */
[----:B------:R-:W-:Y:S01]  /*10200*/  IMAD.U32 R5, RZ, RZ, UR43 ;  /* 0x0000002bff057e24 */ /* 0x000fe2000f8e00ff */
[----:B------:R-:W-:Y:S01]  /*10210*/  ISETP.NE.U32.AND P0, PT, RZ, UR4, PT ;  /* 0x00000004ff007c0c */ /* 0x000fe2000bf05070 */
[----:B------:R-:W-:Y:S01]  /*10220*/  IMAD.U32 R0, RZ, RZ, UR43 ;  /* 0x0000002bff007e24 */ /* 0x000fe2000f8e00ff */
[----:B------:R-:W1:Y:S01]  /*10230*/  LDC R4, c[0x0][0x428] ;  /* 0x00010a00ff047b82 */ /* 0x000e620000000800 */
[----:B------:R-:W2:Y:S01]  /*10240*/  S2R R18, SR_TID.X ;  /* 0x0000000000127919 */ /* 0x000ea20000002100 */
[----:B------:R-:W-:-:S13]  /*10250*/  ISETP.NE.AND.EX P0, PT, RZ, UR5, PT, P0 ;  /* 0x00000005ff007c0c */ /* 0x000fda000bf05300 */
[----:B------:R-:W3:Y:S02]  /*10260*/  @P0 LDC.64 R2, c[0x0][0x9f8] ;  /* 0x00027e00ff020b82 */ /* 0x000ee40000000a00 */
[----:B---3--:R-:W-:-:S05]  /*10270*/  @P0 IMAD.WIDE R2, R5, 0x4, R2 ;  /* 0x0000000405020825 */ /* 0x008fca00078e0202 */
[----:B------:R3:W4:Y:S01]  /*10280*/  @P0 LDG.E R0, desc[UR60][R2.64] ;  /* 0x0000003c02000981 */ /* 0x000722000c1e1900 */
[----:B-1----:R-:W-:Y:S01]  /*10290*/  ISETP.NE.AND P0, PT, R4, 0x1, PT ;  /* 0x000000010400780c */ /* 0x002fe20003f05270 */
[----:B------:R-:W-:Y:S01]  /*102a0*/  IMAD.U32 R4, RZ, RZ, UR42 ;  /* 0x0000002aff047e24 */ /* 0x000fe2000f8e00ff */
[----:B--2---:R-:W-:Y:S01]  /*102b0*/  LOP3.LUT R18, R18, 0x1f, RZ, 0xc0, !PT ;  /* 0x0000001f12127812 */ /* 0x004fe200078ec0ff */
[----:B------:R-:W-:Y:S01]  /*102c0*/  UMOV UR40, URZ ;  /* 0x0000003f00287c82 */ /* 0x000fe20008000000 */
[----:B------:R-:W-:Y:S01]  /*102d0*/  UMOV UR8, 0x40 ;  /* 0x0000004000087882 */ /* 0x000fe20000000000 */
[----:B------:R-:W-:Y:S01]  /*102e0*/  UMOV UR9, UR41 ;  /* 0x0000002900097c82 */ /* 0x000fe20008000000 */
[----:B------:R-:W-:Y:S01]  /*102f0*/  ISETP.NE.AND P1, PT, R18, RZ, PT ;  /* 0x000000ff1200720c */ /* 0x000fe20003f25270 */
[----:B------:R-:W-:Y:S01]  /*10300*/  UMOV UR10, UR42 ;  /* 0x0000002a000a7c82 */ /* 0x000fe20008000000 */
[----:B------:R-:W-:Y:S01]  /*10310*/  UMOV UR11, UR43 ;  /* 0x0000002b000b7c82 */ /* 0x000fe20008000000 */
[----:B---3--:R-:W1:Y:S01]  /*10320*/  LDC.64 R2, c[0x0][0x3f8] ;  /* 0x0000fe00ff027b82 */ /* 0x008e620000000a00 */
[----:B------:R-:W-:Y:S01]  /*10330*/  UMOV UR12, 0x80 ;  /* 0x00000080000c7882 */ /* 0x000fe20000000000 */
[----:B------:R-:W-:Y:S01]  /*10340*/  UMOV UR13, UR41 ;  /* 0x00000029000d7c82 */ /* 0x000fe20008000000 */
[----:B------:R-:W-:Y:S01]  /*10350*/  UMOV UR14, UR42 ;  /* 0x0000002a000e7c82 */ /* 0x000fe20008000000 */
[----:B------:R-:W-:Y:S01]  /*10360*/  UMOV UR15, UR43 ;  /* 0x0000002b000f7c82 */ /* 0x000fe20008000000 */
[----:B------:R-:W-:-:S03]  /*10370*/  UMOV UR6, 0xffffffff ;  /* 0xffffffff00067882 */ /* 0x000fc60000000000 */
[----:B------:R-:W2:Y:S02]  /*10380*/  @P0 LDC R5, c[0x0][0x42c] ;  /* 0x00010b00ff050b82 */ /* 0x000ea40000000800 */
[----:B------:R-:W-:-:S05]  /*10390*/  VOTEU.ALL UP1, P1 ;  /* 0x00000000003f7886 */ /* 0x000fca0000820000 */
[----:B------:R-:W-:Y:S01]  /*103a0*/  @!UP1 UIADD3 UR4, UP0, UR44, 0x270, URZ ;  /* 0x000002702c049890 */ /* 0x000fe2000ff1e03f */
[----:B------:R-:W3:Y:S03]  /*103b0*/  @P0 LDC R6, c[0x0][0x430] ;  /* 0x00010c00ff060b82 */ /* 0x000ee60000000800 */
[----:B------:R-:W-:-:S09]  /*103c0*/  @!UP1 UIADD3.X UR5, URZ, UR45, URZ, UP0, !UPT ;  /* 0x0000002d3f059290 */ /* 0x000fd200087fe43f */
[----:B------:R1:W-:Y:S01]  /*103d0*/  @!UP1 UTMAPF.L2.4D [UR40], [UR4] ;  /* 0x00000028040095b8 */ /* 0x0003e20008018000 */
[----:B--2---:R-:W-:Y:S01]  /*103e0*/  @P0 IMAD.HI.U32 R5, R5, UR42, RZ ;  /* 0x0000002a05050c27 */ /* 0x004fe2000f8e00ff */
[----:B------:R2:W-:Y:S04]  /*103f0*/  @!UP1 UTMAPF.L2.4D [UR8], [UR4] ;  /* 0x00000008040095b8 */ /* 0x0005e80008018000 */
[----:B---3--:R-:W-:Y:S01]  /*10400*/  @P0 SHF.R.U32.HI R4, RZ, R6, R5 ;  /* 0x00000006ff040219 */ /* 0x008fe20000011605 */
[----:B------:R-:W-:Y:S01]  /*10410*/  IMAD.U32 R5, RZ, RZ, UR46 ;  /* 0x0000002eff057e24 */ /* 0x000fe2000f8e00ff */
[----:B-1----:R-:W-:Y:S01]  /*10420*/  ISETP.NE.U32.AND P0, PT, R2, RZ, PT ;  /* 0x000000ff0200720c */ /* 0x002fe20003f05070 */
[----:B------:R2:W-:Y:S02]  /*10430*/  @!UP1 UTMAPF.L2.4D [UR12], [UR4] ;  /* 0x0000000c040095b8 */ /* 0x0005e40008018000 */
[----:B------:R-:W-:Y:S01]  /*10440*/  VIADD R5, R5, 0xffffffff ;  /* 0xffffffff05057836 */ /* 0x000fe20000000000 */
[----:B------:R-:W-:-:S04]  /*10450*/  ISETP.NE.AND.EX P0, PT, R3, RZ, PT, P0 ;  /* 0x000000ff0300720c */ /* 0x000fc80003f05300 */
[----:B----4-:R-:W-:Y:S01]  /*10460*/  SEL R6, R0, RZ, !P0 ;  /* 0x000000ff00067207 */ /* 0x010fe20004000000 */
[----:B--2---:R-:W-:Y:S08]  /*10470*/  BRA.DIV UR6, `(.L_x_976) ;  /* 0x0000002606e07947 */ /* 0x004ff0000b800000 */
.L_x_1027:
[----:B------:R-:W-:Y:S01]  /*10480*/  UMOV UR4, 0xffffffff ;  /* 0xffffffff00047882 */ /* 0x000fe20000000000 */
[----:B------:R-:W-:Y:S02]  /*10490*/  SHF.R.S32.HI R18, RZ, 0x1f, R0 ;  /* 0x0000001fff127819 */ /* 0x000fe40000011400 */
[----:B------:R-:W-:Y:S05]  /*104a0*/  BRA.DIV UR4, `(.L_x_977) ;  /* 0x0000002a04007947 */ /* 0x000fea000b800000 */
[----:B------:R-:W-:-:S13]  /*104b0*/  ELECT P6, URZ, PT ;  /* 0x00000000003f782f */ /* 0x000fda00038c0000 */
.L_x_1030:
[----:B------:R-:W-:Y:S05]  /*104c0*/  @!P6 BRA `(.L_x_978) ;  /* 0x0000000000f8e947 */ /* 0x000fea0003800000 */
[----:B------:R-:W-:Y:S01]  /*104d0*/  IMAD.MOV.U32 R6, RZ, RZ, R0 ;  /* 0x000000ffff067224 */ /* 0x000fe200078e0000 */
[----:B------:R-:W-:Y:S06]  /*104e0*/  @!P0 BRA `(.L_x_979) ;  /* 0x0000000000488947 */ /* 0x000fec0003800000 */
[----:B------:R-:W1:Y:S01]  /*104f0*/  LDC R11, c[0x0][0x41c] ;  /* 0x00010700ff0b7b82 */ /* 0x000e620000000800 */
[----:B------:R-:W-:Y:S01]  /*10500*/  IMAD.MOV.U32 R10, RZ, RZ, R5 ;  /* 0x000000ffff0a7224 */ /* 0x000fe200078e0005 */
[----:B------:R-:W-:Y:S02]  /*10510*/  ULDC.64 UR4, c[0x0][0x408] ;  /* 0x0001020000047ab9 */ /* 0x000fe40000000a00 */
[----:B------:R-:W-:-:S04]  /*10520*/  IMAD R9, R18, UR4, RZ ;  /* 0x0000000412097c24 */ /* 0x000fc8000f8e02ff */
[----:B------:R-:W-:Y:S01]  /*10530*/  IMAD R9, R0, UR5, R9 ;  /* 0x0000000500097c24 */ /* 0x000fe2000f8e0209 */
[----:B-1----:R-:W-:-:S13]  /*10540*/  ISETP.NE.AND P2, PT, R11, 0x1, PT ;  /* 0x000000010b00780c */ /* 0x002fda0003f45270 */
[----:B------:R-:W1:Y:S02]  /*10550*/  @P2 LDC.64 R6, c[0x0][0x420] ;  /* 0x00010800ff062b82 */ /* 0x000e640000000a00 */
[----:B-1----:R-:W-:-:S05]  /*10560*/  @P2 IMAD.HI.U32 R6, R5, R6, RZ ;  /* 0x0000000605062227 */ /* 0x002fca00078e00ff */
[----:B------:R-:W-:-:S04]  /*10570*/  @P2 SHF.R.U32.HI R10, RZ, R7, R6 ;  /* 0x00000007ff0a2219 */ /* 0x000fc80000011606 */
[--C-:B------:R-:W-:Y:S01]  /*10580*/  SHF.R.S32.HI R7, RZ, 0x1f, R10.reuse ;  /* 0x0000001fff077819 */ /* 0x100fe2000001140a */
[----:B------:R-:W-:-:S04]  /*10590*/  IMAD.MOV.U32 R6, RZ, RZ, R10 ;  /* 0x000000ffff067224 */ /* 0x000fc800078e000a */
[----:B------:R-:W-:-:S04]  /*105a0*/  IMAD.WIDE.U32 R6, R0, UR4, R6 ;  /* 0x0000000400067c25 */ /* 0x000fc8000f8e0006 */
[----:B------:R-:W-:Y:S01]  /*105b0*/  IMAD.IADD R7, R7, 0x1, R9 ;  /* 0x0000000107077824 */ /* 0x000fe200078e0209 */
[----:B------:R-:W-:-:S04]  /*105c0*/  LEA R8, P2, R6, R2, 0x2 ;  /* 0x0000000206087211 */ /* 0x000fc800078410ff */
[----:B------:R-:W-:-:S05]  /*105d0*/  LEA.HI.X R9, R6, R3, R7, 0x2, P2 ;  /* 0x0000000306097211 */ /* 0x000fca00010f1407 */
[----:B------:R1:W5:Y:S01]  /*105e0*/  LDG.E R6, desc[UR60][R8.64] ;  /* 0x0000003c08067981 */ /* 0x000362000c1e1900 */
[----:B------:R-:W-:-:S04]  /*105f0*/  IMAD.MOV R10, RZ, RZ, -R10 ;  /* 0x000000ffff0a7224 */ /* 0x000fc800078e0a0a */
[----:B------:R-:W-:-:S07]  /*10600*/  IMAD R5, R11, R10, R5 ;  /* 0x0000000a0b057224 */ /* 0x000fce00078e0205 */
.L_x_979:
[----:B------:R-:W2:Y:S01]  /*10610*/  S2R R7, SR_TID.X ;  /* 0x0000000000077919 */ /* 0x000ea20000002100 */
[----:B-1----:R-:W-:Y:S02]  /*10620*/  LEA R8, R16, UR38, 0x3 ;  /* 0x0000002610087c11 */ /* 0x002fe4000f8e18ff */
[----:B--2---:R-:W-:Y:S02]  /*10630*/  LOP3.LUT R9, R7, 0x7f, RZ, 0xc0, !PT ;  /* 0x0000007f07097812 */ /* 0x004fe400078ec0ff */
[----:B------:R-:W-:Y:S02]  /*10640*/  SHF.L.U32 R7, R17, 0x1f, RZ ;  /* 0x0000001f11077819 */ /* 0x000fe400000006ff */
[----:B------:R-:W-:Y:S02]  /*10650*/  ISETP.NE.AND P3, PT, R9, RZ, PT ;  /* 0x000000ff0900720c */ /* 0x000fe40003f65270 */
[----:B------:R-:W1:Y:S02]  /*10660*/  SYNCS.PHASECHK.TRANS64.TRYWAIT P2, [R8+URZ+0x2a840], R7 ;  /* 0x02a84007080075a7 */ /* 0x000e64000804017f */
[----:B-1----:R-:W-:Y:S09]  /*10670*/  @!P2 BRA `(.L_x_980) ;  /* 0x0000002400aca947 */ /* 0x002ff20003800000 */
.L_x_1031:
        /* <DEDUP_REMOVED lines=8> */
.L_x_981:
        /* <DEDUP_REMOVED lines=10> */
[----:B------:R-:W-:-:S03]  /*107a0*/  UMOV UR16, 0x40 ;  /* 0x0000004000107882 */ /* 0x000fc60000000000 */
[----:B------:R-:W-:Y:S02]  /*107b0*/  UIMAD UR8, UR8, 0x9000, UR38 ;  /* 0x00009000080878a4 */ /* 0x000fe4000f8e0226 */
[----:B------:R-:W-:Y:S02]  /*107c0*/  UIADD3 UR9, UR9, 0x2a830, URZ ;  /* 0x0002a83009097890 */ /* 0x000fe4000fffe03f */
[----:B------:R-:W-:Y:S02]  /*107d0*/  UIMAD UR11, UR11, 0x60, URZ ;  /* 0x000000600b0b78a4 */ /* 0x000fe4000f8e023f */
        /* <DEDUP_REMOVED lines=13> */
.L_x_978:
[----:B------:R-:W-:Y:S05]  /*108b0*/  WARPSYNC.ALL ;  /* 0x0000000000007948 */ /* 0x000fea0003800000 */
[----:B------:R-:W-:Y:S01]  /*108c0*/  BAR.SYNC.DEFER_BLOCKING 0x8, 0x120 ;  /* 0x0204800000007b1d */ /* 0x000fe20000010000 */
[----:B------:R-:W-:Y:S01]  /*108d0*/  ELECT P2, URZ, PT ;  /* 0x00000000003f782f */ /* 0x000fe20003840000 */
[----:B------:R-:W-:Y:S02]  /*108e0*/  UIADD3 UR47, UR47, 0x1, URZ ;  /* 0x000000012f2f7890 */ /* 0x000fe4000fffe03f */
[----:B------:R-:W-:Y:S02]  /*108f0*/  UIADD3 UR4, UP0, UR44, 0x270, URZ ;  /* 0x000002702c047890 */ /* 0x000fe4000ff1e03f */
[----:B------:R-:W-:-:S02]  /*10900*/  ULEA.HI UR5, UR47, UR47, URZ, 0x1 ;  /* 0x0000002f2f057291 */ /* 0x000fc4000f8f083f */
[----:B------:R-:W-:Y:S02]  /*10910*/  UIADD3 UR8, UR38, 0xc400, URZ ;  /* 0x0000c40026087890 */ /* 0x000fe4000fffe03f */
[----:B------:R-:W-:Y:S02]  /*10920*/  ULOP3.LUT UR5, UR5, 0xfffffffe, URZ, 0xc0, !UPT ;  /* 0xfffffffe05057892 */ /* 0x000fe4000f8ec03f */
[----:B------:R-:W-:Y:S02]  /*10930*/  UIADD3 UR9, UR38, 0x2a800, URZ ;  /* 0x0002a80026097890 */ /* 0x000fe4000fffe03f */
[----:B-1----:R-:W-:Y:S01]  /*10940*/  @P2 IMAD.MOV.U32 R7, RZ, RZ, 0xc000 ;  /* 0x0000c000ff072424 */ /* 0x002fe200078e00ff */
[----:B------:R-:W-:Y:S02]  /*10950*/  UIADD3 UR14, UR47, -UR5, URZ ;  /* 0x800000052f0e7290 */ /* 0x000fe4000fffe03f */
[----:B------:R-:W-:Y:S02]  /*10960*/  UIADD3.X UR5, URZ, UR45, URZ, UP0, !UPT ;  /* 0x0000002d3f057290 */ /* 0x000fe400087fe43f */
[----:B------:R-:W-:-:S02]  /*10970*/  UIADD3 UR24, UR38, 0x10400, URZ ;  /* 0x0001040026187890 */ /* 0x000fc4000fffe03f */
[----:B------:R-:W-:Y:S01]  /*10980*/  UIADD3 UR16, UR38, 0x14400, URZ ;  /* 0x0001440026107890 */ /* 0x000fe2000fffe03f */
[----:B------:R-:W-:Y:S01]  /*10990*/  UMOV UR11, UR41 ;  /* 0x00000029000b7c82 */ /* 0x000fe20008000000 */
[----:B------:R1:W-:Y:S01]  /*109a0*/  @P2 SYNCS.ARRIVE.TRANS64 RZ, [UR38+0x2a800], R7 ;  /* 0x02a80007ffff29a7 */ /* 0x0003e20008000026 */
[----:B------:R-:W-:Y:S01]  /*109b0*/  UMOV UR12, UR42 ;  /* 0x0000002a000c7c82 */ /* 0x000fe20008000000 */
[----:B------:R-:W-:Y:S01]  /*109c0*/  UMOV UR13, UR43 ;  /* 0x0000002b000d7c82 */ /* 0x000fe20008000000 */
[----:B------:R-:W-:Y:S01]  /*109d0*/  UMOV UR6, 0x0 ;  /* 0x0000000000067882 */ /* 0x000fe20000000000 */
[----:B------:R-:W-:Y:S01]  /*109e0*/  UMOV UR7, 0x12f00000 ;  /* 0x12f0000000077882 */ /* 0x000fe20000000000 */
[----:B------:R-:W-:Y:S01]  /*109f0*/  UMOV UR10, URZ ;  /* 0x0000003f000a7c82 */ /* 0x000fe20008000000 */
[----:B------:R-:W-:Y:S01]  /*10a00*/  UMOV UR27, UR41 ;  /* 0x00000029001b7c82 */ /* 0x000fe20008000000 */
[----:B------:R-:W-:Y:S01]  /*10a10*/  UMOV UR28, UR42 ;  /* 0x0000002a001c7c82 */ /* 0x000fe20008000000 */
[----:B-1----:R-:W-:Y:S01]  /*10a20*/  IMAD.U32 R7, RZ, RZ, UR14 ;  /* 0x0000000eff077e24 */ /* 0x002fe2000f8e00ff */
[----:B------:R-:W-:Y:S01]  /*10a30*/  UMOV UR29, UR43 ;  /* 0x0000002b001d7c82 */ /* 0x000fe20008000000 */
[----:B------:R-:W-:Y:S01]  /*10a40*/  UMOV UR26, 0x40 ;  /* 0x00000040001a7882 */ /* 0x000fe20000000000 */
[----:B------:R-:W-:Y:S01]  /*10a50*/  UMOV UR25, UR9 ;  /* 0x0000000900197c82 */ /* 0x000fe20008000000 */
[----:B------:R-:W-:Y:S01]  /*10a60*/  UMOV UR19, UR41 ;  /* 0x0000002900137c82 */ /* 0x000fe20008000000 */
[----:B------:R-:W-:Y:S01]  /*10a70*/  SHF.L.U32 R7, R7, 0x1f, RZ ;  /* 0x0000001f07077819 */ /* 0x000fe200000006ff */
[----:B------:R-:W-:Y:S01]  /*10a80*/  UMOV UR20, UR42 ;  /* 0x0000002a00147c82 */ /* 0x000fe20008000000 */
[----:B------:R-:W-:Y:S01]  /*10a90*/  UMOV UR21, UR43 ;  /* 0x0000002b00157c82 */ /* 0x000fe20008000000 */
[----:B------:R-:W-:Y:S01]  /*10aa0*/  UMOV UR18, 0x80 ;  /* 0x0000008000127882 */ /* 0x000fe20000000000 */
[----:B------:R1:W-:Y:S01]  /*10ab0*/  UTMALDG.4D [UR8], [UR4], desc[UR6] ;  /* 0x00000608040075b4 */ /* 0x0003e20008019000 */
[----:B------:R-:W-:Y:S01]  /*10ac0*/  UMOV UR17, UR9 ;  /* 0x0000000900117c82 */ /* 0x000fe20008000000 */
[----:B------:R1:W-:Y:S01]  /*10ad0*/  UTMALDG.4D [UR24], [UR4], desc[UR6] ;  /* 0x00000618040075b4 */ /* 0x0003e20008019000 */
[----:B------:R1:W-:Y:S01]  /*10ae0*/  UTMALDG.4D [UR16], [UR4], desc[UR6] ;  /* 0x00000610040075b4 */ /* 0x0003e20008019000 */
[----:B------:R-:W2:Y:S02]  /*10af0*/  SYNCS.PHASECHK.TRANS64.TRYWAIT P2, [UR38+0x2a820], R7 ;  /* 0x02a82007ff0075a7 */ /* 0x000ea40008040166 */
[----:B-12---:R-:W-:Y:S05]  /*10b00*/  @!P2 BRA `(.L_x_982) ;  /* 0x00000020009ca947 */ /* 0x006fea0003800000 */
.L_x_1032:
[----:B------:R-:W-:-:S04]  /*10b10*/  UIADD3 UR4, UR46, -0x2, URZ ;  /* 0xfffffffe2e047890 */ /* 0x000fc8000fffe03f */
[----:B------:R-:W-:-:S06]  /*10b20*/  UISETP.GE.AND UP0, UPT, UR4, UR39, UPT ;  /* 0x000000270400728c */ /* 0x000fcc000bf06270 */
[----:B------:R-:W-:-:S13]  /*10b30*/  PLOP3.LUT P2, PT, PT, PT, UP0, 0x80, 0x0 ;  /* 0x000000000000781c */ /* 0x000fda0003f4f008 */
[----:B------:R-:W-:Y:S05]  /*10b40*/  @!P2 BRA `(.L_x_983) ;  /* 0x000000140048a947 */ /* 0x000fea0003800000 */
[----:B-1----:R-:W-:Y:S01]  /*10b50*/  IMAD R8, RZ, RZ, -UR46 ;  /* 0x8000002eff087e24 */ /* 0x002fe2000f8e02ff */
[----:B------:R-:W-:Y:S01]  /*10b60*/  LOP3.LUT R11, RZ, UR39, RZ, 0x33, !PT ;  /* 0x00000027ff0b7c12 */ /* 0x000fe2000f8e33ff */
[----:B------:R-:W-:-:S03]  /*10b70*/  ULDC.64 UR36, c[0x0][0x408] ;  /* 0x0001020000247ab9 */ /* 0x000fc60000000a00 */
[----:B------:R-:W-:-:S05]  /*10b80*/  VIADDMNMX R11, R8, 0x1, R11, !PT ;  /* 0x00000001080b7846 */ /* 0x000fca000780010b */
[----:B------:R-:W-:-:S05]  /*10b90*/  VIADD R7, R11, UR46 ;  /* 0x0000002e0b077c36 */ /* 0x000fca0008000000 */
[----:B------:R-:W-:-:S04]  /*10ba0*/  LOP3.LUT R7, R7, 0x1, RZ, 0xc0, !PT ;  /* 0x0000000107077812 */ /* 0x000fc800078ec0ff */
[----:B------:R-:W-:Y:S01]  /*10bb0*/  ISETP.NE.U32.AND P2, PT, R7, 0x1, PT ;  /* 0x000000010700780c */ /* 0x000fe20003f45070 */
[----:B------:R-:W-:-:S12]  /*10bc0*/  IMAD.U32 R7, RZ, RZ, UR4 ;  /* 0x00000004ff077e24 */ /* 0x000fd8000f8e00ff */
        /* <DEDUP_REMOVED lines=12> */
[----:B-1----:R-:W-:-:S13]  /*10c90*/  ISETP.NE.AND P2, PT, R13, 0x1, PT ;  /* 0x000000010d00780c */ /* 0x002fda0003f45270 */
[----:B------:R-:W1:Y:S02]  /*10ca0*/  @P2 LDC.64 R8, c[0x0][0x420] ;  /* 0x00010800ff082b82 */ /* 0x000e640000000a00 */
[----:B-1----:R-:W-:-:S04]  /*10cb0*/  @P2 IMAD.HI.U32 R14, R7, R8, RZ ;  /* 0x00000008070e2227 */ /* 0x002fc800078e00ff */
[----:B------:R-:W-:Y:S01]  /*10cc0*/  IMAD.MOV.U32 R8, RZ, RZ, R7 ;  /* 0x000000ffff087224 */ /* 0x000fe200078e0007 */
[----:B------:R-:W-:-:S04]  /*10cd0*/  @P2 SHF.R.U32.HI R8, RZ, R9, R14 ;  /* 0x00000009ff082219 */ /* 0x000fc8000001160e */
[--C-:B------:R-:W-:Y:S01]  /*10ce0*/  SHF.R.S32.HI R9, RZ, 0x1f, R8.reuse ;  /* 0x0000001fff097819 */ /* 0x100fe20000011408 */
[----:B------:R-:W-:-:S04]  /*10cf0*/  IMAD.MOV R14, RZ, RZ, -R8 ;  /* 0x000000ffff0e7224 */ /* 0x000fc800078e0a08 */
        /* <DEDUP_REMOVED lines=8> */
.L_x_987:
[----:B-1----:R-:W1:Y:S01]  /*10d80*/  S2R R2, SR_TID.X ;  /* 0x0000000000027919 */ /* 0x002e620000002100 */
[----:B------:R-:W-:Y:S02]  /*10d90*/  LEA R3, R10, UR38, 0x3 ;  /* 0x000000260a037c11 */ /* 0x000fe4000f8e18ff */
[----:B-1----:R-:W-:Y:S02]  /*10da0*/  LOP3.LUT R9, R2, 0x7f, RZ, 0xc0, !PT ;  /* 0x0000007f02097812 */ /* 0x002fe400078ec0ff */
[----:B------:R-:W-:Y:S02]  /*10db0*/  SHF.L.U32 R2, R12, 0x1f, RZ ;  /* 0x0000001f0c027819 */ /* 0x000fe400000006ff */
[----:B------:R-:W-:Y:S02]  /*10dc0*/  ISETP.NE.AND P2, PT, R9, RZ, PT ;  /* 0x000000ff0900720c */ /* 0x000fe40003f45270 */
[----:B------:R-:W1:Y:S02]  /*10dd0*/  SYNCS.PHASECHK.TRANS64.TRYWAIT P3, [R3+URZ+0x2a840], R2 ;  /* 0x02a84002030075a7 */ /* 0x000e64000806017f */
[----:B-1----:R-:W-:Y:S09]  /*10de0*/  @!P3 BRA `(.L_x_988) ;  /* 0x0000001c00fcb947 */ /* 0x002ff20003800000 */
.L_x_1033:
        /* <DEDUP_REMOVED lines=8> */
.L_x_989:
[----:B------:R-:W-:Y:S01]  /*10e70*/  R2UR UR8, R10 ;  /* 0x000000000a0872ca */ /* 0x000fe200000e0000 */
[----:B------:R-:W-:Y:S01]  /*10e80*/  UIADD3 UR4, UP0, UR44, 0x370, URZ ;  /* 0x000003702c047890 */ /* 0x000fe2000ff1e03f */
[----:B------:R-:W-:Y:S01]  /*10e90*/  R2UR UR9, R3 ;  /* 0x00000000030972ca */ /* 0x000fe200000e0000 */
[----:B------:R-:W-:Y:S01]  /*10ea0*/  UIADD3 UR19, UR38, 0x2a800, URZ ;  /* 0x0002a80026137890 */ /* 0x000fe2000fffe03f */
[----:B------:R-:W-:Y:S01]  /*10eb0*/  R2UR UR11, R7 ;  /* 0x00000000070b72ca */ /* 0x000fe200000e0000 */
[----:B------:R-:W-:Y:S01]  /*10ec0*/  UIADD3.X UR5, URZ, UR45, URZ, UP0, !UPT ;  /* 0x0000002d3f057290 */ /* 0x000fe200087fe43f */
[----:B------:R-:W-:Y:S01]  /*10ed0*/  R2UR UR12, R4 ;  /* 0x00000000040c72ca */ /* 0x000fe200000e0000 */
[----:B------:R-:W-:Y:S01]  /*10ee0*/  UMOV UR10, URZ ;  /* 0x0000003f000a7c82 */ /* 0x000fe20008000000 */
[----:B-----5:R-:W-:Y:S01]  /*10ef0*/  R2UR UR13, R8 ;  /* 0x00000000080d72ca */ /* 0x020fe200000e0000 */
[----:B------:R-:W-:Y:S01]  /*10f00*/  UMOV UR6, 0x0 ;  /* 0x0000000000067882 */ /* 0x000fe20000000000 */
[----:B------:R-:W-:Y:S01]  /*10f10*/  UMOV UR7, 0x14f00000 ;  /* 0x14f0000000077882 */ /* 0x000fe20000000000 */
[----:B------:R-:W-:Y:S01]  /*10f20*/  UMOV UR18, 0x40 ;  /* 0x0000004000127882 */ /* 0x000fe20000000000 */
[----:B------:R-:W-:Y:S01]  /*10f30*/  UMOV UR17, 0x80 ;  /* 0x0000008000117882 */ /* 0x000fe20000000000 */
[----:B------:R-:W-:Y:S01]  /*10f40*/  UIMAD UR8, UR8, 0x9000, UR38 ;  /* 0x00009000080878a4 */ /* 0x000fe2000f8e0226 */
[----:B-1----:R-:W-:Y:S01]  /*10f50*/  SHF.L.U32 R3, R17, 0x1f, RZ ;  /* 0x0000001f11037819 */ /* 0x002fe200000006ff */
[----:B------:R-:W-:Y:S01]  /*10f60*/  UIADD3 UR9, UR9, 0x2a830, URZ ;  /* 0x0002a83009097890 */ /* 0x000fe2000fffe03f */
[----:B------:R-:W-:Y:S01]  /*10f70*/  LEA R2, R16, UR19, 0x3 ;  /* 0x0000001310027c11 */ /* 0x000fe2000f8e18ff */
[----:B------:R-:W-:-:S02]  /*10f80*/  UIMAD UR11, UR11, 0x60, URZ ;  /* 0x000000600b0b78a4 */ /* 0x000fc4000f8e023f */
        /* <DEDUP_REMOVED lines=13> */
.L_x_1034:
[----:B------:R-:W-:Y:S05]  /*11060*/  @P2 BRA `(.L_x_991) ;  /* 0x0000000000202947 */ /* 0x000fea0003800000 */
[----:B------:R-:W2:Y:S01]  /*11070*/  S2R R9, SR_TID.X ;  /* 0x0000000000097919 */ /* 0x000ea20000002100 */
[----:B-1----:R-:W-:Y:S01]  /*11080*/  LEA R2, R16, UR38, 0x3 ;  /* 0x0000002610027c11 */ /* 0x002fe2000f8e18ff */
[----:B------:R-:W-:-:S04]  /*11090*/  IMAD.MOV.U32 R3, RZ, RZ, 0x6000 ;  /* 0x00006000ff037424 */ /* 0x000fc800078e00ff */
[----:B------:R3:W-:Y:S01]  /*110a0*/  SYNCS.ARRIVE.TRANS64 RZ, [R2+URZ+0x2a850], R3 ;  /* 0x02a8500302ff79a7 */ /* 0x0007e2000800003f */
[----:B--2---:R-:W-:-:S04]  /*110b0*/  LOP3.LUT R9, R9, 0x1f, RZ, 0xc0, !PT ;  /* 0x0000001f09097812 */ /* 0x004fc800078ec0ff */
[----:B------:R-:W-:-:S13]  /*110c0*/  ISETP.NE.AND P2, PT, R9, RZ, PT ;  /* 0x000000ff0900720c */ /* 0x000fda0003f45270 */
[----:B---3--:R-:W-:Y:S05]  /*110d0*/  @!P2 BRA `(.L_x_991) ;  /* 0x000000000004a947 */ /* 0x008fea0003800000 */
[----:B------:R-:W-:Y:S01]  /*110e0*/  BPT.TRAP 0x1 ;  /* 0x000000040000795c */ /* 0x000fe20000300000 */
.L_x_991:
        /* <DEDUP_REMOVED lines=9> */
[----:B------:R-:W-:Y:S02]  /*11180*/  IMAD.MOV.U32 R6, RZ, RZ, R8 ;  /* 0x000000ffff067224 */ /* 0x000fe400078e0008 */
[----:B------:R-:W-:-:S02]  /*11190*/  IMAD.MOV.U32 R5, RZ, RZ, R7 ;  /* 0x000000ffff057224 */ /* 0x000fc400078e0007 */
[----:B------:R-:W-:Y:S02]  /*111a0*/  UIMAD UR6, UR9, 0x6000, UR38 ;  /* 0x00006000090678a4 */ /* 0x000fe4000f8e0226 */
[----:B------:R-:W-:Y:S02]  /*111b0*/  ULEA UR9, UR9, UR38, 0x3 ;  /* 0x0000002609097291 */ /* 0x000fe4000f8e183f */
[----:B------:R-:W-:Y:S02]  /*111c0*/  UIMAD UR11, UR11, 0x60, URZ ;  /* 0x000000600b0b78a4 */ /* 0x000fe4000f8e023f */
[----:B------:R-:W-:Y:S02]  /*111d0*/  UIADD3 UR8, UR6, 0x400, URZ ;  /* 0x0000040006087890 */ /* 0x000fe4000fffe03f */
        /* <DEDUP_REMOVED lines=8> */
.L_x_986:
[----:B------:R-:W-:Y:S05]  /*11260*/  BSYNC B0 ;  /* 0x0000000000007941 */ /* 0x000fea0003800000 */
.L_x_985:
[----:B------:R-:W-:Y:S01]  /*11270*/  UIADD3 UR4, UR46, -0x3, URZ ;  /* 0xfffffffd2e047890 */ /* 0x000fe2000fffe03f */
[----:B------:R-:W-:Y:S02]  /*11280*/  IMAD.MOV.U32 R16, RZ, RZ, R10 ;  /* 0x000000ffff107224 */ /* 0x000fe400078e000a */
[----:B------:R-:W-:-:S03]  /*11290*/  IMAD.MOV.U32 R17, RZ, RZ, R12 ;  /* 0x000000ffff117224 */ /* 0x000fc600078e000c */
[----:B------:R-:W-:-:S07]  /*112a0*/  IMAD.U32 R7, RZ, RZ, UR4 ;  /* 0x00000004ff077e24 */ /* 0x000fce000f8e00ff */
.L_x_984:
[----:B------:R-:W-:Y:S01]  /*112b0*/  ULOP3.LUT UR4, URZ, UR46, URZ, 0x33, !UPT ;  /* 0x0000002e3f047292 */ /* 0x000fe2000f8e333f */
[----:B------:R-:W-:Y:S01]  /*112c0*/  VIADD R11, R11, 0xfffffffe ;  /* 0xfffffffe0b0b7836 */ /* 0x000fe20000000000 */
[----:B------:R-:W-:Y:S04]  /*112d0*/  BSSY B0, `(.L_x_983) ;  /* 0x00000d9000007945 */ /* 0x000fe80003800000 */
[----:B------:R-:W-:-:S13]  /*112e0*/  ISETP.NE.AND P2, PT, R11, UR4, PT ;  /* 0x000000040b007c0c */ /* 0x000fda000bf45270 */
[----:B------:R-:W-:Y:S05]  /*112f0*/  @!P2 BRA `(.L_x_992) ;  /* 0x0000000c0058a947 */ /* 0x000fea0003800000 */
[----:B------:R-:W-:-:S07]  /*11300*/  IMAD.MOV.U32 R8, RZ, RZ, R6 ;  /* 0x000000ffff087224 */ /* 0x000fce00078e0006 */
.L_x_1007:
[----:B------:R-:W-:Y:S01]  /*11310*/  VIADD R10, R16, 0x1 ;  /* 0x00000001100a7836 */ /* 0x000fe20000000000 */
[----:B------:R-:W-:Y:S05]  /*11320*/  YIELD ;  /* 0x0000000000007946 */ /* 0x000fea0003800000 */
[----:B------:R-:W-:Y:S01]  /*11330*/  ISETP.NE.AND P2, PT, R10, 0x2, PT ;  /* 0x000000020a00780c */ /* 0x000fe20003f45270 */
[----:B------:R-:W-:Y:S03]  /*11340*/  BSSY B1, `(.L_x_993) ;  /* 0x0000065000017945 */ /* 0x000fe60003800000 */
[----:B-1----:R-:W-:-:S02]  /*11350*/  SEL R2, RZ, 0x1, P2 ;  /* 0x00000001ff027807 */ /* 0x002fc40001000000 */
[----:B------:R-:W-:Y:S02]  /*11360*/  SEL R10, R10, RZ, P2 ;  /* 0x000000ff0a0a7207 */ /* 0x000fe40001000000 */
[----:B------:R-:W-:Y:S01]  /*11370*/  LOP3.LUT R11, R17, R2, RZ, 0x3c, !PT ;  /* 0x00000002110b7212 */ /* 0x000fe200078e3cff */
[----:B------:R-:W-:Y:S06]  /*11380*/  @!P6 BRA `(.L_x_994) ;  /* 0x000000040080e947 */ /* 0x000fec0003800000 */
[----:B------:R-:W-:Y:S01]  /*11390*/  IMAD.MOV.U32 R12, RZ, RZ, R7 ;  /* 0x000000ffff0c7224 */ /* 0x000fe200078e0007 */
[----:B------:R-:W-:Y:S06]  /*113a0*/  @!P0 BRA `(.L_x_995) ;  /* 0x0000000000448947 */ /* 0x000fec0003800000 */
[----:B------:R-:W1:Y:S01]  /*113b0*/  LDC R9, c[0x0][0x41c] ;  /* 0x00010700ff097b82 */ /* 0x000e620000000800 */
[----:B------:R-:W-:-:S04]  /*113c0*/  IMAD R13, R18, UR36, RZ ;  /* 0x00000024120d7c24 */ /* 0x000fc8000f8e02ff */
[----:B------:R-:W-:Y:S01]  /*113d0*/  IMAD R13, R0, UR37, R13 ;  /* 0x00000025000d7c24 */ /* 0x000fe2000f8e020d */
        /* <DEDUP_REMOVED lines=8> */
[----:B------:R-:W1:Y:S01]  /*11460*/  LDC.64 R8, c[0x0][0x3f8] ;  /* 0x0000fe00ff087b82 */ /* 0x000e620000000a00 */
[----:B------:R-:W-:-:S04]  /*11470*/  IMAD.WIDE.U32 R2, R0, UR36, R2 ;  /* 0x0000002400027c25 */ /* 0x000fc8000f8e0002 */
[----:B------:R-:W-:Y:S01]  /*11480*/  IMAD.IADD R13, R13, 0x1, R3 ;  /* 0x000000010d0d7824 */ /* 0x000fe200078e0203 */
[----:B-1----:R-:W-:-:S04]  /*11490*/  LEA R8, P2, R2, R8, 0x2 ;  /* 0x0000000802087211 */ /* 0x002fc800078410ff */
[----:B------:R-:W-:-:S05]  /*114a0*/  LEA.HI.X R9, R2, R9, R13, 0x2, P2 ;  /* 0x0000000902097211 */ /* 0x000fca00010f140d */
[----:B------:R1:W5:Y:S04]  /*114b0*/  LDG.E R8, desc[UR60][R8.64] ;  /* 0x0000003c08087981 */ /* 0x000368000c1e1900 */
.L_x_995:
[----:B------:R-:W1:Y:S01]  /*114c0*/  S2R R2, SR_TID.X ;  /* 0x0000000000027919 */ /* 0x000e620000002100 */
[----:B------:R-:W-:Y:S02]  /*114d0*/  LEA R3, R10, UR38, 0x3 ;  /* 0x000000260a037c11 */ /* 0x000fe4000f8e18ff */
[----:B-1----:R-:W-:Y:S02]  /*114e0*/  LOP3.LUT R9, R2, 0x7f, RZ, 0xc0, !PT ;  /* 0x0000007f02097812 */ /* 0x002fe400078ec0ff */
[----:B------:R-:W-:Y:S02]  /*114f0*/  SHF.L.U32 R2, R11, 0x1f, RZ ;  /* 0x0000001f0b027819 */ /* 0x000fe400000006ff */
[----:B------:R-:W-:Y:S02]  /*11500*/  ISETP.NE.AND P2, PT, R9, RZ, PT ;  /* 0x000000ff0900720c */ /* 0x000fe40003f45270 */
[----:B------:R-:W1:Y:S02]  /*11510*/  SYNCS.PHASECHK.TRANS64.TRYWAIT P3, [R3+URZ+0x2a840], R2 ;  /* 0x02a84002030075a7 */ /* 0x000e64000806017f */
[----:B-1----:R-:W-:Y:S09]  /*11520*/  @!P3 BRA `(.L_x_996) ;  /* 0x000000180054b947 */ /* 0x002ff20003800000 */
.L_x_1035:
        /* <DEDUP_REMOVED lines=8> */
.L_x_997:
        /* <DEDUP_REMOVED lines=14> */
[----:B------:R-:W-:Y:S01]  /*11690*/  SHF.L.U32 R17, R17, 0x1f, RZ ;  /* 0x0000001f11117819 */ /* 0x000fe200000006ff */
[----:B------:R-:W-:Y:S01]  /*116a0*/  UIADD3 UR9, UR9, 0x2a830, URZ ;  /* 0x0002a83009097890 */ /* 0x000fe2000fffe03f */
[----:B-1----:R-:W-:Y:S01]  /*116b0*/  LEA R2, R16, UR19, 0x3 ;  /* 0x0000001310027c11 */ /* 0x002fe2000f8e18ff */
        /* <DEDUP_REMOVED lines=14> */
.L_x_1036:
[----:B------:R-:W-:Y:S05]  /*117a0*/  @P2 BRA `(.L_x_999) ;  /* 0x00000000001c2947 */ /* 0x000fea0003800000 */
[----:B------:R-:W2:Y:S02]  /*117b0*/  S2R R3, SR_TID.X ;  /* 0x0000000000037919 */ /* 0x000ea40000002100 */
[----:B--2---:R-:W-:Y:S01]  /*117c0*/  LOP3.LUT R9, R3, 0x1f, RZ, 0xc0, !PT ;  /* 0x0000001f03097812 */ /* 0x004fe200078ec0ff */
[----:B------:R-:W-:-:S03]  /*117d0*/  IMAD.MOV.U32 R3, RZ, RZ, 0x6000 ;  /* 0x00006000ff037424 */ /* 0x000fc600078e00ff */
[----:B------:R-:W-:Y:S01]  /*117e0*/  ISETP.NE.AND P2, PT, R9, RZ, PT ;  /* 0x000000ff0900720c */ /* 0x000fe20003f45270 */
[----:B------:R2:W-:-:S12]  /*117f0*/  SYNCS.ARRIVE.TRANS64 RZ, [R2+URZ+0x50], R3 ;  /* 0x0000500302ff79a7 */ /* 0x0005d8000800003f */
[----:B--2---:R-:W-:Y:S05]  /*11800*/  @!P2 BRA `(.L_x_999) ;  /* 0x000000000004a947 */ /* 0x004fea0003800000 */
[----:B------:R-:W-:Y:S01]  /*11810*/  BPT.TRAP 0x1 ;  /* 0x000000040000795c */ /* 0x000fe20000300000 */
.L_x_999:
        /* <DEDUP_REMOVED lines=11> */
[----:B------:R-:W-:Y:S01]  /*118d0*/  IMAD.MOV.U32 R6, RZ, RZ, R8 ;  /* 0x000000ffff067224 */ /* 0x000fe200078e0008 */
[----:B------:R-:W-:Y:S02]  /*118e0*/  UIMAD UR6, UR6, 0x6000, UR38 ;  /* 0x00006000060678a4 */ /* 0x000fe4000f8e0226 */
        /* <DEDUP_REMOVED lines=10> */
.L_x_994:
[----:B------:R-:W-:Y:S05]  /*11990*/  BSYNC B1 ;  /* 0x0000000000017941 */ /* 0x000fea0003800000 */
.L_x_993:
[----:B------:R-:W-:Y:S01]  /*119a0*/  VIADD R16, R10, 0x1 ;  /* 0x000000010a107836 */ /* 0x000fe20000000000 */
[----:B------:R-:W-:Y:S01]  /*119b0*/  BSSY B1, `(.L_x_1000) ;  /* 0x0000067000017945 */ /* 0x000fe20003800000 */
[----:B------:R-:W-:-:S03]  /*119c0*/  VIADD R12, R7, 0xffffffff ;  /* 0xffffffff070c7836 */ /* 0x000fc60000000000 */
[----:B------:R-:W-:-:S04]  /*119d0*/  ISETP.NE.AND P2, PT, R16, 0x2, PT ;  /* 0x000000021000780c */ /* 0x000fc80003f45270 */
[----:B-1----:R-:W-:Y:S02]  /*119e0*/  SEL R2, RZ, 0x1, P2 ;  /* 0x00000001ff027807 */ /* 0x002fe40001000000 */
[----:B------:R-:W-:Y:S02]  /*119f0*/  SEL R16, R16, RZ, P2 ;  /* 0x000000ff10107207 */ /* 0x000fe40001000000 */
[----:B------:R-:W-:Y:S01]  /*11a00*/  LOP3.LUT R17, R11, R2, RZ, 0x3c, !PT ;  /* 0x000000020b117212 */ /* 0x000fe200078e3cff */
[----:B------:R-:W-:Y:S06]  /*11a10*/  @!P6 BRA `(.L_x_1001) ;  /* 0x000000040080e947 */ /* 0x000fec0003800000 */
[----:B------:R-:W-:Y:S01]  /*11a20*/  IMAD.MOV.U32 R13, RZ, RZ, R12 ;  /* 0x000000ffff0d7224 */ /* 0x000fe200078e000c */
[----:B------:R-:W-:Y:S06]  /*11a30*/  @!P0 BRA `(.L_x_1002) ;  /* 0x0000000000448947 */ /* 0x000fec0003800000 */
[----:B------:R-:W1:Y:S02]  /*11a40*/  LDC R8, c[0x0][0x41c] ;  /* 0x00010700ff087b82 */ /* 0x000e640000000800 */
[----:B-1----:R-:W-:-:S13]  /*11a50*/  ISETP.NE.AND P2, PT, R8, 0x1, PT ;  /* 0x000000010800780c */ /* 0x002fda0003f45270 */
[----:B------:R-:W1:Y:S02]  /*11a60*/  @P2 LDC.64 R2, c[0x0][0x420] ;  /* 0x00010800ff022b82 */ /* 0x000e640000000a00 */
[----:B-1----:R-:W-:-:S04]  /*11a70*/  @P2 IMAD.HI.U32 R14, R13, R2, RZ ;  /* 0x000000020d0e2227 */ /* 0x002fc800078e00ff */
[----:B------:R-:W-:Y:S01]  /*11a80*/  IMAD.MOV.U32 R2, RZ, RZ, R13 ;  /* 0x000000ffff027224 */ /* 0x000fe200078e000d */
[----:B------:R-:W-:Y:S01]  /*11a90*/  @P2 SHF.R.U32.HI R2, RZ, R3, R14 ;  /* 0x00000003ff022219 */ /* 0x000fe2000001160e */
[----:B------:R-:W-:-:S04]  /*11aa0*/  IMAD R14, R18, UR36, RZ ;  /* 0x00000024120e7c24 */ /* 0x000fc8000f8e02ff */
[----:B------:R-:W-:Y:S02]  /*11ab0*/  IMAD.MOV R3, RZ, RZ, -R2 ;  /* 0x000000ffff037224 */ /* 0x000fe400078e0a02 */
[----:B------:R-:W-:Y:S02]  /*11ac0*/  IMAD R14, R0, UR37, R14 ;  /* 0x00000025000e7c24 */ /* 0x000fe4000f8e020e */
        /* <DEDUP_REMOVED lines=8> */
.L_x_1002:
[----:B------:R-:W-:Y:S02]  /*11b50*/  LEA R2, R16, UR38, 0x3 ;  /* 0x0000002610027c11 */ /* 0x000fe4000f8e18ff */
[----:B------:R-:W-:-:S04]  /*11b60*/  SHF.L.U32 R3, R17, 0x1f, RZ ;  /* 0x0000001f11037819 */ /* 0x000fc800000006ff */
[----:B------:R-:W2:Y:S02]  /*11b70*/  SYNCS.PHASECHK.TRANS64.TRYWAIT P2, [R2+URZ+0x2a840], R3 ;  /* 0x02a84003020075a7 */ /* 0x000ea4000804017f */
[----:B--2---:R-:W-:Y:S05]  /*11b80*/  @!P2 BRA `(.L_x_1003) ;  /* 0x0000001000e4a947 */ /* 0x004fea0003800000 */
.L_x_1037:
        /* <DEDUP_REMOVED lines=11> */
.L_x_1004:
[----:B------:R-:W-:Y:S01]  /*11c40*/  R2UR UR9, R16 ;  /* 0x00000000100972ca */ /* 0x000fe200000e0000 */
[----:B------:R-:W-:Y:S01]  /*11c50*/  UIADD3 UR19, UR38, 0x2a800, URZ ;  /* 0x0002a80026137890 */ /* 0x000fe2000fffe03f */
[----:B------:R-:W-:Y:S01]  /*11c60*/  R2UR UR11, R13 ;  /* 0x000000000d0b72ca */ /* 0x000fe200000e0000 */
[----:B------:R-:W-:Y:S01]  /*11c70*/  UIADD3 UR4, UP0, UR44, 0x370, URZ ;  /* 0x000003702c047890 */ /* 0x000fe2000ff1e03f */
[----:B------:R-:W-:Y:S01]  /*11c80*/  R2UR UR12, R4 ;  /* 0x00000000040c72ca */ /* 0x000fe200000e0000 */
[----:B------:R-:W-:Y:S01]  /*11c90*/  UMOV UR10, URZ ;  /* 0x0000003f000a7c82 */ /* 0x000fe20008000000 */
[----:B-----5:R-:W-:Y:S01]  /*11ca0*/  R2UR UR13, R8 ;  /* 0x00000000080d72ca */ /* 0x020fe200000e0000 */
[----:B------:R-:W-:Y:S01]  /*11cb0*/  UIADD3.X UR5, URZ, UR45, URZ, UP0, !UPT ;  /* 0x0000002d3f057290 */ /* 0x000fe200087fe43f */
[----:B------:R-:W-:Y:S01]  /*11cc0*/  SHF.L.U32 R11, R11, 0x1f, RZ ;  /* 0x0000001f0b0b7819 */ /* 0x000fe200000006ff */
[----:B------:R-:W-:Y:S01]  /*11cd0*/  UMOV UR6, 0x0 ;  /* 0x0000000000067882 */ /* 0x000fe20000000000 */
[----:B------:R-:W-:Y:S01]  /*11ce0*/  UMOV UR7, 0x14f00000 ;  /* 0x14f0000000077882 */ /* 0x000fe20000000000 */
[----:B------:R-:W-:Y:S01]  /*11cf0*/  UMOV UR18, 0x40 ;  /* 0x0000004000127882 */ /* 0x000fe20000000000 */
[----:B------:R-:W-:Y:S01]  /*11d00*/  UMOV UR17, 0x80 ;  /* 0x0000008000117882 */ /* 0x000fe20000000000 */
[----:B------:R-:W-:Y:S01]  /*11d10*/  UIMAD UR8, UR9, 0x9000, UR38 ;  /* 0x00009000090878a4 */ /* 0x000fe2000f8e0226 */
[----:B--2---:R-:W-:Y:S01]  /*11d20*/  LEA R2, R10, UR19, 0x3 ;  /* 0x000000130a027c11 */ /* 0x004fe2000f8e18ff */
[----:B------:R-:W-:-:S02]  /*11d30*/  ULEA UR9, UR9, UR19, 0x3 ;  /* 0x0000001309097291 */ /* 0x000fc4000f8e183f */
[----:B------:R-:W-:Y:S02]  /*11d40*/  UIMAD UR11, UR11, 0x60, URZ ;  /* 0x000000600b0b78a4 */ /* 0x000fe4000f8e023f */
[----:B------:R-:W-:Y:S02]  /*11d50*/  UIADD3 UR14, UR8, 0x18400, URZ ;  /* 0x00018400080e7890 */ /* 0x000fe4000fffe03f */
        /* <DEDUP_REMOVED lines=13> */
.L_x_1038:
        /* <DEDUP_REMOVED lines=8> */
.L_x_1006:
        /* <DEDUP_REMOVED lines=23> */
.L_x_1001:
[----:B------:R-:W-:Y:S05]  /*12020*/  BSYNC B1 ;  /* 0x0000000000017941 */ /* 0x000fea0003800000 */
.L_x_1000:
[----:B------:R-:W-:Y:S01]  /*12030*/  ISETP.GT.AND P2, PT, R12, UR39, PT ;  /* 0x000000270c007c0c */ /* 0x000fe2000bf44270 */
[----:B------:R-:W-:-:S12]  /*12040*/  VIADD R7, R7, 0xfffffffe ;  /* 0xfffffffe07077836 */ /* 0x000fd80000000000 */
[----:B------:R-:W-:Y:S05]  /*12050*/  @P2 BRA `(.L_x_1007) ;  /* 0xfffffff000ac2947 */ /* 0x000fea000383ffff */
.L_x_992:
[----:B------:R-:W-:Y:S05]  /*12060*/  BSYNC B0 ;  /* 0x0000000000007941 */ /* 0x000fea0003800000 */
.L_x_983:
[----:B------:R-:W-:Y:S04]  /*12070*/  BSSY B0, `(.L_x_1008) ;  /* 0x000000e000007945 */ /* 0x000fe80003800000 */
[----:B------:R-:W-:Y:S05]  /*12080*/  @P1 BRA `(.L_x_1009) ;  /* 0x0000000000301947 */ /* 0x000fea0003800000 */
[----:B-1----:R-:W1:Y:S01]  /*12090*/  S2R R7, SR_LANEID ;  /* 0x0000000000077919 */ /* 0x002e620000000000 */
        /* <DEDUP_REMOVED lines=10> */
[----:B-1----:R-:W-:-:S07]  /*12140*/  IADD3 R19, R0, UR48, R19 ;  /* 0x0000003000137c10 */ /* 0x002fce000fffe013 */
.L_x_1009:
[----:B------:R-:W-:Y:S05]  /*12150*/  BSYNC B0 ;  /* 0x0000000000007941 */ /* 0x000fea0003800000 */
.L_x_1008:
[----:B------:R-:W-:Y:S04]  /*12160*/  BSSY B0, `(.L_x_1010) ;  /* 0x0000026000007945 */ /* 0x000fe80003800000 */
[----:B------:R-:W-:Y:S05]  /*12170*/  @!P6 BRA `(.L_x_1011) ;  /* 0x000000000090e947 */ /* 0x000fea0003800000 */
[----:B------:R-:W2:Y:S01]  /*12180*/  S2R R0, SR_TID.X ;  /* 0x0000000000007919 */ /* 0x000ea20000002100 */
[----:B-1----:R-:W-:Y:S02]  /*12190*/  LEA R3, R16, UR38, 0x3 ;  /* 0x0000002610037c11 */ /* 0x002fe4000f8e18ff */
[----:B--2---:R-:W-:Y:S02]  /*121a0*/  LOP3.LUT R2, R0, 0x7f, RZ, 0xc0, !PT ;  /* 0x0000007f00027812 */ /* 0x004fe400078ec0ff */
[----:B------:R-:W-:Y:S02]  /*121b0*/  SHF.L.U32 R0, R17, 0x1f, RZ ;  /* 0x0000001f11007819 */ /* 0x000fe400000006ff */
[----:B------:R-:W-:Y:S02]  /*121c0*/  ISETP.NE.AND P1, PT, R2, RZ, PT ;  /* 0x000000ff0200720c */ /* 0x000fe40003f25270 */
[----:B------:R-:W1:Y:S02]  /*121d0*/  SYNCS.PHASECHK.TRANS64.TRYWAIT P0, [R3+URZ+0x2a860], R0 ;  /* 0x02a86000030075a7 */ /* 0x000e64000800017f */
[----:B-1----:R-:W-:Y:S09]  /*121e0*/  @!P0 BRA `(.L_x_1012) ;  /* 0x0000000c00748947 */ /* 0x002ff20003800000 */
.L_x_1039:
        /* <DEDUP_REMOVED lines=8> */
.L_x_1013:
        /* <DEDUP_REMOVED lines=9> */
[----:B------:R-:W-:-:S04]  /*12300*/  UMOV UR15, 0x40 ;  /* 0x00000040000f7882 */ /* 0x000fc80000000000 */
        /* <DEDUP_REMOVED lines=11> */
.L_x_1011:
[----:B------:R-:W-:Y:S05]  /*123c0*/  BSYNC B0 ;  /* 0x0000000000007941 */ /* 0x000fea0003800000 */
.L_x_1010:
[----:B------:R-:W-:Y:S02]  /*123d0*/  VIADD R16, R16, 0x1 ;  /* 0x0000000110107836 */ /* 0x000fe40000000000 */
[----:B------:R-:W-:-:S03]  /*123e0*/  IMAD.MOV.U32 R13, RZ, RZ, R19 ;  /* 0x000000ffff0d7224 */ /* 0x000fc600078e0013 */
[----:B------:R-:W-:-:S04]  /*123f0*/  ISETP.NE.AND P0, PT, R16, 0x2, PT ;  /* 0x000000021000780c */ /* 0x000fc80003f05270 */
[----:B-1----:R-:W-:Y:S02]  /*12400*/  SEL R0, RZ, 0x1, P0 ;  /* 0x00000001ff007807 */ /* 0x002fe40000000000 */
[----:B------:R-:W-:Y:S02]  /*12410*/  SEL R16, R16, RZ, P0 ;  /* 0x000000ff10107207 */ /* 0x000fe40000000000 */
[----:B------:R-:W-:-:S07]  /*12420*/  LOP3.LUT R17, R17, R0, RZ, 0x3c, !PT ;  /* 0x0000000011117212 */ /* 0x000fce00078e3cff */
.L_x_972:
[----:B------:R-:W-:Y:S05]  /*12430*/  BSYNC B6 ;  /* 0x0000000000067941 */ /* 0x000fea0003800000 */
.L_x_970:
[----:B------:R-:W-:-:S03]  /*12440*/  UMOV UR4, 0xffffffff ;  /* 0xffffffff00047882 */ /* 0x000fc60000000000 */
[----:B------:R-:W-:Y:S05]  /*12450*/  BRA.DIV UR4, `(.L_x_1014) ;  /* 0x0000000a04ec7947 */ /* 0x000fea000b800000 */
[----:B------:R1:W2:Y:S02]  /*12460*/  SHFL.IDX PT, R14, R13, RZ, 0x1f ;  /* 0x00001fff0d0e7589 */ /* 0x0002a400000e0000 */
.L_x_1042:
[----:B------:R-:W3:Y:S01]  /*12470*/  S2R R0, SR_TID.X ;  /* 0x0000000000007919 */ /* 0x000ee20000002100 */
[----:B------:R-:W-:Y:S05]  /*12480*/  WARPSYNC.ALL ;  /* 0x0000000000007948 */ /* 0x000fea0003800000 */
[----:B------:R-:W-:Y:S01]  /*12490*/  BAR.SYNC.DEFER_BLOCKING 0x4, 0x120 ;  /* 0x0104800000007b1d */ /* 0x000fe20000010000 */
[----:B--2---:R-:W-:-:S05]  /*124a0*/  IMAD.MOV.U32 R19, RZ, RZ, R14 ;  /* 0x000000ffff137224 */ /* 0x004fca00078e000e */
[----:B------:R-:W-:Y:S01]  /*124b0*/  ULDC UR4, c[0x0][0xda8] ;  /* 0x00036a0000047ab9 */ /* 0x000fe20000000800 */
[----:B---3--:R-:W-:-:S04]  /*124c0*/  LOP3.LUT R0, R0, 0x1f, RZ, 0xc0, !PT ;  /* 0x0000001f00007812 */ /* 0x008fc800078ec0ff */
[----:B------:R-:W-:-:S13]  /*124d0*/  ISETP.NE.AND P0, PT, R0, RZ, PT ;  /* 0x000000ff0000720c */ /* 0x000fda0003f05270 */
[----:B------:R-:W2:Y:S01]  /*124e0*/  @!P0 S2R R3, SR_CgaCtaId ;  /* 0x0000000000038919 */ /* 0x000ea20000008800 */
[----:B------:R-:W-:-:S04]  /*124f0*/  @!P0 MOV R0, 0x400 ;  /* 0x0000040000008802 */ /* 0x000fc80000000f00 */
[----:B--2---:R-:W-:-:S05]  /*12500*/  @!P0 LEA R0, R3, R0, 0x18 ;  /* 0x0000000003008211 */ /* 0x004fca00078ec0ff */
[----:B------:R2:W-:Y:S01]  /*12510*/  @!P0 STS [R0+0x2a8d0], R13 ;  /* 0x02a8d00d00008388 */ /* 0x0005e20000000800 */
[----:B------:R-:W-:Y:S06]  /*12520*/  BAR.ARV 0x5, 0x120 ;  /* 0x0144800000007b1d */ /* 0x000fec0000002000 */
[----:B------:R-:W-:-:S13]  /*12530*/  ISETP.GE.AND P0, PT, R19, UR4, PT ;  /* 0x0000000413007c0c */ /* 0x000fda000bf06270 */
[----:B--2---:R-:W-:Y:S05]  /*12540*/  @!P0 BRA `(.L_x_1015) ;  /* 0xffffffd000248947 */ /* 0x004fea000383ffff */
.L_x_961:
[----:B------:R-:W2:Y:S01]  /*12550*/  S2R R3, SR_CgaCtaId ;  /* 0x0000000000037919 */ /* 0x000ea20000008800 */
[----:B------:R-:W-:Y:S01]  /*12560*/  UIADD3 UR47, UR47, 0x1, URZ ;  /* 0x000000012f2f7890 */ /* 0x000fe2000fffe03f */
[----:B------:R-:W-:-:S03]  /*12570*/  MOV R0, 0x400 ;  /* 0x0000040000007802 */ /* 0x000fc60000000f00 */
[----:B------:R-:W-:-:S04]  /*12580*/  ULEA.HI UR4, UR47, UR47, URZ, 0x1 ;  /* 0x0000002f2f047291 */ /* 0x000fc8000f8f083f */
[----:B------:R-:W-:-:S04]  /*12590*/  ULOP3.LUT UR4, UR4, 0xfffffffe, URZ, 0xc0, !UPT ;  /* 0xfffffffe04047892 */ /* 0x000fc8000f8ec03f */
[----:B------:R-:W-:Y:S01]  /*125a0*/  UIADD3 UR4, UR47, -UR4, URZ ;  /* 0x800000042f047290 */ /* 0x000fe2000fffe03f */
[----:B--2---:R-:W-:-:S05]  /*125b0*/  LEA R7, R3, R0, 0x18 ;  /* 0x0000000003077211 */ /* 0x004fca00078ec0ff */
[----:B------:R-:W-:-:S05]  /*125c0*/  IMAD.U32 R0, RZ, RZ, UR4 ;  /* 0x00000004ff007e24 */ /* 0x000fca000f8e00ff */
[----:B------:R-:W-:-:S04]  /*125d0*/  SHF.L.U32 R0, R0, 0x1f, RZ ;  /* 0x0000001f00007819 */ /* 0x000fc800000006ff */
[----:B------:R-:W2:Y:S02]  /*125e0*/  SYNCS.PHASECHK.TRANS64.TRYWAIT P0, [R7+URZ+0x2a820], R0 ;  /* 0x02a82000070075a7 */ /* 0x000ea4000800017f */
[----:B--2---:R-:W-:Y:S05]  /*125f0*/  @!P0 BRA `(.L_x_1016) ;  /* 0x0000000800a88947 */ /* 0x004fea0003800000 */
.L_x_1043:
[----:B------:R-:W3:Y:S02]  /*12600*/  S2R R2, SR_TID.X ;  /* 0x0000000000027919 */ /* 0x000ee40000002100 */
[----:B---3--:R-:W-:-:S04]  /*12610*/  SHF.R.U32.HI R2, RZ, 0x5, R2 ;  /* 0x00000005ff027819 */ /* 0x008fc80000011602 */
[----:B------:R-:W-:-:S05]  /*12620*/  LOP3.LUT R2, R2, 0x3, RZ, 0xc0, !PT ;  /* 0x0000000302027812 */ /* 0x000fca00078ec0ff */
[----:B--2---:R-:W2:Y:S02]  /*12630*/  SHFL.IDX PT, R0, R2, RZ, 0x1f ;  /* 0x00001fff02007589 */ /* 0x004ea400000e0000 */
[----:B--2---:R-:W-:-:S13]  /*12640*/  ISETP.NE.AND P0, PT, R0, RZ, PT ;  /* 0x000000ff0000720c */ /* 0x004fda0003f05270 */
[----:B------:R-:W-:Y:S05]  /*12650*/  @P0 EXIT ;  /* 0x000000000000094d */ /* 0x000fea0003800000 */
[----:B------:R-:W-:Y:S01]  /*12660*/  ELECT P0, URZ, PT ;  /* 0x00000000003f782f */ /* 0x000fe20003800000 */
[----:B------:R-:W-:-:S12]  /*12670*/  BSSY B0, `(.L_x_1017) ;  /* 0x0000022000007945 */ /* 0x000fd80003800000 */
[----:B------:R-:W-:Y:S05]  /*12680*/  @!P0 BRA `(.L_x_1018) ;  /* 0x0000000000808947 */ /* 0x000fea0003800000 */
[----:B------:R-:W2:Y:S02]  /*12690*/  LDL R2, [R1] ;  /* 0x0000000001027983 */ /* 0x000ea40000100800 */
[----:B--2---:R-:W-:-:S13]  /*126a0*/  R2UR UR4, R2 ;  /* 0x00000000020472ca */ /* 0x004fda00000e0000 */
[----:B------:R-:W-:-:S06]  /*126b0*/  ULOP3.LUT UR4, UR4, 0x2, URZ, 0xfc, !UPT ;  /* 0x0000000204047892 */ /* 0x000fcc000f8efc3f */
[----:B------:R-:W-:-:S05]  /*126c0*/  IMAD.U32 R0, RZ, RZ, UR4 ;  /* 0x00000004ff007e24 */ /* 0x000fca000f8e00ff */
[----:B------:R-:W-:-:S13]  /*126d0*/  ISETP.NE.AND P2, PT, R0, 0x3, PT ;  /* 0x000000030000780c */ /* 0x000fda0003f45270 */
[----:B------:R-:W-:Y:S05]  /*126e0*/  @!P2 BRA `(.L_x_1019) ;  /* 0x000000000004a947 */ /* 0x000fea0003800000 */
[----:B------:R-:W-:Y:S01]  /*126f0*/  BPT.TRAP 0x1 ;  /* 0x000000040000795c */ /* 0x000fe20000300000 */
.L_x_1019:
[----:B------:R-:W-:Y:S01]  /*12700*/  VIADD R3, R7, 0x2a840 ;  /* 0x0002a84007037836 */ /* 0x000fe20000000000 */
[----:B------:R-:W-:Y:S01]  /*12710*/  SHF.L.U32 R4, R17, 0x1f, RZ ;  /* 0x0000001f11047819 */ /* 0x000fe200000006ff */
[C---:B------:R-:W-:Y:S02]  /*12720*/  VIADD R0, R16.reuse, 0x1 ;  /* 0x0000000110007836 */ /* 0x040fe40000000000 */
[----:B------:R-:W-:-:S03]  /*12730*/  IMAD R5, R16, 0x8, R3 ;  /* 0x0000000810057824 */ /* 0x000fc600078e0203 */
[----:B------:R-:W-:Y:S01]  /*12740*/  ISETP.NE.AND P1, PT, R0, 0x2, PT ;  /* 0x000000020000780c */ /* 0x000fe20003f25270 */
[----:B------:R-:W2:Y:S03]  /*12750*/  SYNCS.PHASECHK.TRANS64.TRYWAIT P0, [R5+URZ], R4 ;  /* 0x00000004050075a7 */ /* 0x000ea6000800017f */
[----:B------:R-:W-:-:S04]  /*12760*/  SEL R2, RZ, 0x1, P1 ;  /* 0x00000001ff027807 */ /* 0x000fc80000800000 */
[----:B------:R-:W-:Y:S02]  /*12770*/  LOP3.LUT R17, R17, R2, RZ, 0x3c, !PT ;  /* 0x0000000211117212 */ /* 0x000fe400078e3cff */
[----:B------:R-:W-:Y:S02]  /*12780*/  SEL R2, R0, RZ, P1 ;  /* 0x000000ff00027207 */ /* 0x000fe40000800000 */
[----:B------:R-:W-:-:S03]  /*12790*/  SHF.L.U32 R0, R17, 0x1f, RZ ;  /* 0x0000001f11007819 */ /* 0x000fc600000006ff */
[----:B------:R-:W-:Y:S01]  /*127a0*/  IMAD R3, R2, 0x8, R3 ;  /* 0x0000000802037824 */ /* 0x000fe200078e0203 */
[----:B--2---:R-:W-:Y:S06]  /*127b0*/  @!P0 BRA `(.L_x_1020) ;  /* 0x00000008004c8947 */ /* 0x004fec0003800000 */
.L_x_1044:
[----:B------:R-:W3:Y:S02]  /*127c0*/  SYNCS.PHASECHK.TRANS64.TRYWAIT P0, [R3+URZ], R0 ;  /* 0x00000000030075a7 */ /* 0x000ee4000800017f */
[----:B---3--:R-:W-:Y:S05]  /*127d0*/  @!P0 BRA `(.L_x_1021) ;  /* 0x0000000800588947 */ /* 0x008fea0003800000 */
.L_x_1045:
[----:B------:R-:W-:Y:S05]  /*127e0*/  @!P2 BRA `(.L_x_1022) ;  /* 0x000000000004a947 */ /* 0x000fea0003800000 */
[----:B------:R-:W-:Y:S01]  /*127f0*/  BPT.TRAP 0x1 ;  /* 0x000000040000795c */ /* 0x000fe20000300000 */
.L_x_1022:
[----:B---3--:R-:W-:-:S04]  /*12800*/  VIADD R3, R7, 0x2a860 ;  /* 0x0002a86007037836 */ /* 0x008fc80000000000 */
[----:B--2---:R-:W-:-:S04]  /*12810*/  IMAD R5, R16, 0x8, R3 ;  /* 0x0000000810057824 */ /* 0x004fc800078e0203 */
[----:B------:R-:W2:Y:S02]  /*12820*/  SYNCS.PHASECHK.TRANS64.TRYWAIT P0, [R5+URZ], R4 ;  /* 0x00000004050075a7 */ /* 0x000ea4000800017f */
[----:B--2---:R-:W-:Y:S05]  /*12830*/  @!P0 BRA `(.L_x_1023) ;  /* 0x0000000800548947 */ /* 0x004fea0003800000 */
.L_x_1046:
[----:B------:R-:W-:-:S07]  /*12840*/  IMAD R3, R2, 0x8, R3 ;  /* 0x0000000802037824 */ /* 0x000fce00078e0203 */
.L_x_1024:
[----:B---3--:R3:W4:Y:S02]  /*12850*/  SYNCS.PHASECHK.TRANS64.TRYWAIT P0, [R3+URZ], R0 ;  /* 0x00000000030075a7 */ /* 0x008724000800017f */
[----:B----4-:R-:W-:Y:S05]  /*12860*/  @!P0 NANOSLEEP.SYNCS 0x989680 ;  /* 0x009896800000895d */ /* 0x010fea0003900000 */
[----:B------:R-:W4:Y:S02]  /*12870*/  @!P0 SYNCS.PHASECHK.TRANS64 P0, [R3+URZ], R0 ;  /* 0x00000000030085a7 */ /* 0x000f24000800007f */
[----:B----4-:R-:W-:Y:S05]  /*12880*/  @!P0 BRA `(.L_x_1024) ;  /* 0xfffffffc00f08947 */ /* 0x010fea000383ffff */
.L_x_1018:
[----:B------:R-:W-:Y:S05]  /*12890*/  BSYNC B0 ;  /* 0x0000000000007941 */ /* 0x000fea0003800000 */
.L_x_1017:
[----:B------:R-:W-:Y:S05]  /*128a0*/  EXIT ;  /* 0x000000000000794d */ /* 0x000fea0003800000 */
.L_x_878:
[----:B-1----:R-:W-:-:S04]  /*128b0*/  IMAD.U32 R3, RZ, RZ, UR37 ;  /* 0x00000025ff037e24 */ /* 0x002fc8000f8e00ff */
[----:B------:R1:W2:Y:S03]  /*128c0*/  SYNCS.PHASECHK.TRANS64.TRYWAIT P1, [R3+URZ+0x2a800], R0 ;  /* 0x02a80000030075a7 */ /* 0x0002a6000802017f */
[----:B--2---:R-:W-:Y:S05]  /*128d0*/  @!P1 NANOSLEEP.SYNCS 0x989680 ;  /* 0x009896800000995d */ /* 0x004fea0003900000 */
[----:B------:R-:W2:Y:S02]  /*128e0*/  @!P1 SYNCS.PHASECHK.TRANS64 P1, [R3+URZ+0x2a800], R0 ;  /* 0x02a80000030095a7 */ /* 0x000ea4000802007f */
[----:B--2---:R-:W-:Y:S05]  /*128f0*/  @!P1 BRA `(.L_x_878) ;  /* 0xfffffffc00ec9947 */ /* 0x004fea000383ffff */
[----:B------:R-:W-:Y:S05]  /*12900*/  BRA `(.L_x_1025) ;  /* 0xfffffef0000c7947 */ /* 0x000fea000383ffff */
.L_x_882:
[----:B--2---:R2:W3:Y:S02]  /*12910*/  SYNCS.PHASECHK.TRANS64.TRYWAIT P1, [R3+URZ+0x2a830], R0 ;  /* 0x02a83000030075a7 */ /* 0x0044e4000802017f */
[----:B---3--:R-:W-:Y:S05]  /*12920*/  @!P1 NANOSLEEP.SYNCS 0x989680 ;  /* 0x009896800000995d */ /* 0x008fea0003900000 */
[----:B------:R-:W3:Y:S02]  /*12930*/  @!P1 SYNCS.PHASECHK.TRANS64 P1, [R3+URZ+0x2a830], R0 ;  /* 0x02a83000030095a7 */ /* 0x000ee4000802007f */
[----:B---3--:R-:W-:Y:S05]  /*12940*/  @!P1 BRA `(.L_x_882) ;  /* 0xfffffffc00f09947 */ /* 0x008fea000383ffff */
[----:B------:R-:W-:Y:S05]  /*12950*/  BRA `(.L_x_881) ;  /* 0xfffffef000387947 */ /* 0x000fea000383ffff */
.L_x_898:
[----:B--2---:R-:W-:-:S04]  /*12960*/  IMAD.U32 R88, RZ, RZ, UR7 ;  /* 0x00000007ff587e24 */ /* 0x004fc8000f8e00ff */
[----:B------:R2:W3:Y:S03]  /*12970*/  SYNCS.PHASECHK.TRANS64.TRYWAIT P1, [R88+URZ+0x2a830], R21 ;  /* 0x02a83015580075a7 */ /* 0x0004e6000802017f */
[----:B---3--:R-:W-:Y:S05]  /*12980*/  @!P1 NANOSLEEP.SYNCS 0x989680 ;  /* 0x009896800000995d */ /* 0x008fea0003900000 */
[----:B------:R-:W3:Y:S02]  /*12990*/  @!P1 SYNCS.PHASECHK.TRANS64 P1, [R88+URZ+0x2a830], R21 ;  /* 0x02a83015580095a7 */ /* 0x000ee4000802007f */
[----:B---3--:R-:W-:Y:S05]  /*129a0*/  @!P1 BRA `(.L_x_898) ;  /* 0xfffffffc00ec9947 */ /* 0x008fea000383ffff */
[----:B------:R-:W-:Y:S05]  /*129b0*/  BRA `(.L_x_897) ;  /* 0xffffff2000707947 */ /* 0x000fea000383ffff */
.L_x_902:
[----:B-1----:R-:W-:-:S04]  /*129c0*/  IMAD.U32 R21, RZ, RZ, UR6 ;  /* 0x00000006ff157e24 */ /* 0x002fc8000f8e00ff */
[----:B------:R1:W3:Y:S03]  /*129d0*/  SYNCS.PHASECHK.TRANS64.TRYWAIT P1, [R21+URZ+0x2a850], R0 ;  /* 0x02a85000150075a7 */ /* 0x0002e6000802017f */
[----:B---3--:R-:W-:Y:S05]  /*129e0*/  @!P1 NANOSLEEP.SYNCS 0x989680 ;  /* 0x009896800000995d */ /* 0x008fea0003900000 */
[----:B------:R-:W3:Y:S02]  /*129f0*/  @!P1 SYNCS.PHASECHK.TRANS64 P1, [R21+URZ+0x2a850], R0 ;  /* 0x02a85000150095a7 */ /* 0x000ee4000802007f */
[----:B---3--:R-:W-:Y:S05]  /*12a00*/  @!P1 BRA `(.L_x_902) ;  /* 0xfffffffc00ec9947 */ /* 0x008fea000383ffff */
[----:B------:R-:W-:Y:S05]  /*12a10*/  BRA `(.L_x_901) ;  /* 0xffffff2800987947 */ /* 0x000fea000383ffff */
.L_x_919:
[----:B--2---:R-:W-:-:S04]  /*12a20*/  IMAD.U32 R15, RZ, RZ, UR6 ;  /* 0x00000006ff0f7e24 */ /* 0x004fc8000f8e00ff */
[----:B------:R2:W3:Y:S03]  /*12a30*/  SYNCS.PHASECHK.TRANS64.TRYWAIT P1, [R15+URZ+0x2a830], R14 ;  /* 0x02a8300e0f0075a7 */ /* 0x0004e6000802017f */
[----:B---3--:R-:W-:Y:S05]  /*12a40*/  @!P1 NANOSLEEP.SYNCS 0x989680 ;  /* 0x009896800000995d */ /* 0x008fea0003900000 */
[----:B------:R-:W3:Y:S02]  /*12a50*/  @!P1 SYNCS.PHASECHK.TRANS64 P1, [R15+URZ+0x2a830], R14 ;  /* 0x02a8300e0f0095a7 */ /* 0x000ee4000802007f */
[----:B---3--:R-:W-:Y:S05]  /*12a60*/  @!P1 BRA `(.L_x_919) ;  /* 0xfffffffc00ec9947 */ /* 0x008fea000383ffff */
[----:B------:R-:W-:Y:S05]  /*12a70*/  BRA `(.L_x_918) ;  /* 0xffffff5400847947 */ /* 0x000fea000383ffff */
.L_x_923:
[----:B--2---:R-:W-:-:S04]  /*12a80*/  IMAD.U32 R15, RZ, RZ, UR10 ;  /* 0x0000000aff0f7e24 */ /* 0x004fc8000f8e00ff */
[----:B------:R2:W4:Y:S03]  /*12a90*/  SYNCS.PHASECHK.TRANS64.TRYWAIT P1, [R15+URZ+0x2a850], R0 ;  /* 0x02a850000f0075a7 */ /* 0x000526000802017f */
[----:B----4-:R-:W-:Y:S05]  /*12aa0*/  @!P1 NANOSLEEP.SYNCS 0x989680 ;  /* 0x009896800000995d */ /* 0x010fea0003900000 */
[----:B------:R-:W4:Y:S02]  /*12ab0*/  @!P1 SYNCS.PHASECHK.TRANS64 P1, [R15+URZ+0x2a850], R0 ;  /* 0x02a850000f0095a7 */ /* 0x000f24000802007f */
[----:B----4-:R-:W-:Y:S05]  /*12ac0*/  @!P1 BRA `(.L_x_923) ;  /* 0xfffffffc00ec9947 */ /* 0x010fea000383ffff */
[----:B------:R-:W-:Y:S05]  /*12ad0*/  BRA `(.L_x_922) ;  /* 0xffffff5c00ac7947 */ /* 0x000fea000383ffff */
.L_x_929:
[----:B--2---:R-:W-:-:S04]  /*12ae0*/  IMAD.U32 R15, RZ, RZ, UR6 ;  /* 0x00000006ff0f7e24 */ /* 0x004fc8000f8e00ff */
[----:B------:R2:W3:Y:S03]  /*12af0*/  SYNCS.PHASECHK.TRANS64.TRYWAIT P1, [R15+URZ+0x2a830], R14 ;  /* 0x02a8300e0f0075a7 */ /* 0x0004e6000802017f */
[----:B---3--:R-:W-:Y:S05]  /*12b00*/  @!P1 NANOSLEEP.SYNCS 0x989680 ;  /* 0x009896800000995d */ /* 0x008fea0003900000 */
[----:B------:R-:W3:Y:S02]  /*12b10*/  @!P1 SYNCS.PHASECHK.TRANS64 P1, [R15+URZ+0x2a830], R14 ;  /* 0x02a8300e0f0095a7 */ /* 0x000ee4000802007f */
[----:B---3--:R-:W-:Y:S05]  /*12b20*/  @!P1 BRA `(.L_x_929) ;  /* 0xfffffffc00ec9947 */ /* 0x008fea000383ffff */
[----:B------:R-:W-:Y:S05]  /*12b30*/  BRA `(.L_x_928) ;  /* 0xffffff7400fc7947 */ /* 0x000fea000383ffff */
.L_x_933:
[----:B--2---:R-:W-:-:S04]  /*12b40*/  IMAD.U32 R15, RZ, RZ, UR10 ;  /* 0x0000000aff0f7e24 */ /* 0x004fc8000f8e00ff */
[----:B------:R2:W4:Y:S03]  /*12b50*/  SYNCS.PHASECHK.TRANS64.TRYWAIT P1, [R15+URZ+0x2a850], R0 ;  /* 0x02a850000f0075a7 */ /* 0x000526000802017f */
[----:B----4-:R-:W-:Y:S05]  /*12b60*/  @!P1 NANOSLEEP.SYNCS 0x989680 ;  /* 0x009896800000995d */ /* 0x010fea0003900000 */
[----:B------:R-:W4:Y:S02]  /*12b70*/  @!P1 SYNCS.PHASECHK.TRANS64 P1, [R15+URZ+0x2a850], R0 ;  /* 0x02a850000f0095a7 */ /* 0x000f24000802007f */
[----:B----4-:R-:W-:Y:S05]  /*12b80*/  @!P1 BRA `(.L_x_933) ;  /* 0xfffffffc00ec9947 */ /* 0x010fea000383ffff */
[----:B------:R-:W-:Y:S05]  /*12b90*/  BRA `(.L_x_932) ;  /* 0xffffff8000247947 */ /* 0x000fea000383ffff */
.L_x_946:
[----:B--2---:R-:W-:-:S04]  /*12ba0*/  IMAD.U32 R3, RZ, RZ, UR5 ;  /* 0x00000005ff037e24 */ /* 0x004fc8000f8e00ff */
[----:B------:R2:W3:Y:S03]  /*12bb0*/  SYNCS.PHASECHK.TRANS64.TRYWAIT P0, [R3+URZ+0x2a850], R0 ;  /* 0x02a85000030075a7 */ /* 0x0004e6000800017f */
[----:B---3--:R-:W-:Y:S05]  /*12bc0*/  @!P0 NANOSLEEP.SYNCS 0x989680 ;  /* 0x009896800000895d */ /* 0x008fea0003900000 */
[----:B------:R-:W3:Y:S02]  /*12bd0*/  @!P0 SYNCS.PHASECHK.TRANS64 P0, [R3+URZ+0x2a850], R0 ;  /* 0x02a85000030085a7 */ /* 0x000ee4000800007f */
[----:B---3--:R-:W-:Y:S05]  /*12be0*/  @!P0 BRA `(.L_x_946) ;  /* 0xfffffffc00ec8947 */ /* 0x008fea000383ffff */
[----:B------:R-:W-:Y:S05]  /*12bf0*/  BRA `(.L_x_945) ;  /* 0xffffffac00747947 */ /* 0x000fea000383ffff */
.L_x_976:
[----:B------:R-:W1:Y:S01]  /*12c00*/  S2R R18, SR_TID.X ;  /* 0x0000000000127919 */ /* 0x000e620000002100 */
[----:B------:R-:W-:Y:S02]  /*12c10*/  IMAD.MOV.U32 R12, RZ, RZ, RZ ;  /* 0x000000ffff0c7224 */ /* 0x000fe400078e00ff */
[----:B------:R-:W-:Y:S02]  /*12c20*/  IMAD.MOV.U32 R11, RZ, RZ, 0x1f ;  /* 0x0000001fff0b7424 */ /* 0x000fe400078e00ff */
[----:B------:R-:W-:Y:S01]  /*12c30*/  IMAD.MOV.U32 R15, RZ, RZ, -0x1 ;  /* 0xffffffffff0f7424 */ /* 0x000fe200078e00ff */
[----:B-1----:R-:W-:-:S04]  /*12c40*/  SHF.R.U32.HI R18, RZ, 0x5, R18 ;  /* 0x00000005ff127819 */ /* 0x002fc80000011612 */
[----:B------:R-:W-:-:S05]  /*12c50*/  LOP3.LUT R18, R18, 0x3, RZ, 0xc0, !PT ;  /* 0x0000000312127812 */ /* 0x000fca00078ec0ff */
[----:B------:R-:W-:-:S07]  /*12c60*/  IMAD.MOV.U32 R13, RZ, RZ, R18 ;  /* 0x000000ffff0d7224 */ /* 0x000fce00078e0012 */
[----:B------:R-:W-:Y:S05]  /*12c70*/  WARPSYNC.COLLECTIVE R15, `(.L_x_1026) ;  /* 0x000000000f087348 */ /* 0x000fea0003c00000 */
[----:B------:R1:W2:Y:S02]  /*12c80*/  SHFL.IDX P6, R14, R13, R12, R11 ;  /* 0x0000000c0d0e7389 */ /* 0x0002a400000c000b */
[----:B-12---:R-:W-:Y:S01]  /*12c90*/  ENDCOLLECTIVE ;  /* 0x000000000000791b */ /* 0x006fe20003800000 */
.L_x_1026:
[----:B------:R-:W-:Y:S05]  /*12ca0*/  BRA `(.L_x_1027) ;  /* 0xffffffd400f47947 */ /* 0x000fea000383ffff */
.L_x_977:
[----:B------:R-:W-:Y:S01]  /*12cb0*/  BSSY B0, `(.L_x_1028) ;  /* 0x0000006000007945 */ /* 0x000fe20003800000 */
[----:B------:R-:W-:-:S07]  /*12cc0*/  IMAD.MOV.U32 R15, RZ, RZ, -0x1 ;  /* 0xffffffffff0f7424 */ /* 0x000fce00078e00ff */
[----:B------:R-:W-:Y:S05]  /*12cd0*/  WARPSYNC.COLLECTIVE R15, `(.L_x_1029) ;  /* 0x000000000f0c7348 */ /* 0x000fea0003c00000 */
[----:B------:R-:W-:Y:S02]  /*12ce0*/  ELECT P6, UR62, PT ;  /* 0x00000000003e782f */ /* 0x000fe400038c0000 */
[----:B------:R-:W-:Y:S01]  /*12cf0*/  MOV R14, UR62 ;  /* 0x0000003e000e7c02 */ /* 0x000fe20008000f00 */
[----:B------:R-:W-:Y:S10]  /*12d00*/  ENDCOLLECTIVE ;  /* 0x000000000000791b */ /* 0x000ff40003800000 */
.L_x_1029:
[----:B------:R-:W-:Y:S05]  /*12d10*/  BSYNC B0 ;  /* 0x0000000000007941 */ /* 0x000fea0003800000 */
.L_x_1028:
[----:B------:R-:W-:Y:S05]  /*12d20*/  BRA `(.L_x_1030) ;  /* 0xffffffd400e47947 */ /* 0x000fea000383ffff */
.L_x_980:
[----:B-1----:R1:W2:Y:S02]  /*12d30*/  SYNCS.PHASECHK.TRANS64.TRYWAIT P2, [R8+URZ+0x2a840], R7 ;  /* 0x02a84007080075a7 */ /* 0x0022a4000804017f */
[----:B--2---:R-:W-:Y:S05]  /*12d40*/  @!P2 NANOSLEEP.SYNCS 0x989680 ;  /* 0x009896800000a95d */ /* 0x004fea0003900000 */
[----:B------:R-:W2:Y:S02]  /*12d50*/  @!P2 SYNCS.PHASECHK.TRANS64 P2, [R8+URZ+0x2a840], R7 ;  /* 0x02a840070800a5a7 */ /* 0x000ea4000804007f */
[----:B--2---:R-:W-:Y:S05]  /*12d60*/  @!P2 BRA `(.L_x_980) ;  /* 0xfffffffc00f0a947 */ /* 0x004fea000383ffff */
[----:B------:R-:W-:Y:S05]  /*12d70*/  BRA `(.L_x_1031) ;  /* 0xffffffd800407947 */ /* 0x000fea000383ffff */
.L_x_982:
[----:B-1----:R-:W-:-:S04]  /*12d80*/  IMAD.U32 R8, RZ, RZ, UR38 ;  /* 0x00000026ff087e24 */ /* 0x002fc8000f8e00ff */
[----:B------:R1:W2:Y:S03]  /*12d90*/  SYNCS.PHASECHK.TRANS64.TRYWAIT P2, [R8+URZ+0x2a820], R7 ;  /* 0x02a82007080075a7 */ /* 0x0002a6000804017f */
[----:B--2---:R-:W-:Y:S05]  /*12da0*/  @!P2 NANOSLEEP.SYNCS 0x989680 ;  /* 0x009896800000a95d */ /* 0x004fea0003900000 */
[----:B------:R-:W2:Y:S02]  /*12db0*/  @!P2 SYNCS.PHASECHK.TRANS64 P2, [R8+URZ+0x2a820], R7 ;  /* 0x02a820070800a5a7 */ /* 0x000ea4000804007f */
[----:B--2---:R-:W-:Y:S05]  /*12dc0*/  @!P2 BRA `(.L_x_982) ;  /* 0xfffffffc00eca947 */ /* 0x004fea000383ffff */
[----:B------:R-:W-:Y:S05]  /*12dd0*/  BRA `(.L_x_1032) ;  /* 0xffffffdc004c7947 */ /* 0x000fea000383ffff */
.L_x_988:
[----:B-1----:R1:W2:Y:S02]  /*12de0*/  SYNCS.PHASECHK.TRANS64.TRYWAIT P3, [R3+URZ+0x2a840], R2 ;  /* 0x02a84002030075a7 */ /* 0x0022a4000806017f */
[----:B--2---:R-:W-:Y:S05]  /*12df0*/  @!P3 NANOSLEEP.SYNCS 0x989680 ;  /* 0x009896800000b95d */ /* 0x004fea0003900000 */
[----:B------:R-:W2:Y:S02]  /*12e00*/  @!P3 SYNCS.PHASECHK.TRANS64 P3, [R3+URZ+0x2a840], R2 ;  /* 0x02a840020300b5a7 */ /* 0x000ea4000806007f */
[----:B--2---:R-:W-:Y:S05]  /*12e10*/  @!P3 BRA `(.L_x_988) ;  /* 0xfffffffc00f0b947 */ /* 0x004fea000383ffff */
[----:B------:R-:W-:Y:S05]  /*12e20*/  BRA `(.L_x_1033) ;  /* 0xffffffdc00f07947 */ /* 0x000fea000383ffff */
.L_x_990:
[----:B-1----:R1:W2:Y:S02]  /*12e30*/  SYNCS.PHASECHK.TRANS64.TRYWAIT P3, [R2+URZ+0x60], R3 ;  /* 0x00006003020075a7 */ /* 0x0022a4000806017f */
[----:B--2---:R-:W-:Y:S05]  /*12e40*/  @!P3 NANOSLEEP.SYNCS 0x989680 ;  /* 0x009896800000b95d */ /* 0x004fea0003900000 */
[----:B------:R-:W2:Y:S02]  /*12e50*/  @!P3 SYNCS.PHASECHK.TRANS64 P3, [R2+URZ+0x60], R3 ;  /* 0x000060030200b5a7 */ /* 0x000ea4000806007f */
[----:B--2---:R-:W-:Y:S05]  /*12e60*/  @!P3 BRA `(.L_x_990) ;  /* 0xfffffffc00f0b947 */ /* 0x004fea000383ffff */
[----:B------:R-:W-:Y:S05]  /*12e70*/  BRA `(.L_x_1034) ;  /* 0xffffffe000787947 */ /* 0x000fea000383ffff */
.L_x_996:
[----:B-1----:R1:W2:Y:S02]  /*12e80*/  SYNCS.PHASECHK.TRANS64.TRYWAIT P3, [R3+URZ+0x2a840], R2 ;  /* 0x02a84002030075a7 */ /* 0x0022a4000806017f */
[----:B--2---:R-:W-:Y:S05]  /*12e90*/  @!P3 NANOSLEEP.SYNCS 0x989680 ;  /* 0x009896800000b95d */ /* 0x004fea0003900000 */
[----:B------:R-:W2:Y:S02]  /*12ea0*/  @!P3 SYNCS.PHASECHK.TRANS64 P3, [R3+URZ+0x2a840], R2 ;  /* 0x02a840020300b5a7 */ /* 0x000ea4000806007f */
[----:B--2---:R-:W-:Y:S05]  /*12eb0*/  @!P3 BRA `(.L_x_996) ;  /* 0xfffffffc00f0b947 */ /* 0x004fea000383ffff */
[----:B------:R-:W-:Y:S05]  /*12ec0*/  BRA `(.L_x_1035) ;  /* 0xffffffe400987947 */ /* 0x000fea000383ffff */
.L_x_998:
[----:B-1----:R1:W2:Y:S02]  /*12ed0*/  SYNCS.PHASECHK.TRANS64.TRYWAIT P3, [R2+URZ+0x60], R17 ;  /* 0x00006011020075a7 */ /* 0x0022a4000806017f */
[----:B--2---:R-:W-:Y:S05]  /*12ee0*/  @!P3 NANOSLEEP.SYNCS 0x989680 ;  /* 0x009896800000b95d */ /* 0x004fea0003900000 */
[----:B------:R-:W2:Y:S02]  /*12ef0*/  @!P3 SYNCS.PHASECHK.TRANS64 P3, [R2+URZ+0x60], R17 ;  /* 0x000060110200b5a7 */ /* 0x000ea4000806007f */
[----:B--2---:R-:W-:Y:S05]  /*12f00*/  @!P3 BRA `(.L_x_998) ;  /* 0xfffffffc00f0b947 */ /* 0x004fea000383ffff */
[----:B------:R-:W-:Y:S05]  /*12f10*/  BRA `(.L_x_1036) ;  /* 0xffffffe800207947 */ /* 0x000fea000383ffff */
.L_x_1003:
[----:B--2---:R2:W3:Y:S02]  /*12f20*/  SYNCS.PHASECHK.TRANS64.TRYWAIT P2, [R2+URZ+0x2a840], R3 ;  /* 0x02a84003020075a7 */ /* 0x0044e4000804017f */
[----:B---3--:R-:W-:Y:S05]  /*12f30*/  @!P2 NANOSLEEP.SYNCS 0x989680 ;  /* 0x009896800000a95d */ /* 0x008fea0003900000 */
[----:B------:R-:W3:Y:S02]  /*12f40*/  @!P2 SYNCS.PHASECHK.TRANS64 P2, [R2+URZ+0x2a840], R3 ;  /* 0x02a840030200a5a7 */ /* 0x000ee4000804007f */
[----:B---3--:R-:W-:Y:S05]  /*12f50*/  @!P2 BRA `(.L_x_1003) ;  /* 0xfffffffc00f0a947 */ /* 0x008fea000383ffff */
[----:B------:R-:W-:Y:S05]  /*12f60*/  BRA `(.L_x_1037) ;  /* 0xffffffec00087947 */ /* 0x000fea000383ffff */
.L_x_1005:
[----:B-1----:R1:W2:Y:S02]  /*12f70*/  SYNCS.PHASECHK.TRANS64.TRYWAIT P2, [R2+URZ+0x60], R11 ;  /* 0x0000600b020075a7 */ /* 0x0022a4000804017f */
[----:B--2---:R-:W-:Y:S05]  /*12f80*/  @!P2 NANOSLEEP.SYNCS 0x989680 ;  /* 0x009896800000a95d */ /* 0x004fea0003900000 */
[----:B------:R-:W2:Y:S02]  /*12f90*/  @!P2 SYNCS.PHASECHK.TRANS64 P2, [R2+URZ+0x60], R11 ;  /* 0x0000600b0200a5a7 */ /* 0x000ea4000804007f */
[----:B--2---:R-:W-:Y:S05]  /*12fa0*/  @!P2 BRA `(.L_x_1005) ;  /* 0xfffffffc00f0a947 */ /* 0x004fea000383ffff */
[----:B------:R-:W-:Y:S05]  /*12fb0*/  BRA `(.L_x_1038) ;  /* 0xffffffec009c7947 */ /* 0x000fea000383ffff */
.L_x_1012:
[----:B-1----:R1:W2:Y:S02]  /*12fc0*/  SYNCS.PHASECHK.TRANS64.TRYWAIT P0, [R3+URZ+0x2a860], R0 ;  /* 0x02a86000030075a7 */ /* 0x0022a4000800017f */
[----:B--2---:R-:W-:Y:S05]  /*12fd0*/  @!P0 NANOSLEEP.SYNCS 0x989680 ;  /* 0x009896800000895d */ /* 0x004fea0003900000 */
[----:B------:R-:W2:Y:S02]  /*12fe0*/  @!P0 SYNCS.PHASECHK.TRANS64 P0, [R3+URZ+0x2a860], R0 ;  /* 0x02a86000030085a7 */ /* 0x000ea4000800007f */
[----:B--2---:R-:W-:Y:S05]  /*12ff0*/  @!P0 BRA `(.L_x_1012) ;  /* 0xfffffffc00f08947 */ /* 0x004fea000383ffff */
[----:B------:R-:W-:Y:S05]  /*13000*/  BRA `(.L_x_1039) ;  /* 0xfffffff000787947 */ /* 0x000fea000383ffff */
.L_x_1014:
[----:B------:R-:W-:Y:S01]  /*13010*/  BSSY B0, `(.L_x_1040) ;  /* 0x0000007000007945 */ /* 0x000fe20003800000 */
[----:B------:R-:W-:Y:S02]  /*13020*/  IMAD.MOV.U32 R12, RZ, RZ, RZ ;  /* 0x000000ffff0c7224 */ /* 0x000fe400078e00ff */
[----:B------:R-:W-:Y:S02]  /*13030*/  IMAD.MOV.U32 R11, RZ, RZ, 0x1f ;  /* 0x0000001fff0b7424 */ /* 0x000fe400078e00ff */
[----:B------:R-:W-:-:S07]  /*13040*/  IMAD.MOV.U32 R15, RZ, RZ, -0x1 ;  /* 0xffffffffff0f7424 */ /* 0x000fce00078e00ff */
[----:B------:R-:W-:Y:S05]  /*13050*/  WARPSYNC.COLLECTIVE R15, `(.L_x_1041) ;  /* 0x000000000f087348 */ /* 0x000fea0003c00000 */
[----:B------:R1:W2:Y:S02]  /*13060*/  SHFL.IDX P6, R14, R13, R12, R11 ;  /* 0x0000000c0d0e7389 */ /* 0x0002a400000c000b */
[----:B-12---:R-:W-:Y:S01]  /*13070*/  ENDCOLLECTIVE ;  /* 0x000000000000791b */ /* 0x006fe20003800000 */
.L_x_1041:
[----:B------:R-:W-:Y:S05]  /*13080*/  BSYNC B0 ;  /* 0x0000000000007941 */ /* 0x000fea0003800000 */
.L_x_1040:
[----:B------:R-:W-:Y:S05]  /*13090*/  BRA `(.L_x_1042) ;  /* 0xfffffff000f47947 */ /* 0x000fea000383ffff */
.L_x_1016:
[----:B--2---:R2:W3:Y:S02]  /*130a0*/  SYNCS.PHASECHK.TRANS64.TRYWAIT P0, [R7+URZ+0x2a820], R0 ;  /* 0x02a82000070075a7 */ /* 0x0044e4000800017f */
[----:B---3--:R-:W-:Y:S05]  /*130b0*/  @!P0 NANOSLEEP.SYNCS 0x989680 ;  /* 0x009896800000895d */ /* 0x008fea0003900000 */
[----:B------:R-:W3:Y:S02]  /*130c0*/  @!P0 SYNCS.PHASECHK.TRANS64 P0, [R7+URZ+0x2a820], R0 ;  /* 0x02a82000070085a7 */ /* 0x000ee4000800007f */
[----:B---3--:R-:W-:Y:S05]  /*130d0*/  @!P0 BRA `(.L_x_1016) ;  /* 0xfffffffc00f08947 */ /* 0x008fea000383ffff */
[----:B------:R-:W-:Y:S05]  /*130e0*/  BRA `(.L_x_1043) ;  /* 0xfffffff400447947 */ /* 0x000fea000383ffff */
.L_x_1020:
[----:B--2---:R2:W3:Y:S02]  /*130f0*/  SYNCS.PHASECHK.TRANS64.TRYWAIT P0, [R5+URZ], R4 ;  /* 0x00000004050075a7 */ /* 0x0044e4000800017f */
[----:B---3--:R-:W-:Y:S05]  /*13100*/  @!P0 NANOSLEEP.SYNCS 0x989680 ;  /* 0x009896800000895d */ /* 0x008fea0003900000 */
[----:B------:R-:W3:Y:S02]  /*13110*/  @!P0 SYNCS.PHASECHK.TRANS64 P0, [R5+URZ], R4 ;  /* 0x00000004050085a7 */ /* 0x000ee4000800007f */
[----:B---3--:R-:W-:Y:S05]  /*13120*/  @!P0 BRA `(.L_x_1020) ;  /* 0xfffffffc00f08947 */ /* 0x008fea000383ffff */
[----:B------:R-:W-:Y:S05]  /*13130*/  BRA `(.L_x_1044) ;  /* 0xfffffff400a07947 */ /* 0x000fea000383ffff */
.L_x_1021:
[----:B---3--:R3:W4:Y:S02]  /*13140*/  SYNCS.PHASECHK.TRANS64.TRYWAIT P0, [R3+URZ], R0 ;  /* 0x00000000030075a7 */ /* 0x008724000800017f */
[----:B----4-:R-:W-:Y:S05]  /*13150*/  @!P0 NANOSLEEP.SYNCS 0x989680 ;  /* 0x009896800000895d */ /* 0x010fea0003900000 */
[----:B------:R-:W4:Y:S02]  /*13160*/  @!P0 SYNCS.PHASECHK.TRANS64 P0, [R3+URZ], R0 ;  /* 0x00000000030085a7 */ /* 0x000f24000800007f */
[----:B----4-:R-:W-:Y:S05]  /*13170*/  @!P0 BRA `(.L_x_1021) ;  /* 0xfffffffc00f08947 */ /* 0x010fea000383ffff */
[----:B------:R-:W-:Y:S05]  /*13180*/  BRA `(.L_x_1045) ;  /* 0xfffffff400947947 */ /* 0x000fea000383ffff */
.L_x_1023:
[----:B--2---:R2:W3:Y:S02]  /*13190*/  SYNCS.PHASECHK.TRANS64.TRYWAIT P0, [R5+URZ], R4 ;  /* 0x00000004050075a7 */ /* 0x0044e4000800017f */
[----:B---3--:R-:W-:Y:S05]  /*131a0*/  @!P0 NANOSLEEP.SYNCS 0x989680 ;  /* 0x009896800000895d */ /* 0x008fea0003900000 */
[----:B------:R-:W3:Y:S02]  /*131b0*/  @!P0 SYNCS.PHASECHK.TRANS64 P0, [R5+URZ], R4 ;  /* 0x00000004050085a7 */ /* 0x000ee4000800007f */
[----:B---3--:R-:W-:Y:S05]  /*131c0*/  @!P0 BRA `(.L_x_1023) ;  /* 0xfffffffc00f08947 */ /* 0x008fea000383ffff */
[----:B------:R-:W-:Y:S05]  /*131d0*/  BRA `(.L_x_1046) ;  /* 0xfffffff400987947 */ /* 0x000fea000383ffff */
.L_x_1047:
        /* <DEDUP_REMOVED lines=10> */
.L_x_11935:


//--------------------- .text._ZN7cutlass13device_kernelIN5flash11enable_sm90INS1_16FlashAttnFwdSm90INS1_25CollectiveMainloopFwdSm90ILi2EN4cute5tupleIJNS5_1CILi1EEES8_S8_EEENS6_IJNS7_ILi128EEENS7_ILi96EEENS7_ILi192EEEEEELi128ENS_6half_tEfNS_4arch4Sm90ELb0ELb1ELb1ELb1ELb0ELb0ELb0ELb1ELb1ELb0ELb0ELb0EEENS1_21CollectiveEpilogueFwdINS6_IJSA_SA_SB_EEES9_SE_SG_Li256ELb1ELb0ELb0ELb0EEENS1_36VarlenDynamicPersistentTileSchedulerILi128ELi96ELi256ELi32ELb0ELb0ELb1ELb1ELb0ELb1EEEEEEEEEvNT_6ParamsE --------------------------
	.section	.text._ZN7cutlass13device_kernelIN5flash11enable_sm90INS1_16FlashAttnFwdSm90INS1_25CollectiveMainloopFwdSm90ILi2EN4cute5tupleIJNS5_1CILi1EEES8_S8_EEENS6_IJNS7_ILi128EEENS7_ILi96EEENS7_ILi192EEEEEELi128ENS_6half_tEfNS_4arch4Sm90ELb0ELb1ELb1ELb1ELb0ELb0ELb0ELb1ELb1ELb0ELb0ELb0EEENS1_21CollectiveEpilogueFwdINS6_IJSA_SA_SB_EEES9_SE_SG_Li256ELb1ELb0ELb0ELb0EEENS1_36VarlenDynamicPersistentTileSchedulerILi128ELi96ELi256ELi32ELb0ELb0ELb1ELb1ELb0ELb1EEEEEEEEEvNT_6ParamsE,"ax",@progbits
	.align	128
.text._ZN7cutlass13device_kernelIN5flash11enable_sm90INS1_16FlashAttnFwdSm90INS1_25CollectiveMainloopFwdSm90ILi2EN4cute5tupleIJNS5_1CILi1EEES8_S8_EEENS6_IJNS7_ILi128EEENS7_ILi96EEENS7_ILi192EEEEEELi128ENS_6half_tEfNS_4arch4Sm90ELb0ELb1ELb1ELb1ELb0ELb0ELb0ELb1ELb1ELb0ELb0ELb0EEENS1_21CollectiveEpilogueFwdINS6_IJSA_SA_SB_EEES9_SE_SG_Li256ELb1ELb0ELb0ELb0EEENS1_36VarlenDynamicPersistentTileSchedulerILi128ELi96ELi256ELi32ELb0ELb0ELb1ELb1ELb0ELb1EEEEEEEEEvNT_6ParamsE:
        .type           _ZN7cutlass13device_kernelIN5flash11enable_sm90INS1_16FlashAttnFwdSm90INS1_25CollectiveMainloopFwdSm90ILi2EN4cute5tupleIJNS5_1CILi1EEES8_S8_EEENS6_IJNS7_ILi128EEENS7_ILi96EEENS7_ILi192EEEEEELi128ENS_6half_tEfNS_4arch4Sm90ELb0ELb1ELb1ELb1ELb0ELb0ELb0ELb1ELb1ELb0ELb0ELb0EEENS1_21CollectiveEpilogueFwdINS6_IJSA_SA_SB_EEES9_SE_SG_Li256ELb1ELb0ELb0ELb0EEENS1_36VarlenDynamicPersistentTileSchedulerILi128ELi96ELi256ELi32ELb0ELb0ELb1ELb1ELb0ELb1EEEEEEEEEvNT_6ParamsE,@function
        .size           _ZN7cutlass13device_kernelIN5flash11enable_sm90INS1_16FlashAttnFwdSm90INS1_25CollectiveMainloopFwdSm90ILi2EN4cute5tupleIJNS5_1CILi1EEES8_S8_EEENS6_IJNS7_ILi128EEENS7_ILi96EEENS7_ILi192EEEEEELi128ENS_6half_tEfNS_4arch4Sm90ELb0ELb1ELb1ELb1ELb0ELb0ELb0ELb1ELb1ELb0ELb0ELb0EEENS1_21CollectiveEpilogueFwdINS6_IJSA_SA_SB_EEES9_SE_SG_Li256ELb1ELb0ELb0ELb0EEENS1_36VarlenDynamicPersistentTileSchedulerILi128ELi96ELi256ELi32ELb0ELb0ELb1ELb1ELb0ELb1EEEEEEEEEvNT_6ParamsE,(.L_x_11936 - _ZN7cutlass13device_kernelIN5flash11enable_sm90INS1_16FlashAttnFwdSm90INS1_25CollectiveMainloopFwdSm90ILi2EN4cute5tupleIJNS5_1CILi1EEES8_S8_EEENS6_IJNS7_ILi128EEENS7_ILi96EEENS7_ILi192EEEEEELi128ENS_6half_tEfNS_4arch4Sm90ELb0ELb1ELb1ELb1ELb0ELb0ELb0ELb1ELb1ELb0ELb0ELb0EEENS1_21CollectiveEpilogueFwdINS6_IJSA_SA_SB_EEES9_SE_SG_Li256ELb1ELb0ELb0ELb0EEENS1_36VarlenDynamicPersistentTileSchedulerILi128ELi96ELi256ELi32ELb0ELb0ELb1ELb1ELb0ELb1EEEEEEEEEvNT_6ParamsE)
        .other          _ZN7cutlass13device_kernelIN5flash11enable_sm90INS1_16FlashAttnFwdSm90INS1_25CollectiveMainloopFwdSm90ILi2EN4cute5tupleIJNS5_1CILi1EEES8_S8_EEENS6_IJNS7_ILi128EEENS7_ILi96EEENS7_ILi192EEEEEELi128ENS_6half_tEfNS_4arch4Sm90ELb0ELb1ELb1ELb1ELb0ELb0ELb0ELb1ELb1ELb0ELb0ELb0EEENS1_21CollectiveEpilogueFwdINS6_IJSA_SA_SB_EEES9_SE_SG_Li256ELb1ELb0ELb0ELb0EEENS1_36VarlenDynamicPersistentTileSchedulerILi128ELi96ELi256ELi32ELb0ELb0ELb1ELb1ELb0ELb1EEEEEEEEEvNT_6ParamsE,@"STO_CUDA_ENTRY STV_DEFAULT"
_ZN7cutlass13device_kernelIN5flash11enable_sm90INS1_16FlashAttnFwdSm90INS1_25CollectiveMainloopFwdSm90ILi2EN4cute5tupleIJNS5_1CILi1EEES8_S8_EEENS6_IJNS7_ILi128EEENS7_ILi96EEENS7_ILi192EEEEEELi128ENS_6half_tEfNS_4arch4Sm90ELb0ELb1ELb1ELb1ELb0ELb0ELb0ELb1ELb1ELb0ELb0ELb0EEENS1_21CollectiveEpilogueFwdINS6_IJSA_SA_SB_EEES9_SE_SG_Li256ELb1ELb0ELb0ELb0EEENS1_36VarlenDynamicPersistentTileSchedulerILi128ELi96ELi256ELi32ELb0ELb0ELb1ELb1ELb0ELb1EEEEEEEEEvNT_6ParamsE:
        /* <DEDUP_REMOVED lines=20> */
.L_x_1049:
[----:B------:R-:W-:Y:S05]  /*0140*/  BSYNC B0 ;  /* 0x0000000000007941 */ /* 0x000fea0003800000 */
.L_x_1048:
        /* <DEDUP_REMOVED lines=40> */
.L_x_1050:
        /* <DEDUP_REMOVED lines=22> */
.L_x_1051:
        /* <DEDUP_REMOVED lines=18> */
.L_x_1052:
        /* <DEDUP_REMOVED lines=22> */
.L_x_1053:
        /* <DEDUP_REMOVED lines=22> */
.L_x_1054:
[----:B0-----:R-:W-:Y:S01]  /*0910*/  ISETP.NE.AND P0, PT, R2, RZ, PT ;  /* 0x000000ff0200720c */ /* 0x001fe20003f05270 */
[----:B------:R-:W-:Y:S01]  /*0920*/  IMAD.MOV.U32 R2, RZ, RZ, 0x1 ;  /* 0x00000001ff027424 */ /* 0x000fe200078e00ff */
[----:B------:R-:W-:-:S04]  /*0930*/  NOP ;  /* 0x0000000000007918 */ /* 0x000fc80000000000 */
[----:B------:R-:W-:-:S05]  /*0940*/  SEL R2, R2, 0x2, !P0 ;  /* 0x0000000202027807 */ /* 0x000fca0004000000 */
[----:B------:R0:W-:Y:S01]  /*0950*/  STL [R1+0x20], R2 ;  /* 0x0000200201007387 */ /* 0x0001e20000100800 */
[----:B-123--:R-:W-:Y:S06]  /*0960*/  BAR.SYNC.DEFER_BLOCKING 0x0 ;  /* 0x0000000000007b1d */ /* 0x00efec0000010000 */
[----:B------:R-:W-:Y:S05]  /*0970*/  @!P0 BRA `(.L_x_1055) ;  /* 0x000000f400cc8947 */ /* 0x000fea0003800000 */
.L_x_1056:
        /* <DEDUP_REMOVED lines=14> */
[----:B------:R-:W2:Y:S01]  /*0a60*/  LDL.LU R8, [R1+0x20] ;  /* 0x0000200001087983 */ /* 0x000ea20000300800 */
[----:B------:R-:W1:Y:S02]  /*0a70*/  S2R R0, SR_TID.X ;  /* 0x0000000000007919 */ /* 0x000e640000002100 */
[----:B-1----:R-:W-:-:S05]  /*0a80*/  VIADD R174, R0, 0xffffff80 ;  /* 0xffffff8000ae7836 */ /* 0x002fca0000000000 */
[----:B------:R-:W-:-:S04]  /*0a90*/  SHF.R.S32.HI R3, RZ, 0x1f, R174 ;  /* 0x0000001fff037819 */ /* 0x000fc800000114ae */
[----:B------:R-:W-:-:S04]  /*0aa0*/  LEA.HI R5, R3, R174, RZ, 0x7 ;  /* 0x000000ae03057211 */ /* 0x000fc800078f38ff */
[----:B------:R-:W-:-:S05]  /*0ab0*/  LOP3.LUT R7, R5, 0xffffff80, RZ, 0xc0, !PT ;  /* 0xffffff8005077812 */ /* 0x000fca00078ec0ff */
[----:B------:R-:W-:-:S05]  /*0ac0*/  IMAD.IADD R170, R174, 0x1, -R7 ;  /* 0x00000001aeaa7824 */ /* 0x000fca00078e0a07 */
[----:B------:R-:W-:-:S04]  /*0ad0*/  SHF.R.S32.HI R11, RZ, 0x1f, R170 ;  /* 0x0000001fff0b7819 */ /* 0x000fc800000114aa */
[----:B------:R-:W-:-:S04]  /*0ae0*/  LEA.HI R4, R11, R170, RZ, 0x2 ;  /* 0x000000aa0b047211 */ /* 0x000fc800078f10ff */
[--C-:B------:R-:W-:Y:S02]  /*0af0*/  SHF.R.S32.HI R6, RZ, 0x2, R4.reuse ;  /* 0x00000002ff067819 */ /* 0x100fe40000011404 */
[----:B------:R-:W-:-:S04]  /*0b00*/  SHF.R.S32.HI R7, RZ, 0x1f, R4 ;  /* 0x0000001fff077819 */ /* 0x000fc80000011404 */
[----:B------:R-:W-:Y:S02]  /*0b10*/  LEA.HI R7, R7, R6, RZ, 0x3 ;  /* 0x0000000607077211 */ /* 0x000fe400078f18ff */
[-C--:B------:R-:W-:Y:S02]  /*0b20*/  LEA.HI R0, R3, R174.reuse, RZ, 0x4 ;  /* 0x000000ae03007211 */ /* 0x080fe400078f20ff */
[----:B------:R-:W-:Y:S02]  /*0b30*/  SHF.R.S32.HI R172, RZ, 0x7, R5 ;  /* 0x00000007ffac7819 */ /* 0x000fe40000011405 */
[----:B------:R-:W-:Y:S02]  /*0b40*/  LOP3.LUT R7, R7, 0xfffffff8, RZ, 0xc0, !PT ;  /* 0xfffffff807077812 */ /* 0x000fe400078ec0ff */
[----:B0-----:R-:W-:Y:S02]  /*0b50*/  LEA.HI R2, R3, R174, RZ, 0x5 ;  /* 0x000000ae03027211 */ /* 0x001fe400078f28ff */
[----:B------:R-:W-:-:S02]  /*0b60*/  SHF.R.S32.HI R9, RZ, 0x4, R0 ;  /* 0x00000004ff097819 */ /* 0x000fc40000011400 */
[----:B------:R-:W-:Y:S02]  /*0b70*/  LEA.HI R11, R11, R170, RZ, 0x5 ;  /* 0x000000aa0b0b7211 */ /* 0x000fe400078f28ff */
[----:B------:R-:W-:Y:S01]  /*0b80*/  LEA.HI R5, R5, R172, RZ, 0x1 ;  /* 0x000000ac05057211 */ /* 0x000fe200078f08ff */
[----:B------:R-:W-:Y:S01]  /*0b90*/  IMAD.IADD R6, R6, 0x1, -R7 ;  /* 0x0000000106067824 */ /* 0x000fe200078e0a07 */
[----:B------:R-:W-:Y:S01]  /*0ba0*/  LOP3.LUT R7, R0, 0x3fffff0, RZ, 0xc0, !PT ;  /* 0x03fffff000077812 */ /* 0x000fe200078ec0ff */
[----:B------:R-:W-:Y:S01]  /*0bb0*/  IMAD.SHL.U32 R2, R2, 0x20, RZ ;  /* 0x0000002002027824 */ /* 0x000fe200078e00ff */
[----:B------:R-:W-:Y:S02]  /*0bc0*/  LEA.HI R0, R0, R9, RZ, 0x1 ;  /* 0x0000000900007211 */ /* 0x000fe400078f08ff */
[----:B------:R-:W-:Y:S02]  /*0bd0*/  SHF.R.S32.HI R11, RZ, 0x5, R11 ;  /* 0x00000005ff0b7819 */ /* 0x000fe4000001140b */
[----:B------:R-:W-:Y:S01]  /*0be0*/  LOP3.LUT R5, R5, 0x3fffffe, RZ, 0xc0, !PT ;  /* 0x03fffffe05057812 */ /* 0x000fe200078ec0ff */
[----:B------:R-:W-:Y:S01]  /*0bf0*/  IMAD.IADD R7, R174, 0x1, -R7 ;  /* 0x00000001ae077824 */ /* 0x000fe200078e0a07 */
[----:B------:R-:W-:Y:S01]  /*0c00*/  LOP3.LUT R2, R2, 0xfffffc00, RZ, 0xc0, !PT ;  /* 0xfffffc0002027812 */ /* 0x000fe200078ec0ff */
[----:B------:R-:W-:Y:S01]  /*0c10*/  IMAD R6, R11, 0x10, R6 ;  /* 0x000000100b067824 */ /* 0x000fe200078e0206 */
[----:B------:R-:W-:Y:S01]  /*0c20*/  LOP3.LUT R0, R0, 0x1ffffffe, RZ, 0xc0, !PT ;  /* 0x1ffffffe00007812 */ /* 0x000fe200078ec0ff */
[----:B------:R-:W-:Y:S01]  /*0c30*/  IMAD.IADD R5, R172, 0x1, -R5 ;  /* 0x00000001ac057824 */ /* 0x000fe200078e0a05 */
[----:B------:R-:W-:Y:S01]  /*0c40*/  LEA.HI R3, R3, R174, RZ, 0x3 ;  /* 0x000000ae03037211 */ /* 0x000fe200078f18ff */
[----:B------:R-:W-:-:S02]  /*0c50*/  IMAD R7, R7, 0x40, R2 ;  /* 0x0000004007077824 */ /* 0x000fc400078e0202 */
[----:B------:R-:W-:Y:S02]  /*0c60*/  IMAD.IADD R0, R9, 0x1, -R0 ;  /* 0x0000000109007824 */ /* 0x000fe400078e0a00 */
[----:B------:R-:W-:Y:S01]  /*0c70*/  IMAD R171, R5, 0x40, R6 ;  /* 0x0000004005ab7824 */ /* 0x000fe200078e0206 */
[----:B------:R-:W-:Y:S01]  /*0c80*/  LOP3.LUT R5, R3, 0x1ffffff8, RZ, 0xc0, !PT ;  /* 0x1ffffff803057812 */ /* 0x000fe200078ec0ff */
[----:B------:R-:W-:Y:S01]  /*0c90*/  IMAD R173, R0, 0x8, R7 ;  /* 0x0000000800ad7824 */ /* 0x000fe200078e0207 */
[----:B------:R-:W-:-:S03]  /*0ca0*/  LOP3.LUT R7, R4, 0x7ffffffc, RZ, 0xc0, !PT ;  /* 0x7ffffffc04077812 */ /* 0x000fc600078ec0ff */
[----:B------:R-:W-:Y:S01]  /*0cb0*/  IMAD.IADD R5, R174, 0x1, -R5 ;  /* 0x00000001ae057824 */ /* 0x000fe200078e0a05 */
[----:B------:R-:W-:Y:S01]  /*0cc0*/  SHF.R.S32.HI R164, RZ, 0x3, R3 ;  /* 0x00000003ffa47819 */ /* 0x000fe20000011403 */
[----:B------:R-:W-:Y:S02]  /*0cd0*/  IMAD.MOV.U32 R169, RZ, RZ, RZ ;  /* 0x000000ffffa97224 */ /* 0x000fe400078e00ff */
[----:B------:R-:W-:Y:S02]  /*0ce0*/  IMAD.SHL.U32 R22, R5, 0x8, RZ ;  /* 0x0000000805167824 */ /* 0x000fe400078e00ff */
[----:B------:R-:W-:Y:S01]  /*0cf0*/  IMAD.IADD R18, R170, 0x1, -R7 ;  /* 0x00000001aa127824 */ /* 0x000fe200078e0a07 */
[----:B------:R-:W-:Y:S01]  /*0d00*/  UMOV UR36, URZ ;  /* 0x0000003f00247c82 */ /* 0x000fe20008000000 */
[----:B------:R-:W-:Y:S01]  /*0d10*/  UMOV UR37, URZ ;  /* 0x0000003f00257c82 */ /* 0x000fe20008000000 */
[----:B--2---:R-:W-:-:S07]  /*0d20*/  LOP3.LUT R19, R8, 0x1, RZ, 0xfc, !PT ;  /* 0x0000000108137812 */ /* 0x004fce00078efcff */
.L_x_1156:
[----:B0-----:R-:W0:Y:S01]  /*0d30*/  LDC.64 R2, c[0x0][0xa28] ;  /* 0x00028a00ff027b82 */ /* 0x001e220000000a00 */
[----:B----45:R-:W-:Y:S01]  /*0d40*/  IMAD.MOV.U32 R7, RZ, RZ, RZ ;  /* 0x000000ffff077224 */ /* 0x030fe200078e00ff */
[----:B------:R-:W-:-:S06]  /*0d50*/  ULDC.64 UR4, c[0x0][0x208] ;  /* 0x0000820000047ab9 */ /* 0x000fcc0000000a00 */
[----:B------:R-:W1:Y:S08]  /*0d60*/  LDC.64 R4, c[0x0][0xa18] ;  /* 0x00028600ff047b82 */ /* 0x000e700000000a00 */
[----:B--23--:R-:W2:Y:S01]  /*0d70*/  LDC.64 R8, c[0x0][0x3f8] ;  /* 0x0000fe00ff087b82 */ /* 0x00cea20000000a00 */
[----:B0-----:R-:W-:-:S07]  /*0d80*/  ISETP.NE.U32.AND P0, PT, R2, RZ, PT ;  /* 0x000000ff0200720c */ /* 0x001fce0003f05070 */
[----:B------:R-:W0:Y:S01]  /*0d90*/  LDC R17, c[0x0][0x288] ;  /* 0x0000a200ff117b82 */ /* 0x000e220000000800 */
[----:B------:R-:W-:Y:S02]  /*0da0*/  ISETP.NE.AND.EX P0, PT, R3, RZ, PT, P0 ;  /* 0x000000ff0300720c */ /* 0x000fe40003f05300 */
[----:B-1----:R-:W-:-:S05]  /*0db0*/  ISETP.NE.U32.AND P1, PT, R4, RZ, PT ;  /* 0x000000ff0400720c */ /* 0x002fca0003f25070 */
[----:B------:R-:W1:Y:S01]  /*0dc0*/  LDC R0, c[0x0][0x404] ;  /* 0x00010100ff007b82 */ /* 0x000e620000000800 */
[----:B------:R-:W-:-:S07]  /*0dd0*/  ISETP.NE.AND.EX P1, PT, R5, RZ, PT, P1 ;  /* 0x000000ff0500720c */ /* 0x000fce0003f25310 */
[----:B------:R-:W3:Y:S08]  /*0de0*/  @P0 LDC.64 R2, c[0x0][0xa28] ;  /* 0x00028a00ff020b82 */ /* 0x000ef00000000a00 */
[----:B------:R-:W4:Y:S08]  /*0df0*/  @P1 LDC.64 R4, c[0x0][0xa18] ;  /* 0x00028600ff041b82 */ /* 0x000f300000000a00 */
[----:B------:R-:W1:Y:S01]  /*0e00*/  LDC R11, c[0x0][0x2e0] ;  /* 0x0000b800ff0b7b82 */ /* 0x000e620000000800 */
[----:B---3--:R-:W-:-:S05]  /*0e10*/  @P0 IMAD.WIDE R2, R163, 0x4, R2 ;  /* 0x00000004a3020825 */ /* 0x008fca00078e0202 */
[----:B------:R3:W5:Y:S01]  /*0e20*/  @P0 LDG.E R7, desc[UR4][R2.64] ;  /* 0x0000000402070981 */ /* 0x000762000c1e1900 */
[----:B--2---:R-:W-:Y:S01]  /*0e30*/  ISETP.NE.U32.AND P0, PT, R8, RZ, PT ;  /* 0x000000ff0800720c */ /* 0x004fe20003f05070 */
[----:B----4-:R-:W-:-:S03]  /*0e40*/  @P1 IMAD.WIDE R4, R163, 0x4, R4 ;  /* 0x00000004a3041825 */ /* 0x010fc600078e0204 */
[----:B------:R-:W-:Y:S02]  /*0e50*/  ISETP.NE.AND.EX P0, PT, R9, RZ, PT, P0 ;  /* 0x000000ff0900720c */ /* 0x000fe40003f05300 */
[----:B0-----:R3:W5:Y:S01]  /*0e60*/  @P1 LDG.E R17, desc[UR4][R4.64] ;  /* 0x0000000404111981 */ /* 0x001762000c1e1900 */
[----:B------:R-:W-:Y:S01]  /*0e70*/  ULDC.64 UR4, c[0x0][0xa20] ;  /* 0x0002880000047ab9 */ /* 0x000fe20000000a00 */
[----:B-1----:R-:W-:Y:S01]  /*0e80*/  SEL R0, R0, 0x1, P0 ;  /* 0x0000000100007807 */ /* 0x002fe20000000000 */
[----:B------:R-:W-:Y:S01]  /*0e90*/  IMAD.MOV.U32 R166, RZ, RZ, R162 ;  /* 0x000000ffffa67224 */ /* 0x000fe200078e00a2 */
[----:B------:R-:W-:-:S03]  /*0ea0*/  ISETP.NE.U32.AND P2, PT, RZ, UR4, PT ;  /* 0x00000004ff007c0c */ /* 0x000fc6000bf45070 */
[----:B------:R-:W-:Y:S01]  /*0eb0*/  IMAD R16, R0, R11, RZ ;  /* 0x0000000b00107224 */ /* 0x000fe200078e02ff */
[----:B------:R-:W-:Y:S01]  /*0ec0*/  ISETP.NE.AND.EX P2, PT, RZ, UR5, PT, P2 ;  /* 0x00000005ff007c0c */ /* 0x000fe2000bf45320 */
[----:B------:R-:W-:-:S12]  /*0ed0*/  @P1 BRA `(.L_x_1057) ;  /* 0x0000000000281947 */ /* 0x000fd80003800000 */
[----:B------:R-:W-:Y:S02]  /*0ee0*/  ULDC.64 UR4, c[0x0][0xa00] ;  /* 0x0002800000047ab9 */ /* 0x000fe40000000a00 */
[----:B------:R-:W-:-:S04]  /*0ef0*/  ISETP.NE.U32.AND P0, PT, RZ, UR4, PT ;  /* 0x00000004ff007c0c */ /* 0x000fc8000bf05070 */
[----:B------:R-:W-:-:S13]  /*0f00*/  ISETP.NE.AND.EX P0, PT, RZ, UR5, PT, P0 ;  /* 0x00000005ff007c0c */ /* 0x000fda000bf05300 */
[----:B------:R-:W-:Y:S05]  /*0f10*/  @!P0 BRA `(.L_x_1057) ;  /* 0x0000000000188947 */ /* 0x000fea0003800000 */
[----:B---3--:R-:W0:Y:S01]  /*0f20*/  LDC.64 R2, c[0x0][0xa00] ;  /* 0x00028000ff027b82 */ /* 0x008e220000000a00 */
[----:B------:R-:W-:Y:S01]  /*0f30*/  ULDC.64 UR4, c[0x0][0x208] ;  /* 0x0000820000047ab9 */ /* 0x000fe20000000a00 */
[----:B0-----:R-:W-:-:S05]  /*0f40*/  IMAD.WIDE R2, R163, 0x4, R2 ;  /* 0x00000004a3027825 */ /* 0x001fca00078e0202 */
[----:B-----5:R-:W2:Y:S04]  /*0f50*/  LDG.E R17, desc[UR4][R2.64] ;  /* 0x0000000402117981 */ /* 0x020ea8000c1e1900 */
[----:B------:R-:W2:Y:S02]  /*0f60*/  LDG.E R0, desc[UR4][R2.64+0x4] ;  /* 0x0000040402007981 */ /* 0x000ea4000c1e1900 */
[----:B--2---:R-:W-:-:S07]  /*0f70*/  IMAD.IADD R17, R0, 0x1, -R17 ;  /* 0x0000000100117824 */ /* 0x004fce00078e0a11 */
.L_x_1057:
[----:B------:R-:W-:Y:S02]  /*0f80*/  IMAD.MOV.U32 R168, RZ, RZ, R161 ;  /* 0x000000ffffa87224 */ /* 0x000fe400078e00a1 */
[----:B------:R-:W-:Y:S01]  /*0f90*/  IMAD.MOV.U32 R167, RZ, RZ, R163 ;  /* 0x000000ffffa77224 */ /* 0x000fe200078e00a3 */
[----:B------:R-:W-:Y:S06]  /*0fa0*/  @!P2 BRA `(.L_x_1058) ;  /* 0x000000000014a947 */ /* 0x000fec0003800000 */
[----:B---3--:R-:W0:Y:S01]  /*0fb0*/  LDC.64 R2, c[0x0][0xa20] ;  /* 0x00028800ff027b82 */ /* 0x008e220000000a00 */
[----:B------:R-:W-:Y:S01]  /*0fc0*/  ULDC.64 UR4, c[0x0][0x208] ;  /* 0x0000820000047ab9 */ /* 0x000fe20000000a00 */
[----:B0-----:R-:W-:-:S05]  /*0fd0*/  IMAD.WIDE R2, R163, 0x4, R2 ;  /* 0x00000004a3027825 */ /* 0x001fca00078e0202 */
[----:B------:R0:W5:Y:S01]  /*0fe0*/  LDG.E R16, desc[UR4][R2.64] ;  /* 0x0000000402107981 */ /* 0x000162000c1e1900 */
[----:B------:R-:W-:Y:S05]  /*0ff0*/  BRA `(.L_x_1059) ;  /* 0x0000000000287947 */ /* 0x000fea0003800000 */
.L_x_1058:
[----:B------:R-:W-:Y:S02]  /*1000*/  ULDC.64 UR4, c[0x0][0xa08] ;  /* 0x0002820000047ab9 */ /* 0x000fe40000000a00 */
[----:B------:R-:W-:-:S04]  /*1010*/  ISETP.NE.U32.AND P0, PT, RZ, UR4, PT ;  /* 0x00000004ff007c0c */ /* 0x000fc8000bf05070 */
[----:B------:R-:W-:-:S13]  /*1020*/  ISETP.NE.AND.EX P0, PT, RZ, UR5, PT, P0 ;  /* 0x00000005ff007c0c */ /* 0x000fda000bf05300 */
[----:B------:R-:W-:Y:S05]  /*1030*/  @!P0 BRA `(.L_x_1059) ;  /* 0x0000000000188947 */ /* 0x000fea0003800000 */
[----:B---3--:R-:W0:Y:S01]  /*1040*/  LDC.64 R2, c[0x0][0xa08] ;  /* 0x00028200ff027b82 */ /* 0x008e220000000a00 */
[----:B------:R-:W-:Y:S01]  /*1050*/  ULDC.64 UR4, c[0x0][0x208] ;  /* 0x0000820000047ab9 */ /* 0x000fe20000000a00 */
[----:B0-----:R-:W-:-:S05]  /*1060*/  IMAD.WIDE R2, R163, 0x4, R2 ;  /* 0x00000004a3027825 */ /* 0x001fca00078e0202 */
[----:B------:R-:W2:Y:S04]  /*1070*/  LDG.E R16, desc[UR4][R2.64] ;  /* 0x0000000402107981 */ /* 0x000ea8000c1e1900 */
[----:B------:R-:W2:Y:S02]  /*1080*/  LDG.E R5, desc[UR4][R2.64+0x4] ;  /* 0x0000040402057981 */ /* 0x000ea4000c1e1900 */
[----:B--2---:R-:W-:-:S07]  /*1090*/  IMAD.IADD R16, R5, 0x1, -R16 ;  /* 0x0000000105107824 */ /* 0x004fce00078e0a10 */
.L_x_1059:
[----:B------:R-:W1:Y:S01]  /*10a0*/  LDC.64 R8, c[0x0][0x9e0] ;  /* 0x00027800ff087b82 */ /* 0x000e620000000a00 */
[----:B-----5:R-:W-:Y:S01]  /*10b0*/  IMAD.IADD R16, R16, 0x1, -R7 ;  /* 0x0000000110107824 */ /* 0x020fe200078e0a07 */
[----:B------:R-:W-:-:S04]  /*10c0*/  LEA R0, R161, 0x80, 0x7 ;  /* 0x00000080a1007811 */ /* 0x000fc800078e38ff */
[----:B0--3--:R-:W-:Y:S02]  /*10d0*/  IADD3 R3, R16, R0, -R17 ;  /* 0x0000000010037210 */ /* 0x009fe40007ffe811 */
[----:B-1----:R-:W-:-:S03]  /*10e0*/  ISETP.GE.AND P1, PT, R9, 0x1, PT ;  /* 0x000000010900780c */ /* 0x002fc60003f26270 */
[----:B------:R-:W-:-:S10]  /*10f0*/  IMAD.IADD R0, R3, 0x1, R8 ;  /* 0x0000000103007824 */ /* 0x000fd400078e0208 */
[----:B------:R-:W-:Y:S05]  /*1100*/  @!P1 BRA `(.L_x_1060) ;  /* 0x0000000000409947 */ /* 0x000fea0003800000 */
[C---:B------:R-:W-:Y:S01]  /*1110*/  ISETP.GT.AND P0, PT, R3.reuse, RZ, PT ;  /* 0x000000ff0300720c */ /* 0x040fe20003f04270 */
[----:B------:R-:W-:-:S12]  /*1120*/  VIADD R2, R3, 0xffffffff ;  /* 0xffffffff03027836 */ /* 0x000fd80000000000 */
[----:B------:R-:W-:Y:S05]  /*1130*/  @P0 BRA `(.L_x_1061) ;  /* 0x00000000001c0947 */ /* 0x000fea0003800000 */
[----:B------:R-:W-:Y:S01]  /*1140*/  ISETP.NE.AND P0, PT, R9, 0x1, PT ;  /* 0x000000010900780c */ /* 0x000fe20003f05270 */
[----:B------:R-:W-:-:S12]  /*1150*/  IMAD.MOV R3, RZ, RZ, -R3 ;  /* 0x000000ffff037224 */ /* 0x000fd800078e0a03 */
[----:B------:R-:W0:Y:S02]  /*1160*/  @P0 LDC.64 R4, c[0x0][0x9e8] ;  /* 0x00027a00ff040b82 */ /* 0x000e240000000a00 */
[----:B0-----:R-:W-:-:S05]  /*1170*/  @P0 IMAD.HI.U32 R2, R3, R4, RZ ;  /* 0x0000000403020227 */ /* 0x001fca00078e00ff */
[----:B------:R-:W-:-:S04]  /*1180*/  @P0 SHF.R.U32.HI R3, RZ, R5, R2 ;  /* 0x00000005ff030219 */ /* 0x000fc80000011602 */
[----:B------:R-:W-:Y:S01]  /*1190*/  LOP3.LUT R2, RZ, R3, RZ, 0x33, !PT ;  /* 0x00000003ff027212 */ /* 0x000fe200078e33ff */
[----:B------:R-:W-:Y:S06]  /*11a0*/  BRA `(.L_x_1062) ;  /* 0x0000000000107947 */ /* 0x000fec0003800000 */
.L_x_1061:
[----:B------:R-:W-:-:S13]  /*11b0*/  ISETP.NE.AND P0, PT, R9, 0x1, PT ;  /* 0x000000010900780c */ /* 0x000fda0003f05270 */
[----:B------:R-:W0:Y:S02]  /*11c0*/  @P0 LDC.64 R4, c[0x0][0x9e8] ;  /* 0x00027a00ff040b82 */ /* 0x000e240000000a00 */
[----:B0-----:R-:W-:-:S05]  /*11d0*/  @P0 IMAD.HI.U32 R4, R2, R4, RZ ;  /* 0x0000000402040227 */ /* 0x001fca00078e00ff */
[----:B------:R-:W-:-:S07]  /*11e0*/  @P0 SHF.R.U32.HI R2, RZ, R5, R4 ;  /* 0x00000005ff020219 */ /* 0x000fce0000011604 */
.L_x_1062:
[----:B------:R-:W-:-:S05]  /*11f0*/  IMAD R3, R2, R9, R9 ;  /* 0x0000000902037224 */ /* 0x000fca00078e0209 */
[----:B------:R-:W-:-:S07]  /*1200*/  VIMNMX R0, R0, R3, PT ;  /* 0x0000000300007248 */ /* 0x000fce0003fe0100 */
.L_x_1060:
[----:B------:R-:W-:Y:S01]  /*1210*/  VIADD R2, R0, 0x5f ;  /* 0x0000005f00027836 */ /* 0x000fe20000000000 */
[----:B------:R-:W-:Y:S01]  /*1220*/  ULDC UR4, c[0x0][0x9dc] ;  /* 0x0002770000047ab9 */ /* 0x000fe20000000800 */
[----:B------:R-:W-:Y:S02]  /*1230*/  VIADD R0, R16, 0x5f ;  /* 0x0000005f10007836 */ /* 0x000fe40000000000 */
[----:B------:R-:W-:-:S04]  /*1240*/  IMAD.HI R2, R2, 0x2aaaaaab, RZ ;  /* 0x2aaaaaab02027827 */ /* 0x000fc800078e02ff */
[----:B------:R-:W-:Y:S01]  /*1250*/  IMAD.HI R0, R0, 0x2aaaaaab, RZ ;  /* 0x2aaaaaab00007827 */ /* 0x000fe200078e02ff */
[----:B------:R-:W-:-:S03]  /*1260*/  SHF.R.U32.HI R5, RZ, 0x1f, R2 ;  /* 0x0000001fff057819 */ /* 0x000fc60000011602 */
[----:B------:R-:W-:Y:S01]  /*1270*/  IMAD R7, R161, 0x80, -R17 ;  /* 0x00000080a1077824 */ /* 0x000fe200078e0a11 */
[----:B------:R-:W-:Y:S02]  /*1280*/  SHF.R.U32.HI R3, RZ, 0x1f, R0 ;  /* 0x0000001fff037819 */ /* 0x000fe40000011600 */
[----:B------:R-:W-:Y:S01]  /*1290*/  LEA.HI.SX32 R72, R2, R5, 0x1c ;  /* 0x0000000502487211 */ /* 0x000fe200078fe2ff */
[----:B------:R-:W-:Y:S01]  /*12a0*/  IMAD.IADD R7, R16, 0x1, R7 ;  /* 0x0000000110077824 */ /* 0x000fe200078e0207 */
[----:B------:R-:W-:-:S03]  /*12b0*/  LEA.HI.SX32 R3, R0, R3, 0x1c ;  /* 0x0000000300037211 */ /* 0x000fc600078fe2ff */
[----:B------:R-:W-:Y:S01]  /*12c0*/  VIADD R0, R7, -UR4 ;  /* 0x8000000407007c36 */ /* 0x000fe20008000000 */
[----:B------:R-:W-:Y:S01]  /*12d0*/  VIMNMX R72, R3, R72, PT ;  /* 0x0000004803487248 */ /* 0x000fe20003fe0100 */
[----:B------:R-:W-:Y:S06]  /*12e0*/  @!P1 BRA `(.L_x_1063) ;  /* 0x00000000003c9947 */ /* 0x000fec0003800000 */
[----:B------:R-:W-:-:S13]  /*12f0*/  ISETP.GT.AND P0, PT, R7, -0x1, PT ;  /* 0xffffffff0700780c */ /* 0x000fda0003f04270 */
[----:B------:R-:W-:Y:S05]  /*1300*/  @P0 BRA `(.L_x_1064) ;  /* 0x00000000001c0947 */ /* 0x000fea0003800000 */
[----:B------:R-:W-:Y:S02]  /*1310*/  ISETP.NE.AND P0, PT, R9, 0x1, PT ;  /* 0x000000010900780c */ /* 0x000fe40003f05270 */
[----:B------:R-:W-:-:S11]  /*1320*/  LOP3.LUT R7, RZ, R7, RZ, 0x33, !PT ;  /* 0x00000007ff077212 */ /* 0x000fd600078e33ff */
[----:B------:R-:W0:Y:S02]  /*1330*/  @P0 LDC.64 R2, c[0x0][0x9e8] ;  /* 0x00027a00ff020b82 */ /* 0x000e240000000a00 */
[----:B0-----:R-:W-:-:S05]  /*1340*/  @P0 IMAD.HI.U32 R2, R7, R2, RZ ;  /* 0x0000000207020227 */ /* 0x001fca00078e00ff */
[----:B------:R-:W-:-:S04]  /*1350*/  @P0 SHF.R.U32.HI R7, RZ, R3, R2 ;  /* 0x00000003ff070219 */ /* 0x000fc80000011602 */
[----:B------:R-:W-:Y:S01]  /*1360*/  LOP3.LUT R7, RZ, R7, RZ, 0x33, !PT ;  /* 0x00000007ff077212 */ /* 0x000fe200078e33ff */
[----:B------:R-:W-:Y:S06]  /*1370*/  BRA `(.L_x_1065) ;  /* 0x0000000000107947 */ /* 0x000fec0003800000 */
.L_x_1064:
[----:B------:R-:W-:-:S13]  /*1380*/  ISETP.NE.AND P0, PT, R9, 0x1, PT ;  /* 0x000000010900780c */ /* 0x000fda0003f05270 */
[----:B------:R-:W0:Y:S02]  /*1390*/  @P0 LDC.64 R2, c[0x0][0x9e8] ;  /* 0x00027a00ff020b82 */ /* 0x000e240000000a00 */
[----:B0-----:R-:W-:-:S05]  /*13a0*/  @P0 IMAD.HI.U32 R2, R7, R2, RZ ;  /* 0x0000000207020227 */ /* 0x001fca00078e00ff */
[----:B------:R-:W-:-:S07]  /*13b0*/  @P0 SHF.R.U32.HI R7, RZ, R3, R2 ;  /* 0x00000003ff070219 */ /* 0x000fce0000011602 */
.L_x_1065:
[----:B------:R-:W-:-:S05]  /*13c0*/  IMAD R7, R7, R9, RZ ;  /* 0x0000000907077224 */ /* 0x000fca00078e02ff */
[----:B------:R-:W-:-:S07]  /*13d0*/  VIMNMX R0, R0, R7, !PT ;  /* 0x0000000700007248 */ /* 0x000fce0007fe0100 */
.L_x_1063:
        /* <DEDUP_REMOVED lines=9> */
[----:B------:R-:W-:Y:S01]  /*1470*/  LEA.HI.SX32 R3, R2, R3, 0x1c ;  /* 0x0000000302037211 */ /* 0x000fe200078fe2ff */
[----:B------:R-:W-:Y:S01]  /*1480*/  IMAD.MOV.U32 R2, RZ, RZ, RZ ;  /* 0x000000ffff027224 */ /* 0x000fe200078e00ff */
[----:B------:R-:W-:Y:S02]  /*1490*/  CS2R R76, SRZ ;  /* 0x00000000004c7805 */ /* 0x000fe4000001ff00 */
[----:B------:R-:W-:Y:S02]  /*14a0*/  CS2R R74, SRZ ;  /* 0x00000000004a7805 */ /* 0x000fe4000001ff00 */
[----:B------:R-:W-:Y:S01]  /*14b0*/  VIMNMX R23, RZ, R3, !PT ;  /* 0x00000003ff177248 */ /* 0x000fe20007fe0100 */
[----:B------:R-:W-:Y:S01]  /*14c0*/  IMAD.MOV.U32 R73, RZ, RZ, RZ ;  /* 0x000000ffff497224 */ /* 0x000fe200078e00ff */
[----:B------:R-:W-:-:S02]  /*14d0*/  CS2R R28, SRZ ;  /* 0x00000000001c7805 */ /* 0x000fc4000001ff00 */
[----:B------:R-:W-:Y:S02]  /*14e0*/  CS2R R70, SRZ ;  /* 0x0000000000467805 */ /* 0x000fe4000001ff00 */
[----:B------:R-:W-:Y:S02]  /*14f0*/  ISETP.GT.AND P1, PT, R72, R23, PT ;  /* 0x000000174800720c */ /* 0x000fe40003f24270 */
        /* <DEDUP_REMOVED lines=20> */
[----:B------:R-:W-:Y:S02]  /*1640*/  IMAD.MOV.U32 R30, RZ, RZ, RZ ;  /* 0x000000ffff1e7224 */ /* 0x000fe400078e00ff */
[----:B------:R-:W-:Y:S02]  /*1650*/  IMAD.MOV.U32 R89, RZ, RZ, RZ ;  /* 0x000000ffff597224 */ /* 0x000fe400078e00ff */
[----:B------:R-:W-:-:S02]  /*1660*/  IMAD.MOV.U32 R8, RZ, RZ, RZ ;  /* 0x000000ffff087224 */ /* 0x000fc400078e00ff */
[----:B------:R-:W-:Y:S02]  /*1670*/  IMAD.MOV.U32 R10, RZ, RZ, RZ ;  /* 0x000000ffff0a7224 */ /* 0x000fe400078e00ff */
[----:B------:R-:W-:Y:S01]  /*1680*/  IMAD.MOV.U32 R91, RZ, RZ, RZ ;  /* 0x000000ffff5b7224 */ /* 0x000fe200078e00ff */
[----:B------:R-:W-:Y:S06]  /*1690*/  @!P1 BRA `(.L_x_1066) ;  /* 0x000000c800e09947 */ /* 0x000fec0003800000 */
[----:B------:R-:W0:Y:S01]  /*16a0*/  SHFL.IDX PT, R0, R172, RZ, 0x1f ;  /* 0x00001fffac007589 */ /* 0x000e2200000e0000 */
[----:B------:R-:W1:Y:S01]  /*16b0*/  S2UR UR6, SR_CgaCtaId ;  /* 0x00000000000679c3 */ /* 0x000e620000008800 */
[----:B------:R-:W-:Y:S01]  /*16c0*/  UMOV UR39, 0x400 ;  /* 0x0000040000277882 */ /* 0x000fe20000000000 */
        /* <DEDUP_REMOVED lines=28> */
.L_x_1067:
[----:B------:R-:W-:Y:S02]  /*1890*/  LEA.HI R0, R169, R169, RZ, 0x1 ;  /* 0x000000a9a9007211 */ /* 0x000fe400078f08ff */
[----:B------:R-:W-:Y:S02]  /*18a0*/  ISETP.NE.AND P0, PT, R19, 0x3, PT ;  /* 0x000000031300780c */ /* 0x000fe40003f05270 */
[----:B------:R-:W-:-:S05]  /*18b0*/  LOP3.LUT R0, R0, 0xfffffffe, RZ, 0xc0, !PT ;  /* 0xfffffffe00007812 */ /* 0x000fca00078ec0ff */
[----:B------:R-:W-:-:S05]  /*18c0*/  IMAD.IADD R0, R169, 0x1, -R0 ;  /* 0x00000001a9007824 */ /* 0x000fca00078e0a00 */
[----:B------:R-:W-:-:S04]  /*18d0*/  SHF.L.U32 R0, R0, 0x1f, RZ ;  /* 0x0000001f00007819 */ /* 0x000fc800000006ff */
[----:B------:R-:W0:Y:S02]  /*18e0*/  SYNCS.PHASECHK.TRANS64.TRYWAIT P1, [UR39+0x2a800], R0 ;  /* 0x02a80000ff0075a7 */ /* 0x000e240008020167 */
[----:B0-----:R-:W-:Y:S05]  /*18f0*/  @!P1 BRA `(.L_x_1068) ;  /* 0x0000013c00449947 */ /* 0x001fea0003800000 */
.L_x_1252:
[----:B------:R-:W-:Y:S05]  /*1900*/  @!P0 BRA `(.L_x_1069) ;  /* 0x0000000000048947 */ /* 0x000fea0003800000 */
[----:B------:R-:W-:Y:S01]  /*1910*/  BPT.TRAP 0x1 ;  /* 0x000000040000795c */ /* 0x000fe20000300000 */
.L_x_1069:
[----:B0-----:R-:W-:Y:S02]  /*1920*/  IMAD.U32 R3, RZ, RZ, UR37 ;  /* 0x00000025ff037e24 */ /* 0x001fe4000f8e00ff */
[----:B------:R-:W-:-:S03]  /*1930*/  IMAD.U32 R0, RZ, RZ, UR36 ;  /* 0x00000024ff007e24 */ /* 0x000fc6000f8e00ff */
[----:B------:R-:W-:Y:S02]  /*1940*/  LEA R3, R3, UR39, 0x3 ;  /* 0x0000002703037c11 */ /* 0x000fe4000f8e18ff */
[----:B------:R-:W-:-:S04]  /*1950*/  SHF.L.U32 R0, R0, 0x1f, RZ ;  /* 0x0000001f00007819 */ /* 0x000fc800000006ff */
[----:B------:R0:W1:Y:S01]  /*1960*/  SYNCS.PHASECHK.TRANS64.TRYWAIT P1, [R3+URZ+0x2a830], R0 ;  /* 0x02a83000030075a7 */ /* 0x000062000802017f */
[----:B------:R-:W-:Y:S05]  /*1970*/  @!P0 BRA `(.L_x_1070) ;  /* 0x0000000000048947 */ /* 0x000fea0003800000 */
[----:B------:R-:W-:Y:S01]  /*1980*/  BPT.TRAP 0x1 ;  /* 0x000000040000795c */ /* 0x000fe20000300000 */
.L_x_1070:
[----:B------:R-:W2:Y:S01]  /*1990*/  LDL.LU R2, [R1] ;  /* 0x0000000001027983 */ /* 0x000ea20000300800 */
[----:B------:R-:W3:Y:S02]  /*19a0*/  S2R R4, SR_TID.X ;  /* 0x0000000000047919 */ /* 0x000ee40000002100 */
[----:B---3--:R-:W-:Y:S02]  /*19b0*/  LOP3.LUT P2, RZ, R4, 0x7f, RZ, 0xc0, !PT ;  /* 0x0000007f04ff7812 */ /* 0x008fe4000784c0ff */
[----:B--2---:R-:W-:-:S11]  /*19c0*/  LOP3.LUT R2, R2, 0xffefffff, RZ, 0xc0, !PT ;  /* 0xffefffff02027812 */ /* 0x004fd600078ec0ff */
[----:B------:R-:W-:-:S05]  /*19d0*/  @P2 LOP3.LUT R2, R2, 0x100000, RZ, 0xfc, !PT ;  /* 0x0010000002022812 */ /* 0x000fca00078efcff */
[----:B------:R2:W-:Y:S01]  /*19e0*/  STL [R1], R2 ;  /* 0x0000000201007387 */ /* 0x0005e20000100800 */
[----:B-1----:R-:W-:Y:S05]  /*19f0*/  @P1 BRA `(.L_x_1071) ;  /* 0x0000000000081947 */ /* 0x002fea0003800000 */
[----:B------:R-:W1:Y:S02]  /*1a00*/  SYNCS.PHASECHK.TRANS64.TRYWAIT P1, [R3+URZ+0x2a830], R0 ;  /* 0x02a83000030075a7 */ /* 0x000e64000802017f */
[----:B-1----:R-:W-:Y:S05]  /*1a10*/  @!P1 BRA `(.L_x_1072) ;  /* 0x0000013c00149947 */ /* 0x002fea0003800000 */
.L_x_1071:
[----:B------:R-:W-:Y:S05]  /*1a20*/  WARPSYNC.ALL ;  /* 0x0000000000007948 */ /* 0x000fea0003800000 */
[----:B------:R-:W-:Y:S01]  /*1a30*/  UIADD3 UR4, UR39, 0x18400, URZ ;  /* 0x0001840027047890 */ /* 0x000fe2000fffe03f */
[----:B------:R-:W-:Y:S01]  /*1a40*/  WARPGROUP.ARRIVE ;  /* 0x00000000000079c5 */ /* 0x000fe20000000000 */
[----:B------:R-:W-:-:S05]  /*1a50*/  ULOP3.LUT UR5, UR38, 0x10000, URZ, 0xfc, !UPT ;  /* 0x0001000026057892 */ /* 0x000fca000f8efc3f */
[----:B--2---:R-:W2:Y:S01]  /*1a60*/  S2R R2, SR_TID.X ;  /* 0x0000000000027919 */ /* 0x004ea20000002100 */
[----:B------:R-:W-:Y:S01]  /*1a70*/  USHF.R.U32.HI UR4, URZ, 0x4, UR4 ;  /* 0x000000043f047899 */ /* 0x000fe20008011604 */
[----:B------:R-:W3:Y:S01]  /*1a80*/  LDC.64 R14, c[0x0][0x9e0] ;  /* 0x00027800ff0e7b82 */ /* 0x000ee20000000a00 */
[----:B------:R-:W-:Y:S01]  /*1a90*/  UMOV UR9, 0x40000040 ;  /* 0x4000004000097882 */ /* 0x000fe20000000000 */
[----:B------:R-:W-:Y:S01]  /*1aa0*/  UMOV UR11, 0x40000040 ;  /* 0x40000040000b7882 */ /* 0x000fe20000000000 */
[----:B------:R-:W-:Y:S01]  /*1ab0*/  ULOP3.LUT UR4, UR4, 0x3fff, URZ, 0xc0, !UPT ;  /* 0x00003fff04047892 */ /* 0x000fe2000f8ec03f */
[----:B------:R-:W-:Y:S01]  /*1ac0*/  IMAD.U32 R5, RZ, RZ, UR9 ;  /* 0x00000009ff057e24 */ /* 0x000fe2000f8e00ff */
[----:B------:R-:W-:Y:S01]  /*1ad0*/  UMOV UR8, UR5 ;  /* 0x0000000500087c82 */ /* 0x000fe20008000000 */
[----:B------:R-:W-:Y:S01]  /*1ae0*/  UIADD3 UR56, UR5, 0x2, URZ ;  /* 0x0000000205387890 */ /* 0x000fe2000fffe03f */
[----:B------:R-:W-:Y:S01]  /*1af0*/  IMAD.U32 R4, RZ, RZ, UR8 ;  /* 0x00000008ff047e24 */ /* 0x000fe2000f8e00ff */
[----:B------:R-:W-:Y:S01]  /*1b00*/  ULOP3.LUT UR60, UR4, 0x10000, URZ, 0xfc, !UPT ;  /* 0x00010000043c7892 */ /* 0x000fe2000f8efc3f */
[----:B------:R-:W-:Y:S01]  /*1b10*/  IMAD.MOV.U32 R13, RZ, RZ, -0x60 ;  /* 0xffffffa0ff0d7424 */ /* 0x000fe200078e00ff */
[----:B------:R-:W-:Y:S01]  /*1b20*/  UMOV UR57, 0x40000040 ;  /* 0x4000004000397882 */ /* 0x000fe20000000000 */
[----:B------:R-:W-:Y:S01]  /*1b30*/  UMOV UR59, 0x40000040 ;  /* 0x40000040003b7882 */ /* 0x000fe20000000000 */
[----:B------:R-:W-:Y:S01]  /*1b40*/  UIMAD UR4, UR37, 0x900, UR60 ;  /* 0x00000900250478a4 */ /* 0x000fe2000f8e023c */
[----:B------:R-:W-:Y:S01]  /*1b50*/  IMAD R13, R72, R13, 0x60 ;  /* 0x00000060480d7424 */ /* 0x000fe200078e020d */
[----:B------:R-:W-:-:S02]  /*1b60*/  UIADD3 UR52, UR5, 0x4, URZ ;  /* 0x0000000405347890 */ /* 0x000fc4000fffe03f */
[----:B------:R-:W-:Y:S01]  /*1b70*/  UIADD3 UR58, UR4, 0x2, URZ ;  /* 0x00000002043a7890 */ /* 0x000fe2000fffe03f */
[----:B------:R-:W-:Y:S01]  /*1b80*/  IMAD.IADD R9, R16, 0x1, R13 ;  /* 0x0000000110097824 */ /* 0x000fe200078e020d */
[----:B------:R-:W-:Y:S02]  /*1b90*/  UIADD3 UR54, UR4, 0x4, URZ ;  /* 0x0000000404367890 */ /* 0x000fe4000fffe03f */
[----:B------:R-:W-:Y:S01]  /*1ba0*/  UMOV UR10, UR4 ;  /* 0x00000004000a7c82 */ /* 0x000fe20008000000 */
[----:B------:R-:W-:Y:S01]  /*1bb0*/  UMOV UR53, 0x40000040 ;  /* 0x4000004000357882 */ /* 0x000fe20000000000 */
[----:B------:R-:W-:Y:S01]  /*1bc0*/  HGMMA.64x96x16.F32 R24, gdesc[UR8], RZ, !UPT, gsb0 ;  /* 0x01600000081879f0 */ /* 0x000fe2000c0008ff */
[----:B------:R-:W-:Y:S01]  /*1bd0*/  UMOV UR55, 0x40000040 ;  /* 0x4000004000377882 */ /* 0x000fe20000000000 */
[----:B------:R-:W-:Y:S01]  /*1be0*/  UIADD3 UR8, UR5, 0x6, URZ ;  /* 0x0000000605087890 */ /* 0x000fe2000fffe03f */
[----:B------:R-:W-:Y:S01]  /*1bf0*/  IMAD R21, R18, -0x2, R9 ;  /* 0xfffffffe12157824 */ /* 0x000fe200078e0209 */
[----:B------:R-:W-:Y:S01]  /*1c00*/  UIADD3 UR10, UR4, 0x6, URZ ;  /* 0x00000006040a7890 */ /* 0x000fe2000fffe03f */
[----:B------:R-:W-:Y:S01]  /*1c10*/  UMOV UR9, 0x40000040 ;  /* 0x4000004000097882 */ /* 0x000fe20000000000 */
[----:B------:R-:W-:Y:S01]  /*1c20*/  UMOV UR11, 0x40000040 ;  /* 0x40000040000b7882 */ /* 0x000fe20000000000 */
[----:B------:R-:W-:Y:S01]  /*1c30*/  UIADD3 UR12, UR5, 0x400, URZ ;  /* 0x00000400050c7890 */ /* 0x000fe2000fffe03f */
[----:B--2---:R-:W-:Y:S01]  /*1c40*/  LOP3.LUT P1, RZ, R2, 0x7f, RZ, 0xc0, !PT ;  /* 0x0000007f02ff7812 */ /* 0x004fe2000782c0ff */
        /* <DEDUP_REMOVED lines=8> */
[----:B------:R-:W-:Y:S02]  /*1cd0*/  UIADD3 UR22, UR4, 0x304, URZ ;  /* 0x0000030404167890 */ /* 0x000fe4000fffe03f */
[----:B------:R-:W-:Y:S01]  /*1ce0*/  @!P1 VIADD R2, R3, 0x2a840 ;  /* 0x0002a84003029836 */ /* 0x000fe20000000000 */
[----:B------:R-:W-:Y:S01]  /*1cf0*/  UMOV UR21, 0x40000040 ;  /* 0x4000004000157882 */ /* 0x000fe20000000000 */
[----:B------:R-:W-:Y:S01]  /*1d00*/  UMOV UR23, 0x40000040 ;  /* 0x4000004000177882 */ /* 0x000fe20000000000 */
[----:B------:R-:W-:Y:S01]  /*1d10*/  UIADD3 UR24, UR5, 0x406, URZ ;  /* 0x0000040605187890 */ /* 0x000fe2000fffe03f */
[----:B01----:R-:W-:Y:S01]  /*1d20*/  IADD3 R3, -R17, 0x1, R9 ;  /* 0x0000000111037810 */ /* 0x003fe20007ffe109 */
[----:B------:R-:W-:Y:S01]  /*1d30*/  UIADD3 UR26, UR4, 0x306, URZ ;  /* 0x00000306041a7890 */ /* 0x000fe2000fffe03f */
[----:B------:R-:W-:Y:S01]  /*1d40*/  @!P1 PRMT R2, RZ, 0x654, R2 ;  /* 0x00000654ff029816 */ /* 0x000fe20000000002 */
[----:B------:R-:W-:Y:S01]  /*1d50*/  UMOV UR25, 0x40000040 ;  /* 0x4000004000197882 */ /* 0x000fe20000000000 */
[----:B------:R-:W-:Y:S01]  /*1d60*/  UMOV UR27, 0x40000040 ;  /* 0x40000040001b7882 */ /* 0x000fe20000000000 */
[----:B------:R-:W-:Y:S01]  /*1d70*/  UIADD3 UR28, UR5, 0x800, URZ ;  /* 0x00000800051c7890 */ /* 0x000fe2000fffe03f */
[----:B------:R-:W-:Y:S01]  /*1d80*/  IMAD R11, R18, -0x2, R3 ;  /* 0xfffffffe120b7824 */ /* 0x000fe200078e0203 */
[----:B------:R-:W-:Y:S01]  /*1d90*/  UIADD3 UR30, UR4, 0x600, URZ ;  /* 0x00000600041e7890 */ /* 0x000fe2000fffe03f */
[----:B------:R-:W-:Y:S01]  /*1da0*/  IMAD R3, R161, 0x80, R171 ;  /* 0x00000080a1037824 */ /* 0x000fe200078e02ab */
        /* <DEDUP_REMOVED lines=14> */
[----:B------:R-:W-:Y:S01]  /*1e90*/  ULDC.64 UR4, c[0x0][0x9d8] ;  /* 0x0002760000047ab9 */ /* 0x000fe20000000a00 */
[----:B------:R-:W-:-:S02]  /*1ea0*/  WARPGROUP.DEPBAR.LE gsb0, 0x0 ;  /* 0x00008000000079c5 */ /* 0x000fc40000010000 */
        /* <DEDUP_REMOVED lines=31> */
[----:B------:R-:W-:Y:S01]  /*20a0*/  HGMMA.64x96x16.F32 R24, gdesc[UR48], R24, gsb0 ;  /* 0x01600000301879f0 */ /* 0x000fe20008000818 */
[----:B------:R-:W-:Y:S02]  /*20b0*/  ULOP3.LUT UR50, URZ, UR5, URZ, 0x33, !UPT ;  /* 0x000000053f327292 */ /* 0x000fe4000f8e333f */
[----:B------:R-:W-:Y:S02]  /*20c0*/  WARPGROUP.DEPBAR.LE gsb0, 0x0 ;  /* 0x00008000000079c5 */ /* 0x000fe40000010000 */
        /* <DEDUP_REMOVED lines=45> */
[----:B------:R0:W-:Y:S01]  /*23a0*/  @!P1 SYNCS.ARRIVE.TRANS64.RED.A1T0 RZ, [R2+URZ], RZ ;  /* 0x000000ff02ff99a7 */ /* 0x0001e2000810043f */
[----:B---3--:R-:W-:Y:S01]  /*23b0*/  ISETP.GE.AND P1, PT, R15, 0x1, PT ;  /* 0x000000010f00780c */ /* 0x008fe20003f26270 */
[----:B------:R-:W1:Y:S01]  /*23c0*/  MUFU.TANH R24, R24 ;  /* 0x0000001800187308 */ /* 0x000e620000002400 */
[----:B------:R-:W-:Y:S01]  /*23d0*/  FMUL.FTZ R30, R30, UR4 ;  /* 0x000000041e1e7c20 */ /* 0x000fe20008410000 */
[----:B------:R-:W-:Y:S01]  /*23e0*/  FMUL.FTZ R34, R34, UR4 ;  /* 0x0000000422227c20 */ /* 0x000fe20008410000 */
[----:B------:R-:W-:Y:S01]  /*23f0*/  FMUL.FTZ R38, R38, UR4 ;  /* 0x0000000426267c20 */ /* 0x000fe20008410000 */
[----:B------:R-:W-:-:S04]  /*2400*/  P2R R162, PR, RZ, 0x2 ;  /* 0x00000002ffa27803 */ /* 0x000fc80000000000 */
[----:B------:R-:W2:Y:S08]  /*2410*/  MUFU.TANH R25, R25 ;  /* 0x0000001900197308 */ /* 0x000eb00000002400 */
[----:B------:R-:W3:Y:S08]  /*2420*/  MUFU.TANH R6, R6 ;  /* 0x0000000600067308 */ /* 0x000ef00000002400 */
[----:B------:R-:W4:Y:S08]  /*2430*/  MUFU.TANH R0, R0 ;  /* 0x0000000000007308 */ /* 0x000f300000002400 */
[----:B------:R-:W0:Y:S08]  /*2440*/  MUFU.TANH R28, R28 ;  /* 0x0000001c001c7308 */ /* 0x000e300000002400 */
        /* <DEDUP_REMOVED lines=40> */
[----:B------:R5:W1:Y:S08]  /*26d0*/  MUFU.TANH R27, R30 ;  /* 0x0000001e001b7308 */ /* 0x000a700000002400 */
[----:B------:R2:W1:Y:S01]  /*26e0*/  MUFU.TANH R73, R34 ;  /* 0x0000002200497308 */ /* 0x0004620000002400 */
[----:B-----5:R-:W-:-:S05]  /*26f0*/  IMAD.IADD R30, R11, 0x1, R14 ;  /* 0x000000010b1e7824 */ /* 0x020fca00078e020e */
[----:B0-----:R-:W-:Y:S02]  /*2700*/  VIADDMNMX R2, R3, R30, R21, PT ;  /* 0x0000001e03027246 */ /* 0x001fe40003800115 */
[----:B------:R0:W1:Y:S01]  /*2710*/  MUFU.TANH R74, R38 ;  /* 0x00000026004a7308 */ /* 0x0000620000002400 */
[----:B--2---:R-:W-:-:S04]  /*2720*/  VIADD R34, R11, UR50 ;  /* 0x000000320b227c36 */ /* 0x004fc80008000000 */
[----:B------:R-:W-:Y:S02]  /*2730*/  IMAD.IADD R9, R34, 0x1, R3 ;  /* 0x0000000122097824 */ /* 0x000fe400078e0203 */
[----:B0-----:R-:W-:Y:S01]  /*2740*/  IMAD R38, R18, -0x2, R13 ;  /* 0xfffffffe12267824 */ /* 0x001fe200078e020d */
[----:B---34-:R-:W-:Y:S06]  /*2750*/  @!P1 BRA `(.L_x_1073) ;  /* 0x00000000004c9947 */ /* 0x018fec0003800000 */
[----:B------:R-:W-:Y:S01]  /*2760*/  IADD3 R11, -R17, R16, R3 ;  /* 0x00000010110b7210 */ /* 0x000fe20007ffe103 */
[----:B------:R-:W-:Y:S03]  /*2770*/  BSSY B0, `(.L_x_1074) ;  /* 0x000000e000007945 */ /* 0x000fe60003800000 */
        /* <DEDUP_REMOVED lines=9> */
.L_x_1075:
[----:B------:R-:W-:-:S13]  /*2810*/  ISETP.NE.AND P1, PT, R15, 0x1, PT ;  /* 0x000000010f00780c */ /* 0x000fda0003f25270 */
[----:B------:R-:W0:Y:S02]  /*2820*/  @P1 LDC.64 R66, c[0x0][0x9e8] ;  /* 0x00027a00ff421b82 */ /* 0x000e240000000a00 */
[----:B0-----:R-:W-:-:S05]  /*2830*/  @P1 IMAD.HI.U32 R20, R11, R66, RZ ;  /* 0x000000420b141227 */ /* 0x001fca00078e00ff */
[----:B------:R-:W-:-:S07]  /*2840*/  @P1 SHF.R.U32.HI R11, RZ, R67, R20 ;  /* 0x00000043ff0b1219 */ /* 0x000fce0000011614 */
.L_x_1076:
[----:B------:R-:W-:Y:S05]  /*2850*/  BSYNC B0 ;  /* 0x0000000000007941 */ /* 0x000fea0003800000 */
.L_x_1074:
[----:B------:R-:W-:-:S05]  /*2860*/  IMAD R20, R11, R15, R38 ;  /* 0x0000000f0b147224 */ /* 0x000fca00078e0226 */
[----:B------:R-:W-:Y:S02]  /*2870*/  VIMNMX R9, R9, R20, !PT ;  /* 0x0000001409097248 */ /* 0x000fe40007fe0100 */
[----:B------:R-:W-:-:S07]  /*2880*/  VIADDMNMX R2, R20, R15, R2, PT ;  /* 0x0000000f14027246 */ /* 0x000fce0003800102 */
.L_x_1073:
[C---:B------:R-:W-:Y:S02]  /*2890*/  ISETP.GE.AND P6, PT, R13.reuse, 0x9, PT ;  /* 0x000000090d00780c */ /* 0x040fe40003fc6270 */
[----:B------:R-:W-:Y:S02]  /*28a0*/  ISETP.GE.AND P1, PT, R13, 0x2, PT ;  /* 0x000000020d00780c */ /* 0x000fe40003f26270 */
[C---:B------:R-:W-:Y:S02]  /*28b0*/  ISETP.GT.AND P2, PT, R9.reuse, 0x8, !P6 ;  /* 0x000000080900780c */ /* 0x040fe40007744270 */
[----:B------:R-:W-:Y:S02]  /*28c0*/  ISETP.GT.AND P3, PT, R9, 0x1, !P1 ;  /* 0x000000010900780c */ /* 0x000fe40004f64270 */
[----:B------:R-:W-:Y:S02]  /*28d0*/  ISETP.LT.OR P2, PT, R2, 0x9, P2 ;  /* 0x000000090200780c */ /* 0x000fe40001741670 */
[----:B------:R-:W-:-:S02]  /*28e0*/  ISETP.GE.AND P4, PT, R13, 0xa, PT ;  /* 0x0000000a0d00780c */ /* 0x000fc40003f86270 */
[----:B------:R-:W-:Y:S02]  /*28f0*/  FSEL R67, R28, -INF , !P2 ;  /* 0xff8000001c437808 */ /* 0x000fe40005000000 */
[C---:B------:R-:W-:Y:S02]  /*2900*/  ISETP.LT.OR P3, PT, R2.reuse, 0x2, P3 ;  /* 0x000000020200780c */ /* 0x040fe40001f61670 */
        /* <DEDUP_REMOVED lines=22> */
[C---:B------:R-:W-:Y:S02]  /*2a70*/  ISETP.LT.OR P2, PT, R2.reuse, 0x1a, P2 ;  /* 0x0000001a0200780c */ /* 0x040fe40001741670 */
        /* <DEDUP_REMOVED lines=78> */
[----:B-1----:R-:W-:Y:S02]  /*2f60*/  FSEL R33, R24, -INF , !P5 ;  /* 0xff80000018217808 */ /* 0x002fe40006800000 */
[----:B------:R-:W-:Y:S02]  /*2f70*/  ISETP.GE.AND P5, PT, R13, 0x5a, PT ;  /* 0x0000005a0d00780c */ /* 0x000fe40003fa6270 */
[----:B------:R-:W-:Y:S02]  /*2f80*/  IADD3 R13, R34, 0x8, R3 ;  /* 0x00000008220d7810 */ /* 0x000fe40007ffe003 */
[----:B------:R-:W-:Y:S02]  /*2f90*/  P2R R64, PR, RZ, 0x20 ;  /* 0x00000020ff407803 */ /* 0x000fe40000000000 */
[----:B------:R-:W-:-:S04]  /*2fa0*/  ISETP.GT.AND P5, PT, R9, 0x59, !P5 ;  /* 0x000000590900780c */ /* 0x000fc80006fa4270 */
[----:B------:R-:W-:Y:S01]  /*2fb0*/  ISETP.LT.OR P5, PT, R2, 0x5a, P5 ;  /* 0x0000005a0200780c */ /* 0x000fe20002fa1670 */
[----:B------:R-:W-:-:S03]  /*2fc0*/  VIADD R2, R3, 0x8 ;  /* 0x0000000803027836 */ /* 0x000fc60000000000 */
[----:B------:R-:W-:Y:S02]  /*2fd0*/  FSEL R24, R69, -INF , !P5 ;  /* 0xff80000045187808 */ /* 0x000fe40006800000 */
[----:B------:R-:W-:Y:S02]  /*2fe0*/  ISETP.GE.AND P5, PT, R15, 0x1, PT ;  /* 0x000000010f00780c */ /* 0x000fe40003fa6270 */
[----:B------:R-:W-:-:S11]  /*2ff0*/  VIADDMNMX R32, R2, R30, R21, PT ;  /* 0x0000001e02207246 */ /* 0x000fd60003800115 */
[----:B------:R-:W-:Y:S05]  /*3000*/  @!P5 BRA `(.L_x_1077) ;  /* 0x000000000050d947 */ /* 0x000fea0003800000 */
[----:B------:R-:W-:Y:S01]  /*3010*/  IADD3 R2, R16, 0x8, R3 ;  /* 0x0000000810027810 */ /* 0x000fe20007ffe003 */
[----:B------:R-:W-:Y:S04]  /*3020*/  BSSY B0, `(.L_x_1078) ;  /* 0x000000f000007945 */ /* 0x000fe80003800000 */
[----:B------:R-:W-:-:S05]  /*3030*/  IMAD.IADD R2, R2, 0x1, -R17 ;  /* 0x0000000102027824 */ /* 0x000fca00078e0a11 */
        /* <DEDUP_REMOVED lines=9> */
.L_x_1079:
[----:B------:R-:W-:-:S13]  /*30d0*/  ISETP.NE.AND P5, PT, R15, 0x1, PT ;  /* 0x000000010f00780c */ /* 0x000fda0003fa5270 */
[----:B------:R-:W0:Y:S02]  /*30e0*/  @P5 LDC.64 R36, c[0x0][0x9e8] ;  /* 0x00027a00ff245b82 */ /* 0x000e240000000a00 */
[----:B0-----:R-:W-:-:S05]  /*30f0*/  @P5 IMAD.HI.U32 R30, R2, R36, RZ ;  /* 0x00000024021e5227 */ /* 0x001fca00078e00ff */
[----:B------:R-:W-:-:S07]  /*3100*/  @P5 SHF.R.U32.HI R2, RZ, R37, R30 ;  /* 0x00000025ff025219 */ /* 0x000fce000001161e */
.L_x_1080:
[----:B------:R-:W-:Y:S05]  /*3110*/  BSYNC B0 ;  /* 0x0000000000007941 */ /* 0x000fea0003800000 */
.L_x_1078:
[----:B------:R-:W-:-:S05]  /*3120*/  IMAD R2, R2, R15, R38 ;  /* 0x0000000f02027224 */ /* 0x000fca00078e0226 */
[----:B------:R-:W-:Y:S02]  /*3130*/  VIMNMX R13, R13, R2, !PT ;  /* 0x000000020d0d7248 */ /* 0x000fe40007fe0100 */
[----:B------:R-:W-:-:S07]  /*3140*/  VIADDMNMX R32, R2, R15, R32, PT ;  /* 0x0000000f02207246 */ /* 0x000fce0003800120 */
.L_x_1077:
[C---:B------:R-:W-:Y:S01]  /*3150*/  ISETP.GT.AND P1, PT, R13.reuse, 0x1, !P1 ;  /* 0x000000010d00780c */ /* 0x040fe20004f24270 */
[----:B------:R-:W-:Y:S01]  /*3160*/  ULDC UR4, c[0x0][0x988] ;  /* 0x0002620000047ab9 */ /* 0x000fe20000000800 */
[----:B------:R-:W-:Y:S02]  /*3170*/  ISETP.GT.AND P6, PT, R13, 0x8, !P6 ;  /* 0x000000080d00780c */ /* 0x000fe400077c4270 */
[C---:B------:R-:W-:Y:S02]  /*3180*/  ISETP.LT.OR P1, PT, R32.reuse, 0x2, P1 ;  /* 0x000000022000780c */ /* 0x040fe40000f21670 */
[----:B------:R-:W-:Y:S02]  /*3190*/  ISETP.LT.OR P6, PT, R32, 0x9, P6 ;  /* 0x000000092000780c */ /* 0x000fe400037c1670 */
[----:B------:R-:W-:Y:S02]  /*31a0*/  FSEL R21, R0, -INF , !P1 ;  /* 0xff80000000157808 */ /* 0x000fe40004800000 */
[----:B------:R-:W-:Y:S01]  /*31b0*/  ISETP.NE.AND P1, PT, R11, RZ, PT ;  /* 0x000000ff0b00720c */ /* 0x000fe20003f25270 */
[----:B------:R-:W-:Y:S01]  /*31c0*/  IMAD.U32 R11, RZ, RZ, UR4 ;  /* 0x00000004ff0b7e24 */ /* 0x000fe2000f8e00ff */
[----:B------:R-:W-:-:S02]  /*31d0*/  FSEL R34, R27, -INF , !P6 ;  /* 0xff8000001b227808 */ /* 0x000fc40007000000 */
[----:B------:R-:W-:Y:S02]  /*31e0*/  ISETP.GT.AND P1, PT, R13, 0x9, !P1 ;  /* 0x000000090d00780c */ /* 0x000fe40004f24270 */
[----:B------:R-:W-:Y:S02]  /*31f0*/  ISETP.NE.AND P6, PT, R42, RZ, PT ;  /* 0x000000ff2a00720c */ /* 0x000fe40003fc5270 */
[----:B------:R-:W-:Y:S02]  /*3200*/  ISETP.LT.OR P1, PT, R32, 0xa, P1 ;  /* 0x0000000a2000780c */ /* 0x000fe40000f21670 */
[----:B------:R-:W-:Y:S02]  /*3210*/  ISETP.NE.AND P5, PT, R46, RZ, PT ;  /* 0x000000ff2e00720c */ /* 0x000fe40003fa5270 */
[----:B------:R-:W-:Y:S02]  /*3220*/  FSEL R36, R31, -INF , !P1 ;  /* 0xff8000001f247808 */ /* 0x000fe40004800000 */
[----:B------:R-:W-:-:S02]  /*3230*/  ISETP.NE.AND P1, PT, R25, RZ, PT ;  /* 0x000000ff1900720c */ /* 0x000fc40003f25270 */
[----:B------:R-:W-:Y:S02]  /*3240*/  FMNMX.FTZ R9, R33, R65, !PT ;  /* 0x0000004121097209 */ /* 0x000fe40007810000 */
[----:B------:R-:W-:Y:S02]  /*3250*/  ISETP.GT.AND P1, PT, R13, 0x10, !P1 ;  /* 0x000000100d00780c */ /* 0x000fe40004f24270 */
[----:B------:R-:W-:Y:S02]  /*3260*/  FMNMX.FTZ R9, R67, R9, !PT ;  /* 0x0000000943097209 */ /* 0x000fe40007810000 */
[----:B------:R-:W-:Y:S02]  /*3270*/  ISETP.LT.OR P1, PT, R32, 0x11, P1 ;  /* 0x000000112000780c */ /* 0x000fe40000f21670 */
[----:B------:R-:W-:Y:S02]  /*3280*/  FMNMX.FTZ R9, R71, R9, !PT ;  /* 0x0000000947097209 */ /* 0x000fe40007810000 */
        /* <DEDUP_REMOVED lines=8> */
[----:B------:R-:W-:Y:S02]  /*3310*/  ISETP.GT.AND P1, PT, R13, 0x18, !P6 ;  /* 0x000000180d00780c */ /* 0x000fe40007724270 */
[----:B------:R-:W-:Y:S02]  /*3320*/  ISETP.NE.AND P6, PT, R44, RZ, PT ;  /* 0x000000ff2c00720c */ /* 0x000fe40003fc5270 */
[----:B------:R-:W-:Y:S02]  /*3330*/  ISETP.LT.OR P1, PT, R32, 0x19, P1 ;  /* 0x000000192000780c */ /* 0x000fe40000f21670 */
[----:B------:R-:W-:Y:S02]  /*3340*/  FMNMX.FTZ R9, R87, R9, !PT ;  /* 0x0000000957097209 */ /* 0x000fe40007810000 */
[----:B------:R-:W-:-:S02]  /*3350*/  FSEL R42, R74, -INF , !P1 ;  /* 0xff8000004a2a7808 */ /* 0x000fc40004800000 */
[----:B------:R-:W-:Y:S02]  /*3360*/  ISETP.GT.AND P1, PT, R13, 0x19, !P5 ;  /* 0x000000190d00780c */ /* 0x000fe40006f24270 */
[----:B------:R-:W-:Y:S02]  /*3370*/  ISETP.NE.AND P5, PT, R48, RZ, PT ;  /* 0x000000ff3000720c */ /* 0x000fe40003fa5270 */
[----:B------:R-:W-:Y:S02]  /*3380*/  ISETP.LT.OR P1, PT, R32, 0x1a, P1 ;  /* 0x0000001a2000780c */ /* 0x000fe40000f21670 */
[----:B------:R-:W-:Y:S02]  /*3390*/  FMNMX.FTZ R9, R89, R9, !PT ;  /* 0x0000000959097209 */ /* 0x000fe40007810000 */
        /* <DEDUP_REMOVED lines=37> */
[----:B------:R-:W-:-:S02]  /*35f0*/  ISETP.GT.AND P4, PT, R13, RZ, !P4 ;  /* 0x000000ff0d00720c */ /* 0x000fc40006784270 */
[----:B------:R-:W-:Y:S02]  /*3600*/  ISETP.GT.AND P1, PT, R13, 0x31, !P1 ;  /* 0x000000310d00780c */ /* 0x000fe40004f24270 */
[C---:B------:R-:W-:Y:S02]  /*3610*/  ISETP.LT.OR P4, PT, R32.reuse, 0x1, P4 ;  /* 0x000000012000780c */ /* 0x040fe40002781670 */
[----:B------:R-:W-:Y:S02]  /*3620*/  ISETP.LT.OR P1, PT, R32, 0x32, P1 ;  /* 0x000000322000780c */ /* 0x000fe40000f21670 */
[----:B------:R-:W-:Y:S02]  /*3630*/  FSEL R6, R6, -INF , !P4 ;  /* 0xff80000006067808 */ /* 0x000fe40006000000 */
[----:B------:R-:W-:Y:S02]  /*3640*/  FSEL R56, R51, -INF , !P1 ;  /* 0xff80000033387808 */ /* 0x000fe40004800000 */
[----:B------:R-:W-:-:S02]  /*3650*/  ISETP.NE.AND P1, PT, R82, RZ, PT ;  /* 0x000000ff5200720c */ /* 0x000fc40003f25270 */
[C---:B------:R-:W-:Y:S02]  /*3660*/  ISETP.GT.AND P2, PT, R13.reuse, 0x51, !P2 ;  /* 0x000000510d00780c */ /* 0x040fe40005744270 */
[C---:B------:R-:W-:Y:S02]  /*3670*/  ISETP.GT.AND P1, PT, R13.reuse, 0x38, !P1 ;  /* 0x000000380d00780c */ /* 0x040fe40004f24270 */
[----:B------:R-:W-:Y:S02]  /*3680*/  ISETP.GT.AND P3, PT, R13, 0x58, !P3 ;  /* 0x000000580d00780c */ /* 0x000fe40005f64270 */
[C---:B------:R-:W-:Y:S02]  /*3690*/  ISETP.LT.OR P1, PT, R32.reuse, 0x39, P1 ;  /* 0x000000392000780c */ /* 0x040fe40000f21670 */
[----:B------:R-:W-:Y:S02]  /*36a0*/  ISETP.LT.OR P2, PT, R32, 0x52, P2 ;  /* 0x000000522000780c */ /* 0x000fe40001741670 */
[----:B------:R-:W-:-:S02]  /*36b0*/  FSEL R58, R78, -INF , !P1 ;  /* 0xff8000004e3a7808 */ /* 0x000fc40004800000 */
[----:B------:R-:W-:Y:S02]  /*36c0*/  ISETP.NE.AND P1, PT, R84, RZ, PT ;  /* 0x000000ff5400720c */ /* 0x000fe40003f25270 */
[C---:B------:R-:W-:Y:S02]  /*36d0*/  ISETP.LT.OR P3, PT, R32.reuse, 0x59, P3 ;  /* 0x000000592000780c */ /* 0x040fe40001f61670 */
[----:B------:R-:W-:Y:S02]  /*36e0*/  ISETP.GT.AND P1, PT, R13, 0x39, !P1 ;  /* 0x000000390d00780c */ /* 0x000fe40004f24270 */
[----:B------:R-:W-:Y:S02]  /*36f0*/  FSEL R66, R7, -INF , !P2 ;  /* 0xff80000007427808 */ /* 0x000fe40005000000 */
[----:B------:R-:W-:Y:S02]  /*3700*/  ISETP.LT.OR P1, PT, R32, 0x3a, P1 ;  /* 0x0000003a2000780c */ /* 0x000fe40000f21670 */
[----:B------:R-:W-:-:S02]  /*3710*/  FSEL R10, R10, -INF , !P3 ;  /* 0xff8000000a0a7808 */ /* 0x000fc40005800000 */
[----:B------:R-:W-:Y:S02]  /*3720*/  FSEL R60, R55, -INF , !P1 ;  /* 0xff800000373c7808 */ /* 0x000fe40004800000 */
[----:B------:R-:W-:-:S04]  /*3730*/  ISETP.NE.AND P1, PT, R86, RZ, PT ;  /* 0x000000ff5600720c */ /* 0x000fc80003f25270 */
[----:B------:R-:W-:-:S04]  /*3740*/  ISETP.GT.AND P1, PT, R13, 0x40, !P1 ;  /* 0x000000400d00780c */ /* 0x000fc80004f24270 */
[----:B------:R-:W-:-:S04]  /*3750*/  ISETP.LT.OR P1, PT, R32, 0x41, P1 ;  /* 0x000000412000780c */ /* 0x000fc80000f21670 */
[----:B------:R-:W-:Y:S02]  /*3760*/  FSEL R30, R79, -INF , !P1 ;  /* 0xff8000004f1e7808 */ /* 0x000fe40004800000 */
[----:B------:R-:W-:Y:S02]  /*3770*/  ISETP.GT.AND P1, PT, R13, 0x41, !P6 ;  /* 0x000000410d00780c */ /* 0x000fe40007724270 */
[----:B------:R-:W-:Y:S02]  /*3780*/  ISETP.NE.AND P6, PT, R90, RZ, PT ;  /* 0x000000ff5a00720c */ /* 0x000fe40003fc5270 */
[----:B------:R-:W-:-:S04]  /*3790*/  ISETP.LT.OR P1, PT, R32, 0x42, P1 ;  /* 0x000000422000780c */ /* 0x000fc80000f21670 */
[----:B------:R-:W-:Y:S02]  /*37a0*/  FSEL R2, R59, -INF , !P1 ;  /* 0xff8000003b027808 */ /* 0x000fe40004800000 */
[----:B------:R-:W-:Y:S02]  /*37b0*/  ISETP.GT.AND P1, PT, R13, 0x48, !P5 ;  /* 0x000000480d00780c */ /* 0x000fe40006f24270 */
[----:B------:R-:W-:Y:S02]  /*37c0*/  ISETP.NE.AND P5, PT, R88, RZ, PT ;  /* 0x000000ff5800720c */ /* 0x000fe40003fa5270 */
[----:B------:R-:W-:-:S04]  /*37d0*/  ISETP.LT.OR P1, PT, R32, 0x49, P1 ;  /* 0x000000492000780c */ /* 0x000fc80000f21670 */
[----:B------:R-:W-:Y:S02]  /*37e0*/  FSEL R0, R62, -INF , !P1 ;  /* 0xff8000003e007808 */ /* 0x000fe40004800000 */
[----:B------:R-:W0:Y:S02]  /*37f0*/  SHFL.BFLY PT, R62, R25, 0x2, 0x1f ;  /* 0x0c401f00193e7f89 */ /* 0x000e2400000e0000 */
[----:B0-----:R-:W-:Y:S02]  /*3800*/  FMNMX.FTZ R27, R25, R62, !PT ;  /* 0x0000003e191b7209 */ /* 0x001fe40007810000 */
[----:B------:R-:W-:-:S03]  /*3810*/  FMNMX.FTZ R25, R6, R21, !PT ;  /* 0x0000001506197209 */ /* 0x000fc60007810000 */
[----:B------:R-:W0:Y:S01]  /*3820*/  SHFL.BFLY PT, R62, R27, 0x1, 0x1f ;  /* 0x0c201f001b3e7f89 */ /* 0x000e2200000e0000 */
[----:B------:R-:W-:-:S04]  /*3830*/  FMNMX.FTZ R25, R34, R25, !PT ;  /* 0x0000001922197209 */ /* 0x000fc80007810000 */
[----:B------:R-:W-:-:S04]  /*3840*/  FMNMX.FTZ R25, R36, R25, !PT ;  /* 0x0000001924197209 */ /* 0x000fc80007810000 */
[----:B------:R-:W-:-:S04]  /*3850*/  FMNMX.FTZ R25, R38, R25, !PT ;  /* 0x0000001926197209 */ /* 0x000fc80007810000 */
[----:B------:R-:W-:-:S04]  /*3860*/  FMNMX.FTZ R25, R40, R25, !PT ;  /* 0x0000001928197209 */ /* 0x000fc80007810000 */
[----:B------:R-:W-:-:S04]  /*3870*/  FMNMX.FTZ R25, R42, R25, !PT ;  /* 0x000000192a197209 */ /* 0x000fc80007810000 */
[----:B------:R-:W-:Y:S02]  /*3880*/  FMNMX.FTZ R25, R44, R25, !PT ;  /* 0x000000192c197209 */ /* 0x000fe40007810000 */
[----:B0-----:R-:W-:Y:S02]  /*3890*/  FMNMX.FTZ R9, R27, R62, !PT ;  /* 0x0000003e1b097209 */ /* 0x001fe40007810000 */
        /* <DEDUP_REMOVED lines=10> */
[--C-:B------:R-:W-:Y:S01]  /*3940*/  FFMA.FTZ R27, R33, R11, -R68.reuse ;  /* 0x0000000b211b7223 */ /* 0x100fe20000010844 */
[----:B------:R-:W-:Y:S01]  /*3950*/  ISETP.LT.OR P1, PT, R32, 0x4a, P1 ;  /* 0x0000004a2000780c */ /* 0x000fe20000f21670 */
[----:B------:R-:W-:Y:S01]  /*3960*/  MUFU.EX2 R148, R7 ;  /* 0x0000000700947308 */ /* 0x000fe20000000800 */
[----:B------:R-:W-:Y:S01]  /*3970*/  FMNMX.FTZ R25, R56, R25, !PT ;  /* 0x0000001938197209 */ /* 0x000fe20007810000 */
[-CC-:B------:R-:W-:Y:S01]  /*3980*/  FFMA.FTZ R29, R65, R11.reuse, -R68.reuse ;  /* 0x0000000b411d7223 */ /* 0x180fe20000010844 */
[----:B------:R-:W-:Y:S01]  /*3990*/  FSEL R62, R63, -INF , !P1 ;  /* 0xff8000003f3e7808 */ /* 0x000fe20004800000 */
[--C-:B------:R-:W-:Y:S01]  /*39a0*/  FFMA.FTZ R31, R67, R11, -R68.reuse ;  /* 0x0000000b431f7223 */ /* 0x100fe20000010844 */
[----:B------:R-:W-:Y:S01]  /*39b0*/  FMNMX.FTZ R25, R58, R25, !PT ;  /* 0x000000193a197209 */ /* 0x000fe20007810000 */
[--C-:B------:R-:W-:Y:S01]  /*39c0*/  FFMA.FTZ R33, R71, R11, -R68.reuse ;  /* 0x0000000b47217223 */ /* 0x100fe20000010844 */
[----:B------:R-:W-:Y:S01]  /*39d0*/  ISETP.GT.AND P1, PT, R13, 0x50, !P6 ;  /* 0x000000500d00780c */ /* 0x000fe20007724270 */
[----:B------:R-:W-:Y:S01]  /*39e0*/  MUFU.EX2 R27, R27 ;  /* 0x0000001b001b7308 */ /* 0x000fe20000000800 */
[----:B------:R-:W-:Y:S01]  /*39f0*/  FMNMX.FTZ R25, R60, R25, !PT ;  /* 0x000000193c197209 */ /* 0x000fe20007810000 */
[-CC-:B------:R-:W-:Y:S01]  /*3a00*/  FFMA.FTZ R35, R81, R11.reuse, -R68.reuse ;  /* 0x0000000b51237223 */ /* 0x180fe20000010844 */
[----:B------:R-:W-:Y:S01]  /*3a10*/  ISETP.LT.OR P1, PT, R32, 0x51, P1 ;  /* 0x000000512000780c */ /* 0x000fe20000f21670 */
[--C-:B------:R-:W-:Y:S01]  /*3a20*/  FFMA.FTZ R24, R24, R11, -R68.reuse ;  /* 0x0000000b18187223 */ /* 0x100fe20000010844 */
[----:B------:R-:W-:Y:S01]  /*3a30*/  FMNMX.FTZ R25, R30, R25, !PT ;  /* 0x000000191e197209 */ /* 0x000fe20007810000 */
[--C-:B------:R-:W-:Y:S01]  /*3a40*/  FFMA.FTZ R37, R85, R11, -R68.reuse ;  /* 0x0000000b55257223 */ /* 0x100fe20000010844 */
[----:B------:R-:W-:Y:S01]  /*3a50*/  ISETP.NE.AND P5, PT, R64, RZ, PT ;  /* 0x000000ff4000720c */ /* 0x000fe20003fa5270 */
[----:B------:R0:W1:Y:S01]  /*3a60*/  MUFU.EX2 R156, R29 ;  /* 0x0000001d009c7308 */ /* 0x0000620000000800 */
[----:B------:R-:W-:Y:S01]  /*3a70*/  FMNMX.FTZ R25, R2, R25, !PT ;  /* 0x0000001902197209 */ /* 0x000fe20007810000 */
[-CC-:B------:R-:W-:Y:S01]  /*3a80*/  FFMA.FTZ R47, R61, R11.reuse, -R68.reuse ;  /* 0x0000000b3d2f7223 */ /* 0x180fe20000010844 */
[----:B------:R-:W-:Y:S01]  /*3a90*/  FSEL R64, R8, -INF , !P1 ;  /* 0xff80000008407808 */ /* 0x000fe20004800000 */
[--C-:B------:R-:W-:Y:S01]  /*3aa0*/  FFMA.FTZ R39, R49, R11, -R68.reuse ;  /* 0x0000000b31277223 */ /* 0x100fe20000010844 */
[----:B------:R-:W-:Y:S01]  /*3ab0*/  FMNMX.FTZ R25, R0, R25, !PT ;  /* 0x0000001900197209 */ /* 0x000fe20007810000 */
[--C-:B------:R-:W-:Y:S01]  /*3ac0*/  FFMA.FTZ R43, R53, R11, -R68.reuse ;  /* 0x0000000b352b7223 */ /* 0x100fe20000010844 */
[----:B------:R-:W-:Y:S01]  /*3ad0*/  ISETP.GT.AND P4, PT, R13, 0x59, !P5 ;  /* 0x000000590d00780c */ /* 0x000fe20006f84270 */
[----:B------:R-:W2:Y:S01]  /*3ae0*/  MUFU.EX2 R31, R31 ;  /* 0x0000001f001f7308 */ /* 0x000ea20000000800 */
[----:B------:R-:W-:Y:S01]  /*3af0*/  FMNMX.FTZ R25, R62, R25, !PT ;  /* 0x000000193e197209 */ /* 0x000fe20007810000 */
[-CC-:B0-----:R-:W-:Y:S01]  /*3b00*/  FFMA.FTZ R29, R83, R11.reuse, -R68.reuse ;  /* 0x0000000b531d7223 */ /* 0x181fe20000010844 */
[----:B------:R-:W-:Y:S01]  /*3b10*/  ISETP.LT.OR P4, PT, R32, 0x5a, P4 ;  /* 0x0000005a2000780c */ /* 0x000fe20002781670 */
[--C-:B------:R-:W-:Y:S01]  /*3b20*/  FFMA.FTZ R13, R89, R11, -R68.reuse ;  /* 0x0000000b590d7223 */ /* 0x100fe20000010844 */
[----:B------:R-:W-:Y:S01]  /*3b30*/  FMNMX.FTZ R25, R64, R25, !PT ;  /* 0x0000001940197209 */ /* 0x000fe20007810000 */
[--C-:B------:R-:W-:Y:S01]  /*3b40*/  FFMA.FTZ R32, R45, R11, -R68.reuse ;  /* 0x0000000b2d207223 */ /* 0x100fe20000010844 */
[----:B------:R-:W-:Y:S01]  /*3b50*/  FSEL R12, R12, -INF , !P4 ;  /* 0xff8000000c0c7808 */ /* 0x000fe20006000000 */
[----:B------:R0:W3:Y:S01]  /*3b60*/  MUFU.EX2 R158, R33 ;  /* 0x00000021009e7308 */ /* 0x0000e20000000800 */
        /* <DEDUP_REMOVED lines=9> */
[----:B0-----:R-:W-:Y:S01]  /*3c00*/  FFMA.FTZ R33, R87, R11, -R68 ;  /* 0x0000000b57217223 */ /* 0x001fe20000010844 */
[----:B------:R-:W-:-:S03]  /*3c10*/  ISETP.GE.AND P5, PT, R15, 0x1, PT ;  /* 0x000000010f00780c */ /* 0x000fc60003fa6270 */
[----:B------:R-:W0:Y:S02]  /*3c20*/  SHFL.BFLY PT, R8, R25, 0x2, 0x1f ;  /* 0x0c401f0019087f89 */ /* 0x000e2400000e0000 */
[----:B------:R5:W4:Y:S08]  /*3c30*/  MUFU.EX2 R152, R29 ;  /* 0x0000001d00987308 */ /* 0x000b300000000800 */
[----:B------:R-:W4:Y:S01]  /*3c40*/  MUFU.EX2 R37, R37 ;  /* 0x0000002500257308 */ /* 0x000f220000000800 */
[----:B-----5:R-:W-:-:S07]  /*3c50*/  FFMA.FTZ R29, R91, R11, -R68 ;  /* 0x0000000b5b1d7223 */ /* 0x020fce0000010844 */
[----:B------:R-:W-:Y:S01]  /*3c60*/  MUFU.EX2 R142, R47 ;  /* 0x0000002f008e7308 */ /* 0x000fe20000000800 */
[----:B0-----:R-:W-:Y:S01]  /*3c70*/  FMNMX.FTZ R7, R25, R8, !PT ;  /* 0x0000000819077209 */ /* 0x001fe20007810000 */
[----:B------:R-:W-:-:S06]  /*3c80*/  FFMA.FTZ R25, R57, R11, -R68 ;  /* 0x0000000b39197223 */ /* 0x000fcc0000010844 */
[----:B------:R0:W-:Y:S01]  /*3c90*/  MUFU.EX2 R154, R33 ;  /* 0x00000021009a7308 */ /* 0x0001e20000000800 */
[----:B------:R-:W5:Y:S07]  /*3ca0*/  SHFL.BFLY PT, R8, R7, 0x1, 0x1f ;  /* 0x0c201f0007087f89 */ /* 0x000f6e00000e0000 */
[----:B------:R-:W-:Y:S01]  /*3cb0*/  MUFU.EX2 R140, R25 ;  /* 0x00000019008c7308 */ /* 0x000fe20000000800 */
[----:B0-----:R-:W-:-:S07]  /*3cc0*/  FFMA.FTZ R33, R93, R11, -R68 ;  /* 0x0000000b5d217223 */ /* 0x001fce0000010844 */
[----:B------:R1:W-:Y:S08]  /*3cd0*/  MUFU.EX2 R25, R24 ;  /* 0x0000001800197308 */ /* 0x0003f00000000800 */
[----:B------:R-:W-:Y:S01]  /*3ce0*/  MUFU.EX2 R13, R13 ;  /* 0x0000000d000d7308 */ /* 0x000fe20000000800 */
[----:B-1----:R-:W-:Y:S01]  /*3cf0*/  FADD.FTZ R24, R27, R156 ;  /* 0x0000009c1b187221 */ /* 0x002fe20000010000 */
[----:B------:R-:W-:-:S02]  /*3d00*/  F2FP.F16.F32.PACK_AB R156, R156, R27 ;  /* 0x0000001b9c9c723e */ /* 0x000fc400000000ff */
[----:B-----5:R-:W-:Y:S01]  /*3d10*/  FMNMX.FTZ R8, R7, R8, !PT ;  /* 0x0000000807087209 */ /* 0x020fe20007810000 */
[----:B--2---:R-:W-:-:S03]  /*3d20*/  FADD.FTZ R47, R31, R24 ;  /* 0x000000181f2f7221 */ /* 0x004fc60000010000 */
[C---:B------:R-:W-:Y:S01]  /*3d30*/  FSETP.NEU.FTZ.AND P1, PT, R8.reuse, -INF , PT ;  /* 0xff8000000800780b */ /* 0x040fe20003f3d000 */
[----:B------:R-:W-:Y:S01]  /*3d40*/  FMUL.FTZ R7, R8, R11 ;  /* 0x0000000b08077220 */ /* 0x000fe20000410000 */
[C---:B---3--:R-:W-:Y:S01]  /*3d50*/  FADD.FTZ R24, R158.reuse, R47 ;  /* 0x0000002f9e187221 */ /* 0x048fe20000010000 */
[----:B------:R-:W-:Y:S01]  /*3d60*/  MUFU.EX2 R29, R29 ;  /* 0x0000001d001d7308 */ /* 0x000fe20000000800 */
[----:B------:R-:W-:Y:S02]  /*3d70*/  F2FP.F16.F32.PACK_AB R158, R158, R31 ;  /* 0x0000001f9e9e723e */ /* 0x000fe400000000ff */
[----:B------:R-:W-:Y:S01]  /*3d80*/  FSEL R7, R7, RZ, P1 ;  /* 0x000000ff07077208 */ /* 0x000fe20000800000 */
[----:B----4-:R-:W-:-:S04]  /*3d90*/  FADD.FTZ R47, R35, R24 ;  /* 0x00000018232f7221 */ /* 0x010fc80000010000 */
[-CC-:B------:R-:W-:Y:S01]  /*3da0*/  FFMA.FTZ R6, R6, R11.reuse, -R7.reuse ;  /* 0x0000000b06067223 */ /* 0x180fe20000010807 */
[-CC-:B------:R-:W-:Y:S01]  /*3db0*/  FFMA.FTZ R21, R21, R11.reuse, -R7.reuse ;  /* 0x0000000b15157223 */ /* 0x180fe20000010807 */
[-CC-:B------:R-:W-:Y:S01]  /*3dc0*/  FFMA.FTZ R34, R34, R11.reuse, -R7.reuse ;  /* 0x0000000b22227223 */ /* 0x180fe20000010807 */
[-CC-:B------:R-:W-:Y:S01]  /*3dd0*/  FFMA.FTZ R36, R36, R11.reuse, -R7.reuse ;  /* 0x0000000b24247223 */ /* 0x180fe20000010807 */
[-CC-:B------:R-:W-:Y:S01]  /*3de0*/  FFMA.FTZ R38, R38, R11.reuse, -R7.reuse ;  /* 0x0000000b26267223 */ /* 0x180fe20000010807 */
        /* <DEDUP_REMOVED lines=23> */
[----:B------:R-:W-:Y:S01]  /*3f60*/  FFMA.FTZ R12, R12, R11, -R7 ;  /* 0x0000000b0c0c7223 */ /* 0x000fe20000010807 */
[----:B------:R-:W-:Y:S01]  /*3f70*/  F2FP.F16.F32.PACK_AB R152, R152, R35 ;  /* 0x000000239898723e */ /* 0x000fe200000000ff */
[----:B------:R-:W2:Y:S01]  /*3f80*/  MUFU.EX2 R159, R36 ;  /* 0x00000024009f7308 */ /* 0x000ea20000000800 */
[----:B0-----:R-:W-:Y:S01]  /*3f90*/  FADD.FTZ R47, R6, R21 ;  /* 0x00000015062f7221 */ /* 0x001fe20000010000 */
        /* <DEDUP_REMOVED lines=11> */
[----:B------:R-:W-:Y:S01]  /*4050*/  MUFU.EX2 R146, R43 ;  /* 0x0000002b00927308 */ /* 0x000fe20000000800 */
[----:B--2---:R-:W-:-:S07]  /*4060*/  FADD.FTZ R24, R42, R47 ;  /* 0x0000002f2a187221 */ /* 0x004fce0000010000 */
[----:B------:R-:W1:Y:S01]  /*4070*/  MUFU.EX2 R32, R32 ;  /* 0x0000002000207308 */ /* 0x000e620000000800 */
[C---:B0-----:R-:W-:Y:S01]  /*4080*/  FADD.FTZ R47, R155.reuse, R24 ;  /* 0x000000189b2f7221 */ /* 0x041fe20000010000 */
[----:B------:R-:W-:-:S06]  /*4090*/  F2FP.F16.F32.PACK_AB R155, R155, R42 ;  /* 0x0000002a9b9b723e */ /* 0x000fcc00000000ff */
[----:B------:R0:W-:Y:S08]  /*40a0*/  MUFU.EX2 R43, R26 ;  /* 0x0000001a002b7308 */ /* 0x0001f00000000800 */
[----:B------:R-:W2:Y:S01]  /*40b0*/  MUFU.EX2 R46, R46 ;  /* 0x0000002e002e7308 */ /* 0x000ea20000000800 */
[C---:B0-----:R-:W-:Y:S01]  /*40c0*/  FADD.FTZ R26, R154.reuse, R49 ;  /* 0x000000319a1a7221 */ /* 0x041fe20000010000 */
[----:B------:R-:W-:-:S02]  /*40d0*/  F2FP.F16.F32.PACK_AB R154, R154, R37 ;  /* 0x000000259a9a723e */ /* 0x000fc400000000ff */
[----:B-1----:R-:W-:Y:S01]  /*40e0*/  F2FP.F16.F32.PACK_AB R150, R32, R29 ;  /* 0x0000001d2096723e */ /* 0x002fe200000000ff */
[----:B------:R-:W-:-:S03]  /*40f0*/  FADD.FTZ R49, R13, R26 ;  /* 0x0000001a0d317221 */ /* 0x000fc60000010000 */
[----:B------:R-:W0:Y:S01]  /*4100*/  MUFU.EX2 R33, R33 ;  /* 0x0000002100217308 */ /* 0x000e220000000800 */
[C---:B------:R-:W-:Y:S01]  /*4110*/  FADD.FTZ R26, R148.reuse, R49 ;  /* 0x00000031941a7221 */ /* 0x040fe20000010000 */
[----:B------:R-:W-:-:S03]  /*4120*/  F2FP.F16.F32.PACK_AB R148, R148, R13 ;  /* 0x0000000d9494723e */ /* 0x000fc600000000ff */
[----:B------:R-:W-:-:S03]  /*4130*/  FADD.FTZ R49, R29, R26 ;  /* 0x0000001a1d317221 */ /* 0x000fc60000010000 */
[----:B------:R-:W1:Y:S01]  /*4140*/  MUFU.EX2 R149, R48 ;  /* 0x0000003000957308 */ /* 0x000e620000000800 */
[----:B------:R-:W-:Y:S01]  /*4150*/  FADD.FTZ R26, R32, R49 ;  /* 0x00000031201a7221 */ /* 0x000fe20000010000 */
[----:B--2---:R-:W-:-:S06]  /*4160*/  FADD.FTZ R24, R46, R47 ;  /* 0x0000002f2e187221 */ /* 0x004fcc0000010000 */
[----:B------:R2:W3:Y:S01]  /*4170*/  MUFU.EX2 R144, R39 ;  /* 0x0000002700907308 */ /* 0x0004e20000000800 */
[----:B0-----:R-:W-:-:S07]  /*4180*/  FADD.FTZ R49, R33, R26 ;  /* 0x0000001a21317221 */ /* 0x001fce0000010000 */
[----:B------:R-:W-:Y:S01]  /*4190*/  MUFU.EX2 R50, R50 ;  /* 0x0000003200327308 */ /* 0x000fe20000000800 */
[----:B--2---:R-:W-:Y:S01]  /*41a0*/  FFMA.FTZ R39, R99, R11, -R68 ;  /* 0x0000000b63277223 */ /* 0x004fe20000010844 */
[C---:B-1----:R-:W-:Y:S01]  /*41b0*/  FADD.FTZ R47, R149.reuse, R24 ;  /* 0x00000018952f7221 */ /* 0x042fe20000010000 */
[----:B------:R-:W-:-:S05]  /*41c0*/  F2FP.F16.F32.PACK_AB R149, R149, R46 ;  /* 0x0000002e9595723e */ /* 0x000fca00000000ff */
[----:B------:R-:W0:Y:S01]  /*41d0*/  MUFU.EX2 R41, R41 ;  /* 0x0000002900297308 */ /* 0x000e220000000800 */
[C---:B---3--:R-:W-:Y:S01]  /*41e0*/  FADD.FTZ R26, R144.reuse, R49 ;  /* 0x00000031901a7221 */ /* 0x048fe20000010000 */
[----:B------:R-:W-:-:S06]  /*41f0*/  F2FP.F16.F32.PACK_AB R144, R144, R33 ;  /* 0x000000219090723e */ /* 0x000fcc00000000ff */
[----:B------:R-:W-:Y:S08]  /*4200*/  MUFU.EX2 R151, R52 ;  /* 0x0000003400977308 */ /* 0x000ff00000000800 */
[----:B------:R-:W-:Y:S01]  /*4210*/  MUFU.EX2 R54, R54 ;  /* 0x0000003600367308 */ /* 0x000fe20000000800 */
[----:B0-----:R-:W-:-:S04]  /*4220*/  FADD.FTZ R49, R41, R26 ;  /* 0x0000001a29317221 */ /* 0x001fc80000010000 */
[C---:B------:R-:W-:Y:S01]  /*4230*/  FADD.FTZ R24, R146.reuse, R49 ;  /* 0x0000003192187221 */ /* 0x040fe20000010000 */
[----:B------:R-:W-:Y:S02]  /*4240*/  F2FP.F16.F32.PACK_AB R146, R146, R41 ;  /* 0x000000299292723e */ /* 0x000fe400000000ff */
[----:B------:R-:W0:Y:S08]  /*4250*/  MUFU.EX2 R45, R45 ;  /* 0x0000002d002d7308 */ /* 0x000e300000000800 */
[----:B------:R-:W1:Y:S08]  /*4260*/  MUFU.EX2 R145, R56 ;  /* 0x0000003800917308 */ /* 0x000e700000000800 */
[----:B------:R-:W2:Y:S08]  /*4270*/  MUFU.EX2 R58, R58 ;  /* 0x0000003a003a7308 */ /* 0x000eb00000000800 */
[----:B------:R3:W-:Y:S08]  /*4280*/  MUFU.EX2 R141, R2 ;  /* 0x00000002008d7308 */ /* 0x0007f00000000800 */
[----:B------:R-:W4:Y:S01]  /*4290*/  MUFU.EX2 R39, R39 ;  /* 0x0000002700277308 */ /* 0x000f220000000800 */
[----:B---3--:R-:W-:Y:S01]  /*42a0*/  FADD.FTZ R2, R50, R47 ;  /* 0x0000002f32027221 */ /* 0x008fe20000010000 */
[----:B0-----:R-:W-:-:S03]  /*42b0*/  FADD.FTZ R47, R45, R24 ;  /* 0x000000182d2f7221 */ /* 0x001fc60000010000 */
[C---:B------:R-:W-:Y:S01]  /*42c0*/  FADD.FTZ R7, R151.reuse, R2 ;  /* 0x0000000297077221 */ /* 0x040fe20000010000 */
[C---:B------:R-:W-:Y:S01]  /*42d0*/  FADD.FTZ R24, R140.reuse, R47 ;  /* 0x0000002f8c187221 */ /* 0x040fe20000010000 */
[----:B------:R-:W-:Y:S01]  /*42e0*/  F2FP.F16.F32.PACK_AB R140, R140, R45 ;  /* 0x0000002d8c8c723e */ /* 0x000fe200000000ff */
[----:B------:R-:W0:Y:S01]  /*42f0*/  MUFU.EX2 R147, R60 ;  /* 0x0000003c00937308 */ /* 0x000e220000000800 */
[----:B------:R-:W-:Y:S01]  /*4300*/  FADD.FTZ R2, R54, R7 ;  /* 0x0000000736027221 */ /* 0x000fe20000010000 */
[----:B------:R-:W-:-:S03]  /*4310*/  F2FP.F16.F32.PACK_AB R151, R151, R50 ;  /* 0x000000329797723e */ /* 0x000fc600000000ff */
[C---:B-1----:R-:W-:Y:S01]  /*4320*/  FADD.FTZ R7, R145.reuse, R2 ;  /* 0x0000000291077221 */ /* 0x042fe20000010000 */
[----:B------:R-:W-:Y:S02]  /*4330*/  F2FP.F16.F32.PACK_AB R145, R145, R54 ;  /* 0x000000369191723e */ /* 0x000fe400000000ff */
[----:B------:R-:W1:Y:S01]  /*4340*/  MUFU.EX2 R30, R30 ;  /* 0x0000001e001e7308 */ /* 0x000e620000000800 */
[----:B--2---:R-:W-:Y:S01]  /*4350*/  FADD.FTZ R2, R58, R7 ;  /* 0x000000073a027221 */ /* 0x004fe20000010000 */
[----:B----4-:R-:W-:-:S04]  /*4360*/  FADD.FTZ R27, R39, R24 ;  /* 0x00000018271b7221 */ /* 0x010fc80000010000 */
[C---:B------:R-:W-:Y:S01]  /*4370*/  FADD.FTZ R27, R142.reuse, R27 ;  /* 0x0000001b8e1b7221 */ /* 0x040fe20000010000 */
[----:B------:R-:W-:Y:S01]  /*4380*/  F2FP.F16.F32.PACK_AB R142, R142, R39 ;  /* 0x000000278e8e723e */ /* 0x000fe200000000ff */
[----:B------:R-:W2:Y:S01]  /*4390*/  MUFU.EX2 R28, R28 ;  /* 0x0000001c001c7308 */ /* 0x000ea20000000800 */
[C---:B0-----:R-:W-:Y:S01]  /*43a0*/  FADD.FTZ R7, R147.reuse, R2 ;  /* 0x0000000293077221 */ /* 0x041fe20000010000 */
[----:B------:R-:W-:-:S06]  /*43b0*/  F2FP.F16.F32.PACK_AB R147, R147, R58 ;  /* 0x0000003a9393723e */ /* 0x000fcc00000000ff */
[----:B------:R-:W0:Y:S01]  /*43c0*/  MUFU.EX2 R0, R0 ;  /* 0x0000000000007308 */ /* 0x000e220000000800 */
[----:B-1----:R-:W-:-:S04]  /*43d0*/  FADD.FTZ R2, R30, R7 ;  /* 0x000000071e027221 */ /* 0x002fc80000010000 */
[C---:B------:R-:W-:Y:S01]  /*43e0*/  FADD.FTZ R7, R141.reuse, R2 ;  /* 0x000000028d077221 */ /* 0x040fe20000010000 */
[----:B------:R-:W-:Y:S02]  /*43f0*/  F2FP.F16.F32.PACK_AB R141, R141, R30 ;  /* 0x0000001e8d8d723e */ /* 0x000fe400000000ff */
[----:B------:R-:W1:Y:S01]  /*4400*/  MUFU.EX2 R20, R20 ;  /* 0x0000001400147308 */ /* 0x000e620000000800 */
[----:B--2---:R-:W-:Y:S01]  /*4410*/  FADD.FTZ R24, R28, R27 ;  /* 0x0000001b1c187221 */ /* 0x004fe20000010000 */
[----:B------:R-:W-:-:S03]  /*4420*/  F2FP.F16.F32.PACK_AB R136, R43, R28 ;  /* 0x0000001c2b88723e */ /* 0x000fc600000000ff */
[----:B------:R-:W-:-:S03]  /*4430*/  FADD.FTZ R13, R43, R24 ;  /* 0x000000182b0d7221 */ /* 0x000fc60000010000 */
[----:B------:R-:W2:Y:S01]  /*4440*/  MUFU.EX2 R143, R62 ;  /* 0x0000003e008f7308 */ /* 0x000ea20000000800 */
[----:B0-----:R-:W-:-:S07]  /*4450*/  FADD.FTZ R2, R0, R7 ;  /* 0x0000000700027221 */ /* 0x001fce0000010000 */
[----:B------:R-:W0:Y:S01]  /*4460*/  MUFU.EX2 R64, R64 ;  /* 0x0000004000407308 */ /* 0x000e220000000800 */
[----:B-1----:R-:W-:Y:S01]  /*4470*/  FADD.FTZ R24, R20, R13 ;  /* 0x0000000d14187221 */ /* 0x002fe20000010000 */
[----:B------:R-:W-:-:S03]  /*4480*/  F2FP.F16.F32.PACK_AB R138, R25, R20 ;  /* 0x00000014198a723e */ /* 0x000fc600000000ff */
[----:B------:R-:W-:-:S03]  /*4490*/  FADD.FTZ R7, R25, R24 ;  /* 0x0000001819077221 */ /* 0x000fc60000010000 */
[----:B------:R-:W1:Y:S01]  /*44a0*/  MUFU.EX2 R137, R66 ;  /* 0x0000004200897308 */ /* 0x000e620000000800 */
[C---:B--2---:R-:W-:Y:S01]  /*44b0*/  FADD.FTZ R13, R143.reuse, R2 ;  /* 0x000000028f0d7221 */ /* 0x044fe20000010000 */
[----:B------:R-:W-:-:S06]  /*44c0*/  F2FP.F16.F32.PACK_AB R143, R143, R0 ;  /* 0x000000008f8f723e */ /* 0x000fcc00000000ff */
[----:B------:R-:W2:Y:S01]  /*44d0*/  MUFU.EX2 R10, R10 ;  /* 0x0000000a000a7308 */ /* 0x000ea20000000800 */
[----:B0-----:R-:W-:-:S07]  /*44e0*/  FADD.FTZ R2, R64, R13 ;  /* 0x0000000d40027221 */ /* 0x001fce0000010000 */
[----:B------:R0:W3:Y:S01]  /*44f0*/  MUFU.EX2 R139, R12 ;  /* 0x0000000c008b7308 */ /* 0x0000e20000000800 */
[C---:B-1----:R-:W-:Y:S01]  /*4500*/  FADD.FTZ R13, R137.reuse, R2 ;  /* 0x00000002890d7221 */ /* 0x042fe20000010000 */
[----:B------:R-:W-:Y:S01]  /*4510*/  F2FP.F16.F32.PACK_AB R137, R137, R64 ;  /* 0x000000408989723e */ /* 0x000fe200000000ff */
[----:B0-----:R-:W-:Y:S02]  /*4520*/  IMAD.IADD R12, R16, 0x1, -R17 ;  /* 0x00000001100c7824 */ /* 0x001fe400078e0a11 */
[----:B--2---:R-:W-:Y:S02]  /*4530*/  FADD.FTZ R6, R10, R13 ;  /* 0x0000000d0a067221 */ /* 0x004fe40000010000 */
[----:B------:R-:W-:Y:S02]  /*4540*/  IMAD R13, R161, 0x80, R12 ;  /* 0x00000080a10d7824 */ /* 0x000fe400078e020c */
[C---:B---3--:R-:W-:Y:S01]  /*4550*/  FADD.FTZ R6, R139.reuse, R6 ;  /* 0x000000068b067221 */ /* 0x048fe20000010000 */
[----:B------:R-:W-:Y:S01]  /*4560*/  F2FP.F16.F32.PACK_AB R139, R139, R10 ;  /* 0x0000000a8b8b723e */ /* 0x000fe200000000ff */
[----:B------:R-:W-:-:S02]  /*4570*/  VIADD R10, R72, 0xfffffffe ;  /* 0xfffffffe480a7836 */ /* 0x000fc40000000000 */
[----:B------:R-:W-:Y:S01]  /*4580*/  IMAD.IADD R14, R13, 0x1, R14 ;  /* 0x000000010d0e7824 */ /* 0x000fe200078e020e */
[----:B------:R-:W-:Y:S06]  /*4590*/  @!P5 BRA `(.L_x_1081) ;  /* 0x000000000040d947 */ /* 0x000fec0003800000 */
        /* <DEDUP_REMOVED lines=10> */
.L_x_1082:
[----:B------:R-:W-:-:S13]  /*4640*/  ISETP.NE.AND P1, PT, R15, 0x1, PT ;  /* 0x000000010f00780c */ /* 0x000fda0003f25270 */
[----:B------:R-:W0:Y:S02]  /*4650*/  @P1 LDC.64 R20, c[0x0][0x9e8] ;  /* 0x00027a00ff141b82 */ /* 0x000e240000000a00 */
[----:B0-----:R-:W-:-:S05]  /*4660*/  @P1 IMAD.HI.U32 R2, R0, R20, RZ ;  /* 0x0000001400021227 */ /* 0x001fca00078e00ff */
[----:B------:R-:W-:-:S07]  /*4670*/  @P1 SHF.R.U32.HI R0, RZ, R21, R2 ;  /* 0x00000015ff001219 */ /* 0x000fce0000011602 */
.L_x_1083:
[----:B------:R-:W-:-:S05]  /*4680*/  IMAD R15, R0, R15, R15 ;  /* 0x0000000f000f7224 */ /* 0x000fca00078e020f */
[----:B------:R-:W-:-:S07]  /*4690*/  VIMNMX R14, R14, R15, PT ;  /* 0x0000000f0e0e7248 */ /* 0x000fce0003fe0100 */
.L_x_1081:
        /* <DEDUP_REMOVED lines=44> */
[----:B------:R-:W-:Y:S01]  /*4960*/  VIADD R15, R21, 0x8 ;  /* 0x00000008150f7836 */ /* 0x000fe20000000000 */
[----:B------:R-:W-:Y:S01]  /*4970*/  ULDC UR54, c[0x0][0x9e0] ;  /* 0x0002780000367ab9 */ /* 0x000fe20000000800 */
[----:B------:R-:W-:-:S03]  /*4980*/  IMAD.MOV.U32 R87, RZ, RZ, RZ ;  /* 0x000000ffff577224 */ /* 0x000fc600078e00ff */
[----:B------:R-:W-:-:S07]  /*4990*/  LOP3.LUT R13, RZ, R15, RZ, 0x33, !PT ;  /* 0x0000000fff0d7212 */ /* 0x000fce00078e33ff */
.L_x_1101:
[----:B------:R-:W-:-:S04]  /*49a0*/  UIADD3 UR5, UR37, 0x1, URZ ;  /* 0x0000000125057890 */ /* 0x000fc8000fffe03f */
[----:B------:R-:W-:-:S04]  /*49b0*/  UISETP.NE.AND UP0, UPT, UR5, 0x2, UPT ;  /* 0x000000020500788c */ /* 0x000fc8000bf05270 */
[----:B------:R-:W-:Y:S02]  /*49c0*/  USEL UR38, URZ, 0x1, UP0 ;  /* 0x000000013f267887 */ /* 0x000fe40008000000 */
[----:B------:R-:W-:Y:S02]  /*49d0*/  USEL UR5, UR5, URZ, UP0 ;  /* 0x0000003f05057287 */ /* 0x000fe40008000000 */
[----:B------:R-:W-:Y:S01]  /*49e0*/  ULOP3.LUT UR38, UR36, UR38, URZ, 0x3c, !UPT ;  /* 0x0000002624267292 */ /* 0x000fe2000f8e3c3f */
[----:B------:R-:W-:Y:S11]  /*49f0*/  @!P0 BRA `(.L_x_1085) ;  /* 0x0000000000048947 */ /* 0x000ff60003800000 */
[----:B------:R-:W-:Y:S01]  /*4a00*/  BPT.TRAP 0x1 ;  /* 0x000000040000795c */ /* 0x000fe20000300000 */
.L_x_1085:
[----:B------:R-:W-:Y:S01]  /*4a10*/  ULEA UR6, UR5, UR39, 0x3 ;  /* 0x0000002705067291 */ /* 0x000fe2000f8e183f */
[----:B------:R-:W-:-:S05]  /*4a20*/  IMAD.U32 R11, RZ, RZ, UR38 ;  /* 0x00000026ff0b7e24 */ /* 0x000fca000f8e00ff */
[----:B------:R-:W-:-:S04]  /*4a30*/  SHF.L.U32 R11, R11, 0x1f, RZ ;  /* 0x0000001f0b0b7819 */ /* 0x000fc800000006ff */
[----:B------:R0:W1:Y:S01]  /*4a40*/  SYNCS.PHASECHK.TRANS64.TRYWAIT P1, [UR6+0x2a830], R11 ;  /* 0x02a8300bff0075a7 */ /* 0x0000620008020146 */
[----:B------:R-:W-:Y:S05]  /*4a50*/  @!P0 BRA `(.L_x_1086) ;  /* 0x0000000000048947 */ /* 0x000fea0003800000 */
[----:B------:R-:W-:Y:S01]  /*4a60*/  BPT.TRAP 0x1 ;  /* 0x000000040000795c */ /* 0x000fe20000300000 */
.L_x_1086:
[----:B-1----:R-:W-:Y:S05]  /*4a70*/  @P1 BRA `(.L_x_1087) ;  /* 0x0000000000081947 */ /* 0x002fea0003800000 */
[----:B------:R-:W1:Y:S02]  /*4a80*/  SYNCS.PHASECHK.TRANS64.TRYWAIT P1, [UR6+0x2a830], R11 ;  /* 0x02a8300bff0075a7 */ /* 0x000e640008020146 */
[----:B-1----:R-:W-:Y:S05]  /*4a90*/  @!P1 BRA `(.L_x_1088) ;  /* 0x0000010c00089947 */ /* 0x002fea0003800000 */
.L_x_1087:
        /* <DEDUP_REMOVED lines=94> */
[----:B------:R-:W-:Y:S01]  /*5080*/  UIADD3 UR46, UR7, 0x4, URZ ;  /* 0x00000004072e7890 */ /* 0x000fe2000fffe03f */
[----:B------:R-:W-:Y:S01]  /*5090*/  UMOV UR44, UR52 ;  /* 0x00000034002c7c82 */ /* 0x000fe20008000000 */
[----:B------:R-:W-:Y:S01]  /*50a0*/  UMOV UR45, UR53 ;  /* 0x00000035002d7c82 */ /* 0x000fe20008000000 */
[----:B------:R-:W-:Y:S01]  /*50b0*/  UMOV UR47, 0x40000040 ;  /* 0x40000040002f7882 */ /* 0x000fe20000000000 */
[----:B------:R-:W-:Y:S02]  /*50c0*/  WARPGROUP.DEPBAR.LE gsb0, 0x0 ;  /* 0x00008000000079c5 */ /* 0x000fe40000010000 */
        /* <DEDUP_REMOVED lines=36> */
.L_x_1089:
[----:B------:R-:W-:Y:S01]  /*5310*/  ULEA UR11, UR37, UR39, 0x3 ;  /* 0x00000027250b7291 */ /* 0x000fe2000f8e183f */
[----:B------:R-:W-:-:S05]  /*5320*/  IMAD.U32 R0, RZ, RZ, UR36 ;  /* 0x00000024ff007e24 */ /* 0x000fca000f8e00ff */
[----:B------:R-:W-:-:S04]  /*5330*/  SHF.L.U32 R0, R0, 0x1f, RZ ;  /* 0x0000001f00007819 */ /* 0x000fc800000006ff */
[----:B------:R2:W3:Y:S01]  /*5340*/  SYNCS.PHASECHK.TRANS64.TRYWAIT P1, [UR11+0x2a850], R0 ;  /* 0x02a85000ff0075a7 */ /* 0x0004e2000802014b */
[----:B------:R-:W-:Y:S05]  /*5350*/  @!P0 BRA `(.L_x_1090) ;  /* 0x0000000000048947 */ /* 0x000fea0003800000 */
[----:B------:R-:W-:Y:S01]  /*5360*/  BPT.TRAP 0x1 ;  /* 0x000000040000795c */ /* 0x000fe20000300000 */
.L_x_1090:
[----:B---3--:R-:W-:Y:S05]  /*5370*/  @P1 BRA `(.L_x_1091) ;  /* 0x0000000000081947 */ /* 0x008fea0003800000 */
[----:B------:R-:W3:Y:S02]  /*5380*/  SYNCS.PHASECHK.TRANS64.TRYWAIT P1, [UR11+0x2a850], R0 ;  /* 0x02a85000ff0075a7 */ /* 0x000ee4000802014b */
[----:B---3--:R-:W-:Y:S05]  /*5390*/  @!P1 BRA `(.L_x_1092) ;  /* 0x0000010000e09947 */ /* 0x008fea0003800000 */
.L_x_1091:
[----:B------:R-:W-:Y:S01]  /*53a0*/  UIADD3 UR7, UR39, 0x400, URZ ;  /* 0x0000040027077890 */ /* 0x000fe2000fffe03f */
[----:B------:R-:W-:Y:S01]  /*53b0*/  WARPGROUP.ARRIVE ;  /* 0x00000000000079c5 */ /* 0x000fe20000000000 */
[----:B------:R-:W-:-:S05]  /*53c0*/  UMOV UR15, 0x40000040 ;  /* 0x40000040000f7882 */ /* 0x000fca0000000000 */
[----:B------:R-:W3:Y:S01]  /*53d0*/  S2R R175, SR_TID.X ;  /* 0x0000000000af7919 */ /* 0x000ee20000002100 */
[----:B------:R-:W-:Y:S01]  /*53e0*/  USHF.R.U32.HI UR7, URZ, 0x4, UR7 ;  /* 0x000000043f077899 */ /* 0x000fe20008011607 */
[----:B0-2---:R-:W-:Y:S01]  /*53f0*/  FMUL.FTZ R0, R90, UR4 ;  /* 0x000000045a007c20 */ /* 0x005fe20008410000 */
[----:B------:R-:W-:Y:S01]  /*5400*/  FMUL.FTZ R90, R102, UR4 ;  /* 0x00000004665a7c20 */ /* 0x000fe20008410000 */
[----:B------:R-:W-:Y:S01]  /*5410*/  IMAD.U32 R102, RZ, RZ, UR6 ;  /* 0x00000006ff667e24 */ /* 0x000fe2000f8e00ff */
[----:B------:R-:W-:Y:S01]  /*5420*/  ULOP3.LUT UR7, UR7, 0x3fff, URZ, 0xc0, !UPT ;  /* 0x00003fff07077892 */ /* 0x000fe2000f8ec03f */
[----:B------:R-:W-:Y:S01]  /*5430*/  FMUL.FTZ R2, R91, UR4 ;  /* 0x000000045b027c20 */ /* 0x000fe20008410000 */
[----:B------:R-:W-:Y:S01]  /*5440*/  FMUL.FTZ R91, R103, UR4 ;  /* 0x00000004675b7c20 */ /* 0x000fe20008410000 */
[----:B-1----:R-:W-:Y:S01]  /*5450*/  FMUL.FTZ R11, R88, UR4 ;  /* 0x00000004580b7c20 */ /* 0x002fe20008410000 */
        /* <DEDUP_REMOVED lines=25> */
[----:B------:R-:W-:Y:S01]  /*55f0*/  FMUL.FTZ R120, R120, UR4 ;  /* 0x0000000478787c20 */ /* 0x000fe20008410000 */
[----:B------:R-:W-:Y:S01]  /*5600*/  FMUL.FTZ R132, R132, UR4 ;  /* 0x0000000484847c20 */ /* 0x000fe20008410000 */
[----:B------:R-:W-:Y:S01]  /*5610*/  FMUL.FTZ R134, R134, UR4 ;  /* 0x0000000486867c20 */ /* 0x000fe20008410000 */
[----:B------:R-:W-:Y:S01]  /*5620*/  ISETP.NE.AND P1, PT, R162, RZ, PT ;  /* 0x000000ffa200720c */ /* 0x000fe20003f25270 */
[----:B------:R-:W0:Y:S07]  /*5630*/  MUFU.TANH R11, R11 ;  /* 0x0000000b000b7308 */ /* 0x000e2e0000002400 */
[----:B------:R-:W-:Y:S01]  /*5640*/  @!P2 VIADD R102, R102, 0x2a840 ;  /* 0x0002a8406666a836 */ /* 0x000fe20000000000 */
[----:B------:R-:W1:Y:S04]  /*5650*/  MUFU.TANH R0, R0 ;  /* 0x0000000000007308 */ /* 0x000e680000002400 */
[----:B------:R-:W-:-:S04]  /*5660*/  @!P2 PRMT R103, RZ, 0x654, R102 ;  /* 0x00000654ff67a816 */ /* 0x000fc80000000066 */
        /* <DEDUP_REMOVED lines=13> */
[----:B------:R-:W0:Y:S01]  /*5740*/  MUFU.TANH R116, R116 ;  /* 0x0000007400747308 */ /* 0x000e220000002400 */
[----:B------:R-:W-:-:S02]  /*5750*/  WARPGROUP.DEPBAR.LE gsb0, 0x0 ;  /* 0x00008000000079c5 */ /* 0x000fc40000010000 */
[----:B------:R-:W-:Y:S01]  /*5760*/  WARPGROUP.ARRIVE ;  /* 0x00000000000079c5 */ /* 0x000fe20000000000 */
[----:B------:R-:W-:Y:S01]  /*5770*/  FMUL.FTZ R158, R100, UR4 ;  /* 0x00000004649e7c20 */ /* 0x000fe20008410000 */
[----:B------:R-:W-:Y:S01]  /*5780*/  FMUL.FTZ R156, R101, UR4 ;  /* 0x00000004659c7c20 */ /* 0x000fe20008410000 */
[----:B------:R-:W-:Y:S01]  /*5790*/  FMUL.FTZ R100, R118, UR4 ;  /* 0x0000000476647c20 */ /* 0x000fe20008410000 */
[----:B------:R-:W-:Y:S01]  /*57a0*/  FMUL.FTZ R101, R131, UR4 ;  /* 0x0000000483657c20 */ /* 0x000fe20008410000 */
[----:B------:R0:W0:Y:S01]  /*57b0*/  MUFU.TANH R114, R117 ;  /* 0x0000007500727308 */ /* 0x0000220000002400 */
[----:B------:R-:W-:Y:S01]  /*57c0*/  HGMMA.64x128x16.F32 R24, R152, gdesc[UR12].tnspB, R24, gsb0 ;  /* 0x41e0000c98187df0 */ /* 0x000fe20008000818 */
[----:B------:R-:W-:Y:S01]  /*57d0*/  UIADD3 UR14, UR10, 0x100, URZ ;  /* 0x000001000a0e7890 */ /* 0x000fe2000fffe03f */
[----:B------:R-:W-:-:S05]  /*57e0*/  UMOV UR15, 0x40000040 ;  /* 0x40000040000f7882 */ /* 0x000fca0000000000 */
        /* <DEDUP_REMOVED lines=10> */
[----:B------:R0:W0:Y:S01]  /*5890*/  MUFU.TANH R102, R134 ;  /* 0x0000008600667308 */ /* 0x0000220000002400 */
[----:B------:R-:W-:-:S02]  /*58a0*/  WARPGROUP.DEPBAR.LE gsb0, 0x0 ;  /* 0x00008000000079c5 */ /* 0x000fc40000010000 */
[----:B------:R-:W-:Y:S01]  /*58b0*/  WARPGROUP.ARRIVE ;  /* 0x00000000000079c5 */ /* 0x000fe20000000000 */
[----:B------:R-:W-:Y:S01]  /*58c0*/  FMUL.FTZ R154, R104, UR4 ;  /* 0x00000004689a7c20 */ /* 0x000fe20008410000 */
[----:B------:R-:W-:-:S04]  /*58d0*/  FMUL.FTZ R152, R105, UR4 ;  /* 0x0000000469987c20 */ /* 0x000fc80008410000 */
[----:B------:R-:W-:Y:S01]  /*58e0*/  HGMMA.64x128x16.F32 R24, R148, gdesc[UR12].tnspB, R24, gsb0 ;  /* 0x41e0000c94187df0 */ /* 0x000fe20008000818 */
[----:B------:R-:W-:Y:S01]  /*58f0*/  UIADD3 UR14, UR10, 0x180, URZ ;  /* 0x000001800a0e7890 */ /* 0x000fe2000fffe03f */
[----:B------:R-:W0:Y:S01]  /*5900*/  MUFU.TANH R154, R154 ;  /* 0x0000009a009a7308 */ /* 0x000e220000002400 */
[----:B------:R-:W-:-:S07]  /*5910*/  UMOV UR15, 0x40000040 ;  /* 0x40000040000f7882 */ /* 0x000fce0000000000 */
[----:B------:R-:W0:Y:S01]  /*5920*/  MUFU.TANH R152, R152 ;  /* 0x0000009800987308 */ /* 0x000e220000002400 */
[----:B------:R-:W-:Y:S02]  /*5930*/  WARPGROUP.DEPBAR.LE gsb0, 0x0 ;  /* 0x00008000000079c5 */ /* 0x000fe40000010000 */
[----:B------:R-:W-:Y:S01]  /*5940*/  WARPGROUP.ARRIVE ;  /* 0x00000000000079c5 */ /* 0x000fe20000000000 */
[----:B------:R-:W-:Y:S01]  /*5950*/  FMUL.FTZ R148, R127, UR4 ;  /* 0x000000047f947c20 */ /* 0x000fe20008410000 */
[----:B------:R-:W-:-:S04]  /*5960*/  FMUL.FTZ R150, R130, UR4 ;  /* 0x0000000482967c20 */ /* 0x000fc80008410000 */
[----:B------:R-:W-:Y:S01]  /*5970*/  HGMMA.64x128x16.F32 R24, R144, gdesc[UR12].tnspB, R24, gsb0 ;  /* 0x41e0000c90187df0 */ /* 0x000fe20008000818 */
[----:B------:R-:W-:Y:S01]  /*5980*/  UIADD3 UR14, UR10, 0x200, URZ ;  /* 0x000002000a0e7890 */ /* 0x000fe2000fffe03f */
[----:B------:R-:W0:Y:S01]  /*5990*/  MUFU.TANH R148, R148 ;  /* 0x0000009400947308 */ /* 0x000e220000002400 */
[----:B------:R-:W-:Y:S01]  /*59a0*/  UMOV UR15, 0x40000040 ;  /* 0x40000040000f7882 */ /* 0x000fe20000000000 */
[----:B------:R-:W-:-:S06]  /*59b0*/  UIADD3 UR10, UR10, 0x280, URZ ;  /* 0x000002800a0a7890 */ /* 0x000fcc000fffe03f */
[----:B------:R-:W0:Y:S01]  /*59c0*/  MUFU.TANH R150, R150 ;  /* 0x0000009600967308 */ /* 0x000e220000002400 */
[----:B------:R-:W-:Y:S02]  /*59d0*/  WARPGROUP.DEPBAR.LE gsb0, 0x0 ;  /* 0x00008000000079c5 */ /* 0x000fe40000010000 */
[----:B------:R-:W-:Y:S01]  /*59e0*/  WARPGROUP.ARRIVE ;  /* 0x00000000000079c5 */ /* 0x000fe20000000000 */
[----:B------:R-:W-:Y:S01]  /*59f0*/  FMUL.FTZ R146, R93, UR4 ;  /* 0x000000045d927c20 */ /* 0x000fe20008410000 */
[----:B------:R-:W-:Y:S01]  /*5a00*/  FMUL.FTZ R93, R107, UR4 ;  /* 0x000000046b5d7c20 */ /* 0x000fe20008410000 */
[----:B------:R-:W-:Y:S01]  /*5a10*/  FMUL.FTZ R107, R123, UR4 ;  /* 0x000000047b6b7c20 */ /* 0x000fe20008410000 */
[----:B------:R-:W-:Y:S01]  /*5a20*/  FMUL.FTZ R145, R92, UR4 ;  /* 0x000000045c917c20 */ /* 0x000fe20008410000 */
[----:B------:R-:W-:Y:S01]  /*5a30*/  IMAD R123, R10, -0x60, RZ ;  /* 0xffffffa00a7b7824 */ /* 0x000fe200078e02ff */
[----:B------:R-:W-:Y:S01]  /*5a40*/  HGMMA.64x128x16.F32 R24, R140, gdesc[UR12].tnspB, R24, gsb0 ;  /* 0x41e0000c8c187df0 */ /* 0x000fe20008000818 */
[----:B------:R-:W-:Y:S01]  /*5a50*/  UMOV UR14, UR10 ;  /* 0x0000000a000e7c82 */ /* 0x000fe20008000000 */
        /* <DEDUP_REMOVED lines=8> */
[----:B------:R-:W-:Y:S01]  /*5ae0*/  IADD3 R104, R123, 0x1, R16 ;  /* 0x000000017b687810 */ /* 0x000fe20007ffe010 */
[----:B------:R-:W0:Y:S01]  /*5af0*/  MUFU.TANH R144, R144 ;  /* 0x0000009000907308 */ /* 0x000e220000002400 */
[----:B------:R-:W-:-:S03]  /*5b00*/  IMAD R127, R18, -0x2, R123 ;  /* 0xfffffffe127f7824 */ /* 0x000fc600078e027b */
[----:B------:R-:W-:-:S04]  /*5b10*/  IMAD.IADD R105, R104, 0x1, -R17 ;  /* 0x0000000168697824 */ /* 0x000fc800078e0a11 */
[----:B------:R-:W0:Y:S01]  /*5b20*/  MUFU.TANH R145, R145 ;  /* 0x0000009100917308 */ /* 0x000e220000002400 */
[----:B------:R-:W-:-:S04]  /*5b30*/  IMAD R105, R18, -0x2, R105 ;  /* 0xfffffffe12697824 */ /* 0x000fc800078e0269 */
[C---:B------:R-:W-:Y:S02]  /*5b40*/  VIADD R126, R105.reuse, UR54 ;  /* 0x00000036697e7c36 */ /* 0x040fe40008000000 */
[----:B------:R-:W-:Y:S01]  /*5b50*/  VIADD R130, R105, UR50 ;  /* 0x0000003269827c36 */ /* 0x000fe20008000000 */
[----:B------:R-:W0:Y:S01]  /*5b60*/  MUFU.TANH R146, R146 ;  /* 0x0000009200927308 */ /* 0x000e220000002400 */
[C---:B------:R-:W-:Y:S02]  /*5b70*/  IMAD.IADD R113, R3.reuse, 0x1, R126 ;  /* 0x0000000103717824 */ /* 0x040fe400078e027e */
[----:B------:R-:W-:-:S05]  /*5b80*/  IMAD.IADD R115, R3, 0x1, R130 ;  /* 0x0000000103737824 */ /* 0x000fca00078e0282 */
        /* <DEDUP_REMOVED lines=11> */
[----:B------:R-:W-:-:S03]  /*5c40*/  FMUL.FTZ R142, R122, UR4 ;  /* 0x000000047a8e7c20 */ /* 0x000fc60008410000 */
[----:B------:R0:W0:Y:S01]  /*5c50*/  MUFU.TANH R119, R120 ;  /* 0x0000007800777308 */ /* 0x0000220000002400 */
[----:B------:R-:W-:Y:S07]  /*5c60*/  HGMMA.64x128x16.F32 R24, R136, gdesc[UR12].tnspB, R24, gsb0 ;  /* 0x41e0000c88187df0 */ /* 0x000fee0008000818 */
[----:B------:R-:W0:Y:S08]  /*5c70*/  MUFU.TANH R140, R140 ;  /* 0x0000008c008c7308 */ /* 0x000e300000002400 */
[----:B------:R-:W0:Y:S08]  /*5c80*/  MUFU.TANH R142, R142 ;  /* 0x0000008e008e7308 */ /* 0x000e300000002400 */
[----:B------:R0:W0:Y:S01]  /*5c90*/  MUFU.TANH R122, R132 ;  /* 0x00000084007a7308 */ /* 0x0000220000002400 */
[----:B------:R-:W-:-:S02]  /*5ca0*/  WARPGROUP.DEPBAR.LE gsb0, 0x0 ;  /* 0x00008000000079c5 */ /* 0x000fc40000010000 */
[----:B------:R5:W-:Y:S02]  /*5cb0*/  @!P2 SYNCS.ARRIVE.TRANS64.RED.A1T0 RZ, [R103+URZ], RZ ;  /* 0x000000ff67ffa9a7 */ /* 0x000be4000810043f */
[----:B-----5:R-:W-:-:S06]  /*5cc0*/  FMUL.FTZ R103, R135, UR4 ;  /* 0x0000000487677c20 */ /* 0x020fcc0008410000 */
[----:B------:R-:W0:Y:S01]  /*5cd0*/  MUFU.TANH R103, R103 ;  /* 0x0000006700677308 */ /* 0x000e220000002400 */
[----:B-1234-:R-:W-:Y:S05]  /*5ce0*/  @!P1 BRA `(.L_x_1093) ;  /* 0x0000000000589947 */ /* 0x01efea0003800000 */
[----:B------:R-:W-:Y:S01]  /*5cf0*/  ISETP.GT.AND P1, PT, R21, -0x1, PT ;  /* 0xffffffff1500780c */ /* 0x000fe20003f24270 */
[----:B------:R-:W-:-:S12]  /*5d00*/  BSSY B0, `(.L_x_1094) ;  /* 0x0000011000007945 */ /* 0x000fd80003800000 */
[----:B------:R-:W-:Y:S05]  /*5d10*/  @P1 BRA `(.L_x_1095) ;  /* 0x0000000000241947 */ /* 0x000fea0003800000 */
[----:B------:R-:W-:Y:S02]  /*5d20*/  IMAD.U32 R118, RZ, RZ, UR51 ;  /* 0x00000033ff767e24 */ /* 0x000fe4000f8e00ff */
[----:B0-----:R-:W-:-:S03]  /*5d30*/  IMAD.IADD R117, R3, 0x1, R12 ;  /* 0x0000000103757824 */ /* 0x001fc600078e020c */
[----:B------:R-:W-:Y:S02]  /*5d40*/  ISETP.NE.AND P1, PT, R118, 0x1, PT ;  /* 0x000000017600780c */ /* 0x000fe40003f25270 */
[----:B------:R-:W-:-:S11]  /*5d50*/  LOP3.LUT R117, RZ, R117, RZ, 0x33, !PT ;  /* 0x00000075ff757212 */ /* 0x000fd600078e33ff */
[----:B------:R-:W0:Y:S02]  /*5d60*/  @P1 LDC.64 R104, c[0x0][0x9e8] ;  /* 0x00027a00ff681b82 */ /* 0x000e240000000a00 */
[----:B0-----:R-:W-:-:S05]  /*5d70*/  @P1 IMAD.HI.U32 R104, R117, R104, RZ ;  /* 0x0000006875681227 */ /* 0x001fca00078e00ff */
[----:B------:R-:W-:-:S04]  /*5d80*/  @P1 SHF.R.U32.HI R117, RZ, R105, R104 ;  /* 0x00000069ff751219 */ /* 0x000fc80000011668 */
[----:B------:R-:W-:Y:S01]  /*5d90*/  LOP3.LUT R104, RZ, R117, RZ, 0x33, !PT ;  /* 0x00000075ff687212 */ /* 0x000fe200078e33ff */
[----:B------:R-:W-:Y:S06]  /*5da0*/  BRA `(.L_x_1096) ;  /* 0x0000000000187947 */ /* 0x000fec0003800000 */
.L_x_1095:
[----:B------:R-:W-:-:S05]  /*5db0*/  IMAD.U32 R118, RZ, RZ, UR51 ;  /* 0x00000033ff767e24 */ /* 0x000fca000f8e00ff */
[----:B------:R-:W-:-:S13]  /*5dc0*/  ISETP.NE.AND P1, PT, R118, 0x1, PT ;  /* 0x000000017600780c */ /* 0x000fda0003f25270 */
[----:B------:R-:W1:Y:S02]  /*5dd0*/  @P1 LDC.64 R104, c[0x0][0x9e8] ;  /* 0x00027a00ff681b82 */ /* 0x000e640000000a00 */
[----:B-1----:R-:W-:-:S04]  /*5de0*/  @P1 IMAD.HI.U32 R112, R21, R104, RZ ;  /* 0x0000006815701227 */ /* 0x002fc800078e00ff */
[----:B------:R-:W-:Y:S01]  /*5df0*/  IMAD.MOV.U32 R104, RZ, RZ, R21 ;  /* 0x000000ffff687224 */ /* 0x000fe200078e0015 */
[----:B------:R-:W-:-:S07]  /*5e00*/  @P1 SHF.R.U32.HI R104, RZ, R105, R112 ;  /* 0x00000069ff681219 */ /* 0x000fce0000011670 */
.L_x_1096:
[----:B------:R-:W-:Y:S05]  /*5e10*/  BSYNC B0 ;  /* 0x0000000000007941 */ /* 0x000fea0003800000 */
.L_x_1094:
[----:B------:R-:W-:-:S05]  /*5e20*/  IMAD R104, R104, R118, R127 ;  /* 0x0000007668687224 */ /* 0x000fca00078e027f */
[----:B------:R-:W-:Y:S02]  /*5e30*/  VIADDMNMX R113, R104, R118, R113, PT ;  /* 0x0000007668717246 */ /* 0x000fe40003800171 */
[----:B------:R-:W-:-:S07]  /*5e40*/  VIMNMX R115, R115, R104, !PT ;  /* 0x0000006873737248 */ /* 0x000fce0007fe0100 */
.L_x_1093:
[C---:B------:R-:W-:Y:S02]  /*5e50*/  ISETP.GE.AND P2, PT, R123.reuse, 0x9, PT ;  /* 0x000000097b00780c */ /* 0x040fe40003f46270 */
[----:B------:R-:W-:Y:S02]  /*5e60*/  ISETP.GE.AND P1, PT, R123, 0x2, PT ;  /* 0x000000027b00780c */ /* 0x000fe40003f26270 */
[C---:B------:R-:W-:Y:S02]  /*5e70*/  ISETP.GT.AND P3, PT, R115.reuse, 0x8, !P2 ;  /* 0x000000087300780c */ /* 0x040fe40005764270 */
[----:B------:R-:W-:Y:S02]  /*5e80*/  ISETP.GT.AND P4, PT, R115, 0x1, !P1 ;  /* 0x000000017300780c */ /* 0x000fe40004f84270 */
[----:B------:R-:W-:Y:S02]  /*5e90*/  ISETP.LT.OR P3, PT, R113, 0x9, P3 ;  /* 0x000000097100780c */ /* 0x000fe40001f61670 */
[----:B------:R-:W-:-:S02]  /*5ea0*/  ISETP.GE.AND P5, PT, R123, 0xa, PT ;  /* 0x0000000a7b00780c */ /* 0x000fc40003fa6270 */
[----:B0-----:R-:W-:Y:S02]  /*5eb0*/  FSEL R184, R145, -INF , !P3 ;  /* 0xff80000091b87808 */ /* 0x001fe40005800000 */
        /* <DEDUP_REMOVED lines=86> */
[----:B------:R-:W-:Y:S02]  /*6420*/  ISETP.GE.AND P3, PT, R123, 0x51, PT ;  /* 0x000000517b00780c */ /* 0x000fe40003f66270 */
[----:B------:R-:W-:Y:S02]  /*6430*/  IADD3 R97, R126, 0x8, R3 ;  /* 0x000000087e617810 */ /* 0x000fe40007ffe003 */
[----:B------:R-:W-:-:S02]  /*6440*/  ISETP.GT.AND P4, PT, R115, 0x50, !P3 ;  /* 0x000000507300780c */ /* 0x000fc40005f84270 */
[----:B------:R-:W-:Y:S02]  /*6450*/  IADD3 R105, R130, 0x8, R3 ;  /* 0x0000000882697810 */ /* 0x000fe40007ffe003 */
        /* <DEDUP_REMOVED lines=20> */
[----:B------:R-:W-:-:S13]  /*65a0*/  ISETP.NE.AND P6, PT, R162, RZ, PT ;  /* 0x000000ffa200720c */ /* 0x000fda0003fc5270 */
[----:B------:R-:W-:Y:S05]  /*65b0*/  @!P6 BRA `(.L_x_1097) ;  /* 0x000000000054e947 */ /* 0x000fea0003800000 */
[----:B------:R-:W-:Y:S01]  /*65c0*/  ISETP.GT.AND P6, PT, R15, -0x1, PT ;  /* 0xffffffff0f00780c */ /* 0x000fe20003fc4270 */
[----:B------:R-:W-:-:S12]  /*65d0*/  BSSY B0, `(.L_x_1098) ;  /* 0x0000010000007945 */ /* 0x000fd80003800000 */
[----:B------:R-:W-:Y:S05]  /*65e0*/  @P6 BRA `(.L_x_1099) ;  /* 0x0000000000206947 */ /* 0x000fea0003800000 */
[----:B------:R-:W-:Y:S02]  /*65f0*/  IMAD.U32 R124, RZ, RZ, UR51 ;  /* 0x00000033ff7c7e24 */ /* 0x000fe4000f8e00ff */
[----:B------:R-:W-:-:S03]  /*6600*/  IMAD.MOV.U32 R11, RZ, RZ, R13 ;  /* 0x000000ffff0b7224 */ /* 0x000fc600078e000d */
[----:B------:R-:W-:-:S13]  /*6610*/  ISETP.NE.AND P6, PT, R124, 0x1, PT ;  /* 0x000000017c00780c */ /* 0x000fda0003fc5270 */
[----:B------:R-:W0:Y:S02]  /*6620*/  @P6 LDC.64 R122, c[0x0][0x9e8] ;  /* 0x00027a00ff7a6b82 */ /* 0x000e240000000a00 */
[----:B0-----:R-:W-:-:S05]  /*6630*/  @P6 IMAD.HI.U32 R122, R13, R122, RZ ;  /* 0x0000007a0d7a6227 */ /* 0x001fca00078e00ff */
[----:B------:R-:W-:-:S04]  /*6640*/  @P6 SHF.R.U32.HI R11, RZ, R123, R122 ;  /* 0x0000007bff0b6219 */ /* 0x000fc8000001167a */
[----:B------:R-:W-:Y:S01]  /*6650*/  LOP3.LUT R11, RZ, R11, RZ, 0x33, !PT ;  /* 0x0000000bff0b7212 */ /* 0x000fe200078e33ff */
[----:B------:R-:W-:Y:S06]  /*6660*/  BRA `(.L_x_1100) ;  /* 0x0000000000187947 */ /* 0x000fec0003800000 */
.L_x_1099:
[----:B------:R-:W-:Y:S02]  /*6670*/  IMAD.U32 R124, RZ, RZ, UR51 ;  /* 0x00000033ff7c7e24 */ /* 0x000fe4000f8e00ff */
[----:B------:R-:W-:-:S03]  /*6680*/  IMAD.MOV.U32 R11, RZ, RZ, R15 ;  /* 0x000000ffff0b7224 */ /* 0x000fc600078e000f */
[----:B------:R-:W-:-:S13]  /*6690*/  ISETP.NE.AND P6, PT, R124, 0x1, PT ;  /* 0x000000017c00780c */ /* 0x000fda0003fc5270 */
[----:B------:R-:W0:Y:S02]  /*66a0*/  @P6 LDC.64 R122, c[0x0][0x9e8] ;  /* 0x00027a00ff7a6b82 */ /* 0x000e240000000a00 */
[----:B0-----:R-:W-:-:S05]  /*66b0*/  @P6 IMAD.HI.U32 R122, R15, R122, RZ ;  /* 0x0000007a0f7a6227 */ /* 0x001fca00078e00ff */
[----:B------:R-:W-:-:S07]  /*66c0*/  @P6 SHF.R.U32.HI R11, RZ, R123, R122 ;  /* 0x0000007bff0b6219 */ /* 0x000fce000001167a */
.L_x_1100:
[----:B------:R-:W-:Y:S05]  /*66d0*/  BSYNC B0 ;  /* 0x0000000000007941 */ /* 0x000fea0003800000 */
.L_x_1098:
[----:B------:R-:W-:-:S05]  /*66e0*/  IMAD R122, R11, R124, R127 ;  /* 0x0000007c0b7a7224 */ /* 0x000fca00078e027f */
[----:B------:R-:W-:Y:S02]  /*66f0*/  VIADDMNMX R97, R122, R124, R97, PT ;  /* 0x0000007c7a617246 */ /* 0x000fe40003800161 */
[----:B------:R-:W-:-:S07]  /*6700*/  VIMNMX R105, R105, R122, !PT ;  /* 0x0000007a69697248 */ /* 0x000fce0007fe0100 */
.L_x_1097:
        /* <DEDUP_REMOVED lines=70> */
[----:B------:R-:W-:Y:S01]  /*6b70*/  ISETP.LT.OR P1, PT, R97, 0x31, P1 ;  /* 0x000000316100780c */ /* 0x000fe20000f21670 */
[----:B------:R-:W0:Y:S01]  /*6b80*/  LDC R11, c[0x0][0x988] ;  /* 0x00026200ff0b7b82 */ /* 0x000e220000000800 */
[----:B------:R-:W-:Y:S01]  /*6b90*/  ISETP.NE.AND P2, PT, R121, RZ, PT ;  /* 0x000000ff7900720c */ /* 0x000fe20003f45270 */
[----:B------:R-:W1:Y:S01]  /*6ba0*/  SHFL.BFLY PT, R160, R89, 0x2, 0x1f ;  /* 0x0c401f0059a07f89 */ /* 0x000e6200000e0000 */
[----:B------:R-:W-:Y:S02]  /*6bb0*/  FSEL R98, R98, -INF , !P1 ;  /* 0xff80000062627808 */ /* 0x000fe40004800000 */
[----:B------:R-:W-:-:S02]  /*6bc0*/  ISETP.NE.AND P1, PT, R147, RZ, PT ;  /* 0x000000ff9300720c */ /* 0x000fc40003f25270 */
[----:B------:R-:W-:Y:S02]  /*6bd0*/  ISETP.NE.AND P6, PT, R155, RZ, PT ;  /* 0x000000ff9b00720c */ /* 0x000fe40003fc5270 */
[C---:B------:R-:W-:Y:S02]  /*6be0*/  ISETP.GT.AND P1, PT, R105.reuse, 0x31, !P1 ;  /* 0x000000316900780c */ /* 0x040fe40004f24270 */
[----:B------:R-:W-:Y:S02]  /*6bf0*/  ISETP.GT.AND P3, PT, R105, 0x50, !P3 ;  /* 0x000000506900780c */ /* 0x000fe40005f64270 */
[C---:B------:R-:W-:Y:S02]  /*6c00*/  ISETP.LT.OR P1, PT, R97.reuse, 0x32, P1 ;  /* 0x000000326100780c */ /* 0x040fe40000f21670 */
[----:B------:R-:W-:Y:S02]  /*6c10*/  ISETP.LT.OR P3, PT, R97, 0x51, P3 ;  /* 0x000000516100780c */ /* 0x000fe40001f61670 */
[----:B------:R-:W-:-:S02]  /*6c20*/  FSEL R20, R99, -INF , !P1 ;  /* 0xff80000063147808 */ /* 0x000fc40004800000 */
[----:B------:R-:W-:Y:S02]  /*6c30*/  ISETP.NE.AND P1, PT, R149, RZ, PT ;  /* 0x000000ff9500720c */ /* 0x000fe40003f25270 */
[C---:B------:R-:W-:Y:S02]  /*6c40*/  ISETP.GT.AND P4, PT, R105.reuse, 0x51, !P4 ;  /* 0x000000516900780c */ /* 0x040fe40006784270 */
[----:B------:R-:W-:Y:S02]  /*6c50*/  ISETP.GT.AND P1, PT, R105, 0x38, !P1 ;  /* 0x000000386900780c */ /* 0x000fe40004f24270 */
[----:B------:R-:W-:Y:S02]  /*6c60*/  FSEL R150, R150, -INF , !P3 ;  /* 0xff80000096967808 */ /* 0x000fe40005800000 */
[----:B------:R-:W-:Y:S02]  /*6c70*/  ISETP.LT.OR P1, PT, R97, 0x39, P1 ;  /* 0x000000396100780c */ /* 0x000fe40000f21670 */
[----:B-1----:R-:W-:-:S02]  /*6c80*/  FMNMX.FTZ R91, R89, R160, !PT ;  /* 0x000000a0595b7209 */ /* 0x002fc40007810000 */
[----:B------:R-:W-:Y:S02]  /*6c90*/  FSEL R100, R100, -INF , !P1 ;  /* 0xff80000064647808 */ /* 0x000fe40004800000 */
[----:B------:R-:W-:Y:S01]  /*6ca0*/  ISETP.NE.AND P1, PT, R151, RZ, PT ;  /* 0x000000ff9700720c */ /* 0x000fe20003f25270 */
[----:B------:R-:W1:Y:S01]  /*6cb0*/  SHFL.BFLY PT, R160, R91, 0x1, 0x1f ;  /* 0x0c201f005ba07f89 */ /* 0x000e6200000e0000 */
[C---:B------:R-:W-:Y:S02]  /*6cc0*/  ISETP.GT.AND P5, PT, R105.reuse, 0x58, !P5 ;  /* 0x000000586900780c */ /* 0x040fe40006fa4270 */
[----:B------:R-:W-:Y:S02]  /*6cd0*/  ISETP.GT.AND P1, PT, R105, 0x39, !P1 ;  /* 0x000000396900780c */ /* 0x000fe40004f24270 */
[C---:B------:R-:W-:Y:S02]  /*6ce0*/  ISETP.LT.OR P4, PT, R97.reuse, 0x52, P4 ;  /* 0x000000526100780c */ /* 0x040fe40002781670 */
[----:B------:R-:W-:-:S02]  /*6cf0*/  ISETP.LT.OR P1, PT, R97, 0x3a, P1 ;  /* 0x0000003a6100780c */ /* 0x000fc40000f21670 */
[----:B------:R-:W-:Y:S02]  /*6d00*/  ISETP.LT.OR P5, PT, R97, 0x59, P5 ;  /* 0x000000596100780c */ /* 0x000fe40002fa1670 */
[----:B------:R-:W-:Y:S02]  /*6d10*/  FSEL R140, R140, -INF , !P1 ;  /* 0xff8000008c8c7808 */ /* 0x000fe40004800000 */
[----:B------:R-:W-:Y:S02]  /*6d20*/  ISETP.NE.AND P1, PT, R153, RZ, PT ;  /* 0x000000ff9900720c */ /* 0x000fe40003f25270 */
[----:B------:R-:W-:Y:S02]  /*6d30*/  FSEL R102, R102, -INF , !P5 ;  /* 0xff80000066667808 */ /* 0x000fe40006800000 */
[----:B------:R-:W-:-:S04]  /*6d40*/  ISETP.GT.AND P1, PT, R105, 0x40, !P1 ;  /* 0x000000406900780c */ /* 0x000fc80004f24270 */
[----:B------:R-:W-:Y:S02]  /*6d50*/  ISETP.LT.OR P1, PT, R97, 0x41, P1 ;  /* 0x000000416100780c */ /* 0x000fe40000f21670 */
[----:B-1----:R-:W-:Y:S02]  /*6d60*/  FMNMX.FTZ R160, R91, R160, !PT ;  /* 0x000000a05ba07209 */ /* 0x002fe40007810000 */
[----:B------:R-:W-:Y:S02]  /*6d70*/  FSEL R142, R142, -INF , !P1 ;  /* 0xff8000008e8e7808 */ /* 0x000fe40004800000 */
[----:B------:R-:W-:-:S04]  /*6d80*/  ISETP.NE.AND P1, PT, R119, RZ, PT ;  /* 0x000000ff7700720c */ /* 0x000fc80003f25270 */
        /* <DEDUP_REMOVED lines=15> */
[C---:B0-----:R-:W-:Y:S01]  /*6e80*/  FMUL.FTZ R0, R160.reuse, R11 ;  /* 0x0000000ba0007220 */ /* 0x041fe20000410000 */
        /* <DEDUP_REMOVED lines=12> */
[--C-:B------:R-:W-:Y:S01]  /*6f50*/  FFMA.FTZ R104, R96, R11, -R115.reuse ;  /* 0x0000000b60687223 */ /* 0x100fe20000010873 */
        /* <DEDUP_REMOVED lines=8> */
[----:B------:R0:W-:Y:S01]  /*6fe0*/  MUFU.EX2 R91, R184 ;  /* 0x000000b8005b7308 */ /* 0x0001e20000000800 */
[----:B------:R-:W-:Y:S01]  /*6ff0*/  FMNMX.FTZ R93, R90, R93, !PT ;  /* 0x0000005d5a5d7209 */ /* 0x000fe20007810000 */
[-CC-:B------:R-:W-:Y:S01]  /*7000*/  FFMA.FTZ R156, R156, R11.reuse, -R115.reuse ;  /* 0x0000000b9c9c7223 */ /* 0x180fe20000010873 */
[-CC-:B------:R-:W-:Y:S01]  /*7010*/  FFMA.FTZ R154, R154, R11.reuse, -R115.reuse ;  /* 0x0000000b9a9a7223 */ /* 0x180fe20000010873 */
[--C-:B------:R-:W-:Y:S01]  /*7020*/  FFMA.FTZ R134, R134, R11, -R115.reuse ;  /* 0x0000000b86867223 */ /* 0x100fe20000010873 */
[----:B------:R-:W-:Y:S01]  /*7030*/  FMNMX.FTZ R93, R124, R93, !PT ;  /* 0x0000005d7c5d7209 */ /* 0x000fe20007810000 */
[--C-:B------:R-:W-:Y:S01]  /*7040*/  FFMA.FTZ R103, R120, R11, -R115.reuse ;  /* 0x0000000b78677223 */ /* 0x100fe20000010873 */
[----:B------:R-:W-:Y:S01]  /*7050*/  LOP3.LUT P6, RZ, R175, 0x7f, RZ, 0xc0, !PT ;  /* 0x0000007fafff7812 */ /* 0x000fe200078cc0ff */
[----:B------:R-:W-:Y:S01]  /*7060*/  MUFU.EX2 R178, R178 ;  /* 0x000000b200b27308 */ /* 0x000fe20000000800 */
[----:B------:R-:W-:Y:S01]  /*7070*/  FMNMX.FTZ R93, R92, R93, !PT ;  /* 0x0000005d5c5d7209 */ /* 0x000fe20007810000 */
[-CC-:B0-----:R-:W-:Y:S01]  /*7080*/  FFMA.FTZ R184, R152, R11.reuse, -R115.reuse ;  /* 0x0000000b98b87223 */ /* 0x181fe20000010873 */
[----:B------:R-:W-:Y:S01]  /*7090*/  FSEL R152, R101, -INF , !P4 ;  /* 0xff80000065987808 */ /* 0x000fe20006000000 */
[--C-:B------:R-:W-:Y:S01]  /*70a0*/  FFMA.FTZ R101, R132, R11, -R115.reuse ;  /* 0x0000000b84657223 */ /* 0x100fe20000010873 */
[----:B------:R-:W-:Y:S01]  /*70b0*/  FMNMX.FTZ R95, R122, R93, !PT ;  /* 0x0000005d7a5f7209 */ /* 0x000fe20007810000 */
[-CC-:B------:R-:W-:Y:S01]  /*70c0*/  FFMA.FTZ R132, R136, R11.reuse, -R115.reuse ;  /* 0x0000000b88847223 */ /* 0x180fe20000010873 */
[--C-:B------:R-:W-:Y:S01]  /*70d0*/  FFMA.FTZ R136, R108, R11, -R115.reuse ;  /* 0x0000000b6c887223 */ /* 0x100fe20000010873 */
[----:B------:R-:W-:Y:S01]  /*70e0*/  FSEL R108, R160, RZ, P1 ;  /* 0x000000ffa06c7208 */ /* 0x000fe20000800000 */
[----:B------:R-:W0:Y:S01]  /*70f0*/  MUFU.EX2 R180, R180 ;  /* 0x000000b400b47308 */ /* 0x000e220000000800 */
[----:B------:R-:W-:Y:S01]  /*7100*/  FMNMX.FTZ R95, R94, R95, !PT ;  /* 0x0000005f5e5f7209 */ /* 0x000fe20007810000 */
[-CC-:B------:R-:W-:Y:S01]  /*7110*/  FFMA.FTZ R118, R118, R11.reuse, -R115.reuse ;  /* 0x0000000b76767223 */ /* 0x180fe20000010873 */
[----:B------:R-:W-:Y:S01]  /*7120*/  FFMA.FTZ R105, R116, R11, -R115 ;  /* 0x0000000b74697223 */ /* 0x000fe20000010873 */
[----:B------:R-:W-:Y:S01]  /*7130*/  FADD.FTZ R108, -R108, R9 ;  /* 0x000000096c6c7221 */ /* 0x000fe20000010100 */
[----:B------:R-:W-:Y:S01]  /*7140*/  FMNMX.FTZ R95, R2, R95, !PT ;  /* 0x0000005f025f7209 */ /* 0x000fe20007810000 */
[-CC-:B------:R-:W-:Y:S01]  /*7150*/  FFMA.FTZ R9, R106, R11.reuse, -R115.reuse ;  /* 0x0000000b6a097223 */ /* 0x180fe20000010873 */
[-CC-:B------:R-:W-:Y:S01]  /*7160*/  FFMA.FTZ R114, R114, R11.reuse, -R115.reuse ;  /* 0x0000000b72727223 */ /* 0x180fe20000010873 */
[----:B------:R-:W-:Y:S01]  /*7170*/  FMUL.FTZ R108, R108, R11 ;  /* 0x0000000b6c6c7220 */ /* 0x000fe20000410000 */
[----:B------:R-:W-:Y:S01]  /*7180*/  FMNMX.FTZ R95, R98, R95, !PT ;  /* 0x0000005f625f7209 */ /* 0x000fe20007810000 */
[----:B------:R-:W-:Y:S01]  /*7190*/  MUFU.EX2 R93, R182 ;  /* 0x000000b6005d7308 */ /* 0x000fe20000000800 */
[----:B------:R-:W-:-:S02]  /*71a0*/  FFMA.FTZ R110, R110, R11, -R115 ;  /* 0x0000000b6e6e7223 */ /* 0x000fc40000010873 */
        /* <DEDUP_REMOVED lines=8> */
[----:B------:R1:W2:Y:S01]  /*7230*/  MUFU.EX2 R182, R156 ;  /* 0x0000009c00b67308 */ /* 0x0002a20000000800 */
[----:B0-----:R-:W-:Y:S02]  /*7240*/  F2FP.F16.F32.PACK_AB R158, R180, R91 ;  /* 0x0000005bb49e723e */ /* 0x001fe400000000ff */
[----:B------:R-:W-:-:S04]  /*7250*/  FMNMX.FTZ R107, R148, R107, !PT ;  /* 0x0000006b946b7209 */ /* 0x000fc80007810000 */
[----:B------:R-:W-:Y:S01]  /*7260*/  FMNMX.FTZ R107, R150, R107, !PT ;  /* 0x0000006b966b7209 */ /* 0x000fe20007810000 */
[----:B------:R2:W-:Y:S01]  /*7270*/  MUFU.EX2 R99, R154 ;  /* 0x0000009a00637308 */ /* 0x0005e20000000800 */
[----:B-1----:R-:W-:Y:S02]  /*7280*/  F2FP.F16.F32.PACK_AB R156, R178, R89 ;  /* 0x00000059b29c723e */ /* 0x002fe400000000ff */
[----:B------:R-:W-:-:S04]  /*7290*/  FMNMX.FTZ R107, R152, R107, !PT ;  /* 0x0000006b986b7209 */ /* 0x000fc80007810000 */
[----:B------:R-:W-:Y:S01]  /*72a0*/  FMNMX.FTZ R107, R102, R107, !PT ;  /* 0x0000006b666b7209 */ /* 0x000fe20007810000 */
[----:B------:R-:W-:Y:S01]  /*72b0*/  MUFU.EX2 R184, R184 ;  /* 0x000000b800b87308 */ /* 0x000fe20000000800 */
[----:B--2---:R-:W-:Y:S02]  /*72c0*/  F2FP.F16.F32.PACK_AB R154, R182, R95 ;  /* 0x0000005fb69a723e */ /* 0x004fe400000000ff */
[----:B------:R-:W-:-:S05]  /*72d0*/  FMNMX.FTZ R107, R138, R107, !PT ;  /* 0x0000006b8a6b7209 */ /* 0x000fca0007810000 */
[----:B------:R-:W0:Y:S01]  /*72e0*/  SHFL.BFLY PT, R0, R107, 0x2, 0x1f ;  /* 0x0c401f006b007f89 */ /* 0x000e2200000e0000 */
[----:B------:R-:W-:Y:S08]  /*72f0*/  MUFU.EX2 R97, R97 ;  /* 0x0000006100617308 */ /* 0x000ff00000000800 */
[----:B------:R-:W-:Y:S08]  /*7300*/  MUFU.EX2 R134, R134 ;  /* 0x0000008600867308 */ /* 0x000ff00000000800 */
[----:B------:R-:W-:Y:S01]  /*7310*/  MUFU.EX2 R101, R101 ;  /* 0x0000006500657308 */ /* 0x000fe20000000800 */
[----:B0-----:R-:W-:-:S07]  /*7320*/  FMNMX.FTZ R0, R107, R0, !PT ;  /* 0x000000006b007209 */ /* 0x001fce0007810000 */
[----:B------:R-:W-:Y:S01]  /*7330*/  MUFU.EX2 R132, R132 ;  /* 0x0000008400847308 */ /* 0x000fe20000000800 */
[----:B------:R-:W-:Y:S01]  /*7340*/  FFMA.FTZ R107, R112, R11, -R115 ;  /* 0x0000000b706b7223 */ /* 0x000fe20000010873 */
[----:B------:R-:W0:Y:S06]  /*7350*/  SHFL.BFLY PT, R113, R0, 0x1, 0x1f ;  /* 0x0c201f0000717f89 */ /* 0x000e2c00000e0000 */
[----:B------:R-:W-:Y:S08]  /*7360*/  MUFU.EX2 R103, R103 ;  /* 0x0000006700677308 */ /* 0x000ff00000000800 */
[----:B------:R-:W-:Y:S08]  /*7370*/  MUFU.EX2 R118, R118 ;  /* 0x0000007600767308 */ /* 0x000ff00000000800 */
[----:B------:R-:W-:Y:S01]  /*7380*/  MUFU.EX2 R105, R105 ;  /* 0x0000006900697308 */ /* 0x000fe20000000800 */
[----:B0-----:R-:W-:-:S04]  /*7390*/  FMNMX.FTZ R96, R0, R113, !PT ;  /* 0x0000007100607209 */ /* 0x001fc80007810000 */
[C---:B------:R-:W-:Y:S01]  /*73a0*/  FSETP.NEU.FTZ.AND P1, PT, R96.reuse, -INF , PT ;  /* 0xff8000006000780b */ /* 0x040fe20003f3d000 */
[----:B------:R-:W-:Y:S02]  /*73b0*/  FMUL.FTZ R0, R96, R11 ;  /* 0x0000000b60007220 */ /* 0x000fe40000410000 */
[----:B------:R-:W-:Y:S03]  /*73c0*/  MUFU.EX2 R114, R114 ;  /* 0x0000007200727308 */ /* 0x000fe60000000800 */
[----:B------:R-:W-:-:S05]  /*73d0*/  FSEL R113, R0, RZ, P1 ;  /* 0x000000ff00717208 */ /* 0x000fca0000800000 */
[----:B------:R-:W0:Y:S01]  /*73e0*/  MUFU.EX2 R0, R108 ;  /* 0x0000006c00007308 */ /* 0x000e220000000800 */
[-CC-:B------:R-:W-:Y:S01]  /*73f0*/  FFMA.FTZ R157, R111, R11.reuse, -R113.reuse ;  /* 0x0000000b6f9d7223 */ /* 0x180fe20000010871 */
[----:B------:R-:W-:Y:S01]  /*7400*/  FSEL R111, R96, RZ, P1 ;  /* 0x000000ff606f7208 */ /* 0x000fe20000800000 */
[-CC-:B------:R-:W-:Y:S01]  /*7410*/  FFMA.FTZ R151, R94, R11.reuse, -R113.reuse ;  /* 0x0000000b5e977223 */ /* 0x180fe20000010871 */
[-CC-:B------:R-:W-:Y:S01]  /*7420*/  FFMA.FTZ R94, R2, R11.reuse, -R113.reuse ;  /* 0x0000000b025e7223 */ /* 0x180fe20000010871 */
[-CC-:B------:R-:W-:Y:S01]  /*7430*/  FFMA.FTZ R106, R130, R11.reuse, -R113.reuse ;  /* 0x0000000b826a7223 */ /* 0x180fe20000010871 */
[-CC-:B------:R-:W-:Y:S01]  /*7440*/  FFMA.FTZ R159, R14, R11.reuse, -R113.reuse ;  /* 0x0000000b0e9f7223 */ /* 0x180fe20000010871 */
[----:B------:R-:W-:Y:S01]  /*7450*/  FADD.FTZ R2, -R111, R8 ;  /* 0x000000086f027221 */ /* 0x000fe20000010100 */
[----:B------:R-:W-:Y:S01]  /*7460*/  MUFU.EX2 R157, R157 ;  /* 0x0000009d009d7308 */ /* 0x000fe20000000800 */
[-CC-:B------:R-:W-:Y:S01]  /*7470*/  FFMA.FTZ R14, R128, R11.reuse, -R113.reuse ;  /* 0x0000000b800e7223 */ /* 0x180fe20000010871 */
[-CC-:B------:R-:W-:Y:S01]  /*7480*/  FFMA.FTZ R153, R88, R11.reuse, -R113.reuse ;  /* 0x0000000b58997223 */ /* 0x180fe20000010871 */
[-C--:B------:R-:W-:Y:S01]  /*7490*/  FMUL.FTZ R2, R2, R11.reuse ;  /* 0x0000000b02027220 */ /* 0x080fe20000410000 */
[-CC-:B------:R-:W-:Y:S01]  /*74a0*/  FFMA.FTZ R88, R126, R11.reuse, -R113.reuse ;  /* 0x0000000b7e587223 */ /* 0x180fe20000010871 */
[-CC-:B------:R-:W-:Y:S01]  /*74b0*/  FFMA.FTZ R155, R90, R11.reuse, -R113.reuse ;  /* 0x0000000b5a9b7223 */ /* 0x180fe20000010871 */
[-CC-:B------:R-:W-:Y:S01]  /*74c0*/  FFMA.FTZ R90, R124, R11.reuse, -R113.reuse ;  /* 0x0000000b7c5a7223 */ /* 0x180fe20000010871 */
[----:B------:R-:W-:Y:S01]  /*74d0*/  FFMA.FTZ R149, R92, R11, -R113 ;  /* 0x0000000b5c957223 */ /* 0x000fe20000010871 */
[----:B------:R-:W-:Y:S01]  /*74e0*/  MUFU.EX2 R106, R106 ;  /* 0x0000006a006a7308 */ /* 0x000fe20000000800 */
[----:B0-----:R-:W-:Y:S01]  /*74f0*/  FFMA.FTZ R7, R0, R7, R89 ;  /* 0x0000000700077223 */ /* 0x001fe20000010059 */
[-CC-:B------:R-:W-:Y:S01]  /*7500*/  FFMA.FTZ R92, R122, R11.reuse, -R113.reuse ;  /* 0x0000000b7a5c7223 */ /* 0x180fe20000010871 */
[-CC-:B------:R-:W-:Y:S01]  /*7510*/  FFMA.FTZ R20, R20, R11.reuse, -R113.reuse ;  /* 0x0000000b14147223 */ /* 0x180fe20000010871 */
[-C--:B------:R-:W-:Y:S01]  /*7520*/  FFMA.FTZ R98, R98, R11.reuse, -R113 ;  /* 0x0000000b62627223 */ /* 0x080fe20000010871 */
[----:B------:R-:W-:Y:S01]  /*7530*/  FADD.FTZ R108, R178, R7 ;  /* 0x00000007b26c7221 */ /* 0x000fe20000010000 */
[-CC-:B------:R-:W-:Y:S01]  /*7540*/  FFMA.FTZ R100, R100, R11.reuse, -R113.reuse ;  /* 0x0000000b64647223 */ /* 0x180fe20000010871 */
[-CC-:B------:R-:W-:Y:S01]  /*7550*/  FFMA.FTZ R140, R140, R11.reuse, -R113.reuse ;  /* 0x0000000b8c8c7223 */ /* 0x180fe20000010871 */
[----:B------:R-:W0:Y:S01]  /*7560*/  MUFU.EX2 R2, R2 ;  /* 0x0000000200027308 */ /* 0x000e220000000800 */
[----:B------:R-:W-:Y:S01]  /*7570*/  FADD.FTZ R7, R91, R108 ;  /* 0x0000006c5b077221 */ /* 0x000fe20000010000 */
[-CC-:B------:R-:W-:Y:S01]  /*7580*/  FFMA.FTZ R142, R142, R11.reuse, -R113.reuse ;  /* 0x0000000b8e8e7223 */ /* 0x180fe20000010871 */
[-CC-:B------:R-:W-:Y:S01]  /*7590*/  FFMA.FTZ R144, R144, R11.reuse, -R113.reuse ;  /* 0x0000000b90907223 */ /* 0x180fe20000010871 */
[-C--:B------:R-:W-:Y:S01]  /*75a0*/  FFMA.FTZ R146, R146, R11.reuse, -R113 ;  /* 0x0000000b92927223 */ /* 0x080fe20000010871 */
[----:B------:R-:W-:Y:S01]  /*75b0*/  FADD.FTZ R108, R180, R7 ;  /* 0x00000007b46c7221 */ /* 0x000fe20000010000 */
[-CC-:B------:R-:W-:Y:S01]  /*75c0*/  FFMA.FTZ R148, R148, R11.reuse, -R113.reuse ;  /* 0x0000000b94947223 */ /* 0x180fe20000010871 */
[----:B------:R-:W-:Y:S01]  /*75d0*/  FFMA.FTZ R102, R102, R11, -R113 ;  /* 0x0000000b66667223 */ /* 0x000fe20000010871 */
[----:B------:R-:W1:Y:S01]  /*75e0*/  MUFU.EX2 R159, R159 ;  /* 0x0000009f009f7308 */ /* 0x000e620000000800 */
[----:B------:R-:W-:Y:S01]  /*75f0*/  FADD.FTZ R111, R93, R108 ;  /* 0x0000006c5d6f7221 */ /* 0x000fe20000010000 */
[C---:B------:R-:W-:Y:S01]  /*7600*/  ISETP.GT.AND P1, PT, R10.reuse, R163, PT ;  /* 0x000000a30a00720c */ /* 0x040fe20003f24270 */
[----:B------:R-:W-:-:S05]  /*7610*/  VIADD R10, R10, 0xffffffff ;  /* 0xffffffff0a0a7836 */ /* 0x000fca0000000000 */
[----:B------:R-:W2:Y:S01]  /*7620*/  MUFU.EX2 R14, R14 ;  /* 0x0000000e000e7308 */ /* 0x000ea20000000800 */
[----:B0-----:R-:W-:Y:S01]  /*7630*/  FFMA.FTZ R7, R2, R6, R157 ;  /* 0x0000000602077223 */ /* 0x001fe2000001009d */
[----:B------:R-:W-:-:S03]  /*7640*/  F2FP.F16.F32.PACK_AB R157, R106, R157 ;  /* 0x0000009d6a9d723e */ /* 0x000fc600000000ff */
[----:B------:R-:W-:-:S03]  /*7650*/  FADD.FTZ R6, R106, R7 ;  /* 0x000000076a067221 */ /* 0x000fc60000010000 */
[----:B------:R-:W0:Y:S01]  /*7660*/  MUFU.EX2 R153, R153 ;  /* 0x0000009900997308 */ /* 0x000e220000000800 */
[----:B-1----:R-:W-:-:S07]  /*7670*/  FADD.FTZ R7, R159, R6 ;  /* 0x000000069f077221 */ /* 0x002fce0000010000 */
[----:B------:R-:W1:Y:S01]  /*7680*/  MUFU.EX2 R88, R88 ;  /* 0x0000005800587308 */ /* 0x000e620000000800 */
[C---:B--2---:R-:W-:Y:S01]  /*7690*/  FADD.FTZ R6, R14.reuse, R7 ;  /* 0x000000070e067221 */ /* 0x044fe20000010000 */
[----:B------:R-:W-:-:S06]  /*76a0*/  F2FP.F16.F32.PACK_AB R159, R14, R159 ;  /* 0x0000009f0e9f723e */ /* 0x000fcc00000000ff */
[----:B------:R2:W-:Y:S01]  /*76b0*/  MUFU.EX2 R8, R94 ;  /* 0x0000005e00087308 */ /* 0x0005e20000000800 */
[----:B0-----:R-:W-:-:S07]  /*76c0*/  FADD.FTZ R7, R153, R6 ;  /* 0x0000000699077221 */ /* 0x001fce0000010000 */
[----:B------:R-:W0:Y:S01]  /*76d0*/  MUFU.EX2 R155, R155 ;  /* 0x0000009b009b7308 */ /* 0x000e220000000800 */
[----:B--2---:R-:W-:Y:S01]  /*76e0*/  FADD.FTZ R94, R176, R111 ;  /* 0x0000006fb05e7221 */ /* 0x004fe20000010000 */
[C---:B-1----:R-:W-:Y:S01]  /*76f0*/  FADD.FTZ R6, R88.reuse, R7 ;  /* 0x0000000758067221 */ /* 0x042fe20000010000 */
[----:B------:R-:W-:Y:S02]  /*7700*/  F2FP.F16.F32.PACK_AB R153, R88, R153 ;  /* 0x000000995899723e */ /* 0x000fe400000000ff */
[----:B------:R-:W-:-:S03]  /*7710*/  FADD.FTZ R111, R95, R94 ;  /* 0x0000005e5f6f7221 */ /* 0x000fc60000010000 */
[----:B------:R-:W1:Y:S01]  /*7720*/  MUFU.EX2 R90, R90 ;  /* 0x0000005a005a7308 */ /* 0x000e620000000800 */
[----:B------:R-:W-:-:S04]  /*7730*/  FADD.FTZ R94, R182, R111 ;  /* 0x0000006fb65e7221 */ /* 0x000fc80000010000 */
[----:B------:R-:W-:Y:S01]  /*7740*/  FADD.FTZ R111, R99, R94 ;  /* 0x0000005e636f7221 */ /* 0x000fe20000010000 */
[----:B------:R-:W-:Y:S02]  /*7750*/  IMAD.U32 R94, RZ, RZ, UR11 ;  /* 0x0000000bff5e7e24 */ /* 0x000fe4000f8e00ff */
[----:B------:R-:W2:Y:S01]  /*7760*/  MUFU.EX2 R149, R149 ;  /* 0x0000009500957308 */ /* 0x000ea20000000800 */
[----:B0-----:R-:W-:Y:S01]  /*7770*/  FADD.FTZ R7, R155, R6 ;  /* 0x000000069b077221 */ /* 0x001fe20000010000 */
[----:B------:R-:W-:-:S05]  /*7780*/  @!P6 VIADD R94, R94, 0x2a860 ;  /* 0x0002a8605e5ee836 */ /* 0x000fca0000000000 */
[----:B------:R-:W-:Y:S01]  /*7790*/  @!P6 PRMT R94, RZ, 0x654, R94 ;  /* 0x00000654ff5ee816 */ /* 0x000fe2000000005e */
[----:B------:R-:W0:Y:S01]  /*77a0*/  MUFU.EX2 R92, R92 ;  /* 0x0000005c005c7308 */ /* 0x000e220000000800 */
[C---:B-1----:R-:W-:Y:S01]  /*77b0*/  FADD.FTZ R6, R90.reuse, R7 ;  /* 0x000000075a067221 */ /* 0x042fe20000010000 */
[----:B------:R-:W-:Y:S01]  /*77c0*/  F2FP.F16.F32.PACK_AB R155, R90, R155 ;  /* 0x0000009b5a9b723e */ /* 0x000fe200000000ff */
[----:B------:R1:W-:Y:S05]  /*77d0*/  @!P6 SYNCS.ARRIVE.TRANS64.RED.A1T0 RZ, [R94+URZ], RZ ;  /* 0x000000ff5effe9a7 */ /* 0x0003ea000810043f */
[----:B------:R3:W-:Y:S01]  /*77e0*/  MUFU.EX2 R145, R20 ;  /* 0x0000001400917308 */ /* 0x0007e20000000800 */
[----:B--2---:R-:W-:Y:S01]  /*77f0*/  FADD.FTZ R7, R149, R6 ;  /* 0x0000000695077221 */ /* 0x004fe20000010000 */
[----:B------:R-:W-:Y:S01]  /*7800*/  FFMA.FTZ R6, R150, R11, -R113 ;  /* 0x0000000b96067223 */ /* 0x000fe20000010871 */
[----:B------:R-:W-:-:S05]  /*7810*/  F2FP.F16.F32.PACK_AB R150, R134, R97 ;  /* 0x000000618696723e */ /* 0x000fca00000000ff */
[----:B------:R-:W2:Y:S01]  /*7820*/  MUFU.EX2 R151, R151 ;  /* 0x0000009700977308 */ /* 0x000ea20000000800 */
[----:B---3--:R-:W-:Y:S01]  /*7830*/  FADD.FTZ R20, R184, R111 ;  /* 0x0000006fb8147221 */ /* 0x008fe20000010000 */
[----:B0-----:R-:W-:-:S03]  /*7840*/  F2FP.F16.F32.PACK_AB R149, R92, R149 ;  /* 0x000000955c95723e */ /* 0x001fc600000000ff */
[----:B------:R-:W-:-:S03]  /*7850*/  FADD.FTZ R111, R97, R20 ;  /* 0x00000014616f7221 */ /* 0x000fc60000010000 */
[----:B------:R-:W0:Y:S01]  /*7860*/  MUFU.EX2 R98, R98 ;  /* 0x0000006200627308 */ /* 0x000e220000000800 */
[----:B------:R-:W-:-:S04]  /*7870*/  FADD.FTZ R20, R134, R111 ;  /* 0x0000006f86147221 */ /* 0x000fc80000010000 */
[----:B------:R-:W-:Y:S01]  /*7880*/  FADD.FTZ R111, R101, R20 ;  /* 0x00000014656f7221 */ /* 0x000fe20000010000 */
[----:B------:R-:W-:Y:S01]  /*7890*/  FADD.FTZ R20, R92, R7 ;  /* 0x000000075c147221 */ /* 0x000fe20000010000 */
[-C--:B------:R-:W-:Y:S01]  /*78a0*/  FFMA.FTZ R7, R152, R11.reuse, -R113 ;  /* 0x0000000b98077223 */ /* 0x080fe20000010871 */
[----:B------:R-:W3:Y:S01]  /*78b0*/  MUFU.EX2 R100, R100 ;  /* 0x0000006400647308 */ /* 0x000ee20000000800 */
[----:B-1----:R-:W-:Y:S01]  /*78c0*/  FADD.FTZ R94, R132, R111 ;  /* 0x0000006f845e7221 */ /* 0x002fe20000010000 */
[----:B--2---:R-:W-:Y:S01]  /*78d0*/  FADD.FTZ R111, R151, R20 ;  /* 0x00000014976f7221 */ /* 0x004fe20000010000 */
[----:B------:R-:W-:Y:S01]  /*78e0*/  FFMA.FTZ R113, R138, R11, -R113 ;  /* 0x0000000b8a717223 */ /* 0x000fe20000010871 */
[C---:B------:R-:W-:Y:S01]  /*78f0*/  F2FP.F16.F32.PACK_AB R151, R8.reuse, R151 ;  /* 0x000000970897723e */ /* 0x040fe200000000ff */
[----:B------:R-:W-:Y:S01]  /*7900*/  FADD.FTZ R115, R103, R94 ;  /* 0x0000005e67737221 */ /* 0x000fe20000010000 */
[----:B------:R-:W-:Y:S01]  /*7910*/  FADD.FTZ R111, R8, R111 ;  /* 0x0000006f086f7221 */ /* 0x000fe20000010000 */
[----:B------:R-:W-:Y:S01]  /*7920*/  F2FP.F16.F32.PACK_AB R152, R176, R93 ;  /* 0x0000005db098723e */ /* 0x000fe200000000ff */
[----:B------:R1:W2:Y:S01]  /*7930*/  MUFU.EX2 R147, R140 ;  /* 0x0000008c00937308 */ /* 0x0002a20000000800 */
[----:B------:R-:W-:Y:S01]  /*7940*/  FADD.FTZ R20, R118, R115 ;  /* 0x0000007376147221 */ /* 0x000fe20000010000 */
[----:B0-----:R-:W-:Y:S01]  /*7950*/  FADD.FTZ R111, R98, R111 ;  /* 0x0000006f626f7221 */ /* 0x001fe20000010000 */
[----:B------:R-:W-:-:S02]  /*7960*/  IMAD.MOV.U32 R8, RZ, RZ, R96 ;  /* 0x000000ffff087224 */ /* 0x000fc400078e0060 */
[----:B------:R-:W-:Y:S01]  /*7970*/  FADD.FTZ R115, R105, R20 ;  /* 0x0000001469737221 */ /* 0x000fe20000010000 */
[C---:B------:R-:W-:Y:S01]  /*7980*/  FADD.FTZ R111, R145.reuse, R111 ;  /* 0x0000006f916f7221 */ /* 0x040fe20000010000 */
[----:B------:R-:W-:Y:S01]  /*7990*/  F2FP.F16.F32.PACK_AB R145, R145, R98 ;  /* 0x000000629191723e */ /* 0x000fe200000000ff */
[----:B------:R-:W0:Y:S01]  /*79a0*/  MUFU.EX2 R108, R142 ;  /* 0x0000008e006c7308 */ /* 0x000e220000000800 */
[----:B------:R-:W-:Y:S01]  /*79b0*/  FADD.FTZ R20, R114, R115 ;  /* 0x0000007372147221 */ /* 0x000fe20000010000 */
[----:B---3--:R-:W-:Y:S01]  /*79c0*/  FADD.FTZ R111, R100, R111 ;  /* 0x0000006f646f7221 */ /* 0x008fe20000010000 */
[----:B-1----:R-:W-:-:S05]  /*79d0*/  F2FP.F16.F32.PACK_AB R140, R114, R105 ;  /* 0x00000069728c723e */ /* 0x002fca00000000ff */
[----:B------:R1:W3:Y:S01]  /*79e0*/  MUFU.EX2 R141, R144 ;  /* 0x00000090008d7308 */ /* 0x0002e20000000800 */
[C---:B--2---:R-:W-:Y:S01]  /*79f0*/  FADD.FTZ R111, R147.reuse, R111 ;  /* 0x0000006f936f7221 */ /* 0x044fe20000010000 */
[----:B------:R-:W-:-:S06]  /*7a00*/  F2FP.F16.F32.PACK_AB R147, R147, R100 ;  /* 0x000000649393723e */ /* 0x000fcc00000000ff */
[----:B------:R-:W2:Y:S01]  /*7a10*/  MUFU.EX2 R107, R107 ;  /* 0x0000006b006b7308 */ /* 0x000ea20000000800 */
[----:B0-----:R-:W-:Y:S01]  /*7a20*/  FADD.FTZ R111, R108, R111 ;  /* 0x0000006f6c6f7221 */ /* 0x001fe20000010000 */
[----:B-1----:R-:W-:-:S06]  /*7a30*/  F2FP.F16.F32.PACK_AB R144, R132, R101 ;  /* 0x000000658490723e */ /* 0x002fcc00000000ff */
[----:B------:R0:W1:Y:S01]  /*7a40*/  MUFU.EX2 R112, R146 ;  /* 0x0000009200707308 */ /* 0x0000620000000800 */
[C---:B---3--:R-:W-:Y:S01]  /*7a50*/  FADD.FTZ R111, R141.reuse, R111 ;  /* 0x0000006f8d6f7221 */ /* 0x048fe20000010000 */
[----:B------:R-:W-:-:S06]  /*7a60*/  F2FP.F16.F32.PACK_AB R141, R141, R108 ;  /* 0x0000006c8d8d723e */ /* 0x000fcc00000000ff */
[----:B------:R-:W3:Y:S01]  /*7a70*/  MUFU.EX2 R110, R110 ;  /* 0x0000006e006e7308 */ /* 0x000ee20000000800 */
[----:B--2---:R-:W-:Y:S01]  /*7a80*/  FADD.FTZ R89, R107, R20 ;  /* 0x000000146b597221 */ /* 0x004fe20000010000 */
[----:B0-----:R-:W-:-:S06]  /*7a90*/  F2FP.F16.F32.PACK_AB R146, R118, R103 ;  /* 0x000000677692723e */ /* 0x001fcc00000000ff */
[----:B------:R0:W2:Y:S01]  /*7aa0*/  MUFU.EX2 R143, R148 ;  /* 0x00000094008f7308 */ /* 0x0000a20000000800 */
[----:B-1----:R-:W-:-:S07]  /*7ab0*/  FADD.FTZ R111, R112, R111 ;  /* 0x0000006f706f7221 */ /* 0x002fce0000010000 */
[----:B------:R-:W1:Y:S01]  /*7ac0*/  MUFU.EX2 R136, R136 ;  /* 0x0000008800887308 */ /* 0x000e620000000800 */
[----:B---3--:R-:W-:Y:S01]  /*7ad0*/  FADD.FTZ R89, R110, R89 ;  /* 0x000000596e597221 */ /* 0x008fe20000010000 */
[----:B0-----:R-:W-:Y:S02]  /*7ae0*/  F2FP.F16.F32.PACK_AB R148, R184, R99 ;  /* 0x00000063b894723e */ /* 0x001fe400000000ff */
[----:B------:R-:W-:-:S04]  /*7af0*/  F2FP.F16.F32.PACK_AB R142, R110, R107 ;  /* 0x0000006b6e8e723e */ /* 0x000fc800000000ff */
[----:B------:R-:W0:Y:S01]  /*7b00*/  MUFU.EX2 R94, R6 ;  /* 0x00000006005e7308 */ /* 0x000e220000000800 */
[C---:B--2---:R-:W-:Y:S01]  /*7b10*/  FADD.FTZ R111, R143.reuse, R111 ;  /* 0x0000006f8f6f7221 */ /* 0x044fe20000010000 */
[----:B------:R-:W-:-:S06]  /*7b20*/  F2FP.F16.F32.PACK_AB R143, R143, R112 ;  /* 0x000000708f8f723e */ /* 0x000fcc00000000ff */
[----:B------:R-:W2:Y:S01]  /*7b30*/  MUFU.EX2 R109, R109 ;  /* 0x0000006d006d7308 */ /* 0x000ea20000000800 */
[----:B-1----:R-:W-:-:S07]  /*7b40*/  FADD.FTZ R20, R136, R89 ;  /* 0x0000005988147221 */ /* 0x002fce0000010000 */
[----:B------:R-:W1:Y:S01]  /*7b50*/  MUFU.EX2 R137, R7 ;  /* 0x0000000700897308 */ /* 0x000e620000000800 */
[----:B0-----:R-:W-:-:S07]  /*7b60*/  FADD.FTZ R111, R94, R111 ;  /* 0x0000006f5e6f7221 */ /* 0x001fce0000010000 */
[----:B------:R-:W0:Y:S01]  /*7b70*/  MUFU.EX2 R104, R104 ;  /* 0x0000006800687308 */ /* 0x000e220000000800 */
[C---:B--2---:R-:W-:Y:S01]  /*7b80*/  FADD.FTZ R89, R109.reuse, R20 ;  /* 0x000000146d597221 */ /* 0x044fe20000010000 */
[----:B------:R-:W-:-:S06]  /*7b90*/  F2FP.F16.F32.PACK_AB R136, R109, R136 ;  /* 0x000000886d88723e */ /* 0x000fcc00000000ff */
[----:B------:R-:W2:Y:S01]  /*7ba0*/  MUFU.EX2 R102, R102 ;  /* 0x0000006600667308 */ /* 0x000ea20000000800 */
[C---:B-1----:R-:W-:Y:S01]  /*7bb0*/  FADD.FTZ R111, R137.reuse, R111 ;  /* 0x0000006f896f7221 */ /* 0x042fe20000010000 */
[----:B------:R-:W-:-:S06]  /*7bc0*/  F2FP.F16.F32.PACK_AB R137, R137, R94 ;  /* 0x0000005e8989723e */ /* 0x000fcc00000000ff */
[----:B------:R-:W1:Y:S01]  /*7bd0*/  MUFU.EX2 R9, R9 ;  /* 0x0000000900097308 */ /* 0x000e620000000800 */
[----:B0-----:R-:W-:-:S07]  /*7be0*/  FADD.FTZ R6, R104, R89 ;  /* 0x0000005968067221 */ /* 0x001fce0000010000 */
[----:B------:R-:W0:Y:S01]  /*7bf0*/  MUFU.EX2 R113, R113 ;  /* 0x0000007100717308 */ /* 0x000e220000000800 */
[----:B--2---:R-:W-:Y:S01]  /*7c00*/  FADD.FTZ R111, R102, R111 ;  /* 0x0000006f666f7221 */ /* 0x004fe20000010000 */
[C---:B-1----:R-:W-:Y:S01]  /*7c10*/  FADD.FTZ R7, R9.reuse, R6 ;  /* 0x0000000609077221 */ /* 0x042fe20000010000 */
[----:B------:R-:W-:Y:S01]  /*7c20*/  F2FP.F16.F32.PACK_AB R138, R9, R104 ;  /* 0x00000068098a723e */ /* 0x000fe200000000ff */
[----:B------:R-:W-:Y:S02]  /*7c30*/  IMAD.MOV.U32 R9, RZ, RZ, R160 ;  /* 0x000000ffff097224 */ /* 0x000fe400078e00a0 */
[C---:B0-----:R-:W-:Y:S01]  /*7c40*/  FADD.FTZ R6, R113.reuse, R111 ;  /* 0x0000006f71067221 */ /* 0x041fe20000010000 */
[----:B------:R-:W-:Y:S01]  /*7c50*/  F2FP.F16.F32.PACK_AB R139, R113, R102 ;  /* 0x00000066718b723e */ /* 0x000fe200000000ff */
[----:B------:R-:W-:Y:S06]  /*7c60*/  @P1 BRA `(.L_x_1101) ;  /* 0xffffffcc004c1947 */ /* 0x000fec000383ffff */
[----:B------:R-:W-:Y:S01]  /*7c70*/  IMAD.MOV.U32 R8, RZ, RZ, R96 ;  /* 0x000000ffff087224 */ /* 0x000fe200078e0060 */
[----:B------:R-:W-:Y:S01]  /*7c80*/  UMOV UR37, UR5 ;  /* 0x0000000500257c82 */ /* 0x000fe20008000000 */
[----:B------:R-:W-:Y:S01]  /*7c90*/  IMAD.MOV.U32 R9, RZ, RZ, R160 ;  /* 0x000000ffff097224 */ /* 0x000fe200078e00a0 */
[----:B------:R-:W-:-:S06]  /*7ca0*/  UMOV UR36, UR38 ;  /* 0x0000002600247c82 */ /* 0x000fcc0008000000 */
.L_x_1084:
[----:B------:R-:W0:Y:S01]  /*7cb0*/  LDC R12, c[0x0][0x9e4] ;  /* 0x00027900ff0c7b82 */ /* 0x000e220000000800 */
[----:B------:R-:W-:Y:S01]  /*7cc0*/  IADD3 R14, R16, 0x80, -R17 ;  /* 0x00000080100e7810 */ /* 0x000fe20007ffe811 */
[----:B------:R-:W-:-:S04]  /*7cd0*/  ULDC UR4, c[0x0][0x9dc] ;  /* 0x0002770000047ab9 */ /* 0x000fc80000000800 */
[----:B------:R-:W-:-:S04]  /*7ce0*/  IMAD R14, R161, 0x80, R14 ;  /* 0x00000080a10e7824 */ /* 0x000fc800078e020e */
[----:B------:R-:W-:Y:S01]  /*7cf0*/  VIADD R13, R14, -UR4 ;  /* 0x800000040e0d7c36 */ /* 0x000fe20008000000 */
[----:B0-----:R-:W-:-:S13]  /*7d00*/  ISETP.GE.AND P1, PT, R12, 0x1, PT ;  /* 0x000000010c00780c */ /* 0x001fda0003f26270 */
[----:B------:R-:W-:Y:S05]  /*7d10*/  @!P1 BRA `(.L_x_1102) ;  /* 0x00000000003c9947 */ /* 0x000fea0003800000 */
        /* <DEDUP_REMOVED lines=9> */
.L_x_1103:
[----:B------:R-:W-:-:S13]  /*7db0*/  ISETP.NE.AND P1, PT, R12, 0x1, PT ;  /* 0x000000010c00780c */ /* 0x000fda0003f25270 */
[----:B------:R-:W0:Y:S02]  /*7dc0*/  @P1 LDC.64 R20, c[0x0][0x9e8] ;  /* 0x00027a00ff141b82 */ /* 0x000e240000000a00 */
[----:B0-----:R-:W-:-:S05]  /*7dd0*/  @P1 IMAD.HI.U32 R20, R14, R20, RZ ;  /* 0x000000140e141227 */ /* 0x001fca00078e00ff */
[----:B------:R-:W-:-:S07]  /*7de0*/  @P1 SHF.R.U32.HI R14, RZ, R21, R20 ;  /* 0x00000015ff0e1219 */ /* 0x000fce0000011614 */
.L_x_1104:
[----:B------:R-:W-:-:S05]  /*7df0*/  IMAD R14, R14, R12, RZ ;  /* 0x0000000c0e0e7224 */ /* 0x000fca00078e02ff */
[----:B------:R-:W-:-:S07]  /*7e00*/  VIMNMX R13, R13, R14, !PT ;  /* 0x0000000e0d0d7248 */ /* 0x000fce0007fe0100 */
.L_x_1102:
        /* <DEDUP_REMOVED lines=12> */
.L_x_1114:
[----:B------:R-:W-:-:S04]  /*7ed0*/  UIADD3 UR6, UR4, 0x1, URZ ;  /* 0x0000000104067890 */ /* 0x000fc8000fffe03f */
[----:B------:R-:W-:-:S04]  /*7ee0*/  UISETP.NE.AND UP0, UPT, UR6, 0x2, UPT ;  /* 0x000000020600788c */ /* 0x000fc8000bf05270 */
[----:B------:R-:W-:Y:S02]  /*7ef0*/  USEL UR36, URZ, 0x1, UP0 ;  /* 0x000000013f247887 */ /* 0x000fe40008000000 */
[----:B------:R-:W-:Y:S02]  /*7f00*/  USEL UR37, UR6, URZ, UP0 ;  /* 0x0000003f06257287 */ /* 0x000fe40008000000 */
[----:B------:R-:W-:Y:S01]  /*7f10*/  ULOP3.LUT UR36, UR38, UR36, URZ, 0x3c, !UPT ;  /* 0x0000002426247292 */ /* 0x000fe2000f8e3c3f */
[----:B------:R-:W-:Y:S11]  /*7f20*/  @!P0 BRA `(.L_x_1106) ;  /* 0x0000000000048947 */ /* 0x000ff60003800000 */
[----:B------:R-:W-:Y:S01]  /*7f30*/  BPT.TRAP 0x1 ;  /* 0x000000040000795c */ /* 0x000fe20000300000 */
.L_x_1106:
[----:B------:R-:W-:Y:S01]  /*7f40*/  ULEA UR6, UR37, UR39, 0x3 ;  /* 0x0000002725067291 */ /* 0x000fe2000f8e183f */
[----:B------:R-:W-:-:S05]  /*7f50*/  IMAD.U32 R8, RZ, RZ, UR36 ;  /* 0x00000024ff087e24 */ /* 0x000fca000f8e00ff */
[----:B------:R-:W-:-:S04]  /*7f60*/  SHF.L.U32 R8, R8, 0x1f, RZ ;  /* 0x0000001f08087819 */ /* 0x000fc800000006ff */
[----:B------:R0:W1:Y:S01]  /*7f70*/  SYNCS.PHASECHK.TRANS64.TRYWAIT P1, [UR6+0x2a830], R8 ;  /* 0x02a83008ff0075a7 */ /* 0x0000620008020146 */
[----:B------:R-:W-:Y:S05]  /*7f80*/  @!P0 BRA `(.L_x_1107) ;  /* 0x0000000000048947 */ /* 0x000fea0003800000 */
[----:B------:R-:W-:Y:S01]  /*7f90*/  BPT.TRAP 0x1 ;  /* 0x000000040000795c */ /* 0x000fe20000300000 */
.L_x_1107:
[----:B-1----:R-:W-:Y:S05]  /*7fa0*/  @P1 BRA `(.L_x_1108) ;  /* 0x0000000000081947 */ /* 0x002fea0003800000 */
[----:B------:R-:W1:Y:S02]  /*7fb0*/  SYNCS.PHASECHK.TRANS64.TRYWAIT P1, [UR6+0x2a830], R8 ;  /* 0x02a83008ff0075a7 */ /* 0x000e640008020146 */
[----:B-1----:R-:W-:Y:S05]  /*7fc0*/  @!P1 BRA `(.L_x_1109) ;  /* 0x000000d400ec9947 */ /* 0x002fea0003800000 */
.L_x_1108:
        /* <DEDUP_REMOVED lines=135> */
.L_x_1110:
[----:B------:R-:W-:Y:S01]  /*8840*/  ULEA UR11, UR4, UR39, 0x3 ;  /* 0x00000027040b7291 */ /* 0x000fe2000f8e183f */
[----:B------:R-:W-:-:S05]  /*8850*/  IMAD.U32 R0, RZ, RZ, UR38 ;  /* 0x00000026ff007e24 */ /* 0x000fca000f8e00ff */
[----:B------:R-:W-:-:S04]  /*8860*/  SHF.L.U32 R0, R0, 0x1f, RZ ;  /* 0x0000001f00007819 */ /* 0x000fc800000006ff */
[----:B------:R2:W3:Y:S01]  /*8870*/  SYNCS.PHASECHK.TRANS64.TRYWAIT P1, [UR11+0x2a850], R0 ;  /* 0x02a85000ff0075a7 */ /* 0x0004e2000802014b */
[----:B------:R-:W-:Y:S05]  /*8880*/  @!P0 BRA `(.L_x_1111) ;  /* 0x0000000000048947 */ /* 0x000fea0003800000 */
[----:B------:R-:W-:Y:S01]  /*8890*/  BPT.TRAP 0x1 ;  /* 0x000000040000795c */ /* 0x000fe20000300000 */
.L_x_1111:
[----:B---3--:R-:W-:Y:S05]  /*88a0*/  @P1 BRA `(.L_x_1112) ;  /* 0x0000000000081947 */ /* 0x008fea0003800000 */
[----:B------:R-:W3:Y:S02]  /*88b0*/  SYNCS.PHASECHK.TRANS64.TRYWAIT P1, [UR11+0x2a850], R0 ;  /* 0x02a85000ff0075a7 */ /* 0x000ee4000802014b */
[----:B---3--:R-:W-:Y:S05]  /*88c0*/  @!P1 BRA `(.L_x_1113) ;  /* 0x000000cc00c49947 */ /* 0x008fea0003800000 */
.L_x_1112:
[----:B------:R-:W-:Y:S01]  /*88d0*/  UIADD3 UR7, UR39, 0x400, URZ ;  /* 0x0000040027077890 */ /* 0x000fe2000fffe03f */
[----:B------:R-:W-:Y:S01]  /*88e0*/  WARPGROUP.ARRIVE ;  /* 0x00000000000079c5 */ /* 0x000fe20000000000 */
[----:B------:R-:W-:Y:S01]  /*88f0*/  UMOV UR15, 0x40000040 ;  /* 0x40000040000f7882 */ /* 0x000fe20000000000 */
[----:B------:R-:W-:Y:S01]  /*8900*/  FMUL.FTZ R2, R88, UR5 ;  /* 0x0000000558027c20 */ /* 0x000fe20008410000 */
[----:B------:R-:W-:Y:S01]  /*8910*/  USHF.R.U32.HI UR7, URZ, 0x4, UR7 ;  /* 0x000000043f077899 */ /* 0x000fe20008011607 */
[----:B01----:R-:W-:Y:S01]  /*8920*/  FMUL.FTZ R8, R89, UR5 ;  /* 0x0000000559087c20 */ /* 0x003fe20008410000 */
[----:B------:R-:W-:Y:S01]  /*8930*/  FMUL.FTZ R162, R92, UR5 ;  /* 0x000000055ca27c20 */ /* 0x000fe20008410000 */
[----:B------:R-:W-:Y:S01]  /*8940*/  FMUL.FTZ R176, R93, UR5 ;  /* 0x000000055db07c20 */ /* 0x000fe20008410000 */
[----:B------:R-:W-:Y:S01]  /*8950*/  ULOP3.LUT UR7, UR7, 0x3fff, URZ, 0xc0, !UPT ;  /* 0x00003fff07077892 */ /* 0x000fe2000f8ec03f */
[----:B------:R-:W0:Y:S01]  /*8960*/  MUFU.TANH R2, R2 ;  /* 0x0000000200027308 */ /* 0x000e220000002400 */
[----:B------:R-:W-:Y:S01]  /*8970*/  FMUL.FTZ R178, R100, UR5 ;  /* 0x0000000564b27c20 */ /* 0x000fe20008410000 */
[----:B------:R-:W-:Y:S01]  /*8980*/  FMUL.FTZ R180, R101, UR5 ;  /* 0x0000000565b47c20 */ /* 0x000fe20008410000 */
[----:B------:R-:W-:Y:S01]  /*8990*/  ULOP3.LUT UR7, UR7, 0x3000000, URZ, 0xfc, !UPT ;  /* 0x0300000007077892 */ /* 0x000fe2000f8efc3f */
[----:B------:R-:W-:Y:S01]  /*89a0*/  FMUL.FTZ R182, R104, UR5 ;  /* 0x0000000568b67c20 */ /* 0x000fe20008410000 */
[----:B------:R-:W-:Y:S01]  /*89b0*/  FMUL.FTZ R184, R105, UR5 ;  /* 0x0000000569b87c20 */ /* 0x000fe20008410000 */
[----:B------:R-:W-:Y:S01]  /*89c0*/  FMUL.FTZ R100, R106, UR5 ;  /* 0x000000056a647c20 */ /* 0x000fe20008410000 */
[----:B------:R-:W-:Y:S01]  /*89d0*/  UIMAD UR4, UR4, 0x600, UR7 ;  /* 0x00000600040478a4 */ /* 0x000fe2000f8e0207 */
        /* <DEDUP_REMOVED lines=13> */
[----:B0-----:R-:W-:Y:S01]  /*8ab0*/  FMNMX.FTZ R9, R2, R160, !PT ;  /* 0x000000a002097209 */ /* 0x001fe20007810000 */
[----:B------:R-:W-:Y:S01]  /*8ac0*/  FMUL.FTZ R116, R116, UR5 ;  /* 0x0000000574747c20 */ /* 0x000fe20008410000 */
[----:B------:R-:W-:Y:S01]  /*8ad0*/  FMUL.FTZ R117, R117, UR5 ;  /* 0x0000000575757c20 */ /* 0x000fe20008410000 */
[----:B------:R-:W-:Y:S01]  /*8ae0*/  FMUL.FTZ R120, R120, UR5 ;  /* 0x0000000578787c20 */ /* 0x000fe20008410000 */
[----:B-1----:R-:W-:Y:S01]  /*8af0*/  FMNMX.FTZ R9, R8, R9, !PT ;  /* 0x0000000908097209 */ /* 0x002fe20007810000 */
        /* <DEDUP_REMOVED lines=27> */
[----:B------:R-:W0:Y:S01]  /*8cb0*/  LDC R11, c[0x0][0x988] ;  /* 0x00026200ff0b7b82 */ /* 0x000e220000000800 */
[----:B------:R-:W-:Y:S01]  /*8cc0*/  FMUL.FTZ R198, R131, UR5 ;  /* 0x0000000583c67c20 */ /* 0x000fe20008410000 */
[----:B------:R-:W-:Y:S01]  /*8cd0*/  FMUL.FTZ R134, R134, UR5 ;  /* 0x0000000586867c20 */ /* 0x000fe20008410000 */
[----:B------:R-:W-:Y:S01]  /*8ce0*/  FMUL.FTZ R200, R135, UR5 ;  /* 0x0000000587c87c20 */ /* 0x000fe20008410000 */
[----:B------:R-:W-:Y:S01]  /*8cf0*/  UMOV UR7, 0x40000040 ;  /* 0x4000004000077882 */ /* 0x000fe20000000000 */
[----:B------:R-:W1:Y:S01]  /*8d00*/  S2R R161, SR_TID.X ;  /* 0x0000000000a17919 */ /* 0x000e620000002100 */
[----:B------:R-:W-:Y:S01]  /*8d10*/  UMOV UR38, UR36 ;  /* 0x0000002400267c82 */ /* 0x000fe20008000000 */
[----:B------:R-:W-:Y:S08]  /*8d20*/  MUFU.TANH R184, R184 ;  /* 0x000000b800b87308 */ /* 0x000ff00000002400 */
[----:B------:R-:W-:Y:S08]  /*8d30*/  MUFU.TANH R106, R106 ;  /* 0x0000006a006a7308 */ /* 0x000ff00000002400 */
[----:B------:R-:W-:Y:S08]  /*8d40*/  MUFU.TANH R108, R108 ;  /* 0x0000006c006c7308 */ /* 0x000ff00000002400 */
[----:B------:R-:W-:Y:S01]  /*8d50*/  MUFU.TANH R110, R110 ;  /* 0x0000006e006e7308 */ /* 0x000fe20000002400 */
[----:B-1----:R-:W-:-:S07]  /*8d60*/  LOP3.LUT P1, RZ, R161, 0x7f, RZ, 0xc0, !PT ;  /* 0x0000007fa1ff7812 */ /* 0x002fce000782c0ff */
[----:B------:R-:W-:Y:S08]  /*8d70*/  MUFU.TANH R112, R112 ;  /* 0x0000007000707308 */ /* 0x000ff00000002400 */
[----:B------:R-:W-:Y:S08]  /*8d80*/  MUFU.TANH R116, R116 ;  /* 0x0000007400747308 */ /* 0x000ff00000002400 */
[----:B------:R-:W-:Y:S08]  /*8d90*/  MUFU.TANH R120, R120 ;  /* 0x0000007800787308 */ /* 0x000ff00000002400 */
[----:B------:R-:W-:Y:S08]  /*8da0*/  MUFU.TANH R124, R124 ;  /* 0x0000007c007c7308 */ /* 0x000ff00000002400 */
[----:B------:R-:W1:Y:S08]  /*8db0*/  MUFU.TANH R14, R14 ;  /* 0x0000000e000e7308 */ /* 0x000e700000002400 */
[----:B------:R-:W-:Y:S08]  /*8dc0*/  MUFU.TANH R186, R186 ;  /* 0x000000ba00ba7308 */ /* 0x000ff00000002400 */
[----:B------:R-:W3:Y:S01]  /*8dd0*/  MUFU.TANH R20, R20 ;  /* 0x0000001400147308 */ /* 0x000ee20000002400 */
[----:B-1----:R-:W-:-:S07]  /*8de0*/  FMNMX.FTZ R89, R14, R13, !PT ;  /* 0x0000000d0e597209 */ /* 0x002fce0007810000 */
[----:B------:R-:W-:Y:S08]  /*8df0*/  MUFU.TANH R128, R128 ;  /* 0x0000008000807308 */ /* 0x000ff00000002400 */
[----:B------:R-:W1:Y:S01]  /*8e00*/  MUFU.TANH R88, R88 ;  /* 0x0000005800587308 */ /* 0x000e620000002400 */
[----:B---3--:R-:W-:Y:S01]  /*8e10*/  FMNMX.FTZ R89, R20, R89, !PT ;  /* 0x0000005914597209 */ /* 0x008fe20007810000 */
[----:B------:R-:W-:-:S02]  /*8e20*/  WARPGROUP.DEPBAR.LE gsb0, 0x0 ;  /* 0x00008000000079c5 */ /* 0x000fc40000010000 */
[----:B------:R-:W-:Y:S01]  /*8e30*/  WARPGROUP.ARRIVE ;  /* 0x00000000000079c5 */ /* 0x000fe20000000000 */
[----:B------:R-:W-:Y:S01]  /*8e40*/  FMUL.FTZ R156, R96, UR5 ;  /* 0x00000005609c7c20 */ /* 0x000fe20008410000 */
[----:B------:R-:W-:Y:S01]  /*8e50*/  FMUL.FTZ R158, R97, UR5 ;  /* 0x00000005619e7c20 */ /* 0x000fe20008410000 */
[----:B------:R-:W-:Y:S01]  /*8e60*/  FMUL.FTZ R96, R102, UR5 ;  /* 0x0000000566607c20 */ /* 0x000fe20008410000 */
[----:B------:R-:W-:Y:S01]  /*8e70*/  MUFU.TANH R188, R188 ;  /* 0x000000bc00bc7308 */ /* 0x000fe20000002400 */
[----:B------:R-:W-:Y:S01]  /*8e80*/  FMUL.FTZ R102, R107, UR5 ;  /* 0x000000056b667c20 */ /* 0x000fe20008410000 */
[----:B------:R-:W-:Y:S01]  /*8e90*/  HGMMA.64x128x16.F32 R24, R152, gdesc[UR12].tnspB, R24, gsb0 ;  /* 0x41e0000c98187df0 */ /* 0x000fe20008000818 */
[----:B------:R-:W-:Y:S01]  /*8ea0*/  UMOV UR14, UR10 ;  /* 0x0000000a000e7c82 */ /* 0x000fe20008000000 */
[----:B------:R-:W-:Y:S01]  /*8eb0*/  UMOV UR15, 0x40000040 ;  /* 0x40000040000f7882 */ /* 0x000fe20000000000 */
[----:B------:R-:W-:-:S03]  /*8ec0*/  UIADD3 UR10, UR4, 0x180, URZ ;  /* 0x00000180040a7890 */ /* 0x000fc6000fffe03f */
[----:B------:R-:W3:Y:S01]  /*8ed0*/  MUFU.TANH R156, R156 ;  /* 0x0000009c009c7308 */ /* 0x000ee20000002400 */
[----:B-1----:R-:W-:-:S07]  /*8ee0*/  FMNMX.FTZ R89, R88, R89, !PT ;  /* 0x0000005958597209 */ /* 0x002fce0007810000 */
[----:B------:R-:W1:Y:S08]  /*8ef0*/  MUFU.TANH R158, R158 ;  /* 0x0000009e009e7308 */ /* 0x000e700000002400 */
[----:B------:R-:W4:Y:S01]  /*8f00*/  MUFU.TANH R90, R90 ;  /* 0x0000005a005a7308 */ /* 0x000f220000002400 */
[----:B---3--:R-:W-:-:S07]  /*8f10*/  FMNMX.FTZ R9, R156, R9, !PT ;  /* 0x000000099c097209 */ /* 0x008fce0007810000 */
[----:B------:R-:W-:Y:S01]  /*8f20*/  MUFU.TANH R132, R132 ;  /* 0x0000008400847308 */ /* 0x000fe20000002400 */
[----:B-1----:R-:W-:-:S04]  /*8f30*/  FMNMX.FTZ R9, R158, R9, !PT ;  /* 0x000000099e097209 */ /* 0x002fc80007810000 */
[----:B------:R-:W-:-:S03]  /*8f40*/  FMNMX.FTZ R9, R178, R9, !PT ;  /* 0x00000009b2097209 */ /* 0x000fc60007810000 */
[----:B------:R-:W1:Y:S01]  /*8f50*/  MUFU.TANH R92, R92 ;  /* 0x0000005c005c7308 */ /* 0x000e620000002400 */
[----:B------:R-:W-:Y:S02]  /*8f60*/  FMNMX.FTZ R9, R180, R9, !PT ;  /* 0x00000009b4097209 */ /* 0x000fe40007810000 */
[----:B----4-:R-:W-:Y:S02]  /*8f70*/  FMNMX.FTZ R89, R90, R89, !PT ;  /* 0x000000595a597209 */ /* 0x010fe40007810000 */
[----:B------:R-:W-:-:S03]  /*8f80*/  FMNMX.FTZ R9, R182, R9, !PT ;  /* 0x00000009b6097209 */ /* 0x000fc60007810000 */
[----:B------:R-:W-:Y:S01]  /*8f90*/  MUFU.TANH R190, R190 ;  /* 0x000000be00be7308 */ /* 0x000fe20000002400 */
[----:B------:R-:W-:-:S04]  /*8fa0*/  FMNMX.FTZ R9, R184, R9, !PT ;  /* 0x00000009b8097209 */ /* 0x000fc80007810000 */
[----:B------:R-:W-:-:S03]  /*8fb0*/  FMNMX.FTZ R9, R106, R9, !PT ;  /* 0x000000096a097209 */ /* 0x000fc60007810000 */
[----:B------:R-:W3:Y:S01]  /*8fc0*/  MUFU.TANH R94, R94 ;  /* 0x0000005e005e7308 */ /* 0x000ee20000002400 */
[----:B------:R-:W-:Y:S02]  /*8fd0*/  FMNMX.FTZ R9, R108, R9, !PT ;  /* 0x000000096c097209 */ /* 0x000fe40007810000 */
[----:B-1----:R-:W-:Y:S02]  /*8fe0*/  FMNMX.FTZ R91, R92, R89, !PT ;  /* 0x000000595c5b7209 */ /* 0x002fe40007810000 */
[----:B------:R-:W-:-:S03]  /*8ff0*/  FMNMX.FTZ R9, R110, R9, !PT ;  /* 0x000000096e097209 */ /* 0x000fc60007810000 */
[----:B------:R-:W1:Y:S01]  /*9000*/  MUFU.TANH R96, R96 ;  /* 0x0000006000607308 */ /* 0x000e620000002400 */
[----:B------:R-:W-:-:S04]  /*9010*/  FMNMX.FTZ R9, R112, R9, !PT ;  /* 0x0000000970097209 */ /* 0x000fc80007810000 */
[----:B------:R-:W-:-:S03]  /*9020*/  FMNMX.FTZ R9, R116, R9, !PT ;  /* 0x0000000974097209 */ /* 0x000fc60007810000 */
[----:B------:R-:W4:Y:S01]  /*9030*/  MUFU.TANH R98, R98 ;  /* 0x0000006200627308 */ /* 0x000f220000002400 */
[----:B---3--:R-:W-:-:S07]  /*9040*/  FMNMX.FTZ R91, R94, R91, !PT ;  /* 0x0000005b5e5b7209 */ /* 0x008fce0007810000 */
[----:B------:R-:W3:Y:S01]  /*9050*/  MUFU.TANH R100, R100 ;  /* 0x0000006400647308 */ /* 0x000ee20000002400 */
[----:B-1----:R-:W-:-:S07]  /*9060*/  FMNMX.FTZ R91, R96, R91, !PT ;  /* 0x0000005b605b7209 */ /* 0x002fce0007810000 */
[----:B------:R-:W1:Y:S01]  /*9070*/  MUFU.TANH R102, R102 ;  /* 0x0000006600667308 */ /* 0x000e620000002400 */
[----:B----4-:R-:W-:-:S07]  /*9080*/  FMNMX.FTZ R91, R98, R91, !PT ;  /* 0x0000005b625b7209 */ /* 0x010fce0007810000 */
        /* <DEDUP_REMOVED lines=10> */
[----:B------:R-:W-:Y:S01]  /*9130*/  MUFU.TANH R122, R122 ;  /* 0x0000007a007a7308 */ /* 0x000fe20000002400 */
[----:B----4-:R-:W-:Y:S01]  /*9140*/  FMNMX.FTZ R95, R194, R95, !PT ;  /* 0x0000005fc25f7209 */ /* 0x010fe20007810000 */
[----:B------:R-:W-:Y:S02]  /*9150*/  WARPGROUP.DEPBAR.LE gsb0, 0x0 ;  /* 0x00008000000079c5 */ /* 0x000fe40000010000 */
[----:B------:R-:W-:-:S04]  /*9160*/  WARPGROUP.ARRIVE ;  /* 0x00000000000079c5 */ /* 0x000fc80000000000 */
[----:B------:R-:W1:Y:S01]  /*9170*/  MUFU.TANH R152, R117 ;  /* 0x0000007500987308 */ /* 0x000e620000002400 */
[----:B------:R-:W-:Y:S01]  /*9180*/  FMUL.FTZ R154, R121, UR5 ;  /* 0x00000005799a7c20 */ /* 0x000fe20008410000 */
[----:B---3--:R-:W-:Y:S01]  /*9190*/  FMNMX.FTZ R95, R118, R95, !PT ;  /* 0x0000005f765f7209 */ /* 0x008fe20007810000 */
[----:B------:R-:W-:Y:S01]  /*91a0*/  HGMMA.64x128x16.F32 R24, R148, gdesc[UR12].tnspB, R24, gsb0 ;  /* 0x41e0000c94187df0 */ /* 0x000fe20008000818 */
[----:B------:R-:W-:Y:S01]  /*91b0*/  UMOV UR14, UR10 ;  /* 0x0000000a000e7c82 */ /* 0x000fe20008000000 */
[----:B------:R-:W-:-:S03]  /*91c0*/  UMOV UR15, 0x40000040 ;  /* 0x40000040000f7882 */ /* 0x000fc60000000000 */
[----:B------:R-:W3:Y:S01]  /*91d0*/  MUFU.TANH R154, R154 ;  /* 0x0000009a009a7308 */ /* 0x000ee20000002400 */
[----:B------:R-:W-:Y:S02]  /*91e0*/  UIADD3 UR10, UR4, 0x200, URZ ;  /* 0x00000200040a7890 */ /* 0x000fe4000fffe03f */
[----:B------:R-:W-:-:S05]  /*91f0*/  UIADD3 UR4, UR4, 0x280, URZ ;  /* 0x0000028004047890 */ /* 0x000fca000fffe03f */
[----:B------:R-:W-:Y:S01]  /*9200*/  MUFU.TANH R126, R126 ;  /* 0x0000007e007e7308 */ /* 0x000fe20000002400 */
[----:B-1----:R-:W-:-:S04]  /*9210*/  FMNMX.FTZ R9, R152, R9, !PT ;  /* 0x0000000998097209 */ /* 0x002fc80007810000 */
[----:B------:R-:W-:-:S03]  /*9220*/  FMNMX.FTZ R9, R120, R9, !PT ;  /* 0x0000000978097209 */ /* 0x000fc60007810000 */
[----:B------:R-:W-:Y:S01]  /*9230*/  MUFU.TANH R196, R196 ;  /* 0x000000c400c47308 */ /* 0x000fe20000002400 */
[----:B---3--:R-:W-:-:S04]  /*9240*/  FMNMX.FTZ R9, R154, R9, !PT ;  /* 0x000000099a097209 */ /* 0x008fc80007810000 */
        /* <DEDUP_REMOVED lines=8> */
[----:B------:R-:W-:-:S05]  /*92d0*/  FMNMX.FTZ R9, R190, R9, !PT ;  /* 0x00000009be097209 */ /* 0x000fca0007810000 */
[----:B--2---:R-:W1:Y:S02]  /*92e0*/  SHFL.BFLY PT, R0, R9, 0x2, 0x1f ;  /* 0x0c401f0009007f89 */ /* 0x004e6400000e0000 */
[----:B------:R-:W-:Y:S01]  /*92f0*/  MUFU.TANH R200, R200 ;  /* 0x000000c800c87308 */ /* 0x000fe20000002400 */
[----:B-1----:R-:W-:-:S05]  /*9300*/  FMNMX.FTZ R0, R9, R0, !PT ;  /* 0x0000000009007209 */ /* 0x002fca0007810000 */
[----:B------:R-:W1:Y:S02]  /*9310*/  SHFL.BFLY PT, R9, R0, 0x1, 0x1f ;  /* 0x0c201f0000097f89 */ /* 0x000e6400000e0000 */
[----:B-1----:R-:W-:-:S05]  /*9320*/  FMNMX.FTZ R9, R0, R9, !PT ;  /* 0x0000000900097209 */ /* 0x002fca0007810000 */
[C---:B0-----:R-:W-:Y:S01]  /*9330*/  FMUL.FTZ R111, R9.reuse, R11 ;  /* 0x0000000b096f7220 */ /* 0x041fe20000410000 */
[----:B------:R-:W-:-:S03]  /*9340*/  FADD.FTZ R0, -R9, R160 ;  /* 0x000000a009007221 */ /* 0x000fc60000010100 */
        /* <DEDUP_REMOVED lines=19> */
[----:B------:R-:W-:Y:S01]  /*9480*/  FMUL.FTZ R0, R0, R11 ;  /* 0x0000000b00007220 */ /* 0x000fe20000410000 */
[----:B------:R-:W-:Y:S08]  /*9490*/  MUFU.EX2 R21, R21 ;  /* 0x0000001500157308 */ /* 0x000ff00000000800 */
[----:B------:R-:W0:Y:S01]  /*94a0*/  MUFU.EX2 R0, R0 ;  /* 0x0000000000007308 */ /* 0x000e220000000800 */
[----:B------:R-:W-:-:S02]  /*94b0*/  WARPGROUP.DEPBAR.LE gsb0, 0x0 ;  /* 0x00008000000079c5 */ /* 0x000fc40000010000 */
[----:B------:R-:W-:Y:S01]  /*94c0*/  WARPGROUP.ARRIVE ;  /* 0x00000000000079c5 */ /* 0x000fe20000000000 */
[----:B------:R-:W-:Y:S01]  /*94d0*/  FMUL.FTZ R148, R119, UR5 ;  /* 0x0000000577947c20 */ /* 0x000fe20008410000 */
[----:B------:R-:W-:-:S03]  /*94e0*/  FMUL.FTZ R150, R123, UR5 ;  /* 0x000000057b967c20 */ /* 0x000fc60008410000 */
[----:B------:R-:W-:Y:S01]  /*94f0*/  MUFU.EX2 R160, R160 ;  /* 0x000000a000a07308 */ /* 0x000fe20000000800 */
[----:B------:R-:W-:Y:S01]  /*9500*/  HGMMA.64x128x16.F32 R24, R144, gdesc[UR12].tnspB, R24, gsb0 ;  /* 0x41e0000c90187df0 */ /* 0x000fe20008000818 */
[----:B------:R-:W-:Y:S01]  /*9510*/  UMOV UR14, UR10 ;  /* 0x0000000a000e7c82 */ /* 0x000fe20008000000 */
[----:B------:R-:W-:-:S05]  /*9520*/  UMOV UR15, 0x40000040 ;  /* 0x40000040000f7882 */ /* 0x000fca0000000000 */
[----:B------:R-:W1:Y:S01]  /*9530*/  MUFU.TANH R148, R148 ;  /* 0x0000009400947308 */ /* 0x000e620000002400 */
[----:B0-----:R-:W-:-:S07]  /*9540*/  FFMA.FTZ R7, R0, R7, R21 ;  /* 0x0000000700077223 */ /* 0x001fce0000010015 */
[----:B------:R-:W0:Y:S08]  /*9550*/  MUFU.TANH R150, R150 ;  /* 0x0000009600967308 */ /* 0x000e300000002400 */
[----:B------:R-:W2:Y:S01]  /*9560*/  MUFU.EX2 R162, R162 ;  /* 0x000000a200a27308 */ /* 0x000ea20000000800 */
[----:B-1----:R-:W-:-:S04]  /*9570*/  FMNMX.FTZ R95, R148, R95, !PT ;  /* 0x0000005f945f7209 */ /* 0x002fc80007810000 */
[----:B------:R-:W-:-:S03]  /*9580*/  FMNMX.FTZ R97, R122, R95, !PT ;  /* 0x0000005f7a617209 */ /* 0x000fc60007810000 */
[----:B------:R1:W-:Y:S01]  /*9590*/  MUFU.EX2 R91, R156 ;  /* 0x0000009c005b7308 */ /* 0x0003e20000000800 */
[----:B0-----:R-:W-:-:S04]  /*95a0*/  FMNMX.FTZ R97, R150, R97, !PT ;  /* 0x0000006196617209 */ /* 0x001fc80007810000 */
[----:B------:R-:W-:-:S03]  /*95b0*/  FMNMX.FTZ R97, R126, R97, !PT ;  /* 0x000000617e617209 */ /* 0x000fc60007810000 */
[----:B------:R-:W-:Y:S01]  /*95c0*/  MUFU.EX2 R93, R178 ;  /* 0x000000b2005d7308 */ /* 0x000fe20000000800 */
[----:B------:R-:W-:Y:S02]  /*95d0*/  FMNMX.FTZ R97, R196, R97, !PT ;  /* 0x00000061c4617209 */ /* 0x000fe40007810000 */
[----:B-1----:R-:W-:Y:S02]  /*95e0*/  F2FP.F16.F32.PACK_AB R156, R160, R21 ;  /* 0x00000015a09c723e */ /* 0x002fe400000000ff */
[----:B------:R-:W-:-:S03]  /*95f0*/  FMNMX.FTZ R99, R130, R97, !PT ;  /* 0x0000006182637209 */ /* 0x000fc60007810000 */
[----:B------:R0:W-:Y:S01]  /*9600*/  MUFU.EX2 R97, R8 ;  /* 0x0000000800617308 */ /* 0x0001e20000000800 */
[----:B------:R-:W-:-:S04]  /*9610*/  FMNMX.FTZ R99, R198, R99, !PT ;  /* 0x00000063c6637209 */ /* 0x000fc80007810000 */
[----:B------:R-:W-:-:S03]  /*9620*/  FMNMX.FTZ R99, R134, R99, !PT ;  /* 0x0000006386637209 */ /* 0x000fc60007810000 */
[----:B------:R-:W-:Y:S01]  /*9630*/  MUFU.EX2 R95, R182 ;  /* 0x000000b6005f7308 */ /* 0x000fe20000000800 */
[----:B------:R-:W-:Y:S01]  /*9640*/  FMNMX.FTZ R2, R200, R99, !PT ;  /* 0x00000063c8027209 */ /* 0x000fe20007810000 */
[-CC-:B------:R-:W-:Y:S01]  /*9650*/  FFMA.FTZ R99, R110, R11.reuse, -R111.reuse ;  /* 0x0000000b6e637223 */ /* 0x180fe2000001086f */
[----:B------:R-:W-:-:S03]  /*9660*/  FFMA.FTZ R110, R152, R11, -R111 ;  /* 0x0000000b986e7223 */ /* 0x000fc6000001086f */
[----:B------:R-:W0:Y:S02]  /*9670*/  SHFL.BFLY PT, R105, R2, 0x2, 0x1f ;  /* 0x0c401f0002697f89 */ /* 0x000e2400000e0000 */
[----:B------:R-:W-:Y:S08]  /*9680*/  MUFU.EX2 R176, R176 ;  /* 0x000000b000b07308 */ /* 0x000ff00000000800 */
[----:B------:R-:W-:Y:S08]  /*9690*/  MUFU.EX2 R106, R106 ;  /* 0x0000006a006a7308 */ /* 0x000ff00000000800 */
[----:B------:R-:W-:Y:S01]  /*96a0*/  MUFU.EX2 R99, R99 ;  /* 0x0000006300637308 */ /* 0x000fe20000000800 */
[----:B0-----:R-:W-:Y:S01]  /*96b0*/  FMNMX.FTZ R8, R2, R105, !PT ;  /* 0x0000006902087209 */ /* 0x001fe20007810000 */
[-CC-:B------:R-:W-:Y:S01]  /*96c0*/  FFMA.FTZ R105, R124, R11.reuse, -R111.reuse ;  /* 0x0000000b7c697223 */ /* 0x180fe2000001086f */
[----:B------:R-:W-:-:S05]  /*96d0*/  FFMA.FTZ R124, R190, R11, -R111 ;  /* 0x0000000bbe7c7223 */ /* 0x000fca000001086f */
[----:B------:R-:W-:Y:S01]  /*96e0*/  MUFU.EX2 R108, R108 ;  /* 0x0000006c006c7308 */ /* 0x000fe20000000800 */
[----:B------:R-:W0:Y:S07]  /*96f0*/  SHFL.BFLY PT, R109, R8, 0x1, 0x1f ;  /* 0x0c201f00086d7f89 */ /* 0x000e2e00000e0000 */
[----:B------:R-:W-:Y:S08]  /*9700*/  MUFU.EX2 R101, R101 ;  /* 0x0000006500657308 */ /* 0x000ff00000000800 */
[----:B------:R-:W-:Y:S08]  /*9710*/  MUFU.EX2 R110, R110 ;  /* 0x0000006e006e7308 */ /* 0x000ff00000000800 */
[----:B------:R-:W-:Y:S01]  /*9720*/  MUFU.EX2 R103, R103 ;  /* 0x0000006700677308 */ /* 0x000fe20000000800 */
[----:B0-----:R-:W-:-:S05]  /*9730*/  FMNMX.FTZ R8, R8, R109, !PT ;  /* 0x0000006d08087209 */ /* 0x001fca0007810000 */
[----:B------:R-:W-:Y:S01]  /*9740*/  FADD.FTZ R2, -R8, R13 ;  /* 0x0000000d08027221 */ /* 0x000fe20000010100 */
[----:B------:R-:W-:Y:S01]  /*9750*/  IMAD.U32 R13, RZ, RZ, UR6 ;  /* 0x00000006ff0d7e24 */ /* 0x000fe2000f8e00ff */
[----:B------:R-:W-:Y:S01]  /*9760*/  UMOV UR6, UR4 ;  /* 0x0000000400067c82 */ /* 0x000fe20008000000 */
[----:B------:R-:W-:Y:S01]  /*9770*/  MUFU.EX2 R112, R112 ;  /* 0x0000007000707308 */ /* 0x000fe20000000800 */
[----:B------:R-:W-:Y:S01]  /*9780*/  FMUL.FTZ R2, R2, R11 ;  /* 0x0000000b02027220 */ /* 0x000fe20000410000 */
[----:B------:R-:W-:Y:S01]  /*9790*/  @!P1 VIADD R13, R13, 0x2a840 ;  /* 0x0002a8400d0d9836 */ /* 0x000fe20000000000 */
[----:B------:R-:W-:-:S04]  /*97a0*/  UMOV UR4, UR37 ;  /* 0x0000002500047c82 */ /* 0x000fc80008000000 */
[----:B------:R-:W-:Y:S01]  /*97b0*/  @!P1 PRMT R13, RZ, 0x654, R13 ;  /* 0x00000654ff0d9816 */ /* 0x000fe2000000000d */
[----:B------:R-:W-:Y:S08]  /*97c0*/  MUFU.EX2 R2, R2 ;  /* 0x0000000200027308 */ /* 0x000ff00000000800 */
[----:B------:R-:W-:Y:S01]  /*97d0*/  MUFU.EX2 R105, R105 ;  /* 0x0000006900697308 */ /* 0x000fe20000000800 */
[----:B------:R-:W-:-:S02]  /*97e0*/  WARPGROUP.DEPBAR.LE gsb0, 0x0 ;  /* 0x00008000000079c5 */ /* 0x000fc40000010000 */
[----:B------:R-:W-:Y:S01]  /*97f0*/  WARPGROUP.ARRIVE ;  /* 0x00000000000079c5 */ /* 0x000fe20000000000 */
[-CC-:B------:R-:W-:Y:S01]  /*9800*/  FFMA.FTZ R144, R158, R11.reuse, -R111.reuse ;  /* 0x0000000b9e907223 */ /* 0x180fe2000001086f */
[-C--:B------:R-:W-:Y:S01]  /*9810*/  FFMA.FTZ R146, R180, R11.reuse, -R111 ;  /* 0x0000000bb4927223 */ /* 0x080fe2000001086f */
[----:B------:R-:W-:Y:S02]  /*9820*/  FMUL.FTZ R111, R8, R11 ;  /* 0x0000000b086f7220 */ /* 0x000fe40000410000 */
[----:B------:R-:W-:Y:S01]  /*9830*/  MUFU.EX2 R116, R116 ;  /* 0x0000007400747308 */ /* 0x000fe20000000800 */
[----:B--2---:R-:W-:Y:S01]  /*9840*/  F2FP.F16.F32.PACK_AB R158, R162, R89 ;  /* 0x00000059a29e723e */ /* 0x004fe200000000ff */
[----:B------:R-:W-:Y:S01]  /*9850*/  HGMMA.64x128x16.F32 R24, R140, gdesc[UR12].tnspB, R24, gsb0 ;  /* 0x41e0000c8c187df0 */ /* 0x000fe20008000818 */
[-CC-:B------:R-:W-:Y:S01]  /*9860*/  FFMA.FTZ R14, R14, R11.reuse, -R111.reuse ;  /* 0x0000000b0e0e7223 */ /* 0x180fe2000001086f */
[-CC-:B------:R-:W-:Y:S01]  /*9870*/  FFMA.FTZ R20, R20, R11.reuse, -R111.reuse ;  /* 0x0000000b14147223 */ /* 0x180fe2000001086f */
[-CC-:B------:R-:W-:Y:S01]  /*9880*/  FFMA.FTZ R88, R88, R11.reuse, -R111.reuse ;  /* 0x0000000b58587223 */ /* 0x180fe2000001086f */
[-CC-:B------:R-:W-:Y:S01]  /*9890*/  FFMA.FTZ R90, R90, R11.reuse, -R111.reuse ;  /* 0x0000000b5a5a7223 */ /* 0x180fe2000001086f */
[-CC-:B------:R-:W-:Y:S01]  /*98a0*/  FFMA.FTZ R92, R92, R11.reuse, -R111.reuse ;  /* 0x0000000b5c5c7223 */ /* 0x180fe2000001086f */
[----:B------:R0:W1:Y:S01]  /*98b0*/  MUFU.EX2 R157, R14 ;  /* 0x0000000e009d7308 */ /* 0x0000620000000800 */
[-CC-:B------:R-:W-:Y:S01]  /*98c0*/  FFMA.FTZ R94, R94, R11.reuse, -R111.reuse ;  /* 0x0000000b5e5e7223 */ /* 0x180fe2000001086f */
[-CC-:B------:R-:W-:Y:S01]  /*98d0*/  FFMA.FTZ R96, R96, R11.reuse, -R111.reuse ;  /* 0x0000000b60607223 */ /* 0x180fe2000001086f */
[-CC-:B------:R-:W-:Y:S01]  /*98e0*/  FFMA.FTZ R98, R98, R11.reuse, -R111.reuse ;  /* 0x0000000b62627223 */ /* 0x180fe2000001086f */
[-CC-:B------:R-:W-:Y:S01]  /*98f0*/  FFMA.FTZ R100, R100, R11.reuse, -R111.reuse ;  /* 0x0000000b64647223 */ /* 0x180fe2000001086f */
[-CC-:B------:R-:W-:Y:S01]  /*9900*/  FFMA.FTZ R102, R102, R11.reuse, -R111.reuse ;  /* 0x0000000b66667223 */ /* 0x180fe2000001086f */
[-CC-:B------:R-:W-:Y:S01]  /*9910*/  FFMA.FTZ R104, R104, R11.reuse, -R111.reuse ;  /* 0x0000000b68687223 */ /* 0x180fe2000001086f */
[----:B------:R-:W-:Y:S01]  /*9920*/  FFMA.FTZ R192, R192, R11, -R111 ;  /* 0x0000000bc0c07223 */ /* 0x000fe2000001086f */
[----:B------:R-:W2:Y:S01]  /*9930*/  MUFU.EX2 R20, R20 ;  /* 0x0000001400147308 */ /* 0x000ea20000000800 */
[----:B0-----:R-:W-:-:S02]  /*9940*/  IMAD.U32 R14, RZ, RZ, UR11 ;  /* 0x0000000bff0e7e24 */ /* 0x001fc4000f8e00ff */
[-CC-:B------:R-:W-:Y:S01]  /*9950*/  FFMA.FTZ R114, R114, R11.reuse, -R111.reuse ;  /* 0x0000000b72727223 */ /* 0x180fe2000001086f */
[-CC-:B------:R-:W-:Y:S01]  /*9960*/  FFMA.FTZ R194, R194, R11.reuse, -R111.reuse ;  /* 0x0000000bc2c27223 */ /* 0x180fe2000001086f */
[-CC-:B------:R-:W-:Y:S01]  /*9970*/  FFMA.FTZ R118, R118, R11.reuse, -R111.reuse ;  /* 0x0000000b76767223 */ /* 0x180fe2000001086f */
[-CC-:B------:R-:W-:Y:S01]  /*9980*/  FFMA.FTZ R148, R148, R11.reuse, -R111.reuse ;  /* 0x0000000b94947223 */ /* 0x180fe2000001086f */
[-CC-:B------:R-:W-:Y:S01]  /*9990*/  FFMA.FTZ R122, R122, R11.reuse, -R111.reuse ;  /* 0x0000000b7a7a7223 */ /* 0x180fe2000001086f */
[-C--:B------:R-:W-:Y:S01]  /*99a0*/  FFMA.FTZ R150, R150, R11.reuse, -R111 ;  /* 0x0000000b96967223 */ /* 0x080fe2000001086f */
[----:B------:R-:W0:Y:S01]  /*99b0*/  MUFU.EX2 R159, R88 ;  /* 0x00000058009f7308 */ /* 0x000e220000000800 */
[----:B-1----:R-:W-:Y:S01]  /*99c0*/  FFMA.FTZ R6, R2, R6, R157 ;  /* 0x0000000602067223 */ /* 0x002fe2000001009d */
[-CC-:B------:R-:W-:Y:S01]  /*99d0*/  FFMA.FTZ R126, R126, R11.reuse, -R111.reuse ;  /* 0x0000000b7e7e7223 */ /* 0x180fe2000001086f */
[-CC-:B------:R-:W-:Y:S01]  /*99e0*/  FFMA.FTZ R196, R196, R11.reuse, -R111.reuse ;  /* 0x0000000bc4c47223 */ /* 0x180fe2000001086f */
[-CC-:B------:R-:W-:Y:S01]  /*99f0*/  FFMA.FTZ R130, R130, R11.reuse, -R111.reuse ;  /* 0x0000000b82827223 */ /* 0x180fe2000001086f */
[-CC-:B------:R-:W-:Y:S01]  /*9a00*/  FFMA.FTZ R198, R198, R11.reuse, -R111.reuse ;  /* 0x0000000bc6c67223 */ /* 0x180fe2000001086f */
[-CC-:B------:R-:W-:Y:S01]  /*9a10*/  FFMA.FTZ R134, R134, R11.reuse, -R111.reuse ;  /* 0x0000000b86867223 */ /* 0x180fe2000001086f */
[----:B------:R-:W-:Y:S01]  /*9a20*/  FFMA.FTZ R111, R200, R11, -R111 ;  /* 0x0000000bc86f7223 */ /* 0x000fe2000001086f */
        /* <DEDUP_REMOVED lines=11> */
[----:B0-----:R-:W-:-:S07]  /*9ae0*/  F2FP.F16.F32.PACK_AB R152, R144, R91 ;  /* 0x0000005b9098723e */ /* 0x001fce00000000ff */
        /* <DEDUP_REMOVED lines=21> */
[----:B0-----:R-:W-:Y:S01]  /*9c40*/  FADD.FTZ R6, R145, R6 ;  /* 0x0000000691067221 */ /* 0x001fe20000010000 */
[----:B------:R-:W-:Y:S02]  /*9c50*/  WARPGROUP.DEPBAR.LE gsb0, 0x0 ;  /* 0x00008000000079c5 */ /* 0x000fe40000010000 */
[----:B------:R-:W-:-:S04]  /*9c60*/  WARPGROUP.ARRIVE ;  /* 0x00000000000079c5 */ /* 0x000fc80000000000 */
[----:B------:R-:W-:Y:S01]  /*9c70*/  MUFU.EX2 R141, R122 ;  /* 0x0000007a008d7308 */ /* 0x000fe20000000800 */
[C---:B-1----:R-:W-:Y:S01]  /*9c80*/  FADD.FTZ R6, R194.reuse, R6 ;  /* 0x00000006c2067221 */ /* 0x042fe20000010000 */
[----:B------:R-:W-:Y:S02]  /*9c90*/  F2FP.F16.F32.PACK_AB R145, R194, R145 ;  /* 0x00000091c291723e */ /* 0x000fe400000000ff */
[----:B------:R-:W-:Y:S01]  /*9ca0*/  F2FP.F16.F32.PACK_AB R140, R112, R103 ;  /* 0x00000067708c723e */ /* 0x000fe200000000ff */
[----:B------:R-:W-:Y:S01]  /*9cb0*/  HGMMA.64x128x16.F32 R24, R136, gdesc[UR4].tnspB, R24, gsb0 ;  /* 0x41e0000488187df0 */ /* 0x000fe20008000818 */
[----:B--2---:R-:W-:Y:S01]  /*9cc0*/  FADD.FTZ R6, R147, R6 ;  /* 0x0000000693067221 */ /* 0x004fe20000010000 */
[----:B------:R-:W-:Y:S01]  /*9cd0*/  F2FP.F16.F32.PACK_AB R142, R116, R105 ;  /* 0x00000069748e723e */ /* 0x000fe200000000ff */
[----:B------:R0:W-:Y:S08]  /*9ce0*/  MUFU.EX2 R88, R150 ;  /* 0x0000009600587308 */ /* 0x0001f00000000800 */
[----:B------:R-:W-:Y:S01]  /*9cf0*/  MUFU.EX2 R143, R126 ;  /* 0x0000007e008f7308 */ /* 0x000fe20000000800 */
[----:B0-----:R-:W-:-:S07]  /*9d00*/  F2FP.F16.F32.PACK_AB R150, R106, R97 ;  /* 0x000000616a96723e */ /* 0x001fce00000000ff */
[----:B------:R-:W-:Y:S08]  /*9d10*/  MUFU.EX2 R196, R196 ;  /* 0x000000c400c47308 */ /* 0x000ff00000000800 */
[----:B------:R-:W-:Y:S08]  /*9d20*/  MUFU.EX2 R107, R107 ;  /* 0x0000006b006b7308 */ /* 0x000ff00000000800 */
[----:B------:R-:W0:Y:S08]  /*9d30*/  MUFU.EX2 R120, R120 ;  /* 0x0000007800787308 */ /* 0x000e300000000800 */
[----:B------:R-:W-:Y:S08]  /*9d40*/  MUFU.EX2 R198, R198 ;  /* 0x000000c600c67308 */ /* 0x000ff00000000800 */
[----:B------:R-:W-:Y:S08]  /*9d50*/  MUFU.EX2 R109, R132 ;  /* 0x00000084006d7308 */ /* 0x000ff00000000800 */
[----:B------:R-:W1:Y:S08]  /*9d60*/  MUFU.EX2 R124, R124 ;  /* 0x0000007c007c7308 */ /* 0x000e700000000800 */
[----:B------:R-:W-:Y:S01]  /*9d70*/  MUFU.EX2 R111, R111 ;  /* 0x0000006f006f7308 */ /* 0x000fe20000000800 */
[----:B------:R-:W-:-:S02]  /*9d80*/  WARPGROUP.DEPBAR.LE gsb0, 0x0 ;  /* 0x00008000000079c5 */ /* 0x000fc40000010000 */
[----:B------:R2:W-:Y:S05]  /*9d90*/  @!P1 SYNCS.ARRIVE.TRANS64.RED.A1T0 RZ, [R13+URZ], RZ ;  /* 0x000000ff0dff99a7 */ /* 0x0005ea000810043f */
[----:B------:R-:W-:Y:S01]  /*9da0*/  MUFU.EX2 R137, R130 ;  /* 0x0000008200897308 */ /* 0x000fe20000000800 */
[----:B0-----:R-:W-:Y:S02]  /*9db0*/  F2FP.F16.F32.PACK_AB R136, R120, R107 ;  /* 0x0000006b7888723e */ /* 0x001fe400000000ff */
[----:B-1----:R-:W-:Y:S01]  /*9dc0*/  F2FP.F16.F32.PACK_AB R138, R124, R109 ;  /* 0x0000006d7c8a723e */ /* 0x002fe200000000ff */
[----:B--2---:R-:W-:Y:S02]  /*9dd0*/  @!P1 VIADD R13, R14, 0x2a860 ;  /* 0x0002a8600e0d9836 */ /* 0x004fe40000000000 */
[----:B------:R-:W-:-:S02]  /*9de0*/  FADD.FTZ R14, R160, R7 ;  /* 0x00000007a00e7221 */ /* 0x000fc40000010000 */
[----:B------:R-:W-:Y:S01]  /*9df0*/  MUFU.EX2 R139, R134 ;  /* 0x00000086008b7308 */ /* 0x000fe20000000800 */
[----:B------:R-:W-:Y:S02]  /*9e00*/  IMAD.MOV.U32 R160, RZ, RZ, R9 ;  /* 0x000000ffffa07224 */ /* 0x000fe400078e0009 */
[----:B------:R-:W-:Y:S01]  /*9e10*/  FADD.FTZ R7, R89, R14 ;  /* 0x0000000e59077221 */ /* 0x000fe20000010000 */
[----:B------:R-:W-:-:S03]  /*9e20*/  @!P1 PRMT R13, RZ, 0x654, R13 ;  /* 0x00000654ff0d9816 */ /* 0x000fc6000000000d */
[----:B------:R-:W-:Y:S01]  /*9e30*/  FADD.FTZ R14, R162, R7 ;  /* 0x00000007a20e7221 */ /* 0x000fe20000010000 */
[----:B------:R0:W-:Y:S01]  /*9e40*/  @!P1 SYNCS.ARRIVE.TRANS64.RED.A1T0 RZ, [R13+URZ], RZ ;  /* 0x000000ff0dff99a7 */ /* 0x0001e2000810043f */
[C---:B------:R-:W-:Y:S01]  /*9e50*/  ISETP.GT.AND P1, PT, R10.reuse, R15, PT ;  /* 0x0000000f0a00720c */ /* 0x040fe20003f24270 */
[----:B------:R-:W-:Y:S02]  /*9e60*/  VIADD R10, R10, 0xffffffff ;  /* 0xffffffff0a0a7836 */ /* 0x000fe40000000000 */
[----:B------:R-:W-:-:S04]  /*9e70*/  FADD.FTZ R7, R91, R14 ;  /* 0x0000000e5b077221 */ /* 0x000fc80000010000 */
[----:B------:R-:W-:Y:S01]  /*9e80*/  FADD.FTZ R14, R144, R7 ;  /* 0x00000007900e7221 */ /* 0x000fe20000010000 */
[----:B0-----:R0:W1:Y:S01]  /*9e90*/  MUFU.EX2 R13, R148 ;  /* 0x00000094000d7308 */ /* 0x0010620000000800 */
[----:B------:R-:W-:Y:S02]  /*9ea0*/  F2FP.F16.F32.PACK_AB R144, R108, R99 ;  /* 0x000000636c90723e */ /* 0x000fe400000000ff */
[----:B------:R-:W-:-:S04]  /*9eb0*/  FADD.FTZ R7, R93, R14 ;  /* 0x0000000e5d077221 */ /* 0x000fc80000010000 */
[----:B------:R-:W-:Y:S01]  /*9ec0*/  FADD.FTZ R14, R146, R7 ;  /* 0x00000007920e7221 */ /* 0x000fe20000010000 */
[----:B------:R-:W-:Y:S02]  /*9ed0*/  F2FP.F16.F32.PACK_AB R146, R110, R101 ;  /* 0x000000656e92723e */ /* 0x000fe400000000ff */
[----:B0-----:R-:W-:Y:S01]  /*9ee0*/  F2FP.F16.F32.PACK_AB R148, R176, R95 ;  /* 0x0000005fb094723e */ /* 0x001fe200000000ff */
[----:B------:R-:W-:-:S04]  /*9ef0*/  FADD.FTZ R7, R95, R14 ;  /* 0x0000000e5f077221 */ /* 0x000fc80000010000 */
[----:B------:R-:W-:Y:S01]  /*9f00*/  FADD.FTZ R14, R176, R7 ;  /* 0x00000007b00e7221 */ /* 0x000fe20000010000 */
[C---:B-1----:R-:W-:Y:S01]  /*9f10*/  FADD.FTZ R6, R13.reuse, R6 ;  /* 0x000000060d067221 */ /* 0x042fe20000010000 */
[----:B------:R-:W-:Y:S02]  /*9f20*/  F2FP.F16.F32.PACK_AB R147, R13, R147 ;  /* 0x000000930d93723e */ /* 0x000fe400000000ff */
[----:B------:R-:W-:Y:S01]  /*9f30*/  FADD.FTZ R7, R97, R14 ;  /* 0x0000000e61077221 */ /* 0x000fe20000010000 */
[----:B------:R-:W-:Y:S02]  /*9f40*/  IMAD.MOV.U32 R13, RZ, RZ, R8 ;  /* 0x000000ffff0d7224 */ /* 0x000fe400078e0008 */
[----:B------:R-:W-:Y:S01]  /*9f50*/  FADD.FTZ R6, R141, R6 ;  /* 0x000000068d067221 */ /* 0x000fe20000010000 */
[----:B------:R-:W-:Y:S01]  /*9f60*/  F2FP.F16.F32.PACK_AB R141, R88, R141 ;  /* 0x0000008d588d723e */ /* 0x000fe200000000ff */
[----:B------:R-:W-:Y:S02]  /*9f70*/  FADD.FTZ R14, R106, R7 ;  /* 0x000000076a0e7221 */ /* 0x000fe40000010000 */
[----:B------:R-:W-:-:S02]  /*9f80*/  FADD.FTZ R6, R88, R6 ;  /* 0x0000000658067221 */ /* 0x000fc40000010000 */
[----:B------:R-:W-:Y:S02]  /*9f90*/  FADD.FTZ R7, R99, R14 ;  /* 0x0000000e63077221 */ /* 0x000fe40000010000 */
[----:B------:R-:W-:Y:S01]  /*9fa0*/  FADD.FTZ R6, R143, R6 ;  /* 0x000000068f067221 */ /* 0x000fe20000010000 */
[----:B------:R-:W-:Y:S01]  /*9fb0*/  F2FP.F16.F32.PACK_AB R143, R196, R143 ;  /* 0x0000008fc48f723e */ /* 0x000fe200000000ff */
[----:B------:R-:W-:Y:S02]  /*9fc0*/  FADD.FTZ R14, R108, R7 ;  /* 0x000000076c0e7221 */ /* 0x000fe40000010000 */
[----:B------:R-:W-:Y:S02]  /*9fd0*/  FADD.FTZ R6, R196, R6 ;  /* 0x00000006c4067221 */ /* 0x000fe40000010000 */
[----:B------:R-:W-:Y:S02]  /*9fe0*/  FADD.FTZ R7, R101, R14 ;  /* 0x0000000e65077221 */ /* 0x000fe40000010000 */
[----:B------:R-:W-:Y:S01]  /*9ff0*/  FADD.FTZ R6, R137, R6 ;  /* 0x0000000689067221 */ /* 0x000fe20000010000 */
[----:B------:R-:W-:Y:S01]  /*a000*/  F2FP.F16.F32.PACK_AB R137, R198, R137 ;  /* 0x00000089c689723e */ /* 0x000fe200000000ff */
[----:B------:R-:W-:-:S02]  /*a010*/  FADD.FTZ R14, R110, R7 ;  /* 0x000000076e0e7221 */ /* 0x000fc40000010000 */
[----:B------:R-:W-:Y:S02]  /*a020*/  FADD.FTZ R6, R198, R6 ;  /* 0x00000006c6067221 */ /* 0x000fe40000010000 */
[----:B------:R-:W-:Y:S02]  /*a030*/  FADD.FTZ R7, R103, R14 ;  /* 0x0000000e67077221 */ /* 0x000fe40000010000 */
[----:B------:R-:W-:Y:S01]  /*a040*/  FADD.FTZ R6, R139, R6 ;  /* 0x000000068b067221 */ /* 0x000fe20000010000 */
[C---:B------:R-:W-:Y:S01]  /*a050*/  F2FP.F16.F32.PACK_AB R139, R111.reuse, R139 ;  /* 0x0000008b6f8b723e */ /* 0x040fe200000000ff */
[----:B------:R-:W-:Y:S02]  /*a060*/  FADD.FTZ R14, R112, R7 ;  /* 0x00000007700e7221 */ /* 0x000fe40000010000 */
[----:B------:R-:W-:Y:S02]  /*a070*/  FADD.FTZ R6, R111, R6 ;  /* 0x000000066f067221 */ /* 0x000fe40000010000 */
[----:B------:R-:W-:-:S04]  /*a080*/  FADD.FTZ R7, R105, R14 ;  /* 0x0000000e69077221 */ /* 0x000fc80000010000 */
[----:B------:R-:W-:-:S04]  /*a090*/  FADD.FTZ R14, R116, R7 ;  /* 0x00000007740e7221 */ /* 0x000fc80000010000 */
[----:B------:R-:W-:-:S04]  /*a0a0*/  FADD.FTZ R7, R107, R14 ;  /* 0x0000000e6b077221 */ /* 0x000fc80000010000 */
[----:B------:R-:W-:-:S04]  /*a0b0*/  FADD.FTZ R14, R120, R7 ;  /* 0x00000007780e7221 */ /* 0x000fc80000010000 */
[----:B------:R-:W-:-:S04]  /*a0c0*/  FADD.FTZ R7, R109, R14 ;  /* 0x0000000e6d077221 */ /* 0x000fc80000010000 */
[----:B------:R-:W-:Y:S01]  /*a0d0*/  FADD.FTZ R7, R124, R7 ;  /* 0x000000077c077221 */ /* 0x000fe20000010000 */
[----:B------:R-:W-:Y:S06]  /*a0e0*/  @P1 BRA `(.L_x_1114) ;  /* 0xffffffdc00781947 */ /* 0x000fec000383ffff */
.L_x_1105:
[----:B------:R-:W-:-:S13]  /*a0f0*/  ISETP.GE.AND P1, PT, R10, R23, PT ;  /* 0x000000170a00720c */ /* 0x000fda0003f26270 */
[----:B------:R-:W-:Y:S05]  /*a100*/  @!P1 BRA `(.L_x_1115) ;  /* 0x0000003000f09947 */ /* 0x000fea0003800000 */
[----:B------:R-:W-:Y:S01]  /*a110*/  IMAD.IADD R20, R16, 0x1, -R17 ;  /* 0x0000000110147824 */ /* 0x000fe200078e0a11 */
[----:B------:R-:W-:Y:S01]  /*a120*/  UMOV UR38, UR36 ;  /* 0x0000002400267c82 */ /* 0x000fe20008000000 */
[----:B------:R-:W-:Y:S01]  /*a130*/  IMAD.MOV.U32 R13, RZ, RZ, R8 ;  /* 0x000000ffff0d7224 */ /* 0x000fe200078e0008 */
[----:B------:R-:W-:Y:S01]  /*a140*/  UMOV UR4, UR37 ;  /* 0x0000002500047c82 */ /* 0x000fe20008000000 */
[----:B------:R-:W-:Y:S01]  /*a150*/  IMAD.MOV.U32 R14, RZ, RZ, R9 ;  /* 0x000000ffff0e7224 */ /* 0x000fe200078e0009 */
[----:B------:R-:W-:Y:S01]  /*a160*/  IADD3 R161, R20, 0x8, R3 ;  /* 0x0000000814a17810 */ /* 0x000fe20007ffe003 */
[----:B------:R-:W-:Y:S01]  /*a170*/  IMAD.IADD R15, R3, 0x1, R20 ;  /* 0x00000001030f7824 */ /* 0x000fe200078e0214 */
[----:B------:R-:W-:Y:S01]  /*a180*/  ULDC UR51, c[0x0][0x9e4] ;  /* 0x0002790000337ab9 */ /* 0x000fe20000000800 */
[----:B------:R-:W-:Y:S01]  /*a190*/  ULDC UR5, c[0x0][0x9d8] ;  /* 0x0002760000057ab9 */ /* 0x000fe20000000800 */
[----:B------:R-:W-:Y:S01]  /*a1a0*/  LOP3.LUT R21, RZ, R161, RZ, 0x33, !PT ;  /* 0x000000a1ff157212 */ /* 0x000fe200078e33ff */
[----:B------:R-:W-:-:S06]  /*a1b0*/  ULDC UR54, c[0x0][0x9e0] ;  /* 0x0002780000367ab9 */ /* 0x000fcc0000000800 */
.L_x_1132:
[----:B------:R-:W-:-:S04]  /*a1c0*/  UIADD3 UR6, UR4, 0x1, URZ ;  /* 0x0000000104067890 */ /* 0x000fc8000fffe03f */
[----:B------:R-:W-:-:S04]  /*a1d0*/  UISETP.NE.AND UP0, UPT, UR6, 0x2, UPT ;  /* 0x000000020600788c */ /* 0x000fc8000bf05270 */
[----:B------:R-:W-:Y:S02]  /*a1e0*/  USEL UR36, URZ, 0x1, UP0 ;  /* 0x000000013f247887 */ /* 0x000fe40008000000 */
[----:B------:R-:W-:Y:S02]  /*a1f0*/  USEL UR37, UR6, URZ, UP0 ;  /* 0x0000003f06257287 */ /* 0x000fe40008000000 */
[----:B------:R-:W-:Y:S01]  /*a200*/  ULOP3.LUT UR36, UR38, UR36, URZ, 0x3c, !UPT ;  /* 0x0000002426247292 */ /* 0x000fe2000f8e3c3f */
[----:B------:R-:W-:Y:S11]  /*a210*/  @!P0 BRA `(.L_x_1116) ;  /* 0x0000000000048947 */ /* 0x000ff60003800000 */
[----:B------:R-:W-:Y:S01]  /*a220*/  BPT.TRAP 0x1 ;  /* 0x000000040000795c */ /* 0x000fe20000300000 */
.L_x_1116:
[----:B------:R-:W-:Y:S01]  /*a230*/  ULEA UR6, UR37, UR39, 0x3 ;  /* 0x0000002725067291 */ /* 0x000fe2000f8e183f */
[----:B------:R-:W-:-:S05]  /*a240*/  IMAD.U32 R8, RZ, RZ, UR36 ;  /* 0x00000024ff087e24 */ /* 0x000fca000f8e00ff */
[----:B------:R-:W-:-:S04]  /*a250*/  SHF.L.U32 R8, R8, 0x1f, RZ ;  /* 0x0000001f08087819 */ /* 0x000fc800000006ff */
[----:B------:R0:W1:Y:S01]  /*a260*/  SYNCS.PHASECHK.TRANS64.TRYWAIT P1, [UR6+0x2a830], R8 ;  /* 0x02a83008ff0075a7 */ /* 0x0000620008020146 */
[----:B------:R-:W-:Y:S05]  /*a270*/  @!P0 BRA `(.L_x_1117) ;  /* 0x0000000000048947 */ /* 0x000fea0003800000 */
[----:B------:R-:W-:Y:S01]  /*a280*/  BPT.TRAP 0x1 ;  /* 0x000000040000795c */ /* 0x000fe20000300000 */
.L_x_1117:
[----:B-1----:R-:W-:Y:S05]  /*a290*/  @P1 BRA `(.L_x_1118) ;  /* 0x0000000000081947 */ /* 0x002fea0003800000 */
[----:B------:R-:W1:Y:S02]  /*a2a0*/  SYNCS.PHASECHK.TRANS64.TRYWAIT P1, [UR6+0x2a830], R8 ;  /* 0x02a83008ff0075a7 */ /* 0x000e640008020146 */
[----:B-1----:R-:W-:Y:S05]  /*a2b0*/  @!P1 BRA `(.L_x_1119) ;  /* 0x000000b400609947 */ /* 0x002fea0003800000 */
.L_x_1118:
        /* <DEDUP_REMOVED lines=135> */
.L_x_1120:
[----:B------:R-:W-:Y:S01]  /*ab30*/  ULEA UR11, UR4, UR39, 0x3 ;  /* 0x00000027040b7291 */ /* 0x000fe2000f8e183f */
[----:B------:R-:W-:-:S05]  /*ab40*/  IMAD.U32 R0, RZ, RZ, UR38 ;  /* 0x00000026ff007e24 */ /* 0x000fca000f8e00ff */
[----:B------:R-:W-:-:S04]  /*ab50*/  SHF.L.U32 R0, R0, 0x1f, RZ ;  /* 0x0000001f00007819 */ /* 0x000fc800000006ff */
[----:B------:R2:W3:Y:S01]  /*ab60*/  SYNCS.PHASECHK.TRANS64.TRYWAIT P1, [UR11+0x2a850], R0 ;  /* 0x02a85000ff0075a7 */ /* 0x0004e2000802014b */
[----:B------:R-:W-:Y:S05]  /*ab70*/  @!P0 BRA `(.L_x_1121) ;  /* 0x0000000000048947 */ /* 0x000fea0003800000 */
[----:B------:R-:W-:Y:S01]  /*ab80*/  BPT.TRAP 0x1 ;  /* 0x000000040000795c */ /* 0x000fe20000300000 */
.L_x_1121:
[----:B---3--:R-:W-:Y:S05]  /*ab90*/  @P1 BRA `(.L_x_1122) ;  /* 0x0000000000081947 */ /* 0x008fea0003800000 */
[----:B------:R-:W3:Y:S02]  /*aba0*/  SYNCS.PHASECHK.TRANS64.TRYWAIT P1, [UR11+0x2a850], R0 ;  /* 0x02a85000ff0075a7 */ /* 0x000ee4000802014b */
[----:B---3--:R-:W-:Y:S05]  /*abb0*/  @!P1 BRA `(.L_x_1123) ;  /* 0x000000ac00389947 */ /* 0x008fea0003800000 */
.L_x_1122:
[----:B------:R-:W-:Y:S01]  /*abc0*/  UIADD3 UR7, UR39, 0x400, URZ ;  /* 0x0000040027077890 */ /* 0x000fe2000fffe03f */
[----:B------:R-:W-:Y:S01]  /*abd0*/  WARPGROUP.ARRIVE ;  /* 0x00000000000079c5 */ /* 0x000fe20000000000 */
[----:B------:R-:W-:-:S05]  /*abe0*/  UMOV UR15, 0x40000040 ;  /* 0x40000040000f7882 */ /* 0x000fca0000000000 */
[----:B------:R-:W3:Y:S01]  /*abf0*/  S2R R163, SR_TID.X ;  /* 0x0000000000a37919 */ /* 0x000ee20000002100 */
[----:B------:R-:W-:Y:S01]  /*ac00*/  USHF.R.U32.HI UR7, URZ, 0x4, UR7 ;  /* 0x000000043f077899 */ /* 0x000fe20008011607 */
[----:B------:R-:W-:Y:S01]  /*ac10*/  FMUL.FTZ R160, R101, UR5 ;  /* 0x0000000565a07c20 */ /* 0x000fe20008410000 */
[----:B------:R-:W-:Y:S02]  /*ac20*/  IMAD.U32 R101, RZ, RZ, UR6 ;  /* 0x00000006ff657e24 */ /* 0x000fe4000f8e00ff */
[----:B-12---:R-:W-:Y:S01]  /*ac30*/  FMUL.FTZ R0, R90, UR5 ;  /* 0x000000055a007c20 */ /* 0x006fe20008410000 */
[----:B------:R-:W-:Y:S01]  /*ac40*/  ULOP3.LUT UR7, UR7, 0x3fff, URZ, 0xc0, !UPT ;  /* 0x00003fff07077892 */ /* 0x000fe2000f8ec03f */
[----:B------:R-:W-:Y:S01]  /*ac50*/  FMUL.FTZ R90, R103, UR5 ;  /* 0x00000005675a7c20 */ /* 0x000fe20008410000 */
[----:B------:R-:W-:Y:S01]  /*ac60*/  FMUL.FTZ R103, R119, UR5 ;  /* 0x0000000577677c20 */ /* 0x000fe20008410000 */
[----:B------:R-:W-:Y:S01]  /*ac70*/  IMAD R119, R10, -0x60, RZ ;  /* 0xffffffa00a777824 */ /* 0x000fe200078e02ff */
[----:B------:R-:W-:Y:S01]  /*ac80*/  ULOP3.LUT UR7, UR7, 0x3000000, URZ, 0xfc, !UPT ;  /* 0x0300000007077892 */ /* 0x000fe2000f8efc3f */
[----:B0-----:R-:W-:Y:S01]  /*ac90*/  FMUL.FTZ R8, R88, UR5 ;  /* 0x0000000558087c20 */ /* 0x001fe20008410000 */
[----:B------:R-:W-:Y:S01]  /*aca0*/  FMUL.FTZ R2, R91, UR5 ;  /* 0x000000055b027c20 */ /* 0x000fe20008410000 */
[----:B------:R-:W-:Y:S01]  /*acb0*/  FMUL.FTZ R9, R94, UR5 ;  /* 0x000000055e097c20 */ /* 0x000fe20008410000 */
[----:B------:R-:W-:Y:S01]  /*acc0*/  UIMAD UR4, UR4, 0x600, UR7 ;  /* 0x00000600040478a4 */ /* 0x000fe2000f8e0207 */
[----:B------:R-:W-:Y:S01]  /*acd0*/  FMUL.FTZ R11, R95, UR5 ;  /* 0x000000055f0b7c20 */ /* 0x000fe20008410000 */
        /* <DEDUP_REMOVED lines=30> */
[----:B------:R-:W-:Y:S01]  /*aec0*/  @!P1 VIADD R101, R101, 0x2a840 ;  /* 0x0002a84065659836 */ /* 0x000fe20000000000 */
[----:B------:R-:W0:Y:S01]  /*aed0*/  MUFU.TANH R8, R8 ;  /* 0x0000000800087308 */ /* 0x000e220000002400 */
[----:B------:R-:W-:-:S07]  /*aee0*/  FMUL.FTZ R124, R124, UR5 ;  /* 0x000000057c7c7c20 */ /* 0x000fce0008410000 */
[----:B------:R-:W1:Y:S08]  /*aef0*/  MUFU.TANH R0, R0 ;  /* 0x0000000000007308 */ /* 0x000e700000002400 */
        /* <DEDUP_REMOVED lines=17> */
[----:B------:R-:W-:Y:S02]  /*b010*/  IADD3 R104, R119, 0x1, R16 ;  /* 0x0000000177687810 */ /* 0x000fe40007ffe010 */
[----:B------:R-:W0:Y:S01]  /*b020*/  MUFU.TANH R94, R94 ;  /* 0x0000005e005e7308 */ /* 0x000e220000002400 */
[----:B------:R-:W-:Y:S01]  /*b030*/  HGMMA.64x128x16.F32 R24, R152, gdesc[UR12].tnspB, R24, gsb0 ;  /* 0x41e0000c98187df0 */ /* 0x000fe20008000818 */
[----:B------:R-:W-:Y:S01]  /*b040*/  UMOV UR14, UR10 ;  /* 0x0000000a000e7c82 */ /* 0x000fe20008000000 */
[----:B------:R-:W-:Y:S01]  /*b050*/  UMOV UR15, 0x40000040 ;  /* 0x40000040000f7882 */ /* 0x000fe20000000000 */
[----:B------:R-:W-:Y:S01]  /*b060*/  UIADD3 UR10, UR4, 0x180, URZ ;  /* 0x00000180040a7890 */ /* 0x000fe2000fffe03f */
[----:B------:R-:W-:-:S03]  /*b070*/  IMAD.IADD R105, R104, 0x1, -R17 ;  /* 0x0000000168697824 */ /* 0x000fc600078e0a11 */
[----:B------:R-:W0:Y:S01]  /*b080*/  MUFU.TANH R158, R158 ;  /* 0x0000009e009e7308 */ /* 0x000e220000002400 */
[----:B------:R-:W-:-:S07]  /*b090*/  IMAD R105, R18, -0x2, R105 ;  /* 0xfffffffe12697824 */ /* 0x000fce00078e0269 */
        /* <DEDUP_REMOVED lines=18> */
[----:B------:R-:W-:-:S04]  /*b1c0*/  FMUL.FTZ R154, R130, UR5 ;  /* 0x00000005829a7c20 */ /* 0x000fc80008410000 */
[----:B------:R-:W-:Y:S01]  /*b1d0*/  HGMMA.64x128x16.F32 R24, R148, gdesc[UR12].tnspB, R24, gsb0 ;  /* 0x41e0000c94187df0 */ /* 0x000fe20008000818 */
[----:B------:R-:W-:Y:S01]  /*b1e0*/  UMOV UR14, UR10 ;  /* 0x0000000a000e7c82 */ /* 0x000fe20008000000 */
[----:B------:R-:W-:Y:S01]  /*b1f0*/  UMOV UR15, 0x40000040 ;  /* 0x40000040000f7882 */ /* 0x000fe20000000000 */
[----:B------:R-:W-:Y:S01]  /*b200*/  UIADD3 UR10, UR4, 0x200, URZ ;  /* 0x00000200040a7890 */ /* 0x000fe2000fffe03f */
[----:B------:R-:W0:Y:S01]  /*b210*/  MUFU.TANH R152, R152 ;  /* 0x0000009800987308 */ /* 0x000e220000002400 */
[----:B------:R-:W-:-:S07]  /*b220*/  UIADD3 UR4, UR4, 0x280, URZ ;  /* 0x0000028004047890 */ /* 0x000fce000fffe03f */
[----:B------:R-:W0:Y:S01]  /*b230*/  MUFU.TANH R154, R154 ;  /* 0x0000009a009a7308 */ /* 0x000e220000002400 */
[----:B------:R-:W-:Y:S02]  /*b240*/  WARPGROUP.DEPBAR.LE gsb0, 0x0 ;  /* 0x00008000000079c5 */ /* 0x000fe40000010000 */
[----:B------:R-:W-:Y:S01]  /*b250*/  WARPGROUP.ARRIVE ;  /* 0x00000000000079c5 */ /* 0x000fe20000000000 */
[----:B------:R-:W-:Y:S01]  /*b260*/  FMUL.FTZ R148, R123, UR5 ;  /* 0x000000057b947c20 */ /* 0x000fe20008410000 */
[----:B------:R-:W-:Y:S01]  /*b270*/  FMUL.FTZ R150, R126, UR5 ;  /* 0x000000057e967c20 */ /* 0x000fe20008410000 */
[----:B------:R-:W-:Y:S02]  /*b280*/  VIADD R126, R105, UR50 ;  /* 0x00000032697e7c36 */ /* 0x000fe40008000000 */
[----:B------:R-:W-:Y:S01]  /*b290*/  IMAD R123, R18, -0x2, R119 ;  /* 0xfffffffe127b7824 */ /* 0x000fe200078e0277 */
[----:B------:R-:W-:Y:S01]  /*b2a0*/  HGMMA.64x128x16.F32 R24, R144, gdesc[UR12].tnspB, R24, gsb0 ;  /* 0x41e0000c90187df0 */ /* 0x000fe20008000818 */
[----:B------:R-:W-:Y:S01]  /*b2b0*/  UMOV UR14, UR10 ;  /* 0x0000000a000e7c82 */ /* 0x000fe20008000000 */
[----:B------:R-:W-:Y:S01]  /*b2c0*/  UMOV UR15, 0x40000040 ;  /* 0x40000040000f7882 */ /* 0x000fe20000000000 */
[----:B------:R-:W0:Y:S01]  /*b2d0*/  MUFU.TANH R148, R148 ;  /* 0x0000009400947308 */ /* 0x000e220000002400 */
[----:B------:R-:W-:-:S07]  /*b2e0*/  IMAD.IADD R111, R3, 0x1, R126 ;  /* 0x00000001036f7824 */ /* 0x000fce00078e027e */
[----:B------:R-:W0:Y:S01]  /*b2f0*/  MUFU.TANH R150, R150 ;  /* 0x0000009600967308 */ /* 0x000e220000002400 */
        /* <DEDUP_REMOVED lines=8> */
[----:B------:R-:W-:Y:S01]  /*b380*/  UMOV UR14, UR4 ;  /* 0x00000004000e7c82 */ /* 0x000fe20008000000 */
[----:B------:R-:W-:Y:S01]  /*b390*/  UMOV UR15, 0x40000040 ;  /* 0x40000040000f7882 */ /* 0x000fe20000000000 */
[----:B------:R-:W-:Y:S01]  /*b3a0*/  FMUL.FTZ R107, R112, UR5 ;  /* 0x00000005706b7c20 */ /* 0x000fe20008410000 */
[----:B------:R-:W-:Y:S01]  /*b3b0*/  FMUL.FTZ R146, R122, UR5 ;  /* 0x000000057a927c20 */ /* 0x000fe20008410000 */
[----:B------:R-:W0:Y:S08]  /*b3c0*/  MUFU.TANH R144, R144 ;  /* 0x0000009000907308 */ /* 0x000e300000002400 */
[----:B------:R-:W0:Y:S08]  /*b3d0*/  MUFU.TANH R145, R145 ;  /* 0x0000009100917308 */ /* 0x000e300000002400 */
[----:B------:R-:W0:Y:S08]  /*b3e0*/  MUFU.TANH R89, R89 ;  /* 0x0000005900597308 */ /* 0x000e300000002400 */
[----:B------:R-:W0:Y:S08]  /*b3f0*/  MUFU.TANH R92, R92 ;  /* 0x0000005c005c7308 */ /* 0x000e300000002400 */
[----:B------:R-:W0:Y:S08]  /*b400*/  MUFU.TANH R107, R107 ;  /* 0x0000006b006b7308 */ /* 0x000e300000002400 */
[----:B------:R-:W0:Y:S08]  /*b410*/  MUFU.TANH R146, R146 ;  /* 0x0000009200927308 */ /* 0x000e300000002400 */
[----:B------:R-:W0:Y:S08]  /*b420*/  MUFU.TANH R101, R134 ;  /* 0x0000008600657308 */ /* 0x000e300000002400 */
[----:B------:R5:W0:Y:S02]  /*b430*/  MUFU.TANH R112, R124 ;  /* 0x0000007c00707308 */ /* 0x000a240000002400 */
[----:B-----5:R-:W-:-:S04]  /*b440*/  VIADD R124, R105, UR54 ;  /* 0x00000036697c7c36 */ /* 0x020fc80008000000 */
[----:B------:R-:W-:Y:S01]  /*b450*/  IMAD.IADD R109, R3, 0x1, R124 ;  /* 0x00000001036d7824 */ /* 0x000fe200078e027c */
[----:B------:R-:W-:Y:S02]  /*b460*/  WARPGROUP.DEPBAR.LE gsb0, 0x0 ;  /* 0x00008000000079c5 */ /* 0x000fe40000010000 */
[----:B------:R-:W-:Y:S01]  /*b470*/  WARPGROUP.ARRIVE ;  /* 0x00000000000079c5 */ /* 0x000fe20000000000 */
[----:B------:R-:W-:Y:S01]  /*b480*/  FMUL.FTZ R142, R108, UR5 ;  /* 0x000000056c8e7c20 */ /* 0x000fe20008410000 */
[----:B------:R-:W-:Y:S01]  /*b490*/  FMUL.FTZ R108, R113, UR5 ;  /* 0x00000005716c7c20 */ /* 0x000fe20008410000 */
[----:B------:R-:W-:-:S03]  /*b4a0*/  FMUL.FTZ R140, R118, UR5 ;  /* 0x00000005768c7c20 */ /* 0x000fc60008410000 */
[----:B------:R-:W-:Y:S01]  /*b4b0*/  HGMMA.64x128x16.F32 R24, R136, gdesc[UR12].tnspB, R24, gsb0 ;  /* 0x41e0000c88187df0 */ /* 0x000fe20008000818 */
[----:B------:R-:W0:Y:S08]  /*b4c0*/  MUFU.TANH R142, R142 ;  /* 0x0000008e008e7308 */ /* 0x000e300000002400 */
[----:B------:R-:W0:Y:S08]  /*b4d0*/  MUFU.TANH R108, R108 ;  /* 0x0000006c006c7308 */ /* 0x000e300000002400 */
[----:B------:R-:W0:Y:S01]  /*b4e0*/  MUFU.TANH R140, R140 ;  /* 0x0000008c008c7308 */ /* 0x000e220000002400 */
[----:B------:R-:W-:-:S02]  /*b4f0*/  WARPGROUP.DEPBAR.LE gsb0, 0x0 ;  /* 0x00008000000079c5 */ /* 0x000fc40000010000 */
[----:B------:R5:W-:Y:S01]  /*b500*/  @!P1 SYNCS.ARRIVE.TRANS64.RED.A1T0 RZ, [R102+URZ], RZ ;  /* 0x000000ff66ff99a7 */ /* 0x000be2000810043f */
[----:B------:R-:W-:Y:S01]  /*b510*/  ISETP.GE.AND P1, PT, R12, 0x1, PT ;  /* 0x000000010c00780c */ /* 0x000fe20003f26270 */
[----:B-----5:R-:W-:-:S06]  /*b520*/  FMUL.FTZ R102, R135, UR5 ;  /* 0x0000000587667c20 */ /* 0x020fcc0008410000 */
[----:B------:R-:W0:Y:S06]  /*b530*/  MUFU.TANH R102, R102 ;  /* 0x0000006600667308 */ /* 0x000e2c0000002400 */
[----:B-1234-:R-:W-:Y:S05]  /*b540*/  @!P1 BRA `(.L_x_1124) ;  /* 0x0000000000589947 */ /* 0x01efea0003800000 */
[----:B------:R-:W-:Y:S01]  /*b550*/  ISETP.GT.AND P1, PT, R15, -0x1, PT ;  /* 0xffffffff0f00780c */ /* 0x000fe20003f24270 */
[----:B------:R-:W-:-:S12]  /*b560*/  BSSY B0, `(.L_x_1125) ;  /* 0x0000011000007945 */ /* 0x000fd80003800000 */
[----:B------:R-:W-:Y:S05]  /*b570*/  @P1 BRA `(.L_x_1126) ;  /* 0x0000000000241947 */ /* 0x000fea0003800000 */
[----:B------:R-:W-:Y:S01]  /*b580*/  IMAD.U32 R118, RZ, RZ, UR51 ;  /* 0x00000033ff767e24 */ /* 0x000fe2000f8e00ff */
[----:B------:R-:W-:-:S04]  /*b590*/  IADD3 R110, R3, R16, -R17 ;  /* 0x00000010036e7210 */ /* 0x000fc80007ffe811 */
[----:B------:R-:W-:Y:S02]  /*b5a0*/  ISETP.NE.AND P1, PT, R118, 0x1, PT ;  /* 0x000000017600780c */ /* 0x000fe40003f25270 */
[----:B------:R-:W-:-:S11]  /*b5b0*/  LOP3.LUT R113, RZ, R110, RZ, 0x33, !PT ;  /* 0x0000006eff717212 */ /* 0x000fd600078e33ff */
[----:B------:R-:W1:Y:S02]  /*b5c0*/  @P1 LDC.64 R104, c[0x0][0x9e8] ;  /* 0x00027a00ff681b82 */ /* 0x000e640000000a00 */
[----:B-1----:R-:W-:-:S05]  /*b5d0*/  @P1 IMAD.HI.U32 R104, R113, R104, RZ ;  /* 0x0000006871681227 */ /* 0x002fca00078e00ff */
[----:B------:R-:W-:-:S04]  /*b5e0*/  @P1 SHF.R.U32.HI R113, RZ, R105, R104 ;  /* 0x00000069ff711219 */ /* 0x000fc80000011668 */
[----:B------:R-:W-:Y:S01]  /*b5f0*/  LOP3.LUT R104, RZ, R113, RZ, 0x33, !PT ;  /* 0x00000071ff687212 */ /* 0x000fe200078e33ff */
[----:B------:R-:W-:Y:S06]  /*b600*/  BRA `(.L_x_1127) ;  /* 0x0000000000187947 */ /* 0x000fec0003800000 */
.L_x_1126:
[----:B------:R-:W-:-:S05]  /*b610*/  IMAD.U32 R118, RZ, RZ, UR51 ;  /* 0x00000033ff767e24 */ /* 0x000fca000f8e00ff */
[----:B------:R-:W-:-:S13]  /*b620*/  ISETP.NE.AND P1, PT, R118, 0x1, PT ;  /* 0x000000017600780c */ /* 0x000fda0003f25270 */
[----:B------:R-:W1:Y:S02]  /*b630*/  @P1 LDC.64 R104, c[0x0][0x9e8] ;  /* 0x00027a00ff681b82 */ /* 0x000e640000000a00 */
[----:B-1----:R-:W-:-:S04]  /*b640*/  @P1 IMAD.HI.U32 R110, R15, R104, RZ ;  /* 0x000000680f6e1227 */ /* 0x002fc800078e00ff */
[----:B------:R-:W-:Y:S01]  /*b650*/  IMAD.MOV.U32 R104, RZ, RZ, R15 ;  /* 0x000000ffff687224 */ /* 0x000fe200078e000f */
[----:B------:R-:W-:-:S07]  /*b660*/  @P1 SHF.R.U32.HI R104, RZ, R105, R110 ;  /* 0x00000069ff681219 */ /* 0x000fce000001166e */
.L_x_1127:
[----:B------:R-:W-:Y:S05]  /*b670*/  BSYNC B0 ;  /* 0x0000000000007941 */ /* 0x000fea0003800000 */
.L_x_1125:
[----:B------:R-:W-:-:S05]  /*b680*/  IMAD R104, R104, R118, R123 ;  /* 0x0000007668687224 */ /* 0x000fca00078e027b */
[----:B------:R-:W-:Y:S02]  /*b690*/  VIADDMNMX R109, R104, R118, R109, PT ;  /* 0x00000076686d7246 */ /* 0x000fe4000380016d */
[----:B------:R-:W-:-:S07]  /*b6a0*/  VIMNMX R111, R111, R104, !PT ;  /* 0x000000686f6f7248 */ /* 0x000fce0007fe0100 */
.L_x_1124:
        /* <DEDUP_REMOVED lines=111> */
[----:B------:R-:W-:Y:S02]  /*bda0*/  ISETP.GE.AND P6, PT, R119, 0x5a, PT ;  /* 0x0000005a7700780c */ /* 0x000fe40003fc6270 */
[----:B------:R-:W-:Y:S02]  /*bdb0*/  IADD3 R8, R124, 0x8, R3 ;  /* 0x000000087c087810 */ /* 0x000fe40007ffe003 */
[----:B------:R-:W-:Y:S02]  /*bdc0*/  P2R R115, PR, RZ, 0x40 ;  /* 0x00000040ff737803 */ /* 0x000fe40000000000 */
[----:B------:R-:W-:-:S04]  /*bdd0*/  ISETP.GT.AND P6, PT, R111, 0x59, !P6 ;  /* 0x000000596f00780c */ /* 0x000fc800077c4270 */
[----:B------:R-:W-:-:S04]  /*bde0*/  ISETP.LT.OR P6, PT, R109, 0x5a, P6 ;  /* 0x0000005a6d00780c */ /* 0x000fc800037c1670 */
[----:B------:R-:W-:Y:S02]  /*bdf0*/  FSEL R106, R133, -INF , !P6 ;  /* 0xff800000856a7808 */ /* 0x000fe40007000000 */
[----:B------:R-:W-:-:S13]  /*be00*/  ISETP.GE.AND P6, PT, R12, 0x1, PT ;  /* 0x000000010c00780c */ /* 0x000fda0003fc6270 */
        /* <DEDUP_REMOVED lines=12> */
.L_x_1130:
[----:B------:R-:W-:Y:S02]  /*bed0*/  IMAD.U32 R124, RZ, RZ, UR51 ;  /* 0x00000033ff7c7e24 */ /* 0x000fe4000f8e00ff */
[----:B------:R-:W-:-:S03]  /*bee0*/  IMAD.MOV.U32 R97, RZ, RZ, R161 ;  /* 0x000000ffff617224 */ /* 0x000fc600078e00a1 */
[----:B------:R-:W-:-:S13]  /*bef0*/  ISETP.NE.AND P6, PT, R124, 0x1, PT ;  /* 0x000000017c00780c */ /* 0x000fda0003fc5270 */
[----:B------:R-:W0:Y:S02]  /*bf00*/  @P6 LDC.64 R120, c[0x0][0x9e8] ;  /* 0x00027a00ff786b82 */ /* 0x000e240000000a00 */
[----:B0-----:R-:W-:-:S05]  /*bf10*/  @P6 IMAD.HI.U32 R120, R161, R120, RZ ;  /* 0x00000078a1786227 */ /* 0x001fca00078e00ff */
[----:B------:R-:W-:-:S07]  /*bf20*/  @P6 SHF.R.U32.HI R97, RZ, R121, R120 ;  /* 0x00000079ff616219 */ /* 0x000fce0000011678 */
.L_x_1131:
[----:B------:R-:W-:Y:S05]  /*bf30*/  BSYNC B0 ;  /* 0x0000000000007941 */ /* 0x000fea0003800000 */
.L_x_1129:
[----:B------:R-:W-:-:S05]  /*bf40*/  IMAD R97, R97, R124, R123 ;  /* 0x0000007c61617224 */ /* 0x000fca00078e027b */
[----:B------:R-:W-:Y:S02]  /*bf50*/  VIADDMNMX R8, R97, R124, R8, PT ;  /* 0x0000007c61087246 */ /* 0x000fe40003800108 */
[----:B------:R-:W-:-:S07]  /*bf60*/  VIMNMX R93, R93, R97, !PT ;  /* 0x000000615d5d7248 */ /* 0x000fce0007fe0100 */
.L_x_1128:
[C---:B------:R-:W-:Y:S01]  /*bf70*/  ISETP.GT.AND P1, PT, R93.reuse, 0x1, !P1 ;  /* 0x000000015d00780c */ /* 0x040fe20004f24270 */
[----:B------:R-:W-:Y:S01]  /*bf80*/  UMOV UR38, UR36 ;  /* 0x0000002400267c82 */ /* 0x000fe20008000000 */
[----:B------:R-:W-:Y:S01]  /*bf90*/  ISETP.NE.AND P6, PT, R130, RZ, PT ;  /* 0x000000ff8200720c */ /* 0x000fe20003fc5270 */
[----:B------:R-:W-:Y:S01]  /*bfa0*/  UMOV UR4, UR37 ;  /* 0x0000002500047c82 */ /* 0x000fe20008000000 */
[----:B------:R-:W-:Y:S02]  /*bfb0*/  ISETP.LT.OR P1, PT, R8, 0x2, P1 ;  /* 0x000000020800780c */ /* 0x000fe40000f21670 */
[----:B------:R-:W-:Y:S02]  /*bfc0*/  ISETP.GT.AND P2, PT, R93, 0x8, !P2 ;  /* 0x000000085d00780c */ /* 0x000fe40005744270 */
[----:B------:R-:W-:Y:S02]  /*bfd0*/  FSEL R130, R2, -INF , !P1 ;  /* 0xff80000002827808 */ /* 0x000fe40004800000 */
[----:B------:R-:W-:-:S02]  /*bfe0*/  ISETP.NE.AND P1, PT, R113, RZ, PT ;  /* 0x000000ff7100720c */ /* 0x000fc40003f25270 */
[C---:B------:R-:W-:Y:S02]  /*bff0*/  ISETP.LT.OR P2, PT, R8.reuse, 0x9, P2 ;  /* 0x000000090800780c */ /* 0x040fe40001741670 */
[----:B------:R-:W-:Y:S02]  /*c000*/  ISETP.GT.AND P1, PT, R93, 0x9, !P1 ;  /* 0x000000095d00780c */ /* 0x000fe40004f24270 */
[----:B------:R-:W-:Y:S02]  /*c010*/  FSEL R2, R9, -INF , !P2 ;  /* 0xff80000009027808 */ /* 0x000fe40005000000 */
[----:B------:R-:W-:Y:S02]  /*c020*/  ISETP.LT.OR P1, PT, R8, 0xa, P1 ;  /* 0x0000000a0800780c */ /* 0x000fe40000f21670 */
[----:B------:R-:W-:Y:S02]  /*c030*/  ISETP.NE.AND P2, PT, R135, RZ, PT ;  /* 0x000000ff8700720c */ /* 0x000fe40003f45270 */
[----:B------:R-:W-:-:S02]  /*c040*/  FSEL R128, R11, -INF , !P1 ;  /* 0xff8000000b807808 */ /* 0x000fc40004800000 */
[----:B------:R-:W-:Y:S01]  /*c050*/  ISETP.NE.AND P1, PT, R127, RZ, PT ;  /* 0x000000ff7f00720c */ /* 0x000fe20003f25270 */
[----:B------:R-:W0:Y:S01]  /*c060*/  LDC R11, c[0x0][0x988] ;  /* 0x00026200ff0b7b82 */ /* 0x000e220000000800 */
        /* <DEDUP_REMOVED lines=81> */
[----:B------:R-:W-:-:S04]  /*c580*/  ISETP.NE.AND P1, PT, R117, RZ, PT ;  /* 0x000000ff7500720c */ /* 0x000fc80003f25270 */
        /* <DEDUP_REMOVED lines=32> */
[--C-:B------:R-:W-:Y:S01]  /*c790*/  FFMA.FTZ R93, R142, R11, -R115.reuse ;  /* 0x0000000b8e5d7223 */ /* 0x100fe20000010873 */
[----:B------:R-:W-:Y:S01]  /*c7a0*/  FSEL R142, R102, -INF , !P2 ;  /* 0xff800000668e7808 */ /* 0x000fe20005000000 */
[----:B------:R-:W-:Y:S01]  /*c7b0*/  MUFU.EX2 R89, R0 ;  /* 0x0000000000597308 */ /* 0x000fe20000000800 */
[----:B------:R-:W-:Y:S01]  /*c7c0*/  FMNMX.FTZ R91, R120, R91, !PT ;  /* 0x0000005b785b7209 */ /* 0x000fe20007810000 */
[-CC-:B------:R-:W-:Y:S01]  /*c7d0*/  FFMA.FTZ R176, R176, R11.reuse, -R115.reuse ;  /* 0x0000000bb0b07223 */ /* 0x180fe20000010873 */
[----:B------:R-:W-:Y:S01]  /*c7e0*/  FSEL R113, R9, RZ, P1 ;  /* 0x000000ff09717208 */ /* 0x000fe20000800000 */
        /* <DEDUP_REMOVED lines=12> */
[----:B------:R-:W-:Y:S01]  /*c8b0*/  MUFU.EX2 R91, R184 ;  /* 0x000000b8005b7308 */ /* 0x000fe20000000800 */
[----:B------:R-:W-:Y:S01]  /*c8c0*/  FMNMX.FTZ R95, R88, R95, !PT ;  /* 0x0000005f585f7209 */ /* 0x000fe20007810000 */
[-CC-:B------:R-:W-:Y:S01]  /*c8d0*/  FFMA.FTZ R118, R118, R11.reuse, -R115.reuse ;  /* 0x0000000b76767223 */ /* 0x180fe20000010873 */
[----:B------:R-:W-:Y:S01]  /*c8e0*/  LOP3.LUT P6, RZ, R163, 0x7f, RZ, 0xc0, !PT ;  /* 0x0000007fa3ff7812 */ /* 0x000fe200078cc0ff */
[--C-:B------:R-:W-:Y:S01]  /*c8f0*/  FFMA.FTZ R114, R114, R11, -R115.reuse ;  /* 0x0000000b72727223 */ /* 0x100fe20000010873 */
[----:B------:R-:W-:Y:S01]  /*c900*/  FMNMX.FTZ R97, R92, R95, !PT ;  /* 0x0000005f5c617209 */ /* 0x000fe20007810000 */
[-CC-:B------:R-:W-:Y:S01]  /*c910*/  FFMA.FTZ R136, R108, R11.reuse, -R115.reuse ;  /* 0x0000000b6c887223 */ /* 0x180fe20000010873 */
[----:B------:R-:W-:Y:S01]  /*c920*/  FFMA.FTZ R110, R110, R11, -R115 ;  /* 0x0000000b6e6e7223 */ /* 0x000fe20000010873 */
[----:B------:R-:W-:Y:S01]  /*c930*/  MUFU.EX2 R178, R178 ;  /* 0x000000b200b27308 */ /* 0x000fe20000000800 */
[----:B------:R-:W-:-:S04]  /*c940*/  FMNMX.FTZ R97, R94, R97, !PT ;  /* 0x000000615e617209 */ /* 0x000fc80007810000 */
[----:B------:R-:W-:-:S03]  /*c950*/  FMNMX.FTZ R97, R90, R97, !PT ;  /* 0x000000615a617209 */ /* 0x000fc60007810000 */
        /* <DEDUP_REMOVED lines=9> */
[----:B------:R0:W-:Y:S01]  /*c9f0*/  MUFU.EX2 R99, R158 ;  /* 0x0000009e00637308 */ /* 0x0001e20000000800 */
[----:B------:R-:W-:-:S04]  /*ca00*/  FMNMX.FTZ R103, R150, R103, !PT ;  /* 0x0000006796677209 */ /* 0x000fc80007810000 */
[----:B------:R-:W-:-:S03]  /*ca10*/  FMNMX.FTZ R103, R152, R103, !PT ;  /* 0x0000006798677209 */ /* 0x000fc60007810000 */
[----:B------:R-:W-:Y:S01]  /*ca20*/  MUFU.EX2 R160, R160 ;  /* 0x000000a000a07308 */ /* 0x000fe20000000800 */
[----:B------:R-:W-:Y:S02]  /*ca30*/  FMNMX.FTZ R103, R154, R103, !PT ;  /* 0x000000679a677209 */ /* 0x000fe40007810000 */
[----:B0-----:R-:W-:Y:S01]  /*ca40*/  FSEL R158, R101, -INF , !P5 ;  /* 0xff800000659e7808 */ /* 0x001fe20006800000 */
[--C-:B------:R-:W-:Y:S01]  /*ca50*/  FFMA.FTZ R101, R132, R11, -R115.reuse ;  /* 0x0000000b84657223 */ /* 0x100fe20000010873 */
[----:B------:R-:W-:Y:S01]  /*ca60*/  FMNMX.FTZ R103, R156, R103, !PT ;  /* 0x000000679c677209 */ /* 0x000fe20007810000 */
[-CC-:B------:R-:W-:Y:S01]  /*ca70*/  FFMA.FTZ R132, R138, R11.reuse, -R115.reuse ;  /* 0x0000000b8a847223 */ /* 0x180fe20000010873 */
[----:B------:R-:W-:Y:S01]  /*ca80*/  FFMA.FTZ R138, R96, R11, -R115 ;  /* 0x0000000b608a7223 */ /* 0x000fe20000010873 */
[----:B------:R0:W-:Y:S01]  /*ca90*/  MUFU.EX2 R100, R105 ;  /* 0x0000006900647308 */ /* 0x0001e20000000800 */
[----:B------:R-:W-:-:S04]  /*caa0*/  FMNMX.FTZ R103, R158, R103, !PT ;  /* 0x000000679e677209 */ /* 0x000fc80007810000 */
[----:B------:R-:W-:Y:S01]  /*cab0*/  FMNMX.FTZ R0, R142, R103, !PT ;  /* 0x000000678e007209 */ /* 0x000fe20007810000 */
[-CC-:B------:R-:W-:Y:S02]  /*cac0*/  FFMA.FTZ R103, R122, R11.reuse, -R115.reuse ;  /* 0x0000000b7a677223 */ /* 0x180fe40000010873 */
[----:B------:R-:W-:Y:S01]  /*cad0*/  MUFU.EX2 R93, R93 ;  /* 0x0000005d005d7308 */ /* 0x000fe20000000800 */
[--C-:B0-----:R-:W-:Y:S01]  /*cae0*/  FFMA.FTZ R105, R116, R11, -R115.reuse ;  /* 0x0000000b74697223 */ /* 0x101fe20000010873 */
[----:B------:R-:W0:Y:S06]  /*caf0*/  SHFL.BFLY PT, R107, R0, 0x2, 0x1f ;  /* 0x0c401f00006b7f89 */ /* 0x000e2c00000e0000 */
[----:B------:R-:W-:Y:S08]  /*cb00*/  MUFU.EX2 R102, R102 ;  /* 0x0000006600667308 */ /* 0x000ff00000000800 */
[----:B------:R-:W-:Y:S08]  /*cb10*/  MUFU.EX2 R101, R101 ;  /* 0x0000006500657308 */ /* 0x000ff00000000800 */
[----:B------:R-:W-:Y:S01]  /*cb20*/  MUFU.EX2 R132, R132 ;  /* 0x0000008400847308 */ /* 0x000fe20000000800 */
[----:B0-----:R-:W-:Y:S01]  /*cb30*/  FMNMX.FTZ R8, R0, R107, !PT ;  /* 0x0000006b00087209 */ /* 0x001fe20007810000 */
[----:B------:R-:W-:Y:S01]  /*cb40*/  FADD.FTZ R0, -R113, R14 ;  /* 0x0000000e71007221 */ /* 0x000fe20000010100 */
[----:B------:R-:W-:-:S03]  /*cb50*/  FFMA.FTZ R107, R112, R11, -R115 ;  /* 0x0000000b706b7223 */ /* 0x000fc60000010873 */
[----:B------:R-:W0:Y:S01]  /*cb60*/  SHFL.BFLY PT, R111, R8, 0x1, 0x1f ;  /* 0x0c201f00086f7f89 */ /* 0x000e2200000e0000 */
[----:B------:R-:W-:Y:S01]  /*cb70*/  FMUL.FTZ R0, R0, R11 ;  /* 0x0000000b00007220 */ /* 0x000fe20000410000 */
[----:B------:R-:W-:Y:S08]  /*cb80*/  MUFU.EX2 R103, R103 ;  /* 0x0000006700677308 */ /* 0x000ff00000000800 */
[----:B------:R-:W1:Y:S08]  /*cb90*/  MUFU.EX2 R0, R0 ;  /* 0x0000000000007308 */ /* 0x000e700000000800 */
[----:B------:R-:W-:Y:S01]  /*cba0*/  MUFU.EX2 R118, R118 ;  /* 0x0000007600767308 */ /* 0x000fe20000000800 */
[----:B0-----:R-:W-:Y:S01]  /*cbb0*/  FMNMX.FTZ R8, R8, R111, !PT ;  /* 0x0000006f08087209 */ /* 0x001fe20007810000 */
[----:B------:R-:W-:-:S06]  /*cbc0*/  FFMA.FTZ R111, R106, R11, -R115 ;  /* 0x0000000b6a6f7223 */ /* 0x000fcc0000010873 */
[----:B------:R-:W-:Y:S01]  /*cbd0*/  MUFU.EX2 R105, R105 ;  /* 0x0000006900697308 */ /* 0x000fe20000000800 */
[----:B-1----:R-:W-:Y:S01]  /*cbe0*/  FFMA.FTZ R7, R0, R7, R89 ;  /* 0x0000000700077223 */ /* 0x002fe20000010059 */
[C---:B------:R-:W-:Y:S01]  /*cbf0*/  FSETP.NEU.FTZ.AND P1, PT, R8.reuse, -INF , PT ;  /* 0xff8000000800780b */ /* 0x040fe20003f3d000 */
[----:B------:R-:W-:-:S05]  /*cc00*/  FMUL.FTZ R14, R8, R11 ;  /* 0x0000000b080e7220 */ /* 0x000fca0000410000 */
[----:B------:R-:W-:Y:S01]  /*cc10*/  FSEL R113, R14, RZ, P1 ;  /* 0x000000ff0e717208 */ /* 0x000fe20000800000 */
[----:B------:R-:W-:Y:S04]  /*cc20*/  MUFU.EX2 R114, R114 ;  /* 0x0000007200727308 */ /* 0x000fe80000000800 */
[-CC-:B------:R-:W-:Y:S01]  /*cc30*/  FFMA.FTZ R159, R2, R11.reuse, -R113.reuse ;  /* 0x0000000b029f7223 */ /* 0x180fe20000010871 */
[----:B------:R-:W-:Y:S01]  /*cc40*/  FSEL R2, R8, RZ, P1 ;  /* 0x000000ff08027208 */ /* 0x000fe20000800000 */
[-CC-:B------:R-:W-:Y:S01]  /*cc50*/  FFMA.FTZ R157, R186, R11.reuse, -R113.reuse ;  /* 0x0000000bba9d7223 */ /* 0x180fe20000010871 */
[-CC-:B------:R-:W-:Y:S01]  /*cc60*/  FFMA.FTZ R14, R130, R11.reuse, -R113.reuse ;  /* 0x0000000b820e7223 */ /* 0x180fe20000010871 */
[-CC-:B------:R-:W-:Y:S01]  /*cc70*/  FFMA.FTZ R96, R128, R11.reuse, -R113.reuse ;  /* 0x0000000b80607223 */ /* 0x180fe20000010871 */
[-C--:B------:R-:W-:Y:S01]  /*cc80*/  FFMA.FTZ R149, R88, R11.reuse, -R113 ;  /* 0x0000000b58957223 */ /* 0x080fe20000010871 */
[----:B------:R-:W-:Y:S01]  /*cc90*/  FADD.FTZ R2, -R2, R13 ;  /* 0x0000000d02027221 */ /* 0x000fe20000010100 */
[-C--:B------:R-:W-:Y:S01]  /*cca0*/  FFMA.FTZ R88, R92, R11.reuse, -R113 ;  /* 0x0000000b5c587223 */ /* 0x080fe20000010871 */
[----:B------:R-:W-:Y:S01]  /*ccb0*/  MUFU.EX2 R157, R157 ;  /* 0x0000009d009d7308 */ /* 0x000fe20000000800 */
[----:B------:R-:W-:Y:S01]  /*ccc0*/  FADD.FTZ R92, R176, R7 ;  /* 0x00000007b05c7221 */ /* 0x000fe20000010000 */
[-C--:B------:R-:W-:Y:S01]  /*ccd0*/  FMUL.FTZ R2, R2, R11.reuse ;  /* 0x0000000b02027220 */ /* 0x080fe20000410000 */
[-CC-:B------:R-:W-:Y:S01]  /*cce0*/  FFMA.FTZ R153, R120, R11.reuse, -R113.reuse ;  /* 0x0000000b78997223 */ /* 0x180fe20000010871 */
[-CC-:B------:R-:W-:Y:S01]  /*ccf0*/  FFMA.FTZ R104, R126, R11.reuse, -R113.reuse ;  /* 0x0000000b7e687223 */ /* 0x180fe20000010871 */
[----:B------:R-:W-:Y:S01]  /*cd00*/  FADD.FTZ R7, R91, R92 ;  /* 0x0000005c5b077221 */ /* 0x000fe20000010000 */
[-CC-:B------:R-:W-:Y:S01]  /*cd10*/  FFMA.FTZ R155, R20, R11.reuse, -R113.reuse ;  /* 0x0000000b149b7223 */ /* 0x180fe20000010871 */
[-C--:B------:R-:W-:Y:S01]  /*cd20*/  FFMA.FTZ R90, R90, R11.reuse, -R113 ;  /* 0x0000000b5a5a7223 */ /* 0x080fe20000010871 */
[----:B------:R-:W0:Y:S01]  /*cd30*/  MUFU.EX2 R2, R2 ;  /* 0x0000000200027308 */ /* 0x000e220000000800 */
[----:B------:R-:W-:Y:S01]  /*cd40*/  FADD.FTZ R92, R178, R7 ;  /* 0x00000007b25c7221 */ /* 0x000fe20000010000 */
[-CC-:B------:R-:W-:Y:S01]  /*cd50*/  FFMA.FTZ R20, R124, R11.reuse, -R113.reuse ;  /* 0x0000000b7c147223 */ /* 0x180fe20000010871 */
[-CC-:B------:R-:W-:Y:S01]  /*cd60*/  FFMA.FTZ R151, R94, R11.reuse, -R113.reuse ;  /* 0x0000000b5e977223 */ /* 0x180fe20000010871 */
[----:B------:R-:W-:Y:S01]  /*cd70*/  FFMA.FTZ R98, R98, R11, -R113 ;  /* 0x0000000b62627223 */ /* 0x000fe20000010871 */
[----:B------:R-:W-:Y:S01]  /*cd80*/  FADD.FTZ R13, R95, R92 ;  /* 0x0000005c5f0d7221 */ /* 0x000fe20000010000 */
[----:B------:R-:W-:-:S02]  /*cd90*/  IMAD.U32 R92, RZ, RZ, UR11 ;  /* 0x0000000bff5c7e24 */ /* 0x000fc4000f8e00ff */
[-CC-:B------:R-:W-:Y:S01]  /*cda0*/  FFMA.FTZ R134, R134, R11.reuse, -R113.reuse ;  /* 0x0000000b86867223 */ /* 0x180fe20000010871 */
[----:B------:R-:W1:Y:S01]  /*cdb0*/  MUFU.EX2 R14, R14 ;  /* 0x0000000e000e7308 */ /* 0x000e620000000800 */
[-CC-:B------:R-:W-:Y:S01]  /*cdc0*/  FFMA.FTZ R140, R140, R11.reuse, -R113.reuse ;  /* 0x0000000b8c8c7223 */ /* 0x180fe20000010871 */
[----:B------:R-:W-:Y:S02]  /*cdd0*/  @!P6 VIADD R92, R92, 0x2a860 ;  /* 0x0002a8605c5ce836 */ /* 0x000fe40000000000 */
[-CC-:B------:R-:W-:Y:S01]  /*cde0*/  FFMA.FTZ R144, R144, R11.reuse, -R113.reuse ;  /* 0x0000000b90907223 */ /* 0x180fe20000010871 */
[-CC-:B------:R-:W-:Y:S01]  /*cdf0*/  FFMA.FTZ R146, R146, R11.reuse, -R113.reuse ;  /* 0x0000000b92927223 */ /* 0x180fe20000010871 */
[-CC-:B------:R-:W-:Y:S01]  /*ce00*/  FFMA.FTZ R148, R148, R11.reuse, -R113.reuse ;  /* 0x0000000b94947223 */ /* 0x180fe20000010871 */
[----:B------:R-:W-:Y:S01]  /*ce10*/  FFMA.FTZ R150, R150, R11, -R113 ;  /* 0x0000000b96967223 */ /* 0x000fe20000010871 */
[----:B------:R-:W-:Y:S01]  /*ce20*/  @!P6 PRMT R92, RZ, 0x654, R92 ;  /* 0x00000654ff5ce816 */ /* 0x000fe2000000005c */
[----:B------:R-:W2:Y:S01]  /*ce30*/  MUFU.EX2 R159, R159 ;  /* 0x0000009f009f7308 */ /* 0x000ea20000000800 */
[----:B0-----:R-:W-:Y:S01]  /*ce40*/  FFMA.FTZ R7, R2, R6, R157 ;  /* 0x0000000602077223 */ /* 0x001fe2000001009d */
[C---:B------:R-:W-:Y:S01]  /*ce50*/  ISETP.GT.AND P1, PT, R10.reuse, R23, PT ;  /* 0x000000170a00720c */ /* 0x040fe20003f24270 */
[----:B------:R0:W-:Y:S01]  /*ce60*/  @!P6 SYNCS.ARRIVE.TRANS64.RED.A1T0 RZ, [R92+URZ], RZ ;  /* 0x000000ff5cffe9a7 */ /* 0x0001e2000810043f */
[----:B------:R-:W-:-:S04]  /*ce70*/  VIADD R10, R10, 0xffffffff ;  /* 0xffffffff0a0a7836 */ /* 0x000fc80000000000 */
[----:B------:R-:W3:Y:S01]  /*ce80*/  MUFU.EX2 R96, R96 ;  /* 0x0000006000607308 */ /* 0x000ee20000000800 */
[C---:B-1----:R-:W-:Y:S01]  /*ce90*/  FADD.FTZ R6, R14.reuse, R7 ;  /* 0x000000070e067221 */ /* 0x042fe20000010000 */
[----:B------:R-:W-:Y:S01]  /*cea0*/  F2FP.F16.F32.PACK_AB R157, R14, R157 ;  /* 0x0000009d0e9d723e */ /* 0x000fe200000000ff */
[----:B------:R-:W-:-:S05]  /*ceb0*/  IMAD.MOV.U32 R14, RZ, RZ, R9 ;  /* 0x000000ffff0e7224 */ /* 0x000fca00078e0009 */
[----:B------:R-:W1:Y:S01]  /*cec0*/  MUFU.EX2 R153, R153 ;  /* 0x0000009900997308 */ /* 0x000e620000000800 */
[----:B--2---:R-:W-:-:S07]  /*ced0*/  FADD.FTZ R7, R159, R6 ;  /* 0x000000069f077221 */ /* 0x004fce0000010000 */
[----:B------:R-:W2:Y:S01]  /*cee0*/  MUFU.EX2 R104, R104 ;  /* 0x0000006800687308 */ /* 0x000ea20000000800 */
[C---:B---3--:R-:W-:Y:S01]  /*cef0*/  FADD.FTZ R6, R96.reuse, R7 ;  /* 0x0000000760067221 */ /* 0x048fe20000010000 */
[----:B------:R-:W-:-:S06]  /*cf00*/  F2FP.F16.F32.PACK_AB R159, R96, R159 ;  /* 0x0000009f609f723e */ /* 0x000fcc00000000ff */
[----:B------:R3:W-:Y:S01]  /*cf10*/  MUFU.EX2 R106, R90 ;  /* 0x0000005a006a7308 */ /* 0x0007e20000000800 */
[----:B-1----:R-:W-:-:S07]  /*cf20*/  FADD.FTZ R7, R153, R6 ;  /* 0x0000000699077221 */ /* 0x002fce0000010000 */
[----:B------:R-:W1:Y:S01]  /*cf30*/  MUFU.EX2 R155, R155 ;  /* 0x0000009b009b7308 */ /* 0x000e620000000800 */
[----:B---3--:R-:W-:Y:S01]  /*cf40*/  FADD.FTZ R90, R180, R13 ;  /* 0x0000000db45a7221 */ /* 0x008fe20000010000 */
[C---:B--2---:R-:W-:Y:S01]  /*cf50*/  FADD.FTZ R6, R104.reuse, R7 ;  /* 0x0000000768067221 */ /* 0x044fe20000010000 */
[----:B------:R-:W-:Y:S02]  /*cf60*/  F2FP.F16.F32.PACK_AB R153, R104, R153 ;  /* 0x000000996899723e */ /* 0x000fe400000000ff */
[----:B------:R-:W-:-:S03]  /*cf70*/  FADD.FTZ R13, R97, R90 ;  /* 0x0000005a610d7221 */ /* 0x000fc60000010000 */
[----:B------:R-:W2:Y:S01]  /*cf80*/  MUFU.EX2 R20, R20 ;  /* 0x0000001400147308 */ /* 0x000ea20000000800 */
[----:B------:R-:W-:-:S04]  /*cf90*/  FADD.FTZ R90, R160, R13 ;  /* 0x0000000da05a7221 */ /* 0x000fc80000010000 */
[----:B------:R-:W-:-:S03]  /*cfa0*/  FADD.FTZ R13, R99, R90 ;  /* 0x0000005a630d7221 */ /* 0x000fc60000010000 */
[----:B------:R-:W3:Y:S01]  /*cfb0*/  MUFU.EX2 R149, R149 ;  /* 0x0000009500957308 */ /* 0x000ee20000000800 */
[----:B------:R-:W-:Y:S01]  /*cfc0*/  FADD.FTZ R90, R100, R13 ;  /* 0x0000000d645a7221 */ /* 0x000fe20000010000 */
[----:B-1----:R-:W-:-:S03]  /*cfd0*/  FADD.FTZ R7, R155, R6 ;  /* 0x000000069b077221 */ /* 0x002fc60000010000 */
[----:B------:R-:W-:-:S03]  /*cfe0*/  FADD.FTZ R13, R93, R90 ;  /* 0x0000005a5d0d7221 */ /* 0x000fc60000010000 */
[----:B------:R-:W0:Y:S01]  /*cff0*/  MUFU.EX2 R88, R88 ;  /* 0x0000005800587308 */ /* 0x000e220000000800 */
[----:B--2---:R-:W-:Y:S01]  /*d000*/  FADD.FTZ R90, R20, R7 ;  /* 0x00000007145a7221 */ /* 0x004fe20000010000 */
[----:B------:R-:W-:Y:S01]  /*d010*/  FADD.FTZ R6, R102, R13 ;  /* 0x0000000d66067221 */ /* 0x000fe20000010000 */
[----:B------:R-:W-:-:S03]  /*d020*/  F2FP.F16.F32.PACK_AB R155, R20, R155 ;  /* 0x0000009b149b723e */ /* 0x000fc600000000ff */
[----:B------:R-:W-:Y:S01]  /*d030*/  FADD.FTZ R7, R101, R6 ;  /* 0x0000000665077221 */ /* 0x000fe20000010000 */
[-C--:B------:R-:W-:Y:S01]  /*d040*/  FFMA.FTZ R6, R152, R11.reuse, -R113 ;  /* 0x0000000b98067223 */ /* 0x080fe20000010871 */
[----:B------:R-:W1:Y:S01]  /*d050*/  MUFU.EX2 R151, R151 ;  /* 0x0000009700977308 */ /* 0x000e620000000800 */
[----:B---3--:R-:W-:Y:S01]  /*d060*/  FADD.FTZ R13, R149, R90 ;  /* 0x0000005a950d7221 */ /* 0x008fe20000010000 */
[----:B------:R-:W-:Y:S01]  /*d070*/  FADD.FTZ R90, R132, R7 ;  /* 0x00000007845a7221 */ /* 0x000fe20000010000 */
[--C-:B------:R-:W-:Y:S01]  /*d080*/  FFMA.FTZ R7, R154, R11, -R113.reuse ;  /* 0x0000000b9a077223 */ /* 0x100fe20000010871 */
[----:B------:R-:W-:Y:S02]  /*d090*/  F2FP.F16.F32.PACK_AB R152, R180, R95 ;  /* 0x0000005fb498723e */ /* 0x000fe400000000ff */
[----:B------:R-:W-:Y:S01]  /*d0a0*/  FADD.FTZ R115, R103, R90 ;  /* 0x0000005a67737221 */ /* 0x000fe20000010000 */
[-C--:B------:R-:W-:Y:S01]  /*d0b0*/  FFMA.FTZ R90, R158, R11.reuse, -R113 ;  /* 0x0000000b9e5a7223 */ /* 0x080fe20000010871 */
[----:B------:R-:W2:Y:S01]  /*d0c0*/  MUFU.EX2 R145, R98 ;  /* 0x0000006200917308 */ /* 0x000ea20000000800 */
[----:B0-----:R-:W-:Y:S01]  /*d0d0*/  FADD.FTZ R92, R88, R13 ;  /* 0x0000000d585c7221 */ /* 0x001fe20000010000 */
[----:B------:R-:W-:Y:S01]  /*d0e0*/  FADD.FTZ R94, R118, R115 ;  /* 0x00000073765e7221 */ /* 0x000fe20000010000 */
[-CC-:B------:R-:W-:Y:S01]  /*d0f0*/  FFMA.FTZ R13, R156, R11.reuse, -R113.reuse ;  /* 0x0000000b9c0d7223 */ /* 0x180fe20000010871 */
[----:B------:R-:W-:Y:S01]  /*d100*/  FFMA.FTZ R113, R142, R11, -R113 ;  /* 0x0000000b8e717223 */ /* 0x000fe20000010871 */
[----:B------:R-:W-:Y:S01]  /*d110*/  F2FP.F16.F32.PACK_AB R156, R176, R89 ;  /* 0x00000059b09c723e */ /* 0x000fe200000000ff */
[----:B------:R-:W-:Y:S01]  /*d120*/  FADD.FTZ R115, R105, R94 ;  /* 0x0000005e69737221 */ /* 0x000fe20000010000 */
[----:B------:R-:W-:Y:S01]  /*d130*/  F2FP.F16.F32.PACK_AB R158, R178, R91 ;  /* 0x0000005bb29e723e */ /* 0x000fe200000000ff */
[----:B------:R-:W0:Y:S01]  /*d140*/  MUFU.EX2 R134, R134 ;  /* 0x0000008600867308 */ /* 0x000e220000000800 */
[----:B-1----:R-:W-:Y:S01]  /*d150*/  FADD.FTZ R92, R151, R92 ;  /* 0x0000005c975c7221 */ /* 0x002fe20000010000 */
[----:B------:R-:W-:Y:S01]  /*d160*/  FADD.FTZ R94, R114, R115 ;  /* 0x00000073725e7221 */ /* 0x000fe20000010000 */
[----:B------:R-:W-:-:S02]  /*d170*/  F2FP.F16.F32.PACK_AB R154, R160, R97 ;  /* 0x00000061a09a723e */ /* 0x000fc400000000ff */
[----:B------:R-:W-:Y:S01]  /*d180*/  FADD.FTZ R92, R106, R92 ;  /* 0x0000005c6a5c7221 */ /* 0x000fe20000010000 */
[----:B------:R-:W-:Y:S02]  /*d190*/  F2FP.F16.F32.PACK_AB R149, R88, R149 ;  /* 0x000000955895723e */ /* 0x000fe400000000ff */
[----:B------:R1:W3:Y:S01]  /*d1a0*/  MUFU.EX2 R147, R140 ;  /* 0x0000008c00937308 */ /* 0x0002e20000000800 */
[----:B--2---:R-:W-:Y:S01]  /*d1b0*/  FADD.FTZ R92, R145, R92 ;  /* 0x0000005c915c7221 */ /* 0x004fe20000010000 */
[----:B------:R-:W-:-:S06]  /*d1c0*/  F2FP.F16.F32.PACK_AB R151, R106, R151 ;  /* 0x000000976a97723e */ /* 0x000fcc00000000ff */
[----:B------:R2:W4:Y:S01]  /*d1d0*/  MUFU.EX2 R98, R144 ;  /* 0x0000009000627308 */ /* 0x0005220000000800 */
[----:B0-----:R-:W-:Y:S01]  /*d1e0*/  FADD.FTZ R92, R134, R92 ;  /* 0x0000005c865c7221 */ /* 0x001fe20000010000 */
[----:B-1----:R-:W-:Y:S02]  /*d1f0*/  F2FP.F16.F32.PACK_AB R140, R114, R105 ;  /* 0x00000069728c723e */ /* 0x002fe400000000ff */
[----:B------:R-:W-:-:S04]  /*d200*/  F2FP.F16.F32.PACK_AB R145, R134, R145 ;  /* 0x000000918691723e */ /* 0x000fc800000000ff */
[----:B------:R0:W1:Y:S01]  /*d210*/  MUFU.EX2 R141, R146 ;  /* 0x00000092008d7308 */ /* 0x0000620000000800 */
[----:B---3--:R-:W-:Y:S01]  /*d220*/  FADD.FTZ R92, R147, R92 ;  /* 0x0000005c935c7221 */ /* 0x008fe20000010000 */
[----:B--2---:R-:W-:-:S06]  /*d230*/  F2FP.F16.F32.PACK_AB R144, R132, R101 ;  /* 0x000000658490723e */ /* 0x004fcc00000000ff */
[----:B------:R2:W3:Y:S01]  /*d240*/  MUFU.EX2 R108, R148 ;  /* 0x00000094006c7308 */ /* 0x0004e20000000800 */
[----:B----4-:R-:W-:Y:S01]  /*d250*/  FADD.FTZ R92, R98, R92 ;  /* 0x0000005c625c7221 */ /* 0x010fe20000010000 */
[----:B0-----:R-:W-:Y:S02]  /*d260*/  F2FP.F16.F32.PACK_AB R146, R118, R103 ;  /* 0x000000677692723e */ /* 0x001fe400000000ff */
[----:B------:R-:W-:-:S04]  /*d270*/  F2FP.F16.F32.PACK_AB R147, R98, R147 ;  /* 0x000000936293723e */ /* 0x000fc800000000ff */
[----:B------:R-:W0:Y:S01]  /*d280*/  MUFU.EX2 R107, R107 ;  /* 0x0000006b006b7308 */ /* 0x000e220000000800 */
[----:B-1----:R-:W-:Y:S01]  /*d290*/  FADD.FTZ R92, R141, R92 ;  /* 0x0000005c8d5c7221 */ /* 0x002fe20000010000 */
[----:B--2---:R-:W-:-:S06]  /*d2a0*/  F2FP.F16.F32.PACK_AB R148, R100, R99 ;  /* 0x000000636494723e */ /* 0x004fcc00000000ff */
[----:B------:R1:W2:Y:S01]  /*d2b0*/  MUFU.EX2 R143, R150 ;  /* 0x00000096008f7308 */ /* 0x0002a20000000800 */
[C---:B---3--:R-:W-:Y:S01]  /*d2c0*/  FADD.FTZ R92, R108.reuse, R92 ;  /* 0x0000005c6c5c7221 */ /* 0x048fe20000010000 */
[----:B------:R-:W-:-:S06]  /*d2d0*/  F2FP.F16.F32.PACK_AB R141, R108, R141 ;  /* 0x0000008d6c8d723e */ /* 0x000fcc00000000ff */
[----:B------:R-:W3:Y:S01]  /*d2e0*/  MUFU.EX2 R110, R110 ;  /* 0x0000006e006e7308 */ /* 0x000ee20000000800 */
[----:B0-----:R-:W-:Y:S01]  /*d2f0*/  FADD.FTZ R89, R107, R94 ;  /* 0x0000005e6b597221 */ /* 0x001fe20000010000 */
[----:B-1----:R-:W-:-:S06]  /*d300*/  F2FP.F16.F32.PACK_AB R150, R102, R93 ;  /* 0x0000005d6696723e */ /* 0x002fcc00000000ff */
[----:B------:R-:W0:Y:S01]  /*d310*/  MUFU.EX2 R112, R6 ;  /* 0x0000000600707308 */ /* 0x000e220000000800 */
[----:B--2---:R-:W-:-:S07]  /*d320*/  FADD.FTZ R92, R143, R92 ;  /* 0x0000005c8f5c7221 */ /* 0x004fce0000010000 */
[----:B------:R-:W1:Y:S01]  /*d330*/  MUFU.EX2 R136, R136 ;  /* 0x0000008800887308 */ /* 0x000e620000000800 */
[C---:B---3--:R-:W-:Y:S01]  /*d340*/  FADD.FTZ R89, R110.reuse, R89 ;  /* 0x000000596e597221 */ /* 0x048fe20000010000 */
[----:B------:R-:W-:-:S06]  /*d350*/  F2FP.F16.F32.PACK_AB R142, R110, R107 ;  /* 0x0000006b6e8e723e */ /* 0x000fcc00000000ff */
        /* <DEDUP_REMOVED lines=9> */
[----:B------:R-:W-:-:S06]  /*d3f0*/  F2FP.F16.F32.PACK_AB R136, R109, R136 ;  /* 0x000000886d88723e */ /* 0x000fcc00000000ff */
[----:B------:R-:W0:Y:S01]  /*d400*/  MUFU.EX2 R139, R90 ;  /* 0x0000005a008b7308 */ /* 0x000e220000000800 */
[C---:B-1----:R-:W-:Y:S01]  /*d410*/  FADD.FTZ R92, R13.reuse, R92 ;  /* 0x0000005c0d5c7221 */ /* 0x042fe20000010000 */
[----:B------:R-:W-:Y:S01]  /*d420*/  F2FP.F16.F32.PACK_AB R137, R13, R137 ;  /* 0x000000890d89723e */ /* 0x000fe200000000ff */
[----:B------:R-:W-:-:S05]  /*d430*/  IMAD.MOV.U32 R13, RZ, RZ, R8 ;  /* 0x000000ffff0d7224 */ /* 0x000fca00078e0008 */
[----:B------:R-:W1:Y:S01]  /*d440*/  MUFU.EX2 R111, R111 ;  /* 0x0000006f006f7308 */ /* 0x000e620000000800 */
[----:B--2---:R-:W-:-:S07]  /*d450*/  FADD.FTZ R6, R138, R7 ;  /* 0x000000078a067221 */ /* 0x004fce0000010000 */
[----:B------:R-:W2:Y:S01]  /*d460*/  MUFU.EX2 R113, R113 ;  /* 0x0000007100717308 */ /* 0x000ea20000000800 */
[----:B0-----:R-:W-:Y:S01]  /*d470*/  FADD.FTZ R92, R139, R92 ;  /* 0x0000005c8b5c7221 */ /* 0x001fe20000010000 */
[C---:B-1----:R-:W-:Y:S01]  /*d480*/  FADD.FTZ R7, R111.reuse, R6 ;  /* 0x000000066f077221 */ /* 0x042fe20000010000 */
[----:B------:R-:W-:Y:S02]  /*d490*/  F2FP.F16.F32.PACK_AB R138, R111, R138 ;  /* 0x0000008a6f8a723e */ /* 0x000fe400000000ff */
[C---:B--2---:R-:W-:Y:S01]  /*d4a0*/  FADD.FTZ R6, R113.reuse, R92 ;  /* 0x0000005c71067221 */ /* 0x044fe20000010000 */
[----:B------:R-:W-:Y:S01]  /*d4b0*/  F2FP.F16.F32.PACK_AB R139, R113, R139 ;  /* 0x0000008b718b723e */ /* 0x000fe200000000ff */
[----:B------:R-:W-:Y:S06]  /*d4c0*/  @P1 BRA `(.L_x_1132) ;  /* 0xffffffcc003c1947 */ /* 0x000fec000383ffff */
.L_x_1115:
        /* <DEDUP_REMOVED lines=67> */
.L_x_1133:
[----:B------:R-:W-:Y:S01]  /*d900*/  ULEA UR5, UR37, UR39, 0x3 ;  /* 0x0000002725057291 */ /* 0x000fe2000f8e183f */
[----:B------:R-:W-:-:S05]  /*d910*/  IMAD.U32 R0, RZ, RZ, UR36 ;  /* 0x00000024ff007e24 */ /* 0x000fca000f8e00ff */
[----:B------:R-:W-:-:S04]  /*d920*/  SHF.L.U32 R0, R0, 0x1f, RZ ;  /* 0x0000001f00007819 */ /* 0x000fc800000006ff */
[----:B------:R0:W1:Y:S01]  /*d930*/  SYNCS.PHASECHK.TRANS64.TRYWAIT P1, [UR5+0x2a850], R0 ;  /* 0x02a85000ff0075a7 */ /* 0x0000620008020145 */
[----:B------:R-:W-:Y:S05]  /*d940*/  @!P0 BRA `(.L_x_1134) ;  /* 0x0000000000048947 */ /* 0x000fea0003800000 */
[----:B------:R-:W-:Y:S01]  /*d950*/  BPT.TRAP 0x1 ;  /* 0x000000040000795c */ /* 0x000fe20000300000 */
.L_x_1134:
[----:B-1----:R-:W-:Y:S05]  /*d960*/  @P1 BRA `(.L_x_1135) ;  /* 0x0000000000081947 */ /* 0x002fea0003800000 */
[----:B------:R-:W1:Y:S02]  /*d970*/  SYNCS.PHASECHK.TRANS64.TRYWAIT P0, [UR5+0x2a850], R0 ;  /* 0x02a85000ff0075a7 */ /* 0x000e640008000145 */
[----:B-1----:R-:W-:Y:S05]  /*d980*/  @!P0 BRA `(.L_x_1136) ;  /* 0x0000007c00dc8947 */ /* 0x002fea0003800000 */
.L_x_1135:
[----:B------:R-:W-:Y:S01]  /*d990*/  UIADD3 UR39, UR39, 0x400, URZ ;  /* 0x0000040027277890 */ /* 0x000fe2000fffe03f */
[----:B------:R-:W-:Y:S01]  /*d9a0*/  WARPGROUP.ARRIVE ;  /* 0x00000000000079c5 */ /* 0x000fe20000000000 */
[----:B------:R-:W-:Y:S01]  /*d9b0*/  UMOV UR7, 0x40000040 ;  /* 0x4000004000077882 */ /* 0x000fe20000000000 */
[----:B01----:R-:W0:Y:S01]  /*d9c0*/  SHFL.BFLY PT, R0, R7, 0x2, 0x1f ;  /* 0x0c401f0007007f89 */ /* 0x003e2200000e0000 */
[----:B------:R-:W-:Y:S01]  /*d9d0*/  USHF.R.U32.HI UR39, URZ, 0x4, UR39 ;  /* 0x000000043f277899 */ /* 0x000fe20008011627 */
[----:B------:R-:W-:Y:S02]  /*d9e0*/  IMAD.MOV.U32 R12, RZ, RZ, RZ ;  /* 0x000000ffff0c7224 */ /* 0x000fe400078e00ff */
[----:B------:R-:W1:Y:S01]  /*d9f0*/  SHFL.BFLY PT, R3, R6, 0x2, 0x1f ;  /* 0x0c401f0006037f89 */ /* 0x000e6200000e0000 */
[----:B------:R-:W-:Y:S01]  /*da00*/  ULOP3.LUT UR39, UR39, 0x3fff, URZ, 0xc0, !UPT ;  /* 0x00003fff27277892 */ /* 0x000fe2000f8ec03f */
[----:B------:R-:W-:Y:S01]  /*da10*/  VIADD R169, R169, 0x1 ;  /* 0x00000001a9a97836 */ /* 0x000fe20000000000 */
[----:B------:R-:W2:Y:S02]  /*da20*/  S2R R14, SR_TID.X ;  /* 0x00000000000e7919 */ /* 0x000ea40000002100 */
[----:B------:R-:W-:-:S04]  /*da30*/  ULOP3.LUT UR4, UR39, 0x3000000, URZ, 0xfc, !UPT ;  /* 0x0300000027047892 */ /* 0x000fc8000f8efc3f */
[----:B------:R-:W-:Y:S02]  /*da40*/  UIMAD UR4, UR37, 0x600, UR4 ;  /* 0x00000600250478a4 */ /* 0x000fe4000f8e0204 */
[----:B------:R-:W-:-:S04]  /*da50*/  UIADD3 UR37, UR37, 0x1, URZ ;  /* 0x0000000125257890 */ /* 0x000fc8000fffe03f */
[----:B------:R-:W-:Y:S01]  /*da60*/  UISETP.NE.AND UP0, UPT, UR37, 0x2, UPT ;  /* 0x000000022500788c */ /* 0x000fe2000bf05270 */
[----:B------:R-:W-:Y:S02]  /*da70*/  UMOV UR6, UR4 ;  /* 0x0000000400067c82 */ /* 0x000fe40008000000 */
[----:B------:R-:W-:Y:S01]  /*da80*/  HGMMA.64x128x16.F32 R24, R156, gdesc[UR4].tnspB, R24, gsb0 ;  /* 0x41e000049c187df0 */ /* 0x000fe20008000818 */
[----:B------:R-:W-:Y:S01]  /*da90*/  UIADD3 UR6, UR4, 0x80, URZ ;  /* 0x0000008004067890 */ /* 0x000fe2000fffe03f */
[----:B0-----:R-:W-:Y:S01]  /*daa0*/  FADD.FTZ R0, R0, R7 ;  /* 0x0000000700007221 */ /* 0x001fe20000010000 */
[----:B------:R-:W-:Y:S01]  /*dab0*/  UMOV UR7, 0x40000040 ;  /* 0x4000004000077882 */ /* 0x000fe20000000000 */
[----:B------:R-:W-:Y:S01]  /*dac0*/  USEL UR37, UR37, URZ, UP0 ;  /* 0x0000003f25257287 */ /* 0x000fe20008000000 */
[----:B-1----:R-:W-:Y:S01]  /*dad0*/  FADD.FTZ R2, R3, R6 ;  /* 0x0000000603027221 */ /* 0x002fe20000010000 */
[----:B------:R-:W-:Y:S01]  /*dae0*/  IMAD.U32 R6, RZ, RZ, UR5 ;  /* 0x00000005ff067e24 */ /* 0x000fe2000f8e00ff */
[----:B------:R-:W0:Y:S04]  /*daf0*/  SHFL.BFLY PT, R3, R0, 0x1, 0x1f ;  /* 0x0c201f0000037f89 */ /* 0x000e2800000e0000 */
[----:B------:R-:W1:Y:S01]  /*db00*/  SHFL.BFLY PT, R5, R2, 0x1, 0x1f ;  /* 0x0c201f0002057f89 */ /* 0x000e6200000e0000 */
[----:B--2---:R-:W-:-:S13]  /*db10*/  LOP3.LUT P2, RZ, R14, 0x7f, RZ, 0xc0, !PT ;  /* 0x0000007f0eff7812 */ /* 0x004fda000784c0ff */
[----:B------:R-:W-:Y:S02]  /*db20*/  @!P2 VIADD R6, R6, 0x2a860 ;  /* 0x0002a8600606a836 */ /* 0x000fe40000000000 */
[----:B0-----:R-:W-:Y:S01]  /*db30*/  FADD.FTZ R10, R0, R3 ;  /* 0x00000003000a7221 */ /* 0x001fe20000010000 */
[----:B------:R-:W-:Y:S02]  /*db40*/  IMAD.MOV.U32 R3, RZ, RZ, RZ ;  /* 0x000000ffff037224 */ /* 0x000fe400078e00ff */
[----:B------:R-:W-:Y:S02]  /*db50*/  IMAD.MOV.U32 R0, RZ, RZ, -0x800000 ;  /* 0xff800000ff007424 */ /* 0x000fe400078e00ff */
[----:B-1----:R-:W-:Y:S01]  /*db60*/  FADD.FTZ R13, R2, R5 ;  /* 0x00000005020d7221 */ /* 0x002fe20000010000 */
[----:B------:R-:W-:Y:S01]  /*db70*/  FSETP.NE.FTZ.AND P0, PT, R10, RZ, PT ;  /* 0x000000ff0a00720b */ /* 0x000fe20003f15000 */
[----:B------:R-:W-:-:S03]  /*db80*/  IMAD.MOV.U32 R2, RZ, RZ, -0x800000 ;  /* 0xff800000ff027424 */ /* 0x000fc600078e00ff */
[----:B------:R-:W-:-:S09]  /*db90*/  FSETP.NE.FTZ.AND P1, PT, R13, RZ, PT ;  /* 0x000000ff0d00720b */ /* 0x000fd20003f35000 */
[----:B------:R-:W0:Y:S01]  /*dba0*/  @P0 MUFU.LG2 R5, R10 ;  /* 0x0000000a00050308 */ /* 0x000e220000000c00 */
[----:B------:R-:W-:-:S03]  /*dbb0*/  @P0 FMUL.FTZ R4, R11, 0.69314718246459960938 ;  /* 0x3f3172180b040820 */ /* 0x000fc60000410000 */
[----:B------:R-:W-:-:S04]  /*dbc0*/  @P1 FMUL.FTZ R14, R11, 0.69314718246459960938 ;  /* 0x3f3172180b0e1820 */ /* 0x000fc80000410000 */
[----:B------:R-:W1:Y:S08]  /*dbd0*/  @P1 MUFU.LG2 R7, R13 ;  /* 0x0000000d00071308 */ /* 0x000e700000000c00 */
[----:B------:R-:W2:Y:S01]  /*dbe0*/  @P0 MUFU.RCP R3, R10 ;  /* 0x0000000a00030308 */ /* 0x000ea20000001000 */
[----:B0-----:R-:W-:-:S04]  /*dbf0*/  @P0 FMUL.FTZ R5, R5, 0.69314718246459960938 ;  /* 0x3f31721805050820 */ /* 0x001fc80000410000 */
[----:B------:R-:W-:Y:S01]  /*dc00*/  @P0 FFMA.FTZ R2, R4, R9, R5 ;  /* 0x0000000904020223 */ /* 0x000fe20000010005 */
[----:B------:R-:W-:Y:S02]  /*dc10*/  @!P2 PRMT R4, RZ, 0x654, R6 ;  /* 0x00000654ff04a816 */ /* 0x000fe40000000006 */
[----:B------:R-:W0:Y:S01]  /*dc20*/  @P1 MUFU.RCP R12, R13 ;  /* 0x0000000d000c1308 */ /* 0x000e220000001000 */
[----:B-1----:R-:W-:Y:S01]  /*dc30*/  @P1 FMUL.FTZ R7, R7, 0.69314718246459960938 ;  /* 0x3f31721807071820 */ /* 0x002fe20000410000 */
[----:B------:R-:W-:-:S03]  /*dc40*/  PLOP3.LUT P0, PT, PT, PT, PT, 0x8, 0x0 ;  /* 0x000000000000781c */ /* 0x000fc60003f0e170 */
        /* <DEDUP_REMOVED lines=28> */
[----:B------:R1:W-:Y:S01]  /*de10*/  @!P2 SYNCS.ARRIVE.TRANS64.RED.A1T0 RZ, [R4+URZ], RZ ;  /* 0x000000ff04ffa9a7 */ /* 0x0003e2000810043f */
        /* <DEDUP_REMOVED lines=64> */
.L_x_1066:
[----:B------:R-:W0:Y:S01]  /*e220*/  S2R R4, SR_CgaCtaId ;  /* 0x0000000000047919 */ /* 0x000e220000008800 */
[----:B------:R-:W-:Y:S01]  /*e230*/  MOV R3, 0x400 ;  /* 0x0000040000037802 */ /* 0x000fe20000000f00 */
[----:B------:R-:W-:Y:S01]  /*e240*/  BSSY B0, `(.L_x_1137) ;  /* 0x00001e2000007945 */ /* 0x000fe20003800000 */
[----:B------:R-:W-:Y:S02]  /*e250*/  BAR.SYNC.DEFER_BLOCKING 0x5, 0x120 ;  /* 0x0144800000007b1d */ /* 0x000fe40000010000 */
[----:B0-----:R-:W-:-:S05]  /*e260*/  LEA R3, R4, R3, 0x18 ;  /* 0x0000000304037211 */ /* 0x001fca00078ec0ff */
[----:B------:R0:W1:Y:S01]  /*e270*/  LDS.128 R160, [R3+0x2a8d0] ;  /* 0x02a8d00003a07984 */ /* 0x0000620000000c00 */
[----:B------:R-:W-:Y:S06]  /*e280*/  BAR.ARV 0x4, 0x120 ;  /* 0x0104800000007b1d */ /* 0x000fec0000002000 */
[----:B------:R-:W-:Y:S05]  /*e290*/  @P0 BRA `(.L_x_1138) ;  /* 0x0000001000e00947 */ /* 0x000fea0003800000 */
[----:B------:R-:W2:Y:S01]  /*e2a0*/  S2R R4, SR_SWINHI ;  /* 0x0000000000047919 */ /* 0x000ea20000002f00 */
[----:B------:R-:W-:Y:S01]  /*e2b0*/  F2FP.F16.F32.PACK_AB R6, R6, R89 ;  /* 0x000000590606723e */ /* 0x000fe200000000ff */
[----:B------:R-:W-:Y:S01]  /*e2c0*/  ULDC.64 UR4, c[0x0][0x208] ;  /* 0x0000820000047ab9 */ /* 0x000fe20000000a00 */
[----:B------:R-:W-:Y:S01]  /*e2d0*/  F2FP.F16.F32.PACK_AB R7, R7, R30 ;  /* 0x0000001e0707723e */ /* 0x000fe200000000ff */
[----:B------:R-:W-:Y:S01]  /*e2e0*/  BAR.SYNC.DEFER_BLOCKING 0x1, 0x100 ;  /* 0x0044000000007b1d */ /* 0x000fe20000010000 */
        /* <DEDUP_REMOVED lines=10> */
[----:B------:R-:W-:Y:S02]  /*e390*/  MOV R16, R3 ;  /* 0x0000000300107202 */ /* 0x000fe40000000f00 */
[----:B--2---:R-:W-:-:S03]  /*e3a0*/  MOV R17, R4 ;  /* 0x0000000400117202 */ /* 0x004fc60000000f00 */
[----:B------:R-:W-:-:S03]  /*e3b0*/  IMAD.WIDE R4, R173, 0x2, R16 ;  /* 0x00000002ad047825 */ /* 0x000fc600078e0210 */
[C---:B------:R-:W-:Y:S02]  /*e3c0*/  LOP3.LUT R9, R4.reuse, 0x380, RZ, 0xc0, !PT ;  /* 0x0000038004097812 */ /* 0x040fe400078ec0ff */
[C---:B------:R-:W-:Y:S02]  /*e3d0*/  IADD3 R23, P6, R4.reuse, 0x20, RZ ;  /* 0x0000002004177810 */ /* 0x040fe40007fde0ff */
[----:B------:R-:W-:Y:S02]  /*e3e0*/  SHF.R.U64 R9, R9, 0x3, RZ ;  /* 0x0000000309097819 */ /* 0x000fe400000012ff */
[----:B------:R-:W-:Y:S01]  /*e3f0*/  LOP3.LUT R12, R23, 0x380, RZ, 0xc0, !PT ;  /* 0x00000380170c7812 */ /* 0x000fe200078ec0ff */
[----:B------:R-:W-:Y:S01]  /*e400*/  IMAD.X R27, RZ, RZ, R5, P6 ;  /* 0x000000ffff1b7224 */ /* 0x000fe200030e0605 */
[C---:B------:R-:W-:Y:S02]  /*e410*/  IADD3 R31, P5, R4.reuse, 0x40, RZ ;  /* 0x00000040041f7810 */ /* 0x040fe40007fbe0ff */
[----:B------:R-:W-:-:S02]  /*e420*/  IADD3 R93, P4, R4, 0x60, RZ ;  /* 0x00000060045d7810 */ /* 0x000fc40007f9e0ff */
[C---:B------:R-:W-:Y:S01]  /*e430*/  IADD3 R95, P3, R4.reuse, 0x4000, RZ ;  /* 0x00004000045f7810 */ /* 0x040fe20007f7e0ff */
[--C-:B------:R-:W-:Y:S01]  /*e440*/  IMAD.X R25, RZ, RZ, R5.reuse, P5 ;  /* 0x000000ffff197224 */ /* 0x100fe200028e0605 */
[C---:B------:R-:W-:Y:S01]  /*e450*/  IADD3 R97, P2, R4.reuse, 0x4020, RZ ;  /* 0x0000402004617810 */ /* 0x040fe20007f5e0ff */
[--C-:B------:R-:W-:Y:S01]  /*e460*/  IMAD.X R21, RZ, RZ, R5.reuse, P4 ;  /* 0x000000ffff157224 */ /* 0x100fe200020e0605 */
[C---:B------:R-:W-:Y:S01]  /*e470*/  IADD3 R99, P1, R4.reuse, 0x4040, RZ ;  /* 0x0000404004637810 */ /* 0x040fe20007f3e0ff */
[--C-:B------:R-:W-:Y:S01]  /*e480*/  IMAD.X R15, RZ, RZ, R5.reuse, P3 ;  /* 0x000000ffff0f7224 */ /* 0x100fe200018e0605 */
[----:B------:R-:W-:Y:S01]  /*e490*/  IADD3 R88, P0, R4, 0x4060, RZ ;  /* 0x0000406004587810 */ /* 0x000fe20007f1e0ff */
[--C-:B------:R-:W-:Y:S01]  /*e4a0*/  IMAD.X R13, RZ, RZ, R5.reuse, P2 ;  /* 0x000000ffff0d7224 */ /* 0x100fe200010e0605 */
[----:B------:R-:W-:Y:S01]  /*e4b0*/  LOP3.LUT R4, R9, R4, RZ, 0x3c, !PT ;  /* 0x0000000409047212 */ /* 0x000fe200078e3cff */
[--C-:B------:R-:W-:Y:S01]  /*e4c0*/  IMAD.X R11, RZ, RZ, R5.reuse, P1 ;  /* 0x000000ffff0b7224 */ /* 0x100fe200008e0605 */
[----:B------:R-:W-:Y:S01]  /*e4d0*/  SHF.R.U64 R12, R12, 0x3, RZ ;  /* 0x000000030c0c7819 */ /* 0x000fe200000012ff */
[----:B------:R-:W-:Y:S01]  /*e4e0*/  IMAD.X R9, RZ, RZ, R5, P0 ;  /* 0x000000ffff097224 */ /* 0x000fe200000e0605 */
[----:B------:R-:W-:-:S02]  /*e4f0*/  MOV R92, R4 ;  /* 0x00000004005c7202 */ /* 0x000fc40000000f00 */
[----:B------:R-:W-:Y:S02]  /*e500*/  F2FP.F16.F32.PACK_AB R5, R8, R29 ;  /* 0x0000001d0805723e */ /* 0x000fe400000000ff */
[----:B------:R-:W-:Y:S02]  /*e510*/  LOP3.LUT R26, R12, R23, RZ, 0x3c, !PT ;  /* 0x000000170c1a7212 */ /* 0x000fe400078e3cff */
[----:B------:R-:W-:Y:S02]  /*e520*/  F2FP.F16.F32.PACK_AB R4, R10, R91 ;  /* 0x0000005b0a04723e */ /* 0x000fe400000000ff */
[----:B------:R-:W-:Y:S02]  /*e530*/  LOP3.LUT R8, R97, 0x380, RZ, 0xc0, !PT ;  /* 0x0000038061087812 */ /* 0x000fe400078ec0ff */
[----:B------:R-:W-:Y:S01]  /*e540*/  LOP3.LUT R10, R99, 0x380, RZ, 0xc0, !PT ;  /* 0x00000380630a7812 */ /* 0x000fe200078ec0ff */
[----:B------:R2:W-:Y:S01]  /*e550*/  STSM.16.M88.4 [R92], R4 ;  /* 0x000000045c007844 */ /* 0x0005e20000000200 */
[----:B------:R-:W-:-:S02]  /*e560*/  LOP3.LUT R23, R88, 0x380, RZ, 0xc0, !PT ;  /* 0x0000038058177812 */ /* 0x000fc400078ec0ff */
[----:B------:R-:W-:Y:S02]  /*e570*/  LOP3.LUT R14, R31, 0x380, RZ, 0xc0, !PT ;  /* 0x000003801f0e7812 */ /* 0x000fe400078ec0ff */
[----:B------:R-:W-:Y:S02]  /*e580*/  LOP3.LUT R72, R95, 0x380, RZ, 0xc0, !PT ;  /* 0x000003805f487812 */ /* 0x000fe400078ec0ff */
[----:B------:R-:W-:Y:S02]  /*e590*/  SHF.R.U64 R8, R8, 0x3, RZ ;  /* 0x0000000308087819 */ /* 0x000fe400000012ff */
[----:B------:R-:W-:Y:S02]  /*e5a0*/  SHF.R.U64 R10, R10, 0x3, RZ ;  /* 0x000000030a0a7819 */ /* 0x000fe400000012ff */
[----:B------:R-:W-:Y:S02]  /*e5b0*/  SHF.R.U64 R23, R23, 0x3, RZ ;  /* 0x0000000317177819 */ /* 0x000fe400000012ff */
[----:B------:R-:W-:-:S02]  /*e5c0*/  SHF.R.U64 R14, R14, 0x3, RZ ;  /* 0x000000030e0e7819 */ /* 0x000fc400000012ff */
[----:B------:R-:W-:Y:S02]  /*e5d0*/  SHF.R.U64 R72, R72, 0x3, RZ ;  /* 0x0000000348487819 */ /* 0x000fe400000012ff */
[----:B------:R-:W-:Y:S02]  /*e5e0*/  LOP3.LUT R12, R8, R97, RZ, 0x3c, !PT ;  /* 0x00000061080c7212 */ /* 0x000fe400078e3cff */
[----:B------:R-:W-:Y:S02]  /*e5f0*/  LOP3.LUT R10, R10, R99, RZ, 0x3c, !PT ;  /* 0x000000630a0a7212 */ /* 0x000fe400078e3cff */
[----:B------:R-:W-:Y:S02]  /*e600*/  LOP3.LUT R8, R23, R88, RZ, 0x3c, !PT ;  /* 0x0000005817087212 */ /* 0x000fe400078e3cff */
[----:B------:R-:W-:Y:S02]  /*e610*/  LOP3.LUT R24, R14, R31, RZ, 0x3c, !PT ;  /* 0x0000001f0e187212 */ /* 0x000fe400078e3cff */
[----:B------:R-:W-:-:S02]  /*e620*/  LOP3.LUT R14, R72, R95, RZ, 0x3c, !PT ;  /* 0x0000005f480e7212 */ /* 0x000fc400078e3cff */
[----:B------:R-:W-:Y:S01]  /*e630*/  MOV R72, R10 ;  /* 0x0000000a00487202 */ /* 0x000fe20000000f00 */
[----:B------:R-:W3:Y:S01]  /*e640*/  LDC.64 R94, c[0x0][0xbd8] ;  /* 0x0002f600ff5e7b82 */ /* 0x000ee20000000a00 */
[----:B------:R-:W-:Y:S02]  /*e650*/  MOV R23, R8 ;  /* 0x0000000800177202 */ /* 0x000fe40000000f00 */
[----:B------:R-:W-:Y:S02]  /*e660*/  MOV R29, R26 ;  /* 0x0000001a001d7202 */ /* 0x000fe40000000f00 */
[----:B------:R-:W-:Y:S02]  /*e670*/  F2FP.F16.F32.PACK_AB R8, R33, R32 ;  /* 0x000000202108723e */ /* 0x000fe400000000ff */
[----:B------:R-:W-:Y:S02]  /*e680*/  F2FP.F16.F32.PACK_AB R9, R35, R34 ;  /* 0x000000222309723e */ /* 0x000fe400000000ff */
[----:B------:R-:W-:-:S02]  /*e690*/  F2FP.F16.F32.PACK_AB R10, R37, R36 ;  /* 0x00000024250a723e */ /* 0x000fc400000000ff */
[----:B------:R-:W-:Y:S02]  /*e6a0*/  F2FP.F16.F32.PACK_AB R11, R39, R38 ;  /* 0x00000026270b723e */ /* 0x000fe400000000ff */
[----:B------:R-:W-:Y:S02]  /*e6b0*/  MOV R31, R24 ;  /* 0x00000018001f7202 */ /* 0x000fe40000000f00 */
[----:B--2---:R-:W-:Y:S01]  /*e6c0*/  F2FP.F16.F32.PACK_AB R4, R41, R40 ;  /* 0x000000282904723e */ /* 0x004fe200000000ff */
[----:B------:R-:W-:Y:S01]  /*e6d0*/  STSM.16.M88.4 [R29], R8 ;  /* 0x000000081d007844 */ /* 0x000fe20000000200 */
[----:B------:R-:W-:Y:S02]  /*e6e0*/  F2FP.F16.F32.PACK_AB R5, R43, R42 ;  /* 0x0000002a2b05723e */ /* 0x000fe400000000ff */
[----:B------:R-:W-:Y:S02]  /*e6f0*/  F2FP.F16.F32.PACK_AB R6, R45, R44 ;  /* 0x0000002c2d06723e */ /* 0x000fe400000000ff */
[----:B------:R-:W-:-:S02]  /*e700*/  F2FP.F16.F32.PACK_AB R7, R47, R46 ;  /* 0x0000002e2f07723e */ /* 0x000fc400000000ff */
[----:B------:R-:W-:Y:S02]  /*e710*/  LOP3.LUT R20, R93, 0x380, RZ, 0xc0, !PT ;  /* 0x000003805d147812 */ /* 0x000fe400078ec0ff */
[----:B------:R-:W-:Y:S01]  /*e720*/  MOV R89, R14 ;  /* 0x0000000e00597202 */ /* 0x000fe20000000f00 */
[----:B------:R2:W-:Y:S01]  /*e730*/  STSM.16.M88.4 [R31], R4 ;  /* 0x000000041f007844 */ /* 0x0005e20000000200 */
[----:B------:R-:W-:Y:S02]  /*e740*/  SHF.R.U64 R20, R20, 0x3, RZ ;  /* 0x0000000314147819 */ /* 0x000fe400000012ff */
[----:B------:R-:W-:Y:S02]  /*e750*/  MOV R88, R12 ;  /* 0x0000000c00587202 */ /* 0x000fe40000000f00 */
[----:B------:R-:W-:Y:S02]  /*e760*/  LOP3.LUT R20, R20, R93, RZ, 0x3c, !PT ;  /* 0x0000005d14147212 */ /* 0x000fe400078e3cff */
[----:B------:R-:W-:-:S02]  /*e770*/  F2FP.F16.F32.PACK_AB R12, R49, R48 ;  /* 0x00000030310c723e */ /* 0x000fc400000000ff */
[----:B------:R-:W-:Y:S02]  /*e780*/  F2FP.F16.F32.PACK_AB R24, R57, R56 ;  /* 0x000000383918723e */ /* 0x000fe400000000ff */
[----:B------:R-:W-:Y:S02]  /*e790*/  F2FP.F16.F32.PACK_AB R25, R59, R58 ;  /* 0x0000003a3b19723e */ /* 0x000fe400000000ff */
[----:B------:R-:W-:Y:S02]  /*e7a0*/  F2FP.F16.F32.PACK_AB R26, R61, R60 ;  /* 0x0000003c3d1a723e */ /* 0x000fe400000000ff */
[----:B------:R-:W-:Y:S01]  /*e7b0*/  F2FP.F16.F32.PACK_AB R27, R63, R62 ;  /* 0x0000003e3f1b723e */ /* 0x000fe200000000ff */
[----:B--2---:R-:W2:Y:S01]  /*e7c0*/  LDC.64 R4, c[0x0][0xbe0] ;  /* 0x0002f800ff047b82 */ /* 0x004ea20000000a00 */
[----:B------:R-:W-:Y:S01]  /*e7d0*/  MOV R90, R20 ;  /* 0x00000014005a7202 */ /* 0x000fe20000000f00 */
[----:B------:R-:W-:Y:S01]  /*e7e0*/  IMAD.MOV.U32 R49, RZ, RZ, RZ ;  /* 0x000000ffff317224 */ /* 0x000fe200078e00ff */
[----:B------:R-:W-:-:S02]  /*e7f0*/  F2FP.F16.F32.PACK_AB R13, R51, R50 ;  /* 0x00000032330d723e */ /* 0x000fc400000000ff */
[----:B------:R-:W-:Y:S02]  /*e800*/  F2FP.F16.F32.PACK_AB R14, R53, R52 ;  /* 0x00000034350e723e */ /* 0x000fe400000000ff */
[----:B------:R-:W-:Y:S01]  /*e810*/  F2FP.F16.F32.PACK_AB R15, R55, R54 ;  /* 0x00000036370f723e */ /* 0x000fe200000000ff */
[----:B------:R-:W4:Y:S01]  /*e820*/  LDC.64 R20, c[0x0][0xbd8] ;  /* 0x0002f600ff147b82 */ /* 0x000f220000000a00 */
[----:B------:R-:W-:Y:S02]  /*e830*/  F2FP.F16.F32.PACK_AB R29, R75, R74 ;  /* 0x0000004a4b1d723e */ /* 0x000fe400000000ff */
[----:B------:R-:W-:Y:S01]  /*e840*/  F2FP.F16.F32.PACK_AB R31, R79, R78 ;  /* 0x0000004e4f1f723e */ /* 0x000fe200000000ff */
[----:B------:R0:W-:Y:S01]  /*e850*/  STSM.16.M88.4 [R90], R12 ;  /* 0x0000000c5a007844 */ /* 0x0001e20000000200 */
[----:B---3--:R-:W-:-:S03]  /*e860*/  ISETP.NE.U32.AND P0, PT, R94, RZ, PT ;  /* 0x000000ff5e00720c */ /* 0x008fc60003f05070 */
[----:B------:R0:W-:Y:S01]  /*e870*/  STSM.16.M88.4 [R89], R24 ;  /* 0x0000001859007844 */ /* 0x0001e20000000200 */
[----:B------:R-:W3:Y:S01]  /*e880*/  LDC R47, c[0x0][0xa88] ;  /* 0x0002a200ff2f7b82 */ /* 0x000ee20000000800 */
[----:B------:R-:W-:Y:S02]  /*e890*/  ISETP.NE.AND.EX P0, PT, R95, RZ, PT, P0 ;  /* 0x000000ff5f00720c */ /* 0x000fe40003f05300 */
[----:B------:R0:W-:Y:S01]  /*e8a0*/  STSM.16.M88.4 [R88], R64 ;  /* 0x0000004058007844 */ /* 0x0001e20000000200 */
[----:B--2---:R-:W-:-:S03]  /*e8b0*/  ISETP.NE.U32.AND P1, PT, R4, RZ, PT ;  /* 0x000000ff0400720c */ /* 0x004fc60003f25070 */
[----:B------:R0:W-:Y:S01]  /*e8c0*/  STSM.16.M88.4 [R72], R28 ;  /* 0x0000001c48007844 */ /* 0x0001e20000000200 */
[----:B------:R-:W-:-:S03]  /*e8d0*/  ISETP.NE.AND.EX P1, PT, R5, RZ, PT, P1 ;  /* 0x000000ff0500720c */ /* 0x000fc60003f25310 */
[----:B------:R0:W-:Y:S01]  /*e8e0*/  STSM.16.M88.4 [R23], R80 ;  /* 0x0000005017007844 */ /* 0x0001e20000000200 */
[----:B----4-:R-:W-:Y:S01]  /*e8f0*/  IMAD.WIDE R20, R167, 0x4, R20 ;  /* 0x00000004a7147825 */ /* 0x010fe200078e0214 */
[----:B------:R-:W-:Y:S08]  /*e900*/  BAR.SYNC.DEFER_BLOCKING 0x1, 0x100 ;  /* 0x0044000000007b1d */ /* 0x000ff00000010000 */
[----:B------:R-:W2:Y:S01]  /*e910*/  @P1 LDC.64 R4, c[0x0][0xbe0] ;  /* 0x0002f800ff041b82 */ /* 0x000ea20000000a00 */
[----:B------:R-:W-:-:S04]  /*e920*/  IMAD R7, R164, 0x40, R22 ;  /* 0x00000040a4077824 */ /* 0x000fc800078e0216 */
[----:B------:R-:W-:Y:S01]  /*e930*/  IMAD.WIDE R16, R7, 0x2, R16 ;  /* 0x0000000207107825 */ /* 0x000fe200078e0210 */
[----:B------:R0:W5:Y:S03]  /*e940*/  @P0 LDG.E R49, desc[UR4][R20.64] ;  /* 0x0000000414310981 */ /* 0x000166000c1e1900 */
[----:B--2---:R-:W-:-:S05]  /*e950*/  @P1 IMAD.WIDE R4, R167, 0x4, R4 ;  /* 0x00000004a7041825 */ /* 0x004fca00078e0204 */
[----:B---3--:R0:W5:Y:S01]  /*e960*/  @P1 LDG.E R47, desc[UR4][R4.64] ;  /* 0x00000004042f1981 */ /* 0x008162000c1e1900 */
[----:B------:R-:W-:Y:S05]  /*e970*/  @P1 BRA `(.L_x_1139) ;  /* 0x0000000000141947 */ /* 0x000fea0003800000 */
[----:B------:R-:W-:Y:S05]  /*e980*/  @!P0 BRA `(.L_x_1139) ;  /* 0x0000000000108947 */ /* 0x000fea0003800000 */
[----:B------:R-:W-:Y:S02]  /*e990*/  ULDC.64 UR4, c[0x0][0x208] ;  /* 0x0000820000047ab9 */ /* 0x000fe40000000a00 */
[----:B0-----:R-:W2:Y:S04]  /*e9a0*/  LDG.E R4, desc[UR4][R20.64] ;  /* 0x0000000414047981 */ /* 0x001ea8000c1e1900 */
[----:B-----5:R-:W2:Y:S02]  /*e9b0*/  LDG.E R47, desc[UR4][R20.64+0x4] ;  /* 0x00000404142f7981 */ /* 0x020ea4000c1e1900 */
[----:B--2---:R-:W-:-:S07]  /*e9c0*/  IMAD.IADD R47, R47, 0x1, -R4 ;  /* 0x000000012f2f7824 */ /* 0x004fce00078e0a04 */
.L_x_1139:
[----:B------:R-:W-:Y:S01]  /*e9d0*/  SHF.R.S32.HI R46, RZ, 0x1f, R166 ;  /* 0x0000001fff2e7819 */ /* 0x000fe200000114a6 */
[----:B------:R-:W-:Y:S01]  /*e9e0*/  ULDC.64 UR4, c[0x0][0xb70] ;  /* 0x0002dc0000047ab9 */ /* 0x000fe20000000a00 */
[--C-:B0----5:R-:W-:Y:S01]  /*e9f0*/  SHF.R.S32.HI R21, RZ, 0x1f, R49.reuse ;  /* 0x0000001fff157819 */ /* 0x121fe20000011431 */
[----:B------:R-:W-:Y:S01]  /*ea00*/  IMAD.MOV.U32 R20, RZ, RZ, R49 ;  /* 0x000000ffff147224 */ /* 0x000fe200078e0031 */
[----:B------:R-:W-:Y:S01]  /*ea10*/  SHF.R.S32.HI R6, RZ, 0x1f, R167 ;  /* 0x0000001fff067819 */ /* 0x000fe200000114a7 */
[----:B------:R-:W-:Y:S01]  /*ea20*/  IMAD R5, R46, UR4, RZ ;  /* 0x000000042e057c24 */ /* 0x000fe2000f8e02ff */
[----:B------:R-:W-:Y:S01]  /*ea30*/  SEL R51, R167, RZ, !P0 ;  /* 0x000000ffa7337207 */ /* 0x000fe20004000000 */
[----:B------:R-:W-:Y:S01]  /*ea40*/  IMAD R11, R168, 0x80, R171 ;  /* 0x00000080a80b7824 */ /* 0x000fe200078e02ab */
[----:B------:R-:W-:Y:S01]  /*ea50*/  SEL R48, R6, RZ, !P0 ;  /* 0x000000ff06307207 */ /* 0x000fe20004000000 */
[----:B------:R-:W-:Y:S01]  /*ea60*/  IMAD R7, R166, UR5, R5 ;  /* 0x00000005a6077c24 */ /* 0x000fe2000f8e0205 */
[----:B------:R-:W-:Y:S01]  /*ea70*/  IADD3 R9, P6, R16, 0x3000, RZ ;  /* 0x0000300010097810 */ /* 0x000fe20007fde0ff */
[----:B------:R-:W-:Y:S01]  /*ea80*/  IMAD.WIDE.U32 R4, R166, UR4, R20 ;  /* 0x00000004a6047c25 */ /* 0x000fe2000f8e0014 */
[----:B------:R-:W-:Y:S01]  /*ea90*/  ULDC.64 UR4, c[0x0][0xb78] ;  /* 0x0002de0000047ab9 */ /* 0x000fe20000000a00 */
[C---:B------:R-:W-:Y:S01]  /*eaa0*/  IADD3 R13, P2, R16.reuse, 0x2000, RZ ;  /* 0x00002000100d7810 */ /* 0x040fe20007f5e0ff */
[----:B------:R-:W-:Y:S01]  /*eab0*/  ULDC.64 UR6, c[0x0][0x208] ;  /* 0x0000820000067ab9 */ /* 0x000fe20000000a00 */
[----:B------:R-:W-:Y:S01]  /*eac0*/  IMAD.IADD R5, R5, 0x1, R7 ;  /* 0x0000000105057824 */ /* 0x000fe200078e0207 */
[----:B------:R-:W-:Y:S01]  /*ead0*/  IADD3 R29, P1, R16, 0x1000, RZ ;  /* 0x00001000101d7810 */ /* 0x000fe20007f3e0ff */
[----:B------:R-:W-:Y:S01]  /*eae0*/  IMAD R7, R48, UR4, RZ ;  /* 0x0000000430077c24 */ /* 0x000fe2000f8e02ff */
[----:B------:R-:W-:Y:S01]  /*eaf0*/  LOP3.LUT R6, R9, 0x380, RZ, 0xc0, !PT ;  /* 0x0000038009067812 */ /* 0x000fe200078ec0ff */
[----:B------:R-:W-:Y:S01]  /*eb00*/  IMAD.WIDE.U32 R4, R51, UR4, R4 ;  /* 0x0000000433047c25 */ /* 0x000fe2000f8e0004 */
[----:B------:R-:W-:-:S02]  /*eb10*/  LOP3.LUT R12, R13, 0x380, RZ, 0xc0, !PT ;  /* 0x000003800d0c7812 */ /* 0x000fc400078ec0ff */
[----:B------:R-:W-:Y:S01]  /*eb20*/  LOP3.LUT R28, R29, 0x380, RZ, 0xc0, !PT ;  /* 0x000003801d1c7812 */ /* 0x000fe200078ec0ff */
[----:B------:R-:W-:Y:S01]  /*eb30*/  IMAD R10, R51, UR5, R7 ;  /* 0x00000005330a7c24 */ /* 0x000fe2000f8e0207 */
[----:B------:R-:W-:Y:S01]  /*eb40*/  SHF.R.S32.HI R7, RZ, 0x1f, R11 ;  /* 0x0000001fff077819 */ /* 0x000fe2000001140b */
[----:B------:R-:W-:Y:S01]  /*eb50*/  ULDC.64 UR4, c[0x0][0xb40] ;  /* 0x0002d00000047ab9 */ /* 0x000fe20000000a00 */
[----:B------:R-:W-:Y:S02]  /*eb60*/  IADD3 R8, P0, R11, R4, RZ ;  /* 0x000000040b087210 */ /* 0x000fe40007f1e0ff */
[----:B------:R-:W-:Y:S02]  /*eb70*/  SHF.R.U64 R6, R6, 0x3, RZ ;  /* 0x0000000306067819 */ /* 0x000fe400000012ff */
[----:B------:R-:W-:Y:S01]  /*eb80*/  IADD3.X R7, R7, R5, R10, P0, !PT ;  /* 0x0000000507077210 */ /* 0x000fe200007fe40a */
[----:B------:R-:W-:Y:S01]  /*eb90*/  IMAD.X R5, RZ, RZ, R17, P6 ;  /* 0x000000ffff057224 */ /* 0x000fe200030e0611 */
[----:B------:R-:W-:-:S02]  /*eba0*/  LEA R44, P0, R8, UR4, 0x2 ;  /* 0x00000004082c7c11 */ /* 0x000fc4000f8010ff */
[----:B------:R-:W-:Y:S02]  /*ebb0*/  SHF.R.U64 R12, R12, 0x3, RZ ;  /* 0x000000030c0c7819 */ /* 0x000fe400000012ff */
[----:B------:R-:W-:Y:S02]  /*ebc0*/  SHF.R.U64 R28, R28, 0x3, RZ ;  /* 0x000000031c1c7819 */ /* 0x000fe400000012ff */
[----:B------:R-:W-:Y:S01]  /*ebd0*/  LOP3.LUT R4, R6, R9, RZ, 0x3c, !PT ;  /* 0x0000000906047212 */ /* 0x000fe200078e3cff */
[----:B------:R-:W-:Y:S01]  /*ebe0*/  VIADD R6, R11, 0x8 ;  /* 0x000000080b067836 */ /* 0x000fe20000000000 */
[----:B------:R-:W-:Y:S01]  /*ebf0*/  LEA.HI.X R45, R8, UR5, R7, 0x2, P0 ;  /* 0x00000005082d7c11 */ /* 0x000fe200080f1407 */
[----:B------:R-:W-:Y:S01]  /*ec00*/  ULDC.64 UR4, c[0x0][0xaa0] ;  /* 0x0002a80000047ab9 */ /* 0x000fe20000000a00 */
[----:B------:R-:W-:Y:S01]  /*ec10*/  LOP3.LUT R12, R12, R13, RZ, 0x3c, !PT ;  /* 0x0000000d0c0c7212 */ /* 0x000fe200078e3cff */
[----:B------:R-:W-:Y:S01]  /*ec20*/  IMAD.X R13, RZ, RZ, R17, P2 ;  /* 0x000000ffff0d7224 */ /* 0x000fe200010e0611 */
[----:B------:R-:W-:-:S02]  /*ec30*/  LOP3.LUT P0, RZ, R170, 0x3, RZ, 0xc0, !PT ;  /* 0x00000003aaff7812 */ /* 0x000fc4000780c0ff */
[C---:B------:R-:W-:Y:S02]  /*ec40*/  IADD3 R41, P5, R16.reuse, 0x4000, RZ ;  /* 0x0000400010297810 */ /* 0x040fe40007fbe0ff */
[C---:B------:R-:W-:Y:S02]  /*ec50*/  IADD3 R33, P4, R16.reuse, 0x5000, RZ ;  /* 0x0000500010217810 */ /* 0x040fe40007f9e0ff */
[----:B------:R-:W-:Y:S02]  /*ec60*/  IADD3 R25, P3, R16, 0x6000, RZ ;  /* 0x0000600010197810 */ /* 0x000fe40007f7e0ff */
[----:B------:R-:W-:Y:S01]  /*ec70*/  LOP3.LUT R28, R28, R29, RZ, 0x3c, !PT ;  /* 0x0000001d1c1c7212 */ /* 0x000fe200078e3cff */
[----:B------:R-:W-:Y:S01]  /*ec80*/  IMAD.X R29, RZ, RZ, R17, P1 ;  /* 0x000000ffff1d7224 */ /* 0x000fe200008e0611 */
[----:B------:R-:W-:Y:S02]  /*ec90*/  IADD3 R7, P2, R16, 0x7000, RZ ;  /* 0x0000700010077810 */ /* 0x000fe40007f5e0ff */
[----:B------:R-:W-:-:S02]  /*eca0*/  ISETP.GE.OR P1, PT, R11, R47, P0 ;  /* 0x0000002f0b00720c */ /* 0x000fc40000726670 */
[----:B------:R-:W-:Y:S02]  /*ecb0*/  LOP3.LUT R40, R41, 0x380, RZ, 0xc0, !PT ;  /* 0x0000038029287812 */ /* 0x000fe400078ec0ff */
[----:B------:R-:W-:Y:S02]  /*ecc0*/  LOP3.LUT R32, R33, 0x380, RZ, 0xc0, !PT ;  /* 0x0000038021207812 */ /* 0x000fe400078ec0ff */
[----:B------:R-:W-:Y:S02]  /*ecd0*/  LOP3.LUT R24, R25, 0x380, RZ, 0xc0, !PT ;  /* 0x0000038019187812 */ /* 0x000fe400078ec0ff */
[----:B------:R-:W-:Y:S02]  /*ece0*/  LOP3.LUT R9, R16, 0x380, RZ, 0xc0, !PT ;  /* 0x0000038010097812 */ /* 0x000fe400078ec0ff */
[----:B------:R-:W-:Y:S02]  /*ecf0*/  ISETP.GE.OR P0, PT, R6, R47, P0 ;  /* 0x0000002f0600720c */ /* 0x000fe40000706670 */
[----:B------:R-:W-:Y:S01]  /*ed00*/  LOP3.LUT R6, R7, 0x380, RZ, 0xc0, !PT ;  /* 0x0000038007067812 */ /* 0x000fe200078ec0ff */
[----:B------:R-:W-:Y:S01]  /*ed10*/  @!P1 STG.E desc[UR6][R44.64], R2 ;  /* 0x000000022c009986 */ /* 0x000fe2000c101906 */
[----:B------:R-:W-:-:S02]  /*ed20*/  SHF.R.U64 R40, R40, 0x3, RZ ;  /* 0x0000000328287819 */ /* 0x000fc400000012ff */
[----:B------:R-:W-:Y:S02]  /*ed30*/  SHF.R.U64 R32, R32, 0x3, RZ ;  /* 0x0000000320207819 */ /* 0x000fe400000012ff */
[----:B------:R-:W-:Y:S02]  /*ed40*/  SHF.R.U64 R24, R24, 0x3, RZ ;  /* 0x0000000318187819 */ /* 0x000fe400000012ff */
[----:B------:R-:W-:Y:S02]  /*ed50*/  SHF.R.U64 R9, R9, 0x3, RZ ;  /* 0x0000000309097819 */ /* 0x000fe400000012ff */
[----:B------:R-:W-:Y:S01]  /*ed60*/  SHF.R.U64 R6, R6, 0x3, RZ ;  /* 0x0000000306067819 */ /* 0x000fe200000012ff */
[----:B------:R0:W-:Y:S01]  /*ed70*/  @!P0 STG.E desc[UR6][R44.64+0x20], R0 ;  /* 0x000020002c008986 */ /* 0x0001e2000c101906 */
[----:B------:R-:W-:Y:S01]  /*ed80*/  LOP3.LUT R40, R40, R41, RZ, 0x3c, !PT ;  /* 0x0000002928287212 */ /* 0x000fe200078e3cff */
[--C-:B------:R-:W-:Y:S01]  /*ed90*/  IMAD.X R41, RZ, RZ, R17.reuse, P5 ;  /* 0x000000ffff297224 */ /* 0x100fe200028e0611 */
[----:B------:R-:W-:Y:S01]  /*eda0*/  LOP3.LUT R32, R32, R33, RZ, 0x3c, !PT ;  /* 0x0000002120207212 */ /* 0x000fe200078e3cff */
[--C-:B------:R-:W-:Y:S01]  /*edb0*/  IMAD.X R33, RZ, RZ, R17.reuse, P4 ;  /* 0x000000ffff217224 */ /* 0x100fe200020e0611 */
[----:B------:R-:W-:Y:S01]  /*edc0*/  LOP3.LUT R24, R24, R25, RZ, 0x3c, !PT ;  /* 0x0000001918187212 */ /* 0x000fe200078e3cff */
[--C-:B------:R-:W-:Y:S01]  /*edd0*/  IMAD.X R25, RZ, RZ, R17.reuse, P3 ;  /* 0x000000ffff197224 */ /* 0x100fe200018e0611 */
[----:B------:R-:W-:Y:S01]  /*ede0*/  LOP3.LUT R16, R9, R16, RZ, 0x3c, !PT ;  /* 0x0000001009107212 */ /* 0x000fe200078e3cff */
[----:B------:R-:W-:Y:S01]  /*edf0*/  IMAD.X R9, RZ, RZ, R17, P2 ;  /* 0x000000ffff097224 */ /* 0x000fe200010e0611 */
[----:B------:R-:W-:Y:S01]  /*ee00*/  LOP3.LUT R8, R6, R7, RZ, 0x3c, !PT ;  /* 0x0000000706087212 */ /* 0x000fe200078e3cff */
[----:B------:R-:W5:Y:S01]  /*ee10*/  LD.E.128 R28, desc[UR6][R28.64] ;  /* 0x000000061c1c7980 */ /* 0x000f62000c101d00 */
[----:B------:R-:W-:-:S03]  /*ee20*/  SHF.R.S32.HI R23, RZ, 0x1f, R22 ;  /* 0x0000001fff177819 */ /* 0x000fc60000011416 */
[----:B------:R2:W5:Y:S04]  /*ee30*/  LD.E.128 R36, desc[UR6][R16.64] ;  /* 0x0000000610247980 */ /* 0x000568000c101d00 */
[----:B------:R-:W5:Y:S04]  /*ee40*/  LD.E.128 R12, desc[UR6][R12.64] ;  /* 0x000000060c0c7980 */ /* 0x000f68000c101d00 */
[----:B------:R-:W5:Y:S04]  /*ee50*/  LD.E.128 R4, desc[UR6][R4.64] ;  /* 0x0000000604047980 */ /* 0x000f68000c101d00 */
[----:B------:R-:W5:Y:S04]  /*ee60*/  LD.E.128 R40, desc[UR6][R40.64] ;  /* 0x0000000628287980 */ /* 0x000f68000c101d00 */
[----:B------:R-:W5:Y:S04]  /*ee70*/  LD.E.128 R32, desc[UR6][R32.64] ;  /* 0x0000000620207980 */ /* 0x000f68000c101d00 */
[----:B------:R-:W5:Y:S04]  /*ee80*/  LD.E.128 R24, desc[UR6][R24.64] ;  /* 0x0000000618187980 */ /* 0x000f68000c101d00 */
[----:B------:R-:W5:Y:S01]  /*ee90*/  LD.E.128 R8, desc[UR6][R8.64] ;  /* 0x0000000608087980 */ /* 0x000f62000c101d00 */
[----:B0-----:R-:W-:Y:S01]  /*eea0*/  IMAD R0, R21, UR4, RZ ;  /* 0x0000000415007c24 */ /* 0x001fe2000f8e02ff */
[----:B------:R-:W-:Y:S01]  /*eeb0*/  @!PT LDS RZ, [RZ] ;  /* 0x00000000fffff984 */ /* 0x000fe20000000800 */
[----:B------:R-:W-:Y:S01]  /*eec0*/  @!PT LDS RZ, [RZ] ;  /* 0x00000000fffff984 */ /* 0x000fe20000000800 */
[----:B------:R-:W-:Y:S01]  /*eed0*/  @!PT LDS RZ, [RZ] ;  /* 0x00000000fffff984 */ /* 0x000fe20000000800 */
[----:B------:R-:W-:Y:S01]  /*eee0*/  @!PT LDS RZ, [RZ] ;  /* 0x00000000fffff984 */ /* 0x000fe20000000800 */
[----:B------:R0:W-:Y:S06]  /*eef0*/  MEMBAR.ALL.CTA ;  /* 0x0000000000007992 */ /* 0x0001ec0000008000 */
[----:B0-----:R-:W0:Y:S01]  /*ef00*/  FENCE.VIEW.ASYNC.S ;  /* 0x00000000000073c6 */ /* 0x001e220000000000 */
[----:B--2---:R-:W-:-:S04]  /*ef10*/  IMAD.WIDE.U32 R16, R49, UR4, R22 ;  /* 0x0000000431107c25 */ /* 0x004fc8000f8e0016 */
[----:B------:R-:W-:Y:S01]  /*ef20*/  IMAD R49, R49, UR5, R0 ;  /* 0x0000000531317c24 */ /* 0x000fe2000f8e0200 */
[----:B------:R-:W-:Y:S01]  /*ef30*/  ULDC.64 UR4, c[0x0][0xae0] ;  /* 0x0002b80000047ab9 */ /* 0x000fe20000000a00 */
[----:B------:R-:W-:Y:S02]  /*ef40*/  IMAD R47, R168, -0x80, R47 ;  /* 0xffffff80a82f7824 */ /* 0x000fe400078e022f */
[----:B------:R-:W-:Y:S02]  /*ef50*/  IMAD.IADD R17, R17, 0x1, R49 ;  /* 0x0000000111117824 */ /* 0x000fe400078e0231 */
[----:B------:R-:W-:Y:S01]  /*ef60*/  IMAD R21, R46, UR4, RZ ;  /* 0x000000042e157c24 */ /* 0x000fe2000f8e02ff */
[C---:B------:R-:W-:Y:S01]  /*ef70*/  ISETP.GE.AND P2, PT, R164.reuse, R47, PT ;  /* 0x0000002fa400720c */ /* 0x040fe20003f46270 */
[----:B------:R-:W-:Y:S02]  /*ef80*/  VIADD R0, R164, 0x20 ;  /* 0x00000020a4007836 */ /* 0x000fe40000000000 */
[----:B------:R-:W-:-:S02]  /*ef90*/  IMAD R21, R166, UR5, R21 ;  /* 0x00000005a6157c24 */ /* 0x000fc4000f8e0215 */
[----:B------:R-:W-:Y:S01]  /*efa0*/  IMAD.WIDE.U32 R16, R166, UR4, R16 ;  /* 0x00000004a6107c25 */ /* 0x000fe2000f8e0010 */
[----:B------:R-:W-:-:S03]  /*efb0*/  ULDC.64 UR4, c[0x0][0xae8] ;  /* 0x0002ba0000047ab9 */ /* 0x000fc60000000a00 */
[----:B------:R-:W-:Y:S01]  /*efc0*/  VIADD R3, R3, 0x2a820 ;  /* 0x0002a82003037836 */ /* 0x000fe20000000000 */
[-C--:B------:R-:W-:Y:S01]  /*efd0*/  ISETP.GE.AND P4, PT, R0, R47.reuse, PT ;  /* 0x0000002f0000720c */ /* 0x080fe20003f86270 */
[----:B------:R-:W-:Y:S02]  /*efe0*/  VIADD R20, R164, 0x60 ;  /* 0x00000060a4147836 */ /* 0x000fe40000000000 */
[----:B------:R-:W-:Y:S01]  /*eff0*/  IMAD.IADD R17, R17, 0x1, R21 ;  /* 0x0000000111117824 */ /* 0x000fe200078e0215 */
[----:B------:R-:W-:Y:S01]  /*f000*/  PRMT R3, RZ, 0x654, R3 ;  /* 0x00000654ff037816 */ /* 0x000fe20000000003 */
[----:B------:R-:W-:Y:S01]  /*f010*/  IMAD R0, R48, UR4, RZ ;  /* 0x0000000430007c24 */ /* 0x000fe2000f8e02ff */
[-C--:B------:R-:W-:Y:S01]  /*f020*/  ISETP.GE.AND P1, PT, R20, R47.reuse, PT ;  /* 0x0000002f1400720c */ /* 0x080fe20003f26270 */
[----:B------:R-:W-:Y:S01]  /*f030*/  VIADD R2, R164, 0x40 ;  /* 0x00000040a4027836 */ /* 0x000fe20000000000 */
[----:B------:R-:W-:Y:S01]  /*f040*/  SHF.R.S32.HI R165, RZ, 0x1f, R164 ;  /* 0x0000001fffa57819 */ /* 0x000fe200000114a4 */
[C---:B------:R-:W-:Y:S01]  /*f050*/  IMAD R23, R51.reuse, UR5, R0 ;  /* 0x0000000533177c24 */ /* 0x040fe2000f8e0200 */
[----:B0-----:R0:W-:Y:S01]  /*f060*/  SYNCS.ARRIVE.TRANS64.RED.A1T0 RZ, [R3+URZ], RZ ;  /* 0x000000ff03ff79a7 */ /* 0x0011e2000810043f */
[----:B------:R-:W-:Y:S01]  /*f070*/  IMAD.WIDE.U32 R20, R51, UR4, R16 ;  /* 0x0000000433147c25 */ /* 0x000fe2000f8e0010 */
[----:B------:R-:W-:Y:S01]  /*f080*/  BSSY B1, `(.L_x_1140) ;  /* 0x0000016000017945 */ /* 0x000fe20003800000 */
[----:B------:R-:W-:-:S02]  /*f090*/  ISETP.GE.AND P0, PT, R2, R47, PT ;  /* 0x0000002f0200720c */ /* 0x000fc40003f06270 */
[----:B------:R-:W-:-:S04]  /*f0a0*/  IMAD.WIDE R16, R168, 0x80, R164 ;  /* 0x00000080a8107825 */ /* 0x000fc800078e02a4 */
[----:B------:R-:W-:Y:S01]  /*f0b0*/  IMAD.IADD R47, R21, 0x1, R23 ;  /* 0x00000001152f7824 */ /* 0x000fe200078e0217 */
[----:B0-----:R-:W-:Y:S06]  /*f0c0*/  @P2 BRA `(.L_x_1141) ;  /* 0x0000000000442947 */ /* 0x001fec0003800000 */
[----:B------:R-:W-:Y:S01]  /*f0d0*/  ULDC.64 UR4, c[0x0][0xad8] ;  /* 0x0002b60000047ab9 */ /* 0x000fe20000000a00 */
[----:B------:R-:W-:Y:S01]  /*f0e0*/  IMAD.MOV.U32 R2, RZ, RZ, R20 ;  /* 0x000000ffff027224 */ /* 0x000fe200078e0014 */
[----:B------:R-:W-:Y:S01]  /*f0f0*/  ULDC.64 UR6, c[0x0][0xa80] ;  /* 0x0002a00000067ab9 */ /* 0x000fe20000000a00 */
[----:B------:R-:W-:Y:S01]  /*f100*/  IMAD.MOV.U32 R3, RZ, RZ, R47 ;  /* 0x000000ffff037224 */ /* 0x000fe200078e002f */
[----:B------:R-:W-:Y:S01]  /*f110*/  ULDC.64 UR8, c[0x0][0x208] ;  /* 0x0000820000087ab9 */ /* 0x000fe20000000a00 */
[----:B------:R-:W-:Y:S02]  /*f120*/  IMAD R23, R17, UR4, RZ ;  /* 0x0000000411177c24 */ /* 0x000fe4000f8e02ff */
[----:B------:R-:W-:Y:S02]  /*f130*/  VIADD R0, R22, 0x40 ;  /* 0x0000004016007836 */ /* 0x000fe40000000000 */
[----:B------:R-:W-:Y:S01]  /*f140*/  IMAD.WIDE.U32 R2, R16, UR4, R2 ;  /* 0x0000000410027c25 */ /* 0x000fe2000f8e0002 */
[----:B------:R-:W-:-:S02]  /*f150*/  ULDC UR4, c[0x0][0xa8c] ;  /* 0x0002a30000047ab9 */ /* 0x000fc40000000800 */
[----:B------:R-:W-:Y:S01]  /*f160*/  ISETP.GE.AND P2, PT, R22, UR4, PT ;  /* 0x0000000416007c0c */ /* 0x000fe2000bf46270 */
[----:B------:R-:W-:Y:S01]  /*f170*/  IMAD R23, R16, UR5, R23 ;  /* 0x0000000510177c24 */ /* 0x000fe2000f8e0217 */
[----:B------:R-:W-:Y:S02]  /*f180*/  ISETP.GE.AND P3, PT, R0, UR4, PT ;  /* 0x0000000400007c0c */ /* 0x000fe4000bf66270 */
[----:B------:R-:W-:Y:S01]  /*f190*/  LEA R44, P5, R2, UR6, 0x1 ;  /* 0x00000006022c7c11 */ /* 0x000fe2000f8a08ff */
[----:B------:R-:W-:-:S05]  /*f1a0*/  IMAD.IADD R3, R3, 0x1, R23 ;  /* 0x0000000103037824 */ /* 0x000fca00078e0217 */
[----:B------:R-:W-:-:S05]  /*f1b0*/  LEA.HI.X R45, R2, UR7, R3, 0x1, P5 ;  /* 0x00000007022d7c11 */ /* 0x000fca000a8f0c03 */
[----:B-----5:R0:W-:Y:S04]  /*f1c0*/  @!P2 STG.E.128 desc[UR8][R44.64], R36 ;  /* 0x000000242c00a986 */ /* 0x0201e8000c101d08 */
[----:B------:R0:W-:Y:S02]  /*f1d0*/  @!P3 STG.E.128 desc[UR8][R44.64+0x80], R40 ;  /* 0x000080282c00b986 */ /* 0x0001e4000c101d08 */
.L_x_1141:
[----:B------:R-:W-:Y:S05]  /*f1e0*/  BSYNC B1 ;  /* 0x0000000000017941 */ /* 0x000fea0003800000 */
.L_x_1140:
[----:B------:R-:W-:Y:S04]  /*f1f0*/  BSSY B1, `(.L_x_1142) ;  /* 0x0000015000017945 */ /* 0x000fe80003800000 */
[----:B------:R-:W-:Y:S05]  /*f200*/  @P4 BRA `(.L_x_1143) ;  /* 0x00000000004c4947 */ /* 0x000fea0003800000 */
[----:B------:R-:W-:Y:S01]  /*f210*/  IADD3 R23, P2, R16, 0x20, RZ ;  /* 0x0000002010177810 */ /* 0x000fe20007f5e0ff */
[----:B------:R-:W-:Y:S01]  /*f220*/  ULDC.64 UR4, c[0x0][0xad8] ;  /* 0x0002b60000047ab9 */ /* 0x000fe20000000a00 */
[----:B------:R-:W-:Y:S01]  /*f230*/  IMAD.MOV.U32 R2, RZ, RZ, R20 ;  /* 0x000000ffff027224 */ /* 0x000fe200078e0014 */
[----:B------:R-:W-:Y:S01]  /*f240*/  ULDC.64 UR6, c[0x0][0xa80] ;  /* 0x0002a00000067ab9 */ /* 0x000fe20000000a00 */
[----:B------:R-:W-:Y:S01]  /*f250*/  IMAD.MOV.U32 R3, RZ, RZ, R47 ;  /* 0x000000ffff037224 */ /* 0x000fe200078e002f */
[----:B------:R-:W-:Y:S01]  /*f260*/  ULDC.64 UR8, c[0x0][0x208] ;  /* 0x0000820000087ab9 */ /* 0x000fe20000000a00 */
[----:B------:R-:W-:Y:S02]  /*f270*/  IMAD.X R0, RZ, RZ, R17, P2 ;  /* 0x000000ffff007224 */ /* 0x000fe400010e0611 */
[----:B0----5:R-:W-:Y:S02]  /*f280*/  VIADD R36, R22, 0x40 ;  /* 0x0000004016247836 */ /* 0x021fe40000000000 */
[----:B------:R-:W-:-:S02]  /*f290*/  IMAD R0, R0, UR4, RZ ;  /* 0x0000000400007c24 */ /* 0x000fc4000f8e02ff */
[C---:B------:R-:W-:Y:S01]  /*f2a0*/  IMAD.WIDE.U32 R2, R23.reuse, UR4, R2 ;  /* 0x0000000417027c25 */ /* 0x040fe2000f8e0002 */
        /* <DEDUP_REMOVED lines=9> */
.L_x_1143:
[----:B------:R-:W-:Y:S05]  /*f340*/  BSYNC B1 ;  /* 0x0000000000017941 */ /* 0x000fea0003800000 */
.L_x_1142:
        /* <DEDUP_REMOVED lines=9> */
[----:B--2--5:R-:W-:Y:S02]  /*f3e0*/  VIADD R28, R22, 0x40 ;  /* 0x00000040161c7836 */ /* 0x024fe40000000000 */
        /* <DEDUP_REMOVED lines=11> */
.L_x_1145:
[----:B------:R-:W-:Y:S05]  /*f4a0*/  BSYNC B1 ;  /* 0x0000000000017941 */ /* 0x000fea0003800000 */
.L_x_1144:
[----:B------:R-:W-:Y:S05]  /*f4b0*/  @P1 BRA `(.L_x_1146) ;  /* 0x0000000800e81947 */ /* 0x000fea0003800000 */
[----:B---3-5:R-:W-:Y:S01]  /*f4c0*/  IADD3 R13, P0, R16, 0x60, RZ ;  /* 0x00000060100d7810 */ /* 0x028fe20007f1e0ff */
[----:B------:R-:W-:Y:S01]  /*f4d0*/  ULDC.64 UR6, c[0x0][0xad8] ;  /* 0x0002b60000067ab9 */ /* 0x000fe20000000a00 */
[----:B------:R-:W-:Y:S01]  /*f4e0*/  IMAD.MOV.U32 R2, RZ, RZ, R20 ;  /* 0x000000ffff027224 */ /* 0x000fe200078e0014 */
[----:B------:R-:W-:Y:S01]  /*f4f0*/  ULDC UR4, c[0x0][0xa8c] ;  /* 0x0002a30000047ab9 */ /* 0x000fe20000000800 */
[----:B------:R-:W-:Y:S01]  /*f500*/  IMAD.MOV.U32 R3, RZ, RZ, R47 ;  /* 0x000000ffff037224 */ /* 0x000fe200078e002f */
[----:B------:R-:W-:Y:S01]  /*f510*/  ISETP.GE.AND P1, PT, R22, UR4, PT ;  /* 0x0000000416007c0c */ /* 0x000fe2000bf26270 */
[----:B------:R-:W-:Y:S01]  /*f520*/  IMAD.X R16, RZ, RZ, R17, P0 ;  /* 0x000000ffff107224 */ /* 0x000fe200000e0611 */
[----:B------:R-:W-:Y:S01]  /*f530*/  ULDC.64 UR8, c[0x0][0x208] ;  /* 0x0000820000087ab9 */ /* 0x000fe20000000a00 */
[----:B------:R-:W-:-:S04]  /*f540*/  IMAD.WIDE.U32 R2, R13, UR6, R2 ;  /* 0x000000060d027c25 */ /* 0x000fc8000f8e0002 */
[----:B------:R-:W-:Y:S02]  /*f550*/  IMAD R16, R16, UR6, RZ ;  /* 0x0000000610107c24 */ /* 0x000fe4000f8e02ff */
[----:B------:R-:W-:Y:S02]  /*f560*/  VIADD R0, R22, 0x40 ;  /* 0x0000004016007836 */ /* 0x000fe40000000000 */
        /* <DEDUP_REMOVED lines=11> */
.L_x_1138:
[----:B------:R-:W2:Y:S01]  /*f620*/  LDC.64 R4, c[0x0][0xbd8] ;  /* 0x0002f600ff047b82 */ /* 0x000ea20000000a00 */
[----:B------:R-:W-:Y:S01]  /*f630*/  IMAD.MOV.U32 R9, RZ, RZ, RZ ;  /* 0x000000ffff097224 */ /* 0x000fe200078e00ff */
[----:B------:R-:W-:-:S06]  /*f640*/  ULDC.64 UR4, c[0x0][0x208] ;  /* 0x0000820000047ab9 */ /* 0x000fcc0000000a00 */
[----:B0-----:R-:W0:Y:S01]  /*f650*/  LDC.64 R2, c[0x0][0xbd8] ;  /* 0x0002f600ff027b82 */ /* 0x001e220000000a00 */
[----:B--2---:R-:W-:-:S04]  /*f660*/  ISETP.NE.U32.AND P0, PT, R4, RZ, PT ;  /* 0x000000ff0400720c */ /* 0x004fc80003f05070 */
[----:B------:R-:W-:-:S03]  /*f670*/  ISETP.NE.AND.EX P0, PT, R5, RZ, PT, P0 ;  /* 0x000000ff0500720c */ /* 0x000fc60003f05300 */
[----:B------:R-:W2:Y:S01]  /*f680*/  LDC.64 R4, c[0x0][0xbe0] ;  /* 0x0002f800ff047b82 */ /* 0x000ea20000000a00 */
[----:B0-----:R-:W-:-:S07]  /*f690*/  IMAD.WIDE R2, R167, 0x4, R2 ;  /* 0x00000004a7027825 */ /* 0x001fce00078e0202 */
[----:B------:R-:W0:Y:S02]  /*f6a0*/  LDC R7, c[0x0][0xa88] ;  /* 0x0002a200ff077b82 */ /* 0x000e240000000800 */
[----:B------:R3:W5:Y:S01]  /*f6b0*/  @P0 LDG.E R9, desc[UR4][R2.64] ;  /* 0x0000000402090981 */ /* 0x000762000c1e1900 */
[----:B--2---:R-:W-:-:S04]  /*f6c0*/  ISETP.NE.U32.AND P1, PT, R4, RZ, PT ;  /* 0x000000ff0400720c */ /* 0x004fc80003f25070 */
[----:B------:R-:W-:-:S13]  /*f6d0*/  ISETP.NE.AND.EX P1, PT, R5, RZ, PT, P1 ;  /* 0x000000ff0500720c */ /* 0x000fda0003f25310 */
[----:B------:R-:W2:Y:S01]  /*f6e0*/  @P1 LDC.64 R4, c[0x0][0xbe0] ;  /* 0x0002f800ff041b82 */ /* 0x000ea20000000a00 */
[----:B------:R-:W-:Y:S01]  /*f6f0*/  ISETP.GT.AND P2, PT, R174, 0x7f, PT ;  /* 0x0000007fae00780c */ /* 0x000fe20003f44270 */
[----:B--2---:R-:W-:-:S05]  /*f700*/  @P1 IMAD.WIDE R4, R167, 0x4, R4 ;  /* 0x00000004a7041825 */ /* 0x004fca00078e0204 */
[----:B0-----:R3:W5:Y:S01]  /*f710*/  @P1 LDG.E R7, desc[UR4][R4.64] ;  /* 0x0000000404071981 */ /* 0x001762000c1e1900 */
[----:B------:R-:W-:Y:S06]  /*f720*/  @P1 BRA `(.L_x_1147) ;  /* 0x0000000000141947 */ /* 0x000fec0003800000 */
[----:B------:R-:W-:Y:S05]  /*f730*/  @!P0 BRA `(.L_x_1147) ;  /* 0x0000000000108947 */ /* 0x000fea0003800000 */
[----:B------:R-:W-:Y:S02]  /*f740*/  ULDC.64 UR4, c[0x0][0x208] ;  /* 0x0000820000047ab9 */ /* 0x000fe40000000a00 */
[----:B------:R-:W2:Y:S04]  /*f750*/  LDG.E R0, desc[UR4][R2.64] ;  /* 0x0000000402007981 */ /* 0x000ea8000c1e1900 */
[----:B-----5:R-:W2:Y:S02]  /*f760*/  LDG.E R7, desc[UR4][R2.64+0x4] ;  /* 0x0000040402077981 */ /* 0x020ea4000c1e1900 */
[----:B--2---:R-:W-:-:S07]  /*f770*/  IMAD.IADD R7, R7, 0x1, -R0 ;  /* 0x0000000107077824 */ /* 0x004fce00078e0a00 */
.L_x_1147:
[----:B------:R-:W-:Y:S01]  /*f780*/  SHF.R.S32.HI R0, RZ, 0x1f, R167 ;  /* 0x0000001fff007819 */ /* 0x000fe200000114a7 */
[----:B------:R-:W-:Y:S01]  /*f790*/  BSSY B1, `(.L_x_1148) ;  /* 0x000001e000017945 */ /* 0x000fe20003800000 */
[----:B------:R-:W-:Y:S02]  /*f7a0*/  SHF.R.S32.HI R8, RZ, 0x1f, R166 ;  /* 0x0000001fff087819 */ /* 0x000fe400000114a6 */
[----:B------:R-:W-:Y:S02]  /*f7b0*/  SHF.R.S32.HI R23, RZ, 0x1f, R22 ;  /* 0x0000001fff177819 */ /* 0x000fe40000011416 */
[----:B------:R-:W-:Y:S02]  /*f7c0*/  SEL R11, R167, RZ, !P0 ;  /* 0x000000ffa70b7207 */ /* 0x000fe40004000000 */
[----:B------:R-:W-:Y:S02]  /*f7d0*/  SEL R10, R0, RZ, !P0 ;  /* 0x000000ff000a7207 */ /* 0x000fe40004000000 */
[----:B-----5:R-:W-:Y:S01]  /*f7e0*/  SHF.R.S32.HI R6, RZ, 0x1f, R9 ;  /* 0x0000001fff067819 */ /* 0x020fe20000011409 */
[----:B------:R-:W-:Y:S06]  /*f7f0*/  @P2 BRA `(.L_x_1149) ;  /* 0x00000000005c2947 */ /* 0x000fec0003800000 */
[----:B---3--:R-:W0:Y:S02]  /*f800*/  S2R R2, SR_TID.X ;  /* 0x0000000000027919 */ /* 0x008e240000002100 */
[----:B0-----:R-:W-:-:S04]  /*f810*/  IMAD R0, R168, 0x80, R2 ;  /* 0x00000080a8007824 */ /* 0x001fc800078e0202 */
[----:B------:R-:W-:-:S05]  /*f820*/  VIADD R0, R0, 0xffffff80 ;  /* 0xffffff8000007836 */ /* 0x000fca0000000000 */
[----:B------:R-:W-:-:S13]  /*f830*/  ISETP.GE.AND P0, PT, R0, R7, PT ;  /* 0x000000070000720c */ /* 0x000fda0003f06270 */
[----:B------:R-:W-:Y:S05]  /*f840*/  @P0 BRA `(.L_x_1149) ;  /* 0x0000000000480947 */ /* 0x000fea0003800000 */
[----:B------:R-:W-:Y:S01]  /*f850*/  IADD3 R2, P0, R0, R9, RZ ;  /* 0x0000000900027210 */ /* 0x000fe20007f1e0ff */
[----:B------:R-:W-:Y:S01]  /*f860*/  ULDC.64 UR4, c[0x0][0xb70] ;  /* 0x0002dc0000047ab9 */ /* 0x000fe20000000a00 */
[----:B------:R-:W-:Y:S01]  /*f870*/  ULDC.64 UR6, c[0x0][0x208] ;  /* 0x0000820000067ab9 */ /* 0x000fe20000000a00 */
        /* <DEDUP_REMOVED lines=9> */
[----:B------:R-:W-:-:S03]  /*f910*/  ULDC.64 UR4, c[0x0][0xb40] ;  /* 0x0002d00000047ab9 */ /* 0x000fc60000000a00 */
[----:B------:R-:W-:Y:S01]  /*f920*/  IMAD.IADD R3, R3, 0x1, R5 ;  /* 0x0000000103037824 */ /* 0x000fe200078e0205 */
[----:B------:R-:W-:-:S04]  /*f930*/  LEA R4, P0, R2, UR4, 0x2 ;  /* 0x0000000402047c11 */ /* 0x000fc8000f8010ff */
[----:B------:R-:W-:Y:S01]  /*f940*/  LEA.HI.X R5, R2, UR5, R3, 0x2, P0 ;  /* 0x0000000502057c11 */ /* 0x000fe200080f1403 */
[----:B------:R-:W-:-:S05]  /*f950*/  IMAD.MOV.U32 R3, RZ, RZ, -0x800000 ;  /* 0xff800000ff037424 */ /* 0x000fca00078e00ff */
[----:B------:R0:W-:Y:S03]  /*f960*/  STG.E desc[UR6][R4.64], R3 ;  /* 0x0000000304007986 */ /* 0x0001e6000c101906 */
.L_x_1149:
[----:B------:R-:W-:Y:S05]  /*f970*/  BSYNC B1 ;  /* 0x0000000000017941 */ /* 0x000fea0003800000 */
.L_x_1148:
[----:B------:R-:W-:Y:S01]  /*f980*/  ULDC.64 UR4, c[0x0][0xaa0] ;  /* 0x0002a80000047ab9 */ /* 0x000fe20000000a00 */
[----:B------:R-:W-:Y:S01]  /*f990*/  IMAD R7, R168, -0x80, R7 ;  /* 0xffffff80a8077824 */ /* 0x000fe200078e0207 */
[----:B------:R-:W-:Y:S01]  /*f9a0*/  BSSY B1, `(.L_x_1150) ;  /* 0x000002b000017945 */ /* 0x000fe20003800000 */
[----:B------:R-:W-:Y:S02]  /*f9b0*/  IMAD R0, R6, UR4, RZ ;  /* 0x0000000406007c24 */ /* 0x000fe4000f8e02ff */
[----:B0--3--:R-:W-:Y:S01]  /*f9c0*/  IMAD.WIDE.U32 R2, R9, UR4, R22 ;  /* 0x0000000409027c25 */ /* 0x009fe2000f8e0016 */
[----:B------:R-:W-:-:S03]  /*f9d0*/  ISETP.GE.AND P2, PT, R164, R7, PT ;  /* 0x00000007a400720c */ /* 0x000fc60003f46270 */
[----:B------:R-:W-:Y:S01]  /*f9e0*/  IMAD R9, R9, UR5, R0 ;  /* 0x0000000509097c24 */ /* 0x000fe2000f8e0200 */
[----:B------:R-:W-:Y:S01]  /*f9f0*/  ULDC.64 UR4, c[0x0][0xae0] ;  /* 0x0002b80000047ab9 */ /* 0x000fe20000000a00 */
[----:B------:R-:W-:Y:S02]  /*fa00*/  VIADD R0, R164, 0x20 ;  /* 0x00000020a4007836 */ /* 0x000fe40000000000 */
[----:B------:R-:W-:Y:S02]  /*fa10*/  IMAD.IADD R3, R3, 0x1, R9 ;  /* 0x0000000103037824 */ /* 0x000fe400078e0209 */
[----:B------:R-:W-:Y:S01]  /*fa20*/  IMAD R5, R8, UR4, RZ ;  /* 0x0000000408057c24 */ /* 0x000fe2000f8e02ff */
[----:B------:R-:W-:Y:S01]  /*fa30*/  ISETP.GE.AND P3, PT, R0, R7, PT ;  /* 0x000000070000720c */ /* 0x000fe20003f66270 */
[----:B------:R-:W-:Y:S02]  /*fa40*/  VIADD R0, R164, 0x60 ;  /* 0x00000060a4007836 */ /* 0x000fe40000000000 */
[----:B------:R-:W-:-:S02]  /*fa50*/  IMAD R5, R166, UR5, R5 ;  /* 0x00000005a6057c24 */ /* 0x000fc4000f8e0205 */
[----:B------:R-:W-:Y:S01]  /*fa60*/  IMAD.WIDE.U32 R2, R166, UR4, R2 ;  /* 0x00000004a6027c25 */ /* 0x000fe2000f8e0002 */
[----:B------:R-:W-:Y:S01]  /*fa70*/  ULDC.64 UR4, c[0x0][0xae8] ;  /* 0x0002ba0000047ab9 */ /* 0x000fe20000000a00 */
[-C--:B------:R-:W-:Y:S02]  /*fa80*/  ISETP.GE.AND P0, PT, R0, R7.reuse, PT ;  /* 0x000000070000720c */ /* 0x080fe40003f06270 */
[----:B------:R-:W-:Y:S02]  /*fa90*/  VIADD R4, R164, 0x40 ;  /* 0x00000040a4047836 */ /* 0x000fe40000000000 */
[----:B------:R-:W-:Y:S02]  /*faa0*/  IMAD.IADD R3, R3, 0x1, R5 ;  /* 0x0000000103037824 */ /* 0x000fe400078e0205 */
[----:B------:R-:W-:Y:S01]  /*fab0*/  IMAD R0, R10, UR4, RZ ;  /* 0x000000040a007c24 */ /* 0x000fe2000f8e02ff */
[----:B------:R-:W-:Y:S01]  /*fac0*/  ISETP.GE.AND P1, PT, R4, R7, PT ;  /* 0x000000070400720c */ /* 0x000fe20003f26270 */
[----:B------:R-:W-:Y:S01]  /*fad0*/  IMAD.WIDE.U32 R4, R11, UR4, R2 ;  /* 0x000000040b047c25 */ /* 0x000fe2000f8e0002 */
[----:B------:R-:W-:-:S03]  /*fae0*/  SHF.R.S32.HI R7, RZ, 0x1f, R164 ;  /* 0x0000001fff077819 */ /* 0x000fc600000114a4 */
[----:B------:R-:W-:Y:S02]  /*faf0*/  IMAD R9, R11, UR5, R0 ;  /* 0x000000050b097c24 */ /* 0x000fe4000f8e0200 */
[----:B------:R-:W-:Y:S02]  /*fb00*/  IMAD.MOV.U32 R6, RZ, RZ, R164 ;  /* 0x000000ffff067224 */ /* 0x000fe400078e00a4 */
[----:B------:R-:W-:Y:S02]  /*fb10*/  IMAD.IADD R11, R5, 0x1, R9 ;  /* 0x00000001050b7824 */ /* 0x000fe400078e0209 */
[----:B------:R-:W-:Y:S01]  /*fb20*/  IMAD.WIDE R6, R168, 0x80, R6 ;  /* 0x00000080a8067825 */ /* 0x000fe200078e0206 */
[----:B------:R-:W-:Y:S06]  /*fb30*/  @P2 BRA `(.L_x_1151) ;  /* 0x0000000000442947 */ /* 0x000fec0003800000 */
        /* <DEDUP_REMOVED lines=15> */
[----:B------:R0:W-:Y:S04]  /*fc30*/  @!P4 STG.E.128 desc[UR8][R8.64], RZ ;  /* 0x000000ff0800c986 */ /* 0x0001e8000c101d08 */
[----:B------:R0:W-:Y:S02]  /*fc40*/  @!P5 STG.E.128 desc[UR8][R8.64+0x80], RZ ;  /* 0x000080ff0800d986 */ /* 0x0001e4000c101d08 */
.L_x_1151:
[----:B------:R-:W-:Y:S05]  /*fc50*/  BSYNC B1 ;  /* 0x0000000000017941 */ /* 0x000fea0003800000 */
.L_x_1150:
[----:B------:R-:W-:Y:S04]  /*fc60*/  BSSY B1, `(.L_x_1152) ;  /* 0x0000015000017945 */ /* 0x000fe80003800000 */
[----:B------:R-:W-:Y:S05]  /*fc70*/  @P3 BRA `(.L_x_1153) ;  /* 0x00000000004c3947 */ /* 0x000fea0003800000 */
[----:B0-----:R-:W-:Y:S01]  /*fc80*/  IADD3 R9, P2, R6, 0x20, RZ ;  /* 0x0000002006097810 */ /* 0x001fe20007f5e0ff */
[----:B------:R-:W-:Y:S01]  /*fc90*/  ULDC.64 UR4, c[0x0][0xad8] ;  /* 0x0002b60000047ab9 */ /* 0x000fe20000000a00 */
[----:B------:R-:W-:Y:S01]  /*fca0*/  IMAD.MOV.U32 R2, RZ, RZ, R4 ;  /* 0x000000ffff027224 */ /* 0x000fe200078e0004 */
[----:B------:R-:W-:Y:S01]  /*fcb0*/  ULDC.64 UR6, c[0x0][0xa80] ;  /* 0x0002a00000067ab9 */ /* 0x000fe20000000a00 */
[----:B------:R-:W-:Y:S01]  /*fcc0*/  IMAD.MOV.U32 R3, RZ, RZ, R11 ;  /* 0x000000ffff037224 */ /* 0x000fe200078e000b */
[----:B------:R-:W-:Y:S01]  /*fcd0*/  ULDC.64 UR8, c[0x0][0x208] ;  /* 0x0000820000087ab9 */ /* 0x000fe20000000a00 */
[----:B------:R-:W-:Y:S02]  /*fce0*/  IMAD.X R0, RZ, RZ, R7, P2 ;  /* 0x000000ffff007224 */ /* 0x000fe400010e0607 */
[----:B------:R-:W-:Y:S02]  /*fcf0*/  VIADD R8, R22, 0x40 ;  /* 0x0000004016087836 */ /* 0x000fe40000000000 */
        /* <DEDUP_REMOVED lines=11> */
.L_x_1153:
[----:B------:R-:W-:Y:S05]  /*fdb0*/  BSYNC B1 ;  /* 0x0000000000017941 */ /* 0x000fea0003800000 */
.L_x_1152:
[----:B------:R-:W-:Y:S04]  /*fdc0*/  BSSY B1, `(.L_x_1154) ;  /* 0x0000015000017945 */ /* 0x000fe80003800000 */
[----:B------:R-:W-:Y:S05]  /*fdd0*/  @P1 BRA `(.L_x_1155) ;  /* 0x00000000004c1947 */ /* 0x000fea0003800000 */
[----:B0-2---:R-:W-:Y:S01]  /*fde0*/  IADD3 R9, P1, R6, 0x40, RZ ;  /* 0x0000004006097810 */ /* 0x005fe20007f3e0ff */
        /* <DEDUP_REMOVED lines=18> */
.L_x_1155:
[----:B------:R-:W-:Y:S05]  /*ff10*/  BSYNC B1 ;  /* 0x0000000000017941 */ /* 0x000fea0003800000 */
.L_x_1154:
        /* <DEDUP_REMOVED lines=20> */
.L_x_1146:
[----:B------:R-:W-:Y:S05]  /*10060*/  BSYNC B0 ;  /* 0x0000000000007941 */ /* 0x000fea0003800000 */
.L_x_1137:
[----:B------:R-:W-:Y:S02]  /*10070*/  ULDC UR4, c[0x0][0xc14] ;  /* 0x0003050000047ab9 */ /* 0x000fe40000000800 */
[----:B-1----:R-:W-:-:S13]  /*10080*/  ISETP.GE.AND P0, PT, R163, UR4, PT ;  /* 0x00000004a3007c0c */ /* 0x002fda000bf06270 */
[----:B------:R-:W-:Y:S05]  /*10090*/  @!P0 BRA `(.L_x_1156) ;  /* 0xffffff0c00248947 */ /* 0x000fea000383ffff */
[----:B------:R-:W-:Y:S05]  /*100a0*/  EXIT ;  /* 0x000000000000794d */ /* 0x000fea0003800000 */
.L_x_1055:
[----:B------:R-:W-:-:S08]  /*100b0*/  NOP ;  /* 0x0000000000007918 */ /* 0x000fd00000000000 */
[----:B0-----:R-:W0:-:S00]  /*100c0*/  USETMAXREG.DEALLOC.CTAPOOL 0x18 ;  /* 0x00000018000079c8 */ /* 0x001e0000080e0500 */
[----:B0-----:R-:W-:-:S06]  /*100d0*/  LOP3.LUT R0, R0, 0x3, RZ, 0xc0, !PT ;  /* 0x0000000300007812 */ /* 0x001fcc00078ec0ff */
[----:B------:R-:W0:Y:S02]  /*100e0*/  SHFL.IDX PT, R0, R0, RZ, 0x1f ;  /* 0x00001fff00007589 */ /* 0x000e2400000e0000 */
[----:B0-----:R-:W-:-:S13]  /*100f0*/  ISETP.NE.AND P0, PT, R0, RZ, PT ;  /* 0x000000ff0000720c */ /* 0x001fda0003f05270 */
[----:B------:R-:W-:Y:S05]  /*10100*/  @P0 EXIT ;  /* 0x000000000000094d */ /* 0x000fea0003800000 */
[----:B------:R-:W2:Y:S01]  /*10110*/  LDL.LU R6, [R1] ;  /* 0x0000000001067983 */ /* 0x000ea20000300800 */
[----:B------:R-:W-:Y:S01]  /*10120*/  ULDC UR5, c[0x0][0xc14] ;  /* 0x0003050000057ab9 */ /* 0x000fe20000000800 */
[----:B------:R-:W0:Y:S01]  /*10130*/  S2R R2, SR_TID.X ;  /* 0x0000000000027919 */ /* 0x000e220000002100 */
[----:B------:R-:W-:Y:S01]  /*10140*/  CS2R R16, SRZ ;  /* 0x0000000000107805 */ /* 0x000fe2000001ff00 */
[----:B------:R-:W-:Y:S01]  /*10150*/  ULDC.64 UR6, c[0x0][0x208] ;  /* 0x0000820000067ab9 */ /* 0x000fe20000000a00 */
[----:B------:R-:W-:Y:S01]  /*10160*/  ULDC UR4, c[0x0][0xc10] ;  /* 0x0003040000047ab9 */ /* 0x000fe20000000800 */
[----:B0-----:R-:W-:-:S04]  /*10170*/  LOP3.LUT R7, R2, 0x1f, RZ, 0xc0, !PT ;  /* 0x0000001f02077812 */ /* 0x001fc800078ec0ff */
[----:B------:R-:W-:Y:S02]  /*10180*/  ISETP.NE.AND P0, PT, R7, 0x1f, PT ;  /* 0x0000001f0700780c */ /* 0x000fe40003f05270 */
[----:B--2---:R-:W-:-:S11]  /*10190*/  LOP3.LUT R6, R6, 0xffffffdf, RZ, 0xc0, !PT ;  /* 0xffffffdf06067812 */ /* 0x004fd600078ec0ff */
[----:B------:R-:W-:Y:S02]  /*101a0*/  @P0 LOP3.LUT R6, R6, 0x20, RZ, 0xfc, !PT ;  /* 0x0000002006060812 */ /* 0x000fe400078efcff */
[----:B------:R-:W-:-:S13]  /*101b0*/  ISETP.GE.OR P0, PT, R7, UR5, !P0 ;  /* 0x0000000507007c0c */ /* 0x000fda000c706670 */
[----:B------:R-:W0:Y:S02]  /*101c0*/  @!P0 LDC.64 R2, c[0x0][0xc58] ;  /* 0x00031600ff028b82 */ /* 0x000e240000000a00 */
[----:B0-----:R-:W-:-:S05]  /*101d0*/  @!P0 IMAD.WIDE.U32 R2, R7, 0x4, R2 ;  /* 0x0000000407028825 */ /* 0x001fca00078e0002 */
[----:B------:R-:W2:Y:S01]  /*101e0*/  @!P0 LDG.E R17, desc[UR6][R2.64] ;  /* 0x0000000602118981 */ /* 0x000ea2000c1e1900 */
[C---:B------:R-:W-:Y:S02]  /*101f0*/  ISETP.NE.AND P1, PT, R7.reuse, RZ, PT ;  /* 0x000000ff0700720c */ /* 0x040fe40003f25270 */
[----:B------:R-:W-:Y:S02]  /*10200*/  ISETP.GE.U32.AND P0, PT, R7, 0x2, PT ;  /* 0x000000020700780c */ /* 0x000fe40003f06070 */
[----:B------:R-:W-:-:S09]  /*10210*/  LOP3.LUT R6, R6, 0xfffffffe, RZ, 0xc0, !PT ;  /* 0xfffffffe06067812 */ /* 0x000fd200078ec0ff */
[----:B------:R-:W-:-:S04]  /*10220*/  @P1 LOP3.LUT R6, R6, 0x1, RZ, 0xfc, !PT ;  /* 0x0000000106061812 */ /* 0x000fc800078efcff */
[----:B------:R-:W-:-:S04]  /*10230*/  LOP3.LUT R6, R6, 0xffffffef, RZ, 0xc0, !PT ;  /* 0xffffffef06067812 */ /* 0x000fc800078ec0ff */
[----:B------:R-:W-:-:S04]  /*10240*/  @P0 LOP3.LUT R6, R6, 0x10, RZ, 0xfc, !PT ;  /* 0x0000001006060812 */ /* 0x000fc800078efcff */
[----:B------:R-:W-:Y:S01]  /*10250*/  LOP3.LUT R6, R6, 0xfffffff7, RZ, 0xc0, !PT ;  /* 0xfffffff706067812 */ /* 0x000fe200078ec0ff */
[----:B------:R-:W0:Y:S01]  /*10260*/  S2UR UR6, SR_CTAID.X ;  /* 0x00000000000679c3 */ /* 0x000e220000002500 */
[----:B------:R-:W-:Y:S01]  /*10270*/  IMAD.MOV.U32 R19, RZ, RZ, RZ ;  /* 0x000000ffff137224 */ /* 0x000fe200078e00ff */
[----:B--2---:R-:W1:Y:S02]  /*10280*/  SHFL.UP PT, R0, R17, 0x1, RZ ;  /* 0x0420000011007989 */ /* 0x004e6400000e00ff */
[----:B-1----:R-:W-:-:S05]  /*10290*/  SEL R0, R0, RZ, P1 ;  /* 0x000000ff00007207 */ /* 0x002fca0000800000 */
[----:B------:R-:W-:-:S05]  /*102a0*/  IMAD.IADD R0, R17, 0x1, R0 ;  /* 0x0000000111007824 */ /* 0x000fca00078e0200 */
[----:B------:R-:W1:Y:S02]  /*102b0*/  SHFL.UP PT, R4, R0, 0x2, RZ ;  /* 0x0440000000047989 */ /* 0x000e6400000e00ff */
[----:B-1----:R-:W-:-:S05]  /*102c0*/  SEL R5, R4, RZ, P0 ;  /* 0x000000ff04057207 */ /* 0x002fca0000000000 */
[----:B------:R-:W-:-:S05]  /*102d0*/  IMAD.IADD R5, R0, 0x1, R5 ;  /* 0x0000000100057824 */ /* 0x000fca00078e0205 */
[----:B------:R-:W1:Y:S01]  /*102e0*/  SHFL.UP PT, R4, R5, 0x4, RZ ;  /* 0x0480000005047989 */ /* 0x000e6200000e00ff */
[----:B------:R-:W-:-:S04]  /*102f0*/  ISETP.GE.U32.AND P0, PT, R7, 0x4, PT ;  /* 0x000000040700780c */ /* 0x000fc80003f06070 */
[----:B-1----:R-:W-:-:S05]  /*10300*/  SEL R4, R4, RZ, P0 ;  /* 0x000000ff04047207 */ /* 0x002fca0000000000 */
[----:B------:R-:W-:-:S05]  /*10310*/  IMAD.IADD R4, R5, 0x1, R4 ;  /* 0x0000000105047824 */ /* 0x000fca00078e0204 */
[----:B------:R-:W1:Y:S01]  /*10320*/  SHFL.UP PT, R2, R4, 0x8, RZ ;  /* 0x0500000004027989 */ /* 0x000e6200000e00ff */
[----:B------:R-:W-:Y:S02]  /*10330*/  @P0 LOP3.LUT R6, R6, 0x8, RZ, 0xfc, !PT ;  /* 0x0000000806060812 */ /* 0x000fe400078efcff */
[----:B------:R-:W-:-:S04]  /*10340*/  ISETP.GE.U32.AND P0, PT, R7, 0x8, PT ;  /* 0x000000080700780c */ /* 0x000fc80003f06070 */
[----:B-1----:R-:W-:-:S05]  /*10350*/  SEL R3, R2, RZ, P0 ;  /* 0x000000ff02037207 */ /* 0x002fca0000000000 */
[----:B------:R-:W-:-:S05]  /*10360*/  IMAD.IADD R3, R4, 0x1, R3 ;  /* 0x0000000104037824 */ /* 0x000fca00078e0203 */
[----:B------:R-:W1:Y:S01]  /*10370*/  SHFL.UP PT, R0, R3, 0x10, RZ ;  /* 0x0600000003007989 */ /* 0x000e6200000e00ff */
[----:B------:R-:W-:-:S04]  /*10380*/  LOP3.LUT R6, R6, 0xfffffffb, RZ, 0xc0, !PT ;  /* 0xfffffffb06067812 */ /* 0x000fc800078ec0ff */
[----:B------:R-:W-:Y:S02]  /*10390*/  @P0 LOP3.LUT R6, R6, 0x4, RZ, 0xfc, !PT ;  /* 0x0000000406060812 */ /* 0x000fe400078efcff */
[----:B------:R-:W-:-:S04]  /*103a0*/  ISETP.GE.U32.AND P0, PT, R7, 0x10, PT ;  /* 0x000000100700780c */ /* 0x000fc80003f06070 */
[----:B-1----:R-:W-:-:S05]  /*103b0*/  SEL R0, R0, RZ, P0 ;  /* 0x000000ff00007207 */ /* 0x002fca0000000000 */
[----:B------:R-:W-:-:S05]  /*103c0*/  IMAD.IADD R0, R3, 0x1, R0 ;  /* 0x0000000103007824 */ /* 0x000fca00078e0200 */
[----:B------:R-:W1:Y:S01]  /*103d0*/  SHFL.IDX PT, R2, R0, 0x1f, 0x1f ;  /* 0x03e01f0000027f89 */ /* 0x000e6200000e0000 */
[----:B------:R-:W-:-:S04]  /*103e0*/  LOP3.LUT R6, R6, 0xfffffffd, RZ, 0xc0, !PT ;  /* 0xfffffffd06067812 */ /* 0x000fc800078ec0ff */
[----:B------:R-:W-:-:S05]  /*103f0*/  @P0 LOP3.LUT R6, R6, 0x2, RZ, 0xfc, !PT ;  /* 0x0000000206060812 */ /* 0x000fca00078efcff */
[----:B------:R2:W-:Y:S01]  /*10400*/  STL [R1], R6 ;  /* 0x0000000601007387 */ /* 0x0005e20000100800 */
[----:B-1----:R-:W-:-:S05]  /*10410*/  IMAD R4, R2, UR4, RZ ;  /* 0x0000000402047c24 */ /* 0x002fca000f8e02ff */
[----:B0-----:R-:W-:Y:S01]  /*10420*/  ISETP.GT.AND P0, PT, R4, UR6, PT ;  /* 0x0000000604007c0c */ /* 0x001fe2000bf04270 */
[----:B------:R-:W-:-:S12]  /*10430*/  IMAD.MOV.U32 R5, RZ, RZ, R4 ;  /* 0x000000ffff057224 */ /* 0x000fd800078e0004 */
[----:B--2---:R-:W-:Y:S05]  /*10440*/  @P0 BRA `(.L_x_1157) ;  /* 0x0000000000c00947 */ /* 0x004fea0003800000 */
[----:B------:R-:W-:Y:S01]  /*10450*/  IMAD.MOV.U32 R4, RZ, RZ, R5 ;  /* 0x000000ffff047224 */ /* 0x000fe200078e0005 */
[----:B------:R-:W-:Y:S01]  /*10460*/  ULDC UR5, c[0x0][0xc14] ;  /* 0x0003050000057ab9 */ /* 0x000fe20000000800 */
[----:B------:R-:W-:Y:S01]  /*10470*/  IMAD.MOV.U32 R19, RZ, RZ, RZ ;  /* 0x000000ffff137224 */ /* 0x000fe200078e00ff */
[----:B------:R-:W-:Y:S01]  /*10480*/  ULDC UR7, c[0x0][0xc14] ;  /* 0x0003050000077ab9 */ /* 0x000fe20000000800 */
[----:B------:R-:W-:-:S05]  /*10490*/  ULDC UR4, c[0x0][0xc10] ;  /* 0x0003040000047ab9 */ /* 0x000fca0000000800 */
.L_x_1161:
[----:B------:R-:W-:Y:S02]  /*104a0*/  VIADD R0, R19, 0x1f ;  /* 0x0000001f13007836 */ /* 0x000fe40000000000 */
[----:B------:R-:W-:-:S03]  /*104b0*/  IMAD.U32 R19, RZ, RZ, UR7 ;  /* 0x00000007ff137e24 */ /* 0x000fc6000f8e00ff */
[----:B------:R-:W-:-:S13]  /*104c0*/  ISETP.GE.AND P0, PT, R0, UR5, PT ;  /* 0x0000000500007c0c */ /* 0x000fda000bf06270 */
[----:B------:R-:W-:Y:S05]  /*104d0*/  @P0 BRA `(.L_x_1158) ;  /* 0x0000000400d00947 */ /* 0x000fea0003800000 */
[----:B------:R-:W0:Y:S01]  /*104e0*/  S2R R2, SR_TID.X ;  /* 0x0000000000027919 */ /* 0x000e220000002100 */
[----:B------:R-:W-:Y:S01]  /*104f0*/  IMAD.MOV.U32 R19, RZ, RZ, R0 ;  /* 0x000000ffff137224 */ /* 0x000fe200078e0000 */
[----:B------:R-:W-:Y:S01]  /*10500*/  BSSY B0, `(.L_x_1159) ;  /* 0x000000b000007945 */ /* 0x000fe20003800000 */
[----:B------:R-:W-:Y:S01]  /*10510*/  IMAD.MOV.U32 R17, RZ, RZ, RZ ;  /* 0x000000ffff117224 */ /* 0x000fe200078e00ff */
        /* <DEDUP_REMOVED lines=9> */
.L_x_1160:
[----:B------:R-:W-:Y:S05]  /*105b0*/  BSYNC B0 ;  /* 0x0000000000007941 */ /* 0x000fea0003800000 */
.L_x_1159:
[----:B-----5:R-:W1:Y:S01]  /*105c0*/  SHFL.UP PT, R0, R17, 0x1, RZ ;  /* 0x0420000011007989 */ /* 0x020e6200000e00ff */
[C---:B------:R-:W-:Y:S02]  /*105d0*/  ISETP.NE.AND P0, PT, R6.reuse, RZ, PT ;  /* 0x000000ff0600720c */ /* 0x040fe40003f05270 */
[----:B------:R-:W-:Y:S02]  /*105e0*/  ISETP.GE.U32.AND P1, PT, R6, 0x2, PT ;  /* 0x000000020600780c */ /* 0x000fe40003f26070 */
[----:B-1----:R-:W-:Y:S02]  /*105f0*/  SEL R0, R0, RZ, P0 ;  /* 0x000000ff00007207 */ /* 0x002fe40000000000 */
[----:B------:R-:W-:-:S03]  /*10600*/  ISETP.GE.U32.AND P0, PT, R6, 0x4, PT ;  /* 0x000000040600780c */ /* 0x000fc60003f06070 */
[----:B------:R-:W-:-:S05]  /*10610*/  IMAD.IADD R0, R17, 0x1, R0 ;  /* 0x0000000111007824 */ /* 0x000fca00078e0200 */
[----:B0-----:R-:W0:Y:S02]  /*10620*/  SHFL.UP PT, R2, R0, 0x2, RZ ;  /* 0x0440000000027989 */ /* 0x001e2400000e00ff */
        /* <DEDUP_REMOVED lines=18> */
.L_x_1157:
[----:B------:R-:W-:Y:S01]  /*10750*/  IMAD.IADD R5, R4, 0x1, -R5 ;  /* 0x0000000104057824 */ /* 0x000fe200078e0a05 */
[----:B------:R-:W-:-:S03]  /*10760*/  ULDC.64 UR8, c[0x0][0x208] ;  /* 0x0000820000087ab9 */ /* 0x000fc60000000a00 */
[----:B------:R-:W-:-:S05]  /*10770*/  IMAD R2, R0, UR4, R5 ;  /* 0x0000000400027c24 */ /* 0x000fca000f8e0205 */
[----:B------:R-:W-:Y:S02]  /*10780*/  ISETP.GT.AND P0, PT, R2, UR6, PT ;  /* 0x0000000602007c0c */ /* 0x000fe4000bf04270 */
[----:B------:R-:W0:Y:S11]  /*10790*/  LDC.64 R2, c[0x0][0xc68] ;  /* 0x00031a00ff027b82 */ /* 0x000e360000000a00 */
[----:B------:R-:W-:-:S04]  /*107a0*/  VOTE.ANY R7, PT, !P0 ;  /* 0x0000000000077806 */ /* 0x000fc800040e0100 */
[----:B------:R-:W1:Y:S02]  /*107b0*/  POPC R4, R7 ;  /* 0x0000000700047309 */ /* 0x000e640000000000 */
[----:B-1----:R-:W-:-:S04]  /*107c0*/  IMAD.IADD R19, R4, 0x1, R19 ;  /* 0x0000000104137824 */ /* 0x002fc800078e0213 */
[----:B0-----:R-:W-:-:S05]  /*107d0*/  IMAD.WIDE R2, R19, 0x4, R2 ;  /* 0x0000000413027825 */ /* 0x001fca00078e0202 */
[----:B------:R-:W2:Y:S01]  /*107e0*/  LDG.E R8, desc[UR8][R2.64] ;  /* 0x0000000802087981 */ /* 0x000ea2000c1e1900 */
[----:B------:R-:W-:-:S03]  /*107f0*/  ISETP.NE.AND P0, PT, R7, RZ, PT ;  /* 0x000000ff0700720c */ /* 0x000fc60003f05270 */
[----:B------:R-:W2:Y:S02]  /*10800*/  SHFL.IDX PT, R17, R17, R4, 0x1f ;  /* 0x00001f0411117589 */ /* 0x000ea400000e0000 */
[----:B--2---:R-:W-:-:S05]  /*10810*/  IMAD R6, R17, R8, RZ ;  /* 0x0000000811067224 */ /* 0x004fca00078e02ff */
[----:B------:R-:W-:-:S04]  /*10820*/  IABS R9, R6 ;  /* 0x0000000600097213 */ /* 0x000fc80000000000 */
[----:B------:R-:W0:Y:S08]  /*10830*/  I2F.RP R10, R9 ;  /* 0x00000009000a7306 */ /* 0x000e300000209400 */
[----:B0-----:R-:W0:Y:S02]  /*10840*/  MUFU.RCP R10, R10 ;  /* 0x0000000a000a7308 */ /* 0x001e240000001000 */
[----:B0-----:R-:W-:-:S06]  /*10850*/  VIADD R11, R10, 0xffffffe ;  /* 0x0ffffffe0a0b7836 */ /* 0x001fcc0000000000 */
[----:B------:R0:W1:Y:S01]  /*10860*/  F2I.FTZ.U32.TRUNC.NTZ R3, R11 ;  /* 0x0000000b00037305 */ /* 0x000062000021f000 */
[----:B------:R-:W-:Y:S05]  /*10870*/  @!P0 BRA `(.L_x_1162) ;  /* 0x0000000000088947 */ /* 0x000fea0003800000 */
[----:B------:R-:W-:-:S05]  /*10880*/  VIADD R7, R4, 0xffffffff ;  /* 0xffffffff04077836 */ /* 0x000fca0000000000 */
[----:B------:R2:W3:Y:S02]  /*10890*/  SHFL.IDX PT, R16, R0, R7, 0x1f ;  /* 0x00001f0700107589 */ /* 0x0004e400000e0000 */
.L_x_1162:
[----:B-12---:R-:W-:Y:S02]  /*108a0*/  IMAD.MOV R0, RZ, RZ, -R3 ;  /* 0x000000ffff007224 */ /* 0x006fe400078e0a03 */
[----:B---3--:R-:W-:Y:S02]  /*108b0*/  IMAD R16, R16, UR4, R5 ;  /* 0x0000000410107c24 */ /* 0x008fe4000f8e0205 */
[----:B------:R-:W-:Y:S02]  /*108c0*/  IMAD R5, R0, R9, RZ ;  /* 0x0000000900057224 */ /* 0x000fe400078e02ff */
[----:B------:R-:W-:-:S04]  /*108d0*/  IMAD.MOV.U32 R2, RZ, RZ, RZ ;  /* 0x000000ffff027224 */ /* 0x000fc800078e00ff */
[----:B------:R-:W-:Y:S01]  /*108e0*/  IMAD.HI.U32 R2, R3, R5, R2 ;  /* 0x0000000503027227 */ /* 0x000fe200078e0002 */
[----:B------:R-:W-:Y:S02]  /*108f0*/  IADD3 R5, -R16, UR6, RZ ;  /* 0x0000000610057c10 */ /* 0x000fe4000fffe1ff */
[----:B------:R-:W-:Y:S02]  /*10900*/  IABS R3, R6 ;  /* 0x0000000600037213 */ /* 0x000fe40000000000 */
[----:B------:R-:W-:-:S03]  /*10910*/  IABS R0, R5 ;  /* 0x0000000500007213 */ /* 0x000fc60000000000 */
[----:B------:R-:W-:Y:S02]  /*10920*/  IMAD.MOV R3, RZ, RZ, -R3 ;  /* 0x000000ffff037224 */ /* 0x000fe400078e0a03 */
        /* <DEDUP_REMOVED lines=11> */
[----:B------:R-:W-:-:S05]  /*109e0*/  @!P0 LOP3.LUT R7, RZ, R6, RZ, 0x33, !PT ;  /* 0x00000006ff078212 */ /* 0x000fca00078e33ff */
[----:B------:R-:W-:Y:S02]  /*109f0*/  IMAD R0, R8, R7, RZ ;  /* 0x0000000708007224 */ /* 0x000fe400078e02ff */
[----:B------:R-:W-:Y:S02]  /*10a00*/  IMAD.MOV R7, RZ, RZ, -R7 ;  /* 0x000000ffff077224 */ /* 0x000fe400078e0a07 */
[----:B------:R-:W-:Y:S02]  /*10a10*/  IMAD.MOV R3, RZ, RZ, -R0 ;  /* 0x000000ffff037224 */ /* 0x000fe400078e0a00 */
[----:B------:R-:W-:-:S03]  /*10a20*/  IMAD R5, R6, R7, R5 ;  /* 0x0000000706057224 */ /* 0x000fc600078e0205 */
[----:B------:R-:W-:Y:S01]  /*10a30*/  VIADDMNMX R8, R3, UR4, R8, PT ;  /* 0x0000000403087c46 */ /* 0x000fe2000b800108 */
[----:B------:R-:W-:Y:S01]  /*10a40*/  IMAD.IADD R0, R5, 0x1, R0 ;  /* 0x0000000105007824 */ /* 0x000fe200078e0200 */
[----:B------:R-:W-:Y:S02]  /*10a50*/  IABS R6, R5 ;  /* 0x0000000500067213 */ /* 0x000fe40000000000 */
[----:B------:R-:W-:-:S04]  /*10a60*/  IABS R4, R8 ;  /* 0x0000000800047213 */ /* 0x000fc80000000000 */
[----:B------:R-:W1:Y:S08]  /*10a70*/  I2F.RP R9, R4 ;  /* 0x0000000400097306 */ /* 0x000e700000209400 */
[----:B-1----:R-:W1:Y:S02]  /*10a80*/  MUFU.RCP R9, R9 ;  /* 0x0000000900097308 */ /* 0x002e640000001000 */
[----:B-1----:R-:W-:-:S06]  /*10a90*/  VIADD R2, R9, 0xffffffe ;  /* 0x0ffffffe09027836 */ /* 0x002fcc0000000000 */
[----:B------:R1:W2:Y:S02]  /*10aa0*/  F2I.FTZ.U32.TRUNC.NTZ R3, R2 ;  /* 0x0000000200037305 */ /* 0x0002a4000021f000 */
[----:B-1----:R-:W-:Y:S02]  /*10ab0*/  IMAD.MOV.U32 R2, RZ, RZ, RZ ;  /* 0x000000ffff027224 */ /* 0x002fe400078e00ff */
[----:B--2---:R-:W-:-:S04]  /*10ac0*/  IMAD.MOV R7, RZ, RZ, -R3 ;  /* 0x000000ffff077224 */ /* 0x004fc800078e0a03 */
[----:B------:R-:W-:-:S04]  /*10ad0*/  IMAD R7, R7, R4, RZ ;  /* 0x0000000407077224 */ /* 0x000fc800078e02ff */
[----:B------:R-:W-:Y:S01]  /*10ae0*/  IMAD.HI.U32 R3, R3, R7, R2 ;  /* 0x0000000703037227 */ /* 0x000fe200078e0002 */
[-C--:B------:R-:W-:Y:S02]  /*10af0*/  IABS R7, R8.reuse ;  /* 0x0000000800077213 */ /* 0x080fe40000000000 */
[----:B------:R-:W-:-:S03]  /*10b00*/  LOP3.LUT R2, R5, R8, RZ, 0x3c, !PT ;  /* 0x0000000805027212 */ /* 0x000fc600078e3cff */
[----:B------:R-:W-:Y:S02]  /*10b10*/  IMAD.MOV R7, RZ, RZ, -R7 ;  /* 0x000000ffff077224 */ /* 0x000fe400078e0a07 */
[----:B------:R-:W-:-:S04]  /*10b20*/  IMAD.HI.U32 R3, R3, R6, RZ ;  /* 0x0000000603037227 */ /* 0x000fc800078e00ff */
[----:B------:R-:W-:-:S05]  /*10b30*/  IMAD R7, R3, R7, R6 ;  /* 0x0000000703077224 */ /* 0x000fca00078e0206 */
[----:B------:R-:W-:-:S13]  /*10b40*/  ISETP.GT.U32.AND P0, PT, R4, R7, PT ;  /* 0x000000070400720c */ /* 0x000fda0003f04070 */
[----:B------:R-:W-:Y:S02]  /*10b50*/  @!P0 IMAD.IADD R7, R7, 0x1, -R4 ;  /* 0x0000000107078824 */ /* 0x000fe400078e0a04 */
[----:B------:R-:W-:-:S03]  /*10b60*/  @!P0 VIADD R3, R3, 0x1 ;  /* 0x0000000103038836 */ /* 0x000fc60000000000 */
[----:B------:R-:W-:-:S13]  /*10b70*/  ISETP.GE.U32.AND P0, PT, R7, R4, PT ;  /* 0x000000040700720c */ /* 0x000fda0003f06070 */
[----:B------:R-:W-:Y:S01]  /*10b80*/  @P0 VIADD R3, R3, 0x1 ;  /* 0x0000000103030836 */ /* 0x000fe20000000000 */
[----:B------:R-:W-:-:S13]  /*10b90*/  ISETP.GE.AND P0, PT, R2, RZ, PT ;  /* 0x000000ff0200720c */ /* 0x000fda0003f06270 */
[----:B------:R-:W-:Y:S01]  /*10ba0*/  @!P0 IMAD.MOV R3, RZ, RZ, -R3 ;  /* 0x000000ffff038224 */ /* 0x000fe200078e0a03 */
[----:B------:R-:W-:-:S13]  /*10bb0*/  ISETP.NE.AND P0, PT, R8, RZ, PT ;  /* 0x000000ff0800720c */ /* 0x000fda0003f05270 */
[----:B------:R-:W-:Y:S01]  /*10bc0*/  @!P0 LOP3.LUT R3, RZ, R8, RZ, 0x33, !PT ;  /* 0x00000008ff038212 */ /* 0x000fe200078e33ff */
[----:B------:R-:W-:-:S04]  /*10bd0*/  IMAD.MOV R8, RZ, RZ, -R8 ;  /* 0x000000ffff087224 */ /* 0x000fc800078e0a08 */
[----:B------:R-:W-:Y:S01]  /*10be0*/  IMAD R18, R3, R8, R0 ;  /* 0x0000000803127224 */ /* 0x000fe200078e0200 */
[----:B------:R-:W-:-:S05]  /*10bf0*/  LOP3.LUT R0, RZ, R3, RZ, 0x33, !PT ;  /* 0x00000003ff007212 */ /* 0x000fca00078e33ff */
[----:B------:R-:W-:Y:S01]  /*10c00*/  IMAD.IADD R17, R17, 0x1, R0 ;  /* 0x0000000111117824 */ /* 0x000fe200078e0200 */
[----:B------:R-:W-:Y:S06]  /*10c10*/  BRA `(.L_x_1163) ;  /* 0x00000000000c7947 */ /* 0x000fec0003800000 */
.L_x_1158:
[----:B------:R-:W-:Y:S02]  /*10c20*/  IMAD.MOV.U32 R17, RZ, RZ, RZ ;  /* 0x000000ffff117224 */ /* 0x000fe400078e00ff */
[----:B------:R-:W-:Y:S02]  /*10c30*/  IMAD.U32 R16, RZ, RZ, UR6 ;  /* 0x00000006ff107e24 */ /* 0x000fe4000f8e00ff */
[----:B------:R-:W-:-:S07]  /*10c40*/  IMAD.MOV.U32 R18, RZ, RZ, RZ ;  /* 0x000000ffff127224 */ /* 0x000fce00078e00ff */
.L_x_1163:
[----:B------:R-:W1:Y:S01]  /*10c50*/  S2R R0, SR_TID.X ;  /* 0x0000000000007919 */ /* 0x000e620000002100 */
[----:B------:R-:W-:Y:S01]  /*10c60*/  STL [R1], RZ ;  /* 0x000000ff01007387 */ /* 0x000fe20000100800 */
[----:B-1----:R-:W-:-:S04]  /*10c70*/  LOP3.LUT R0, R0, 0x1f, RZ, 0xc0, !PT ;  /* 0x0000001f00007812 */ /* 0x002fc800078ec0ff */
[----:B------:R-:W-:-:S13]  /*10c80*/  ISETP.NE.AND P0, PT, R0, RZ, PT ;  /* 0x000000ff0000720c */ /* 0x000fda0003f05270 */
[----:B------:R-:W1:Y:S01]  /*10c90*/  @!P0 S2R R3, SR_CgaCtaId ;  /* 0x0000000000038919 */ /* 0x000e620000008800 */
[----:B------:R-:W-:-:S04]  /*10ca0*/  @!P0 MOV R0, 0x400 ;  /* 0x0000040000008802 */ /* 0x000fc80000000f00 */
[----:B-1----:R-:W-:-:S05]  /*10cb0*/  @!P0 LEA R0, R3, R0, 0x18 ;  /* 0x0000000003008211 */ /* 0x002fca00078ec0ff */
[----:B------:R1:W-:Y:S01]  /*10cc0*/  @!P0 STS.128 [R0+0x2a8d0], R16 ;  /* 0x02a8d01000008388 */ /* 0x0003e20000000c00 */
[----:B------:R-:W-:Y:S06]  /*10cd0*/  BAR.ARV 0x5, 0x120 ;  /* 0x0144800000007b1d */ /* 0x000fec0000002000 */
[----:B------:R-:W-:Y:S01]  /*10ce0*/  ISETP.GE.AND P0, PT, R19, UR5, PT ;  /* 0x0000000513007c0c */ /* 0x000fe2000bf06270 */
[----:B-1----:R-:W-:-:S05]  /*10cf0*/  IMAD.MOV.U32 R0, RZ, RZ, 0x1 ;  /* 0x00000001ff007424 */ /* 0x002fca00078e00ff */
[----:B------:R1:W-:Y:S04]  /*10d00*/  STL [R1+0x8], R0 ;  /* 0x0000080001007387 */ /* 0x0003e80000100800 */
[----:B------:R1:W-:Y:S03]  /*10d10*/  STL [R1+0x18], RZ ;  /* 0x000018ff01007387 */ /* 0x0003e60000100800 */
[----:B------:R-:W-:Y:S05]  /*10d20*/  @P0 BRA `(.L_x_1164) ;  /* 0x0000004400440947 */ /* 0x000fea0003800000 */
[----:B-1----:R-:W-:Y:S01]  /*10d30*/  IMAD.MOV.U32 R0, RZ, RZ, 0x1 ;  /* 0x00000001ff007424 */ /* 0x002fe200078e00ff */
[----:B------:R1:W-:Y:S01]  /*10d40*/  STL [R1+0x18], RZ ;  /* 0x000018ff01007387 */ /* 0x0003e20000100800 */
[----:B------:R-:W-:Y:S01]  /*10d50*/  ULDC UR38, c[0x0][0xc] ;  /* 0x0000030000267ab9 */ /* 0x000fe20000000800 */
[----:B------:R-:W-:Y:S02]  /*10d60*/  ULDC.64 UR36, c[0x0][0x198] ;  /* 0x0000660000247ab9 */ /* 0x000fe40000000a00 */
[----:B------:R1:W-:Y:S04]  /*10d70*/  STL [R1+0x8], R0 ;  /* 0x0000080001007387 */ /* 0x0003e80000100800 */
[----:B------:R1:W-:Y:S02]  /*10d80*/  STL [R1], RZ ;  /* 0x000000ff01007387 */ /* 0x0003e40000100800 */
.L_x_1239:
[----:B------:R-:W-:Y:S05]  /*10d90*/  YIELD ;  /* 0x0000000000007946 */ /* 0x000fea0003800000 */
[----:B------:R-:W-:Y:S01]  /*10da0*/  ULDC.64 UR4, c[0x0][0xa28] ;  /* 0x00028a0000047ab9 */ /* 0x000fe20000000a00 */
[----:B------:R-:W-:Y:S01]  /*10db0*/  IMAD.MOV.U32 R4, RZ, RZ, RZ ;  /* 0x000000ffff047224 */ /* 0x000fe200078e00ff */
[----:B------:R-:W-:Y:S01]  /*10dc0*/  ISETP.NE.U32.AND P0, PT, RZ, UR4, PT ;  /* 0x00000004ff007c0c */ /* 0x000fe2000bf05070 */
[----:B------:R-:W-:-:S03]  /*10dd0*/  ULDC.64 UR6, c[0x0][0x208] ;  /* 0x0000820000067ab9 */ /* 0x000fc60000000a00 */
[----:B------:R-:W-:Y:S01]  /*10de0*/  ISETP.NE.AND.EX P0, PT, RZ, UR5, PT, P0 ;  /* 0x00000005ff007c0c */ /* 0x000fe2000bf05300 */
[----:B------:R-:W-:-:S12]  /*10df0*/  ULDC.64 UR4, c[0x0][0xa00] ;  /* 0x0002800000047ab9 */ /* 0x000fd80000000a00 */
[----:B--2---:R-:W2:Y:S01]  /*10e00*/  @P0 LDC.64 R2, c[0x0][0xa28] ;  /* 0x00028a00ff020b82 */ /* 0x004ea20000000a00 */
[----:B------:R-:W-:Y:S01]  /*10e10*/  ISETP.NE.U32.AND P2, PT, RZ, UR4, PT ;  /* 0x00000004ff007c0c */ /* 0x000fe2000bf45070 */
[----:B--2---:R-:W-:-:S05]  /*10e20*/  @P0 IMAD.WIDE R2, R19, 0x4, R2 ;  /* 0x0000000413020825 */ /* 0x004fca00078e0202 */
[----:B------:R2:W5:Y:S01]  /*10e30*/  @P0 LDG.E R4, desc[UR6][R2.64] ;  /* 0x0000000602040981 */ /* 0x000562000c1e1900 */
[----:B------:R-:W-:Y:S01]  /*10e40*/  ISETP.NE.AND.EX P2, PT, RZ, UR5, PT, P2 ;  /* 0x00000005ff007c0c */ /* 0x000fe2000bf45320 */
[----:B-1----:R-:W-:Y:S01]  /*10e50*/  IMAD.MOV.U32 R0, RZ, RZ, RZ ;  /* 0x000000ffff007224 */ /* 0x002fe200078e00ff */
[----:B------:R-:W-:Y:S01]  /*10e60*/  ULDC.64 UR4, c[0x0][0xa18] ;  /* 0x0002860000047ab9 */ /* 0x000fe20000000a00 */
[----:B--2---:R-:W1:Y:S02]  /*10e70*/  LDC.64 R2, c[0x0][0xa00] ;  /* 0x00028000ff027b82 */ /* 0x004e640000000a00 */
[----:B-1----:R-:W-:-:S08]  /*10e80*/  IMAD.WIDE R2, R19, 0x4, R2 ;  /* 0x0000000413027825 */ /* 0x002fd000078e0202 */
[----:B------:R-:W2:Y:S01]  /*10e90*/  @P2 LDG.E R0, desc[UR6][R2.64] ;  /* 0x0000000602002981 */ /* 0x000ea2000c1e1900 */
[----:B------:R-:W-:Y:S01]  /*10ea0*/  ISETP.NE.U32.AND P1, PT, RZ, UR4, PT ;  /* 0x00000004ff007c0c */ /* 0x000fe2000bf25070 */
[----:B------:R-:W-:-:S03]  /*10eb0*/  ULDC UR4, c[0x0][0x288] ;  /* 0x0000a20000047ab9 */ /* 0x000fc60000000800 */
[----:B------:R-:W-:-:S13]  /*10ec0*/  ISETP.NE.AND.EX P1, PT, RZ, UR5, PT, P1 ;  /* 0x00000005ff007c0c */ /* 0x000fda000bf25310 */
[----:B------:R-:W1:Y:S02]  /*10ed0*/  @P1 LDC.64 R6, c[0x0][0xa18] ;  /* 0x00028600ff061b82 */ /* 0x000e640000000a00 */
[----:B-1----:R-:W-:Y:S01]  /*10ee0*/  @P1 IMAD.WIDE R6, R19, 0x4, R6 ;  /* 0x0000000413061825 */ /* 0x002fe200078e0206 */
[----:B--2---:R1:W-:Y:S03]  /*10ef0*/  STL [R1+0x1c], R0 ;  /* 0x00001c0001007387 */ /* 0x0043e60000100800 */
[----:B-1----:R-:W-:Y:S01]  /*10f00*/  IMAD.U32 R0, RZ, RZ, UR4 ;  /* 0x00000004ff007e24 */ /* 0x002fe2000f8e00ff */
[----:B------:R-:W-:Y:S02]  /*10f10*/  ULDC.64 UR4, c[0x0][0x3f8] ;  /* 0x0000fe0000047ab9 */ /* 0x000fe40000000a00 */
[----:B------:R-:W-:-:S03]  /*10f20*/  UISETP.NE.U32.AND UP0, UPT, UR4, URZ, UPT ;  /* 0x0000003f0400728c */ /* 0x000fc6000bf05070 */
[----:B------:R-:W-:Y:S01]  /*10f30*/  ULDC UR4, c[0x0][0x404] ;  /* 0x0001010000047ab9 */ /* 0x000fe20000000800 */
[----:B------:R-:W-:Y:S01]  /*10f40*/  UISETP.NE.AND.EX UP0, UPT, UR5, URZ, UPT, UP0 ;  /* 0x0000003f0500728c */ /* 0x000fe2000bf05300 */
[----:B------:R1:W5:Y:S01]  /*10f50*/  @P1 LDG.E R0, desc[UR6][R6.64] ;  /* 0x0000000606001981 */ /* 0x000362000c1e1900 */
[----:B------:R-:W-:Y:S01]  /*10f60*/  ULDC.64 UR6, c[0x0][0xa08] ;  /* 0x0002820000067ab9 */ /* 0x000fe20000000a00 */
[----:B------:R-:W-:Y:S01]  /*10f70*/  ULDC UR5, c[0x0][0x2e0] ;  /* 0x0000b80000057ab9 */ /* 0x000fe20000000800 */
[----:B------:R-:W-:Y:S01]  /*10f80*/  USEL UR4, UR4, 0x1, UP0 ;  /* 0x0000000104047887 */ /* 0x000fe20008000000 */
[----:B------:R-:W-:-:S03]  /*10f90*/  ISETP.NE.U32.AND P0, PT, RZ, UR6, PT ;  /* 0x00000006ff007c0c */ /* 0x000fc6000bf05070 */
[----:B------:R-:W-:Y:S01]  /*10fa0*/  UIMAD UR4, UR4, UR5, URZ ;  /* 0x00000005040472a4 */ /* 0x000fe2000f8e023f */
[----:B------:R-:W-:-:S05]  /*10fb0*/  ISETP.NE.AND.EX P0, PT, RZ, UR7, PT, P0 ;  /* 0x00000007ff007c0c */ /* 0x000fca000bf05300 */
[----:B------:R-:W-:Y:S01]  /*10fc0*/  IMAD.U32 R5, RZ, RZ, UR4 ;  /* 0x00000004ff057e24 */ /* 0x000fe2000f8e00ff */
[----:B-1----:R-:W-:Y:S07]  /*10fd0*/  @P1 BRA `(.L_x_1165) ;  /* 0x0000000000141947 */ /* 0x002fee0003800000 */
[----:B------:R-:W-:Y:S05]  /*10fe0*/  @!P2 BRA `(.L_x_1165) ;  /* 0x000000000010a947 */ /* 0x000fea0003800000 */
[----:B------:R-:W-:Y:S02]  /*10ff0*/  ULDC.64 UR4, c[0x0][0x208] ;  /* 0x0000820000047ab9 */ /* 0x000fe40000000a00 */
[----:B------:R-:W2:Y:S04]  /*11000*/  LDG.E R7, desc[UR4][R2.64] ;  /* 0x0000000402077981 */ /* 0x000ea8000c1e1900 */
[----:B-----5:R-:W2:Y:S02]  /*11010*/  LDG.E R0, desc[UR4][R2.64+0x4] ;  /* 0x0000040402007981 */ /* 0x020ea4000c1e1900 */
[----:B--2---:R-:W-:-:S07]  /*11020*/  IMAD.IADD R0, R0, 0x1, -R7 ;  /* 0x0000000100007824 */ /* 0x004fce00078e0a07 */
.L_x_1165:
[----:B------:R-:W1:Y:S01]  /*11030*/  LDC.64 R2, c[0x0][0xa08] ;  /* 0x00028200ff027b82 */ /* 0x000e620000000a00 */
[----:B------:R-:W-:Y:S01]  /*11040*/  IMAD.MOV.U32 R7, RZ, RZ, RZ ;  /* 0x000000ffff077224 */ /* 0x000fe200078e00ff */
[----:B------:R-:W-:Y:S01]  /*11050*/  ULDC.64 UR4, c[0x0][0x208] ;  /* 0x0000820000047ab9 */ /* 0x000fe20000000a00 */
[----:B-1----:R-:W-:-:S05]  /*11060*/  IMAD.WIDE R2, R19, 0x4, R2 ;  /* 0x0000000413027825 */ /* 0x002fca00078e0202 */
[----:B------:R-:W2:Y:S01]  /*11070*/  @P0 LDG.E R7, desc[UR4][R2.64] ;  /* 0x0000000402070981 */ /* 0x000ea2000c1e1900 */
[----:B------:R-:W-:Y:S02]  /*11080*/  ULDC.64 UR4, c[0x0][0xa20] ;  /* 0x0002880000047ab9 */ /* 0x000fe40000000a00 */
[----:B------:R-:W-:-:S04]  /*11090*/  ISETP.NE.U32.AND P1, PT, RZ, UR4, PT ;  /* 0x00000004ff007c0c */ /* 0x000fc8000bf25070 */
[----:B------:R-:W-:Y:S01]  /*110a0*/  ISETP.NE.AND.EX P1, PT, RZ, UR5, PT, P1 ;  /* 0x00000005ff007c0c */ /* 0x000fe2000bf25310 */
[----:B--2--5:R-:W-:-:S05]  /*110b0*/  IMAD.IADD R6, R7, 0x1, R4 ;  /* 0x0000000107067824 */ /* 0x024fca00078e0204 */
[----:B------:R1:W-:Y:S07]  /*110c0*/  STL [R1+0x4], R6 ;  /* 0x0000040601007387 */ /* 0x0003ee0000100800 */
[----:B------:R-:W-:Y:S05]  /*110d0*/  @!P1 BRA `(.L_x_1166) ;  /* 0x0000000000149947 */ /* 0x000fea0003800000 */
[----:B------:R-:W2:Y:S01]  /*110e0*/  LDC.64 R2, c[0x0][0xa20] ;  /* 0x00028800ff027b82 */ /* 0x000ea20000000a00 */
[----:B------:R-:W-:Y:S01]  /*110f0*/  ULDC.64 UR4, c[0x0][0x208] ;  /* 0x0000820000047ab9 */ /* 0x000fe20000000a00 */
[----:B--2---:R-:W-:-:S05]  /*11100*/  IMAD.WIDE R2, R19, 0x4, R2 ;  /* 0x0000000413027825 */ /* 0x004fca00078e0202 */
[----:B------:R2:W5:Y:S01]  /*11110*/  LDG.E R5, desc[UR4][R2.64] ;  /* 0x0000000402057981 */ /* 0x000562000c1e1900 */
[----:B------:R-:W-:Y:S05]  /*11120*/  BRA `(.L_x_1167) ;  /* 0x0000000000147947 */ /* 0x000fea0003800000 */
.L_x_1166:
[----:B------:R-:W-:Y:S05]  /*11130*/  @!P0 BRA `(.L_x_1167) ;  /* 0x0000000000108947 */ /* 0x000fea0003800000 */
[----:B------:R-:W-:Y:S02]  /*11140*/  ULDC.64 UR4, c[0x0][0x208] ;  /* 0x0000820000047ab9 */ /* 0x000fe40000000a00 */
[----:B-1----:R-:W2:Y:S04]  /*11150*/  LDG.E R6, desc[UR4][R2.64] ;  /* 0x0000000402067981 */ /* 0x002ea8000c1e1900 */
[----:B------:R-:W2:Y:S02]  /*11160*/  LDG.E R5, desc[UR4][R2.64+0x4] ;  /* 0x0000040402057981 */ /* 0x000ea4000c1e1900 */
[----:B--2---:R-:W-:-:S07]  /*11170*/  IMAD.IADD R5, R5, 0x1, -R6 ;  /* 0x0000000105057824 */ /* 0x004fce00078e0a06 */
.L_x_1167:
[----:B--2---:R-:W2:Y:S01]  /*11180*/  LDC.64 R2, c[0x0][0x9e0] ;  /* 0x00027800ff027b82 */ /* 0x004ea20000000a00 */
[----:B-----5:R-:W-:Y:S01]  /*11190*/  IMAD.IADD R7, R5, 0x1, -R4 ;  /* 0x0000000105077824 */ /* 0x020fe200078e0a04 */
[----:B------:R-:W-:-:S04]  /*111a0*/  LEA R9, R17, 0x80, 0x7 ;  /* 0x0000008011097811 */ /* 0x000fc800078e38ff */
[----:B------:R-:W-:Y:S02]  /*111b0*/  IADD3 R9, R7, R9, -R0 ;  /* 0x0000000907097210 */ /* 0x000fe40007ffe800 */
[----:B--2---:R-:W-:-:S03]  /*111c0*/  ISETP.GE.AND P0, PT, R3, 0x1, PT ;  /* 0x000000010300780c */ /* 0x004fc60003f06270 */
[----:B------:R-:W-:-:S10]  /*111d0*/  IMAD.IADD R2, R9, 0x1, R2 ;  /* 0x0000000109027824 */ /* 0x000fd400078e0202 */
[----:B------:R-:W-:Y:S05]  /*111e0*/  @!P0 BRA `(.L_x_1168) ;  /* 0x0000000000488947 */ /* 0x000fea0003800000 */
[C---:B------:R-:W-:Y:S01]  /*111f0*/  ISETP.GT.AND P1, PT, R9.reuse, RZ, PT ;  /* 0x000000ff0900720c */ /* 0x040fe20003f24270 */
[----:B------:R-:W-:Y:S01]  /*11200*/  BSSY B0, `(.L_x_1169) ;  /* 0x000000e000007945 */ /* 0x000fe20003800000 */
[----:B-1----:R-:W-:-:S11]  /*11210*/  VIADD R6, R9, 0xffffffff ;  /* 0xffffffff09067836 */ /* 0x002fd60000000000 */
        /* <DEDUP_REMOVED lines=8> */
.L_x_1170:
[----:B------:R-:W-:-:S13]  /*112a0*/  ISETP.NE.AND P1, PT, R3, 0x1, PT ;  /* 0x000000010300780c */ /* 0x000fda0003f25270 */
[----:B------:R-:W1:Y:S02]  /*112b0*/  @P1 LDC.64 R4, c[0x0][0x9e8] ;  /* 0x00027a00ff041b82 */ /* 0x000e640000000a00 */
[----:B-1----:R-:W-:-:S05]  /*112c0*/  @P1 IMAD.HI.U32 R4, R6, R4, RZ ;  /* 0x0000000406041227 */ /* 0x002fca00078e00ff */
[----:B------:R-:W-:-:S07]  /*112d0*/  @P1 SHF.R.U32.HI R6, RZ, R5, R4 ;  /* 0x00000005ff061219 */ /* 0x000fce0000011604 */
.L_x_1171:
[----:B------:R-:W-:Y:S05]  /*112e0*/  BSYNC B0 ;  /* 0x0000000000007941 */ /* 0x000fea0003800000 */
.L_x_1169:
[----:B------:R-:W-:-:S05]  /*112f0*/  IMAD R5, R6, R3, R3 ;  /* 0x0000000306057224 */ /* 0x000fca00078e0203 */
[----:B------:R-:W-:-:S07]  /*11300*/  VIMNMX R2, R2, R5, PT ;  /* 0x0000000502027248 */ /* 0x000fce0003fe0100 */
.L_x_1168:
[----:B------:R-:W-:Y:S01]  /*11310*/  VIADD R2, R2, 0x5f ;  /* 0x0000005f02027836 */ /* 0x000fe20000000000 */
[----:B------:R-:W-:Y:S01]  /*11320*/  ULDC UR4, c[0x0][0x9dc] ;  /* 0x0002770000047ab9 */ /* 0x000fe20000000800 */
[----:B------:R-:W-:Y:S02]  /*11330*/  IMAD R4, R17, 0x80, -R0 ;  /* 0x0000008011047824 */ /* 0x000fe400078e0a00 */
[----:B------:R-:W-:-:S04]  /*11340*/  IMAD.HI R2, R2, 0x2aaaaaab, RZ ;  /* 0x2aaaaaab02027827 */ /* 0x000fc800078e02ff */
[C---:B------:R-:W-:Y:S01]  /*11350*/  VIADD R0, R7.reuse, 0x5f ;  /* 0x0000005f07007836 */ /* 0x040fe20000000000 */
[----:B------:R-:W-:Y:S01]  /*11360*/  SHF.R.U32.HI R5, RZ, 0x1f, R2 ;  /* 0x0000001fff057819 */ /* 0x000fe20000011602 */
[----:B------:R-:W-:Y:S02]  /*11370*/  IMAD.IADD R7, R7, 0x1, R4 ;  /* 0x0000000107077824 */ /* 0x000fe400078e0204 */
[----:B------:R-:W-:Y:S01]  /*11380*/  IMAD.HI R0, R0, 0x2aaaaaab, RZ ;  /* 0x2aaaaaab00007827 */ /* 0x000fe200078e02ff */
[----:B------:R-:W-:-:S04]  /*11390*/  LEA.HI.SX32 R2, R2, R5, 0x1c ;  /* 0x0000000502027211 */ /* 0x000fc800078fe2ff */
[----:B------:R-:W-:-:S04]  /*113a0*/  SHF.R.U32.HI R5, RZ, 0x1f, R0 ;  /* 0x0000001fff057819 */ /* 0x000fc80000011600 */
[----:B------:R-:W-:Y:S01]  /*113b0*/  LEA.HI.SX32 R5, R0, R5, 0x1c ;  /* 0x0000000500057211 */ /* 0x000fe200078fe2ff */
[----:B------:R-:W-:-:S03]  /*113c0*/  VIADD R0, R7, -UR4 ;  /* 0x8000000407007c36 */ /* 0x000fc60008000000 */
[----:B-1----:R-:W-:-:S05]  /*113d0*/  VIMNMX R6, R5, R2, PT ;  /* 0x0000000205067248 */ /* 0x002fca0003fe0100 */
[----:B------:R1:W-:Y:S01]  /*113e0*/  STL [R1+0x14], R6 ;  /* 0x0000140601007387 */ /* 0x0003e20000100800 */
[----:B------:R-:W-:Y:S05]  /*113f0*/  @!P0 BRA `(.L_x_1172) ;  /* 0x0000000000448947 */ /* 0x000fea0003800000 */
[----:B------:R-:W-:Y:S01]  /*11400*/  ISETP.GT.AND P0, PT, R7, -0x1, PT ;  /* 0xffffffff0700780c */ /* 0x000fe20003f04270 */
[----:B------:R-:W-:-:S12]  /*11410*/  BSSY B0, `(.L_x_1173) ;  /* 0x000000d000007945 */ /* 0x000fd80003800000 */
        /* <DEDUP_REMOVED lines=8> */
.L_x_1174:
[----:B------:R-:W-:-:S13]  /*114a0*/  ISETP.NE.AND P0, PT, R3, 0x1, PT ;  /* 0x000000010300780c */ /* 0x000fda0003f05270 */
[----:B------:R-:W2:Y:S02]  /*114b0*/  @P0 LDC.64 R4, c[0x0][0x9e8] ;  /* 0x00027a00ff040b82 */ /* 0x000ea40000000a00 */
[----:B--2---:R-:W-:-:S05]  /*114c0*/  @P0 IMAD.HI.U32 R4, R7, R4, RZ ;  /* 0x0000000407040227 */ /* 0x004fca00078e00ff */
[----:B------:R-:W-:-:S07]  /*114d0*/  @P0 SHF.R.U32.HI R7, RZ, R5, R4 ;  /* 0x00000005ff070219 */ /* 0x000fce0000011604 */
.L_x_1175:
[----:B------:R-:W-:Y:S05]  /*114e0*/  BSYNC B0 ;  /* 0x0000000000007941 */ /* 0x000fea0003800000 */
.L_x_1173:
[----:B------:R-:W-:-:S05]  /*114f0*/  IMAD R3, R7, R3, RZ ;  /* 0x0000000307037224 */ /* 0x000fca00078e02ff */
[----:B------:R-:W-:-:S07]  /*11500*/  VIMNMX R0, R0, R3, !PT ;  /* 0x0000000300007248 */ /* 0x000fce0007fe0100 */
.L_x_1172:
[----:B------:R-:W-:Y:S01]  /*11510*/  IMAD.HI R0, R0, 0x2aaaaaab, RZ ;  /* 0x2aaaaaab00007827 */ /* 0x000fe200078e02ff */
[----:B------:R-:W-:Y:S04]  /*11520*/  BSSY B6, `(.L_x_1176) ;  /* 0x000030d000067945 */ /* 0x000fe80003800000 */
[----:B------:R-:W-:-:S04]  /*11530*/  SHF.R.U32.HI R3, RZ, 0x1f, R0 ;  /* 0x0000001fff037819 */ /* 0x000fc80000011600 */
[----:B------:R-:W-:-:S04]  /*11540*/  LEA.HI.SX32 R3, R0, R3, 0x1c ;  /* 0x0000000300037211 */ /* 0x000fc800078fe2ff */
[----:B------:R-:W-:-:S04]  /*11550*/  VIMNMX R2, RZ, R3, !PT ;  /* 0x00000003ff027248 */ /* 0x000fc80007fe0100 */
[----:B------:R-:W-:Y:S01]  /*11560*/  ISETP.GT.AND P0, PT, R6, R2, PT ;  /* 0x000000020600720c */ /* 0x000fe20003f04270 */
[----:B------:R2:W-:-:S12]  /*11570*/  STL [R1+0x10], R2 ;  /* 0x0000100201007387 */ /* 0x0005d80000100800 */
[----:B--2---:R-:W-:Y:S05]  /*11580*/  @P0 BRA `(.L_x_1177) ;  /* 0x0000000000480947 */ /* 0x004fea0003800000 */
[----:B------:R-:W2:Y:S02]  /*11590*/  S2R R2, SR_TID.X ;  /* 0x0000000000027919 */ /* 0x000ea40000002100 */
[----:B--2---:R-:W-:-:S04]  /*115a0*/  LOP3.LUT R2, R2, 0x1f, RZ, 0xc0, !PT ;  /* 0x0000001f02027812 */ /* 0x004fc800078ec0ff */
[----:B------:R-:W-:-:S13]  /*115b0*/  ISETP.NE.AND P1, PT, R2, RZ, PT ;  /* 0x000000ff0200720c */ /* 0x000fda0003f25270 */
[----:B------:R-:W-:Y:S05]  /*115c0*/  @P1 BRA `(.L_x_1178) ;  /* 0x0000003000081947 */ /* 0x000fea0003800000 */
[----:B------:R-:W2:Y:S01]  /*115d0*/  S2R R7, SR_LANEID ;  /* 0x0000000000077919 */ /* 0x000ea20000000000 */
[----:B------:R-:W-:Y:S01]  /*115e0*/  VOTEU.ANY UR4, UPT, PT ;  /* 0x0000000000047886 */ /* 0x000fe200038e0100 */
[----:B------:R-:W3:Y:S01]  /*115f0*/  LDC.64 R2, c[0x0][0xc38] ;  /* 0x00030e00ff027b82 */ /* 0x000ee20000000a00 */
[----:B------:R-:W2:Y:S01]  /*11600*/  FLO.U32 R0, UR4 ;  /* 0x0000000400007d00 */ /* 0x000ea200080e0000 */
[----:B------:R-:W-:-:S07]  /*11610*/  ULDC.64 UR6, c[0x0][0x208] ;  /* 0x0000820000067ab9 */ /* 0x000fce0000000a00 */
[----:B------:R-:W3:Y:S01]  /*11620*/  POPC R5, UR4 ;  /* 0x0000000400057d09 */ /* 0x000ee20008000000 */
[----:B--2---:R-:W-:-:S13]  /*11630*/  ISETP.EQ.U32.AND P0, PT, R0, R7, PT ;  /* 0x000000070000720c */ /* 0x004fda0003f02070 */
[----:B---3--:R-:W2:Y:S01]  /*11640*/  @P0 ATOMG.E.ADD.STRONG.GPU PT, R3, desc[UR6][R2.64], R5 ;  /* 0x00000005020309a8 */ /* 0x008ea200081ee1c6 */
[----:B------:R-:W3:Y:S02]  /*11650*/  S2R R4, SR_LTMASK ;  /* 0x0000000000047919 */ /* 0x000ee40000003900 */
[----:B---3--:R-:W-:-:S04]  /*11660*/  LOP3.LUT R4, R4, UR4, RZ, 0xc0, !PT ;  /* 0x0000000404047c12 */ /* 0x008fc8000f8ec0ff */
[----:B------:R-:W3:Y:S01]  /*11670*/  POPC R7, R4 ;  /* 0x0000000400077309 */ /* 0x000ee20000000000 */
[----:B--2---:R-:W3:Y:S02]  /*11680*/  SHFL.IDX PT, R0, R3, R0, 0x1f ;  /* 0x00001f0003007589 */ /* 0x004ee400000e0000 */
[----:B---3--:R-:W-:Y:S01]  /*11690*/  IADD3 R16, R0, UR38, R7 ;  /* 0x0000002600107c10 */ /* 0x008fe2000fffe007 */
[----:B------:R-:W-:Y:S06]  /*116a0*/  BRA `(.L_x_1178) ;  /* 0x0000002c00d07947 */ /* 0x000fec0003800000 */
.L_x_1177:
[----:B------:R-:W2:Y:S01]  /*116b0*/  S2R R3, SR_CgaCtaId ;  /* 0x0000000000037919 */ /* 0x000ea20000008800 */
[----:B------:R-:W-:-:S04]  /*116c0*/  MOV R0, 0x400 ;  /* 0x0000040000007802 */ /* 0x000fc80000000f00 */
[----:B--2---:R-:W-:-:S05]  /*116d0*/  LEA R2, R3, R0, 0x18 ;  /* 0x0000000003027211 */ /* 0x004fca00078ec0ff */
[----:B------:R2:W-:Y:S01]  /*116e0*/  STL [R1+0xc], R2 ;  /* 0x00000c0201007387 */ /* 0x0005e20000100800 */
[----:B------:R-:W-:-:S05]  /*116f0*/  VIADD R0, R2, 0x18400 ;  /* 0x0001840002007836 */ /* 0x000fca0000000000 */
[----:B------:R-:W-:-:S13]  /*11700*/  LOP3.LUT P0, RZ, R0, 0x3ff, RZ, 0xc0, !PT ;  /* 0x000003ff00ff7812 */ /* 0x000fda000780c0ff */
[----:B--2---:R-:W-:Y:S05]  /*11710*/  @!P0 BRA `(.L_x_1179) ;  /* 0x0000000000408947 */ /* 0x004fea0003800000 */
[----:B------:R-:W-:Y:S01]  /*11720*/  MOV R2, 0x0 ;  /* 0x0000000000027802 */ /* 0x000fe20000000f00 */
[----:B------:R-:W-:Y:S01]  /*11730*/  ULDC.64 UR6, c[0x4][0x108] ;  /* 0x0100420000067ab9 */ /* 0x000fe20000000a00 */
[----:B------:R-:W-:Y:S01]  /*11740*/  ULDC.64 UR8, c[0x4][0x110] ;  /* 0x0100440000087ab9 */ /* 0x000fe20000000a00 */
[----:B------:R-:W-:Y:S01]  /*11750*/  ULDC.64 UR4, c[0x4][0x90] ;  /* 0x0100240000047ab9 */ /* 0x000fe20000000a00 */
[----:B------:R-:W-:Y:S02]  /*11760*/  IMAD.U32 R4, RZ, RZ, UR6 ;  /* 0x00000006ff047e24 */ /* 0x000fe4000f8e00ff */
[----:B------:R-:W2:Y:S01]  /*11770*/  LDC.64 R2, c[0x4][R2] ;  /* 0x0100000002027b82 */ /* 0x000ea20000000a00 */
[----:B------:R-:W-:Y:S02]  /*11780*/  IMAD.U32 R5, RZ, RZ, UR7 ;  /* 0x00000007ff057e24 */ /* 0x000fe4000f8e00ff */
[----:B-1----:R-:W-:Y:S02]  /*11790*/  IMAD.U32 R6, RZ, RZ, UR8 ;  /* 0x00000008ff067e24 */ /* 0x002fe4000f8e00ff */
[----:B------:R-:W-:-:S02]  /*117a0*/  IMAD.U32 R7, RZ, RZ, UR9 ;  /* 0x00000009ff077e24 */ /* 0x000fc4000f8e00ff */
[----:B------:R-:W-:Y:S02]  /*117b0*/  IMAD.U32 R10, RZ, RZ, UR4 ;  /* 0x00000004ff0a7e24 */ /* 0x000fe4000f8e00ff */
[----:B0-----:R-:W-:Y:S02]  /*117c0*/  IMAD.U32 R11, RZ, RZ, UR5 ;  /* 0x00000005ff0b7e24 */ /* 0x001fe4000f8e00ff */
[----:B------:R-:W-:Y:S02]  /*117d0*/  IMAD.MOV.U32 R8, RZ, RZ, 0x70 ;  /* 0x00000070ff087424 */ /* 0x000fe400078e00ff */
[----:B------:R-:W-:Y:S02]  /*117e0*/  IMAD.MOV.U32 R12, RZ, RZ, 0x1 ;  /* 0x00000001ff0c7424 */ /* 0x000fe400078e00ff */
[----:B------:R-:W-:-:S07]  /*117f0*/  IMAD.MOV.U32 R13, RZ, RZ, RZ ;  /* 0x000000ffff0d7224 */ /* 0x000fce00078e00ff */
[----:B------:R-:W-:-:S07]  /*11800*/  LEPC R20, `(.L_x_1179) ;  /* 0x000000001014794e */ /* 0x000fce0000000000 */
[----:B--2---:R-:W-:Y:S05]  /*11810*/  CALL.ABS.NOINC R2 ;  /* 0x0000000002007343 */ /* 0x004fea0003c00000 */
.L_x_1179:
        /* <DEDUP_REMOVED lines=8> */
[----:B------:R2:W3:Y:S01]  /*118a0*/  LDC.64 R2, c[0x4][R0] ;  /* 0x0100000000027b82 */ /* 0x0004e20000000a00 */
[----:B------:R-:W-:Y:S02]  /*118b0*/  IMAD.U32 R4, RZ, RZ, UR6 ;  /* 0x00000006ff047e24 */ /* 0x000fe4000f8e00ff */
[----:B------:R-:W-:Y:S02]  /*118c0*/  IMAD.U32 R5, RZ, RZ, UR7 ;  /* 0x00000007ff057e24 */ /* 0x000fe4000f8e00ff */
[----:B-1----:R-:W-:Y:S02]  /*118d0*/  IMAD.U32 R6, RZ, RZ, UR8 ;  /* 0x00000008ff067e24 */ /* 0x002fe4000f8e00ff */
[----:B------:R-:W-:-:S02]  /*118e0*/  IMAD.U32 R7, RZ, RZ, UR9 ;  /* 0x00000009ff077e24 */ /* 0x000fc4000f8e00ff */
[----:B------:R-:W-:Y:S02]  /*118f0*/  IMAD.U32 R10, RZ, RZ, UR4 ;  /* 0x00000004ff0a7e24 */ /* 0x000fe4000f8e00ff */
[----:B0-----:R-:W-:Y:S02]  /*11900*/  IMAD.U32 R11, RZ, RZ, UR5 ;  /* 0x00000005ff0b7e24 */ /* 0x001fe4000f8e00ff */
[----:B------:R-:W-:Y:S02]  /*11910*/  IMAD.MOV.U32 R8, RZ, RZ, 0x70 ;  /* 0x00000070ff087424 */ /* 0x000fe400078e00ff */
[----:B------:R-:W-:Y:S02]  /*11920*/  IMAD.MOV.U32 R12, RZ, RZ, 0x1 ;  /* 0x00000001ff0c7424 */ /* 0x000fe400078e00ff */
[----:B--2---:R-:W-:-:S07]  /*11930*/  IMAD.MOV.U32 R13, RZ, RZ, RZ ;  /* 0x000000ffff0d7224 */ /* 0x004fce00078e00ff */
[----:B------:R-:W-:-:S07]  /*11940*/  LEPC R20, `(.L_x_1181) ;  /* 0x000000001014794e */ /* 0x000fce0000000000 */
[----:B---3--:R-:W-:Y:S05]  /*11950*/  CALL.ABS.NOINC R2 ;  /* 0x0000000002007343 */ /* 0x008fea0003c00000 */
.L_x_1181:
[----:B------:R-:W-:Y:S01]  /*11960*/  MOV R2, 0x0 ;  /* 0x0000000000027802 */ /* 0x000fe20000000f00 */
[----:B------:R-:W-:Y:S01]  /*11970*/  ULDC.64 UR6, c[0x4][0x108] ;  /* 0x0100420000067ab9 */ /* 0x000fe20000000a00 */
[----:B------:R-:W-:Y:S01]  /*11980*/  ULDC.64 UR8, c[0x4][0x110] ;  /* 0x0100440000087ab9 */ /* 0x000fe20000000a00 */
[----:B------:R-:W-:Y:S01]  /*11990*/  ULDC.64 UR4, c[0x4][0xa0] ;  /* 0x0100280000047ab9 */ /* 0x000fe20000000a00 */
[----:B------:R-:W-:Y:S02]  /*119a0*/  IMAD.U32 R4, RZ, RZ, UR6 ;  /* 0x00000006ff047e24 */ /* 0x000fe4000f8e00ff */
[----:B------:R-:W0:Y:S01]  /*119b0*/  LDC.64 R2, c[0x4][R2] ;  /* 0x0100000002027b82 */ /* 0x000e220000000a00 */
        /* <DEDUP_REMOVED lines=9> */
[----:B0-----:R-:W-:Y:S05]  /*11a50*/  CALL.ABS.NOINC R2 ;  /* 0x0000000002007343 */ /* 0x001fea0003c00000 */
.L_x_1180:
[----:B------:R-:W2:Y:S01]  /*11a60*/  LDL.LU R7, [R1+0x1c] ;  /* 0x00001c0001077983 */ /* 0x000ea20000300800 */
[----:B------:R-:W3:Y:S01]  /*11a70*/  LDC R0, c[0x0][0x428] ;  /* 0x00010a00ff007b82 */ /* 0x000ee20000000800 */
[----:B------:R-:W-:Y:S01]  /*11a80*/  IMAD.MOV.U32 R4, RZ, RZ, R18 ;  /* 0x000000ffff047224 */ /* 0x000fe200078e0012 */
[----:B------:R-:W-:Y:S01]  /*11a90*/  ULDC.64 UR4, c[0x0][0x9f8] ;  /* 0x00027e0000047ab9 */ /* 0x000fe20000000a00 */
[----:B-1----:R-:W1:Y:S01]  /*11aa0*/  S2R R6, SR_TID.X ;  /* 0x0000000000067919 */ /* 0x002e620000002100 */
[----:B------:R-:W-:Y:S01]  /*11ab0*/  ULDC.64 UR6, c[0x0][0x208] ;  /* 0x0000820000067ab9 */ /* 0x000fe20000000a00 */
[----:B---3--:R-:W-:Y:S02]  /*11ac0*/  ISETP.NE.AND P0, PT, R0, 0x1, PT ;  /* 0x000000010000780c */ /* 0x008fe40003f05270 */
[----:B-1----:R-:W-:-:S11]  /*11ad0*/  LOP3.LUT R6, R6, 0x1f, RZ, 0xc0, !PT ;  /* 0x0000001f06067812 */ /* 0x002fd600078ec0ff */
[----:B------:R-:W1:Y:S08]  /*11ae0*/  @P0 LDC R3, c[0x0][0x42c] ;  /* 0x00010b00ff030b82 */ /* 0x000e700000000800 */
[----:B------:R-:W3:Y:S01]  /*11af0*/  @P0 LDC R5, c[0x0][0x430] ;  /* 0x00010c00ff050b82 */ /* 0x000ee20000000800 */
[----:B-1----:R-:W-:-:S05]  /*11b00*/  @P0 IMAD.HI.U32 R0, R18, R3, RZ ;  /* 0x0000000312000227 */ /* 0x002fca00078e00ff */
[----:B---3--:R-:W-:Y:S01]  /*11b10*/  @P0 SHF.R.U32.HI R4, RZ, R5, R0 ;  /* 0x00000005ff040219 */ /* 0x008fe20000011600 */
[----:B------:R-:W-:Y:S01]  /*11b20*/  IMAD.MOV.U32 R0, RZ, RZ, R19 ;  /* 0x000000ffff007224 */ /* 0x000fe200078e0013 */
[----:B------:R-:W-:-:S04]  /*11b30*/  ISETP.NE.U32.AND P0, PT, RZ, UR4, PT ;  /* 0x00000004ff007c0c */ /* 0x000fc8000bf05070 */
[----:B------:R-:W-:Y:S01]  /*11b40*/  ISETP.NE.AND.EX P0, PT, RZ, UR5, PT, P0 ;  /* 0x00000005ff007c0c */ /* 0x000fe2000bf05300 */
[----:B------:R-:W-:-:S12]  /*11b50*/  ULDC.64 UR4, c[0x0][0xa00] ;  /* 0x0002800000047ab9 */ /* 0x000fd80000000a00 */
[----:B------:R-:W1:Y:S01]  /*11b60*/  @P0 LDC.64 R2, c[0x0][0x9f8] ;  /* 0x00027e00ff020b82 */ /* 0x000e620000000a00 */
[----:B------:R-:W-:-:S04]  /*11b70*/  ISETP.NE.AND P6, PT, R6, RZ, PT ;  /* 0x000000ff0600720c */ /* 0x000fc80003fc5270 */
[----:B------:R-:W-:-:S09]  /*11b80*/  PLOP3.LUT P1, PT, P6, PT, PT, 0x8, 0x0 ;  /* 0x000000000000781c */ /* 0x000fd2000372e170 */
[----:B------:R-:W-:Y:S01]  /*11b90*/  VOTEU.ALL UP1, P6 ;  /* 0x00000000003f7886 */ /* 0x000fe20003020000 */
[----:B-1----:R-:W-:-:S05]  /*11ba0*/  @P0 IMAD.WIDE R2, R19, 0x4, R2 ;  /* 0x0000000413020825 */ /* 0x002fca00078e0202 */
[----:B------:R1:W5:Y:S01]  /*11bb0*/  @P0 LDG.E R0, desc[UR6][R2.64] ;  /* 0x0000000602000981 */ /* 0x000362000c1e1900 */
[----:B------:R-:W-:Y:S01]  /*11bc0*/  ISETP.NE.U32.AND P0, PT, RZ, UR4, PT ;  /* 0x00000004ff007c0c */ /* 0x000fe2000bf05070 */
[----:B------:R-:W-:-:S03]  /*11bd0*/  @!UP1 UIADD3 UR8, UP0, UR36, 0x270, URZ ;  /* 0x0000027024089890 */ /* 0x000fc6000ff1e03f */
[----:B------:R-:W-:Y:S01]  /*11be0*/  ISETP.NE.AND.EX P0, PT, RZ, UR5, PT, P0 ;  /* 0x00000005ff007c0c */ /* 0x000fe2000bf05300 */
[----:B------:R-:W-:-:S03]  /*11bf0*/  @!UP1 UIADD3.X UR9, URZ, UR37, URZ, UP0, !UPT ;  /* 0x000000253f099290 */ /* 0x000fc600087fe43f */
[----:B------:R-:W-:Y:S01]  /*11c00*/  SEL R8, R19, RZ, !P0 ;  /* 0x000000ff13087207 */ /* 0x000fe20004000000 */
[----:B------:R-:W-:Y:S01]  /*11c10*/  VOTEU.ALL UP0, P6 ;  /* 0x00000000003f7886 */ /* 0x000fe20003000000 */
[----:B-12---:R-:W-:-:S07]  /*11c20*/  IMAD R7, R17, 0x80, R7 ;  /* 0x0000008011077824 */ /* 0x006fce00078e0207 */
.L_x_1182:
        /* <DEDUP_REMOVED lines=16> */
.L_x_1183:
        /* <DEDUP_REMOVED lines=15> */
.L_x_1184:
        /* <DEDUP_REMOVED lines=9> */
[----:B------:R-:W2:Y:S01]  /*11eb0*/  LDL R5, [R1+0x14] ;  /* 0x0000140001057983 */ /* 0x000ea20000100800 */
[----:B------:R-:W1:Y:S01]  /*11ec0*/  LDC.64 R2, c[0x0][0x3f8] ;  /* 0x0000fe00ff027b82 */ /* 0x000e620000000a00 */
[----:B------:R-:W-:Y:S02]  /*11ed0*/  ULDC.64 UR4, c[0x0][0xa08] ;  /* 0x0002820000047ab9 */ /* 0x000fe40000000a00 */
[----:B-1----:R-:W-:Y:S01]  /*11ee0*/  LOP3.LUT P0, RZ, R2, UR4, RZ, 0xfc, !PT ;  /* 0x0000000402ff7c12 */ /* 0x002fe2000f80fcff */
[----:B------:R-:W-:-:S03]  /*11ef0*/  UMOV UR4, 0xffffffff ;  /* 0xffffffff00047882 */ /* 0x000fc60000000000 */
[----:B------:R-:W-:-:S04]  /*11f00*/  LOP3.LUT P0, RZ, R3, UR5, RZ, 0xfc, P0 ;  /* 0x0000000503ff7c12 */ /* 0x000fc8000800fcff */
[----:B-----5:R-:W-:Y:S01]  /*11f10*/  SEL R6, R0, RZ, !P0 ;  /* 0x000000ff00067207 */ /* 0x020fe20004000000 */
[----:B--2---:R-:W-:Y:S01]  /*11f20*/  VIADD R5, R5, 0xffffffff ;  /* 0xffffffff05057836 */ /* 0x004fe20000000000 */
[----:B------:R-:W-:Y:S07]  /*11f30*/  BRA.DIV UR4, `(.L_x_1185) ;  /* 0x0000003a04887947 */ /* 0x000fee000b800000 */
.L_x_1255:
[----:B------:R-:W-:Y:S01]  /*11f40*/  UMOV UR4, 0xffffffff ;  /* 0xffffffff00047882 */ /* 0x000fe20000000000 */
[----:B------:R-:W-:Y:S02]  /*11f50*/  SHF.R.S32.HI R17, RZ, 0x1f, R0 ;  /* 0x0000001fff117819 */ /* 0x000fe40000011400 */
[----:B------:R-:W-:Y:S05]  /*11f60*/  BRA.DIV UR4, `(.L_x_1186) ;  /* 0x0000003a04b07947 */ /* 0x000fea000b800000 */
[----:B------:R-:W-:-:S13]  /*11f70*/  ELECT P6, URZ, PT ;  /* 0x00000000003f782f */ /* 0x000fda00038c0000 */
.L_x_1258:
[----:B------:R-:W-:Y:S05]  /*11f80*/  @!P6 BRA `(.L_x_1187) ;  /* 0x00000004002ce947 */ /* 0x000fea0003800000 */
[----:B------:R-:W-:-:S04]  /*11f90*/  ISETP.NE.U32.AND P0, PT, R2, RZ, PT ;  /* 0x000000ff0200720c */ /* 0x000fc80003f05070 */
[----:B------:R-:W-:-:S13]  /*11fa0*/  ISETP.NE.AND.EX P0, PT, R3, RZ, PT, P0 ;  /* 0x000000ff0300720c */ /* 0x000fda0003f05300 */
[----:B------:R-:W-:Y:S05]  /*11fb0*/  @!P0 BRA `(.L_x_1188) ;  /* 0x00000000004c8947 */ /* 0x000fea0003800000 */
[----:B------:R-:W1:Y:S01]  /*11fc0*/  LDC R12, c[0x0][0x41c] ;  /* 0x00010700ff0c7b82 */ /* 0x000e620000000800 */
[----:B------:R-:W-:Y:S01]  /*11fd0*/  IMAD.MOV.U32 R6, RZ, RZ, R5 ;  /* 0x000000ffff067224 */ /* 0x000fe200078e0005 */
[----:B------:R-:W-:Y:S01]  /*11fe0*/  ULDC.64 UR4, c[0x0][0x408] ;  /* 0x0001020000047ab9 */ /* 0x000fe20000000a00 */
[----:B------:R-:W-:Y:S01]  /*11ff0*/  ULDC.64 UR6, c[0x0][0x208] ;  /* 0x0000820000067ab9 */ /* 0x000fe20000000a00 */
[----:B-1----:R-:W-:-:S13]  /*12000*/  ISETP.NE.AND P0, PT, R12, 0x1, PT ;  /* 0x000000010c00780c */ /* 0x002fda0003f05270 */
[----:B0-----:R-:W0:Y:S02]  /*12010*/  @P0 LDC.64 R10, c[0x0][0x420] ;  /* 0x00010800ff0a0b82 */ /* 0x001e240000000a00 */
[----:B0-----:R-:W-:-:S05]  /*12020*/  @P0 IMAD.HI.U32 R10, R5, R10, RZ ;  /* 0x0000000a050a0227 */ /* 0x001fca00078e00ff */
[----:B------:R-:W-:-:S04]  /*12030*/  @P0 SHF.R.U32.HI R6, RZ, R11, R10 ;  /* 0x0000000bff060219 */ /* 0x000fc8000001160a */
[--C-:B------:R-:W-:Y:S01]  /*12040*/  SHF.R.S32.HI R11, RZ, 0x1f, R6.reuse ;  /* 0x0000001fff0b7819 */ /* 0x100fe20000011406 */
[--C-:B------:R-:W-:Y:S02]  /*12050*/  IMAD.MOV R9, RZ, RZ, -R6.reuse ;  /* 0x000000ffff097224 */ /* 0x100fe400078e0a06 */
[----:B------:R-:W-:Y:S02]  /*12060*/  IMAD.MOV.U32 R10, RZ, RZ, R6 ;  /* 0x000000ffff0a7224 */ /* 0x000fe400078e0006 */
        /* <DEDUP_REMOVED lines=8> */
.L_x_1188:
[----:B------:R-:W2:Y:S01]  /*120f0*/  LDL R9, [R1] ;  /* 0x0000000001097983 */ /* 0x000ea20000100800 */
[----:B0-----:R-:W-:-:S03]  /*12100*/  MOV R11, 0x400 ;  /* 0x00000400000b7802 */ /* 0x001fc60000000f00 */
[----:B------:R-:W3:Y:S01]  /*12110*/  LDL R10, [R1+0x8] ;  /* 0x00000800010a7983 */ /* 0x000ee20000100800 */
[----:B-1----:R-:W0:Y:S02]  /*12120*/  S2R R12, SR_CgaCtaId ;  /* 0x00000000000c7919 */ /* 0x002e240000008800 */
[----:B0-----:R-:W-:-:S05]  /*12130*/  LEA R11, R12, R11, 0x18 ;  /* 0x0000000b0c0b7211 */ /* 0x001fca00078ec0ff */
[----:B--2---:R-:W-:Y:S01]  /*12140*/  IMAD R9, R9, 0x8, R11 ;  /* 0x0000000809097824 */ /* 0x004fe200078e020b */
[----:B---3--:R-:W-:-:S04]  /*12150*/  SHF.L.U32 R10, R10, 0x1f, RZ ;  /* 0x0000001f0a0a7819 */ /* 0x008fc800000006ff */
[----:B------:R-:W0:Y:S02]  /*12160*/  SYNCS.PHASECHK.TRANS64.TRYWAIT P0, [R9+URZ+0x2a840], R10 ;  /* 0x02a8400a090075a7 */ /* 0x000e24000800017f */
[----:B0-----:R-:W-:Y:S05]  /*12170*/  @!P0 BRA `(.L_x_1189) ;  /* 0x00000038004c8947 */ /* 0x001fea0003800000 */
.L_x_1259:
        /* <DEDUP_REMOVED lines=11> */
.L_x_1190:
[----:B------:R-:W2:Y:S01]  /*12230*/  LDL R11, [R1] ;  /* 0x00000000010b7983 */ /* 0x000ea20000100800 */
[----:B------:R-:W-:-:S03]  /*12240*/  MOV R12, 0x400 ;  /* 0x00000400000c7802 */ /* 0x000fc60000000f00 */
[----:B0-----:R-:W3:Y:S01]  /*12250*/  LDL R10, [R1+0x4] ;  /* 0x00000400010a7983 */ /* 0x001ee20000100800 */
[----:B------:R-:W0:Y:S01]  /*12260*/  S2R R13, SR_CgaCtaId ;  /* 0x00000000000d7919 */ /* 0x000e220000008800 */
[----:B------:R-:W-:Y:S02]  /*12270*/  R2UR UR9, R9 ;  /* 0x00000000090972ca */ /* 0x000fe400000e0000 */
[----:B------:R-:W-:Y:S01]  /*12280*/  R2UR UR11, R5 ;  /* 0x00000000050b72ca */ /* 0x000fe200000e0000 */
[----:B------:R-:W-:Y:S01]  /*12290*/  UIADD3 UR4, UP0, UR36, 0x370, URZ ;  /* 0x0000037024047890 */ /* 0x000fe2000ff1e03f */
[----:B------:R-:W-:Y:S02]  /*122a0*/  R2UR UR12, R4 ;  /* 0x00000000040c72ca */ /* 0x000fe400000e0000 */
[----:B-----5:R-:W-:Y:S02]  /*122b0*/  R2UR UR13, R6 ;  /* 0x00000000060d72ca */ /* 0x020fe400000e0000 */
[----:B0-----:R-:W-:-:S05]  /*122c0*/  LEA R12, R13, R12, 0x18 ;  /* 0x0000000c0d0c7211 */ /* 0x001fca00078ec0ff */
[----:B------:R-:W-:Y:S01]  /*122d0*/  UIADD3 UR9, UR9, 0x2a830, URZ ;  /* 0x0002a83009097890 */ /* 0x000fe2000fffe03f */
[----:B------:R-:W-:Y:S01]  /*122e0*/  UMOV UR10, URZ ;  /* 0x0000003f000a7c82 */ /* 0x000fe20008000000 */
[----:B------:R-:W-:Y:S01]  /*122f0*/  UMOV UR6, 0x0 ;  /* 0x0000000000067882 */ /* 0x000fe20000000000 */
[----:B------:R-:W-:Y:S01]  /*12300*/  UMOV UR7, 0x14f00000 ;  /* 0x14f0000000077882 */ /* 0x000fe20000000000 */
[----:B------:R-:W-:Y:S01]  /*12310*/  UMOV UR16, 0x40 ;  /* 0x0000004000107882 */ /* 0x000fe20000000000 */
[----:B--2---:R-:W-:Y:S01]  /*12320*/  IMAD R9, R11, 0x9000, R12 ;  /* 0x000090000b097824 */ /* 0x004fe200078e020c */
[----:B---3--:R-:W-:-:S04]  /*12330*/  R2UR UR5, R10 ;  /* 0x000000000a0572ca */ /* 0x008fc800000e0000 */
[----:B------:R-:W-:-:S09]  /*12340*/  R2UR UR8, R9 ;  /* 0x00000000090872ca */ /* 0x000fd200000e0000 */
[----:B------:R-:W-:-:S04]  /*12350*/  UIMAD UR11, UR11, 0x60, UR5 ;  /* 0x000000600b0b78a4 */ /* 0x000fc8000f8e0205 */
[----:B------:R-:W-:Y:S02]  /*12360*/  UIADD3 UR14, UR8, 0x18400, URZ ;  /* 0x00018400080e7890 */ /* 0x000fe4000fffe03f */
        /* <DEDUP_REMOVED lines=12> */
[----:B-1----:R-:W-:Y:S01]  /*12430*/  NOP ;  /* 0x0000000000007918 */ /* 0x002fe20000000000 */
.L_x_1187:
[----:B------:R-:W2:Y:S01]  /*12440*/  LDL.LU R12, [R1+0x18] ;  /* 0x00001800010c7983 */ /* 0x000ea20000300800 */
[----:B------:R-:W-:Y:S01]  /*12450*/  MOV R10, 0x400 ;  /* 0x00000400000a7802 */ /* 0x000fe20000000f00 */
[----:B------:R-:W-:Y:S05]  /*12460*/  WARPSYNC.ALL ;  /* 0x0000000000007948 */ /* 0x000fea0003800000 */
[----:B0-----:R-:W0:Y:S01]  /*12470*/  S2R R11, SR_CgaCtaId ;  /* 0x00000000000b7919 */ /* 0x001e220000008800 */
        /* <DEDUP_REMOVED lines=43> */
.L_x_1260:
[----:B------:R-:W-:Y:S05]  /*12730*/  BSYNC B0 ;  /* 0x0000000000007941 */ /* 0x000fea0003800000 */
.L_x_1191:
[----:B------:R-:W2:Y:S04]  /*12740*/  LDL R9, [R1+0x14] ;  /* 0x0000140001097983 */ /* 0x000ea80000100800 */
[----:B0-----:R-:W3:Y:S01]  /*12750*/  LDL R8, [R1+0x10] ;  /* 0x0000100001087983 */ /* 0x001ee20000100800 */
[----:B------:R-:W-:Y:S01]  /*12760*/  BSSY B0, `(.L_x_1193) ;  /* 0x000019a000007945 */ /* 0x000fe20003800000 */
[----:B--2---:R-:W-:-:S05]  /*12770*/  VIADD R7, R9, 0xfffffffe ;  /* 0xfffffffe09077836 */ /* 0x004fca0000000000 */
[----:B---3--:R-:W-:-:S13]  /*12780*/  ISETP.GE.AND P0, PT, R7, R8, PT ;  /* 0x000000080700720c */ /* 0x008fda0003f06270 */
[----:B------:R-:W-:Y:S05]  /*12790*/  @!P0 BRA `(.L_x_1194) ;  /* 0x0000001800588947 */ /* 0x000fea0003800000 */
[----:B------:R-:W-:Y:S01]  /*127a0*/  LOP3.LUT R13, RZ, R8, RZ, 0x33, !PT ;  /* 0x00000008ff0d7212 */ /* 0x000fe200078e33ff */
[----:B------:R-:W-:Y:S01]  /*127b0*/  IMAD.MOV R8, RZ, RZ, -R9 ;  /* 0x000000ffff087224 */ /* 0x000fe200078e0a09 */
[----:B------:R-:W-:Y:S04]  /*127c0*/  BSSY B1, `(.L_x_1195) ;  /* 0x000008d000017945 */ /* 0x000fe80003800000 */
[----:B------:R-:W-:-:S05]  /*127d0*/  VIADDMNMX R13, R8, 0x1, R13, !PT ;  /* 0x00000001080d7846 */ /* 0x000fca000780010d */
[----:B------:R-:W-:-:S05]  /*127e0*/  IMAD.IADD R8, R9, 0x1, R13 ;  /* 0x0000000109087824 */ /* 0x000fca00078e020d */
[----:B------:R-:W-:-:S04]  /*127f0*/  LOP3.LUT R8, R8, 0x1, RZ, 0xc0, !PT ;  /* 0x0000000108087812 */ /* 0x000fc800078ec0ff */
[----:B------:R-:W-:-:S13]  /*12800*/  ISETP.NE.U32.AND P0, PT, R8, 0x1, PT ;  /* 0x000000010800780c */ /* 0x000fda0003f05070 */
        /* <DEDUP_REMOVED lines=26> */
[----:B------:R-:W-:Y:S01]  /*129b0*/  IMAD.IADD R15, R15, 0x1, R11 ;  /* 0x000000010f0f7824 */ /* 0x000fe200078e020b */
[----:B------:R-:W-:Y:S01]  /*129c0*/  LEA R2, P0, R10, R2, 0x2 ;  /* 0x000000020a027211 */ /* 0x000fe200078010ff */
[----:B------:R-:W-:-:S03]  /*129d0*/  IMAD.MOV R8, RZ, RZ, -R8 ;  /* 0x000000ffff087224 */ /* 0x000fc600078e0a08 */
[----:B------:R-:W-:Y:S01]  /*129e0*/  LEA.HI.X R3, R10, R3, R15, 0x2, P0 ;  /* 0x000000030a037211 */ /* 0x000fe200000f140f */
[----:B------:R-:W-:-:S04]  /*129f0*/  IMAD R7, R18, R8, R7 ;  /* 0x0000000812077224 */ /* 0x000fc800078e0207 */
[----:B------:R0:W5:Y:S04]  /*12a00*/  LDG.E R8, desc[UR6][R2.64] ;  /* 0x0000000602087981 */ /* 0x000168000c1e1900 */
.L_x_1199:
[----:B0-----:R-:W0:Y:S01]  /*12a10*/  S2R R3, SR_CgaCtaId ;  /* 0x0000000000037919 */ /* 0x001e220000008800 */
[----:B------:R-:W-:-:S04]  /*12a20*/  MOV R2, 0x400 ;  /* 0x0000040000027802 */ /* 0x000fc80000000f00 */
[----:B0-----:R-:W-:Y:S02]  /*12a30*/  LEA R2, R3, R2, 0x18 ;  /* 0x0000000203027211 */ /* 0x001fe400078ec0ff */
[----:B------:R-:W-:-:S03]  /*12a40*/  SHF.L.U32 R3, R14, 0x1f, RZ ;  /* 0x0000001f0e037819 */ /* 0x000fc600000006ff */
[----:B------:R-:W-:-:S04]  /*12a50*/  IMAD R2, R12, 0x8, R2 ;  /* 0x000000080c027824 */ /* 0x000fc800078e0202 */
[----:B------:R-:W0:Y:S02]  /*12a60*/  SYNCS.PHASECHK.TRANS64.TRYWAIT P0, [R2+URZ+0x2a840], R3 ;  /* 0x02a84003020075a7 */ /* 0x000e24000800017f */
[----:B0-----:R-:W-:Y:S05]  /*12a70*/  @!P0 BRA `(.L_x_1200) ;  /* 0x0000003000408947 */ /* 0x001fea0003800000 */
.L_x_1261:
        /* <DEDUP_REMOVED lines=11> */
.L_x_1201:
        /* <DEDUP_REMOVED lines=24> */
[----:B------:R-:W-:Y:S02]  /*12cb0*/  UIMAD UR11, UR11, 0x60, UR5 ;  /* 0x000000600b0b78a4 */ /* 0x000fe4000f8e0205 */
        /* <DEDUP_REMOVED lines=12> */
.L_x_1262:
[----:B------:R-:W-:Y:S05]  /*12d80*/  @P1 BRA `(.L_x_1203) ;  /* 0x0000000000301947 */ /* 0x000fea0003800000 */
[----:B------:R-:W1:Y:S01]  /*12d90*/  S2R R9, SR_TID.X ;  /* 0x0000000000097919 */ /* 0x000e620000002100 */
[----:B------:R-:W-:Y:S01]  /*12da0*/  MOV R10, 0x400 ;  /* 0x00000400000a7802 */ /* 0x000fe20000000f00 */
[----:B------:R-:W2:Y:S01]  /*12db0*/  S2R R11, SR_CgaCtaId ;  /* 0x00000000000b7919 */ /* 0x000ea20000008800 */
[----:B-1----:R-:W-:Y:S02]  /*12dc0*/  LOP3.LUT R15, R9, 0x1f, RZ, 0xc0, !PT ;  /* 0x0000001f090f7812 */ /* 0x002fe400078ec0ff */
[----:B------:R-:W3:Y:S02]  /*12dd0*/  LDL R9, [R1] ;  /* 0x0000000001097983 */ /* 0x000ee40000100800 */
[----:B------:R-:W-:Y:S02]  /*12de0*/  ISETP.NE.AND P0, PT, R15, RZ, PT ;  /* 0x000000ff0f00720c */ /* 0x000fe40003f05270 */
[----:B--2---:R-:W-:Y:S01]  /*12df0*/  LEA R10, R11, R10, 0x18 ;  /* 0x0000000a0b0a7211 */ /* 0x004fe200078ec0ff */
[----:B0-----:R-:W-:-:S04]  /*12e00*/  IMAD.MOV.U32 R3, RZ, RZ, 0x6000 ;  /* 0x00006000ff037424 */ /* 0x001fc800078e00ff */
[----:B---3--:R-:W-:-:S04]  /*12e10*/  IMAD R2, R9, 0x8, R10 ;  /* 0x0000000809027824 */ /* 0x008fc800078e020a */
[----:B------:R1:W-:Y:S02]  /*12e20*/  SYNCS.ARRIVE.TRANS64 RZ, [R2+URZ+0x2a850], R3 ;  /* 0x02a8500302ff79a7 */ /* 0x0003e4000800003f */
[----:B------:R-:W-:Y:S05]  /*12e30*/  @!P0 BRA `(.L_x_1203) ;  /* 0x0000000000048947 */ /* 0x000fea0003800000 */
[----:B------:R-:W-:Y:S01]  /*12e40*/  BPT.TRAP 0x1 ;  /* 0x000000040000795c */ /* 0x000fe20000300000 */
.L_x_1203:
[----:B01----:R-:W2:Y:S01]  /*12e50*/  LDL.LU R2, [R1] ;  /* 0x0000000001027983 */ /* 0x003ea20000300800 */
[----:B------:R-:W-:-:S03]  /*12e60*/  MOV R10, 0x400 ;  /* 0x00000400000a7802 */ /* 0x000fc60000000f00 */
[----:B------:R-:W3:Y:S01]  /*12e70*/  LDL R3, [R1+0x4] ;  /* 0x0000040001037983 */ /* 0x000ee20000100800 */
[----:B------:R-:W0:Y:S01]  /*12e80*/  S2R R11, SR_CgaCtaId ;  /* 0x00000000000b7919 */ /* 0x000e220000008800 */
[----:B------:R-:W-:Y:S01]  /*12e90*/  R2UR UR11, R5 ;  /* 0x00000000050b72ca */ /* 0x000fe200000e0000 */
[----:B------:R-:W-:Y:S01]  /*12ea0*/  UIADD3 UR4, UP0, UR36, 0x470, URZ ;  /* 0x0000047024047890 */ /* 0x000fe2000ff1e03f */
[----:B------:R-:W-:Y:S02]  /*12eb0*/  R2UR UR13, R6 ;  /* 0x00000000060d72ca */ /* 0x000fe400000e0000 */
[----:B------:R-:W-:Y:S02]  /*12ec0*/  R2UR UR12, R4 ;  /* 0x00000000040c72ca */ /* 0x000fe400000e0000 */
[----:B0-----:R-:W-:Y:S01]  /*12ed0*/  LEA R10, R11, R10, 0x18 ;  /* 0x0000000a0b0a7211 */ /* 0x001fe200078ec0ff */
[----:B------:R-:W-:Y:S01]  /*12ee0*/  UMOV UR10, URZ ;  /* 0x0000003f000a7c82 */ /* 0x000fe20008000000 */
[----:B------:R-:W-:Y:S01]  /*12ef0*/  UMOV UR7, 0x14f00000 ;  /* 0x14f0000000077882 */ /* 0x000fe20000000000 */
[----:B------:R-:W-:Y:S01]  /*12f00*/  UMOV UR15, 0x40 ;  /* 0x00000040000f7882 */ /* 0x000fe20000000000 */
[----:B------:R-:W-:-:S02]  /*12f10*/  IMAD.MOV.U32 R6, RZ, RZ, R8 ;  /* 0x000000ffff067224 */ /* 0x000fc400078e0008 */
[----:B------:R-:W-:Y:S02]  /*12f20*/  IMAD.MOV.U32 R5, RZ, RZ, R7 ;  /* 0x000000ffff057224 */ /* 0x000fe400078e0007 */
[----:B--2---:R-:W-:-:S04]  /*12f30*/  IMAD.MOV.U32 R9, RZ, RZ, R2 ;  /* 0x000000ffff097224 */ /* 0x004fc800078e0002 */
[----:B------:R-:W-:-:S05]  /*12f40*/  IMAD R2, R9, 0x8, R10 ;  /* 0x0000000809027824 */ /* 0x000fca00078e020a */
[----:B------:R-:W-:Y:S01]  /*12f50*/  R2UR UR9, R2 ;  /* 0x00000000020972ca */ /* 0x000fe200000e0000 */
[----:B------:R-:W-:Y:S01]  /*12f60*/  IMAD R2, R9, 0x6000, R10 ;  /* 0x0000600009027824 */ /* 0x000fe200078e020a */
[----:B---3--:R-:W-:-:S04]  /*12f70*/  R2UR UR5, R3 ;  /* 0x00000000030572ca */ /* 0x008fc800000e0000 */
[----:B------:R-:W-:-:S07]  /*12f80*/  R2UR UR6, R2 ;  /* 0x00000000020672ca */ /* 0x000fce00000e0000 */
[----:B------:R-:W-:Y:S02]  /*12f90*/  UIADD3 UR9, UR9, 0x2a850, URZ ;  /* 0x0002a85009097890 */ /* 0x000fe4000fffe03f */
[----:B------:R-:W-:Y:S02]  /*12fa0*/  UIMAD UR11, UR11, 0x60, UR5 ;  /* 0x000000600b0b78a4 */ /* 0x000fe4000f8e0205 */
[----:B------:R-:W-:Y:S02]  /*12fb0*/  UIADD3.X UR5, URZ, UR37, URZ, UP0, !UPT ;  /* 0x000000253f057290 */ /* 0x000fe400087fe43f */
[----:B------:R-:W-:Y:S02]  /*12fc0*/  UIADD3 UR8, UR6, 0x400, URZ ;  /* 0x0000040006087890 */ /* 0x000fe4000fffe03f */
[----:B------:R-:W-:-:S03]  /*12fd0*/  UIADD3 UR14, UR6, 0x3400, URZ ;  /* 0x00003400060e7890 */ /* 0x000fc6000fffe03f */
[----:B------:R-:W-:-:S04]  /*12fe0*/  UMOV UR6, 0x0 ;  /* 0x0000000000067882 */ /* 0x000fc80000000000 */
[----:B------:R0:W-:Y:S02]  /*12ff0*/  UTMALDG.4D [UR8], [UR4], desc[UR6] ;  /* 0x00000608040075b4 */ /* 0x0001e40008019000 */
[----:B0-----:R-:W-:Y:S01]  /*13000*/  UMOV UR8, UR14 ;  /* 0x0000000e00087c82 */ /* 0x001fe20008000000 */
[----:B------:R-:W-:Y:S02]  /*13010*/  UMOV UR10, UR15 ;  /* 0x0000000f000a7c82 */ /* 0x000fe40008000000 */
[----:B------:R0:W-:Y:S02]  /*13020*/  UTMALDG.4D [UR8], [UR4], desc[UR6] ;  /* 0x00000608040075b4 */ /* 0x0001e40008019000 */
[----:B0-----:R-:W-:Y:S01]  /*13030*/  NOP ;  /* 0x0000000000007918 */ /* 0x001fe20000000000 */
.L_x_1198:
[----:B------:R-:W-:Y:S05]  /*13040*/  BSYNC B2 ;  /* 0x0000000000027941 */ /* 0x000fea0003800000 */
.L_x_1197:
[----:B------:R-:W2:Y:S04]  /*13050*/  LDL R2, [R1+0x14] ;  /* 0x0000140001027983 */ /* 0x000ea80000100800 */
[----:B------:R0:W-:Y:S04]  /*13060*/  STL [R1], R12 ;  /* 0x0000000c01007387 */ /* 0x0001e80000100800 */
[----:B------:R0:W-:Y:S02]  /*13070*/  STL [R1+0x8], R14 ;  /* 0x0000080e01007387 */ /* 0x0001e40000100800 */
[----:B0-2---:R-:W-:-:S07]  /*13080*/  VIADD R7, R2, 0xfffffffd ;  /* 0xfffffffd02077836 */ /* 0x005fce0000000000 */
.L_x_1196:
[----:B------:R-:W-:Y:S05]  /*13090*/  BSYNC B1 ;  /* 0x0000000000017941 */ /* 0x000fea0003800000 */
.L_x_1195:
[----:B------:R-:W2:Y:S01]  /*130a0*/  LDL.LU R2, [R1+0x14] ;  /* 0x0000140001027983 */ /* 0x000ea20000300800 */
[----:B------:R-:W-:Y:S01]  /*130b0*/  VIADD R13, R13, 0xfffffffe ;  /* 0xfffffffe0d0d7836 */ /* 0x000fe20000000000 */
[----:B--2---:R-:W-:-:S04]  /*130c0*/  LOP3.LUT R2, RZ, R2, RZ, 0x33, !PT ;  /* 0x00000002ff027212 */ /* 0x004fc800078e33ff */
[----:B------:R-:W-:-:S13]  /*130d0*/  ISETP.NE.AND P0, PT, R13, R2, PT ;  /* 0x000000020d00720c */ /* 0x000fda0003f05270 */
[----:B------:R-:W-:Y:S05]  /*130e0*/  @!P0 BRA `(.L_x_1194) ;  /* 0x0000001000048947 */ /* 0x000fea0003800000 */
[----:B------:R-:W-:-:S07]  /*130f0*/  IMAD.MOV.U32 R10, RZ, RZ, R6 ;  /* 0x000000ffff0a7224 */ /* 0x000fce00078e0006 */
.L_x_1218:
        /* <DEDUP_REMOVED lines=33> */
.L_x_1206:
[----:B------:R-:W1:Y:S01]  /*13310*/  S2R R3, SR_CgaCtaId ;  /* 0x0000000000037919 */ /* 0x000e620000008800 */
[----:B------:R-:W-:-:S04]  /*13320*/  MOV R2, 0x400 ;  /* 0x0000040000027802 */ /* 0x000fc80000000f00 */
[----:B-1----:R-:W-:Y:S02]  /*13330*/  LEA R2, R3, R2, 0x18 ;  /* 0x0000000203027211 */ /* 0x002fe400078ec0ff */
[----:B------:R-:W-:-:S03]  /*13340*/  SHF.L.U32 R3, R9, 0x1f, RZ ;  /* 0x0000001f09037819 */ /* 0x000fc600000006ff */
[----:B------:R-:W-:-:S04]  /*13350*/  IMAD R2, R8, 0x8, R2 ;  /* 0x0000000808027824 */ /* 0x000fc800078e0202 */
[----:B------:R-:W1:Y:S02]  /*13360*/  SYNCS.PHASECHK.TRANS64.TRYWAIT P0, [R2+URZ+0x2a840], R3 ;  /* 0x02a84003020075a7 */ /* 0x000e64000800017f */
[----:B-1----:R-:W-:Y:S05]  /*13370*/  @!P0 BRA `(.L_x_1207) ;  /* 0x0000002800288947 */ /* 0x002fea0003800000 */
.L_x_1263:
        /* <DEDUP_REMOVED lines=11> */
.L_x_1208:
[----:B------:R-:W2:Y:S04]  /*13430*/  LDL R15, [R1+0x4] ;  /* 0x00000400010f7983 */ /* 0x000ea80000100800 */
[----:B------:R-:W3:Y:S01]  /*13440*/  LDL.LU R14, [R1+0x8] ;  /* 0x00000800010e7983 */ /* 0x000ee20000300800 */
[----:B-1----:R-:W-:-:S03]  /*13450*/  MOV R3, 0x400 ;  /* 0x0000040000037802 */ /* 0x002fc60000000f00 */
        /* <DEDUP_REMOVED lines=34> */
.L_x_1264:
        /* <DEDUP_REMOVED lines=8> */
.L_x_1210:
[----:B0-----:R-:W2:Y:S01]  /*13700*/  LDL.LU R2, [R1] ;  /* 0x0000000001027983 */ /* 0x001ea20000300800 */
[----:B------:R-:W-:-:S03]  /*13710*/  MOV R13, 0x400 ;  /* 0x00000400000d7802 */ /* 0x000fc60000000f00 */
[----:B------:R-:W3:Y:S01]  /*13720*/  LDL R11, [R1+0x4] ;  /* 0x00000400010b7983 */ /* 0x000ee20000100800 */
[----:B------:R-:W0:Y:S01]  /*13730*/  S2R R14, SR_CgaCtaId ;  /* 0x00000000000e7919 */ /* 0x000e220000008800 */
[----:B------:R-:W-:Y:S02]  /*13740*/  R2UR UR11, R5 ;  /* 0x00000000050b72ca */ /* 0x000fe400000e0000 */
[----:B------:R-:W-:Y:S01]  /*13750*/  R2UR UR9, R3 ;  /* 0x00000000030972ca */ /* 0x000fe200000e0000 */
[----:B------:R-:W-:Y:S01]  /*13760*/  UIADD3 UR4, UP0, UR36, 0x470, URZ ;  /* 0x0000047024047890 */ /* 0x000fe2000ff1e03f */
[----:B------:R-:W-:Y:S02]  /*13770*/  R2UR UR13, R6 ;  /* 0x00000000060d72ca */ /* 0x000fe400000e0000 */
[----:B------:R-:W-:Y:S02]  /*13780*/  R2UR UR12, R4 ;  /* 0x00000000040c72ca */ /* 0x000fe400000e0000 */
[----:B0-----:R-:W-:-:S07]  /*13790*/  LEA R13, R14, R13, 0x18 ;  /* 0x0000000d0e0d7211 */ /* 0x001fce00078ec0ff */
[----:B------:R-:W-:Y:S01]  /*137a0*/  UIADD3 UR9, UR9, 0x50, URZ ;  /* 0x0000005009097890 */ /* 0x000fe2000fffe03f */
[----:B------:R-:W-:Y:S01]  /*137b0*/  UMOV UR10, URZ ;  /* 0x0000003f000a7c82 */ /* 0x000fe20008000000 */
[----:B------:R-:W-:Y:S01]  /*137c0*/  UMOV UR7, 0x14f00000 ;  /* 0x14f0000000077882 */ /* 0x000fe20000000000 */
[----:B------:R-:W-:Y:S01]  /*137d0*/  UMOV UR15, 0x40 ;  /* 0x00000040000f7882 */ /* 0x000fe20000000000 */
[----:B------:R-:W-:Y:S02]  /*137e0*/  IMAD.MOV.U32 R5, RZ, RZ, R12 ;  /* 0x000000ffff057224 */ /* 0x000fe400078e000c */
[----:B------:R-:W-:Y:S02]  /*137f0*/  IMAD.MOV.U32 R6, RZ, RZ, R10 ;  /* 0x000000ffff067224 */ /* 0x000fe400078e000a */
[----:B--2---:R-:W-:Y:S01]  /*13800*/  IMAD R2, R2, 0x6000, R13 ;  /* 0x0000600002027824 */ /* 0x004fe200078e020d */
[----:B---3--:R-:W-:-:S04]  /*13810*/  R2UR UR5, R11 ;  /* 0x000000000b0572ca */ /* 0x008fc800000e0000 */
[----:B------:R-:W-:-:S09]  /*13820*/  R2UR UR6, R2 ;  /* 0x00000000020672ca */ /* 0x000fd200000e0000 */
[----:B------:R-:W-:-:S04]  /*13830*/  UIMAD UR11, UR11, 0x60, UR5 ;  /* 0x000000600b0b78a4 */ /* 0x000fc8000f8e0205 */
[----:B------:R-:W-:Y:S02]  /*13840*/  UIADD3 UR8, UR6, 0x400, URZ ;  /* 0x0000040006087890 */ /* 0x000fe4000fffe03f */
[----:B------:R-:W-:Y:S02]  /*13850*/  UIADD3.X UR5, URZ, UR37, URZ, UP0, !UPT ;  /* 0x000000253f057290 */ /* 0x000fe400087fe43f */
[----:B------:R-:W-:-:S03]  /*13860*/  UIADD3 UR14, UR6, 0x3400, URZ ;  /* 0x00003400060e7890 */ /* 0x000fc6000fffe03f */
[----:B------:R-:W-:-:S04]  /*13870*/  UMOV UR6, 0x0 ;  /* 0x0000000000067882 */ /* 0x000fc80000000000 */
[----:B------:R0:W-:Y:S02]  /*13880*/  UTMALDG.4D [UR8], [UR4], desc[UR6] ;  /* 0x00000608040075b4 */ /* 0x0001e40008019000 */
[----:B0-----:R-:W-:Y:S01]  /*13890*/  UMOV UR8, UR14 ;  /* 0x0000000e00087c82 */ /* 0x001fe20008000000 */
[----:B------:R-:W-:Y:S02]  /*138a0*/  UMOV UR10, UR15 ;  /* 0x0000000f000a7c82 */ /* 0x000fe40008000000 */
[----:B------:R0:W-:Y:S02]  /*138b0*/  UTMALDG.4D [UR8], [UR4], desc[UR6] ;  /* 0x00000608040075b4 */ /* 0x0001e40008019000 */
[----:B0-----:R-:W-:Y:S01]  /*138c0*/  NOP ;  /* 0x0000000000007918 */ /* 0x001fe20000000000 */
.L_x_1205:
[----:B------:R-:W-:Y:S05]  /*138d0*/  BSYNC B1 ;  /* 0x0000000000017941 */ /* 0x000fea0003800000 */
.L_x_1204:
[----:B------:R-:W-:Y:S01]  /*138e0*/  VIADD R3, R8, 0x1 ;  /* 0x0000000108037836 */ /* 0x000fe20000000000 */
[----:B------:R-:W-:Y:S01]  /*138f0*/  BSSY B1, `(.L_x_1211) ;  /* 0x000007c000017945 */ /* 0x000fe20003800000 */
[----:B------:R-:W-:-:S03]  /*13900*/  VIADD R13, R7, 0xffffffff ;  /* 0xffffffff070d7836 */ /* 0x000fc60000000000 */
        /* <DEDUP_REMOVED lines=8> */
[----:B------:R-:W-:Y:S01]  /*13990*/  IMAD.MOV.U32 R12, RZ, RZ, R13 ;  /* 0x000000ffff0c7224 */ /* 0x000fe200078e000d */
        /* <DEDUP_REMOVED lines=21> */
.L_x_1213:
[----:B------:R-:W2:Y:S01]  /*13af0*/  S2R R3, SR_CgaCtaId ;  /* 0x0000000000037919 */ /* 0x000ea20000008800 */
[----:B------:R-:W-:-:S04]  /*13b00*/  MOV R2, 0x400 ;  /* 0x0000040000027802 */ /* 0x000fc80000000f00 */
[----:B--2---:R-:W-:Y:S02]  /*13b10*/  LEA R2, R3, R2, 0x18 ;  /* 0x0000000203027211 */ /* 0x004fe400078ec0ff */
[----:B------:R-:W-:-:S03]  /*13b20*/  SHF.L.U32 R3, R14, 0x1f, RZ ;  /* 0x0000001f0e037819 */ /* 0x000fc600000006ff */
[----:B------:R-:W-:-:S04]  /*13b30*/  IMAD R2, R15, 0x8, R2 ;  /* 0x000000080f027824 */ /* 0x000fc800078e0202 */
[----:B------:R-:W2:Y:S02]  /*13b40*/  SYNCS.PHASECHK.TRANS64.TRYWAIT P0, [R2+URZ+0x2a840], R3 ;  /* 0x02a84003020075a7 */ /* 0x000ea4000800017f */
[----:B--2---:R-:W-:Y:S05]  /*13b50*/  @!P0 BRA `(.L_x_1214) ;  /* 0x0000002000588947 */ /* 0x004fea0003800000 */
.L_x_1265:
        /* <DEDUP_REMOVED lines=11> */
.L_x_1215:
        /* <DEDUP_REMOVED lines=22> */
[----:B------:R-:W-:Y:S02]  /*13d70*/  UIMAD UR11, UR11, 0x60, UR5 ;  /* 0x000000600b0b78a4 */ /* 0x000fe4000f8e0205 */
[----:B------:R-:W-:Y:S02]  /*13d80*/  UIADD3.X UR5, URZ, UR37, URZ, UP0, !UPT ;  /* 0x000000253f057290 */ /* 0x000fe400087fe43f */
[----:B------:R-:W-:Y:S02]  /*13d90*/  UIADD3 UR14, UR8, 0x18400, URZ ;  /* 0x00018400080e7890 */ /* 0x000fe4000fffe03f */
[----:B------:R-:W-:Y:S02]  /*13da0*/  UIADD3 UR15, UR8, 0x1b400, URZ ;  /* 0x0001b400080f7890 */ /* 0x000fe4000fffe03f */
[----:B------:R-:W-:-:S03]  /*13db0*/  UIADD3 UR16, UR8, 0x1e400, URZ ;  /* 0x0001e40008107890 */ /* 0x000fc6000fffe03f */
[----:B------:R-:W-:Y:S02]  /*13dc0*/  UMOV UR8, UR14 ;  /* 0x0000000e00087c82 */ /* 0x000fe40008000000 */
[----:B------:R0:W-:Y:S01]  /*13dd0*/  UTMALDG.4D [UR8], [UR4], desc[UR6] ;  /* 0x00000608040075b4 */ /* 0x0001e20008019000 */
[----:B------:R-:W-:Y:S01]  /*13de0*/  IMAD R2, R8, 0x8, R2 ;  /* 0x0000000808027824 */ /* 0x000fe200078e0202 */
        /* <DEDUP_REMOVED lines=8> */
.L_x_1266:
        /* <DEDUP_REMOVED lines=8> */
.L_x_1217:
[----:B-1----:R-:W2:Y:S01]  /*13ef0*/  LDL R3, [R1+0x4] ;  /* 0x0000040001037983 */ /* 0x002ea20000100800 */
[----:B0-----:R-:W-:Y:S01]  /*13f00*/  MOV R9, 0x400 ;  /* 0x0000040000097802 */ /* 0x001fe20000000f00 */
[----:B------:R-:W0:Y:S01]  /*13f10*/  S2R R11, SR_CgaCtaId ;  /* 0x00000000000b7919 */ /* 0x000e220000008800 */
[----:B------:R-:W-:Y:S02]  /*13f20*/  R2UR UR11, R5 ;  /* 0x00000000050b72ca */ /* 0x000fe400000e0000 */
        /* <DEDUP_REMOVED lines=14> */
[----:B------:R-:W-:Y:S02]  /*14010*/  IMAD.MOV.U32 R5, RZ, RZ, R12 ;  /* 0x000000ffff057224 */ /* 0x000fe400078e000c */
[----:B------:R-:W-:Y:S01]  /*14020*/  IMAD.MOV.U32 R6, RZ, RZ, R10 ;  /* 0x000000ffff067224 */ /* 0x000fe200078e000a */
[----:B--2---:R-:W-:-:S13]  /*14030*/  R2UR UR5, R3 ;  /* 0x00000000030572ca */ /* 0x004fda00000e0000 */
[----:B------:R-:W-:Y:S02]  /*14040*/  UIMAD UR11, UR11, 0x60, UR5 ;  /* 0x000000600b0b78a4 */ /* 0x000fe4000f8e0205 */
[----:B------:R-:W-:-:S09]  /*14050*/  UIADD3.X UR5, URZ, UR37, URZ, UP0, !UPT ;  /* 0x000000253f057290 */ /* 0x000fd200087fe43f */
[----:B------:R0:W-:Y:S02]  /*14060*/  UTMALDG.4D [UR8], [UR4], desc[UR6] ;  /* 0x00000608040075b4 */ /* 0x0001e40008019000 */
[----:B0-----:R-:W-:Y:S01]  /*14070*/  UMOV UR8, UR14 ;  /* 0x0000000e00087c82 */ /* 0x001fe20008000000 */
[----:B------:R-:W-:Y:S02]  /*14080*/  UMOV UR10, UR15 ;  /* 0x0000000f000a7c82 */ /* 0x000fe40008000000 */
[----:B------:R1:W-:Y:S02]  /*14090*/  UTMALDG.4D [UR8], [UR4], desc[UR6] ;  /* 0x00000608040075b4 */ /* 0x0003e40008019000 */
[----:B-1----:R-:W-:Y:S01]  /*140a0*/  NOP ;  /* 0x0000000000007918 */ /* 0x002fe20000000000 */
.L_x_1212:
[----:B------:R-:W-:Y:S05]  /*140b0*/  BSYNC B1 ;  /* 0x0000000000017941 */ /* 0x000fea0003800000 */
.L_x_1211:
[----:B------:R-:W2:Y:S01]  /*140c0*/  LDL R2, [R1+0x10] ;  /* 0x0000100001027983 */ /* 0x000ea20000100800 */
[----:B------:R-:W-:Y:S01]  /*140d0*/  VIADD R7, R7, 0xfffffffe ;  /* 0xfffffffe07077836 */ /* 0x000fe20000000000 */
[----:B--2---:R-:W-:-:S13]  /*140e0*/  ISETP.GT.AND P0, PT, R13, R2, PT ;  /* 0x000000020d00720c */ /* 0x004fda0003f04270 */
[----:B------:R-:W-:Y:S05]  /*140f0*/  @P0 BRA `(.L_x_1218) ;  /* 0xfffffff000000947 */ /* 0x000fea000383ffff */
.L_x_1194:
[----:B------:R-:W-:Y:S05]  /*14100*/  BSYNC B0 ;  /* 0x0000000000007941 */ /* 0x000fea0003800000 */
.L_x_1193:
        /* <DEDUP_REMOVED lines=18> */
.L_x_1220:
[----:B------:R-:W-:Y:S05]  /*14230*/  BSYNC B0 ;  /* 0x0000000000007941 */ /* 0x000fea0003800000 */
.L_x_1219:
        /* <DEDUP_REMOVED lines=11> */
.L_x_1267:
        /* <DEDUP_REMOVED lines=11> */
.L_x_1224:
[----:B-1----:R-:W2:Y:S01]  /*143a0*/  LDL R0, [R1] ;  /* 0x0000000001007983 */ /* 0x002ea20000100800 */
[----:B------:R-:W-:-:S03]  /*143b0*/  MOV R7, 0x400 ;  /* 0x0000040000077802 */ /* 0x000fc60000000f00 */
[----:B------:R-:W3:Y:S01]  /*143c0*/  LDL.LU R2, [R1+0x4] ;  /* 0x0000040001027983 */ /* 0x000ee20000300800 */
[----:B------:R-:W1:Y:S01]  /*143d0*/  S2R R8, SR_CgaCtaId ;  /* 0x0000000000087919 */ /* 0x000e620000008800 */
[----:B------:R-:W-:Y:S02]  /*143e0*/  R2UR UR11, R5 ;  /* 0x00000000050b72ca */ /* 0x000fe400000e0000 */
[----:B------:R-:W-:Y:S01]  /*143f0*/  R2UR UR9, R3 ;  /* 0x00000000030972ca */ /* 0x000fe200000e0000 */
[----:B------:R-:W-:Y:S01]  /*14400*/  UIADD3 UR4, UP0, UR36, 0x470, URZ ;  /* 0x0000047024047890 */ /* 0x000fe2000ff1e03f */
[----:B------:R-:W-:Y:S02]  /*14410*/  R2UR UR12, R4 ;  /* 0x00000000040c72ca */ /* 0x000fe400000e0000 */
[----:B------:R-:W-:Y:S02]  /*14420*/  R2UR UR13, R6 ;  /* 0x00000000060d72ca */ /* 0x000fe400000e0000 */
[----:B-1----:R-:W-:-:S07]  /*14430*/  LEA R7, R8, R7, 0x18 ;  /* 0x0000000708077211 */ /* 0x002fce00078ec0ff */
[----:B------:R-:W-:Y:S01]  /*14440*/  UIADD3 UR9, UR9, 0x2a850, URZ ;  /* 0x0002a85009097890 */ /* 0x000fe2000fffe03f */
[----:B------:R-:W-:Y:S01]  /*14450*/  UMOV UR10, URZ ;  /* 0x0000003f000a7c82 */ /* 0x000fe20008000000 */
        /* <DEDUP_REMOVED lines=15> */
.L_x_1222:
[----:B------:R-:W-:Y:S05]  /*14550*/  BSYNC B0 ;  /* 0x0000000000007941 */ /* 0x000fea0003800000 */
.L_x_1221:
        /* <DEDUP_REMOVED lines=9> */
.L_x_1178:
[----:B------:R-:W-:Y:S05]  /*145f0*/  BSYNC B6 ;  /* 0x0000000000067941 */ /* 0x000fea0003800000 */
.L_x_1176:
[----:B------:R-:W-:-:S03]  /*14600*/  UMOV UR4, 0xffffffff ;  /* 0xffffffff00047882 */ /* 0x000fc60000000000 */
[----:B------:R-:W-:Y:S05]  /*14610*/  BRA.DIV UR4, `(.L_x_1225) ;  /* 0x0000001604e47947 */ /* 0x000fea000b800000 */
[----:B------:R2:W3:Y:S04]  /*14620*/  SHFL.IDX PT, R4, R16, RZ, 0x1f ;  /* 0x00001fff10047589 */ /* 0x0004e800000e0000 */
[----:B------:R-:W4:Y:S02]  /*14630*/  SHFL.IDX PT, R16, R16, 0x1, 0x1f ;  /* 0x00201f0010107f89 */ /* 0x000f2400000e0000 */
.L_x_1271:
[----:B-1----:R-:W1:Y:S01]  /*14640*/  S2R R0, SR_TID.X ;  /* 0x0000000000007919 */ /* 0x002e620000002100 */
[----:B------:R-:W-:Y:S01]  /*14650*/  ULDC UR4, c[0x0][0xc14] ;  /* 0x0003050000047ab9 */ /* 0x000fe20000000800 */
[----:B------:R-:W-:Y:S01]  /*14660*/  BSSY B0, `(.L_x_1226) ;  /* 0x000000c000007945 */ /* 0x000fe20003800000 */
[----:B------:R-:W-:Y:S01]  /*14670*/  IMAD.MOV.U32 R17, RZ, RZ, RZ ;  /* 0x000000ffff117224 */ /* 0x000fe200078e00ff */
[----:B-1----:R-:W-:Y:S01]  /*14680*/  LOP3.LUT R6, R0, 0x1f, RZ, 0xc0, !PT ;  /* 0x0000001f00067812 */ /* 0x002fe200078ec0ff */
[----:B------:R-:W-:-:S03]  /*14690*/  IMAD.U32 R0, RZ, RZ, UR4 ;  /* 0x00000004ff007e24 */ /* 0x000fc6000f8e00ff */
[C---:B------:R-:W-:Y:S01]  /*146a0*/  ISETP.NE.AND P0, PT, R6.reuse, 0x1f, PT ;  /* 0x0000001f0600780c */ /* 0x040fe20003f05270 */
[----:B------:R-:W-:-:S05]  /*146b0*/  IMAD.IADD R5, R6, 0x1, R19 ;  /* 0x0000000106057824 */ /* 0x000fca00078e0213 */
[----:B------:R-:W-:-:S13]  /*146c0*/  ISETP.GE.OR P0, PT, R5, R0, !P0 ;  /* 0x000000000500720c */ /* 0x000fda0004706670 */
[----:B------:R-:W-:Y:S05]  /*146d0*/  @P0 BRA `(.L_x_1227) ;  /* 0x0000000000100947 */ /* 0x000fea0003800000 */
[----:B------:R-:W1:Y:S01]  /*146e0*/  LDC.64 R2, c[0x0][0xc58] ;  /* 0x00031600ff027b82 */ /* 0x000e620000000a00 */
[----:B------:R-:W-:Y:S01]  /*146f0*/  ULDC.64 UR4, c[0x0][0x208] ;  /* 0x0000820000047ab9 */ /* 0x000fe20000000a00 */
[----:B-1----:R-:W-:-:S05]  /*14700*/  IMAD.WIDE R2, R5, 0x4, R2 ;  /* 0x0000000405027825 */ /* 0x002fca00078e0202 */
[----:B------:R1:W5:Y:S02]  /*14710*/  LDG.E R17, desc[UR4][R2.64] ;  /* 0x0000000402117981 */ /* 0x000364000c1e1900 */
.L_x_1227:
[----:B------:R-:W-:Y:S05]  /*14720*/  BSYNC B0 ;  /* 0x0000000000007941 */ /* 0x000fea0003800000 */
.L_x_1226:
[----:B------:R-:W-:-:S03]  /*14730*/  UMOV UR4, 0xffffffff ;  /* 0xffffffff00047882 */ /* 0x000fc60000000000 */
[----:B------:R-:W-:Y:S05]  /*14740*/  BRA.DIV UR4, `(.L_x_1228) ;  /* 0x0000001604e47947 */ /* 0x000fea000b800000 */
[----:B0----5:R-:W0:Y:S01]  /*14750*/  SHFL.UP PT, R14, R17, 0x1, RZ ;  /* 0x04200000110e7989 */ /* 0x021e2200000e00ff */
[C---:B------:R-:W-:Y:S02]  /*14760*/  ISETP.NE.AND P0, PT, R6.reuse, RZ, PT ;  /* 0x000000ff0600720c */ /* 0x040fe40003f05270 */
[----:B------:R-:W-:Y:S02]  /*14770*/  ISETP.GE.U32.AND P1, PT, R6, 0x2, PT ;  /* 0x000000020600780c */ /* 0x000fe40003f26070 */
[----:B0-----:R-:W-:Y:S02]  /*14780*/  SEL R14, R14, RZ, P0 ;  /* 0x000000ff0e0e7207 */ /* 0x001fe40000000000 */
[----:B------:R-:W-:-:S03]  /*14790*/  ISETP.GE.U32.AND P0, PT, R6, 0x4, PT ;  /* 0x000000040600780c */ /* 0x000fc60003f06070 */
[----:B------:R-:W-:-:S05]  /*147a0*/  IMAD.IADD R13, R17, 0x1, R14 ;  /* 0x00000001110d7824 */ /* 0x000fca00078e020e */
[----:B------:R-:W1:Y:S02]  /*147b0*/  SHFL.UP PT, R14, R13, 0x2, RZ ;  /* 0x044000000d0e7989 */ /* 0x000e6400000e00ff */
        /* <DEDUP_REMOVED lines=14> */
.L_x_1279:
[----:B------:R-:W-:Y:S02]  /*148a0*/  ULDC UR4, c[0x0][0xc10] ;  /* 0x0003040000047ab9 */ /* 0x000fe40000000800 */
[----:B------:R-:W-:-:S04]  /*148b0*/  IMAD.U32 R5, RZ, RZ, UR4 ;  /* 0x00000004ff057e24 */ /* 0x000fc8000f8e00ff */
[----:B-1----:R-:W-:-:S04]  /*148c0*/  IMAD R3, R14, R5, RZ ;  /* 0x000000050e037224 */ /* 0x002fc800078e02ff */
[----:B--2-4-:R-:W-:-:S05]  /*148d0*/  IMAD.IADD R16, R16, 0x1, R3 ;  /* 0x0000000110107824 */ /* 0x014fca00078e0203 */
[----:B---3--:R-:W-:-:S13]  /*148e0*/  ISETP.GT.AND P0, PT, R16, R4, PT ;  /* 0x000000041000720c */ /* 0x008fda0003f04270 */
[----:B------:R-:W-:Y:S05]  /*148f0*/  @P0 BRA `(.L_x_1229) ;  /* 0x0000000000b80947 */ /* 0x000fea0003800000 */
[----:B------:R-:W1:Y:S02]  /*14900*/  LDC R0, c[0x0][0xc14] ;  /* 0x00030500ff007b82 */ /* 0x000e640000000800 */
.L_x_1234:
[----:B------:R-:W-:-:S05]  /*14910*/  VIADD R19, R19, 0x1f ;  /* 0x0000001f13137836 */ /* 0x000fca0000000000 */
[----:B-1----:R-:W-:-:S13]  /*14920*/  ISETP.GE.AND P0, PT, R19, R0, PT ;  /* 0x000000001300720c */ /* 0x002fda0003f06270 */
[----:B------:R-:W-:Y:S05]  /*14930*/  @P0 BRA `(.L_x_1230) ;  /* 0x0000000400f40947 */ /* 0x000fea0003800000 */
[----:B0-----:R-:W0:Y:S01]  /*14940*/  S2R R2, SR_TID.X ;  /* 0x0000000000027919 */ /* 0x001e220000002100 */
[----:B------:R-:W-:Y:S01]  /*14950*/  BSSY B0, `(.L_x_1231) ;  /* 0x000000b000007945 */ /* 0x000fe20003800000 */
[----:B------:R-:W-:Y:S01]  /*14960*/  IMAD.MOV.U32 R17, RZ, RZ, RZ ;  /* 0x000000ffff117224 */ /* 0x000fe200078e00ff */
[----:B0-----:R-:W-:-:S04]  /*14970*/  LOP3.LUT R6, R2, 0x1f, RZ, 0xc0, !PT ;  /* 0x0000001f02067812 */ /* 0x001fc800078ec0ff */
[C---:B------:R-:W-:Y:S01]  /*14980*/  ISETP.NE.AND P1, PT, R6.reuse, 0x1f, PT ;  /* 0x0000001f0600780c */ /* 0x040fe20003f25270 */
[----:B------:R-:W-:-:S05]  /*14990*/  IMAD.IADD R5, R6, 0x1, R19 ;  /* 0x0000000106057824 */ /* 0x000fca00078e0213 */
[----:B------:R-:W-:-:S13]  /*149a0*/  ISETP.GE.OR P0, PT, R5, R0, !P1 ;  /* 0x000000000500720c */ /* 0x000fda0004f06670 */
[----:B------:R-:W-:Y:S05]  /*149b0*/  @P0 BRA `(.L_x_1232) ;  /* 0x0000000000100947 */ /* 0x000fea0003800000 */
[----:B------:R-:W0:Y:S01]  /*149c0*/  LDC.64 R2, c[0x0][0xc58] ;  /* 0x00031600ff027b82 */ /* 0x000e220000000a00 */
[----:B------:R-:W-:Y:S01]  /*149d0*/  ULDC.64 UR4, c[0x0][0x208] ;  /* 0x0000820000047ab9 */ /* 0x000fe20000000a00 */
[----:B0-----:R-:W-:-:S05]  /*149e0*/  IMAD.WIDE R2, R5, 0x4, R2 ;  /* 0x0000000405027825 */ /* 0x001fca00078e0202 */
[----:B------:R0:W5:Y:S02]  /*149f0*/  LDG.E R17, desc[UR4][R2.64] ;  /* 0x0000000402117981 */ /* 0x000164000c1e1900 */
.L_x_1232:
[----:B------:R-:W-:Y:S05]  /*14a00*/  BSYNC B0 ;  /* 0x0000000000007941 */ /* 0x000fea0003800000 */
.L_x_1231:
        /* <DEDUP_REMOVED lines=23> */
.L_x_1287:
[----:B------:R-:W-:Y:S02]  /*14b80*/  ULDC UR4, c[0x0][0xc10] ;  /* 0x0003040000047ab9 */ /* 0x000fe40000000800 */
[----:B------:R-:W-:-:S04]  /*14b90*/  IMAD.U32 R5, RZ, RZ, UR4 ;  /* 0x00000004ff057e24 */ /* 0x000fc8000f8e00ff */
[----:B-1----:R-:W-:-:S04]  /*14ba0*/  IMAD R3, R14, R5, RZ ;  /* 0x000000050e037224 */ /* 0x002fc800078e02ff */
[----:B------:R-:W-:-:S05]  /*14bb0*/  IMAD.IADD R16, R3, 0x1, R16 ;  /* 0x0000000103107824 */ /* 0x000fca00078e0210 */
[----:B------:R-:W-:-:S13]  /*14bc0*/  ISETP.GT.AND P0, PT, R16, R4, PT ;  /* 0x000000041000720c */ /* 0x000fda0003f04270 */
[----:B------:R-:W-:Y:S05]  /*14bd0*/  @!P0 BRA `(.L_x_1234) ;  /* 0xfffffffc004c8947 */ /* 0x000fea000383ffff */
.L_x_1229:
        /* <DEDUP_REMOVED lines=8> */
.L_x_1291:
[----:B------:R-:W-:Y:S01]  /*14c60*/  ISETP.NE.AND P0, PT, R3, RZ, PT ;  /* 0x000000ff0300720c */ /* 0x000fe20003f05270 */
[----:B------:R-:W-:-:S12]  /*14c70*/  IMAD.MOV.U32 R7, RZ, RZ, RZ ;  /* 0x000000ffff077224 */ /* 0x000fd800078e00ff */
[----:B------:R-:W-:Y:S05]  /*14c80*/  @!P0 BRA `(.L_x_1236) ;  /* 0x0000000000108947 */ /* 0x000fea0003800000 */
[----:B------:R-:W-:Y:S01]  /*14c90*/  UMOV UR4, 0xffffffff ;  /* 0xffffffff00047882 */ /* 0x000fe20000000000 */
[----:B------:R-:W-:Y:S02]  /*14ca0*/  VIADD R12, R6, 0xffffffff ;  /* 0xffffffff060c7836 */ /* 0x000fe40000000000 */
[----:B------:R-:W-:Y:S05]  /*14cb0*/  BRA.DIV UR4, `(.L_x_1237) ;  /* 0x0000001a04707947 */ /* 0x000fea000b800000 */
[----:B------:R3:W4:Y:S02]  /*14cc0*/  SHFL.IDX PT, R7, R2, R12, 0x1f ;  /* 0x00001f0c02077589 */ /* 0x00072400000e0000 */
.L_x_1236:
[----:B0--3--:R-:W0:Y:S01]  /*14cd0*/  LDC.64 R2, c[0x0][0xc68] ;  /* 0x00031a00ff027b82 */ /* 0x009e220000000a00 */
[----:B------:R-:W-:Y:S01]  /*14ce0*/  IMAD.IADD R19, R6, 0x1, R19 ;  /* 0x0000000106137824 */ /* 0x000fe200078e0213 */
[----:B------:R-:W-:-:S03]  /*14cf0*/  ULDC.64 UR4, c[0x0][0x208] ;  /* 0x0000820000047ab9 */ /* 0x000fc60000000a00 */
[----:B0-----:R-:W-:-:S05]  /*14d00*/  IMAD.WIDE R2, R19, 0x4, R2 ;  /* 0x0000000413027825 */ /* 0x001fca00078e0202 */
[----:B------:R0:W1:Y:S01]  /*14d10*/  LDG.E R8, desc[UR4][R2.64] ;  /* 0x0000000402087981 */ /* 0x000062000c1e1900 */
[----:B----4-:R-:W-:-:S04]  /*14d20*/  IMAD R16, R7, R5, R16 ;  /* 0x0000000507107224 */ /* 0x010fc800078e0210 */
[----:B------:R-:W-:Y:S02]  /*14d30*/  IMAD.IADD R7, R4, 0x1, -R16 ;  /* 0x0000000104077824 */ /* 0x000fe400078e0a10 */
[----:B0-----:R-:W-:Y:S02]  /*14d40*/  IMAD.MOV.U32 R2, RZ, RZ, RZ ;  /* 0x000000ffff027224 */ /* 0x001fe400078e00ff */
[----:B-12---:R-:W-:-:S05]  /*14d50*/  IMAD R6, R17, R8, RZ ;  /* 0x0000000811067224 */ /* 0x006fca00078e02ff */
[-C--:B------:R-:W-:Y:S02]  /*14d60*/  IABS R9, R6.reuse ;  /* 0x0000000600097213 */ /* 0x080fe40000000000 */
[----:B------:R-:W-:Y:S02]  /*14d70*/  IABS R4, R6 ;  /* 0x0000000600047213 */ /* 0x000fe40000000000 */
[----:B------:R-:W0:Y:S03]  /*14d80*/  I2F.RP R10, R9 ;  /* 0x00000009000a7306 */ /* 0x000e260000209400 */
[----:B------:R-:W-:-:S05]  /*14d90*/  IMAD.MOV R4, RZ, RZ, -R4 ;  /* 0x000000ffff047224 */ /* 0x000fca00078e0a04 */
[----:B0-----:R-:W0:Y:S02]  /*14da0*/  MUFU.RCP R10, R10 ;  /* 0x0000000a000a7308 */ /* 0x001e240000001000 */
[----:B0-----:R-:W-:-:S06]  /*14db0*/  VIADD R11, R10, 0xffffffe ;  /* 0x0ffffffe0a0b7836 */ /* 0x001fcc0000000000 */
[----:B------:R-:W0:Y:S02]  /*14dc0*/  F2I.FTZ.U32.TRUNC.NTZ R3, R11 ;  /* 0x0000000b00037305 */ /* 0x000e24000021f000 */
[----:B0-----:R-:W-:-:S04]  /*14dd0*/  IMAD.MOV R12, RZ, RZ, -R3 ;  /* 0x000000ffff0c7224 */ /* 0x001fc800078e0a03 */
[----:B------:R-:W-:-:S04]  /*14de0*/  IMAD R13, R12, R9, RZ ;  /* 0x000000090c0d7224 */ /* 0x000fc800078e02ff */
[----:B------:R-:W-:Y:S01]  /*14df0*/  IMAD.HI.U32 R2, R3, R13, R2 ;  /* 0x0000000d03027227 */ /* 0x000fe200078e0002 */
[----:B------:R-:W-:-:S05]  /*14e00*/  IABS R3, R7 ;  /* 0x0000000700037213 */ /* 0x000fca0000000000 */
[----:B------:R-:W-:-:S04]  /*14e10*/  IMAD.HI.U32 R2, R2, R3, RZ ;  /* 0x0000000302027227 */ /* 0x000fc800078e00ff */
[----:B------:R-:W-:Y:S01]  /*14e20*/  IMAD R4, R2, R4, R3 ;  /* 0x0000000402047224 */ /* 0x000fe200078e0203 */
[----:B------:R-:W-:-:S04]  /*14e30*/  LOP3.LUT R3, R7, R6, RZ, 0x3c, !PT ;  /* 0x0000000607037212 */ /* 0x000fc800078e3cff */
[----:B------:R-:W-:-:S13]  /*14e40*/  ISETP.GT.U32.AND P0, PT, R9, R4, PT ;  /* 0x000000040900720c */ /* 0x000fda0003f04070 */
[----:B------:R-:W-:Y:S02]  /*14e50*/  @!P0 IMAD.IADD R4, R4, 0x1, -R9 ;  /* 0x0000000104048824 */ /* 0x000fe400078e0a09 */
[----:B------:R-:W-:-:S03]  /*14e60*/  @!P0 VIADD R2, R2, 0x1 ;  /* 0x0000000102028836 */ /* 0x000fc60000000000 */
[----:B------:R-:W-:-:S13]  /*14e70*/  ISETP.GE.U32.AND P0, PT, R4, R9, PT ;  /* 0x000000090400720c */ /* 0x000fda0003f06070 */
[----:B------:R-:W-:Y:S01]  /*14e80*/  @P0 VIADD R2, R2, 0x1 ;  /* 0x0000000102020836 */ /* 0x000fe20000000000 */
[----:B------:R-:W-:-:S03]  /*14e90*/  ISETP.GE.AND P0, PT, R3, RZ, PT ;  /* 0x000000ff0300720c */ /* 0x000fc60003f06270 */
[----:B------:R-:W-:-:S10]  /*14ea0*/  IMAD.MOV.U32 R9, RZ, RZ, R2 ;  /* 0x000000ffff097224 */ /* 0x000fd400078e0002 */
[----:B------:R-:W-:Y:S01]  /*14eb0*/  @!P0 IMAD.MOV R9, RZ, RZ, -R9 ;  /* 0x000000ffff098224 */ /* 0x000fe200078e0a09 */
[----:B------:R-:W-:-:S13]  /*14ec0*/  ISETP.NE.AND P0, PT, R6, RZ, PT ;  /* 0x000000ff0600720c */ /* 0x000fda0003f05270 */
[----:B------:R-:W-:-:S05]  /*14ed0*/  @!P0 LOP3.LUT R9, RZ, R6, RZ, 0x33, !PT ;  /* 0x00000006ff098212 */ /* 0x000fca00078e33ff */
[----:B------:R-:W-:Y:S02]  /*14ee0*/  IMAD R4, R8, R9, RZ ;  /* 0x0000000908047224 */ /* 0x000fe400078e02ff */
[----:B------:R-:W-:Y:S02]  /*14ef0*/  IMAD.MOV R9, RZ, RZ, -R9 ;  /* 0x000000ffff097224 */ /* 0x000fe400078e0a09 */
[----:B------:R-:W-:Y:S02]  /*14f00*/  IMAD.MOV R2, RZ, RZ, -R4 ;  /* 0x000000ffff027224 */ /* 0x000fe400078e0a04 */
[----:B------:R-:W-:-:S03]  /*14f10*/  IMAD R7, R6, R9, R7 ;  /* 0x0000000906077224 */ /* 0x000fc600078e0207 */
[----:B------:R-:W-:Y:S01]  /*14f20*/  VIADDMNMX R8, R2, R5, R8, PT ;  /* 0x0000000502087246 */ /* 0x000fe20003800108 */
[----:B------:R-:W-:-:S03]  /*14f30*/  IMAD.IADD R4, R7, 0x1, R4 ;  /* 0x0000000107047824 */ /* 0x000fc600078e0204 */
[----:B------:R-:W-:-:S04]  /*14f40*/  IABS R5, R8 ;  /* 0x0000000800057213 */ /* 0x000fc80000000000 */
[----:B------:R-:W0:Y:S08]  /*14f50*/  I2F.RP R10, R5 ;  /* 0x00000005000a7306 */ /* 0x000e300000209400 */
[----:B0-----:R-:W0:Y:S02]  /*14f60*/  MUFU.RCP R10, R10 ;  /* 0x0000000a000a7308 */ /* 0x001e240000001000 */
[----:B0-----:R-:W-:-:S06]  /*14f70*/  VIADD R2, R10, 0xffffffe ;  /* 0x0ffffffe0a027836 */ /* 0x001fcc0000000000 */
[----:B------:R0:W1:Y:S02]  /*14f80*/  F2I.FTZ.U32.TRUNC.NTZ R3, R2 ;  /* 0x0000000200037305 */ /* 0x000064000021f000 */
[----:B0-----:R-:W-:Y:S02]  /*14f90*/  IMAD.MOV.U32 R2, RZ, RZ, RZ ;  /* 0x000000ffff027224 */ /* 0x001fe400078e00ff */
[----:B-1----:R-:W-:-:S04]  /*14fa0*/  IMAD.MOV R6, RZ, RZ, -R3 ;  /* 0x000000ffff067224 */ /* 0x002fc800078e0a03 */
[----:B------:R-:W-:Y:S01]  /*14fb0*/  IMAD R9, R6, R5, RZ ;  /* 0x0000000506097224 */ /* 0x000fe200078e02ff */
[----:B------:R-:W-:-:S03]  /*14fc0*/  IABS R6, R7 ;  /* 0x0000000700067213 */ /* 0x000fc60000000000 */
[----:B------:R-:W-:Y:S01]  /*14fd0*/  IMAD.HI.U32 R3, R3, R9, R2 ;  /* 0x0000000903037227 */ /* 0x000fe200078e0002 */
[----:B------:R-:W-:-:S05]  /*14fe0*/  IABS R9, R8 ;  /* 0x0000000800097213 */ /* 0x000fca0000000000 */
        /* <DEDUP_REMOVED lines=12> */
[----:B------:R-:W-:Y:S01]  /*150b0*/  @!P0 LOP3.LUT R3, RZ, R8, RZ, 0x33, !PT ;  /* 0x00000008ff038212 */ /* 0x000fe200078e33ff */
[----:B------:R-:W-:-:S03]  /*150c0*/  IMAD.MOV R8, RZ, RZ, -R8 ;  /* 0x000000ffff087224 */ /* 0x000fc600078e0a08 */
[----:B------:R-:W-:Y:S01]  /*150d0*/  LOP3.LUT R2, RZ, R3, RZ, 0x33, !PT ;  /* 0x00000003ff027212 */ /* 0x000fe200078e33ff */
[----:B------:R-:W-:-:S04]  /*150e0*/  IMAD R18, R3, R8, R4 ;  /* 0x0000000803127224 */ /* 0x000fc800078e0204 */
[----:B------:R-:W-:Y:S01]  /*150f0*/  IMAD.IADD R17, R17, 0x1, R2 ;  /* 0x0000000111117824 */ /* 0x000fe200078e0202 */
[----:B------:R-:W-:Y:S06]  /*15100*/  BRA `(.L_x_1238) ;  /* 0x00000000001c7947 */ /* 0x000fec0003800000 */
.L_x_1230:
[----:B------:R-:W-:Y:S01]  /*15110*/  UMOV UR4, URZ ;  /* 0x0000003f00047c82 */ /* 0x000fe20008000000 */
[----:B------:R-:W-:Y:S01]  /*15120*/  UMOV UR5, URZ ;  /* 0x0000003f00057c82 */ /* 0x000fe20008000000 */
[----:B------:R-:W-:Y:S01]  /*15130*/  ULDC UR6, c[0x0][0xc14] ;  /* 0x0003050000067ab9 */ /* 0x000fe20000000800 */
[----:B------:R-:W-:Y:S02]  /*15140*/  IMAD.MOV.U32 R16, RZ, RZ, R4 ;  /* 0x000000ffff107224 */ /* 0x000fe400078e0004 */
[----:B------:R-:W-:Y:S02]  /*15150*/  IMAD.U32 R17, RZ, RZ, UR4 ;  /* 0x00000004ff117e24 */ /* 0x000fe4000f8e00ff */
[----:B------:R-:W-:Y:S02]  /*15160*/  IMAD.U32 R18, RZ, RZ, UR5 ;  /* 0x00000005ff127e24 */ /* 0x000fe4000f8e00ff */
[----:B------:R-:W-:-:S07]  /*15170*/  IMAD.U32 R19, RZ, RZ, UR6 ;  /* 0x00000006ff137e24 */ /* 0x000fce000f8e00ff */
.L_x_1238:
        /* <DEDUP_REMOVED lines=12> */
.L_x_1164:
[----:B-1----:R-:W3:Y:S01]  /*15240*/  LDL.LU R0, [R1+0x18] ;  /* 0x0000180001007983 */ /* 0x002ee20000300800 */
[----:B------:R-:W-:Y:S01]  /*15250*/  BSSY B0, `(.L_x_1240) ;  /* 0x000000b000007945 */ /* 0x000fe20003800000 */
[----:B------:R-:W1:Y:S01]  /*15260*/  S2R R5, SR_CgaCtaId ;  /* 0x0000000000057919 */ /* 0x000e620000008800 */
[----:B---3--:R-:W-:-:S05]  /*15270*/  VIADD R0, R0, 0x1 ;  /* 0x0000000100007836 */ /* 0x008fca0000000000 */
[----:B--2---:R-:W-:-:S04]  /*15280*/  LEA.HI R2, R0, R0, RZ, 0x1 ;  /* 0x0000000000027211 */ /* 0x004fc800078f08ff */
[----:B------:R-:W-:-:S05]  /*15290*/  LOP3.LUT R3, R2, 0xfffffffe, RZ, 0xc0, !PT ;  /* 0xfffffffe02037812 */ /* 0x000fca00078ec0ff */
[----:B------:R-:W-:Y:S01]  /*152a0*/  IMAD.IADD R3, R0, 0x1, -R3 ;  /* 0x0000000100037824 */ /* 0x000fe200078e0a03 */
[----:B------:R-:W-:-:S04]  /*152b0*/  MOV R0, 0x400 ;  /* 0x0000040000007802 */ /* 0x000fc80000000f00 */
[----:B-1----:R-:W-:Y:S02]  /*152c0*/  LEA R0, R5, R0, 0x18 ;  /* 0x0000000005007211 */ /* 0x002fe400078ec0ff */
[----:B------:R-:W-:-:S04]  /*152d0*/  SHF.L.U32 R3, R3, 0x1f, RZ ;  /* 0x0000001f03037819 */ /* 0x000fc800000006ff */
[----:B------:R-:W1:Y:S02]  /*152e0*/  SYNCS.PHASECHK.TRANS64.TRYWAIT P0, [R0+URZ+0x2a820], R3 ;  /* 0x02a82003000075a7 */ /* 0x000e64000800017f */
[----:B-1----:R-:W-:Y:S05]  /*152f0*/  @!P0 BRA `(.L_x_1241) ;  /* 0x0000001400088947 */ /* 0x002fea0003800000 */
.L_x_1294:
[----:B------:R-:W-:Y:S05]  /*15300*/  BSYNC B0 ;  /* 0x0000000000007941 */ /* 0x000fea0003800000 */
.L_x_1240:
[----:B------:R-:W-:-:S03]  /*15310*/  UMOV UR4, 0xffffffff ;  /* 0xffffffff00047882 */ /* 0x000fc60000000000 */
[----:B------:R-:W-:Y:S05]  /*15320*/  BRA.DIV UR4, `(.L_x_1242) ;  /* 0x0000001604107947 */ /* 0x000fea000b800000 */
[----:B------:R-:W2:Y:S02]  /*15330*/  S2R R2, SR_TID.X ;  /* 0x0000000000027919 */ /* 0x000ea40000002100 */
[----:B--2---:R-:W-:-:S04]  /*15340*/  SHF.R.U32.HI R2, RZ, 0x5, R2 ;  /* 0x00000005ff027819 */ /* 0x004fc80000011602 */
[----:B------:R-:W-:-:S05]  /*15350*/  LOP3.LUT R2, R2, 0x3, RZ, 0xc0, !PT ;  /* 0x0000000302027812 */ /* 0x000fca00078ec0ff */
[----:B------:R2:W3:Y:S02]  /*15360*/  SHFL.IDX PT, R14, R2, RZ, 0x1f ;  /* 0x00001fff020e7589 */ /* 0x0004e400000e0000 */
.L_x_1297:
[----:B---3--:R-:W-:Y:S01]  /*15370*/  ISETP.NE.AND P0, PT, R14, RZ, PT ;  /* 0x000000ff0e00720c */ /* 0x008fe20003f05270 */
[----:B------:R-:W-:-:S12]  /*15380*/  BSSY B0, `(.L_x_1243) ;  /* 0x0000027000007945 */ /* 0x000fd80003800000 */
[----:B------:R-:W-:Y:S05]  /*15390*/  @P0 BRA `(.L_x_1244) ;  /* 0x0000000000940947 */ /* 0x000fea0003800000 */
[----:B------:R-:W-:-:S03]  /*153a0*/  UMOV UR4, 0xffffffff ;  /* 0xffffffff00047882 */ /* 0x000fc60000000000 */
[----:B------:R-:W-:Y:S05]  /*153b0*/  BRA.DIV UR4, `(.L_x_1245) ;  /* 0x0000001604207947 */ /* 0x000fea000b800000 */
[----:B------:R-:W-:-:S13]  /*153c0*/  ELECT P6, URZ, PT ;  /* 0x00000000003f782f */ /* 0x000fda00038c0000 */
.L_x_1300:
[----:B------:R-:W-:Y:S05]  /*153d0*/  @!P6 BRA `(.L_x_1244) ;  /* 0x000000000084e947 */ /* 0x000fea0003800000 */
[----:B--2---:R-:W2:Y:S02]  /*153e0*/  LDL.LU R2, [R1+0x20] ;  /* 0x0000200001027983 */ /* 0x004ea40000300800 */
[----:B--2---:R-:W-:-:S04]  /*153f0*/  LOP3.LUT R2, R2, 0x2, RZ, 0xfc, !PT ;  /* 0x0000000202027812 */ /* 0x004fc800078efcff */
[----:B------:R-:W-:-:S13]  /*15400*/  ISETP.NE.AND P2, PT, R2, 0x3, PT ;  /* 0x000000030200780c */ /* 0x000fda0003f45270 */
[----:B------:R-:W-:Y:S05]  /*15410*/  @!P2 BRA `(.L_x_1246) ;  /* 0x000000000004a947 */ /* 0x000fea0003800000 */
[----:B------:R-:W-:Y:S01]  /*15420*/  BPT.TRAP 0x1 ;  /* 0x000000040000795c */ /* 0x000fe20000300000 */
.L_x_1246:
[----:B-1----:R-:W2:Y:S04]  /*15430*/  LDL R3, [R1] ;  /* 0x0000000001037983 */ /* 0x002ea80000100800 */
[----:B------:R-:W3:Y:S01]  /*15440*/  LDL.LU R7, [R1+0x8] ;  /* 0x0000080001077983 */ /* 0x000ee20000300800 */
[----:B------:R-:W-:-:S04]  /*15450*/  VIADD R2, R0, 0x2a840 ;  /* 0x0002a84000027836 */ /* 0x000fc80000000000 */
[C---:B--2---:R-:W-:Y:S02]  /*15460*/  IMAD R6, R3.reuse, 0x8, R2 ;  /* 0x0000000803067824 */ /* 0x044fe400078e0202 */
[----:B------:R-:W-:Y:S01]  /*15470*/  VIADD R3, R3, 0x1 ;  /* 0x0000000103037836 */ /* 0x000fe20000000000 */
[----:B---3--:R-:W-:-:S04]  /*15480*/  SHF.L.U32 R5, R7, 0x1f, RZ ;  /* 0x0000001f07057819 */ /* 0x008fc800000006ff */
[C---:B------:R-:W-:Y:S01]  /*15490*/  ISETP.NE.AND P1, PT, R3.reuse, 0x2, PT ;  /* 0x000000020300780c */ /* 0x040fe20003f25270 */
[----:B------:R-:W1:Y:S03]  /*154a0*/  SYNCS.PHASECHK.TRANS64.TRYWAIT P0, [R6+URZ], R5 ;  /* 0x00000005060075a7 */ /* 0x000e66000800017f */
[----:B------:R-:W-:Y:S02]  /*154b0*/  SEL R4, RZ, 0x1, P1 ;  /* 0x00000001ff047807 */ /* 0x000fe40000800000 */
[----:B------:R-:W-:Y:S02]  /*154c0*/  SEL R3, R3, RZ, P1 ;  /* 0x000000ff03037207 */ /* 0x000fe40000800000 */
[----:B------:R-:W-:-:S03]  /*154d0*/  LOP3.LUT R4, R7, R4, RZ, 0x3c, !PT ;  /* 0x0000000407047212 */ /* 0x000fc600078e3cff */
[----:B------:R-:W-:Y:S01]  /*154e0*/  IMAD R7, R3, 0x8, R2 ;  /* 0x0000000803077824 */ /* 0x000fe200078e0202 */
[----:B------:R-:W-:Y:S01]  /*154f0*/  SHF.L.U32 R2, R4, 0x1f, RZ ;  /* 0x0000001f04027819 */ /* 0x000fe200000006ff */
[----:B-1----:R-:W-:Y:S06]  /*15500*/  @!P0 BRA `(.L_x_1247) ;  /* 0x0000001000ec8947 */ /* 0x002fec0003800000 */
.L_x_1301:
[----:B------:R-:W2:Y:S02]  /*15510*/  SYNCS.PHASECHK.TRANS64.TRYWAIT P0, [R7+URZ], R2 ;  /* 0x00000002070075a7 */ /* 0x000ea4000800017f */
[----:B--2---:R-:W-:Y:S05]  /*15520*/  @!P0 BRA `(.L_x_1248) ;  /* 0x0000001000f88947 */ /* 0x004fea0003800000 */
.L_x_1302:
[----:B------:R-:W-:Y:S05]  /*15530*/  @!P2 BRA `(.L_x_1249) ;  /* 0x000000000004a947 */ /* 0x000fea0003800000 */
[----:B------:R-:W-:Y:S01]  /*15540*/  BPT.TRAP 0x1 ;  /* 0x000000040000795c */ /* 0x000fe20000300000 */
.L_x_1249:
[----:B------:R-:W3:Y:S01]  /*15550*/  LDL.LU R4, [R1] ;  /* 0x0000000001047983 */ /* 0x000ee20000300800 */
[----:B------:R-:W-:-:S04]  /*15560*/  VIADD R0, R0, 0x2a860 ;  /* 0x0002a86000007836 */ /* 0x000fc80000000000 */
[----:B---3--:R-:W-:-:S04]  /*15570*/  IMAD R4, R4, 0x8, R0 ;  /* 0x0000000804047824 */ /* 0x008fc800078e0200 */
[----:B------:R-:W3:Y:S02]  /*15580*/  SYNCS.PHASECHK.TRANS64.TRYWAIT P0, [R4+URZ], R5 ;  /* 0x00000005040075a7 */ /* 0x000ee4000800017f */
[----:B---3--:R-:W-:Y:S05]  /*15590*/  @!P0 BRA `(.L_x_1250) ;  /* 0x0000001000f08947 */ /* 0x008fea0003800000 */
.L_x_1303:
[----:B------:R-:W-:-:S07]  /*155a0*/  IMAD R3, R3, 0x8, R0 ;  /* 0x0000000803037824 */ /* 0x000fce00078e0200 */
.L_x_1251:
[----:B----4-:R4:W0:Y:S02]  /*155b0*/  SYNCS.PHASECHK.TRANS64.TRYWAIT P0, [R3+URZ], R2 ;  /* 0x00000002030075a7 */ /* 0x010824000800017f */
[----:B0-----:R-:W-:Y:S05]  /*155c0*/  @!P0 NANOSLEEP.SYNCS 0x989680 ;  /* 0x009896800000895d */ /* 0x001fea0003900000 */
[----:B------:R-:W0:Y:S02]  /*155d0*/  @!P0 SYNCS.PHASECHK.TRANS64 P0, [R3+URZ], R2 ;  /* 0x00000002030085a7 */ /* 0x000e24000800007f */
[----:B0-----:R-:W-:Y:S05]  /*155e0*/  @!P0 BRA `(.L_x_1251) ;  /* 0xfffffffc00f08947 */ /* 0x001fea000383ffff */
.L_x_1244:
[----:B------:R-:W-:Y:S05]  /*155f0*/  BSYNC B0 ;  /* 0x0000000000007941 */ /* 0x000fea0003800000 */
.L_x_1243:
[----:B------:R-:W-:Y:S05]  /*15600*/  EXIT ;  /* 0x000000000000794d */ /* 0x000fea0003800000 */
.L_x_1068:
[----:B0-----:R-:W-:-:S04]  /*15610*/  IMAD.U32 R3, RZ, RZ, UR39 ;  /* 0x00000027ff037e24 */ /* 0x001fc8000f8e00ff */
[----:B------:R0:W1:Y:S03]  /*15620*/  SYNCS.PHASECHK.TRANS64.TRYWAIT P1, [R3+URZ+0x2a800], R0 ;  /* 0x02a80000030075a7 */ /* 0x000066000802017f */
[----:B-1----:R-:W-:Y:S05]  /*15630*/  @!P1 NANOSLEEP.SYNCS 0x989680 ;  /* 0x009896800000995d */ /* 0x002fea0003900000 */
[----:B------:R-:W1:Y:S02]  /*15640*/  @!P1 SYNCS.PHASECHK.TRANS64 P1, [R3+URZ+0x2a800], R0 ;  /* 0x02a80000030095a7 */ /* 0x000e64000802007f */
[----:B-1----:R-:W-:Y:S05]  /*15650*/  @!P1 BRA `(.L_x_1068) ;  /* 0xfffffffc00ec9947 */ /* 0x002fea000383ffff */
[----:B------:R-:W-:Y:S05]  /*15660*/  BRA `(.L_x_1252) ;  /* 0xfffffec000a47947 */ /* 0x000fea000383ffff */
.L_x_1072:
[----:B-1----:R1:W3:Y:S02]  /*15670*/  SYNCS.PHASECHK.TRANS64.TRYWAIT P1, [R3+URZ+0x2a830], R0 ;  /* 0x02a83000030075a7 */ /* 0x0022e4000802017f */
[----:B---3--:R-:W-:Y:S05]  /*15680*/  @!P1 NANOSLEEP.SYNCS 0x989680 ;  /* 0x009896800000995d */ /* 0x008fea0003900000 */
[----:B------:R-:W3:Y:S02]  /*15690*/  @!P1 SYNCS.PHASECHK.TRANS64 P1, [R3+URZ+0x2a830], R0 ;  /* 0x02a83000030095a7 */ /* 0x000ee4000802007f */
[----:B---3--:R-:W-:Y:S05]  /*156a0*/  @!P1 BRA `(.L_x_1072) ;  /* 0xfffffffc00f09947 */ /* 0x008fea000383ffff */
[----:B------:R-:W-:Y:S05]  /*156b0*/  BRA `(.L_x_1071) ;  /* 0xfffffec000d87947 */ /* 0x000fea000383ffff */
.L_x_1088:
[----:B-1----:R-:W-:-:S04]  /*156c0*/  IMAD.U32 R14, RZ, RZ, UR6 ;  /* 0x00000006ff0e7e24 */ /* 0x002fc8000f8e00ff */
[----:B------:R1:W2:Y:S03]  /*156d0*/  SYNCS.PHASECHK.TRANS64.TRYWAIT P1, [R14+URZ+0x2a830], R11 ;  /* 0x02a8300b0e0075a7 */ /* 0x0002a6000802017f */
[----:B--2---:R-:W-:Y:S05]  /*156e0*/  @!P1 NANOSLEEP.SYNCS 0x989680 ;  /* 0x009896800000995d */ /* 0x004fea0003900000 */
[----:B------:R-:W2:Y:S02]  /*156f0*/  @!P1 SYNCS.PHASECHK.TRANS64 P1, [R14+URZ+0x2a830], R11 ;  /* 0x02a8300b0e0095a7 */ /* 0x000ea4000802007f */
[----:B--2---:R-:W-:Y:S05]  /*15700*/  @!P1 BRA `(.L_x_1088) ;  /* 0xfffffffc00ec9947 */ /* 0x004fea000383ffff */
[----:B------:R-:W-:Y:S05]  /*15710*/  BRA `(.L_x_1087) ;  /* 0xfffffef000e07947 */ /* 0x000fea000383ffff */
.L_x_1092:
[----:B01----:R-:W-:-:S04]  /*15720*/  IMAD.U32 R11, RZ, RZ, UR11 ;  /* 0x0000000bff0b7e24 */ /* 0x003fc8000f8e00ff */
[----:B------:R0:W1:Y:S03]  /*15730*/  SYNCS.PHASECHK.TRANS64.TRYWAIT P1, [R11+URZ+0x2a850], R0 ;  /* 0x02a850000b0075a7 */ /* 0x000066000802017f */
[----:B-1----:R-:W-:Y:S05]  /*15740*/  @!P1 NANOSLEEP.SYNCS 0x989680 ;  /* 0x009896800000995d */ /* 0x002fea0003900000 */
[----:B------:R-:W1:Y:S02]  /*15750*/  @!P1 SYNCS.PHASECHK.TRANS64 P1, [R11+URZ+0x2a850], R0 ;  /* 0x02a850000b0095a7 */ /* 0x000e64000802007f */
[----:B-1----:R-:W-:Y:S05]  /*15760*/  @!P1 BRA `(.L_x_1092) ;  /* 0xfffffffc00ec9947 */ /* 0x002fea000383ffff */
[----:B------:R-:W-:Y:S05]  /*15770*/  BRA `(.L_x_1091) ;  /* 0xfffffefc00087947 */ /* 0x000fea000383ffff */
.L_x_1109:
[----:B-1----:R-:W-:-:S04]  /*15780*/  IMAD.U32 R9, RZ, RZ, UR6 ;  /* 0x00000006ff097e24 */ /* 0x002fc8000f8e00ff */
[----:B------:R1:W2:Y:S03]  /*15790*/  SYNCS.PHASECHK.TRANS64.TRYWAIT P1, [R9+URZ+0x2a830], R8 ;  /* 0x02a83008090075a7 */ /* 0x0002a6000802017f */
[----:B--2---:R-:W-:Y:S05]  /*157a0*/  @!P1 NANOSLEEP.SYNCS 0x989680 ;  /* 0x009896800000995d */ /* 0x004fea0003900000 */
[----:B------:R-:W2:Y:S02]  /*157b0*/  @!P1 SYNCS.PHASECHK.TRANS64 P1, [R9+URZ+0x2a830], R8 ;  /* 0x02a83008090095a7 */ /* 0x000ea4000802007f */
[----:B--2---:R-:W-:Y:S05]  /*157c0*/  @!P1 BRA `(.L_x_1109) ;  /* 0xfffffffc00ec9947 */ /* 0x004fea000383ffff */
[----:B------:R-:W-:Y:S05]  /*157d0*/  BRA `(.L_x_1108) ;  /* 0xffffff2400fc7947 */ /* 0x000fea000383ffff */
.L_x_1113:
[----:B-1----:R-:W-:-:S04]  /*157e0*/  IMAD.U32 R9, RZ, RZ, UR11 ;  /* 0x0000000bff097e24 */ /* 0x002fc8000f8e00ff */
[----:B------:R1:W3:Y:S03]  /*157f0*/  SYNCS.PHASECHK.TRANS64.TRYWAIT P1, [R9+URZ+0x2a850], R0 ;  /* 0x02a85000090075a7 */ /* 0x0002e6000802017f */
[----:B---3--:R-:W-:Y:S05]  /*15800*/  @!P1 NANOSLEEP.SYNCS 0x989680 ;  /* 0x009896800000995d */ /* 0x008fea0003900000 */
[----:B------:R-:W3:Y:S02]  /*15810*/  @!P1 SYNCS.PHASECHK.TRANS64 P1, [R9+URZ+0x2a850], R0 ;  /* 0x02a85000090095a7 */ /* 0x000ee4000802007f */
[----:B---3--:R-:W-:Y:S05]  /*15820*/  @!P1 BRA `(.L_x_1113) ;  /* 0xfffffffc00ec9947 */ /* 0x008fea000383ffff */
[----:B------:R-:W-:Y:S05]  /*15830*/  BRA `(.L_x_1112) ;  /* 0xffffff3000247947 */ /* 0x000fea000383ffff */
.L_x_1119:
[----:B-1----:R-:W-:-:S04]  /*15840*/  IMAD.U32 R9, RZ, RZ, UR6 ;  /* 0x00000006ff097e24 */ /* 0x002fc8000f8e00ff */
[----:B------:R1:W2:Y:S03]  /*15850*/  SYNCS.PHASECHK.TRANS64.TRYWAIT P1, [R9+URZ+0x2a830], R8 ;  /* 0x02a83008090075a7 */ /* 0x0002a6000802017f */
[----:B--2---:R-:W-:Y:S05]  /*15860*/  @!P1 NANOSLEEP.SYNCS 0x989680 ;  /* 0x009896800000995d */ /* 0x004fea0003900000 */
[----:B------:R-:W2:Y:S02]  /*15870*/  @!P1 SYNCS.PHASECHK.TRANS64 P1, [R9+URZ+0x2a830], R8 ;  /* 0x02a83008090095a7 */ /* 0x000ea4000802007f */
[----:B--2---:R-:W-:Y:S05]  /*15880*/  @!P1 BRA `(.L_x_1119) ;  /* 0xfffffffc00ec9947 */ /* 0x004fea000383ffff */
[----:B------:R-:W-:Y:S05]  /*15890*/  BRA `(.L_x_1118) ;  /* 0xffffff4800887947 */ /* 0x000fea000383ffff */
.L_x_1123:
[----:B-1----:R-:W-:-:S04]  /*158a0*/  IMAD.U32 R9, RZ, RZ, UR11 ;  /* 0x0000000bff097e24 */ /* 0x002fc8000f8e00ff */
[----:B------:R1:W3:Y:S03]  /*158b0*/  SYNCS.PHASECHK.TRANS64.TRYWAIT P1, [R9+URZ+0x2a850], R0 ;  /* 0x02a85000090075a7 */ /* 0x0002e6000802017f */
[----:B---3--:R-:W-:Y:S05]  /*158c0*/  @!P1 NANOSLEEP.SYNCS 0x989680 ;  /* 0x009896800000995d */ /* 0x008fea0003900000 */
[----:B------:R-:W3:Y:S02]  /*158d0*/  @!P1 SYNCS.PHASECHK.TRANS64 P1, [R9+URZ+0x2a850], R0 ;  /* 0x02a85000090095a7 */ /* 0x000ee4000802007f */
[----:B---3--:R-:W-:Y:S05]  /*158e0*/  @!P1 BRA `(.L_x_1123) ;  /* 0xfffffffc00ec9947 */ /* 0x008fea000383ffff */
[----:B------:R-:W-:Y:S05]  /*158f0*/  BRA `(.L_x_1122) ;  /* 0xffffff5000b07947 */ /* 0x000fea000383ffff */
.L_x_1136:
[----:B-1----:R-:W-:-:S04]  /*15900*/  IMAD.U32 R3, RZ, RZ, UR5 ;  /* 0x00000005ff037e24 */ /* 0x002fc8000f8e00ff */
[----:B------:R1:W2:Y:S03]  /*15910*/  SYNCS.PHASECHK.TRANS64.TRYWAIT P0, [R3+URZ+0x2a850], R0 ;  /* 0x02a85000030075a7 */ /* 0x0002a6000800017f */
[----:B--2---:R-:W-:Y:S05]  /*15920*/  @!P0 NANOSLEEP.SYNCS 0x989680 ;  /* 0x009896800000895d */ /* 0x004fea0003900000 */
[----:B------:R-:W2:Y:S02]  /*15930*/  @!P0 SYNCS.PHASECHK.TRANS64 P0, [R3+URZ+0x2a850], R0 ;  /* 0x02a85000030085a7 */ /* 0x000ea4000800007f */
[----:B--2---:R-:W-:Y:S05]  /*15940*/  @!P0 BRA `(.L_x_1136) ;  /* 0xfffffffc00ec8947 */ /* 0x004fea000383ffff */
[----:B------:R-:W-:Y:S05]  /*15950*/  BRA `(.L_x_1135) ;  /* 0xffffff80000c7947 */ /* 0x000fea000383ffff */
.L_x_1185:
[----:B------:R-:W1:Y:S01]  /*15960*/  S2R R9, SR_TID.X ;  /* 0x0000000000097919 */ /* 0x000e620000002100 */
[----:B------:R-:W-:Y:S01]  /*15970*/  BSSY B0, `(.L_x_1253) ;  /* 0x000000a000007945 */ /* 0x000fe20003800000 */
[----:B------:R-:W-:Y:S02]  /*15980*/  IMAD.MOV.U32 R12, RZ, RZ, RZ ;  /* 0x000000ffff0c7224 */ /* 0x000fe400078e00ff */
[----:B0-----:R-:W-:Y:S02]  /*15990*/  IMAD.MOV.U32 R11, RZ, RZ, 0x1f ;  /* 0x0000001fff0b7424 */ /* 0x001fe400078e00ff */
[----:B------:R-:W-:Y:S01]  /*159a0*/  IMAD.MOV.U32 R15, RZ, RZ, -0x1 ;  /* 0xffffffffff0f7424 */ /* 0x000fe200078e00ff */
[----:B-1----:R-:W-:-:S04]  /*159b0*/  SHF.R.U32.HI R9, RZ, 0x5, R9 ;  /* 0x00000005ff097819 */ /* 0x002fc80000011609 */
[----:B------:R-:W-:-:S05]  /*159c0*/  LOP3.LUT R9, R9, 0x3, RZ, 0xc0, !PT ;  /* 0x0000000309097812 */ /* 0x000fca00078ec0ff */
[----:B------:R-:W-:-:S07]  /*159d0*/  IMAD.MOV.U32 R13, RZ, RZ, R9 ;  /* 0x000000ffff0d7224 */ /* 0x000fce00078e0009 */
[----:B------:R-:W-:Y:S05]  /*159e0*/  WARPSYNC.COLLECTIVE R15, `(.L_x_1254) ;  /* 0x000000000f087348 */ /* 0x000fea0003c00000 */
[----:B------:R0:W1:Y:S02]  /*159f0*/  SHFL.IDX P6, R14, R13, R12, R11 ;  /* 0x0000000c0d0e7389 */ /* 0x00006400000c000b */
[----:B01----:R-:W-:Y:S01]  /*15a00*/  ENDCOLLECTIVE ;  /* 0x000000000000791b */ /* 0x003fe20003800000 */
.L_x_1254:
[----:B------:R-:W-:Y:S05]  /*15a10*/  BSYNC B0 ;  /* 0x0000000000007941 */ /* 0x000fea0003800000 */
.L_x_1253:
[----:B------:R-:W-:Y:S05]  /*15a20*/  BRA `(.L_x_1255) ;  /* 0xffffffc400447947 */ /* 0x000fea000383ffff */
.L_x_1186:
[----:B------:R-:W-:Y:S01]  /*15a30*/  BSSY B0, `(.L_x_1256) ;  /* 0x0000006000007945 */ /* 0x000fe20003800000 */
[----:B------:R-:W-:-:S07]  /*15a40*/  IMAD.MOV.U32 R15, RZ, RZ, -0x1 ;  /* 0xffffffffff0f7424 */ /* 0x000fce00078e00ff */
[----:B0-----:R-:W-:Y:S05]  /*15a50*/  WARPSYNC.COLLECTIVE R15, `(.L_x_1257) ;  /* 0x000000000f0c7348 */ /* 0x001fea0003c00000 */
[----:B------:R-:W-:Y:S02]  /*15a60*/  ELECT P6, UR62, PT ;  /* 0x00000000003e782f */ /* 0x000fe400038c0000 */
[----:B------:R-:W-:Y:S01]  /*15a70*/  MOV R14, UR62 ;  /* 0x0000003e000e7c02 */ /* 0x000fe20008000f00 */
[----:B0-----:R-:W-:Y:S10]  /*15a80*/  ENDCOLLECTIVE ;  /* 0x000000000000791b */ /* 0x001ff40003800000 */
.L_x_1257:
[----:B------:R-:W-:Y:S05]  /*15a90*/  BSYNC B0 ;  /* 0x0000000000007941 */ /* 0x000fea0003800000 */
.L_x_1256:
[----:B------:R-:W-:Y:S05]  /*15aa0*/  BRA `(.L_x_1258) ;  /* 0xffffffc400347947 */ /* 0x000fea000383ffff */
.L_x_1189:
[----:B0-----:R0:W1:Y:S02]  /*15ab0*/  SYNCS.PHASECHK.TRANS64.TRYWAIT P0, [R9+URZ+0x2a840], R10 ;  /* 0x02a8400a090075a7 */ /* 0x001064000800017f */
[----:B-1----:R-:W-:Y:S05]  /*15ac0*/  @!P0 NANOSLEEP.SYNCS 0x989680 ;  /* 0x009896800000895d */ /* 0x002fea0003900000 */
[----:B------:R-:W1:Y:S02]  /*15ad0*/  @!P0 SYNCS.PHASECHK.TRANS64 P0, [R9+URZ+0x2a840], R10 ;  /* 0x02a8400a090085a7 */ /* 0x000e64000800007f */
[----:B-1----:R-:W-:Y:S05]  /*15ae0*/  @!P0 BRA `(.L_x_1189) ;  /* 0xfffffffc00f08947 */ /* 0x002fea000383ffff */
[----:B------:R-:W-:Y:S05]  /*15af0*/  BRA `(.L_x_1259) ;  /* 0xffffffc400a07947 */ /* 0x000fea000383ffff */
.L_x_1192:
        /* <DEDUP_REMOVED lines=8> */
.L_x_1200:
[----:B0-----:R0:W1:Y:S02]  /*15b80*/  SYNCS.PHASECHK.TRANS64.TRYWAIT P0, [R2+URZ+0x2a840], R3 ;  /* 0x02a84003020075a7 */ /* 0x001064000800017f */
[----:B-1----:R-:W-:Y:S05]  /*15b90*/  @!P0 NANOSLEEP.SYNCS 0x989680 ;  /* 0x009896800000895d */ /* 0x002fea0003900000 */
[----:B------:R-:W1:Y:S02]  /*15ba0*/  @!P0 SYNCS.PHASECHK.TRANS64 P0, [R2+URZ+0x2a840], R3 ;  /* 0x02a84003020085a7 */ /* 0x000e64000800007f */
[----:B-1----:R-:W-:Y:S05]  /*15bb0*/  @!P0 BRA `(.L_x_1200) ;  /* 0xfffffffc00f08947 */ /* 0x002fea000383ffff */
[----:B------:R-:W-:Y:S05]  /*15bc0*/  BRA `(.L_x_1261) ;  /* 0xffffffcc00ac7947 */ /* 0x000fea000383ffff */
.L_x_1202:
[----:B0-----:R0:W1:Y:S02]  /*15bd0*/  SYNCS.PHASECHK.TRANS64.TRYWAIT P0, [R3+URZ+0x60], R2 ;  /* 0x00006002030075a7 */ /* 0x001064000800017f */
[----:B-1----:R-:W-:Y:S05]  /*15be0*/  @!P0 NANOSLEEP.SYNCS 0x989680 ;  /* 0x009896800000895d */ /* 0x002fea0003900000 */
[----:B------:R-:W1:Y:S02]  /*15bf0*/  @!P0 SYNCS.PHASECHK.TRANS64 P0, [R3+URZ+0x60], R2 ;  /* 0x00006002030085a7 */ /* 0x000e64000800007f */
[----:B-1----:R-:W-:Y:S05]  /*15c00*/  @!P0 BRA `(.L_x_1202) ;  /* 0xfffffffc00f08947 */ /* 0x002fea000383ffff */
[----:B------:R-:W-:Y:S05]  /*15c10*/  BRA `(.L_x_1262) ;  /* 0xffffffd000587947 */ /* 0x000fea000383ffff */
.L_x_1207:
[----:B-1----:R1:W2:Y:S02]  /*15c20*/  SYNCS.PHASECHK.TRANS64.TRYWAIT P0, [R2+URZ+0x2a840], R3 ;  /* 0x02a84003020075a7 */ /* 0x0022a4000800017f */
[----:B--2---:R-:W-:Y:S05]  /*15c30*/  @!P0 NANOSLEEP.SYNCS 0x989680 ;  /* 0x009896800000895d */ /* 0x004fea0003900000 */
[----:B------:R-:W2:Y:S02]  /*15c40*/  @!P0 SYNCS.PHASECHK.TRANS64 P0, [R2+URZ+0x2a840], R3 ;  /* 0x02a84003020085a7 */ /* 0x000ea4000800007f */
[----:B--2---:R-:W-:Y:S05]  /*15c50*/  @!P0 BRA `(.L_x_1207) ;  /* 0xfffffffc00f08947 */ /* 0x004fea000383ffff */
[----:B------:R-:W-:Y:S05]  /*15c60*/  BRA `(.L_x_1263) ;  /* 0xffffffd400c47947 */ /* 0x000fea000383ffff */
.L_x_1209:
[----:B0-----:R0:W1:Y:S02]  /*15c70*/  SYNCS.PHASECHK.TRANS64.TRYWAIT P1, [R3+URZ+0x60], R2 ;  /* 0x00006002030075a7 */ /* 0x001064000802017f */
[----:B-1----:R-:W-:Y:S05]  /*15c80*/  @!P1 NANOSLEEP.SYNCS 0x989680 ;  /* 0x009896800000995d */ /* 0x002fea0003900000 */
[----:B------:R-:W1:Y:S02]  /*15c90*/  @!P1 SYNCS.PHASECHK.TRANS64 P1, [R3+URZ+0x60], R2 ;  /* 0x00006002030095a7 */ /* 0x000e64000802007f */
[----:B-1----:R-:W-:Y:S05]  /*15ca0*/  @!P1 BRA `(.L_x_1209) ;  /* 0xfffffffc00f09947 */ /* 0x002fea000383ffff */
[----:B------:R-:W-:Y:S05]  /*15cb0*/  BRA `(.L_x_1264) ;  /* 0xffffffd800707947 */ /* 0x000fea000383ffff */
.L_x_1214:
[----:B--2---:R2:W3:Y:S02]  /*15cc0*/  SYNCS.PHASECHK.TRANS64.TRYWAIT P0, [R2+URZ+0x2a840], R3 ;  /* 0x02a84003020075a7 */ /* 0x0044e4000800017f */
[----:B---3--:R-:W-:Y:S05]  /*15cd0*/  @!P0 NANOSLEEP.SYNCS 0x989680 ;  /* 0x009896800000895d */ /* 0x008fea0003900000 */
[----:B------:R-:W3:Y:S02]  /*15ce0*/  @!P0 SYNCS.PHASECHK.TRANS64 P0, [R2+URZ+0x2a840], R3 ;  /* 0x02a84003020085a7 */ /* 0x000ee4000800007f */
[----:B---3--:R-:W-:Y:S05]  /*15cf0*/  @!P0 BRA `(.L_x_1214) ;  /* 0xfffffffc00f08947 */ /* 0x008fea000383ffff */
[----:B------:R-:W-:Y:S05]  /*15d00*/  BRA `(.L_x_1265) ;  /* 0xffffffdc00947947 */ /* 0x000fea000383ffff */
.L_x_1216:
[----:B0-----:R0:W1:Y:S02]  /*15d10*/  SYNCS.PHASECHK.TRANS64.TRYWAIT P1, [R2+URZ+0x60], R9 ;  /* 0x00006009020075a7 */ /* 0x001064000802017f */
[----:B-1----:R-:W-:Y:S05]  /*15d20*/  @!P1 NANOSLEEP.SYNCS 0x989680 ;  /* 0x009896800000995d */ /* 0x002fea0003900000 */
[----:B------:R-:W1:Y:S02]  /*15d30*/  @!P1 SYNCS.PHASECHK.TRANS64 P1, [R2+URZ+0x60], R9 ;  /* 0x00006009020095a7 */ /* 0x000e64000802007f */
[----:B-1----:R-:W-:Y:S05]  /*15d40*/  @!P1 BRA `(.L_x_1216) ;  /* 0xfffffffc00f09947 */ /* 0x002fea000383ffff */
[----:B------:R-:W-:Y:S05]  /*15d50*/  BRA `(.L_x_1266) ;  /* 0xffffffe000447947 */ /* 0x000fea000383ffff */
.L_x_1223:
[----:B-1----:R1:W2:Y:S02]  /*15d60*/  SYNCS.PHASECHK.TRANS64.TRYWAIT P0, [R3+URZ+0x2a860], R0 ;  /* 0x02a86000030075a7 */ /* 0x0022a4000800017f */
[----:B--2---:R-:W-:Y:S05]  /*15d70*/  @!P0 NANOSLEEP.SYNCS 0x989680 ;  /* 0x009896800000895d */ /* 0x004fea0003900000 */
[----:B------:R-:W2:Y:S02]  /*15d80*/  @!P0 SYNCS.PHASECHK.TRANS64 P0, [R3+URZ+0x2a860], R0 ;  /* 0x02a86000030085a7 */ /* 0x000ea4000800007f */
[----:B--2---:R-:W-:Y:S05]  /*15d90*/  @!P0 BRA `(.L_x_1223) ;  /* 0xfffffffc00f08947 */ /* 0x004fea000383ffff */
[----:B------:R-:W-:Y:S05]  /*15da0*/  BRA `(.L_x_1267) ;  /* 0xffffffe400507947 */ /* 0x000fea000383ffff */
.L_x_1225:
[----:B------:R-:W-:Y:S01]  /*15db0*/  BSSY B0, `(.L_x_1268) ;  /* 0x0000008000007945 */ /* 0x000fe20003800000 */
[----:B------:R-:W-:Y:S02]  /*15dc0*/  IMAD.MOV.U32 R13, RZ, RZ, R16 ;  /* 0x000000ffff0d7224 */ /* 0x000fe400078e0010 */
[----:B------:R-:W-:Y:S02]  /*15dd0*/  IMAD.MOV.U32 R12, RZ, RZ, RZ ;  /* 0x000000ffff0c7224 */ /* 0x000fe400078e00ff */
[----:B0-----:R-:W-:Y:S02]  /*15de0*/  IMAD.MOV.U32 R11, RZ, RZ, 0x1f ;  /* 0x0000001fff0b7424 */ /* 0x001fe400078e00ff */
[----:B------:R-:W-:-:S07]  /*15df0*/  IMAD.MOV.U32 R15, RZ, RZ, -0x1 ;  /* 0xffffffffff0f7424 */ /* 0x000fce00078e00ff */
[----:B-1----:R-:W-:Y:S05]  /*15e00*/  WARPSYNC.COLLECTIVE R15, `(.L_x_1269) ;  /* 0x000000000f087348 */ /* 0x002fea0003c00000 */
[----:B------:R0:W2:Y:S02]  /*15e10*/  SHFL.IDX P6, R14, R13, R12, R11 ;  /* 0x0000000c0d0e7389 */ /* 0x0000a400000c000b */
[----:B012---:R-:W-:Y:S01]  /*15e20*/  ENDCOLLECTIVE ;  /* 0x000000000000791b */ /* 0x007fe20003800000 */
.L_x_1269:
[----:B------:R-:W-:Y:S05]  /*15e30*/  BSYNC B0 ;  /* 0x0000000000007941 */ /* 0x000fea0003800000 */
.L_x_1268:
[----:B------:R-:W-:Y:S02]  /*15e40*/  IMAD.MOV.U32 R13, RZ, RZ, R16 ;  /* 0x000000ffff0d7224 */ /* 0x000fe400078e0010 */
[----:B------:R-:W-:Y:S02]  /*15e50*/  IMAD.MOV.U32 R12, RZ, RZ, 0x1 ;  /* 0x00000001ff0c7424 */ /* 0x000fe400078e00ff */
[----:B------:R-:W-:Y:S02]  /*15e60*/  IMAD.MOV.U32 R11, RZ, RZ, 0x1f ;  /* 0x0000001fff0b7424 */ /* 0x000fe400078e00ff */
[----:B------:R-:W-:Y:S02]  /*15e70*/  IMAD.MOV.U32 R15, RZ, RZ, -0x1 ;  /* 0xffffffffff0f7424 */ /* 0x000fe400078e00ff */
[----:B------:R-:W-:-:S07]  /*15e80*/  IMAD.MOV.U32 R4, RZ, RZ, R14 ;  /* 0x000000ffff047224 */ /* 0x000fce00078e000e */
[----:B------:R-:W-:Y:S05]  /*15e90*/  WARPSYNC.COLLECTIVE R15, `(.L_x_1270) ;  /* 0x000000000f087348 */ /* 0x000fea0003c00000 */
[----:B------:R0:W1:Y:S02]  /*15ea0*/  SHFL.IDX P6, R14, R13, R12, R11 ;  /* 0x0000000c0d0e7389 */ /* 0x00006400000c000b */
[----:B01----:R-:W-:Y:S01]  /*15eb0*/  ENDCOLLECTIVE ;  /* 0x000000000000791b */ /* 0x003fe20003800000 */
.L_x_1270:
[----:B------:R-:W-:Y:S01]  /*15ec0*/  IMAD.MOV.U32 R16, RZ, RZ, R14 ;  /* 0x000000ffff107224 */ /* 0x000fe200078e000e */
[----:B------:R-:W-:Y:S06]  /*15ed0*/  BRA `(.L_x_1271) ;  /* 0xffffffe400d87947 */ /* 0x000fec000383ffff */
.L_x_1228:
[----:B------:R-:W-:Y:S01]  /*15ee0*/  BSSY B0, `(.L_x_1272) ;  /* 0x0000008000007945 */ /* 0x000fe20003800000 */
[----:B-----5:R-:W-:Y:S02]  /*15ef0*/  IMAD.MOV.U32 R13, RZ, RZ, R17 ;  /* 0x000000ffff0d7224 */ /* 0x020fe400078e0011 */
[----:B------:R-:W-:Y:S02]  /*15f00*/  IMAD.MOV.U32 R12, RZ, RZ, 0x1 ;  /* 0x00000001ff0c7424 */ /* 0x000fe400078e00ff */
[----:B0-----:R-:W-:Y:S02]  /*15f10*/  IMAD.MOV.U32 R11, RZ, RZ, RZ ;  /* 0x000000ffff0b7224 */ /* 0x001fe400078e00ff */
[----:B------:R-:W-:-:S07]  /*15f20*/  IMAD.MOV.U32 R15, RZ, RZ, -0x1 ;  /* 0xffffffffff0f7424 */ /* 0x000fce00078e00ff */
[----:B-1234-:R-:W-:Y:S05]  /*15f30*/  WARPSYNC.COLLECTIVE R15, `(.L_x_1273) ;  /* 0x000000000f087348 */ /* 0x01efea0003c00000 */
[----:B------:R0:W0:Y:S02]  /*15f40*/  SHFL.UP P6, R14, R13, R12, R11 ;  /* 0x0400000c0d0e7389 */ /* 0x00002400000c000b */
[----:B01234-:R-:W-:Y:S01]  /*15f50*/  ENDCOLLECTIVE ;  /* 0x000000000000791b */ /* 0x01ffe20003800000 */
.L_x_1273:
[----:B------:R-:W-:Y:S05]  /*15f60*/  BSYNC B0 ;  /* 0x0000000000007941 */ /* 0x000fea0003800000 */
.L_x_1272:
        /* <DEDUP_REMOVED lines=10> */
.L_x_1274:
        /* <DEDUP_REMOVED lines=8> */
.L_x_1275:
        /* <DEDUP_REMOVED lines=8> */
.L_x_1276:
        /* <DEDUP_REMOVED lines=8> */
.L_x_1277:
        /* <DEDUP_REMOVED lines=8> */
.L_x_1278:
[----:B------:R-:W-:Y:S05]  /*16210*/  BRA `(.L_x_1279) ;  /* 0xffffffe400a07947 */ /* 0x000fea000383ffff */
.L_x_1233:
[----:B------:R-:W-:Y:S01]  /*16220*/  BSSY B0, `(.L_x_1280) ;  /* 0x0000008000007945 */ /* 0x000fe20003800000 */
[----:B-----5:R-:W-:Y:S02]  /*16230*/  IMAD.MOV.U32 R13, RZ, RZ, R17 ;  /* 0x000000ffff0d7224 */ /* 0x020fe400078e0011 */
[----:B------:R-:W-:Y:S02]  /*16240*/  IMAD.MOV.U32 R12, RZ, RZ, 0x1 ;  /* 0x00000001ff0c7424 */ /* 0x000fe400078e00ff */
[----:B------:R-:W-:Y:S02]  /*16250*/  IMAD.MOV.U32 R11, RZ, RZ, RZ ;  /* 0x000000ffff0b7224 */ /* 0x000fe400078e00ff */
[----:B------:R-:W-:-:S07]  /*16260*/  IMAD.MOV.U32 R15, RZ, RZ, -0x1 ;  /* 0xffffffffff0f7424 */ /* 0x000fce00078e00ff */
[----:B0-----:R-:W-:Y:S05]  /*16270*/  WARPSYNC.COLLECTIVE R15, `(.L_x_1281) ;  /* 0x000000000f087348 */ /* 0x001fea0003c00000 */
[----:B------:R1:W2:Y:S02]  /*16280*/  SHFL.UP P6, R14, R13, R12, R11 ;  /* 0x0400000c0d0e7389 */ /* 0x0002a400000c000b */
[----:B012---:R-:W-:Y:S01]  /*16290*/  ENDCOLLECTIVE ;  /* 0x000000000000791b */ /* 0x007fe20003800000 */
.L_x_1281:
[----:B------:R-:W-:Y:S05]  /*162a0*/  BSYNC B0 ;  /* 0x0000000000007941 */ /* 0x000fea0003800000 */
.L_x_1280:
        /* <DEDUP_REMOVED lines=10> */
.L_x_1282:
        /* <DEDUP_REMOVED lines=8> */
.L_x_1283:
        /* <DEDUP_REMOVED lines=8> */
.L_x_1284:
        /* <DEDUP_REMOVED lines=8> */
.L_x_1285:
        /* <DEDUP_REMOVED lines=8> */
.L_x_1286:
[----:B------:R-:W-:Y:S05]  /*16550*/  BRA `(.L_x_1287) ;  /* 0xffffffe400887947 */ /* 0x000fea000383ffff */
.L_x_1235:
[----:B------:R-:W-:Y:S01]  /*16560*/  BSSY B0, `(.L_x_1288) ;  /* 0x0000006000007945 */ /* 0x000fe20003800000 */
[----:B------:R-:W-:Y:S01]  /*16570*/  PLOP3.LUT P6, PT, P6, PT, PT, 0x8, 0x0 ;  /* 0x000000000000781c */ /* 0x000fe200037ce170 */
[----:B------:R-:W-:-:S12]  /*16580*/  IMAD.MOV.U32 R15, RZ, RZ, -0x1 ;  /* 0xffffffffff0f7424 */ /* 0x000fd800078e00ff */
[----:B0-----:R-:W-:Y:S05]  /*16590*/  WARPSYNC.COLLECTIVE R15, `(.L_x_1289) ;  /* 0x000000000f087348 */ /* 0x001fea0003c00000 */
[----:B------:R-:W-:Y:S01]  /*165a0*/  VOTE.ANY R14, PT, P6 ;  /* 0x00000000000e7806 */ /* 0x000fe200030e0100 */
[----:B0-----:R-:W-:Y:S06]  /*165b0*/  ENDCOLLECTIVE ;  /* 0x000000000000791b */ /* 0x001fec0003800000 */
.L_x_1289:
[----:B------:R-:W-:Y:S05]  /*165c0*/  BSYNC B0 ;  /* 0x0000000000007941 */ /* 0x000fea0003800000 */
.L_x_1288:
[----:B------:R-:W-:Y:S02]  /*165d0*/  IMAD.MOV.U32 R3, RZ, RZ, R14 ;  /* 0x000000ffff037224 */ /* 0x000fe400078e000e */
[----:B------:R-:W-:Y:S02]  /*165e0*/  IMAD.MOV.U32 R13, RZ, RZ, R17 ;  /* 0x000000ffff0d7224 */ /* 0x000fe400078e0011 */
[----:B------:R-:W0:Y:S01]  /*165f0*/  POPC R6, R3 ;  /* 0x0000000300067309 */ /* 0x000e220000000000 */
[----:B------:R-:W-:Y:S02]  /*16600*/  IMAD.MOV.U32 R11, RZ, RZ, 0x1f ;  /* 0x0000001fff0b7424 */ /* 0x000fe400078e00ff */
[----:B------:R-:W-:Y:S02]  /*16610*/  IMAD.MOV.U32 R15, RZ, RZ, -0x1 ;  /* 0xffffffffff0f7424 */ /* 0x000fe400078e00ff */
[----:B0-----:R-:W-:-:S07]  /*16620*/  IMAD.MOV.U32 R12, RZ, RZ, R6 ;  /* 0x000000ffff0c7224 */ /* 0x001fce00078e0006 */
[----:B------:R-:W-:Y:S05]  /*16630*/  WARPSYNC.COLLECTIVE R15, `(.L_x_1290) ;  /* 0x000000000f087348 */ /* 0x000fea0003c00000 */
[----:B------:R0:W1:Y:S02]  /*16640*/  SHFL.IDX P6, R14, R13, R12, R11 ;  /* 0x0000000c0d0e7389 */ /* 0x00006400000c000b */
[----:B01----:R-:W-:Y:S01]  /*16650*/  ENDCOLLECTIVE ;  /* 0x000000000000791b */ /* 0x003fe20003800000 */
.L_x_1290:
[----:B------:R-:W-:Y:S01]  /*16660*/  IMAD.MOV.U32 R17, RZ, RZ, R14 ;  /* 0x000000ffff117224 */ /* 0x000fe200078e000e */
[----:B------:R-:W-:Y:S06]  /*16670*/  BRA `(.L_x_1291) ;  /* 0xffffffe400787947 */ /* 0x000fec000383ffff */
.L_x_1237:
[----:B------:R-:W-:Y:S01]  /*16680*/  BSSY B0, `(.L_x_1292) ;  /* 0x0000007000007945 */ /* 0x000fe20003800000 */
[----:B------:R-:W-:Y:S02]  /*16690*/  IMAD.MOV.U32 R13, RZ, RZ, R2 ;  /* 0x000000ffff0d7224 */ /* 0x000fe400078e0002 */
[----:B------:R-:W-:Y:S02]  /*166a0*/  IMAD.MOV.U32 R11, RZ, RZ, 0x1f ;  /* 0x0000001fff0b7424 */ /* 0x000fe400078e00ff */
[----:B------:R-:W-:-:S07]  /*166b0*/  IMAD.MOV.U32 R15, RZ, RZ, -0x1 ;  /* 0xffffffffff0f7424 */ /* 0x000fce00078e00ff */
[----:B012---:R-:W-:Y:S05]  /*166c0*/  WARPSYNC.COLLECTIVE R15, `(.L_x_1293) ;  /* 0x000000000f087348 */ /* 0x007fea0003c00000 */
[----:B------:R3:W4:Y:S02]  /*166d0*/  SHFL.IDX P6, R14, R13, R12, R11 ;  /* 0x0000000c0d0e7389 */ /* 0x00072400000c000b */
[----:B01234-:R-:W-:Y:S01]  /*166e0*/  ENDCOLLECTIVE ;  /* 0x000000000000791b */ /* 0x01ffe20003800000 */
.L_x_1293:
[----:B------:R-:W-:Y:S05]  /*166f0*/  BSYNC B0 ;  /* 0x0000000000007941 */ /* 0x000fea0003800000 */
.L_x_1292:
[----:B------:R-:W-:Y:S01]  /*16700*/  IMAD.MOV.U32 R7, RZ, RZ, R14 ;  /* 0x000000ffff077224 */ /* 0x000fe200078e000e */
[----:B------:R-:W-:Y:S06]  /*16710*/  BRA `(.L_x_1236) ;  /* 0xffffffe4006c7947 */ /* 0x000fec000383ffff */
.L_x_1241:
[----:B-1----:R1:W2:Y:S02]  /*16720*/  SYNCS.PHASECHK.TRANS64.TRYWAIT P0, [R0+URZ+0x2a820], R3 ;  /* 0x02a82003000075a7 */ /* 0x0022a4000800017f */
[----:B--2---:R-:W-:Y:S05]  /*16730*/  @!P0 NANOSLEEP.SYNCS 0x989680 ;  /* 0x009896800000895d */ /* 0x004fea0003900000 */
[----:B------:R-:W2:Y:S02]  /*16740*/  @!P0 SYNCS.PHASECHK.TRANS64 P0, [R0+URZ+0x2a820], R3 ;  /* 0x02a82003000085a7 */ /* 0x000ea4000800007f */
[----:B--2---:R-:W-:Y:S05]  /*16750*/  @!P0 BRA `(.L_x_1241) ;  /* 0xfffffffc00f08947 */ /* 0x004fea000383ffff */
[----:B------:R-:W-:Y:S05]  /*16760*/  BRA `(.L_x_1294) ;  /* 0xffffffe800e47947 */ /* 0x000fea000383ffff */
.L_x_1242:
[----:B------:R-:W2:Y:S01]  /*16770*/  S2R R2, SR_TID.X ;  /* 0x0000000000027919 */ /* 0x000ea20000002100 */
[----:B------:R-:W-:Y:S01]  /*16780*/  BSSY B0, `(.L_x_1295) ;  /* 0x000000a000007945 */ /* 0x000fe20003800000 */
[----:B------:R-:W-:Y:S02]  /*16790*/  IMAD.MOV.U32 R12, RZ, RZ, RZ ;  /* 0x000000ffff0c7224 */ /* 0x000fe400078e00ff */
[----:B0-----:R-:W-:Y:S02]  /*167a0*/  IMAD.MOV.U32 R11, RZ, RZ, 0x1f ;  /* 0x0000001fff0b7424 */ /* 0x001fe400078e00ff */
[----:B------:R-:W-:Y:S01]  /*167b0*/  IMAD.MOV.U32 R15, RZ, RZ, -0x1 ;  /* 0xffffffffff0f7424 */ /* 0x000fe200078e00ff */
[----:B--2---:R-:W-:-:S04]  /*167c0*/  SHF.R.U32.HI R2, RZ, 0x5, R2 ;  /* 0x00000005ff027819 */ /* 0x004fc80000011602 */
[----:B------:R-:W-:-:S05]  /*167d0*/  LOP3.LUT R2, R2, 0x3, RZ, 0xc0, !PT ;  /* 0x0000000302027812 */ /* 0x000fca00078ec0ff */
[----:B------:R-:W-:-:S07]  /*167e0*/  IMAD.MOV.U32 R13, RZ, RZ, R2 ;  /* 0x000000ffff0d7224 */ /* 0x000fce00078e0002 */
[----:B-1----:R-:W-:Y:S05]  /*167f0*/  WARPSYNC.COLLECTIVE R15, `(.L_x_1296) ;  /* 0x000000000f087348 */ /* 0x002fea0003c00000 */
[----:B------:R0:W2:Y:S02]  /*16800*/  SHFL.IDX P6, R14, R13, R12, R11 ;  /* 0x0000000c0d0e7389 */ /* 0x0000a400000c000b */
[----:B012---:R-:W-:Y:S01]  /*16810*/  ENDCOLLECTIVE ;  /* 0x000000000000791b */ /* 0x007fe20003800000 */
.L_x_1296:
[----:B------:R-:W-:Y:S05]  /*16820*/  BSYNC B0 ;  /* 0x0000000000007941 */ /* 0x000fea0003800000 */
.L_x_1295:
[----:B------:R-:W-:Y:S05]  /*16830*/  BRA `(.L_x_1297) ;  /* 0xffffffe800cc7947 */ /* 0x000fea000383ffff */
.L_x_1245:
[----:B------:R-:W-:Y:S01]  /*16840*/  BSSY B1, `(.L_x_1298) ;  /* 0x0000006000017945 */ /* 0x000fe20003800000 */
[----:B------:R-:W-:-:S07]  /*16850*/  IMAD.MOV.U32 R15, RZ, RZ, -0x1 ;  /* 0xffffffffff0f7424 */ /* 0x000fce00078e00ff */
[----:B012---:R-:W-:Y:S05]  /*16860*/  WARPSYNC.COLLECTIVE R15, `(.L_x_1299) ;  /* 0x000000000f0c7348 */ /* 0x007fea0003c00000 */
[----:B------:R-:W-:Y:S02]  /*16870*/  ELECT P6, UR62, PT ;  /* 0x00000000003e782f */ /* 0x000fe400038c0000 */
[----:B------:R-:W-:Y:S01]  /*16880*/  MOV R14, UR62 ;  /* 0x0000003e000e7c02 */ /* 0x000fe20008000f00 */
[----:B012---:R-:W-:Y:S10]  /*16890*/  ENDCOLLECTIVE ;  /* 0x000000000000791b */ /* 0x007ff40003800000 */
.L_x_1299:
[----:B------:R-:W-:Y:S05]  /*168a0*/  BSYNC B1 ;  /* 0x0000000000017941 */ /* 0x000fea0003800000 */
.L_x_1298:
[----:B------:R-:W-:Y:S05]  /*168b0*/  BRA `(.L_x_1300) ;  /* 0xffffffe800c47947 */ /* 0x000fea000383ffff */
.L_x_1247:
[----:B-1----:R1:W2:Y:S02]  /*168c0*/  SYNCS.PHASECHK.TRANS64.TRYWAIT P0, [R6+URZ], R5 ;  /* 0x00000005060075a7 */ /* 0x0022a4000800017f */
[----:B--2---:R-:W-:Y:S05]  /*168d0*/  @!P0 NANOSLEEP.SYNCS 0x989680 ;  /* 0x009896800000895d */ /* 0x004fea0003900000 */
[----:B------:R-:W2:Y:S02]  /*168e0*/  @!P0 SYNCS.PHASECHK.TRANS64 P0, [R6+URZ], R5 ;  /* 0x00000005060085a7 */ /* 0x000ea4000800007f */
[----:B--2---:R-:W-:Y:S05]  /*168f0*/  @!P0 BRA `(.L_x_1247) ;  /* 0xfffffffc00f08947 */ /* 0x004fea000383ffff */
[----:B------:R-:W-:Y:S05]  /*16900*/  BRA `(.L_x_1301) ;  /* 0xffffffec00007947 */ /* 0x000fea000383ffff */
.L_x_1248:
[----:B--2---:R2:W3:Y:S02]  /*16910*/  SYNCS.PHASECHK.TRANS64.TRYWAIT P0, [R7+URZ], R2 ;  /* 0x00000002070075a7 */ /* 0x0044e4000800017f */
[----:B---3--:R-:W-:Y:S05]  /*16920*/  @!P0 NANOSLEEP.SYNCS 0x989680 ;  /* 0x009896800000895d */ /* 0x008fea0003900000 */
[----:B------:R-:W3:Y:S02]  /*16930*/  @!P0 SYNCS.PHASECHK.TRANS64 P0, [R7+URZ], R2 ;  /* 0x00000002070085a7 */ /* 0x000ee4000800007f */
[----:B---3--:R-:W-:Y:S05]  /*16940*/  @!P0 BRA `(.L_x_1248) ;  /* 0xfffffffc00f08947 */ /* 0x008fea000383ffff */
[----:B------:R-:W-:Y:S05]  /*16950*/  BRA `(.L_x_1302) ;  /* 0xffffffe800f47947 */ /* 0x000fea000383ffff */
.L_x_1250:
[----:B---3--:R3:W4:Y:S02]  /*16960*/  SYNCS.PHASECHK.TRANS64.TRYWAIT P0, [R4+URZ], R5 ;  /* 0x00000005040075a7 */ /* 0x008724000800017f */
[----:B----4-:R-:W-:Y:S05]  /*16970*/  @!P0 NANOSLEEP.SYNCS 0x989680 ;  /* 0x009896800000895d */ /* 0x010fea0003900000 */
[----:B------:R-:W4:Y:S02]  /*16980*/  @!P0 SYNCS.PHASECHK.TRANS64 P0, [R4+URZ], R5 ;  /* 0x00000005040085a7 */ /* 0x000f24000800007f */
[----:B----4-:R-:W-:Y:S05]  /*16990*/  @!P0 BRA `(.L_x_1250) ;  /* 0xfffffffc00f08947 */ /* 0x010fea000383ffff */
[----:B------:R-:W-:Y:S05]  /*169a0*/  BRA `(.L_x_1303) ;  /* 0xffffffe800fc7947 */ /* 0x000fea000383ffff */
.L_x_1304:
        /* <DEDUP_REMOVED lines=13> */
.L_x_11936:


//--------------------- .text._ZN7cutlass13device_kernelIN5flash11enable_sm90INS1_16FlashAttnFwdSm90INS1_25CollectiveMainloopFwdSm90ILi2EN4cute5tupleIJNS5_1CILi1EEES8_S8_EEENS6_IJNS7_ILi128EEENS7_ILi96EEENS7_ILi192EEEEEELi128ENS_6half_tEfNS_4arch4Sm90ELb0ELb1ELb1ELb1ELb0ELb1ELb0ELb1ELb1ELb0ELb0ELb0EEENS1_21CollectiveEpilogueFwdINS6_IJSA_SA_SB_EEES9_SE_SG_Li256ELb1ELb0ELb0ELb0EEENS1_36VarlenDynamicPersistentTileSchedulerILi128ELi96ELi256ELi32ELb0ELb0ELb1ELb1ELb0ELb1EEEEEEEEEvNT_6ParamsE --------------------------
	.section	.text._ZN7cutlass13device_kernelIN5flash11enable_sm90INS1_16FlashAttnFwdSm90INS1_25CollectiveMainloopFwdSm90ILi2EN4cute5tupleIJNS5_1CILi1EEES8_S8_EEENS6_IJNS7_ILi128EEENS7_ILi96EEENS7_ILi192EEEEEELi128ENS_6half_tEfNS_4arch4Sm90ELb0ELb1ELb1ELb1ELb0ELb1ELb0ELb1ELb1ELb0ELb0ELb0EEENS1_21CollectiveEpilogueFwdINS6_IJSA_SA_SB_EEES9_SE_SG_Li256ELb1ELb0ELb0ELb0EEENS1_36VarlenDynamicPersistentTileSchedulerILi128ELi96ELi256ELi32ELb0ELb0ELb1ELb1ELb0ELb1EEEEEEEEEvNT_6ParamsE,"ax",@progbits
	.align	128
.text._ZN7cutlass13device_kernelIN5flash11enable_sm90INS1_16FlashAttnFwdSm90INS1_25CollectiveMainloopFwdSm90ILi2EN4cute5tupleIJNS5_1CILi1EEES8_S8_EEENS6_IJNS7_ILi128EEENS7_ILi96EEENS7_ILi192EEEEEELi128ENS_6half_tEfNS_4arch4Sm90ELb0ELb1ELb1ELb1ELb0ELb1ELb0ELb1ELb1ELb0ELb0ELb0EEENS1_21CollectiveEpilogueFwdINS6_IJSA_SA_SB_EEES9_SE_SG_Li256ELb1ELb0ELb0ELb0EEENS1_36VarlenDynamicPersistentTileSchedulerILi128ELi96ELi256ELi32ELb0ELb0ELb1ELb1ELb0ELb1EEEEEEEEEvNT_6ParamsE:
        .type           _ZN7cutlass13device_kernelIN5flash11enable_sm90INS1_16FlashAttnFwdSm90INS1_25CollectiveMainloopFwdSm90ILi2EN4cute5tupleIJNS5_1CILi1EEES8_S8_EEENS6_IJNS7_ILi128EEENS7_ILi96EEENS7_ILi192EEEEEELi128ENS_6half_tEfNS_4arch4Sm90ELb0ELb1ELb1ELb1ELb0ELb1ELb0ELb1ELb1ELb0ELb0ELb0EEENS1_21CollectiveEpilogueFwdINS6_IJSA_SA_SB_EEES9_SE_SG_Li256ELb1ELb0ELb0ELb0EEENS1_36VarlenDynamicPersistentTileSchedulerILi128ELi96ELi256ELi32ELb0ELb0ELb1ELb1ELb0ELb1EEEEEEEEEvNT_6ParamsE,@function
        .size           _ZN7cutlass13device_kernelIN5flash11enable_sm90INS1_16FlashAttnFwdSm90INS1_25CollectiveMainloopFwdSm90ILi2EN4cute5tupleIJNS5_1CILi1EEES8_S8_EEENS6_IJNS7_ILi128EEENS7_ILi96EEENS7_ILi192EEEEEELi128ENS_6half_tEfNS_4arch4Sm90ELb0ELb1ELb1ELb1ELb0ELb1ELb0ELb1ELb1ELb0ELb0ELb0EEENS1_21CollectiveEpilogueFwdINS6_IJSA_SA_SB_EEES9_SE_SG_Li256ELb1ELb0ELb0ELb0EEENS1_36VarlenDynamicPersistentTileSchedulerILi128ELi96ELi256ELi32ELb0ELb0ELb1ELb1ELb0ELb1EEEEEEEEEvNT_6ParamsE,(.L_x_11937 - _ZN7cutlass13device_kernelIN5flash11enable_sm90INS1_16FlashAttnFwdSm90INS1_25CollectiveMainloopFwdSm90ILi2EN4cute5tupleIJNS5_1CILi1EEES8_S8_EEENS6_IJNS7_ILi128EEENS7_ILi96EEENS7_ILi192EEEEEELi128ENS_6half_tEfNS_4arch4Sm90ELb0ELb1ELb1ELb1ELb0ELb1ELb0ELb1ELb1ELb0ELb0ELb0EEENS1_21CollectiveEpilogueFwdINS6_IJSA_SA_SB_EEES9_SE_SG_Li256ELb1ELb0ELb0ELb0EEENS1_36VarlenDynamicPersistentTileSchedulerILi128ELi96ELi256ELi32ELb0ELb0ELb1ELb1ELb0ELb1EEEEEEEEEvNT_6ParamsE)
        .other          _ZN7cutlass13device_kernelIN5flash11enable_sm90INS1_16FlashAttnFwdSm90INS1_25CollectiveMainloopFwdSm90ILi2EN4cute5tupleIJNS5_1CILi1EEES8_S8_EEENS6_IJNS7_ILi128EEENS7_ILi96EEENS7_ILi192EEEEEELi128ENS_6half_tEfNS_4arch4Sm90ELb0ELb1ELb1ELb1ELb0ELb1ELb0ELb1ELb1ELb0ELb0ELb0EEENS1_21CollectiveEpilogueFwdINS6_IJSA_SA_SB_EEES9_SE_SG_Li256ELb1ELb0ELb0ELb0EEENS1_36VarlenDynamicPersistentTileSchedulerILi128ELi96ELi256ELi32ELb0ELb0ELb1ELb1ELb0ELb1EEEEEEEEEvNT_6ParamsE,@"STO_CUDA_ENTRY STV_DEFAULT"
_ZN7cutlass13device_kernelIN5flash11enable_sm90INS1_16FlashAttnFwdSm90INS1_25CollectiveMainloopFwdSm90ILi2EN4cute5tupleIJNS5_1CILi1EEES8_S8_EEENS6_IJNS7_ILi128EEENS7_ILi96EEENS7_ILi192EEEEEELi128ENS_6half_tEfNS_4arch4Sm90ELb0ELb1ELb1ELb1ELb0ELb1ELb0ELb1ELb1ELb0ELb0ELb0EEENS1_21CollectiveEpilogueFwdINS6_IJSA_SA_SB_EEES9_SE_SG_Li256ELb1ELb0ELb0ELb0EEENS1_36VarlenDynamicPersistentTileSchedulerILi128ELi96ELi256ELi32ELb0ELb0ELb1ELb1ELb0ELb1EEEEEEEEEvNT_6ParamsE:
        /* <DEDUP_REMOVED lines=27> */
.L_x_1306:
[----:B------:R-:W-:Y:S05]  /*01b0*/  BSYNC B0 ;  /* 0x0000000000007941 */ /* 0x000fea0003800000 */
.L_x_1305:
        /* <DEDUP_REMOVED lines=41> */
.L_x_1307:
        /* <DEDUP_REMOVED lines=22> */
.L_x_1308:
        /* <DEDUP_REMOVED lines=18> */
.L_x_1309:
        /* <DEDUP_REMOVED lines=22> */
.L_x_1310:
        /* <DEDUP_REMOVED lines=22> */
.L_x_1311:
[----:B------:R-:W-:Y:S01]  /*0990*/  PLOP3.LUT P0, PT, PT, PT, UP0, 0x80, 0x0 ;  /* 0x000000000000781c */ /* 0x000fe20003f0f008 */
[----:B------:R-:W-:Y:S01]  /*09a0*/  UMOV UR60, 0x1 ;  /* 0x00000001003c7882 */ /* 0x000fe20000000000 */
[----:B------:R-:W-:Y:S01]  /*09b0*/  NOP ;  /* 0x0000000000007918 */ /* 0x000fe20000000000 */
[----:B------:R-:W-:Y:S01]  /*09c0*/  USEL UR60, UR60, 0x2, !UP0 ;  /* 0x000000023c3c7887 */ /* 0x000fe2000c000000 */
[----:B------:R-:W-:Y:S01]  /*09d0*/  BSSY B7, `(.L_x_1312) ;  /* 0x000273e000077945 */ /* 0x000fe20003800000 */
[----:B012-4-:R-:W-:Y:S08]  /*09e0*/  BAR.SYNC.DEFER_BLOCKING 0x0 ;  /* 0x0000000000007b1d */ /* 0x017ff00000010000 */
[----:B------:R-:W-:Y:S05]  /*09f0*/  @!P0 BRA `(.L_x_1313) ;  /* 0x00000208009c8947 */ /* 0x000fea0003800000 */
.L_x_1314:
[----:B------:R-:W-:-:S08]  /*0a00*/  NOP ;  /* 0x0000000000007918 */ /* 0x000fd00000000000 */
[----:B------:R-:W0:Y:S02]  /*0a10*/  USETMAXREG.TRY_ALLOC.CTAPOOL UP0, 0xf0 ;  /* 0x000000f0000079c8 */ /* 0x000e240008000600 */
[----:B0-----:R-:W-:-:S13]  /*0a20*/  PLOP3.LUT P0, PT, PT, PT, UP0, 0x80, 0x0 ;  /* 0x000000000000781c */ /* 0x001fda0003f0f008 */
[----:B------:R-:W-:Y:S05]  /*0a30*/  @!P0 BRA `(.L_x_1314) ;  /* 0xfffffffc00f08947 */ /* 0x000fea000383ffff */
[----:B------:R-:W0:Y:S08]  /*0a40*/  S2UR UR5, SR_CgaCtaId ;  /* 0x00000000000579c3 */ /* 0x000e300000008800 */
[----:B------:R-:W-:Y:S06]  /*0a50*/  BAR.ARV 0x8, 0x120 ;  /* 0x0204800000007b1d */ /* 0x000fec0000002000 */
[----:B------:R-:W-:-:S02]  /*0a60*/  UMOV UR4, 0x400 ;  /* 0x0000040000047882 */ /* 0x000fc40000000000 */
[----:B------:R-:W-:Y:S01]  /*0a70*/  BAR.SYNC.DEFER_BLOCKING 0x5, 0x120 ;  /* 0x0144800000007b1d */ /* 0x000fe20000010000 */
[----:B0-----:R-:W-:-:S06]  /*0a80*/  ULEA UR4, UR5, UR4, 0x18 ;  /* 0x0000000405047291 */ /* 0x001fcc000f8ec03f */
[----:B------:R-:W-:Y:S01]  /*0a90*/  IMAD.U32 R18, RZ, RZ, UR4 ;  /* 0x00000004ff127e24 */ /* 0x000fe2000f8e00ff */
[----:B------:R-:W-:-:S04]  /*0aa0*/  ULDC UR4, c[0x0][0xc14] ;  /* 0x0003050000047ab9 */ /* 0x000fc80000000800 */
[----:B------:R-:W0:Y:S01]  /*0ab0*/  LDS.128 R168, [R18+0x2a8d0] ;  /* 0x02a8d00012a87984 */ /* 0x000e220000000c00 */
[----:B------:R-:W-:Y:S06]  /*0ac0*/  BAR.ARV 0x4, 0x120 ;  /* 0x0104800000007b1d */ /* 0x000fec0000002000 */
[----:B0-----:R-:W-:-:S13]  /*0ad0*/  ISETP.GE.AND P0, PT, R171, UR4, PT ;  /* 0x00000004ab007c0c */ /* 0x001fda000bf06270 */
[----:B------:R-:W-:Y:S05]  /*0ae0*/  @P0 BRA `(.L_x_1315) ;  /* 0x0000027000b00947 */ /* 0x000fea0003800000 */
[----:B------:R-:W-:Y:S01]  /*0af0*/  VIADD R188, R4, 0xffffff80 ;  /* 0xffffff8004bc7836 */ /* 0x000fe20000000000 */
[----:B------:R-:W-:Y:S01]  /*0b00*/  R2UR UR4, R18 ;  /* 0x00000000120472ca */ /* 0x000fe200000e0000 */
[----:B------:R-:W-:Y:S01]  /*0b10*/  ULOP3.LUT UR5, UR60, 0x1, URZ, 0xfc, !UPT ;  /* 0x000000013c057892 */ /* 0x000fe2000f8efc3f */
[----:B------:R-:W-:Y:S01]  /*0b20*/  IMAD.MOV.U32 R184, RZ, RZ, RZ ;  /* 0x000000ffffb87224 */ /* 0x000fe200078e00ff */
[----:B------:R-:W-:Y:S02]  /*0b30*/  CS2R R160, SRZ ;  /* 0x0000000000a07805 */ /* 0x000fe4000001ff00 */
[----:B------:R-:W-:Y:S01]  /*0b40*/  SHF.R.S32.HI R3, RZ, 0x1f, R188 ;  /* 0x0000001fff037819 */ /* 0x000fe200000114bc */
[----:B------:R-:W-:Y:S02]  /*0b50*/  IMAD.MOV.U32 R19, RZ, RZ, RZ ;  /* 0x000000ffff137224 */ /* 0x000fe400078e00ff */
[----:B------:R-:W-:Y:S01]  /*0b60*/  IMAD.MOV.U32 R167, RZ, RZ, RZ ;  /* 0x000000ffffa77224 */ /* 0x000fe200078e00ff */
[----:B------:R-:W-:-:S02]  /*0b70*/  LEA.HI R5, R3, R188, RZ, 0x7 ;  /* 0x000000bc03057211 */ /* 0x000fc400078f38ff */
[-C--:B------:R-:W-:Y:S02]  /*0b80*/  LEA.HI R0, R3, R188.reuse, RZ, 0x4 ;  /* 0x000000bc03007211 */ /* 0x080fe400078f20ff */
[----:B------:R-:W-:Y:S01]  /*0b90*/  LOP3.LUT R191, R5, 0xffffff80, RZ, 0xc0, !PT ;  /* 0xffffff8005bf7812 */ /* 0x000fe200078ec0ff */
[----:B------:R-:W-:Y:S01]  /*0ba0*/  UIADD3 UR4, UR4, 0xc400, URZ ;  /* 0x0000c40004047890 */ /* 0x000fe2000fffe03f */
[----:B------:R-:W-:Y:S02]  /*0bb0*/  SHF.R.S32.HI R7, RZ, 0x4, R0 ;  /* 0x00000004ff077819 */ /* 0x000fe40000011400 */
[----:B------:R-:W-:Y:S01]  /*0bc0*/  LEA.HI R180, R3, R188, RZ, 0x3 ;  /* 0x000000bc03b47211 */ /* 0x000fe200078f18ff */
[----:B------:R-:W-:Y:S01]  /*0bd0*/  IMAD.IADD R191, R188, 0x1, -R191 ;  /* 0x00000001bcbf7824 */ /* 0x000fe200078e0abf */
[----:B------:R-:W-:Y:S02]  /*0be0*/  LEA.HI R2, R0, R7, RZ, 0x1 ;  /* 0x0000000700027211 */ /* 0x000fe400078f08ff */
[----:B------:R-:W-:-:S02]  /*0bf0*/  SHF.R.S32.HI R200, RZ, 0x7, R5 ;  /* 0x00000007ffc87819 */ /* 0x000fc40000011405 */
[----:B------:R-:W-:Y:S02]  /*0c00*/  SHF.R.S32.HI R6, RZ, 0x1f, R191 ;  /* 0x0000001fff067819 */ /* 0x000fe400000114bf */
[----:B------:R-:W-:Y:S02]  /*0c10*/  LEA.HI R5, R5, R200, RZ, 0x1 ;  /* 0x000000c805057211 */ /* 0x000fe400078f08ff */
[CC--:B------:R-:W-:Y:S02]  /*0c20*/  LEA.HI R8, R6.reuse, R191.reuse, RZ, 0x2 ;  /* 0x000000bf06087211 */ /* 0x0c0fe400078f10ff */
[----:B------:R-:W-:Y:S02]  /*0c30*/  LEA.HI R6, R6, R191, RZ, 0x5 ;  /* 0x000000bf06067211 */ /* 0x000fe400078f28ff */
[--C-:B------:R-:W-:Y:S02]  /*0c40*/  SHF.R.S32.HI R9, RZ, 0x2, R8.reuse ;  /* 0x00000002ff097819 */ /* 0x100fe40000011408 */
[----:B------:R-:W-:-:S02]  /*0c50*/  SHF.R.S32.HI R4, RZ, 0x1f, R8 ;  /* 0x0000001fff047819 */ /* 0x000fc40000011408 */
[----:B------:R-:W-:Y:S02]  /*0c60*/  SHF.R.S32.HI R6, RZ, 0x5, R6 ;  /* 0x00000005ff067819 */ /* 0x000fe40000011406 */
[----:B------:R-:W-:Y:S02]  /*0c70*/  LEA.HI R10, R4, R9, RZ, 0x3 ;  /* 0x00000009040a7211 */ /* 0x000fe400078f18ff */
[----:B------:R-:W-:Y:S02]  /*0c80*/  LOP3.LUT R4, R2, 0x1ffffffe, RZ, 0xc0, !PT ;  /* 0x1ffffffe02047812 */ /* 0x000fe400078ec0ff */
[----:B------:R-:W-:Y:S02]  /*0c90*/  LOP3.LUT R10, R10, 0xfffffff8, RZ, 0xc0, !PT ;  /* 0xfffffff80a0a7812 */ /* 0x000fe400078ec0ff */
[----:B------:R-:W-:Y:S02]  /*0ca0*/  LEA.HI R2, R3, R188, RZ, 0x5 ;  /* 0x000000bc03027211 */ /* 0x000fe400078f28ff */
[----:B------:R-:W-:Y:S01]  /*0cb0*/  IADD3 R4, R7, -R4, RZ ;  /* 0x8000000407047210 */ /* 0x000fe20007ffe0ff */
[----:B------:R-:W-:Y:S01]  /*0cc0*/  IMAD.IADD R9, R9, 0x1, -R10 ;  /* 0x0000000109097824 */ /* 0x000fe200078e0a0a */
[----:B------:R-:W-:-:S02]  /*0cd0*/  LEA.HI R10, R3, R188, RZ, 0x2 ;  /* 0x000000bc030a7211 */ /* 0x000fc400078f10ff */
[----:B------:R-:W-:Y:S01]  /*0ce0*/  LOP3.LUT R3, R0, 0x3fffff0, RZ, 0xc0, !PT ;  /* 0x03fffff000037812 */ /* 0x000fe200078ec0ff */
[----:B------:R-:W-:Y:S01]  /*0cf0*/  IMAD R6, R6, 0x10, R9 ;  /* 0x0000001006067824 */ /* 0x000fe200078e0209 */
[----:B------:R-:W-:Y:S02]  /*0d00*/  LOP3.LUT R7, R180, 0x1ffffff8, RZ, 0xc0, !PT ;  /* 0x1ffffff8b4077812 */ /* 0x000fe400078ec0ff */
[----:B------:R-:W-:Y:S01]  /*0d10*/  LOP3.LUT R11, R10, 0xfffffffc, RZ, 0xc0, !PT ;  /* 0xfffffffc0a0b7812 */ /* 0x000fe200078ec0ff */
[C---:B------:R-:W-:Y:S01]  /*0d20*/  IMAD.IADD R3, R188.reuse, 0x1, -R3 ;  /* 0x00000001bc037824 */ /* 0x040fe200078e0a03 */
[--C-:B------:R-:W-:Y:S01]  /*0d30*/  SHF.R.S32.HI R162, RZ, 0x2, R10.reuse ;  /* 0x00000002ffa27819 */ /* 0x100fe2000001140a */
[C---:B------:R-:W-:Y:S01]  /*0d40*/  IMAD.IADD R7, R188.reuse, 0x1, -R7 ;  /* 0x00000001bc077824 */ /* 0x040fe200078e0a07 */
[----:B------:R-:W-:Y:S02]  /*0d50*/  SHF.R.S32.HI R13, RZ, 0x1f, R10 ;  /* 0x0000001fff0d7819 */ /* 0x000fe4000001140a */
[----:B------:R-:W-:Y:S01]  /*0d60*/  IADD3 R188, R188, -R11, RZ ;  /* 0x8000000bbcbc7210 */ /* 0x000fe20007ffe0ff */
[----:B------:R-:W-:Y:S01]  /*0d70*/  VIADD R185, R162, 0x40 ;  /* 0x00000040a2b97836 */ /* 0x000fe20000000000 */
[----:B------:R-:W-:Y:S01]  /*0d80*/  LEA.HI R13, R13, R162, RZ, 0x3 ;  /* 0x000000a20d0d7211 */ /* 0x000fe200078f18ff */
[----:B------:R-:W-:Y:S01]  /*0d90*/  IMAD.SHL.U32 R178, R7, 0x8, RZ ;  /* 0x0000000807b27824 */ /* 0x000fe200078e00ff */
[C---:B------:R-:W-:Y:S01]  /*0da0*/  SHF.L.U32 R22, R188.reuse, 0x3, RZ ;  /* 0x00000003bc167819 */ /* 0x040fe200000006ff */
[----:B------:R-:W-:Y:S01]  /*0db0*/  IMAD.SHL.U32 R172, R185, 0x40, RZ ;  /* 0x00000040b9ac7824 */ /* 0x000fe200078e00ff */
[----:B------:R-:W-:Y:S01]  /*0dc0*/  LOP3.LUT R13, R13, 0xfffffff8, RZ, 0xc0, !PT ;  /* 0xfffffff80d0d7812 */ /* 0x000fe200078ec0ff */
[----:B------:R-:W-:Y:S01]  /*0dd0*/  IMAD.SHL.U32 R16, R188, 0x4, RZ ;  /* 0x00000004bc107824 */ /* 0x000fe200078e00ff */
[----:B------:R-:W-:Y:S01]  /*0de0*/  SHF.R.S32.HI R2, RZ, 0x5, R2 ;  /* 0x00000005ff027819 */ /* 0x000fe20000011402 */
[----:B------:R-:W-:Y:S01]  /*0df0*/  VIADD R165, R22, 0x20 ;  /* 0x0000002016a57836 */ /* 0x000fe20000000000 */
[----:B------:R-:W-:Y:S01]  /*0e00*/  SHF.R.S32.HI R0, RZ, 0x1f, R185 ;  /* 0x0000001fff007819 */ /* 0x000fe200000114b9 */
[----:B------:R-:W-:Y:S01]  /*0e10*/  IMAD.IADD R190, R162, 0x1, -R13 ;  /* 0x00000001a2be7824 */ /* 0x000fe200078e0a0d */
[----:B------:R-:W-:Y:S01]  /*0e20*/  LOP3.LUT R172, R172, 0x1c0, RZ, 0xc0, !PT ;  /* 0x000001c0acac7812 */ /* 0x000fe200078ec0ff */
[----:B------:R-:W-:Y:S01]  /*0e30*/  IMAD R3, R2, 0x10, R3 ;  /* 0x0000001002037824 */ /* 0x000fe200078e0203 */
[----:B------:R-:W-:Y:S01]  /*0e40*/  LEA.HI R0, R0, R185, RZ, 0x3 ;  /* 0x000000b900007211 */ /* 0x000fe200078f18ff */
[----:B------:R-:W-:Y:S01]  /*0e50*/  IMAD.SHL.U32 R176, R2, 0x200, RZ ;  /* 0x0000020002b07824 */ /* 0x000fe200078e00ff */
[----:B------:R-:W-:Y:S01]  /*0e60*/  SHF.R.S32.HI R2, RZ, 0x1f, R165 ;  /* 0x0000001fff027819 */ /* 0x000fe200000114a5 */
[----:B------:R-:W-:Y:S01]  /*0e70*/  IMAD R201, R3, 0x8, R4 ;  /* 0x0000000803c97824 */ /* 0x000fe200078e0204 */
[----:B------:R-:W-:Y:S01]  /*0e80*/  SHF.L.U32 R174, R190, 0x6, RZ ;  /* 0x00000006beae7819 */ /* 0x000fe200000006ff */
[----:B------:R-:W-:Y:S01]  /*0e90*/  IMAD.SHL.U32 R0, R0, 0x40, RZ ;  /* 0x0000004000007824 */ /* 0x000fe200078e00ff */
[-C--:B------:R-:W-:Y:S01]  /*0ea0*/  LEA.HI R3, R2, R165.reuse, RZ, 0x6 ;  /* 0x000000a502037211 */ /* 0x080fe200078f30ff */
[----:B------:R-:W-:Y:S01]  /*0eb0*/  VIADD R166, R22, 0x40 ;  /* 0x0000004016a67836 */ /* 0x000fe20000000000 */
[----:B------:R-:W-:Y:S01]  /*0ec0*/  LOP3.LUT R174, R174, 0x1c0, RZ, 0xc0, !PT ;  /* 0x000001c0aeae7812 */ /* 0x000fe200078ec0ff */
[----:B------:R-:W-:Y:S01]  /*0ed0*/  IMAD.SHL.U32 R201, R201, 0x8, RZ ;  /* 0x00000008c9c97824 */ /* 0x000fe200078e00ff */
[----:B------:R-:W-:Y:S01]  /*0ee0*/  LEA.HI R189, R2, R165, RZ, 0x3 ;  /* 0x000000a502bd7211 */ /* 0x000fe200078f18ff */
[----:B------:R-:W-:Y:S01]  /*0ef0*/  IMAD.SHL.U32 R3, R3, 0x80, RZ ;  /* 0x0000008003037824 */ /* 0x000fe200078e00ff */
[----:B------:R-:W-:-:S02]  /*0f00*/  SHF.R.U32.HI R199, RZ, 0x3, R172 ;  /* 0x00000003ffc77819 */ /* 0x000fc400000116ac */
[----:B------:R-:W-:Y:S02]  /*0f10*/  SHF.R.U32.HI R175, RZ, 0x3, R174 ;  /* 0x00000003ffaf7819 */ /* 0x000fe400000116ae */
[--C-:B------:R-:W-:Y:S02]  /*0f20*/  LOP3.LUT R2, R174, 0x38, R189.reuse, 0xf8, !PT ;  /* 0x00000038ae027812 */ /* 0x100fe400078ef8bd */
[----:B------:R-:W-:Y:S02]  /*0f30*/  LOP3.LUT R4, R172, 0x38, R189, 0xf8, !PT ;  /* 0x00000038ac047812 */ /* 0x000fe400078ef8bd */
[----:B------:R-:W-:Y:S02]  /*0f40*/  LOP3.LUT R177, R0, 0xfffffe00, RZ, 0xc0, !PT ;  /* 0xfffffe0000b17812 */ /* 0x000fe400078ec0ff */
[----:B------:R-:W-:Y:S02]  /*0f50*/  LOP3.LUT R3, R3, 0xffffe000, RZ, 0xc0, !PT ;  /* 0xffffe00003037812 */ /* 0x000fe400078ec0ff */
[----:B------:R-:W-:-:S02]  /*0f60*/  LOP3.LUT R2, R2, R175, RZ, 0x3c, !PT ;  /* 0x000000af02027212 */ /* 0x000fc400078e3cff */
[----:B------:R-:W-:Y:S02]  /*0f70*/  LOP3.LUT R4, R4, R199, RZ, 0x3c, !PT ;  /* 0x000000c704047212 */ /* 0x000fe400078e3cff */
[----:B------:R-:W-:Y:S02]  /*0f80*/  SHF.R.S32.HI R9, RZ, 0x1f, R166 ;  /* 0x0000001fff097819 */ /* 0x000fe400000114a6 */
[-C--:B------:R-:W-:Y:S02]  /*0f90*/  IADD3 R2, R2, R3.reuse, R176 ;  /* 0x0000000302027210 */ /* 0x080fe40007ffe0b0 */
[----:B------:R-:W-:Y:S02]  /*0fa0*/  IADD3 R4, R4, R3, R177 ;  /* 0x0000000304047210 */ /* 0x000fe40007ffe0b1 */
[----:B------:R-:W-:Y:S02]  /*0fb0*/  LEA.HI R11, R9, R166, RZ, 0x3 ;  /* 0x000000a6090b7211 */ /* 0x000fe400078f18ff */
[----:B------:R-:W-:-:S02]  /*0fc0*/  MOV R3, UR4 ;  /* 0x0000000400037c02 */ /* 0x000fc40008000f00 */
[----:B------:R-:W-:Y:S02]  /*0fd0*/  LEA.HI R9, R9, R166, RZ, 0x6 ;  /* 0x000000a609097211 */ /* 0x000fe400078f30ff */
[--C-:B------:R-:W-:Y:S01]  /*0fe0*/  LOP3.LUT R0, R174, 0x38, R11.reuse, 0xf8, !PT ;  /* 0x00000038ae007812 */ /* 0x100fe200078ef80b */
[----:B------:R0:W-:Y:S01]  /*0ff0*/  STL [R1+0x40], R3 ;  /* 0x0000400301007387 */ /* 0x0001e20000100800 */
[----:B------:R-:W-:Y:S01]  /*1000*/  LOP3.LUT R10, R172, 0x38, R11, 0xf8, !PT ;  /* 0x00000038ac0a7812 */ /* 0x000fe200078ef80b */
[----:B------:R-:W-:Y:S01]  /*1010*/  IMAD.SHL.U32 R9, R9, 0x80, RZ ;  /* 0x0000008009097824 */ /* 0x000fe200078e00ff */
[----:B------:R-:W-:Y:S02]  /*1020*/  LOP3.LUT R0, R0, R175, RZ, 0x3c, !PT ;  /* 0x000000af00007212 */ /* 0x000fe400078e3cff */
[----:B------:R-:W-:Y:S02]  /*1030*/  LOP3.LUT R5, R5, 0x3fffffe, RZ, 0xc0, !PT ;  /* 0x03fffffe05057812 */ /* 0x000fe400078ec0ff */
[----:B------:R-:W-:-:S02]  /*1040*/  LOP3.LUT R9, R9, 0xffffe000, RZ, 0xc0, !PT ;  /* 0xffffe00009097812 */ /* 0x000fc400078ec0ff */
[----:B------:R-:W-:Y:S01]  /*1050*/  LOP3.LUT R10, R10, R199, RZ, 0x3c, !PT ;  /* 0x000000c70a0a7212 */ /* 0x000fe200078e3cff */
[----:B------:R-:W-:Y:S01]  /*1060*/  IMAD.IADD R5, R200, 0x1, -R5 ;  /* 0x00000001c8057824 */ /* 0x000fe200078e0a05 */
[-C--:B------:R-:W-:Y:S01]  /*1070*/  IADD3 R195, R0, R9.reuse, R176 ;  /* 0x0000000900c37210 */ /* 0x080fe20007ffe0b0 */
[----:B------:R-:W-:Y:S01]  /*1080*/  IMAD.U32 R0, RZ, RZ, UR5 ;  /* 0x00000005ff007e24 */ /* 0x000fe2000f8e00ff */
[----:B------:R-:W-:Y:S02]  /*1090*/  LOP3.LUT R0, R172, 0x38, R22, 0xf8, !PT ;  /* 0x00000038ac007812 */ /* 0x000fe400078ef816 */
[----:B------:R-:W-:Y:S02]  /*10a0*/  LOP3.LUT R8, R8, 0x7ffffffc, RZ, 0xc0, !PT ;  /* 0x7ffffffc08087812 */ /* 0x000fe400078ec0ff */
[----:B------:R-:W-:Y:S02]  /*10b0*/  IADD3 R10, R10, R9, R177 ;  /* 0x000000090a0a7210 */ /* 0x000fe40007ffe0b1 */
[----:B------:R-:W-:Y:S01]  /*10c0*/  LOP3.LUT R0, R177, R0, R199, 0xf6, !PT ;  /* 0x00000000b1007212 */ /* 0x000fe200078ef6c7 */
[----:B------:R-:W-:Y:S01]  /*10d0*/  IMAD.IADD R173, R191, 0x1, -R8 ;  /* 0x00000001bfad7824 */ /* 0x000fe200078e0a08 */
[----:B------:R-:W-:-:S02]  /*10e0*/  LEA R179, R5, R6, 0x6 ;  /* 0x0000000605b37211 */ /* 0x000fc400078e30ff */
[----:B------:R-:W-:Y:S02]  /*10f0*/  SHF.R.S32.HI R180, RZ, 0x3, R180 ;  /* 0x00000003ffb47819 */ /* 0x000fe400000114b4 */
[----:B------:R-:W-:Y:S02]  /*1100*/  SHF.R.S32.HI R186, RZ, 0x1f, R162 ;  /* 0x0000001fffba7819 */ /* 0x000fe400000114a2 */
[----:B------:R-:W-:Y:S02]  /*1110*/  SHF.R.S32.HI R189, RZ, 0x3, R189 ;  /* 0x00000003ffbd7819 */ /* 0x000fe400000114bd */
[----:B------:R-:W-:Y:S02]  /*1120*/  SHF.R.S32.HI R196, RZ, 0x3, R11 ;  /* 0x00000003ffc47819 */ /* 0x000fe4000001140b */
[----:B------:R-:W-:Y:S02]  /*1130*/  LEA R197, R0, UR4, 0x1 ;  /* 0x0000000400c57c11 */ /* 0x000fe4000f8e08ff */
[----:B------:R-:W-:-:S02]  /*1140*/  LEA R198, R2, UR4, 0x1 ;  /* 0x0000000402c67c11 */ /* 0x000fc4000f8e08ff */
[----:B------:R-:W-:Y:S02]  /*1150*/  LEA R194, R4, UR4, 0x1 ;  /* 0x0000000404c27c11 */ /* 0x000fe4000f8e08ff */
[----:B------:R-:W-:Y:S02]  /*1160*/  LEA R195, R195, UR4, 0x1 ;  /* 0x00000004c3c37c11 */ /* 0x000fe4000f8e08ff */
[----:B0-----:R-:W-:-:S07]  /*1170*/  LEA R193, R10, UR4, 0x1 ;  /* 0x000000040ac17c11 */ /* 0x001fce000f8e08ff */
.L_x_1613:
[----:B------:R-:W-:Y:S01]  /*1180*/  ULDC.64 UR4, c[0x0][0xa28] ;  /* 0x00028a0000047ab9 */ /* 0x000fe20000000a00 */
[----:B0----5:R-:W0:Y:S01]  /*1190*/  LDC.64 R4, c[0x0][0xa08] ;  /* 0x00028200ff047b82 */ /* 0x021e220000000a00 */
[----:B------:R-:W-:Y:S01]  /*11a0*/  ISETP.NE.U32.AND P0, PT, RZ, UR4, PT ;  /* 0x00000004ff007c0c */ /* 0x000fe2000bf05070 */
[----:B--2---:R-:W-:Y:S01]  /*11b0*/  IMAD.MOV.U32 R26, RZ, RZ, RZ ;  /* 0x000000ffff1a7224 */ /* 0x004fe200078e00ff */
[----:B------:R-:W-:Y:S01]  /*11c0*/  MOV R0, RZ ;  /* 0x000000ff00007202 */ /* 0x000fe20000000f00 */
[----:B------:R-:W-:Y:S01]  /*11d0*/  ULDC.64 UR6, c[0x0][0x208] ;  /* 0x0000820000067ab9 */ /* 0x000fe20000000a00 */
[----:B------:R-:W-:Y:S01]  /*11e0*/  ISETP.NE.AND.EX P0, PT, RZ, UR5, PT, P0 ;  /* 0x00000005ff007c0c */ /* 0x000fe2000bf05300 */
[----:B------:R-:W-:Y:S02]  /*11f0*/  ULDC.64 UR4, c[0x0][0xa18] ;  /* 0x0002860000047ab9 */ /* 0x000fe40000000a00 */
[----:B------:R-:W-:-:S04]  /*1200*/  ISETP.NE.U32.AND P1, PT, RZ, UR4, PT ;  /* 0x00000004ff007c0c */ /* 0x000fc8000bf25070 */
[----:B------:R-:W-:Y:S01]  /*1210*/  ISETP.NE.AND.EX P1, PT, RZ, UR5, PT, P1 ;  /* 0x00000005ff007c0c */ /* 0x000fe2000bf25310 */
[----:B------:R-:W-:Y:S02]  /*1220*/  ULDC.64 UR4, c[0x0][0xa08] ;  /* 0x0002820000047ab9 */ /* 0x000fe40000000a00 */
[----:B------:R-:W-:-:S03]  /*1230*/  ISETP.NE.U32.AND P3, PT, RZ, UR4, PT ;  /* 0x00000004ff007c0c */ /* 0x000fc6000bf65070 */
[----:B------:R-:W1:Y:S01]  /*1240*/  @P0 LDC.64 R2, c[0x0][0xa28] ;  /* 0x00028a00ff020b82 */ /* 0x000e620000000a00 */
[----:B------:R-:W-:Y:S01]  /*1250*/  ISETP.NE.AND.EX P3, PT, RZ, UR5, PT, P3 ;  /* 0x00000005ff007c0c */ /* 0x000fe2000bf65330 */
[----:B0--34-:R-:W-:-:S06]  /*1260*/  IMAD.WIDE R8, R171, 0x4, R4 ;  /* 0x00000004ab087825 */ /* 0x019fcc00078e0204 */
[----:B------:R-:W0:Y:S01]  /*1270*/  @P1 LDC.64 R6, c[0x0][0xa18] ;  /* 0x00028600ff061b82 */ /* 0x000e220000000a00 */
[----:B------:R-:W-:Y:S02]  /*1280*/  ULDC UR4, c[0x0][0x288] ;  /* 0x0000a20000047ab9 */ /* 0x000fe40000000800 */
[----:B------:R-:W-:Y:S01]  /*1290*/  IMAD.U32 R164, RZ, RZ, UR4 ;  /* 0x00000004ffa47e24 */ /* 0x000fe2000f8e00ff */
[----:B------:R-:W-:Y:S02]  /*12a0*/  ULDC.64 UR4, c[0x0][0x3f8] ;  /* 0x0000fe0000047ab9 */ /* 0x000fe40000000a00 */
[----:B------:R-:W-:Y:S01]  /*12b0*/  UISETP.NE.U32.AND UP0, UPT, UR4, URZ, UPT ;  /* 0x0000003f0400728c */ /* 0x000fe2000bf05070 */
[----:B------:R2:W5:Y:S03]  /*12c0*/  @P3 LDG.E R26, desc[UR6][R8.64] ;  /* 0x00000006081a3981 */ /* 0x000566000c1e1900 */
[----:B------:R-:W-:-:S03]  /*12d0*/  UISETP.NE.AND.EX UP0, UPT, UR5, URZ, UPT, UP0 ;  /* 0x0000003f0500728c */ /* 0x000fc6000bf05300 */
[----:B------:R-:W-:Y:S01]  /*12e0*/  ULDC.64 UR4, c[0x0][0xa20] ;  /* 0x0002880000047ab9 */ /* 0x000fe20000000a00 */
[----:B-1----:R-:W-:Y:S01]  /*12f0*/  @P0 IMAD.WIDE R2, R171, 0x4, R2 ;  /* 0x00000004ab020825 */ /* 0x002fe200078e0202 */
[----:B------:R-:W-:-:S04]  /*1300*/  ISETP.NE.U32.AND P2, PT, RZ, UR4, PT ;  /* 0x00000004ff007c0c */ /* 0x000fc8000bf45070 */
[----:B------:R2:W5:Y:S01]  /*1310*/  @P0 LDG.E R0, desc[UR6][R2.64] ;  /* 0x0000000602000981 */ /* 0x000562000c1e1900 */
[----:B0-----:R-:W-:-:S05]  /*1320*/  @P1 IMAD.WIDE R4, R171, 0x4, R6 ;  /* 0x00000004ab041825 */ /* 0x001fca00078e0206 */
[----:B------:R2:W5:Y:S01]  /*1330*/  @P1 LDG.E R164, desc[UR6][R4.64] ;  /* 0x0000000604a41981 */ /* 0x000562000c1e1900 */
[----:B------:R-:W-:Y:S02]  /*1340*/  ULDC UR6, c[0x0][0x404] ;  /* 0x0001010000067ab9 */ /* 0x000fe40000000800 */
[----:B------:R-:W-:Y:S01]  /*1350*/  USEL UR4, UR6, 0x1, UP0 ;  /* 0x0000000106047887 */ /* 0x000fe20008000000 */
[----:B------:R-:W-:Y:S02]  /*1360*/  ISETP.NE.AND.EX P2, PT, RZ, UR5, PT, P2 ;  /* 0x00000005ff007c0c */ /* 0x000fe4000bf45320 */
[----:B------:R-:W-:Y:S01]  /*1370*/  ULDC UR6, c[0x0][0x2e0] ;  /* 0x0000b80000067ab9 */ /* 0x000fe20000000800 */
[----:B------:R-:W-:Y:S01]  /*1380*/  ULDC UR7, c[0x0][0x338] ;  /* 0x0000ce0000077ab9 */ /* 0x000fe20000000800 */
[----:B------:R-:W-:Y:S01]  /*1390*/  UIMAD UR6, UR4, UR6, URZ ;  /* 0x00000006040672a4 */ /* 0x000fe2000f8e023f */
[----:B------:R-:W-:Y:S01]  /*13a0*/  IMAD.MOV.U32 R187, RZ, RZ, R169 ;  /* 0x000000ffffbb7224 */ /* 0x000fe200078e00a9 */
[----:B------:R-:W-:Y:S01]  /*13b0*/  MOV R183, R171 ;  /* 0x000000ab00b77202 */ /* 0x000fe20000000f00 */
[----:B------:R-:W-:Y:S01]  /*13c0*/  IMAD.MOV.U32 R182, RZ, RZ, R170 ;  /* 0x000000ffffb67224 */ /* 0x000fe200078e00aa */
[----:B--2---:R-:W-:Y:S08]  /*13d0*/  @P1 BRA `(.L_x_1316) ;  /* 0x0000000000281947 */ /* 0x004ff00003800000 */
[----:B------:R-:W-:Y:S02]  /*13e0*/  ULDC.64 UR4, c[0x0][0xa00] ;  /* 0x0002800000047ab9 */ /* 0x000fe40000000a00 */
[----:B------:R-:W-:-:S04]  /*13f0*/  ISETP.NE.U32.AND P0, PT, RZ, UR4, PT ;  /* 0x00000004ff007c0c */ /* 0x000fc8000bf05070 */
[----:B------:R-:W-:-:S13]  /*1400*/  ISETP.NE.AND.EX P0, PT, RZ, UR5, PT, P0 ;  /* 0x00000005ff007c0c */ /* 0x000fda000bf05300 */
[----:B------:R-:W-:Y:S05]  /*1410*/  @!P0 BRA `(.L_x_1316) ;  /* 0x0000000000188947 */ /* 0x000fea0003800000 */
[----:B------:R-:W0:Y:S01]  /*1420*/  LDC.64 R2, c[0x0][0xa00] ;  /* 0x00028000ff027b82 */ /* 0x000e220000000a00 */
[----:B------:R-:W-:Y:S01]  /*1430*/  ULDC.64 UR4, c[0x0][0x208] ;  /* 0x0000820000047ab9 */ /* 0x000fe20000000a00 */
[----:B0-----:R-:W-:-:S05]  /*1440*/  IMAD.WIDE R2, R171, 0x4, R2 ;  /* 0x00000004ab027825 */ /* 0x001fca00078e0202 */
[----:B-----5:R-:W2:Y:S04]  /*1450*/  LDG.E R164, desc[UR4][R2.64] ;  /* 0x0000000402a47981 */ /* 0x020ea8000c1e1900 */
[----:B------:R-:W2:Y:S02]  /*1460*/  LDG.E R5, desc[UR4][R2.64+0x4] ;  /* 0x0000040402057981 */ /* 0x000ea4000c1e1900 */
[----:B--2---:R-:W-:-:S07]  /*1470*/  IMAD.IADD R164, R5, 0x1, -R164 ;  /* 0x0000000105a47824 */ /* 0x004fce00078e0aa4 */
.L_x_1316:
[----:B------:R-:W-:Y:S02]  /*1480*/  IMAD.U32 R2, RZ, RZ, UR7 ;  /* 0x00000007ff027e24 */ /* 0x000fe4000f8e00ff */
[----:B------:R-:W-:Y:S01]  /*1490*/  IMAD.U32 R25, RZ, RZ, UR6 ;  /* 0x00000006ff197e24 */ /* 0x000fe2000f8e00ff */
[----:B------:R-:W-:Y:S06]  /*14a0*/  @!P2 BRA `(.L_x_1317) ;  /* 0x000000000014a947 */ /* 0x000fec0003800000 */
[----:B------:R-:W0:Y:S01]  /*14b0*/  LDC.64 R4, c[0x0][0xa20] ;  /* 0x00028800ff047b82 */ /* 0x000e220000000a00 */
[----:B------:R-:W-:Y:S01]  /*14c0*/  ULDC.64 UR4, c[0x0][0x208] ;  /* 0x0000820000047ab9 */ /* 0x000fe20000000a00 */
[----:B0-----:R-:W-:-:S05]  /*14d0*/  IMAD.WIDE R4, R171, 0x4, R4 ;  /* 0x00000004ab047825 */ /* 0x001fca00078e0204 */
[----:B------:R0:W5:Y:S01]  /*14e0*/  LDG.E R25, desc[UR4][R4.64] ;  /* 0x0000000404197981 */ /* 0x000162000c1e1900 */
[----:B------:R-:W-:Y:S05]  /*14f0*/  BRA `(.L_x_1318) ;  /* 0x0000000000147947 */ /* 0x000fea0003800000 */
.L_x_1317:
[----:B------:R-:W-:Y:S05]  /*1500*/  @!P3 BRA `(.L_x_1318) ;  /* 0x000000000010b947 */ /* 0x000fea0003800000 */
[----:B------:R-:W-:Y:S02]  /*1510*/  ULDC.64 UR4, c[0x0][0x208] ;  /* 0x0000820000047ab9 */ /* 0x000fe40000000a00 */
[----:B------:R-:W2:Y:S04]  /*1520*/  LDG.E R4, desc[UR4][R8.64] ;  /* 0x0000000408047981 */ /* 0x000ea8000c1e1900 */
[----:B------:R-:W2:Y:S02]  /*1530*/  LDG.E R25, desc[UR4][R8.64+0x4] ;  /* 0x0000040408197981 */ /* 0x000ea4000c1e1900 */
[----:B--2---:R-:W-:-:S07]  /*1540*/  IMAD.IADD R25, R25, 0x1, -R4 ;  /* 0x0000000119197824 */ /* 0x004fce00078e0a04 */
.L_x_1318:
[----:B------:R-:W-:Y:S01]  /*1550*/  ULDC.64 UR4, c[0x0][0xa10] ;  /* 0x0002840000047ab9 */ /* 0x000fe20000000a00 */
[----:B------:R-:W-:Y:S01]  /*1560*/  ULDC.64 UR6, c[0x0][0x208] ;  /* 0x0000820000067ab9 */ /* 0x000fe20000000a00 */
[----:B------:R-:W-:Y:S01]  /*1570*/  ISETP.NE.U32.AND P0, PT, RZ, UR4, PT ;  /* 0x00000004ff007c0c */ /* 0x000fe2000bf05070 */
[----:B------:R-:W1:Y:S03]  /*1580*/  LDC.64 R10, c[0x0][0x9e0] ;  /* 0x00027800ff0a7b82 */ /* 0x000e660000000a00 */
[----:B------:R-:W-:Y:S01]  /*1590*/  ISETP.NE.AND.EX P0, PT, RZ, UR5, PT, P0 ;  /* 0x00000005ff007c0c */ /* 0x000fe2000bf05300 */
[----:B------:R-:W-:Y:S02]  /*15a0*/  ULDC.64 UR4, c[0x0][0xa30] ;  /* 0x00028c0000047ab9 */ /* 0x000fe40000000a00 */
[----:B------:R-:W-:-:S04]  /*15b0*/  ISETP.NE.U32.AND P1, PT, RZ, UR4, PT ;  /* 0x00000004ff007c0c */ /* 0x000fc8000bf25070 */
[----:B------:R-:W-:-:S06]  /*15c0*/  ISETP.NE.AND.EX P1, PT, RZ, UR5, PT, P1 ;  /* 0x00000005ff007c0c */ /* 0x000fcc000bf25310 */
[----:B0-----:R-:W0:Y:S08]  /*15d0*/  @P0 LDC.64 R4, c[0x0][0xa10] ;  /* 0x00028400ff040b82 */ /* 0x001e300000000a00 */
[----:B------:R-:W2:Y:S01]  /*15e0*/  @P1 LDC.64 R6, c[0x0][0xa30] ;  /* 0x00028c00ff061b82 */ /* 0x000ea20000000a00 */
[----:B0-----:R-:W-:-:S05]  /*15f0*/  @P0 IMAD.WIDE R4, R171, 0x4, R4 ;  /* 0x00000004ab040825 */ /* 0x001fca00078e0204 */
[----:B------:R-:W3:Y:S04]  /*1600*/  @P0 LDG.E R3, desc[UR6][R4.64] ;  /* 0x0000000604030981 */ /* 0x000ee8000c1e1900 */
[----:B------:R-:W3:Y:S01]  /*1610*/  @P0 LDG.E R8, desc[UR6][R4.64+0x4] ;  /* 0x0000040604080981 */ /* 0x000ee2000c1e1900 */
[----:B-----5:R-:W-:Y:S01]  /*1620*/  MOV R147, R25 ;  /* 0x0000001900937202 */ /* 0x020fe20000000f00 */
[----:B------:R-:W-:Y:S02]  /*1630*/  IMAD.IADD R9, R25, 0x1, -R0 ;  /* 0x0000000119097824 */ /* 0x000fe400078e0a00 */
[----:B--2---:R-:W-:-:S05]  /*1640*/  @P1 IMAD.WIDE R6, R171, 0x4, R6 ;  /* 0x00000004ab061825 */ /* 0x004fca00078e0206 */
[----:B------:R0:W5:Y:S01]  /*1650*/  @P1 LDG.E R147, desc[UR6][R6.64] ;  /* 0x0000000606931981 */ /* 0x000162000c1e1900 */
[----:B-1----:R-:W-:Y:S02]  /*1660*/  ISETP.GE.AND P1, PT, R11, 0x1, PT ;  /* 0x000000010b00780c */ /* 0x002fe40003f26270 */
[----:B------:R-:W-:Y:S01]  /*1670*/  LEA R149, R169, 0x80, 0x7 ;  /* 0x00000080a9957811 */ /* 0x000fe200078e38ff */
[----:B---3--:R-:W-:-:S04]  /*1680*/  @P0 IMAD.IADD R2, R8, 0x1, -R3 ;  /* 0x0000000108020824 */ /* 0x008fc800078e0a03 */
[----:B------:R-:W-:-:S04]  /*1690*/  IMAD.IADD R163, R9, 0x1, R2 ;  /* 0x0000000109a37824 */ /* 0x000fc800078e0202 */
[C---:B------:R-:W-:Y:S01]  /*16a0*/  VIADD R0, R163.reuse, 0x5f ;  /* 0x0000005fa3007836 */ /* 0x040fe20000000000 */
[----:B------:R-:W-:-:S03]  /*16b0*/  IADD3 R149, R163, R149, -R164 ;  /* 0x00000095a3957210 */ /* 0x000fc60007ffe8a4 */
[----:B------:R-:W-:-:S05]  /*16c0*/  IMAD.HI R0, R0, 0x2aaaaaab, RZ ;  /* 0x2aaaaaab00007827 */ /* 0x000fca00078e02ff */
[----:B------:R-:W-:-:S04]  /*16d0*/  SHF.R.U32.HI R153, RZ, 0x1f, R0 ;  /* 0x0000001fff997819 */ /* 0x000fc80000011600 */
[----:B------:R-:W-:Y:S02]  /*16e0*/  LEA.HI.SX32 R153, R0, R153, 0x1c ;  /* 0x0000009900997211 */ /* 0x000fe400078fe2ff */
[----:B------:R-:W-:Y:S01]  /*16f0*/  IADD3 R0, R149, R10, RZ ;  /* 0x0000000a95007210 */ /* 0x000fe20007ffe0ff */
[----:B0-----:R-:W-:Y:S06]  /*1700*/  @!P1 BRA `(.L_x_1319) ;  /* 0x0000000000489947 */ /* 0x001fec0003800000 */
[C---:B------:R-:W-:Y:S01]  /*1710*/  ISETP.GT.AND P0, PT, R149.reuse, RZ, PT ;  /* 0x000000ff9500720c */ /* 0x040fe20003f04270 */
[----:B------:R-:W-:Y:S01]  /*1720*/  BSSY B0, `(.L_x_1320) ;  /* 0x000000e000007945 */ /* 0x000fe20003800000 */
[----:B------:R-:W-:-:S11]  /*1730*/  VIADD R3, R149, 0xffffffff ;  /* 0xffffffff95037836 */ /* 0x000fd60000000000 */
        /* <DEDUP_REMOVED lines=8> */
.L_x_1321:
[----:B------:R-:W-:-:S13]  /*17c0*/  ISETP.NE.AND P0, PT, R11, 0x1, PT ;  /* 0x000000010b00780c */ /* 0x000fda0003f05270 */
[----:B------:R-:W0:Y:S02]  /*17d0*/  @P0 LDC.64 R4, c[0x0][0x9e8] ;  /* 0x00027a00ff040b82 */ /* 0x000e240000000a00 */
[----:B0-----:R-:W-:-:S05]  /*17e0*/  @P0 IMAD.HI.U32 R4, R3, R4, RZ ;  /* 0x0000000403040227 */ /* 0x001fca00078e00ff */
[----:B------:R-:W-:-:S07]  /*17f0*/  @P0 SHF.R.U32.HI R3, RZ, R5, R4 ;  /* 0x00000005ff030219 */ /* 0x000fce0000011604 */
.L_x_1322:
[----:B------:R-:W-:Y:S05]  /*1800*/  BSYNC B0 ;  /* 0x0000000000007941 */ /* 0x000fea0003800000 */
.L_x_1320:
[----:B------:R-:W-:-:S05]  /*1810*/  IMAD R3, R3, R11, R11 ;  /* 0x0000000b03037224 */ /* 0x000fca00078e020b */
[----:B------:R-:W-:-:S07]  /*1820*/  VIMNMX R0, R0, R3, PT ;  /* 0x0000000300007248 */ /* 0x000fce0003fe0100 */
.L_x_1319:
[----:B------:R-:W-:Y:S01]  /*1830*/  IMAD R148, R169, 0x80, -R164 ;  /* 0x00000080a9947824 */ /* 0x000fe200078e0aa4 */
[----:B------:R-:W-:-:S03]  /*1840*/  ULDC UR4, c[0x0][0x9dc] ;  /* 0x0002770000047ab9 */ /* 0x000fc60000000800 */
[----:B------:R-:W-:-:S05]  /*1850*/  IMAD.IADD R148, R163, 0x1, R148 ;  /* 0x00000001a3947824 */ /* 0x000fca00078e0294 */
[----:B------:R-:W-:Y:S01]  /*1860*/  IADD3 R3, R148, -UR4, RZ ;  /* 0x8000000494037c10 */ /* 0x000fe2000fffe0ff */
[----:B------:R-:W-:Y:S06]  /*1870*/  @!P1 BRA `(.L_x_1323) ;  /* 0x0000000000489947 */ /* 0x000fec0003800000 */
[----:B------:R-:W-:Y:S01]  /*1880*/  ISETP.GT.AND P0, PT, R148, -0x1, PT ;  /* 0xffffffff9400780c */ /* 0x000fe20003f04270 */
[----:B------:R-:W-:-:S12]  /*1890*/  BSSY B0, `(.L_x_1324) ;  /* 0x000000e000007945 */ /* 0x000fd80003800000 */
        /* <DEDUP_REMOVED lines=8> */
.L_x_1325:
[----:B------:R-:W-:Y:S01]  /*1920*/  ISETP.NE.AND P0, PT, R11, 0x1, PT ;  /* 0x000000010b00780c */ /* 0x000fe20003f05270 */
[----:B------:R-:W-:-:S12]  /*1930*/  IMAD.MOV.U32 R4, RZ, RZ, R148 ;  /* 0x000000ffff047224 */ /* 0x000fd800078e0094 */
[----:B------:R-:W0:Y:S02]  /*1940*/  @P0 LDC.64 R6, c[0x0][0x9e8] ;  /* 0x00027a00ff060b82 */ /* 0x000e240000000a00 */
[----:B0-----:R-:W-:-:S05]  /*1950*/  @P0 IMAD.HI.U32 R6, R148, R6, RZ ;  /* 0x0000000694060227 */ /* 0x001fca00078e00ff */
[----:B------:R-:W-:-:S07]  /*1960*/  @P0 SHF.R.U32.HI R4, RZ, R7, R6 ;  /* 0x00000007ff040219 */ /* 0x000fce0000011606 */
.L_x_1326:
[----:B------:R-:W-:Y:S05]  /*1970*/  BSYNC B0 ;  /* 0x0000000000007941 */ /* 0x000fea0003800000 */
.L_x_1324:
[----:B------:R-:W-:-:S05]  /*1980*/  IMAD R4, R4, R11, RZ ;  /* 0x0000000b04047224 */ /* 0x000fca00078e02ff */
[----:B------:R-:W-:-:S07]  /*1990*/  VIMNMX R3, R3, R4, !PT ;  /* 0x0000000403037248 */ /* 0x000fce0007fe0100 */
.L_x_1323:
[----:B------:R-:W-:Y:S02]  /*19a0*/  VIADD R0, R0, 0x5f ;  /* 0x0000005f00007836 */ /* 0x000fe40000000000 */
[----:B------:R-:W-:-:S04]  /*19b0*/  IMAD.HI R4, R3, 0x2aaaaaab, RZ ;  /* 0x2aaaaaab03047827 */ /* 0x000fc800078e02ff */
[----:B------:R-:W-:Y:S01]  /*19c0*/  IMAD.HI R0, R0, 0x2aaaaaab, RZ ;  /* 0x2aaaaaab00007827 */ /* 0x000fe200078e02ff */
[----:B------:R-:W-:-:S04]  /*19d0*/  SHF.R.U32.HI R5, RZ, 0x1f, R4 ;  /* 0x0000001fff057819 */ /* 0x000fc80000011604 */
[----:B------:R-:W-:Y:S02]  /*19e0*/  SHF.R.U32.HI R3, RZ, 0x1f, R0 ;  /* 0x0000001fff037819 */ /* 0x000fe40000011600 */
[----:B------:R-:W-:Y:S02]  /*19f0*/  LEA.HI.SX32 R5, R4, R5, 0x1c ;  /* 0x0000000504057211 */ /* 0x000fe400078fe2ff */
[----:B------:R-:W-:Y:S02]  /*1a00*/  LEA.HI.SX32 R0, R0, R3, 0x1c ;  /* 0x0000000300007211 */ /* 0x000fe400078fe2ff */
[----:B------:R-:W-:Y:S02]  /*1a10*/  VIMNMX R5, RZ, R5, !PT ;  /* 0x00000005ff057248 */ /* 0x000fe40007fe0100 */
[----:B------:R-:W-:-:S03]  /*1a20*/  VIMNMX R0, R153, R0, PT ;  /* 0x0000000099007248 */ /* 0x000fc60003fe0100 */
[--C-:B------:R-:W-:Y:S02]  /*1a30*/  IMAD R5, R5, 0x60, -R9.reuse ;  /* 0x0000006005057824 */ /* 0x100fe400078e0a09 */
[----:B------:R-:W-:-:S03]  /*1a40*/  IMAD R3, R0, 0x60, -R9 ;  /* 0x0000006000037824 */ /* 0x000fc600078e0a09 */
[----:B------:R-:W-:Y:S02]  /*1a50*/  VIMNMX R5, RZ, R5, !PT ;  /* 0x00000005ff057248 */ /* 0x000fe40007fe0100 */
[----:B------:R-:W-:-:S03]  /*1a60*/  VIMNMX R0, R3, R2, PT ;  /* 0x0000000203007248 */ /* 0x000fc60003fe0100 */
[----:B------:R-:W-:Y:S01]  /*1a70*/  IMAD.WIDE.U32 R124, R5, -0x55555555, RZ ;  /* 0xaaaaaaab057c7825 */ /* 0x000fe200078e00ff */
[----:B------:R-:W-:-:S04]  /*1a80*/  ISETP.GT.AND P0, PT, R0, R5, PT ;  /* 0x000000050000720c */ /* 0x000fc80003f04270 */
[----:B------:R-:W-:-:S05]  /*1a90*/  SHF.R.U32.HI R124, RZ, 0x6, R125 ;  /* 0x00000006ff7c7819 */ /* 0x000fca000001167d */
[----:B------:R-:W-:-:S04]  /*1aa0*/  IMAD.MOV.U32 R24, RZ, RZ, R124 ;  /* 0x000000ffff187224 */ /* 0x000fc800078e007c */
[----:B------:R-:W-:-:S04]  /*1ab0*/  @P0 VIADD R0, R0, 0x5f ;  /* 0x0000005f00000836 */ /* 0x000fc80000000000 */
[----:B------:R-:W-:-:S05]  /*1ac0*/  @P0 IMAD.HI R0, R0, 0x2aaaaaab, RZ ;  /* 0x2aaaaaab00000827 */ /* 0x000fca00078e02ff */
[----:B------:R-:W-:-:S04]  /*1ad0*/  @P0 SHF.R.U32.HI R3, RZ, 0x1f, R0 ;  /* 0x0000001fff030819 */ /* 0x000fc80000011600 */
[----:B------:R-:W-:Y:S02]  /*1ae0*/  @P0 LEA.HI.SX32 R24, R0, R3, 0x1c ;  /* 0x0000000300180211 */ /* 0x000fe400078fe2ff */
[----:B------:R-:W-:Y:S02]  /*1af0*/  PLOP3.LUT P0, PT, PT, PT, PT, 0x80, 0x0 ;  /* 0x000000000000781c */ /* 0x000fe40003f0f070 */
[----:B------:R-:W-:-:S13]  /*1b00*/  ISETP.GT.AND P1, PT, R24, R124, PT ;  /* 0x0000007c1800720c */ /* 0x000fda0003f24270 */
[----:B------:R-:W-:Y:S05]  /*1b10*/  @!P1 BRA `(.L_x_1327) ;  /* 0x0000008c00189947 */ /* 0x000fea0003800000 */
        /* <DEDUP_REMOVED lines=12> */
[----:B------:R-:W-:Y:S02]  /*1be0*/  IMAD.U32 R6, RZ, RZ, UR4 ;  /* 0x00000004ff067e24 */ /* 0x000fe4000f8e00ff */
[----:B------:R-:W-:-:S02]  /*1bf0*/  IMAD.U32 R7, RZ, RZ, UR5 ;  /* 0x00000005ff077e24 */ /* 0x000fc4000f8e00ff */
[----:B------:R-:W-:Y:S02]  /*1c00*/  IMAD.U32 R11, RZ, RZ, UR7 ;  /* 0x00000007ff0b7e24 */ /* 0x000fe4000f8e00ff */
[----:B------:R-:W-:Y:S02]  /*1c10*/  IMAD.MOV.U32 R8, RZ, RZ, 0x70 ;  /* 0x00000070ff087424 */ /* 0x000fe400078e00ff */
[----:B------:R-:W-:Y:S02]  /*1c20*/  IMAD.MOV.U32 R12, RZ, RZ, 0x1 ;  /* 0x00000001ff0c7424 */ /* 0x000fe400078e00ff */
[----:B0-----:R-:W-:-:S07]  /*1c30*/  IMAD.MOV.U32 R13, RZ, RZ, RZ ;  /* 0x000000ffff0d7224 */ /* 0x001fce00078e00ff */
[----:B------:R-:W-:-:S07]  /*1c40*/  LEPC R20, `(.L_x_1329) ;  /* 0x000000001014794e */ /* 0x000fce0000000000 */
[----:B-1---5:R-:W-:Y:S05]  /*1c50*/  CALL.ABS.NOINC R14 ;  /* 0x000000000e007343 */ /* 0x022fea0003c00000 */
.L_x_1329:
[----:B------:R-:W-:Y:S05]  /*1c60*/  BSYNC B6 ;  /* 0x0000000000067941 */ /* 0x000fea0003800000 */
.L_x_1328:
        /* <DEDUP_REMOVED lines=20> */
.L_x_1331:
[----:B------:R-:W-:Y:S05]  /*1db0*/  BSYNC B6 ;  /* 0x0000000000067941 */ /* 0x000fea0003800000 */
.L_x_1330:
[----:B------:R-:W-:Y:S01]  /*1dc0*/  ULDC.64 UR4, c[0x0][0x9f8] ;  /* 0x00027e0000047ab9 */ /* 0x000fe20000000a00 */
[----:B------:R-:W-:Y:S01]  /*1dd0*/  ULDC.64 UR6, c[0x0][0x208] ;  /* 0x0000820000067ab9 */ /* 0x000fe20000000a00 */
[----:B------:R-:W-:Y:S01]  /*1de0*/  ISETP.NE.U32.AND P0, PT, RZ, UR4, PT ;  /* 0x00000004ff007c0c */ /* 0x000fe2000bf05070 */
[----:B------:R-:W2:Y:S01]  /*1df0*/  LDL.LU R20, [R1+0x8] ;  /* 0x0000080001147983 */ /* 0x000ea20000300800 */
[----:B------:R-:W0:Y:S01]  /*1e00*/  LDC R0, c[0x0][0x428] ;  /* 0x00010a00ff007b82 */ /* 0x000e220000000800 */
[----:B------:R-:W-:Y:S01]  /*1e10*/  ULDC UR4, c[0x0][0x2e4] ;  /* 0x0000b90000047ab9 */ /* 0x000fe20000000800 */
[----:B------:R-:W-:-:S06]  /*1e20*/  ISETP.NE.AND.EX P0, PT, RZ, UR5, PT, P0 ;  /* 0x00000005ff007c0c */ /* 0x000fcc000bf05300 */
[----:B------:R-:W1:Y:S08]  /*1e30*/  LDC.64 R94, c[0x0][0x2f0] ;  /* 0x0000bc00ff5e7b82 */ /* 0x000e700000000a00 */
[----:B------:R-:W3:Y:S01]  /*1e40*/  @P0 LDC.64 R4, c[0x0][0x9f8] ;  /* 0x00027e00ff040b82 */ /* 0x000ee20000000a00 */
[----:B------:R-:W-:Y:S01]  /*1e50*/  IMAD.IADD R119, R26, 0x1, R25 ;  /* 0x000000011a777824 */ /* 0x000fe200078e0219 */
[----:B------:R-:W-:-:S06]  /*1e60*/  SHF.R.S32.HI R23, RZ, 0x1f, R22 ;  /* 0x0000001fff177819 */ /* 0x000fcc0000011416 */
[----:B------:R-:W4:Y:S08]  /*1e70*/  LDC.64 R100, c[0x0][0x3e8] ;  /* 0x0000fa00ff647b82 */ /* 0x000f300000000a00 */
[----:B------:R-:W1:Y:S01]  /*1e80*/  LDC.64 R106, c[0x0][0x3d8] ;  /* 0x0000f600ff6a7b82 */ /* 0x000e620000000a00 */
[----:B---3--:R-:W-:-:S07]  /*1e90*/  @P0 IMAD.WIDE R4, R171, 0x4, R4 ;  /* 0x00000004ab040825 */ /* 0x008fce00078e0204 */
[----:B------:R-:W3:Y:S01]  /*1ea0*/  LDC R35, c[0x0][0x3d4] ;  /* 0x0000f500ff237b82 */ /* 0x000ee20000000800 */
[----:B------:R1:W2:Y:S01]  /*1eb0*/  @P0 LDG.E R171, desc[UR6][R4.64] ;  /* 0x0000000604ab0981 */ /* 0x0002a2000c1e1900 */
[----:B0-----:R-:W-:Y:S01]  /*1ec0*/  ISETP.NE.AND P0, PT, R0, 0x1, PT ;  /* 0x000000010000780c */ /* 0x001fe20003f05270 */
[----:B------:R-:W-:Y:S01]  /*1ed0*/  ULDC.64 UR6, c[0x0][0x2f8] ;  /* 0x0000be0000067ab9 */ /* 0x000fe20000000a00 */
[----:B------:R-:W-:Y:S01]  /*1ee0*/  ISETP.GE.AND P2, PT, R165, UR4, PT ;  /* 0x00000004a5007c0c */ /* 0x000fe2000bf46270 */
[----:B------:R-:W0:Y:S01]  /*1ef0*/  S2R R154, SR_TID.X ;  /* 0x00000000009a7919 */ /* 0x000e220000002100 */
[----:B------:R-:W-:Y:S01]  /*1f00*/  ISETP.GE.AND P1, PT, R22, UR4, PT ;  /* 0x0000000416007c0c */ /* 0x000fe2000bf26270 */
[--C-:B----4-:R-:W-:Y:S01]  /*1f10*/  IMAD.WIDE.U32 R98, R162, R100, R22.reuse ;  /* 0x00000064a2627225 */ /* 0x110fe200078e0016 */
[----:B------:R-:W-:Y:S02]  /*1f20*/  SEL R6, RZ, 0xffffffff, P2 ;  /* 0xffffffffff067807 */ /* 0x000fe40001000000 */
[----:B------:R-:W-:Y:S01]  /*1f30*/  IADD3 R0, R22, 0x60, RZ ;  /* 0x0000006016007810 */ /* 0x000fe20007ffe0ff */
[----:B------:R-:W-:Y:S01]  /*1f40*/  IMAD R131, R101, 0x60, RZ ;  /* 0x0000006065837824 */ /* 0x000fe200078e02ff */
[----:B------:R-:W-:Y:S01]  /*1f50*/  SEL R3, RZ, 0x1, P1 ;  /* 0x00000001ff037807 */ /* 0x000fe20000800000 */
[----:B------:R-:W-:Y:S01]  /*1f60*/  IMAD.SHL.U32 R6, R6, 0x2, RZ ;  /* 0x0000000206067824 */ /* 0x000fe200078e00ff */
[----:B------:R-:W-:Y:S01]  /*1f70*/  ISETP.GE.AND P1, PT, R166, UR4, PT ;  /* 0x00000004a6007c0c */ /* 0x000fe2000bf26270 */
[----:B------:R-:W4:Y:S01]  /*1f80*/  @P0 LDC R7, c[0x0][0x42c] ;  /* 0x00010b00ff070b82 */ /* 0x000f220000000800 */
[----:B------:R-:W-:Y:S01]  /*1f90*/  ISETP.GE.AND P2, PT, R0, UR4, PT ;  /* 0x0000000400007c0c */ /* 0x000fe2000bf46270 */
[----:B-1----:R-:W-:Y:S01]  /*1fa0*/  IMAD.WIDE.U32 R104, R162, R106, R22 ;  /* 0x0000006aa2687225 */ /* 0x002fe200078e0016 */
[----:B------:R-:W-:-:S02]  /*1fb0*/  LOP3.LUT R3, R6, 0x2, R3, 0xe2, !PT ;  /* 0x0000000206037812 */ /* 0x000fc400078ee203 */
[----:B------:R-:W-:Y:S01]  /*1fc0*/  SEL R4, RZ, 0x4, P1 ;  /* 0x00000004ff047807 */ /* 0x000fe20000800000 */
[----:B------:R-:W-:Y:S01]  /*1fd0*/  VIADD R6, R22, 0x80 ;  /* 0x0000008016067836 */ /* 0x000fe20000000000 */
[----:B------:R-:W-:Y:S01]  /*1fe0*/  SEL R5, RZ, 0x8, P2 ;  /* 0x00000008ff057807 */ /* 0x000fe20001000000 */
[----:B------:R-:W1:Y:S01]  /*1ff0*/  @P0 LDC R8, c[0x0][0x430] ;  /* 0x00010c00ff080b82 */ /* 0x000e620000000800 */
[----:B------:R-:W-:Y:S01]  /*2000*/  SHF.R.S32.HI R21, RZ, 0x1f, R119 ;  /* 0x0000001fff157819 */ /* 0x000fe20000011477 */
[----:B------:R-:W-:Y:S01]  /*2010*/  IMAD.SHL.U32 R29, R100, 0x40, RZ ;  /* 0x00000040641d7824 */ /* 0x000fe200078e00ff */
[----:B------:R-:W-:Y:S01]  /*2020*/  LOP3.LUT R4, R5, R3, R4, 0xfe, !PT ;  /* 0x0000000305047212 */ /* 0x000fe200078efe04 */
[----:B------:R-:W-:Y:S01]  /*2030*/  IMAD.SHL.U32 R108, R106, 0x40, RZ ;  /* 0x000000406a6c7824 */ /* 0x000fe200078e00ff */
[----:B------:R-:W-:Y:S01]  /*2040*/  ISETP.GE.AND P1, PT, R6, UR4, PT ;  /* 0x0000000406007c0c */ /* 0x000fe2000bf26270 */
[C---:B------:R-:W-:Y:S01]  /*2050*/  VIADD R6, R22.reuse, 0xa0 ;  /* 0x000000a016067836 */ /* 0x040fe20000000000 */
[----:B---3--:R-:W-:Y:S01]  /*2060*/  ISETP.GE.AND P3, PT, R22, R35, PT ;  /* 0x000000231600720c */ /* 0x008fe20003f66270 */
[----:B------:R-:W-:Y:S01]  /*2070*/  IMAD R125, R95, 0x60, RZ ;  /* 0x000000605f7d7824 */ /* 0x000fe200078e02ff */
[----:B------:R-:W-:Y:S01]  /*2080*/  SEL R5, RZ, 0x10, P1 ;  /* 0x00000010ff057807 */ /* 0x000fe20000800000 */
[----:B------:R-:W-:Y:S01]  /*2090*/  IMAD.SHL.U32 R133, R94, 0x40, RZ ;  /* 0x000000405e857824 */ /* 0x000fe200078e00ff */
[----:B------:R-:W-:Y:S01]  /*20a0*/  ISETP.GE.AND P1, PT, R6, UR4, PT ;  /* 0x0000000406007c0c */ /* 0x000fe2000bf26270 */
[-C--:B------:R-:W-:Y:S01]  /*20b0*/  IMAD R6, R21, R94.reuse, RZ ;  /* 0x0000005e15067224 */ /* 0x080fe200078e02ff */
[----:B------:R-:W-:Y:S01]  /*20c0*/  LOP3.LUT R12, R4, R5, RZ, 0xfc, !PT ;  /* 0x00000005040c7212 */ /* 0x000fe200078efcff */
[----:B------:R-:W-:Y:S01]  /*20d0*/  IMAD.WIDE.U32 R4, R119, R94, RZ ;  /* 0x0000005e77047225 */ /* 0x000fe200078e00ff */
[----:B------:R-:W-:Y:S01]  /*20e0*/  ULDC.64 UR4, c[0x0][0x320] ;  /* 0x0000c80000047ab9 */ /* 0x000fe20000000a00 */
[----:B------:R-:W-:-:S02]  /*20f0*/  SHF.R.S32.HI R17, RZ, 0x1f, R16 ;  /* 0x0000001fff117819 */ /* 0x000fc40000011410 */
[----:B----4-:R-:W-:Y:S01]  /*2100*/  @P0 IMAD.HI.U32 R3, R170, R7, RZ ;  /* 0x00000007aa030227 */ /* 0x010fe200078e00ff */
[-C--:B------:R-:W-:Y:S02]  /*2110*/  ISETP.GE.AND P2, PT, R165, R35.reuse, PT ;  /* 0x00000023a500720c */ /* 0x080fe40003f46270 */
[----:B------:R-:W-:Y:S01]  /*2120*/  ISETP.GE.AND P4, PT, R166, R35, PT ;  /* 0x00000023a600720c */ /* 0x000fe20003f86270 */
[----:B------:R-:W-:Y:S01]  /*2130*/  IMAD R7, R119, R95, R6 ;  /* 0x0000005f77077224 */ /* 0x000fe200078e0206 */
[----:B------:R-:W-:Y:S01]  /*2140*/  MOV R123, 0x20 ;  /* 0x00000020007b7802 */ /* 0x000fe20000000f00 */
[----:B------:R-:W-:Y:S01]  /*2150*/  IMAD.WIDE.U32 R102, R162, R106, R16 ;  /* 0x0000006aa2667225 */ /* 0x000fe200078e0010 */
[----:B-1----:R-:W-:Y:S02]  /*2160*/  @P0 SHF.R.U32.HI R170, RZ, R8, R3 ;  /* 0x00000008ffaa0219 */ /* 0x002fe40000011603 */
[----:B------:R-:W-:Y:S01]  /*2170*/  IADD3 R5, R5, R7, RZ ;  /* 0x0000000705057210 */ /* 0x000fe20007ffe0ff */
[----:B------:R-:W-:Y:S01]  /*2180*/  IMAD R8, R186, R100, RZ ;  /* 0x00000064ba087224 */ /* 0x000fe200078e02ff */
[----:B------:R-:W-:Y:S01]  /*2190*/  SHF.R.S32.HI R3, RZ, 0x1f, R170 ;  /* 0x0000001fff037819 */ /* 0x000fe200000114aa */
[----:B------:R-:W-:Y:S01]  /*21a0*/  IMAD.WIDE.U32 R6, R170, UR4, R22 ;  /* 0x00000004aa067c25 */ /* 0x000fe2000f8e0016 */
[----:B------:R-:W-:-:S02]  /*21b0*/  SHF.L.U64.HI R30, R100, 0x6, R101 ;  /* 0x00000006641e7819 */ /* 0x000fc40000010265 */
[----:B------:R-:W-:Y:S01]  /*21c0*/  SHF.L.U64.HI R28, R106, 0x6, R107 ;  /* 0x000000066a1c7819 */ /* 0x000fe2000001026b */
[C---:B------:R-:W-:Y:S01]  /*21d0*/  IMAD R9, R3.reuse, UR4, RZ ;  /* 0x0000000403097c24 */ /* 0x040fe2000f8e02ff */
[----:B------:R-:W-:Y:S01]  /*21e0*/  SHF.L.U64.HI R132, R94, 0x6, R95 ;  /* 0x000000065e847819 */ /* 0x000fe2000001025f */
[----:B------:R-:W-:Y:S01]  /*21f0*/  IMAD.WIDE.U32 R4, R170, UR6, R4 ;  /* 0x00000006aa047c25 */ /* 0x000fe2000f8e0004 */
[----:B------:R-:W-:Y:S02]  /*2200*/  SHF.R.S32.HI R151, RZ, 0x1f, R185 ;  /* 0x0000001fff977819 */ /* 0x000fe400000114b9 */
[----:B0-----:R-:W-:Y:S01]  /*2210*/  LEA.HI R154, R154, 0x8, RZ, 0x19 ;  /* 0x000000089a9a7811 */ /* 0x001fe200078fc8ff */
[----:B------:R-:W-:Y:S01]  /*2220*/  IMAD R11, R170, UR5, R9 ;  /* 0x00000005aa0b7c24 */ /* 0x000fe2000f8e0209 */
[----:B------:R-:W-:Y:S01]  /*2230*/  ULDC.64 UR4, c[0x0][0xa08] ;  /* 0x0002820000047ab9 */ /* 0x000fe20000000a00 */
[----:B------:R-:W-:Y:S01]  /*2240*/  IMAD R9, R3, UR6, RZ ;  /* 0x0000000603097c24 */ /* 0x000fe2000f8e02ff */
[----:B------:R-:W-:Y:S01]  /*2250*/  ISETP.NE.U32.AND P0, PT, RZ, UR4, PT ;  /* 0x00000004ff007c0c */ /* 0x000fe2000bf05070 */
[----:B------:R-:W-:-:S02]  /*2260*/  IMAD.IADD R7, R7, 0x1, R11 ;  /* 0x0000000107077824 */ /* 0x000fc400078e020b */
[----:B------:R-:W-:Y:S01]  /*2270*/  IMAD R9, R170, UR7, R9 ;  /* 0x00000007aa097c24 */ /* 0x000fe2000f8e0209 */
[----:B------:R-:W-:Y:S01]  /*2280*/  ISETP.NE.AND.EX P0, PT, RZ, UR5, PT, P0 ;  /* 0x00000005ff007c0c */ /* 0x000fe2000bf05300 */
[----:B------:R-:W-:Y:S01]  /*2290*/  ULDC.64 UR4, c[0x0][0x300] ;  /* 0x0000c00000047ab9 */ /* 0x000fe20000000a00 */
[----:B------:R-:W-:-:S04]  /*22a0*/  IMAD.WIDE.U32 R96, R162, R100, R16 ;  /* 0x00000064a2607225 */ /* 0x000fc800078e0010 */
[----:B------:R-:W-:Y:S02]  /*22b0*/  IMAD.IADD R5, R5, 0x1, R9 ;  /* 0x0000000105057824 */ /* 0x000fe400078e0209 */
[----:B------:R-:W-:Y:S02]  /*22c0*/  IMAD R9, R162, R101, R8 ;  /* 0x00000065a2097224 */ /* 0x000fe400078e0208 */
[----:B------:R-:W-:Y:S02]  /*22d0*/  IMAD.SHL.U32 R122, R35, 0x2, RZ ;  /* 0x00000002237a7824 */ /* 0x000fe400078e00ff */
[----:B------:R-:W-:Y:S01]  /*22e0*/  IMAD.IADD R97, R97, 0x1, R9 ;  /* 0x0000000161617824 */ /* 0x000fe200078e0209 */
[----:B------:R-:W-:Y:S01]  /*22f0*/  IADD3 R99, R9, R99, RZ ;  /* 0x0000006309637210 */ /* 0x000fe20007ffe0ff */
[----:B-----5:R-:W-:-:S04]  /*2300*/  IMAD.WIDE.U32 R96, R147, R100, R96 ;  /* 0x0000006493607225 */ /* 0x020fc800078e0060 */
[----:B------:R-:W-:Y:S01]  /*2310*/  IMAD.WIDE.U32 R98, R147, R100, R98 ;  /* 0x0000006493627225 */ /* 0x000fe200078e0062 */
[----:B--2---:R-:W-:-:S04]  /*2320*/  LOP3.LUT R20, R20, 0xfffffffe, RZ, 0xc0, !PT ;  /* 0xfffffffe14147812 */ /* 0x004fc800078ec0ff */
[----:B------:R-:W-:-:S05]  /*2330*/  @P4 LOP3.LUT R20, R20, 0x1, RZ, 0xfc, !PT ;  /* 0x0000000114144812 */ /* 0x000fca00078efcff */
[----:B------:R0:W-:Y:S01]  /*2340*/  STL [R1+0x8], R20 ;  /* 0x0000081401007387 */ /* 0x0001e20000100800 */
[----:B------:R-:W-:Y:S02]  /*2350*/  SHF.R.S32.HI R3, RZ, 0x1f, R171 ;  /* 0x0000001fff037819 */ /* 0x000fe400000114ab */
[----:B------:R-:W-:Y:S02]  /*2360*/  SEL R93, R171, RZ, !P0 ;  /* 0x000000ffab5d7207 */ /* 0x000fe40004000000 */
[----:B------:R-:W-:-:S03]  /*2370*/  SEL R3, R3, RZ, !P0 ;  /* 0x000000ff03037207 */ /* 0x000fc60004000000 */
[----:B------:R-:W-:-:S04]  /*2380*/  IMAD.WIDE.U32 R90, R93, UR4, R4 ;  /* 0x000000045d5a7c25 */ /* 0x000fc8000f8e0004 */
[-C--:B------:R-:W-:Y:S02]  /*2390*/  IMAD R4, R186, R94.reuse, RZ ;  /* 0x0000005eba047224 */ /* 0x080fe400078e02ff */
[----:B------:R-:W-:Y:S02]  /*23a0*/  IMAD R10, R3, UR4, RZ ;  /* 0x00000004030a7c24 */ /* 0x000fe4000f8e02ff */
[C---:B------:R-:W-:Y:S02]  /*23b0*/  IMAD R31, R162.reuse, R95, R4 ;  /* 0x0000005fa21f7224 */ /* 0x040fe400078e0204 */
[----:B------:R-:W-:Y:S01]  /*23c0*/  IMAD R89, R93, UR5, R10 ;  /* 0x000000055d597c24 */ /* 0x000fe2000f8e020a */
[----:B------:R-:W-:Y:S01]  /*23d0*/  ULDC.64 UR4, c[0x0][0x328] ;  /* 0x0000ca0000047ab9 */ /* 0x000fe20000000a00 */
[----:B------:R-:W-:-:S04]  /*23e0*/  IMAD.WIDE.U32 R4, R162, R94, R22 ;  /* 0x0000005ea2047225 */ /* 0x000fc800078e0016 */
[----:B------:R-:W-:Y:S01]  /*23f0*/  IMAD.IADD R89, R91, 0x1, R89 ;  /* 0x000000015b597824 */ /* 0x000fe200078e0259 */
[----:B------:R-:W-:Y:S01]  /*2400*/  IADD3 R88, P0, R90, R4, RZ ;  /* 0x000000045a587210 */ /* 0x000fe20007f1e0ff */
[----:B------:R-:W-:Y:S01]  /*2410*/  IMAD R8, R3, UR4, RZ ;  /* 0x0000000403087c24 */ /* 0x000fe2000f8e02ff */
[----:B------:R-:W-:Y:S01]  /*2420*/  SEL R4, R35, RZ, P2 ;  /* 0x000000ff23047207 */ /* 0x000fe20001000000 */
[----:B------:R-:W-:Y:S01]  /*2430*/  IMAD R3, R186, R106, RZ ;  /* 0x0000006aba037224 */ /* 0x000fe200078e02ff */
[----:B------:R-:W-:Y:S01]  /*2440*/  IADD3.X R31, R89, R5, R31, P0, !PT ;  /* 0x00000005591f7210 */ /* 0x000fe200007fe41f */
[----:B------:R-:W-:Y:S01]  /*2450*/  IMAD R33, R93, UR5, R8 ;  /* 0x000000055d217c24 */ /* 0x000fe2000f8e0208 */
[----:B------:R-:W-:Y:S01]  /*2460*/  LOP3.LUT P0, RZ, R190, 0x4, RZ, 0xc0, !PT ;  /* 0x00000004beff7812 */ /* 0x000fe2000780c0ff */
[----:B------:R-:W-:Y:S01]  /*2470*/  IMAD R5, R162, R107, R3 ;  /* 0x0000006ba2057224 */ /* 0x000fe200078e0203 */
[----:B------:R-:W-:Y:S01]  /*2480*/  SEL R3, R35, RZ, P3 ;  /* 0x000000ff23037207 */ /* 0x000fe20001800000 */
[----:B------:R-:W-:Y:S01]  /*2490*/  IMAD.WIDE.U32 R92, R93, UR4, R6 ;  /* 0x000000045d5c7c25 */ /* 0x000fe2000f8e0006 */
[----:B------:R-:W-:-:S02]  /*24a0*/  SEL R7, R35, RZ, P4 ;  /* 0x000000ff23077207 */ /* 0x000fc40002000000 */
[----:B------:R-:W-:Y:S01]  /*24b0*/  IADD3 R118, P4, R162, R119, RZ ;  /* 0x00000077a2767210 */ /* 0x000fe20007f9e0ff */
[----:B------:R-:W-:Y:S01]  /*24c0*/  IMAD.IADD R3, R22, 0x1, R3 ;  /* 0x0000000116037824 */ /* 0x000fe200078e0203 */
[----:B------:R-:W-:Y:S01]  /*24d0*/  IADD3 R10, R166, R7, RZ ;  /* 0x00000007a60a7210 */ /* 0x000fe20007ffe0ff */
[----:B------:R-:W-:Y:S01]  /*24e0*/  IMAD.IADD R103, R103, 0x1, R5 ;  /* 0x0000000167677824 */ /* 0x000fe200078e0205 */
[----:B------:R-:W-:Y:S01]  /*24f0*/  SEL R123, R123, 0xffffffe0, !P0 ;  /* 0xffffffe07b7b7807 */ /* 0x000fe20004000000 */
[----:B------:R-:W-:Y:S01]  /*2500*/  IMAD.IADD R105, R5, 0x1, R105 ;  /* 0x0000000105697824 */ /* 0x000fe200078e0269 */
[----:B------:R-:W-:Y:S01]  /*2510*/  SHF.R.S32.HI R11, RZ, 0x1f, R10 ;  /* 0x0000001fff0b7819 */ /* 0x000fe2000001140a */
[----:B------:R-:W-:Y:S01]  /*2520*/  IMAD.IADD R5, R165, 0x1, R4 ;  /* 0x00000001a5057824 */ /* 0x000fe200078e0204 */
[----:B------:R-:W-:Y:S01]  /*2530*/  SHF.R.S32.HI R4, RZ, 0x1f, R3 ;  /* 0x0000001fff047819 */ /* 0x000fe20000011403 */
[----:B------:R-:W-:Y:S01]  /*2540*/  IMAD.WIDE.U32 R102, R147, R106, R102 ;  /* 0x0000006a93667225 */ /* 0x000fe200078e0066 */
[----:B------:R-:W-:-:S02]  /*2550*/  LEA.HI R13, R11, R10, RZ, 0x3 ;  /* 0x0000000a0b0d7211 */ /* 0x000fc400078f18ff */
[----:B------:R-:W-:Y:S01]  /*2560*/  SHF.R.S32.HI R6, RZ, 0x1f, R5 ;  /* 0x0000001fff067819 */ /* 0x000fe20000011405 */
[----:B------:R-:W-:Y:S01]  /*2570*/  IMAD.WIDE.U32 R104, R147, R106, R104 ;  /* 0x0000006a93687225 */ /* 0x000fe200078e0068 */
[CC--:B------:R-:W-:Y:S02]  /*2580*/  LEA.HI R15, R4.reuse, R3.reuse, RZ, 0x3 ;  /* 0x00000003040f7211 */ /* 0x0c0fe400078f18ff */
[----:B------:R-:W-:Y:S01]  /*2590*/  LEA.HI R3, R4, R3, RZ, 0x6 ;  /* 0x0000000304037211 */ /* 0x000fe200078f30ff */
[----:B------:R-:W-:Y:S01]  /*25a0*/  IMAD.WIDE.U32 R94, R94, 0x60, RZ ;  /* 0x000000605e5e7825 */ /* 0x000fe200078e00ff */
[CC--:B------:R-:W-:Y:S02]  /*25b0*/  LEA.HI R4, R6.reuse, R5.reuse, RZ, 0x6 ;  /* 0x0000000506047211 */ /* 0x0c0fe400078f30ff */
[----:B------:R-:W-:Y:S01]  /*25c0*/  LEA.HI R5, R6, R5, RZ, 0x3 ;  /* 0x0000000506057211 */ /* 0x000fe200078f18ff */
[----:B------:R-:W-:Y:S01]  /*25d0*/  IMAD.X R119, R186, 0x1, R21, P4 ;  /* 0x00000001ba777824 */ /* 0x000fe200020e0615 */
[----:B------:R-:W-:Y:S01]  /*25e0*/  SHF.R.S32.HI R7, RZ, 0x6, R4 ;  /* 0x00000006ff077819 */ /* 0x000fe20000011404 */
[----:B------:R-:W-:Y:S01]  /*25f0*/  IMAD.IADD R125, R95, 0x1, R125 ;  /* 0x000000015f7d7824 */ /* 0x000fe200078e027d */
[----:B------:R-:W-:-:S02]  /*2600*/  LOP3.LUT R6, R174, 0x38, R5, 0xf8, !PT ;  /* 0x00000038ae067812 */ /* 0x000fc400078ef805 */
[----:B------:R-:W-:Y:S01]  /*2610*/  SHF.R.S32.HI R3, RZ, 0x6, R3 ;  /* 0x00000006ff037819 */ /* 0x000fe20000011403 */
[C-C-:B------:R-:W-:Y:S01]  /*2620*/  IMAD R145, R7.reuse, 0x1800, R176.reuse ;  /* 0x0000180007917824 */ /* 0x140fe200078e02b0 */
[----:B------:R-:W-:Y:S01]  /*2630*/  LOP3.LUT R4, R174, 0x38, R15, 0xf8, !PT ;  /* 0x00000038ae047812 */ /* 0x000fe200078ef80f */
[--C-:B------:R-:W-:Y:S01]  /*2640*/  IMAD R142, R7, 0x1800, R177.reuse ;  /* 0x00001800078e7824 */ /* 0x100fe200078e02b1 */
[-C--:B------:R-:W-:Y:S01]  /*2650*/  LOP3.LUT R6, R6, R175.reuse, RZ, 0x3c, !PT ;  /* 0x000000af06067212 */ /* 0x080fe200078e3cff */
[----:B------:R-:W-:Y:S01]  /*2660*/  IMAD R146, R3, 0x1800, R176 ;  /* 0x0000180003927824 */ /* 0x000fe200078e02b0 */
[----:B------:R-:W-:Y:S01]  /*2670*/  LEA.HI R10, R11, R10, RZ, 0x6 ;  /* 0x0000000a0b0a7211 */ /* 0x000fe200078f30ff */
[----:B------:R-:W-:Y:S01]  /*2680*/  IMAD R144, R3, 0x1800, R177 ;  /* 0x0000180003907824 */ /* 0x000fe200078e02b1 */
[----:B------:R-:W-:Y:S01]  /*2690*/  LOP3.LUT R3, R4, R175, RZ, 0x3c, !PT ;  /* 0x000000af04037212 */ /* 0x000fe200078e3cff */
[----:B------:R-:W-:Y:S01]  /*26a0*/  IMAD.IADD R145, R145, 0x1, R6 ;  /* 0x0000000191917824 */ /* 0x000fe200078e0206 */
[----:B------:R-:W-:Y:S01]  /*26b0*/  LOP3.LUT R6, R172, 0x38, R5, 0xf8, !PT ;  /* 0x00000038ac067812 */ /* 0x000fe200078ef805 */
[----:B------:R-:W-:Y:S01]  /*26c0*/  IMAD R7, R107, 0x60, RZ ;  /* 0x000000606b077824 */ /* 0x000fe200078e02ff */
[----:B------:R-:W-:Y:S01]  /*26d0*/  SHF.R.S32.HI R10, RZ, 0x6, R10 ;  /* 0x00000006ff0a7819 */ /* 0x000fe2000001140a */
[----:B------:R-:W-:Y:S01]  /*26e0*/  IMAD.IADD R146, R146, 0x1, R3 ;  /* 0x0000000192927824 */ /* 0x000fe200078e0203 */
[----:B------:R-:W-:Y:S01]  /*26f0*/  LOP3.LUT R3, R6, R199, RZ, 0x3c, !PT ;  /* 0x000000c706037212 */ /* 0x000fe200078e3cff */
[----:B------:R-:W-:Y:S01]  /*2700*/  IMAD.IADD R6, R93, 0x1, R33 ;  /* 0x000000015d067824 */ /* 0x000fe200078e0221 */
[----:B------:R-:W-:Y:S01]  /*2710*/  LOP3.LUT R4, R174, 0x38, R13, 0xf8, !PT ;  /* 0x00000038ae047812 */ /* 0x000fe200078ef80d */
[----:B------:R-:W-:Y:S01]  /*2720*/  IMAD R143, R10, 0x1800, R176 ;  /* 0x000018000a8f7824 */ /* 0x000fe200078e02b0 */
[----:B------:R-:W-:Y:S01]  /*2730*/  LOP3.LUT R8, R172, 0x38, R15, 0xf8, !PT ;  /* 0x00000038ac087812 */ /* 0x000fe200078ef80f */
[----:B------:R-:W-:Y:S01]  /*2740*/  IMAD.IADD R142, R142, 0x1, R3 ;  /* 0x000000018e8e7824 */ /* 0x000fe200078e0203 */
[----:B------:R-:W-:Y:S01]  /*2750*/  LOP3.LUT R4, R4, R175, RZ, 0x3c, !PT ;  /* 0x000000af04047212 */ /* 0x000fe200078e3cff */
[----:B------:R-:W-:Y:S01]  /*2760*/  IMAD R137, R10, 0x1800, R177 ;  /* 0x000018000a897824 */ /* 0x000fe200078e02b1 */
[----:B------:R-:W-:-:S02]  /*2770*/  SHF.R.S32.HI R3, RZ, 0x1f, R147 ;  /* 0x0000001fff037819 */ /* 0x000fc40000011493 */
[----:B------:R-:W-:Y:S02]  /*2780*/  IADD3 R143, R143, R4, RZ ;  /* 0x000000048f8f7210 */ /* 0x000fe40007ffe0ff */
[----:B------:R-:W-:Y:S01]  /*2790*/  LOP3.LUT R9, R8, R199, RZ, 0x3c, !PT ;  /* 0x000000c708097212 */ /* 0x000fe200078e3cff */
[----:B------:R-:W-:Y:S01]  /*27a0*/  IMAD R4, R3, R100, RZ ;  /* 0x0000006403047224 */ /* 0x000fe200078e02ff */
[----:B------:R-:W-:Y:S02]  /*27b0*/  LOP3.LUT R8, R172, 0x38, R13, 0xf8, !PT ;  /* 0x00000038ac087812 */ /* 0x000fe400078ef80d */
[----:B------:R-:W-:Y:S01]  /*27c0*/  SHF.R.S32.HI R114, RZ, 0x3, R15 ;  /* 0x00000003ff727819 */ /* 0x000fe2000001140f */
[----:B------:R-:W-:Y:S01]  /*27d0*/  IMAD R25, R147, R101, R4 ;  /* 0x0000006593197224 */ /* 0x000fe200078e0204 */
[----:B------:R-:W-:Y:S01]  /*27e0*/  LOP3.LUT R8, R8, R199, RZ, 0x3c, !PT ;  /* 0x000000c708087212 */ /* 0x000fe200078e3cff */
[----:B------:R-:W-:Y:S01]  /*27f0*/  IMAD R4, R3, R106, RZ ;  /* 0x0000006a03047224 */ /* 0x000fe200078e02ff */
[----:B------:R-:W-:Y:S01]  /*2800*/  SEL R3, RZ, 0x20, P1 ;  /* 0x00000020ff037807 */ /* 0x000fe20000800000 */
[----:B------:R-:W-:Y:S01]  /*2810*/  IMAD.IADD R144, R144, 0x1, R9 ;  /* 0x0000000190907824 */ /* 0x000fe200078e0209 */
[----:B------:R-:W-:Y:S01]  /*2820*/  SHF.R.S32.HI R112, RZ, 0x3, R13 ;  /* 0x00000003ff707819 */ /* 0x000fe2000001140d */
[----:B------:R-:W-:Y:S01]  /*2830*/  IMAD R9, R147, R107, R4 ;  /* 0x0000006b93097224 */ /* 0x000fe200078e0204 */
[----:B------:R-:W-:Y:S01]  /*2840*/  LOP3.LUT R4, R174, 0x18, R22, 0xf8, !PT ;  /* 0x00000018ae047812 */ /* 0x000fe200078ef816 */
[----:B------:R-:W-:Y:S01]  /*2850*/  IMAD.WIDE.U32 R100, R100, 0x60, RZ ;  /* 0x0000006064647825 */ /* 0x000fe200078e00ff */
[----:B------:R-:W-:-:S02]  /*2860*/  LOP3.LUT R15, R15, 0xfffffff8, RZ, 0xc0, !PT ;  /* 0xfffffff80f0f7812 */ /* 0x000fc400078ec0ff */
[----:B------:R-:W-:Y:S01]  /*2870*/  LOP3.LUT R27, R4, R175, RZ, 0x3c, !PT ;  /* 0x000000af041b7212 */ /* 0x000fe200078e3cff */
[----:B------:R-:W-:Y:S01]  /*2880*/  IMAD.WIDE.U32 R106, R106, 0x60, RZ ;  /* 0x000000606a6a7825 */ /* 0x000fe200078e00ff */
[----:B------:R-:W-:Y:S02]  /*2890*/  LOP3.LUT R14, R5, 0xfffffff8, RZ, 0xc0, !PT ;  /* 0xfffffff8050e7812 */ /* 0x000fe400078ec0ff */
[----:B------:R-:W-:Y:S01]  /*28a0*/  LOP3.LUT R13, R13, 0xfffffff8, RZ, 0xc0, !PT ;  /* 0xfffffff80d0d7812 */ /* 0x000fe200078ec0ff */
[----:B------:R-:W-:Y:S01]  /*28b0*/  IMAD.IADD R27, R176, 0x1, R27 ;  /* 0x00000001b01b7824 */ /* 0x000fe200078e021b */
[C---:B------:R-:W-:Y:S01]  /*28c0*/  LOP3.LUT R3, R12.reuse, R3, RZ, 0xfc, !PT ;  /* 0x000000030c037212 */ /* 0x040fe200078efcff */
[----:B------:R-:W-:Y:S01]  /*28d0*/  IMAD.IADD R137, R137, 0x1, R8 ;  /* 0x0000000189897824 */ /* 0x000fe200078e0208 */
[----:B------:R-:W-:Y:S01]  /*28e0*/  IADD3 R21, R103, R9, RZ ;  /* 0x0000000967157210 */ /* 0x000fe20007ffe0ff */
[----:B------:R-:W-:Y:S01]  /*28f0*/  IMAD.IADD R130, R107, 0x1, R7 ;  /* 0x000000016b827824 */ /* 0x000fe200078e0207 */
[----:B------:R-:W-:Y:S01]  /*2900*/  IADD3 R131, R101, R131, RZ ;  /* 0x0000008365837210 */ /* 0x000fe20007ffe0ff */
[----:B------:R-:W-:Y:S01]  /*2910*/  IMAD.IADD R26, R97, 0x1, R25 ;  /* 0x00000001611a7824 */ /* 0x000fe200078e0219 */
[----:B------:R-:W-:Y:S01]  /*2920*/  SHF.R.S32.HI R113, RZ, 0x3, R5 ;  /* 0x00000003ff717819 */ /* 0x000fe20000011405 */
[----:B0-----:R-:W-:Y:S01]  /*2930*/  IMAD.IADD R20, R9, 0x1, R105 ;  /* 0x0000000109147824 */ /* 0x001fe200078e0269 */
[----:B------:R-:W-:Y:S01]  /*2940*/  LOP3.LUT R12, R12, 0x1, RZ, 0xc0, !PT ;  /* 0x000000010c0c7812 */ /* 0x000fe200078ec0ff */
[----:B------:R-:W-:Y:S01]  /*2950*/  IMAD.IADD R136, R123, 0x1, R27 ;  /* 0x000000017b887824 */ /* 0x000fe200078e021b */
[----:B------:R-:W-:Y:S01]  /*2960*/  SHF.R.S32.HI R111, RZ, 0x1f, R15 ;  /* 0x0000001fff6f7819 */ /* 0x000fe2000001140f */
[----:B------:R-:W-:Y:S01]  /*2970*/  IMAD.IADD R25, R25, 0x1, R99 ;  /* 0x0000000119197824 */ /* 0x000fe200078e0263 */
[----:B------:R-:W-:-:S02]  /*2980*/  SHF.R.S32.HI R110, RZ, 0x1f, R14 ;  /* 0x0000001fff6e7819 */ /* 0x000fc4000001140e */
[----:B------:R-:W-:Y:S02]  /*2990*/  SHF.R.S32.HI R109, RZ, 0x1f, R13 ;  /* 0x0000001fff6d7819 */ /* 0x000fe4000001140d */
[C---:B------:R-:W-:Y:S02]  /*29a0*/  LOP3.LUT R11, R3.reuse, 0x2, RZ, 0xc0, !PT ;  /* 0x00000002030b7812 */ /* 0x040fe400078ec0ff */
[C---:B------:R-:W-:Y:S02]  /*29b0*/  LOP3.LUT R10, R3.reuse, 0x4, RZ, 0xc0, !PT ;  /* 0x00000004030a7812 */ /* 0x040fe400078ec0ff */
[C---:B------:R-:W-:Y:S02]  /*29c0*/  LOP3.LUT R9, R3.reuse, 0x8, RZ, 0xc0, !PT ;  /* 0x0000000803097812 */ /* 0x040fe400078ec0ff */
[C---:B------:R-:W-:Y:S02]  /*29d0*/  LOP3.LUT R8, R3.reuse, 0x10, RZ, 0xc0, !PT ;  /* 0x0000001003087812 */ /* 0x040fe400078ec0ff */
[----:B------:R-:W-:-:S07]  /*29e0*/  LOP3.LUT R7, R3, 0x20, RZ, 0xc0, !PT ;  /* 0x0000002003077812 */ /* 0x000fce00078ec0ff */
.L_x_1431:
[----:B--23--:R-:W2:Y:S01]  /*29f0*/  LDL.LU R32, [R1+0x8] ;  /* 0x0000080001207983 */ /* 0x00cea20000300800 */
[----:B------:R-:W-:Y:S01]  /*2a00*/  VIADD R35, R24, 0xffffffff ;  /* 0xffffffff18237836 */ /* 0x000fe20000000000 */
[----:B------:R-:W0:Y:S01]  /*2a10*/  LDC.64 R120, c[0x0][0x2d8] ;  /* 0x0000b600ff787b82 */ /* 0x000e220000000a00 */
[----:B------:R-:W-:Y:S01]  /*2a20*/  IMAD R43, R19, 0x4800, R27 ;  /* 0x00004800132b7824 */ /* 0x000fe200078e021b */
[----:B------:R-:W-:Y:S05]  /*2a30*/  YIELD ;  /* 0x0000000000007946 */ /* 0x000fea0003800000 */
[----:B------:R-:W-:Y:S01]  /*2a40*/  SHF.R.S32.HI R33, RZ, 0x1f, R35 ;  /* 0x0000001fff217819 */ /* 0x000fe20000011423 */
[-C--:B------:R-:W-:Y:S01]  /*2a50*/  IMAD R3, R125, R35.reuse, RZ ;  /* 0x000000237d037224 */ /* 0x080fe200078e02ff */
[----:B------:R-:W1:Y:S01]  /*2a60*/  LDC R117, c[0x0][0x3d4] ;  /* 0x0000f500ff757b82 */ /* 0x000e620000000800 */
[----:B------:R-:W-:Y:S01]  /*2a70*/  IMAD.WIDE.U32 R128, R94, R35, RZ ;  /* 0x000000235e807225 */ /* 0x000fe200078e00ff */
[----:B------:R-:W-:Y:S03]  /*2a80*/  BSSY B0, `(.L_x_1332) ;  /* 0x000076a000007945 */ /* 0x000fe60003800000 */
[----:B------:R-:W-:Y:S01]  /*2a90*/  IMAD R3, R33, R94, R3 ;  /* 0x0000005e21037224 */ /* 0x000fe200078e0203 */
[----:B------:R-:W-:Y:S01]  /*2aa0*/  IADD3 R5, P5, R88, R128, RZ ;  /* 0x0000008058057210 */ /* 0x000fe20007fbe0ff */
[----:B------:R-:W-:-:S02]  /*2ab0*/  IMAD R43, R43, 0x2, R116 ;  /* 0x000000022b2b7824 */ /* 0x000fc400078e0274 */
[----:B------:R-:W-:Y:S01]  /*2ac0*/  IMAD.IADD R84, R129, 0x1, R3 ;  /* 0x0000000181547824 */ /* 0x000fe200078e0203 */
[----:B------:R-:W-:-:S04]  /*2ad0*/  IADD3 R3, P1, P4, R88, R128, R133 ;  /* 0x0000008058037210 */ /* 0x000fc80007c3e085 */
[----:B------:R-:W-:Y:S02]  /*2ae0*/  IADD3.X R4, R31, R84, R132, P1, P4 ;  /* 0x000000541f047210 */ /* 0x000fe40000fe8484 */
[----:B------:R-:W-:Y:S02]  /*2af0*/  ISETP.GT.AND P1, PT, R35, R124, PT ;  /* 0x0000007c2300720c */ /* 0x000fe40003f24270 */
[-C--:B0-----:R-:W-:Y:S02]  /*2b00*/  LEA R44, P0, R5, R120.reuse, 0x1 ;  /* 0x00000078052c7211 */ /* 0x081fe400078008ff */
[----:B------:R-:W-:Y:S02]  /*2b10*/  IADD3.X R24, R84, R31, RZ, P5, !PT ;  /* 0x0000001f54187210 */ /* 0x000fe40002ffe4ff */
[----:B------:R-:W-:Y:S02]  /*2b20*/  LEA R40, P5, R3, R120, 0x1 ;  /* 0x0000007803287211 */ /* 0x000fe400078a08ff */
[----:B------:R-:W-:Y:S01]  /*2b30*/  LEA.HI.X R45, R5, R121, R24, 0x1, P0 ;  /* 0x00000079052d7211 */ /* 0x000fe200000f0c18 */
[----:B------:R-:W-:Y:S01]  /*2b40*/  IMAD.MOV.U32 R24, RZ, RZ, R35 ;  /* 0x000000ffff187224 */ /* 0x000fe200078e0023 */
[----:B-1----:R-:W-:-:S02]  /*2b50*/  ISETP.GE.AND P0, PT, R117, 0x1, PT ;  /* 0x000000017500780c */ /* 0x002fc40003f06270 */
[----:B------:R-:W-:Y:S01]  /*2b60*/  LEA.HI.X R41, R3, R121, R4, 0x1, P5 ;  /* 0x0000007903297211 */ /* 0x000fe200028f0c04 */
[----:B------:R-:W-:-:S04]  /*2b70*/  IMAD R3, R19, 0x4800, R136 ;  /* 0x0000480013037824 */ /* 0x000fc800078e0288 */
[----:B------:R-:W-:Y:S01]  /*2b80*/  IMAD R42, R3, 0x2, R116 ;  /* 0x00000002032a7824 */ /* 0x000fe200078e0274 */
[----:B--2---:R-:W-:-:S04]  /*2b90*/  LOP3.LUT R32, R32, 0xfffffffd, RZ, 0xc0, !PT ;  /* 0xfffffffd20207812 */ /* 0x004fc800078ec0ff */
[----:B------:R-:W-:-:S05]  /*2ba0*/  @P1 LOP3.LUT R32, R32, 0x2, RZ, 0xfc, !PT ;  /* 0x0000000220201812 */ /* 0x000fca00078efcff */
[----:B------:R0:W-:Y:S01]  /*2bb0*/  STL [R1+0x8], R32 ;  /* 0x0000082001007387 */ /* 0x0001e20000100800 */
[----:B------:R-:W-:Y:S05]  /*2bc0*/  @!P0 BRA `(.L_x_1333) ;  /* 0x0000007000708947 */ /* 0x000fea0003800000 */
[----:B------:R-:W-:Y:S01]  /*2bd0*/  ULDC.U8 UR4, c[0x0][0x3f0] ;  /* 0x0000fc0000047ab9 */ /* 0x000fe20000000000 */
[-C--:B------:R-:W-:Y:S01]  /*2be0*/  IMAD R3, R130, R35.reuse, RZ ;  /* 0x0000002382037224 */ /* 0x080fe200078e02ff */
[----:B------:R-:W-:Y:S01]  /*2bf0*/  ISETP.NE.AND P0, PT, RZ, UR4, PT ;  /* 0x00000004ff007c0c */ /* 0x000fe2000bf05270 */
[-C--:B------:R-:W-:Y:S02]  /*2c00*/  IMAD R5, R131, R35.reuse, RZ ;  /* 0x0000002383057224 */ /* 0x080fe400078e02ff */
[C---:B------:R-:W-:Y:S02]  /*2c10*/  IMAD R3, R33.reuse, R106, R3 ;  /* 0x0000006a21037224 */ /* 0x040fe400078e0203 */
[----:B------:R-:W-:Y:S02]  /*2c20*/  IMAD R33, R33, R100, R5 ;  /* 0x0000006421217224 */ /* 0x000fe400078e0205 */
[----:B------:R-:W-:Y:S02]  /*2c30*/  IMAD R5, R24, -0x60, R2 ;  /* 0xffffffa018057824 */ /* 0x000fe400078e0202 */
[----:B------:R-:W-:-:S03]  /*2c40*/  IMAD.WIDE.U32 R80, R100, R35, RZ ;  /* 0x0000002364507225 */ /* 0x000fc600078e00ff */
[----:B------:R-:W-:Y:S01]  /*2c50*/  VIMNMX R5, R5, 0x60, PT ;  /* 0x0000006005057848 */ /* 0x000fe20003fe0100 */
[----:B------:R-:W-:Y:S01]  /*2c60*/  IMAD.WIDE.U32 R82, R106, R35, RZ ;  /* 0x000000236a527225 */ /* 0x000fe200078e00ff */
[----:B------:R-:W-:-:S03]  /*2c70*/  IADD3 R4, R81, R33, RZ ;  /* 0x0000002151047210 */ /* 0x000fc60007ffe0ff */
[----:B------:R-:W-:Y:S01]  /*2c80*/  IMAD.IADD R3, R83, 0x1, R3 ;  /* 0x0000000153037824 */ /* 0x000fe200078e0203 */
        /* <DEDUP_REMOVED lines=24> */
[----:B0-----:R-:W-:Y:S01]  /*2e10*/  LEA R32, P4, R33, UR4, 0x1 ;  /* 0x0000000421207c11 */ /* 0x001fe2000f8808ff */
[----:B------:R-:W-:Y:S01]  /*2e20*/  IMAD.X R46, R4, 0x1, R26, P1 ;  /* 0x00000001042e7824 */ /* 0x000fe200008e061a */
[----:B------:R-:W-:Y:S02]  /*2e30*/  ISETP.GE.AND P1, PT, R16, R117, PT ;  /* 0x000000751000720c */ /* 0x000fe40003f26270 */
[----:B------:R-:W-:-:S02]  /*2e40*/  CS2R R86, SRZ ;  /* 0x0000000000567805 */ /* 0x000fc4000001ff00 */
[----:B------:R-:W-:Y:S02]  /*2e50*/  LEA.HI.X R33, R33, UR5, R34, 0x1, P4 ;  /* 0x0000000521217c11 */ /* 0x000fe4000a0f0c22 */
[----:B------:R-:W-:Y:S02]  /*2e60*/  CS2R R128, SRZ ;  /* 0x0000000000807805 */ /* 0x000fe4000001ff00 */
[C---:B------:R-:W-:Y:S02]  /*2e70*/  LEA R34, P4, R35.reuse, UR6, 0x1 ;  /* 0x0000000623227c11 */ /* 0x040fe4000f8808ff */
[----:B------:R-:W-:Y:S01]  /*2e80*/  CS2R R120, SRZ ;  /* 0x0000000000787805 */ /* 0x000fe2000001ff00 */
[----:B------:R-:W-:Y:S01]  /*2e90*/  ULDC.64 UR8, c[0x0][0x208] ;  /* 0x0000820000087ab9 */ /* 0x000fe20000000a00 */
[----:B------:R-:W-:Y:S02]  /*2ea0*/  LEA.HI.X R35, R35, UR7, R46, 0x1, P4 ;  /* 0x0000000723237c11 */ /* 0x000fe4000a0f0c2e */
[-C--:B------:R-:W-:Y:S01]  /*2eb0*/  ISETP.GE.AND P4, PT, R38, R117.reuse, PT ;  /* 0x000000752600720c */ /* 0x080fe20003f86270 */
[C---:B------:R-:W-:Y:S01]  /*2ec0*/  VIADD R38, R16.reuse, 0x20 ;  /* 0x0000002010267836 */ /* 0x040fe20000000000 */
[----:B------:R-:W-:Y:S01]  /*2ed0*/  IADD3 R46, R16, 0x30, RZ ;  /* 0x00000030102e7810 */ /* 0x000fe20007ffe0ff */
[----:B------:R1:W5:Y:S04]  /*2ee0*/  @!P1 LDG.E.64 R126, desc[UR8][R32.64] ;  /* 0x00000008207e9981 */ /* 0x000368000c1e1b00 */
[----:B------:R1:W5:Y:S01]  /*2ef0*/  @!P1 LDG.E.64 R128, desc[UR8][R34.64] ;  /* 0x0000000822809981 */ /* 0x000362000c1e1b00 */
[----:B------:R-:W-:-:S05]  /*2f00*/  ISETP.GE.AND P1, PT, R38, R117, PT ;  /* 0x000000752600720c */ /* 0x000fca0003f26270 */
[----:B------:R1:W5:Y:S04]  /*2f10*/  @!P4 LDG.E.64 R86, desc[UR8][R32.64+0x20] ;  /* 0x000020082056c981 */ /* 0x000368000c1e1b00 */
[----:B------:R1:W5:Y:S01]  /*2f20*/  @!P4 LDG.E.64 R120, desc[UR8][R34.64+0x20] ;  /* 0x000020082278c981 */ /* 0x000362000c1e1b00 */
[----:B------:R-:W-:Y:S02]  /*2f30*/  ISETP.GE.AND P4, PT, R46, R117, PT ;  /* 0x000000752e00720c */ /* 0x000fe40003f86270 */
[----:B------:R-:W-:Y:S02]  /*2f40*/  CS2R R78, SRZ ;  /* 0x00000000004e7805 */ /* 0x000fe4000001ff00 */
[----:B------:R-:W-:Y:S02]  /*2f50*/  CS2R R84, SRZ ;  /* 0x0000000000547805 */ /* 0x000fe4000001ff00 */
[----:B------:R-:W-:-:S02]  /*2f60*/  CS2R R74, SRZ ;  /* 0x00000000004a7805 */ /* 0x000fc4000001ff00 */
[----:B------:R-:W-:Y:S01]  /*2f70*/  CS2R R76, SRZ ;  /* 0x00000000004c7805 */ /* 0x000fe2000001ff00 */
[C---:B------:R-:W-:Y:S02]  /*2f80*/  VIADD R38, R16.reuse, 0x40 ;  /* 0x0000004010267836 */ /* 0x040fe40000000000 */
[----:B------:R-:W-:Y:S01]  /*2f90*/  VIADD R46, R16, 0x50 ;  /* 0x00000050102e7836 */ /* 0x000fe20000000000 */
        /* <DEDUP_REMOVED lines=14> */
.L_x_1336:
[----:B------:R-:W-:Y:S05]  /*3080*/  BSYNC B1 ;  /* 0x0000000000017941 */ /* 0x000fea0003800000 */
.L_x_1335:
        /* <DEDUP_REMOVED lines=12> */
[----:B-----5:R-:W-:Y:S01]  /*3150*/  IMAD.MOV.U32 R134, RZ, RZ, R66 ;  /* 0x000000ffff867224 */ /* 0x020fe200078e0042 */
[----:B------:R-:W-:-:S02]  /*3160*/  MOV R135, R67 ;  /* 0x0000004300877202 */ /* 0x000fc40000000f00 */
[----:B------:R-:W-:Y:S01]  /*3170*/  CS2R R64, SRZ ;  /* 0x0000000000407805 */ /* 0x000fe2000001ff00 */
[----:B------:R-:W-:Y:S06]  /*3180*/  @P4 BRA `(.L_x_1338) ;  /* 0x0000000000b84947 */ /* 0x000fec0003800000 */
[----:B------:R-:W-:Y:S01]  /*3190*/  IADD3 R82, P1, P5, R102, R82, R108 ;  /* 0x0000005266527210 */ /* 0x000fe20007d3e06c */
[----:B------:R-:W-:Y:S01]  /*31a0*/  ULDC.64 UR4, c[0x0][0x3c8] ;  /* 0x0000f20000047ab9 */ /* 0x000fe20000000a00 */
[----:B------:R-:W-:Y:S01]  /*31b0*/  ULDC.64 UR6, c[0x0][0x3e0] ;  /* 0x0000f80000067ab9 */ /* 0x000fe20000000a00 */
[----:B------:R-:W-:Y:S02]  /*31c0*/  CS2R R62, SRZ ;  /* 0x00000000003e7805 */ /* 0x000fe4000001ff00 */
[----:B-1----:R-:W-:Y:S02]  /*31d0*/  IADD3.X R33, R21, R3, R28, P1, P5 ;  /* 0x0000000315217210 */ /* 0x002fe40000fea41c */
[----:B------:R-:W-:Y:S02]  /*31e0*/  CS2R R64, SRZ ;  /* 0x0000000000407805 */ /* 0x000fe4000001ff00 */
[----:B------:R-:W-:Y:S01]  /*31f0*/  IADD3 R80, P1, P5, R96, R80, R29 ;  /* 0x0000005060507210 */ /* 0x000fe20007d3e01d */
[----:B------:R-:W-:-:S03]  /*3200*/  ULDC.64 UR8, c[0x0][0x208] ;  /* 0x0000820000087ab9 */ /* 0x000fc60000000a00 */
[----:B------:R-:W-:Y:S01]  /*3210*/  IADD3.X R3, R26, R4, R30, P1, P5 ;  /* 0x000000041a037210 */ /* 0x000fe20000fea41e */
[----:B------:R-:W-:Y:S01]  /*3220*/  VIADD R4, R16, 0x10 ;  /* 0x0000001010047836 */ /* 0x000fe20000000000 */
[----:B0-----:R-:W-:-:S04]  /*3230*/  LEA R32, P1, R82, UR4, 0x1 ;  /* 0x0000000452207c11 */ /* 0x001fc8000f8208ff */
[----:B------:R-:W-:Y:S02]  /*3240*/  LEA.HI.X R33, R82, UR5, R33, 0x1, P1 ;  /* 0x0000000552217c11 */ /* 0x000fe400088f0c21 */
[----:B------:R-:W-:-:S04]  /*3250*/  LEA R34, P1, R80, UR6, 0x1 ;  /* 0x0000000650227c11 */ /* 0x000fc8000f8208ff */
[----:B------:R-:W-:Y:S02]  /*3260*/  LEA.HI.X R35, R80, UR7, R3, 0x1, P1 ;  /* 0x0000000750237c11 */ /* 0x000fe400088f0c03 */
[----:B------:R-:W-:Y:S02]  /*3270*/  ISETP.GE.AND P1, PT, R16, R117, PT ;  /* 0x000000751000720c */ /* 0x000fe40003f26270 */
[----:B------:R-:W-:Y:S02]  /*3280*/  CS2R R58, SRZ ;  /* 0x00000000003a7805 */ /* 0x000fe4000001ff00 */
[----:B------:R-:W-:-:S09]  /*3290*/  CS2R R60, SRZ ;  /* 0x00000000003c7805 */ /* 0x000fd2000001ff00 */
        /* <DEDUP_REMOVED lines=26> */
[----:B------:R-:W-:-:S13]  /*3440*/  ISETP.GE.AND P1, PT, R4, R117, PT ;  /* 0x000000750400720c */ /* 0x000fda0003f26270 */
[----:B------:R2:W5:Y:S04]  /*3450*/  @!P1 LDG.E.64 R36, desc[UR8][R32.64+0xa0] ;  /* 0x0000a00820249981 */ /* 0x000568000c1e1b00 */
[----:B------:R2:W5:Y:S02]  /*3460*/  @!P1 LDG.E.64 R38, desc[UR8][R34.64+0xa0] ;  /* 0x0000a00822269981 */ /* 0x000564000c1e1b00 */
.L_x_1338:
[----:B------:R-:W-:Y:S05]  /*3470*/  BSYNC B1 ;  /* 0x0000000000017941 */ /* 0x000fea0003800000 */
.L_x_1337:
[----:B------:R-:W-:Y:S01]  /*3480*/  IMAD.MOV.U32 R3, RZ, RZ, R70 ;  /* 0x000000ffff037224 */ /* 0x000fe200078e0046 */
[----:B012---:R-:W-:Y:S01]  /*3490*/  MOV R32, R74 ;  /* 0x0000004a00207202 */ /* 0x007fe20000000f00 */
[----:B------:R-:W-:Y:S01]  /*34a0*/  IMAD.MOV.U32 R4, RZ, RZ, R71 ;  /* 0x000000ffff047224 */ /* 0x000fe200078e0047 */
[----:B------:R-:W-:Y:S01]  /*34b0*/  MOV R33, R86 ;  /* 0x0000005600217202 */ /* 0x000fe20000000f00 */
[----:B------:R-:W-:Y:S01]  /*34c0*/  ULOP3.LUT UR4, UR60, 0x1, URZ, 0xfc, !UPT ;  /* 0x000000013c047892 */ /* 0x000fe2000f8efc3f */
[----:B------:R-:W-:Y:S01]  /*34d0*/  PRMT R202, R32, 0x7610, R202 ;  /* 0x0000761020ca7816 */ /* 0x000fe200000000ca */
[----:B------:R-:W-:Y:S01]  /*34e0*/  IMAD.MOV.U32 R32, RZ, RZ, R79 ;  /* 0x000000ffff207224 */ /* 0x000fe200078e004f */
[----:B------:R-:W-:Y:S01]  /*34f0*/  PRMT R157, R3, 0x5410, R4 ;  /* 0x00005410039d7816 */ /* 0x000fe20000000004 */
[----:B------:R-:W-:Y:S01]  /*3500*/  IMAD.MOV.U32 R3, RZ, RZ, R75 ;  /* 0x000000ffff037224 */ /* 0x000fe200078e004b */
[----:B------:R-:W-:Y:S01]  /*3510*/  PRMT R206, R33, 0x7610, R206 ;  /* 0x0000761021ce7816 */ /* 0x000fe200000000ce */
[----:B------:R-:W-:Y:S01]  /*3520*/  IMAD.MOV.U32 R4, RZ, RZ, R78 ;  /* 0x000000ffff047224 */ /* 0x000fe200078e004e */
[----:B------:R-:W-:Y:S01]  /*3530*/  MOV R33, R68 ;  /* 0x0000004400217202 */ /* 0x000fe20000000f00 */
[----:B------:R-:W-:Y:S01]  /*3540*/  UISETP.NE.AND UP0, UPT, UR4, 0x3, UPT ;  /* 0x000000030400788c */ /* 0x000fe2000bf05270 */
[----:B------:R-:W-:Y:S01]  /*3550*/  PRMT R202, R202, 0x5410, R3 ;  /* 0x00005410caca7816 */ /* 0x000fe20000000003 */
[----:B------:R-:W-:Y:S01]  /*3560*/  IMAD.MOV.U32 R3, RZ, RZ, R87 ;  /* 0x000000ffff037224 */ /* 0x000fe200078e0057 */
[----:B------:R-:W-:Y:S01]  /*3570*/  PRMT R204, R4, 0x5410, R32 ;  /* 0x0000541004cc7816 */ /* 0x000fe20000000020 */
[----:B------:R-:W-:Y:S01]  /*3580*/  IMAD.MOV.U32 R4, RZ, RZ, R126 ;  /* 0x000000ffff047224 */ /* 0x000fe200078e007e */
[----:B------:R-:W-:Y:S01]  /*3590*/  PRMT R155, R155, 0x5410, R33 ;  /* 0x000054109b9b7816 */ /* 0x000fe20000000021 */
[----:B------:R-:W-:Y:S01]  /*35a0*/  IMAD.MOV.U32 R32, RZ, RZ, R127 ;  /* 0x000000ffff207224 */ /* 0x000fe200078e007f */
[----:B------:R-:W-:Y:S01]  /*35b0*/  PRMT R206, R206, 0x5410, R3 ;  /* 0x00005410cece7816 */ /* 0x000fe20000000003 */
[----:B------:R-:W-:Y:S01]  /*35c0*/  IMAD.MOV.U32 R3, RZ, RZ, R69 ;  /* 0x000000ffff037224 */ /* 0x000fe200078e0045 */
[----:B------:R-:W-:-:S02]  /*35d0*/  MOV R33, R76 ;  /* 0x0000004c00217202 */ /* 0x000fc40000000f00 */
[----:B------:R-:W-:Y:S01]  /*35e0*/  PRMT R203, R4, 0x5410, R32 ;  /* 0x0000541004cb7816 */ /* 0x000fe20000000020 */
[----:B------:R-:W-:Y:S01]  /*35f0*/  IMAD.MOV.U32 R4, RZ, RZ, R72 ;  /* 0x000000ffff047224 */ /* 0x000fe200078e0048 */
[----:B------:R-:W-:Y:S01]  /*3600*/  PRMT R155, R3, 0x7610, R155 ;  /* 0x00007610039b7816 */ /* 0x000fe2000000009b */
[----:B------:R-:W-:Y:S01]  /*3610*/  IMAD.MOV.U32 R32, RZ, RZ, R73 ;  /* 0x000000ffff207224 */ /* 0x000fe200078e0049 */
[----:B------:R-:W-:Y:S01]  /*3620*/  PRMT R207, R33, 0x7610, R207 ;  /* 0x0000761021cf7816 */ /* 0x000fe200000000cf */
[----:B------:R-:W-:Y:S01]  /*3630*/  IMAD.MOV.U32 R3, RZ, RZ, R77 ;  /* 0x000000ffff037224 */ /* 0x000fe200078e004d */
[----:B------:R-:W-:Y:S02]  /*3640*/  MOV R33, R120 ;  /* 0x0000007800217202 */ /* 0x000fe40000000f00 */
[----:B------:R-:W-:Y:S01]  /*3650*/  PRMT R158, R4, 0x5410, R32 ;  /* 0x00005410049e7816 */ /* 0x000fe20000000020 */
[----:B------:R-:W-:Y:S01]  /*3660*/  IMAD.MOV.U32 R4, RZ, RZ, R84 ;  /* 0x000000ffff047224 */ /* 0x000fe200078e0054 */
[----:B------:R-:W-:Y:S01]  /*3670*/  PRMT R207, R207, 0x5410, R3 ;  /* 0x00005410cfcf7816 */ /* 0x000fe20000000003 */
[----:B------:R-:W-:Y:S01]  /*3680*/  IMAD.MOV.U32 R32, RZ, RZ, R85 ;  /* 0x000000ffff207224 */ /* 0x000fe200078e0055 */
[----:B------:R-:W-:Y:S01]  /*3690*/  PRMT R209, R33, 0x7610, R209 ;  /* 0x0000761021d17816 */ /* 0x000fe200000000d1 */
[----:B------:R-:W-:Y:S01]  /*36a0*/  IMAD.MOV.U32 R3, RZ, RZ, R121 ;  /* 0x000000ffff037224 */ /* 0x000fe200078e0079 */
[----:B-----5:R-:W-:-:S02]  /*36b0*/  MOV R33, R36 ;  /* 0x0000002400217202 */ /* 0x020fc40000000f00 */
        /* <DEDUP_REMOVED lines=11> */
[C---:B------:R-:W-:Y:S01]  /*3770*/  PRMT R156, R135.reuse, 0x5410, R134 ;  /* 0x00005410879c7816 */ /* 0x040fe20000000086 */
[----:B------:R-:W-:Y:S01]  /*3780*/  IMAD.MOV.U32 R3, RZ, RZ, R51 ;  /* 0x000000ffff037224 */ /* 0x000fe200078e0033 */
[----:B------:R-:W-:-:S02]  /*3790*/  PRMT R135, R135, 0x5410, R33 ;  /* 0x0000541087877816 */ /* 0x000fc40000000021 */
[----:B------:R-:W-:Y:S01]  /*37a0*/  PRMT R82, R32, 0x5410, R4 ;  /* 0x0000541020527816 */ /* 0x000fe20000000004 */
[----:B------:R-:W-:Y:S01]  /*37b0*/  IMAD.MOV.U32 R4, RZ, RZ, R54 ;  /* 0x000000ffff047224 */ /* 0x000fe200078e0036 */
[----:B------:R-:W-:Y:S01]  /*37c0*/  MOV R33, R58 ;  /* 0x0000003a00217202 */ /* 0x000fe20000000f00 */
[----:B------:R-:W-:Y:S01]  /*37d0*/  IMAD.MOV.U32 R32, RZ, RZ, R55 ;  /* 0x000000ffff207224 */ /* 0x000fe200078e0037 */
[----:B------:R-:W-:Y:S01]  /*37e0*/  PRMT R135, R3, 0x7610, R135 ;  /* 0x0000761003877816 */ /* 0x000fe20000000087 */
[----:B------:R-:W-:Y:S01]  /*37f0*/  IMAD.MOV.U32 R3, RZ, RZ, R59 ;  /* 0x000000ffff037224 */ /* 0x000fe200078e003b */
[----:B------:R-:W-:Y:S02]  /*3800*/  PRMT R141, R141, 0x5410, R33 ;  /* 0x000054108d8d7816 */ /* 0x000fe40000000021 */
[----:B------:R-:W-:Y:S01]  /*3810*/  PRMT R138, R32, 0x5410, R4 ;  /* 0x00005410208a7816 */ /* 0x000fe20000000004 */
[----:B------:R-:W-:Y:S01]  /*3820*/  IMAD.MOV.U32 R4, RZ, RZ, R62 ;  /* 0x000000ffff047224 */ /* 0x000fe200078e003e */
[----:B------:R-:W-:Y:S01]  /*3830*/  MOV R33, R38 ;  /* 0x0000002600217202 */ /* 0x000fe20000000f00 */
[----:B------:R-:W-:Y:S01]  /*3840*/  IMAD.MOV.U32 R32, RZ, RZ, R63 ;  /* 0x000000ffff207224 */ /* 0x000fe200078e003f */
[----:B------:R-:W-:Y:S01]  /*3850*/  PRMT R141, R3, 0x7610, R141 ;  /* 0x00007610038d7816 */ /* 0x000fe2000000008d */
[----:B------:R-:W-:Y:S01]  /*3860*/  IMAD.MOV.U32 R3, RZ, RZ, R39 ;  /* 0x000000ffff037224 */ /* 0x000fe200078e0027 */
[----:B------:R-:W-:-:S02]  /*3870*/  PRMT R80, R80, 0x5410, R33 ;  /* 0x0000541050507816 */ /* 0x000fc40000000021 */
[----:B------:R-:W-:Y:S01]  /*3880*/  PRMT R150, R4, 0x5410, R32 ;  /* 0x0000541004967816 */ /* 0x000fe20000000020 */
[----:B------:R-:W-:Y:S01]  /*3890*/  IMAD.MOV.U32 R4, RZ, RZ, R48 ;  /* 0x000000ffff047224 */ /* 0x000fe200078e0030 */
[----:B------:R-:W-:Y:S01]  /*38a0*/  PLOP3.LUT P1, PT, PT, PT, UP0, 0x80, 0x0 ;  /* 0x000000000000781c */ /* 0x000fe20003f2f008 */
        /* <DEDUP_REMOVED lines=12> */
[----:B------:R-:W-:Y:S02]  /*3970*/  IMAD.MOV.U32 R4, RZ, RZ, R64 ;  /* 0x000000ffff047224 */ /* 0x000fe400078e0040 */
[----:B------:R-:W-:Y:S01]  /*3980*/  IMAD.MOV.U32 R3, RZ, RZ, R65 ;  /* 0x000000ffff037224 */ /* 0x000fe200078e0041 */
[----:B------:R-:W-:-:S04]  /*3990*/  PRMT R140, R32, 0x5410, R33 ;  /* 0x00005410208c7816 */ /* 0x000fc80000000021 */
[----:B------:R-:W-:Y:S01]  /*39a0*/  PRMT R152, R4, 0x5410, R3 ;  /* 0x0000541004987816 */ /* 0x000fe20000000003 */
[----:B------:R-:W-:Y:S06]  /*39b0*/  @!P1 BRA `(.L_x_1339) ;  /* 0x0000000000049947 */ /* 0x000fec0003800000 */
[----:B------:R-:W-:Y:S01]  /*39c0*/  BPT.TRAP 0x1 ;  /* 0x000000040000795c */ /* 0x000fe20000300000 */
.L_x_1339:
[----:B------:R-:W-:Y:S01]  /*39d0*/  LEA R4, R19, R18, 0x3 ;  /* 0x0000001213047211 */ /* 0x000fe200078e18ff */
[----:B------:R-:W-:Y:S01]  /*39e0*/  BSSY B1, `(.L_x_1340) ;  /* 0x0000004000017945 */ /* 0x000fe20003800000 */
[----:B------:R-:W-:-:S04]  /*39f0*/  SHF.L.U32 R3, R167, 0x1f, RZ ;  /* 0x0000001fa7037819 */ /* 0x000fc800000006ff */
[----:B------:R-:W0:Y:S02]  /*3a00*/  SYNCS.PHASECHK.TRANS64.TRYWAIT P5, [R4+URZ+0x2a890], R3 ;  /* 0x02a89003040075a7 */ /* 0x000e2400080a017f */
[----:B0-----:R-:W-:Y:S05]  /*3a10*/  @!P5 BRA `(.L_x_1341) ;  /* 0x0000024000ecd947 */ /* 0x001fea0003800000 */
.L_x_1738:
[----:B------:R-:W-:Y:S05]  /*3a20*/  BSYNC B1 ;  /* 0x0000000000017941 */ /* 0x000fea0003800000 */
.L_x_1340:
        /* <DEDUP_REMOVED lines=36> */
[----:B------:R-:W-:Y:S02]  /*3c70*/  HADD2.F32 R32, -RZ, R34.H1_H1 ;  /* 0x30000022ff207230 */ /* 0x000fe40000004100 */
[----:B------:R-:W-:Y:S01]  /*3c80*/  FMUL.FTZ R205, R170, R129 ;  /* 0x00000081aacd7220 */ /* 0x000fe20000410000 */
[----:B------:R-:W-:-:S02]  /*3c90*/  HADD2.F32 R159, -RZ, R203.H0_H0 ;  /* 0x200000cbff9f7230 */ /* 0x000fc40000004100 */
        /* <DEDUP_REMOVED lines=11> */
.L_x_1347:
[----:B------:R-:W-:Y:S05]  /*3d50*/  BSYNC B3 ;  /* 0x0000000000037941 */ /* 0x000fea0003800000 */
.L_x_1346:
[----:B------:R-:W-:Y:S02]  /*3d60*/  ULDC.64 UR4, c[0x0][0x208] ;  /* 0x0000820000047ab9 */ /* 0x000fe40000000a00 */
[----:B--2---:R1:W-:Y:S03]  /*3d70*/  STG.E.128 desc[UR4][R44.64], R32 ;  /* 0x000000202c007986 */ /* 0x0043e6000c101d04 */
.L_x_1345:
[----:B------:R-:W-:Y:S05]  /*3d80*/  BSYNC B2 ;  /* 0x0000000000027941 */ /* 0x000fea0003800000 */
.L_x_1344:
        /* <DEDUP_REMOVED lines=24> */
[----:B------:R-:W-:Y:S02]  /*3f10*/  HADD2.F32 R159, -RZ, R206.H1_H1 ;  /* 0x300000ceff9f7230 */ /* 0x000fe40000004100 */
[-C--:B------:R-:W-:Y:S01]  /*3f20*/  FFMA.FTZ R168, R33, R86.reuse, -R168 ;  /* 0x0000005621a87223 */ /* 0x080fe200000108a8 */
[----:B------:R-:W-:Y:S01]  /*3f30*/  FFMA.FTZ R127, R127, R86, R120 ;  /* 0x000000567f7f7223 */ /* 0x000fe20000010078 */
[----:B------:R-:W-:Y:S01]  /*3f40*/  FFMA.FTZ R126, R126, R87, R121 ;  /* 0x000000577e7e7223 */ /* 0x000fe20000010079 */
[----:B------:R-:W-:-:S02]  /*3f50*/  HADD2.F32 R86, -RZ, R32.H1_H1 ;  /* 0x30000020ff567230 */ /* 0x000fc40000004100 */
[----:B------:R-:W-:Y:S01]  /*3f60*/  FFMA.FTZ R35, R128, R87, -R35 ;  /* 0x0000005780237223 */ /* 0x000fe20000010823 */
[--C-:B------:R-:W-:Y:S02]  /*3f70*/  HADD2.F32 R121, -RZ, R209.reuse.H0_H0 ;  /* 0x200000d1ff797230 */ /* 0x100fe40000004100 */
        /* <DEDUP_REMOVED lines=9> */
[----:B------:R-:W-:Y:S02]  /*4010*/  FMUL.FTZ R33, R34, R33 ;  /* 0x0000002122217220 */ /* 0x000fe40000410000 */
[-C--:B------:R-:W-:Y:S01]  /*4020*/  FFMA.FTZ R129, R32, R87.reuse, -R129 ;  /* 0x0000005720817223 */ /* 0x080fe20000010881 */
[----:B------:R-:W-:Y:S01]  /*4030*/  FFMA.FTZ R86, R86, R87, R171 ;  /* 0x0000005756567223 */ /* 0x000fe200000100ab */
[-C--:B------:R-:W-:Y:S01]  /*4040*/  FFMA.FTZ R121, R34, R159.reuse, -R121 ;  /* 0x0000009f22797223 */ /* 0x080fe20000010879 */
[----:B------:R-:W-:Y:S01]  /*4050*/  FFMA.FTZ R120, R120, R159, R33 ;  /* 0x0000009f78787223 */ /* 0x000fe20000010021 */
[----:B------:R-:W-:Y:S02]  /*4060*/  F2FP.F16.F32.PACK_AB R33, R127, R168 ;  /* 0x000000a87f21723e */ /* 0x000fe400000000ff */
[----:B------:R-:W-:Y:S02]  /*4070*/  F2FP.F16.F32.PACK_AB R32, R86, R129 ;  /* 0x000000815620723e */ /* 0x000fe400000000ff */
[----:B------:R-:W-:-:S07]  /*4080*/  F2FP.F16.F32.PACK_AB R34, R120, R121 ;  /* 0x000000797822723e */ /* 0x000fce00000000ff */
.L_x_1351:
[----:B------:R-:W-:Y:S05]  /*4090*/  BSYNC B3 ;  /* 0x0000000000037941 */ /* 0x000fea0003800000 */
.L_x_1350:
[----:B------:R-:W-:Y:S02]  /*40a0*/  ULDC.64 UR4, c[0x0][0x208] ;  /* 0x0000820000047ab9 */ /* 0x000fe40000000a00 */
[----:B--2---:R2:W-:Y:S03]  /*40b0*/  STG.E.128 desc[UR4][R44.64+0x40], R32 ;  /* 0x000040202c007986 */ /* 0x0045e6000c101d04 */
.L_x_1349:
[----:B------:R-:W-:Y:S05]  /*40c0*/  BSYNC B2 ;  /* 0x0000000000027941 */ /* 0x000fea0003800000 */
.L_x_1348:
[----:B------:R-:W-:Y:S01]  /*40d0*/  ISETP.NE.AND P0, PT, R10, RZ, PT ;  /* 0x000000ff0a00720c */ /* 0x000fe20003f05270 */
[----:B------:R-:W-:-:S12]  /*40e0*/  BSSY B2, `(.L_x_1352) ;  /* 0x0000034000027945 */ /* 0x000fd80003800000 */
[----:B------:R-:W-:Y:S05]  /*40f0*/  @!P0 BRA `(.L_x_1353) ;  /* 0x0000000000c88947 */ /* 0x000fea0003800000 */
[----:B-12---:R1:W2:Y:S01]  /*4100*/  LDS.128 R32, [R43+0x3000] ;  /* 0x003000002b207984 */ /* 0x0062a20000000c00 */
[----:B------:R-:W-:Y:S01]  /*4110*/  VIADD R86, R16, 0x20 ;  /* 0x0000002010567836 */ /* 0x000fe20000000000 */
[----:B------:R-:W-:Y:S04]  /*4120*/  BSSY B3, `(.L_x_1354) ;  /* 0x000002d000037945 */ /* 0x000fe80003800000 */
[----:B------:R-:W-:-:S13]  /*4130*/  ISETP.GE.AND P0, PT, R86, R117, PT ;  /* 0x000000755600720c */ /* 0x000fda0003f06270 */
[----:B-1----:R-:W-:Y:S05]  /*4140*/  @P0 BRA `(.L_x_1355) ;  /* 0x0000000000a80947 */ /* 0x002fea0003800000 */
[--C-:B------:R-:W-:Y:S01]  /*4150*/  SHF.R.U64 R86, R78, 0x10, R79.reuse ;  /* 0x000000104e567819 */ /* 0x100fe2000000124f */
[----:B------:R-:W-:Y:S01]  /*4160*/  HADD2.F32 R121, -RZ, R208.H1_H1 ;  /* 0x300000d0ff797230 */ /* 0x000fe20000004100 */
[----:B------:R-:W-:Y:S02]  /*4170*/  SHF.R.U32.HI R78, RZ, 0x10, R79 ;  /* 0x00000010ff4e7819 */ /* 0x000fe4000001164f */
[--C-:B------:R-:W-:Y:S01]  /*4180*/  SHF.R.U64 R87, R84, 0x10, R85.reuse ;  /* 0x0000001054577819 */ /* 0x100fe20000001255 */
[----:B------:R-:W-:Y:S01]  /*4190*/  HADD2.F32 R84, -RZ, R86.H0_H0 ;  /* 0x20000056ff547230 */ /* 0x000fe20000004100 */
[----:B------:R-:W-:Y:S01]  /*41a0*/  SHF.R.U32.HI R120, RZ, 0x10, R85 ;  /* 0x00000010ff787819 */ /* 0x000fe20000011655 */
[----:B--2---:R-:W-:Y:S01]  /*41b0*/  HADD2.F32 R85, -RZ, R33.H0_H0 ;  /* 0x20000021ff557230 */ /* 0x004fe20000004100 */
[----:B------:R-:W-:Y:S01]  /*41c0*/  MOV R79, R35 ;  /* 0x00000023004f7202 */ /* 0x000fe20000000f00 */
[----:B------:R-:W-:Y:S02]  /*41d0*/  HADD2.F32 R126, -RZ, R87.H0_H0 ;  /* 0x20000057ff7e7230 */ /* 0x000fe40000004100 */
[----:B------:R-:W-:-:S02]  /*41e0*/  HADD2.F32 R35, -RZ, R33.H1_H1 ;  /* 0x30000021ff237230 */ /* 0x000fc40000004100 */
[----:B------:R-:W-:Y:S02]  /*41f0*/  HADD2.F32 R120, -RZ, R120.H0_H0 ;  /* 0x20000078ff787230 */ /* 0x000fe40000004100 */
[-C--:B------:R-:W-:Y:S01]  /*4200*/  FMUL.FTZ R128, R85, R126.reuse ;  /* 0x0000007e55807220 */ /* 0x080fe20000410000 */
[--C-:B------:R-:W-:Y:S02]  /*4210*/  HADD2.F32 R33, -RZ, R79.reuse.H1_H1 ;  /* 0x3000004fff217230 */ /* 0x100fe40000004100 */
[----:B------:R-:W-:Y:S02]  /*4220*/  HADD2.F32 R79, -RZ, R79.H0_H0 ;  /* 0x2000004fff4f7230 */ /* 0x000fe40000004100 */
[----:B------:R-:W-:Y:S02]  /*4230*/  HADD2.F32 R86, -RZ, R78.H0_H0 ;  /* 0x2000004eff567230 */ /* 0x000fe40000004100 */
[----:B------:R-:W-:Y:S01]  /*4240*/  FMUL.FTZ R78, R35, R126 ;  /* 0x0000007e234e7220 */ /* 0x000fe20000410000 */
[-C--:B------:R-:W-:Y:S01]  /*4250*/  FMUL.FTZ R126, R33, R120.reuse ;  /* 0x00000078217e7220 */ /* 0x080fe20000410000 */
[----:B------:R-:W-:Y:S01]  /*4260*/  FMUL.FTZ R120, R79, R120 ;  /* 0x000000784f787220 */ /* 0x000fe20000410000 */
[-C--:B------:R-:W-:Y:S01]  /*4270*/  FFMA.FTZ R35, R35, R84.reuse, R128 ;  /* 0x0000005423237223 */ /* 0x080fe20000010080 */
[----:B------:R-:W-:Y:S01]  /*4280*/  FFMA.FTZ R78, R85, R84, -R78 ;  /* 0x00000054554e7223 */ /* 0x000fe2000001084e */
[-C--:B------:R-:W-:Y:S01]  /*4290*/  FFMA.FTZ R79, R79, R86.reuse, -R126 ;  /* 0x000000564f4f7223 */ /* 0x080fe2000001087e */
[----:B------:R-:W-:Y:S01]  /*42a0*/  FFMA.FTZ R86, R33, R86, R120 ;  /* 0x0000005621567223 */ /* 0x000fe20000010078 */
[----:B------:R-:W-:-:S02]  /*42b0*/  HADD2.F32 R87, -RZ, R208.H0_H0 ;  /* 0x200000d0ff577230 */ /* 0x000fc40000004100 */
[--C-:B------:R-:W-:Y:S02]  /*42c0*/  HADD2.F32 R84, -RZ, R32.reuse.H1_H1 ;  /* 0x30000020ff547230 */ /* 0x100fe40000004100 */
[----:B------:R-:W-:Y:S02]  /*42d0*/  HADD2.F32 R120, -RZ, R32.H0_H0 ;  /* 0x20000020ff787230 */ /* 0x000fe40000004100 */
[----:B------:R-:W-:Y:S02]  /*42e0*/  HADD2.F32 R32, -RZ, R34.H1_H1 ;  /* 0x30000022ff207230 */ /* 0x000fe40000004100 */
[-C--:B------:R-:W-:Y:S01]  /*42f0*/  FMUL.FTZ R127, R84, R87.reuse ;  /* 0x00000057547f7220 */ /* 0x080fe20000410000 */
[----:B------:R-:W-:Y:S02]  /*4300*/  HADD2.F32 R33, -RZ, R204.H0_H0 ;  /* 0x200000ccff217230 */ /* 0x000fe40000004100 */
[----:B------:R-:W-:Y:S01]  /*4310*/  FMUL.FTZ R87, R120, R87 ;  /* 0x0000005778577220 */ /* 0x000fe20000410000 */
[----:B------:R-:W-:-:S02]  /*4320*/  HADD2.F32 R34, -RZ, R34.H0_H0 ;  /* 0x20000022ff227230 */ /* 0x000fc40000004100 */
[----:B------:R-:W-:Y:S01]  /*4330*/  FMUL.FTZ R129, R32, R121 ;  /* 0x0000007920817220 */ /* 0x000fe20000410000 */
[----:B------:R-:W-:Y:S02]  /*4340*/  HADD2.F32 R85, -RZ, R204.H1_H1 ;  /* 0x300000ccff557230 */ /* 0x000fe40000004100 */
[-C--:B------:R-:W-:Y:S01]  /*4350*/  FFMA.FTZ R127, R120, R33.reuse, -R127 ;  /* 0x00000021787f7223 */ /* 0x080fe2000001087f */
[----:B------:R-:W-:Y:S01]  /*4360*/  FFMA.FTZ R84, R84, R33, R87 ;  /* 0x0000002154547223 */ /* 0x000fe20000010057 */
[C---:B------:R-:W-:Y:S01]  /*4370*/  FMUL.FTZ R121, R34.reuse, R121 ;  /* 0x0000007922797220 */ /* 0x040fe20000410000 */
[----:B------:R-:W-:Y:S01]  /*4380*/  F2FP.F16.F32.PACK_AB R33, R35, R78 ;  /* 0x0000004e2321723e */ /* 0x000fe200000000ff */
[----:B------:R-:W-:Y:S01]  /*4390*/  FFMA.FTZ R129, R34, R85, -R129 ;  /* 0x0000005522817223 */ /* 0x000fe20000010881 */
[----:B------:R-:W-:Y:S01]  /*43a0*/  F2FP.F16.F32.PACK_AB R35, R86, R79 ;  /* 0x0000004f5623723e */ /* 0x000fe200000000ff */
[----:B------:R-:W-:Y:S01]  /*43b0*/  FFMA.FTZ R32, R32, R85, R121 ;  /* 0x0000005520207223 */ /* 0x000fe20000010079 */
[----:B------:R-:W-:-:S04]  /*43c0*/  F2FP.F16.F32.PACK_AB R84, R84, R127 ;  /* 0x0000007f5454723e */ /* 0x000fc800000000ff */
[----:B------:R-:W-:Y:S01]  /*43d0*/  F2FP.F16.F32.PACK_AB R34, R32, R129 ;  /* 0x000000812022723e */ /* 0x000fe200000000ff */
[----:B------:R-:W-:-:S07]  /*43e0*/  IMAD.MOV.U32 R32, RZ, RZ, R84 ;  /* 0x000000ffff207224 */ /* 0x000fce00078e0054 */
.L_x_1355:
[----:B------:R-:W-:Y:S05]  /*43f0*/  BSYNC B3 ;  /* 0x0000000000037941 */ /* 0x000fea0003800000 */
.L_x_1354:
[----:B------:R-:W-:Y:S02]  /*4400*/  ULDC.64 UR4, c[0x0][0x208] ;  /* 0x0000820000047ab9 */ /* 0x000fe40000000a00 */
[----:B--2---:R3:W-:Y:S03]  /*4410*/  STG.E.128 desc[UR4][R44.64+0x80], R32 ;  /* 0x000080202c007986 */ /* 0x0047e6000c101d04 */
.L_x_1353:
[----:B------:R-:W-:Y:S05]  /*4420*/  BSYNC B2 ;  /* 0x0000000000027941 */ /* 0x000fea0003800000 */
.L_x_1352:
[----:B------:R-:W-:Y:S01]  /*4430*/  ISETP.NE.AND P0, PT, R9, RZ, PT ;  /* 0x000000ff0900720c */ /* 0x000fe20003f05270 */
[----:B------:R-:W-:-:S12]  /*4440*/  BSSY B2, `(.L_x_1356) ;  /* 0x0000034000027945 */ /* 0x000fd80003800000 */
[----:B------:R-:W-:Y:S05]  /*4450*/  @!P0 BRA `(.L_x_1357) ;  /* 0x0000000000c88947 */ /* 0x000fea0003800000 */
[----:B-123--:R1:W2:Y:S01]  /*4460*/  LDS.128 R32, [R42+0x3000] ;  /* 0x003000002a207984 */ /* 0x00e2a20000000c00 */
[----:B------:R-:W-:Y:S01]  /*4470*/  VIADD R78, R16, 0x30 ;  /* 0x00000030104e7836 */ /* 0x000fe20000000000 */
[----:B------:R-:W-:Y:S04]  /*4480*/  BSSY B3, `(.L_x_1358) ;  /* 0x000002d000037945 */ /* 0x000fe80003800000 */
[----:B------:R-:W-:-:S13]  /*4490*/  ISETP.GE.AND P0, PT, R78, R117, PT ;  /* 0x000000754e00720c */ /* 0x000fda0003f06270 */
[----:B-1----:R-:W-:Y:S05]  /*44a0*/  @P0 BRA `(.L_x_1359) ;  /* 0x0000000000a80947 */ /* 0x002fea0003800000 */
[----:B------:R-:W-:Y:S02]  /*44b0*/  SHF.R.U64 R79, R76, 0x10, R77 ;  /* 0x000000104c4f7819 */ /* 0x000fe4000000124d */
[--C-:B------:R-:W-:Y:S01]  /*44c0*/  SHF.R.U64 R85, R74, 0x10, R75.reuse ;  /* 0x000000104a557819 */ /* 0x100fe2000000124b */
[----:B--2---:R-:W-:Y:S01]  /*44d0*/  IMAD.MOV.U32 R74, RZ, RZ, R32 ;  /* 0x000000ffff4a7224 */ /* 0x004fe200078e0020 */
[----:B------:R-:W-:Y:S01]  /*44e0*/  SHF.R.U32.HI R78, RZ, 0x10, R75 ;  /* 0x00000010ff4e7819 */ /* 0x000fe2000001164b */
[----:B------:R-:W-:Y:S01]  /*44f0*/  HADD2.F32 R79, -RZ, R79.H0_H0 ;  /* 0x2000004fff4f7230 */ /* 0x000fe20000004100 */
[----:B------:R-:W-:Y:S01]  /*4500*/  SHF.R.U32.HI R84, RZ, 0x10, R77 ;  /* 0x00000010ff547819 */ /* 0x000fe2000001164d */
[--C-:B------:R-:W-:Y:S01]  /*4510*/  HADD2.F32 R32, -RZ, R33.reuse.H0_H0 ;  /* 0x20000021ff207230 */ /* 0x100fe20000004100 */
[----:B------:R-:W-:Y:S01]  /*4520*/  MOV R75, R35 ;  /* 0x00000023004b7202 */ /* 0x000fe20000000f00 */
[----:B------:R-:W-:Y:S02]  /*4530*/  HADD2.F32 R35, -RZ, R33.H1_H1 ;  /* 0x30000021ff237230 */ /* 0x000fe40000004100 */
[----:B------:R-:W-:-:S02]  /*4540*/  HADD2.F32 R84, -RZ, R84.H0_H0 ;  /* 0x20000054ff547230 */ /* 0x000fc40000004100 */
[-C--:B------:R-:W-:Y:S01]  /*4550*/  FMUL.FTZ R86, R32, R79.reuse ;  /* 0x0000004f20567220 */ /* 0x080fe20000410000 */
[--C-:B------:R-:W-:Y:S02]  /*4560*/  HADD2.F32 R76, -RZ, R75.reuse.H1_H1 ;  /* 0x3000004bff4c7230 */ /* 0x100fe40000004100 */
[----:B------:R-:W-:Y:S01]  /*4570*/  FMUL.FTZ R33, R35, R79 ;  /* 0x0000004f23217220 */ /* 0x000fe20000410000 */
[----:B------:R-:W-:Y:S02]  /*4580*/  HADD2.F32 R75, -RZ, R75.H0_H0 ;  /* 0x2000004bff4b7230 */ /* 0x000fe40000004100 */
[----:B------:R-:W-:Y:S02]  /*4590*/  HADD2.F32 R77, -RZ, R85.H0_H0 ;  /* 0x20000055ff4d7230 */ /* 0x000fe40000004100 */
[-C--:B------:R-:W-:Y:S01]  /*45a0*/  FMUL.FTZ R120, R76, R84.reuse ;  /* 0x000000544c787220 */ /* 0x080fe20000410000 */
[----:B------:R-:W-:Y:S02]  /*45b0*/  HADD2.F32 R78, -RZ, R78.H0_H0 ;  /* 0x2000004eff4e7230 */ /* 0x000fe40000004100 */
[----:B------:R-:W-:Y:S01]  /*45c0*/  FMUL.FTZ R79, R75, R84 ;  /* 0x000000544b4f7220 */ /* 0x000fe20000410000 */
[-C--:B------:R-:W-:Y:S01]  /*45d0*/  FFMA.FTZ R32, R32, R77.reuse, -R33 ;  /* 0x0000004d20207223 */ /* 0x080fe20000010821 */
[----:B------:R-:W-:Y:S01]  /*45e0*/  FFMA.FTZ R33, R35, R77, R86 ;  /* 0x0000004d23217223 */ /* 0x000fe20000010056 */
[-C--:B------:R-:W-:Y:S01]  /*45f0*/  FFMA.FTZ R35, R75, R78.reuse, -R120 ;  /* 0x0000004e4b237223 */ /* 0x080fe20000010878 */
[----:B------:R-:W-:Y:S01]  /*4600*/  FFMA.FTZ R76, R76, R78, R79 ;  /* 0x0000004e4c4c7223 */ /* 0x000fe2000001004f */
[----:B------:R-:W-:-:S02]  /*4610*/  HADD2.F32 R75, -RZ, R74.H1_H1 ;  /* 0x3000004aff4b7230 */ /* 0x000fc40000004100 */
[--C-:B------:R-:W-:Y:S01]  /*4620*/  HADD2.F32 R79, -RZ, R207.reuse.H0_H0 ;  /* 0x200000cfff4f7230 */ /* 0x100fe20000004100 */
[----:B------:R-:W-:Y:S01]  /*4630*/  F2FP.F16.F32.PACK_AB R33, R33, R32 ;  /* 0x000000202121723e */ /* 0x000fe200000000ff */
[----:B------:R-:W-:Y:S01]  /*4640*/  HADD2.F32 R74, -RZ, R74.H0_H0 ;  /* 0x2000004aff4a7230 */ /* 0x000fe20000004100 */
[----:B------:R-:W-:Y:S01]  /*4650*/  F2FP.F16.F32.PACK_AB R35, R76, R35 ;  /* 0x000000234c23723e */ /* 0x000fe200000000ff */
[--C-:B------:R-:W-:Y:S02]  /*4660*/  HADD2.F32 R77, -RZ, R34.reuse.H1_H1 ;  /* 0x30000022ff4d7230 */ /* 0x100fe40000004100 */
[-C--:B------:R-:W-:Y:S01]  /*4670*/  FMUL.FTZ R85, R75, R79.reuse ;  /* 0x0000004f4b557220 */ /* 0x080fe20000410000 */
[----:B------:R-:W-:Y:S02]  /*4680*/  HADD2.F32 R207, -RZ, R207.H1_H1 ;  /* 0x300000cfffcf7230 */ /* 0x000fe40000004100 */
        /* <DEDUP_REMOVED lines=12> */
.L_x_1359:
[----:B------:R-:W-:Y:S05]  /*4750*/  BSYNC B3 ;  /* 0x0000000000037941 */ /* 0x000fea0003800000 */
.L_x_1358:
[----:B------:R-:W-:Y:S02]  /*4760*/  ULDC.64 UR4, c[0x0][0x208] ;  /* 0x0000820000047ab9 */ /* 0x000fe40000000a00 */
[----:B--2---:R4:W-:Y:S03]  /*4770*/  STG.E.128 desc[UR4][R44.64+0xc0], R32 ;  /* 0x0000c0202c007986 */ /* 0x0049e6000c101d04 */
.L_x_1357:
[----:B------:R-:W-:Y:S05]  /*4780*/  BSYNC B2 ;  /* 0x0000000000027941 */ /* 0x000fea0003800000 */
.L_x_1356:
        /* <DEDUP_REMOVED lines=19> */
[-C--:B------:R-:W-:Y:S01]  /*48c0*/  FMUL.FTZ R78, R34, R73.reuse ;  /* 0x00000049224e7220 */ /* 0x080fe20000410000 */
[----:B------:R-:W-:Y:S02]  /*48d0*/  HADD2.F32 R35, -RZ, R35.H0_H0 ;  /* 0x20000023ff237230 */ /* 0x000fe40000004100 */
[----:B------:R-:W-:Y:S01]  /*48e0*/  FMUL.FTZ R73, R33, R73 ;  /* 0x0000004921497220 */ /* 0x000fe20000410000 */
[----:B------:R-:W-:Y:S02]  /*48f0*/  HADD2.F32 R74, -RZ, R74.H0_H0 ;  /* 0x2000004aff4a7230 */ /* 0x000fe40000004100 */
[----:B------:R-:W-:Y:S01]  /*4900*/  FMUL.FTZ R84, R71, R76 ;  /* 0x0000004c47547220 */ /* 0x000fe20000410000 */
[----:B------:R-:W-:Y:S01]  /*4910*/  FFMA.FTZ R78, R33, R72, -R78 ;  /* 0x00000048214e7223 */ /* 0x000fe2000001084e */
[----:B------:R-:W-:Y:S01]  /*4920*/  FMUL.FTZ R76, R35, R76 ;  /* 0x0000004c234c7220 */ /* 0x000fe20000410000 */
[----:B------:R-:W-:-:S02]  /*4930*/  HADD2.F32 R33, -RZ, R32.H1_H1 ;  /* 0x30000020ff217230 */ /* 0x000fc40000004100 */
[----:B------:R-:W-:Y:S01]  /*4940*/  FFMA.FTZ R77, R34, R72, R73 ;  /* 0x00000048224d7223 */ /* 0x000fe20000010049 */
[----:B------:R-:W-:Y:S02]  /*4950*/  HADD2.F32 R32, -RZ, R32.H0_H0 ;  /* 0x20000020ff207230 */ /* 0x000fe40000004100 */
[-C--:B------:R-:W-:Y:S01]  /*4960*/  FFMA.FTZ R79, R71, R74.reuse, R76 ;  /* 0x0000004a474f7223 */ /* 0x080fe2000001004c */
[--C-:B------:R-:W-:Y:S02]  /*4970*/  HADD2.F32 R71, -RZ, R158.reuse.H0_H0 ;  /* 0x2000009eff477230 */ /* 0x100fe40000004100 */
[----:B------:R-:W-:Y:S01]  /*4980*/  FFMA.FTZ R84, R35, R74, -R84 ;  /* 0x0000004a23547223 */ /* 0x000fe20000010854 */
[----:B------:R-:W-:Y:S02]  /*4990*/  HADD2.F32 R73, -RZ, R158.H1_H1 ;  /* 0x3000009eff497230 */ /* 0x000fe40000004100 */
[--C-:B------:R-:W-:Y:S02]  /*49a0*/  HADD2.F32 R34, -RZ, R70.reuse.H1_H1 ;  /* 0x30000046ff227230 */ /* 0x100fe40000004100 */
[----:B------:R-:W-:Y:S01]  /*49b0*/  FMUL.FTZ R75, R33, R71 ;  /* 0x00000047214b7220 */ /* 0x000fe20000410000 */
[----:B------:R-:W-:-:S02]  /*49c0*/  HADD2.F32 R70, -RZ, R70.H0_H0 ;  /* 0x20000046ff467230 */ /* 0x000fc40000004100 */
[----:B------:R-:W-:Y:S01]  /*49d0*/  FMUL.FTZ R72, R32, R71 ;  /* 0x0000004720487220 */ /* 0x000fe20000410000 */
        /* <DEDUP_REMOVED lines=12> */
.L_x_1363:
[----:B------:R-:W-:Y:S05]  /*4aa0*/  BSYNC B3 ;  /* 0x0000000000037941 */ /* 0x000fea0003800000 */
.L_x_1362:
[----:B------:R-:W-:Y:S02]  /*4ab0*/  ULDC.64 UR4, c[0x0][0x208] ;  /* 0x0000820000047ab9 */ /* 0x000fe40000000a00 */
[----:B--2---:R1:W-:Y:S03]  /*4ac0*/  STG.E.128 desc[UR4][R44.64+0x100], R32 ;  /* 0x000100202c007986 */ /* 0x0043e6000c101d04 */
.L_x_1361:
[----:B------:R-:W-:Y:S05]  /*4ad0*/  BSYNC B2 ;  /* 0x0000000000027941 */ /* 0x000fea0003800000 */
.L_x_1360:
        /* <DEDUP_REMOVED lines=26> */
[--C-:B------:R-:W-:Y:S02]  /*4c80*/  HADD2.F32 R68, -RZ, R155.reuse.H1_H1 ;  /* 0x3000009bff447230 */ /* 0x100fe40000004100 */
[C---:B------:R-:W-:Y:S01]  /*4c90*/  FMUL.FTZ R72, R35.reuse, R72 ;  /* 0x0000004823487220 */ /* 0x040fe20000410000 */
[----:B------:R-:W-:Y:S02]  /*4ca0*/  HADD2.F32 R155, -RZ, R155.H0_H0 ;  /* 0x2000009bff9b7230 */ /* 0x000fe40000004100 */
[-C--:B------:R-:W-:Y:S01]  /*4cb0*/  FFMA.FTZ R76, R35, R70.reuse, -R76 ;  /* 0x00000046234c7223 */ /* 0x080fe2000001084c */
[----:B------:R-:W-:Y:S02]  /*4cc0*/  HADD2.F32 R34, -RZ, R66.H1_H1 ;  /* 0x30000042ff227230 */ /* 0x000fe40000004100 */
[----:B------:R-:W-:Y:S01]  /*4cd0*/  FFMA.FTZ R75, R67, R70, R72 ;  /* 0x00000046434b7223 */ /* 0x000fe20000010048 */
[----:B------:R-:W-:-:S02]  /*4ce0*/  HADD2.F32 R32, -RZ, R32.H0_H0 ;  /* 0x20000020ff207230 */ /* 0x000fc40000004100 */
[CC--:B------:R-:W-:Y:S01]  /*4cf0*/  FMUL.FTZ R69, R33.reuse, R68.reuse ;  /* 0x0000004421457220 */ /* 0x0c0fe20000410000 */
[----:B------:R-:W-:Y:S02]  /*4d00*/  HADD2.F32 R66, -RZ, R66.H0_H0 ;  /* 0x20000042ff427230 */ /* 0x000fe40000004100 */
        /* <DEDUP_REMOVED lines=13> */
.L_x_1365:
[----:B------:R-:W-:Y:S05]  /*4de0*/  BSYNC B2 ;  /* 0x0000000000027941 */ /* 0x000fea0003800000 */
.L_x_1364:
[----:B------:R-:W-:Y:S02]  /*4df0*/  ULDC.64 UR4, c[0x0][0x208] ;  /* 0x0000820000047ab9 */ /* 0x000fe40000000a00 */
[----:B--2---:R1:W-:Y:S03]  /*4e00*/  STG.E.128 desc[UR4][R44.64+0x140], R32 ;  /* 0x000140202c007986 */ /* 0x0043e6000c101d04 */
.L_x_1343:
[----:B------:R-:W-:Y:S05]  /*4e10*/  BSYNC B1 ;  /* 0x0000000000017941 */ /* 0x000fea0003800000 */
.L_x_1342:
        /* <DEDUP_REMOVED lines=20> */
[----:B------:R-:W-:Y:S02]  /*4f60*/  HADD2.F32 R35, -RZ, R35.H0_H0 ;  /* 0x20000023ff237230 */ /* 0x000fe40000004100 */
[----:B------:R-:W-:Y:S01]  /*4f70*/  FMUL.FTZ R63, R33, R63 ;  /* 0x0000003f213f7220 */ /* 0x000fe20000410000 */
[----:B------:R-:W-:Y:S02]  /*4f80*/  HADD2.F32 R64, -RZ, R67.H0_H0 ;  /* 0x20000043ff407230 */ /* 0x000fe40000004100 */
[----:B------:R-:W-:Y:S01]  /*4f90*/  FMUL.FTZ R70, R45, R66 ;  /* 0x000000422d467220 */ /* 0x000fe20000410000 */
[-C--:B------:R-:W-:Y:S01]  /*4fa0*/  FFMA.FTZ R68, R33, R62.reuse, -R68 ;  /* 0x0000003e21447223 */ /* 0x080fe20000010844 */
[----:B------:R-:W-:Y:S01]  /*4fb0*/  FFMA.FTZ R67, R34, R62, R63 ;  /* 0x0000003e22437223 */ /* 0x000fe2000001003f */
[----:B------:R-:W-:Y:S01]  /*4fc0*/  FMUL.FTZ R66, R35, R66 ;  /* 0x0000004223427220 */ /* 0x000fe20000410000 */
[----:B------:R-:W-:-:S02]  /*4fd0*/  HADD2.F32 R62, -RZ, R152.H0_H0 ;  /* 0x20000098ff3e7230 */ /* 0x000fc40000004100 */
[-C--:B------:R-:W-:Y:S01]  /*4fe0*/  FFMA.FTZ R70, R35, R64.reuse, -R70 ;  /* 0x0000004023467223 */ /* 0x080fe20000010846 */
[----:B------:R-:W-:Y:S02]  /*4ff0*/  HADD2.F32 R63, -RZ, R152.H1_H1 ;  /* 0x30000098ff3f7230 */ /* 0x000fe40000004100 */
[----:B------:R-:W-:Y:S01]  /*5000*/  FFMA.FTZ R71, R45, R64, R66 ;  /* 0x000000402d477223 */ /* 0x000fe20000010042 */
[----:B------:R-:W-:Y:S02]  /*5010*/  HADD2.F32 R33, -RZ, R32.H1_H1 ;  /* 0x30000020ff217230 */ /* 0x000fe40000004100 */
        /* <DEDUP_REMOVED lines=17> */
.L_x_1370:
[----:B------:R-:W-:Y:S05]  /*5130*/  BSYNC B2 ;  /* 0x0000000000027941 */ /* 0x000fea0003800000 */
.L_x_1369:
[----:B------:R-:W-:Y:S02]  /*5140*/  ULDC.64 UR4, c[0x0][0x208] ;  /* 0x0000820000047ab9 */ /* 0x000fe40000000a00 */
[----:B--2---:R1:W-:Y:S03]  /*5150*/  STG.E.128 desc[UR4][R40.64], R32 ;  /* 0x0000002028007986 */ /* 0x0043e6000c101d04 */
.L_x_1368:
[----:B------:R-:W-:Y:S05]  /*5160*/  BSYNC B1 ;  /* 0x0000000000017941 */ /* 0x000fea0003800000 */
.L_x_1367:
        /* <DEDUP_REMOVED lines=29> */
[----:B------:R-:W-:Y:S02]  /*5340*/  HADD2.F32 R45, -RZ, R140.H1_H1 ;  /* 0x3000008cff2d7230 */ /* 0x000fe40000004100 */
[----:B------:R-:W-:Y:S01]  /*5350*/  FFMA.FTZ R66, R35, R60, -R66 ;  /* 0x0000003c23427223 */ /* 0x000fe20000010842 */
[----:B------:R-:W-:Y:S02]  /*5360*/  HADD2.F32 R32, -RZ, R32.H0_H0 ;  /* 0x20000020ff207230 */ /* 0x000fe40000004100 */
[----:B------:R-:W-:Y:S02]  /*5370*/  HADD2.F32 R59, -RZ, R140.H0_H0 ;  /* 0x2000008cff3b7230 */ /* 0x000fe40000004100 */
[----:B------:R-:W-:Y:S01]  /*5380*/  FMUL.FTZ R61, R33, R45 ;  /* 0x0000002d213d7220 */ /* 0x000fe20000410000 */
[----:B------:R-:W-:-:S02]  /*5390*/  HADD2.F32 R34, -RZ, R44.H1_H1 ;  /* 0x3000002cff227230 */ /* 0x000fc40000004100 */
[----:B------:R-:W-:Y:S01]  /*53a0*/  FMUL.FTZ R58, R32, R45 ;  /* 0x0000002d203a7220 */ /* 0x000fe20000410000 */
[----:B------:R-:W-:Y:S02]  /*53b0*/  HADD2.F32 R44, -RZ, R44.H0_H0 ;  /* 0x2000002cff2c7230 */ /* 0x000fe40000004100 */
[--C-:B------:R-:W-:Y:S02]  /*53c0*/  HADD2.F32 R35, -RZ, R141.reuse.H1_H1 ;  /* 0x3000008dff237230 */ /* 0x100fe40000004100 */
[-C--:B------:R-:W-:Y:S01]  /*53d0*/  FMUL.FTZ R45, R34, R59.reuse ;  /* 0x0000003b222d7220 */ /* 0x080fe20000410000 */
        /* <DEDUP_REMOVED lines=10> */
.L_x_1374:
[----:B------:R-:W-:Y:S05]  /*5480*/  BSYNC B2 ;  /* 0x0000000000027941 */ /* 0x000fea0003800000 */
.L_x_1373:
[----:B------:R-:W-:Y:S02]  /*5490*/  ULDC.64 UR4, c[0x0][0x208] ;  /* 0x0000820000047ab9 */ /* 0x000fe40000000a00 */
[----:B--2---:R1:W-:Y:S03]  /*54a0*/  STG.E.128 desc[UR4][R40.64+0x40], R32 ;  /* 0x0000402028007986 */ /* 0x0043e6000c101d04 */
.L_x_1372:
[----:B------:R-:W-:Y:S05]  /*54b0*/  BSYNC B1 ;  /* 0x0000000000017941 */ /* 0x000fea0003800000 */
.L_x_1371:
        /* <DEDUP_REMOVED lines=49> */
.L_x_1378:
[----:B------:R-:W-:Y:S05]  /*57d0*/  BSYNC B2 ;  /* 0x0000000000027941 */ /* 0x000fea0003800000 */
.L_x_1377:
[----:B------:R-:W-:Y:S02]  /*57e0*/  ULDC.64 UR4, c[0x0][0x208] ;  /* 0x0000820000047ab9 */ /* 0x000fe40000000a00 */
[----:B--2---:R1:W-:Y:S03]  /*57f0*/  STG.E.128 desc[UR4][R40.64+0x80], R32 ;  /* 0x0000802028007986 */ /* 0x0043e6000c101d04 */
.L_x_1376:
[----:B------:R-:W-:Y:S05]  /*5800*/  BSYNC B1 ;  /* 0x0000000000017941 */ /* 0x000fea0003800000 */
.L_x_1375:
        /* <DEDUP_REMOVED lines=49> */
.L_x_1382:
[----:B------:R-:W-:Y:S05]  /*5b20*/  BSYNC B2 ;  /* 0x0000000000027941 */ /* 0x000fea0003800000 */
.L_x_1381:
[----:B------:R-:W-:Y:S02]  /*5b30*/  ULDC.64 UR4, c[0x0][0x208] ;  /* 0x0000820000047ab9 */ /* 0x000fe40000000a00 */
[----:B--2---:R1:W-:Y:S03]  /*5b40*/  STG.E.128 desc[UR4][R40.64+0xc0], R32 ;  /* 0x0000c02028007986 */ /* 0x0043e6000c101d04 */
.L_x_1380:
[----:B------:R-:W-:Y:S05]  /*5b50*/  BSYNC B1 ;  /* 0x0000000000017941 */ /* 0x000fea0003800000 */
.L_x_1379:
        /* <DEDUP_REMOVED lines=49> */
.L_x_1386:
[----:B------:R-:W-:Y:S05]  /*5e70*/  BSYNC B2 ;  /* 0x0000000000027941 */ /* 0x000fea0003800000 */
.L_x_1385:
[----:B------:R-:W-:Y:S02]  /*5e80*/  ULDC.64 UR4, c[0x0][0x208] ;  /* 0x0000820000047ab9 */ /* 0x000fe40000000a00 */
[----:B--2---:R1:W-:Y:S03]  /*5e90*/  STG.E.128 desc[UR4][R40.64+0x100], R32 ;  /* 0x0001002028007986 */ /* 0x0043e6000c101d04 */
.L_x_1384:
[----:B------:R-:W-:Y:S05]  /*5ea0*/  BSYNC B1 ;  /* 0x0000000000017941 */ /* 0x000fea0003800000 */
.L_x_1383:
[----:B------:R-:W-:-:S13]  /*5eb0*/  ISETP.NE.AND P0, PT, R7, RZ, PT ;  /* 0x000000ff0700720c */ /* 0x000fda0003f05270 */
        /* <DEDUP_REMOVED lines=28> */
[--C-:B------:R-:W-:Y:S02]  /*6080*/  HADD2.F32 R37, -RZ, R80.reuse.H1_H1 ;  /* 0x30000050ff257230 */ /* 0x100fe40000004100 */
[----:B------:R-:W-:Y:S01]  /*6090*/  FFMA.FTZ R48, R35, R42, -R48 ;  /* 0x0000002a23307223 */ /* 0x000fe20000010830 */
[----:B------:R-:W-:Y:S02]  /*60a0*/  HADD2.F32 R39, -RZ, R80.H0_H0 ;  /* 0x20000050ff277230 */ /* 0x000fe40000004100 */
[--C-:B------:R-:W-:Y:S02]  /*60b0*/  HADD2.F32 R34, -RZ, R36.reuse.H1_H1 ;  /* 0x30000024ff227230 */ /* 0x100fe40000004100 */
[----:B------:R-:W-:Y:S01]  /*60c0*/  FMUL.FTZ R43, R33, R37 ;  /* 0x00000025212b7220 */ /* 0x000fe20000410000 */
[----:B------:R-:W-:-:S02]  /*60d0*/  HADD2.F32 R36, -RZ, R36.H0_H0 ;  /* 0x20000024ff247230 */ /* 0x000fc40000004100 */
[----:B------:R-:W-:Y:S01]  /*60e0*/  FMUL.FTZ R38, R32, R37 ;  /* 0x0000002520267220 */ /* 0x000fe20000410000 */
        /* <DEDUP_REMOVED lines=12> */
.L_x_1388:
[----:B------:R-:W-:Y:S05]  /*61b0*/  BSYNC B1 ;  /* 0x0000000000017941 */ /* 0x000fea0003800000 */
.L_x_1387:
[----:B------:R-:W-:Y:S02]  /*61c0*/  ULDC.64 UR4, c[0x0][0x208] ;  /* 0x0000820000047ab9 */ /* 0x000fe40000000a00 */
[----:B--2---:R1:W-:Y:S01]  /*61d0*/  STG.E.128 desc[UR4][R40.64+0x140], R32 ;  /* 0x0001402028007986 */ /* 0x0043e2000c101d04 */
[----:B------:R-:W-:Y:S05]  /*61e0*/  BRA `(.L_x_1366) ;  /* 0x0000003c00cc7947 */ /* 0x000fea0003800000 */
.L_x_1334:
[----:B------:R-:W-:Y:S01]  /*61f0*/  ISETP.GE.AND P4, PT, R162, R5, PT ;  /* 0x00000005a200720c */ /* 0x000fe20003f86270 */
[----:B------:R-:W-:Y:S01]  /*6200*/  BSSY B1, `(.L_x_1389) ;  /* 0x000002f000017945 */ /* 0x000fe20003800000 */
[----:B------:R-:W-:Y:S02]  /*6210*/  CS2R R58, SRZ ;  /* 0x00000000003a7805 */ /* 0x000fe4000001ff00 */
[----:B------:R-:W-:Y:S02]  /*6220*/  CS2R R34, SRZ ;  /* 0x0000000000227805 */ /* 0x000fe4000001ff00 */
[----:B0-----:R-:W-:Y:S02]  /*6230*/  CS2R R32, SRZ ;  /* 0x0000000000207805 */ /* 0x001fe4000001ff00 */
        /* <DEDUP_REMOVED lines=19> */
[----:B------:R-:W-:Y:S01]  /*6370*/  CS2R R52, SRZ ;  /* 0x0000000000347805 */ /* 0x000fe2000001ff00 */
[----:B------:R-:W-:Y:S01]  /*6380*/  ULDC.64 UR6, c[0x0][0x208] ;  /* 0x0000820000067ab9 */ /* 0x000fe20000000a00 */
        /* <DEDUP_REMOVED lines=22> */
.L_x_1390:
[----:B------:R-:W-:Y:S05]  /*64f0*/  BSYNC B1 ;  /* 0x0000000000017941 */ /* 0x000fea0003800000 */
.L_x_1389:
        /* <DEDUP_REMOVED lines=13> */
[----:B------:R-:W-:Y:S01]  /*65d0*/  CS2R R76, SRZ ;  /* 0x00000000004c7805 */ /* 0x000fe2000001ff00 */
[----:B------:R-:W-:Y:S01]  /*65e0*/  IMAD.MOV.U32 R86, RZ, RZ, R35 ;  /* 0x000000ffff567224 */ /* 0x000fe200078e0023 */
        /* <DEDUP_REMOVED lines=9> */
[----:B------:R-:W-:Y:S01]  /*6680*/  CS2R R76, SRZ ;  /* 0x00000000004c7805 */ /* 0x000fe2000001ff00 */
[----:B------:R-:W-:Y:S01]  /*6690*/  ULDC.64 UR8, c[0x0][0x208] ;  /* 0x0000820000087ab9 */ /* 0x000fe20000000a00 */
        /* <DEDUP_REMOVED lines=22> */
.L_x_1392:
[----:B------:R-:W-:Y:S05]  /*6800*/  BSYNC B1 ;  /* 0x0000000000017941 */ /* 0x000fea0003800000 */
.L_x_1391:
[----:B------:R-:W-:Y:S01]  /*6810*/  IMAD.MOV.U32 R4, RZ, RZ, R33 ;  /* 0x000000ffff047224 */ /* 0x000fe200078e0021 */
[----:B------:R-:W-:Y:S01]  /*6820*/  MOV R3, R32 ;  /* 0x0000002000037202 */ /* 0x000fe20000000f00 */
[----:B0-----:R-:W-:Y:S01]  /*6830*/  IMAD.MOV.U32 R80, RZ, RZ, R38 ;  /* 0x000000ffff507224 */ /* 0x001fe200078e0026 */
[----:B------:R-:W-:Y:S01]  /*6840*/  ULOP3.LUT UR4, UR60, 0x1, URZ, 0xfc, !UPT ;  /* 0x000000013c047892 */ /* 0x000fe2000f8efc3f */
        /* <DEDUP_REMOVED lines=20> */
[----:B------:R-:W-:Y:S02]  /*6990*/  PRMT R221, R4, 0x7610, R221 ;  /* 0x0000761004dd7816 */ /* 0x000fe400000000dd */
        /* <DEDUP_REMOVED lines=13> */
[----:B-----5:R-:W-:Y:S01]  /*6a70*/  IMAD.MOV.U32 R81, RZ, RZ, R58 ;  /* 0x000000ffff517224 */ /* 0x020fe200078e003a */
[----:B------:R-:W-:Y:S02]  /*6a80*/  MOV R4, R52 ;  /* 0x0000003400047202 */ /* 0x000fe40000000f00 */
[----:B------:R-:W-:Y:S01]  /*6a90*/  PRMT R210, R3, 0x7610, R210 ;  /* 0x0000761003d27816 */ /* 0x000fe200000000d2 */
[----:B------:R-:W-:Y:S01]  /*6aa0*/  IMAD.MOV.U32 R3, RZ, RZ, R59 ;  /* 0x000000ffff037224 */ /* 0x000fe200078e003b */
[----:B------:R-:W-:Y:S01]  /*6ab0*/  PRMT R205, R205, 0x5410, R80 ;  /* 0x00005410cdcd7816 */ /* 0x000fe20000000050 */
[----:B------:R-:W-:Y:S01]  /*6ac0*/  IMAD.MOV.U32 R80, RZ, RZ, R57 ;  /* 0x000000ffff507224 */ /* 0x000fe200078e0039 */
[----:B------:R-:W-:-:S02]  /*6ad0*/  PRMT R223, R4, 0x7610, R223 ;  /* 0x0000761004df7816 */ /* 0x000fc400000000df */
        /* <DEDUP_REMOVED lines=24> */
[----:B------:R-:W-:Y:S02]  /*6c60*/  PLOP3.LUT P1, PT, PT, PT, UP0, 0x80, 0x0 ;  /* 0x000000000000781c */ /* 0x000fe40003f2f008 */
        /* <DEDUP_REMOVED lines=12> */
[----:B------:R-:W-:Y:S02]  /*6d30*/  PRMT R215, R86, 0x5410, R85 ;  /* 0x0000541056d77816 */ /* 0x000fe40000000055 */
[----:B------:R-:W-:Y:S02]  /*6d40*/  PRMT R211, R81, 0x5410, R80 ;  /* 0x0000541051d37816 */ /* 0x000fe40000000050 */
[----:B------:R-:W-:Y:S01]  /*6d50*/  PRMT R213, R4, 0x5410, R3 ;  /* 0x0000541004d57816 */ /* 0x000fe20000000003 */
[----:B------:R-:W-:Y:S06]  /*6d60*/  @!P1 BRA `(.L_x_1393) ;  /* 0x0000000000049947 */ /* 0x000fec0003800000 */
[----:B------:R-:W-:Y:S01]  /*6d70*/  BPT.TRAP 0x1 ;  /* 0x000000040000795c */ /* 0x000fe20000300000 */
.L_x_1393:
[----:B------:R-:W-:Y:S01]  /*6d80*/  IMAD R4, R19, 0x8, R18 ;  /* 0x0000000813047824 */ /* 0x000fe200078e0212 */
[----:B------:R-:W-:Y:S01]  /*6d90*/  SHF.L.U32 R3, R167, 0x1f, RZ ;  /* 0x0000001fa7037819 */ /* 0x000fe200000006ff */
[----:B------:R-:W0:Y:S01]  /*6da0*/  LDC R150, c[0x0][0x2e4] ;  /* 0x0000b900ff967b82 */ /* 0x000e220000000800 */
[----:B------:R-:W-:Y:S02]  /*6db0*/  BSSY B1, `(.L_x_1394) ;  /* 0x0000004000017945 */ /* 0x000fe40003800000 */
[----:B------:R-:W1:Y:S05]  /*6dc0*/  SYNCS.PHASECHK.TRANS64.TRYWAIT P5, [R4+URZ+0x2a890], R3 ;  /* 0x02a89003040075a7 */ /* 0x000e6a00080a017f */
[----:B------:R-:W2:Y:S01]  /*6dd0*/  LDC.64 R126, c[0x0][0x2f0] ;  /* 0x0000bc00ff7e7b82 */ /* 0x000ea20000000a00 */
[----:B-1----:R-:W-:Y:S05]  /*6de0*/  @!P5 BRA `(.L_x_1395) ;  /* 0x00000210000cd947 */ /* 0x002fea0003800000 */
.L_x_1739:
[----:B------:R-:W-:Y:S05]  /*6df0*/  BSYNC B1 ;  /* 0x0000000000017941 */ /* 0x000fea0003800000 */
.L_x_1394:
        /* <DEDUP_REMOVED lines=28> */
[----:B------:R-:W-:Y:S02]  /*6fc0*/  ISETP.GE.AND P5, PT, R22, R117, PT ;  /* 0x000000751600720c */ /* 0x000fe40003fa6270 */
[----:B------:R-:W-:Y:S02]  /*6fd0*/  LEA.HI R83, R83, R80, RZ, 0x3 ;  /* 0x0000005053537211 */ /* 0x000fe400078f18ff */
[----:B------:R-:W-:Y:S02]  /*6fe0*/  LOP3.LUT R80, R174, 0x38, R81, 0xf8, !PT ;  /* 0x00000038ae507812 */ /* 0x000fe400078ef851 */
[----:B------:R-:W-:-:S02]  /*6ff0*/  SHF.R.S32.HI R83, RZ, 0x3, R83 ;  /* 0x00000003ff537819 */ /* 0x000fc40000011453 */
[----:B------:R-:W-:-:S03]  /*7000*/  LOP3.LUT R80, R80, R175, RZ, 0x3c, !PT ;  /* 0x000000af50507212 */ /* 0x000fc600078e3cff */
[----:B------:R-:W-:-:S04]  /*7010*/  IMAD R83, R83, 0x1800, R176 ;  /* 0x0000180053537824 */ /* 0x000fc800078e02b0 */
[----:B------:R-:W-:Y:S02]  /*7020*/  IMAD.IADD R80, R83, 0x1, R80 ;  /* 0x0000000153507824 */ /* 0x000fe400078e0250 */
[C---:B------:R-:W-:Y:S02]  /*7030*/  IMAD R83, R19.reuse, 0x4800, R146 ;  /* 0x0000480013537824 */ /* 0x040fe400078e0292 */
[----:B------:R-:W-:-:S03]  /*7040*/  IMAD R81, R19, 0x4800, R80 ;  /* 0x0000480013517824 */ /* 0x000fc600078e0250 */
[----:B------:R-:W-:Y:S01]  /*7050*/  LEA R80, R83, R18, 0x1 ;  /* 0x0000001253507211 */ /* 0x000fe200078e08ff */
[----:B------:R-:W-:-:S05]  /*7060*/  IMAD R84, R81, 0x2, R18 ;  /* 0x0000000251547824 */ /* 0x000fca00078e0212 */
[----:B------:R-:W0:Y:S04]  /*7070*/  LDS.128 R80, [R80+0x18400] ;  /* 0x0184000050507984 */ /* 0x000e280000000c00 */
[----:B------:R-:W2:Y:S01]  /*7080*/  LDS.128 R84, [R84+0x18400] ;  /* 0x0184000054547984 */ /* 0x000ea20000000c00 */
[----:B------:R-:W-:Y:S05]  /*7090*/  @P5 BRA `(.L_x_1401) ;  /* 0x00000004004c5947 */ /* 0x000fea0003800000 */
[--C-:B------:R-:W-:Y:S01]  /*70a0*/  SHF.R.U64 R40, R40, 0x10, R41.reuse ;  /* 0x0000001028287819 */ /* 0x100fe20000001229 */
[----:B--2---:R-:W-:Y:S01]  /*70b0*/  HADD2.F32 R206, -RZ, R85.H0_H0 ;  /* 0x20000055ffce7230 */ /* 0x004fe20000004100 */
[----:B------:R-:W-:Y:S01]  /*70c0*/  SHF.R.U32.HI R204, RZ, 0x10, R41 ;  /* 0x00000010ffcc7819 */ /* 0x000fe20000011629 */
[----:B0-----:R-:W-:Y:S01]  /*70d0*/  HADD2.F32 R208, -RZ, R81.H0_H0 ;  /* 0x20000051ffd07230 */ /* 0x001fe20000004100 */
[--C-:B------:R-:W-:Y:S01]  /*70e0*/  SHF.R.U64 R41, R52, 0x10, R53.reuse ;  /* 0x0000001034297819 */ /* 0x100fe20000001235 */
[----:B------:R-:W-:Y:S01]  /*70f0*/  HADD2.F32 R207, -RZ, R85.H1_H1 ;  /* 0x30000055ffcf7230 */ /* 0x000fe20000004100 */
[----:B------:R-:W-:Y:S01]  /*7100*/  SHF.R.U32.HI R52, RZ, 0x10, R53 ;  /* 0x00000010ff347819 */ /* 0x000fe20000011635 */
[----:B------:R-:W-:Y:S01]  /*7110*/  HADD2.F32 R81, -RZ, R81.H1_H1 ;  /* 0x30000051ff517230 */ /* 0x000fe20000004100 */
[--C-:B------:R-:W-:Y:S01]  /*7120*/  SHF.R.U64 R53, R54, 0x10, R55.reuse ;  /* 0x0000001036357819 */ /* 0x100fe20000001237 */
[----:B------:R-:W-:Y:S01]  /*7130*/  HADD2.F32 R204, -RZ, R204.H0_H0 ;  /* 0x200000ccffcc7230 */ /* 0x000fe20000004100 */
[----:B------:R-:W-:Y:S01]  /*7140*/  SHF.R.U32.HI R54, RZ, 0x10, R55 ;  /* 0x00000010ff367819 */ /* 0x000fe20000011637 */
[--C-:B------:R-:W-:Y:S01]  /*7150*/  HADD2.F32 R55, -RZ, R205.reuse.H1_H1 ;  /* 0x300000cdff377230 */ /* 0x100fe20000004100 */
[--C-:B------:R-:W-:Y:S01]  /*7160*/  SHF.R.U64 R42, R42, 0x10, R43.reuse ;  /* 0x000000102a2a7819 */ /* 0x100fe2000000122b */
[----:B------:R-:W-:Y:S01]  /*7170*/  HADD2.F32 R205, -RZ, R205.H0_H0 ;  /* 0x200000cdffcd7230 */ /* 0x000fe20000004100 */
[----:B------:R-:W-:Y:S01]  /*7180*/  SHF.R.U32.HI R43, RZ, 0x10, R43 ;  /* 0x00000010ff2b7819 */ /* 0x000fe2000001162b */
[----:B------:R-:W-:-:S02]  /*7190*/  HADD2.F32 R52, -RZ, R52.H0_H0 ;  /* 0x20000034ff347230 */ /* 0x000fc40000004100 */
[-C--:B------:R-:W-:Y:S01]  /*71a0*/  FMUL.FTZ R85, R206, R55.reuse ;  /* 0x00000037ce557220 */ /* 0x080fe20000410000 */
[C---:B------:R-:W-:Y:S01]  /*71b0*/  FMUL.FTZ R55, R208.reuse, R55 ;  /* 0x00000037d0377220 */ /* 0x040fe20000410000 */
[----:B------:R-:W-:Y:S02]  /*71c0*/  HADD2.F32 R41, -RZ, R41.H0_H0 ;  /* 0x20000029ff297230 */ /* 0x000fe40000004100 */
[-C--:B------:R-:W-:Y:S01]  /*71d0*/  FFMA.FTZ R85, R208, R205.reuse, -R85 ;  /* 0x000000cdd0557223 */ /* 0x080fe20000010855 */
[-C--:B------:R-:W-:Y:S01]  /*71e0*/  FMUL.FTZ R208, R207, R52.reuse ;  /* 0x00000034cfd07220 */ /* 0x080fe20000410000 */
[C---:B------:R-:W-:Y:S01]  /*71f0*/  FMUL.FTZ R52, R81.reuse, R52 ;  /* 0x0000003451347220 */ /* 0x040fe20000410000 */
[----:B------:R-:W-:Y:S01]  /*7200*/  FFMA.FTZ R55, R206, R205, R55 ;  /* 0x000000cdce377223 */ /* 0x000fe20000010037 */
[--C-:B------:R-:W-:Y:S02]  /*7210*/  HADD2.F32 R205, -RZ, R87.reuse.H0_H0 ;  /* 0x20000057ffcd7230 */ /* 0x100fe40000004100 */
[----:B------:R-:W-:Y:S01]  /*7220*/  FFMA.FTZ R208, R81, R204, -R208 ;  /* 0x000000cc51d07223 */ /* 0x000fe200000108d0 */
[----:B------:R-:W-:-:S02]  /*7230*/  HADD2.F32 R206, -RZ, R87.H1_H1 ;  /* 0x30000057ffce7230 */ /* 0x000fc40000004100 */
[----:B------:R-:W-:Y:S01]  /*7240*/  FFMA.FTZ R52, R207, R204, R52 ;  /* 0x000000cccf347223 */ /* 0x000fe20000010034 */
[----:B------:R-:W-:Y:S02]  /*7250*/  HADD2.F32 R81, -RZ, R210.H0_H0 ;  /* 0x200000d2ff517230 */ /* 0x000fe40000004100 */
[--C-:B------:R-:W-:Y:S01]  /*7260*/  HADD2.F32 R87, -RZ, R83.reuse.H0_H0 ;  /* 0x20000053ff577230 */ /* 0x100fe20000004100 */
[----:B------:R-:W-:Y:S01]  /*7270*/  F2FP.F16.F32.PACK_AB R85, R208, R85 ;  /* 0x00000055d055723e */ /* 0x000fe200000000ff */
[----:B------:R-:W-:Y:S02]  /*7280*/  HADD2.F32 R207, -RZ, R54.H0_H0 ;  /* 0x20000036ffcf7230 */ /* 0x000fe40000004100 */
[-C--:B------:R-:W-:Y:S01]  /*7290*/  FMUL.FTZ R210, R205, R81.reuse ;  /* 0x00000051cdd27220 */ /* 0x080fe20000410000 */
[----:B------:R-:W-:Y:S02]  /*72a0*/  HADD2.F32 R54, -RZ, R83.H1_H1 ;  /* 0x30000053ff367230 */ /* 0x000fe40000004100 */
[----:B------:R-:W-:Y:S01]  /*72b0*/  FMUL.FTZ R212, R87, R81 ;  /* 0x0000005157d47220 */ /* 0x000fe20000410000 */
[----:B------:R-:W-:-:S02]  /*72c0*/  HADD2.F32 R204, -RZ, R209.H1_H1 ;  /* 0x300000d1ffcc7230 */ /* 0x000fc40000004100 */
        /* <DEDUP_REMOVED lines=10> */
[----:B------:R-:W-:Y:S01]  /*7370*/  HADD2.F32 R84, -RZ, R84.H1_H1 ;  /* 0x30000054ff547230 */ /* 0x000fe20000004100 */
[----:B------:R-:W-:Y:S01]  /*7380*/  F2FP.F16.F32.PACK_AB R52, R52, R55 ;  /* 0x000000373434723e */ /* 0x000fe200000000ff */
[----:B------:R-:W-:Y:S02]  /*7390*/  HADD2.F32 R80, -RZ, R80.H1_H1 ;  /* 0x30000050ff507230 */ /* 0x000fe40000004100 */
[-C--:B------:R-:W-:Y:S01]  /*73a0*/  FMUL.FTZ R204, R83, R43.reuse ;  /* 0x0000002b53cc7220 */ /* 0x080fe20000410000 */
[----:B------:R-:W-:Y:S02]  /*73b0*/  HADD2.F32 R205, -RZ, R40.H0_H0 ;  /* 0x20000028ffcd7230 */ /* 0x000fe40000004100 */
[----:B------:R-:W-:Y:S01]  /*73c0*/  FMUL.FTZ R40, R87, R43 ;  /* 0x0000002b57287220 */ /* 0x000fe20000410000 */
[----:B------:R-:W-:Y:S02]  /*73d0*/  HADD2.F32 R54, -RZ, R221.H0_H0 ;  /* 0x200000ddff367230 */ /* 0x000fe40000004100 */
[-C--:B------:R-:W-:Y:S01]  /*73e0*/  FMUL.FTZ R43, R84, R41.reuse ;  /* 0x00000029542b7220 */ /* 0x080fe20000410000 */
[C---:B------:R-:W-:Y:S01]  /*73f0*/  FMUL.FTZ R41, R80.reuse, R41 ;  /* 0x0000002950297220 */ /* 0x040fe20000410000 */
[----:B------:R-:W-:Y:S01]  /*7400*/  HADD2.F32 R53, -RZ, R53.H0_H0 ;  /* 0x20000035ff357230 */ /* 0x000fe20000004100 */
[----:B------:R-:W-:Y:S01]  /*7410*/  F2FP.F16.F32.PACK_AB R207, R207, R212 ;  /* 0x000000d4cfcf723e */ /* 0x000fe200000000ff */
[-C--:B------:R-:W-:Y:S01]  /*7420*/  FFMA.FTZ R43, R80, R205.reuse, -R43 ;  /* 0x000000cd502b7223 */ /* 0x080fe2000001082b */
[----:B------:R-:W-:Y:S01]  /*7430*/  FFMA.FTZ R40, R83, R54, -R40 ;  /* 0x0000003653287223 */ /* 0x000fe20000010828 */
[----:B------:R-:W-:Y:S01]  /*7440*/  FFMA.FTZ R205, R84, R205, R41 ;  /* 0x000000cd54cd7223 */ /* 0x000fe20000010029 */
[----:B------:R-:W-:-:S02]  /*7450*/  HADD2.F32 R41, -RZ, R222.H1_H1 ;  /* 0x300000deff297230 */ /* 0x000fc40000004100 */
[----:B------:R-:W-:Y:S01]  /*7460*/  FFMA.FTZ R204, R87, R54, R204 ;  /* 0x0000003657cc7223 */ /* 0x000fe200000100cc */
[----:B------:R-:W-:Y:S02]  /*7470*/  HADD2.F32 R83, -RZ, R86.H0_H0 ;  /* 0x20000056ff537230 */ /* 0x000fe40000004100 */
[----:B------:R-:W-:Y:S02]  /*7480*/  HADD2.F32 R80, -RZ, R82.H0_H0 ;  /* 0x20000052ff507230 */ /* 0x000fe40000004100 */
[----:B------:R-:W-:Y:S02]  /*7490*/  HADD2.F32 R86, -RZ, R86.H1_H1 ;  /* 0x30000056ff567230 */ /* 0x000fe40000004100 */
[----:B------:R-:W-:Y:S01]  /*74a0*/  FMUL.FTZ R87, R83, R41 ;  /* 0x0000002953577220 */ /* 0x000fe20000410000 */
[----:B------:R-:W-:Y:S01]  /*74b0*/  HADD2.F32 R82, -RZ, R82.H1_H1 ;  /* 0x30000052ff527230 */ /* 0x000fe20000004100 */
[----:B------:R-:W-:Y:S01]  /*74c0*/  F2FP.F16.F32.PACK_AB R84, R205, R204 ;  /* 0x000000cccd54723e */ /* 0x000fe200000000ff */
[----:B------:R-:W-:-:S02]  /*74d0*/  HADD2.F32 R54, -RZ, R209.H0_H0 ;  /* 0x200000d1ff367230 */ /* 0x000fc40000004100 */
[----:B------:R-:W-:Y:S02]  /*74e0*/  HADD2.F32 R209, -RZ, R42.H0_H0 ;  /* 0x2000002affd17230 */ /* 0x000fe40000004100 */
[----:B------:R-:W-:Y:S01]  /*74f0*/  FMUL.FTZ R42, R80, R41 ;  /* 0x00000029502a7220 */ /* 0x000fe20000410000 */
[-C--:B------:R-:W-:Y:S01]  /*7500*/  FMUL.FTZ R41, R86, R53.reuse ;  /* 0x0000003556297220 */ /* 0x080fe20000410000 */
[----:B------:R-:W-:Y:S01]  /*7510*/  FMUL.FTZ R53, R82, R53 ;  /* 0x0000003552357220 */ /* 0x000fe20000410000 */
[-C--:B------:R-:W-:Y:S01]  /*7520*/  FFMA.FTZ R87, R80, R54.reuse, -R87 ;  /* 0x0000003650577223 */ /* 0x080fe20000010857 */
[----:B------:R-:W-:Y:S01]  /*7530*/  FFMA.FTZ R42, R83, R54, R42 ;  /* 0x00000036532a7223 */ /* 0x000fe2000001002a */
[-C--:B------:R-:W-:Y:S01]  /*7540*/  FFMA.FTZ R82, R82, R209.reuse, -R41 ;  /* 0x000000d152527223 */ /* 0x080fe20000010829 */
[----:B------:R-:W-:Y:S01]  /*7550*/  FFMA.FTZ R53, R86, R209, R53 ;  /* 0x000000d156357223 */ /* 0x000fe20000010035 */
[----:B------:R-:W-:Y:S01]  /*7560*/  F2FP.F16.F32.PACK_AB R83, R81, R210 ;  /* 0x000000d25153723e */ /* 0x000fe200000000ff */
[----:B------:R-:W-:Y:S01]  /*7570*/  IMAD.MOV.U32 R81, RZ, RZ, R85 ;  /* 0x000000ffff517224 */ /* 0x000fe200078e0055 */
[----:B------:R-:W-:Y:S01]  /*7580*/  F2FP.F16.F32.PACK_AB R80, R43, R40 ;  /* 0x000000282b50723e */ /* 0x000fe200000000ff */
[----:B------:R-:W-:Y:S01]  /*7590*/  IMAD.MOV.U32 R85, RZ, RZ, R52 ;  /* 0x000000ffff557224 */ /* 0x000fe200078e0034 */
[----:B------:R-:W-:-:S02]  /*75a0*/  F2FP.F16.F32.PACK_AB R82, R82, R87 ;  /* 0x000000575252723e */ /* 0x000fc400000000ff */
[----:B------:R-:W-:Y:S02]  /*75b0*/  F2FP.F16.F32.PACK_AB R86, R53, R42 ;  /* 0x0000002a3556723e */ /* 0x000fe400000000ff */
[----:B------:R-:W-:-:S07]  /*75c0*/  MOV R87, R207 ;  /* 0x000000cf00577202 */ /* 0x000fce0000000f00 */
.L_x_1401:
[----:B------:R-:W-:Y:S05]  /*75d0*/  BSYNC B3 ;  /* 0x0000000000037941 */ /* 0x000fea0003800000 */
.L_x_1400:
[----:B------:R-:W-:Y:S02]  /*75e0*/  ULDC.64 UR4, c[0x0][0x208] ;  /* 0x0000820000047ab9 */ /* 0x000fe40000000a00 */
[----:B0-----:R0:W-:Y:S04]  /*75f0*/  STG.E.128 desc[UR4][R138.64], R80 ;  /* 0x000000508a007986 */ /* 0x0011e8000c101d04 */
[----:B--2---:R0:W-:Y:S02]  /*7600*/  @!P4 STG.E.128 desc[UR4][R140.64], R84 ;  /* 0x000000548c00c986 */ /* 0x0041e4000c101d04 */
.L_x_1399:
[----:B------:R-:W-:Y:S05]  /*7610*/  BSYNC B2 ;  /* 0x0000000000027941 */ /* 0x000fea0003800000 */
.L_x_1398:
        /* <DEDUP_REMOVED lines=28> */
[----:B------:R-:W-:Y:S02]  /*77e0*/  IMAD R41, R19, 0x4800, R40 ;  /* 0x0000480013297824 */ /* 0x000fe400078e0228 */
[----:B------:R-:W-:-:S03]  /*77f0*/  IMAD R40, R43, 0x2, R18 ;  /* 0x000000022b287824 */ /* 0x000fc600078e0212 */
[----:B------:R-:W-:-:S03]  /*7800*/  LEA R52, R41, R18, 0x1 ;  /* 0x0000001229347211 */ /* 0x000fc600078e08ff */
        /* <DEDUP_REMOVED lines=68> */
[----:B------:R-:W-:-:S02]  /*7c50*/  HADD2.F32 R42, -RZ, R42.H1_H1 ;  /* 0x3000002aff2a7230 */ /* 0x000fc40000004100 */
[----:B------:R-:W-:Y:S02]  /*7c60*/  HADD2.F32 R85, -RZ, R38.H0_H0 ;  /* 0x20000026ff557230 */ /* 0x000fe40000004100 */
        /* <DEDUP_REMOVED lines=10> */
[----:B------:R-:W-:Y:S01]  /*7d10*/  F2FP.F16.F32.PACK_AB R43, R204, R39 ;  /* 0x00000027cc2b723e */ /* 0x000fe200000000ff */
[----:B------:R-:W-:Y:S01]  /*7d20*/  IMAD.MOV.U32 R55, RZ, RZ, R50 ;  /* 0x000000ffff377224 */ /* 0x000fe200078e0032 */
[----:B------:R-:W-:-:S02]  /*7d30*/  F2FP.F16.F32.PACK_AB R53, R48, R51 ;  /* 0x000000333035723e */ /* 0x000fc400000000ff */
[----:B------:R-:W-:Y:S02]  /*7d40*/  F2FP.F16.F32.PACK_AB R42, R141, R38 ;  /* 0x000000268d2a723e */ /* 0x000fe400000000ff */
[----:B------:R-:W-:-:S07]  /*7d50*/  F2FP.F16.F32.PACK_AB R54, R49, R36 ;  /* 0x000000243136723e */ /* 0x000fce00000000ff */
.L_x_1405:
[----:B------:R-:W-:Y:S05]  /*7d60*/  BSYNC B3 ;  /* 0x0000000000037941 */ /* 0x000fea0003800000 */
.L_x_1404:
[----:B------:R-:W-:Y:S02]  /*7d70*/  ULDC.64 UR4, c[0x0][0x208] ;  /* 0x0000820000047ab9 */ /* 0x000fe40000000a00 */
[----:B0-----:R3:W-:Y:S04]  /*7d80*/  STG.E.128 desc[UR4][R80.64], R40 ;  /* 0x0000002850007986 */ /* 0x0017e8000c101d04 */
[----:B--2---:R3:W-:Y:S02]  /*7d90*/  @!P4 STG.E.128 desc[UR4][R82.64], R52 ;  /* 0x000000345200c986 */ /* 0x0047e4000c101d04 */
.L_x_1403:
[----:B------:R-:W-:Y:S05]  /*7da0*/  BSYNC B2 ;  /* 0x0000000000027941 */ /* 0x000fea0003800000 */
.L_x_1402:
[----:B------:R-:W-:-:S13]  /*7db0*/  ISETP.NE.AND P4, PT, R10, RZ, PT ;  /* 0x000000ff0a00720c */ /* 0x000fda0003f85270 */
[----:B------:R-:W-:Y:S05]  /*7dc0*/  @!P4 BRA `(.L_x_1397) ;  /* 0x0000000400ecc947 */ /* 0x000fea0003800000 */
[----:B------:R-:W2:Y:S01]  /*7dd0*/  LDL R36, [R1+0x8] ;  /* 0x0000080001247983 */ /* 0x000ea20000100800 */
[----:B------:R-:W-:Y:S01]  /*7de0*/  IADD3 R38, P4, P5, R90, R134, R13 ;  /* 0x000000865a267210 */ /* 0x000fe20007d9e00d */
[----:B------:R-:W-:Y:S03]  /*7df0*/  BSSY B2, `(.L_x_1406) ;  /* 0x0000075000027945 */ /* 0x000fe60003800000 */
[----:B---3--:R-:W-:Y:S02]  /*7e00*/  IADD3.X R40, R89, R192, R109, P4, P5 ;  /* 0x000000c059287210 */ /* 0x008fe400027ea46d */
[----:B--2---:R-:W-:-:S04]  /*7e10*/  LOP3.LUT P6, RZ, R36, 0x1, RZ, 0xc0, !PT ;  /* 0x0000000124ff7812 */ /* 0x004fc800078cc0ff */
[----:B------:R-:W-:-:S04]  /*7e20*/  SEL R36, R122, R152, !P6 ;  /* 0x000000987a247207 */ /* 0x000fc80007000000 */
[----:B------:R-:W-:-:S04]  /*7e30*/  SHF.R.S32.HI R37, RZ, 0x1f, R36 ;  /* 0x0000001fff257819 */ /* 0x000fc80000011424 */
        /* <DEDUP_REMOVED lines=13> */
[----:B------:R-:W-:-:S04]  /*7f10*/  LEA.HI R36, R36, R37, RZ, 0x3 ;  /* 0x0000002524247211 */ /* 0x000fc800078f18ff */
[----:B------:R-:W-:Y:S02]  /*7f20*/  SHF.R.S32.HI R37, RZ, 0x3, R36 ;  /* 0x00000003ff257819 */ /* 0x000fe40000011424 */
[----:B------:R-:W-:-:S03]  /*7f30*/  LOP3.LUT R36, R174, 0x38, R39, 0xf8, !PT ;  /* 0x00000038ae247812 */ /* 0x000fc600078ef827 */
[----:B------:R-:W-:Y:S01]  /*7f40*/  IMAD R37, R37, 0x1800, R176 ;  /* 0x0000180025257824 */ /* 0x000fe200078e02b0 */
[----:B------:R-:W-:-:S04]  /*7f50*/  LOP3.LUT R36, R36, R175, RZ, 0x3c, !PT ;  /* 0x000000af24247212 */ /* 0x000fc800078e3cff */
[----:B------:R-:W-:Y:S01]  /*7f60*/  IADD3 R36, R37, R36, RZ ;  /* 0x0000002425247210 */ /* 0x000fe20007ffe0ff */
[----:B------:R-:W-:-:S04]  /*7f70*/  IMAD R37, R19, 0x4800, R143 ;  /* 0x0000480013257824 */ /* 0x000fc800078e028f */
[----:B------:R-:W-:Y:S02]  /*7f80*/  IMAD R39, R19, 0x4800, R36 ;  /* 0x0000480013277824 */ /* 0x000fe400078e0224 */
[--C-:B------:R-:W-:Y:S02]  /*7f90*/  IMAD R37, R37, 0x2, R18.reuse ;  /* 0x0000000225257824 */ /* 0x100fe400078e0212 */
[----:B------:R-:W-:-:S04]  /*7fa0*/  IMAD R40, R39, 0x2, R18 ;  /* 0x0000000227287824 */ /* 0x000fc800078e0212 */
        /* <DEDUP_REMOVED lines=8> */
[----:B------:R-:W-:Y:S01]  /*8030*/  HADD2.F32 R80, -RZ, R214.H0_H0 ;  /* 0x200000d6ff507230 */ /* 0x000fe20000004100 */
[--C-:B------:R-:W-:Y:S01]  /*8040*/  SHF.R.U64 R34, R34, 0x10, R35.reuse ;  /* 0x0000001022227819 */ /* 0x100fe20000001223 */
[----:B------:R-:W-:Y:S01]  /*8050*/  HADD2.F32 R52, -RZ, R52.H0_H0 ;  /* 0x20000034ff347230 */ /* 0x000fe20000004100 */
[----:B------:R-:W-:Y:S01]  /*8060*/  SHF.R.U32.HI R44, RZ, 0x10, R35 ;  /* 0x00000010ff2c7819 */ /* 0x000fe20000011623 */
[----:B------:R-:W-:Y:S01]  /*8070*/  HADD2.F32 R214, -RZ, R214.H1_H1 ;  /* 0x300000d6ffd67230 */ /* 0x000fe20000004100 */
        /* <DEDUP_REMOVED lines=25> */
[----:B------:R-:W-:Y:S02]  /*8210*/  HADD2.F32 R80, -RZ, R215.H0_H0 ;  /* 0x200000d7ff507230 */ /* 0x000fe40000004100 */
        /* <DEDUP_REMOVED lines=15> */
[----:B------:R-:W-:Y:S01]  /*8310*/  F2FP.F16.F32.PACK_AB R43, R46, R43 ;  /* 0x0000002b2e2b723e */ /* 0x000fe200000000ff */
[----:B------:R-:W-:-:S02]  /*8320*/  HADD2.F32 R40, -RZ, R40.H1_H1 ;  /* 0x30000028ff287230 */ /* 0x000fc40000004100 */
[----:B------:R-:W-:Y:S02]  /*8330*/  HADD2.F32 R36, -RZ, R36.H1_H1 ;  /* 0x30000024ff247230 */ /* 0x000fe40000004100 */
[----:B------:R-:W-:Y:S02]  /*8340*/  HADD2.F32 R47, -RZ, R32.H0_H0 ;  /* 0x20000020ff2f7230 */ /* 0x000fe40000004100 */
[-C--:B------:R-:W-:Y:S01]  /*8350*/  FMUL.FTZ R32, R45, R80.reuse ;  /* 0x000000502d207220 */ /* 0x080fe20000410000 */
[C---:B------:R-:W-:Y:S01]  /*8360*/  FMUL.FTZ R80, R33.reuse, R80 ;  /* 0x0000005021507220 */ /* 0x040fe20000410000 */
[-C--:B------:R-:W-:Y:S01]  /*8370*/  FMUL.FTZ R55, R40, R53.reuse ;  /* 0x0000003528377220 */ /* 0x080fe20000410000 */
[C---:B------:R-:W-:Y:S01]  /*8380*/  FMUL.FTZ R53, R36.reuse, R53 ;  /* 0x0000003524357220 */ /* 0x040fe20000410000 */
        /* <DEDUP_REMOVED lines=9> */
[----:B------:R-:W-:Y:S01]  /*8420*/  FMUL.FTZ R81, R42, R53 ;  /* 0x000000352a517220 */ /* 0x000fe20000410000 */
[----:B------:R-:W-:Y:S02]  /*8430*/  HADD2.F32 R38, -RZ, R38.H1_H1 ;  /* 0x30000026ff267230 */ /* 0x000fe40000004100 */
[----:B------:R-:W-:Y:S01]  /*8440*/  FMUL.FTZ R55, R35, R216 ;  /* 0x000000d823377220 */ /* 0x000fe20000410000 */
[----:B------:R-:W-:-:S02]  /*8450*/  HADD2.F32 R47, -RZ, R34.H0_H0 ;  /* 0x20000022ff2f7230 */ /* 0x000fc40000004100 */
[----:B------:R-:W-:Y:S01]  /*8460*/  FMUL.FTZ R34, R40, R216 ;  /* 0x000000d828227220 */ /* 0x000fe20000410000 */
[----:B------:R-:W-:Y:S02]  /*8470*/  IMAD.MOV.U32 R37, RZ, RZ, R39 ;  /* 0x000000ffff257224 */ /* 0x000fe400078e0027 */
[----:B------:R-:W-:Y:S01]  /*8480*/  FMUL.FTZ R53, R38, R53 ;  /* 0x0000003526357220 */ /* 0x000fe20000410000 */
[-C--:B------:R-:W-:Y:S01]  /*8490*/  FFMA.FTZ R55, R40, R215.reuse, R55 ;  /* 0x000000d728377223 */ /* 0x080fe20000010037 */
[----:B------:R-:W-:Y:S01]  /*84a0*/  FFMA.FTZ R34, R35, R215, -R34 ;  /* 0x000000d723227223 */ /* 0x000fe20000010822 */
[-C--:B------:R-:W-:Y:S01]  /*84b0*/  FFMA.FTZ R81, R38, R47.reuse, -R81 ;  /* 0x0000002f26517223 */ /* 0x080fe20000010851 */
[----:B------:R-:W-:Y:S01]  /*84c0*/  F2FP.F16.F32.PACK_AB R38, R45, R32 ;  /* 0x000000202d26723e */ /* 0x000fe200000000ff */
[----:B------:R-:W-:Y:S01]  /*84d0*/  FFMA.FTZ R42, R42, R47, R53 ;  /* 0x0000002f2a2a7223 */ /* 0x000fe20000010035 */
[----:B------:R-:W-:Y:S02]  /*84e0*/  F2FP.F16.F32.PACK_AB R40, R36, R33 ;  /* 0x000000212428723e */ /* 0x000fe400000000ff */
[----:B------:R-:W-:Y:S01]  /*84f0*/  F2FP.F16.F32.PACK_AB R81, R81, R34 ;  /* 0x000000225151723e */ /* 0x000fe200000000ff */
[----:B------:R-:W-:Y:S01]  /*8500*/  IMAD.MOV.U32 R36, RZ, RZ, R38 ;  /* 0x000000ffff247224 */ /* 0x000fe200078e0026 */
[----:B------:R-:W-:-:S02]  /*8510*/  F2FP.F16.F32.PACK_AB R42, R42, R55 ;  /* 0x000000372a2a723e */ /* 0x000fc400000000ff */
[----:B------:R-:W-:Y:S01]  /*8520*/  MOV R39, R44 ;  /* 0x0000002c00277202 */ /* 0x000fe20000000f00 */
[----:B------:R-:W-:-:S07]  /*8530*/  IMAD.MOV.U32 R38, RZ, RZ, R81 ;  /* 0x000000ffff267224 */ /* 0x000fce00078e0051 */
.L_x_1407:
[----:B------:R-:W-:Y:S05]  /*8540*/  BSYNC B2 ;  /* 0x0000000000027941 */ /* 0x000fea0003800000 */
.L_x_1406:
[----:B------:R-:W-:Y:S02]  /*8550*/  ULDC.64 UR4, c[0x0][0x208] ;  /* 0x0000820000047ab9 */ /* 0x000fe40000000a00 */
[----:B--2---:R4:W-:Y:S04]  /*8560*/  STG.E.128 desc[UR4][R48.64], R36 ;  /* 0x0000002430007986 */ /* 0x0049e8000c101d04 */
[----:B---3--:R4:W-:Y:S02]  /*8570*/  @!P4 STG.E.128 desc[UR4][R50.64], R40 ;  /* 0x000000283200c986 */ /* 0x0089e4000c101d04 */
.L_x_1397:
[----:B------:R-:W-:Y:S05]  /*8580*/  BSYNC B1 ;  /* 0x0000000000017941 */ /* 0x000fea0003800000 */
.L_x_1396:
        /* <DEDUP_REMOVED lines=15> */
[----:B------:R-:W-:Y:S01]  /*8680*/  SHF.R.S32.HI R32, RZ, 0x1f, R33 ;  /* 0x0000001fff207819 */ /* 0x000fe20000011421 */
[----:B------:R-:W-:-:S03]  /*8690*/  IMAD.SHL.U32 R35, R33, 0x8, RZ ;  /* 0x0000000821237824 */ /* 0x000fc600078e00ff */
[----:B------:R-:W-:Y:S02]  /*86a0*/  LEA.HI R32, R32, R33, RZ, 0x3 ;  /* 0x0000002120207211 */ /* 0x000fe400078f18ff */
[----:B------:R-:W-:Y:S02]  /*86b0*/  ISETP.GE.AND P0, PT, R35, R150, PT ;  /* 0x000000962300720c */ /* 0x000fe40003f06270 */
[----:B---3--:R-:W-:Y:S02]  /*86c0*/  SHF.R.S32.HI R40, RZ, 0x3, R32 ;  /* 0x00000003ff287819 */ /* 0x008fe40000011420 */
[----:B------:R-:W-:-:S03]  /*86d0*/  LOP3.LUT R32, R172, 0x38, R35, 0xf8, !PT ;  /* 0x00000038ac207812 */ /* 0x000fc600078ef823 */
[----:B------:R-:W-:Y:S01]  /*86e0*/  IMAD R33, R40, 0x1800, R177 ;  /* 0x0000180028217824 */ /* 0x000fe200078e02b1 */
[----:B------:R-:W-:-:S05]  /*86f0*/  LOP3.LUT R32, R32, R199, RZ, 0x3c, !PT ;  /* 0x000000c720207212 */ /* 0x000fca00078e3cff */
[--C-:B------:R-:W-:Y:S01]  /*8700*/  @!P0 SHF.R.S32.HI R37, RZ, 0x1f, R35.reuse ;  /* 0x0000001fff258819 */ /* 0x100fe20000011423 */
[----:B------:R-:W-:Y:S01]  /*8710*/  IMAD.IADD R32, R33, 0x1, R32 ;  /* 0x0000000121207824 */ /* 0x000fe200078e0220 */
[----:B------:R-:W-:Y:S01]  /*8720*/  @!P0 IADD3 R34, P4, P5, R90, R128, R35 ;  /* 0x000000805a228210 */ /* 0x000fe20007d9e023 */
[C---:B------:R-:W-:Y:S02]  /*8730*/  IMAD R33, R19.reuse, 0x4800, R144 ;  /* 0x0000480013217824 */ /* 0x040fe400078e0290 */
[----:B------:R-:W-:Y:S01]  /*8740*/  IMAD R35, R19, 0x4800, R32 ;  /* 0x0000480013237824 */ /* 0x000fe200078e0220 */
[----:B------:R-:W-:Y:S02]  /*8750*/  @!P0 IADD3.X R37, R89, R44, R37, P4, P5 ;  /* 0x0000002c59258210 */ /* 0x000fe400027ea425 */
[----:B------:R-:W-:Y:S02]  /*8760*/  LEA R40, P4, R36, R120, 0x1 ;  /* 0x0000007824287211 */ /* 0x000fe400078808ff */
[----:B------:R-:W-:-:S02]  /*8770*/  LEA R33, R33, R18, 0x1 ;  /* 0x0000001221217211 */ /* 0x000fc400078e08ff */
[----:B------:R-:W-:Y:S01]  /*8780*/  LEA.HI.X R41, R36, R121, R38, 0x1, P4 ;  /* 0x0000007924297211 */ /* 0x000fe200020f0c26 */
[----:B------:R-:W-:Y:S01]  /*8790*/  IMAD R36, R35, 0x2, R18 ;  /* 0x0000000223247824 */ /* 0x000fe200078e0212 */
[----:B------:R-:W-:-:S04]  /*87a0*/  @!P0 LEA R42, P4, R34, R120, 0x1 ;  /* 0x00000078222a8211 */ /* 0x000fc800078808ff */
[----:B------:R-:W-:Y:S02]  /*87b0*/  @!P0 LEA.HI.X R43, R34, R121, R37, 0x1, P4 ;  /* 0x00000079222b8211 */ /* 0x000fe400020f0c25 */
[----:B------:R-:W2:Y:S01]  /*87c0*/  LDS.128 R32, [R33+0x18400] ;  /* 0x0184000021207984 */ /* 0x000ea20000000c00 */
[----:B------:R-:W-:-:S03]  /*87d0*/  ISETP.GE.AND P4, PT, R22, R117, PT ;  /* 0x000000751600720c */ /* 0x000fc60003f86270 */
[----:B------:R-:W3:Y:S10]  /*87e0*/  LDS.128 R36, [R36+0x18400] ;  /* 0x0184000024247984 */ /* 0x000ef40000000c00 */
[----:B------:R-:W-:Y:S05]  /*87f0*/  @P4 BRA `(.L_x_1411) ;  /* 0x0000000400504947 */ /* 0x000fea0003800000 */
[----:B---3--:R-:W-:Y:S01]  /*8800*/  IMAD.MOV.U32 R49, RZ, RZ, R37 ;  /* 0x000000ffff317224 */ /* 0x008fe200078e0025 */
[----:B------:R-:W-:Y:S01]  /*8810*/  SHF.R.U32.HI R55, RZ, 0x10, R77 ;  /* 0x00000010ff377819 */ /* 0x000fe2000001164d */
[----:B--2---:R-:W-:Y:S01]  /*8820*/  IMAD.MOV.U32 R37, RZ, RZ, R35 ;  /* 0x000000ffff257224 */ /* 0x004fe200078e0023 */
[----:B------:R-:W-:Y:S01]  /*8830*/  MOV R51, R39 ;  /* 0x0000002700337202 */ /* 0x000fe20000000f00 */
[----:B------:R-:W-:Y:S01]  /*8840*/  HADD2.F32 R54, -RZ, R213.H1_H1 ;  /* 0x300000d5ff367230 */ /* 0x000fe20000004100 */
[--C-:B------:R-:W-:Y:S01]  /*8850*/  SHF.R.U32.HI R53, RZ, 0x10, R65.reuse ;  /* 0x00000010ff357819 */ /* 0x100fe20000011641 */
[----:B------:R-:W-:Y:S01]  /*8860*/  HADD2.F32 R39, -RZ, R49.H0_H0 ;  /* 0x20000031ff277230 */ /* 0x000fe20000004100 */
[----:B------:R-:W-:Y:S01]  /*8870*/  SHF.R.U64 R45, R64, 0x10, R65 ;  /* 0x00000010402d7819 */ /* 0x000fe20000001241 */
[----:B------:R-:W-:Y:S01]  /*8880*/  HADD2.F32 R35, -RZ, R33.H0_H0 ;  /* 0x20000021ff237230 */ /* 0x000fe20000004100 */
[----:B------:R-:W-:Y:S01]  /*8890*/  SHF.R.U64 R48, R76, 0x10, R77 ;  /* 0x000000104c307819 */ /* 0x000fe2000000124d */
[----:B------:R-:W-:-:S02]  /*88a0*/  HADD2.F32 R55, -RZ, R55.H0_H0 ;  /* 0x20000037ff377230 */ /* 0x000fc40000004100 */
[-C--:B------:R-:W-:Y:S01]  /*88b0*/  FMUL.FTZ R64, R39, R54.reuse ;  /* 0x0000003627407220 */ /* 0x080fe20000410000 */
[----:B------:R-:W-:Y:S02]  /*88c0*/  HADD2.F32 R50, -RZ, R33.H1_H1 ;  /* 0x30000021ff327230 */ /* 0x000fe40000004100 */
[C---:B------:R-:W-:Y:S01]  /*88d0*/  FMUL.FTZ R54, R35.reuse, R54 ;  /* 0x0000003623367220 */ /* 0x040fe20000410000 */
[----:B------:R-:W-:Y:S01]  /*88e0*/  HADD2.F32 R52, -RZ, R203.H1_H1 ;  /* 0x300000cbff347230 */ /* 0x000fe20000004100 */
[--C-:B------:R-:W-:Y:S01]  /*88f0*/  SHF.R.U64 R47, R78, 0x10, R79.reuse ;  /* 0x000000104e2f7819 */ /* 0x100fe2000000124f */
[----:B------:R-:W-:Y:S02]  /*8900*/  HADD2.F32 R49, -RZ, R49.H1_H1 ;  /* 0x30000031ff317230 */ /* 0x000fe40000004100 */
[-C--:B------:R-:W-:Y:S01]  /*8910*/  FMUL.FTZ R76, R50, R55.reuse ;  /* 0x00000037324c7220 */ /* 0x080fe20000410000 */
[----:B------:R-:W-:Y:S01]  /*8920*/  HADD2.F32 R53, -RZ, R53.H0_H0 ;  /* 0x20000035ff357230 */ /* 0x000fe20000004100 */
[----:B------:R-:W-:Y:S01]  /*8930*/  SHF.R.U32.HI R78, RZ, 0x10, R79 ;  /* 0x00000010ff4e7819 */ /* 0x000fe2000001164f */
[-C--:B------:R-:W-:Y:S01]  /*8940*/  FFMA.FTZ R33, R35, R52.reuse, -R64 ;  /* 0x0000003423217223 */ /* 0x080fe20000010840 */
[----:B------:R-:W-:Y:S01]  /*8950*/  FMUL.FTZ R65, R49, R55 ;  /* 0x0000003731417220 */ /* 0x000fe20000410000 */
[----:B------:R-:W-:Y:S01]  /*8960*/  FFMA.FTZ R35, R39, R52, R54 ;  /* 0x0000003427237223 */ /* 0x000fe20000010036 */
[----:B------:R-:W-:Y:S01]  /*8970*/  FFMA.FTZ R52, R49, R53, R76 ;  /* 0x0000003531347223 */ /* 0x000fe2000001004c */
[--C-:B------:R-:W-:Y:S01]  /*8980*/  SHF.R.U64 R46, R66, 0x10, R67.reuse ;  /* 0x00000010422e7819 */ /* 0x100fe20000001243 */
[----:B------:R-:W-:Y:S01]  /*8990*/  HADD2.F32 R76, -RZ, R211.H1_H1 ;  /* 0x300000d3ff4c7230 */ /* 0x000fe20000004100 */
[----:B------:R-:W-:Y:S01]  /*89a0*/  SHF.R.U32.HI R66, RZ, 0x10, R67 ;  /* 0x00000010ff427819 */ /* 0x000fe20000011643 */
[----:B------:R-:W-:-:S02]  /*89b0*/  HADD2.F32 R49, -RZ, R51.H0_H0 ;  /* 0x20000033ff317230 */ /* 0x000fc40000004100 */
[----:B------:R-:W-:Y:S01]  /*89c0*/  FFMA.FTZ R50, R50, R53, -R65 ;  /* 0x0000003532327223 */ /* 0x000fe20000010841 */
[--C-:B------:R-:W-:Y:S02]  /*89d0*/  HADD2.F32 R39, -RZ, R37.reuse.H0_H0 ;  /* 0x20000025ff277230 */ /* 0x100fe40000004100 */
[----:B------:R-:W-:Y:S02]  /*89e0*/  HADD2.F32 R53, -RZ, R78.H0_H0 ;  /* 0x2000004eff357230 */ /* 0x000fe40000004100 */
[-C--:B------:R-:W-:Y:S01]  /*89f0*/  FMUL.FTZ R78, R49, R76.reuse ;  /* 0x0000004c314e7220 */ /* 0x080fe20000410000 */
[----:B------:R-:W-:Y:S02]  /*8a00*/  HADD2.F32 R54, -RZ, R37.H1_H1 ;  /* 0x30000025ff367230 */ /* 0x000fe40000004100 */
[----:B------:R-:W-:Y:S01]  /*8a10*/  FMUL.FTZ R76, R39, R76 ;  /* 0x0000004c274c7220 */ /* 0x000fe20000410000 */
[----:B------:R-:W-:Y:S01]  /*8a20*/  HADD2.F32 R64, -RZ, R202.H1_H1 ;  /* 0x300000caff407230 */ /* 0x000fe20000004100 */
[----:B------:R-:W-:Y:S01]  /*8a30*/  F2FP.F16.F32.PACK_AB R33, R50, R33 ;  /* 0x000000213221723e */ /* 0x000fe200000000ff */
[----:B------:R-:W-:-:S02]  /*8a40*/  HADD2.F32 R51, -RZ, R51.H1_H1 ;  /* 0x30000033ff337230 */ /* 0x000fc40000004100 */
[CC--:B0-----:R-:W-:Y:S01]  /*8a50*/  FMUL.FTZ R80, R54.reuse, R53.reuse ;  /* 0x0000003536507220 */ /* 0x0c1fe20000410000 */
[----:B------:R-:W-:Y:S02]  /*8a60*/  HADD2.F32 R66, -RZ, R66.H0_H0 ;  /* 0x20000042ff427230 */ /* 0x000fe40000004100 */
[-C--:B------:R-:W-:Y:S01]  /*8a70*/  FFMA.FTZ R37, R39, R64.reuse, -R78 ;  /* 0x0000004027257223 */ /* 0x080fe2000001084e */
[----:B------:R-:W-:Y:S01]  /*8a80*/  FFMA.FTZ R39, R49, R64, R76 ;  /* 0x0000004031277223 */ /* 0x000fe2000001004c */
[C---:B------:R-:W-:Y:S01]  /*8a90*/  FMUL.FTZ R55, R51.reuse, R53 ;  /* 0x0000003533377220 */ /* 0x040fe20000410000 */
[----:B------:R-:W-:Y:S02]  /*8aa0*/  HADD2.F32 R49, -RZ, R36.H0_H0 ;  /* 0x20000024ff317230 */ /* 0x000fe40000004100 */
[-C--:B------:R-:W-:Y:S01]  /*8ab0*/  FFMA.FTZ R64, R51, R66.reuse, R80 ;  /* 0x0000004233407223 */ /* 0x080fe20000010050 */
[----:B------:R-:W-:Y:S02]  /*8ac0*/  HADD2.F32 R51, -RZ, R48.H0_H0 ;  /* 0x20000030ff337230 */ /* 0x000fe40000004100 */
[----:B------:R-:W-:Y:S01]  /*8ad0*/  FFMA.FTZ R54, R54, R66, -R55 ;  /* 0x0000004236367223 */ /* 0x000fe20000010837 */
[----:B------:R-:W-:-:S02]  /*8ae0*/  HADD2.F32 R48, -RZ, R32.H0_H0 ;  /* 0x20000020ff307230 */ /* 0x000fc40000004100 */
[----:B------:R-:W-:Y:S01]  /*8af0*/  HADD2.F32 R36, -RZ, R36.H1_H1 ;  /* 0x30000024ff247230 */ /* 0x000fe20000004100 */
[----:B------:R-:W-:Y:S01]  /*8b00*/  F2FP.F16.F32.PACK_AB R39, R64, R39 ;  /* 0x000000274027723e */ /* 0x000fe200000000ff */
[----:B------:R-:W-:Y:S01]  /*8b10*/  HADD2.F32 R213, -RZ, R213.H0_H0 ;  /* 0x200000d5ffd57230 */ /* 0x000fe20000004100 */
[----:B------:R-:W-:Y:S01]  /*8b20*/  F2FP.F16.F32.PACK_AB R54, R54, R37 ;  /* 0x000000253636723e */ /* 0x000fe200000000ff */
[----:B------:R-:W-:Y:S02]  /*8b30*/  HADD2.F32 R32, -RZ, R32.H1_H1 ;  /* 0x30000020ff207230 */ /* 0x000fe40000004100 */
[----:B------:R-:W-:Y:S01]  /*8b40*/  FMUL.FTZ R55, R36, R51 ;  /* 0x0000003324377220 */ /* 0x000fe20000410000 */
[----:B------:R-:W-:Y:S02]  /*8b50*/  HADD2.F32 R203, -RZ, R203.H0_H0 ;  /* 0x200000cbffcb7230 */ /* 0x000fe40000004100 */
[----:B------:R-:W-:Y:S01]  /*8b60*/  FMUL.FTZ R53, R49, R213 ;  /* 0x000000d531357220 */ /* 0x000fe20000410000 */
[----:B------:R-:W-:-:S02]  /*8b70*/  HADD2.F32 R45, -RZ, R45.H0_H0 ;  /* 0x2000002dff2d7230 */ /* 0x000fc40000004100 */
[----:B------:R-:W-:Y:S01]  /*8b80*/  FMUL.FTZ R51, R32, R51 ;  /* 0x0000003320337220 */ /* 0x000fe20000410000 */
[C---:B------:R-:W-:Y:S01]  /*8b90*/  FMUL.FTZ R66, R48.reuse, R213 ;  /* 0x000000d530427220 */ /* 0x040fe20000410000 */
[----:B------:R-:W-:Y:S01]  /*8ba0*/  FFMA.FTZ R53, R48, R203, -R53 ;  /* 0x000000cb30357223 */ /* 0x000fe20000010835 */
[----:B------:R-:W-:Y:S02]  /*8bb0*/  HADD2.F32 R211, -RZ, R211.H0_H0 ;  /* 0x200000d3ffd37230 */ /* 0x000fe40000004100 */
[----:B------:R-:W-:Y:S01]  /*8bc0*/  FFMA.FTZ R51, R36, R45, R51 ;  /* 0x0000002d24337223 */ /* 0x000fe20000010033 */
[----:B------:R-:W-:Y:S01]  /*8bd0*/  FFMA.FTZ R66, R49, R203, R66 ;  /* 0x000000cb31427223 */ /* 0x000fe20000010042 */
[----:B------:R-:W-:Y:S01]  /*8be0*/  FFMA.FTZ R48, R32, R45, -R55 ;  /* 0x0000002d20307223 */ /* 0x000fe20000010837 */
[----:B------:R-:W-:Y:S01]  /*8bf0*/  HADD2.F32 R36, -RZ, R38.H0_H0 ;  /* 0x20000026ff247230 */ /* 0x000fe20000004100 */
[----:B------:R-:W-:Y:S01]  /*8c00*/  F2FP.F16.F32.PACK_AB R37, R52, R35 ;  /* 0x000000233425723e */ /* 0x000fe200000000ff */
[----:B------:R-:W-:-:S02]  /*8c10*/  HADD2.F32 R49, -RZ, R47.H0_H0 ;  /* 0x2000002fff317230 */ /* 0x000fc40000004100 */
[----:B------:R-:W-:Y:S02]  /*8c20*/  HADD2.F32 R32, -RZ, R34.H0_H0 ;  /* 0x20000022ff207230 */ /* 0x000fe40000004100 */
[-C--:B------:R-:W-:Y:S01]  /*8c30*/  FMUL.FTZ R55, R36, R211.reuse ;  /* 0x000000d324377220 */ /* 0x080fe20000410000 */
[----:B------:R-:W-:Y:S02]  /*8c40*/  HADD2.F32 R38, -RZ, R38.H1_H1 ;  /* 0x30000026ff267230 */ /* 0x000fe40000004100 */
[----:B------:R-:W-:Y:S02]  /*8c50*/  HADD2.F32 R34, -RZ, R34.H1_H1 ;  /* 0x30000022ff227230 */ /* 0x000fe40000004100 */
[----:B------:R-:W-:Y:S01]  /*8c60*/  FMUL.FTZ R211, R32, R211 ;  /* 0x000000d320d37220 */ /* 0x000fe20000410000 */
[----:B------:R-:W-:Y:S02]  /*8c70*/  HADD2.F32 R45, -RZ, R202.H0_H0 ;  /* 0x200000caff2d7230 */ /* 0x000fe40000004100 */
[----:B------:R-:W-:Y:S01]  /*8c80*/  FMUL.FTZ R65, R38, R49 ;  /* 0x0000003126417220 */ /* 0x000fe20000410000 */
[----:B------:R-:W-:-:S02]  /*8c90*/  HADD2.F32 R47, -RZ, R46.H0_H0 ;  /* 0x2000002eff2f7230 */ /* 0x000fc40000004100 */
[----:B------:R-:W-:Y:S01]  /*8ca0*/  FMUL.FTZ R49, R34, R49 ;  /* 0x0000003122317220 */ /* 0x000fe20000410000 */
[----:B------:R-:W-:Y:S02]  /*8cb0*/  IMAD.MOV.U32 R35, RZ, RZ, R54 ;  /* 0x000000ffff237224 */ /* 0x000fe400078e0036 */
[-C--:B------:R-:W-:Y:S01]  /*8cc0*/  FFMA.FTZ R55, R32, R45.reuse, -R55 ;  /* 0x0000002d20377223 */ /* 0x080fe20000010837 */
[----:B------:R-:W-:Y:S01]  /*8cd0*/  FFMA.FTZ R211, R36, R45, R211 ;  /* 0x0000002d24d37223 */ /* 0x000fe200000100d3 */
[-C--:B------:R-:W-:Y:S01]  /*8ce0*/  FFMA.FTZ R34, R34, R47.reuse, -R65 ;  /* 0x0000002f22227223 */ /* 0x080fe20000010841 */
[----:B------:R-:W-:Y:S01]  /*8cf0*/  FFMA.FTZ R38, R38, R47, R49 ;  /* 0x0000002f26267223 */ /* 0x000fe20000010031 */
[----:B------:R-:W-:Y:S02]  /*8d00*/  F2FP.F16.F32.PACK_AB R32, R48, R53 ;  /* 0x000000353020723e */ /* 0x000fe400000000ff */
[----:B------:R-:W-:Y:S02]  /*8d10*/  F2FP.F16.F32.PACK_AB R36, R51, R66 ;  /* 0x000000423324723e */ /* 0x000fe400000000ff */
[----:B------:R-:W-:-:S02]  /*8d20*/  F2FP.F16.F32.PACK_AB R34, R34, R55 ;  /* 0x000000372222723e */ /* 0x000fc400000000ff */
[----:B------:R-:W-:-:S07]  /*8d30*/  F2FP.F16.F32.PACK_AB R38, R38, R211 ;  /* 0x000000d32626723e */ /* 0x000fce00000000ff */
.L_x_1411:
[----:B------:R-:W-:Y:S05]  /*8d40*/  BSYNC B2 ;  /* 0x0000000000027941 */ /* 0x000fea0003800000 */
.L_x_1410:
[----:B------:R-:W-:Y:S02]  /*8d50*/  ULDC.64 UR4, c[0x0][0x208] ;  /* 0x0000820000047ab9 */ /* 0x000fe40000000a00 */
[----:B--2---:R2:W-:Y:S04]  /*8d60*/  STG.E.128 desc[UR4][R40.64], R32 ;  /* 0x0000002028007986 */ /* 0x0045e8000c101d04 */
[----:B---3--:R2:W-:Y:S02]  /*8d70*/  @!P0 STG.E.128 desc[UR4][R42.64], R36 ;  /* 0x000000242a008986 */ /* 0x0085e4000c101d04 */
.L_x_1409:
[----:B------:R-:W-:Y:S05]  /*8d80*/  BSYNC B1 ;  /* 0x0000000000017941 */ /* 0x000fea0003800000 */
.L_x_1408:
        /* <DEDUP_REMOVED lines=15> */
[----:B------:R-:W-:-:S04]  /*8e80*/  LOP3.LUT R32, R172, 0x38, R33, 0xf8, !PT ;  /* 0x00000038ac207812 */ /* 0x000fc800078ef821 */
[----:B------:R-:W-:-:S05]  /*8e90*/  LOP3.LUT R32, R32, R199, RZ, 0x3c, !PT ;  /* 0x000000c720207212 */ /* 0x000fca00078e3cff */
[--C-:B------:R-:W-:Y:S02]  /*8ea0*/  @!P0 SHF.R.S32.HI R37, RZ, 0x1f, R33.reuse ;  /* 0x0000001fff258819 */ /* 0x100fe40000011421 */
[----:B------:R-:W-:Y:S01]  /*8eb0*/  @!P0 IADD3 R34, P4, P5, R90, R128, R33 ;  /* 0x000000805a228210 */ /* 0x000fe20007d9e021 */
[----:B------:R-:W-:-:S03]  /*8ec0*/  IMAD R33, R40, 0x1800, R177 ;  /* 0x0000180028217824 */ /* 0x000fc600078e02b1 */
[----:B------:R-:W-:Y:S01]  /*8ed0*/  @!P0 IADD3.X R37, R89, R44, R37, P4, P5 ;  /* 0x0000002c59258210 */ /* 0x000fe200027ea425 */
[----:B------:R-:W-:Y:S01]  /*8ee0*/  IMAD.IADD R32, R33, 0x1, R32 ;  /* 0x0000000121207824 */ /* 0x000fe200078e0220 */
[C---:B------:R-:W-:Y:S01]  /*8ef0*/  LEA R40, P4, R36.reuse, R120, 0x1 ;  /* 0x0000007824287211 */ /* 0x040fe200078808ff */
[C---:B------:R-:W-:Y:S02]  /*8f00*/  IMAD R33, R19.reuse, 0x4800, R142 ;  /* 0x0000480013217824 */ /* 0x040fe400078e028e */
[----:B------:R-:W-:Y:S01]  /*8f10*/  IMAD R35, R19, 0x4800, R32 ;  /* 0x0000480013237824 */ /* 0x000fe200078e0220 */
[----:B------:R-:W-:Y:S02]  /*8f20*/  LEA.HI.X R41, R36, R121, R38, 0x1, P4 ;  /* 0x0000007924297211 */ /* 0x000fe400020f0c26 */
[----:B------:R-:W-:Y:S01]  /*8f30*/  LEA R33, R33, R18, 0x1 ;  /* 0x0000001221217211 */ /* 0x000fe200078e08ff */
[----:B------:R-:W-:Y:S01]  /*8f40*/  IMAD R36, R35, 0x2, R18 ;  /* 0x0000000223247824 */ /* 0x000fe200078e0212 */
[----:B------:R-:W-:-:S04]  /*8f50*/  @!P0 LEA R42, P4, R34, R120, 0x1 ;  /* 0x00000078222a8211 */ /* 0x000fc800078808ff */
[----:B------:R-:W-:Y:S02]  /*8f60*/  @!P0 LEA.HI.X R43, R34, R121, R37, 0x1, P4 ;  /* 0x00000079222b8211 */ /* 0x000fe400020f0c25 */
[----:B------:R-:W2:Y:S01]  /*8f70*/  LDS.128 R32, [R33+0x18400] ;  /* 0x0184000021207984 */ /* 0x000ea20000000c00 */
[----:B------:R-:W-:-:S03]  /*8f80*/  ISETP.GE.AND P4, PT, R165, R117, PT ;  /* 0x00000075a500720c */ /* 0x000fc60003f86270 */
[----:B------:R-:W3:Y:S10]  /*8f90*/  LDS.128 R36, [R36+0x18400] ;  /* 0x0184000024247984 */ /* 0x000ef40000000c00 */
[----:B------:R-:W-:Y:S05]  /*8fa0*/  @P4 BRA `(.L_x_1415) ;  /* 0x00000004005c4947 */ /* 0x000fea0003800000 */
[----:B--2---:R-:W-:Y:S01]  /*8fb0*/  IMAD.MOV.U32 R49, RZ, RZ, R32 ;  /* 0x000000ffff317224 */ /* 0x004fe200078e0020 */
[----:B------:R-:W-:Y:S01]  /*8fc0*/  SHF.R.U32.HI R54, RZ, 0x10, R73 ;  /* 0x00000010ff367819 */ /* 0x000fe20000011649 */
[----:B---3--:R-:W-:Y:S01]  /*8fd0*/  IMAD.MOV.U32 R32, RZ, RZ, R37 ;  /* 0x000000ffff207224 */ /* 0x008fe200078e0025 */
[----:B------:R-:W-:Y:S01]  /*8fe0*/  MOV R50, R36 ;  /* 0x0000002400327202 */ /* 0x000fe20000000f00 */
[----:B------:R-:W-:Y:S01]  /*8ff0*/  IMAD.MOV.U32 R51, RZ, RZ, R39 ;  /* 0x000000ffff337224 */ /* 0x000fe200078e0027 */
[--C-:B------:R-:W-:Y:S01]  /*9000*/  SHF.R.U32.HI R52, RZ, 0x10, R61.reuse ;  /* 0x00000010ff347819 */ /* 0x100fe2000001163d */
[----:B------:R-:W-:Y:S01]  /*9010*/  HADD2.F32 R55, -RZ, R171.H1_H1 ;  /* 0x300000abff377230 */ /* 0x000fe20000004100 */
[----:B------:R-:W-:Y:S01]  /*9020*/  SHF.R.U64 R47, R60, 0x10, R61 ;  /* 0x000000103c2f7819 */ /* 0x000fe2000000123d */
[--C-:B------:R-:W-:Y:S01]  /*9030*/  HADD2.F32 R36, -RZ, R32.reuse.H0_H0 ;  /* 0x20000020ff247230 */ /* 0x100fe20000004100 */
[--C-:B------:R-:W-:Y:S01]  /*9040*/  SHF.R.U64 R46, R74, 0x10, R75.reuse ;  /* 0x000000104a2e7819 */ /* 0x100fe2000000124b */
[----:B------:R-:W-:Y:S01]  /*9050*/  HADD2.F32 R39, -RZ, R32.H1_H1 ;  /* 0x30000020ff277230 */ /* 0x000fe20000004100 */
[----:B------:R-:W-:Y:S01]  /*9060*/  SHF.R.U32.HI R74, RZ, 0x10, R75 ;  /* 0x00000010ff4a7819 */ /* 0x000fe2000001164b */
[----:B------:R-:W-:Y:S01]  /*9070*/  IMAD.MOV.U32 R37, RZ, RZ, R35 ;  /* 0x000000ffff257224 */ /* 0x000fe200078e0023 */
        /* <DEDUP_REMOVED lines=16> */
[----:B------:R-:W-:-:S02]  /*9180*/  HADD2.F32 R55, -RZ, R170.H1_H1 ;  /* 0x300000aaff377230 */ /* 0x000fc40000004100 */
[----:B------:R-:W-:Y:S01]  /*9190*/  HADD2.F32 R52, -RZ, R51.H0_H0 ;  /* 0x20000033ff347230 */ /* 0x000fe20000004100 */
[----:B------:R-:W-:Y:S01]  /*91a0*/  F2FP.F16.F32.PACK_AB R35, R35, R32 ;  /* 0x000000202323723e */ /* 0x000fe200000000ff */
[----:B------:R-:W-:Y:S02]  /*91b0*/  HADD2.F32 R39, -RZ, R37.H0_H0 ;  /* 0x20000025ff277230 */ /* 0x000fe40000004100 */
[----:B------:R-:W-:Y:S02]  /*91c0*/  HADD2.F32 R51, -RZ, R51.H1_H1 ;  /* 0x30000033ff337230 */ /* 0x000fe40000004100 */
[----:B------:R-:W-:Y:S02]  /*91d0*/  HADD2.F32 R60, -RZ, R74.H0_H0 ;  /* 0x2000004aff3c7230 */ /* 0x000fe40000004100 */
[----:B------:R-:W-:Y:S02]  /*91e0*/  HADD2.F32 R54, -RZ, R62.H0_H0 ;  /* 0x2000003eff367230 */ /* 0x000fe40000004100 */
[----:B------:R-:W-:Y:S01]  /*91f0*/  FMUL.FTZ R62, R52, R55 ;  /* 0x00000037343e7220 */ /* 0x000fe20000410000 */
[----:B------:R-:W-:-:S02]  /*9200*/  HADD2.F32 R53, -RZ, R159.H1_H1 ;  /* 0x3000009fff357230 */ /* 0x000fc40000004100 */
[----:B------:R-:W-:Y:S01]  /*9210*/  FMUL.FTZ R55, R39, R55 ;  /* 0x0000003727377220 */ /* 0x000fe20000410000 */
[----:B------:R-:W-:Y:S02]  /*9220*/  HADD2.F32 R37, -RZ, R37.H1_H1 ;  /* 0x30000025ff257230 */ /* 0x000fe40000004100 */
[-C--:B------:R-:W-:Y:S01]  /*9230*/  FMUL.FTZ R64, R51, R60.reuse ;  /* 0x0000003c33407220 */ /* 0x080fe20000410000 */
[----:B------:R-:W-:Y:S02]  /*9240*/  HADD2.F32 R48, -RZ, R48.H0_H0 ;  /* 0x20000030ff307230 */ /* 0x000fe40000004100 */
[-C--:B------:R-:W-:Y:S01]  /*9250*/  FFMA.FTZ R62, R39, R53.reuse, -R62 ;  /* 0x00000035273e7223 */ /* 0x080fe2000001083e */
[----:B------:R-:W-:Y:S01]  /*9260*/  FFMA.FTZ R55, R52, R53, R55 ;  /* 0x0000003534377223 */ /* 0x000fe20000010037 */
[C---:B------:R-:W-:Y:S01]  /*9270*/  FMUL.FTZ R60, R37.reuse, R60 ;  /* 0x0000003c253c7220 */ /* 0x040fe20000410000 */
[----:B------:R-:W-:Y:S01]  /*9280*/  FFMA.FTZ R61, R37, R54, -R64 ;  /* 0x00000036253d7223 */ /* 0x000fe20000010840 */
[----:B------:R-:W-:-:S02]  /*9290*/  HADD2.F32 R52, -RZ, R171.H0_H0 ;  /* 0x200000abff347230 */ /* 0x000fc40000004100 */
[--C-:B------:R-:W-:Y:S02]  /*92a0*/  HADD2.F32 R39, -RZ, R50.reuse.H0_H0 ;  /* 0x20000032ff277230 */ /* 0x100fe40000004100 */
[----:B------:R-:W-:Y:S01]  /*92b0*/  FFMA.FTZ R64, R51, R54, R60 ;  /* 0x0000003633407223 */ /* 0x000fe2000001003c */
[--C-:B------:R-:W-:Y:S01]  /*92c0*/  HADD2.F32 R37, -RZ, R49.reuse.H0_H0 ;  /* 0x20000031ff257230 */ /* 0x100fe20000004100 */
[----:B------:R-:W-:Y:S01]  /*92d0*/  F2FP.F16.F32.PACK_AB R61, R61, R62 ;  /* 0x0000003e3d3d723e */ /* 0x000fe200000000ff */
[----:B------:R-:W-:Y:S02]  /*92e0*/  HADD2.F32 R50, -RZ, R50.H1_H1 ;  /* 0x30000032ff327230 */ /* 0x000fe40000004100 */
[-C--:B------:R-:W-:Y:S01]  /*92f0*/  FMUL.FTZ R54, R39, R52.reuse ;  /* 0x0000003427367220 */ /* 0x080fe20000410000 */
[----:B------:R-:W-:Y:S02]  /*9300*/  HADD2.F32 R49, -RZ, R49.H1_H1 ;  /* 0x30000031ff317230 */ /* 0x000fe40000004100 */
[----:B------:R-:W-:Y:S01]  /*9310*/  FMUL.FTZ R52, R37, R52 ;  /* 0x0000003425347220 */ /* 0x000fe20000410000 */
[----:B------:R-:W-:-:S02]  /*9320*/  HADD2.F32 R168, -RZ, R168.H0_H0 ;  /* 0x200000a8ffa87230 */ /* 0x000fc40000004100 */
[CC--:B------:R-:W-:Y:S01]  /*9330*/  FMUL.FTZ R60, R50.reuse, R48.reuse ;  /* 0x00000030323c7220 */ /* 0x0c0fe20000410000 */
[----:B------:R-:W-:Y:S02]  /*9340*/  HADD2.F32 R47, -RZ, R47.H0_H0 ;  /* 0x2000002fff2f7230 */ /* 0x000fe40000004100 */
[----:B------:R-:W-:Y:S01]  /*9350*/  FMUL.FTZ R51, R49, R48 ;  /* 0x0000003031337220 */ /* 0x000fe20000410000 */
[----:B------:R-:W-:Y:S02]  /*9360*/  HADD2.F32 R170, -RZ, R170.H0_H0 ;  /* 0x200000aaffaa7230 */ /* 0x000fe40000004100 */
[-C--:B------:R-:W-:Y:S01]  /*9370*/  FFMA.FTZ R52, R39, R168.reuse, R52 ;  /* 0x000000a827347223 */ /* 0x080fe20000010034 */
[----:B------:R-:W-:Y:S01]  /*9380*/  FFMA.FTZ R54, R37, R168, -R54 ;  /* 0x000000a825367223 */ /* 0x000fe20000010836 */
[-C--:B------:R-:W-:Y:S01]  /*9390*/  FFMA.FTZ R49, R49, R47.reuse, -R60 ;  /* 0x0000002f31317223 */ /* 0x080fe2000001083c */
[----:B------:R-:W-:Y:S01]  /*93a0*/  FFMA.FTZ R51, R50, R47, R51 ;  /* 0x0000002f32337223 */ /* 0x000fe20000010033 */
[----:B------:R-:W-:-:S02]  /*93b0*/  HADD2.F32 R39, -RZ, R38.H0_H0 ;  /* 0x20000026ff277230 */ /* 0x000fc40000004100 */
[----:B------:R-:W-:Y:S01]  /*93c0*/  HADD2.F32 R47, -RZ, R46.H0_H0 ;  /* 0x2000002eff2f7230 */ /* 0x000fe20000004100 */
[----:B------:R-:W-:Y:S01]  /*93d0*/  F2FP.F16.F32.PACK_AB R32, R49, R54 ;  /* 0x000000363120723e */ /* 0x000fe200000000ff */
[----:B------:R-:W-:Y:S02]  /*93e0*/  HADD2.F32 R37, -RZ, R34.H0_H0 ;  /* 0x20000022ff257230 */ /* 0x000fe40000004100 */
[-C--:B------:R-:W-:Y:S01]  /*93f0*/  FMUL.FTZ R46, R39, R170.reuse ;  /* 0x000000aa272e7220 */ /* 0x080fe20000410000 */
[----:B------:R-:W-:Y:S02]  /*9400*/  HADD2.F32 R38, -RZ, R38.H1_H1 ;  /* 0x30000026ff267230 */ /* 0x000fe40000004100 */
[----:B------:R-:W-:Y:S02]  /*9410*/  HADD2.F32 R34, -RZ, R34.H1_H1 ;  /* 0x30000022ff227230 */ /* 0x000fe40000004100 */
[----:B------:R-:W-:Y:S01]  /*9420*/  FMUL.FTZ R170, R37, R170 ;  /* 0x000000aa25aa7220 */ /* 0x000fe20000410000 */
[----:B------:R-:W-:-:S02]  /*9430*/  HADD2.F32 R48, -RZ, R159.H0_H0 ;  /* 0x2000009fff307230 */ /* 0x000fc40000004100 */
[-C--:B------:R-:W-:Y:S01]  /*9440*/  FMUL.FTZ R53, R38, R47.reuse ;  /* 0x0000002f26357220 */ /* 0x080fe20000410000 */
[----:B------:R-:W-:Y:S02]  /*9450*/  HADD2.F32 R45, -RZ, R45.H0_H0 ;  /* 0x2000002dff2d7230 */ /* 0x000fe40000004100 */
[C---:B------:R-:W-:Y:S01]  /*9460*/  FMUL.FTZ R47, R34.reuse, R47 ;  /* 0x0000002f222f7220 */ /* 0x040fe20000410000 */
        /* <DEDUP_REMOVED lines=8> */
[----:B------:R-:W-:Y:S02]  /*94f0*/  F2FP.F16.F32.PACK_AB R34, R53, R46 ;  /* 0x0000002e3522723e */ /* 0x000fe400000000ff */
[----:B------:R-:W-:Y:S02]  /*9500*/  F2FP.F16.F32.PACK_AB R38, R47, R170 ;  /* 0x000000aa2f26723e */ /* 0x000fe400000000ff */
[----:B------:R-:W-:-:S07]  /*9510*/  MOV R35, R61 ;  /* 0x0000003d00237202 */ /* 0x000fce0000000f00 */
.L_x_1415:
[----:B------:R-:W-:Y:S05]  /*9520*/  BSYNC B2 ;  /* 0x0000000000027941 */ /* 0x000fea0003800000 */
.L_x_1414:
[----:B------:R-:W-:Y:S02]  /*9530*/  ULDC.64 UR4, c[0x0][0x208] ;  /* 0x0000820000047ab9 */ /* 0x000fe40000000a00 */
[----:B--2---:R2:W-:Y:S04]  /*9540*/  STG.E.128 desc[UR4][R40.64], R32 ;  /* 0x0000002028007986 */ /* 0x0045e8000c101d04 */
[----:B---3--:R2:W-:Y:S02]  /*9550*/  @!P0 STG.E.128 desc[UR4][R42.64], R36 ;  /* 0x000000242a008986 */ /* 0x0085e4000c101d04 */
.L_x_1413:
[----:B------:R-:W-:Y:S05]  /*9560*/  BSYNC B1 ;  /* 0x0000000000017941 */ /* 0x000fea0003800000 */
.L_x_1412:
[----:B------:R-:W-:-:S13]  /*9570*/  ISETP.NE.AND P0, PT, R10, RZ, PT ;  /* 0x000000ff0a00720c */ /* 0x000fda0003f05270 */
[----:B------:R-:W-:Y:S05]  /*9580*/  @!P0 BRA `(.L_x_1366) ;  /* 0x0000000800e48947 */ /* 0x000fea0003800000 */
[----:B--2---:R-:W2:Y:S01]  /*9590*/  LDL R32, [R1+0x8] ;  /* 0x0000080001207983 */ /* 0x004ea20000100800 */
[----:B------:R-:W-:Y:S01]  /*95a0*/  BSSY B1, `(.L_x_1416) ;  /* 0x0000072000017945 */ /* 0x000fe20003800000 */
[----:B--2---:R-:W-:-:S04]  /*95b0*/  LOP3.LUT P4, RZ, R32, 0x1, RZ, 0xc0, !PT ;  /* 0x0000000120ff7812 */ /* 0x004fc8000788c0ff */
[----:B------:R-:W-:Y:S02]  /*95c0*/  SEL R152, R122, R152, !P4 ;  /* 0x000000987a987207 */ /* 0x000fe40006000000 */
[----:B---34-:R-:W-:Y:S02]  /*95d0*/  IADD3 R41, P0, P4, R90, R128, R13 ;  /* 0x000000805a297210 */ /* 0x018fe40007c1e00d */
[----:B------:R-:W-:Y:S02]  /*95e0*/  SHF.R.S32.HI R33, RZ, 0x1f, R152 ;  /* 0x0000001fff217819 */ /* 0x000fe40000011498 */
[----:B------:R-:W-:Y:S02]  /*95f0*/  IADD3.X R42, R89, R44, R109, P0, P4 ;  /* 0x0000002c592a7210 */ /* 0x000fe400007e846d */
[----:B------:R-:W-:Y:S02]  /*9600*/  LEA.HI R33, R33, R152, RZ, 0x4 ;  /* 0x0000009821217211 */ /* 0x000fe400078f20ff */
[----:B------:R-:W-:-:S02]  /*9610*/  ISETP.GE.AND P4, PT, R166, R117, PT ;  /* 0x00000075a600720c */ /* 0x000fc40003f86270 */
[----:B------:R-:W-:Y:S02]  /*9620*/  LEA.HI.SX32 R33, R33, R112, 0x1c ;  /* 0x0000007021217211 */ /* 0x000fe400078fe2ff */
[----:B------:R-:W-:Y:S02]  /*9630*/  LEA R40, P0, R41, R120, 0x1 ;  /* 0x0000007829287211 */ /* 0x000fe400078008ff */
[----:B------:R-:W-:Y:S01]  /*9640*/  SHF.R.S32.HI R32, RZ, 0x1f, R33 ;  /* 0x0000001fff207819 */ /* 0x000fe20000011421 */
[----:B------:R-:W-:Y:S01]  /*9650*/  IMAD.SHL.U32 R43, R33, 0x8, RZ ;  /* 0x00000008212b7824 */ /* 0x000fe200078e00ff */
[----:B------:R-:W-:Y:S02]  /*9660*/  LEA.HI.X R41, R41, R121, R42, 0x1, P0 ;  /* 0x0000007929297211 */ /* 0x000fe400000f0c2a */
[----:B------:R-:W-:-:S04]  /*9670*/  LEA.HI R32, R32, R33, RZ, 0x3 ;  /* 0x0000002120207211 */ /* 0x000fc800078f18ff */
[----:B------:R-:W-:Y:S02]  /*9680*/  SHF.R.S32.HI R34, RZ, 0x3, R32 ;  /* 0x00000003ff227819 */ /* 0x000fe40000011420 */
[----:B------:R-:W-:-:S03]  /*9690*/  LOP3.LUT R32, R172, 0x38, R43, 0xf8, !PT ;  /* 0x00000038ac207812 */ /* 0x000fc600078ef82b */
[----:B------:R-:W-:Y:S01]  /*96a0*/  IMAD R33, R34, 0x1800, R177 ;  /* 0x0000180022217824 */ /* 0x000fe200078e02b1 */
[----:B------:R-:W-:-:S05]  /*96b0*/  LOP3.LUT R32, R32, R199, RZ, 0x3c, !PT ;  /* 0x000000c720207212 */ /* 0x000fca00078e3cff */
[----:B------:R-:W-:Y:S02]  /*96c0*/  IMAD.IADD R32, R33, 0x1, R32 ;  /* 0x0000000121207824 */ /* 0x000fe400078e0220 */
[C---:B------:R-:W-:Y:S02]  /*96d0*/  IMAD R33, R19.reuse, 0x4800, R137 ;  /* 0x0000480013217824 */ /* 0x040fe400078e0289 */
[----:B------:R-:W-:Y:S02]  /*96e0*/  IMAD R35, R19, 0x4800, R32 ;  /* 0x0000480013237824 */ /* 0x000fe400078e0220 */
[----:B------:R-:W-:-:S03]  /*96f0*/  IMAD R33, R33, 0x2, R18 ;  /* 0x0000000221217824 */ /* 0x000fc600078e0212 */
[----:B------:R-:W-:-:S03]  /*9700*/  LEA R36, R35, R18, 0x1 ;  /* 0x0000001223247211 */ /* 0x000fc600078e08ff */
[----:B------:R-:W2:Y:S04]  /*9710*/  LDS.128 R32, [R33+0x18400] ;  /* 0x0184000021207984 */ /* 0x000ea80000000c00 */
[----:B------:R-:W3:Y:S01]  /*9720*/  LDS.128 R36, [R36+0x18400] ;  /* 0x0184000024247984 */ /* 0x000ee20000000c00 */
[----:B------:R-:W-:Y:S05]  /*9730*/  @P4 BRA `(.L_x_1417) ;  /* 0x0000000400604947 */ /* 0x000fea0003800000 */
[----:B------:R-:W-:Y:S01]  /*9740*/  SHF.R.U32.HI R50, RZ, 0x10, R69 ;  /* 0x00000010ff327819 */ /* 0x000fe20000011645 */
[----:B---3--:R-:W-:Y:S01]  /*9750*/  IMAD.MOV.U32 R45, RZ, RZ, R36 ;  /* 0x000000ffff2d7224 */ /* 0x008fe200078e0024 */
[----:B------:R-:W-:Y:S01]  /*9760*/  SHF.R.U32.HI R48, RZ, 0x10, R57 ;  /* 0x00000010ff307819 */ /* 0x000fe20000011639 */
[----:B------:R-:W-:Y:S01]  /*9770*/  IMAD.MOV.U32 R46, RZ, RZ, R38 ;  /* 0x000000ffff2e7224 */ /* 0x000fe200078e0026 */
[--C-:B------:R-:W-:Y:S01]  /*9780*/  SHF.R.U64 R53, R70, 0x10, R71.reuse ;  /* 0x0000001046357819 */ /* 0x100fe20000001247 */
[----:B--2---:R-:W-:Y:S01]  /*9790*/  IMAD.MOV.U32 R36, RZ, RZ, R34 ;  /* 0x000000ffff247224 */ /* 0x004fe200078e0022 */
[----:B------:R-:W-:Y:S01]  /*97a0*/  SHF.R.U32.HI R70, RZ, 0x10, R71 ;  /* 0x00000010ff467819 */ /* 0x000fe20000011647 */
[----:B------:R-:W-:Y:S01]  /*97b0*/  HADD2.F32 R49, -RZ, R158.H1_H1 ;  /* 0x3000009eff317230 */ /* 0x000fe20000004100 */
[--C-:B------:R-:W-:Y:S01]  /*97c0*/  SHF.R.U64 R42, R58, 0x10, R59.reuse ;  /* 0x000000103a2a7819 */ /* 0x100fe2000000123b */
[----:B------:R-:W-:Y:S01]  /*97d0*/  HADD2.F32 R38, -RZ, R37.H0_H0 ;  /* 0x20000025ff267230 */ /* 0x000fe20000004100 */
[----:B------:R-:W-:Y:S01]  /*97e0*/  SHF.R.U32.HI R58, RZ, 0x10, R59 ;  /* 0x00000010ff3a7819 */ /* 0x000fe2000001163b */
[----:B------:R-:W-:Y:S01]  /*97f0*/  HADD2.F32 R34, -RZ, R33.H0_H0 ;  /* 0x20000021ff227230 */ /* 0x000fe20000004100 */
[----:B------:R-:W-:Y:S01]  /*9800*/  SHF.R.U64 R60, R68, 0x10, R69 ;  /* 0x00000010443c7819 */ /* 0x000fe20000001245 */
[----:B------:R-:W-:-:S02]  /*9810*/  HADD2.F32 R37, -RZ, R37.H1_H1 ;  /* 0x30000025ff257230 */ /* 0x000fc40000004100 */
[-C--:B------:R-:W-:Y:S01]  /*9820*/  FMUL.FTZ R51, R38, R49.reuse ;  /* 0x0000003126337220 */ /* 0x080fe20000410000 */
[----:B------:R-:W-:Y:S02]  /*9830*/  HADD2.F32 R50, -RZ, R50.H0_H0 ;  /* 0x20000032ff327230 */ /* 0x000fe40000004100 */
[----:B------:R-:W-:Y:S01]  /*9840*/  FMUL.FTZ R49, R34, R49 ;  /* 0x0000003122317220 */ /* 0x000fe20000410000 */
[----:B------:R-:W-:Y:S01]  /*9850*/  HADD2.F32 R47, -RZ, R156.H1_H1 ;  /* 0x3000009cff2f7230 */ /* 0x000fe20000004100 */
[----:B------:R-:W-:Y:S01]  /*9860*/  SHF.R.U64 R61, R56, 0x10, R57 ;  /* 0x00000010383d7819 */ /* 0x000fe20000001239 */
        /* <DEDUP_REMOVED lines=8> */
[----:B------:R-:W-:Y:S02]  /*98f0*/  HADD2.F32 R34, -RZ, R39.H0_H0 ;  /* 0x20000027ff227230 */ /* 0x000fe40000004100 */
[----:B------:R-:W-:Y:S01]  /*9900*/  FFMA.FTZ R50, R37, R48, R50 ;  /* 0x0000003025327223 */ /* 0x000fe20000010032 */
[----:B------:R-:W-:Y:S02]  /*9910*/  HADD2.F32 R33, -RZ, R35.H0_H0 ;  /* 0x20000023ff217230 */ /* 0x000fe40000004100 */
[----:B------:R-:W-:Y:S02]  /*9920*/  HADD2.F32 R37, -RZ, R155.H1_H1 ;  /* 0x3000009bff257230 */ /* 0x000fe40000004100 */
[-C--:B------:R-:W-:Y:S01]  /*9930*/  FMUL.FTZ R54, R34, R47.reuse ;  /* 0x0000002f22367220 */ /* 0x080fe20000410000 */
[----:B------:R-:W-:Y:S02]  /*9940*/  HADD2.F32 R39, -RZ, R39.H1_H1 ;  /* 0x30000027ff277230 */ /* 0x000fe40000004100 */
[----:B------:R-:W-:Y:S01]  /*9950*/  FMUL.FTZ R47, R33, R47 ;  /* 0x0000002f212f7220 */ /* 0x000fe20000410000 */
[----:B------:R-:W-:-:S02]  /*9960*/  HADD2.F32 R48, -RZ, R70.H0_H0 ;  /* 0x20000046ff307230 */ /* 0x000fc40000004100 */
[-C--:B------:R-:W-:Y:S01]  /*9970*/  FFMA.FTZ R54, R33, R37.reuse, -R54 ;  /* 0x0000002521367223 */ /* 0x080fe20000010836 */
[----:B------:R-:W-:Y:S02]  /*9980*/  HADD2.F32 R35, -RZ, R35.H1_H1 ;  /* 0x30000023ff237230 */ /* 0x000fe40000004100 */
[----:B------:R-:W-:Y:S01]  /*9990*/  FFMA.FTZ R55, R34, R37, R47 ;  /* 0x0000002522377223 */ /* 0x000fe2000001002f */
[----:B------:R-:W-:Y:S02]  /*99a0*/  HADD2.F32 R38, -RZ, R58.H0_H0 ;  /* 0x2000003aff267230 */ /* 0x000fe40000004100 */
[-C--:B------:R-:W-:Y:S01]  /*99b0*/  FMUL.FTZ R56, R39, R48.reuse ;  /* 0x0000003027387220 */ /* 0x080fe20000410000 */
[----:B------:R-:W-:Y:S02]  /*99c0*/  HADD2.F32 R158, -RZ, R158.H0_H0 ;  /* 0x2000009eff9e7230 */ /* 0x000fe40000004100 */
[----:B------:R-:W-:Y:S01]  /*99d0*/  FMUL.FTZ R48, R35, R48 ;  /* 0x0000003023307220 */ /* 0x000fe20000410000 */
[----:B------:R-:W-:-:S02]  /*99e0*/  HADD2.F32 R34, -RZ, R45.H0_H0 ;  /* 0x2000002dff227230 */ /* 0x000fc40000004100 */
[-C--:B------:R-:W-:Y:S01]  /*99f0*/  FFMA.FTZ R57, R35, R38.reuse, -R56 ;  /* 0x0000002623397223 */ /* 0x080fe20000010838 */
[----:B------:R-:W-:Y:S02]  /*9a00*/  HADD2.F32 R37, -RZ, R60.H0_H0 ;  /* 0x2000003cff257230 */ /* 0x000fe40000004100 */
[----:B------:R-:W-:Y:S01]  /*9a10*/  FFMA.FTZ R56, R39, R38, R48 ;  /* 0x0000002627387223 */ /* 0x000fe20000010030 */
[----:B------:R-:W-:Y:S02]  /*9a20*/  HADD2.F32 R45, -RZ, R45.H1_H1 ;  /* 0x3000002dff2d7230 */ /* 0x000fe40000004100 */
[----:B------:R-:W-:Y:S01]  /*9a30*/  FMUL.FTZ R38, R34, R158 ;  /* 0x0000009e22267220 */ /* 0x000fe20000410000 */
[----:B------:R-:W-:Y:S01]  /*9a40*/  HADD2.F32 R156, -RZ, R156.H0_H0 ;  /* 0x2000009cff9c7230 */ /* 0x000fe20000004100 */
[----:B------:R-:W-:Y:S01]  /*9a50*/  F2FP.F16.F32.PACK_AB R49, R50, R49 ;  /* 0x000000313231723e */ /* 0x000fe200000000ff */
[--C-:B------:R-:W-:Y:S02]  /*9a60*/  HADD2.F32 R33, -RZ, R32.reuse.H0_H0 ;  /* 0x20000020ff217230 */ /* 0x100fe40000004100 */
[----:B------:R-:W-:Y:S01]  /*9a70*/  FMUL.FTZ R47, R45, R37 ;  /* 0x000000252d2f7220 */ /* 0x000fe20000410000 */
[----:B------:R-:W-:Y:S01]  /*9a80*/  HADD2.F32 R32, -RZ, R32.H1_H1 ;  /* 0x30000020ff207230 */ /* 0x000fe20000004100 */
[----:B------:R-:W-:Y:S01]  /*9a90*/  F2FP.F16.F32.PACK_AB R55, R56, R55 ;  /* 0x000000373837723e */ /* 0x000fe200000000ff */
[----:B------:R-:W-:-:S02]  /*9aa0*/  HADD2.F32 R35, -RZ, R61.H0_H0 ;  /* 0x2000003dff237230 */ /* 0x000fc40000004100 */
[C---:B------:R-:W-:Y:S01]  /*9ab0*/  FMUL.FTZ R39, R33.reuse, R158 ;  /* 0x0000009e21277220 */ /* 0x040fe20000410000 */
[-C--:B------:R-:W-:Y:S01]  /*9ac0*/  FFMA.FTZ R38, R33, R156.reuse, -R38 ;  /* 0x0000009c21267223 */ /* 0x080fe20000010826 */
[C---:B------:R-:W-:Y:S01]  /*9ad0*/  FMUL.FTZ R48, R32.reuse, R37 ;  /* 0x0000002520307220 */ /* 0x040fe20000410000 */
[----:B------:R-:W-:Y:S02]  /*9ae0*/  HADD2.F32 R33, -RZ, R46.H0_H0 ;  /* 0x2000002eff217230 */ /* 0x000fe40000004100 */
[-C--:B------:R-:W-:Y:S01]  /*9af0*/  FFMA.FTZ R47, R32, R35.reuse, -R47 ;  /* 0x00000023202f7223 */ /* 0x080fe2000001082f */
[----:B------:R-:W-:Y:S02]  /*9b00*/  HADD2.F32 R157, -RZ, R157.H0_H0 ;  /* 0x2000009dff9d7230 */ /* 0x000fe40000004100 */
[----:B------:R-:W-:Y:S01]  /*9b10*/  FFMA.FTZ R48, R45, R35, R48 ;  /* 0x000000232d307223 */ /* 0x000fe20000010030 */
[----:B------:R-:W-:Y:S02]  /*9b20*/  HADD2.F32 R37, -RZ, R53.H0_H0 ;  /* 0x20000035ff257230 */ /* 0x000fe40000004100 */
[----:B------:R-:W-:Y:S01]  /*9b30*/  FFMA.FTZ R39, R34, R156, R39 ;  /* 0x0000009c22277223 */ /* 0x000fe20000010027 */
[----:B------:R-:W-:-:S02]  /*9b40*/  HADD2.F32 R32, -RZ, R36.H0_H0 ;  /* 0x20000024ff207230 */ /* 0x000fc40000004100 */
[CC--:B------:R-:W-:Y:S01]  /*9b50*/  FMUL.FTZ R45, R33.reuse, R157.reuse ;  /* 0x0000009d212d7220 */ /* 0x0c0fe20000410000 */
[----:B------:R-:W-:Y:S02]  /*9b60*/  HADD2.F32 R46, -RZ, R46.H1_H1 ;  /* 0x3000002eff2e7230 */ /* 0x000fe40000004100 */
[----:B------:R-:W-:Y:S02]  /*9b70*/  HADD2.F32 R36, -RZ, R36.H1_H1 ;  /* 0x30000024ff247230 */ /* 0x000fe40000004100 */
[----:B------:R-:W-:Y:S01]  /*9b80*/  FMUL.FTZ R34, R32, R157 ;  /* 0x0000009d20227220 */ /* 0x000fe20000410000 */
[----:B------:R-:W-:Y:S02]  /*9b90*/  HADD2.F32 R155, -RZ, R155.H0_H0 ;  /* 0x2000009bff9b7230 */ /* 0x000fe40000004100 */
[-C--:B------:R-:W-:Y:S01]  /*9ba0*/  FMUL.FTZ R53, R46, R37.reuse ;  /* 0x000000252e357220 */ /* 0x080fe20000410000 */
[----:B------:R-:W-:Y:S02]  /*9bb0*/  HADD2.F32 R35, -RZ, R42.H0_H0 ;  /* 0x2000002aff237230 */ /* 0x000fe40000004100 */
[----:B------:R-:W-:Y:S01]  /*9bc0*/  FMUL.FTZ R37, R36, R37 ;  /* 0x0000002524257220 */ /* 0x000fe20000410000 */
[----:B------:R-:W-:Y:S01]  /*9bd0*/  F2FP.F16.F32.PACK_AB R48, R48, R39 ;  /* 0x000000273030723e */ /* 0x000fe200000000ff */
[-C--:B------:R-:W-:Y:S01]  /*9be0*/  FFMA.FTZ R45, R32, R155.reuse, -R45 ;  /* 0x0000009b202d7223 */ /* 0x080fe2000001082d */
[----:B------:R-:W-:Y:S01]  /*9bf0*/  FFMA.FTZ R34, R33, R155, R34 ;  /* 0x0000009b21227223 */ /* 0x000fe20000010022 */
[-C--:B------:R-:W-:Y:S01]  /*9c00*/  FFMA.FTZ R36, R36, R35.reuse, -R53 ;  /* 0x0000002324247223 */ /* 0x080fe20000010835 */
[----:B------:R-:W-:Y:S01]  /*9c10*/  FFMA.FTZ R37, R46, R35, R37 ;  /* 0x000000232e257223 */ /* 0x000fe20000010025 */
[----:B------:R-:W-:-:S02]  /*9c20*/  F2FP.F16.F32.PACK_AB R32, R47, R38 ;  /* 0x000000262f20723e */ /* 0x000fc400000000ff */
[----:B------:R-:W-:Y:S02]  /*9c30*/  F2FP.F16.F32.PACK_AB R35, R57, R54 ;  /* 0x000000363923723e */ /* 0x000fe400000000ff */
[----:B------:R-:W-:Y:S02]  /*9c40*/  F2FP.F16.F32.PACK_AB R38, R36, R45 ;  /* 0x0000002d2426723e */ /* 0x000fe400000000ff */
[----:B------:R-:W-:Y:S01]  /*9c50*/  F2FP.F16.F32.PACK_AB R54, R37, R34 ;  /* 0x000000222536723e */ /* 0x000fe200000000ff */
[----:B------:R-:W-:Y:S01]  /*9c60*/  IMAD.MOV.U32 R37, RZ, RZ, R49 ;  /* 0x000000ffff257224 */ /* 0x000fe200078e0031 */
[----:B------:R-:W-:Y:S01]  /*9c70*/  F2FP.F16.F32.PACK_AB R33, R52, R51 ;  /* 0x000000333421723e */ /* 0x000fe200000000ff */
[----:B------:R-:W-:Y:S01]  /*9c80*/  IMAD.MOV.U32 R34, RZ, RZ, R38 ;  /* 0x000000ffff227224 */ /* 0x000fe200078e0026 */
[----:B------:R-:W-:Y:S01]  /*9c90*/  MOV R36, R48 ;  /* 0x0000003000247202 */ /* 0x000fe20000000f00 */
[----:B------:R-:W-:Y:S01]  /*9ca0*/  IMAD.MOV.U32 R38, RZ, RZ, R54 ;  /* 0x000000ffff267224 */ /* 0x000fe200078e0036 */
[----:B------:R-:W-:-:S07]  /*9cb0*/  MOV R39, R55 ;  /* 0x0000003700277202 */ /* 0x000fce0000000f00 */
.L_x_1417:
[----:B------:R-:W-:Y:S05]  /*9cc0*/  BSYNC B1 ;  /* 0x0000000000017941 */ /* 0x000fea0003800000 */
.L_x_1416:
[----:B------:R-:W-:Y:S01]  /*9cd0*/  ISETP.GE.AND P0, PT, R43, R150, PT ;  /* 0x000000962b00720c */ /* 0x000fe20003f06270 */
[----:B------:R-:W-:Y:S02]  /*9ce0*/  ULDC.64 UR4, c[0x0][0x208] ;  /* 0x0000820000047ab9 */ /* 0x000fe40000000a00 */
[----:B--2---:R2:W-:Y:S10]  /*9cf0*/  STG.E.128 desc[UR4][R40.64], R32 ;  /* 0x0000002028007986 */ /* 0x0045f4000c101d04 */
[----:B------:R-:W-:Y:S05]  /*9d00*/  @P0 BRA `(.L_x_1366) ;  /* 0x0000000400040947 */ /* 0x000fea0003800000 */
[--C-:B------:R-:W-:Y:S01]  /*9d10*/  IADD3 R128, P0, P4, R90, R128, R43.reuse ;  /* 0x000000805a807210 */ /* 0x100fe20007c1e02b */
[----:B------:R-:W-:Y:S01]  /*9d20*/  ULDC.64 UR4, c[0x0][0x208] ;  /* 0x0000820000047ab9 */ /* 0x000fe20000000a00 */
[----:B------:R-:W-:-:S04]  /*9d30*/  SHF.R.S32.HI R43, RZ, 0x1f, R43 ;  /* 0x0000001fff2b7819 */ /* 0x000fc8000001142b */
[----:B------:R-:W-:Y:S02]  /*9d40*/  IADD3.X R44, R89, R44, R43, P0, P4 ;  /* 0x0000002c592c7210 */ /* 0x000fe400007e842b */
[----:B------:R-:W-:-:S04]  /*9d50*/  LEA R120, P0, R128, R120, 0x1 ;  /* 0x0000007880787211 */ /* 0x000fc800078008ff */
[----:B------:R-:W-:-:S05]  /*9d60*/  LEA.HI.X R121, R128, R121, R44, 0x1, P0 ;  /* 0x0000007980797211 */ /* 0x000fca00000f0c2c */
[----:B---3--:R3:W-:Y:S01]  /*9d70*/  STG.E.128 desc[UR4][R120.64], R36 ;  /* 0x0000002478007986 */ /* 0x0087e2000c101d04 */
[----:B------:R-:W-:Y:S05]  /*9d80*/  BRA `(.L_x_1366) ;  /* 0x0000000000e47947 */ /* 0x000fea0003800000 */
.L_x_1333:
[----:B------:R-:W-:-:S04]  /*9d90*/  ULOP3.LUT UR4, UR60, 0x1, URZ, 0xfc, !UPT ;  /* 0x000000013c047892 */ /* 0x000fc8000f8efc3f */
[----:B------:R-:W-:-:S06]  /*9da0*/  UISETP.NE.AND UP0, UPT, UR4, 0x3, UPT ;  /* 0x000000030400788c */ /* 0x000fcc000bf05270 */
[----:B------:R-:W-:-:S13]  /*9db0*/  PLOP3.LUT P1, PT, PT, PT, UP0, 0x80, 0x0 ;  /* 0x000000000000781c */ /* 0x000fda0003f2f008 */
[----:B------:R-:W-:Y:S05]  /*9dc0*/  @!P1 BRA `(.L_x_1418) ;  /* 0x0000000000049947 */ /* 0x000fea0003800000 */
[----:B------:R-:W-:Y:S01]  /*9dd0*/  BPT.TRAP 0x1 ;  /* 0x000000040000795c */ /* 0x000fe20000300000 */
.L_x_1418:
[----:B------:R-:W-:Y:S01]  /*9de0*/  IMAD R4, R19, 0x8, R18 ;  /* 0x0000000813047824 */ /* 0x000fe200078e0212 */
[----:B------:R-:W-:Y:S01]  /*9df0*/  SHF.L.U32 R3, R167, 0x1f, RZ ;  /* 0x0000001fa7037819 */ /* 0x000fe200000006ff */
[----:B------:R-:W-:Y:S01]  /*9e00*/  IMAD R5, R24, -0x60, R2 ;  /* 0xffffffa018057824 */ /* 0x000fe200078e0202 */
[----:B------:R-:W-:Y:S02]  /*9e10*/  BSSY B1, `(.L_x_1419) ;  /* 0x0000005000017945 */ /* 0x000fe40003800000 */
[----:B------:R-:W1:Y:S02]  /*9e20*/  SYNCS.PHASECHK.TRANS64.TRYWAIT P4, [R4+URZ+0x2a890], R3 ;  /* 0x02a89003040075a7 */ /* 0x000e64000808017f */
[----:B------:R-:W-:-:S04]  /*9e30*/  VIMNMX R5, R5, 0x60, PT ;  /* 0x0000006005057848 */ /* 0x000fc80003fe0100 */
[----:B------:R-:W-:Y:S01]  /*9e40*/  ISETP.GE.AND P0, PT, R162, R5, PT ;  /* 0x00000005a200720c */ /* 0x000fe20003f06270 */
[----:B-1----:R-:W-:-:S12]  /*9e50*/  @!P4 BRA `(.L_x_1420) ;  /* 0x000001e00004c947 */ /* 0x002fd80003800000 */
.L_x_1740:
[----:B------:R-:W-:Y:S05]  /*9e60*/  BSYNC B1 ;  /* 0x0000000000017941 */ /* 0x000fea0003800000 */
.L_x_1419:
[----:B------:R-:W-:Y:S04]  /*9e70*/  BSSY B1, `(.L_x_1421) ;  /* 0x0000015000017945 */ /* 0x000fe80003800000 */
[----:B------:R-:W-:Y:S05]  /*9e80*/  @P0 BRA `(.L_x_1422) ;  /* 0x00000000004c0947 */ /* 0x000fea0003800000 */
[----:B------:R-:W-:Y:S01]  /*9e90*/  ISETP.NE.AND P4, PT, R12, RZ, PT ;  /* 0x000000ff0c00720c */ /* 0x000fe20003f85270 */
[----:B------:R-:W-:Y:S01]  /*9ea0*/  ULDC.64 UR4, c[0x0][0x208] ;  /* 0x0000820000047ab9 */ /* 0x000fe20000000a00 */
[----:B------:R-:W-:-:S11]  /*9eb0*/  ISETP.NE.AND P0, PT, R11, RZ, PT ;  /* 0x000000ff0b00720c */ /* 0x000fd60003f05270 */
[----:B0-----:R-:W0:Y:S04]  /*9ec0*/  @P4 LDS.128 R32, [R43] ;  /* 0x000000002b204984 */ /* 0x001e280000000c00 */
[----:B------:R-:W2:Y:S04]  /*9ed0*/  @P0 LDS.128 R36, [R42] ;  /* 0x000000002a240984 */ /* 0x000ea80000000c00 */
[----:B0-----:R-:W-:Y:S01]  /*9ee0*/  @P4 STG.E.128 desc[UR4][R44.64], R32 ;  /* 0x000000202c004986 */ /* 0x001fe2000c101d04 */
[----:B------:R-:W-:-:S03]  /*9ef0*/  ISETP.NE.AND P4, PT, R10, RZ, PT ;  /* 0x000000ff0a00720c */ /* 0x000fc60003f85270 */
[----:B--2---:R-:W-:Y:S01]  /*9f00*/  @P0 STG.E.128 desc[UR4][R44.64+0x40], R36 ;  /* 0x000040242c000986 */ /* 0x004fe2000c101d04 */
[----:B------:R-:W-:-:S09]  /*9f10*/  ISETP.NE.AND P0, PT, R9, RZ, PT ;  /* 0x000000ff0900720c */ /* 0x000fd20003f05270 */
[----:B------:R-:W0:Y:S04]  /*9f20*/  @P4 LDS.128 R32, [R43+0x3000] ;  /* 0x003000002b204984 */ /* 0x000e280000000c00 */
[----:B------:R-:W2:Y:S04]  /*9f30*/  @P0 LDS.128 R36, [R42+0x3000] ;  /* 0x003000002a240984 */ /* 0x000ea80000000c00 */
[----:B0-----:R-:W-:Y:S01]  /*9f40*/  @P4 STG.E.128 desc[UR4][R44.64+0x80], R32 ;  /* 0x000080202c004986 */ /* 0x001fe2000c101d04 */
[----:B------:R-:W-:-:S03]  /*9f50*/  ISETP.NE.AND P4, PT, R7, RZ, PT ;  /* 0x000000ff0700720c */ /* 0x000fc60003f85270 */
[----:B--2---:R-:W-:Y:S01]  /*9f60*/  @P0 STG.E.128 desc[UR4][R44.64+0xc0], R36 ;  /* 0x0000c0242c000986 */ /* 0x004fe2000c101d04 */
[----:B------:R-:W-:-:S09]  /*9f70*/  ISETP.NE.AND P0, PT, R8, RZ, PT ;  /* 0x000000ff0800720c */ /* 0x000fd20003f05270 */
[----:B------:R-:W0:Y:S04]  /*9f80*/  @P4 LDS.128 R36, [R42+0x6000] ;  /* 0x006000002a244984 */ /* 0x000e280000000c00 */
[----:B------:R-:W2:Y:S04]  /*9f90*/  @P0 LDS.128 R32, [R43+0x6000] ;  /* 0x006000002b200984 */ /* 0x000ea80000000c00 */
[----:B0-----:R3:W-:Y:S04]  /*9fa0*/  @P4 STG.E.128 desc[UR4][R44.64+0x140], R36 ;  /* 0x000140242c004986 */ /* 0x0017e8000c101d04 */
[----:B--2---:R3:W-:Y:S02]  /*9fb0*/  @P0 STG.E.128 desc[UR4][R44.64+0x100], R32 ;  /* 0x000100202c000986 */ /* 0x0047e4000c101d04 */
.L_x_1422:
[----:B------:R-:W-:Y:S05]  /*9fc0*/  BSYNC B1 ;  /* 0x0000000000017941 */ /* 0x000fea0003800000 */
.L_x_1421:
[----:B------:R-:W-:-:S13]  /*9fd0*/  ISETP.GE.AND P0, PT, R185, R5, PT ;  /* 0x00000005b900720c */ /* 0x000fda0003f06270 */
[----:B------:R-:W-:Y:S05]  /*9fe0*/  @P0 BRA `(.L_x_1366) ;  /* 0x00000000004c0947 */ /* 0x000fea0003800000 */
[----:B------:R-:W-:Y:S01]  /*9ff0*/  ISETP.NE.AND P4, PT, R12, RZ, PT ;  /* 0x000000ff0c00720c */ /* 0x000fe20003f85270 */
[----:B------:R-:W-:Y:S01]  /*a000*/  ULDC.64 UR4, c[0x0][0x208] ;  /* 0x0000820000047ab9 */ /* 0x000fe20000000a00 */
[----:B------:R-:W-:-:S11]  /*a010*/  ISETP.NE.AND P0, PT, R10, RZ, PT ;  /* 0x000000ff0a00720c */ /* 0x000fd60003f05270 */
[----:B0--3--:R-:W0:Y:S04]  /*a020*/  @P4 LDS.128 R32, [R43+0x2000] ;  /* 0x002000002b204984 */ /* 0x009e280000000c00 */
[----:B------:R-:W2:Y:S04]  /*a030*/  @P0 LDS.128 R36, [R43+0x5000] ;  /* 0x005000002b240984 */ /* 0x000ea80000000c00 */
        /* <DEDUP_REMOVED lines=14> */
.L_x_1366:
[----:B------:R-:W-:Y:S05]  /*a120*/  BSYNC B0 ;  /* 0x0000000000007941 */ /* 0x000fea0003800000 */
.L_x_1332:
[----:B01234-:R-:W0:Y:S01]  /*a130*/  S2R R32, SR_TID.X ;  /* 0x0000000000207919 */ /* 0x01fe220000002100 */
[----:B------:R-:W-:Y:S01]  /*a140*/  @!PT LDS RZ, [RZ] ;  /* 0x00000000fffff984 */ /* 0x000fe20000000800 */
[----:B------:R-:W-:Y:S01]  /*a150*/  @!PT LDS RZ, [RZ] ;  /* 0x00000000fffff984 */ /* 0x000fe20000000800 */
[----:B------:R-:W-:Y:S01]  /*a160*/  @!PT LDS RZ, [RZ] ;  /* 0x00000000fffff984 */ /* 0x000fe20000000800 */
[----:B------:R-:W-:Y:S01]  /*a170*/  @!PT LDS RZ, [RZ] ;  /* 0x00000000fffff984 */ /* 0x000fe20000000800 */
[----:B------:R1:W-:Y:S06]  /*a180*/  MEMBAR.ALL.CTA ;  /* 0x0000000000007992 */ /* 0x0003ec0000008000 */
[----:B-1----:R-:W1:Y:S01]  /*a190*/  FENCE.VIEW.ASYNC.S ;  /* 0x00000000000073c6 */ /* 0x002e620000000000 */
[----:B------:R-:W-:Y:S05]  /*a1a0*/  WARPSYNC.ALL ;  /* 0x0000000000007948 */ /* 0x000fea0003800000 */
[----:B------:R-:W-:Y:S01]  /*a1b0*/  BSSY B0, `(.L_x_1423) ;  /* 0x0000009000007945 */ /* 0x000fe20003800000 */
[----:B0-----:R-:W-:Y:S01]  /*a1c0*/  LOP3.LUT R32, R32, 0x7f, RZ, 0xc0, !PT ;  /* 0x0000007f20207812 */ /* 0x001fe200078ec0ff */
[----:B-1----:R0:W-:Y:S03]  /*a1d0*/  BAR.SYNC.DEFER_BLOCKING R154, 0x80 ;  /* 0x0002009a0000751d */ /* 0x0021e60000010000 */
[----:B------:R-:W-:-:S13]  /*a1e0*/  ISETP.NE.AND P0, PT, R32, RZ, PT ;  /* 0x000000ff2000720c */ /* 0x000fda0003f05270 */
[----:B------:R-:W-:-:S05]  /*a1f0*/  @!P0 VIADD R32, R4, 0x2a8a0 ;  /* 0x0002a8a004208836 */ /* 0x000fca0000000000 */
[----:B------:R-:W-:-:S04]  /*a200*/  @!P0 PRMT R32, RZ, 0x654, R32 ;  /* 0x00000654ff208816 */ /* 0x000fc80000000020 */
[----:B------:R0:W-:Y:S01]  /*a210*/  @!P0 SYNCS.ARRIVE.TRANS64.RED.A1T0 RZ, [R32+URZ], RZ ;  /* 0x000000ff20ff89a7 */ /* 0x0001e2000810043f */
[----:B------:R-:W-:Y:S05]  /*a220*/  @!P1 BRA `(.L_x_1424) ;  /* 0x0000000000049947 */ /* 0x000fea0003800000 */
[----:B------:R-:W-:Y:S01]  /*a230*/  BPT.TRAP 0x1 ;  /* 0x000000040000795c */ /* 0x000fe20000300000 */
.L_x_1424:
[----:B------:R-:W-:Y:S05]  /*a240*/  BSYNC B0 ;  /* 0x0000000000007941 */ /* 0x000fea0003800000 */
.L_x_1423:
[----:B------:R-:W1:Y:S01]  /*a250*/  SYNCS.PHASECHK.TRANS64.TRYWAIT P4, [R4+URZ+0x2a8b0], R3 ;  /* 0x02a8b003040075a7 */ /* 0x000e62000808017f */
[----:B0-----:R-:W-:Y:S01]  /*a260*/  IMAD R32, R19, 0x3000, R27 ;  /* 0x0000300013207824 */ /* 0x001fe200078e021b */
[----:B------:R-:W-:Y:S01]  /*a270*/  ULDC UR61, c[0x0][0x310] ;  /* 0x0000c400003d7ab9 */ /* 0x000fe20000000800 */
[----:B------:R-:W-:Y:S01]  /*a280*/  ULDC.64 UR56, c[0x0][0x318] ;  /* 0x0000c60000387ab9 */ /* 0x000fe20000000a00 */
[----:B------:R-:W-:Y:S01]  /*a290*/  ULDC.64 UR58, c[0x0][0x308] ;  /* 0x0000c200003a7ab9 */ /* 0x000fe20000000a00 */
[----:B------:R-:W-:Y:S01]  /*a2a0*/  BSSY B0, `(.L_x_1425) ;  /* 0x0000004000007945 */ /* 0x000fe20003800000 */
[----:B------:R-:W-:Y:S01]  /*a2b0*/  ISETP.GE.AND P1, PT, R162, R5, PT ;  /* 0x00000005a200720c */ /* 0x000fe20003f26270 */
[----:B------:R-:W-:Y:S02]  /*a2c0*/  IMAD.IADD R34, R123, 0x1, R32 ;  /* 0x000000017b227824 */ /* 0x000fe400078e0220 */
[----:B-1----:R-:W-:Y:S10]  /*a2d0*/  @!P4 BRA `(.L_x_1426) ;  /* 0x000001d800f8c947 */ /* 0x002ff40003800000 */
.L_x_1741:
[----:B------:R-:W-:Y:S05]  /*a2e0*/  BSYNC B0 ;  /* 0x0000000000007941 */ /* 0x000fea0003800000 */
.L_x_1425:
[----:B------:R-:W-:Y:S01]  /*a2f0*/  BSSY B0, `(.L_x_1427) ;  /* 0x000001a000007945 */ /* 0x000fe20003800000 */
[----:B------:R-:W-:Y:S01]  /*a300*/  LEA R44, R32, R115, 0x1 ;  /* 0x00000073202c7211 */ /* 0x000fe200078e08ff */
[----:B------:R-:W-:-:S04]  /*a310*/  IMAD.WIDE R40, R24, 0x60, R118 ;  /* 0x0000006018287825 */ /* 0x000fc800078e0276 */
[----:B------:R-:W-:Y:S01]  /*a320*/  IMAD R45, R34, 0x2, R115 ;  /* 0x00000002222d7824 */ /* 0x000fe200078e0273 */
[----:B------:R-:W-:Y:S06]  /*a330*/  @P1 BRA `(.L_x_1428) ;  /* 0x0000000000541947 */ /* 0x000fec0003800000 */
[----:B0-----:R-:W-:Y:S01]  /*a340*/  IMAD R3, R41, UR56, RZ ;  /* 0x0000003829037c24 */ /* 0x001fe2000f8e02ff */
[----:B------:R-:W-:Y:S01]  /*a350*/  ISETP.GE.AND P4, PT, R22, UR61, PT ;  /* 0x0000003d16007c0c */ /* 0x000fe2000bf86270 */
[----:B------:R-:W-:Y:S01]  /*a360*/  IMAD.MOV.U32 R32, RZ, RZ, R92 ;  /* 0x000000ffff207224 */ /* 0x000fe200078e005c */
[----:B------:R-:W-:Y:S01]  /*a370*/  ULDC.64 UR4, c[0x0][0x208] ;  /* 0x0000820000047ab9 */ /* 0x000fe20000000a00 */
[----:B------:R-:W-:Y:S02]  /*a380*/  IMAD.MOV.U32 R33, RZ, RZ, R6 ;  /* 0x000000ffff217224 */ /* 0x000fe400078e0006 */
[C---:B------:R-:W-:Y:S02]  /*a390*/  IMAD R3, R40.reuse, UR57, R3 ;  /* 0x0000003928037c24 */ /* 0x040fe4000f8e0203 */
[----:B------:R-:W-:-:S05]  /*a3a0*/  IMAD.WIDE.U32 R32, R40, UR56, R32 ;  /* 0x0000003828207c25 */ /* 0x000fca000f8e0020 */
[----:B------:R-:W-:Y:S02]  /*a3b0*/  IADD3 R3, R33, R3, RZ ;  /* 0x0000000321037210 */ /* 0x000fe40007ffe0ff */
        /* <DEDUP_REMOVED lines=13> */
.L_x_1428:
[----:B------:R-:W-:Y:S05]  /*a490*/  BSYNC B0 ;  /* 0x0000000000007941 */ /* 0x000fea0003800000 */
.L_x_1427:
[----:B------:R-:W-:Y:S01]  /*a4a0*/  ISETP.GE.AND P1, PT, R185, R5, PT ;  /* 0x00000005b900720c */ /* 0x000fe20003f26270 */
[----:B------:R-:W-:-:S12]  /*a4b0*/  BSSY B0, `(.L_x_1429) ;  /* 0x0000019000007945 */ /* 0x000fd80003800000 */
[----:B------:R-:W-:Y:S05]  /*a4c0*/  @P1 BRA `(.L_x_1430) ;  /* 0x00000000005c1947 */ /* 0x000fea0003800000 */
[----:B0-----:R-:W-:Y:S01]  /*a4d0*/  IADD3 R3, P1, R40, 0x40, RZ ;  /* 0x0000004028037810 */ /* 0x001fe20007f3e0ff */
[----:B--2---:R-:W-:Y:S01]  /*a4e0*/  IMAD.MOV.U32 R32, RZ, RZ, R92 ;  /* 0x000000ffff207224 */ /* 0x004fe200078e005c */
[----:B------:R-:W-:Y:S01]  /*a4f0*/  ISETP.GE.AND P4, PT, R22, UR61, PT ;  /* 0x0000003d16007c0c */ /* 0x000fe2000bf86270 */
[----:B------:R-:W-:Y:S01]  /*a500*/  IMAD.MOV.U32 R33, RZ, RZ, R6 ;  /* 0x000000ffff217224 */ /* 0x000fe200078e0006 */
[----:B------:R-:W-:Y:S01]  /*a510*/  ULDC.64 UR4, c[0x0][0x208] ;  /* 0x0000820000047ab9 */ /* 0x000fe20000000a00 */
[----:B------:R-:W-:Y:S02]  /*a520*/  IMAD.X R40, RZ, RZ, R41, P1 ;  /* 0x000000ffff287224 */ /* 0x000fe400008e0629 */
[----:B------:R-:W-:-:S04]  /*a530*/  IMAD.WIDE.U32 R32, R3, UR56, R32 ;  /* 0x0000003803207c25 */ /* 0x000fc8000f8e0020 */
        /* <DEDUP_REMOVED lines=16> */
.L_x_1430:
[----:B------:R-:W-:Y:S05]  /*a640*/  BSYNC B0 ;  /* 0x0000000000007941 */ /* 0x000fea0003800000 */
.L_x_1429:
[----:B0-----:R-:W4:Y:S01]  /*a650*/  LDL R3, [R1+0x8] ;  /* 0x0000080001037983 */ /* 0x001f220000100800 */
[----:B------:R-:W-:Y:S02]  /*a660*/  @!P0 VIADD R4, R4, 0x2a8c0 ;  /* 0x0002a8c004048836 */ /* 0x000fe40000000000 */
[----:B------:R-:W-:Y:S01]  /*a670*/  VIADD R19, R19, 0x1 ;  /* 0x0000000113137836 */ /* 0x000fe20000000000 */
[----:B------:R-:W-:Y:S01]  /*a680*/  @!PT LDS RZ, [RZ] ;  /* 0x00000000fffff984 */ /* 0x000fe20000000800 */
[----:B------:R-:W-:Y:S01]  /*a690*/  @!PT LDS RZ, [RZ] ;  /* 0x00000000fffff984 */ /* 0x000fe20000000800 */
[----:B------:R-:W-:Y:S01]  /*a6a0*/  @!PT LDS RZ, [RZ] ;  /* 0x00000000fffff984 */ /* 0x000fe20000000800 */
[----:B------:R-:W-:Y:S01]  /*a6b0*/  @!PT LDS RZ, [RZ] ;  /* 0x00000000fffff984 */ /* 0x000fe20000000800 */
[----:B------:R0:W-:Y:S06]  /*a6c0*/  MEMBAR.ALL.CTA ;  /* 0x0000000000007992 */ /* 0x0001ec0000008000 */
[----:B0-----:R-:W0:Y:S01]  /*a6d0*/  FENCE.VIEW.ASYNC.S ;  /* 0x00000000000073c6 */ /* 0x001e220000000000 */
[----:B------:R-:W-:Y:S01]  /*a6e0*/  @!P0 PRMT R4, RZ, 0x654, R4 ;  /* 0x00000654ff048816 */ /* 0x000fe20000000004 */
[----:B0-----:R0:W-:Y:S01]  /*a6f0*/  BAR.SYNC.DEFER_BLOCKING R154, 0x80 ;  /* 0x0002009a0000751d */ /* 0x0011e20000010000 */
[----:B------:R-:W-:-:S04]  /*a700*/  ISETP.NE.AND P1, PT, R19, 0x2, PT ;  /* 0x000000021300780c */ /* 0x000fc80003f25270 */
[----:B------:R-:W-:Y:S01]  /*a710*/  SEL R19, R19, RZ, P1 ;  /* 0x000000ff13137207 */ /* 0x000fe20000800000 */
[----:B------:R1:W-:Y:S01]  /*a720*/  @!P0 SYNCS.ARRIVE.TRANS64.RED.A1T0 RZ, [R4+URZ], RZ ;  /* 0x000000ff04ff89a7 */ /* 0x0003e2000810043f */
[----:B------:R-:W-:Y:S02]  /*a730*/  PLOP3.LUT P0, PT, PT, PT, PT, 0x8, 0x0 ;  /* 0x000000000000781c */ /* 0x000fe40003f0e170 */
[----:B-1----:R-:W-:-:S04]  /*a740*/  SEL R4, RZ, 0x1, P1 ;  /* 0x00000001ff047807 */ /* 0x002fc80000800000 */
[----:B------:R-:W-:Y:S02]  /*a750*/  LOP3.LUT R167, R167, R4, RZ, 0x3c, !PT ;  /* 0x00000004a7a77212 */ /* 0x000fe400078e3cff */
[----:B----4-:R-:W-:-:S13]  /*a760*/  LOP3.LUT P4, RZ, R3, 0x2, RZ, 0xc0, !PT ;  /* 0x0000000203ff7812 */ /* 0x010fda000788c0ff */
[----:B0-----:R-:W-:Y:S05]  /*a770*/  @P4 BRA `(.L_x_1431) ;  /* 0xffffff80009c4947 */ /* 0x001fea000383ffff */
.L_x_1327:
[----:B------:R-:W0:Y:S01]  /*a780*/  LDC.64 R4, c[0x0][0x9e0] ;  /* 0x00027800ff047b82 */ /* 0x000e220000000a00 */
[----:B------:R-:W-:Y:S01]  /*a790*/  BSSY B0, `(.L_x_1432) ;  /* 0x0000005000007945 */ /* 0x000fe20003800000 */
[----:B0-----:R-:W-:-:S03]  /*a7a0*/  ISETP.GE.AND P1, PT, R5, 0x1, PT ;  /* 0x000000010500780c */ /* 0x001fc60003f26270 */
[----:B------:R-:W-:Y:S10]  /*a7b0*/  @P0 BRA `(.L_x_1433) ;  /* 0x0000000000080947 */ /* 0x000ff40003800000 */
[----:B------:R-:W0:Y:S02]  /*a7c0*/  FENCE.VIEW.ASYNC.G ;  /* 0x00000000000073c6 */ /* 0x000e240000000100 */
[----:B0-----:R-:W-:Y:S06]  /*a7d0*/  BAR.ARV 0xc, 0x120 ;  /* 0x0304800000007b1d */ /* 0x001fec0000002000 */
.L_x_1433:
[----:B------:R-:W-:Y:S05]  /*a7e0*/  BSYNC B0 ;  /* 0x0000000000007941 */ /* 0x000fea0003800000 */
.L_x_1432:
[----:B------:R-:W-:Y:S01]  /*a7f0*/  IMAD.IADD R0, R149, 0x1, R4 ;  /* 0x0000000195007824 */ /* 0x000fe200078e0204 */
[----:B------:R-:W-:Y:S06]  /*a800*/  @!P1 BRA `(.L_x_1434) ;  /* 0x0000000000489947 */ /* 0x000fec0003800000 */
[C---:B------:R-:W-:Y:S01]  /*a810*/  ISETP.GT.AND P0, PT, R149.reuse, RZ, PT ;  /* 0x000000ff9500720c */ /* 0x040fe20003f04270 */
[----:B------:R-:W-:Y:S01]  /*a820*/  BSSY B0, `(.L_x_1435) ;  /* 0x000000e000007945 */ /* 0x000fe20003800000 */
[----:B------:R-:W-:-:S11]  /*a830*/  IADD3 R2, R149, -0x1, RZ ;  /* 0xffffffff95027810 */ /* 0x000fd60007ffe0ff */
        /* <DEDUP_REMOVED lines=8> */
.L_x_1436:
[----:B------:R-:W-:-:S13]  /*a8c0*/  ISETP.NE.AND P0, PT, R5, 0x1, PT ;  /* 0x000000010500780c */ /* 0x000fda0003f05270 */
[----:B------:R-:W0:Y:S02]  /*a8d0*/  @P0 LDC.64 R6, c[0x0][0x9e8] ;  /* 0x00027a00ff060b82 */ /* 0x000e240000000a00 */
[----:B0-----:R-:W-:-:S05]  /*a8e0*/  @P0 IMAD.HI.U32 R4, R2, R6, RZ ;  /* 0x0000000602040227 */ /* 0x001fca00078e00ff */
[----:B------:R-:W-:-:S07]  /*a8f0*/  @P0 SHF.R.U32.HI R2, RZ, R7, R4 ;  /* 0x00000007ff020219 */ /* 0x000fce0000011604 */
.L_x_1437:
[----:B------:R-:W-:Y:S05]  /*a900*/  BSYNC B0 ;  /* 0x0000000000007941 */ /* 0x000fea0003800000 */
.L_x_1435:
[----:B------:R-:W-:-:S05]  /*a910*/  IMAD R3, R2, R5, R5 ;  /* 0x0000000502037224 */ /* 0x000fca00078e0205 */
[----:B------:R-:W-:-:S07]  /*a920*/  VIMNMX R0, R0, R3, PT ;  /* 0x0000000300007248 */ /* 0x000fce0003fe0100 */
.L_x_1434:
[----:B------:R-:W-:Y:S01]  /*a930*/  VIADD R0, R0, 0x5f ;  /* 0x0000005f00007836 */ /* 0x000fe20000000000 */
[----:B------:R-:W-:-:S03]  /*a940*/  ULDC UR4, c[0x0][0x9dc] ;  /* 0x0002770000047ab9 */ /* 0x000fc60000000800 */
[----:B------:R-:W-:-:S05]  /*a950*/  IMAD.HI R0, R0, 0x2aaaaaab, RZ ;  /* 0x2aaaaaab00007827 */ /* 0x000fca00078e02ff */
[----:B------:R-:W-:-:S04]  /*a960*/  SHF.R.U32.HI R3, RZ, 0x1f, R0 ;  /* 0x0000001fff037819 */ /* 0x000fc80000011600 */
[----:B------:R-:W-:Y:S01]  /*a970*/  LEA.HI.SX32 R2, R0, R3, 0x1c ;  /* 0x0000000300027211 */ /* 0x000fe200078fe2ff */
[----:B------:R-:W-:-:S03]  /*a980*/  VIADD R0, R148, -UR4 ;  /* 0x8000000494007c36 */ /* 0x000fc60008000000 */
[----:B------:R-:W-:Y:S01]  /*a990*/  VIMNMX R2, R153, R2, PT ;  /* 0x0000000299027248 */ /* 0x000fe20003fe0100 */
        /* <DEDUP_REMOVED lines=11> */
.L_x_1440:
[----:B------:R-:W-:-:S13]  /*aa50*/  ISETP.NE.AND P0, PT, R5, 0x1, PT ;  /* 0x000000010500780c */ /* 0x000fda0003f05270 */
[----:B------:R-:W0:Y:S02]  /*aa60*/  @P0 LDC.64 R6, c[0x0][0x9e8] ;  /* 0x00027a00ff060b82 */ /* 0x000e240000000a00 */
[----:B0-----:R-:W-:-:S05]  /*aa70*/  @P0 IMAD.HI.U32 R6, R148, R6, RZ ;  /* 0x0000000694060227 */ /* 0x001fca00078e00ff */
[----:B------:R-:W-:-:S07]  /*aa80*/  @P0 SHF.R.U32.HI R148, RZ, R7, R6 ;  /* 0x00000007ff940219 */ /* 0x000fce0000011606 */
.L_x_1441:
[----:B------:R-:W-:Y:S05]  /*aa90*/  BSYNC B0 ;  /* 0x0000000000007941 */ /* 0x000fea0003800000 */
.L_x_1439:
[----:B------:R-:W-:-:S05]  /*aaa0*/  IMAD R3, R148, R5, RZ ;  /* 0x0000000594037224 */ /* 0x000fca00078e02ff */
[----:B------:R-:W-:-:S07]  /*aab0*/  VIMNMX R0, R0, R3, !PT ;  /* 0x0000000300007248 */ /* 0x000fce0007fe0100 */
.L_x_1438:
[----:B------:R-:W-:Y:S01]  /*aac0*/  IMAD.HI R0, R0, 0x2aaaaaab, RZ ;  /* 0x2aaaaaab00007827 */ /* 0x000fe200078e02ff */
[----:B------:R-:W-:Y:S02]  /*aad0*/  PLOP3.LUT P0, PT, PT, PT, PT, 0x80, 0x0 ;  /* 0x000000000000781c */ /* 0x000fe40003f0f070 */
[----:B------:R-:W-:Y:S02]  /*aae0*/  CS2R R86, SRZ ;  /* 0x0000000000567805 */ /* 0x000fe4000001ff00 */
[----:B------:R-:W-:Y:S02]  /*aaf0*/  MOV R3, RZ ;  /* 0x000000ff00037202 */ /* 0x000fe40000000f00 */
[----:B------:R-:W-:Y:S02]  /*ab00*/  CS2R R84, SRZ ;  /* 0x0000000000547805 */ /* 0x000fe4000001ff00 */
[----:B------:R-:W-:Y:S02]  /*ab10*/  SHF.R.U32.HI R5, RZ, 0x1f, R0 ;  /* 0x0000001fff057819 */ /* 0x000fe40000011600 */
[----:B------:R-:W-:-:S02]  /*ab20*/  CS2R R82, SRZ ;  /* 0x0000000000527805 */ /* 0x000fc4000001ff00 */
[----:B------:R-:W-:Y:S01]  /*ab30*/  CS2R R80, SRZ ;  /* 0x0000000000507805 */ /* 0x000fe2000001ff00 */
[----:B--23--:R-:W-:Y:S01]  /*ab40*/  IMAD.MOV.U32 R35, RZ, RZ, RZ ;  /* 0x000000ffff237224 */ /* 0x00cfe200078e00ff */
[----:B------:R-:W-:Y:S01]  /*ab50*/  LEA.HI.SX32 R5, R0, R5, 0x1c ;  /* 0x0000000500057211 */ /* 0x000fe200078fe2ff */
[----:B------:R-:W-:Y:S01]  /*ab60*/  IMAD.MOV.U32 R0, RZ, RZ, RZ ;  /* 0x000000ffff007224 */ /* 0x000fe200078e00ff */
[----:B------:R-:W-:Y:S01]  /*ab70*/  CS2R R76, SRZ ;  /* 0x00000000004c7805 */ /* 0x000fe2000001ff00 */
[----:B------:R-:W-:Y:S01]  /*ab80*/  IMAD.MOV.U32 R78, RZ, RZ, RZ ;  /* 0x000000ffff4e7224 */ /* 0x000fe200078e00ff */
[----:B------:R-:W-:Y:S02]  /*ab90*/  VIMNMX R168, RZ, R5, !PT ;  /* 0x00000005ffa87248 */ /* 0x000fe40007fe0100 */
[----:B------:R-:W-:Y:S02]  /*aba0*/  CS2R R74, SRZ ;  /* 0x00000000004a7805 */ /* 0x000fe4000001ff00 */
[----:B------:R-:W-:-:S02]  /*abb0*/  MOV R73, RZ ;  /* 0x000000ff00497202 */ /* 0x000fc40000000f00 */
[----:B------:R-:W-:Y:S02]  /*abc0*/  CS2R R32, SRZ ;  /* 0x0000000000207805 */ /* 0x000fe4000001ff00 */
[----:B------:R-:W-:Y:S02]  /*abd0*/  ISETP.GT.AND P1, PT, R2, R168, PT ;  /* 0x000000a80200720c */ /* 0x000fe40003f24270 */
[----:B------:R-:W-:Y:S01]  /*abe0*/  CS2R R30, SRZ ;  /* 0x00000000001e7805 */ /* 0x000fe2000001ff00 */
[----:B------:R-:W-:Y:S01]  /*abf0*/  IMAD.MOV.U32 R70, RZ, RZ, RZ ;  /* 0x000000ffff467224 */ /* 0x000fe200078e00ff */
        /* <DEDUP_REMOVED lines=17> */
[----:B------:R-:W-:Y:S01]  /*ad10*/  IMAD.MOV.U32 R91, RZ, RZ, RZ ;  /* 0x000000ffff5b7224 */ /* 0x000fe200078e00ff */
[----:B------:R-:W-:Y:S01]  /*ad20*/  CS2R R88, SRZ ;  /* 0x0000000000587805 */ /* 0x000fe2000001ff00 */
[----:B------:R-:W-:Y:S01]  /*ad30*/  IMAD.MOV.U32 R26, RZ, RZ, RZ ;  /* 0x000000ffff1a7224 */ /* 0x000fe200078e00ff */
[----:B------:R-:W-:Y:S02]  /*ad40*/  MOV R93, RZ ;  /* 0x000000ff005d7202 */ /* 0x000fe40000000f00 */
[----:B------:R-:W-:Y:S01]  /*ad50*/  CS2R R6, SRZ ;  /* 0x0000000000067805 */ /* 0x000fe2000001ff00 */
[----:B------:R-:W-:Y:S02]  /*ad60*/  IMAD.MOV.U32 R28, RZ, RZ, RZ ;  /* 0x000000ffff1c7224 */ /* 0x000fe400078e00ff */
[----:B------:R-:W-:-:S02]  /*ad70*/  IMAD.MOV.U32 R95, RZ, RZ, RZ ;  /* 0x000000ffff5f7224 */ /* 0x000fc400078e00ff */
[----:B------:R-:W-:Y:S01]  /*ad80*/  IMAD.MOV.U32 R24, RZ, RZ, RZ ;  /* 0x000000ffff187224 */ /* 0x000fe200078e00ff */
[----:B------:R-:W-:Y:S06]  /*ad90*/  @!P1 BRA `(.L_x_1442) ;  /* 0x0000014400f09947 */ /* 0x000fec0003800000 */
[----:B------:R-:W2:Y:S04]  /*ada0*/  LDL R4, [R1+0x40] ;  /* 0x0000400001047983 */ /* 0x000ea80000100800 */
[----:B------:R-:W0:Y:S02]  /*adb0*/  SHFL.IDX PT, R0, R200, RZ, 0x1f ;  /* 0x00001fffc8007589 */ /* 0x000e2400000e0000 */
[----:B0-----:R-:W-:-:S04]  /*adc0*/  LEA.HI R3, R0, R0, RZ, 0x1 ;  /* 0x0000000000037211 */ /* 0x001fc800078f08ff */
[----:B------:R-:W-:-:S04]  /*add0*/  LOP3.LUT R3, R3, 0x1e, RZ, 0xc0, !PT ;  /* 0x0000001e03037812 */ /* 0x000fc800078ec0ff */
[----:B------:R-:W-:Y:S02]  /*ade0*/  IADD3 R3, R0, -R3, RZ ;  /* 0x8000000300037210 */ /* 0x000fe40007ffe0ff */
[----:B--2---:R-:W-:-:S13]  /*adf0*/  R2UR UR4, R4 ;  /* 0x00000000040472ca */ /* 0x004fda00000e0000 */
[----:B------:R-:W-:Y:S02]  /*ae00*/  ULOP3.LUT UP0, URZ, UR4, 0x1bf, URZ, 0xc0, !UPT ;  /* 0x000001bf043f7892 */ /* 0x000fe4000f80c03f */
[----:B------:R-:W-:-:S04]  /*ae10*/  LEA R3, R3, UR4, 0xd ;  /* 0x0000000403037c11 */ /* 0x000fc8000f8e68ff */
[----:B------:R-:W-:Y:S02]  /*ae20*/  SHF.R.U32.HI R3, RZ, 0x4, R3 ;  /* 0x00000004ff037819 */ /* 0x000fe40000011603 */
[----:B------:R-:W-:Y:S02]  /*ae30*/  PLOP3.LUT P0, PT, PT, PT, UP0, 0x80, 0x0 ;  /* 0x000000000000781c */ /* 0x000fe40003f0f008 */
[----:B------:R-:W-:-:S11]  /*ae40*/  LOP3.LUT R68, R3, 0x3fff, RZ, 0xc0, !PT ;  /* 0x00003fff03447812 */ /* 0x000fd600078ec0ff */
        /* <DEDUP_REMOVED lines=17> */
.L_x_1443:
[----:B------:R-:W-:Y:S02]  /*af60*/  ULDC UR4, c[0x0][0x3d4] ;  /* 0x0000f50000047ab9 */ /* 0x000fe40000000800 */
[----:B------:R-:W-:-:S13]  /*af70*/  ISETP.LT.AND P0, PT, RZ, UR4, PT ;  /* 0x00000004ff007c0c */ /* 0x000fda000bf01270 */
[----:B------:R-:W-:Y:S05]  /*af80*/  @P0 BRA `(.L_x_1444) ;  /* 0x00000000003c0947 */ /* 0x000fea0003800000 */
[----:B------:R-:W-:-:S04]  /*af90*/  LEA.HI R0, R184, R184, RZ, 0x1 ;  /* 0x000000b8b8007211 */ /* 0x000fc800078f08ff */
[----:B------:R-:W-:-:S05]  /*afa0*/  LOP3.LUT R3, R0, 0xfffffffe, RZ, 0xc0, !PT ;  /* 0xfffffffe00037812 */ /* 0x000fca00078ec0ff */
[----:B------:R-:W-:-:S05]  /*afb0*/  IMAD.IADD R3, R184, 0x1, -R3 ;  /* 0x00000001b8037824 */ /* 0x000fca00078e0a03 */
[----:B------:R-:W-:-:S04]  /*afc0*/  SHF.L.U32 R3, R3, 0x1f, RZ ;  /* 0x0000001f03037819 */ /* 0x000fc800000006ff */
[----:B------:R0:W1:Y:S03]  /*afd0*/  SYNCS.PHASECHK.TRANS64.TRYWAIT P0, [R18+URZ+0x2a800], R3 ;  /* 0x02a80003120075a7 */ /* 0x000066000800017f */
[----:B-1----:R-:W-:Y:S05]  /*afe0*/  @!P0 NANOSLEEP.SYNCS 0x989680 ;  /* 0x009896800000895d */ /* 0x002fea0003900000 */
[----:B------:R-:W1:Y:S01]  /*aff0*/  @!P0 SYNCS.PHASECHK.TRANS64 P0, [R18+URZ+0x2a800], R3 ;  /* 0x02a80003120085a7 */ /* 0x000e62000800007f */
[----:B------:R-:W-:Y:S04]  /*b000*/  BSSY B0, `(.L_x_1445) ;  /* 0x0000006000007945 */ /* 0x000fe80003800000 */
[----:B-1----:R-:W-:Y:S05]  /*b010*/  @P0 BRA `(.L_x_1446) ;  /* 0x0000000000100947 */ /* 0x002fea0003800000 */
.L_x_1447:
[----:B-1----:R1:W2:Y:S02]  /*b020*/  SYNCS.PHASECHK.TRANS64.TRYWAIT P0, [R18+URZ+0x2a800], R3 ;  /* 0x02a80003120075a7 */ /* 0x0022a4000800017f */
[----:B--2---:R-:W-:Y:S05]  /*b030*/  @!P0 NANOSLEEP.SYNCS 0x989680 ;  /* 0x009896800000895d */ /* 0x004fea0003900000 */
[----:B------:R-:W2:Y:S02]  /*b040*/  @!P0 SYNCS.PHASECHK.TRANS64 P0, [R18+URZ+0x2a800], R3 ;  /* 0x02a80003120085a7 */ /* 0x000ea4000800007f */
[----:B--2---:R-:W-:Y:S05]  /*b050*/  @!P0 BRA `(.L_x_1447) ;  /* 0xfffffffc00f08947 */ /* 0x004fea000383ffff */
.L_x_1446:
[----:B------:R-:W-:Y:S05]  /*b060*/  BSYNC B0 ;  /* 0x0000000000007941 */ /* 0x000fea0003800000 */
.L_x_1445:
[----:B------:R-:W-:Y:S05]  /*b070*/  BRA `(.L_x_1448) ;  /* 0x0000006c00207947 */ /* 0x000fea0003800000 */
.L_x_1444:
[----:B------:R-:W2:Y:S01]  /*b080*/  LDL R0, [R1+0x40] ;  /* 0x0000400001007983 */ /* 0x000ea20000100800 */
[----:B------:R-:W0:Y:S01]  /*b090*/  LDC.64 R10, c[0x0][0x3d8] ;  /* 0x0000f600ff0a7b82 */ /* 0x000e220000000a00 */
[----:B-----5:R-:W-:Y:S01]  /*b0a0*/  SHF.R.S32.HI R3, RZ, 0x1f, R147 ;  /* 0x0000001fff037819 */ /* 0x020fe20000011493 */
[--C-:B------:R-:W-:Y:S01]  /*b0b0*/  IMAD.MOV.U32 R4, RZ, RZ, R16.reuse ;  /* 0x000000ffff047224 */ /* 0x100fe200078e0010 */
[----:B------:R-:W-:Y:S02]  /*b0c0*/  SHF.R.S32.HI R5, RZ, 0x1f, R16 ;  /* 0x0000001fff057819 */ /* 0x000fe40000011410 */
[----:B------:R-:W-:-:S03]  /*b0d0*/  SHF.R.S32.HI R9, RZ, 0x1f, R22 ;  /* 0x0000001fff097819 */ /* 0x000fc60000011416 */
[----:B------:R-:W1:Y:S01]  /*b0e0*/  LDC.64 R12, c[0x0][0x3e8] ;  /* 0x0000fa00ff0c7b82 */ /* 0x000e620000000a00 */
[-C--:B0-----:R-:W-:Y:S01]  /*b0f0*/  IMAD R8, R186, R10.reuse, RZ ;  /* 0x0000000aba087224 */ /* 0x081fe200078e02ff */
[----:B------:R-:W-:Y:S01]  /*b100*/  SHF.L.U64.HI R76, R10, 0x6, R11 ;  /* 0x000000060a4c7819 */ /* 0x000fe2000001020b */
[----:B------:R-:W-:-:S04]  /*b110*/  IMAD.WIDE.U32 R74, R147, R10, RZ ;  /* 0x0000000a934a7225 */ /* 0x000fc800078e00ff */
[----:B------:R-:W-:Y:S01]  /*b120*/  IMAD.WIDE.U32 R6, R162, R10, R4 ;  /* 0x0000000aa2067225 */ /* 0x000fe200078e0004 */
[----:B-1----:R-:W-:-:S03]  /*b130*/  SHF.L.U64.HI R69, R12, 0x6, R13 ;  /* 0x000000060c457819 */ /* 0x002fc6000001020d */
[----:B------:R-:W-:Y:S01]  /*b140*/  IMAD R85, R162, R11, R8 ;  /* 0x0000000ba2557224 */ /* 0x000fe200078e0208 */
[----:B------:R-:W-:Y:S01]  /*b150*/  IADD3 R81, P0, R6, R74, RZ ;  /* 0x0000004a06517210 */ /* 0x000fe20007f1e0ff */
[----:B------:R-:W-:Y:S01]  /*b160*/  IMAD.MOV.U32 R8, RZ, RZ, R22 ;  /* 0x000000ffff087224 */ /* 0x000fe200078e0016 */
[----:B------:R-:W-:Y:S01]  /*b170*/  SHF.L.U32 R77, R12, 0x6, RZ ;  /* 0x000000060c4d7819 */ /* 0x000fe200000006ff */
[----:B------:R-:W-:-:S04]  /*b180*/  IMAD.WIDE.U32 R72, R147, R12, RZ ;  /* 0x0000000c93487225 */ /* 0x000fc800078e00ff */
[----:B------:R-:W-:-:S04]  /*b190*/  IMAD.WIDE.U32 R4, R162, R12, R4 ;  /* 0x0000000ca2047225 */ /* 0x000fc800078e0004 */
[----:B------:R-:W-:Y:S01]  /*b1a0*/  IMAD.SHL.U32 R78, R10, 0x40, RZ ;  /* 0x000000400a4e7824 */ /* 0x000fe200078e00ff */
[----:B--2---:R-:W-:Y:S01]  /*b1b0*/  R2UR UR4, R0 ;  /* 0x00000000000472ca */ /* 0x004fe200000e0000 */
[----:B------:R-:W-:-:S04]  /*b1c0*/  IMAD R0, R3, R10, RZ ;  /* 0x0000000a03007224 */ /* 0x000fc800078e02ff */
[----:B------:R-:W-:Y:S02]  /*b1d0*/  IMAD R61, R147, R11, R0 ;  /* 0x0000000b933d7224 */ /* 0x000fe400078e0200 */
[-C--:B------:R-:W-:Y:S02]  /*b1e0*/  IMAD R0, R3, R12.reuse, RZ ;  /* 0x0000000c03007224 */ /* 0x080fe400078e02ff */
[----:B------:R-:W-:Y:S01]  /*b1f0*/  IMAD R3, R186, R12, RZ ;  /* 0x0000000cba037224 */ /* 0x000fe200078e02ff */
[----:B------:R-:W-:Y:S01]  /*b200*/  IADD3 R61, R61, R75, RZ ;  /* 0x0000004b3d3d7210 */ /* 0x000fe20007ffe0ff */
[----:B------:R-:W-:Y:S02]  /*b210*/  IMAD R79, R147, R13, R0 ;  /* 0x0000000d934f7224 */ /* 0x000fe400078e0200 */
[----:B------:R-:W-:Y:S01]  /*b220*/  ULOP3.LUT UP0, URZ, UR4, 0x3ff, URZ, 0xc0, !UPT ;  /* 0x000003ff043f7892 */ /* 0x000fe2000f80c03f */
[----:B------:R-:W-:Y:S01]  /*b230*/  IADD3.X R83, R61, R7, R85, P0, !PT ;  /* 0x000000073d537210 */ /* 0x000fe200007fe455 */
[----:B------:R-:W-:Y:S01]  /*b240*/  IMAD.WIDE.U32 R6, R162, R10, R8 ;  /* 0x0000000aa2067225 */ /* 0x000fe200078e0008 */
[----:B------:R-:W-:-:S03]  /*b250*/  IADD3 R60, P0, R4, R72, RZ ;  /* 0x00000048043c7210 */ /* 0x000fc60007f1e0ff */
[----:B------:R-:W-:Y:S01]  /*b260*/  IMAD.WIDE.U32 R8, R162, R12, R8 ;  /* 0x0000000ca2087225 */ /* 0x000fe200078e0008 */
[----:B------:R-:W-:-:S03]  /*b270*/  IADD3 R71, P1, R6, R74, RZ ;  /* 0x0000004a06477210 */ /* 0x000fc60007f3e0ff */
[----:B------:R-:W-:Y:S01]  /*b280*/  IMAD R3, R162, R13, R3 ;  /* 0x0000000da2037224 */ /* 0x000fe200078e0203 */
[----:B------:R-:W-:Y:S01]  /*b290*/  IADD3.X R85, R61, R85, R7, P1, !PT ;  /* 0x000000553d557210 */ /* 0x000fe20000ffe407 */
[----:B------:R-:W-:Y:S01]  /*b2a0*/  IMAD.IADD R79, R79, 0x1, R73 ;  /* 0x000000014f4f7824 */ /* 0x000fe200078e0249 */
[----:B------:R-:W-:Y:S02]  /*b2b0*/  PLOP3.LUT P1, PT, PT, PT, UP0, 0x80, 0x0 ;  /* 0x000000000000781c */ /* 0x000fe40003f2f008 */
[----:B------:R-:W-:Y:S02]  /*b2c0*/  IADD3 R70, P2, R8, R72, RZ ;  /* 0x0000004808467210 */ /* 0x000fe40007f5e0ff */
[C---:B------:R-:W-:Y:S02]  /*b2d0*/  IADD3.X R80, R79.reuse, R5, R3, P0, !PT ;  /* 0x000000054f507210 */ /* 0x040fe400007fe403 */
[----:B------:R-:W-:-:S07]  /*b2e0*/  IADD3.X R82, R79, R3, R9, P2, !PT ;  /* 0x000000034f527210 */ /* 0x000fce00017fe409 */
        /* <DEDUP_REMOVED lines=16> */
[----:B-1----:R-:W-:Y:S05]  /*b3f0*/  CALL.ABS.NOINC R14 ;  /* 0x000000000e007343 */ /* 0x002fea0003c00000 */
.L_x_1449:
[----:B------:R-:W0:Y:S01]  /*b400*/  LDC.64 R14, c[0x0][0x3d8] ;  /* 0x0000f600ff0e7b82 */ /* 0x000e220000000a00 */
[----:B------:R-:W-:Y:S01]  /*b410*/  SHF.R.S32.HI R3, RZ, 0x1f, R169 ;  /* 0x0000001fff037819 */ /* 0x000fe200000114a9 */
[----:B------:R-:W-:Y:S01]  /*b420*/  ULDC.U8 UR4, c[0x0][0x3f0] ;  /* 0x0000fc0000047ab9 */ /* 0x000fe20000000000 */
[----:B------:R-:W-:Y:S01]  /*b430*/  BSSY B0, `(.L_x_1450) ;  /* 0x0000684000007945 */ /* 0x000fe20003800000 */
[----:B------:R-:W-:-:S04]  /*b440*/  ISETP.NE.AND P0, PT, RZ, UR4, PT ;  /* 0x00000004ff007c0c */ /* 0x000fc8000bf05270 */
[----:B------:R-:W1:Y:S01]  /*b450*/  LDC.64 R12, c[0x0][0x3e8] ;  /* 0x0000fa00ff0c7b82 */ /* 0x000e620000000a00 */
[-C--:B0-----:R-:W-:Y:S02]  /*b460*/  IMAD R0, R3, R14.reuse, RZ ;  /* 0x0000000e03007224 */ /* 0x081fe400078e02ff */
[----:B------:R-:W-:-:S03]  /*b470*/  IMAD.WIDE.U32 R4, R169, R14, RZ ;  /* 0x0000000ea9047225 */ /* 0x000fc600078e00ff */
[----:B------:R-:W-:Y:S01]  /*b480*/  SHF.L.U32 R86, R4, 0x7, RZ ;  /* 0x0000000704567819 */ /* 0x000fe200000006ff */
[-C--:B-1----:R-:W-:Y:S02]  /*b490*/  IMAD R8, R3, R12.reuse, RZ ;  /* 0x0000000c03087224 */ /* 0x082fe400078e02ff */
[C---:B------:R-:W-:Y:S02]  /*b4a0*/  IMAD R3, R169.reuse, R15, R0 ;  /* 0x0000000fa9037224 */ /* 0x040fe400078e0200 */
[----:B------:R-:W-:-:S04]  /*b4b0*/  IMAD.WIDE.U32 R6, R169, R12, RZ ;  /* 0x0000000ca9067225 */ /* 0x000fc800078e00ff */
[----:B------:R-:W-:Y:S02]  /*b4c0*/  IMAD R9, R169, R13, R8 ;  /* 0x0000000da9097224 */ /* 0x000fe400078e0208 */
[----:B------:R-:W-:Y:S02]  /*b4d0*/  IMAD.IADD R5, R5, 0x1, R3 ;  /* 0x0000000105057824 */ /* 0x000fe400078e0203 */
[----:B------:R-:W-:Y:S02]  /*b4e0*/  IMAD R0, R169, -0x80, R164 ;  /* 0xffffff80a9007824 */ /* 0x000fe400078e02a4 */
[----:B------:R-:W-:Y:S01]  /*b4f0*/  IMAD.IADD R3, R7, 0x1, R9 ;  /* 0x0000000107037824 */ /* 0x000fe200078e0209 */
[----:B------:R-:W-:Y:S01]  /*b500*/  SHF.L.U64.HI R84, R4, 0x7, R5 ;  /* 0x0000000704547819 */ /* 0x000fe20000010205 */
[----:B------:R-:W-:Y:S01]  /*b510*/  IMAD.SHL.U32 R89, R6, 0x80, RZ ;  /* 0x0000008006597824 */ /* 0x000fe200078e00ff */
[----:B------:R-:W-:Y:S02]  /*b520*/  VIMNMX R8, R0, 0x80, PT ;  /* 0x0000008000087848 */ /* 0x000fe40003fe0100 */
[----:B------:R-:W-:Y:S01]  /*b530*/  SHF.L.U64.HI R87, R6, 0x7, R3 ;  /* 0x0000000706577819 */ /* 0x000fe20000010203 */
[----:B------:R-:W-:Y:S06]  /*b540*/  @!P0 BRA `(.L_x_1451) ;  /* 0x0000003000f08947 */ /* 0x000fec0003800000 */
[----:B------:R-:W0:Y:S01]  /*b550*/  LDC R82, c[0x0][0x428] ;  /* 0x00010a00ff527b82 */ /* 0x000e220000000800 */
        /* <DEDUP_REMOVED lines=17> */
[----:B------:R-:W-:Y:S01]  /*b670*/  VIADD R5, R16, 0x10 ;  /* 0x0000001010057836 */ /* 0x000fe20000000000 */
[----:B------:R-:W-:Y:S01]  /*b680*/  ULDC.64 UR4, c[0x0][0x3c8] ;  /* 0x0000f20000047ab9 */ /* 0x000fe20000000a00 */
[----:B------:R-:W-:Y:S01]  /*b690*/  ULDC UR6, c[0x0][0x3d4] ;  /* 0x0000f50000067ab9 */ /* 0x000fe20000000800 */
[----:B------:R-:W-:Y:S01]  /*b6a0*/  IADD3.X R3, R84, R83, RZ, P1, !PT ;  /* 0x0000005354037210 */ /* 0x000fe20000ffe4ff */
[----:B------:R-:W-:Y:S01]  /*b6b0*/  VIADD R6, R16, 0x20 ;  /* 0x0000002010067836 */ /* 0x000fe20000000000 */
[----:B------:R-:W-:Y:S01]  /*b6c0*/  LEA R4, P3, R0, UR4, 0x1 ;  /* 0x0000000400047c11 */ /* 0x000fe2000f8608ff */
[C---:B------:R-:W-:Y:S01]  /*b6d0*/  VIADD R7, R16.reuse, 0x30 ;  /* 0x0000003010077836 */ /* 0x040fe20000000000 */
[----:B------:R-:W-:Y:S01]  /*b6e0*/  ISETP.GE.AND P2, PT, R5, UR6, PT ;  /* 0x0000000605007c0c */ /* 0x000fe2000bf46270 */
[----:B------:R-:W-:Y:S01]  /*b6f0*/  VIADD R9, R16, 0x40 ;  /* 0x0000004010097836 */ /* 0x000fe20000000000 */
[----:B------:R-:W-:Y:S01]  /*b700*/  LEA.HI.X R5, R0, UR5, R3, 0x1, P3 ;  /* 0x0000000500057c11 */ /* 0x000fe200098f0c03 */
[----:B------:R-:W-:Y:S01]  /*b710*/  ULDC.64 UR4, c[0x0][0x3e0] ;  /* 0x0000f80000047ab9 */ /* 0x000fe20000000a00 */
[----:B------:R-:W-:-:S02]  /*b720*/  IADD3 R0, P4, R89, R60, RZ ;  /* 0x0000003c59007210 */ /* 0x000fc40007f9e0ff */
[----:B------:R-:W-:Y:S02]  /*b730*/  CS2R R66, SRZ ;  /* 0x0000000000427805 */ /* 0x000fe4000001ff00 */
[----:B------:R-:W-:Y:S02]  /*b740*/  ISETP.GE.AND P1, PT, R6, UR6, PT ;  /* 0x0000000606007c0c */ /* 0x000fe4000bf26270 */
[----:B------:R-:W-:Y:S02]  /*b750*/  CS2R R62, SRZ ;  /* 0x00000000003e7805 */ /* 0x000fe4000001ff00 */
[----:B------:R-:W-:Y:S01]  /*b760*/  LEA R6, P6, R0, UR4, 0x1 ;  /* 0x0000000400067c11 */ /* 0x000fe2000f8c08ff */
[----:B------:R-:W-:Y:S01]  /*b770*/  IMAD.X R3, R87, 0x1, R80, P4 ;  /* 0x0000000157037824 */ /* 0x000fe200020e0650 */
[----:B------:R-:W-:Y:S02]  /*b780*/  IADD3 R10, R16, 0x50, RZ ;  /* 0x00000050100a7810 */ /* 0x000fe40007ffe0ff */
[----:B------:R-:W-:-:S02]  /*b790*/  CS2R R56, SRZ ;  /* 0x0000000000387805 */ /* 0x000fc4000001ff00 */
[----:B------:R-:W-:Y:S02]  /*b7a0*/  ISETP.GE.AND P5, PT, R7, UR6, PT ;  /* 0x0000000607007c0c */ /* 0x000fe4000bfa6270 */
[----:B------:R-:W-:Y:S02]  /*b7b0*/  CS2R R52, SRZ ;  /* 0x0000000000347805 */ /* 0x000fe4000001ff00 */
[----:B------:R-:W-:Y:S02]  /*b7c0*/  LEA.HI.X R7, R0, UR5, R3, 0x1, P6 ;  /* 0x0000000500077c11 */ /* 0x000fe4000b0f0c03 */
[----:B------:R-:W-:Y:S02]  /*b7d0*/  CS2R R50, SRZ ;  /* 0x0000000000327805 */ /* 0x000fe4000001ff00 */
[----:B------:R-:W-:Y:S02]  /*b7e0*/  ISETP.GE.AND P3, PT, R16, UR6, PT ;  /* 0x0000000610007c0c */ /* 0x000fe4000bf66270 */
[----:B------:R-:W-:-:S02]  /*b7f0*/  CS2R R44, SRZ ;  /* 0x00000000002c7805 */ /* 0x000fc4000001ff00 */
[----:B------:R-:W-:Y:S01]  /*b800*/  ISETP.GE.AND P4, PT, R9, UR6, PT ;  /* 0x0000000609007c0c */ /* 0x000fe2000bf86270 */
[----:B------:R-:W-:Y:S01]  /*b810*/  ULDC.64 UR8, c[0x0][0x208] ;  /* 0x0000820000087ab9 */ /* 0x000fe20000000a00 */
[----:B------:R-:W-:Y:S02]  /*b820*/  ISETP.GE.AND P6, PT, R10, UR6, PT ;  /* 0x000000060a007c0c */ /* 0x000fe4000bfc6270 */
[----:B------:R-:W-:Y:S02]  /*b830*/  CS2R R70, SRZ ;  /* 0x0000000000467805 */ /* 0x000fe4000001ff00 */
[----:B------:R-:W-:Y:S02]  /*b840*/  CS2R R64, SRZ ;  /* 0x0000000000407805 */ /* 0x000fe4000001ff00 */
[----:B------:R-:W-:Y:S02]  /*b850*/  CS2R R58, SRZ ;  /* 0x00000000003a7805 */ /* 0x000fe4000001ff00 */
[----:B------:R-:W-:-:S02]  /*b860*/  CS2R R54, SRZ ;  /* 0x0000000000367805 */ /* 0x000fc4000001ff00 */
        /* <DEDUP_REMOVED lines=14> */
.L_x_1453:
[----:B------:R-:W-:Y:S05]  /*b950*/  BSYNC B1 ;  /* 0x0000000000017941 */ /* 0x000fea0003800000 */
.L_x_1452:
[----:B------:R-:W-:Y:S01]  /*b960*/  ISETP.GE.AND P1, PT, R185, R8, PT ;  /* 0x00000008b900720c */ /* 0x000fe20003f26270 */
[----:B------:R-:W-:Y:S01]  /*b970*/  BSSY B1, `(.L_x_1454) ;  /* 0x000003e000017945 */ /* 0x000fe20003800000 */
[----:B------:R-:W-:Y:S02]  /*b980*/  LOP3.LUT R0, R174, 0x18, R22, 0xf8, !PT ;  /* 0x00000018ae007812 */ /* 0x000fe400078ef816 */
        /* <DEDUP_REMOVED lines=10> */
[----:B------:R-:W-:Y:S02]  /*ba30*/  LOP3.LUT R11, R0, R175, RZ, 0x3c, !PT ;  /* 0x000000af000b7212 */ /* 0x000fe400078e3cff */
[----:B------:R-:W-:Y:S01]  /*ba40*/  CS2R R20, SRZ ;  /* 0x0000000000147805 */ /* 0x000fe2000001ff00 */
[----:B------:R-:W-:Y:S06]  /*ba50*/  @P1 BRA `(.L_x_1455) ;  /* 0x0000000000bc1947 */ /* 0x000fec0003800000 */
[----:B------:R-:W-:Y:S01]  /*ba60*/  IADD3 R77, P4, P5, R60, R77, R89 ;  /* 0x0000004d3c4d7210 */ /* 0x000fe20007d9e059 */
[----:B-1----:R-:W-:Y:S01]  /*ba70*/  VIADD R4, R16, 0x10 ;  /* 0x0000001010047836 */ /* 0x002fe20000000000 */
[----:B------:R-:W-:Y:S01]  /*ba80*/  IADD3 R78, P2, P3, R81, R78, R86 ;  /* 0x0000004e514e7210 */ /* 0x000fe20007b5e056 */
[----:B------:R-:W-:Y:S01]  /*ba90*/  ULDC UR8, c[0x0][0x3d4] ;  /* 0x0000f50000087ab9 */ /* 0x000fe20000000800 */
[----:B------:R-:W-:Y:S01]  /*baa0*/  IADD3.X R0, R80, R69, R87, P4, P5 ;  /* 0x0000004550007210 */ /* 0x000fe200027ea457 */
[C---:B------:R-:W-:Y:S01]  /*bab0*/  VIADD R5, R16.reuse, 0x20 ;  /* 0x0000002010057836 */ /* 0x040fe20000000000 */
[----:B------:R-:W-:Y:S01]  /*bac0*/  IADD3.X R3, R83, R76, R84, P2, P3 ;  /* 0x0000004c53037210 */ /* 0x000fe200017e6454 */
[----:B------:R-:W-:Y:S01]  /*bad0*/  ULDC.64 UR4, c[0x0][0x3c8] ;  /* 0x0000f20000047ab9 */ /* 0x000fe20000000a00 */
[----:B------:R-:W-:Y:S01]  /*bae0*/  ISETP.GE.AND P5, PT, R16, UR8, PT ;  /* 0x0000000810007c0c */ /* 0x000fe2000bfa6270 */
[----:B------:R-:W-:Y:S01]  /*baf0*/  ULDC.64 UR6, c[0x0][0x3e0] ;  /* 0x0000f80000067ab9 */ /* 0x000fe20000000a00 */
[----:B------:R-:W-:Y:S01]  /*bb00*/  ISETP.GE.AND P2, PT, R4, UR8, PT ;  /* 0x0000000804007c0c */ /* 0x000fe2000bf46270 */
[----:B------:R-:W-:Y:S01]  /*bb10*/  VIADD R7, R16, 0x30 ;  /* 0x0000003010077836 */ /* 0x000fe20000000000 */
[----:B------:R-:W-:-:S02]  /*bb20*/  LEA R4, P3, R78, UR4, 0x1 ;  /* 0x000000044e047c11 */ /* 0x000fc4000f8608ff */
[----:B------:R-:W-:Y:S02]  /*bb30*/  CS2R R42, SRZ ;  /* 0x00000000002a7805 */ /* 0x000fe4000001ff00 */
[----:B------:R-:W-:Y:S02]  /*bb40*/  LEA R6, P6, R77, UR6, 0x1 ;  /* 0x000000064d067c11 */ /* 0x000fe4000f8c08ff */
[----:B------:R-:W-:Y:S02]  /*bb50*/  CS2R R40, SRZ ;  /* 0x0000000000287805 */ /* 0x000fe4000001ff00 */
[----:B------:R-:W-:Y:S01]  /*bb60*/  ISETP.GE.AND P4, PT, R5, UR8, PT ;  /* 0x0000000805007c0c */ /* 0x000fe2000bf86270 */
[----:B------:R-:W-:Y:S01]  /*bb70*/  ULDC.64 UR10, c[0x0][0x208] ;  /* 0x00008200000a7ab9 */ /* 0x000fe20000000a00 */
[----:B------:R-:W-:Y:S02]  /*bb80*/  LEA.HI.X R5, R78, UR5, R3, 0x1, P3 ;  /* 0x000000054e057c11 */ /* 0x000fe400098f0c03 */
[----:B------:R-:W-:-:S02]  /*bb90*/  ISETP.GE.AND P3, PT, R7, UR8, PT ;  /* 0x0000000807007c0c */ /* 0x000fc4000bf66270 */
[----:B------:R-:W-:Y:S01]  /*bba0*/  LEA.HI.X R7, R77, UR7, R0, 0x1, P6 ;  /* 0x000000074d077c11 */ /* 0x000fe2000b0f0c00 */
[C---:B------:R-:W-:Y:S01]  /*bbb0*/  VIADD R0, R16.reuse, 0x50 ;  /* 0x0000005010007836 */ /* 0x040fe20000000000 */
[----:B------:R-:W-:Y:S01]  /*bbc0*/  IADD3 R8, R16, 0x40, RZ ;  /* 0x0000004010087810 */ /* 0x000fe20007ffe0ff */
[----:B------:R2:W5:Y:S03]  /*bbd0*/  @!P5 LDG.E.64 R42, desc[UR10][R4.64] ;  /* 0x0000000a042ad981 */ /* 0x000566000c1e1b00 */
[----:B------:R-:W-:Y:S01]  /*bbe0*/  ISETP.GE.AND P6, PT, R8, UR8, PT ;  /* 0x0000000808007c0c */ /* 0x000fe2000bfc6270 */
[----:B------:R2:W5:Y:S01]  /*bbf0*/  @!P5 LDG.E.64 R40, desc[UR10][R6.64] ;  /* 0x0000000a0628d981 */ /* 0x000562000c1e1b00 */
[----:B------:R-:W-:Y:S02]  /*bc00*/  ISETP.GE.AND P5, PT, R0, UR8, PT ;  /* 0x0000000800007c0c */ /* 0x000fe4000bfa6270 */
        /* <DEDUP_REMOVED lines=20> */
.L_x_1455:
[----:B------:R-:W-:Y:S05]  /*bd50*/  BSYNC B1 ;  /* 0x0000000000017941 */ /* 0x000fea0003800000 */
.L_x_1454:
[----:B------:R-:W-:Y:S01]  /*bd60*/  LOP3.LUT P2, RZ, R190, 0x4, RZ, 0xc0, !PT ;  /* 0x00000004beff7812 */ /* 0x000fe2000784c0ff */
[----:B------:R-:W-:Y:S01]  /*bd70*/  IMAD.IADD R11, R176, 0x1, R11 ;  /* 0x00000001b00b7824 */ /* 0x000fe200078e020b */
[----:B-12---:R-:W-:Y:S01]  /*bd80*/  MOV R6, R74 ;  /* 0x0000004a00067202 */ /* 0x006fe20000000f00 */
[----:B-----5:R-:W-:Y:S01]  /*bd90*/  IMAD.MOV.U32 R3, RZ, RZ, R71 ;  /* 0x000000ffff037224 */ /* 0x020fe200078e0047 */
[----:B------:R-:W-:Y:S01]  /*bda0*/  ULDC.64 UR4, c[0x0][0x3c8] ;  /* 0x0000f20000047ab9 */ /* 0x000fe20000000a00 */
[----:B------:R-:W-:Y:S01]  /*bdb0*/  IMAD.MOV.U32 R4, RZ, RZ, R64 ;  /* 0x000000ffff047224 */ /* 0x000fe200078e0040 */
[----:B------:R-:W-:Y:S01]  /*bdc0*/  ULDC.64 UR6, c[0x0][0x3e0] ;  /* 0x0000f80000067ab9 */ /* 0x000fe20000000a00 */
[----:B------:R-:W-:Y:S01]  /*bdd0*/  IMAD R60, R11, 0x2, R18 ;  /* 0x000000020b3c7824 */ /* 0x000fe200078e0212 */
[----:B------:R-:W-:Y:S01]  /*bde0*/  PRMT R85, R3, 0x7610, R85 ;  /* 0x0000761003557816 */ /* 0x000fe20000000055 */
[----:B------:R-:W-:Y:S01]  /*bdf0*/  IMAD.MOV.U32 R0, RZ, RZ, R70 ;  /* 0x000000ffff007224 */ /* 0x000fe200078e0046 */
[----:B------:R-:W-:Y:S01]  /*be00*/  PRMT R84, R4, 0x7610, R84 ;  /* 0x0000761004547816 */ /* 0x000fe20000000054 */
[C---:B------:R-:W-:Y:S01]  /*be10*/  VIADD R5, R60.reuse, 0xc400 ;  /* 0x0000c4003c057836 */ /* 0x040fe20000000000 */
[----:B------:R-:W-:Y:S01]  /*be20*/  IADD3 R10, R60, 0xc440, RZ ;  /* 0x0000c4403c0a7810 */ /* 0x000fe20007ffe0ff */
[----:B------:R-:W-:Y:S01]  /*be30*/  IMAD.MOV.U32 R3, RZ, RZ, R58 ;  /* 0x000000ffff037224 */ /* 0x000fe200078e003a */
[----:B------:R-:W-:Y:S01]  /*be40*/  PRMT R86, R0, 0x7610, R86 ;  /* 0x0000761000567816 */ /* 0x000fe20000000056 */
[----:B------:R-:W-:Y:S01]  /*be50*/  IMAD.MOV.U32 R4, RZ, RZ, R59 ;  /* 0x000000ffff047224 */ /* 0x000fe200078e003b */
[----:B------:R-:W-:Y:S01]  /*be60*/  @P2 IADD3 R10, R5, -0x40, RZ ;  /* 0xffffffc0050a2810 */ /* 0x000fe20007ffe0ff */
[----:B------:R-:W-:Y:S01]  /*be70*/  IMAD.MOV.U32 R0, RZ, RZ, R65 ;  /* 0x000000ffff007224 */ /* 0x000fe200078e0041 */
[----:B0-----:R-:W-:Y:S01]  /*be80*/  ISETP.NE.AND P2, PT, R82, 0x1, PT ;  /* 0x000000015200780c */ /* 0x001fe20003f45270 */
[----:B------:R-:W-:Y:S01]  /*be90*/  IMAD.MOV.U32 R73, RZ, RZ, R79 ;  /* 0x000000ffff497224 */ /* 0x000fe200078e004f */
[----:B------:R-:W-:Y:S01]  /*bea0*/  PRMT R81, R3, 0x5410, R4 ;  /* 0x0000541003517816 */ /* 0x000fe20000000004 */
[----:B------:R-:W-:Y:S01]  /*beb0*/  IMAD.MOV.U32 R3, RZ, RZ, R55 ;  /* 0x000000ffff037224 */ /* 0x000fe200078e0037 */
[----:B------:R-:W-:Y:S01]  /*bec0*/  PRMT R83, R83, 0x5410, R0 ;  /* 0x0000541053537816 */ /* 0x000fe20000000000 */
[----:B------:R-:W-:Y:S01]  /*bed0*/  IMAD.MOV.U32 R4, RZ, RZ, R49 ;  /* 0x000000ffff047224 */ /* 0x000fe200078e0031 */
[----:B------:R-:W-:Y:S01]  /*bee0*/  MOV R0, R54 ;  /* 0x0000003600007202 */ /* 0x000fe20000000f00 */
[----:B------:R-:W-:-:S02]  /*bef0*/  IMAD.MOV.U32 R11, RZ, RZ, R67 ;  /* 0x000000ffff0b7224 */ /* 0x000fc400078e0043 */
[----:B------:R-:W-:Y:S01]  /*bf00*/  IMAD.MOV.U32 R7, RZ, RZ, R61 ;  /* 0x000000ffff077224 */ /* 0x000fe200078e003d */
[----:B------:R-:W-:Y:S01]  /*bf10*/  PRMT R79, R0, 0x5410, R3 ;  /* 0x00005410004f7816 */ /* 0x000fe20000000003 */
[----:B------:R-:W-:Y:S01]  /*bf20*/  IMAD.MOV.U32 R0, RZ, RZ, R48 ;  /* 0x000000ffff007224 */ /* 0x000fe200078e0030 */
[----:B------:R-:W-:Y:S01]  /*bf30*/  MOV R3, R46 ;  /* 0x0000002e00037202 */ /* 0x000fe20000000f00 */
[----:B------:R-:W0:Y:S01]  /*bf40*/  @P2 LDC R5, c[0x0][0x430] ;  /* 0x00010c00ff052b82 */ /* 0x000e220000000800 */
[----:B------:R-:W-:Y:S01]  /*bf50*/  PRMT R85, R85, 0x5410, R11 ;  /* 0x0000541055557816 */ /* 0x000fe2000000000b */
[----:B------:R-:W-:Y:S01]  /*bf60*/  IMAD.MOV.U32 R11, RZ, RZ, R56 ;  /* 0x000000ffff0b7224 */ /* 0x000fe200078e0038 */
[----:B------:R-:W-:Y:S01]  /*bf70*/  PRMT R77, R0, 0x5410, R4 ;  /* 0x00005410004d7816 */ /* 0x000fe20000000004 */
[----:B------:R-:W-:Y:S01]  /*bf80*/  IMAD.MOV.U32 R4, RZ, RZ, R66 ;  /* 0x000000ffff047224 */ /* 0x000fe200078e0042 */
[----:B------:R-:W-:Y:S01]  /*bf90*/  PRMT R75, R3, 0x7610, R75 ;  /* 0x00007610034b7816 */ /* 0x000fe2000000004b */
[----:B------:R-:W-:Y:S01]  /*bfa0*/  IMAD.MOV.U32 R3, RZ, RZ, R47 ;  /* 0x000000ffff037224 */ /* 0x000fe200078e002f */
[----:B------:R-:W-:Y:S01]  /*bfb0*/  PRMT R82, R11, 0x7610, R82 ;  /* 0x000076100b527816 */ /* 0x000fe20000000052 */
[----:B------:R-:W1:Y:S01]  /*bfc0*/  @P2 LDC R0, c[0x0][0x42c] ;  /* 0x00010b00ff002b82 */ /* 0x000e620000000800 */
[----:B------:R-:W-:Y:S01]  /*bfd0*/  PRMT R86, R86, 0x5410, R4 ;  /* 0x0000541056567816 */ /* 0x000fe20000000004 */
[----:B------:R-:W-:Y:S01]  /*bfe0*/  IMAD.MOV.U32 R4, RZ, RZ, R63 ;  /* 0x000000ffff047224 */ /* 0x000fe200078e003f */
[----:B------:R-:W-:Y:S01]  /*bff0*/  PRMT R75, R75, 0x5410, R3 ;  /* 0x000054104b4b7816 */ /* 0x000fe20000000003 */
[----:B------:R-:W-:Y:S01]  /*c000*/  IMAD.MOV.U32 R11, RZ, RZ, R52 ;  /* 0x000000ffff0b7224 */ /* 0x000fe200078e0034 */
[----:B------:R-:W-:Y:S01]  /*c010*/  MOV R3, R62 ;  /* 0x0000003e00037202 */ /* 0x000fe20000000f00 */
[----:B------:R-:W-:Y:S01]  /*c020*/  IMAD.MOV.U32 R61, RZ, RZ, R53 ;  /* 0x000000ffff3d7224 */ /* 0x000fe200078e0035 */
[----:B------:R-:W-:Y:S01]  /*c030*/  PRMT R83, R4, 0x7610, R83 ;  /* 0x0000761004537816 */ /* 0x000fe20000000053 */
[----:B------:R-:W-:Y:S01]  /*c040*/  IMAD.MOV.U32 R69, RZ, RZ, R37 ;  /* 0x000000ffff457224 */ /* 0x000fe200078e0025 */
[----:B------:R-:W-:Y:S01]  /*c050*/  PRMT R84, R84, 0x5410, R3 ;  /* 0x0000541054547816 */ /* 0x000fe20000000003 */
[----:B------:R-:W-:Y:S01]  /*c060*/  IMAD R3, R169, 0x80, R162 ;  /* 0x00000080a9037824 */ /* 0x000fe200078e02a2 */
[----:B------:R-:W-:-:S02]  /*c070*/  MOV R4, R57 ;  /* 0x0000003900047202 */ /* 0x000fc40000000f00 */
[----:B------:R-:W-:Y:S01]  /*c080*/  PRMT R80, R11, 0x5410, R61 ;  /* 0x000054100b507816 */ /* 0x000fe2000000003d */
[----:B------:R-:W-:Y:S01]  /*c090*/  IMAD R3, R188, 0x40, R3 ;  /* 0x00000040bc037824 */ /* 0x000fe200078e0203 */
[----:B------:R-:W-:Y:S01]  /*c0a0*/  PRMT R82, R82, 0x5410, R4 ;  /* 0x0000541052527816 */ /* 0x000fe20000000004 */
[----:B------:R-:W-:Y:S01]  /*c0b0*/  IMAD.MOV.U32 R11, RZ, RZ, R44 ;  /* 0x000000ffff0b7224 */ /* 0x000fe200078e002c */
[----:B------:R-:W-:Y:S01]  /*c0c0*/  MOV R4, R50 ;  /* 0x0000003200047202 */ /* 0x000fe20000000f00 */
[----:B------:R-:W-:-:S03]  /*c0d0*/  IMAD.MOV.U32 R61, RZ, RZ, R45 ;  /* 0x000000ffff3d7224 */ /* 0x000fc600078e002d */
[----:B------:R-:W-:Y:S01]  /*c0e0*/  PRMT R78, R4, 0x7610, R78 ;  /* 0x00007610044e7816 */ /* 0x000fe2000000004e */
[----:B------:R-:W-:Y:S01]  /*c0f0*/  IMAD.MOV.U32 R4, RZ, RZ, R51 ;  /* 0x000000ffff047224 */ /* 0x000fe200078e0033 */
[----:B------:R-:W-:Y:S01]  /*c100*/  PRMT R76, R11, 0x5410, R61 ;  /* 0x000054100b4c7816 */ /* 0x000fe2000000003d */
[----:B-1----:R-:W-:-:S03]  /*c110*/  @P2 IMAD.HI.U32 R0, R3, R0, RZ ;  /* 0x0000000003002227 */ /* 0x002fc600078e00ff */
[----:B------:R-:W-:Y:S01]  /*c120*/  PRMT R78, R78, 0x5410, R4 ;  /* 0x000054104e4e7816 */ /* 0x000fe20000000004 */
[----:B------:R-:W-:Y:S01]  /*c130*/  IMAD.MOV.U32 R4, RZ, RZ, R41 ;  /* 0x000000ffff047224 */ /* 0x000fe200078e0029 */
[----:B0-----:R-:W-:Y:S01]  /*c140*/  @P2 SHF.R.U32.HI R3, RZ, R5, R0 ;  /* 0x00000005ff032219 */ /* 0x001fe20000011600 */
[----:B------:R-:W-:Y:S01]  /*c150*/  IMAD.MOV.U32 R11, RZ, RZ, R36 ;  /* 0x000000ffff0b7224 */ /* 0x000fe200078e0024 */
[----:B------:R-:W-:Y:S02]  /*c160*/  MOV R0, R40 ;  /* 0x0000002800007202 */ /* 0x000fe40000000f00 */
[----:B------:R-:W-:Y:S01]  /*c170*/  SHF.R.S32.HI R5, RZ, 0x1f, R3 ;  /* 0x0000001fff057819 */ /* 0x000fe20000011403 */
[-C--:B------:R-:W-:Y:S01]  /*c180*/  IMAD.WIDE.U32 R6, R3, R14.reuse, R6 ;  /* 0x0000000e03067225 */ /* 0x080fe200078e0006 */
[----:B------:R-:W-:Y:S02]  /*c190*/  PRMT R74, R0, 0x5410, R4 ;  /* 0x00005410004a7816 */ /* 0x000fe40000000004 */
[----:B------:R-:W-:Y:S01]  /*c1a0*/  PRMT R61, R11, 0x5410, R69 ;  /* 0x000054100b3d7816 */ /* 0x000fe20000000045 */
[C---:B------:R-:W-:Y:S01]  /*c1b0*/  IMAD R0, R5.reuse, R14, RZ ;  /* 0x0000000e05007224 */ /* 0x040fe200078e02ff */
[----:B------:R-:W-:Y:S01]  /*c1c0*/  MOV R11, R32 ;  /* 0x00000020000b7202 */ /* 0x000fe20000000f00 */
[----:B------:R-:W-:-:S02]  /*c1d0*/  IMAD R4, R5, R12, RZ ;  /* 0x0000000c05047224 */ /* 0x000fc400078e02ff */
[----:B------:R-:W-:-:S04]  /*c1e0*/  IMAD.WIDE.U32 R72, R3, R12, R72 ;  /* 0x0000000c03487225 */ /* 0x000fc800078e0048 */
[C---:B------:R-:W-:Y:S01]  /*c1f0*/  IMAD R5, R3.reuse, R15, R0 ;  /* 0x0000000f03057224 */ /* 0x040fe200078e0200 */
[----:B------:R-:W-:Y:S01]  /*c200*/  LEA R0, P3, R72, UR6, 0x1 ;  /* 0x0000000648007c11 */ /* 0x000fe2000f8608ff */
[----:B------:R-:W-:Y:S01]  /*c210*/  IMAD R3, R3, R13, R4 ;  /* 0x0000000d03037224 */ /* 0x000fe200078e0204 */
[C---:B------:R-:W-:Y:S01]  /*c220*/  LEA R4, P2, R6.reuse, UR4, 0x1 ;  /* 0x0000000406047c11 */ /* 0x040fe2000f8408ff */
[----:B------:R-:W-:Y:S01]  /*c230*/  IMAD.IADD R5, R7, 0x1, R5 ;  /* 0x0000000107057824 */ /* 0x000fe200078e0205 */
[----:B------:R-:W-:Y:S01]  /*c240*/  UMOV UR4, 0xffffffff ;  /* 0xffffffff00047882 */ /* 0x000fe20000000000 */
[----:B------:R-:W-:Y:S02]  /*c250*/  IMAD.IADD R3, R73, 0x1, R3 ;  /* 0x0000000149037824 */ /* 0x000fe400078e0203 */
[----:B------:R-:W-:Y:S01]  /*c260*/  IMAD.MOV.U32 R12, RZ, RZ, R33 ;  /* 0x000000ffff0c7224 */ /* 0x000fe200078e0021 */
[----:B------:R-:W-:Y:S02]  /*c270*/  LEA.HI.X R5, R6, UR5, R5, 0x1, P2 ;  /* 0x0000000506057c11 */ /* 0x000fe400090f0c05 */
[----:B------:R-:W-:-:S02]  /*c280*/  LEA.HI.X R3, R72, UR7, R3, 0x1, P3 ;  /* 0x0000000748037c11 */ /* 0x000fc400098f0c03 */
[----:B------:R-:W-:Y:S02]  /*c290*/  PRMT R69, R11, 0x5410, R12 ;  /* 0x000054100b457816 */ /* 0x000fe4000000000c */
[----:B------:R-:W-:Y:S01]  /*c2a0*/  LEA.HI R6, R184, R184, RZ, 0x1 ;  /* 0x000000b8b8067211 */ /* 0x000fe200078f08ff */
[----:B------:R-:W-:Y:S06]  /*c2b0*/  BRA.DIV UR4, `(.L_x_1456) ;  /* 0x000001be04147947 */ /* 0x000fec000b800000 */
.L_x_1744:
[----:B------:R-:W-:-:S03]  /*c2c0*/  UMOV UR4, 0xffffffff ;  /* 0xffffffff00047882 */ /* 0x000fc60000000000 */
[----:B------:R-:W-:Y:S05]  /*c2d0*/  BRA.DIV UR4, `(.L_x_1457) ;  /* 0x000001be04347947 */ /* 0x000fea000b800000 */
.L_x_1747:
[----:B------:R-:W-:-:S03]  /*c2e0*/  UMOV UR4, 0xffffffff ;  /* 0xffffffff00047882 */ /* 0x000fc60000000000 */
[----:B------:R-:W-:Y:S05]  /*c2f0*/  BRA.DIV UR4, `(.L_x_1458) ;  /* 0x000001be04547947 */ /* 0x000fea000b800000 */
.L_x_1750:
[----:B------:R-:W-:-:S03]  /*c300*/  UMOV UR4, 0xffffffff ;  /* 0xffffffff00047882 */ /* 0x000fc60000000000 */
[----:B------:R-:W-:Y:S05]  /*c310*/  BRA.DIV UR4, `(.L_x_1459) ;  /* 0x000001be04747947 */ /* 0x000fea000b800000 */
.L_x_1753:
[----:B------:R-:W-:-:S03]  /*c320*/  UMOV UR4, 0xffffffff ;  /* 0xffffffff00047882 */ /* 0x000fc60000000000 */
[----:B------:R-:W-:Y:S05]  /*c330*/  BRA.DIV UR4, `(.L_x_1460) ;  /* 0x000001be04947947 */ /* 0x000fea000b800000 */
.L_x_1756:
[----:B------:R-:W-:Y:S01]  /*c340*/  UMOV UR4, 0xffffffff ;  /* 0xffffffff00047882 */ /* 0x000fe20000000000 */
[----:B------:R-:W-:Y:S02]  /*c350*/  LOP3.LUT R5, R6, 0xfffffffe, RZ, 0xc0, !PT ;  /* 0xfffffffe06057812 */ /* 0x000fe400078ec0ff */
[----:B------:R-:W-:Y:S05]  /*c360*/  BRA.DIV UR4, `(.L_x_1461) ;  /* 0x000001be04b07947 */ /* 0x000fea000b800000 */
.L_x_1759:
[----:B------:R-:W-:Y:S01]  /*c370*/  UMOV UR4, 0xffffffff ;  /* 0xffffffff00047882 */ /* 0x000fe20000000000 */
[----:B------:R-:W-:Y:S02]  /*c380*/  IADD3 R5, R184, -R5, RZ ;  /* 0x80000005b8057210 */ /* 0x000fe40007ffe0ff */
[----:B------:R-:W-:Y:S05]  /*c390*/  BRA.DIV UR4, `(.L_x_1462) ;  /* 0x000001be04cc7947 */ /* 0x000fea000b800000 */
.L_x_1762:
[----:B------:R-:W-:Y:S01]  /*c3a0*/  UMOV UR4, 0xffffffff ;  /* 0xffffffff00047882 */ /* 0x000fe20000000000 */
[----:B------:R-:W-:Y:S02]  /*c3b0*/  SHF.L.U32 R3, R5, 0x1f, RZ ;  /* 0x0000001f05037819 */ /* 0x000fe400000006ff */
[----:B------:R-:W-:Y:S05]  /*c3c0*/  BRA.DIV UR4, `(.L_x_1463) ;  /* 0x000001be04e87947 */ /* 0x000fea000b800000 */
.L_x_1765:
[----:B------:R-:W0:Y:S01]  /*c3d0*/  SYNCS.PHASECHK.TRANS64.TRYWAIT P2, [R18+URZ+0x2a800], R3 ;  /* 0x02a80003120075a7 */ /* 0x000e22000804017f */
[----:B------:R-:W-:Y:S01]  /*c3e0*/  IMAD.MOV.U32 R0, RZ, RZ, R28 ;  /* 0x000000ffff007224 */ /* 0x000fe200078e001c */
[----:B------:R-:W-:Y:S01]  /*c3f0*/  MOV R6, R25 ;  /* 0x0000001900067202 */ /* 0x000fe20000000f00 */
[----:B------:R-:W-:Y:S01]  /*c400*/  IMAD.MOV.U32 R4, RZ, RZ, R29 ;  /* 0x000000ffff047224 */ /* 0x000fe200078e001d */
[----:B------:R-:W-:Y:S01]  /*c410*/  MOV R7, R35 ;  /* 0x0000002300077202 */ /* 0x000fe20000000f00 */
[----:B------:R-:W-:Y:S01]  /*c420*/  IMAD.MOV.U32 R5, RZ, RZ, R24 ;  /* 0x000000ffff057224 */ /* 0x000fe200078e0018 */
[----:B------:R-:W-:Y:S02]  /*c430*/  BSSY B1, `(.L_x_1464) ;  /* 0x0000017000017945 */ /* 0x000fe40003800000 */
[----:B------:R-:W-:Y:S01]  /*c440*/  PRMT R13, R0, 0x5410, R4 ;  /* 0x00005410000d7816 */ /* 0x000fe20000000004 */
[----:B------:R-:W-:Y:S01]  /*c450*/  IMAD.MOV.U32 R0, RZ, RZ, R8 ;  /* 0x000000ffff007224 */ /* 0x000fe200078e0008 */
[----:B------:R-:W-:Y:S01]  /*c460*/  PRMT R11, R5, 0x5410, R6 ;  /* 0x00005410050b7816 */ /* 0x000fe20000000006 */
[----:B------:R-:W-:Y:S01]  /*c470*/  IMAD.MOV.U32 R4, RZ, RZ, R9 ;  /* 0x000000ffff047224 */ /* 0x000fe200078e0009 */
[----:B------:R-:W-:Y:S01]  /*c480*/  MOV R6, R43 ;  /* 0x0000002b00067202 */ /* 0x000fe20000000f00 */
[----:B------:R-:W-:-:S03]  /*c490*/  IMAD.MOV.U32 R5, RZ, RZ, R42 ;  /* 0x000000ffff057224 */ /* 0x000fc600078e002a */
[----:B------:R-:W-:Y:S01]  /*c4a0*/  PRMT R0, R0, 0x5410, R4 ;  /* 0x0000541000007816 */ /* 0x000fe20000000004 */
[----:B------:R-:W-:Y:S01]  /*c4b0*/  IMAD.MOV.U32 R4, RZ, RZ, R38 ;  /* 0x000000ffff047224 */ /* 0x000fe200078e0026 */
[----:B------:R-:W-:Y:S01]  /*c4c0*/  PRMT R73, R5, 0x5410, R6 ;  /* 0x0000541005497816 */ /* 0x000fe20000000006 */
[----:B------:R-:W-:Y:S02]  /*c4d0*/  IMAD.MOV.U32 R5, RZ, RZ, R39 ;  /* 0x000000ffff057224 */ /* 0x000fe400078e0027 */
[----:B------:R-:W-:-:S03]  /*c4e0*/  IMAD.MOV.U32 R6, RZ, RZ, R34 ;  /* 0x000000ffff067224 */ /* 0x000fc600078e0022 */
        /* <DEDUP_REMOVED lines=9> */
[----:B------:R-:W-:Y:S01]  /*c580*/  IMAD.MOV.U32 R5, RZ, RZ, R21 ;  /* 0x000000ffff057224 */ /* 0x000fe200078e0015 */
[----:B0-----:R-:W-:Y:S06]  /*c590*/  @!P2 BRA `(.L_x_1465) ;  /* 0x000001bc009ca947 */ /* 0x001fec0003800000 */
.L_x_1766:
[----:B------:R-:W-:Y:S05]  /*c5a0*/  BSYNC B1 ;  /* 0x0000000000017941 */ /* 0x000fea0003800000 */
.L_x_1464:
[----:B------:R-:W-:Y:S01]  /*c5b0*/  BSSY B1, `(.L_x_1466) ;  /* 0x000011b000017945 */ /* 0x000fe20003800000 */
[----:B0-----:R-:W-:-:S03]  /*c5c0*/  PRMT R3, R4, 0x5410, R5 ;  /* 0x0000541004037816 */ /* 0x001fc60000000005 */
[----:B------:R-:W-:Y:S05]  /*c5d0*/  @P0 BRA `(.L_x_1467) ;  /* 0x0000001000600947 */ /* 0x000fea0003800000 */
[----:B------:R-:W0:Y:S01]  /*c5e0*/  LDC R5, c[0x0][0x3d4] ;  /* 0x0000f500ff057b82 */ /* 0x000e220000000800 */
[C---:B------:R-:W-:Y:S01]  /*c5f0*/  VIADD R4, R16.reuse, 0x10 ;  /* 0x0000001010047836 */ /* 0x040fe20000000000 */
[C---:B------:R-:W-:Y:S01]  /*c600*/  IADD3 R6, R16.reuse, 0x20, RZ ;  /* 0x0000002010067810 */ /* 0x040fe20007ffe0ff */
[C---:B------:R-:W-:Y:S01]  /*c610*/  VIADD R88, R16.reuse, 0x30 ;  /* 0x0000003010587836 */ /* 0x040fe20000000000 */
[----:B------:R-:W-:Y:S01]  /*c620*/  BSSY B2, `(.L_x_1468) ;  /* 0x0000034000027945 */ /* 0x000fe20003800000 */
[-C--:B0-----:R-:W-:Y:S02]  /*c630*/  ISETP.GE.AND P0, PT, R16, R5.reuse, PT ;  /* 0x000000051000720c */ /* 0x081fe40003f06270 */
[-C--:B------:R-:W-:Y:S01]  /*c640*/  ISETP.GE.AND P2, PT, R4, R5.reuse, PT ;  /* 0x000000050400720c */ /* 0x080fe20003f46270 */
[----:B------:R-:W-:Y:S01]  /*c650*/  VIADD R4, R16, 0x40 ;  /* 0x0000004010047836 */ /* 0x000fe20000000000 */
[-C--:B------:R-:W-:Y:S01]  /*c660*/  ISETP.GE.AND P3, PT, R6, R5.reuse, PT ;  /* 0x000000050600720c */ /* 0x080fe20003f66270 */
[----:B------:R-:W-:Y:S01]  /*c670*/  VIADD R6, R16, 0x50 ;  /* 0x0000005010067836 */ /* 0x000fe20000000000 */
[----:B------:R-:W-:-:S02]  /*c680*/  ISETP.GE.AND P4, PT, R88, R5, PT ;  /* 0x000000055800720c */ /* 0x000fc40003f86270 */
[-C--:B------:R-:W-:Y:S02]  /*c690*/  ISETP.GE.AND P5, PT, R4, R5.reuse, PT ;  /* 0x000000050400720c */ /* 0x080fe40003fa6270 */
[----:B------:R-:W-:-:S03]  /*c6a0*/  ISETP.GE.AND P6, PT, R6, R5, PT ;  /* 0x000000050600720c */ /* 0x000fc60003fc6270 */
[----:B------:R-:W-:Y:S10]  /*c6b0*/  @P0 BRA `(.L_x_1469) ;  /* 0x0000000000a80947 */ /* 0x000ff40003800000 */
[----:B------:R-:W0:Y:S01]  /*c6c0*/  LDS.128 R4, [R60+0xc400] ;  /* 0x00c400003c047984 */ /* 0x000e220000000c00 */
[----:B------:R-:W-:Y:S01]  /*c6d0*/  SHF.R.U64 R94, R66, 0x10, R67 ;  /* 0x00000010425e7819 */ /* 0x000fe20000001243 */
[--C-:B------:R-:W-:Y:S01]  /*c6e0*/  HADD2.F32 R87, -RZ, R86.reuse.H1_H1 ;  /* 0x30000056ff577230 */ /* 0x100fe20000004100 */
[----:B------:R-:W-:Y:S01]  /*c6f0*/  SHF.R.U32.HI R89, RZ, 0x10, R71 ;  /* 0x00000010ff597819 */ /* 0x000fe20000011647 */
[----:B------:R-:W-:Y:S01]  /*c700*/  HADD2.F32 R88, -RZ, R86.H0_H0 ;  /* 0x20000056ff587230 */ /* 0x000fe20000004100 */
[----:B------:R-:W-:Y:S02]  /*c710*/  SHF.R.U32.HI R66, RZ, 0x10, R67 ;  /* 0x00000010ff427819 */ /* 0x000fe40000011643 */
[----:B------:R-:W-:Y:S01]  /*c720*/  SHF.R.U64 R93, R70, 0x10, R71 ;  /* 0x00000010465d7819 */ /* 0x000fe20000001247 */
[----:B------:R-:W-:Y:S02]  /*c730*/  HADD2.F32 R89, -RZ, R89.H0_H0 ;  /* 0x20000059ff597230 */ /* 0x000fe40000004100 */
[----:B------:R-:W-:-:S02]  /*c740*/  HADD2.F32 R86, -RZ, R66.H0_H0 ;  /* 0x20000042ff567230 */ /* 0x000fc40000004100 */
[--C-:B0-----:R-:W-:Y:S02]  /*c750*/  HADD2.F32 R71, -RZ, R7.reuse.H1_H1 ;  /* 0x30000007ff477230 */ /* 0x101fe40000004100 */
[----:B------:R-:W-:Y:S02]  /*c760*/  HADD2.F32 R70, -RZ, R7.H0_H0 ;  /* 0x20000007ff467230 */ /* 0x000fe40000004100 */
[--C-:B------:R-:W-:Y:S02]  /*c770*/  HADD2.F32 R7, -RZ, R4.reuse.H0_H0 ;  /* 0x20000004ff077230 */ /* 0x100fe40000004100 */
[C---:B------:R-:W-:Y:S01]  /*c780*/  FMUL.FTZ R91, R71.reuse, R89 ;  /* 0x00000059475b7220 */ /* 0x040fe20000410000 */
[----:B------:R-:W-:Y:S02]  /*c790*/  HADD2.F32 R4, -RZ, R4.H1_H1 ;  /* 0x30000004ff047230 */ /* 0x000fe40000004100 */
[----:B------:R-:W-:Y:S01]  /*c7a0*/  FMUL.FTZ R92, R71, R86 ;  /* 0x00000056475c7220 */ /* 0x000fe20000410000 */
[----:B------:R-:W-:-:S02]  /*c7b0*/  HADD2.F32 R66, -RZ, R6.H0_H0 ;  /* 0x20000006ff427230 */ /* 0x000fc40000004100 */
[----:B------:R-:W-:Y:S01]  /*c7c0*/  FFMA.FTZ R91, R70, R86, -R91 ;  /* 0x00000056465b7223 */ /* 0x000fe2000001085b */
[----:B------:R-:W-:Y:S02]  /*c7d0*/  HADD2.F32 R67, -RZ, R6.H1_H1 ;  /* 0x30000006ff437230 */ /* 0x000fe40000004100 */
[----:B------:R-:W-:Y:S01]  /*c7e0*/  FMUL.FTZ R90, R4, R88 ;  /* 0x00000058045a7220 */ /* 0x000fe20000410000 */
[----:B------:R-:W-:Y:S02]  /*c7f0*/  HADD2.F32 R71, -RZ, R85.H0_H0 ;  /* 0x20000055ff477230 */ /* 0x000fe40000004100 */
[----:B------:R-:W-:Y:S01]  /*c800*/  FFMA.FTZ R92, R70, R89, R92 ;  /* 0x00000059465c7223 */ /* 0x000fe2000001005c */
[----:B------:R-:W-:Y:S02]  /*c810*/  HADD2.F32 R6, -RZ, R5.H0_H0 ;  /* 0x20000005ff067230 */ /* 0x000fe40000004100 */
[----:B------:R-:W-:Y:S01]  /*c820*/  FMUL.FTZ R86, R4, R87 ;  /* 0x0000005704567220 */ /* 0x000fe20000410000 */
[----:B------:R-:W-:-:S02]  /*c830*/  HADD2.F32 R85, -RZ, R85.H1_H1 ;  /* 0x30000055ff557230 */ /* 0x000fc40000004100 */
[C---:B------:R-:W-:Y:S01]  /*c840*/  FFMA.FTZ R90, R7.reuse, R87, -R90 ;  /* 0x00000057075a7223 */ /* 0x040fe2000001085a */
[----:B------:R-:W-:Y:S02]  /*c850*/  HADD2.F32 R5, -RZ, R5.H1_H1 ;  /* 0x30000005ff057230 */ /* 0x000fe40000004100 */
[----:B------:R-:W-:Y:S01]  /*c860*/  FFMA.FTZ R87, R7, R88, R86 ;  /* 0x0000005807577223 */ /* 0x000fe20000010056 */
[----:B------:R-:W-:Y:S02]  /*c870*/  HADD2.F32 R70, -RZ, R93.H0_H0 ;  /* 0x2000005dff467230 */ /* 0x000fe40000004100 */
[C---:B------:R-:W-:Y:S01]  /*c880*/  FMUL.FTZ R89, R67.reuse, R71 ;  /* 0x0000004743597220 */ /* 0x040fe20000410000 */
[----:B------:R-:W-:Y:S02]  /*c890*/  HADD2.F32 R4, -RZ, R94.H0_H0 ;  /* 0x2000005eff047230 */ /* 0x000fe40000004100 */
        /* <DEDUP_REMOVED lines=8> */
[----:B------:R-:W-:-:S02]  /*c920*/  F2FP.F16.F32.PACK_AB R4, R87, R90 ;  /* 0x0000005a5704723e */ /* 0x000fc400000000ff */
[----:B------:R-:W-:Y:S02]  /*c930*/  F2FP.F16.F32.PACK_AB R6, R86, R89 ;  /* 0x000000595606723e */ /* 0x000fe400000000ff */
[----:B------:R-:W-:-:S05]  /*c940*/  F2FP.F16.F32.PACK_AB R5, R70, R5 ;  /* 0x000000054605723e */ /* 0x000fca00000000ff */
[----:B------:R0:W-:Y:S02]  /*c950*/  STS.128 [R60+0xc400], R4 ;  /* 0x00c400043c007388 */ /* 0x0001e40000000c00 */
.L_x_1469:
[----:B------:R-:W-:Y:S05]  /*c960*/  BSYNC B2 ;  /* 0x0000000000027941 */ /* 0x000fea0003800000 */
.L_x_1468:
[----:B------:R-:W-:Y:S04]  /*c970*/  BSSY B2, `(.L_x_1470) ;  /* 0x000002c000027945 */ /* 0x000fe80003800000 */
[----:B------:R-:W-:Y:S05]  /*c980*/  @P2 BRA `(.L_x_1471) ;  /* 0x0000000000a82947 */ /* 0x000fea0003800000 */
[----:B0-----:R-:W0:Y:S01]  /*c990*/  LDS.128 R4, [R10] ;  /* 0x000000000a047984 */ /* 0x001e220000000c00 */
[----:B------:R-:W-:Y:S01]  /*c9a0*/  SHF.R.U32.HI R70, RZ, 0x10, R65 ;  /* 0x00000010ff467819 */ /* 0x000fe20000011641 */
[--C-:B------:R-:W-:Y:S01]  /*c9b0*/  HADD2.F32 R66, -RZ, R84.reuse.H1_H1 ;  /* 0x30000054ff427230 */ /* 0x100fe20000004100 */
[----:B------:R-:W-:Y:S01]  /*c9c0*/  SHF.R.U32.HI R67, RZ, 0x10, R63 ;  /* 0x00000010ff437819 */ /* 0x000fe2000001163f */
[----:B------:R-:W-:Y:S01]  /*c9d0*/  HADD2.F32 R84, -RZ, R84.H0_H0 ;  /* 0x20000054ff547230 */ /* 0x000fe20000004100 */
[----:B------:R-:W-:Y:S01]  /*c9e0*/  SHF.R.U64 R87, R64, 0x10, R65 ;  /* 0x0000001040577819 */ /* 0x000fe20000001241 */
[----:B------:R-:W-:Y:S01]  /*c9f0*/  HADD2.F32 R70, -RZ, R70.H0_H0 ;  /* 0x20000046ff467230 */ /* 0x000fe20000004100 */
[----:B------:R-:W-:Y:S01]  /*ca00*/  SHF.R.U64 R89, R62, 0x10, R63 ;  /* 0x000000103e597819 */ /* 0x000fe2000000123f */
[----:B------:R-:W-:Y:S02]  /*ca10*/  HADD2.F32 R67, -RZ, R67.H0_H0 ;  /* 0x20000043ff437230 */ /* 0x000fe40000004100 */
[----:B0-----:R-:W-:-:S02]  /*ca20*/  HADD2.F32 R65, -RZ, R7.H1_H1 ;  /* 0x30000007ff417230 */ /* 0x001fc40000004100 */
[----:B------:R-:W-:Y:S02]  /*ca30*/  HADD2.F32 R64, -RZ, R7.H0_H0 ;  /* 0x20000007ff407230 */ /* 0x000fe40000004100 */
[--C-:B------:R-:W-:Y:S02]  /*ca40*/  HADD2.F32 R7, -RZ, R4.reuse.H0_H0 ;  /* 0x20000004ff077230 */ /* 0x100fe40000004100 */
[CC--:B------:R-:W-:Y:S01]  /*ca50*/  FMUL.FTZ R71, R65.reuse, R70.reuse ;  /* 0x0000004641477220 */ /* 0x0c0fe20000410000 */
[----:B------:R-:W-:Y:S01]  /*ca60*/  FMUL.FTZ R65, R65, R67 ;  /* 0x0000004341417220 */ /* 0x000fe20000410000 */
[----:B------:R-:W-:Y:S02]  /*ca70*/  HADD2.F32 R4, -RZ, R4.H1_H1 ;  /* 0x30000004ff047230 */ /* 0x000fe40000004100 */
[--C-:B------:R-:W-:Y:S02]  /*ca80*/  HADD2.F32 R62, -RZ, R6.reuse.H0_H0 ;  /* 0x20000006ff3e7230 */ /* 0x100fe40000004100 */
[----:B------:R-:W-:Y:S01]  /*ca90*/  FFMA.FTZ R88, R64, R70, R65 ;  /* 0x0000004640587223 */ /* 0x000fe20000010041 */
[----:B------:R-:W-:-:S02]  /*caa0*/  HADD2.F32 R63, -RZ, R6.H1_H1 ;  /* 0x30000006ff3f7230 */ /* 0x000fc40000004100 */
[----:B------:R-:W-:Y:S01]  /*cab0*/  FMUL.FTZ R86, R4, R84 ;  /* 0x0000005404567220 */ /* 0x000fe20000410000 */
[----:B------:R-:W-:Y:S02]  /*cac0*/  HADD2.F32 R65, -RZ, R83.H1_H1 ;  /* 0x30000053ff417230 */ /* 0x000fe40000004100 */
[----:B------:R-:W-:Y:S01]  /*cad0*/  FFMA.FTZ R85, R64, R67, -R71 ;  /* 0x0000004340557223 */ /* 0x000fe20000010847 */
[----:B------:R-:W-:Y:S02]  /*cae0*/  HADD2.F32 R6, -RZ, R5.H0_H0 ;  /* 0x20000005ff067230 */ /* 0x000fe40000004100 */
[-C--:B------:R-:W-:Y:S01]  /*caf0*/  FMUL.FTZ R70, R4, R66.reuse ;  /* 0x0000004204467220 */ /* 0x080fe20000410000 */
[----:B------:R-:W-:Y:S02]  /*cb00*/  HADD2.F32 R83, -RZ, R83.H0_H0 ;  /* 0x20000053ff537230 */ /* 0x000fe40000004100 */
[----:B------:R-:W-:Y:S01]  /*cb10*/  FFMA.FTZ R86, R7, R66, -R86 ;  /* 0x0000004207567223 */ /* 0x000fe20000010856 */
[----:B------:R-:W-:-:S02]  /*cb20*/  HADD2.F32 R5, -RZ, R5.H1_H1 ;  /* 0x30000005ff057230 */ /* 0x000fc40000004100 */
        /* <DEDUP_REMOVED lines=15> */
[----:B------:R1:W-:Y:S02]  /*cc20*/  STS.128 [R10], R4 ;  /* 0x000000040a007388 */ /* 0x0003e40000000c00 */
.L_x_1471:
[----:B------:R-:W-:Y:S05]  /*cc30*/  BSYNC B2 ;  /* 0x0000000000027941 */ /* 0x000fea0003800000 */
.L_x_1470:
[----:B------:R-:W-:Y:S04]  /*cc40*/  BSSY B2, `(.L_x_1472) ;  /* 0x000002c000027945 */ /* 0x000fe80003800000 */
[----:B------:R-:W-:Y:S05]  /*cc50*/  @P3 BRA `(.L_x_1473) ;  /* 0x0000000000a83947 */ /* 0x000fea0003800000 */
[----:B01----:R-:W0:Y:S01]  /*cc60*/  LDS.128 R4, [R60+0x10400] ;  /* 0x010400003c047984 */ /* 0x003e220000000c00 */
[----:B------:R-:W-:Y:S01]  /*cc70*/  SHF.R.U32.HI R63, RZ, 0x10, R57 ;  /* 0x00000010ff3f7819 */ /* 0x000fe20000011639 */
[----:B------:R-:W-:Y:S01]  /*cc80*/  HADD2.F32 R62, -RZ, R82.H0_H0 ;  /* 0x20000052ff3e7230 */ /* 0x000fe20000004100 */
[--C-:B------:R-:W-:Y:S01]  /*cc90*/  SHF.R.U32.HI R65, RZ, 0x10, R59.reuse ;  /* 0x00000010ff417819 */ /* 0x100fe2000001163b */
[----:B------:R-:W-:Y:S01]  /*cca0*/  HADD2.F32 R64, -RZ, R81.H0_H0 ;  /* 0x20000051ff407230 */ /* 0x000fe20000004100 */
[----:B------:R-:W-:Y:S01]  /*ccb0*/  SHF.R.U64 R71, R58, 0x10, R59 ;  /* 0x000000103a477819 */ /* 0x000fe2000000123b */
[----:B------:R-:W-:Y:S01]  /*ccc0*/  HADD2.F32 R63, -RZ, R63.H0_H0 ;  /* 0x2000003fff3f7230 */ /* 0x000fe20000004100 */
[----:B------:R-:W-:Y:S01]  /*ccd0*/  SHF.R.U64 R83, R56, 0x10, R57 ;  /* 0x0000001038537819 */ /* 0x000fe20000001239 */
[----:B------:R-:W-:Y:S02]  /*cce0*/  HADD2.F32 R65, -RZ, R65.H0_H0 ;  /* 0x20000041ff417230 */ /* 0x000fe40000004100 */
[----:B------:R-:W-:-:S02]  /*ccf0*/  HADD2.F32 R81, -RZ, R81.H1_H1 ;  /* 0x30000051ff517230 */ /* 0x000fc40000004100 */
[----:B------:R-:W-:Y:S02]  /*cd00*/  HADD2.F32 R82, -RZ, R82.H1_H1 ;  /* 0x30000052ff527230 */ /* 0x000fe40000004100 */
[--C-:B0-----:R-:W-:Y:S02]  /*cd10*/  HADD2.F32 R59, -RZ, R7.reuse.H1_H1 ;  /* 0x30000007ff3b7230 */ /* 0x101fe40000004100 */
[----:B------:R-:W-:Y:S02]  /*cd20*/  HADD2.F32 R58, -RZ, R7.H0_H0 ;  /* 0x20000007ff3a7230 */ /* 0x000fe40000004100 */
[--C-:B------:R-:W-:Y:S02]  /*cd30*/  HADD2.F32 R7, -RZ, R4.reuse.H0_H0 ;  /* 0x20000004ff077230 */ /* 0x100fe40000004100 */
[C---:B------:R-:W-:Y:S01]  /*cd40*/  FMUL.FTZ R70, R59.reuse, R63 ;  /* 0x0000003f3b467220 */ /* 0x040fe20000410000 */
[----:B------:R-:W-:Y:S02]  /*cd50*/  HADD2.F32 R4, -RZ, R4.H1_H1 ;  /* 0x30000004ff047230 */ /* 0x000fe40000004100 */
[----:B------:R-:W-:Y:S01]  /*cd60*/  FMUL.FTZ R67, R59, R65 ;  /* 0x000000413b437220 */ /* 0x000fe20000410000 */
[----:B------:R-:W-:-:S02]  /*cd70*/  HADD2.F32 R56, -RZ, R6.H0_H0 ;  /* 0x20000006ff387230 */ /* 0x000fc40000004100 */
[----:B------:R-:W-:Y:S01]  /*cd80*/  FFMA.FTZ R84, R58, R65, R70 ;  /* 0x000000413a547223 */ /* 0x000fe20000010046 */
[----:B------:R-:W-:Y:S02]  /*cd90*/  HADD2.F32 R57, -RZ, R6.H1_H1 ;  /* 0x30000006ff397230 */ /* 0x000fe40000004100 */
[----:B------:R-:W-:Y:S01]  /*cda0*/  FMUL.FTZ R66, R4, R64 ;  /* 0x0000004004427220 */ /* 0x000fe20000410000 */
[--C-:B------:R-:W-:Y:S02]  /*cdb0*/  HADD2.F32 R6, -RZ, R5.reuse.H0_H0 ;  /* 0x20000005ff067230 */ /* 0x100fe40000004100 */
[----:B------:R-:W-:Y:S01]  /*cdc0*/  FFMA.FTZ R67, R58, R63, -R67 ;  /* 0x0000003f3a437223 */ /* 0x000fe20000010843 */
[-C--:B------:R-:W-:Y:S01]  /*cdd0*/  FMUL.FTZ R70, R4, R62.reuse ;  /* 0x0000003e04467220 */ /* 0x080fe20000410000 */
[----:B------:R-:W-:Y:S02]  /*cde0*/  HADD2.F32 R5, -RZ, R5.H1_H1 ;  /* 0x30000005ff057230 */ /* 0x000fe40000004100 */
[----:B------:R-:W-:Y:S01]  /*cdf0*/  FFMA.FTZ R66, R7, R62, -R66 ;  /* 0x0000003e07427223 */ /* 0x000fe20000010842 */
[----:B------:R-:W-:-:S02]  /*ce00*/  HADD2.F32 R58, -RZ, R71.H0_H0 ;  /* 0x20000047ff3a7230 */ /* 0x000fc40000004100 */
[----:B------:R-:W-:Y:S01]  /*ce10*/  FFMA.FTZ R59, R7, R64, R70 ;  /* 0x00000040073b7223 */ /* 0x000fe20000010046 */
[----:B------:R-:W-:Y:S02]  /*ce20*/  HADD2.F32 R4, -RZ, R83.H0_H0 ;  /* 0x20000053ff047230 */ /* 0x000fe40000004100 */
[CC--:B------:R-:W-:Y:S01]  /*ce30*/  FMUL.FTZ R63, R57.reuse, R81.reuse ;  /* 0x00000051393f7220 */ /* 0x0c0fe20000410000 */
[----:B------:R-:W-:Y:S01]  /*ce40*/  FMUL.FTZ R62, R57, R82 ;  /* 0x00000052393e7220 */ /* 0x000fe20000410000 */
[C---:B------:R-:W-:Y:S01]  /*ce50*/  FMUL.FTZ R7, R5.reuse, R58 ;  /* 0x0000003a05077220 */ /* 0x040fe20000410000 */
[----:B------:R-:W-:Y:S01]  /*ce60*/  FMUL.FTZ R57, R5, R4 ;  /* 0x0000000405397220 */ /* 0x000fe20000410000 */
[C---:B------:R-:W-:Y:S01]  /*ce70*/  FFMA.FTZ R63, R56.reuse, R82, -R63 ;  /* 0x00000052383f7223 */ /* 0x040fe2000001083f */
[----:B------:R-:W-:Y:S01]  /*ce80*/  FFMA.FTZ R62, R56, R81, R62 ;  /* 0x00000051383e7223 */ /* 0x000fe2000001003e */
[C---:B------:R-:W-:Y:S01]  /*ce90*/  FFMA.FTZ R5, R6.reuse, R4, -R7 ;  /* 0x0000000406057223 */ /* 0x040fe20000010807 */
[----:B------:R-:W-:Y:S01]  /*cea0*/  FFMA.FTZ R58, R6, R58, R57 ;  /* 0x0000003a063a7223 */ /* 0x000fe20000010039 */
[----:B------:R-:W-:-:S02]  /*ceb0*/  F2FP.F16.F32.PACK_AB R7, R84, R67 ;  /* 0x000000435407723e */ /* 0x000fc400000000ff */
[----:B------:R-:W-:Y:S02]  /*cec0*/  F2FP.F16.F32.PACK_AB R6, R62, R63 ;  /* 0x0000003f3e06723e */ /* 0x000fe400000000ff */
[----:B------:R-:W-:Y:S02]  /*ced0*/  F2FP.F16.F32.PACK_AB R4, R59, R66 ;  /* 0x000000423b04723e */ /* 0x000fe400000000ff */
[----:B------:R-:W-:-:S05]  /*cee0*/  F2FP.F16.F32.PACK_AB R5, R58, R5 ;  /* 0x000000053a05723e */ /* 0x000fca00000000ff */
[----:B------:R2:W-:Y:S02]  /*cef0*/  STS.128 [R60+0x10400], R4 ;  /* 0x010400043c007388 */ /* 0x0005e40000000c00 */
.L_x_1473:
[----:B------:R-:W-:Y:S05]  /*cf00*/  BSYNC B2 ;  /* 0x0000000000027941 */ /* 0x000fea0003800000 */
.L_x_1472:
[----:B------:R-:W-:Y:S04]  /*cf10*/  BSSY B2, `(.L_x_1474) ;  /* 0x000002c000027945 */ /* 0x000fe80003800000 */
[----:B------:R-:W-:Y:S05]  /*cf20*/  @P4 BRA `(.L_x_1475) ;  /* 0x0000000000a84947 */ /* 0x000fea0003800000 */
[----:B012---:R-:W0:Y:S01]  /*cf30*/  LDS.128 R4, [R10+0x4000] ;  /* 0x004000000a047984 */ /* 0x007e220000000c00 */
        /* <DEDUP_REMOVED lines=41> */
.L_x_1475:
[----:B------:R-:W-:Y:S05]  /*d1d0*/  BSYNC B2 ;  /* 0x0000000000027941 */ /* 0x000fea0003800000 */
.L_x_1474:
[----:B------:R-:W-:Y:S04]  /*d1e0*/  BSSY B2, `(.L_x_1476) ;  /* 0x000002c000027945 */ /* 0x000fe80003800000 */
[----:B------:R-:W-:Y:S05]  /*d1f0*/  @P5 BRA `(.L_x_1477) ;  /* 0x0000000000a85947 */ /* 0x000fea0003800000 */
[----:B0123--:R-:W0:Y:S01]  /*d200*/  LDS.128 R4, [R60+0x14400] ;  /* 0x014400003c047984 */ /* 0x00fe220000000c00 */
[----:B------:R-:W-:Y:S01]  /*d210*/  SHF.R.U32.HI R53, RZ, 0x10, R51 ;  /* 0x00000010ff357819 */ /* 0x000fe20000011633 */
[----:B------:R-:W-:Y:S01]  /*d220*/  HADD2.F32 R52, -RZ, R78.H0_H0 ;  /* 0x2000004eff347230 */ /* 0x000fe20000004100 */
[----:B------:R-:W-:Y:S01]  /*d230*/  SHF.R.U32.HI R55, RZ, 0x10, R49 ;  /* 0x00000010ff377819 */ /* 0x000fe20000011631 */
        /* <DEDUP_REMOVED lines=38> */
.L_x_1477:
[----:B------:R-:W-:Y:S05]  /*d4a0*/  BSYNC B2 ;  /* 0x0000000000027941 */ /* 0x000fea0003800000 */
.L_x_1476:
[----:B------:R-:W-:Y:S05]  /*d4b0*/  @P6 BRA `(.L_x_1467) ;  /* 0x0000000000a86947 */ /* 0x000fea0003800000 */
[----:B01234-:R-:W0:Y:S01]  /*d4c0*/  LDS.128 R4, [R10+0x8000] ;  /* 0x008000000a047984 */ /* 0x01fe220000000c00 */
        /* <DEDUP_REMOVED lines=41> */
.L_x_1467:
[----:B------:R-:W-:Y:S05]  /*d760*/  BSYNC B1 ;  /* 0x0000000000017941 */ /* 0x000fea0003800000 */
.L_x_1466:
[----:B------:R-:W-:Y:S05]  /*d770*/  @P1 BRA `(.L_x_1478) ;  /* 0x00000044003c1947 */ /* 0x000fea0003800000 */
[----:B01234-:R-:W0:Y:S01]  /*d780*/  LDC R5, c[0x0][0x3d4] ;  /* 0x0000f500ff057b82 */ /* 0x01fe220000000800 */
[C---:B------:R-:W-:Y:S01]  /*d790*/  IADD3 R4, R16.reuse, 0x10, RZ ;  /* 0x0000001010047810 */ /* 0x040fe20007ffe0ff */
[C---:B------:R-:W-:Y:S01]  /*d7a0*/  VIADD R6, R16.reuse, 0x20 ;  /* 0x0000002010067836 */ /* 0x040fe20000000000 */
[----:B------:R-:W-:Y:S01]  /*d7b0*/  BSSY B1, `(.L_x_1479) ;  /* 0x0000035000017945 */ /* 0x000fe20003800000 */
[C---:B------:R-:W-:Y:S01]  /*d7c0*/  VIADD R44, R16.reuse, 0x30 ;  /* 0x00000030102c7836 */ /* 0x040fe20000000000 */
        /* <DEDUP_REMOVED lines=10> */
[----:B------:R-:W-:Y:S01]  /*d870*/  SHF.R.U32.HI R45, RZ, 0x10, R43 ;  /* 0x00000010ff2d7819 */ /* 0x000fe2000001162b */
[----:B------:R-:W-:Y:S01]  /*d880*/  HADD2.F32 R44, -RZ, R73.H0_H0 ;  /* 0x20000049ff2c7230 */ /* 0x000fe20000004100 */
[----:B------:R-:W-:Y:S01]  /*d890*/  SHF.R.U32.HI R47, RZ, 0x10, R41 ;  /* 0x00000010ff2f7819 */ /* 0x000fe20000011629 */
[--C-:B------:R-:W-:Y:S01]  /*d8a0*/  HADD2.F32 R46, -RZ, R74.reuse.H0_H0 ;  /* 0x2000004aff2e7230 */ /* 0x100fe20000004100 */
        /* <DEDUP_REMOVED lines=24> */
[C---:B------:R-:W-:Y:S01]  /*da30*/  FMUL.FTZ R45, R41.reuse, R74 ;  /* 0x0000004a292d7220 */ /* 0x040fe20000410000 */
[-C--:B------:R-:W-:Y:S01]  /*da40*/  FMUL.FTZ R47, R41, R73.reuse ;  /* 0x00000049292f7220 */ /* 0x080fe20000410000 */
        /* <DEDUP_REMOVED lines=11> */
.L_x_1480:
[----:B------:R-:W-:Y:S05]  /*db00*/  BSYNC B1 ;  /* 0x0000000000017941 */ /* 0x000fea0003800000 */
.L_x_1479:
[----:B------:R-:W-:Y:S04]  /*db10*/  BSSY B1, `(.L_x_1481) ;  /* 0x000002c000017945 */ /* 0x000fe80003800000 */
[----:B------:R-:W-:Y:S05]  /*db20*/  @P1 BRA `(.L_x_1482) ;  /* 0x0000000000a81947 */ /* 0x000fea0003800000 */
[----:B0-----:R-:W0:Y:S01]  /*db30*/  LDS.128 R4, [R10+0x2000] ;  /* 0x002000000a047984 */ /* 0x001e220000000c00 */
        /* <DEDUP_REMOVED lines=41> */
.L_x_1482:
[----:B------:R-:W-:Y:S05]  /*ddd0*/  BSYNC B1 ;  /* 0x0000000000017941 */ /* 0x000fea0003800000 */
.L_x_1481:
[----:B------:R-:W-:Y:S04]  /*dde0*/  BSSY B1, `(.L_x_1483) ;  /* 0x000002c000017945 */ /* 0x000fe80003800000 */
[----:B------:R-:W-:Y:S05]  /*ddf0*/  @P2 BRA `(.L_x_1484) ;  /* 0x0000000000a82947 */ /* 0x000fea0003800000 */
[----:B01----:R-:W0:Y:S01]  /*de00*/  LDS.128 R4, [R60+0x12400] ;  /* 0x012400003c047984 */ /* 0x003e220000000c00 */
        /* <DEDUP_REMOVED lines=31> */
[-C--:B------:R-:W-:Y:S01]  /*e000*/  FMUL.FTZ R33, R5, R4.reuse ;  /* 0x0000000405217220 */ /* 0x080fe20000410000 */
        /* <DEDUP_REMOVED lines=9> */
.L_x_1484:
[----:B------:R-:W-:Y:S05]  /*e0a0*/  BSYNC B1 ;  /* 0x0000000000017941 */ /* 0x000fea0003800000 */
.L_x_1483:
[----:B------:R-:W-:Y:S04]  /*e0b0*/  BSSY B1, `(.L_x_1485) ;  /* 0x000002c000017945 */ /* 0x000fe80003800000 */
[----:B------:R-:W-:Y:S05]  /*e0c0*/  @P3 BRA `(.L_x_1486) ;  /* 0x0000000000a83947 */ /* 0x000fea0003800000 */
[----:B012---:R-:W0:Y:S01]  /*e0d0*/  LDS.128 R4, [R10+0x6000] ;  /* 0x006000000a047984 */ /* 0x007e220000000c00 */
[----:B------:R-:W-:Y:S01]  /*e0e0*/  SHF.R.U32.HI R32, RZ, 0x10, R31 ;  /* 0x00000010ff207819 */ /* 0x000fe2000001161f */
[----:B------:R-:W-:Y:S01]  /*e0f0*/  HADD2.F32 R33, -RZ, R13.H0_H0 ;  /* 0x2000000dff217230 */ /* 0x000fe20000004100 */
[----:B------:R-:W-:Y:S02]  /*e100*/  SHF.R.U32.HI R34, RZ, 0x10, R29 ;  /* 0x00000010ff227819 */ /* 0x000fe4000001161d */
[----:B------:R-:W-:Y:S01]  /*e110*/  SHF.R.U64 R38, R30, 0x10, R31 ;  /* 0x000000101e267819 */ /* 0x000fe2000000121f */
[----:B------:R-:W-:Y:S01]  /*e120*/  HADD2.F32 R32, -RZ, R32.H0_H0 ;  /* 0x20000020ff207230 */ /* 0x000fe20000004100 */
[----:B------:R-:W-:Y:S01]  /*e130*/  SHF.R.U64 R37, R28, 0x10, R29 ;  /* 0x000000101c257819 */ /* 0x000fe2000000121d */
[----:B------:R-:W-:Y:S02]  /*e140*/  HADD2.F32 R34, -RZ, R34.H0_H0 ;  /* 0x20000022ff227230 */ /* 0x000fe40000004100 */
[----:B------:R-:W-:-:S02]  /*e150*/  HADD2.F32 R31, -RZ, R14.H0_H0 ;  /* 0x2000000eff1f7230 */ /* 0x000fc40000004100 */
        /* <DEDUP_REMOVED lines=8> */
[C---:B------:R-:W-:Y:S01]  /*e1e0*/  FFMA.FTZ R36, R29.reuse, R32, -R36 ;  /* 0x000000201d247223 */ /* 0x040fe20000010824 */
[----:B------:R-:W-:Y:S02]  /*e1f0*/  HADD2.F32 R28, -RZ, R6.H1_H1 ;  /* 0x30000006ff1c7230 */ /* 0x000fe40000004100 */
[----:B------:R-:W-:Y:S01]  /*e200*/  FFMA.FTZ R35, R29, R34, R35 ;  /* 0x000000221d237223 */ /* 0x000fe20000010023 */
[----:B------:R-:W-:Y:S02]  /*e210*/  HADD2.F32 R6, -RZ, R5.H0_H0 ;  /* 0x20000005ff067230 */ /* 0x000fe40000004100 */
[C---:B------:R-:W-:Y:S01]  /*e220*/  FMUL.FTZ R30, R4.reuse, R33 ;  /* 0x00000021041e7220 */ /* 0x040fe20000410000 */
[----:B------:R-:W-:Y:S01]  /*e230*/  FMUL.FTZ R32, R4, R31 ;  /* 0x0000001f04207220 */ /* 0x000fe20000410000 */
[----:B------:R-:W-:Y:S02]  /*e240*/  HADD2.F32 R29, -RZ, R13.H1_H1 ;  /* 0x3000000dff1d7230 */ /* 0x000fe40000004100 */
[----:B------:R-:W-:Y:S01]  /*e250*/  FMUL.FTZ R34, R28, R14 ;  /* 0x0000000e1c227220 */ /* 0x000fe20000410000 */
[----:B------:R-:W-:-:S02]  /*e260*/  HADD2.F32 R5, -RZ, R5.H1_H1 ;  /* 0x30000005ff057230 */ /* 0x000fc40000004100 */
[C---:B------:R-:W-:Y:S01]  /*e270*/  FFMA.FTZ R33, R7.reuse, R33, R32 ;  /* 0x0000002107217223 */ /* 0x040fe20000010020 */
[----:B------:R-:W-:Y:S02]  /*e280*/  HADD2.F32 R13, -RZ, R37.H0_H0 ;  /* 0x20000025ff0d7230 */ /* 0x000fe40000004100 */
[----:B------:R-:W-:Y:S01]  /*e290*/  FFMA.FTZ R30, R7, R31, -R30 ;  /* 0x0000001f071e7223 */ /* 0x000fe2000001081e */
[----:B------:R-:W-:Y:S02]  /*e2a0*/  HADD2.F32 R4, -RZ, R38.H0_H0 ;  /* 0x20000026ff047230 */ /* 0x000fe40000004100 */
[----:B------:R-:W-:Y:S01]  /*e2b0*/  FMUL.FTZ R32, R28, R29 ;  /* 0x0000001d1c207220 */ /* 0x000fe20000410000 */
[C---:B------:R-:W-:Y:S02]  /*e2c0*/  FMUL.FTZ R7, R5.reuse, R13 ;  /* 0x0000000d05077220 */ /* 0x040fe40000410000 */
        /* <DEDUP_REMOVED lines=10> */
.L_x_1486:
[----:B------:R-:W-:Y:S05]  /*e370*/  BSYNC B1 ;  /* 0x0000000000017941 */ /* 0x000fea0003800000 */
.L_x_1485:
[----:B------:R-:W-:Y:S04]  /*e380*/  BSSY B1, `(.L_x_1487) ;  /* 0x000002c000017945 */ /* 0x000fe80003800000 */
[----:B------:R-:W-:Y:S05]  /*e390*/  @P4 BRA `(.L_x_1488) ;  /* 0x0000000000a84947 */ /* 0x000fea0003800000 */
[----:B0123--:R-:W0:Y:S01]  /*e3a0*/  LDS.128 R4, [R60+0x16400] ;  /* 0x016400003c047984 */ /* 0x00fe220000000c00 */
[--C-:B------:R-:W-:Y:S02]  /*e3b0*/  SHF.R.U64 R32, R26, 0x10, R27.reuse ;  /* 0x000000101a207819 */ /* 0x100fe4000000121b */
[----:B------:R-:W-:Y:S01]  /*e3c0*/  SHF.R.U32.HI R26, RZ, 0x10, R27 ;  /* 0x00000010ff1a7819 */ /* 0x000fe2000001161b */
[----:B------:R-:W-:Y:S01]  /*e3d0*/  HADD2.F32 R27, -RZ, R11.H0_H0 ;  /* 0x2000000bff1b7230 */ /* 0x000fe20000004100 */
[--C-:B------:R-:W-:Y:S02]  /*e3e0*/  SHF.R.U32.HI R28, RZ, 0x10, R25.reuse ;  /* 0x00000010ff1c7819 */ /* 0x100fe40000011619 */
[----:B------:R-:W-:Y:S01]  /*e3f0*/  SHF.R.U64 R31, R24, 0x10, R25 ;  /* 0x00000010181f7819 */ /* 0x000fe20000001219 */
[----:B------:R-:W-:Y:S02]  /*e400*/  HADD2.F32 R26, -RZ, R26.H0_H0 ;  /* 0x2000001aff1a7230 */ /* 0x000fe40000004100 */
[----:B------:R-:W-:-:S02]  /*e410*/  HADD2.F32 R28, -RZ, R28.H0_H0 ;  /* 0x2000001cff1c7230 */ /* 0x000fc40000004100 */
[--C-:B------:R-:W-:Y:S02]  /*e420*/  HADD2.F32 R25, -RZ, R12.reuse.H0_H0 ;  /* 0x2000000cff197230 */ /* 0x100fe40000004100 */
[----:B------:R-:W-:Y:S02]  /*e430*/  HADD2.F32 R12, -RZ, R12.H1_H1 ;  /* 0x3000000cff0c7230 */ /* 0x000fe40000004100 */
[--C-:B0-----:R-:W-:Y:S02]  /*e440*/  HADD2.F32 R24, -RZ, R7.reuse.H1_H1 ;  /* 0x30000007ff187230 */ /* 0x101fe40000004100 */
[----:B------:R-:W-:Y:S02]  /*e450*/  HADD2.F32 R15, -RZ, R7.H0_H0 ;  /* 0x20000007ff0f7230 */ /* 0x000fe40000004100 */
[--C-:B------:R-:W-:Y:S02]  /*e460*/  HADD2.F32 R7, -RZ, R4.reuse.H0_H0 ;  /* 0x20000004ff077230 */ /* 0x100fe40000004100 */
[----:B------:R-:W-:Y:S01]  /*e470*/  FMUL.FTZ R30, R24, R28 ;  /* 0x0000001c181e7220 */ /* 0x000fe20000410000 */
[----:B------:R-:W-:-:S02]  /*e480*/  HADD2.F32 R4, -RZ, R4.H1_H1 ;  /* 0x30000004ff047230 */ /* 0x000fc40000004100 */
[-C--:B------:R-:W-:Y:S01]  /*e490*/  FMUL.FTZ R29, R24, R26.reuse ;  /* 0x0000001a181d7220 */ /* 0x080fe20000410000 */
[--C-:B------:R-:W-:Y:S02]  /*e4a0*/  HADD2.F32 R13, -RZ, R6.reuse.H0_H0 ;  /* 0x20000006ff0d7230 */ /* 0x100fe40000004100 */
[C---:B------:R-:W-:Y:S01]  /*e4b0*/  FFMA.FTZ R30, R15.reuse, R26, -R30 ;  /* 0x0000001a0f1e7223 */ /* 0x040fe2000001081e */
[----:B------:R-:W-:Y:S02]  /*e4c0*/  HADD2.F32 R14, -RZ, R6.H1_H1 ;  /* 0x30000006ff0e7230 */ /* 0x000fe40000004100 */
[----:B------:R-:W-:Y:S01]  /*e4d0*/  FFMA.FTZ R29, R15, R28, R29 ;  /* 0x0000001c0f1d7223 */ /* 0x000fe2000001001d */
[----:B------:R-:W-:Y:S02]  /*e4e0*/  HADD2.F32 R6, -RZ, R5.H0_H0 ;  /* 0x20000005ff067230 */ /* 0x000fe40000004100 */
[C---:B------:R-:W-:Y:S01]  /*e4f0*/  FMUL.FTZ R24, R4.reuse, R27 ;  /* 0x0000001b04187220 */ /* 0x040fe20000410000 */
[----:B------:R-:W-:Y:S01]  /*e500*/  FMUL.FTZ R26, R4, R25 ;  /* 0x00000019041a7220 */ /* 0x000fe20000410000 */
[----:B------:R-:W-:-:S02]  /*e510*/  HADD2.F32 R15, -RZ, R11.H1_H1 ;  /* 0x3000000bff0f7230 */ /* 0x000fc40000004100 */
[C---:B------:R-:W-:Y:S01]  /*e520*/  FMUL.FTZ R28, R14.reuse, R12 ;  /* 0x0000000c0e1c7220 */ /* 0x040fe20000410000 */
[----:B------:R-:W-:Y:S02]  /*e530*/  HADD2.F32 R5, -RZ, R5.H1_H1 ;  /* 0x30000005ff057230 */ /* 0x000fe40000004100 */
[C---:B------:R-:W-:Y:S01]  /*e540*/  FFMA.FTZ R27, R7.reuse, R27, R26 ;  /* 0x0000001b071b7223 */ /* 0x040fe2000001001a */
[----:B------:R-:W-:Y:S02]  /*e550*/  HADD2.F32 R11, -RZ, R31.H0_H0 ;  /* 0x2000001fff0b7230 */ /* 0x000fe40000004100 */
[----:B------:R-:W-:Y:S01]  /*e560*/  FFMA.FTZ R24, R7, R25, -R24 ;  /* 0x0000001907187223 */ /* 0x000fe20000010818 */
[----:B------:R-:W-:Y:S02]  /*e570*/  HADD2.F32 R4, -RZ, R32.H0_H0 ;  /* 0x20000020ff047230 */ /* 0x000fe40000004100 */
[----:B------:R-:W-:Y:S01]  /*e580*/  FMUL.FTZ R26, R14, R15 ;  /* 0x0000000f0e1a7220 */ /* 0x000fe20000410000 */
[----:B------:R-:W-:-:S02]  /*e590*/  FMUL.FTZ R7, R5, R11 ;  /* 0x0000000b05077220 */ /* 0x000fc40000410000 */
[----:B------:R-:W-:Y:S01]  /*e5a0*/  FMUL.FTZ R14, R5, R4 ;  /* 0x00000004050e7220 */ /* 0x000fe20000410000 */
[C---:B------:R-:W-:Y:S01]  /*e5b0*/  FFMA.FTZ R26, R13.reuse, R12, -R26 ;  /* 0x0000000c0d1a7223 */ /* 0x040fe2000001081a */
[----:B------:R-:W-:Y:S01]  /*e5c0*/  FFMA.FTZ R13, R13, R15, R28 ;  /* 0x0000000f0d0d7223 */ /* 0x000fe2000001001c */
[C---:B------:R-:W-:Y:S01]  /*e5d0*/  FFMA.FTZ R5, R6.reuse, R4, -R7 ;  /* 0x0000000406057223 */ /* 0x040fe20000010807 */
[----:B------:R-:W-:Y:S01]  /*e5e0*/  FFMA.FTZ R14, R6, R11, R14 ;  /* 0x0000000b060e7223 */ /* 0x000fe2000001000e */
[----:B------:R-:W-:Y:S02]  /*e5f0*/  F2FP.F16.F32.PACK_AB R7, R29, R30 ;  /* 0x0000001e1d07723e */ /* 0x000fe400000000ff */
[----:B------:R-:W-:Y:S02]  /*e600*/  F2FP.F16.F32.PACK_AB R6, R13, R26 ;  /* 0x0000001a0d06723e */ /* 0x000fe400000000ff */
[----:B------:R-:W-:Y:S02]  /*e610*/  F2FP.F16.F32.PACK_AB R4, R27, R24 ;  /* 0x000000181b04723e */ /* 0x000fe400000000ff */
[----:B------:R-:W-:-:S05]  /*e620*/  F2FP.F16.F32.PACK_AB R5, R14, R5 ;  /* 0x000000050e05723e */ /* 0x000fca00000000ff */
[----:B------:R4:W-:Y:S02]  /*e630*/  STS.128 [R60+0x16400], R4 ;  /* 0x016400043c007388 */ /* 0x0009e40000000c00 */
.L_x_1488:
[----:B------:R-:W-:Y:S05]  /*e640*/  BSYNC B1 ;  /* 0x0000000000017941 */ /* 0x000fea0003800000 */
.L_x_1487:
[----:B------:R-:W-:Y:S05]  /*e650*/  @P5 BRA `(.L_x_1478) ;  /* 0x0000003400845947 */ /* 0x000fea0003800000 */
[----:B01234-:R-:W0:Y:S01]  /*e660*/  LDS.128 R4, [R10+0xa000] ;  /* 0x00a000000a047984 */ /* 0x01fe220000000c00 */
[----:B------:R-:W-:Y:S01]  /*e670*/  SHF.R.U64 R26, R20, 0x10, R21 ;  /* 0x00000010141a7819 */ /* 0x000fe20000001215 */
[--C-:B------:R-:W-:Y:S01]  /*e680*/  HADD2.F32 R13, -RZ, R3.reuse.H0_H0 ;  /* 0x20000003ff0d7230 */ /* 0x100fe20000004100 */
[----:B------:R-:W-:Y:S01]  /*e690*/  SHF.R.U32.HI R20, RZ, 0x10, R9 ;  /* 0x00000010ff147819 */ /* 0x000fe20000011609 */
[----:B------:R-:W-:Y:S01]  /*e6a0*/  HADD2.F32 R15, -RZ, R0.H0_H0 ;  /* 0x20000000ff0f7230 */ /* 0x000fe20000004100 */
[----:B------:R-:W-:Y:S01]  /*e6b0*/  SHF.R.U32.HI R14, RZ, 0x10, R21 ;  /* 0x00000010ff0e7819 */ /* 0x000fe20000011615 */
[----:B------:R-:W-:Y:S01]  /*e6c0*/  HADD2.F32 R3, -RZ, R3.H1_H1 ;  /* 0x30000003ff037230 */ /* 0x000fe20000004100 */
        /* <DEDUP_REMOVED lines=12> */
[C---:B------:R-:W-:Y:S01]  /*e790*/  FMUL.FTZ R12, R4.reuse, R15 ;  /* 0x0000000f040c7220 */ /* 0x040fe20000410000 */
[--C-:B------:R-:W-:Y:S02]  /*e7a0*/  HADD2.F32 R6, -RZ, R5.reuse.H0_H0 ;  /* 0x20000005ff067230 */ /* 0x100fe40000004100 */
[----:B------:R-:W-:Y:S01]  /*e7b0*/  FFMA.FTZ R21, R11, R20, R21 ;  /* 0x000000140b157223 */ /* 0x000fe20000010015 */
[-C--:B------:R-:W-:Y:S01]  /*e7c0*/  FMUL.FTZ R14, R4, R13.reuse ;  /* 0x0000000d040e7220 */ /* 0x080fe20000410000 */
[----:B------:R-:W-:Y:S02]  /*e7d0*/  HADD2.F32 R5, -RZ, R5.H1_H1 ;  /* 0x30000005ff057230 */ /* 0x000fe40000004100 */
        /* <DEDUP_REMOVED lines=8> */
[C---:B------:R-:W-:Y:S01]  /*e860*/  FFMA.FTZ R14, R8.reuse, R11, R14 ;  /* 0x0000000b080e7223 */ /* 0x040fe2000001000e */
[-C--:B------:R-:W-:Y:S01]  /*e870*/  FMUL.FTZ R9, R5, R0.reuse ;  /* 0x0000000005097220 */ /* 0x080fe20000410000 */
[----:B------:R-:W-:Y:S01]  /*e880*/  FFMA.FTZ R13, R8, R3, -R13 ;  /* 0x00000003080d7223 */ /* 0x000fe2000001080d */
[C---:B------:R-:W-:Y:S01]  /*e890*/  FFMA.FTZ R5, R6.reuse, R0, -R7 ;  /* 0x0000000006057223 */ /* 0x040fe20000010807 */
[----:B------:R-:W-:Y:S01]  /*e8a0*/  F2FP.F16.F32.PACK_AB R7, R21, R24 ;  /* 0x000000181507723e */ /* 0x000fe200000000ff */
[----:B------:R-:W-:Y:S01]  /*e8b0*/  FFMA.FTZ R0, R6, R4, R9 ;  /* 0x0000000406007223 */ /* 0x000fe20000010009 */
[----:B------:R-:W-:-:S02]  /*e8c0*/  F2FP.F16.F32.PACK_AB R4, R15, R12 ;  /* 0x0000000c0f04723e */ /* 0x000fc400000000ff */
[----:B------:R-:W-:Y:S02]  /*e8d0*/  F2FP.F16.F32.PACK_AB R6, R14, R13 ;  /* 0x0000000d0e06723e */ /* 0x000fe400000000ff */
[----:B------:R-:W-:-:S05]  /*e8e0*/  F2FP.F16.F32.PACK_AB R5, R0, R5 ;  /* 0x000000050005723e */ /* 0x000fca00000000ff */
[----:B------:R0:W-:Y:S01]  /*e8f0*/  STS.128 [R10+0xa000], R4 ;  /* 0x00a000040a007388 */ /* 0x0001e20000000c00 */
[----:B------:R-:W-:Y:S05]  /*e900*/  BRA `(.L_x_1478) ;  /* 0x0000003000d87947 */ /* 0x000fea0003800000 */
.L_x_1451:
[----:B------:R-:W0:Y:S01]  /*e910*/  LDC R75, c[0x0][0x428] ;  /* 0x00010a00ff4b7b82 */ /* 0x000e220000000800 */
[-C--:B------:R-:W-:Y:S01]  /*e920*/  ISETP.GE.AND P0, PT, R162, R8.reuse, PT ;  /* 0x00000008a200720c */ /* 0x080fe20003f06270 */
[----:B------:R-:W-:Y:S01]  /*e930*/  BSSY B1, `(.L_x_1489) ;  /* 0x000003f000017945 */ /* 0x000fe20003800000 */
[----:B------:R-:W-:Y:S01]  /*e940*/  ISETP.GE.AND P1, PT, R185, R8, PT ;  /* 0x00000008b900720c */ /* 0x000fe20003f26270 */
[----:B------:R-:W-:Y:S01]  /*e950*/  IMAD.MOV.U32 R9, RZ, RZ, R61 ;  /* 0x000000ffff097224 */ /* 0x000fe200078e003d */
[----:B------:R-:W-:Y:S01]  /*e960*/  MOV R11, R79 ;  /* 0x0000004f000b7202 */ /* 0x000fe20000000f00 */
[----:B------:R-:W-:Y:S01]  /*e970*/  IMAD.MOV.U32 R8, RZ, RZ, R74 ;  /* 0x000000ffff087224 */ /* 0x000fe200078e004a */
[----:B------:R-:W-:Y:S01]  /*e980*/  CS2R R40, SRZ ;  /* 0x0000000000287805 */ /* 0x000fe2000001ff00 */
[----:B------:R-:W-:Y:S01]  /*e990*/  IMAD.MOV.U32 R10, RZ, RZ, R72 ;  /* 0x000000ffff0a7224 */ /* 0x000fe200078e0048 */
        /* <DEDUP_REMOVED lines=22> */
[----:B0-----:R-:W-:Y:S06]  /*eb00*/  @P0 BRA `(.L_x_1490) ;  /* 0x0000000000840947 */ /* 0x001fec0003800000 */
[----:B------:R-:W-:Y:S01]  /*eb10*/  IADD3 R4, P2, R86, R71, RZ ;  /* 0x0000004756047210 */ /* 0x000fe20007f5e0ff */
[----:B------:R-:W-:Y:S01]  /*eb20*/  ULDC.64 UR4, c[0x0][0x3c8] ;  /* 0x0000f20000047ab9 */ /* 0x000fe20000000a00 */
[----:B------:R-:W-:Y:S01]  /*eb30*/  IADD3 R0, P3, R89, R70, RZ ;  /* 0x0000004659007210 */ /* 0x000fe20007f7e0ff */
[----:B------:R-:W-:Y:S01]  /*eb40*/  ULDC.64 UR6, c[0x0][0x3e0] ;  /* 0x0000f80000067ab9 */ /* 0x000fe20000000a00 */
[----:B------:R-:W-:Y:S01]  /*eb50*/  CS2R R32, SRZ ;  /* 0x0000000000207805 */ /* 0x000fe2000001ff00 */
[----:B------:R-:W-:Y:S01]  /*eb60*/  IMAD.X R5, R84, 0x1, R85, P2 ;  /* 0x0000000154057824 */ /* 0x000fe200010e0655 */
[----:B------:R-:W-:Y:S01]  /*eb70*/  LEA R20, P2, R4, UR4, 0x1 ;  /* 0x0000000404147c11 */ /* 0x000fe2000f8408ff */
[----:B------:R-:W-:Y:S01]  /*eb80*/  IMAD.X R3, R87, 0x1, R82, P3 ;  /* 0x0000000157037824 */ /* 0x000fe200018e0652 */
[----:B------:R-:W-:Y:S01]  /*eb90*/  LEA R66, P3, R0, UR6, 0x1 ;  /* 0x0000000600427c11 */ /* 0x000fe2000f8608ff */
[----:B------:R-:W-:Y:S01]  /*eba0*/  ULDC UR4, c[0x0][0x3d4] ;  /* 0x0000f50000047ab9 */ /* 0x000fe20000000800 */
[----:B------:R-:W-:-:S02]  /*ebb0*/  LEA.HI.X R21, R4, UR5, R5, 0x1, P2 ;  /* 0x0000000504157c11 */ /* 0x000fc400090f0c05 */
[----:B------:R-:W-:Y:S02]  /*ebc0*/  CS2R R34, SRZ ;  /* 0x0000000000227805 */ /* 0x000fe4000001ff00 */
[----:B------:R-:W-:Y:S02]  /*ebd0*/  LEA.HI.X R67, R0, UR7, R3, 0x1, P3 ;  /* 0x0000000700437c11 */ /* 0x000fe400098f0c03 */
[----:B------:R-:W-:Y:S02]  /*ebe0*/  CS2R R36, SRZ ;  /* 0x0000000000247805 */ /* 0x000fe4000001ff00 */
[----:B------:R-:W-:Y:S02]  /*ebf0*/  ISETP.GE.AND P2, PT, R22, UR4, PT ;  /* 0x0000000416007c0c */ /* 0x000fe4000bf46270 */
[----:B------:R-:W-:Y:S02]  /*ec00*/  CS2R R38, SRZ ;  /* 0x0000000000267805 */ /* 0x000fe4000001ff00 */
[----:B------:R-:W-:-:S02]  /*ec10*/  ISETP.GE.AND P3, PT, R165, UR4, PT ;  /* 0x00000004a5007c0c */ /* 0x000fc4000bf66270 */
[----:B------:R-:W-:Y:S02]  /*ec20*/  CS2R R60, SRZ ;  /* 0x00000000003c7805 */ /* 0x000fe4000001ff00 */
[----:B------:R-:W-:Y:S02]  /*ec30*/  ISETP.GE.AND P4, PT, R166, UR4, PT ;  /* 0x00000004a6007c0c */ /* 0x000fe4000bf86270 */
[----:B------:R-:W-:Y:S02]  /*ec40*/  CS2R R62, SRZ ;  /* 0x00000000003e7805 */ /* 0x000fe4000001ff00 */
[----:B------:R-:W-:Y:S02]  /*ec50*/  CS2R R4, SRZ ;  /* 0x0000000000047805 */ /* 0x000fe4000001ff00 */
[----:B------:R-:W-:Y:S02]  /*ec60*/  CS2R R6, SRZ ;  /* 0x0000000000067805 */ /* 0x000fe4000001ff00 */
[----:B------:R-:W-:-:S02]  /*ec70*/  CS2R R24, SRZ ;  /* 0x0000000000187805 */ /* 0x000fc4000001ff00 */
[----:B------:R-:W-:Y:S02]  /*ec80*/  CS2R R26, SRZ ;  /* 0x00000000001a7805 */ /* 0x000fe4000001ff00 */
[----:B------:R-:W-:Y:S02]  /*ec90*/  CS2R R28, SRZ ;  /* 0x00000000001c7805 */ /* 0x000fe4000001ff00 */
[----:B------:R-:W-:Y:S01]  /*eca0*/  CS2R R30, SRZ ;  /* 0x00000000001e7805 */ /* 0x000fe2000001ff00 */
[----:B------:R-:W-:Y:S02]  /*ecb0*/  ULDC.64 UR8, c[0x0][0x208] ;  /* 0x0000820000087ab9 */ /* 0x000fe40000000a00 */
[----:B------:R0:W5:Y:S04]  /*ecc0*/  @!P2 LDG.E.128 R32, desc[UR8][R20.64] ;  /* 0x000000081420a981 */ /* 0x000168000c1e1d00 */
[----:B------:R0:W5:Y:S04]  /*ecd0*/  @!P3 LDG.E.128 R36, desc[UR8][R20.64+0x40] ;  /* 0x000040081424b981 */ /* 0x000168000c1e1d00 */
[----:B------:R0:W5:Y:S04]  /*ece0*/  @!P4 LDG.E.128 R60, desc[UR8][R20.64+0x80] ;  /* 0x00008008143cc981 */ /* 0x000168000c1e1d00 */
[----:B------:R0:W5:Y:S04]  /*ecf0*/  @!P2 LDG.E.128 R4, desc[UR8][R66.64] ;  /* 0x000000084204a981 */ /* 0x000168000c1e1d00 */
[----:B------:R0:W5:Y:S04]  /*ed00*/  @!P3 LDG.E.128 R24, desc[UR8][R66.64+0x40] ;  /* 0x000040084218b981 */ /* 0x000168000c1e1d00 */
[----:B------:R0:W5:Y:S02]  /*ed10*/  @!P4 LDG.E.128 R28, desc[UR8][R66.64+0x80] ;  /* 0x00008008421cc981 */ /* 0x000164000c1e1d00 */
.L_x_1490:
[----:B------:R-:W-:Y:S05]  /*ed20*/  BSYNC B1 ;  /* 0x0000000000017941 */ /* 0x000fea0003800000 */
.L_x_1489:
[----:B------:R-:W-:Y:S01]  /*ed30*/  BSSY B1, `(.L_x_1491) ;  /* 0x0000027000017945 */ /* 0x000fe20003800000 */
[----:B-----5:R-:W-:Y:S01]  /*ed40*/  IMAD.MOV.U32 R72, RZ, RZ, R4 ;  /* 0x000000ffff487224 */ /* 0x020fe200078e0004 */
[----:B------:R-:W-:Y:S01]  /*ed50*/  MOV R73, R5 ;  /* 0x0000000500497202 */ /* 0x000fe20000000f00 */
[----:B------:R-:W-:Y:S01]  /*ed60*/  IMAD.MOV.U32 R74, RZ, RZ, R6 ;  /* 0x000000ffff4a7224 */ /* 0x000fe200078e0006 */
[----:B0-----:R-:W-:Y:S01]  /*ed70*/  CS2R R66, SRZ ;  /* 0x0000000000427805 */ /* 0x001fe2000001ff00 */
[----:B------:R-:W-:Y:S06]  /*ed80*/  @P1 BRA `(.L_x_1492) ;  /* 0x0000000000841947 */ /* 0x000fec0003800000 */
[----:B------:R-:W-:Y:S01]  /*ed90*/  IADD3 R78, P2, P3, R71, R78, R86 ;  /* 0x0000004e474e7210 */ /* 0x000fe20007b5e056 */
[----:B------:R-:W-:Y:S01]  /*eda0*/  ULDC.64 UR4, c[0x0][0x3c8] ;  /* 0x0000f20000047ab9 */ /* 0x000fe20000000a00 */
[----:B------:R-:W-:Y:S01]  /*edb0*/  IADD3 R77, P4, P5, R70, R77, R89 ;  /* 0x0000004d464d7210 */ /* 0x000fe20007d9e059 */
[----:B------:R-:W-:Y:S01]  /*edc0*/  ULDC.64 UR6, c[0x0][0x3e0] ;  /* 0x0000f80000067ab9 */ /* 0x000fe20000000a00 */
[----:B------:R-:W-:Y:S02]  /*edd0*/  IADD3.X R3, R85, R76, R84, P2, P3 ;  /* 0x0000004c55037210 */ /* 0x000fe400017e6454 */
[----:B------:R-:W-:Y:S02]  /*ede0*/  CS2R R52, SRZ ;  /* 0x0000000000347805 */ /* 0x000fe4000001ff00 */
[----:B------:R-:W-:Y:S01]  /*edf0*/  LEA R20, P2, R78, UR4, 0x1 ;  /* 0x000000044e147c11 */ /* 0x000fe2000f8408ff */
[----:B------:R-:W-:Y:S01]  /*ee00*/  ULDC UR4, c[0x0][0x3d4] ;  /* 0x0000f50000047ab9 */ /* 0x000fe20000000800 */
[----:B------:R-:W-:-:S02]  /*ee10*/  IADD3.X R0, R82, R69, R87, P4, P5 ;  /* 0x0000004552007210 */ /* 0x000fc400027ea457 */
[----:B------:R-:W-:Y:S02]  /*ee20*/  CS2R R54, SRZ ;  /* 0x0000000000367805 */ /* 0x000fe4000001ff00 */
[C---:B------:R-:W-:Y:S02]  /*ee30*/  LEA R70, P3, R77.reuse, UR6, 0x1 ;  /* 0x000000064d467c11 */ /* 0x040fe4000f8608ff */
[----:B------:R-:W-:Y:S02]  /*ee40*/  CS2R R56, SRZ ;  /* 0x0000000000387805 */ /* 0x000fe4000001ff00 */
[----:B------:R-:W-:Y:S02]  /*ee50*/  LEA.HI.X R21, R78, UR5, R3, 0x1, P2 ;  /* 0x000000054e157c11 */ /* 0x000fe400090f0c03 */
[----:B------:R-:W-:Y:S02]  /*ee60*/  CS2R R58, SRZ ;  /* 0x00000000003a7805 */ /* 0x000fe4000001ff00 */
[----:B------:R-:W-:-:S02]  /*ee70*/  LEA.HI.X R71, R77, UR7, R0, 0x1, P3 ;  /* 0x000000074d477c11 */ /* 0x000fc400098f0c00 */
        /* <DEDUP_REMOVED lines=18> */
.L_x_1492:
[----:B------:R-:W-:Y:S05]  /*efa0*/  BSYNC B1 ;  /* 0x0000000000017941 */ /* 0x000fea0003800000 */
.L_x_1491:
[----:B------:R-:W-:Y:S01]  /*efb0*/  IMAD.MOV.U32 R0, RZ, RZ, R7 ;  /* 0x000000ffff007224 */ /* 0x000fe200078e0007 */
[----:B0-----:R-:W-:Y:S01]  /*efc0*/  MOV R20, R25 ;  /* 0x0000001900147202 */ /* 0x001fe20000000f00 */
[----:B------:R-:W-:Y:S01]  /*efd0*/  IMAD.MOV.U32 R3, RZ, RZ, R24 ;  /* 0x000000ffff037224 */ /* 0x000fe200078e0018 */
[----:B------:R-:W-:Y:S01]  /*efe0*/  ISETP.NE.AND P2, PT, R75, 0x1, PT ;  /* 0x000000014b00780c */ /* 0x000fe20003f45270 */
[----:B------:R-:W-:Y:S01]  /*eff0*/  ULDC.64 UR4, c[0x0][0x3c8] ;  /* 0x0000f20000047ab9 */ /* 0x000fe20000000a00 */
[----:B------:R-:W-:Y:S01]  /*f000*/  PRMT R88, R0, 0x7610, R88 ;  /* 0x0000761000587816 */ /* 0x000fe20000000058 */
[----:B------:R-:W-:Y:S01]  /*f010*/  IMAD.MOV.U32 R0, RZ, RZ, R26 ;  /* 0x000000ffff007224 */ /* 0x000fe200078e001a */
[----:B------:R-:W-:Y:S01]  /*f020*/  PRMT R81, R3, 0x5410, R20 ;  /* 0x0000541003517816 */ /* 0x000fe20000000014 */
[----:B------:R-:W-:Y:S01]  /*f030*/  IMAD.MOV.U32 R3, RZ, RZ, R27 ;  /* 0x000000ffff037224 */ /* 0x000fe200078e001b */
[----:B------:R-:W-:Y:S01]  /*f040*/  MOV R20, R29 ;  /* 0x0000001d00147202 */ /* 0x000fe20000000f00 */
[----:B------:R-:W-:Y:S01]  /*f050*/  ULDC.64 UR6, c[0x0][0x3e0] ;  /* 0x0000f80000067ab9 */ /* 0x000fe20000000a00 */
[----:B------:R-:W-:-:S02]  /*f060*/  PRMT R90, R90, 0x5410, R72 ;  /* 0x000054105a5a7816 */ /* 0x000fc40000000048 */
[----:B------:R-:W-:Y:S01]  /*f070*/  PRMT R82, R0, 0x5410, R3 ;  /* 0x0000541000527816 */ /* 0x000fe20000000003 */
[----:B------:R-:W-:Y:S01]  /*f080*/  IMAD.MOV.U32 R0, RZ, RZ, R28 ;  /* 0x000000ffff007224 */ /* 0x000fe200078e001c */
[----:B------:R-:W-:Y:S01]  /*f090*/  PRMT R91, R73, 0x7610, R91 ;  /* 0x00007610495b7816 */ /* 0x000fe2000000005b */
[----:B------:R-:W-:Y:S01]  /*f0a0*/  IMAD.MOV.U32 R3, RZ, RZ, R30 ;  /* 0x000000ffff037224 */ /* 0x000fe200078e001e */
[----:B------:R-:W0:Y:S01]  /*f0b0*/  @P2 LDC R21, c[0x0][0x430] ;  /* 0x00010c00ff152b82 */ /* 0x000e220000000800 */
[----:B------:R-:W-:Y:S02]  /*f0c0*/  MOV R69, R33 ;  /* 0x0000002100457202 */ /* 0x000fe40000000f00 */
        /* <DEDUP_REMOVED lines=14> */
[----:B------:R-:W-:-:S02]  /*f1b0*/  PRMT R89, R3, 0x7610, R89 ;  /* 0x0000761003597816 */ /* 0x000fc40000000059 */
[----:B------:R-:W-:Y:S02]  /*f1c0*/  LEA R3, R169, R162, 0x7 ;  /* 0x000000a2a9037211 */ /* 0x000fe400078e38ff */
[----:B------:R-:W-:Y:S01]  /*f1d0*/  PRMT R83, R69, 0x7610, R83 ;  /* 0x0000761045537816 */ /* 0x000fe20000000053 */
[----:B------:R-:W-:Y:S01]  /*f1e0*/  IMAD.MOV.U32 R69, RZ, RZ, R38 ;  /* 0x000000ffff457224 */ /* 0x000fe200078e0026 */
[----:B------:R-:W-:Y:S01]  /*f1f0*/  MOV R70, R39 ;  /* 0x0000002700467202 */ /* 0x000fe20000000f00 */
[----:B------:R-:W-:Y:S01]  /*f200*/  IMAD R3, R188, 0x40, R3 ;  /* 0x00000040bc037824 */ /* 0x000fe200078e0203 */
[----:B------:R-:W-:Y:S01]  /*f210*/  PRMT R83, R83, 0x5410, R20 ;  /* 0x0000541053537816 */ /* 0x000fe20000000014 */
[----:B------:R-:W-:Y:S01]  /*f220*/  IMAD.MOV.U32 R20, RZ, RZ, R60 ;  /* 0x000000ffff147224 */ /* 0x000fe200078e003c */
[----:B------:R-:W-:Y:S01]  /*f230*/  PRMT R84, R69, 0x5410, R70 ;  /* 0x0000541045547816 */ /* 0x000fe20000000046 */
[----:B------:R-:W-:Y:S01]  /*f240*/  IMAD.MOV.U32 R69, RZ, RZ, R62 ;  /* 0x000000ffff457224 */ /* 0x000fe200078e003e */
[----:B------:R-:W-:-:S02]  /*f250*/  MOV R70, R63 ;  /* 0x0000003f00467202 */ /* 0x000fc40000000f00 */
[----:B------:R-:W-:Y:S01]  /*f260*/  PRMT R77, R20, 0x7610, R77 ;  /* 0x00007610144d7816 */ /* 0x000fe2000000004d */
[----:B-1----:R-:W-:Y:S01]  /*f270*/  @P2 IMAD.HI.U32 R0, R3, R0, RZ ;  /* 0x0000000003002227 */ /* 0x002fe200078e00ff */
[----:B------:R-:W-:Y:S02]  /*f280*/  PRMT R78, R69, 0x5410, R70 ;  /* 0x00005410454e7816 */ /* 0x000fe40000000046 */
[----:B-----5:R-:W-:Y:S01]  /*f290*/  MOV R72, R43 ;  /* 0x0000002b00487202 */ /* 0x020fe20000000f00 */
[----:B------:R-:W-:Y:S01]  /*f2a0*/  IMAD.MOV.U32 R20, RZ, RZ, R61 ;  /* 0x000000ffff147224 */ /* 0x000fe200078e003d */
[----:B0-----:R-:W-:Y:S01]  /*f2b0*/  @P2 SHF.R.U32.HI R3, RZ, R21, R0 ;  /* 0x00000015ff032219 */ /* 0x001fe20000011600 */
[----:B------:R-:W-:Y:S02]  /*f2c0*/  IMAD.MOV.U32 R0, RZ, RZ, R40 ;  /* 0x000000ffff007224 */ /* 0x000fe400078e0028 */
[----:B------:R-:W-:Y:S01]  /*f2d0*/  IMAD.MOV.U32 R69, RZ, RZ, R42 ;  /* 0x000000ffff457224 */ /* 0x000fe200078e002a */
[----:B------:R-:W-:Y:S01]  /*f2e0*/  PRMT R77, R77, 0x5410, R20 ;  /* 0x000054104d4d7816 */ /* 0x000fe20000000014 */
[----:B------:R-:W-:Y:S01]  /*f2f0*/  IMAD.MOV.U32 R20, RZ, RZ, R41 ;  /* 0x000000ffff147224 */ /* 0x000fe200078e0029 */
[----:B------:R-:W-:Y:S01]  /*f300*/  SHF.R.S32.HI R21, RZ, 0x1f, R3 ;  /* 0x0000001fff157819 */ /* 0x000fe20000011403 */
[----:B------:R-:W-:Y:S01]  /*f310*/  IMAD.WIDE.U32 R10, R3, R12, R10 ;  /* 0x0000000c030a7225 */ /* 0x000fe200078e000a */
[----:B------:R-:W-:-:S02]  /*f320*/  PRMT R71, R69, 0x5410, R72 ;  /* 0x0000541045477816 */ /* 0x000fc40000000048 */
[----:B------:R-:W-:Y:S01]  /*f330*/  PRMT R70, R0, 0x5410, R20 ;  /* 0x0000541000467816 */ /* 0x000fe20000000014 */
[C---:B------:R-:W-:Y:S02]  /*f340*/  IMAD R0, R21.reuse, R14, RZ ;  /* 0x0000000e15007224 */ /* 0x040fe400078e02ff */
[----:B------:R-:W-:Y:S02]  /*f350*/  IMAD R72, R21, R12, RZ ;  /* 0x0000000c15487224 */ /* 0x000fe400078e02ff */
[----:B------:R-:W-:-:S04]  /*f360*/  IMAD.WIDE.U32 R20, R3, R14, R8 ;  /* 0x0000000e03147225 */ /* 0x000fc800078e0008 */
[C---:B------:R-:W-:Y:S01]  /*f370*/  IMAD R9, R3.reuse, R15, R0 ;  /* 0x0000000f03097224 */ /* 0x040fe200078e0200 */
[----:B------:R-:W-:Y:S01]  /*f380*/  LEA R8, P2, R20, UR4, 0x1 ;  /* 0x0000000414087c11 */ /* 0x000fe2000f8408ff */
[----:B------:R-:W-:Y:S01]  /*f390*/  IMAD R3, R3, R13, R72 ;  /* 0x0000000d03037224 */ /* 0x000fe200078e0248 */
[----:B------:R-:W-:Y:S01]  /*f3a0*/  LEA R0, P3, R10, UR6, 0x1 ;  /* 0x000000060a007c11 */ /* 0x000fe2000f8608ff */
[----:B------:R-:W-:Y:S01]  /*f3b0*/  IMAD.IADD R9, R21, 0x1, R9 ;  /* 0x0000000115097824 */ /* 0x000fe200078e0209 */
[----:B------:R-:W-:Y:S01]  /*f3c0*/  UMOV UR4, 0xffffffff ;  /* 0xffffffff00047882 */ /* 0x000fe20000000000 */
[----:B------:R-:W-:Y:S01]  /*f3d0*/  IMAD.MOV.U32 R12, RZ, RZ, R44 ;  /* 0x000000ffff0c7224 */ /* 0x000fe200078e002c */
[----:B------:R-:W-:Y:S01]  /*f3e0*/  IADD3 R3, R11, R3, RZ ;  /* 0x000000030b037210 */ /* 0x000fe20007ffe0ff */
[----:B------:R-:W-:Y:S01]  /*f3f0*/  IMAD.MOV.U32 R13, RZ, RZ, R45 ;  /* 0x000000ffff0d7224 */ /* 0x000fe200078e002d */
[----:B------:R-:W-:Y:S02]  /*f400*/  LEA.HI.X R9, R20, UR5, R9, 0x1, P2 ;  /* 0x0000000514097c11 */ /* 0x000fe400090f0c09 */
[----:B------:R-:W-:-:S02]  /*f410*/  LEA.HI.X R3, R10, UR7, R3, 0x1, P3 ;  /* 0x000000070a037c11 */ /* 0x000fc400098f0c03 */
[----:B------:R-:W-:Y:S02]  /*f420*/  PRMT R69, R12, 0x5410, R13 ;  /* 0x000054100c457816 */ /* 0x000fe4000000000d */
[----:B------:R-:W-:Y:S01]  /*f430*/  LEA.HI R10, R184, R184, RZ, 0x1 ;  /* 0x000000b8b80a7211 */ /* 0x000fe200078f08ff */
[----:B------:R-:W-:Y:S06]  /*f440*/  BRA.DIV UR4, `(.L_x_1493) ;  /* 0x0000019204047947 */ /* 0x000fec000b800000 */
.L_x_1769:
[----:B------:R-:W-:-:S03]  /*f450*/  UMOV UR4, 0xffffffff ;  /* 0xffffffff00047882 */ /* 0x000fc60000000000 */
[----:B------:R-:W-:Y:S05]  /*f460*/  BRA.DIV UR4, `(.L_x_1494) ;  /* 0x0000019204247947 */ /* 0x000fea000b800000 */
.L_x_1772:
[----:B------:R-:W-:-:S03]  /*f470*/  UMOV UR4, 0xffffffff ;  /* 0xffffffff00047882 */ /* 0x000fc60000000000 */
[----:B------:R-:W-:Y:S05]  /*f480*/  BRA.DIV UR4, `(.L_x_1495) ;  /* 0x0000019204447947 */ /* 0x000fea000b800000 */
.L_x_1775:
[----:B------:R-:W-:-:S03]  /*f490*/  UMOV UR4, 0xffffffff ;  /* 0xffffffff00047882 */ /* 0x000fc60000000000 */
[----:B------:R-:W-:Y:S05]  /*f4a0*/  BRA.DIV UR4, `(.L_x_1496) ;  /* 0x0000019204647947 */ /* 0x000fea000b800000 */
.L_x_1778:
[----:B------:R-:W-:-:S03]  /*f4b0*/  UMOV UR4, 0xffffffff ;  /* 0xffffffff00047882 */ /* 0x000fc60000000000 */
[----:B------:R-:W-:Y:S05]  /*f4c0*/  BRA.DIV UR4, `(.L_x_1497) ;  /* 0x0000019204847947 */ /* 0x000fea000b800000 */
.L_x_1781:
[----:B------:R-:W-:Y:S01]  /*f4d0*/  UMOV UR4, 0xffffffff ;  /* 0xffffffff00047882 */ /* 0x000fe20000000000 */
[----:B------:R-:W-:Y:S02]  /*f4e0*/  LOP3.LUT R9, R10, 0xfffffffe, RZ, 0xc0, !PT ;  /* 0xfffffffe0a097812 */ /* 0x000fe400078ec0ff */
[----:B------:R-:W-:Y:S05]  /*f4f0*/  BRA.DIV UR4, `(.L_x_1498) ;  /* 0x0000019204a07947 */ /* 0x000fea000b800000 */
.L_x_1784:
[----:B------:R-:W-:Y:S01]  /*f500*/  UMOV UR4, 0xffffffff ;  /* 0xffffffff00047882 */ /* 0x000fe20000000000 */
[----:B------:R-:W-:Y:S02]  /*f510*/  IMAD.IADD R9, R184, 0x1, -R9 ;  /* 0x00000001b8097824 */ /* 0x000fe400078e0a09 */
[----:B------:R-:W-:Y:S05]  /*f520*/  BRA.DIV UR4, `(.L_x_1499) ;  /* 0x0000019204bc7947 */ /* 0x000fea000b800000 */
.L_x_1787:
[----:B------:R-:W-:Y:S01]  /*f530*/  UMOV UR4, 0xffffffff ;  /* 0xffffffff00047882 */ /* 0x000fe20000000000 */
[----:B------:R-:W-:Y:S02]  /*f540*/  SHF.L.U32 R9, R9, 0x1f, RZ ;  /* 0x0000001f09097819 */ /* 0x000fe400000006ff */
[----:B------:R-:W-:Y:S05]  /*f550*/  BRA.DIV UR4, `(.L_x_1500) ;  /* 0x0000019204d87947 */ /* 0x000fea000b800000 */
.L_x_1790:
[----:B------:R-:W0:Y:S01]  /*f560*/  SYNCS.PHASECHK.TRANS64.TRYWAIT P2, [R18+URZ+0x2a800], R9 ;  /* 0x02a80009120075a7 */ /* 0x000e22000804017f */
[----:B------:R-:W-:Y:S01]  /*f570*/  IMAD.MOV.U32 R0, RZ, RZ, R46 ;  /* 0x000000ffff007224 */ /* 0x000fe200078e002e */
[----:B------:R-:W-:Y:S01]  /*f580*/  MOV R8, R48 ;  /* 0x0000003000087202 */ /* 0x000fe20000000f00 */
[----:B------:R-:W-:Y:S01]  /*f590*/  IMAD.MOV.U32 R3, RZ, RZ, R47 ;  /* 0x000000ffff037224 */ /* 0x000fe200078e002f */
[----:B------:R-:W-:Y:S01]  /*f5a0*/  BSSY B1, `(.L_x_1501) ;  /* 0x0000019000017945 */ /* 0x000fe20003800000 */
[----:B------:R-:W-:Y:S02]  /*f5b0*/  IMAD.MOV.U32 R10, RZ, RZ, R49 ;  /* 0x000000ffff0a7224 */ /* 0x000fe400078e0031 */
[----:B------:R-:W-:Y:S01]  /*f5c0*/  IMAD.MOV.U32 R11, RZ, RZ, R53 ;  /* 0x000000ffff0b7224 */ /* 0x000fe200078e0035 */
        /* <DEDUP_REMOVED lines=10> */
[----:B------:R-:W-:-:S04]  /*f670*/  MOV R11, R56 ;  /* 0x00000038000b7202 */ /* 0x000fc80000000f00 */
        /* <DEDUP_REMOVED lines=11> */
.L_x_1791:
[----:B------:R-:W-:Y:S05]  /*f730*/  BSYNC B1 ;  /* 0x0000000000017941 */ /* 0x000fea0003800000 */
.L_x_1501:
        /* <DEDUP_REMOVED lines=10> */
[--C-:B------:R-:W-:Y:S01]  /*f7e0*/  HADD2.F32 R93, -RZ, R91.reuse.H0_H0 ;  /* 0x2000005bff5d7230 */ /* 0x100fe20000004100 */
[----:B------:R-:W-:Y:S01]  /*f7f0*/  LOP3.LUT R8, R174, 0x38, R22, 0xf8, !PT ;  /* 0x00000038ae087812 */ /* 0x000fe200078ef816 */
[----:B------:R-:W-:Y:S01]  /*f800*/  HADD2.F32 R92, -RZ, R91.H1_H1 ;  /* 0x3000005bff5c7230 */ /* 0x000fe20000004100 */
[----:B------:R-:W-:Y:S01]  /*f810*/  SHF.R.S32.HI R13, RZ, 0x1f, R10 ;  /* 0x0000001fff0d7819 */ /* 0x000fe2000001140a */
[--C-:B------:R-:W-:Y:S01]  /*f820*/  HADD2.F32 R91, -RZ, R90.reuse.H1_H1 ;  /* 0x3000005aff5b7230 */ /* 0x100fe20000004100 */
[----:B------:R-:W-:Y:S01]  /*f830*/  SHF.L.U32 R11, R10, 0x3, RZ ;  /* 0x000000030a0b7819 */ /* 0x000fe200000006ff */
[----:B------:R-:W-:Y:S01]  /*f840*/  HADD2.F32 R90, -RZ, R90.H0_H0 ;  /* 0x2000005aff5a7230 */ /* 0x000fe20000004100 */
[----:B------:R-:W-:Y:S02]  /*f850*/  LEA.HI R13, R13, R10, RZ, 0x3 ;  /* 0x0000000a0d0d7211 */ /* 0x000fe400078f18ff */
[----:B0-----:R-:W-:-:S02]  /*f860*/  LOP3.LUT R9, R8, R175, RZ, 0x3c, !PT ;  /* 0x000000af08097212 */ /* 0x001fc400078e3cff */
[----:B------:R-:W-:Y:S01]  /*f870*/  LOP3.LUT R8, R174, 0x38, R11, 0xf8, !PT ;  /* 0x00000038ae087812 */ /* 0x000fe200078ef80b */
[----:B------:R-:W-:Y:S01]  /*f880*/  IMAD.SHL.U32 R13, R13, 0x400, RZ ;  /* 0x000004000d0d7824 */ /* 0x000fe200078e00ff */
[----:B------:R-:W-:Y:S01]  /*f890*/  SHF.R.U64 R104, R32, 0x10, R33 ;  /* 0x0000001020687819 */ /* 0x000fe20000001221 */
[----:B------:R-:W-:Y:S01]  /*f8a0*/  IMAD.IADD R9, R176, 0x1, R9 ;  /* 0x00000001b0097824 */ /* 0x000fe200078e0209 */
[----:B------:R-:W-:Y:S02]  /*f8b0*/  LOP3.LUT R12, R8, R175, RZ, 0x3c, !PT ;  /* 0x000000af080c7212 */ /* 0x000fe400078e3cff */
[----:B------:R-:W-:Y:S01]  /*f8c0*/  LOP3.LUT R13, R13, 0x7fffe000, RZ, 0xc0, !PT ;  /* 0x7fffe0000d0d7812 */ /* 0x000fe200078ec0ff */
[----:B------:R-:W-:Y:S01]  /*f8d0*/  IMAD R86, R9, 0x2, R18 ;  /* 0x0000000209567824 */ /* 0x000fe200078e0212 */
[----:B------:R-:W-:Y:S02]  /*f8e0*/  SHF.R.U32.HI R94, RZ, 0x10, R5 ;  /* 0x00000010ff5e7819 */ /* 0x000fe40000011605 */
[----:B------:R-:W-:-:S02]  /*f8f0*/  IADD3 R13, R12, R13, R176 ;  /* 0x0000000d0c0d7210 */ /* 0x000fc40007ffe0b0 */
[----:B------:R-:W0:Y:S01]  /*f900*/  LDS.128 R8, [R86+0xc400] ;  /* 0x00c4000056087984 */ /* 0x000e220000000c00 */
[----:B------:R-:W-:Y:S01]  /*f910*/  SHF.R.U64 R101, R4, 0x10, R5 ;  /* 0x0000001004657819 */ /* 0x000fe20000001205 */
[----:B------:R-:W-:Y:S01]  /*f920*/  HADD2.F32 R94, -RZ, R94.H0_H0 ;  /* 0x2000005eff5e7230 */ /* 0x000fe20000004100 */
[----:B------:R-:W-:Y:S02]  /*f930*/  LEA R87, R13, R18, 0x1 ;  /* 0x000000120d577211 */ /* 0x000fe400078e08ff */
[----:B------:R-:W-:Y:S02]  /*f940*/  SHF.R.U32.HI R95, RZ, 0x10, R33 ;  /* 0x00000010ff5f7819 */ /* 0x000fe40000011621 */
[----:B------:R-:W-:Y:S01]  /*f950*/  SHF.R.U64 R103, R34, 0x10, R35 ;  /* 0x0000001022677819 */ /* 0x000fe20000001223 */
[----:B------:R-:W1:Y:S01]  /*f960*/  LDS.128 R12, [R87+0xc400] ;  /* 0x00c40000570c7984 */ /* 0x000e620000000c00 */
[----:B------:R-:W-:Y:S02]  /*f970*/  SHF.R.U64 R99, R6, 0x10, R7 ;  /* 0x0000001006637819 */ /* 0x000fe40000001207 */
[----:B------:R-:W-:-:S02]  /*f980*/  SHF.R.U32.HI R102, RZ, 0x10, R35 ;  /* 0x00000010ff667819 */ /* 0x000fc40000011623 */
[----:B------:R-:W-:Y:S01]  /*f990*/  SHF.R.U32.HI R97, RZ, 0x10, R7 ;  /* 0x00000010ff617819 */ /* 0x000fe20000011607 */
[--C-:B0-----:R-:W-:Y:S02]  /*f9a0*/  HADD2.F32 R5, -RZ, R9.reuse.H0_H0 ;  /* 0x20000009ff057230 */ /* 0x101fe40000004100 */
[----:B------:R-:W-:Y:S02]  /*f9b0*/  HADD2.F32 R9, -RZ, R9.H1_H1 ;  /* 0x30000009ff097230 */ /* 0x000fe40000004100 */
[----:B------:R-:W-:Y:S02]  /*f9c0*/  HADD2.F32 R4, -RZ, R8.H0_H0 ;  /* 0x20000008ff047230 */ /* 0x000fe40000004100 */
[----:B------:R-:W-:Y:S02]  /*f9d0*/  HADD2.F32 R6, -RZ, R10.H0_H0 ;  /* 0x2000000aff067230 */ /* 0x000fe40000004100 */
[--C-:B-1----:R-:W-:Y:S02]  /*f9e0*/  HADD2.F32 R32, -RZ, R13.reuse.H0_H0 ;  /* 0x2000000dff207230 */ /* 0x102fe40000004100 */
[----:B------:R-:W-:-:S02]  /*f9f0*/  HADD2.F32 R33, -RZ, R13.H1_H1 ;  /* 0x3000000dff217230 */ /* 0x000fc40000004100 */
[----:B------:R-:W-:Y:S02]  /*fa00*/  HADD2.F32 R13, -RZ, R12.H0_H0 ;  /* 0x2000000cff0d7230 */ /* 0x000fe40000004100 */
[CC--:B------:R-:W-:Y:S01]  /*fa10*/  FMUL.FTZ R96, R32.reuse, R93.reuse ;  /* 0x0000005d20607220 */ /* 0x0c0fe20000410000 */
[-C--:B------:R-:W-:Y:S01]  /*fa20*/  FMUL.FTZ R98, R32, R92.reuse ;  /* 0x0000005c20627220 */ /* 0x080fe20000410000 */
[----:B------:R-:W-:Y:S02]  /*fa30*/  HADD2.F32 R32, -RZ, R95.H0_H0 ;  /* 0x2000005fff207230 */ /* 0x000fe40000004100 */
[----:B------:R-:W-:Y:S01]  /*fa40*/  FFMA.FTZ R96, R5, R92, -R96 ;  /* 0x0000005c05607223 */ /* 0x000fe20000010860 */
[----:B------:R-:W-:Y:S01]  /*fa50*/  FMUL.FTZ R92, R33, R94 ;  /* 0x0000005e215c7220 */ /* 0x000fe20000410000 */
[----:B------:R-:W-:Y:S01]  /*fa60*/  FFMA.FTZ R98, R5, R93, R98 ;  /* 0x0000005d05627223 */ /* 0x000fe20000010062 */
[-C--:B------:R-:W-:Y:S01]  /*fa70*/  FMUL.FTZ R100, R33, R32.reuse ;  /* 0x0000002021647220 */ /* 0x080fe20000410000 */
[----:B------:R-:W-:Y:S01]  /*fa80*/  FMUL.FTZ R33, R13, R91 ;  /* 0x0000005b0d217220 */ /* 0x000fe20000410000 */
[----:B------:R-:W-:Y:S01]  /*fa90*/  FFMA.FTZ R93, R9, R32, -R92 ;  /* 0x00000020095d7223 */ /* 0x000fe2000001085c */
[----:B------:R-:W-:Y:S01]  /*faa0*/  FMUL.FTZ R32, R13, R90 ;  /* 0x0000005a0d207220 */ /* 0x000fe20000410000 */
[----:B------:R-:W-:-:S02]  /*fab0*/  HADD2.F32 R34, -RZ, R14.H0_H0 ;  /* 0x2000000eff227230 */ /* 0x000fc40000004100 */
[C---:B------:R-:W-:Y:S01]  /*fac0*/  FFMA.FTZ R33, R4.reuse, R90, -R33 ;  /* 0x0000005a04217223 */ /* 0x040fe20000010821 */
[--C-:B------:R-:W-:Y:S02]  /*fad0*/  HADD2.F32 R5, -RZ, R89.reuse.H1_H1 ;  /* 0x30000059ff057230 */ /* 0x100fe40000004100 */
[----:B------:R-:W-:Y:S01]  /*fae0*/  FFMA.FTZ R91, R4, R91, R32 ;  /* 0x0000005b045b7223 */ /* 0x000fe20000010020 */
[----:B------:R-:W-:Y:S02]  /*faf0*/  HADD2.F32 R89, -RZ, R89.H0_H0 ;  /* 0x20000059ff597230 */ /* 0x000fe40000004100 */
[----:B------:R-:W-:Y:S01]  /*fb00*/  FFMA.FTZ R95, R9, R94, R100 ;  /* 0x0000005e095f7223 */ /* 0x000fe20000010064 */
[----:B------:R-:W-:Y:S02]  /*fb10*/  HADD2.F32 R4, -RZ, R88.H1_H1 ;  /* 0x30000058ff047230 */ /* 0x000fe40000004100 */
[----:B------:R-:W-:Y:S01]  /*fb20*/  FMUL.FTZ R9, R34, R5 ;  /* 0x0000000522097220 */ /* 0x000fe20000410000 */
[----:B------:R-:W-:-:S02]  /*fb30*/  HADD2.F32 R35, -RZ, R15.H0_H0 ;  /* 0x2000000fff237230 */ /* 0x000fc40000004100 */
[-C--:B------:R-:W-:Y:S01]  /*fb40*/  FMUL.FTZ R13, R34, R89.reuse ;  /* 0x00000059220d7220 */ /* 0x080fe20000410000 */
[----:B------:R-:W-:Y:S02]  /*fb50*/  HADD2.F32 R88, -RZ, R88.H0_H0 ;  /* 0x20000058ff587230 */ /* 0x000fe40000004100 */
[----:B------:R-:W-:Y:S01]  /*fb60*/  FFMA.FTZ R89, R6, R89, -R9 ;  /* 0x0000005906597223 */ /* 0x000fe20000010809 */
[----:B------:R-:W-:Y:S02]  /*fb70*/  HADD2.F32 R7, -RZ, R11.H0_H0 ;  /* 0x2000000bff077230 */ /* 0x000fe40000004100 */
[C---:B------:R-:W-:Y:S01]  /*fb80*/  FMUL.FTZ R9, R35.reuse, R4 ;  /* 0x0000000423097220 */ /* 0x040fe20000410000 */
[----:B------:R-:W-:Y:S02]  /*fb90*/  HADD2.F32 R15, -RZ, R15.H1_H1 ;  /* 0x3000000fff0f7230 */ /* 0x000fe40000004100 */
[----:B------:R-:W-:Y:S01]  /*fba0*/  FMUL.FTZ R90, R35, R88 ;  /* 0x00000058235a7220 */ /* 0x000fe20000410000 */
[----:B------:R-:W-:-:S02]  /*fbb0*/  HADD2.F32 R34, -RZ, R97.H0_H0 ;  /* 0x20000061ff227230 */ /* 0x000fc40000004100 */
[----:B------:R-:W-:Y:S01]  /*fbc0*/  FFMA.FTZ R35, R6, R5, R13 ;  /* 0x0000000506237223 */ /* 0x000fe2000001000d */
[----:B------:R-:W-:Y:S02]  /*fbd0*/  HADD2.F32 R32, -RZ, R102.H0_H0 ;  /* 0x20000066ff207230 */ /* 0x000fe40000004100 */
[C---:B------:R-:W-:Y:S01]  /*fbe0*/  FFMA.FTZ R90, R7.reuse, R4, -R90 ;  /* 0x00000004075a7223 */ /* 0x040fe2000001085a */
[----:B------:R-:W-:Y:S02]  /*fbf0*/  HADD2.F32 R11, -RZ, R11.H1_H1 ;  /* 0x3000000bff0b7230 */ /* 0x000fe40000004100 */
[----:B------:R-:W-:Y:S01]  /*fc00*/  FFMA.FTZ R88, R7, R88, R9 ;  /* 0x0000005807587223 */ /* 0x000fe20000010009 */
[----:B------:R-:W-:Y:S02]  /*fc10*/  HADD2.F32 R12, -RZ, R12.H1_H1 ;  /* 0x3000000cff0c7230 */ /* 0x000fe40000004100 */
[----:B------:R-:W-:Y:S01]  /*fc20*/  FMUL.FTZ R6, R15, R34 ;  /* 0x000000220f067220 */ /* 0x000fe20000410000 */
[----:B------:R-:W-:-:S02]  /*fc30*/  HADD2.F32 R14, -RZ, R14.H1_H1 ;  /* 0x3000000eff0e7230 */ /* 0x000fc40000004100 */
[-C--:B------:R-:W-:Y:S01]  /*fc40*/  FMUL.FTZ R4, R15, R32.reuse ;  /* 0x000000200f047220 */ /* 0x080fe20000410000 */
[----:B------:R-:W-:Y:S02]  /*fc50*/  HADD2.F32 R9, -RZ, R101.H0_H0 ;  /* 0x20000065ff097230 */ /* 0x000fe40000004100 */
[C---:B------:R-:W-:Y:S01]  /*fc60*/  FFMA.FTZ R97, R11.reuse, R32, -R6 ;  /* 0x000000200b617223 */ /* 0x040fe20000010806 */
[----:B------:R-:W-:Y:S02]  /*fc70*/  HADD2.F32 R13, -RZ, R99.H0_H0 ;  /* 0x20000063ff0d7230 */ /* 0x000fe40000004100 */
[----:B------:R-:W-:Y:S01]  /*fc80*/  FFMA.FTZ R99, R11, R34, R4 ;  /* 0x000000220b637223 */ /* 0x000fe20000010004 */
[----:B------:R-:W-:Y:S02]  /*fc90*/  HADD2.F32 R5, -RZ, R104.H0_H0 ;  /* 0x20000068ff057230 */ /* 0x000fe40000004100 */
[----:B------:R-:W-:Y:S01]  /*fca0*/  FMUL.FTZ R11, R12, R9 ;  /* 0x000000090c0b7220 */ /* 0x000fe20000410000 */
[----:B------:R-:W-:-:S02]  /*fcb0*/  HADD2.F32 R7, -RZ, R103.H0_H0 ;  /* 0x20000067ff077230 */ /* 0x000fc40000004100 */
[----:B------:R-:W-:Y:S01]  /*fcc0*/  FMUL.FTZ R15, R14, R13 ;  /* 0x0000000d0e0f7220 */ /* 0x000fe20000410000 */
[----:B------:R-:W-:Y:S02]  /*fcd0*/  HADD2.F32 R8, -RZ, R8.H1_H1 ;  /* 0x30000008ff087230 */ /* 0x000fe40000004100 */
[----:B------:R-:W-:Y:S01]  /*fce0*/  FMUL.FTZ R12, R12, R5 ;  /* 0x000000050c0c7220 */ /* 0x000fe20000410000 */
[----:B------:R-:W-:Y:S02]  /*fcf0*/  HADD2.F32 R10, -RZ, R10.H1_H1 ;  /* 0x3000000aff0a7230 */ /* 0x000fe40000004100 */
        /* <DEDUP_REMOVED lines=8> */
[----:B------:R-:W-:Y:S02]  /*fd80*/  F2FP.F16.F32.PACK_AB R6, R6, R89 ;  /* 0x000000590606723e */ /* 0x000fe400000000ff */
[----:B------:R-:W-:Y:S02]  /*fd90*/  F2FP.F16.F32.PACK_AB R11, R99, R88 ;  /* 0x00000058630b723e */ /* 0x000fe400000000ff */
[----:B------:R-:W-:Y:S01]  /*fda0*/  F2FP.F16.F32.PACK_AB R9, R95, R98 ;  /* 0x000000625f09723e */ /* 0x000fe200000000ff */
[----:B------:R1:W-:Y:S01]  /*fdb0*/  STS.128 [R86+0xc400], R4 ;  /* 0x00c4000456007388 */ /* 0x0003e20000000c00 */
[----:B------:R-:W-:-:S02]  /*fdc0*/  F2FP.F16.F32.PACK_AB R8, R8, R91 ;  /* 0x0000005b0808723e */ /* 0x000fc400000000ff */
[----:B------:R-:W-:-:S05]  /*fdd0*/  F2FP.F16.F32.PACK_AB R10, R10, R35 ;  /* 0x000000230a0a723e */ /* 0x000fca00000000ff */
[----:B------:R1:W-:Y:S02]  /*fde0*/  STS.128 [R87+0xc400], R8 ;  /* 0x00c4000857007388 */ /* 0x0003e40000000c00 */
.L_x_1506:
[----:B------:R-:W-:Y:S05]  /*fdf0*/  BSYNC B2 ;  /* 0x0000000000027941 */ /* 0x000fea0003800000 */
.L_x_1505:
[----:B------:R-:W-:Y:S04]  /*fe00*/  BSSY B2, `(.L_x_1507) ;  /* 0x0000060000027945 */ /* 0x000fe80003800000 */
[----:B------:R-:W-:Y:S05]  /*fe10*/  @P2 BRA `(.L_x_1508) ;  /* 0x0000000400782947 */ /* 0x000fea0003800000 */
[----:B-1----:R-:W-:Y:S01]  /*fe20*/  LEA.HI R4, R85, R189, RZ, 0x1d ;  /* 0x000000bd55047211 */ /* 0x002fe200078fe8ff */
[----:B------:R-:W-:Y:S01]  /*fe30*/  HADD2.F32 R34, -RZ, R83.H1_H1 ;  /* 0x30000053ff227230 */ /* 0x000fe20000004100 */
[--C-:B------:R-:W-:Y:S02]  /*fe40*/  SHF.R.U64 R89, R24, 0x10, R25.reuse ;  /* 0x0000001018597819 */ /* 0x100fe40000001219 */
[----:B------:R-:W-:Y:S01]  /*fe50*/  SHF.R.S32.HI R7, RZ, 0x1f, R4 ;  /* 0x0000001fff077819 */ /* 0x000fe20000011404 */
[----:B------:R-:W-:Y:S01]  /*fe60*/  IMAD.SHL.U32 R5, R4, 0x8, RZ ;  /* 0x0000000804057824 */ /* 0x000fe200078e00ff */
[----:B------:R-:W-:Y:S02]  /*fe70*/  SHF.R.U32.HI R33, RZ, 0x10, R25 ;  /* 0x00000010ff217819 */ /* 0x000fe40000011619 */
[----:B------:R-:W-:Y:S02]  /*fe80*/  LEA.HI R7, R7, R4, RZ, 0x3 ;  /* 0x0000000407077211 */ /* 0x000fe400078f18ff */
[----:B------:R-:W-:Y:S01]  /*fe90*/  LOP3.LUT R4, R174, 0x38, R5, 0xf8, !PT ;  /* 0x00000038ae047812 */ /* 0x000fe200078ef805 */
[----:B------:R-:W-:Y:S01]  /*fea0*/  HADD2.F32 R33, -RZ, R33.H0_H0 ;  /* 0x20000021ff217230 */ /* 0x000fe20000004100 */
[----:B------:R-:W-:Y:S01]  /*feb0*/  SHF.R.U64 R91, R38, 0x10, R39 ;  /* 0x00000010265b7819 */ /* 0x000fe20000001227 */
[----:B------:R-:W-:Y:S01]  /*fec0*/  IMAD.SHL.U32 R7, R7, 0x400, RZ ;  /* 0x0000040007077824 */ /* 0x000fe200078e00ff */
[----:B------:R-:W-:Y:S01]  /*fed0*/  LOP3.LUT R8, R4, R175, RZ, 0x3c, !PT ;  /* 0x000000af04087212 */ /* 0x000fe200078e3cff */
[----:B------:R-:W-:Y:S01]  /*fee0*/  HADD2.F32 R38, -RZ, R81.H1_H1 ;  /* 0x30000051ff267230 */ /* 0x000fe20000004100 */
[----:B------:R-:W-:-:S02]  /*fef0*/  SHF.R.U64 R92, R36, 0x10, R37 ;  /* 0x00000010245c7819 */ /* 0x000fc40000001225 */
[----:B0-----:R-:W-:Y:S02]  /*ff00*/  LOP3.LUT R9, R7, 0x7fffe000, RZ, 0xc0, !PT ;  /* 0x7fffe00007097812 */ /* 0x001fe400078ec0ff */
[----:B------:R-:W0:Y:S01]  /*ff10*/  LDS.128 R4, [R198] ;  /* 0x00000000c6047984 */ /* 0x000e220000000c00 */
[----:B------:R-:W-:Y:S02]  /*ff20*/  SHF.R.U32.HI R37, RZ, 0x10, R37 ;  /* 0x00000010ff257819 */ /* 0x000fe40000011625 */
[----:B------:R-:W-:Y:S02]  /*ff30*/  IADD3 R9, R8, R9, R176 ;  /* 0x0000000908097210 */ /* 0x000fe40007ffe0b0 */
[----:B------:R-:W-:Y:S02]  /*ff40*/  SHF.R.U64 R87, R26, 0x10, R27 ;  /* 0x000000101a577819 */ /* 0x000fe4000000121b */
[----:B------:R-:W-:Y:S01]  /*ff50*/  SHF.R.U32.HI R90, RZ, 0x10, R39 ;  /* 0x00000010ff5a7819 */ /* 0x000fe20000011627 */
[----:B------:R-:W-:Y:S01]  /*ff60*/  IMAD R12, R9, 0x2, R18 ;  /* 0x00000002090c7824 */ /* 0x000fe200078e0212 */
[----:B------:R-:W-:-:S04]  /*ff70*/  SHF.R.U32.HI R39, RZ, 0x10, R27 ;  /* 0x00000010ff277819 */ /* 0x000fc8000001161b */
[----:B------:R-:W1:Y:S01]  /*ff80*/  LDS.128 R8, [R12+0xc400] ;  /* 0x00c400000c087984 */ /* 0x000e620000000c00 */
[--C-:B0-----:R-:W-:Y:S02]  /*ff90*/  HADD2.F32 R13, -RZ, R5.reuse.H0_H0 ;  /* 0x20000005ff0d7230 */ /* 0x101fe40000004100 */
[----:B------:R-:W-:Y:S02]  /*ffa0*/  HADD2.F32 R14, -RZ, R5.H1_H1 ;  /* 0x30000005ff0e7230 */ /* 0x000fe40000004100 */
[----:B------:R-:W-:Y:S02]  /*ffb0*/  HADD2.F32 R5, -RZ, R4.H0_H0 ;  /* 0x20000004ff057230 */ /* 0x000fe40000004100 */
[----:B------:R-:W-:Y:S02]  /*ffc0*/  HADD2.F32 R15, -RZ, R6.H0_H0 ;  /* 0x20000006ff0f7230 */ /* 0x000fe40000004100 */
[--C-:B------:R-:W-:Y:S02]  /*ffd0*/  HADD2.F32 R24, -RZ, R7.reuse.H0_H0 ;  /* 0x20000007ff187230 */ /* 0x100fe40000004100 */
[----:B------:R-:W-:-:S02]  /*ffe0*/  HADD2.F32 R7, -RZ, R7.H1_H1 ;  /* 0x30000007ff077230 */ /* 0x000fc40000004100 */
[----:B------:R-:W-:Y:S02]  /*fff0*/  HADD2.F32 R4, -RZ, R4.H1_H1 ;  /* 0x30000004ff047230 */ /* 0x000fe40000004100 */
        /* <DEDUP_REMOVED lines=8> */
[----:B------:R-:W-:Y:S02]  /*10080*/  HADD2.F32 R36, -RZ, R81.H0_H0 ;  /* 0x20000051ff247230 */ /* 0x000fe40000004100 */
[----:B------:R-:W-:Y:S01]  /*10090*/  FFMA.FTZ R86, R13, R38, R86 ;  /* 0x000000260d567223 */ /* 0x000fe20000010056 */
[----:B------:R-:W-:Y:S02]  /*100a0*/  HADD2.F32 R34, -RZ, R83.H0_H0 ;  /* 0x20000053ff227230 */ /* 0x000fe40000004100 */
[----:B------:R-:W-:Y:S01]  /*100b0*/  FMUL.FTZ R13, R26, R25 ;  /* 0x000000191a0d7220 */ /* 0x000fe20000410000 */
[----:B------:R-:W-:Y:S02]  /*100c0*/  HADD2.F32 R27, -RZ, R10.H0_H0 ;  /* 0x2000000aff1b7230 */ /* 0x000fe40000004100 */
[----:B------:R-:W-:Y:S01]  /*100d0*/  FMUL.FTZ R38, R9, R36 ;  /* 0x0000002409267220 */ /* 0x000fe20000410000 */
[----:B------:R-:W-:-:S02]  /*100e0*/  HADD2.F32 R26, -RZ, R82.H0_H0 ;  /* 0x20000052ff1a7230 */ /* 0x000fc40000004100 */
[----:B------:R-:W-:Y:S01]  /*100f0*/  FMUL.FTZ R9, R9, R34 ;  /* 0x0000002209097220 */ /* 0x000fe20000410000 */
[C---:B------:R-:W-:Y:S01]  /*10100*/  FFMA.FTZ R88, R14.reuse, R25, -R37 ;  /* 0x000000190e587223 */ /* 0x040fe20000010825 */
[----:B------:R-:W-:Y:S01]  /*10110*/  FFMA.FTZ R33, R14, R33, R13 ;  /* 0x000000210e217223 */ /* 0x000fe2000001000d */
[----:B------:R-:W-:Y:S02]  /*10120*/  HADD2.F32 R14, -RZ, R84.H0_H0 ;  /* 0x20000054ff0e7230 */ /* 0x000fe40000004100 */
[C---:B------:R-:W-:Y:S01]  /*10130*/  FFMA.FTZ R36, R5.reuse, R36, R9 ;  /* 0x0000002405247223 */ /* 0x040fe20000010009 */
[----:B------:R-:W-:Y:S02]  /*10140*/  HADD2.F32 R32, -RZ, R11.H0_H0 ;  /* 0x2000000bff207230 */ /* 0x000fe40000004100 */
[----:B------:R-:W-:Y:S01]  /*10150*/  FFMA.FTZ R38, R5, R34, -R38 ;  /* 0x0000002205267223 */ /* 0x000fe20000010826 */
[----:B------:R-:W-:Y:S02]  /*10160*/  HADD2.F32 R9, -RZ, R82.H1_H1 ;  /* 0x30000052ff097230 */ /* 0x000fe40000004100 */
[----:B------:R-:W-:Y:S01]  /*10170*/  FMUL.FTZ R34, R27, R26 ;  /* 0x0000001a1b227220 */ /* 0x000fe20000410000 */
[----:B------:R-:W-:-:S02]  /*10180*/  HADD2.F32 R5, -RZ, R84.H1_H1 ;  /* 0x30000054ff057230 */ /* 0x000fc40000004100 */
[-C--:B------:R-:W-:Y:S01]  /*10190*/  FMUL.FTZ R82, R27, R14.reuse ;  /* 0x0000000e1b527220 */ /* 0x080fe20000410000 */
[----:B------:R-:W-:Y:S02]  /*101a0*/  HADD2.F32 R11, -RZ, R11.H1_H1 ;  /* 0x3000000bff0b7230 */ /* 0x000fe40000004100 */
[C---:B------:R-:W-:Y:S01]  /*101b0*/  FFMA.FTZ R27, R15.reuse, R14, -R34 ;  /* 0x0000000e0f1b7223 */ /* 0x040fe20000010822 */
[C---:B------:R-:W-:Y:S01]  /*101c0*/  FMUL.FTZ R13, R32.reuse, R9 ;  /* 0x00000009200d7220 */ /* 0x040fe20000410000 */
[----:B------:R-:W-:Y:S02]  /*101d0*/  HADD2.F32 R34, -RZ, R39.H0_H0 ;  /* 0x20000027ff227230 */ /* 0x000fe40000004100 */
[-C--:B------:R-:W-:Y:S01]  /*101e0*/  FMUL.FTZ R32, R32, R5.reuse ;  /* 0x0000000520207220 */ /* 0x080fe20000410000 */
[----:B------:R-:W-:Y:S02]  /*101f0*/  HADD2.F32 R14, -RZ, R90.H0_H0 ;  /* 0x2000005aff0e7230 */ /* 0x000fe40000004100 */
[----:B------:R-:W-:Y:S01]  /*10200*/  FFMA.FTZ R82, R15, R26, R82 ;  /* 0x0000001a0f527223 */ /* 0x000fe20000010052 */
[C---:B------:R-:W-:Y:S01]  /*10210*/  FFMA.FTZ R26, R24.reuse, R5, -R13 ;  /* 0x00000005181a7223 */ /* 0x040fe2000001080d */
[----:B------:R-:W-:Y:S01]  /*10220*/  FFMA.FTZ R32, R24, R9, R32 ;  /* 0x0000000918207223 */ /* 0x000fe20000010020 */
[C---:B------:R-:W-:Y:S01]  /*10230*/  FMUL.FTZ R84, R11.reuse, R34 ;  /* 0x000000220b547220 */ /* 0x040fe20000410000 */
[----:B------:R-:W-:Y:S01]  /*10240*/  FMUL.FTZ R24, R11, R14 ;  /* 0x0000000e0b187220 */ /* 0x000fe20000410000 */
[----:B------:R-:W-:-:S02]  /*10250*/  HADD2.F32 R8, -RZ, R8.H1_H1 ;  /* 0x30000008ff087230 */ /* 0x000fc40000004100 */
[----:B------:R-:W-:Y:S02]  /*10260*/  HADD2.F32 R10, -RZ, R10.H1_H1 ;  /* 0x3000000aff0a7230 */ /* 0x000fe40000004100 */
[C---:B------:R-:W-:Y:S01]  /*10270*/  FFMA.FTZ R39, R7.reuse, R14, -R84 ;  /* 0x0000000e07277223 */ /* 0x040fe20000010854 */
[----:B------:R-:W-:Y:S02]  /*10280*/  HADD2.F32 R11, -RZ, R89.H0_H0 ;  /* 0x20000059ff0b7230 */ /* 0x000fe40000004100 */
[----:B------:R-:W-:Y:S01]  /*10290*/  FFMA.FTZ R81, R7, R34, R24 ;  /* 0x0000002207517223 */ /* 0x000fe20000010018 */
[----:B------:R-:W-:Y:S02]  /*102a0*/  HADD2.F32 R13, -RZ, R87.H0_H0 ;  /* 0x20000057ff0d7230 */ /* 0x000fe40000004100 */
[----:B------:R-:W-:Y:S02]  /*102b0*/  HADD2.F32 R5, -RZ, R92.H0_H0 ;  /* 0x2000005cff057230 */ /* 0x000fe40000004100 */
[----:B------:R-:W-:Y:S01]  /*102c0*/  FMUL.FTZ R7, R8, R11 ;  /* 0x0000000b08077220 */ /* 0x000fe20000410000 */
[----:B------:R-:W-:-:S02]  /*102d0*/  HADD2.F32 R9, -RZ, R91.H0_H0 ;  /* 0x2000005bff097230 */ /* 0x000fc40000004100 */
[----:B------:R-:W-:Y:S01]  /*102e0*/  FMUL.FTZ R37, R10, R13 ;  /* 0x0000000d0a257220 */ /* 0x000fe20000410000 */
[----:B------:R-:W-:Y:S02]  /*102f0*/  HADD2.F32 R6, -RZ, R6.H1_H1 ;  /* 0x30000006ff067230 */ /* 0x000fe40000004100 */
[-C--:B------:R-:W-:Y:S01]  /*10300*/  FMUL.FTZ R8, R8, R5.reuse ;  /* 0x0000000508087220 */ /* 0x080fe20000410000 */
[----:B------:R-:W-:Y:S01]  /*10310*/  FFMA.FTZ R15, R4, R5, -R7 ;  /* 0x00000005040f7223 */ /* 0x000fe20000010807 */
[-C--:B------:R-:W-:Y:S01]  /*10320*/  FMUL.FTZ R14, R10, R9.reuse ;  /* 0x000000090a0e7220 */ /* 0x080fe20000410000 */
[----:B------:R-:W-:Y:S01]  /*10330*/  F2FP.F16.F32.PACK_AB R7, R39, R26 ;  /* 0x0000001a2707723e */ /* 0x000fe200000000ff */
[----:B------:R-:W-:Y:S01]  /*10340*/  FFMA.FTZ R10, R6, R9, -R37 ;  /* 0x00000009060a7223 */ /* 0x000fe20000010825 */
[----:B------:R-:W-:Y:S01]  /*10350*/  FFMA.FTZ R25, R4, R11, R8 ;  /* 0x0000000b04197223 */ /* 0x000fe20000010008 */
[----:B------:R-:W-:Y:S01]  /*10360*/  FFMA.FTZ R13, R6, R13, R14 ;  /* 0x0000000d060d7223 */ /* 0x000fe2000001000e */
[----:B------:R-:W-:-:S02]  /*10370*/  F2FP.F16.F32.PACK_AB R5, R88, R35 ;  /* 0x000000235805723e */ /* 0x000fc400000000ff */
[----:B------:R-:W-:Y:S02]  /*10380*/  F2FP.F16.F32.PACK_AB R4, R15, R38 ;  /* 0x000000260f04723e */ /* 0x000fe400000000ff */
[----:B------:R-:W-:Y:S02]  /*10390*/  F2FP.F16.F32.PACK_AB R6, R10, R27 ;  /* 0x0000001b0a06723e */ /* 0x000fe400000000ff */
[----:B------:R-:W-:Y:S02]  /*103a0*/  F2FP.F16.F32.PACK_AB R11, R81, R32 ;  /* 0x00000020510b723e */ /* 0x000fe400000000ff */
[----:B------:R-:W-:Y:S01]  /*103b0*/  F2FP.F16.F32.PACK_AB R9, R33, R86 ;  /* 0x000000562109723e */ /* 0x000fe200000000ff */
[----:B------:R2:W-:Y:S01]  /*103c0*/  STS.128 [R198], R4 ;  /* 0x00000004c6007388 */ /* 0x0005e20000000c00 */
[----:B------:R-:W-:Y:S02]  /*103d0*/  F2FP.F16.F32.PACK_AB R8, R25, R36 ;  /* 0x000000241908723e */ /* 0x000fe400000000ff */
[----:B------:R-:W-:-:S05]  /*103e0*/  F2FP.F16.F32.PACK_AB R10, R13, R82 ;  /* 0x000000520d0a723e */ /* 0x000fca00000000ff */
[----:B------:R2:W-:Y:S02]  /*103f0*/  STS.128 [R12+0xc400], R8 ;  /* 0x00c400080c007388 */ /* 0x0005e40000000c00 */
.L_x_1508:
[----:B------:R-:W-:Y:S05]  /*10400*/  BSYNC B2 ;  /* 0x0000000000027941 */ /* 0x000fea0003800000 */
.L_x_1507:
[----:B------:R-:W-:Y:S05]  /*10410*/  @P3 BRA `(.L_x_1504) ;  /* 0x0000000400783947 */ /* 0x000fea0003800000 */
[----:B------:R-:W-:Y:S02]  /*10420*/  LEA.HI R85, R85, R196, RZ, 0x1d ;  /* 0x000000c455557211 */ /* 0x000fe400078fe8ff */
[----:B------:R-:W-:Y:S02]  /*10430*/  SHF.R.U64 R38, R28, 0x10, R29 ;  /* 0x000000101c267819 */ /* 0x000fe4000000121d */
[----:B-12---:R-:W-:Y:S02]  /*10440*/  SHF.R.S32.HI R4, RZ, 0x1f, R85 ;  /* 0x0000001fff047819 */ /* 0x006fe40000011455 */
[----:B------:R-:W-:Y:S02]  /*10450*/  SHF.L.U32 R5, R85, 0x3, RZ ;  /* 0x0000000355057819 */ /* 0x000fe400000006ff */
[----:B------:R-:W-:Y:S02]  /*10460*/  LEA.HI R85, R4, R85, RZ, 0x3 ;  /* 0x0000005504557211 */ /* 0x000fe400078f18ff */
[----:B------:R-:W-:-:S02]  /*10470*/  LOP3.LUT R4, R174, 0x38, R5, 0xf8, !PT ;  /* 0x00000038ae047812 */ /* 0x000fc400078ef805 */
[----:B------:R-:W-:Y:S01]  /*10480*/  SHF.R.U32.HI R28, RZ, 0x10, R29 ;  /* 0x00000010ff1c7819 */ /* 0x000fe2000001161d */
[----:B------:R-:W-:Y:S01]  /*10490*/  IMAD.SHL.U32 R85, R85, 0x400, RZ ;  /* 0x0000040055557824 */ /* 0x000fe200078e00ff */
[----:B------:R-:W-:Y:S01]  /*104a0*/  LOP3.LUT R8, R4, R175, RZ, 0x3c, !PT ;  /* 0x000000af04087212 */ /* 0x000fe200078e3cff */
[----:B------:R-:W-:Y:S01]  /*104b0*/  HADD2.F32 R29, -RZ, R77.H1_H1 ;  /* 0x3000004dff1d7230 */ /* 0x000fe20000004100 */
[----:B------:R-:W1:Y:S01]  /*104c0*/  LDS.128 R4, [R195] ;  /* 0x00000000c3047984 */ /* 0x000e620000000c00 */
[--C-:B------:R-:W-:Y:S01]  /*104d0*/  SHF.R.U64 R37, R30, 0x10, R31.reuse ;  /* 0x000000101e257819 */ /* 0x100fe2000000121f */
[----:B------:R-:W-:Y:S01]  /*104e0*/  HADD2.F32 R30, -RZ, R28.H0_H0 ;  /* 0x2000001cff1e7230 */ /* 0x000fe20000004100 */
[----:B------:R-:W-:Y:S01]  /*104f0*/  LOP3.LUT R85, R85, 0x7fffe000, RZ, 0xc0, !PT ;  /* 0x7fffe00055557812 */ /* 0x000fe200078ec0ff */
[--C-:B------:R-:W-:Y:S01]  /*10500*/  HADD2.F32 R28, -RZ, R75.reuse.H0_H0 ;  /* 0x2000004bff1c7230 */ /* 0x100fe20000004100 */
[----:B------:R-:W-:Y:S01]  /*10510*/  SHF.R.U32.HI R36, RZ, 0x10, R31 ;  /* 0x00000010ff247819 */ /* 0x000fe2000001161f */
[----:B------:R-:W-:Y:S01]  /*10520*/  HADD2.F32 R31, -RZ, R75.H1_H1 ;  /* 0x3000004bff1f7230 */ /* 0x000fe20000004100 */
[----:B------:R-:W-:-:S02]  /*10530*/  IADD3 R85, R8, R85, R176 ;  /* 0x0000005508557210 */ /* 0x000fc40007ffe0b0 */
[--C-:B------:R-:W-:Y:S02]  /*10540*/  SHF.R.U64 R81, R60, 0x10, R61.reuse ;  /* 0x000000103c517819 */ /* 0x100fe4000000123d */
[----:B------:R-:W-:Y:S01]  /*10550*/  SHF.R.U32.HI R60, RZ, 0x10, R61 ;  /* 0x00000010ff3c7819 */ /* 0x000fe2000001163d */
[----:B------:R-:W-:Y:S01]  /*10560*/  IMAD R85, R85, 0x2, R18 ;  /* 0x0000000255557824 */ /* 0x000fe200078e0212 */
[--C-:B------:R-:W-:Y:S02]  /*10570*/  SHF.R.U64 R39, R62, 0x10, R63.reuse ;  /* 0x000000103e277819 */ /* 0x100fe4000000123f */
[----:B------:R-:W-:Y:S02]  /*10580*/  SHF.R.U32.HI R62, RZ, 0x10, R63 ;  /* 0x00000010ff3e7819 */ /* 0x000fe4000001163f */
[----:B0-----:R-:W0:Y:S01]  /*10590*/  LDS.128 R8, [R85+0xc400] ;  /* 0x00c4000055087984 */ /* 0x001e220000000c00 */
[--C-:B-1----:R-:W-:Y:S02]  /*105a0*/  HADD2.F32 R12, -RZ, R5.reuse.H0_H0 ;  /* 0x20000005ff0c7230 */ /* 0x102fe40000004100 */
[----:B------:R-:W-:-:S02]  /*105b0*/  HADD2.F32 R13, -RZ, R5.H1_H1 ;  /* 0x30000005ff0d7230 */ /* 0x000fc40000004100 */
[----:B------:R-:W-:Y:S02]  /*105c0*/  HADD2.F32 R5, -RZ, R4.H0_H0 ;  /* 0x20000004ff057230 */ /* 0x000fe40000004100 */
[----:B------:R-:W-:Y:S02]  /*105d0*/  HADD2.F32 R14, -RZ, R6.H0_H0 ;  /* 0x20000006ff0e7230 */ /* 0x000fe40000004100 */
[--C-:B------:R-:W-:Y:S02]  /*105e0*/  HADD2.F32 R15, -RZ, R7.reuse.H0_H0 ;  /* 0x20000007ff0f7230 */ /* 0x100fe40000004100 */
[----:B------:R-:W-:Y:S02]  /*105f0*/  HADD2.F32 R7, -RZ, R7.H1_H1 ;  /* 0x30000007ff077230 */ /* 0x000fe40000004100 */
[----:B------:R-:W-:Y:S02]  /*10600*/  HADD2.F32 R4, -RZ, R4.H1_H1 ;  /* 0x30000004ff047230 */ /* 0x000fe40000004100 */
[----:B------:R-:W-:-:S02]  /*10610*/  HADD2.F32 R6, -RZ, R6.H1_H1 ;  /* 0x30000006ff067230 */ /* 0x000fc40000004100 */
[--C-:B0-----:R-:W-:Y:S02]  /*10620*/  HADD2.F32 R24, -RZ, R9.reuse.H0_H0 ;  /* 0x20000009ff187230 */ /* 0x101fe40000004100 */
        /* <DEDUP_REMOVED lines=8> */
[----:B------:R-:W-:-:S02]  /*106b0*/  HADD2.F32 R12, -RZ, R77.H0_H0 ;  /* 0x2000004dff0c7230 */ /* 0x000fc40000004100 */
[-C--:B------:R-:W-:Y:S01]  /*106c0*/  FMUL.FTZ R34, R25, R24.reuse ;  /* 0x0000001819227220 */ /* 0x080fe20000410000 */
[----:B------:R-:W-:Y:S01]  /*106d0*/  FFMA.FTZ R32, R13, R24, -R32 ;  /* 0x000000180d207223 */ /* 0x000fe20000010820 */
[----:B------:R-:W-:Y:S02]  /*106e0*/  HADD2.F32 R26, -RZ, R10.H0_H0 ;  /* 0x2000000aff1a7230 */ /* 0x000fe40000004100 */
[C---:B------:R-:W-:Y:S01]  /*106f0*/  FMUL.FTZ R24, R9.reuse, R28 ;  /* 0x0000001c09187220 */ /* 0x040fe20000410000 */
[----:B------:R-:W-:Y:S02]  /*10700*/  HADD2.F32 R25, -RZ, R76.H0_H0 ;  /* 0x2000004cff197230 */ /* 0x000fe40000004100 */
[-C--:B------:R-:W-:Y:S01]  /*10710*/  FMUL.FTZ R31, R9, R12.reuse ;  /* 0x0000000c091f7220 */ /* 0x080fe20000410000 */
[----:B------:R-:W-:Y:S02]  /*10720*/  HADD2.F32 R9, -RZ, R78.H0_H0 ;  /* 0x2000004eff097230 */ /* 0x000fe40000004100 */
[----:B------:R-:W-:Y:S01]  /*10730*/  FFMA.FTZ R29, R5, R12, -R24 ;  /* 0x0000000c051d7223 */ /* 0x000fe20000010818 */
[----:B------:R-:W-:-:S02]  /*10740*/  HADD2.F32 R27, -RZ, R11.H0_H0 ;  /* 0x2000000bff1b7230 */ /* 0x000fc40000004100 */
[----:B------:R-:W-:Y:S01]  /*10750*/  FFMA.FTZ R31, R5, R28, R31 ;  /* 0x0000001c051f7223 */ /* 0x000fe2000001001f */
[----:B------:R-:W-:Y:S02]  /*10760*/  HADD2.F32 R11, -RZ, R11.H1_H1 ;  /* 0x3000000bff0b7230 */ /* 0x000fe40000004100 */
[----:B------:R-:W-:Y:S01]  /*10770*/  FFMA.FTZ R34, R13, R30, R34 ;  /* 0x0000001e0d227223 */ /* 0x000fe20000010022 */
[C---:B------:R-:W-:Y:S01]  /*10780*/  FMUL.FTZ R5, R26.reuse, R25 ;  /* 0x000000191a057220 */ /* 0x040fe20000410000 */
[----:B------:R-:W-:Y:S02]  /*10790*/  HADD2.F32 R76, -RZ, R76.H1_H1 ;  /* 0x3000004cff4c7230 */ /* 0x000fe40000004100 */
[-C--:B------:R-:W-:Y:S01]  /*107a0*/  FMUL.FTZ R13, R26, R9.reuse ;  /* 0x000000091a0d7220 */ /* 0x080fe20000410000 */
[----:B------:R-:W-:Y:S02]  /*107b0*/  HADD2.F32 R24, -RZ, R36.H0_H0 ;  /* 0x20000024ff187230 */ /* 0x000fe40000004100 */
[----:B------:R-:W-:Y:S01]  /*107c0*/  FFMA.FTZ R26, R14, R9, -R5 ;  /* 0x000000090e1a7223 */ /* 0x000fe20000010805 */
[----:B------:R-:W-:-:S02]  /*107d0*/  HADD2.F32 R12, -RZ, R62.H0_H0 ;  /* 0x2000003eff0c7230 */ /* 0x000fc40000004100 */
[----:B------:R-:W-:Y:S01]  /*107e0*/  FMUL.FTZ R28, R27, R76 ;  /* 0x0000004c1b1c7220 */ /* 0x000fe20000410000 */
[----:B------:R-:W-:Y:S02]  /*107f0*/  HADD2.F32 R78, -RZ, R78.H1_H1 ;  /* 0x3000004eff4e7230 */ /* 0x000fe40000004100 */
[----:B------:R-:W-:Y:S01]  /*10800*/  FFMA.FTZ R14, R14, R25, R13 ;  /* 0x000000190e0e7223 */ /* 0x000fe2000001000d */
[C---:B------:R-:W-:Y:S01]  /*10810*/  FMUL.FTZ R30, R11.reuse, R24 ;  /* 0x000000180b1e7220 */ /* 0x040fe20000410000 */
[----:B------:R-:W-:Y:S01]  /*10820*/  FMUL.FTZ R36, R11, R12 ;  /* 0x0000000c0b247220 */ /* 0x000fe20000410000 */
[----:B------:R-:W-:Y:S02]  /*10830*/  HADD2.F32 R8, -RZ, R8.H1_H1 ;  /* 0x30000008ff087230 */ /* 0x000fe40000004100 */
[-C--:B------:R-:W-:Y:S01]  /*10840*/  FMUL.FTZ R27, R27, R78.reuse ;  /* 0x0000004e1b1b7220 */ /* 0x080fe20000410000 */
[----:B------:R-:W-:Y:S02]  /*10850*/  HADD2.F32 R10, -RZ, R10.H1_H1 ;  /* 0x3000000aff0a7230 */ /* 0x000fe40000004100 */
[----:B------:R-:W-:Y:S01]  /*10860*/  FFMA.FTZ R28, R15, R78, -R28 ;  /* 0x0000004e0f1c7223 */ /* 0x000fe2000001081c */
[----:B------:R-:W-:-:S02]  /*10870*/  HADD2.F32 R11, -RZ, R38.H0_H0 ;  /* 0x20000026ff0b7230 */ /* 0x000fc40000004100 */
[----:B------:R-:W-:Y:S01]  /*10880*/  FFMA.FTZ R27, R15, R76, R27 ;  /* 0x0000004c0f1b7223 */ /* 0x000fe2000001001b */
[----:B------:R-:W-:Y:S02]  /*10890*/  HADD2.F32 R13, -RZ, R37.H0_H0 ;  /* 0x20000025ff0d7230 */ /* 0x000fe40000004100 */
[C---:B------:R-:W-:Y:S01]  /*108a0*/  FFMA.FTZ R25, R7.reuse, R12, -R30 ;  /* 0x0000000c07197223 */ /* 0x040fe2000001081e */
[----:B------:R-:W-:Y:S02]  /*108b0*/  HADD2.F32 R5, -RZ, R81.H0_H0 ;  /* 0x20000051ff057230 */ /* 0x000fe40000004100 */
[----:B------:R-:W-:Y:S01]  /*108c0*/  FFMA.FTZ R36, R7, R24, R36 ;  /* 0x0000001807247223 */ /* 0x000fe20000010024 */
[----:B------:R-:W-:Y:S02]  /*108d0*/  HADD2.F32 R9, -RZ, R39.H0_H0 ;  /* 0x20000027ff097230 */ /* 0x000fe40000004100 */
[----:B------:R-:W-:Y:S01]  /*108e0*/  FMUL.FTZ R7, R8, R11 ;  /* 0x0000000b08077220 */ /* 0x000fe20000410000 */
[----:B------:R-:W-:Y:S01]  /*108f0*/  FMUL.FTZ R15, R10, R13 ;  /* 0x0000000d0a0f7220 */ /* 0x000fe20000410000 */
[----:B------:R-:W-:Y:S01]  /*10900*/  FMUL.FTZ R12, R8, R5 ;  /* 0x00000005080c7220 */ /* 0x000fe20000410000 */
        /* <DEDUP_REMOVED lines=15> */
.L_x_1504:
[----:B------:R-:W-:Y:S05]  /*10a00*/  BSYNC B1 ;  /* 0x0000000000017941 */ /* 0x000fea0003800000 */
.L_x_1503:
        /* <DEDUP_REMOVED lines=8> */
[----:B------:R-:W-:Y:S01]  /*10a90*/  HADD2.F32 R31, -RZ, R79.H1_H1 ;  /* 0x3000004fff1f7230 */ /* 0x000fe20000004100 */
[----:B------:R-:W-:Y:S01]  /*10aa0*/  SHF.R.U32.HI R30, RZ, 0x10, R41 ;  /* 0x00000010ff1e7819 */ /* 0x000fe20000011629 */
[----:B------:R-:W-:Y:S01]  /*10ab0*/  HADD2.F32 R33, -RZ, R70.H1_H1 ;  /* 0x30000046ff217230 */ /* 0x000fe20000004100 */
[----:B------:R-:W-:Y:S01]  /*10ac0*/  SHF.R.S32.HI R7, RZ, 0x1f, R4 ;  /* 0x0000001fff077819 */ /* 0x000fe20000011404 */
[----:B------:R-:W-:Y:S01]  /*10ad0*/  IMAD.SHL.U32 R5, R4, 0x8, RZ ;  /* 0x0000000804057824 */ /* 0x000fe200078e00ff */
[----:B------:R-:W-:Y:S01]  /*10ae0*/  SHF.R.U64 R60, R52, 0x10, R53 ;  /* 0x00000010343c7819 */ /* 0x000fe20000001235 */
[----:B------:R-:W-:Y:S01]  /*10af0*/  HADD2.F32 R30, -RZ, R30.H0_H0 ;  /* 0x2000001eff1e7230 */ /* 0x000fe20000004100 */
[----:B------:R-:W-:Y:S01]  /*10b00*/  LEA.HI R7, R7, R4, RZ, 0x3 ;  /* 0x0000000407077211 */ /* 0x000fe200078f18ff */
[----:B------:R-:W-:Y:S01]  /*10b10*/  HADD2.F32 R70, -RZ, R70.H0_H0 ;  /* 0x20000046ff467230 */ /* 0x000fe20000004100 */
[----:B------:R-:W-:-:S02]  /*10b20*/  LOP3.LUT R4, R172, 0x38, R5, 0xf8, !PT ;  /* 0x00000038ac047812 */ /* 0x000fc400078ef805 */
[----:B------:R-:W-:Y:S02]  /*10b30*/  SHF.L.U32 R7, R7, 0xa, RZ ;  /* 0x0000000a07077819 */ /* 0x000fe400000006ff */
[----:B------:R-:W-:Y:S02]  /*10b40*/  LOP3.LUT R8, R4, R199, RZ, 0x3c, !PT ;  /* 0x000000c704087212 */ /* 0x000fe400078e3cff */
[----:B0-----:R-:W-:Y:S02]  /*10b50*/  LOP3.LUT R9, R7, 0x7fffe000, RZ, 0xc0, !PT ;  /* 0x7fffe00007097812 */ /* 0x001fe400078ec0ff */
[----:B------:R-:W0:Y:S01]  /*10b60*/  LDS.128 R4, [R197] ;  /* 0x00000000c5047984 */ /* 0x000e220000000c00 */
[----:B------:R-:W-:Y:S02]  /*10b70*/  SHF.R.U32.HI R53, RZ, 0x10, R53 ;  /* 0x00000010ff357819 */ /* 0x000fe40000011635 */
[----:B------:R-:W-:Y:S02]  /*10b80*/  IADD3 R9, R8, R9, R177 ;  /* 0x0000000908097210 */ /* 0x000fe40007ffe0b1 */
[----:B------:R-:W-:-:S02]  /*10b90*/  SHF.R.U64 R52, R40, 0x10, R41 ;  /* 0x0000001028347819 */ /* 0x000fc40000001229 */
[----:B------:R-:W-:Y:S01]  /*10ba0*/  SHF.R.U64 R41, R54, 0x10, R55 ;  /* 0x0000001036297819 */ /* 0x000fe20000001237 */
[----:B------:R-:W-:Y:S01]  /*10bb0*/  IMAD R12, R9, 0x2, R18 ;  /* 0x00000002090c7824 */ /* 0x000fe200078e0212 */
[----:B------:R-:W-:Y:S02]  /*10bc0*/  SHF.R.U64 R40, R42, 0x10, R43 ;  /* 0x000000102a287819 */ /* 0x000fe4000000122b */
[----:B------:R-:W-:Y:S02]  /*10bd0*/  SHF.R.U32.HI R54, RZ, 0x10, R55 ;  /* 0x00000010ff367819 */ /* 0x000fe40000011637 */
[----:B------:R-:W1:Y:S01]  /*10be0*/  LDS.128 R8, [R12+0xc400] ;  /* 0x00c400000c087984 */ /* 0x000e620000000c00 */
[----:B------:R-:W-:Y:S01]  /*10bf0*/  SHF.R.U32.HI R42, RZ, 0x10, R43 ;  /* 0x00000010ff2a7819 */ /* 0x000fe2000001162b */
[--C-:B0-----:R-:W-:Y:S02]  /*10c00*/  HADD2.F32 R14, -RZ, R5.reuse.H0_H0 ;  /* 0x20000005ff0e7230 */ /* 0x101fe40000004100 */
[----:B------:R-:W-:-:S02]  /*10c10*/  HADD2.F32 R15, -RZ, R5.H1_H1 ;  /* 0x30000005ff0f7230 */ /* 0x000fc40000004100 */
[----:B------:R-:W-:Y:S02]  /*10c20*/  HADD2.F32 R5, -RZ, R4.H0_H0 ;  /* 0x20000004ff057230 */ /* 0x000fe40000004100 */
[----:B------:R-:W-:Y:S02]  /*10c30*/  HADD2.F32 R24, -RZ, R6.H0_H0 ;  /* 0x20000006ff187230 */ /* 0x000fe40000004100 */
[--C-:B------:R-:W-:Y:S02]  /*10c40*/  HADD2.F32 R25, -RZ, R7.reuse.H0_H0 ;  /* 0x20000007ff197230 */ /* 0x100fe40000004100 */
[----:B------:R-:W-:Y:S02]  /*10c50*/  HADD2.F32 R7, -RZ, R7.H1_H1 ;  /* 0x30000007ff077230 */ /* 0x000fe40000004100 */
[----:B------:R-:W-:Y:S02]  /*10c60*/  HADD2.F32 R4, -RZ, R4.H1_H1 ;  /* 0x30000004ff047230 */ /* 0x000fe40000004100 */
[----:B-1----:R-:W-:-:S02]  /*10c70*/  HADD2.F32 R26, -RZ, R9.H0_H0 ;  /* 0x20000009ff1a7230 */ /* 0x002fc40000004100 */
        /* <DEDUP_REMOVED lines=11> */
[----:B------:R-:W-:Y:S01]  /*10d30*/  FMUL.FTZ R26, R9, R70 ;  /* 0x00000046091a7220 */ /* 0x000fe20000410000 */
[----:B------:R-:W-:Y:S02]  /*10d40*/  HADD2.F32 R28, -RZ, R10.H0_H0 ;  /* 0x2000000aff1c7230 */ /* 0x000fe40000004100 */
[----:B------:R-:W-:Y:S01]  /*10d50*/  FFMA.FTZ R34, R15, R30, R34 ;  /* 0x0000001e0f227223 */ /* 0x000fe20000010022 */
[-C--:B------:R-:W-:Y:S01]  /*10d60*/  FMUL.FTZ R31, R9, R14.reuse ;  /* 0x0000000e091f7220 */ /* 0x080fe20000410000 */
[----:B------:R-:W-:Y:S01]  /*10d70*/  FFMA.FTZ R30, R5, R14, -R26 ;  /* 0x0000000e051e7223 */ /* 0x000fe2000001081a */
[----:B------:R-:W-:Y:S02]  /*10d80*/  HADD2.F32 R29, -RZ, R11.H0_H0 ;  /* 0x2000000bff1d7230 */ /* 0x000fe40000004100 */
[----:B------:R-:W-:-:S02]  /*10d90*/  HADD2.F32 R27, -RZ, R71.H0_H0 ;  /* 0x20000047ff1b7230 */ /* 0x000fc40000004100 */
[----:B------:R-:W-:Y:S01]  /*10da0*/  FFMA.FTZ R31, R5, R70, R31 ;  /* 0x00000046051f7223 */ /* 0x000fe2000001001f */
[--C-:B------:R-:W-:Y:S02]  /*10db0*/  HADD2.F32 R9, -RZ, R80.reuse.H0_H0 ;  /* 0x20000050ff097230 */ /* 0x100fe40000004100 */
[----:B------:R-:W-:Y:S02]  /*10dc0*/  HADD2.F32 R26, -RZ, R71.H1_H1 ;  /* 0x30000047ff1a7230 */ /* 0x000fe40000004100 */
[C---:B------:R-:W-:Y:S01]  /*10dd0*/  FMUL.FTZ R5, R28.reuse, R27 ;  /* 0x0000001b1c057220 */ /* 0x040fe20000410000 */
[----:B------:R-:W-:Y:S02]  /*10de0*/  HADD2.F32 R80, -RZ, R80.H1_H1 ;  /* 0x30000050ff507230 */ /* 0x000fe40000004100 */
[----:B------:R-:W-:Y:S01]  /*10df0*/  FMUL.FTZ R15, R28, R9 ;  /* 0x000000091c0f7220 */ /* 0x000fe20000410000 */
[----:B------:R-:W-:Y:S02]  /*10e00*/  HADD2.F32 R11, -RZ, R11.H1_H1 ;  /* 0x3000000bff0b7230 */ /* 0x000fe40000004100 */
[----:B------:R-:W-:Y:S01]  /*10e10*/  FMUL.FTZ R36, R29, R26 ;  /* 0x0000001a1d247220 */ /* 0x000fe20000410000 */
[----:B------:R-:W-:-:S02]  /*10e20*/  HADD2.F32 R28, -RZ, R42.H0_H0 ;  /* 0x2000002aff1c7230 */ /* 0x000fc40000004100 */
[----:B------:R-:W-:Y:S01]  /*10e30*/  FMUL.FTZ R29, R29, R80 ;  /* 0x000000501d1d7220 */ /* 0x000fe20000410000 */
[----:B------:R-:W-:Y:S02]  /*10e40*/  HADD2.F32 R14, -RZ, R54.H0_H0 ;  /* 0x20000036ff0e7230 */ /* 0x000fe40000004100 */
[C---:B------:R-:W-:Y:S01]  /*10e50*/  FFMA.FTZ R33, R24.reuse, R9, -R5 ;  /* 0x0000000918217223 */ /* 0x040fe20000010805 */
[----:B------:R-:W-:Y:S01]  /*10e60*/  FFMA.FTZ R24, R24, R27, R15 ;  /* 0x0000001b18187223 */ /* 0x000fe2000001000f */
[----:B------:R-:W-:Y:S01]  /*10e70*/  FFMA.FTZ R29, R25, R26, R29 ;  /* 0x0000001a191d7223 */ /* 0x000fe2000001001d */
[C---:B------:R-:W-:Y:S01]  /*10e80*/  FMUL.FTZ R38, R11.reuse, R28 ;  /* 0x0000001c0b267220 */ /* 0x040fe20000410000 */
[----:B------:R-:W-:Y:S01]  /*10e90*/  FMUL.FTZ R26, R11, R14 ;  /* 0x0000000e0b1a7220 */ /* 0x000fe20000410000 */
[----:B------:R-:W-:Y:S02]  /*10ea0*/  HADD2.F32 R8, -RZ, R8.H1_H1 ;  /* 0x30000008ff087230 */ /* 0x000fe40000004100 */
[----:B------:R-:W-:Y:S01]  /*10eb0*/  FFMA.FTZ R36, R25, R80, -R36 ;  /* 0x0000005019247223 */ /* 0x000fe20000010824 */
[----:B------:R-:W-:-:S02]  /*10ec0*/  HADD2.F32 R10, -RZ, R10.H1_H1 ;  /* 0x3000000aff0a7230 */ /* 0x000fc40000004100 */
[C---:B------:R-:W-:Y:S01]  /*10ed0*/  FFMA.FTZ R39, R7.reuse, R14, -R38 ;  /* 0x0000000e07277223 */ /* 0x040fe20000010826 */
[----:B------:R-:W-:Y:S02]  /*10ee0*/  HADD2.F32 R11, -RZ, R52.H0_H0 ;  /* 0x20000034ff0b7230 */ /* 0x000fe40000004100 */
[----:B------:R-:W-:Y:S01]  /*10ef0*/  FFMA.FTZ R26, R7, R28, R26 ;  /* 0x0000001c071a7223 */ /* 0x000fe2000001001a */
[----:B------:R-:W-:Y:S02]  /*10f00*/  HADD2.F32 R15, -RZ, R40.H0_H0 ;  /* 0x20000028ff0f7230 */ /* 0x000fe40000004100 */
[----:B------:R-:W-:Y:S02]  /*10f10*/  HADD2.F32 R5, -RZ, R60.H0_H0 ;  /* 0x2000003cff057230 */ /* 0x000fe40000004100 */
[----:B------:R-:W-:Y:S01]  /*10f20*/  FMUL.FTZ R7, R8, R11 ;  /* 0x0000000b08077220 */ /* 0x000fe20000410000 */
[----:B------:R-:W-:Y:S02]  /*10f30*/  HADD2.F32 R9, -RZ, R41.H0_H0 ;  /* 0x20000029ff097230 */ /* 0x000fe40000004100 */
[----:B------:R-:W-:Y:S01]  /*10f40*/  FMUL.FTZ R27, R10, R15 ;  /* 0x0000000f0a1b7220 */ /* 0x000fe20000410000 */
[----:B------:R-:W-:-:S02]  /*10f50*/  HADD2.F32 R6, -RZ, R6.H1_H1 ;  /* 0x30000006ff067230 */ /* 0x000fc40000004100 */
[-C--:B------:R-:W-:Y:S01]  /*10f60*/  FMUL.FTZ R8, R8, R5.reuse ;  /* 0x0000000508087220 */ /* 0x080fe20000410000 */
[----:B------:R-:W-:Y:S01]  /*10f70*/  FFMA.FTZ R25, R4, R5, -R7 ;  /* 0x0000000504197223 */ /* 0x000fe20000010807 */
[-C--:B------:R-:W-:Y:S01]  /*10f80*/  FMUL.FTZ R14, R10, R9.reuse ;  /* 0x000000090a0e7220 */ /* 0x080fe20000410000 */
[----:B------:R-:W-:Y:S01]  /*10f90*/  F2FP.F16.F32.PACK_AB R7, R39, R36 ;  /* 0x000000242707723e */ /* 0x000fe200000000ff */
[----:B------:R-:W-:Y:S01]  /*10fa0*/  FFMA.FTZ R10, R6, R9, -R27 ;  /* 0x00000009060a7223 */ /* 0x000fe2000001081b */
[----:B------:R-:W-:Y:S01]  /*10fb0*/  FFMA.FTZ R8, R4, R11, R8 ;  /* 0x0000000b04087223 */ /* 0x000fe20000010008 */
[----:B------:R-:W-:Y:S01]  /*10fc0*/  FFMA.FTZ R15, R6, R15, R14 ;  /* 0x0000000f060f7223 */ /* 0x000fe2000001000e */
[----:B------:R-:W-:Y:S02]  /*10fd0*/  F2FP.F16.F32.PACK_AB R5, R32, R35 ;  /* 0x000000232005723e */ /* 0x000fe400000000ff */
[----:B------:R-:W-:Y:S02]  /*10fe0*/  F2FP.F16.F32.PACK_AB R4, R25, R30 ;  /* 0x0000001e1904723e */ /* 0x000fe400000000ff */
[----:B------:R-:W-:-:S02]  /*10ff0*/  F2FP.F16.F32.PACK_AB R6, R10, R33 ;  /* 0x000000210a06723e */ /* 0x000fc400000000ff */
[----:B------:R-:W-:Y:S02]  /*11000*/  F2FP.F16.F32.PACK_AB R11, R26, R29 ;  /* 0x0000001d1a0b723e */ /* 0x000fe400000000ff */
[----:B------:R-:W-:Y:S01]  /*11010*/  F2FP.F16.F32.PACK_AB R9, R34, R37 ;  /* 0x000000252209723e */ /* 0x000fe200000000ff */
[----:B------:R4:W-:Y:S01]  /*11020*/  STS.128 [R197], R4 ;  /* 0x00000004c5007388 */ /* 0x0009e20000000c00 */
[----:B------:R-:W-:Y:S02]  /*11030*/  F2FP.F16.F32.PACK_AB R8, R8, R31 ;  /* 0x0000001f0808723e */ /* 0x000fe400000000ff */
[----:B------:R-:W-:-:S05]  /*11040*/  F2FP.F16.F32.PACK_AB R10, R15, R24 ;  /* 0x000000180f0a723e */ /* 0x000fca00000000ff */
[----:B------:R4:W-:Y:S02]  /*11050*/  STS.128 [R12+0xc400], R8 ;  /* 0x00c400080c007388 */ /* 0x0009e40000000c00 */
.L_x_1510:
[----:B------:R-:W-:Y:S05]  /*11060*/  BSYNC B1 ;  /* 0x0000000000017941 */ /* 0x000fea0003800000 */
.L_x_1509:
[----:B------:R-:W-:Y:S04]  /*11070*/  BSSY B1, `(.L_x_1511) ;  /* 0x0000060000017945 */ /* 0x000fe80003800000 */
[----:B------:R-:W-:Y:S05]  /*11080*/  @P1 BRA `(.L_x_1512) ;  /* 0x0000000400781947 */ /* 0x000fea0003800000 */
[----:B-1234-:R-:W-:Y:S01]  /*11090*/  LEA.HI R4, R13, R189, RZ, 0x1d ;  /* 0x000000bd0d047211 */ /* 0x01efe200078fe8ff */
[----:B------:R-:W-:Y:S01]  /*110a0*/  HADD2.F32 R31, -RZ, R73.H1_H1 ;  /* 0x30000049ff1f7230 */ /* 0x000fe20000004100 */
[----:B------:R-:W-:Y:S01]  /*110b0*/  SHF.R.U32.HI R32, RZ, 0x10, R45 ;  /* 0x00000010ff207819 */ /* 0x000fe2000001162d */
[--C-:B------:R-:W-:Y:S01]  /*110c0*/  HADD2.F32 R33, -RZ, R69.reuse.H1_H1 ;  /* 0x30000045ff217230 */ /* 0x100fe20000004100 */
[----:B------:R-:W-:Y:S01]  /*110d0*/  SHF.R.S32.HI R7, RZ, 0x1f, R4 ;  /* 0x0000001fff077819 */ /* 0x000fe20000011404 */
[----:B------:R-:W-:Y:S01]  /*110e0*/  IMAD.SHL.U32 R5, R4, 0x8, RZ ;  /* 0x0000000804057824 */ /* 0x000fe200078e00ff */
[----:B------:R-:W-:Y:S01]  /*110f0*/  SHF.R.U64 R42, R56, 0x10, R57 ;  /* 0x00000010382a7819 */ /* 0x000fe20000001239 */
[----:B------:R-:W-:Y:S01]  /*11100*/  HADD2.F32 R32, -RZ, R32.H0_H0 ;  /* 0x20000020ff207230 */ /* 0x000fe20000004100 */
[----:B------:R-:W-:Y:S01]  /*11110*/  LEA.HI R7, R7, R4, RZ, 0x3 ;  /* 0x0000000407077211 */ /* 0x000fe200078f18ff */
[----:B------:R-:W-:Y:S01]  /*11120*/  HADD2.F32 R30, -RZ, R69.H0_H0 ;  /* 0x20000045ff1e7230 */ /* 0x000fe20000004100 */
[----:B------:R-:W-:-:S02]  /*11130*/  LOP3.LUT R4, R172, 0x38, R5, 0xf8, !PT ;  /* 0x00000038ac047812 */ /* 0x000fc400078ef805 */
[----:B------:R-:W-:Y:S01]  /*11140*/  SHF.R.U32.HI R56, RZ, 0x10, R57 ;  /* 0x00000010ff387819 */ /* 0x000fe20000011639 */
[----:B------:R-:W-:Y:S01]  /*11150*/  IMAD.SHL.U32 R7, R7, 0x400, RZ ;  /* 0x0000040007077824 */ /* 0x000fe200078e00ff */
[----:B------:R-:W-:Y:S02]  /*11160*/  LOP3.LUT R8, R4, R199, RZ, 0x3c, !PT ;  /* 0x000000c704087212 */ /* 0x000fe400078e3cff */
[----:B------:R-:W-:Y:S02]  /*11170*/  SHF.R.U64 R41, R58, 0x10, R59 ;  /* 0x000000103a297819 */ /* 0x000fe4000000123b */
[----:B0-----:R-:W-:Y:S02]  /*11180*/  LOP3.LUT R9, R7, 0x7fffe000, RZ, 0xc0, !PT ;  /* 0x7fffe00007097812 */ /* 0x001fe400078ec0ff */
[----:B------:R-:W0:Y:S01]  /*11190*/  LDS.128 R4, [R194] ;  /* 0x00000000c2047984 */ /* 0x000e220000000c00 */
[----:B------:R-:W-:Y:S02]  /*111a0*/  SHF.R.U64 R39, R46, 0x10, R47 ;  /* 0x000000102e277819 */ /* 0x000fe4000000122f */
[----:B------:R-:W-:-:S02]  /*111b0*/  IADD3 R9, R8, R9, R177 ;  /* 0x0000000908097210 */ /* 0x000fc40007ffe0b1 */
[----:B------:R-:W-:Y:S02]  /*111c0*/  SHF.R.U32.HI R58, RZ, 0x10, R59 ;  /* 0x00000010ff3a7819 */ /* 0x000fe4000001163b */
[----:B------:R-:W-:Y:S02]  /*111d0*/  LEA R12, R9, R18, 0x1 ;  /* 0x00000012090c7211 */ /* 0x000fe400078e08ff */
[----:B------:R-:W-:Y:S02]  /*111e0*/  SHF.R.U32.HI R46, RZ, 0x10, R47 ;  /* 0x00000010ff2e7819 */ /* 0x000fe4000001162f */
[----:B------:R-:W-:Y:S01]  /*111f0*/  SHF.R.U64 R40, R44, 0x10, R45 ;  /* 0x000000102c287819 */ /* 0x000fe2000000122d */
[----:B------:R-:W1:Y:S01]  /*11200*/  LDS.128 R8, [R12+0xc400] ;  /* 0x00c400000c087984 */ /* 0x000e620000000c00 */
[--C-:B0-----:R-:W-:Y:S02]  /*11210*/  HADD2.F32 R14, -RZ, R5.reuse.H0_H0 ;  /* 0x20000005ff0e7230 */ /* 0x101fe40000004100 */
[----:B------:R-:W-:-:S02]  /*11220*/  HADD2.F32 R15, -RZ, R5.H1_H1 ;  /* 0x30000005ff0f7230 */ /* 0x000fc40000004100 */
[----:B------:R-:W-:Y:S02]  /*11230*/  HADD2.F32 R5, -RZ, R4.H0_H0 ;  /* 0x20000004ff057230 */ /* 0x000fe40000004100 */
[----:B------:R-:W-:Y:S02]  /*11240*/  HADD2.F32 R24, -RZ, R6.H0_H0 ;  /* 0x20000006ff187230 */ /* 0x000fe40000004100 */
[--C-:B------:R-:W-:Y:S02]  /*11250*/  HADD2.F32 R25, -RZ, R7.reuse.H0_H0 ;  /* 0x20000007ff197230 */ /* 0x100fe40000004100 */
[----:B------:R-:W-:Y:S02]  /*11260*/  HADD2.F32 R7, -RZ, R7.H1_H1 ;  /* 0x30000007ff077230 */ /* 0x000fe40000004100 */
[--C-:B-1----:R-:W-:Y:S02]  /*11270*/  HADD2.F32 R26, -RZ, R9.reuse.H0_H0 ;  /* 0x20000009ff1a7230 */ /* 0x102fe40000004100 */
[----:B------:R-:W-:-:S02]  /*11280*/  HADD2.F32 R27, -RZ, R9.H1_H1 ;  /* 0x30000009ff1b7230 */ /* 0x000fc40000004100 */
[----:B------:R-:W-:Y:S02]  /*11290*/  HADD2.F32 R9, -RZ, R8.H0_H0 ;  /* 0x20000008ff097230 */ /* 0x000fe40000004100 */
[C---:B------:R-:W-:Y:S01]  /*112a0*/  FMUL.FTZ R35, R26.reuse, R33 ;  /* 0x000000211a237220 */ /* 0x040fe20000410000 */
[-C--:B------:R-:W-:Y:S01]  /*112b0*/  FMUL.FTZ R37, R26, R31.reuse ;  /* 0x0000001f1a257220 */ /* 0x080fe20000410000 */
[----:B------:R-:W-:Y:S02]  /*112c0*/  HADD2.F32 R26, -RZ, R56.H0_H0 ;  /* 0x20000038ff1a7230 */ /* 0x000fe40000004100 */
[C---:B------:R-:W-:Y:S01]  /*112d0*/  FMUL.FTZ R34, R27.reuse, R32 ;  /* 0x000000201b227220 */ /* 0x040fe20000410000 */
[C---:B------:R-:W-:Y:S01]  /*112e0*/  FFMA.FTZ R35, R14.reuse, R31, -R35 ;  /* 0x0000001f0e237223 */ /* 0x040fe20000010823 */
[----:B------:R-:W-:Y:S01]  /*112f0*/  FFMA.FTZ R37, R14, R33, R37 ;  /* 0x000000210e257223 */ /* 0x000fe20000010025 */
[----:B------:R-:W-:Y:S02]  /*11300*/  HADD2.F32 R14, -RZ, R73.H0_H0 ;  /* 0x20000049ff0e7230 */ /* 0x000fe40000004100 */
[-C--:B------:R-:W-:Y:S01]  /*11310*/  FMUL.FTZ R36, R27, R26.reuse ;  /* 0x0000001a1b247220 */ /* 0x080fe20000410000 */
[----:B------:R-:W-:Y:S01]  /*11320*/  FFMA.FTZ R34, R15, R26, -R34 ;  /* 0x0000001a0f227223 */ /* 0x000fe20000010822 */
[----:B------:R-:W-:-:S02]  /*11330*/  HADD2.F32 R28, -RZ, R10.H0_H0 ;  /* 0x2000000aff1c7230 */ /* 0x000fc40000004100 */
[C---:B------:R-:W-:Y:S01]  /*11340*/  FMUL.FTZ R26, R9.reuse, R30 ;  /* 0x0000001e091a7220 */ /* 0x040fe20000410000 */
[----:B------:R-:W-:Y:S02]  /*11350*/  HADD2.F32 R27, -RZ, R72.H0_H0 ;  /* 0x20000048ff1b7230 */ /* 0x000fe40000004100 */
[-C--:B------:R-:W-:Y:S01]  /*11360*/  FMUL.FTZ R33, R9, R14.reuse ;  /* 0x0000000e09217220 */ /* 0x080fe20000410000 */
[----:B------:R-:W-:Y:S02]  /*11370*/  HADD2.F32 R9, -RZ, R74.H0_H0 ;  /* 0x2000004aff097230 */ /* 0x000fe40000004100 */
[C---:B------:R-:W-:Y:S01]  /*11380*/  FFMA.FTZ R31, R5.reuse, R14, -R26 ;  /* 0x0000000e051f7223 */ /* 0x040fe2000001081a */
[--C-:B------:R-:W-:Y:S02]  /*11390*/  HADD2.F32 R29, -RZ, R11.reuse.H0_H0 ;  /* 0x2000000bff1d7230 */ /* 0x100fe40000004100 */
[----:B------:R-:W-:Y:S01]  /*113a0*/  FFMA.FTZ R33, R5, R30, R33 ;  /* 0x0000001e05217223 */ /* 0x000fe20000010021 */
[----:B------:R-:W-:-:S02]  /*113b0*/  HADD2.F32 R11, -RZ, R11.H1_H1 ;  /* 0x3000000bff0b7230 */ /* 0x000fc40000004100 */
[----:B------:R-:W-:Y:S01]  /*113c0*/  FFMA.FTZ R36, R15, R32, R36 ;  /* 0x000000200f247223 */ /* 0x000fe20000010024 */
[C---:B------:R-:W-:Y:S01]  /*113d0*/  FMUL.FTZ R5, R28.reuse, R27 ;  /* 0x0000001b1c057220 */ /* 0x040fe20000410000 */
[----:B------:R-:W-:Y:S02]  /*113e0*/  HADD2.F32 R72, -RZ, R72.H1_H1 ;  /* 0x30000048ff487230 */ /* 0x000fe40000004100 */
[-C--:B------:R-:W-:Y:S01]  /*113f0*/  FMUL.FTZ R15, R28, R9.reuse ;  /* 0x000000091c0f7220 */ /* 0x080fe20000410000 */
[----:B------:R-:W-:Y:S02]  /*11400*/  HADD2.F32 R26, -RZ, R46.H0_H0 ;  /* 0x2000002eff1a7230 */ /* 0x000fe40000004100 */
[----:B------:R-:W-:Y:S01]  /*11410*/  FFMA.FTZ R28, R24, R9, -R5 ;  /* 0x00000009181c7223 */ /* 0x000fe20000010805 */
[----:B------:R-:W-:Y:S02]  /*11420*/  HADD2.F32 R14, -RZ, R58.H0_H0 ;  /* 0x2000003aff0e7230 */ /* 0x000fe40000004100 */
[----:B------:R-:W-:Y:S01]  /*11430*/  FMUL.FTZ R30, R29, R72 ;  /* 0x000000481d1e7220 */ /* 0x000fe20000410000 */
[----:B------:R-:W-:-:S02]  /*11440*/  HADD2.F32 R74, -RZ, R74.H1_H1 ;  /* 0x3000004aff4a7230 */ /* 0x000fc40000004100 */
[----:B------:R-:W-:Y:S01]  /*11450*/  FFMA.FTZ R24, R24, R27, R15 ;  /* 0x0000001b18187223 */ /* 0x000fe2000001000f */
[C---:B------:R-:W-:Y:S01]  /*11460*/  FMUL.FTZ R32, R11.reuse, R26 ;  /* 0x0000001a0b207220 */ /* 0x040fe20000410000 */
[----:B------:R-:W-:Y:S01]  /*11470*/  FMUL.FTZ R38, R11, R14 ;  /* 0x0000000e0b267220 */ /* 0x000fe20000410000 */
[----:B------:R-:W-:Y:S02]  /*11480*/  HADD2.F32 R8, -RZ, R8.H1_H1 ;  /* 0x30000008ff087230 */ /* 0x000fe40000004100 */
[-C--:B------:R-:W-:Y:S01]  /*11490*/  FMUL.FTZ R29, R29, R74.reuse ;  /* 0x0000004a1d1d7220 */ /* 0x080fe20000410000 */
[----:B------:R-:W-:Y:S02]  /*114a0*/  HADD2.F32 R10, -RZ, R10.H1_H1 ;  /* 0x3000000aff0a7230 */ /* 0x000fe40000004100 */
[C---:B------:R-:W-:Y:S01]  /*114b0*/  FFMA.FTZ R30, R25.reuse, R74, -R30 ;  /* 0x0000004a191e7223 */ /* 0x040fe2000001081e */
[----:B------:R-:W-:Y:S02]  /*114c0*/  HADD2.F32 R11, -RZ, R40.H0_H0 ;  /* 0x20000028ff0b7230 */ /* 0x000fe40000004100 */
[----:B------:R-:W-:Y:S01]  /*114d0*/  FFMA.FTZ R29, R25, R72, R29 ;  /* 0x00000048191d7223 */ /* 0x000fe2000001001d */
[----:B------:R-:W-:-:S02]  /*114e0*/  HADD2.F32 R15, -RZ, R39.H0_H0 ;  /* 0x20000027ff0f7230 */ /* 0x000fc40000004100 */
[C---:B------:R-:W-:Y:S01]  /*114f0*/  FFMA.FTZ R27, R7.reuse, R14, -R32 ;  /* 0x0000000e071b7223 */ /* 0x040fe20000010820 */
[----:B------:R-:W-:Y:S02]  /*11500*/  HADD2.F32 R5, -RZ, R42.H0_H0 ;  /* 0x2000002aff057230 */ /* 0x000fe40000004100 */
[----:B------:R-:W-:Y:S01]  /*11510*/  FFMA.FTZ R38, R7, R26, R38 ;  /* 0x0000001a07267223 */ /* 0x000fe20000010026 */
[----:B------:R-:W-:Y:S02]  /*11520*/  HADD2.F32 R9, -RZ, R41.H0_H0 ;  /* 0x20000029ff097230 */ /* 0x000fe40000004100 */
[----:B------:R-:W-:Y:S01]  /*11530*/  FMUL.FTZ R7, R8, R11 ;  /* 0x0000000b08077220 */ /* 0x000fe20000410000 */
[----:B------:R-:W-:Y:S02]  /*11540*/  HADD2.F32 R4, -RZ, R4.H1_H1 ;  /* 0x30000004ff047230 */ /* 0x000fe40000004100 */
[----:B------:R-:W-:Y:S01]  /*11550*/  FMUL.FTZ R25, R10, R15 ;  /* 0x0000000f0a197220 */ /* 0x000fe20000410000 */
[----:B------:R-:W-:-:S02]  /*11560*/  HADD2.F32 R6, -RZ, R6.H1_H1 ;  /* 0x30000006ff067230 */ /* 0x000fc40000004100 */
[----:B------:R-:W-:Y:S01]  /*11570*/  FMUL.FTZ R14, R8, R5 ;  /* 0x00000005080e7220 */ /* 0x000fe20000410000 */
[----:B------:R-:W-:Y:S01]  /*11580*/  FMUL.FTZ R10, R10, R9 ;  /* 0x000000090a0a7220 */ /* 0x000fe20000410000 */
[----:B------:R-:W-:Y:S01]  /*11590*/  FFMA.FTZ R8, R4, R5, -R7 ;  /* 0x0000000504087223 */ /* 0x000fe20000010807 */
        /* <DEDUP_REMOVED lines=13> */
.L_x_1512:
[----:B------:R-:W-:Y:S05]  /*11670*/  BSYNC B1 ;  /* 0x0000000000017941 */ /* 0x000fea0003800000 */
.L_x_1511:
[----:B------:R-:W-:Y:S05]  /*11680*/  @P2 BRA `(.L_x_1478) ;  /* 0x0000000400782947 */ /* 0x000fea0003800000 */
[----:B------:R-:W-:Y:S01]  /*11690*/  LEA.HI R13, R13, R196, RZ, 0x1d ;  /* 0x000000c40d0d7211 */ /* 0x000fe200078fe8ff */
[----:B------:R-:W-:Y:S01]  /*116a0*/  HADD2.F32 R32, -RZ, R0.H1_H1 ;  /* 0x30000000ff207230 */ /* 0x000fe20000004100 */
[----:B------:R-:W-:Y:S01]  /*116b0*/  SHF.R.U64 R38, R64, 0x10, R65 ;  /* 0x0000001040267819 */ /* 0x000fe20000001241 */
[--C-:B------:R-:W-:Y:S01]  /*116c0*/  HADD2.F32 R30, -RZ, R20.reuse.H1_H1 ;  /* 0x30000014ff1e7230 */ /* 0x100fe20000004100 */
[----:B01234-:R-:W-:Y:S01]  /*116d0*/  SHF.R.S32.HI R4, RZ, 0x1f, R13 ;  /* 0x0000001fff047819 */ /* 0x01ffe2000001140d */
[----:B------:R-:W-:Y:S01]  /*116e0*/  IMAD.SHL.U32 R5, R13, 0x8, RZ ;  /* 0x000000080d057824 */ /* 0x000fe200078e00ff */
[----:B------:R-:W-:Y:S01]  /*116f0*/  SHF.R.U32.HI R64, RZ, 0x10, R65 ;  /* 0x00000010ff407819 */ /* 0x000fe20000011641 */
[----:B------:R-:W-:Y:S01]  /*11700*/  HADD2.F32 R20, -RZ, R20.H0_H0 ;  /* 0x20000014ff147230 */ /* 0x000fe20000004100 */
[----:B------:R-:W-:Y:S02]  /*11710*/  LEA.HI R13, R4, R13, RZ, 0x3 ;  /* 0x0000000d040d7211 */ /* 0x000fe400078f18ff */
[----:B------:R-:W-:-:S02]  /*11720*/  LOP3.LUT R4, R172, 0x38, R5, 0xf8, !PT ;  /* 0x00000038ac047812 */ /* 0x000fc400078ef805 */
[----:B------:R-:W-:Y:S01]  /*11730*/  SHF.R.U32.HI R29, RZ, 0x10, R49 ;  /* 0x00000010ff1d7819 */ /* 0x000fe20000011631 */
[----:B------:R-:W-:Y:S01]  /*11740*/  IMAD.SHL.U32 R13, R13, 0x400, RZ ;  /* 0x000004000d0d7824 */ /* 0x000fe200078e00ff */
[----:B------:R-:W-:Y:S02]  /*11750*/  LOP3.LUT R8, R4, R199, RZ, 0x3c, !PT ;  /* 0x000000c704087212 */ /* 0x000fe400078e3cff */
[----:B------:R-:W0:Y:S01]  /*11760*/  LDS.128 R4, [R193] ;  /* 0x00000000c1047984 */ /* 0x000e220000000c00 */
[----:B------:R-:W-:Y:S01]  /*11770*/  HADD2.F32 R29, -RZ, R29.H0_H0 ;  /* 0x2000001dff1d7230 */ /* 0x000fe20000004100 */
[----:B------:R-:W-:Y:S02]  /*11780*/  LOP3.LUT R9, R13, 0x7fffe000, RZ, 0xc0, !PT ;  /* 0x7fffe0000d097812 */ /* 0x000fe400078ec0ff */
[----:B------:R-:W-:Y:S02]  /*11790*/  SHF.R.U64 R37, R66, 0x10, R67 ;  /* 0x0000001042257819 */ /* 0x000fe40000001243 */
[----:B------:R-:W-:-:S02]  /*117a0*/  IADD3 R9, R8, R9, R177 ;  /* 0x0000000908097210 */ /* 0x000fc40007ffe0b1 */
[----:B------:R-:W-:Y:S02]  /*117b0*/  SHF.R.U64 R33, R50, 0x10, R51 ;  /* 0x0000001032217819 */ /* 0x000fe40000001233 */
[----:B------:R-:W-:Y:S01]  /*117c0*/  SHF.R.U32.HI R66, RZ, 0x10, R67 ;  /* 0x00000010ff427819 */ /* 0x000fe20000011643 */
[----:B------:R-:W-:Y:S01]  /*117d0*/  IMAD R12, R9, 0x2, R18 ;  /* 0x00000002090c7824 */ /* 0x000fe200078e0212 */
[----:B------:R-:W-:Y:S02]  /*117e0*/  SHF.R.U32.HI R50, RZ, 0x10, R51 ;  /* 0x00000010ff327819 */ /* 0x000fe40000011633 */
[----:B------:R-:W-:Y:S02]  /*117f0*/  SHF.R.U64 R35, R48, 0x10, R49 ;  /* 0x0000001030237819 */ /* 0x000fe40000001231 */
[----:B------:R-:W1:Y:S01]  /*11800*/  LDS.128 R8, [R12+0xc400] ;  /* 0x00c400000c087984 */ /* 0x000e620000000c00 */
[--C-:B0-----:R-:W-:Y:S02]  /*11810*/  HADD2.F32 R13, -RZ, R5.reuse.H0_H0 ;  /* 0x20000005ff0d7230 */ /* 0x101fe40000004100 */
[----:B------:R-:W-:-:S02]  /*11820*/  HADD2.F32 R14, -RZ, R5.H1_H1 ;  /* 0x30000005ff0e7230 */ /* 0x000fc40000004100 */
[----:B------:R-:W-:Y:S02]  /*11830*/  HADD2.F32 R5, -RZ, R4.H0_H0 ;  /* 0x20000004ff057230 */ /* 0x000fe40000004100 */
[----:B------:R-:W-:Y:S02]  /*11840*/  HADD2.F32 R15, -RZ, R6.H0_H0 ;  /* 0x20000006ff0f7230 */ /* 0x000fe40000004100 */
[--C-:B------:R-:W-:Y:S02]  /*11850*/  HADD2.F32 R24, -RZ, R7.reuse.H0_H0 ;  /* 0x20000007ff187230 */ /* 0x100fe40000004100 */
[----:B------:R-:W-:Y:S02]  /*11860*/  HADD2.F32 R7, -RZ, R7.H1_H1 ;  /* 0x30000007ff077230 */ /* 0x000fe40000004100 */
[----:B------:R-:W-:Y:S02]  /*11870*/  HADD2.F32 R4, -RZ, R4.H1_H1 ;  /* 0x30000004ff047230 */ /* 0x000fe40000004100 */
        /* <DEDUP_REMOVED lines=8> */
[----:B------:R-:W-:Y:S01]  /*11900*/  FFMA.FTZ R34, R13, R30, -R34 ;  /* 0x0000001e0d227223 */ /* 0x000fe20000010822 */
[----:B------:R-:W-:-:S02]  /*11910*/  HADD2.F32 R30, -RZ, R0.H0_H0 ;  /* 0x20000000ff1e7230 */ /* 0x000fc40000004100 */
[----:B------:R-:W-:Y:S01]  /*11920*/  FFMA.FTZ R36, R13, R32, R36 ;  /* 0x000000200d247223 */ /* 0x000fe20000010024 */
[-C--:B------:R-:W-:Y:S01]  /*11930*/  FMUL.FTZ R13, R26, R25.reuse ;  /* 0x000000191a0d7220 */ /* 0x080fe20000410000 */
[----:B------:R-:W-:Y:S02]  /*11940*/  HADD2.F32 R27, -RZ, R10.H0_H0 ;  /* 0x2000000aff1b7230 */ /* 0x000fe40000004100 */
[C---:B------:R-:W-:Y:S01]  /*11950*/  FFMA.FTZ R31, R14.reuse, R25, -R31 ;  /* 0x000000190e1f7223 */ /* 0x040fe2000001081f */
[C---:B------:R-:W-:Y:S01]  /*11960*/  FMUL.FTZ R0, R9.reuse, R30 ;  /* 0x0000001e09007220 */ /* 0x040fe20000410000 */
[----:B------:R-:W-:Y:S02]  /*11970*/  HADD2.F32 R26, -RZ, R3.H0_H0 ;  /* 0x20000003ff1a7230 */ /* 0x000fe40000004100 */
[-C--:B------:R-:W-:Y:S01]  /*11980*/  FMUL.FTZ R9, R9, R20.reuse ;  /* 0x0000001409097220 */ /* 0x080fe20000410000 */
[----:B------:R-:W-:Y:S02]  /*11990*/  HADD2.F32 R28, -RZ, R11.H0_H0 ;  /* 0x2000000bff1c7230 */ /* 0x000fe40000004100 */
[----:B------:R-:W-:Y:S01]  /*119a0*/  FFMA.FTZ R20, R5, R20, -R0 ;  /* 0x0000001405147223 */ /* 0x000fe20000010800 */
[----:B------:R-:W-:Y:S01]  /*119b0*/  FFMA.FTZ R29, R14, R29, R13 ;  /* 0x0000001d0e1d7223 */ /* 0x000fe2000001000d */
[----:B------:R-:W-:-:S02]  /*119c0*/  HADD2.F32 R0, -RZ, R21.H0_H0 ;  /* 0x20000015ff007230 */ /* 0x000fc40000004100 */
[----:B------:R-:W-:Y:S01]  /*119d0*/  FMUL.FTZ R14, R27, R26 ;  /* 0x0000001a1b0e7220 */ /* 0x000fe20000410000 */
[----:B------:R-:W-:Y:S02]  /*119e0*/  HADD2.F32 R3, -RZ, R3.H1_H1 ;  /* 0x30000003ff037230 */ /* 0x000fe40000004100 */
[----:B------:R-:W-:Y:S01]  /*119f0*/  FFMA.FTZ R30, R5, R30, R9 ;  /* 0x0000001e051e7223 */ /* 0x000fe20000010009 */
[----:B------:R-:W-:Y:S02]  /*11a00*/  HADD2.F32 R21, -RZ, R21.H1_H1 ;  /* 0x30000015ff157230 */ /* 0x000fe40000004100 */
[-C--:B------:R-:W-:Y:S01]  /*11a10*/  FMUL.FTZ R32, R27, R0.reuse ;  /* 0x000000001b207220 */ /* 0x080fe20000410000 */
[----:B------:R-:W-:Y:S01]  /*11a20*/  FFMA.FTZ R25, R15, R0, -R14 ;  /* 0x000000000f197223 */ /* 0x000fe2000001080e */
[C---:B------:R-:W-:Y:S01]  /*11a30*/  FMUL.FTZ R5, R28.reuse, R3 ;  /* 0x000000031c057220 */ /* 0x040fe20000410000 */
[----:B------:R-:W-:Y:S02]  /*11a40*/  HADD2.F32 R11, -RZ, R11.H1_H1 ;  /* 0x3000000bff0b7230 */ /* 0x000fe40000004100 */
[----:B------:R-:W-:Y:S01]  /*11a50*/  FMUL.FTZ R28, R28, R21 ;  /* 0x000000151c1c7220 */ /* 0x000fe20000410000 */
[----:B------:R-:W-:-:S02]  /*11a60*/  HADD2.F32 R14, -RZ, R50.H0_H0 ;  /* 0x20000032ff0e7230 */ /* 0x000fc40000004100 */
[----:B------:R-:W-:Y:S01]  /*11a70*/  FFMA.FTZ R32, R15, R26, R32 ;  /* 0x0000001a0f207223 */ /* 0x000fe20000010020 */
[----:B------:R-:W-:Y:S02]  /*11a80*/  HADD2.F32 R0, -RZ, R66.H0_H0 ;  /* 0x20000042ff007230 */ /* 0x000fe40000004100 */
[C---:B------:R-:W-:Y:S01]  /*11a90*/  FFMA.FTZ R21, R24.reuse, R21, -R5 ;  /* 0x0000001518157223 */ /* 0x040fe20000010805 */
[----:B------:R-:W-:Y:S01]  /*11aa0*/  FFMA.FTZ R28, R24, R3, R28 ;  /* 0x00000003181c7223 */ /* 0x000fe2000001001c */
[C---:B------:R-:W-:Y:S01]  /*11ab0*/  FMUL.FTZ R26, R11.reuse, R14 ;  /* 0x0000000e0b1a7220 */ /* 0x040fe20000410000 */
[----:B------:R-:W-:Y:S02]  /*11ac0*/  HADD2.F32 R8, -RZ, R8.H1_H1 ;  /* 0x30000008ff087230 */ /* 0x000fe40000004100 */
[-C--:B------:R-:W-:Y:S01]  /*11ad0*/  FMUL.FTZ R24, R11, R0.reuse ;  /* 0x000000000b187220 */ /* 0x080fe20000410000 */
[----:B------:R-:W-:Y:S02]  /*11ae0*/  HADD2.F32 R10, -RZ, R10.H1_H1 ;  /* 0x3000000aff0a7230 */ /* 0x000fe40000004100 */
[----:B------:R-:W-:Y:S01]  /*11af0*/  FFMA.FTZ R26, R7, R0, -R26 ;  /* 0x00000000071a7223 */ /* 0x000fe2000001081a */
[----:B------:R-:W-:-:S02]  /*11b00*/  HADD2.F32 R9, -RZ, R35.H0_H0 ;  /* 0x20000023ff097230 */ /* 0x000fc40000004100 */
[----:B------:R-:W-:Y:S01]  /*11b10*/  FFMA.FTZ R27, R7, R14, R24 ;  /* 0x0000000e071b7223 */ /* 0x000fe20000010018 */
[----:B------:R-:W-:Y:S02]  /*11b20*/  HADD2.F32 R11, -RZ, R33.H0_H0 ;  /* 0x20000021ff0b7230 */ /* 0x000fe40000004100 */
[----:B------:R-:W-:Y:S02]  /*11b30*/  HADD2.F32 R3, -RZ, R38.H0_H0 ;  /* 0x20000026ff037230 */ /* 0x000fe40000004100 */
[----:B------:R-:W-:Y:S01]  /*11b40*/  FMUL.FTZ R7, R8, R9 ;  /* 0x0000000908077220 */ /* 0x000fe20000410000 */
[----:B------:R-:W-:Y:S02]  /*11b50*/  HADD2.F32 R5, -RZ, R37.H0_H0 ;  /* 0x20000025ff057230 */ /* 0x000fe40000004100 */
[----:B------:R-:W-:Y:S01]  /*11b60*/  FMUL.FTZ R15, R10, R11 ;  /* 0x0000000b0a0f7220 */ /* 0x000fe20000410000 */
[-C--:B------:R-:W-:Y:S01]  /*11b70*/  FMUL.FTZ R8, R8, R3.reuse ;  /* 0x0000000308087220 */ /* 0x080fe20000410000 */
[----:B------:R-:W-:Y:S01]  /*11b80*/  FFMA.FTZ R3, R4, R3, -R7 ;  /* 0x0000000304037223 */ /* 0x000fe20000010807 */
[-C--:B------:R-:W-:Y:S01]  /*11b90*/  FMUL.FTZ R10, R10, R5.reuse ;  /* 0x000000050a0a7220 */ /* 0x080fe20000410000 */
[----:B------:R-:W-:Y:S01]  /*11ba0*/  FFMA.FTZ R0, R6, R5, -R15 ;  /* 0x0000000506007223 */ /* 0x000fe2000001080f */
[----:B------:R-:W-:Y:S01]  /*11bb0*/  FFMA.FTZ R13, R4, R9, R8 ;  /* 0x00000009040d7223 */ /* 0x000fe20000010008 */
[----:B------:R-:W-:Y:S01]  /*11bc0*/  F2FP.F16.F32.PACK_AB R7, R26, R21 ;  /* 0x000000151a07723e */ /* 0x000fe200000000ff */
        /* <DEDUP_REMOVED lines=10> */
.L_x_1478:
[----:B------:R-:W-:Y:S05]  /*11c70*/  BSYNC B0 ;  /* 0x0000000000007941 */ /* 0x000fea0003800000 */
.L_x_1450:
        /* <DEDUP_REMOVED lines=8> */
.L_x_1448:
[----:B------:R-:W-:-:S06]  /*11d00*/  ULOP3.LUT UR4, UR60, 0x1, URZ, 0xfc, !UPT ;  /* 0x000000013c047892 */ /* 0x000fcc000f8efc3f */
[----:B------:R-:W-:-:S04]  /*11d10*/  MOV R0, UR4 ;  /* 0x0000000400007c02 */ /* 0x000fc80008000f00 */
[----:B------:R-:W-:-:S13]  /*11d20*/  ISETP.NE.AND P0, PT, R0, 0x3, PT ;  /* 0x000000030000780c */ /* 0x000fda0003f05270 */
[----:B------:R-:W-:Y:S05]  /*11d30*/  @!P0 BRA `(.L_x_1513) ;  /* 0x0000000000048947 */ /* 0x000fea0003800000 */
[----:B------:R-:W-:Y:S01]  /*11d40*/  BPT.TRAP 0x1 ;  /* 0x000000040000795c */ /* 0x000fe20000300000 */
.L_x_1513:
[----:B01234-:R-:W-:Y:S01]  /*11d50*/  IMAD R4, R160, 0x8, R18 ;  /* 0x00000008a0047824 */ /* 0x01ffe200078e0212 */
[----:B------:R-:W-:-:S04]  /*11d60*/  SHF.L.U32 R3, R161, 0x1f, RZ ;  /* 0x0000001fa1037819 */ /* 0x000fc800000006ff */
[----:B------:R0:W1:Y:S01]  /*11d70*/  SYNCS.PHASECHK.TRANS64.TRYWAIT P2, [R4+URZ+0x2a830], R3 ;  /* 0x02a83003040075a7 */ /* 0x000062000804017f */
[----:B------:R-:W-:Y:S05]  /*11d80*/  @!P0 BRA `(.L_x_1514) ;  /* 0x0000000000048947 */ /* 0x000fea0003800000 */
[----:B------:R-:W-:Y:S01]  /*11d90*/  BPT.TRAP 0x1 ;  /* 0x000000040000795c */ /* 0x000fe20000300000 */
.L_x_1514:
[----:B------:R-:W2:Y:S02]  /*11da0*/  S2R R0, SR_TID.X ;  /* 0x0000000000007919 */ /* 0x000ea40000002100 */
[----:B--2---:R-:W-:-:S04]  /*11db0*/  LOP3.LUT R0, R0, 0x7f, RZ, 0xc0, !PT ;  /* 0x0000007f00007812 */ /* 0x004fc800078ec0ff */
[----:B------:R-:W-:Y:S01]  /*11dc0*/  ISETP.NE.AND P1, PT, R0, RZ, PT ;  /* 0x000000ff0000720c */ /* 0x000fe20003f25270 */
[----:B-1----:R-:W-:-:S12]  /*11dd0*/  @P2 BRA `(.L_x_1515) ;  /* 0x0000000000082947 */ /* 0x002fd80003800000 */
[----:B------:R-:W1:Y:S02]  /*11de0*/  SYNCS.PHASECHK.TRANS64.TRYWAIT P2, [R4+URZ+0x2a830], R3 ;  /* 0x02a83003040075a7 */ /* 0x000e64000804017f */
[----:B-1----:R-:W-:Y:S05]  /*11df0*/  @!P2 BRA `(.L_x_1516) ;  /* 0x0000016800eca947 */ /* 0x002fea0003800000 */
.L_x_1515:
[----:B------:R-:W-:Y:S05]  /*11e00*/  WARPSYNC.ALL ;  /* 0x0000000000007948 */ /* 0x000fea0003800000 */
[----:B------:R-:W-:Y:S01]  /*11e10*/  VIADD R0, R18, 0x18400 ;  /* 0x0001840012007836 */ /* 0x000fe20000000000 */
[----:B------:R-:W-:Y:S01]  /*11e20*/  R2UR UR4, R68 ;  /* 0x00000000440472ca */ /* 0x000fe200000e0000 */
[----:B------:R-:W-:Y:S01]  /*11e30*/  IMAD.MOV.U32 R7, RZ, RZ, 0x40000040 ;  /* 0x40000040ff077424 */ /* 0x000fe200078e00ff */
[----:B------:R-:W-:Y:S01]  /*11e40*/  WARPGROUP.ARRIVE ;  /* 0x00000000000079c5 */ /* 0x000fe20000000000 */
[----:B------:R-:W-:Y:S01]  /*11e50*/  UMOV UR9, 0x40000040 ;  /* 0x4000004000097882 */ /* 0x000fe20000000000 */
[----:B------:R-:W-:Y:S01]  /*11e60*/  SHF.R.U32.HI R0, RZ, 0x4, R0 ;  /* 0x00000004ff007819 */ /* 0x000fe20000011600 */
[----:B------:R-:W-:Y:S01]  /*11e70*/  IMAD.MOV.U32 R9, RZ, RZ, 0x40000040 ;  /* 0x40000040ff097424 */ /* 0x000fe200078e00ff */
[----:B------:R-:W-:Y:S01]  /*11e80*/  R2UR UR11, R7 ;  /* 0x00000000070b72ca */ /* 0x000fe200000e0000 */
[----:B------:R-:W-:Y:S01]  /*11e90*/  IMAD.U32 R11, RZ, RZ, UR9 ;  /* 0x00000009ff0b7e24 */ /* 0x000fe2000f8e00ff */
[----:B------:R-:W-:Y:S01]  /*11ea0*/  LOP3.LUT R0, R0, 0x3fff, RZ, 0xc0, !PT ;  /* 0x00003fff00007812 */ /* 0x000fe200078ec0ff */
[----:B------:R-:W-:Y:S01]  /*11eb0*/  UMOV UR53, 0x40000040 ;  /* 0x4000004000357882 */ /* 0x000fe20000000000 */
[----:B------:R-:W-:Y:S01]  /*11ec0*/  UMOV UR49, 0x40000040 ;  /* 0x4000004000317882 */ /* 0x000fe20000000000 */
[----:B------:R-:W-:Y:S01]  /*11ed0*/  UMOV UR45, 0x40000040 ;  /* 0x40000040002d7882 */ /* 0x000fe20000000000 */
[----:B------:R-:W-:Y:S01]  /*11ee0*/  LOP3.LUT R5, R0, 0x10000, RZ, 0xfc, !PT ;  /* 0x0001000000057812 */ /* 0x000fe200078efcff */
[----:B------:R-:W-:Y:S01]  /*11ef0*/  ULOP3.LUT UR4, UR4, 0x10000, URZ, 0xfc, !UPT ;  /* 0x0001000004047892 */ /* 0x000fe2000f8efc3f */
[----:B------:R-:W2:Y:S03]  /*11f00*/  LDC.64 R12, c[0x0][0x9e0] ;  /* 0x00027800ff0c7b82 */ /* 0x000ea60000000a00 */
[----:B------:R-:W-:Y:S01]  /*11f10*/  IMAD R6, R160, 0x900, R5 ;  /* 0x00000900a0067824 */ /* 0x000fe200078e0205 */
[----:B------:R-:W-:-:S02]  /*11f20*/  UIADD3 UR5, UR4, 0x2, URZ ;  /* 0x0000000204057890 */ /* 0x000fc4000fffe03f */
[----:B------:R-:W-:Y:S01]  /*11f30*/  UMOV UR8, UR4 ;  /* 0x0000000400087c82 */ /* 0x000fe20008000000 */
[C---:B------:R-:W-:Y:S01]  /*11f40*/  VIADD R8, R6.reuse, 0x2 ;  /* 0x0000000206087836 */ /* 0x040fe20000000000 */
[----:B------:R-:W-:Y:S02]  /*11f50*/  R2UR UR10, R6 ;  /* 0x00000000060a72ca */ /* 0x000fe400000e0000 */
[----:B------:R-:W-:-:S05]  /*11f60*/  MOV R10, UR8 ;  /* 0x00000008000a7c02 */ /* 0x000fca0008000f00 */
[----:B------:R3:W-:Y:S06]  /*11f70*/  STL.64 [R1+0x38], R10 ;  /* 0x0000380a01007387 */ /* 0x0007ec0000100a00 */
[----:B------:R-:W-:Y:S01]  /*11f80*/  HGMMA.64x96x16.F32 R24, gdesc[UR8], RZ, !UPT, gsb0 ;  /* 0x01600000081879f0 */ /* 0x000fe2000c0008ff */
[----:B------:R-:W-:Y:S01]  /*11f90*/  R2UR UR10, R8 ;  /* 0x00000000080a72ca */ /* 0x000fe200000e0000 */
[----:B------:R-:W-:Y:S01]  /*11fa0*/  UMOV UR8, UR5 ;  /* 0x0000000500087c82 */ /* 0x000fe20008000000 */
[----:B------:R-:W-:Y:S01]  /*11fb0*/  R2UR UR11, R9 ;  /* 0x00000000090b72ca */ /* 0x000fe200000e0000 */
[----:B------:R-:W-:Y:S01]  /*11fc0*/  UMOV UR9, 0x40000040 ;  /* 0x4000004000097882 */ /* 0x000fe20000000000 */
[----:B------:R-:W-:Y:S01]  /*11fd0*/  VIADD R8, R6, 0x4 ;  /* 0x0000000406087836 */ /* 0x000fe20000000000 */
[----:B------:R-:W-:Y:S01]  /*11fe0*/  UIADD3 UR5, UR4, 0x4, URZ ;  /* 0x0000000404057890 */ /* 0x000fe2000fffe03f */
[----:B------:R-:W-:Y:S01]  /*11ff0*/  IMAD.MOV.U32 R9, RZ, RZ, 0x40000040 ;  /* 0x40000040ff097424 */ /* 0x000fe200078e00ff */
[----:B---3--:R-:W-:Y:S01]  /*12000*/  MOV R10, UR8 ;  /* 0x00000008000a7c02 */ /* 0x008fe20008000f00 */
[----:B------:R-:W-:-:S05]  /*12010*/  IMAD.U32 R11, RZ, RZ, UR9 ;  /* 0x00000009ff0b7e24 */ /* 0x000fca000f8e00ff */
[----:B------:R3:W-:Y:S01]  /*12020*/  STL.64 [R1+0x30], R10 ;  /* 0x0000300a01007387 */ /* 0x0007e20000100a00 */
[----:B------:R-:W-:Y:S02]  /*12030*/  WARPGROUP.DEPBAR.LE gsb0, 0x0 ;  /* 0x00008000000079c5 */ /* 0x000fe40000010000 */
[----:B------:R-:W-:-:S06]  /*12040*/  WARPGROUP.ARRIVE ;  /* 0x00000000000079c5 */ /* 0x000fcc0000000000 */
[----:B------:R-:W-:Y:S01]  /*12050*/  HGMMA.64x96x16.F32 R24, gdesc[UR8], R24, gsb0 ;  /* 0x01600000081879f0 */ /* 0x000fe20008000818 */
        /* <DEDUP_REMOVED lines=47> */
[----:B------:R-:W-:Y:S01]  /*12350*/  IMAD.U32 R11, RZ, RZ, UR9 ;  /* 0x00000009ff0b7e24 */ /* 0x000fe2000f8e00ff */
[----:B------:R-:W-:-:S02]  /*12360*/  UIADD3 UR52, UR4, 0x406, URZ ;  /* 0x0000040604347890 */ /* 0x000fc4000fffe03f */
[----:B------:R-:W-:Y:S02]  /*12370*/  UIADD3 UR48, UR4, 0x800, URZ ;  /* 0x0000080004307890 */ /* 0x000fe4000fffe03f */
[----:B------:R-:W-:Y:S01]  /*12380*/  UIADD3 UR44, UR4, 0x802, URZ ;  /* 0x00000802042c7890 */ /* 0x000fe2000fffe03f */
[----:B------:R3:W-:Y:S04]  /*12390*/  STL.64 [R1+0x10], R10 ;  /* 0x0000100a01007387 */ /* 0x0007e80000100a00 */
[----:B------:R-:W4:Y:S01]  /*123a0*/  LDL.LU R72, [R1+0x8] ;  /* 0x0000080001487983 */ /* 0x000f220000300800 */
        /* <DEDUP_REMOVED lines=10> */
[----:B------:R-:W-:Y:S01]  /*12450*/  UMOV UR41, 0x40000040 ;  /* 0x4000004000297882 */ /* 0x000fe20000000000 */
[----:B------:R-:W-:Y:S01]  /*12460*/  IMAD.MOV.U32 R7, RZ, RZ, 0x40000040 ;  /* 0x40000040ff077424 */ /* 0x000fe200078e00ff */
[----:B------:R-:W-:-:S02]  /*12470*/  WARPGROUP.DEPBAR.LE gsb0, 0x0 ;  /* 0x00008000000079c5 */ /* 0x000fc40000010000 */
[----:B------:R-:W-:Y:S01]  /*12480*/  WARPGROUP.ARRIVE ;  /* 0x00000000000079c5 */ /* 0x000fe20000000000 */
[----:B------:R-:W-:Y:S01]  /*12490*/  UIADD3 UR36, UR4, 0x806, URZ ;  /* 0x0000080604247890 */ /* 0x000fe2000fffe03f */
[----:B------:R-:W-:Y:S01]  /*124a0*/  R2UR UR54, R8 ;  /* 0x00000000083672ca */ /* 0x000fe200000e0000 */
[----:B------:R-:W-:Y:S01]  /*124b0*/  UMOV UR37, 0x40000040 ;  /* 0x4000004000257882 */ /* 0x000fe20000000000 */
[----:B01----:R-:W-:Y:S01]  /*124c0*/  @!P1 VIADD R4, R4, 0x2a840 ;  /* 0x0002a84004049836 */ /* 0x003fe20000000000 */
[----:B--2---:R-:W-:Y:S01]  /*124d0*/  ISETP.GE.AND P2, PT, R13, 0x1, PT ;  /* 0x000000010d00780c */ /* 0x004fe20003f46270 */
[----:B------:R-:W-:Y:S01]  /*124e0*/  HGMMA.64x96x16.F32 R24, gdesc[UR8], R24, gsb0 ;  /* 0x01600000081879f0 */ /* 0x000fe20008000818 */
[----:B------:R-:W-:Y:S01]  /*124f0*/  R2UR UR55, R9 ;  /* 0x00000000093772ca */ /* 0x000fe200000e0000 */
[----:B------:R-:W-:Y:S01]  /*12500*/  IMAD.MOV.U32 R9, RZ, RZ, 0x40000040 ;  /* 0x40000040ff097424 */ /* 0x000fe200078e00ff */
[----:B------:R-:W-:Y:S01]  /*12510*/  IADD3 R8, R6, 0x600, RZ ;  /* 0x0000060006087810 */ /* 0x000fe20007ffe0ff */
[----:B------:R-:W-:Y:S01]  /*12520*/  ULDC.64 UR4, c[0x0][0x9d8] ;  /* 0x0002760000047ab9 */ /* 0x000fe20000000a00 */
[----:B---3--:R-:W-:Y:S01]  /*12530*/  MOV R10, UR8 ;  /* 0x00000008000a7c02 */ /* 0x008fe20008000f00 */
[----:B------:R-:W-:Y:S01]  /*12540*/  IMAD.U32 R11, RZ, RZ, UR9 ;  /* 0x00000009ff0b7e24 */ /* 0x000fe2000f8e00ff */
[----:B------:R-:W-:-:S02]  /*12550*/  R2UR UR50, R8 ;  /* 0x00000000083272ca */ /* 0x000fc400000e0000 */
[----:B------:R-:W-:Y:S01]  /*12560*/  R2UR UR51, R9 ;  /* 0x00000000093372ca */ /* 0x000fe200000e0000 */
[----:B------:R-:W-:Y:S02]  /*12570*/  WARPGROUP.DEPBAR.LE gsb0, 0x0 ;  /* 0x00008000000079c5 */ /* 0x000fe40000010000 */
[----:B------:R-:W-:-:S06]  /*12580*/  WARPGROUP.ARRIVE ;  /* 0x00000000000079c5 */ /* 0x000fcc0000000000 */
[----:B------:R-:W-:Y:S01]  /*12590*/  HGMMA.64x96x16.F32 R24, gdesc[UR52], R24, gsb0 ;  /* 0x01600000341879f0 */ /* 0x000fe20008000818 */
[----:B------:R-:W-:Y:S02]  /*125a0*/  VIADD R8, R6, 0x602 ;  /* 0x0000060206087836 */ /* 0x000fe40000000000 */
[----:B------:R-:W-:-:S03]  /*125b0*/  IMAD.MOV.U32 R9, RZ, RZ, 0x40000040 ;  /* 0x40000040ff097424 */ /* 0x000fc600078e00ff */
[----:B------:R-:W-:Y:S02]  /*125c0*/  R2UR UR46, R8 ;  /* 0x00000000082e72ca */ /* 0x000fe400000e0000 */
[----:B------:R-:W-:Y:S01]  /*125d0*/  R2UR UR47, R9 ;  /* 0x00000000092f72ca */ /* 0x000fe200000e0000 */
[----:B------:R-:W-:Y:S02]  /*125e0*/  WARPGROUP.DEPBAR.LE gsb0, 0x0 ;  /* 0x00008000000079c5 */ /* 0x000fe40000010000 */
[----:B------:R-:W-:-:S06]  /*125f0*/  WARPGROUP.ARRIVE ;  /* 0x00000000000079c5 */ /* 0x000fcc0000000000 */
[----:B------:R-:W-:Y:S01]  /*12600*/  HGMMA.64x96x16.F32 R24, gdesc[UR48], R24, gsb0 ;  /* 0x01600000301879f0 */ /* 0x000fe20008000818 */
[----:B------:R-:W-:Y:S01]  /*12610*/  IMAD.MOV.U32 R9, RZ, RZ, 0x40000040 ;  /* 0x40000040ff097424 */ /* 0x000fe200078e00ff */
[----:B------:R-:W-:-:S04]  /*12620*/  IADD3 R8, R6, 0x604, RZ ;  /* 0x0000060406087810 */ /* 0x000fc80007ffe0ff */
[----:B------:R-:W-:Y:S02]  /*12630*/  R2UR UR42, R8 ;  /* 0x00000000082a72ca */ /* 0x000fe400000e0000 */
[----:B------:R-:W-:Y:S01]  /*12640*/  R2UR UR43, R9 ;  /* 0x00000000092b72ca */ /* 0x000fe200000e0000 */
[----:B------:R-:W-:Y:S02]  /*12650*/  WARPGROUP.DEPBAR.LE gsb0, 0x0 ;  /* 0x00008000000079c5 */ /* 0x000fe40000010000 */
[----:B------:R-:W-:-:S06]  /*12660*/  WARPGROUP.ARRIVE ;  /* 0x00000000000079c5 */ /* 0x000fcc0000000000 */
[----:B------:R-:W-:Y:S01]  /*12670*/  HGMMA.64x96x16.F32 R24, gdesc[UR44], R24, gsb0 ;  /* 0x016000002c1879f0 */ /* 0x000fe20008000818 */
[----:B------:R-:W-:Y:S01]  /*12680*/  VIADD R6, R6, 0x606 ;  /* 0x0000060606067836 */ /* 0x000fe20000000000 */
[----:B------:R-:W-:-:S04]  /*12690*/  R2UR UR39, R7 ;  /* 0x00000000072772ca */ /* 0x000fc800000e0000 */
[----:B------:R-:W-:Y:S01]  /*126a0*/  R2UR UR38, R6 ;  /* 0x00000000062672ca */ /* 0x000fe200000e0000 */
[----:B------:R-:W-:Y:S02]  /*126b0*/  WARPGROUP.DEPBAR.LE gsb0, 0x0 ;  /* 0x00008000000079c5 */ /* 0x000fe40000010000 */
[----:B------:R-:W-:-:S06]  /*126c0*/  WARPGROUP.ARRIVE ;  /* 0x00000000000079c5 */ /* 0x000fcc0000000000 */
[----:B------:R-:W-:Y:S03]  /*126d0*/  HGMMA.64x96x16.F32 R24, gdesc[UR40], R24, gsb0 ;  /* 0x01600000281879f0 */ /* 0x000fe60008000818 */
[----:B------:R-:W-:Y:S02]  /*126e0*/  WARPGROUP.DEPBAR.LE gsb0, 0x0 ;  /* 0x00008000000079c5 */ /* 0x000fe40000010000 */
[----:B------:R-:W-:-:S06]  /*126f0*/  WARPGROUP.ARRIVE ;  /* 0x00000000000079c5 */ /* 0x000fcc0000000000 */
[----:B------:R-:W-:Y:S01]  /*12700*/  HGMMA.64x96x16.F32 R24, gdesc[UR36], R24, gsb0 ;  /* 0x01600000241879f0 */ /* 0x000fe20008000818 */
[----:B------:R-:W-:Y:S02]  /*12710*/  MOV R9, 0xffffffa0 ;  /* 0xffffffa000097802 */ /* 0x000fe40000000f00 */
[----:B------:R-:W-:Y:S01]  /*12720*/  @!P1 PRMT R4, RZ, 0x654, R4 ;  /* 0x00000654ff049816 */ /* 0x000fe20000000004 */
[----:B------:R-:W-:Y:S01]  /*12730*/  ULOP3.LUT UR6, URZ, UR5, URZ, 0x33, !UPT ;  /* 0x000000053f067292 */ /* 0x000fe2000f8e333f */
[----:B----4-:R-:W-:Y:S01]  /*12740*/  LOP3.LUT R72, R72, 0xffefffff, RZ, 0xc0, !PT ;  /* 0xffefffff48487812 */ /* 0x010fe200078ec0ff */
[----:B------:R0:W-:Y:S03]  /*12750*/  STL.64 [R1], R10 ;  /* 0x0000000a01007387 */ /* 0x0001e60000100a00 */
[----:B------:R-:W-:Y:S01]  /*12760*/  @P2 LOP3.LUT R72, R72, 0x100000, RZ, 0xfc, !PT ;  /* 0x0010000048482812 */ /* 0x000fe200078efcff */
[----:B------:R-:W-:-:S02]  /*12770*/  WARPGROUP.DEPBAR.LE gsb0, 0x0 ;  /* 0x00008000000079c5 */ /* 0x000fc40000010000 */
[----:B------:R-:W-:Y:S01]  /*12780*/  FMUL.FTZ R8, R37, UR4 ;  /* 0x0000000425087c20 */ /* 0x000fe20008410000 */
[----:B------:R1:W-:Y:S03]  /*12790*/  @!P1 SYNCS.ARRIVE.TRANS64.RED.A1T0 RZ, [R4+URZ], RZ ;  /* 0x000000ff04ff99a7 */ /* 0x0003e6000810043f */
[----:B------:R2:W3:Y:S01]  /*127a0*/  MUFU.TANH R82, R8 ;  /* 0x0000000800527308 */ /* 0x0004e20000002400 */
[----:B------:R-:W-:Y:S01]  /*127b0*/  FMUL.FTZ R7, R33, UR4 ;  /* 0x0000000421077c20 */ /* 0x000fe20008410000 */
[----:B------:R-:W-:Y:S01]  /*127c0*/  FMUL.FTZ R33, R38, UR4 ;  /* 0x0000000426217c20 */ /* 0x000fe20008410000 */
[----:B------:R-:W-:Y:S02]  /*127d0*/  IMAD R38, R2, R9, 0x60 ;  /* 0x0000006002267424 */ /* 0x000fe400078e0209 */
[----:B--2---:R-:W-:-:S04]  /*127e0*/  FMUL.FTZ R8, R45, UR4 ;  /* 0x000000042d087c20 */ /* 0x004fc80008410000 */
[----:B------:R2:W4:Y:S02]  /*127f0*/  MUFU.TANH R74, R8 ;  /* 0x00000008004a7308 */ /* 0x0005240000002400 */
[----:B--2---:R-:W-:-:S06]  /*12800*/  FMUL.FTZ R8, R53, UR4 ;  /* 0x0000000435087c20 */ /* 0x004fcc0008410000 */
[----:B------:R2:W0:Y:S02]  /*12810*/  MUFU.TANH R20, R8 ;  /* 0x0000000800147308 */ /* 0x0004240000002400 */
[----:B--2---:R-:W-:-:S06]  /*12820*/  IMAD.IADD R8, R163, 0x1, R38 ;  /* 0x00000001a3087824 */ /* 0x004fcc00078e0226 */
[----:B------:R2:W0:Y:S01]  /*12830*/  MUFU.TANH R86, R7 ;  /* 0x0000000700567308 */ /* 0x0004220000002400 */
[----:B-1----:R-:W-:Y:S01]  /*12840*/  IADD3 R4, -R164, 0x1, R8 ;  /* 0x00000001a4047810 */ /* 0x002fe20007ffe108 */
[----:B--2---:R-:W-:Y:S01]  /*12850*/  FMUL.FTZ R7, R41, UR4 ;  /* 0x0000000429077c20 */ /* 0x004fe20008410000 */
[----:B------:R-:W-:-:S03]  /*12860*/  FMUL.FTZ R45, R47, UR4 ;  /* 0x000000042f2d7c20 */ /* 0x000fc60008410000 */
[----:B------:R-:W-:Y:S02]  /*12870*/  IMAD R47, R173, -0x2, R4 ;  /* 0xfffffffead2f7824 */ /* 0x000fe400078e0204 */
[----:B------:R1:W2:Y:S01]  /*12880*/  MUFU.TANH R78, R7 ;  /* 0x00000007004e7308 */ /* 0x0002a20000002400 */
[----:B------:R-:W-:Y:S01]  /*12890*/  MOV R4, UR6 ;  /* 0x0000000600047c02 */ /* 0x000fe20008000f00 */
[----:B------:R-:W-:Y:S01]  /*128a0*/  FMUL.FTZ R25, R25, UR4 ;  /* 0x0000000419197c20 */ /* 0x000fe20008410000 */
[----:B------:R-:W-:Y:S01]  /*128b0*/  FMUL.FTZ R29, R29, UR4 ;  /* 0x000000041d1d7c20 */ /* 0x000fe20008410000 */
[----:B-1----:R-:W-:-:S04]  /*128c0*/  FMUL.FTZ R7, R49, UR4 ;  /* 0x0000000431077c20 */ /* 0x002fc80008410000 */
[----:B0-----:R0:W1:Y:S01]  /*128d0*/  MUFU.TANH R10, R25 ;  /* 0x00000019000a7308 */ /* 0x0010620000002400 */
[----:B------:R1:W-:Y:S01]  /*128e0*/  STL [R1+0xc], R4 ;  /* 0x00000c0401007387 */ /* 0x0003e20000100800 */
[----:B------:R-:W-:Y:S01]  /*128f0*/  FMUL.FTZ R15, R24, UR4 ;  /* 0x00000004180f7c20 */ /* 0x000fe20008410000 */
[----:B------:R-:W-:-:S05]  /*12900*/  FMUL.FTZ R3, R27, UR4 ;  /* 0x000000041b037c20 */ /* 0x000fca0008410000 */
[----:B------:R3:W1:Y:S01]  /*12910*/  MUFU.TANH R14, R7 ;  /* 0x00000007000e7308 */ /* 0x0006620000002400 */
[----:B0-----:R-:W-:Y:S01]  /*12920*/  FMUL.FTZ R25, R35, UR4 ;  /* 0x0000000423197c20 */ /* 0x001fe20008410000 */
[----:B------:R0:W-:Y:S01]  /*12930*/  STL [R1+0x8], R72 ;  /* 0x0000084801007387 */ /* 0x0001e20000100800 */
[----:B------:R-:W-:Y:S01]  /*12940*/  FMUL.FTZ R11, R31, UR4 ;  /* 0x000000041f0b7c20 */ /* 0x000fe20008410000 */
[----:B------:R-:W-:Y:S01]  /*12950*/  FMUL.FTZ R35, R39, UR4 ;  /* 0x0000000427237c20 */ /* 0x000fe20008410000 */
[----:B------:R-:W-:Y:S01]  /*12960*/  FMUL.FTZ R41, R43, UR4 ;  /* 0x000000042b297c20 */ /* 0x000fe20008410000 */
[----:B---3--:R-:W-:Y:S02]  /*12970*/  FMUL.FTZ R7, R57, UR4 ;  /* 0x0000000439077c20 */ /* 0x008fe40008410000 */
[----:B------:R-:W3:Y:S01]  /*12980*/  MUFU.TANH R92, R29 ;  /* 0x0000001d005c7308 */ /* 0x000ee20000002400 */
[----:B------:R-:W-:Y:S01]  /*12990*/  FMUL.FTZ R0, R26, UR4 ;  /* 0x000000041a007c20 */ /* 0x000fe20008410000 */
[----:B------:R-:W-:Y:S01]  /*129a0*/  FMUL.FTZ R6, R30, UR4 ;  /* 0x000000041e067c20 */ /* 0x000fe20008410000 */
[----:B------:R-:W-:Y:S01]  /*129b0*/  FMUL.FTZ R32, R32, UR4 ;  /* 0x0000000420207c20 */ /* 0x000fe20008410000 */
[----:B------:R-:W-:Y:S01]  /*129c0*/  FMUL.FTZ R21, R34, UR4 ;  /* 0x0000000422157c20 */ /* 0x000fe20008410000 */
[----:B------:R-:W-:Y:S01]  /*129d0*/  FMUL.FTZ R36, R36, UR4 ;  /* 0x0000000424247c20 */ /* 0x000fe20008410000 */
[----:B------:R-:W-:Y:S01]  /*129e0*/  FMUL.FTZ R40, R40, UR4 ;  /* 0x0000000428287c20 */ /* 0x000fe20008410000 */
[----:B------:R-:W-:Y:S01]  /*129f0*/  FMUL.FTZ R37, R42, UR4 ;  /* 0x000000042a257c20 */ /* 0x000fe20008410000 */
[----:B------:R4:W0:Y:S01]  /*12a00*/  MUFU.TANH R24, R7 ;  /* 0x0000000700187308 */ /* 0x0008220000002400 */
        /* <DEDUP_REMOVED lines=16> */
[----:B----4-:R-:W-:Y:S01]  /*12b10*/  FMUL.FTZ R7, R67, UR4 ;  /* 0x0000000443077c20 */ /* 0x010fe20008410000 */
[----:B------:R-:W-:Y:S01]  /*12b20*/  FMUL.FTZ R69, R69, UR4 ;  /* 0x0000000445457c20 */ /* 0x000fe20008410000 */
[----:B------:R-:W-:Y:S01]  /*12b30*/  FMUL.FTZ R29, R70, UR4 ;  /* 0x00000004461d7c20 */ /* 0x000fe20008410000 */
[----:B------:R-:W-:Y:S01]  /*12b40*/  FMUL.FTZ R31, R71, UR4 ;  /* 0x00000004471f7c20 */ /* 0x000fe20008410000 */
[----:B------:R-:W-:Y:S01]  /*12b50*/  FMUL.FTZ R56, R56, UR4 ;  /* 0x0000000438387c20 */ /* 0x000fe20008410000 */
[----:B------:R-:W-:Y:S01]  /*12b60*/  FMUL.FTZ R68, R68, UR4 ;  /* 0x0000000444447c20 */ /* 0x000fe20008410000 */
[----:B------:R-:W4:Y:S01]  /*12b70*/  MUFU.TANH R15, R15 ;  /* 0x0000000f000f7308 */ /* 0x000f220000002400 */
[----:B------:R-:W-:-:S07]  /*12b80*/  FMUL.FTZ R59, R59, UR4 ;  /* 0x000000043b3b7c20 */ /* 0x000fce0008410000 */
[----:B------:R-:W0:Y:S01]  /*12b90*/  MUFU.TANH R0, R0 ;  /* 0x0000000000007308 */ /* 0x000e220000002400 */
[----:B------:R-:W-:-:S07]  /*12ba0*/  FMUL.FTZ R28, R28, UR4 ;  /* 0x000000041c1c7c20 */ /* 0x000fce0008410000 */
[----:B------:R-:W0:Y:S01]  /*12bb0*/  MUFU.TANH R3, R3 ;  /* 0x0000000300037308 */ /* 0x000e220000002400 */
[----:B------:R-:W-:-:S07]  /*12bc0*/  IMAD R9, R169, 0x80, R179 ;  /* 0x00000080a9097824 */ /* 0x000fce00078e02b3 */
        /* <DEDUP_REMOVED lines=35> */
[----:B------:R-:W-:-:S07]  /*12e00*/  VIADD R46, R47, UR6 ;  /* 0x000000062f2e7c36 */ /* 0x000fce0008000000 */
[----:B------:R2:W0:Y:S01]  /*12e10*/  MUFU.TANH R73, R59 ;  /* 0x0000003b00497308 */ /* 0x0004220000002400 */
[----:B------:R-:W-:Y:S02]  /*12e20*/  IMAD R50, R173, -0x2, R38 ;  /* 0xfffffffead327824 */ /* 0x000fe400078e0226 */
[----:B------:R-:W-:Y:S02]  /*12e30*/  IMAD.IADD R30, R46, 0x1, R9 ;  /* 0x000000012e1e7824 */ /* 0x000fe400078e0209 */
[----:B--2---:R-:W-:-:S03]  /*12e40*/  IMAD.IADD R59, R47, 0x1, R12 ;  /* 0x000000012f3b7824 */ /* 0x004fc600078e020c */
[----:B------:R2:W0:Y:S02]  /*12e50*/  MUFU.TANH R94, R28 ;  /* 0x0000001c005e7308 */ /* 0x0004240000002400 */
[----:B--2---:R-:W-:Y:S01]  /*12e60*/  VIADDMNMX R28, R9, R59, R42, PT ;  /* 0x0000003b091c7246 */ /* 0x004fe2000380012a */
[----:B-1-34-:R-:W-:Y:S06]  /*12e70*/  @!P2 BRA `(.L_x_1517) ;  /* 0x00000000004ca947 */ /* 0x01afec0003800000 */
[----:B------:R-:W-:Y:S01]  /*12e80*/  IADD3 R4, -R164, R163, R9 ;  /* 0x000000a3a4047210 */ /* 0x000fe20007ffe109 */
[----:B------:R-:W-:Y:S03]  /*12e90*/  BSSY B0, `(.L_x_1518) ;  /* 0x000000e000007945 */ /* 0x000fe60003800000 */
        /* <DEDUP_REMOVED lines=9> */
.L_x_1519:
[----:B------:R-:W-:-:S13]  /*12f30*/  ISETP.NE.AND P2, PT, R13, 0x1, PT ;  /* 0x000000010d00780c */ /* 0x000fda0003f45270 */
[----:B------:R-:W1:Y:S02]  /*12f40*/  @P2 LDC.64 R66, c[0x0][0x9e8] ;  /* 0x00027a00ff422b82 */ /* 0x000e640000000a00 */
[----:B-1----:R-:W-:-:S05]  /*12f50*/  @P2 IMAD.HI.U32 R8, R4, R66, RZ ;  /* 0x0000004204082227 */ /* 0x002fca00078e00ff */
[----:B------:R-:W-:-:S07]  /*12f60*/  @P2 SHF.R.U32.HI R4, RZ, R67, R8 ;  /* 0x00000043ff042219 */ /* 0x000fce0000011608 */
.L_x_1520:
[----:B------:R-:W-:Y:S05]  /*12f70*/  BSYNC B0 ;  /* 0x0000000000007941 */ /* 0x000fea0003800000 */
.L_x_1518:
[----:B------:R-:W-:-:S05]  /*12f80*/  IMAD R47, R4, R13, R50 ;  /* 0x0000000d042f7224 */ /* 0x000fca00078e0232 */
[----:B------:R-:W-:Y:S02]  /*12f90*/  VIMNMX R30, R30, R47, !PT ;  /* 0x0000002f1e1e7248 */ /* 0x000fe40007fe0100 */
[----:B------:R-:W-:-:S07]  /*12fa0*/  VIADDMNMX R28, R47, R13, R28, PT ;  /* 0x0000000d2f1c7246 */ /* 0x000fce000380011c */
.L_x_1517:
[C---:B------:R-:W-:Y:S02]  /*12fb0*/  ISETP.GE.AND P3, PT, R38.reuse, 0x9, PT ;  /* 0x000000092600780c */ /* 0x040fe40003f66270 */
[----:B------:R-:W-:Y:S02]  /*12fc0*/  ISETP.GE.AND P2, PT, R38, 0x2, PT ;  /* 0x000000022600780c */ /* 0x000fe40003f46270 */
[----:B------:R-:W-:Y:S02]  /*12fd0*/  P2R R54, PR, RZ, 0x8 ;  /* 0x00000008ff367803 */ /* 0x000fe40000000000 */
[C---:B------:R-:W-:Y:S02]  /*12fe0*/  ISETP.GT.AND P3, PT, R30.reuse, 0x8, !P3 ;  /* 0x000000081e00780c */ /* 0x040fe40005f64270 */
[----:B------:R-:W-:Y:S02]  /*12ff0*/  ISETP.GT.AND P4, PT, R30, 0x1, !P2 ;  /* 0x000000011e00780c */ /* 0x000fe40005784270 */
[----:B------:R-:W-:-:S02]  /*13000*/  ISETP.LT.OR P3, PT, R28, 0x9, P3 ;  /* 0x000000091c00780c */ /* 0x000fc40001f61670 */
[----:B------:R-:W-:Y:S02]  /*13010*/  ISETP.GE.AND P5, PT, R38, 0xa, PT ;  /* 0x0000000a2600780c */ /* 0x000fe40003fa6270 */
[----:B0-----:R-:W-:Y:S02]  /*13020*/  FSEL R94, R94, -INF , !P3 ;  /* 0xff8000005e5e7808 */ /* 0x001fe40005800000 */
[----:B------:R-:W-:Y:S02]  /*13030*/  ISETP.LT.OR P4, PT, R28, 0x2, P4 ;  /* 0x000000021c00780c */ /* 0x000fe40002781670 */
[----:B------:R-:W-:Y:S02]  /*13040*/  ISETP.GT.AND P3, PT, R30, 0x9, !P5 ;  /* 0x000000091e00780c */ /* 0x000fe40006f64270 */
[----:B------:R-:W-:Y:S02]  /*13050*/  FSEL R96, R10, -INF , !P4 ;  /* 0xff8000000a607808 */ /* 0x000fe40006000000 */
        /* <DEDUP_REMOVED lines=88> */
[C---:B------:R-:W-:Y:S02]  /*135e0*/  ISETP.GE.AND P3, PT, R38.reuse, 0x52, PT ;  /* 0x000000522600780c */ /* 0x040fe40003f66270 */
[----:B------:R-:W-:Y:S02]  /*135f0*/  ISETP.GE.AND P6, PT, R38, 0x1, PT ;  /* 0x000000012600780c */ /* 0x000fe40003fc6270 */
[----:B------:R-:W-:-:S02]  /*13600*/  ISETP.GT.AND P4, PT, R30, 0x51, !P3 ;  /* 0x000000511e00780c */ /* 0x000fc40005f84270 */
[----:B------:R-:W-:Y:S02]  /*13610*/  IADD3 R90, R9, 0x8, RZ ;  /* 0x00000008095a7810 */ /* 0x000fe40007ffe0ff */
[----:B------:R-:W-:Y:S02]  /*13620*/  ISETP.LT.OR P4, PT, R28, 0x52, P4 ;  /* 0x000000521c00780c */ /* 0x000fe40002781670 */
[----:B------:R-:W-:Y:S02]  /*13630*/  VIADDMNMX R90, R90, R59, R42, PT ;  /* 0x0000003b5a5a7246 */ /* 0x000fe4000380012a */
[----:B------:R-:W-:Y:S02]  /*13640*/  FSEL R14, R65, -INF , !P4 ;  /* 0xff800000410e7808 */ /* 0x000fe40006000000 */
[----:B------:R-:W-:Y:S02]  /*13650*/  ISETP.GE.AND P4, PT, R38, 0x59, PT ;  /* 0x000000592600780c */ /* 0x000fe40003f86270 */
[----:B------:R-:W-:-:S02]  /*13660*/  IADD3 R59, R46, 0x8, R9 ;  /* 0x000000082e3b7810 */ /* 0x000fc40007ffe009 */
[----:B------:R-:W-:-:S04]  /*13670*/  ISETP.GT.AND P5, PT, R30, 0x58, !P4 ;  /* 0x000000581e00780c */ /* 0x000fc800067a4270 */
[----:B------:R-:W-:-:S04]  /*13680*/  ISETP.LT.OR P5, PT, R28, 0x59, P5 ;  /* 0x000000591c00780c */ /* 0x000fc80002fa1670 */
[----:B------:R-:W-:Y:S02]  /*13690*/  FSEL R4, R34, -INF , !P5 ;  /* 0xff80000022047808 */ /* 0x000fe40006800000 */
        /* <DEDUP_REMOVED lines=22> */
.L_x_1523:
[----:B------:R-:W-:-:S13]  /*13800*/  ISETP.NE.AND P5, PT, R13, 0x1, PT ;  /* 0x000000010d00780c */ /* 0x000fda0003fa5270 */
[----:B------:R-:W0:Y:S02]  /*13810*/  @P5 LDC.64 R46, c[0x0][0x9e8] ;  /* 0x00027a00ff2e5b82 */ /* 0x000e240000000a00 */
[----:B0-----:R-:W-:-:S05]  /*13820*/  @P5 IMAD.HI.U32 R46, R15, R46, RZ ;  /* 0x0000002e0f2e5227 */ /* 0x001fca00078e00ff */
[----:B------:R-:W-:-:S07]  /*13830*/  @P5 SHF.R.U32.HI R15, RZ, R47, R46 ;  /* 0x0000002fff0f5219 */ /* 0x000fce000001162e */
.L_x_1524:
[----:B------:R-:W-:Y:S05]  /*13840*/  BSYNC B0 ;  /* 0x0000000000007941 */ /* 0x000fea0003800000 */
.L_x_1522:
[----:B------:R-:W-:-:S05]  /*13850*/  IMAD R30, R15, R13, R50 ;  /* 0x0000000d0f1e7224 */ /* 0x000fca00078e0232 */
[----:B------:R-:W-:Y:S02]  /*13860*/  VIMNMX R59, R59, R30, !PT ;  /* 0x0000001e3b3b7248 */ /* 0x000fe40007fe0100 */
[----:B------:R-:W-:-:S07]  /*13870*/  VIADDMNMX R90, R30, R13, R90, PT ;  /* 0x0000000d1e5a7246 */ /* 0x000fce000380015a */
.L_x_1521:
[C---:B------:R-:W-:Y:S01]  /*13880*/  ISETP.GT.AND P2, PT, R59.reuse, 0x1, !P2 ;  /* 0x000000013b00780c */ /* 0x040fe20005744270 */
[----:B------:R-:W-:Y:S01]  /*13890*/  ULDC UR4, c[0x0][0x988] ;  /* 0x0002620000047ab9 */ /* 0x000fe20000000800 */
[----:B------:R-:W-:Y:S02]  /*138a0*/  ISETP.NE.AND P5, PT, R32, RZ, PT ;  /* 0x000000ff2000720c */ /* 0x000fe40003fa5270 */
[----:B------:R-:W-:Y:S02]  /*138b0*/  ISETP.LT.OR P2, PT, R90, 0x2, P2 ;  /* 0x000000025a00780c */ /* 0x000fe40001741670 */
[----:B------:R-:W-:Y:S02]  /*138c0*/  ISETP.GT.AND P6, PT, R59, RZ, !P6 ;  /* 0x000000ff3b00720c */ /* 0x000fe400077c4270 */
        /* <DEDUP_REMOVED lines=14> */
[----:B------:R-:W-:Y:S01]  /*139b0*/  FSEL R34, R11, -INF , !P2 ;  /* 0xff8000000b227808 */ /* 0x000fe20005000000 */
[----:B------:R-:W-:Y:S01]  /*139c0*/  IMAD.U32 R11, RZ, RZ, UR4 ;  /* 0x00000004ff0b7e24 */ /* 0x000fe2000f8e00ff */
        /* <DEDUP_REMOVED lines=21> */
[----:B------:R-:W-:Y:S02]  /*13b20*/  ISETP.GT.AND P2, PT, R59, 0x19, !P5 ;  /* 0x000000193b00780c */ /* 0x000fe40006f44270 */
[----:B------:R-:W-:-:S02]  /*13b30*/  ISETP.NE.AND P5, PT, R44, RZ, PT ;  /* 0x000000ff2c00720c */ /* 0x000fc40003fa5270 */
        /* <DEDUP_REMOVED lines=16> */
[----:B------:R-:W-:Y:S02]  /*13c40*/  FSEL R46, R41, -INF , !P2 ;  /* 0xff800000292e7808 */ /* 0x000fe40005000000 */
[----:B------:R-:W-:-:S02]  /*13c50*/  ISETP.NE.AND P2, PT, R77, RZ, PT ;  /* 0x000000ff4d00720c */ /* 0x000fc40003f45270 */
[----:B------:R-:W-:Y:S02]  /*13c60*/  ISETP.LT.OR P6, PT, R90, 0x1, P6 ;  /* 0x000000015a00780c */ /* 0x000fe400037c1670 */
[----:B------:R-:W-:Y:S02]  /*13c70*/  ISETP.GT.AND P2, PT, R59, 0x28, !P2 ;  /* 0x000000283b00780c */ /* 0x000fe40005744270 */
[----:B------:R-:W-:Y:S02]  /*13c80*/  FMNMX.FTZ R3, R28, R3, !PT ;  /* 0x000000031c037209 */ /* 0x000fe40007810000 */
[----:B------:R-:W-:Y:S02]  /*13c90*/  ISETP.LT.OR P2, PT, R90, 0x29, P2 ;  /* 0x000000295a00780c */ /* 0x000fe40001741670 */
[----:B------:R-:W-:Y:S02]  /*13ca0*/  FSEL R33, R0, -INF , !P6 ;  /* 0xff80000000217808 */ /* 0x000fe40007000000 */
[----:B------:R-:W-:Y:S01]  /*13cb0*/  FSEL R48, R43, -INF , !P2 ;  /* 0xff8000002b307808 */ /* 0x000fe20005000000 */
[----:B------:R-:W0:Y:S01]  /*13cc0*/  SHFL.BFLY PT, R0, R3, 0x2, 0x1f ;  /* 0x0c401f0003007f89 */ /* 0x000e2200000e0000 */
[----:B------:R-:W-:-:S02]  /*13cd0*/  ISETP.NE.AND P2, PT, R79, RZ, PT ;  /* 0x000000ff4f00720c */ /* 0x000fc40003f45270 */
[----:B------:R-:W-:Y:S02]  /*13ce0*/  ISETP.NE.AND P6, PT, R61, RZ, PT ;  /* 0x000000ff3d00720c */ /* 0x000fe40003fc5270 */
[C---:B------:R-:W-:Y:S02]  /*13cf0*/  ISETP.GT.AND P2, PT, R59.reuse, 0x29, !P2 ;  /* 0x000000293b00780c */ /* 0x040fe40005744270 */
[C---:B------:R-:W-:Y:S02]  /*13d00*/  ISETP.GT.AND P3, PT, R59.reuse, 0x51, !P3 ;  /* 0x000000513b00780c */ /* 0x040fe40005f64270 */
[----:B------:R-:W-:Y:S02]  /*13d10*/  ISETP.LT.OR P2, PT, R90, 0x2a, P2 ;  /* 0x0000002a5a00780c */ /* 0x000fe40001741670 */
[----:B------:R-:W-:Y:S02]  /*13d20*/  ISETP.GT.AND P4, PT, R59, 0x58, !P4 ;  /* 0x000000583b00780c */ /* 0x000fe40006784270 */
[----:B------:R-:W-:-:S02]  /*13d30*/  FSEL R50, R45, -INF , !P2 ;  /* 0xff8000002d327808 */ /* 0x000fc40005000000 */
[----:B------:R-:W-:Y:S02]  /*13d40*/  ISETP.NE.AND P2, PT, R81, RZ, PT ;  /* 0x000000ff5100720c */ /* 0x000fe40003f45270 */
[C---:B------:R-:W-:Y:S02]  /*13d50*/  ISETP.LT.OR P3, PT, R90.reuse, 0x52, P3 ;  /* 0x000000525a00780c */ /* 0x040fe40001f61670 */
[----:B------:R-:W-:Y:S02]  /*13d60*/  ISETP.GT.AND P2, PT, R59, 0x30, !P2 ;  /* 0x000000303b00780c */ /* 0x000fe40005744270 */
[C---:B------:R-:W-:Y:S02]  /*13d70*/  ISETP.LT.OR P4, PT, R90.reuse, 0x59, P4 ;  /* 0x000000595a00780c */ /* 0x040fe40002781670 */
[----:B------:R-:W-:Y:S02]  /*13d80*/  ISETP.LT.OR P2, PT, R90, 0x31, P2 ;  /* 0x000000315a00780c */ /* 0x000fe40001741670 */
[----:B0-----:R-:W-:-:S02]  /*13d90*/  FMNMX.FTZ R15, R3, R0, !PT ;  /* 0x00000000030f7209 */ /* 0x001fc40007810000 */
[----:B------:R-:W-:Y:S02]  /*13da0*/  FSEL R52, R49, -INF , !P2 ;  /* 0xff80000031347808 */ /* 0x000fe40005000000 */
[----:B------:R-:W-:Y:S01]  /*13db0*/  ISETP.NE.AND P2, PT, R83, RZ, PT ;  /* 0x000000ff5300720c */ /* 0x000fe20003f45270 */
[----:B------:R-:W0:Y:S01]  /*13dc0*/  SHFL.BFLY PT, R6, R15, 0x1, 0x1f ;  /* 0x0c201f000f067f89 */ /* 0x000e2200000e0000 */
[----:B------:R-:W-:Y:S02]  /*13dd0*/  FMNMX.FTZ R3, R33, R30, !PT ;  /* 0x0000001e21037209 */ /* 0x000fe40007810000 */
[----:B------:R-:W-:Y:S02]  /*13de0*/  ISETP.GT.AND P2, PT, R59, 0x31, !P2 ;  /* 0x000000313b00780c */ /* 0x000fe40005744270 */
[----:B------:R-:W-:Y:S02]  /*13df0*/  FMNMX.FTZ R3, R32, R3, !PT ;  /* 0x0000000320037209 */ /* 0x000fe40007810000 */
[----:B------:R-:W-:-:S02]  /*13e00*/  ISETP.LT.OR P2, PT, R90, 0x32, P2 ;  /* 0x000000325a00780c */ /* 0x000fc40001741670 */
[----:B------:R-:W-:Y:S02]  /*13e10*/  FMNMX.FTZ R3, R34, R3, !PT ;  /* 0x0000000322037209 */ /* 0x000fe40007810000 */
[----:B------:R-:W-:Y:S02]  /*13e20*/  FSEL R54, R51, -INF , !P2 ;  /* 0xff80000033367808 */ /* 0x000fe40005000000 */
[----:B------:R-:W-:-:S04]  /*13e30*/  ISETP.NE.AND P2, PT, R85, RZ, PT ;  /* 0x000000ff5500720c */ /* 0x000fc80003f45270 */
[----:B------:R-:W-:-:S04]  /*13e40*/  ISETP.GT.AND P2, PT, R59, 0x38, !P2 ;  /* 0x000000383b00780c */ /* 0x000fc80005744270 */
[----:B------:R-:W-:Y:S02]  /*13e50*/  ISETP.LT.OR P2, PT, R90, 0x39, P2 ;  /* 0x000000395a00780c */ /* 0x000fe40001741670 */
[----:B0-----:R-:W-:Y:S02]  /*13e60*/  FMNMX.FTZ R6, R15, R6, !PT ;  /* 0x000000060f067209 */ /* 0x001fe40007810000 */
[----:B------:R-:W-:Y:S02]  /*13e70*/  FSEL R56, R53, -INF , !P2 ;  /* 0xff80000035387808 */ /* 0x000fe40005000000 */
[----:B------:R-:W-:Y:S01]  /*13e80*/  ISETP.NE.AND P2, PT, R87, RZ, PT ;  /* 0x000000ff5700720c */ /* 0x000fe20003f45270 */
[----:B------:R-:W-:Y:S01]  /*13e90*/  FMUL.FTZ R0, R6, R11 ;  /* 0x0000000b06007220 */ /* 0x000fe20000410000 */
        /* <DEDUP_REMOVED lines=14> */
[----:B------:R-:W-:Y:S02]  /*13f80*/  FMNMX.FTZ R21, R48, R21, !PT ;  /* 0x0000001530157209 */ /* 0x000fe40007810000 */
[----:B------:R-:W-:Y:S02]  /*13f90*/  ISETP.GT.AND P2, PT, R59, 0x41, !P2 ;  /* 0x000000413b00780c */ /* 0x000fe40005744270 */
[----:B------:R-:W-:Y:S02]  /*13fa0*/  FMNMX.FTZ R21, R50, R21, !PT ;  /* 0x0000001532157209 */ /* 0x000fe40007810000 */
[----:B------:R-:W-:-:S04]  /*13fb0*/  ISETP.LT.OR P2, PT, R90, 0x42, P2 ;  /* 0x000000425a00780c */ /* 0x000fc80001741670 */
[----:B------:R-:W-:Y:S02]  /*13fc0*/  FSEL R60, R73, -INF , !P2 ;  /* 0xff800000493c7808 */ /* 0x000fe40005000000 */
[----:B------:R-:W-:Y:S02]  /*13fd0*/  ISETP.GT.AND P2, PT, R59, 0x48, !P5 ;  /* 0x000000483b00780c */ /* 0x000fe40006f44270 */
[----:B------:R-:W-:Y:S02]  /*13fe0*/  ISETP.NE.AND P5, PT, R93, RZ, PT ;  /* 0x000000ff5d00720c */ /* 0x000fe40003fa5270 */
[----:B------:R-:W-:-:S04]  /*13ff0*/  ISETP.LT.OR P2, PT, R90, 0x49, P2 ;  /* 0x000000495a00780c */ /* 0x000fc80001741670 */
[----:B------:R-:W-:Y:S02]  /*14000*/  FSEL R62, R62, -INF , !P2 ;  /* 0xff8000003e3e7808 */ /* 0x000fe40005000000 */
[----:B------:R-:W-:-:S04]  /*14010*/  FSETP.NEU.FTZ.AND P2, PT, R6, -INF , PT ;  /* 0xff8000000600780b */ /* 0x000fc80003f5d000 */
[----:B------:R-:W-:Y:S02]  /*14020*/  FSEL R37, R0, RZ, P2 ;  /* 0x000000ff00257208 */ /* 0x000fe40001000000 */
[----:B------:R-:W-:Y:S02]  /*14030*/  ISETP.GT.AND P2, PT, R59, 0x49, !P5 ;  /* 0x000000493b00780c */ /* 0x000fe40006f44270 */
[----:B------:R-:W-:Y:S01]  /*14040*/  ISETP.NE.AND P5, PT, R65, RZ, PT ;  /* 0x000000ff4100720c */ /* 0x000fe20003fa5270 */
[-CC-:B------:R-:W-:Y:S01]  /*14050*/  FFMA.FTZ R25, R96, R11.reuse, -R37.reuse ;  /* 0x0000000b60197223 */ /* 0x180fe20000010825 */
[----:B------:R-:W-:Y:S01]  /*14060*/  ISETP.LT.OR P2, PT, R90, 0x4a, P2 ;  /* 0x0000004a5a00780c */ /* 0x000fe20001741670 */
[-CC-:B------:R-:W-:Y:S01]  /*14070*/  FFMA.FTZ R82, R82, R11.reuse, -R37.reuse ;  /* 0x0000000b52527223 */ /* 0x180fe20000010825 */
[-CC-:B------:R-:W-:Y:S01]  /*14080*/  FFMA.FTZ R148, R80, R11.reuse, -R37.reuse ;  /* 0x0000000b50947223 */ /* 0x180fe20000010825 */
[----:B------:R0:W-:Y:S01]  /*14090*/  MUFU.EX2 R3, R25 ;  /* 0x0000001900037308 */ /* 0x0001e20000000800 */
[----:B------:R-:W-:Y:S01]  /*140a0*/  FSEL R0, R39, -INF , !P2 ;  /* 0xff80000027007808 */ /* 0x000fe20005000000 */
[-CC-:B------:R-:W-:Y:S01]  /*140b0*/  FFMA.FTZ R154, R84, R11.reuse, -R37.reuse ;  /* 0x0000000b549a7223 */ /* 0x180fe20000010825 */
[C---:B------:R-:W-:Y:S01]  /*140c0*/  ISETP.GT.AND P2, PT, R59.reuse, 0x50, !P6 ;  /* 0x000000503b00780c */ /* 0x040fe20007744270 */
[-CC-:B------:R-:W-:Y:S01]  /*140d0*/  FFMA.FTZ R24, R24, R11.reuse, -R37.reuse ;  /* 0x0000000b18187223 */ /* 0x180fe20000010825 */
[----:B------:R-:W-:Y:S01]  /*140e0*/  ISETP.GT.AND P5, PT, R59, 0x59, !P5 ;  /* 0x000000593b00780c */ /* 0x000fe20006fa4270 */
[-CC-:B------:R-:W-:Y:S01]  /*140f0*/  FFMA.FTZ R156, R156, R11.reuse, -R37.reuse ;  /* 0x0000000b9c9c7223 */ /* 0x180fe20000010825 */
[----:B------:R-:W-:Y:S01]  /*14100*/  ISETP.LT.OR P2, PT, R90, 0x51, P2 ;  /* 0x000000515a00780c */ /* 0x000fe20001741670 */
[--C-:B------:R-:W-:Y:S01]  /*14110*/  FFMA.FTZ R158, R94, R11, -R37.reuse ;  /* 0x0000000b5e9e7223 */ /* 0x100fe20000010825 */
[----:B0-----:R-:W-:Y:S01]  /*14120*/  FMNMX.FTZ R25, R52, R21, !PT ;  /* 0x0000001534197209 */ /* 0x001fe20007810000 */
[-CC-:B------:R-:W-:Y:S01]  /*14130*/  FFMA.FTZ R92, R92, R11.reuse, -R37.reuse ;  /* 0x0000000b5c5c7223 */ /* 0x180fe20000010825 */
[----:B------:R-:W-:Y:S01]  /*14140*/  FSEL R80, R27, -INF , !P2 ;  /* 0xff8000001b507808 */ /* 0x000fe20005000000 */
[--C-:B------:R-:W-:Y:S01]  /*14150*/  FFMA.FTZ R27, R78, R11, -R37.reuse ;  /* 0x0000000b4e1b7223 */ /* 0x100fe20000010825 */
[----:B------:R-:W-:Y:S01]  /*14160*/  FMNMX.FTZ R25, R54, R25, !PT ;  /* 0x0000001936197209 */ /* 0x000fe20007810000 */
[----:B------:R-:W0:Y:S01]  /*14170*/  MUFU.EX2 R156, R156 ;  /* 0x0000009c009c7308 */ /* 0x000e220000000800 */
[----:B------:R-:W-:Y:S01]  /*14180*/  ISETP.LT.OR P5, PT, R90, 0x5a, P5 ;  /* 0x0000005a5a00780c */ /* 0x000fe20002fa1670 */
[--C-:B------:R-:W-:Y:S01]  /*14190*/  FFMA.FTZ R152, R88, R11, -R37.reuse ;  /* 0x0000000b58987223 */ /* 0x100fe20000010825 */
[----:B------:R-:W-:Y:S01]  /*141a0*/  FMNMX.FTZ R25, R56, R25, !PT ;  /* 0x0000001938197209 */ /* 0x000fe20007810000 */
[-CC-:B------:R-:W-:Y:S01]  /*141b0*/  FFMA.FTZ R86, R86, R11.reuse, -R37.reuse ;  /* 0x0000000b56567223 */ /* 0x180fe20000010825 */
[----:B------:R-:W-:Y:S01]  /*141c0*/  FSEL R78, R29, -INF , !P4 ;  /* 0xff8000001d4e7808 */ /* 0x000fe20006000000 */
[--C-:B------:R-:W-:Y:S01]  /*141d0*/  FFMA.FTZ R4, R4, R11, -R37.reuse ;  /* 0x0000000b04047223 */ /* 0x100fe20000010825 */
[----:B------:R-:W-:Y:S01]  /*141e0*/  FMNMX.FTZ R25, R58, R25, !PT ;  /* 0x000000193a197209 */ /* 0x000fe20007810000 */
[----:B------:R-:W1:Y:S01]  /*141f0*/  MUFU.EX2 R158, R158 ;  /* 0x0000009e009e7308 */ /* 0x000e620000000800 */
[----:B------:R-:W-:Y:S01]  /*14200*/  FSEL R84, R31, -INF , !P5 ;  /* 0xff8000001f547808 */ /* 0x000fe20006800000 */
[--C-:B------:R-:W-:Y:S01]  /*14210*/  FFMA.FTZ R76, R76, R11, -R37.reuse ;  /* 0x0000000b4c4c7223 */ /* 0x100fe20000010825 */
[----:B------:R-:W-:Y:S01]  /*14220*/  FMNMX.FTZ R35, R64, R25, !PT ;  /* 0x0000001940237209 */ /* 0x000fe20007810000 */
[-CC-:B------:R-:W-:Y:S01]  /*14230*/  FFMA.FTZ R14, R14, R11.reuse, -R37.reuse ;  /* 0x0000000b0e0e7223 */ /* 0x180fe20000010825 */
[-CC-:B------:R-:W-:Y:S01]  /*14240*/  FFMA.FTZ R72, R72, R11.reuse, -R37.reuse ;  /* 0x0000000b48487223 */ /* 0x180fe20000010825 */
[----:B------:R-:W-:Y:S01]  /*14250*/  FFMA.FTZ R70, R70, R11, -R37 ;  /* 0x0000000b46467223 */ /* 0x000fe20000010825 */
[----:B------:R-:W-:Y:S01]  /*14260*/  FMNMX.FTZ R35, R60, R35, !PT ;  /* 0x000000233c237209 */ /* 0x000fe20007810000 */
[----:B------:R2:W-:Y:S01]  /*14270*/  MUFU.EX2 R25, R82 ;  /* 0x0000005200197308 */ /* 0x0005e20000000800 */
[----:B0-----:R-:W-:Y:S01]  /*14280*/  FADD.FTZ R47, R156, R3 ;  /* 0x000000039c2f7221 */ /* 0x001fe20000010000 */
[--C-:B------:R-:W-:Y:S01]  /*14290*/  FFMA.FTZ R68, R68, R11, -R37.reuse ;  /* 0x0000000b44447223 */ /* 0x100fe20000010825 */
[----:B------:R-:W-:Y:S01]  /*142a0*/  FMNMX.FTZ R35, R62, R35, !PT ;  /* 0x000000233e237209 */ /* 0x000fe20007810000 */
[-CC-:B------:R-:W-:Y:S01]  /*142b0*/  FFMA.FTZ R66, R66, R11.reuse, -R37.reuse ;  /* 0x0000000b42427223 */ /* 0x180fe20000010825 */
[-CC-:B------:R-:W-:Y:S01]  /*142c0*/  FFMA.FTZ R26, R26, R11.reuse, -R37.reuse ;  /* 0x0000000b1a1a7223 */ /* 0x180fe20000010825 */
[--C-:B------:R-:W-:Y:S01]  /*142d0*/  FFMA.FTZ R8, R8, R11, -R37.reuse ;  /* 0x0000000b08087223 */ /* 0x100fe20000010825 */
[----:B------:R-:W-:Y:S01]  /*142e0*/  FMNMX.FTZ R35, R0, R35, !PT ;  /* 0x0000002300237209 */ /* 0x000fe20007810000 */
[----:B------:R-:W0:Y:S01]  /*142f0*/  MUFU.EX2 R15, R92 ;  /* 0x0000005c000f7308 */ /* 0x000e220000000800 */
[----:B--2---:R-:W-:Y:S01]  /*14300*/  FSEL R82, R7, -INF , !P3 ;  /* 0xff80000007527808 */ /* 0x004fe20005800000 */
[--C-:B------:R-:W-:Y:S01]  /*14310*/  FFMA.FTZ R7, R74, R11, -R37.reuse ;  /* 0x0000000b4a077223 */ /* 0x100fe20000010825 */
[----:B------:R-:W-:Y:S01]  /*14320*/  FMNMX.FTZ R35, R80, R35, !PT ;  /* 0x0000002350237209 */ /* 0x000fe20007810000 */
[-CC-:B------:R-:W-:Y:S01]  /*14330*/  FFMA.FTZ R20, R20, R11.reuse, -R37.reuse ;  /* 0x0000000b14147223 */ /* 0x180fe20000010825 */
[----:B------:R-:W-:Y:S01]  /*14340*/  F2FP.F16.F32.PACK_AB R156, R3, R156 ;  /* 0x0000009c039c723e */ /* 0x000fe200000000ff */
[--C-:B------:R-:W-:Y:S01]  /*14350*/  FFMA.FTZ R10, R10, R11, -R37.reuse ;  /* 0x0000000b0a0a7223 */ /* 0x100fe20000010825 */
[----:B------:R-:W-:Y:S01]  /*14360*/  FMNMX.FTZ R35, R82, R35, !PT ;  /* 0x0000002352237209 */ /* 0x000fe20007810000 */
[----:B------:R-:W-:Y:S01]  /*14370*/  MUFU.EX2 R29, R7 ;  /* 0x00000007001d7308 */ /* 0x000fe20000000800 */
[----:B------:R-:W-:Y:S01]  /*14380*/  FFMA.FTZ R28, R28, R11, -R37 ;  /* 0x0000000b1c1c7223 */ /* 0x000fe20000010825 */
[----:B------:R-:W-:-:S02]  /*14390*/  ISETP.GE.AND P6, PT, R13, 0x1, PT ;  /* 0x000000010d00780c */ /* 0x000fc40003fc6270 */
[----:B------:R-:W-:-:S04]  /*143a0*/  FMNMX.FTZ R35, R78, R35, !PT ;  /* 0x000000234e237209 */ /* 0x000fc80007810000 */
[----:B------:R-:W-:Y:S01]  /*143b0*/  FMNMX.FTZ R35, R84, R35, !PT ;  /* 0x0000002354237209 */ /* 0x000fe20007810000 */
[----:B------:R-:W2:Y:S04]  /*143c0*/  MUFU.EX2 R152, R152 ;  /* 0x0000009800987308 */ /* 0x000ea80000000800 */
[----:B------:R-:W3:Y:S04]  /*143d0*/  SHFL.BFLY PT, R74, R35, 0x2, 0x1f ;  /* 0x0c401f00234a7f89 */ /* 0x000ee800000e0000 */
[----:B------:R-:W4:Y:S08]  /*143e0*/  MUFU.EX2 R21, R86 ;  /* 0x0000005600157308 */ /* 0x000f300000000800 */
[----:B------:R1:W-:Y:S08]  /*143f0*/  MUFU.EX2 R138, R4 ;  /* 0x00000004008a7308 */ /* 0x0003f00000000800 */
[----:B------:R-:W4:Y:S01]  /*14400*/  MUFU.EX2 R154, R154 ;  /* 0x0000009a009a7308 */ /* 0x000f220000000800 */
[----:B-1----:R-:W-:Y:S01]  /*14410*/  FADD.FTZ R4, R158, R47 ;  /* 0x0000002f9e047221 */ /* 0x002fe20000010000 */
[----:B0-----:R-:W-:-:S02]  /*14420*/  F2FP.F16.F32.PACK_AB R158, R15, R158 ;  /* 0x0000009e0f9e723e */ /* 0x001fc400000000ff */
[----:B---3--:R-:W-:Y:S01]  /*14430*/  FMNMX.FTZ R74, R35, R74, !PT ;  /* 0x0000004a234a7209 */ /* 0x008fe20007810000 */
[----:B------:R-:W-:-:S03]  /*14440*/  FADD.FTZ R47, R15, R4 ;  /* 0x000000040f2f7221 */ /* 0x000fc60000010000 */
[----:B------:R0:W-:Y:S01]  /*14450*/  MUFU.EX2 R35, R24 ;  /* 0x0000001800237308 */ /* 0x0001e20000000800 */
[----:B------:R-:W1:Y:S01]  /*14460*/  SHFL.BFLY PT, R7, R74, 0x1, 0x1f ;  /* 0x0c201f004a077f89 */ /* 0x000e6200000e0000 */
[----:B--2---:R-:W-:Y:S01]  /*14470*/  FADD.FTZ R4, R152, R47 ;  /* 0x0000002f98047221 */ /* 0x004fe20000010000 */
[----:B----4-:R-:W-:-:S03]  /*14480*/  F2FP.F16.F32.PACK_AB R152, R21, R152 ;  /* 0x000000981598723e */ /* 0x010fc600000000ff */
[----:B------:R-:W-:Y:S02]  /*14490*/  FADD.FTZ R49, R21, R4 ;  /* 0x0000000415317221 */ /* 0x000fe40000010000 */
[----:B------:R-:W2:Y:S08]  /*144a0*/  MUFU.EX2 R148, R148 ;  /* 0x0000009400947308 */ /* 0x000eb00000000800 */
[----:B------:R-:W3:Y:S08]  /*144b0*/  MUFU.EX2 R27, R27 ;  /* 0x0000001b001b7308 */ /* 0x000ef00000000800 */
[----:B------:R-:W4:Y:S01]  /*144c0*/  MUFU.EX2 R76, R76 ;  /* 0x0000004c004c7308 */ /* 0x000f220000000800 */
[----:B-1----:R-:W-:-:S04]  /*144d0*/  FMNMX.FTZ R7, R74, R7, !PT ;  /* 0x000000074a077209 */ /* 0x002fc80007810000 */
[C---:B------:R-:W-:Y:S01]  /*144e0*/  FSETP.NEU.FTZ.AND P2, PT, R7.reuse, -INF , PT ;  /* 0xff8000000700780b */ /* 0x040fe20003f5d000 */
[----:B0-----:R-:W-:Y:S02]  /*144f0*/  FMUL.FTZ R24, R7, R11 ;  /* 0x0000000b07187220 */ /* 0x001fe40000410000 */
[----:B------:R0:W-:Y:S03]  /*14500*/  MUFU.EX2 R43, R14 ;  /* 0x0000000e002b7308 */ /* 0x0001e60000000800 */
[----:B------:R-:W-:-:S05]  /*14510*/  FSEL R45, R24, RZ, P2 ;  /* 0x000000ff182d7208 */ /* 0x000fca0001000000 */
        /* <DEDUP_REMOVED lines=11> */
[-C--:B------:R-:W-:Y:S01]  /*145d0*/  FFMA.FTZ R48, R48, R11.reuse, -R45 ;  /* 0x0000000b30307223 */ /* 0x080fe2000001082d */
[----:B0-----:R-:W-:Y:S01]  /*145e0*/  FADD.FTZ R14, R154, R49 ;  /* 0x000000319a0e7221 */ /* 0x001fe20000010000 */
[-CC-:B------:R-:W-:Y:S01]  /*145f0*/  FFMA.FTZ R50, R50, R11.reuse, -R45.reuse ;  /* 0x0000000b32327223 */ /* 0x180fe2000001082d */
[----:B------:R-:W0:Y:S01]  /*14600*/  MUFU.EX2 R30, R30 ;  /* 0x0000001e001e7308 */ /* 0x000e220000000800 */
[-CC-:B------:R-:W-:Y:S01]  /*14610*/  FFMA.FTZ R52, R52, R11.reuse, -R45.reuse ;  /* 0x0000000b34347223 */ /* 0x180fe2000001082d */
[----:B------:R-:W-:Y:S01]  /*14620*/  FADD.FTZ R49, R25, R14 ;  /* 0x0000000e19317221 */ /* 0x000fe20000010000 */
[-CC-:B------:R-:W-:Y:S01]  /*14630*/  FFMA.FTZ R54, R54, R11.reuse, -R45.reuse ;  /* 0x0000000b36367223 */ /* 0x180fe2000001082d */
[-CC-:B------:R-:W-:Y:S01]  /*14640*/  FFMA.FTZ R56, R56, R11.reuse, -R45.reuse ;  /* 0x0000000b38387223 */ /* 0x180fe2000001082d */
[-C--:B------:R-:W-:Y:S01]  /*14650*/  FFMA.FTZ R58, R58, R11.reuse, -R45 ;  /* 0x0000000b3a3a7223 */ /* 0x080fe2000001082d */
[----:B--2---:R-:W-:Y:S01]  /*14660*/  FADD.FTZ R14, R148, R49 ;  /* 0x00000031940e7221 */ /* 0x004fe20000010000 */
[-CC-:B------:R-:W-:Y:S01]  /*14670*/  FFMA.FTZ R64, R64, R11.reuse, -R45.reuse ;  /* 0x0000000b40407223 */ /* 0x180fe2000001082d */
[----:B------:R-:W1:Y:S01]  /*14680*/  MUFU.EX2 R32, R32 ;  /* 0x0000002000207308 */ /* 0x000e620000000800 */
[-CC-:B------:R-:W-:Y:S01]  /*14690*/  FFMA.FTZ R60, R60, R11.reuse, -R45.reuse ;  /* 0x0000000b3c3c7223 */ /* 0x180fe2000001082d */
[----:B---3--:R-:W-:Y:S01]  /*146a0*/  FADD.FTZ R49, R27, R14 ;  /* 0x0000000e1b317221 */ /* 0x008fe20000010000 */
[-CC-:B------:R-:W-:Y:S01]  /*146b0*/  FFMA.FTZ R62, R62, R11.reuse, -R45.reuse ;  /* 0x0000000b3e3e7223 */ /* 0x180fe2000001082d */
[-CC-:B------:R-:W-:Y:S01]  /*146c0*/  FFMA.FTZ R0, R0, R11.reuse, -R45.reuse ;  /* 0x0000000b00007223 */ /* 0x180fe2000001082d */
[-C--:B------:R-:W-:Y:S01]  /*146d0*/  FFMA.FTZ R80, R80, R11.reuse, -R45 ;  /* 0x0000000b50507223 */ /* 0x080fe2000001082d */
[----:B----4-:R-:W-:Y:S01]  /*146e0*/  FADD.FTZ R14, R76, R49 ;  /* 0x000000314c0e7221 */ /* 0x010fe20000010000 */
[-CC-:B------:R-:W-:Y:S01]  /*146f0*/  FFMA.FTZ R82, R82, R11.reuse, -R45.reuse ;  /* 0x0000000b52527223 */ /* 0x180fe2000001082d */
[----:B------:R-:W2:Y:S01]  /*14700*/  MUFU.EX2 R159, R34 ;  /* 0x00000022009f7308 */ /* 0x000ea20000000800 */
[----:B0-----:R-:W-:Y:S01]  /*14710*/  FADD.FTZ R47, R33, R30 ;  /* 0x0000001e212f7221 */ /* 0x001fe20000010000 */
[----:B------:R-:W-:Y:S01]  /*14720*/  FADD.FTZ R49, R29, R14 ;  /* 0x0000000e1d317221 */ /* 0x000fe20000010000 */
[-CC-:B------:R-:W-:Y:S01]  /*14730*/  FFMA.FTZ R78, R78, R11.reuse, -R45.reuse ;  /* 0x0000000b4e4e7223 */ /* 0x180fe2000001082d */
[----:B------:R-:W-:Y:S01]  /*14740*/  FFMA.FTZ R45, R84, R11, -R45 ;  /* 0x0000000b542d7223 */ /* 0x000fe2000001082d */
[----:B------:R-:W-:-:S02]  /*14750*/  F2FP.F16.F32.PACK_AB R154, R25, R154 ;  /* 0x0000009a199a723e */ /* 0x000fc400000000ff */
[----:B------:R-:W-:Y:S01]  /*14760*/  F2FP.F16.F32.PACK_AB R148, R27, R148 ;  /* 0x000000941b94723e */ /* 0x000fe200000000ff */
[----:B------:R-:W0:Y:S01]  /*14770*/  MUFU.EX2 R36, R36 ;  /* 0x0000002400247308 */ /* 0x000e220000000800 */
[----:B-1----:R-:W-:Y:S01]  /*14780*/  FADD.FTZ R4, R32, R47 ;  /* 0x0000002f20047221 */ /* 0x002fe20000010000 */
[----:B------:R-:W-:Y:S02]  /*14790*/  F2FP.F16.F32.PACK_AB R150, R29, R76 ;  /* 0x0000004c1d96723e */ /* 0x000fe400000000ff */
[----:B------:R-:W-:-:S04]  /*147a0*/  F2FP.F16.F32.PACK_AB R157, R30, R33 ;  /* 0x000000211e9d723e */ /* 0x000fc800000000ff */
        /* <DEDUP_REMOVED lines=29> */
[----:B------:R-:W-:-:S06]  /*14980*/  F2FP.F16.F32.PACK_AB R144, R31, R72 ;  /* 0x000000481f90723e */ /* 0x000fcc00000000ff */
[----:B------:R-:W-:Y:S01]  /*14990*/  MUFU.EX2 R56, R56 ;  /* 0x0000003800387308 */ /* 0x000fe20000000800 */
[C---:B--2---:R-:W-:Y:S01]  /*149a0*/  FADD.FTZ R3, R145.reuse, R4 ;  /* 0x0000000491037221 */ /* 0x044fe20000010000 */
[----:B------:R-:W-:-:S06]  /*149b0*/  F2FP.F16.F32.PACK_AB R145, R145, R52 ;  /* 0x000000349191723e */ /* 0x000fcc00000000ff */
[----:B------:R-:W1:Y:S01]  /*149c0*/  MUFU.EX2 R39, R66 ;  /* 0x0000004200277308 */ /* 0x000e620000000800 */
[----:B0-----:R-:W-:-:S07]  /*149d0*/  FADD.FTZ R14, R68, R49 ;  /* 0x00000031440e7221 */ /* 0x001fce0000010000 */
[----:B-----5:R-:W-:Y:S08]  /*149e0*/  MUFU.EX2 R147, R58 ;  /* 0x0000003a00937308 */ /* 0x020ff00000000800 */
[----:B------:R-:W0:Y:S01]  /*149f0*/  MUFU.EX2 R26, R26 ;  /* 0x0000001a001a7308 */ /* 0x000e220000000800 */
[C---:B-1----:R-:W-:Y:S01]  /*14a00*/  FADD.FTZ R49, R39.reuse, R14 ;  /* 0x0000000e27317221 */ /* 0x042fe20000010000 */
[----:B------:R-:W-:-:S06]  /*14a10*/  F2FP.F16.F32.PACK_AB R146, R39, R68 ;  /* 0x000000442792723e */ /* 0x000fcc00000000ff */
[----:B------:R-:W-:Y:S08]  /*14a20*/  MUFU.EX2 R64, R64 ;  /* 0x0000004000407308 */ /* 0x000ff00000000800 */
[----:B------:R-:W-:Y:S01]  /*14a30*/  MUFU.EX2 R141, R60 ;  /* 0x0000003c008d7308 */ /* 0x000fe20000000800 */
[----:B0-----:R-:W-:Y:S01]  /*14a40*/  FADD.FTZ R14, R26, R49 ;  /* 0x000000311a0e7221 */ /* 0x001fe20000010000 */
[----:B------:R-:W-:-:S03]  /*14a50*/  F2FP.F16.F32.PACK_AB R140, R35, R26 ;  /* 0x0000001a238c723e */ /* 0x000fc600000000ff */
[----:B------:R-:W-:Y:S01]  /*14a60*/  FADD.FTZ R15, R35, R14 ;  /* 0x0000000e230f7221 */ /* 0x000fe20000010000 */
[----:B------:R-:W-:Y:S02]  /*14a70*/  IMAD.IADD R14, R163, 0x1, -R164 ;  /* 0x00000001a30e7824 */ /* 0x000fe400078e0aa4 */
[----:B------:R-:W0:Y:S08]  /*14a80*/  MUFU.EX2 R8, R8 ;  /* 0x0000000800087308 */ /* 0x000e300000000800 */
[----:B------:R-:W1:Y:S08]  /*14a90*/  MUFU.EX2 R62, R62 ;  /* 0x0000003e003e7308 */ /* 0x000e700000000800 */
[----:B------:R2:W-:Y:S01]  /*14aa0*/  MUFU.EX2 R143, R0 ;  /* 0x00000000008f7308 */ /* 0x0005e20000000800 */
[----:B0-----:R-:W-:-:S07]  /*14ab0*/  FADD.FTZ R4, R8, R15 ;  /* 0x0000000f08047221 */ /* 0x001fce0000010000 */
[----:B------:R-:W0:Y:S01]  /*14ac0*/  MUFU.EX2 R41, R20 ;  /* 0x0000001400297308 */ /* 0x000e220000000800 */
[----:B--2---:R-:W-:-:S04]  /*14ad0*/  FADD.FTZ R0, R56, R3 ;  /* 0x0000000338007221 */ /* 0x004fc80000010000 */
[C---:B------:R-:W-:Y:S01]  /*14ae0*/  FADD.FTZ R3, R147.reuse, R0 ;  /* 0x0000000093037221 */ /* 0x040fe20000010000 */
[----:B------:R-:W-:Y:S02]  /*14af0*/  F2FP.F16.F32.PACK_AB R147, R147, R56 ;  /* 0x000000389393723e */ /* 0x000fe400000000ff */
[----:B------:R-:W2:Y:S01]  /*14b00*/  MUFU.EX2 R10, R10 ;  /* 0x0000000a000a7308 */ /* 0x000ea20000000800 */
[----:B------:R-:W-:-:S04]  /*14b10*/  FADD.FTZ R0, R64, R3 ;  /* 0x0000000340007221 */ /* 0x000fc80000010000 */
[C---:B------:R-:W-:Y:S01]  /*14b20*/  FADD.FTZ R3, R141.reuse, R0 ;  /* 0x000000008d037221 */ /* 0x040fe20000010000 */
[----:B------:R-:W-:Y:S02]  /*14b30*/  F2FP.F16.F32.PACK_AB R141, R141, R64 ;  /* 0x000000408d8d723e */ /* 0x000fe400000000ff */
[----:B------:R-:W3:Y:S01]  /*14b40*/  MUFU.EX2 R80, R80 ;  /* 0x0000005000507308 */ /* 0x000ee20000000800 */
[----:B-1----:R-:W-:Y:S01]  /*14b50*/  FADD.FTZ R0, R62, R3 ;  /* 0x000000033e007221 */ /* 0x002fe20000010000 */
[C---:B0-----:R-:W-:Y:S01]  /*14b60*/  FADD.FTZ R15, R41.reuse, R4 ;  /* 0x00000004290f7221 */ /* 0x041fe20000010000 */
[----:B------:R-:W-:Y:S01]  /*14b70*/  F2FP.F16.F32.PACK_AB R142, R41, R8 ;  /* 0x00000008298e723e */ /* 0x000fe200000000ff */
[----:B------:R-:W-:Y:S02]  /*14b80*/  VIADD R8, R2, 0xfffffffe ;  /* 0xfffffffe02087836 */ /* 0x000fe40000000000 */
[C---:B------:R-:W-:Y:S01]  /*14b90*/  FADD.FTZ R3, R143.reuse, R0 ;  /* 0x000000008f037221 */ /* 0x040fe20000010000 */
[----:B------:R-:W-:Y:S01]  /*14ba0*/  F2FP.F16.F32.PACK_AB R143, R143, R62 ;  /* 0x0000003e8f8f723e */ /* 0x000fe200000000ff */
[----:B------:R-:W0:Y:S01]  /*14bb0*/  MUFU.EX2 R137, R82 ;  /* 0x0000005200897308 */ /* 0x000e220000000800 */
[----:B--2---:R-:W-:Y:S01]  /*14bc0*/  FADD.FTZ R4, R10, R15 ;  /* 0x0000000f0a047221 */ /* 0x004fe20000010000 */
[----:B------:R-:W-:-:S03]  /*14bd0*/  F2FP.F16.F32.PACK_AB R136, R43, R10 ;  /* 0x0000000a2b88723e */ /* 0x000fc600000000ff */
[----:B------:R-:W-:-:S03]  /*14be0*/  FADD.FTZ R15, R43, R4 ;  /* 0x000000042b0f7221 */ /* 0x000fc60000010000 */
[----:B------:R-:W1:Y:S01]  /*14bf0*/  MUFU.EX2 R78, R78 ;  /* 0x0000004e004e7308 */ /* 0x000e620000000800 */
[----:B---3--:R-:W-:Y:S01]  /*14c00*/  FADD.FTZ R0, R80, R3 ;  /* 0x0000000350007221 */ /* 0x008fe20000010000 */
[----:B------:R-:W-:Y:S01]  /*14c10*/  FADD.FTZ R4, R138, R15 ;  /* 0x0000000f8a047221 */ /* 0x000fe20000010000 */
[----:B------:R-:W-:-:S05]  /*14c20*/  LEA R15, R169, R14, 0x7 ;  /* 0x0000000ea90f7211 */ /* 0x000fca00078e38ff */
[----:B------:R-:W2:Y:S01]  /*14c30*/  MUFU.EX2 R37, R28 ;  /* 0x0000001c00257308 */ /* 0x000ea20000000800 */
[C---:B0-----:R-:W-:Y:S01]  /*14c40*/  FADD.FTZ R3, R137.reuse, R0 ;  /* 0x0000000089037221 */ /* 0x041fe20000010000 */
[----:B------:R-:W-:Y:S01]  /*14c50*/  F2FP.F16.F32.PACK_AB R137, R137, R80 ;  /* 0x000000508989723e */ /* 0x000fe200000000ff */
[----:B------:R-:W-:-:S05]  /*14c60*/  IMAD.IADD R12, R15, 0x1, R12 ;  /* 0x000000010f0c7824 */ /* 0x000fca00078e020c */
[----:B------:R-:W0:Y:S01]  /*14c70*/  MUFU.EX2 R45, R45 ;  /* 0x0000002d002d7308 */ /* 0x000e220000000800 */
[----:B-1----:R-:W-:Y:S01]  /*14c80*/  FADD.FTZ R0, R78, R3 ;  /* 0x000000034e007221 */ /* 0x002fe20000010000 */
[C---:B--2---:R-:W-:Y:S01]  /*14c90*/  FADD.FTZ R4, R37.reuse, R4 ;  /* 0x0000000425047221 */ /* 0x044fe20000010000 */
[----:B------:R-:W-:Y:S02]  /*14ca0*/  F2FP.F16.F32.PACK_AB R138, R37, R138 ;  /* 0x0000008a258a723e */ /* 0x000fe400000000ff */
[C---:B0-----:R-:W-:Y:S01]  /*14cb0*/  FADD.FTZ R3, R45.reuse, R0 ;  /* 0x000000002d037221 */ /* 0x041fe20000010000 */
[----:B------:R-:W-:Y:S01]  /*14cc0*/  F2FP.F16.F32.PACK_AB R139, R45, R78 ;  /* 0x0000004e2d8b723e */ /* 0x000fe200000000ff */
[----:B------:R-:W-:Y:S06]  /*14cd0*/  @!P6 BRA `(.L_x_1525) ;  /* 0x000000000048e947 */ /* 0x000fec0003800000 */
[C---:B------:R-:W-:Y:S01]  /*14ce0*/  ISETP.GT.AND P2, PT, R15.reuse, RZ, PT ;  /* 0x000000ff0f00720c */ /* 0x040fe20003f44270 */
[----:B------:R-:W-:Y:S01]  /*14cf0*/  BSSY B0, `(.L_x_1526) ;  /* 0x000000e000007945 */ /* 0x000fe20003800000 */
[----:B------:R-:W-:-:S11]  /*14d00*/  VIADD R0, R15, 0xffffffff ;  /* 0xffffffff0f007836 */ /* 0x000fd60000000000 */
[----:B------:R-:W-:Y:S05]  /*14d10*/  @P2 BRA `(.L_x_1527) ;  /* 0x00000000001c2947 */ /* 0x000fea0003800000 */
[----:B------:R-:W-:Y:S02]  /*14d20*/  ISETP.NE.AND P2, PT, R13, 0x1, PT ;  /* 0x000000010d00780c */ /* 0x000fe40003f45270 */
[----:B------:R-:W-:-:S11]  /*14d30*/  IADD3 R15, -R15, RZ, RZ ;  /* 0x000000ff0f0f7210 */ /* 0x000fd60007ffe1ff */
[----:B------:R-:W0:Y:S02]  /*14d40*/  @P2 LDC.64 R20, c[0x0][0x9e8] ;  /* 0x00027a00ff142b82 */ /* 0x000e240000000a00 */
[----:B0-----:R-:W-:-:S05]  /*14d50*/  @P2 IMAD.HI.U32 R0, R15, R20, RZ ;  /* 0x000000140f002227 */ /* 0x001fca00078e00ff */
[----:B------:R-:W-:-:S04]  /*14d60*/  @P2 SHF.R.U32.HI R15, RZ, R21, R0 ;  /* 0x00000015ff0f2219 */ /* 0x000fc80000011600 */
[----:B------:R-:W-:Y:S01]  /*14d70*/  LOP3.LUT R0, RZ, R15, RZ, 0x33, !PT ;  /* 0x0000000fff007212 */ /* 0x000fe200078e33ff */
[----:B------:R-:W-:Y:S06]  /*14d80*/  BRA `(.L_x_1528) ;  /* 0x0000000000107947 */ /* 0x000fec0003800000 */
.L_x_1527:
[----:B------:R-:W-:-:S13]  /*14d90*/  ISETP.NE.AND P2, PT, R13, 0x1, PT ;  /* 0x000000010d00780c */ /* 0x000fda0003f45270 */
[----:B------:R-:W0:Y:S02]  /*14da0*/  @P2 LDC.64 R20, c[0x0][0x9e8] ;  /* 0x00027a00ff142b82 */ /* 0x000e240000000a00 */
[----:B0-----:R-:W-:-:S05]  /*14db0*/  @P2 IMAD.HI.U32 R2, R0, R20, RZ ;  /* 0x0000001400022227 */ /* 0x001fca00078e00ff */
[----:B------:R-:W-:-:S07]  /*14dc0*/  @P2 SHF.R.U32.HI R0, RZ, R21, R2 ;  /* 0x00000015ff002219 */ /* 0x000fce0000011602 */
.L_x_1528:
[----:B------:R-:W-:Y:S05]  /*14dd0*/  BSYNC B0 ;  /* 0x0000000000007941 */ /* 0x000fea0003800000 */
.L_x_1526:
[----:B------:R-:W-:-:S05]  /*14de0*/  IMAD R13, R0, R13, R13 ;  /* 0x0000000d000d7224 */ /* 0x000fca00078e020d */
[----:B------:R-:W-:-:S07]  /*14df0*/  VIMNMX R12, R12, R13, PT ;  /* 0x0000000d0c0c7248 */ /* 0x000fce0003fe0100 */
.L_x_1525:
[----:B------:R-:W-:Y:S01]  /*14e00*/  IMAD.HI R12, R12, 0x2aaaaaab, RZ ;  /* 0x2aaaaaab0c0c7827 */ /* 0x000fe200078e02ff */
[----:B------:R-:W-:Y:S01]  /*14e10*/  ULDC UR46, c[0x0][0x9e4] ;  /* 0x00027900002e7ab9 */ /* 0x000fe20000000800 */
[----:B------:R-:W-:Y:S01]  /*14e20*/  ULDC UR39, c[0x0][0x9e4] ;  /* 0x0002790000277ab9 */ /* 0x000fe20000000800 */
[----:B------:R-:W-:Y:S01]  /*14e30*/  ULDC UR38, c[0x0][0x988] ;  /* 0x0002620000267ab9 */ /* 0x000fe20000000800 */
[----:B------:R-:W-:Y:S01]  /*14e40*/  ULDC UR43, c[0x0][0x988] ;  /* 0x00026200002b7ab9 */ /* 0x000fe20000000800 */
[----:B------:R-:W-:Y:S01]  /*14e50*/  SHF.R.U32.HI R13, RZ, 0x1f, R12 ;  /* 0x0000001fff0d7819 */ /* 0x000fe2000001160c */
[----:B------:R-:W-:Y:S01]  /*14e60*/  ULDC UR42, c[0x0][0x988] ;  /* 0x00026200002a7ab9 */ /* 0x000fe20000000800 */
[----:B------:R-:W-:Y:S01]  /*14e70*/  ULDC UR55, c[0x0][0x9d8] ;  /* 0x0002760000377ab9 */ /* 0x000fe20000000800 */
[----:B------:R-:W-:Y:S01]  /*14e80*/  ULDC UR51, c[0x0][0x9d8] ;  /* 0x0002760000337ab9 */ /* 0x000fe20000000800 */
[----:B------:R-:W-:Y:S01]  /*14e90*/  LEA.HI.SX32 R13, R12, R13, 0x1c ;  /* 0x0000000d0c0d7211 */ /* 0x000fe200078fe2ff */
[----:B------:R-:W-:Y:S01]  /*14ea0*/  ULDC UR50, c[0x0][0x9d8] ;  /* 0x0002760000327ab9 */ /* 0x000fe20000000800 */
[----:B------:R-:W-:Y:S01]  /*14eb0*/  ULDC UR54, c[0x0][0x9e0] ;  /* 0x0002780000367ab9 */ /* 0x000fe20000000800 */
[----:B------:R-:W-:Y:S01]  /*14ec0*/  ULDC UR47, c[0x0][0x9e0] ;  /* 0x00027800002f7ab9 */ /* 0x000fe20000000800 */
[----:B------:R-:W-:Y:S01]  /*14ed0*/  VIMNMX R15, R168, R13, !PT ;  /* 0x0000000da80f7248 */ /* 0x000fe20007fe0100 */
[----:B------:R-:W-:Y:S01]  /*14ee0*/  BSSY B1, `(.L_x_1529) ;  /* 0x0000398000017945 */ /* 0x000fe20003800000 */
[----:B------:R-:W-:Y:S01]  /*14ef0*/  IMAD.MOV.U32 R2, RZ, RZ, 0x3f800000 ;  /* 0x3f800000ff027424 */ /* 0x000fe200078e00ff */
[----:B------:R-:W-:-:S02]  /*14f00*/  CS2R R86, SRZ ;  /* 0x0000000000567805 */ /* 0x000fc4000001ff00 */
[----:B------:R-:W-:Y:S01]  /*14f10*/  ISETP.GE.AND P2, PT, R8, R15, PT ;  /* 0x0000000f0800720c */ /* 0x000fe20003f46270 */
[----:B------:R-:W-:Y:S01]  /*14f20*/  IMAD.MOV.U32 R0, RZ, RZ, 0x3f800000 ;  /* 0x3f800000ff007424 */ /* 0x000fe200078e00ff */
        /* <DEDUP_REMOVED lines=31> */
[----:B------:R-:W-:Y:S06]  /*15120*/  @!P2 BRA `(.L_x_1530) ;  /* 0x0000003400cca947 */ /* 0x000fec0003800000 */
[----:B------:R-:W-:Y:S01]  /*15130*/  IMAD.IADD R20, R9, 0x1, R14 ;  /* 0x0000000109147824 */ /* 0x000fe200078e020e */
[----:B------:R-:W-:Y:S01]  /*15140*/  BSSY B0, `(.L_x_1531) ;  /* 0x000036d000007945 */ /* 0x000fe20003800000 */
[----:B------:R-:W-:Y:S01]  /*15150*/  MOV R2, 0x3f800000 ;  /* 0x3f80000000027802 */ /* 0x000fe20000000f00 */
[----:B------:R-:W-:Y:S02]  /*15160*/  IMAD.MOV.U32 R87, RZ, RZ, RZ ;  /* 0x000000ffff577224 */ /* 0x000fe400078e00ff */
[----:B------:R-:W-:-:S07]  /*15170*/  VIADD R21, R20, 0x8 ;  /* 0x0000000814157836 */ /* 0x000fce0000000000 */
.L_x_1550:
[----:B------:R-:W-:-:S05]  /*15180*/  VIADD R170, R160, 0x1 ;  /* 0x00000001a0aa7836 */ /* 0x000fca0000000000 */
[----:B------:R-:W-:-:S04]  /*15190*/  ISETP.NE.AND P2, PT, R170, 0x2, PT ;  /* 0x00000002aa00780c */ /* 0x000fc80003f45270 */
[----:B------:R-:W-:Y:S02]  /*151a0*/  SEL R10, RZ, 0x1, P2 ;  /* 0x00000001ff0a7807 */ /* 0x000fe40001000000 */
[----:B------:R-:W-:Y:S02]  /*151b0*/  SEL R170, R170, RZ, P2 ;  /* 0x000000ffaaaa7207 */ /* 0x000fe40001000000 */
[----:B------:R-:W-:Y:S01]  /*151c0*/  LOP3.LUT R171, R161, R10, RZ, 0x3c, !PT ;  /* 0x0000000aa1ab7212 */ /* 0x000fe200078e3cff */
[----:B------:R-:W-:Y:S06]  /*151d0*/  @!P0 BRA `(.L_x_1532) ;  /* 0x0000000000048947 */ /* 0x000fec0003800000 */
[----:B------:R-:W-:Y:S01]  /*151e0*/  BPT.TRAP 0x1 ;  /* 0x000000040000795c */ /* 0x000fe20000300000 */
.L_x_1532:
[----:B------:R-:W-:Y:S02]  /*151f0*/  LEA R192, R170, R18, 0x3 ;  /* 0x00000012aac07211 */ /* 0x000fe400078e18ff */
[----:B------:R-:W-:-:S04]  /*15200*/  SHF.L.U32 R13, R171, 0x1f, RZ ;  /* 0x0000001fab0d7819 */ /* 0x000fc800000006ff */
[----:B------:R0:W1:Y:S01]  /*15210*/  SYNCS.PHASECHK.TRANS64.TRYWAIT P2, [R192+URZ+0x2a830], R13 ;  /* 0x02a8300dc00075a7 */ /* 0x000062000804017f */
[----:B------:R-:W-:Y:S05]  /*15220*/  @!P0 BRA `(.L_x_1533) ;  /* 0x0000000000048947 */ /* 0x000fea0003800000 */
[----:B------:R-:W-:Y:S01]  /*15230*/  BPT.TRAP 0x1 ;  /* 0x000000040000795c */ /* 0x000fe20000300000 */
.L_x_1533:
[----:B------:R-:W-:Y:S01]  /*15240*/  BSSY B2, `(.L_x_1534) ;  /* 0x0000006000027945 */ /* 0x000fe20003800000 */
[----:B------:R-:W-:Y:S02]  /*15250*/  IMAD R10, R170, 0x900, R5 ;  /* 0x00000900aa0a7824 */ /* 0x000fe400078e0205 */
[----:B------:R-:W-:Y:S01]  /*15260*/  IMAD.MOV.U32 R11, RZ, RZ, 0x40000040 ;  /* 0x40000040ff0b7424 */ /* 0x000fe200078e00ff */
[----:B-1----:R-:W-:Y:S06]  /*15270*/  @P2 BRA `(.L_x_1535) ;  /* 0x0000000000082947 */ /* 0x002fec0003800000 */
[----:B------:R-:W1:Y:S02]  /*15280*/  SYNCS.PHASECHK.TRANS64.TRYWAIT P2, [R192+URZ+0x2a830], R13 ;  /* 0x02a8300dc00075a7 */ /* 0x000e64000804017f */
[----:B-1----:R-:W-:Y:S05]  /*15290*/  @!P2 BRA `(.L_x_1536) ;  /* 0x0000013400d8a947 */ /* 0x002fea0003800000 */
.L_x_1535:
[----:B------:R-:W-:Y:S05]  /*152a0*/  BSYNC B2 ;  /* 0x0000000000027941 */ /* 0x000fea0003800000 */
.L_x_1534:
[----:B------:R-:W2:Y:S04]  /*152b0*/  LDL.64 R88, [R1+0x38] ;  /* 0x0000380001587983 */ /* 0x000ea80000100a00 */
[----:B------:R-:W3:Y:S04]  /*152c0*/  LDL.64 R212, [R1+0x30] ;  /* 0x0000300001d47983 */ /* 0x000ee80000100a00 */
[----:B------:R-:W4:Y:S01]  /*152d0*/  LDL.64 R210, [R1+0x28] ;  /* 0x0000280001d27983 */ /* 0x000f220000100a00 */
[----:B------:R-:W-:-:S03]  /*152e0*/  R2UR UR6, R10 ;  /* 0x000000000a0672ca */ /* 0x000fc600000e0000 */
[----:B------:R-:W5:Y:S01]  /*152f0*/  LDL.64 R208, [R1+0x20] ;  /* 0x0000200001d07983 */ /* 0x000f620000100a00 */
[----:B------:R-:W-:Y:S01]  /*15300*/  R2UR UR7, R11 ;  /* 0x000000000b0772ca */ /* 0x000fe200000e0000 */
[----:B------:R-:W-:Y:S02]  /*15310*/  VIADD R12, R10, 0x2 ;  /* 0x000000020a0c7836 */ /* 0x000fe40000000000 */
[----:B01----:R-:W-:Y:S01]  /*15320*/  IMAD.MOV.U32 R13, RZ, RZ, 0x40000040 ;  /* 0x40000040ff0d7424 */ /* 0x003fe200078e00ff */
[----:B------:R-:W5:Y:S04]  /*15330*/  LDL.64 R206, [R1+0x18] ;  /* 0x0000180001ce7983 */ /* 0x000f680000100a00 */
[----:B------:R-:W5:Y:S04]  /*15340*/  LDL.64 R204, [R1+0x10] ;  /* 0x0000100001cc7983 */ /* 0x000f680000100a00 */
[----:B------:R-:W5:Y:S01]  /*15350*/  LDL.64 R202, [R1] ;  /* 0x0000000001ca7983 */ /* 0x000f620000100a00 */
[----:B--2---:R-:W-:-:S02]  /*15360*/  R2UR UR4, R88 ;  /* 0x00000000580472ca */ /* 0x004fc400000e0000 */
[----:B------:R-:W-:Y:S02]  /*15370*/  R2UR UR5, R89 ;  /* 0x00000000590572ca */ /* 0x000fe400000e0000 */
[----:B------:R-:W-:-:S11]  /*15380*/  WARPGROUP.ARRIVE ;  /* 0x00000000000079c5 */ /* 0x000fd60000000000 */
[----:B------:R-:W-:Y:S01]  /*15390*/  HGMMA.64x96x16.F32 R88, gdesc[UR4], RZ, !UPT, gsb0 ;  /* 0x01600000045879f0 */ /* 0x000fe2000c0008ff */
[----:B------:R-:W-:Y:S02]  /*153a0*/  R2UR UR6, R12 ;  /* 0x000000000c0672ca */ /* 0x000fe400000e0000 */
[----:B------:R-:W-:Y:S02]  /*153b0*/  R2UR UR7, R13 ;  /* 0x000000000d0772ca */ /* 0x000fe400000e0000 */
[----:B---3--:R-:W-:Y:S02]  /*153c0*/  R2UR UR4, R212 ;  /* 0x00000000d40472ca */ /* 0x008fe400000e0000 */
[----:B------:R-:W-:Y:S01]  /*153d0*/  R2UR UR5, R213 ;  /* 0x00000000d50572ca */ /* 0x000fe200000e0000 */
[----:B------:R-:W-:Y:S01]  /*153e0*/  IMAD.MOV.U32 R13, RZ, RZ, 0x40000040 ;  /* 0x40000040ff0d7424 */ /* 0x000fe200078e00ff */
[----:B------:R-:W-:Y:S01]  /*153f0*/  IADD3 R12, R10, 0x4, RZ ;  /* 0x000000040a0c7810 */ /* 0x000fe20007ffe0ff */
[----:B------:R-:W-:-:S02]  /*15400*/  WARPGROUP.DEPBAR.LE gsb0, 0x0 ;  /* 0x00008000000079c5 */ /* 0x000fc40000010000 */
[----:B------:R-:W-:-:S08]  /*15410*/  WARPGROUP.ARRIVE ;  /* 0x00000000000079c5 */ /* 0x000fd00000000000 */
[----:B------:R-:W-:Y:S01]  /*15420*/  HGMMA.64x96x16.F32 R88, gdesc[UR4], R88, gsb0 ;  /* 0x01600000045879f0 */ /* 0x000fe20008000858 */
[----:B------:R-:W-:Y:S02]  /*15430*/  R2UR UR6, R12 ;  /* 0x000000000c0672ca */ /* 0x000fe400000e0000 */
[----:B------:R-:W-:Y:S02]  /*15440*/  R2UR UR7, R13 ;  /* 0x000000000d0772ca */ /* 0x000fe400000e0000 */
[----:B----4-:R-:W-:Y:S02]  /*15450*/  R2UR UR4, R210 ;  /* 0x00000000d20472ca */ /* 0x010fe400000e0000 */
[----:B------:R-:W-:Y:S01]  /*15460*/  R2UR UR5, R211 ;  /* 0x00000000d30572ca */ /* 0x000fe200000e0000 */
[----:B------:R-:W-:Y:S02]  /*15470*/  VIADD R12, R10, 0x6 ;  /* 0x000000060a0c7836 */ /* 0x000fe40000000000 */
[----:B------:R-:W-:Y:S01]  /*15480*/  IMAD.MOV.U32 R13, RZ, RZ, 0x40000040 ;  /* 0x40000040ff0d7424 */ /* 0x000fe200078e00ff */
[----:B------:R-:W-:-:S02]  /*15490*/  WARPGROUP.DEPBAR.LE gsb0, 0x0 ;  /* 0x00008000000079c5 */ /* 0x000fc40000010000 */
[----:B------:R-:W-:-:S07]  /*154a0*/  WARPGROUP.ARRIVE ;  /* 0x00000000000079c5 */ /* 0x000fce0000000000 */
[----:B------:R-:W-:Y:S01]  /*154b0*/  HGMMA.64x96x16.F32 R88, gdesc[UR4], R88, gsb0 ;  /* 0x01600000045879f0 */ /* 0x000fe20008000858 */
[----:B------:R-:W-:Y:S02]  /*154c0*/  R2UR UR6, R12 ;  /* 0x000000000c0672ca */ /* 0x000fe400000e0000 */
[----:B------:R-:W-:Y:S02]  /*154d0*/  R2UR UR7, R13 ;  /* 0x000000000d0772ca */ /* 0x000fe400000e0000 */
[----:B-----5:R-:W-:Y:S02]  /*154e0*/  R2UR UR4, R208 ;  /* 0x00000000d00472ca */ /* 0x020fe400000e0000 */
        /* <DEDUP_REMOVED lines=8> */
[----:B------:R-:W-:Y:S02]  /*15570*/  R2UR UR4, R206 ;  /* 0x00000000ce0472ca */ /* 0x000fe400000e0000 */
        /* <DEDUP_REMOVED lines=8> */
[----:B------:R-:W-:Y:S02]  /*15600*/  R2UR UR4, R204 ;  /* 0x00000000cc0472ca */ /* 0x000fe400000e0000 */
        /* <DEDUP_REMOVED lines=16> */
[----:B------:R-:W-:Y:S01]  /*15710*/  R2UR UR7, R13 ;  /* 0x000000000d0772ca */ /* 0x000fe200000e0000 */
[----:B------:R-:W-:Y:S01]  /*15720*/  UMOV UR4, UR52 ;  /* 0x0000003400047c82 */ /* 0x000fe20008000000 */
[----:B------:R-:W-:Y:S01]  /*15730*/  UMOV UR5, UR53 ;  /* 0x0000003500057c82 */ /* 0x000fe20008000000 */
[----:B------:R-:W-:Y:S01]  /*15740*/  IMAD.MOV.U32 R13, RZ, RZ, 0x40000040 ;  /* 0x40000040ff0d7424 */ /* 0x000fe200078e00ff */
[----:B------:R-:W-:Y:S01]  /*15750*/  IADD3 R12, R10, 0x600, RZ ;  /* 0x000006000a0c7810 */ /* 0x000fe20007ffe0ff */
[----:B------:R-:W-:Y:S02]  /*15760*/  WARPGROUP.DEPBAR.LE gsb0, 0x0 ;  /* 0x00008000000079c5 */ /* 0x000fe40000010000 */
[----:B------:R-:W-:-:S06]  /*15770*/  WARPGROUP.ARRIVE ;  /* 0x00000000000079c5 */ /* 0x000fcc0000000000 */
[----:B------:R-:W-:Y:S01]  /*15780*/  HGMMA.64x96x16.F32 R88, gdesc[UR4], R88, gsb0 ;  /* 0x01600000045879f0 */ /* 0x000fe20008000858 */
[----:B------:R-:W-:Y:S02]  /*15790*/  R2UR UR6, R12 ;  /* 0x000000000c0672ca */ /* 0x000fe400000e0000 */
[----:B------:R-:W-:Y:S01]  /*157a0*/  R2UR UR7, R13 ;  /* 0x000000000d0772ca */ /* 0x000fe200000e0000 */
[----:B------:R-:W-:Y:S01]  /*157b0*/  UMOV UR4, UR48 ;  /* 0x0000003000047c82 */ /* 0x000fe20008000000 */
[----:B------:R-:W-:Y:S01]  /*157c0*/  UMOV UR5, UR49 ;  /* 0x0000003100057c82 */ /* 0x000fe20008000000 */
[----:B------:R-:W-:Y:S02]  /*157d0*/  VIADD R12, R10, 0x602 ;  /* 0x000006020a0c7836 */ /* 0x000fe40000000000 */
[----:B------:R-:W-:Y:S01]  /*157e0*/  IMAD.MOV.U32 R13, RZ, RZ, 0x40000040 ;  /* 0x40000040ff0d7424 */ /* 0x000fe200078e00ff */
[----:B------:R-:W-:Y:S02]  /*157f0*/  WARPGROUP.DEPBAR.LE gsb0, 0x0 ;  /* 0x00008000000079c5 */ /* 0x000fe40000010000 */
[----:B------:R-:W-:-:S06]  /*15800*/  WARPGROUP.ARRIVE ;  /* 0x00000000000079c5 */ /* 0x000fcc0000000000 */
        /* <DEDUP_REMOVED lines=23> */
[----:B------:R-:W-:Y:S02]  /*15980*/  WARPGROUP.DEPBAR.LE gsb0, 0x0 ;  /* 0x00008000000079c5 */ /* 0x000fe40000010000 */
[----:B------:R-:W-:-:S08]  /*15990*/  WARPGROUP.ARRIVE ;  /* 0x00000000000079c5 */ /* 0x000fd00000000000 */
[----:B------:R-:W-:Y:S01]  /*159a0*/  HGMMA.64x96x16.F32 R88, gdesc[UR4], R88, gsb0 ;  /* 0x01600000045879f0 */ /* 0x000fe20008000858 */
        /* <DEDUP_REMOVED lines=67> */
.L_x_1537:
[----:B------:R-:W-:Y:S02]  /*15de0*/  SHF.L.U32 R11, R161, 0x1f, RZ ;  /* 0x0000001fa10b7819 */ /* 0x000fe400000006ff */
[----:B------:R-:W-:-:S04]  /*15df0*/  LEA R12, R160, R18, 0x3 ;  /* 0x00000012a00c7211 */ /* 0x000fc800078e18ff */
[----:B------:R0:W1:Y:S01]  /*15e00*/  SYNCS.PHASECHK.TRANS64.TRYWAIT P2, [R12+URZ+0x2a850], R11 ;  /* 0x02a8500b0c0075a7 */ /* 0x000062000804017f */
[----:B------:R-:W-:Y:S05]  /*15e10*/  @!P0 BRA `(.L_x_1538) ;  /* 0x0000000000048947 */ /* 0x000fea0003800000 */
[----:B------:R-:W-:Y:S01]  /*15e20*/  BPT.TRAP 0x1 ;  /* 0x000000040000795c */ /* 0x000fe20000300000 */
.L_x_1538:
[----:B------:R-:W-:Y:S01]  /*15e30*/  VIADD R0, R18, 0x400 ;  /* 0x0000040012007836 */ /* 0x000fe20000000000 */
[----:B------:R-:W-:Y:S04]  /*15e40*/  BSSY B2, `(.L_x_1539) ;  /* 0x0000008000027945 */ /* 0x000fe80003800000 */
[----:B------:R-:W-:-:S04]  /*15e50*/  SHF.R.U32.HI R0, RZ, 0x4, R0 ;  /* 0x00000004ff007819 */ /* 0x000fc80000011600 */
[----:B------:R-:W-:-:S04]  /*15e60*/  LOP3.LUT R0, R0, 0x3fff, RZ, 0xc0, !PT ;  /* 0x00003fff00007812 */ /* 0x000fc800078ec0ff */
[----:B------:R-:W-:-:S05]  /*15e70*/  LOP3.LUT R13, R0, 0x3000000, RZ, 0xfc, !PT ;  /* 0x03000000000d7812 */ /* 0x000fca00078efcff */
[----:B------:R-:W-:Y:S01]  /*15e80*/  IMAD R0, R160, 0x600, R13 ;  /* 0x00000600a0007824 */ /* 0x000fe200078e020d */
[----:B-1----:R-:W-:Y:S06]  /*15e90*/  @P2 BRA `(.L_x_1540) ;  /* 0x0000000000082947 */ /* 0x002fec0003800000 */
[----:B------:R-:W1:Y:S02]  /*15ea0*/  SYNCS.PHASECHK.TRANS64.TRYWAIT P2, [R12+URZ+0x2a850], R11 ;  /* 0x02a8500b0c0075a7 */ /* 0x000e64000804017f */
[----:B-1----:R-:W-:Y:S05]  /*15eb0*/  @!P2 BRA `(.L_x_1541) ;  /* 0x0000012800e4a947 */ /* 0x002fea0003800000 */
.L_x_1540:
[----:B------:R-:W-:Y:S05]  /*15ec0*/  BSYNC B2 ;  /* 0x0000000000027941 */ /* 0x000fea0003800000 */
.L_x_1539:
[----:B------:R-:W-:Y:S01]  /*15ed0*/  IMAD.MOV.U32 R10, RZ, RZ, R0 ;  /* 0x000000ffff0a7224 */ /* 0x000fe200078e0000 */
[----:B------:R-:W2:Y:S01]  /*15ee0*/  LDL R2, [R1+0xc] ;  /* 0x00000c0001027983 */ /* 0x000ea20000100800 */
[----:B01----:R-:W-:-:S03]  /*15ef0*/  IMAD.MOV.U32 R11, RZ, RZ, 0x40000040 ;  /* 0x40000040ff0b7424 */ /* 0x003fc600078e00ff */
[----:B------:R-:W-:Y:S01]  /*15f00*/  R2UR UR6, R10 ;  /* 0x000000000a0672ca */ /* 0x000fe200000e0000 */
[----:B------:R-:W3:Y:S01]  /*15f10*/  LDL R202, [R1+0x8] ;  /* 0x0000080001ca7983 */ /* 0x000ee20000100800 */
[----:B------:R-:W-:Y:S01]  /*15f20*/  R2UR UR7, R11 ;  /* 0x000000000b0772ca */ /* 0x000fe200000e0000 */
[----:B------:R-:W-:Y:S01]  /*15f30*/  WARPGROUP.ARRIVE ;  /* 0x00000000000079c5 */ /* 0x000fe20000000000 */
[----:B------:R-:W-:Y:S01]  /*15f40*/  IMAD.MOV.U32 R11, RZ, RZ, 0x40000040 ;  /* 0x40000040ff0b7424 */ /* 0x000fe200078e00ff */
[----:B------:R-:W-:Y:S01]  /*15f50*/  IADD3 R10, R0, 0x80, RZ ;  /* 0x00000080000a7810 */ /* 0x000fe20007ffe0ff */
        /* <DEDUP_REMOVED lines=9> */
[----:B------:R-:W-:Y:S01]  /*15ff0*/  HGMMA.64x128x16.F32 R24, R156, gdesc[UR4].tnspB, R24, gsb0 ;  /* 0x41e000049c187df0 */ /* 0x000fe20008000818 */
[----:B------:R-:W-:Y:S01]  /*16000*/  R2UR UR6, R10 ;  /* 0x000000000a0672ca */ /* 0x000fe200000e0000 */
[----:B------:R-:W-:Y:S01]  /*16010*/  VIADD R10, R0, 0x100 ;  /* 0x00000100000a7836 */ /* 0x000fe20000000000 */
[----:B------:R-:W-:Y:S01]  /*16020*/  R2UR UR7, R11 ;  /* 0x000000000b0772ca */ /* 0x000fe200000e0000 */
[----:B------:R-:W-:-:S02]  /*16030*/  IMAD.MOV.U32 R11, RZ, RZ, 0x40000040 ;  /* 0x40000040ff0b7424 */ /* 0x000fc400078e00ff */
[----:B------:R-:W-:Y:S01]  /*16040*/  FMUL.FTZ R118, R118, UR55 ;  /* 0x0000003776767c20 */ /* 0x000fe20008410000 */
[----:B------:R-:W0:Y:S01]  /*16050*/  MUFU.TANH R88, R88 ;  /* 0x0000005800587308 */ /* 0x000e220000002400 */
[----:B------:R-:W-:-:S05]  /*16060*/  @!P1 VIADD R192, R192, 0x2a840 ;  /* 0x0002a840c0c09836 */ /* 0x000fca0000000000 */
[----:B------:R-:W-:Y:S02]  /*16070*/  @!P1 PRMT R192, RZ, 0x654, R192 ;  /* 0x00000654ffc09816 */ /* 0x000fe400000000c0 */
[----:B------:R-:W1:Y:S08]  /*16080*/  MUFU.TANH R89, R89 ;  /* 0x0000005900597308 */ /* 0x000e700000002400 */
[----:B------:R-:W4:Y:S08]  /*16090*/  MUFU.TANH R13, R13 ;  /* 0x0000000d000d7308 */ /* 0x000f300000002400 */
        /* <DEDUP_REMOVED lines=8> */
[----:B------:R-:W-:-:S05]  /*16120*/  IMAD R156, R8, -0x60, RZ ;  /* 0xffffffa0089c7824 */ /* 0x000fca00078e02ff */
[----:B------:R-:W-:Y:S01]  /*16130*/  HGMMA.64x128x16.F32 R24, R152, gdesc[UR4].tnspB, R24, gsb0 ;  /* 0x41e0000498187df0 */ /* 0x000fe20008000818 */
[----:B------:R-:W-:Y:S02]  /*16140*/  R2UR UR6, R10 ;  /* 0x000000000a0672ca */ /* 0x000fe400000e0000 */
[----:B------:R-:W-:Y:S01]  /*16150*/  R2UR UR7, R11 ;  /* 0x000000000b0772ca */ /* 0x000fe200000e0000 */
[----:B------:R-:W-:Y:S01]  /*16160*/  IMAD.MOV.U32 R11, RZ, RZ, 0x40000040 ;  /* 0x40000040ff0b7424 */ /* 0x000fe200078e00ff */
[----:B------:R-:W-:Y:S02]  /*16170*/  IADD3 R10, R0, 0x180, RZ ;  /* 0x00000180000a7810 */ /* 0x000fe40007ffe0ff */
[----:B--2---:R-:W-:Y:S01]  /*16180*/  R2UR UR4, R2 ;  /* 0x00000000020472ca */ /* 0x004fe200000e0000 */
[----:B------:R-:W-:Y:S01]  /*16190*/  FMUL.FTZ R2, R90, UR55 ;  /* 0x000000375a027c20 */ /* 0x000fe20008410000 */
[----:B------:R-:W-:Y:S01]  /*161a0*/  FMUL.FTZ R90, R94, UR55 ;  /* 0x000000375e5a7c20 */ /* 0x000fe20008410000 */
[----:B------:R-:W-:Y:S01]  /*161b0*/  FMUL.FTZ R94, R102, UR55 ;  /* 0x00000037665e7c20 */ /* 0x000fe20008410000 */
[----:B------:R-:W-:Y:S01]  /*161c0*/  FMUL.FTZ R102, R114, UR55 ;  /* 0x0000003772667c20 */ /* 0x000fe20008410000 */
[----:B---3--:R-:W-:-:S02]  /*161d0*/  LOP3.LUT P2, RZ, R202, 0x100000, RZ, 0xc0, !PT ;  /* 0x00100000caff7812 */ /* 0x008fc4000784c0ff */
[----:B------:R-:W2:Y:S01]  /*161e0*/  MUFU.TANH R2, R2 ;  /* 0x0000000200027308 */ /* 0x000ea20000002400 */
[----:B------:R-:W-:Y:S02]  /*161f0*/  WARPGROUP.DEPBAR.LE gsb0, 0x0 ;  /* 0x00008000000079c5 */ /* 0x000fe40000010000 */
[----:B------:R-:W-:Y:S01]  /*16200*/  WARPGROUP.ARRIVE ;  /* 0x00000000000079c5 */ /* 0x000fe20000000000 */
[----:B------:R-:W-:Y:S01]  /*16210*/  FMUL.FTZ R152, R129, UR55 ;  /* 0x0000003781987c20 */ /* 0x000fe20008410000 */
[----:B------:R-:W-:-:S03]  /*16220*/  FMUL.FTZ R154, R132, UR55 ;  /* 0x00000037849a7c20 */ /* 0x000fc60008410000 */
[----:B------:R-:W3:Y:S01]  /*16230*/  MUFU.TANH R90, R90 ;  /* 0x0000005a005a7308 */ /* 0x000ee20000002400 */
[----:B------:R-:W-:Y:S01]  /*16240*/  HGMMA.64x128x16.F32 R24, R148, gdesc[UR4].tnspB, R24, gsb0 ;  /* 0x41e0000494187df0 */ /* 0x000fe20008000818 */
[----:B------:R-:W-:Y:S01]  /*16250*/  R2UR UR6, R10 ;  /* 0x000000000a0672ca */ /* 0x000fe200000e0000 */
[----:B------:R-:W-:Y:S01]  /*16260*/  VIADD R10, R0, 0x200 ;  /* 0x00000200000a7836 */ /* 0x000fe20000000000 */
[----:B------:R-:W-:Y:S01]  /*16270*/  R2UR UR7, R11 ;  /* 0x000000000b0772ca */ /* 0x000fe200000e0000 */
[----:B------:R-:W-:-:S03]  /*16280*/  IMAD.MOV.U32 R11, RZ, RZ, 0x40000040 ;  /* 0x40000040ff0b7424 */ /* 0x000fc600078e00ff */
        /* <DEDUP_REMOVED lines=9> */
[----:B------:R-:W-:Y:S02]  /*16320*/  FMUL.FTZ R112, R130, UR55 ;  /* 0x0000003782707c20 */ /* 0x000fe40008410000 */
[----:B------:R-:W-:Y:S01]  /*16330*/  HGMMA.64x128x16.F32 R24, R144, gdesc[UR4].tnspB, R24, gsb0 ;  /* 0x41e0000490187df0 */ /* 0x000fe20008000818 */
[----:B------:R-:W-:Y:S01]  /*16340*/  R2UR UR6, R10 ;  /* 0x000000000a0672ca */ /* 0x000fe200000e0000 */
[----:B------:R-:W0:Y:S01]  /*16350*/  MUFU.TANH R148, R148 ;  /* 0x0000009400947308 */ /* 0x000e220000002400 */
[----:B------:R-:W-:Y:S01]  /*16360*/  R2UR UR7, R11 ;  /* 0x000000000b0772ca */ /* 0x000fe200000e0000 */
[----:B------:R-:W-:Y:S01]  /*16370*/  IMAD.MOV.U32 R11, RZ, RZ, 0x40000040 ;  /* 0x40000040ff0b7424 */ /* 0x000fe200078e00ff */
[----:B------:R-:W-:-:S05]  /*16380*/  IADD3 R10, R0, 0x280, RZ ;  /* 0x00000280000a7810 */ /* 0x000fca0007ffe0ff */
[----:B------:R-:W0:Y:S08]  /*16390*/  MUFU.TANH R149, R149 ;  /* 0x0000009500957308 */ /* 0x000e300000002400 */
[----:B------:R0:W0:Y:S08]  /*163a0*/  MUFU.TANH R0, R118 ;  /* 0x0000007600007308 */ /* 0x0000300000002400 */
        /* <DEDUP_REMOVED lines=11> */
[----:B------:R-:W-:Y:S01]  /*16460*/  FMUL.FTZ R92, R98, UR55 ;  /* 0x00000037625c7c20 */ /* 0x000fe20008410000 */
[----:B------:R-:W-:Y:S01]  /*16470*/  R2UR UR7, R11 ;  /* 0x000000000b0772ca */ /* 0x000fe200000e0000 */
[----:B------:R-:W-:Y:S01]  /*16480*/  FMUL.FTZ R99, R100, UR55 ;  /* 0x0000003764637c20 */ /* 0x000fe20008410000 */
[----:B------:R-:W-:Y:S01]  /*16490*/  FMUL.FTZ R147, R101, UR55 ;  /* 0x0000003765937c20 */ /* 0x000fe20008410000 */
[----:B------:R-:W-:Y:S01]  /*164a0*/  FMUL.FTZ R97, R106, UR55 ;  /* 0x000000376a617c20 */ /* 0x000fe20008410000 */
[----:B------:R-:W-:Y:S01]  /*164b0*/  FMUL.FTZ R98, R107, UR55 ;  /* 0x000000376b627c20 */ /* 0x000fe20008410000 */
[----:B------:R-:W-:Y:S01]  /*164c0*/  FMUL.FTZ R100, R110, UR55 ;  /* 0x000000376e647c20 */ /* 0x000fe20008410000 */
[----:B------:R-:W-:Y:S01]  /*164d0*/  FMUL.FTZ R101, R111, UR55 ;  /* 0x000000376f657c20 */ /* 0x000fe20008410000 */
[----:B------:R-:W-:Y:S01]  /*164e0*/  IADD3 R11, R156, 0x1, R163 ;  /* 0x000000019c0b7810 */ /* 0x000fe20007ffe0a3 */
[----:B------:R-:W-:Y:S01]  /*164f0*/  FMUL.FTZ R106, R123, UR55 ;  /* 0x000000377b6a7c20 */ /* 0x000fe20008410000 */
[----:B------:R-:W-:Y:S01]  /*16500*/  FMUL.FTZ R107, R126, UR55 ;  /* 0x000000377e6b7c20 */ /* 0x000fe20008410000 */
[----:B------:R-:W-:Y:S01]  /*16510*/  FMUL.FTZ R110, R134, UR55 ;  /* 0x00000037866e7c20 */ /* 0x000fe20008410000 */
[----:B------:R-:W-:Y:S01]  /*16520*/  FMUL.FTZ R111, R135, UR55 ;  /* 0x00000037876f7c20 */ /* 0x000fe20008410000 */
[----:B------:R-:W-:Y:S01]  /*16530*/  IMAD.IADD R10, R11, 0x1, -R164 ;  /* 0x000000010b0a7824 */ /* 0x000fe200078e0aa4 */
[----:B------:R-:W0:Y:S01]  /*16540*/  MUFU.TANH R145, R145 ;  /* 0x0000009100917308 */ /* 0x000e220000002400 */
[----:B------:R-:W-:-:S02]  /*16550*/  IMAD R123, R173, -0x2, R156 ;  /* 0xfffffffead7b7824 */ /* 0x000fc400078e029c */
[----:B------:R-:W-:-:S04]  /*16560*/  IMAD R10, R173, -0x2, R10 ;  /* 0xfffffffead0a7824 */ /* 0x000fc800078e020a */
[C---:B------:R-:W-:Y:S01]  /*16570*/  VIADD R158, R10.reuse, UR4 ;  /* 0x000000040a9e7c36 */ /* 0x040fe20008000000 */
[----:B------:R-:W0:Y:S01]  /*16580*/  MUFU.TANH R144, R144 ;  /* 0x0000009000907308 */ /* 0x000e220000002400 */
[----:B------:R-:W-:-:S07]  /*16590*/  IADD3 R160, R10, UR54, RZ ;  /* 0x000000360aa07c10 */ /* 0x000fce000fffe0ff */
        /* <DEDUP_REMOVED lines=22> */
[----:B------:R-:W-:Y:S01]  /*16700*/  FMUL.FTZ R105, R122, UR55 ;  /* 0x000000377a697c20 */ /* 0x000fe20008410000 */
[----:B------:R-:W-:Y:S01]  /*16710*/  FMUL.FTZ R119, R125, UR55 ;  /* 0x000000377d777c20 */ /* 0x000fe20008410000 */
[----:B------:R-:W-:Y:S01]  /*16720*/  FMUL.FTZ R108, R127, UR55 ;  /* 0x000000377f6c7c20 */ /* 0x000fe20008410000 */
[----:B------:R-:W-:Y:S01]  /*16730*/  FMUL.FTZ R109, R131, UR55 ;  /* 0x00000037836d7c20 */ /* 0x000fe20008410000 */
[----:B------:R-:W0:Y:S01]  /*16740*/  MUFU.TANH R141, R141 ;  /* 0x0000008d008d7308 */ /* 0x000e220000002400 */
[----:B------:R-:W-:-:S02]  /*16750*/  IMAD.IADD R127, R9, 0x1, R160 ;  /* 0x00000001097f7824 */ /* 0x000fc400078e02a0 */
        /* <DEDUP_REMOVED lines=10> */
[----:B------:R-:W-:Y:S01]  /*16800*/  FMUL.FTZ R136, R121, UR55 ;  /* 0x0000003779887c20 */ /* 0x000fe20008410000 */
[----:B------:R-:W-:Y:S01]  /*16810*/  FMUL.FTZ R138, R124, UR55 ;  /* 0x000000377c8a7c20 */ /* 0x000fe20008410000 */
[----:B------:R-:W-:Y:S01]  /*16820*/  FMUL.FTZ R121, R133, UR55 ;  /* 0x0000003785797c20 */ /* 0x000fe20008410000 */
[----:B------:R0:W-:Y:S03]  /*16830*/  @!P1 SYNCS.ARRIVE.TRANS64.RED.A1T0 RZ, [R192+URZ], RZ ;  /* 0x000000ffc0ff99a7 */ /* 0x0001e6000810043f */
[----:B------:R-:W0:Y:S08]  /*16840*/  MUFU.TANH R136, R136 ;  /* 0x0000008800887308 */ /* 0x000e300000002400 */
[----:B------:R-:W0:Y:S08]  /*16850*/  MUFU.TANH R138, R138 ;  /* 0x0000008a008a7308 */ /* 0x000e300000002400 */
[----:B------:R-:W0:Y:S01]  /*16860*/  MUFU.TANH R121, R121 ;  /* 0x0000007900797308 */ /* 0x000e220000002400 */
[----:B-1234-:R-:W-:Y:S05]  /*16870*/  @!P2 BRA `(.L_x_1542) ;  /* 0x000000000058a947 */ /* 0x01efea0003800000 */
[----:B------:R-:W-:Y:S01]  /*16880*/  IADD3 R129, R9, R14, RZ ;  /* 0x0000000e09817210 */ /* 0x000fe20007ffe0ff */
[----:B------:R-:W-:Y:S03]  /*16890*/  BSSY B2, `(.L_x_1543) ;  /* 0x0000011000027945 */ /* 0x000fe60003800000 */
        /* <DEDUP_REMOVED lines=10> */
.L_x_1544:
[----:B------:R-:W-:-:S05]  /*16940*/  IMAD.U32 R116, RZ, RZ, UR46 ;  /* 0x0000002eff747e24 */ /* 0x000fca000f8e00ff */
[----:B------:R-:W-:-:S13]  /*16950*/  ISETP.NE.AND P2, PT, R116, 0x1, PT ;  /* 0x000000017400780c */ /* 0x000fda0003f45270 */
[----:B------:R-:W1:Y:S02]  /*16960*/  @P2 LDC.64 R10, c[0x0][0x9e8] ;  /* 0x00027a00ff0a2b82 */ /* 0x000e640000000a00 */
[----:B-1----:R-:W-:-:S04]  /*16970*/  @P2 IMAD.HI.U32 R114, R129, R10, RZ ;  /* 0x0000000a81722227 */ /* 0x002fc800078e00ff */
[----:B------:R-:W-:Y:S01]  /*16980*/  IMAD.MOV.U32 R10, RZ, RZ, R129 ;  /* 0x000000ffff0a7224 */ /* 0x000fe200078e0081 */
[----:B------:R-:W-:-:S07]  /*16990*/  @P2 SHF.R.U32.HI R10, RZ, R11, R114 ;  /* 0x0000000bff0a2219 */ /* 0x000fce0000011672 */
.L_x_1545:
[----:B------:R-:W-:Y:S05]  /*169a0*/  BSYNC B2 ;  /* 0x0000000000027941 */ /* 0x000fea0003800000 */
.L_x_1543:
[----:B------:R-:W-:-:S05]  /*169b0*/  IMAD R10, R10, R116, R123 ;  /* 0x000000740a0a7224 */ /* 0x000fca00078e027b */
[----:B------:R-:W-:Y:S02]  /*169c0*/  VIADDMNMX R127, R10, R116, R127, PT ;  /* 0x000000740a7f7246 */ /* 0x000fe4000380017f */
[----:B------:R-:W-:-:S07]  /*169d0*/  VIMNMX R125, R125, R10, !PT ;  /* 0x0000000a7d7d7248 */ /* 0x000fce0007fe0100 */
.L_x_1542:
[C---:B------:R-:W-:Y:S02]  /*169e0*/  ISETP.GE.AND P3, PT, R156.reuse, 0x9, PT ;  /* 0x000000099c00780c */ /* 0x040fe40003f66270 */
[C---:B------:R-:W-:Y:S02]  /*169f0*/  ISETP.GE.AND P2, PT, R156.reuse, 0x2, PT ;  /* 0x000000029c00780c */ /* 0x040fe40003f46270 */
        /* <DEDUP_REMOVED lines=34> */
[C---:B------:R-:W-:Y:S02]  /*16c20*/  ISETP.GE.AND P5, PT, R156.reuse, 0x22, PT ;  /* 0x000000229c00780c */ /* 0x040fe40003fa6270 */
        /* <DEDUP_REMOVED lines=61> */
[----:B------:R-:W-:Y:S02]  /*17000*/  ISETP.GE.AND P4, PT, R156, 0x52, PT ;  /* 0x000000529c00780c */ /* 0x000fe40003f86270 */
[--C-:B------:R-:W-:Y:S02]  /*17010*/  IADD3 R99, R160, 0x8, R9.reuse ;  /* 0x00000008a0637810 */ /* 0x100fe40007ffe009 */
[----:B------:R-:W-:Y:S02]  /*17020*/  ISETP.GT.AND P5, PT, R125, 0x51, !P4 ;  /* 0x000000517d00780c */ /* 0x000fe400067a4270 */
[----:B------:R-:W-:-:S02]  /*17030*/  IADD3 R113, R158, 0x8, R9 ;  /* 0x000000089e717810 */ /* 0x000fc40007ffe009 */
        /* <DEDUP_REMOVED lines=18> */
[----:B------:R-:W-:Y:S01]  /*17160*/  ISETP.GT.AND P6, PT, R21, -0x1, PT ;  /* 0xffffffff1500780c */ /* 0x000fe20003fc4270 */
[----:B------:R-:W-:-:S12]  /*17170*/  BSSY B2, `(.L_x_1547) ;  /* 0x0000011000027945 */ /* 0x000fd80003800000 */
[----:B------:R-:W-:Y:S05]  /*17180*/  @P6 BRA `(.L_x_1548) ;  /* 0x0000000000246947 */ /* 0x000fea0003800000 */
[----:B------:R-:W-:Y:S01]  /*17190*/  MOV R125, UR46 ;  /* 0x0000002e007d7c02 */ /* 0x000fe20008000f00 */
[----:B------:R-:W-:-:S03]  /*171a0*/  VIADD R121, R20, 0x8 ;  /* 0x0000000814797836 */ /* 0x000fc60000000000 */
[----:B------:R-:W-:Y:S02]  /*171b0*/  ISETP.NE.AND P6, PT, R125, 0x1, PT ;  /* 0x000000017d00780c */ /* 0x000fe40003fc5270 */
[----:B------:R-:W-:-:S11]  /*171c0*/  LOP3.LUT R121, RZ, R121, RZ, 0x33, !PT ;  /* 0x00000079ff797212 */ /* 0x000fd600078e33ff */
[----:B------:R-:W0:Y:S02]  /*171d0*/  @P6 LDC.64 R10, c[0x0][0x9e8] ;  /* 0x00027a00ff0a6b82 */ /* 0x000e240000000a00 */
[----:B0-----:R-:W-:-:S05]  /*171e0*/  @P6 IMAD.HI.U32 R10, R121, R10, RZ ;  /* 0x0000000a790a6227 */ /* 0x001fca00078e00ff */
[----:B------:R-:W-:-:S04]  /*171f0*/  @P6 SHF.R.U32.HI R121, RZ, R11, R10 ;  /* 0x0000000bff796219 */ /* 0x000fc8000001160a */
[----:B------:R-:W-:Y:S01]  /*17200*/  LOP3.LUT R10, RZ, R121, RZ, 0x33, !PT ;  /* 0x00000079ff0a7212 */ /* 0x000fe200078e33ff */
[----:B------:R-:W-:Y:S06]  /*17210*/  BRA `(.L_x_1549) ;  /* 0x0000000000187947 */ /* 0x000fec0003800000 */
.L_x_1548:
[----:B------:R-:W-:-:S05]  /*17220*/  IMAD.U32 R125, RZ, RZ, UR46 ;  /* 0x0000002eff7d7e24 */ /* 0x000fca000f8e00ff */
[----:B------:R-:W-:-:S13]  /*17230*/  ISETP.NE.AND P6, PT, R125, 0x1, PT ;  /* 0x000000017d00780c */ /* 0x000fda0003fc5270 */
[----:B------:R-:W0:Y:S02]  /*17240*/  @P6 LDC.64 R10, c[0x0][0x9e8] ;  /* 0x00027a00ff0a6b82 */ /* 0x000e240000000a00 */
[----:B0-----:R-:W-:-:S04]  /*17250*/  @P6 IMAD.HI.U32 R156, R21, R10, RZ ;  /* 0x0000000a159c6227 */ /* 0x001fc800078e00ff */
[----:B------:R-:W-:Y:S01]  /*17260*/  IMAD.MOV.U32 R10, RZ, RZ, R21 ;  /* 0x000000ffff0a7224 */ /* 0x000fe200078e0015 */
[----:B------:R-:W-:-:S07]  /*17270*/  @P6 SHF.R.U32.HI R10, RZ, R11, R156 ;  /* 0x0000000bff0a6219 */ /* 0x000fce000001169c */
.L_x_1549:
[----:B------:R-:W-:Y:S05]  /*17280*/  BSYNC B2 ;  /* 0x0000000000027941 */ /* 0x000fea0003800000 */
.L_x_1547:
[----:B------:R-:W-:-:S05]  /*17290*/  IMAD R10, R10, R125, R123 ;  /* 0x0000007d0a0a7224 */ /* 0x000fca00078e027b */
[----:B------:R-:W-:Y:S02]  /*172a0*/  VIADDMNMX R99, R10, R125, R99, PT ;  /* 0x0000007d0a637246 */ /* 0x000fe40003800163 */
[----:B------:R-:W-:-:S07]  /*172b0*/  VIMNMX R113, R113, R10, !PT ;  /* 0x0000000a71717248 */ /* 0x000fce0007fe0100 */
.L_x_1546:
[----:B------:R-:W-:Y:S01]  /*172c0*/  ISETP.GT.AND P2, PT, R113, 0x1, !P2 ;  /* 0x000000017100780c */ /* 0x000fe20005744270 */
[----:B------:R-:W-:Y:S01]  /*172d0*/  @!P1 VIADD R12, R12, 0x2a860 ;  /* 0x0002a8600c0c9836 */ /* 0x000fe20000000000 */
[----:B------:R-:W-:Y:S02]  /*172e0*/  FMNMX.FTZ R11, R89, R6, !PT ;  /* 0x00000006590b7209 */ /* 0x000fe40007810000 */
[----:B------:R-:W-:Y:S02]  /*172f0*/  ISETP.LT.OR P2, PT, R99, 0x2, P2 ;  /* 0x000000026300780c */ /* 0x000fe40001741670 */
[----:B------:R-:W-:Y:S02]  /*17300*/  ISETP.NE.AND P6, PT, R157, RZ, PT ;  /* 0x000000ff9d00720c */ /* 0x000fe40003fc5270 */
[----:B------:R-:W-:Y:S02]  /*17310*/  FSEL R156, R13, -INF , !P2 ;  /* 0xff8000000d9c7808 */ /* 0x000fe40005000000 */
[----:B------:R-:W-:-:S02]  /*17320*/  ISETP.NE.AND P2, PT, R151, RZ, PT ;  /* 0x000000ff9700720c */ /* 0x000fc40003f45270 */
[C---:B------:R-:W-:Y:S02]  /*17330*/  ISETP.GT.AND P3, PT, R113.reuse, 0x8, !P3 ;  /* 0x000000087100780c */ /* 0x040fe40005f64270 */
[----:B------:R-:W-:Y:S02]  /*17340*/  ISETP.GT.AND P2, PT, R113, 0x9, !P2 ;  /* 0x000000097100780c */ /* 0x000fe40005744270 */
[----:B------:R-:W-:Y:S02]  /*17350*/  FMNMX.FTZ R11, R114, R11, !PT ;  /* 0x0000000b720b7209 */ /* 0x000fe40007810000 */
[C---:B------:R-:W-:Y:S02]  /*17360*/  ISETP.LT.OR P2, PT, R99.reuse, 0xa, P2 ;  /* 0x0000000a6300780c */ /* 0x040fe40001741670 */
[----:B------:R-:W-:Y:S02]  /*17370*/  ISETP.LT.OR P3, PT, R99, 0x9, P3 ;  /* 0x000000096300780c */ /* 0x000fe40001f61670 */
[----:B------:R-:W-:-:S02]  /*17380*/  FSEL R158, R91, -INF , !P2 ;  /* 0xff8000005b9e7808 */ /* 0x000fc40005000000 */
[----:B------:R-:W-:Y:S02]  /*17390*/  ISETP.NE.AND P2, PT, R129, RZ, PT ;  /* 0x000000ff8100720c */ /* 0x000fe40003f45270 */
[----:B------:R-:W-:Y:S02]  /*173a0*/  FMNMX.FTZ R11, R116, R11, !PT ;  /* 0x0000000b740b7209 */ /* 0x000fe40007810000 */
[----:B------:R-:W-:Y:S02]  /*173b0*/  ISETP.GT.AND P2, PT, R113, 0x10, !P2 ;  /* 0x000000107100780c */ /* 0x000fe40005744270 */
[----:B------:R-:W-:Y:S02]  /*173c0*/  FSEL R90, R90, -INF , !P3 ;  /* 0xff8000005a5a7808 */ /* 0x000fe40005800000 */
[----:B------:R-:W-:Y:S02]  /*173d0*/  ISETP.LT.OR P2, PT, R99, 0x11, P2 ;  /* 0x000000116300780c */ /* 0x000fe40001741670 */
[----:B------:R-:W-:-:S02]  /*173e0*/  ISETP.NE.AND P3, PT, R155, RZ, PT ;  /* 0x000000ff9b00720c */ /* 0x000fc40003f65270 */
        /* <DEDUP_REMOVED lines=29> */
[----:B------:R-:W-:-:S02]  /*175c0*/  ISETP.GT.AND P2, PT, R113, 0x21, !P6 ;  /* 0x000000217100780c */ /* 0x000fc40007744270 */
[----:B------:R-:W-:Y:S02]  /*175d0*/  FMNMX.FTZ R11, R132, R11, !PT ;  /* 0x0000000b840b7209 */ /* 0x000fe40007810000 */
[----:B------:R-:W-:Y:S02]  /*175e0*/  ISETP.LT.OR P2, PT, R99, 0x22, P2 ;  /* 0x000000226300780c */ /* 0x000fe40001741670 */
[----:B------:R-:W-:Y:S02]  /*175f0*/  FMNMX.FTZ R11, R134, R11, !PT ;  /* 0x0000000b860b7209 */ /* 0x000fe40007810000 */
[----:B------:R-:W-:Y:S02]  /*17600*/  FSEL R98, R98, -INF , !P2 ;  /* 0xff80000062627808 */ /* 0x000fe40005000000 */
        /* <DEDUP_REMOVED lines=15> */
[----:B------:R-:W-:Y:S02]  /*17700*/  ISETP.NE.AND P6, PT, R159, RZ, PT ;  /* 0x000000ff9f00720c */ /* 0x000fe40003fc5270 */
[----:B------:R-:W-:Y:S02]  /*17710*/  ISETP.LT.OR P2, PT, R99, 0x31, P2 ;  /* 0x000000316300780c */ /* 0x000fe40001741670 */
[----:B------:R-:W-:Y:S01]  /*17720*/  ISETP.NE.AND P3, PT, R161, RZ, PT ;  /* 0x000000ffa100720c */ /* 0x000fe20003f65270 */
[----:B------:R-:W-:Y:S01]  /*17730*/  IMAD.MOV.U32 R161, RZ, RZ, R171 ;  /* 0x000000ffffa17224 */ /* 0x000fe200078e00ab */
        /* <DEDUP_REMOVED lines=9> */
[----:B------:R-:W-:Y:S02]  /*177d0*/  ISETP.LT.OR P5, PT, R99, 0x59, P5 ;  /* 0x000000596300780c */ /* 0x000fe40002fa1670 */
[----:B------:R-:W-:-:S04]  /*177e0*/  ISETP.GT.AND P2, PT, R113, 0x38, !P2 ;  /* 0x000000387100780c */ /* 0x000fc80005744270 */
[----:B------:R-:W-:-:S04]  /*177f0*/  ISETP.LT.OR P2, PT, R99, 0x39, P2 ;  /* 0x000000396300780c */ /* 0x000fc80001741670 */
[----:B------:R-:W-:Y:S02]  /*17800*/  FSEL R208, R0, -INF , !P2 ;  /* 0xff80000000d07808 */ /* 0x000fe40005000000 */
[----:B------:R-:W-:Y:S02]  /*17810*/  ISETP.NE.AND P2, PT, R147, RZ, PT ;  /* 0x000000ff9300720c */ /* 0x000fe40003f45270 */
[----:B------:R-:W-:Y:S02]  /*17820*/  FMNMX.FTZ R0, R88, R11, !PT ;  /* 0x0000000b58007209 */ /* 0x000fe40007810000 */
[----:B------:R-:W-:-:S03]  /*17830*/  ISETP.GT.AND P2, PT, R113, 0x39, !P2 ;  /* 0x000000397100780c */ /* 0x000fc60005744270 */
[----:B------:R-:W0:Y:S01]  /*17840*/  SHFL.BFLY PT, R11, R0, 0x2, 0x1f ;  /* 0x0c401f00000b7f89 */ /* 0x000e2200000e0000 */
[----:B------:R-:W-:-:S04]  /*17850*/  ISETP.LT.OR P2, PT, R99, 0x3a, P2 ;  /* 0x0000003a6300780c */ /* 0x000fc80001741670 */
[----:B------:R-:W-:Y:S02]  /*17860*/  FSEL R104, R104, -INF , !P2 ;  /* 0xff80000068687808 */ /* 0x000fe40005000000 */
[----:B------:R-:W-:-:S04]  /*17870*/  ISETP.NE.AND P2, PT, R115, RZ, PT ;  /* 0x000000ff7300720c */ /* 0x000fc80003f45270 */
[----:B------:R-:W-:-:S04]  /*17880*/  ISETP.GT.AND P2, PT, R113, 0x40, !P2 ;  /* 0x000000407100780c */ /* 0x000fc80005744270 */
[----:B------:R-:W-:-:S04]  /*17890*/  ISETP.LT.OR P2, PT, R99, 0x41, P2 ;  /* 0x000000416300780c */ /* 0x000fc80001741670 */
[----:B------:R-:W-:Y:S02]  /*178a0*/  FSEL R210, R105, -INF , !P2 ;  /* 0xff80000069d27808 */ /* 0x000fe40005000000 */
[----:B------:R-:W-:Y:S02]  /*178b0*/  ISETP.NE.AND P2, PT, R117, RZ, PT ;  /* 0x000000ff7500720c */ /* 0x000fe40003f45270 */
[----:B0-----:R-:W-:Y:S02]  /*178c0*/  FMNMX.FTZ R91, R0, R11, !PT ;  /* 0x0000000b005b7209 */ /* 0x001fe40007810000 */
[----:B------:R-:W-:Y:S02]  /*178d0*/  ISETP.GT.AND P2, PT, R113, 0x41, !P2 ;  /* 0x000000417100780c */ /* 0x000fe40005744270 */
[----:B------:R-:W-:Y:S01]  /*178e0*/  MOV R11, UR43 ;  /* 0x0000002b000b7c02 */ /* 0x000fe20008000f00 */
[----:B------:R-:W0:Y:S01]  /*178f0*/  SHFL.BFLY PT, R10, R91, 0x1, 0x1f ;  /* 0x0c201f005b0a7f89 */ /* 0x000e2200000e0000 */
[----:B------:R-:W-:-:S04]  /*17900*/  ISETP.LT.OR P2, PT, R99, 0x42, P2 ;  /* 0x000000426300780c */ /* 0x000fc80001741670 */
[----:B------:R-:W-:Y:S02]  /*17910*/  FSEL R106, R106, -INF , !P2 ;  /* 0xff8000006a6a7808 */ /* 0x000fe40005000000 */
[----:B------:R-:W-:-:S04]  /*17920*/  ISETP.NE.AND P2, PT, R149, RZ, PT ;  /* 0x000000ff9500720c */ /* 0x000fc80003f45270 */
[----:B------:R-:W-:-:S04]  /*17930*/  ISETP.GT.AND P2, PT, R113, 0x48, !P2 ;  /* 0x000000487100780c */ /* 0x000fc80005744270 */
[----:B------:R-:W-:-:S04]  /*17940*/  ISETP.LT.OR P2, PT, R99, 0x49, P2 ;  /* 0x000000496300780c */ /* 0x000fc80001741670 */
[----:B------:R-:W-:Y:S02]  /*17950*/  FSEL R212, R107, -INF , !P2 ;  /* 0xff8000006bd47808 */ /* 0x000fe40005000000 */
[----:B------:R-:W-:Y:S02]  /*17960*/  ISETP.GT.AND P2, PT, R113, 0x49, !P6 ;  /* 0x000000497100780c */ /* 0x000fe40007744270 */
[----:B------:R-:W-:Y:S02]  /*17970*/  ISETP.NE.AND P6, PT, R119, RZ, PT ;  /* 0x000000ff7700720c */ /* 0x000fe40003fc5270 */
[----:B------:R-:W-:Y:S02]  /*17980*/  ISETP.LT.OR P2, PT, R99, 0x4a, P2 ;  /* 0x0000004a6300780c */ /* 0x000fe40001741670 */
[----:B0-----:R-:W-:Y:S02]  /*17990*/  FMNMX.FTZ R10, R91, R10, !PT ;  /* 0x0000000a5b0a7209 */ /* 0x001fe40007810000 */
[----:B------:R-:W-:-:S02]  /*179a0*/  FSEL R108, R108, -INF , !P2 ;  /* 0xff8000006c6c7808 */ /* 0x000fc40005000000 */
[----:B------:R-:W-:Y:S01]  /*179b0*/  ISETP.GT.AND P2, PT, R113, 0x50, !P3 ;  /* 0x000000507100780c */ /* 0x000fe20005f44270 */
[----:B------:R-:W-:-:S03]  /*179c0*/  FMUL.FTZ R97, R10, R11 ;  /* 0x0000000b0a617220 */ /* 0x000fc60000410000 */
[----:B------:R-:W-:-:S04]  /*179d0*/  ISETP.LT.OR P2, PT, R99, 0x51, P2 ;  /* 0x000000516300780c */ /* 0x000fc80001741670 */
[----:B------:R-:W-:Y:S02]  /*179e0*/  FSEL R112, R112, -INF , !P2 ;  /* 0xff80000070707808 */ /* 0x000fe40005000000 */
[----:B------:R-:W-:Y:S02]  /*179f0*/  ISETP.GT.AND P2, PT, R113, RZ, !P6 ;  /* 0x000000ff7100720c */ /* 0x000fe40007744270 */
[----:B------:R-:W-:Y:S02]  /*17a00*/  ISETP.NE.AND P6, PT, R153, RZ, PT ;  /* 0x000000ff9900720c */ /* 0x000fe40003fc5270 */
[----:B------:R-:W-:Y:S02]  /*17a10*/  ISETP.LT.OR P2, PT, R99, 0x1, P2 ;  /* 0x000000016300780c */ /* 0x000fe40001741670 */
[----:B------:R-:W-:Y:S02]  /*17a20*/  ISETP.GT.AND P3, PT, R113, 0x59, !P6 ;  /* 0x000000597100780c */ /* 0x000fe40007764270 */
[----:B------:R-:W-:-:S02]  /*17a30*/  FSEL R2, R2, -INF , !P2 ;  /* 0xff80000002027808 */ /* 0x000fc40005000000 */
[C---:B------:R-:W-:Y:S02]  /*17a40*/  FSETP.NEU.FTZ.AND P2, PT, R10.reuse, -INF , PT ;  /* 0xff8000000a00780b */ /* 0x040fe40003f5d000 */
[----:B------:R-:W-:Y:S02]  /*17a50*/  ISETP.LT.OR P3, PT, R99, 0x5a, P3 ;  /* 0x0000005a6300780c */ /* 0x000fe40001f61670 */
[----:B------:R-:W-:Y:S02]  /*17a60*/  FSEL R97, R97, RZ, P2 ;  /* 0x000000ff61617208 */ /* 0x000fe40001000000 */
[----:B------:R-:W-:-:S03]  /*17a70*/  FSEL R113, R10, RZ, P2 ;  /* 0x000000ff0a717208 */ /* 0x000fc60001000000 */
[--C-:B------:R-:W-:Y:S01]  /*17a80*/  FFMA.FTZ R13, R89, R11, -R97.reuse ;  /* 0x0000000b590d7223 */ /* 0x100fe20000010861 */
[----:B------:R-:W-:Y:S01]  /*17a90*/  FMNMX.FTZ R89, R2, R7, !PT ;  /* 0x0000000702597209 */ /* 0x000fe20007810000 */
[-CC-:B------:R-:W-:Y:S01]  /*17aa0*/  FFMA.FTZ R122, R122, R11.reuse, -R97.reuse ;  /* 0x0000000b7a7a7223 */ /* 0x180fe20000010861 */
[-CC-:B------:R-:W-:Y:S01]  /*17ab0*/  FFMA.FTZ R0, R116, R11.reuse, -R97.reuse ;  /* 0x0000000b74007223 */ /* 0x180fe20000010861 */
        /* <DEDUP_REMOVED lines=11> */
[----:B------:R0:W-:Y:S01]  /*17b70*/  MUFU.EX2 R89, R0 ;  /* 0x0000000000597308 */ /* 0x0001e20000000800 */
[--C-:B------:R-:W-:Y:S01]  /*17b80*/  FFMA.FTZ R96, R96, R11, -R97.reuse ;  /* 0x0000000b60607223 */ /* 0x100fe20000010861 */
[----:B------:R-:W-:Y:S01]  /*17b90*/  FMNMX.FTZ R91, R92, R91, !PT ;  /* 0x0000005b5c5b7209 */ /* 0x000fe20007810000 */
[-CC-:B------:R-:W-:Y:S01]  /*17ba0*/  FFMA.FTZ R99, R128, R11.reuse, -R97.reuse ;  /* 0x0000000b80637223 */ /* 0x180fe20000010861 */
[----:B------:R-:W-:-:S02]  /*17bb0*/  FFMA.FTZ R126, R148, R11, -R97 ;  /* 0x0000000b947e7223 */ /* 0x000fc40000010861 */
[----:B------:R-:W-:Y:S02]  /*17bc0*/  FMNMX.FTZ R91, R160, R91, !PT ;  /* 0x0000005ba05b7209 */ /* 0x000fe40007810000 */
[----:B------:R-:W-:Y:S01]  /*17bd0*/  MUFU.EX2 R13, R13 ;  /* 0x0000000d000d7308 */ /* 0x000fe20000000800 */
[--C-:B0-----:R-:W-:Y:S01]  /*17be0*/  FFMA.FTZ R0, R118, R11, -R97.reuse ;  /* 0x0000000b76007223 */ /* 0x101fe20000010861 */
[----:B------:R-:W-:Y:S01]  /*17bf0*/  FMNMX.FTZ R91, R94, R91, !PT ;  /* 0x0000005b5e5b7209 */ /* 0x000fe20007810000 */
[-CC-:B------:R-:W-:Y:S01]  /*17c00*/  FFMA.FTZ R118, R120, R11.reuse, -R97.reuse ;  /* 0x0000000b78767223 */ /* 0x180fe20000010861 */
[-CC-:B------:R-:W-:Y:S01]  /*17c10*/  FFMA.FTZ R120, R140, R11.reuse, -R97.reuse ;  /* 0x0000000b8c787223 */ /* 0x180fe20000010861 */
[----:B------:R-:W-:Y:S01]  /*17c20*/  FFMA.FTZ R140, R134, R11, -R97 ;  /* 0x0000000b868c7223 */ /* 0x000fe20000010861 */
[----:B------:R-:W-:Y:S02]  /*17c30*/  FMNMX.FTZ R93, R192, R91, !PT ;  /* 0x0000005bc05d7209 */ /* 0x000fe40007810000 */
[----:B------:R0:W-:Y:S02]  /*17c40*/  MUFU.EX2 R91, R146 ;  /* 0x00000092005b7308 */ /* 0x0001e40000000800 */
[----:B------:R-:W-:-:S04]  /*17c50*/  FMNMX.FTZ R93, R202, R93, !PT ;  /* 0x0000005dca5d7209 */ /* 0x000fc80007810000 */
[----:B------:R-:W-:Y:S02]  /*17c60*/  FMNMX.FTZ R93, R98, R93, !PT ;  /* 0x0000005d625d7209 */ /* 0x000fe40007810000 */
[----:B------:R-:W-:Y:S01]  /*17c70*/  MUFU.EX2 R114, R114 ;  /* 0x0000007200727308 */ /* 0x000fe20000000800 */
[----:B0-----:R-:W-:Y:S01]  /*17c80*/  FFMA.FTZ R146, R130, R11, -R97 ;  /* 0x0000000b82927223 */ /* 0x001fe20000010861 */
        /* <DEDUP_REMOVED lines=8> */
[----:B------:R0:W-:Y:S02]  /*17d10*/  MUFU.EX2 R95, R122 ;  /* 0x0000007a005f7308 */ /* 0x0001e40000000800 */
[----:B------:R-:W-:-:S04]  /*17d20*/  FMNMX.FTZ R101, R210, R101, !PT ;  /* 0x00000065d2657209 */ /* 0x000fc80007810000 */
[----:B------:R-:W-:Y:S02]  /*17d30*/  FMNMX.FTZ R101, R106, R101, !PT ;  /* 0x000000656a657209 */ /* 0x000fe40007810000 */
[----:B------:R-:W1:Y:S01]  /*17d40*/  MUFU.EX2 R96, R96 ;  /* 0x0000006000607308 */ /* 0x000e620000000800 */
[----:B0-----:R-:W-:Y:S01]  /*17d50*/  FSEL R122, R109, -INF , !P4 ;  /* 0xff8000006d7a7808 */ /* 0x001fe20006000000 */
[----:B------:R-:W-:Y:S01]  /*17d60*/  FFMA.FTZ R109, R152, R11, -R97 ;  /* 0x0000000b986d7223 */ /* 0x000fe20000010861 */
[----:B------:R-:W-:-:S04]  /*17d70*/  FMNMX.FTZ R101, R212, R101, !PT ;  /* 0x00000065d4657209 */ /* 0x000fc80007810000 */
[----:B------:R-:W-:Y:S01]  /*17d80*/  FMNMX.FTZ R103, R108, R101, !PT ;  /* 0x000000656c677209 */ /* 0x000fe20007810000 */
[----:B------:R-:W-:Y:S03]  /*17d90*/  MUFU.EX2 R118, R118 ;  /* 0x0000007600767308 */ /* 0x000fe60000000800 */
[----:B------:R-:W-:-:S04]  /*17da0*/  FMNMX.FTZ R103, R112, R103, !PT ;  /* 0x0000006770677209 */ /* 0x000fc80007810000 */
[----:B------:R-:W-:Y:S01]  /*17db0*/  FMNMX.FTZ R103, R122, R103, !PT ;  /* 0x000000677a677209 */ /* 0x000fe20007810000 */
[----:B------:R0:W-:Y:S01]  /*17dc0*/  MUFU.EX2 R101, R105 ;  /* 0x0000006900657308 */ /* 0x0001e20000000800 */
[----:B-1----:R-:W-:Y:S02]  /*17dd0*/  F2FP.F16.F32.PACK_AB R152, R96, R91 ;  /* 0x0000005b6098723e */ /* 0x002fe400000000ff */
[----:B------:R-:W-:-:S04]  /*17de0*/  FMNMX.FTZ R103, R124, R103, !PT ;  /* 0x000000677c677209 */ /* 0x000fc80007810000 */
[----:B------:R-:W-:Y:S01]  /*17df0*/  FMNMX.FTZ R0, R142, R103, !PT ;  /* 0x000000678e007209 */ /* 0x000fe20007810000 */
[-CC-:B------:R-:W-:Y:S01]  /*17e00*/  FFMA.FTZ R103, R132, R11.reuse, -R97.reuse ;  /* 0x0000000b84677223 */ /* 0x180fe20000010861 */
[-CC-:B0-----:R-:W-:Y:S01]  /*17e10*/  FFMA.FTZ R105, R136, R11.reuse, -R97.reuse ;  /* 0x0000000b88697223 */ /* 0x181fe20000010861 */
[----:B------:R-:W-:Y:S01]  /*17e20*/  FFMA.FTZ R136, R150, R11, -R97 ;  /* 0x0000000b96887223 */ /* 0x000fe20000010861 */
[----:B------:R-:W0:Y:S01]  /*17e30*/  MUFU.EX2 R120, R120 ;  /* 0x0000007800787308 */ /* 0x000e220000000800 */
[----:B------:R-:W1:Y:S07]  /*17e40*/  SHFL.BFLY PT, R107, R0, 0x2, 0x1f ;  /* 0x0c401f00006b7f89 */ /* 0x000e6e00000e0000 */
[----:B------:R-:W2:Y:S08]  /*17e50*/  MUFU.EX2 R110, R110 ;  /* 0x0000006e006e7308 */ /* 0x000eb00000000800 */
[----:B------:R-:W-:Y:S01]  /*17e60*/  MUFU.EX2 R144, R144 ;  /* 0x0000009000907308 */ /* 0x000fe20000000800 */
[----:B0-----:R-:W-:-:S07]  /*17e70*/  F2FP.F16.F32.PACK_AB R148, R120, R95 ;  /* 0x0000005f7894723e */ /* 0x001fce00000000ff */
[----:B------:R-:W-:Y:S01]  /*17e80*/  MUFU.EX2 R99, R99 ;  /* 0x0000006300637308 */ /* 0x000fe20000000800 */
[----:B-1----:R-:W-:Y:S01]  /*17e90*/  FMNMX.FTZ R111, R0, R107, !PT ;  /* 0x0000006b006f7209 */ /* 0x002fe20007810000 */
[-CC-:B------:R-:W-:Y:S01]  /*17ea0*/  FFMA.FTZ R107, R138, R11.reuse, -R97.reuse ;  /* 0x0000000b8a6b7223 */ /* 0x180fe20000010861 */
[-CC-:B------:R-:W-:Y:S01]  /*17eb0*/  FFMA.FTZ R138, R154, R11.reuse, -R97.reuse ;  /* 0x0000000b9a8a7223 */ /* 0x180fe20000010861 */
[----:B------:R-:W-:Y:S01]  /*17ec0*/  FFMA.FTZ R97, R88, R11, -R97 ;  /* 0x0000000b58617223 */ /* 0x000fe20000010861 */
[----:B------:R-:W-:Y:S01]  /*17ed0*/  F2FP.F16.F32.PACK_AB R154, R118, R93 ;  /* 0x0000005d769a723e */ /* 0x000fe200000000ff */
[----:B------:R-:W0:Y:S01]  /*17ee0*/  SHFL.BFLY PT, R0, R111, 0x1, 0x1f ;  /* 0x0c201f006f007f89 */ /* 0x000e2200000e0000 */
[----:B--2---:R-:W-:Y:S01]  /*17ef0*/  F2FP.F16.F32.PACK_AB R150, R110, R101 ;  /* 0x000000656e96723e */ /* 0x004fe200000000ff */
[----:B------:R-:W-:Y:S08]  /*17f00*/  MUFU.EX2 R146, R146 ;  /* 0x0000009200927308 */ /* 0x000ff00000000800 */
[----:B------:R-:W-:Y:S08]  /*17f10*/  MUFU.EX2 R103, R103 ;  /* 0x0000006700677308 */ /* 0x000ff00000000800 */
[----:B------:R-:W-:Y:S01]  /*17f20*/  MUFU.EX2 R140, R140 ;  /* 0x0000008c008c7308 */ /* 0x000fe20000000800 */
[----:B0-----:R-:W-:Y:S01]  /*17f30*/  FMNMX.FTZ R88, R111, R0, !PT ;  /* 0x000000006f587209 */ /* 0x001fe20007810000 */
[----:B------:R-:W-:Y:S01]  /*17f40*/  FADD.FTZ R0, -R113, R6 ;  /* 0x0000000671007221 */ /* 0x000fe20000010100 */
[----:B------:R-:W-:-:S05]  /*17f50*/  @!P1 PRMT R113, RZ, 0x654, R12 ;  /* 0x00000654ff719816 */ /* 0x000fca000000000c */
[----:B------:R-:W-:Y:S01]  /*17f60*/  MUFU.EX2 R105, R105 ;  /* 0x0000006900697308 */ /* 0x000fe20000000800 */
[C---:B------:R-:W-:Y:S01]  /*17f70*/  FSETP.NEU.FTZ.AND P2, PT, R88.reuse, -INF , PT ;  /* 0xff8000005800780b */ /* 0x040fe20003f5d000 */
[-C--:B------:R-:W-:Y:S01]  /*17f80*/  FMUL.FTZ R111, R88, R11.reuse ;  /* 0x0000000b586f7220 */ /* 0x080fe20000410000 */
[-C--:B------:R-:W-:Y:S01]  /*17f90*/  FMUL.FTZ R0, R0, R11.reuse ;  /* 0x0000000b00007220 */ /* 0x080fe20000410000 */
[----:B------:R0:W-:Y:S03]  /*17fa0*/  @!P1 SYNCS.ARRIVE.TRANS64.RED.A1T0 RZ, [R113+URZ], RZ ;  /* 0x000000ff71ff99a7 */ /* 0x0001e6000810043f */
[----:B------:R-:W-:Y:S01]  /*17fb0*/  FSEL R111, R111, RZ, P2 ;  /* 0x000000ff6f6f7208 */ /* 0x000fe20001000000 */
[----:B------:R-:W-:Y:S04]  /*17fc0*/  MUFU.EX2 R107, R107 ;  /* 0x0000006b006b7308 */ /* 0x000fe80000000800 */
[-CC-:B------:R-:W-:Y:S01]  /*17fd0*/  FFMA.FTZ R157, R2, R11.reuse, -R111.reuse ;  /* 0x0000000b029d7223 */ /* 0x180fe2000001086f */
[----:B------:R-:W-:Y:S01]  /*17fe0*/  FSEL R2, R88, RZ, P2 ;  /* 0x000000ff58027208 */ /* 0x000fe20001000000 */
[-CC-:B------:R-:W-:Y:S01]  /*17ff0*/  FFMA.FTZ R6, R156, R11.reuse, -R111.reuse ;  /* 0x0000000b9c067223 */ /* 0x180fe2000001086f */
[-CC-:B------:R-:W-:Y:S01]  /*18000*/  FFMA.FTZ R159, R90, R11.reuse, -R111.reuse ;  /* 0x0000000b5a9f7223 */ /* 0x180fe2000001086f */
[----:B------:R-:W1:Y:S01]  /*18010*/  MUFU.EX2 R0, R0 ;  /* 0x0000000000007308 */ /* 0x000e620000000800 */
[-C--:B------:R-:W-:Y:S01]  /*18020*/  FFMA.FTZ R90, R158, R11.reuse, -R111 ;  /* 0x0000000b9e5a7223 */ /* 0x080fe2000001086f */
[----:B------:R-:W-:Y:S01]  /*18030*/  FADD.FTZ R2, -R2, R7 ;  /* 0x0000000702027221 */ /* 0x000fe20000010100 */
[-CC-:B------:R-:W-:Y:S01]  /*18040*/  FFMA.FTZ R153, R92, R11.reuse, -R111.reuse ;  /* 0x0000000b5c997223 */ /* 0x180fe2000001086f */
[-CC-:B------:R-:W-:Y:S01]  /*18050*/  FFMA.FTZ R92, R160, R11.reuse, -R111.reuse ;  /* 0x0000000ba05c7223 */ /* 0x180fe2000001086f */
[-CC-:B------:R-:W-:Y:S01]  /*18060*/  FFMA.FTZ R155, R94, R11.reuse, -R111.reuse ;  /* 0x0000000b5e9b7223 */ /* 0x180fe2000001086f */
[-C--:B------:R-:W-:Y:S01]  /*18070*/  FMUL.FTZ R2, R2, R11.reuse ;  /* 0x0000000b02027220 */ /* 0x080fe20000410000 */
        /* <DEDUP_REMOVED lines=9> */
[----:B------:R-:W2:Y:S01]  /*18110*/  MUFU.EX2 R2, R2 ;  /* 0x0000000200027308 */ /* 0x000ea20000000800 */
[----:B-1----:R-:W-:Y:S01]  /*18120*/  FFMA.FTZ R7, R0, R4, R13 ;  /* 0x0000000400077223 */ /* 0x002fe2000001000d */
[-CC-:B------:R-:W-:Y:S01]  /*18130*/  FFMA.FTZ R104, R104, R11.reuse, -R111.reuse ;  /* 0x0000000b68687223 */ /* 0x180fe2000001086f */
[-CC-:B------:R-:W-:Y:S01]  /*18140*/  FFMA.FTZ R141, R210, R11.reuse, -R111.reuse ;  /* 0x0000000bd28d7223 */ /* 0x180fe2000001086f */
[-C--:B------:R-:W-:Y:S01]  /*18150*/  FFMA.FTZ R12, R106, R11.reuse, -R111 ;  /* 0x0000000b6a0c7223 */ /* 0x080fe2000001086f */
[----:B------:R-:W-:Y:S01]  /*18160*/  FADD.FTZ R4, R114, R7 ;  /* 0x0000000772047221 */ /* 0x000fe20000010000 */
        /* <DEDUP_REMOVED lines=11> */
[----:B--2---:R-:W-:Y:S01]  /*18220*/  FFMA.FTZ R3, R2, R3, R157 ;  /* 0x0000000302037223 */ /* 0x004fe2000001009d */
[----:B------:R-:W-:Y:S01]  /*18230*/  FADD.FTZ R7, R91, R4 ;  /* 0x000000045b077221 */ /* 0x000fe20000010000 */
[----:B------:R-:W-:Y:S01]  /*18240*/  F2FP.F16.F32.PACK_AB R156, R114, R13 ;  /* 0x0000000d729c723e */ /* 0x000fe200000000ff */
[----:B------:R-:W-:Y:S01]  /*18250*/  VIADD R8, R8, 0xffffffff ;  /* 0xffffffff08087836 */ /* 0x000fe20000000000 */
[----:B------:R-:W-:Y:S01]  /*18260*/  F2FP.F16.F32.PACK_AB R158, R116, R89 ;  /* 0x00000059749e723e */ /* 0x000fe200000000ff */
[----:B------:R-:W-:Y:S01]  /*18270*/  FADD.FTZ R128, R96, R7 ;  /* 0x0000000760807221 */ /* 0x000fe20000010000 */
[----:B------:R-:W-:Y:S01]  /*18280*/  MOV R160, R170 ;  /* 0x000000aa00a07202 */ /* 0x000fe20000000f00 */
[----:B------:R-:W2:Y:S01]  /*18290*/  MUFU.EX2 R90, R90 ;  /* 0x0000005a005a7308 */ /* 0x000ea20000000800 */
[C---:B-1----:R-:W-:Y:S01]  /*182a0*/  FADD.FTZ R4, R6.reuse, R3 ;  /* 0x0000000306047221 */ /* 0x042fe20000010000 */
[----:B------:R-:W-:Y:S01]  /*182b0*/  FADD.FTZ R7, R93, R128 ;  /* 0x000000805d077221 */ /* 0x000fe20000010000 */
[----:B------:R-:W-:Y:S01]  /*182c0*/  F2FP.F16.F32.PACK_AB R157, R6, R157 ;  /* 0x0000009d069d723e */ /* 0x000fe200000000ff */
[----:B------:R-:W-:-:S02]  /*182d0*/  IMAD.MOV.U32 R6, RZ, RZ, R10 ;  /* 0x000000ffff067224 */ /* 0x000fc400078e000a */
[----:B------:R-:W-:Y:S02]  /*182e0*/  FADD.FTZ R128, R118, R7 ;  /* 0x0000000776807221 */ /* 0x000fe40000010000 */
[----:B------:R-:W1:Y:S01]  /*182f0*/  MUFU.EX2 R153, R153 ;  /* 0x0000009900997308 */ /* 0x000e620000000800 */
[----:B---3--:R-:W-:Y:S01]  /*18300*/  FADD.FTZ R3, R159, R4 ;  /* 0x000000049f037221 */ /* 0x008fe20000010000 */
[----:B------:R-:W-:-:S04]  /*18310*/  FADD.FTZ R7, R95, R128 ;  /* 0x000000805f077221 */ /* 0x000fc80000010000 */
[----:B------:R-:W-:Y:S02]  /*18320*/  FADD.FTZ R128, R120, R7 ;  /* 0x0000000778807221 */ /* 0x000fe40000010000 */
[----:B------:R-:W3:Y:S01]  /*18330*/  MUFU.EX2 R92, R92 ;  /* 0x0000005c005c7308 */ /* 0x000ee20000000800 */
[C---:B--2---:R-:W-:Y:S01]  /*18340*/  FADD.FTZ R4, R90.reuse, R3 ;  /* 0x000000035a047221 */ /* 0x044fe20000010000 */
[----:B------:R-:W-:Y:S01]  /*18350*/  FADD.FTZ R7, R101, R128 ;  /* 0x0000008065077221 */ /* 0x000fe20000010000 */
[----:B------:R-:W-:-:S03]  /*18360*/  F2FP.F16.F32.PACK_AB R159, R90, R159 ;  /* 0x0000009f5a9f723e */ /* 0x000fc600000000ff */
[----:B------:R-:W-:Y:S02]  /*18370*/  FADD.FTZ R7, R110, R7 ;  /* 0x000000076e077221 */ /* 0x000fe40000010000 */
[----:B------:R-:W2:Y:S01]  /*18380*/  MUFU.EX2 R155, R155 ;  /* 0x0000009b009b7308 */ /* 0x000ea20000000800 */
[----:B-1----:R-:W-:Y:S01]  /*18390*/  FADD.FTZ R3, R153, R4 ;  /* 0x0000000499037221 */ /* 0x002fe20000010000 */
[----:B------:R-:W-:Y:S01]  /*183a0*/  FADD.FTZ R106, R144, R7 ;  /* 0x00000007906a7221 */ /* 0x000fe20000010000 */
[----:B------:R-:W-:-:S03]  /*183b0*/  F2FP.F16.F32.PACK_AB R144, R99, R144 ;  /* 0x000000906390723e */ /* 0x000fc600000000ff */
[----:B------:R-:W-:Y:S02]  /*183c0*/  FADD.FTZ R7, R99, R106 ;  /* 0x0000006a63077221 */ /* 0x000fe40000010000 */
[----:B------:R-:W1:Y:S01]  /*183d0*/  MUFU.EX2 R94, R94 ;  /* 0x0000005e005e7308 */ /* 0x000e620000000800 */
[----:B---3--:R-:W-:Y:S01]  /*183e0*/  FADD.FTZ R4, R92, R3 ;  /* 0x000000035c047221 */ /* 0x008fe20000010000 */
[----:B------:R-:W-:Y:S01]  /*183f0*/  FADD.FTZ R106, R146, R7 ;  /* 0x00000007926a7221 */ /* 0x000fe20000010000 */
[C---:B------:R-:W-:Y:S02]  /*18400*/  F2FP.F16.F32.PACK_AB R146, R103.reuse, R146 ;  /* 0x000000926792723e */ /* 0x040fe400000000ff */
[----:B------:R-:W-:Y:S01]  /*18410*/  F2FP.F16.F32.PACK_AB R153, R92, R153 ;  /* 0x000000995c99723e */ /* 0x000fe200000000ff */
[----:B------:R-:W-:Y:S02]  /*18420*/  FADD.FTZ R7, R103, R106 ;  /* 0x0000006a67077221 */ /* 0x000fe40000010000 */
[----:B------:R-:W3:Y:S01]  /*18430*/  MUFU.EX2 R149, R149 ;  /* 0x0000009500957308 */ /* 0x000ee20000000800 */
[----:B--2---:R-:W-:Y:S01]  /*18440*/  FADD.FTZ R3, R155, R4 ;  /* 0x000000049b037221 */ /* 0x004fe20000010000 */
[----:B------:R-:W-:Y:S01]  /*18450*/  FADD.FTZ R106, R140, R7 ;  /* 0x000000078c6a7221 */ /* 0x000fe20000010000 */
[----:B------:R-:W-:-:S03]  /*18460*/  F2FP.F16.F32.PACK_AB R140, R105, R140 ;  /* 0x0000008c698c723e */ /* 0x000fc600000000ff */
[----:B------:R-:W-:Y:S02]  /*18470*/  FADD.FTZ R106, R105, R106 ;  /* 0x0000006a696a7221 */ /* 0x000fe40000010000 */
[----:B------:R-:W2:Y:S01]  /*18480*/  MUFU.EX2 R98, R98 ;  /* 0x0000006200627308 */ /* 0x000ea20000000800 */
[C---:B-1----:R-:W-:Y:S01]  /*18490*/  FADD.FTZ R4, R94.reuse, R3 ;  /* 0x000000035e047221 */ /* 0x042fe20000010000 */
[----:B------:R-:W-:Y:S01]  /*184a0*/  FADD.FTZ R7, R107, R106 ;  /* 0x0000006a6b077221 */ /* 0x000fe20000010000 */
[----:B------:R-:W-:-:S05]  /*184b0*/  F2FP.F16.F32.PACK_AB R155, R94, R155 ;  /* 0x0000009b5e9b723e */ /* 0x000fca00000000ff */
[----:B------:R-:W1:Y:S01]  /*184c0*/  MUFU.EX2 R151, R151 ;  /* 0x0000009700977308 */ /* 0x000e620000000800 */
[----:B---3--:R-:W-:-:S07]  /*184d0*/  FADD.FTZ R3, R149, R4 ;  /* 0x0000000495037221 */ /* 0x008fce0000010000 */
        /* <DEDUP_REMOVED lines=29> */
[C---:B---3--:R-:W-:Y:S01]  /*186b0*/  FADD.FTZ R3, R108.reuse, R3 ;  /* 0x000000036c037221 */ /* 0x048fe20000010000 */
[----:B------:R-:W-:-:S06]  /*186c0*/  F2FP.F16.F32.PACK_AB R143, R108, R143 ;  /* 0x0000008f6c8f723e */ /* 0x000fcc00000000ff */
[----:B------:R-:W3:Y:S01]  /*186d0*/  MUFU.EX2 R109, R109 ;  /* 0x0000006d006d7308 */ /* 0x000ee20000000800 */
[----:B--2---:R-:W-:-:S07]  /*186e0*/  FADD.FTZ R96, R136, R7 ;  /* 0x0000000788607221 */ /* 0x004fce0000010000 */
[----:B------:R-:W2:Y:S01]  /*186f0*/  MUFU.EX2 R122, R122 ;  /* 0x0000007a007a7308 */ /* 0x000ea20000000800 */
[----:B-1----:R-:W-:-:S07]  /*18700*/  FADD.FTZ R3, R112, R3 ;  /* 0x0000000370037221 */ /* 0x002fce0000010000 */
[----:B------:R-:W1:Y:S01]  /*18710*/  MUFU.EX2 R138, R138 ;  /* 0x0000008a008a7308 */ /* 0x000e620000000800 */
[C---:B---3--:R-:W-:Y:S01]  /*18720*/  FADD.FTZ R7, R109.reuse, R96 ;  /* 0x000000606d077221 */ /* 0x048fe20000010000 */
[----:B------:R-:W-:-:S06]  /*18730*/  F2FP.F16.F32.PACK_AB R136, R109, R136 ;  /* 0x000000886d88723e */ /* 0x000fcc00000000ff */
[----:B------:R-:W3:Y:S01]  /*18740*/  MUFU.EX2 R124, R124 ;  /* 0x0000007c007c7308 */ /* 0x000ee20000000800 */
[C---:B--2---:R-:W-:Y:S01]  /*18750*/  FADD.FTZ R3, R122.reuse, R3 ;  /* 0x000000037a037221 */ /* 0x044fe20000010000 */
[----:B------:R-:W-:-:S06]  /*18760*/  F2FP.F16.F32.PACK_AB R137, R122, R112 ;  /* 0x000000707a89723e */ /* 0x000fcc00000000ff */
[----:B------:R-:W2:Y:S01]  /*18770*/  MUFU.EX2 R97, R97 ;  /* 0x0000006100617308 */ /* 0x000ea20000000800 */
[----:B-1----:R-:W-:Y:S01]  /*18780*/  FADD.FTZ R96, R138, R7 ;  /* 0x000000078a607221 */ /* 0x002fe20000010000 */
[----:B------:R-:W-:-:S06]  /*18790*/  IMAD.MOV.U32 R7, RZ, RZ, R88 ;  /* 0x000000ffff077224 */ /* 0x000fcc00078e0058 */
[----:B------:R-:W1:Y:S01]  /*187a0*/  MUFU.EX2 R111, R111 ;  /* 0x0000006f006f7308 */ /* 0x000e620000000800 */
[----:B---3--:R-:W-:Y:S01]  /*187b0*/  FADD.FTZ R3, R124, R3 ;  /* 0x000000037c037221 */ /* 0x008fe20000010000 */
[C---:B--2---:R-:W-:Y:S01]  /*187c0*/  FADD.FTZ R4, R97.reuse, R96 ;  /* 0x0000006061047221 */ /* 0x044fe20000010000 */
[----:B------:R-:W-:Y:S02]  /*187d0*/  F2FP.F16.F32.PACK_AB R138, R97, R138 ;  /* 0x0000008a618a723e */ /* 0x000fe400000000ff */
[C---:B-1----:R-:W-:Y:S01]  /*187e0*/  FADD.FTZ R3, R111.reuse, R3 ;  /* 0x000000036f037221 */ /* 0x042fe20000010000 */
[----:B------:R-:W-:Y:S01]  /*187f0*/  F2FP.F16.F32.PACK_AB R139, R111, R124 ;  /* 0x0000007c6f8b723e */ /* 0x000fe200000000ff */
[----:B0-----:R-:W-:Y:S06]  /*18800*/  @P2 BRA `(.L_x_1550) ;  /* 0xffffffc8005c2947 */ /* 0x001fec000383ffff */
[----:B------:R-:W-:Y:S05]  /*18810*/  BSYNC B0 ;  /* 0x0000000000007941 */ /* 0x000fea0003800000 */
.L_x_1531:
[----:B------:R-:W-:Y:S01]  /*18820*/  IMAD.MOV.U32 R7, RZ, RZ, R88 ;  /* 0x000000ffff077224 */ /* 0x000fe200078e0058 */
[----:B------:R-:W-:Y:S01]  /*18830*/  MOV R6, R10 ;  /* 0x0000000a00067202 */ /* 0x000fe20000000f00 */
[----:B------:R-:W-:Y:S02]  /*18840*/  IMAD.MOV.U32 R160, RZ, RZ, R170 ;  /* 0x000000ffffa07224 */ /* 0x000fe400078e00aa */
[----:B------:R-:W-:-:S07]  /*18850*/  IMAD.MOV.U32 R161, RZ, RZ, R171 ;  /* 0x000000ffffa17224 */ /* 0x000fce00078e00ab */
.L_x_1530:
[----:B------:R-:W-:Y:S05]  /*18860*/  BSYNC B1 ;  /* 0x0000000000017941 */ /* 0x000fea0003800000 */
.L_x_1529:
[----:B------:R-:W0:Y:S01]  /*18870*/  LDC R9, c[0x0][0x9e4] ;  /* 0x00027900ff097b82 */ /* 0x000e220000000800 */
[----:B------:R-:W-:Y:S01]  /*18880*/  IADD3 R10, R163, 0x80, -R164 ;  /* 0x00000080a30a7810 */ /* 0x000fe20007ffe8a4 */
[----:B------:R-:W-:-:S04]  /*18890*/  ULDC UR4, c[0x0][0x9dc] ;  /* 0x0002770000047ab9 */ /* 0x000fc80000000800 */
[----:B------:R-:W-:-:S05]  /*188a0*/  IMAD R10, R169, 0x80, R10 ;  /* 0x00000080a90a7824 */ /* 0x000fca00078e020a */
[----:B------:R-:W-:Y:S02]  /*188b0*/  IADD3 R12, R10, -UR4, RZ ;  /* 0x800000040a0c7c10 */ /* 0x000fe4000fffe0ff */
[----:B0-----:R-:W-:-:S13]  /*188c0*/  ISETP.GE.AND P2, PT, R9, 0x1, PT ;  /* 0x000000010900780c */ /* 0x001fda0003f46270 */
[----:B------:R-:W-:Y:S05]  /*188d0*/  @!P2 BRA `(.L_x_1551) ;  /* 0x000000000044a947 */ /* 0x000fea0003800000 */
        /* <DEDUP_REMOVED lines=10> */
.L_x_1553:
[----:B------:R-:W-:-:S13]  /*18980*/  ISETP.NE.AND P2, PT, R9, 0x1, PT ;  /* 0x000000010900780c */ /* 0x000fda0003f45270 */
[----:B------:R-:W0:Y:S02]  /*18990*/  @P2 LDC.64 R14, c[0x0][0x9e8] ;  /* 0x00027a00ff0e2b82 */ /* 0x000e240000000a00 */
[----:B0-----:R-:W-:-:S05]  /*189a0*/  @P2 IMAD.HI.U32 R14, R10, R14, RZ ;  /* 0x0000000e0a0e2227 */ /* 0x001fca00078e00ff */
[----:B------:R-:W-:-:S07]  /*189b0*/  @P2 SHF.R.U32.HI R10, RZ, R15, R14 ;  /* 0x0000000fff0a2219 */ /* 0x000fce000001160e */
.L_x_1554:
[----:B------:R-:W-:Y:S05]  /*189c0*/  BSYNC B0 ;  /* 0x0000000000007941 */ /* 0x000fea0003800000 */
.L_x_1552:
[----:B------:R-:W-:-:S05]  /*189d0*/  IMAD R13, R10, R9, RZ ;  /* 0x000000090a0d7224 */ /* 0x000fca00078e02ff */
[----:B------:R-:W-:-:S07]  /*189e0*/  VIMNMX R12, R12, R13, !PT ;  /* 0x0000000d0c0c7248 */ /* 0x000fce0007fe0100 */
.L_x_1551:
[----:B------:R-:W-:Y:S01]  /*189f0*/  VIADD R12, R12, 0x5f ;  /* 0x0000005f0c0c7836 */ /* 0x000fe20000000000 */
[----:B------:R-:W-:Y:S03]  /*18a00*/  BSSY B0, `(.L_x_1555) ;  /* 0x0000263000007945 */ /* 0x000fe60003800000 */
[----:B------:R-:W-:-:S05]  /*18a10*/  IMAD.HI R12, R12, 0x2aaaaaab, RZ ;  /* 0x2aaaaaab0c0c7827 */ /* 0x000fca00078e02ff */
[----:B------:R-:W-:-:S04]  /*18a20*/  SHF.R.U32.HI R13, RZ, 0x1f, R12 ;  /* 0x0000001fff0d7819 */ /* 0x000fc8000001160c */
[----:B------:R-:W-:-:S04]  /*18a30*/  LEA.HI.SX32 R13, R12, R13, 0x1c ;  /* 0x0000000d0c0d7211 */ /* 0x000fc800078fe2ff */
[----:B------:R-:W-:-:S04]  /*18a40*/  VIMNMX R14, R168, R13, !PT ;  /* 0x0000000da80e7248 */ /* 0x000fc80007fe0100 */
[----:B------:R-:W-:-:S13]  /*18a50*/  ISETP.GE.AND P2, PT, R8, R14, PT ;  /* 0x0000000e0800720c */ /* 0x000fda0003f46270 */
[----:B------:R-:W-:Y:S05]  /*18a60*/  @!P2 BRA `(.L_x_1556) ;  /* 0x000000240070a947 */ /* 0x000fea0003800000 */
[----:B------:R-:W-:Y:S01]  /*18a70*/  BSSY B1, `(.L_x_1556) ;  /* 0x000025b000017945 */ /* 0x000fe20003800000 */
[----:B------:R-:W-:Y:S01]  /*18a80*/  IMAD.MOV.U32 R13, RZ, RZ, R7 ;  /* 0x000000ffff0d7224 */ /* 0x000fe200078e0007 */
[----:B------:R-:W-:Y:S01]  /*18a90*/  MOV R20, R161 ;  /* 0x000000a100147202 */ /* 0x000fe20000000f00 */
[----:B------:R-:W-:Y:S02]  /*18aa0*/  IMAD.MOV.U32 R12, RZ, RZ, R6 ;  /* 0x000000ffff0c7224 */ /* 0x000fe400078e0006 */
[----:B------:R-:W-:-:S07]  /*18ab0*/  IMAD.MOV.U32 R21, RZ, RZ, R160 ;  /* 0x000000ffff157224 */ /* 0x000fce00078e00a0 */
.L_x_1567:
[----:B------:R-:W-:-:S05]  /*18ac0*/  VIADD R15, R21, 0x1 ;  /* 0x00000001150f7836 */ /* 0x000fca0000000000 */
[----:B------:R-:W-:-:S04]  /*18ad0*/  ISETP.NE.AND P2, PT, R15, 0x2, PT ;  /* 0x000000020f00780c */ /* 0x000fc80003f45270 */
[----:B------:R-:W-:Y:S02]  /*18ae0*/  SEL R15, R15, RZ, P2 ;  /* 0x000000ff0f0f7207 */ /* 0x000fe40001000000 */
[----:B------:R-:W-:-:S03]  /*18af0*/  SEL R161, RZ, 0x1, P2 ;  /* 0x00000001ffa17807 */ /* 0x000fc60001000000 */
[----:B------:R-:W-:Y:S01]  /*18b00*/  IMAD.MOV.U32 R160, RZ, RZ, R15 ;  /* 0x000000ffffa07224 */ /* 0x000fe200078e000f */
[----:B------:R-:W-:Y:S01]  /*18b10*/  LOP3.LUT R161, R20, R161, RZ, 0x3c, !PT ;  /* 0x000000a114a17212 */ /* 0x000fe200078e3cff */
[----:B------:R-:W-:Y:S06]  /*18b20*/  @!P0 BRA `(.L_x_1557) ;  /* 0x0000000000048947 */ /* 0x000fec0003800000 */
[----:B------:R-:W-:Y:S01]  /*18b30*/  BPT.TRAP 0x1 ;  /* 0x000000040000795c */ /* 0x000fe20000300000 */
.L_x_1557:
[----:B------:R-:W-:Y:S02]  /*18b40*/  LEA R10, R160, R18, 0x3 ;  /* 0x00000012a00a7211 */ /* 0x000fe400078e18ff */
[----:B------:R-:W-:-:S04]  /*18b50*/  SHF.L.U32 R11, R161, 0x1f, RZ ;  /* 0x0000001fa10b7819 */ /* 0x000fc800000006ff */
[----:B------:R0:W1:Y:S01]  /*18b60*/  SYNCS.PHASECHK.TRANS64.TRYWAIT P2, [R10+URZ+0x2a830], R11 ;  /* 0x02a8300b0a0075a7 */ /* 0x000062000804017f */
[----:B------:R-:W-:Y:S05]  /*18b70*/  @!P0 BRA `(.L_x_1558) ;  /* 0x0000000000048947 */ /* 0x000fea0003800000 */
[----:B------:R-:W-:Y:S01]  /*18b80*/  BPT.TRAP 0x1 ;  /* 0x000000040000795c */ /* 0x000fe20000300000 */
.L_x_1558:
[----:B------:R-:W-:Y:S01]  /*18b90*/  BSSY B2, `(.L_x_1559) ;  /* 0x0000006000027945 */ /* 0x000fe20003800000 */
[----:B------:R-:W-:Y:S02]  /*18ba0*/  IMAD R6, R160, 0x900, R5 ;  /* 0x00000900a0067824 */ /* 0x000fe400078e0205 */
[----:B------:R-:W-:Y:S01]  /*18bb0*/  IMAD.MOV.U32 R7, RZ, RZ, 0x40000040 ;  /* 0x40000040ff077424 */ /* 0x000fe200078e00ff */
[----:B-1----:R-:W-:Y:S06]  /*18bc0*/  @P2 BRA `(.L_x_1560) ;  /* 0x0000000000082947 */ /* 0x002fec0003800000 */
[----:B------:R-:W1:Y:S02]  /*18bd0*/  SYNCS.PHASECHK.TRANS64.TRYWAIT P2, [R10+URZ+0x2a830], R11 ;  /* 0x02a8300b0a0075a7 */ /* 0x000e64000804017f */
[----:B-1----:R-:W-:Y:S05]  /*18be0*/  @!P2 BRA `(.L_x_1561) ;  /* 0x000000fc00aca947 */ /* 0x002fea0003800000 */
.L_x_1560:
[----:B------:R-:W-:Y:S05]  /*18bf0*/  BSYNC B2 ;  /* 0x0000000000027941 */ /* 0x000fea0003800000 */
.L_x_1559:
[----:B------:R-:W2:Y:S04]  /*18c00*/  LDL.64 R88, [R1+0x38] ;  /* 0x0000380001587983 */ /* 0x000ea80000100a00 */
[----:B------:R-:W3:Y:S04]  /*18c10*/  LDL.64 R210, [R1+0x30] ;  /* 0x0000300001d27983 */ /* 0x000ee80000100a00 */
[----:B------:R-:W4:Y:S01]  /*18c20*/  LDL.64 R208, [R1+0x28] ;  /* 0x0000280001d07983 */ /* 0x000f220000100a00 */
[----:B------:R-:W-:-:S03]  /*18c30*/  R2UR UR6, R6 ;  /* 0x00000000060672ca */ /* 0x000fc600000e0000 */
[----:B------:R-:W5:Y:S01]  /*18c40*/  LDL.64 R206, [R1+0x20] ;  /* 0x0000200001ce7983 */ /* 0x000f620000100a00 */
[----:B------:R-:W-:Y:S01]  /*18c50*/  R2UR UR7, R7 ;  /* 0x00000000070772ca */ /* 0x000fe200000e0000 */
[----:B01----:R-:W-:Y:S02]  /*18c60*/  VIADD R10, R6, 0x2 ;  /* 0x00000002060a7836 */ /* 0x003fe40000000000 */
[----:B------:R-:W-:Y:S01]  /*18c70*/  IMAD.MOV.U32 R11, RZ, RZ, 0x40000040 ;  /* 0x40000040ff0b7424 */ /* 0x000fe200078e00ff */
        /* <DEDUP_REMOVED lines=171> */
.L_x_1562:
[----:B------:R-:W-:Y:S02]  /*19730*/  SHF.L.U32 R7, R20, 0x1f, RZ ;  /* 0x0000001f14077819 */ /* 0x000fe400000006ff */
[----:B------:R-:W-:-:S04]  /*19740*/  LEA R20, R21, R18, 0x3 ;  /* 0x0000001215147211 */ /* 0x000fc800078e18ff */
[----:B------:R0:W1:Y:S01]  /*19750*/  SYNCS.PHASECHK.TRANS64.TRYWAIT P2, [R20+URZ+0x2a850], R7 ;  /* 0x02a85007140075a7 */ /* 0x000062000804017f */
[----:B------:R-:W-:Y:S05]  /*19760*/  @!P0 BRA `(.L_x_1563) ;  /* 0x0000000000048947 */ /* 0x000fea0003800000 */
[----:B------:R-:W-:Y:S01]  /*19770*/  BPT.TRAP 0x1 ;  /* 0x000000040000795c */ /* 0x000fe20000300000 */
.L_x_1563:
[----:B------:R-:W-:Y:S04]  /*19780*/  BSSY B2, `(.L_x_1564) ;  /* 0x0000004000027945 */ /* 0x000fe80003800000 */
[----:B-1----:R-:W-:Y:S05]  /*19790*/  @P2 BRA `(.L_x_1565) ;  /* 0x0000000000082947 */ /* 0x002fea0003800000 */
[----:B------:R-:W1:Y:S02]  /*197a0*/  SYNCS.PHASECHK.TRANS64.TRYWAIT P2, [R20+URZ+0x2a850], R7 ;  /* 0x02a85007140075a7 */ /* 0x000e64000804017f */
[----:B-1----:R-:W-:Y:S05]  /*197b0*/  @!P2 BRA `(.L_x_1566) ;  /* 0x000000f000cca947 */ /* 0x002fea0003800000 */
.L_x_1565:
[----:B------:R-:W-:Y:S05]  /*197c0*/  BSYNC B2 ;  /* 0x0000000000027941 */ /* 0x000fea0003800000 */
.L_x_1564:
[----:B------:R-:W-:Y:S01]  /*197d0*/  VIADD R0, R18, 0x400 ;  /* 0x0000040012007836 */ /* 0x000fe20000000000 */
[----:B------:R-:W-:Y:S01]  /*197e0*/  WARPGROUP.ARRIVE ;  /* 0x00000000000079c5 */ /* 0x000fe20000000000 */
[----:B------:R-:W-:Y:S01]  /*197f0*/  IMAD.MOV.U32 R11, RZ, RZ, 0x40000040 ;  /* 0x40000040ff0b7424 */ /* 0x000fe200078e00ff */
[----:B01----:R-:W-:Y:S01]  /*19800*/  MOV R7, 0x40000040 ;  /* 0x4000004000077802 */ /* 0x003fe20000000f00 */
[----:B------:R-:W-:Y:S01]  /*19810*/  FMUL.FTZ R2, R88, UR51 ;  /* 0x0000003358027c20 */ /* 0x000fe20008410000 */
[----:B------:R-:W-:Y:S01]  /*19820*/  SHF.R.U32.HI R0, RZ, 0x4, R0 ;  /* 0x00000004ff007819 */ /* 0x000fe20000011600 */
[----:B------:R-:W-:Y:S01]  /*19830*/  FMUL.FTZ R192, R89, UR51 ;  /* 0x0000003359c07c20 */ /* 0x000fe20008410000 */
[----:B------:R-:W-:Y:S01]  /*19840*/  R2UR UR7, R11 ;  /* 0x000000000b0772ca */ /* 0x000fe200000e0000 */
        /* <DEDUP_REMOVED lines=11> */
[----:B------:R-:W1:Y:S01]  /*19900*/  MUFU.TANH R192, R192 ;  /* 0x000000c000c07308 */ /* 0x000e620000002400 */
[----:B------:R-:W-:Y:S01]  /*19910*/  FMUL.FTZ R214, R109, UR51 ;  /* 0x000000336dd67c20 */ /* 0x000fe20008410000 */
[----:B------:R-:W-:Y:S01]  /*19920*/  FMUL.FTZ R112, R112, UR51 ;  /* 0x0000003370707c20 */ /* 0x000fe20008410000 */
[C---:B------:R-:W-:Y:S01]  /*19930*/  VIADD R6, R10.reuse, 0x80 ;  /* 0x000000800a067836 */ /* 0x040fe20000000000 */
[----:B------:R-:W-:Y:S01]  /*19940*/  R2UR UR6, R10 ;  /* 0x000000000a0672ca */ /* 0x000fe200000e0000 */
[----:B------:R-:W-:Y:S01]  /*19950*/  FMUL.FTZ R216, R113, UR51 ;  /* 0x0000003371d87c20 */ /* 0x000fe20008410000 */
[----:B------:R-:W-:Y:S01]  /*19960*/  FMUL.FTZ R116, R116, UR51 ;  /* 0x0000003374747c20 */ /* 0x000fe20008410000 */
[----:B------:R-:W-:Y:S01]  /*19970*/  FMUL.FTZ R218, R117, UR51 ;  /* 0x0000003375da7c20 */ /* 0x000fe20008410000 */
[----:B------:R-:W2:Y:S01]  /*19980*/  MUFU.TANH R92, R92 ;  /* 0x0000005c005c7308 */ /* 0x000ea20000002400 */
        /* <DEDUP_REMOVED lines=8> */
[----:B------:R-:W-:Y:S01]  /*19a10*/  HGMMA.64x128x16.F32 R24, R156, gdesc[UR4].tnspB, R24, gsb0 ;  /* 0x41e000049c187df0 */ /* 0x000fe20008000818 */
[----:B------:R-:W-:Y:S01]  /*19a20*/  R2UR UR6, R6 ;  /* 0x00000000060672ca */ /* 0x000fe200000e0000 */
[----:B------:R-:W-:Y:S01]  /*19a30*/  VIADD R6, R10, 0x100 ;  /* 0x000001000a067836 */ /* 0x000fe20000000000 */
[----:B------:R-:W-:Y:S01]  /*19a40*/  R2UR UR7, R7 ;  /* 0x00000000070772ca */ /* 0x000fe200000e0000 */
[----:B------:R-:W-:Y:S01]  /*19a50*/  IMAD.MOV.U32 R7, RZ, RZ, 0x40000040 ;  /* 0x40000040ff077424 */ /* 0x000fe200078e00ff */
[----:B-1----:R-:W-:Y:S01]  /*19a60*/  FMNMX.FTZ R11, R192, R11, !PT ;  /* 0x0000000bc00b7209 */ /* 0x002fe20007810000 */
[----:B------:R-:W-:Y:S01]  /*19a70*/  FMUL.FTZ R222, R133, UR51 ;  /* 0x0000003385de7c20 */ /* 0x000fe20008410000 */
[----:B------:R-:W1:Y:S01]  /*19a80*/  MUFU.TANH R204, R204 ;  /* 0x000000cc00cc7308 */ /* 0x000e620000002400 */
[----:B------:R-:W-:Y:S01]  /*19a90*/  FMUL.FTZ R108, R111, UR51 ;  /* 0x000000336f6c7c20 */ /* 0x000fe20008410000 */
[----:B--2---:R-:W-:Y:S01]  /*19aa0*/  FMNMX.FTZ R11, R92, R11, !PT ;  /* 0x0000000b5c0b7209 */ /* 0x004fe20007810000 */
[----:B------:R-:W-:Y:S01]  /*19ab0*/  FMUL.FTZ R88, R90, UR51 ;  /* 0x000000335a587c20 */ /* 0x000fe20008410000 */
[----:B------:R-:W-:Y:S01]  /*19ac0*/  FMUL.FTZ R90, R91, UR51 ;  /* 0x000000335b5a7c20 */ /* 0x000fe20008410000 */
[----:B------:R-:W-:-:S02]  /*19ad0*/  IMAD.MOV.U32 R93, RZ, RZ, 0x40000040 ;  /* 0x40000040ff5d7424 */ /* 0x000fc400078e00ff */
        /* <DEDUP_REMOVED lines=11> */
[----:B-1----:R-:W-:Y:S01]  /*19b90*/  FMNMX.FTZ R11, R204, R11, !PT ;  /* 0x0000000bcc0b7209 */ /* 0x002fe20007810000 */
        /* <DEDUP_REMOVED lines=11> */
[C---:B------:R-:W-:Y:S01]  /*19c50*/  ISETP.GT.AND P2, PT, R8.reuse, R14, PT ;  /* 0x0000000e0800720c */ /* 0x040fe20003f44270 */
[----:B------:R-:W-:-:S02]  /*19c60*/  VIADD R8, R8, 0xffffffff ;  /* 0xffffffff08087836 */ /* 0x000fc40000000000 */
        /* <DEDUP_REMOVED lines=21> */
[----:B------:R-:W-:Y:S02]  /*19dc0*/  R2UR UR6, R6 ;  /* 0x00000000060672ca */ /* 0x000fe400000e0000 */
[----:B------:R-:W-:Y:S02]  /*19dd0*/  R2UR UR7, R7 ;  /* 0x00000000070772ca */ /* 0x000fe400000e0000 */
        /* <DEDUP_REMOVED lines=29> */
[----:B------:R-:W-:Y:S01]  /*19fb0*/  FMUL.FTZ R154, R121, UR51 ;  /* 0x00000033799a7c20 */ /* 0x000fe20008410000 */
[----:B------:R-:W-:-:S04]  /*19fc0*/  WARPGROUP.ARRIVE ;  /* 0x00000000000079c5 */ /* 0x000fc80000000000 */
[----:B------:R-:W0:Y:S02]  /*19fd0*/  MUFU.TANH R152, R0 ;  /* 0x0000000000987308 */ /* 0x000e240000002400 */
[----:B------:R-:W-:Y:S01]  /*19fe0*/  HGMMA.64x128x16.F32 R24, R148, gdesc[UR4].tnspB, R24, gsb0 ;  /* 0x41e0000494187df0 */ /* 0x000fe20008000818 */
[----:B------:R-:W-:Y:S01]  /*19ff0*/  R2UR UR7, R93 ;  /* 0x000000005d0772ca */ /* 0x000fe200000e0000 */
[----:B------:R-:W-:-:S04]  /*1a000*/  IMAD.MOV.U32 R93, RZ, RZ, 0x40000040 ;  /* 0x40000040ff5d7424 */ /* 0x000fc800078e00ff */
        /* <DEDUP_REMOVED lines=11> */
[----:B------:R-:W-:-:S04]  /*1a0c0*/  FMNMX.FTZ R11, R224, R11, !PT ;  /* 0x0000000be00b7209 */ /* 0x000fc80007810000 */
[----:B------:R-:W-:-:S05]  /*1a0d0*/  FMNMX.FTZ R11, R222, R11, !PT ;  /* 0x0000000bde0b7209 */ /* 0x000fca0007810000 */
[----:B------:R-:W0:Y:S02]  /*1a0e0*/  SHFL.BFLY PT, R0, R11, 0x2, 0x1f ;  /* 0x0c401f000b007f89 */ /* 0x000e2400000e0000 */
[----:B0-----:R-:W-:Y:S01]  /*1a0f0*/  FMNMX.FTZ R0, R11, R0, !PT ;  /* 0x000000000b007209 */ /* 0x001fe20007810000 */
[----:B------:R-:W-:-:S04]  /*1a100*/  IMAD.U32 R11, RZ, RZ, UR42 ;  /* 0x0000002aff0b7e24 */ /* 0x000fc8000f8e00ff */
[----:B------:R-:W0:Y:S02]  /*1a110*/  SHFL.BFLY PT, R7, R0, 0x1, 0x1f ;  /* 0x0c201f0000077f89 */ /* 0x000e2400000e0000 */
[----:B0-----:R-:W-:Y:S02]  /*1a120*/  FMNMX.FTZ R6, R0, R7, !PT ;  /* 0x0000000700067209 */ /* 0x001fe40007810000 */
[----:B------:R-:W-:-:S03]  /*1a130*/  FMNMX.FTZ R7, R88, R13, !PT ;  /* 0x0000000d58077209 */ /* 0x000fc60007810000 */
[----:B------:R-:W-:Y:S01]  /*1a140*/  FMUL.FTZ R111, R6, R11 ;  /* 0x0000000b066f7220 */ /* 0x000fe20000410000 */
[----:B------:R-:W-:Y:S01]  /*1a150*/  FMNMX.FTZ R7, R90, R7, !PT ;  /* 0x000000075a077209 */ /* 0x000fe20007810000 */
[----:B------:R-:W-:Y:S01]  /*1a160*/  FADD.FTZ R0, -R6, R12 ;  /* 0x0000000c06007221 */ /* 0x000fe20000010100 */
[----:B------:R-:W-:Y:S01]  /*1a170*/  IADD3 R12, R10, 0x280, RZ ;  /* 0x000002800a0c7810 */ /* 0x000fe20007ffe0ff */
[-CC-:B------:R-:W-:Y:S01]  /*1a180*/  FFMA.FTZ R91, R92, R11.reuse, -R111.reuse ;  /* 0x0000000b5c5b7223 */ /* 0x180fe2000001086f */
[----:B------:R-:W-:Y:S01]  /*1a190*/  IADD3 R92, R10, 0x180, RZ ;  /* 0x000001800a5c7810 */ /* 0x000fe20007ffe0ff */
[--C-:B------:R-:W-:Y:S01]  /*1a1a0*/  FFMA.FTZ R89, R2, R11, -R111.reuse ;  /* 0x0000000b02597223 */ /* 0x100fe2000001086f */
[----:B------:R-:W-:Y:S01]  /*1a1b0*/  FMNMX.FTZ R7, R94, R7, !PT ;  /* 0x000000075e077209 */ /* 0x000fe20007810000 */
[--C-:B------:R-:W-:Y:S01]  /*1a1c0*/  FFMA.FTZ R21, R204, R11, -R111.reuse ;  /* 0x0000000bcc157223 */ /* 0x100fe2000001086f */
[----:B------:R-:W-:Y:S01]  /*1a1d0*/  R2UR UR6, R92 ;  /* 0x000000005c0672ca */ /* 0x000fe200000e0000 */
[----:B------:R-:W-:Y:S01]  /*1a1e0*/  VIADD R92, R10, 0x200 ;  /* 0x000002000a5c7836 */ /* 0x000fe20000000000 */
        /* <DEDUP_REMOVED lines=19> */
[----:B------:R-:W-:Y:S01]  /*1a320*/  FFMA.FTZ R120, R222, R11, -R111 ;  /* 0x0000000bde787223 */ /* 0x000fe2000001086f */
[----:B------:R-:W-:Y:S01]  /*1a330*/  FMNMX.FTZ R7, R104, R7, !PT ;  /* 0x0000000768077209 */ /* 0x000fe20007810000 */
[----:B------:R-:W-:-:S02]  /*1a340*/  WARPGROUP.DEPBAR.LE gsb0, 0x0 ;  /* 0x00008000000079c5 */ /* 0x000fc40000010000 */
[----:B------:R-:W-:Y:S01]  /*1a350*/  WARPGROUP.ARRIVE ;  /* 0x00000000000079c5 */ /* 0x000fe20000000000 */
[----:B------:R-:W-:Y:S01]  /*1a360*/  FMNMX.FTZ R7, R106, R7, !PT ;  /* 0x000000076a077209 */ /* 0x000fe20007810000 */
[----:B------:R-:W-:Y:S01]  /*1a370*/  FMUL.FTZ R148, R123, UR51 ;  /* 0x000000337b947c20 */ /* 0x000fe20008410000 */
[----:B------:R-:W-:Y:S01]  /*1a380*/  FMUL.FTZ R150, R127, UR51 ;  /* 0x000000337f967c20 */ /* 0x000fe20008410000 */
[----:B------:R-:W-:Y:S01]  /*1a390*/  FMUL.FTZ R0, R0, R11 ;  /* 0x0000000b00007220 */ /* 0x000fe20000410000 */
[----:B------:R-:W-:Y:S01]  /*1a3a0*/  FMNMX.FTZ R7, R110, R7, !PT ;  /* 0x000000076e077209 */ /* 0x000fe20007810000 */
[----:B------:R-:W-:Y:S01]  /*1a3b0*/  HGMMA.64x128x16.F32 R24, R144, gdesc[UR4].tnspB, R24, gsb0 ;  /* 0x41e0000490187df0 */ /* 0x000fe20008000818 */
[----:B------:R-:W-:Y:S01]  /*1a3c0*/  R2UR UR6, R92 ;  /* 0x000000005c0672ca */ /* 0x000fe200000e0000 */
[----:B------:R-:W0:Y:S01]  /*1a3d0*/  MUFU.TANH R148, R148 ;  /* 0x0000009400947308 */ /* 0x000e220000002400 */
[----:B------:R-:W-:Y:S01]  /*1a3e0*/  FMNMX.FTZ R7, R108, R7, !PT ;  /* 0x000000076c077209 */ /* 0x000fe20007810000 */
[-CC-:B------:R-:W-:Y:S01]  /*1a3f0*/  FFMA.FTZ R92, R124, R11.reuse, -R111.reuse ;  /* 0x0000000b7c5c7223 */ /* 0x180fe2000001086f */
[----:B------:R-:W-:Y:S01]  /*1a400*/  R2UR UR7, R93 ;  /* 0x000000005d0772ca */ /* 0x000fe200000e0000 */
[----:B------:R-:W-:Y:S01]  /*1a410*/  FFMA.FTZ R93, R128, R11, -R111 ;  /* 0x0000000b805d7223 */ /* 0x000fe2000001086f */
[----:B------:R-:W-:-:S03]  /*1a420*/  FMNMX.FTZ R7, R114, R7, !PT ;  /* 0x0000000772077209 */ /* 0x000fc60007810000 */
[----:B------:R-:W1:Y:S01]  /*1a430*/  MUFU.TANH R150, R150 ;  /* 0x0000009600967308 */ /* 0x000e620000002400 */
[----:B------:R-:W-:-:S04]  /*1a440*/  FMNMX.FTZ R7, R132, R7, !PT ;  /* 0x0000000784077209 */ /* 0x000fc80007810000 */
[----:B------:R-:W-:-:S03]  /*1a450*/  FMNMX.FTZ R7, R118, R7, !PT ;  /* 0x0000000776077209 */ /* 0x000fc60007810000 */
[----:B------:R-:W-:Y:S01]  /*1a460*/  MUFU.EX2 R0, R0 ;  /* 0x0000000000007308 */ /* 0x000fe20000000800 */
[----:B------:R-:W-:-:S04]  /*1a470*/  FMNMX.FTZ R7, R226, R7, !PT ;  /* 0x00000007e2077209 */ /* 0x000fc80007810000 */
[----:B------:R-:W-:-:S03]  /*1a480*/  FMNMX.FTZ R7, R122, R7, !PT ;  /* 0x000000077a077209 */ /* 0x000fc60007810000 */
[----:B------:R-:W-:Y:S01]  /*1a490*/  MUFU.EX2 R89, R89 ;  /* 0x0000005900597308 */ /* 0x000fe20000000800 */
[----:B0-----:R-:W-:-:S04]  /*1a4a0*/  FMNMX.FTZ R7, R148, R7, !PT ;  /* 0x0000000794077209 */ /* 0x001fc80007810000 */
[----:B------:R-:W-:-:S03]  /*1a4b0*/  FMNMX.FTZ R7, R126, R7, !PT ;  /* 0x000000077e077209 */ /* 0x000fc60007810000 */
[----:B------:R-:W0:Y:S01]  /*1a4c0*/  MUFU.EX2 R192, R192 ;  /* 0x000000c000c07308 */ /* 0x000e220000000800 */
[----:B-1----:R-:W-:-:S04]  /*1a4d0*/  FMNMX.FTZ R7, R150, R7, !PT ;  /* 0x0000000796077209 */ /* 0x002fc80007810000 */
[----:B------:R-:W-:-:S03]  /*1a4e0*/  FMNMX.FTZ R7, R130, R7, !PT ;  /* 0x0000000782077209 */ /* 0x000fc60007810000 */
[----:B------:R-:W-:Y:S01]  /*1a4f0*/  MUFU.EX2 R91, R91 ;  /* 0x0000005b005b7308 */ /* 0x000fe20000000800 */
[----:B------:R-:W-:-:S04]  /*1a500*/  FMNMX.FTZ R7, R228, R7, !PT ;  /* 0x00000007e4077209 */ /* 0x000fc80007810000 */
[----:B------:R-:W-:-:S03]  /*1a510*/  FMNMX.FTZ R7, R134, R7, !PT ;  /* 0x0000000786077209 */ /* 0x000fc60007810000 */
[----:B------:R-:W1:Y:S01]  /*1a520*/  MUFU.EX2 R202, R202 ;  /* 0x000000ca00ca7308 */ /* 0x000e620000000800 */
[----:B------:R-:W-:Y:S02]  /*1a530*/  FMNMX.FTZ R7, R230, R7, !PT ;  /* 0x00000007e6077209 */ /* 0x000fe40007810000 */
[----:B0-----:R-:W-:-:S03]  /*1a540*/  F2FP.F16.F32.PACK_AB R156, R192, R89 ;  /* 0x00000059c09c723e */ /* 0x001fc600000000ff */
[----:B------:R-:W0:Y:S02]  /*1a550*/  SHFL.BFLY PT, R2, R7, 0x2, 0x1f ;  /* 0x0c401f0007027f89 */ /* 0x000e2400000e0000 */
[----:B------:R-:W-:Y:S08]  /*1a560*/  MUFU.EX2 R21, R21 ;  /* 0x0000001500157308 */ /* 0x000ff00000000800 */
[----:B------:R-:W2:Y:S01]  /*1a570*/  MUFU.EX2 R204, R204 ;  /* 0x000000cc00cc7308 */ /* 0x000ea20000000800 */
[----:B-1----:R-:W-:-:S07]  /*1a580*/  F2FP.F16.F32.PACK_AB R158, R202, R91 ;  /* 0x0000005bca9e723e */ /* 0x002fce00000000ff */
[----:B------:R-:W-:Y:S01]  /*1a590*/  MUFU.EX2 R101, R101 ;  /* 0x0000006500657308 */ /* 0x000fe20000000800 */
[----:B0-----:R-:W-:-:S07]  /*1a5a0*/  FMNMX.FTZ R2, R7, R2, !PT ;  /* 0x0000000207027209 */ /* 0x001fce0007810000 */
[----:B------:R-:W-:Y:S01]  /*1a5b0*/  MUFU.EX2 R206, R206 ;  /* 0x000000ce00ce7308 */ /* 0x000fe20000000800 */
[----:B--2---:R-:W-:Y:S01]  /*1a5c0*/  F2FP.F16.F32.PACK_AB R152, R204, R21 ;  /* 0x00000015cc98723e */ /* 0x004fe200000000ff */
[----:B------:R-:W0:Y:S06]  /*1a5d0*/  SHFL.BFLY PT, R7, R2, 0x1, 0x1f ;  /* 0x0c201f0002077f89 */ /* 0x000e2c00000e0000 */
[----:B------:R-:W-:Y:S08]  /*1a5e0*/  MUFU.EX2 R99, R99 ;  /* 0x0000006300637308 */ /* 0x000ff00000000800 */
[----:B------:R-:W-:Y:S08]  /*1a5f0*/  MUFU.EX2 R208, R208 ;  /* 0x000000d000d07308 */ /* 0x000ff00000000800 */
[----:B------:R-:W-:Y:S01]  /*1a600*/  MUFU.EX2 R97, R97 ;  /* 0x0000006100617308 */ /* 0x000fe20000000800 */
[----:B0-----:R-:W-:-:S05]  /*1a610*/  FMNMX.FTZ R7, R2, R7, !PT ;  /* 0x0000000702077209 */ /* 0x001fca0007810000 */
[----:B------:R-:W-:Y:S01]  /*1a620*/  FADD.FTZ R2, -R7, R13 ;  /* 0x0000000d07027221 */ /* 0x000fe20000010100 */
[----:B------:R-:W-:Y:S01]  /*1a630*/  IMAD.MOV.U32 R13, RZ, RZ, 0x40000040 ;  /* 0x40000040ff0d7424 */ /* 0x000fe200078e00ff */
[----:B------:R-:W-:Y:S02]  /*1a640*/  MUFU.EX2 R210, R210 ;  /* 0x000000d200d27308 */ /* 0x000fe40000000800 */
[----:B------:R-:W-:-:S06]  /*1a650*/  FMUL.FTZ R2, R2, R11 ;  /* 0x0000000b02027220 */ /* 0x000fcc0000410000 */
        /* <DEDUP_REMOVED lines=9> */
[-C--:B------:R-:W-:Y:S01]  /*1a6f0*/  FMUL.FTZ R111, R7, R11.reuse ;  /* 0x0000000b076f7220 */ /* 0x080fe20000410000 */
[----:B------:R-:W-:Y:S01]  /*1a700*/  HGMMA.64x128x16.F32 R24, R140, gdesc[UR4].tnspB, R24, gsb0 ;  /* 0x41e000048c187df0 */ /* 0x000fe20008000818 */
[----:B------:R-:W-:Y:S01]  /*1a710*/  R2UR UR6, R12 ;  /* 0x000000000c0672ca */ /* 0x000fe200000e0000 */
[----:B------:R-:W-:Y:S01]  /*1a720*/  @!P1 IMAD R12, R15, 0x8, R18 ;  /* 0x000000080f0c9824 */ /* 0x000fe200078e0212 */
[----:B------:R-:W-:Y:S01]  /*1a730*/  R2UR UR7, R13 ;  /* 0x000000000d0772ca */ /* 0x000fe200000e0000 */
[-CC-:B------:R-:W-:Y:S01]  /*1a740*/  FFMA.FTZ R157, R88, R11.reuse, -R111.reuse ;  /* 0x0000000b589d7223 */ /* 0x180fe2000001086f */
[-CC-:B------:R-:W-:Y:S01]  /*1a750*/  FFMA.FTZ R88, R90, R11.reuse, -R111.reuse ;  /* 0x0000000b5a587223 */ /* 0x180fe2000001086f */
[-CC-:B------:R-:W-:Y:S01]  /*1a760*/  FFMA.FTZ R159, R94, R11.reuse, -R111.reuse ;  /* 0x0000000b5e9f7223 */ /* 0x180fe2000001086f */
[-CC-:B------:R-:W-:Y:S01]  /*1a770*/  FFMA.FTZ R90, R170, R11.reuse, -R111.reuse ;  /* 0x0000000baa5a7223 */ /* 0x180fe2000001086f */
[-CC-:B------:R-:W-:Y:S01]  /*1a780*/  FFMA.FTZ R153, R96, R11.reuse, -R111.reuse ;  /* 0x0000000b60997223 */ /* 0x180fe2000001086f */
[----:B------:R-:W-:Y:S01]  /*1a790*/  @!P1 VIADD R12, R12, 0x2a840 ;  /* 0x0002a8400c0c9836 */ /* 0x000fe20000000000 */
[----:B------:R-:W0:Y:S01]  /*1a7a0*/  MUFU.EX2 R157, R157 ;  /* 0x0000009d009d7308 */ /* 0x000e220000000800 */
[-C--:B------:R-:W-:Y:S01]  /*1a7b0*/  FFMA.FTZ R94, R98, R11.reuse, -R111 ;  /* 0x0000000b625e7223 */ /* 0x080fe2000001086f */
[----:B------:R-:W-:Y:S01]  /*1a7c0*/  FFMA.FTZ R15, R0, R4, R89 ;  /* 0x00000004000f7223 */ /* 0x000fe20000010059 */
[-CC-:B------:R-:W-:Y:S01]  /*1a7d0*/  FFMA.FTZ R155, R100, R11.reuse, -R111.reuse ;  /* 0x0000000b649b7223 */ /* 0x180fe2000001086f */
[----:B------:R-:W-:Y:S01]  /*1a7e0*/  @!P1 PRMT R13, RZ, 0x654, R12 ;  /* 0x00000654ff0d9816 */ /* 0x000fe2000000000c */
[-C--:B------:R-:W-:Y:S01]  /*1a7f0*/  FFMA.FTZ R96, R102, R11.reuse, -R111 ;  /* 0x0000000b66607223 */ /* 0x080fe2000001086f */
[----:B------:R-:W-:Y:S01]  /*1a800*/  FADD.FTZ R4, R192, R15 ;  /* 0x0000000fc0047221 */ /* 0x000fe20000010000 */
        /* <DEDUP_REMOVED lines=13> */
[-CC-:B------:R-:W-:Y:S01]  /*1a8e0*/  FFMA.FTZ R228, R228, R11.reuse, -R111.reuse ;  /* 0x0000000be4e47223 */ /* 0x180fe2000001086f */
[----:B------:R-:W-:Y:S01]  /*1a8f0*/  FFMA.FTZ R134, R134, R11, -R111 ;  /* 0x0000000b86867223 */ /* 0x000fe2000001086f */
[----:B------:R-:W-:-:S02]  /*1a900*/  F2FP.F16.F32.PACK_AB R154, R206, R101 ;  /* 0x00000065ce9a723e */ /* 0x000fc400000000ff */
        /* <DEDUP_REMOVED lines=18> */
[----:B------:R-:W-:Y:S01]  /*1aa30*/  MUFU.EX2 R95, R95 ;  /* 0x0000005f005f7308 */ /* 0x000fe20000000800 */
[----:B------:R-:W-:Y:S07]  /*1aa40*/  HGMMA.64x128x16.F32 R24, R136, gdesc[UR4].tnspB, R24, gsb0 ;  /* 0x41e0000488187df0 */ /* 0x000fee0008000818 */
[----:B------:R-:W-:Y:S08]  /*1aa50*/  MUFU.EX2 R141, R141 ;  /* 0x0000008d008d7308 */ /* 0x000ff00000000800 */
[----:B------:R-:W0:Y:S08]  /*1aa60*/  MUFU.EX2 R112, R112 ;  /* 0x0000007000707308 */ /* 0x000e300000000800 */
[----:B------:R-:W-:Y:S08]  /*1aa70*/  MUFU.EX2 R107, R107 ;  /* 0x0000006b006b7308 */ /* 0x000ff00000000800 */
[----:B------:R-:W-:Y:S01]  /*1aa80*/  MUFU.EX2 R126, R126 ;  /* 0x0000007e007e7308 */ /* 0x000fe20000000800 */
[----:B0-----:R-:W-:-:S07]  /*1aa90*/  F2FP.F16.F32.PACK_AB R140, R112, R95 ;  /* 0x0000005f708c723e */ /* 0x001fce00000000ff */
[----:B------:R-:W0:Y:S08]  /*1aaa0*/  MUFU.EX2 R92, R92 ;  /* 0x0000005c005c7308 */ /* 0x000e300000000800 */
[----:B------:R1:W-:Y:S08]  /*1aab0*/  MUFU.EX2 R143, R150 ;  /* 0x00000096008f7308 */ /* 0x0003f00000000800 */
[----:B------:R-:W-:Y:S01]  /*1aac0*/  MUFU.EX2 R93, R93 ;  /* 0x0000005d005d7308 */ /* 0x000fe20000000800 */
[----:B-1----:R-:W-:-:S02]  /*1aad0*/  F2FP.F16.F32.PACK_AB R150, R210, R97 ;  /* 0x00000061d296723e */ /* 0x002fc400000000ff */
[----:B0-----:R-:W-:-:S05]  /*1aae0*/  F2FP.F16.F32.PACK_AB R142, R92, R107 ;  /* 0x0000006b5c8e723e */ /* 0x001fca00000000ff */
[----:B------:R-:W-:Y:S08]  /*1aaf0*/  MUFU.EX2 R130, R130 ;  /* 0x0000008200827308 */ /* 0x000ff00000000800 */
[----:B------:R-:W0:Y:S08]  /*1ab00*/  MUFU.EX2 R116, R116 ;  /* 0x0000007400747308 */ /* 0x000e300000000800 */
[----:B------:R-:W-:Y:S08]  /*1ab10*/  MUFU.EX2 R109, R109 ;  /* 0x0000006d006d7308 */ /* 0x000ff00000000800 */
[----:B------:R-:W-:Y:S08]  /*1ab20*/  MUFU.EX2 R134, R134 ;  /* 0x0000008600867308 */ /* 0x000ff00000000800 */
[----:B------:R-:W1:Y:S01]  /*1ab30*/  MUFU.EX2 R120, R120 ;  /* 0x0000007800787308 */ /* 0x000e620000000800 */
[----:B------:R-:W-:-:S02]  /*1ab40*/  WARPGROUP.DEPBAR.LE gsb0, 0x0 ;  /* 0x00008000000079c5 */ /* 0x000fc40000010000 */
[----:B------:R2:W-:Y:S05]  /*1ab50*/  @!P1 SYNCS.ARRIVE.TRANS64.RED.A1T0 RZ, [R13+URZ], RZ ;  /* 0x000000ff0dff99a7 */ /* 0x0005ea000810043f */
[----:B------:R-:W-:Y:S01]  /*1ab60*/  MUFU.EX2 R137, R228 ;  /* 0x000000e400897308 */ /* 0x000fe20000000800 */
[----:B0-----:R-:W-:Y:S02]  /*1ab70*/  F2FP.F16.F32.PACK_AB R136, R116, R93 ;  /* 0x0000005d7488723e */ /* 0x001fe400000000ff */
[----:B-1----:R-:W-:Y:S02]  /*1ab80*/  F2FP.F16.F32.PACK_AB R138, R120, R109 ;  /* 0x0000006d788a723e */ /* 0x002fe400000000ff */
[----:B--2---:R-:W-:Y:S01]  /*1ab90*/  @!P1 IADD3 R13, R20, 0x2a860, RZ ;  /* 0x0002a860140d9810 */ /* 0x004fe20007ffe0ff */
[----:B------:R-:W-:Y:S01]  /*1aba0*/  FADD.FTZ R20, R88, R3 ;  /* 0x0000000358147221 */ /* 0x000fe20000010000 */
[----:B------:R-:W-:Y:S01]  /*1abb0*/  FADD.FTZ R3, R91, R4 ;  /* 0x000000045b037221 */ /* 0x000fe20000010000 */
[----:B------:R-:W-:Y:S01]  /*1abc0*/  FFMA.FTZ R4, R226, R11, -R111 ;  /* 0x0000000be2047223 */ /* 0x000fe2000001086f */
[----:B------:R-:W-:Y:S01]  /*1abd0*/  @!P1 PRMT R15, RZ, 0x654, R13 ;  /* 0x00000654ff0f9816 */ /* 0x000fe2000000000d */
[----:B------:R-:W-:Y:S01]  /*1abe0*/  FADD.FTZ R13, R159, R20 ;  /* 0x000000149f0d7221 */ /* 0x000fe20000010000 */
[----:B------:R-:W-:Y:S01]  /*1abf0*/  FADD.FTZ R20, R202, R3 ;  /* 0x00000003ca147221 */ /* 0x000fe20000010000 */
[C---:B------:R-:W-:Y:S01]  /*1ac00*/  F2FP.F16.F32.PACK_AB R159, R90.reuse, R159 ;  /* 0x0000009f5a9f723e */ /* 0x040fe200000000ff */
[----:B------:R0:W-:Y:S01]  /*1ac10*/  @!P1 SYNCS.ARRIVE.TRANS64.RED.A1T0 RZ, [R15+URZ], RZ ;  /* 0x000000ff0fff99a7 */ /* 0x0001e2000810043f */
[----:B------:R-:W-:Y:S01]  /*1ac20*/  FADD.FTZ R100, R90, R13 ;  /* 0x0000000d5a647221 */ /* 0x000fe20000010000 */
[----:B------:R-:W-:Y:S01]  /*1ac30*/  FADD.FTZ R3, R21, R20 ;  /* 0x0000001415037221 */ /* 0x000fe20000010000 */
[----:B------:R-:W1:Y:S01]  /*1ac40*/  MUFU.EX2 R4, R4 ;  /* 0x0000000400047308 */ /* 0x000e620000000800 */
[-C--:B------:R-:W-:Y:S01]  /*1ac50*/  FFMA.FTZ R20, R148, R11.reuse, -R111 ;  /* 0x0000000b94147223 */ /* 0x080fe2000001086f */
[----:B------:R-:W-:Y:S01]  /*1ac60*/  FADD.FTZ R13, R153, R100 ;  /* 0x00000064990d7221 */ /* 0x000fe20000010000 */
[----:B------:R-:W-:Y:S01]  /*1ac70*/  FADD.FTZ R100, R204, R3 ;  /* 0x00000003cc647221 */ /* 0x000fe20000010000 */
[----:B------:R-:W-:Y:S01]  /*1ac80*/  FFMA.FTZ R111, R230, R11, -R111 ;  /* 0x0000000be66f7223 */ /* 0x000fe2000001086f */
[C---:B------:R-:W-:Y:S01]  /*1ac90*/  F2FP.F16.F32.PACK_AB R153, R94.reuse, R153 ;  /* 0x000000995e99723e */ /* 0x040fe200000000ff */
[----:B------:R-:W-:Y:S01]  /*1aca0*/  FADD.FTZ R102, R94, R13 ;  /* 0x0000000d5e667221 */ /* 0x000fe20000010000 */
[----:B------:R-:W-:Y:S01]  /*1acb0*/  FADD.FTZ R3, R101, R100 ;  /* 0x0000006465037221 */ /* 0x000fe20000010000 */
[----:B------:R-:W-:Y:S01]  /*1acc0*/  MUFU.EX2 R20, R20 ;  /* 0x0000001400147308 */ /* 0x000fe20000000800 */
[----:B------:R-:W-:Y:S01]  /*1acd0*/  F2FP.F16.F32.PACK_AB R148, R208, R99 ;  /* 0x00000063d094723e */ /* 0x000fe200000000ff */
[----:B------:R-:W-:Y:S01]  /*1ace0*/  FADD.FTZ R13, R155, R102 ;  /* 0x000000669b0d7221 */ /* 0x000fe20000010000 */
[----:B------:R-:W-:Y:S01]  /*1acf0*/  FADD.FTZ R100, R206, R3 ;  /* 0x00000003ce647221 */ /* 0x000fe20000010000 */
[----:B------:R-:W-:Y:S01]  /*1ad00*/  F2FP.F16.F32.PACK_AB R155, R96, R155 ;  /* 0x0000009b609b723e */ /* 0x000fe200000000ff */
[----:B------:R-:W-:-:S02]  /*1ad10*/  IMAD.MOV.U32 R21, RZ, RZ, R160 ;  /* 0x000000ffff157224 */ /* 0x000fc400078e00a0 */
[----:B------:R-:W-:Y:S01]  /*1ad20*/  FADD.FTZ R102, R96, R13 ;  /* 0x0000000d60667221 */ /* 0x000fe20000010000 */
[----:B------:R-:W-:Y:S01]  /*1ad30*/  FADD.FTZ R3, R99, R100 ;  /* 0x0000006463037221 */ /* 0x000fe20000010000 */
[----:B------:R-:W2:Y:S02]  /*1ad40*/  MUFU.EX2 R111, R111 ;  /* 0x0000006f006f7308 */ /* 0x000ea40000000800 */
        /* <DEDUP_REMOVED lines=16> */
[----:B------:R-:W-:Y:S01]  /*1ae50*/  F2FP.F16.F32.PACK_AB R146, R105, R146 ;  /* 0x000000926992723e */ /* 0x000fe200000000ff */
[----:B------:R-:W-:Y:S02]  /*1ae60*/  IMAD.MOV.U32 R12, RZ, RZ, R6 ;  /* 0x000000ffff0c7224 */ /* 0x000fe400078e0006 */
[----:B------:R-:W-:Y:S01]  /*1ae70*/  FADD.FTZ R3, R147, R88 ;  /* 0x0000005893037221 */ /* 0x000fe20000010000 */
[----:B------:R-:W-:Y:S01]  /*1ae80*/  FADD.FTZ R90, R105, R90 ;  /* 0x0000005a695a7221 */ /* 0x000fe20000010000 */
[C---:B-1----:R-:W-:Y:S02]  /*1ae90*/  F2FP.F16.F32.PACK_AB R147, R4.reuse, R147 ;  /* 0x000000930493723e */ /* 0x042fe400000000ff */
[----:B------:R-:W-:Y:S01]  /*1aea0*/  FADD.FTZ R88, R4, R3 ;  /* 0x0000000304587221 */ /* 0x000fe20000010000 */
[----:B------:R-:W-:Y:S01]  /*1aeb0*/  FADD.FTZ R3, R95, R90 ;  /* 0x0000005a5f037221 */ /* 0x000fe20000010000 */
[----:B--2---:R-:W-:-:S02]  /*1aec0*/  F2FP.F16.F32.PACK_AB R139, R111, R134 ;  /* 0x000000866f8b723e */ /* 0x004fc400000000ff */
[----:B------:R-:W-:Y:S01]  /*1aed0*/  FADD.FTZ R13, R141, R88 ;  /* 0x000000588d0d7221 */ /* 0x000fe20000010000 */
[----:B------:R-:W-:Y:S01]  /*1aee0*/  FADD.FTZ R10, R112, R3 ;  /* 0x00000003700a7221 */ /* 0x000fe20000010000 */
[C---:B------:R-:W-:Y:S02]  /*1aef0*/  F2FP.F16.F32.PACK_AB R141, R20.reuse, R141 ;  /* 0x0000008d148d723e */ /* 0x040fe400000000ff */
[----:B------:R-:W-:Y:S01]  /*1af00*/  FADD.FTZ R13, R20, R13 ;  /* 0x0000000d140d7221 */ /* 0x000fe20000010000 */
[----:B------:R-:W-:Y:S01]  /*1af10*/  FADD.FTZ R3, R107, R10 ;  /* 0x0000000a6b037221 */ /* 0x000fe20000010000 */
[----:B------:R-:W-:Y:S02]  /*1af20*/  IMAD.MOV.U32 R20, RZ, RZ, R161 ;  /* 0x000000ffff147224 */ /* 0x000fe400078e00a1 */
[----:B------:R-:W-:Y:S01]  /*1af30*/  FADD.FTZ R13, R126, R13 ;  /* 0x0000000d7e0d7221 */ /* 0x000fe20000010000 */
[----:B------:R-:W-:-:S03]  /*1af40*/  FADD.FTZ R10, R92, R3 ;  /* 0x000000035c0a7221 */ /* 0x000fc60000010000 */
[----:B------:R-:W-:Y:S01]  /*1af50*/  FADD.FTZ R13, R143, R13 ;  /* 0x0000000d8f0d7221 */ /* 0x000fe20000010000 */
[----:B------:R-:W-:Y:S01]  /*1af60*/  FADD.FTZ R3, R93, R10 ;  /* 0x0000000a5d037221 */ /* 0x000fe20000010000 */
[----:B------:R-:W-:Y:S02]  /*1af70*/  F2FP.F16.F32.PACK_AB R143, R143, R126 ;  /* 0x0000007e8f8f723e */ /* 0x000fe400000000ff */
        /* <DEDUP_REMOVED lines=8> */
[----:B------:R-:W-:Y:S01]  /*1b000*/  MOV R13, R7 ;  /* 0x00000007000d7202 */ /* 0x000fe20000000f00 */
[----:B0-----:R-:W-:Y:S06]  /*1b010*/  @P2 BRA `(.L_x_1567) ;  /* 0xffffffd800a82947 */ /* 0x001fec000383ffff */
[----:B------:R-:W-:Y:S05]  /*1b020*/  BSYNC B1 ;  /* 0x0000000000017941 */ /* 0x000fea0003800000 */
.L_x_1556:
[----:B------:R-:W-:Y:S05]  /*1b030*/  BSYNC B0 ;  /* 0x0000000000007941 */ /* 0x000fea0003800000 */
.L_x_1555:
[----:B------:R-:W-:Y:S01]  /*1b040*/  ISETP.GE.AND P2, PT, R8, R168, PT ;  /* 0x000000a80800720c */ /* 0x000fe20003f46270 */
[----:B------:R-:W-:-:S12]  /*1b050*/  BSSY B0, `(.L_x_1568) ;  /* 0x0000373000007945 */ /* 0x000fd80003800000 */
[----:B------:R-:W-:Y:S05]  /*1b060*/  @!P2 BRA `(.L_x_1569) ;  /* 0x0000003400c4a947 */ /* 0x000fea0003800000 */
[----:B------:R-:W-:Y:S02]  /*1b070*/  IMAD R14, R169, 0x80, R179 ;  /* 0x00000080a90e7824 */ /* 0x000fe400078e02b3 */
[----:B------:R-:W-:Y:S02]  /*1b080*/  IMAD.MOV.U32 R12, RZ, RZ, R7 ;  /* 0x000000ffff0c7224 */ /* 0x000fe400078e0007 */
[----:B------:R-:W-:Y:S01]  /*1b090*/  IMAD.MOV.U32 R13, RZ, RZ, R6 ;  /* 0x000000ffff0d7224 */ /* 0x000fe200078e0006 */
[----:B------:R-:W-:Y:S01]  /*1b0a0*/  IADD3 R14, R14, 0x8, RZ ;  /* 0x000000080e0e7810 */ /* 0x000fe20007ffe0ff */
[----:B------:R-:W-:Y:S02]  /*1b0b0*/  IMAD.MOV.U32 R20, RZ, RZ, R161 ;  /* 0x000000ffff147224 */ /* 0x000fe400078e00a1 */
[----:B------:R-:W-:Y:S01]  /*1b0c0*/  IMAD.MOV.U32 R21, RZ, RZ, R160 ;  /* 0x000000ffff157224 */ /* 0x000fe200078e00a0 */
[----:B------:R-:W-:-:S07]  /*1b0d0*/  IADD3 R14, R14, R163, -R164 ;  /* 0x000000a30e0e7210 */ /* 0x000fce0007ffe8a4 */
.L_x_1588:
[----:B------:R-:W-:-:S04]  /*1b0e0*/  IADD3 R6, R21, 0x1, RZ ;  /* 0x0000000115067810 */ /* 0x000fc80007ffe0ff */
[----:B------:R-:W-:-:S04]  /*1b0f0*/  ISETP.NE.AND P2, PT, R6, 0x2, PT ;  /* 0x000000020600780c */ /* 0x000fc80003f45270 */
[----:B------:R-:W-:Y:S02]  /*1b100*/  SEL R161, RZ, 0x1, P2 ;  /* 0x00000001ffa17807 */ /* 0x000fe40001000000 */
[----:B------:R-:W-:Y:S02]  /*1b110*/  SEL R160, R6, RZ, P2 ;  /* 0x000000ff06a07207 */ /* 0x000fe40001000000 */
[----:B------:R-:W-:Y:S01]  /*1b120*/  LOP3.LUT R161, R20, R161, RZ, 0x3c, !PT ;  /* 0x000000a114a17212 */ /* 0x000fe200078e3cff */
[----:B------:R-:W-:Y:S06]  /*1b130*/  @!P0 BRA `(.L_x_1570) ;  /* 0x0000000000048947 */ /* 0x000fec0003800000 */
[----:B------:R-:W-:Y:S01]  /*1b140*/  BPT.TRAP 0x1 ;  /* 0x000000040000795c */ /* 0x000fe20000300000 */
.L_x_1570:
[----:B------:R-:W-:Y:S01]  /*1b150*/  IMAD R15, R160, 0x8, R18 ;  /* 0x00000008a00f7824 */ /* 0x000fe200078e0212 */
[----:B------:R-:W-:-:S04]  /*1b160*/  SHF.L.U32 R10, R161, 0x1f, RZ ;  /* 0x0000001fa10a7819 */ /* 0x000fc800000006ff */
[----:B------:R0:W1:Y:S01]  /*1b170*/  SYNCS.PHASECHK.TRANS64.TRYWAIT P2, [R15+URZ+0x2a830], R10 ;  /* 0x02a8300a0f0075a7 */ /* 0x000062000804017f */
[----:B------:R-:W-:Y:S05]  /*1b180*/  @!P0 BRA `(.L_x_1571) ;  /* 0x0000000000048947 */ /* 0x000fea0003800000 */
[----:B------:R-:W-:Y:S01]  /*1b190*/  BPT.TRAP 0x1 ;  /* 0x000000040000795c */ /* 0x000fe20000300000 */
.L_x_1571:
[----:B------:R-:W-:Y:S01]  /*1b1a0*/  BSSY B1, `(.L_x_1572) ;  /* 0x0000006000017945 */ /* 0x000fe20003800000 */
[----:B------:R-:W-:Y:S02]  /*1b1b0*/  IMAD R6, R160, 0x900, R5 ;  /* 0x00000900a0067824 */ /* 0x000fe400078e0205 */
[----:B------:R-:W-:Y:S01]  /*1b1c0*/  IMAD.MOV.U32 R7, RZ, RZ, 0x40000040 ;  /* 0x40000040ff077424 */ /* 0x000fe200078e00ff */
[----:B-1----:R-:W-:Y:S06]  /*1b1d0*/  @P2 BRA `(.L_x_1573) ;  /* 0x0000000000082947 */ /* 0x002fec0003800000 */
[----:B------:R-:W1:Y:S02]  /*1b1e0*/  SYNCS.PHASECHK.TRANS64.TRYWAIT P2, [R15+URZ+0x2a830], R10 ;  /* 0x02a8300a0f0075a7 */ /* 0x000e64000804017f */
[----:B-1----:R-:W-:Y:S05]  /*1b1f0*/  @!P2 BRA `(.L_x_1574) ;  /* 0x000000d80050a947 */ /* 0x002fea0003800000 */
.L_x_1573:
[----:B------:R-:W-:Y:S05]  /*1b200*/  BSYNC B1 ;  /* 0x0000000000017941 */ /* 0x000fea0003800000 */
.L_x_1572:
[----:B------:R-:W2:Y:S04]  /*1b210*/  LDL.64 R88, [R1+0x38] ;  /* 0x0000380001587983 */ /* 0x000ea80000100a00 */
[----:B------:R-:W3:Y:S04]  /*1b220*/  LDL.64 R210, [R1+0x30] ;  /* 0x0000300001d27983 */ /* 0x000ee80000100a00 */
[----:B------:R-:W4:Y:S01]  /*1b230*/  LDL.64 R208, [R1+0x28] ;  /* 0x0000280001d07983 */ /* 0x000f220000100a00 */
[----:B------:R-:W-:-:S03]  /*1b240*/  R2UR UR6, R6 ;  /* 0x00000000060672ca */ /* 0x000fc600000e0000 */
[----:B------:R-:W5:Y:S01]  /*1b250*/  LDL.64 R206, [R1+0x20] ;  /* 0x0000200001ce7983 */ /* 0x000f620000100a00 */
[----:B------:R-:W-:Y:S01]  /*1b260*/  R2UR UR7, R7 ;  /* 0x00000000070772ca */ /* 0x000fe200000e0000 */
[----:B01----:R-:W-:Y:S01]  /*1b270*/  VIADD R10, R6, 0x2 ;  /* 0x00000002060a7836 */ /* 0x003fe20000000000 */
[----:B------:R-:W-:Y:S01]  /*1b280*/  MOV R11, 0x40000040 ;  /* 0x40000040000b7802 */ /* 0x000fe20000000f00 */
        /* <DEDUP_REMOVED lines=24> */
[----:B------:R-:W-:Y:S01]  /*1b410*/  HGMMA.64x96x16.F32 R88, gdesc[UR4], R88, gsb0 ;  /* 0x01600000045879f0 */ /* 0x000fe20008000858 */
[----:B------:R-:W-:Y:S02]  /*1b420*/  R2UR UR6, R10 ;  /* 0x000000000a0672ca */ /* 0x000fe400000e0000 */
[----:B------:R-:W-:Y:S02]  /*1b430*/  R2UR UR7, R11 ;  /* 0x000000000b0772ca */ /* 0x000fe400000e0000 */
[----:B-----5:R-:W-:Y:S02]  /*1b440*/  R2UR UR4, R206 ;  /* 0x00000000ce0472ca */ /* 0x020fe400000e0000 */
        /* <DEDUP_REMOVED lines=143> */
.L_x_1575:
[----:B------:R-:W-:Y:S01]  /*1bd40*/  SHF.L.U32 R7, R20, 0x1f, RZ ;  /* 0x0000001f14077819 */ /* 0x000fe200000006ff */
[----:B------:R-:W-:-:S04]  /*1bd50*/  IMAD R10, R21, 0x8, R18 ;  /* 0x00000008150a7824 */ /* 0x000fc800078e0212 */
[----:B------:R0:W1:Y:S01]  /*1bd60*/  SYNCS.PHASECHK.TRANS64.TRYWAIT P2, [R10+URZ+0x2a850], R7 ;  /* 0x02a850070a0075a7 */ /* 0x000062000804017f */
[----:B------:R-:W-:Y:S05]  /*1bd70*/  @!P0 BRA `(.L_x_1576) ;  /* 0x0000000000048947 */ /* 0x000fea0003800000 */
[----:B------:R-:W-:Y:S01]  /*1bd80*/  BPT.TRAP 0x1 ;  /* 0x000000040000795c */ /* 0x000fe20000300000 */
.L_x_1576:
        /* <DEDUP_REMOVED lines=9> */
.L_x_1578:
[----:B------:R-:W-:Y:S05]  /*1be20*/  BSYNC B1 ;  /* 0x0000000000017941 */ /* 0x000fea0003800000 */
.L_x_1577:
[----:B------:R-:W-:Y:S01]  /*1be30*/  IMAD.MOV.U32 R6, RZ, RZ, R0 ;  /* 0x000000ffff067224 */ /* 0x000fe200078e0000 */
[----:B01----:R-:W-:Y:S01]  /*1be40*/  MOV R7, 0x40000040 ;  /* 0x4000004000077802 */ /* 0x003fe20000000f00 */
[----:B------:R-:W2:Y:S01]  /*1be50*/  LDL R2, [R1+0xc] ;  /* 0x00000c0001027983 */ /* 0x000ea20000100800 */
[----:B------:R-:W-:Y:S01]  /*1be60*/  WARPGROUP.ARRIVE ;  /* 0x00000000000079c5 */ /* 0x000fe20000000000 */
[----:B------:R-:W-:Y:S01]  /*1be70*/  @!P1 VIADD R15, R15, 0x2a840 ;  /* 0x0002a8400f0f9836 */ /* 0x000fe20000000000 */
[----:B------:R-:W-:Y:S01]  /*1be80*/  R2UR UR6, R6 ;  /* 0x00000000060672ca */ /* 0x000fe200000e0000 */
[----:B------:R-:W-:Y:S01]  /*1be90*/  VIADD R6, R0, 0x80 ;  /* 0x0000008000067836 */ /* 0x000fe20000000000 */
[----:B------:R-:W-:Y:S01]  /*1bea0*/  R2UR UR7, R7 ;  /* 0x00000000070772ca */ /* 0x000fe200000e0000 */
[----:B------:R-:W-:Y:S02]  /*1beb0*/  IMAD.MOV.U32 R7, RZ, RZ, 0x40000040 ;  /* 0x40000040ff077424 */ /* 0x000fe400078e00ff */
        /* <DEDUP_REMOVED lines=15> */
[----:B------:R-:W-:Y:S01]  /*1bfb0*/  FMUL.FTZ R113, R116, UR50 ;  /* 0x0000003274717c20 */ /* 0x000fe20008410000 */
[----:B------:R-:W-:Y:S01]  /*1bfc0*/  MOV R7, 0x40000040 ;  /* 0x4000004000077802 */ /* 0x000fe20000000f00 */
[----:B------:R-:W-:Y:S01]  /*1bfd0*/  FMUL.FTZ R125, R128, UR50 ;  /* 0x00000032807d7c20 */ /* 0x000fe20008410000 */
[----:B------:R-:W-:Y:S01]  /*1bfe0*/  FMUL.FTZ R118, R118, UR50 ;  /* 0x0000003276767c20 */ /* 0x000fe20008410000 */
[----:B------:R-:W-:Y:S01]  /*1bff0*/  FMUL.FTZ R134, R134, UR50 ;  /* 0x0000003286867c20 */ /* 0x000fe20008410000 */
[----:B------:R-:W-:Y:S01]  /*1c000*/  ISETP.GE.AND P2, PT, R9, 0x1, PT ;  /* 0x000000010900780c */ /* 0x000fe20003f46270 */
[----:B------:R-:W0:Y:S08]  /*1c010*/  MUFU.TANH R20, R20 ;  /* 0x0000001400147308 */ /* 0x000e300000002400 */
[----:B------:R-:W1:Y:S08]  /*1c020*/  MUFU.TANH R11, R11 ;  /* 0x0000000b000b7308 */ /* 0x000e700000002400 */
        /* <DEDUP_REMOVED lines=12> */
[----:B------:R-:W-:-:S06]  /*1c0f0*/  WARPGROUP.ARRIVE ;  /* 0x00000000000079c5 */ /* 0x000fcc0000000000 */
[----:B------:R-:W-:Y:S01]  /*1c100*/  HGMMA.64x128x16.F32 R24, R152, gdesc[UR4].tnspB, R24, gsb0 ;  /* 0x41e0000498187df0 */ /* 0x000fe20008000818 */
[----:B------:R-:W-:Y:S01]  /*1c110*/  R2UR UR6, R6 ;  /* 0x00000000060672ca */ /* 0x000fe200000e0000 */
[----:B------:R-:W-:Y:S01]  /*1c120*/  VIADD R6, R0, 0x180 ;  /* 0x0000018000067836 */ /* 0x000fe20000000000 */
[----:B------:R-:W-:Y:S01]  /*1c130*/  R2UR UR7, R7 ;  /* 0x00000000070772ca */ /* 0x000fe200000e0000 */
[----:B------:R-:W-:Y:S01]  /*1c140*/  IMAD.MOV.U32 R7, RZ, RZ, 0x40000040 ;  /* 0x40000040ff077424 */ /* 0x000fe200078e00ff */
[----:B--2---:R-:W-:Y:S01]  /*1c150*/  R2UR UR4, R2 ;  /* 0x00000000020472ca */ /* 0x004fe200000e0000 */
[----:B------:R-:W-:Y:S01]  /*1c160*/  FMUL.FTZ R2, R90, UR50 ;  /* 0x000000325a027c20 */ /* 0x000fe20008410000 */
[----:B------:R-:W-:Y:S01]  /*1c170*/  FMUL.FTZ R90, R99, UR50 ;  /* 0x00000032635a7c20 */ /* 0x000fe20008410000 */
[----:B------:R-:W-:Y:S01]  /*1c180*/  FMUL.FTZ R99, R119, UR50 ;  /* 0x0000003277637c20 */ /* 0x000fe20008410000 */
[----:B------:R-:W-:Y:S01]  /*1c190*/  FMUL.FTZ R119, R121, UR50 ;  /* 0x0000003279777c20 */ /* 0x000fe20008410000 */
[----:B------:R-:W-:-:S02]  /*1c1a0*/  FMUL.FTZ R121, R124, UR50 ;  /* 0x000000327c797c20 */ /* 0x000fc40008410000 */
[----:B------:R-:W2:Y:S01]  /*1c1b0*/  MUFU.TANH R2, R2 ;  /* 0x0000000200027308 */ /* 0x000ea20000002400 */
[----:B------:R-:W-:Y:S02]  /*1c1c0*/  WARPGROUP.DEPBAR.LE gsb0, 0x0 ;  /* 0x00008000000079c5 */ /* 0x000fe40000010000 */
[----:B------:R-:W-:Y:S01]  /*1c1d0*/  WARPGROUP.ARRIVE ;  /* 0x00000000000079c5 */ /* 0x000fe20000000000 */
[----:B------:R-:W-:-:S04]  /*1c1e0*/  IMAD R152, R8, -0x60, RZ ;  /* 0xffffffa008987824 */ /* 0x000fc800078e02ff */
[----:B------:R-:W0:Y:S01]  /*1c1f0*/  MUFU.TANH R90, R90 ;  /* 0x0000005a005a7308 */ /* 0x000e220000002400 */
[----:B------:R-:W-:Y:S01]  /*1c200*/  HGMMA.64x128x16.F32 R24, R148, gdesc[UR4].tnspB, R24, gsb0 ;  /* 0x41e0000494187df0 */ /* 0x000fe20008000818 */
[----:B------:R-:W-:Y:S01]  /*1c210*/  R2UR UR6, R6 ;  /* 0x00000000060672ca */ /* 0x000fe200000e0000 */
[----:B------:R-:W-:Y:S01]  /*1c220*/  VIADD R6, R0, 0x200 ;  /* 0x0000020000067836 */ /* 0x000fe20000000000 */
[----:B------:R-:W-:Y:S02]  /*1c230*/  R2UR UR7, R7 ;  /* 0x00000000070772ca */ /* 0x000fe400000e0000 */
[----:B------:R-:W-:Y:S02]  /*1c240*/  MOV R7, 0x40000040 ;  /* 0x4000004000077802 */ /* 0x000fe40000000f00 */
        /* <DEDUP_REMOVED lines=16> */
[----:B------:R-:W-:Y:S01]  /*1c350*/  FMUL.FTZ R100, R131, UR50 ;  /* 0x0000003283647c20 */ /* 0x000fe20008410000 */
[----:B------:R-:W0:Y:S01]  /*1c360*/  MUFU.TANH R148, R148 ;  /* 0x0000009400947308 */ /* 0x000e220000002400 */
[----:B------:R-:W-:-:S07]  /*1c370*/  IMAD R131, R169, 0x80, R179 ;  /* 0x00000080a9837824 */ /* 0x000fce00078e02b3 */
[----:B------:R-:W0:Y:S08]  /*1c380*/  MUFU.TANH R149, R149 ;  /* 0x0000009500957308 */ /* 0x000e300000002400 */
[----:B------:R-:W0:Y:S08]  /*1c390*/  MUFU.TANH R150, R150 ;  /* 0x0000009600967308 */ /* 0x000e300000002400 */
[----:B------:R-:W0:Y:S08]  /*1c3a0*/  MUFU.TANH R96, R96 ;  /* 0x0000006000607308 */ /* 0x000e300000002400 */
        /* <DEDUP_REMOVED lines=18> */
[----:B------:R-:W-:Y:S01]  /*1c4d0*/  @!P1 PRMT R6, RZ, 0x654, R15 ;  /* 0x00000654ff069816 */ /* 0x000fe2000000000f */
[----:B------:R-:W-:Y:S01]  /*1c4e0*/  FMUL.FTZ R97, R114, UR50 ;  /* 0x0000003272617c20 */ /* 0x000fe20008410000 */
[----:B------:R-:W-:Y:S01]  /*1c4f0*/  FMUL.FTZ R117, R120, UR50 ;  /* 0x0000003278757c20 */ /* 0x000fe20008410000 */
[----:B------:R-:W-:Y:S01]  /*1c500*/  FMUL.FTZ R103, R126, UR50 ;  /* 0x000000327e677c20 */ /* 0x000fe20008410000 */
[----:B------:R-:W-:Y:S01]  /*1c510*/  IADD3 R7, R152, 0x1, R163 ;  /* 0x0000000198077810 */ /* 0x000fe20007ffe0a3 */
        /* <DEDUP_REMOVED lines=13> */
[----:B------:R0:W0:Y:S08]  /*1c5f0*/  MUFU.TANH R15, R134 ;  /* 0x00000086000f7308 */ /* 0x0000300000002400 */
        /* <DEDUP_REMOVED lines=19> */
[----:B------:R5:W-:Y:S01]  /*1c730*/  @!P1 SYNCS.ARRIVE.TRANS64.RED.A1T0 RZ, [R6+URZ], RZ ;  /* 0x000000ff06ff99a7 */ /* 0x000be2000810043f */
[----:B------:R-:W-:-:S03]  /*1c740*/  IMAD R129, R173, -0x2, R152 ;  /* 0xfffffffead817824 */ /* 0x000fc600078e0298 */
[----:B------:R-:W0:Y:S01]  /*1c750*/  MUFU.TANH R136, R136 ;  /* 0x0000008800887308 */ /* 0x000e220000002400 */
[----:B-----5:R-:W-:-:S07]  /*1c760*/  IADD3 R6, R7, -R164, RZ ;  /* 0x800000a407067210 */ /* 0x020fce0007ffe0ff */
[----:B------:R-:W0:Y:S01]  /*1c770*/  MUFU.TANH R138, R138 ;  /* 0x0000008a008a7308 */ /* 0x000e220000002400 */
[----:B------:R-:W-:-:S04]  /*1c780*/  IMAD R6, R173, -0x2, R6 ;  /* 0xfffffffead067824 */ /* 0x000fc800078e0206 */
[C---:B------:R-:W-:Y:S02]  /*1c790*/  VIADD R156, R6.reuse, UR47 ;  /* 0x0000002f069c7c36 */ /* 0x040fe40008000000 */
[----:B------:R-:W-:-:S03]  /*1c7a0*/  VIADD R154, R6, UR4 ;  /* 0x00000004069a7c36 */ /* 0x000fc60008000000 */
[C---:B------:R-:W-:Y:S01]  /*1c7b0*/  IADD3 R135, R131.reuse, R156, RZ ;  /* 0x0000009c83877210 */ /* 0x040fe20007ffe0ff */
[----:B------:R-:W-:Y:S01]  /*1c7c0*/  IMAD.IADD R133, R131, 0x1, R154 ;  /* 0x0000000183857824 */ /* 0x000fe200078e029a */
[----:B-1234-:R-:W-:Y:S06]  /*1c7d0*/  @!P2 BRA `(.L_x_1580) ;  /* 0x000000000058a947 */ /* 0x01efec0003800000 */
[----:B------:R-:W-:Y:S01]  /*1c7e0*/  IADD3 R108, R131, R163, -R164 ;  /* 0x000000a3836c7210 */ /* 0x000fe20007ffe8a4 */
        /* <DEDUP_REMOVED lines=11> */
.L_x_1582:
[----:B------:R-:W-:Y:S01]  /*1c8a0*/  IMAD.U32 R110, RZ, RZ, UR39 ;  /* 0x00000027ff6e7e24 */ /* 0x000fe2000f8e00ff */
[----:B------:R-:W-:-:S04]  /*1c8b0*/  IADD3 R137, R131, R163, -R164 ;  /* 0x000000a383897210 */ /* 0x000fc80007ffe8a4 */
[----:B------:R-:W-:-:S13]  /*1c8c0*/  ISETP.NE.AND P2, PT, R110, 0x1, PT ;  /* 0x000000016e00780c */ /* 0x000fda0003f45270 */
[----:B------:R-:W1:Y:S02]  /*1c8d0*/  @P2 LDC.64 R6, c[0x0][0x9e8] ;  /* 0x00027a00ff062b82 */ /* 0x000e640000000a00 */
[----:B-1----:R-:W-:-:S05]  /*1c8e0*/  @P2 IMAD.HI.U32 R6, R137, R6, RZ ;  /* 0x0000000689062227 */ /* 0x002fca00078e00ff */
[----:B------:R-:W-:-:S07]  /*1c8f0*/  @P2 SHF.R.U32.HI R137, RZ, R7, R6 ;  /* 0x00000007ff892219 */ /* 0x000fce0000011606 */
.L_x_1583:
[----:B------:R-:W-:Y:S05]  /*1c900*/  BSYNC B1 ;  /* 0x0000000000017941 */ /* 0x000fea0003800000 */
.L_x_1581:
[----:B------:R-:W-:-:S05]  /*1c910*/  IMAD R6, R137, R110, R129 ;  /* 0x0000006e89067224 */ /* 0x000fca00078e0281 */
[----:B------:R-:W-:Y:S02]  /*1c920*/  VIADDMNMX R135, R6, R110, R135, PT ;  /* 0x0000006e06877246 */ /* 0x000fe40003800187 */
[----:B------:R-:W-:-:S07]  /*1c930*/  VIMNMX R133, R133, R6, !PT ;  /* 0x0000000685857248 */ /* 0x000fce0007fe0100 */
.L_x_1580:
        /* <DEDUP_REMOVED lines=123> */
[----:B------:R-:W-:Y:S01]  /*1d0f0*/  MOV R125, UR39 ;  /* 0x00000027007d7c02 */ /* 0x000fe20008000f00 */
[----:B------:R-:W-:-:S03]  /*1d100*/  VIADD R131, R131, 0x8 ;  /* 0x0000000883837836 */ /* 0x000fc60000000000 */
[----:B------:R-:W-:Y:S02]  /*1d110*/  ISETP.NE.AND P6, PT, R125, 0x1, PT ;  /* 0x000000017d00780c */ /* 0x000fe40003fc5270 */
[----:B------:R-:W-:-:S04]  /*1d120*/  IADD3 R131, R131, R163, -R164 ;  /* 0x000000a383837210 */ /* 0x000fc80007ffe8a4 */
[----:B------:R-:W-:-:S07]  /*1d130*/  LOP3.LUT R131, RZ, R131, RZ, 0x33, !PT ;  /* 0x00000083ff837212 */ /* 0x000fce00078e33ff */
[----:B------:R-:W0:Y:S02]  /*1d140*/  @P6 LDC.64 R6, c[0x0][0x9e8] ;  /* 0x00027a00ff066b82 */ /* 0x000e240000000a00 */
[----:B0-----:R-:W-:-:S05]  /*1d150*/  @P6 IMAD.HI.U32 R6, R131, R6, RZ ;  /* 0x0000000683066227 */ /* 0x001fca00078e00ff */
[----:B------:R-:W-:-:S04]  /*1d160*/  @P6 SHF.R.U32.HI R131, RZ, R7, R6 ;  /* 0x00000007ff836219 */ /* 0x000fc80000011606 */
[----:B------:R-:W-:Y:S01]  /*1d170*/  LOP3.LUT R6, RZ, R131, RZ, 0x33, !PT ;  /* 0x00000083ff067212 */ /* 0x000fe200078e33ff */
[----:B------:R-:W-:Y:S06]  /*1d180*/  BRA `(.L_x_1587) ;  /* 0x0000000000187947 */ /* 0x000fec0003800000 */
.L_x_1586:
[----:B------:R-:W-:-:S05]  /*1d190*/  IMAD.U32 R125, RZ, RZ, UR39 ;  /* 0x00000027ff7d7e24 */ /* 0x000fca000f8e00ff */
[----:B------:R-:W-:-:S13]  /*1d1a0*/  ISETP.NE.AND P6, PT, R125, 0x1, PT ;  /* 0x000000017d00780c */ /* 0x000fda0003fc5270 */
[----:B------:R-:W0:Y:S02]  /*1d1b0*/  @P6 LDC.64 R6, c[0x0][0x9e8] ;  /* 0x00027a00ff066b82 */ /* 0x000e240000000a00 */
[----:B0-----:R-:W-:-:S04]  /*1d1c0*/  @P6 IMAD.HI.U32 R152, R14, R6, RZ ;  /* 0x000000060e986227 */ /* 0x001fc800078e00ff */
[----:B------:R-:W-:Y:S01]  /*1d1d0*/  IMAD.MOV.U32 R6, RZ, RZ, R14 ;  /* 0x000000ffff067224 */ /* 0x000fe200078e000e */
[----:B------:R-:W-:-:S07]  /*1d1e0*/  @P6 SHF.R.U32.HI R6, RZ, R7, R152 ;  /* 0x00000007ff066219 */ /* 0x000fce0000011698 */
.L_x_1587:
[----:B------:R-:W-:Y:S05]  /*1d1f0*/  BSYNC B1 ;  /* 0x0000000000017941 */ /* 0x000fea0003800000 */
.L_x_1585:
[----:B------:R-:W-:-:S05]  /*1d200*/  IMAD R6, R6, R125, R129 ;  /* 0x0000007d06067224 */ /* 0x000fca00078e0281 */
[----:B------:R-:W-:Y:S02]  /*1d210*/  VIADDMNMX R107, R6, R125, R107, PT ;  /* 0x0000007d066b7246 */ /* 0x000fe4000380016b */
[----:B------:R-:W-:-:S07]  /*1d220*/  VIMNMX R109, R109, R6, !PT ;  /* 0x000000066d6d7248 */ /* 0x000fce0007fe0100 */
.L_x_1584:
[----:B------:R-:W-:Y:S01]  /*1d230*/  ISETP.GT.AND P2, PT, R109, 0x1, !P2 ;  /* 0x000000016d00780c */ /* 0x000fe20005744270 */
[----:B------:R-:W-:Y:S01]  /*1d240*/  @!P1 VIADD R10, R10, 0x2a860 ;  /* 0x0002a8600a0a9836 */ /* 0x000fe20000000000 */
[----:B------:R-:W-:Y:S02]  /*1d250*/  ISETP.NE.AND P6, PT, R157, RZ, PT ;  /* 0x000000ff9d00720c */ /* 0x000fe40003fc5270 */
[----:B------:R-:W-:Y:S02]  /*1d260*/  ISETP.LT.OR P2, PT, R107, 0x2, P2 ;  /* 0x000000026b00780c */ /* 0x000fe40001741670 */
[----:B------:R-:W-:Y:S02]  /*1d270*/  ISETP.GT.AND P3, PT, R109, 0x8, !P3 ;  /* 0x000000086d00780c */ /* 0x000fe40005f64270 */
[----:B------:R-:W-:Y:S02]  /*1d280*/  FSEL R152, R11, -INF , !P2 ;  /* 0xff8000000b987808 */ /* 0x000fe40005000000 */
[----:B------:R-:W-:-:S02]  /*1d290*/  ISETP.NE.AND P2, PT, R153, RZ, PT ;  /* 0x000000ff9900720c */ /* 0x000fc40003f45270 */
[----:B------:R-:W-:Y:S02]  /*1d2a0*/  ISETP.LT.OR P3, PT, R107, 0x9, P3 ;  /* 0x000000096b00780c */ /* 0x000fe40001f61670 */
[----:B------:R-:W-:Y:S02]  /*1d2b0*/  ISETP.GT.AND P2, PT, R109, 0x9, !P2 ;  /* 0x000000096d00780c */ /* 0x000fe40005744270 */
[----:B------:R-:W-:Y:S02]  /*1d2c0*/  FMNMX.FTZ R7, R214, R13, !PT ;  /* 0x0000000dd6077209 */ /* 0x000fe40007810000 */
[----:B------:R-:W-:Y:S02]  /*1d2d0*/  ISETP.LT.OR P2, PT, R107, 0xa, P2 ;  /* 0x0000000a6b00780c */ /* 0x000fe40001741670 */
[----:B------:R-:W-:Y:S02]  /*1d2e0*/  FSEL R154, R21, -INF , !P3 ;  /* 0xff800000159a7808 */ /* 0x000fe40005800000 */
[----:B------:R-:W-:-:S02]  /*1d2f0*/  FSEL R88, R88, -INF , !P2 ;  /* 0xff80000058587808 */ /* 0x000fc40005000000 */
[----:B------:R-:W-:Y:S02]  /*1d300*/  ISETP.NE.AND P2, PT, R137, RZ, PT ;  /* 0x000000ff8900720c */ /* 0x000fe40003f45270 */
[----:B------:R-:W-:Y:S02]  /*1d310*/  ISETP.NE.AND P3, PT, R155, RZ, PT ;  /* 0x000000ff9b00720c */ /* 0x000fe40003f65270 */
        /* <DEDUP_REMOVED lines=55> */
[----:B------:R-:W-:Y:S02]  /*1d690*/  ISETP.NE.AND P3, PT, R171, RZ, PT ;  /* 0x000000ffab00720c */ /* 0x000fe40003f65270 */
[----:B------:R-:W-:Y:S02]  /*1d6a0*/  FSEL R96, R97, -INF , !P2 ;  /* 0xff80000061607808 */ /* 0x000fe40005000000 */
[----:B------:R-:W-:-:S02]  /*1d6b0*/  ISETP.NE.AND P2, PT, R111, RZ, PT ;  /* 0x000000ff6f00720c */ /* 0x000fc40003f45270 */
[----:B------:R-:W-:Y:S02]  /*1d6c0*/  MOV R11, UR38 ;  /* 0x00000026000b7c02 */ /* 0x000fe40008000f00 */
[C---:B------:R-:W-:Y:S02]  /*1d6d0*/  ISETP.GT.AND P2, PT, R109.reuse, 0x31, !P2 ;  /* 0x000000316d00780c */ /* 0x040fe40005744270 */
[----:B------:R-:W-:Y:S02]  /*1d6e0*/  ISETP.GT.AND P4, PT, R109, 0x51, !P4 ;  /* 0x000000516d00780c */ /* 0x000fe40006784270 */
[----:B------:R-:W-:Y:S02]  /*1d6f0*/  ISETP.LT.OR P2, PT, R107, 0x32, P2 ;  /* 0x000000326b00780c */ /* 0x000fe40001741670 */
[----:B------:R-:W-:Y:S02]  /*1d700*/  ISETP.GT.AND P5, PT, R109, 0x58, !P5 ;  /* 0x000000586d00780c */ /* 0x000fe40006fa4270 */
[----:B------:R-:W-:-:S02]  /*1d710*/  FSEL R98, R98, -INF , !P2 ;  /* 0xff80000062627808 */ /* 0x000fc40005000000 */
[----:B------:R-:W-:Y:S02]  /*1d720*/  ISETP.NE.AND P2, PT, R151, RZ, PT ;  /* 0x000000ff9700720c */ /* 0x000fe40003f45270 */
[----:B------:R-:W-:Y:S02]  /*1d730*/  ISETP.LT.OR P4, PT, R107, 0x52, P4 ;  /* 0x000000526b00780c */ /* 0x000fe40002781670 */
[----:B------:R-:W-:Y:S02]  /*1d740*/  ISETP.GT.AND P2, PT, R109, 0x38, !P2 ;  /* 0x000000386d00780c */ /* 0x000fe40005744270 */
[C---:B------:R-:W-:Y:S02]  /*1d750*/  ISETP.LT.OR P5, PT, R107.reuse, 0x59, P5 ;  /* 0x000000596b00780c */ /* 0x040fe40002fa1670 */
[----:B------:R-:W-:Y:S02]  /*1d760*/  ISETP.LT.OR P2, PT, R107, 0x39, P2 ;  /* 0x000000396b00780c */ /* 0x000fe40001741670 */
[----:B------:R-:W-:-:S02]  /*1d770*/  FSEL R100, R100, -INF , !P4 ;  /* 0xff80000064647808 */ /* 0x000fc40006000000 */
        /* <DEDUP_REMOVED lines=35> */
[----:B------:R-:W-:Y:S02]  /*1d9b0*/  FSETP.NEU.FTZ.AND P2, PT, R6, -INF , PT ;  /* 0xff8000000600780b */ /* 0x000fe40003f5d000 */
        /* <DEDUP_REMOVED lines=14> */
[----:B------:R0:W-:Y:S01]  /*1daa0*/  MUFU.EX2 R89, R146 ;  /* 0x0000009200597308 */ /* 0x0001e20000000800 */
        /* <DEDUP_REMOVED lines=8> */
[-CC-:B0-----:R-:W-:Y:S01]  /*1db30*/  FFMA.FTZ R146, R122, R11.reuse, -R7.reuse ;  /* 0x0000000b7a927223 */ /* 0x181fe20000010807 */
[--C-:B------:R-:W-:Y:S01]  /*1db40*/  FFMA.FTZ R101, R128, R11, -R7.reuse ;  /* 0x0000000b80657223 */ /* 0x100fe20000010807 */
[----:B------:R-:W-:Y:S01]  /*1db50*/  FMNMX.FTZ R93, R92, R91, !PT ;  /* 0x0000005b5c5d7209 */ /* 0x000fe20007810000 */
[-CC-:B------:R-:W-:Y:S01]  /*1db60*/  FFMA.FTZ R142, R130, R11.reuse, -R7.reuse ;  /* 0x0000000b828e7223 */ /* 0x180fe20000010807 */
[----:B------:R0:W-:Y:S01]  /*1db70*/  MUFU.EX2 R91, R148 ;  /* 0x00000094005b7308 */ /* 0x0001e20000000800 */
[--C-:B------:R-:W-:Y:S01]  /*1db80*/  FFMA.FTZ R105, R134, R11, -R7.reuse ;  /* 0x0000000b86697223 */ /* 0x100fe20000010807 */
[----:B------:R-:W-:Y:S01]  /*1db90*/  FMNMX.FTZ R93, R170, R93, !PT ;  /* 0x0000005daa5d7209 */ /* 0x000fe20007810000 */
[-CC-:B------:R-:W-:Y:S01]  /*1dba0*/  FFMA.FTZ R136, R136, R11.reuse, -R7.reuse ;  /* 0x0000000b88887223 */ /* 0x180fe20000010807 */
[-CC-:B------:R-:W-:Y:S01]  /*1dbb0*/  FFMA.FTZ R138, R138, R11.reuse, -R7.reuse ;  /* 0x0000000b8a8a7223 */ /* 0x180fe20000010807 */
[----:B------:R-:W-:Y:S01]  /*1dbc0*/  FFMA.FTZ R109, R20, R11, -R7 ;  /* 0x0000000b146d7223 */ /* 0x000fe20000010807 */
[----:B------:R-:W-:-:S02]  /*1dbd0*/  FMNMX.FTZ R93, R94, R93, !PT ;  /* 0x0000005d5e5d7209 */ /* 0x000fc40007810000 */
[----:B------:R-:W-:Y:S01]  /*1dbe0*/  MUFU.EX2 R21, R21 ;  /* 0x0000001500157308 */ /* 0x000fe20000000800 */
[--C-:B0-----:R-:W-:Y:S01]  /*1dbf0*/  FFMA.FTZ R148, R114, R11, -R7.reuse ;  /* 0x0000000b72947223 */ /* 0x101fe20000010807 */
[----:B------:R-:W-:Y:S02]  /*1dc00*/  FMNMX.FTZ R93, R192, R93, !PT ;  /* 0x0000005dc05d7209 */ /* 0x000fe40007810000 */
[----:B------:R-:W-:Y:S01]  /*1dc10*/  FSEL R114, R15, -INF , !P5 ;  /* 0xff8000000f727808 */ /* 0x000fe20006800000 */
[--C-:B------:R-:W-:Y:S01]  /*1dc20*/  FFMA.FTZ R15, R116, R11, -R7.reuse ;  /* 0x0000000b740f7223 */ /* 0x100fe20000010807 */
[----:B------:R-:W-:Y:S01]  /*1dc30*/  FMNMX.FTZ R95, R202, R93, !PT ;  /* 0x0000005dca5f7209 */ /* 0x000fe20007810000 */
[----:B------:R-:W-:Y:S01]  /*1dc40*/  FFMA.FTZ R116, R120, R11, -R7 ;  /* 0x0000000b78747223 */ /* 0x000fe20000010807 */
        /* <DEDUP_REMOVED lines=19> */
[----:B------:R0:W-:Y:S03]  /*1dd80*/  MUFU.EX2 R97, R118 ;  /* 0x0000007600617308 */ /* 0x0001e60000000800 */
[----:B------:R-:W1:Y:S05]  /*1dd90*/  SHFL.BFLY PT, R103, R0, 0x2, 0x1f ;  /* 0x0c401f0000677f89 */ /* 0x000e6a00000e0000 */
[----:B------:R-:W-:Y:S01]  /*1dda0*/  MUFU.EX2 R148, R148 ;  /* 0x0000009400947308 */ /* 0x000fe20000000800 */
[----:B0-----:R-:W-:-:S05]  /*1ddb0*/  FSEL R118, R6, RZ, P2 ;  /* 0x000000ff06767208 */ /* 0x001fca0001000000 */
[----:B------:R-:W-:Y:S02]  /*1ddc0*/  FADD.FTZ R118, -R118, R13 ;  /* 0x0000000d76767221 */ /* 0x000fe40000010100 */
[----:B------:R0:W-:Y:S02]  /*1ddd0*/  MUFU.EX2 R13, R109 ;  /* 0x0000006d000d7308 */ /* 0x0001e40000000800 */
[----:B------:R-:W-:-:S06]  /*1dde0*/  FMUL.FTZ R118, R118, R11 ;  /* 0x0000000b76767220 */ /* 0x000fcc0000410000 */
[----:B------:R-:W-:Y:S01]  /*1ddf0*/  MUFU.EX2 R150, R150 ;  /* 0x0000009600967308 */ /* 0x000fe20000000800 */
[----:B-1----:R-:W-:Y:S01]  /*1de00*/  FMNMX.FTZ R107, R0, R103, !PT ;  /* 0x00000067006b7209 */ /* 0x002fe20007810000 */
[----:B------:R-:W-:-:S04]  /*1de10*/  FFMA.FTZ R103, R132, R11, -R7 ;  /* 0x0000000b84677223 */ /* 0x000fc80000010807 */
[----:B------:R-:W1:Y:S02]  /*1de20*/  SHFL.BFLY PT, R0, R107, 0x1, 0x1f ;  /* 0x0c201f006b007f89 */ /* 0x000e6400000e0000 */
[----:B------:R-:W-:Y:S08]  /*1de30*/  MUFU.EX2 R15, R15 ;  /* 0x0000000f000f7308 */ /* 0x000ff00000000800 */
[----:B------:R-:W-:Y:S08]  /*1de40*/  MUFU.EX2 R116, R116 ;  /* 0x0000007400747308 */ /* 0x000ff00000000800 */
[----:B------:R-:W-:Y:S01]  /*1de50*/  MUFU.EX2 R146, R146 ;  /* 0x0000009200927308 */ /* 0x000fe20000000800 */
[----:B-1----:R-:W-:-:S07]  /*1de60*/  FMNMX.FTZ R7, R107, R0, !PT ;  /* 0x000000006b077209 */ /* 0x002fce0007810000 */
[----:B------:R-:W-:Y:S01]  /*1de70*/  MUFU.EX2 R99, R99 ;  /* 0x0000006300637308 */ /* 0x000fe20000000800 */
[C---:B------:R-:W-:Y:S01]  /*1de80*/  FSETP.NEU.FTZ.AND P2, PT, R7.reuse, -INF , PT ;  /* 0xff8000000700780b */ /* 0x040fe20003f5d000 */
[----:B------:R-:W-:-:S03]  /*1de90*/  FMUL.FTZ R107, R7, R11 ;  /* 0x0000000b076b7220 */ /* 0x000fc60000410000 */
[----:B0-----:R-:W-:-:S03]  /*1dea0*/  FSEL R109, R7, RZ, P2 ;  /* 0x000000ff076d7208 */ /* 0x001fc60001000000 */
[----:B------:R-:W0:Y:S01]  /*1deb0*/  MUFU.EX2 R0, R118 ;  /* 0x0000007600007308 */ /* 0x000e220000000800 */
[----:B------:R-:W-:Y:S02]  /*1dec0*/  FSEL R107, R107, RZ, P2 ;  /* 0x000000ff6b6b7208 */ /* 0x000fe40001000000 */
[C---:B------:R-:W-:Y:S01]  /*1ded0*/  ISETP.GT.AND P2, PT, R8.reuse, R168, PT ;  /* 0x000000a80800720c */ /* 0x040fe20003f44270 */
[----:B------:R-:W-:Y:S02]  /*1dee0*/  VIADD R8, R8, 0xffffffff ;  /* 0xffffffff08087836 */ /* 0x000fe40000000000 */
[-CC-:B------:R-:W-:Y:S01]  /*1def0*/  FFMA.FTZ R157, R2, R11.reuse, -R107.reuse ;  /* 0x0000000b029d7223 */ /* 0x180fe2000001086b */
        /* <DEDUP_REMOVED lines=9> */
[-C--:B------:R-:W-:Y:S01]  /*1df90*/  FFMA.FTZ R92, R92, R11.reuse, -R107 ;  /* 0x0000000b5c5c7223 */ /* 0x080fe2000001086b */
[----:B0-----:R-:W-:Y:S01]  /*1dfa0*/  FFMA.FTZ R109, R0, R4, R21 ;  /* 0x00000004006d7223 */ /* 0x001fe20000010015 */
[-CC-:B------:R-:W-:Y:S01]  /*1dfb0*/  FFMA.FTZ R149, R170, R11.reuse, -R107.reuse ;  /* 0x0000000baa957223 */ /* 0x180fe2000001086b */
[-C--:B------:R-:W-:Y:S01]  /*1dfc0*/  FFMA.FTZ R94, R94, R11.reuse, -R107 ;  /* 0x0000000b5e5e7223 */ /* 0x080fe2000001086b */
[----:B------:R-:W0:Y:S01]  /*1dfd0*/  MUFU.EX2 R2, R2 ;  /* 0x0000000200027308 */ /* 0x000e220000000800 */
[----:B------:R-:W-:Y:S01]  /*1dfe0*/  FADD.FTZ R4, R144, R109 ;  /* 0x0000006d90047221 */ /* 0x000fe20000010000 */
[-CC-:B------:R-:W-:Y:S01]  /*1dff0*/  FFMA.FTZ R151, R192, R11.reuse, -R107.reuse ;  /* 0x0000000bc0977223 */ /* 0x180fe2000001086b */
[-CC-:B------:R-:W-:Y:S01]  /*1e000*/  FFMA.FTZ R145, R96, R11.reuse, -R107.reuse ;  /* 0x0000000b60917223 */ /* 0x180fe2000001086b */
[-CC-:B------:R-:W-:Y:S01]  /*1e010*/  FFMA.FTZ R96, R98, R11.reuse, -R107.reuse ;  /* 0x0000000b62607223 */ /* 0x180fe2000001086b */
[----:B------:R-:W-:Y:S01]  /*1e020*/  FADD.FTZ R109, R89, R4 ;  /* 0x00000004596d7221 */ /* 0x000fe20000010000 */
[-CC-:B------:R-:W-:Y:S01]  /*1e030*/  FFMA.FTZ R202, R202, R11.reuse, -R107.reuse ;  /* 0x0000000bcaca7223 */ /* 0x180fe2000001086b */
[-C--:B------:R-:W-:Y:S01]  /*1e040*/  FFMA.FTZ R147, R204, R11.reuse, -R107 ;  /* 0x0000000bcc937223 */ /* 0x080fe2000001086b */
[----:B------:R-:W1:Y:S01]  /*1e050*/  MUFU.EX2 R20, R20 ;  /* 0x0000001400147308 */ /* 0x000e620000000800 */
[----:B------:R-:W-:Y:S01]  /*1e060*/  FADD.FTZ R4, R108, R109 ;  /* 0x0000006d6c047221 */ /* 0x000fe20000010000 */
[-CC-:B------:R-:W-:Y:S01]  /*1e070*/  FFMA.FTZ R141, R208, R11.reuse, -R107.reuse ;  /* 0x0000000bd08d7223 */ /* 0x180fe2000001086b */
[-CC-:B------:R-:W-:Y:S01]  /*1e080*/  FFMA.FTZ R143, R210, R11.reuse, -R107.reuse ;  /* 0x0000000bd28f7223 */ /* 0x180fe2000001086b */
[-CC-:B------:R-:W-:Y:S01]  /*1e090*/  FFMA.FTZ R104, R104, R11.reuse, -R107.reuse ;  /* 0x0000000b68687223 */ /* 0x180fe2000001086b */
[----:B------:R-:W-:Y:S01]  /*1e0a0*/  FADD.FTZ R109, R91, R4 ;  /* 0x000000045b6d7221 */ /* 0x000fe20000010000 */
[-CC-:B------:R-:W-:Y:S01]  /*1e0b0*/  FFMA.FTZ R212, R212, R11.reuse, -R107.reuse ;  /* 0x0000000bd4d47223 */ /* 0x180fe2000001086b */
[----:B------:R-:W-:Y:S01]  /*1e0c0*/  FFMA.FTZ R100, R100, R11, -R107 ;  /* 0x0000000b64647223 */ /* 0x000fe2000001086b */
[----:B------:R-:W2:Y:S01]  /*1e0d0*/  MUFU.EX2 R159, R159 ;  /* 0x0000009f009f7308 */ /* 0x000ea20000000800 */
[----:B0-----:R-:W-:Y:S01]  /*1e0e0*/  FFMA.FTZ R3, R2, R3, R157 ;  /* 0x0000000302037223 */ /* 0x001fe2000001009d */
[----:B------:R-:W-:Y:S01]  /*1e0f0*/  FADD.FTZ R98, R110, R109 ;  /* 0x0000006d6e627221 */ /* 0x000fe20000010000 */
[--C-:B------:R-:W-:Y:S01]  /*1e100*/  FFMA.FTZ R114, R114, R11, -R107.reuse ;  /* 0x0000000b72727223 */ /* 0x100fe2000001086b */
[----:B------:R-:W-:Y:S01]  /*1e110*/  F2FP.F16.F32.PACK_AB R156, R144, R21 ;  /* 0x00000015909c723e */ /* 0x000fe200000000ff */
[-CC-:B------:R-:W-:Y:S01]  /*1e120*/  FFMA.FTZ R106, R106, R11.reuse, -R107.reuse ;  /* 0x0000000b6a6a7223 */ /* 0x180fe2000001086b */
[----:B------:R-:W-:Y:S01]  /*1e130*/  FADD.FTZ R109, R93, R98 ;  /* 0x000000625d6d7221 */ /* 0x000fe20000010000 */
[----:B------:R-:W-:Y:S01]  /*1e140*/  FFMA.FTZ R98, R206, R11, -R107 ;  /* 0x0000000bce627223 */ /* 0x000fe2000001086b */
[----:B------:R-:W0:Y:S01]  /*1e150*/  MUFU.EX2 R88, R88 ;  /* 0x0000005800587308 */ /* 0x000e220000000800 */
[----:B-1----:R-:W-:Y:S01]  /*1e160*/  FADD.FTZ R4, R20, R3 ;  /* 0x0000000314047221 */ /* 0x002fe20000010000 */
[----:B------:R-:W-:Y:S01]  /*1e170*/  FADD.FTZ R109, R112, R109 ;  /* 0x0000006d706d7221 */ /* 0x000fe20000010000 */
[----:B------:R-:W-:Y:S01]  /*1e180*/  F2FP.F16.F32.PACK_AB R157, R20, R157 ;  /* 0x0000009d149d723e */ /* 0x000fe200000000ff */
[----:B------:R-:W-:Y:S01]  /*1e190*/  IMAD.MOV.U32 R20, RZ, RZ, R161 ;  /* 0x000000ffff147224 */ /* 0x000fe200078e00a1 */
[----:B------:R-:W-:Y:S01]  /*1e1a0*/  F2FP.F16.F32.PACK_AB R158, R108, R89 ;  /* 0x000000596c9e723e */ /* 0x000fe200000000ff */
[----:B------:R-:W-:Y:S01]  /*1e1b0*/  FADD.FTZ R118, R148, R109 ;  /* 0x0000006d94767221 */ /* 0x000fe20000010000 */
[----:B------:R-:W-:Y:S01]  /*1e1c0*/  F2FP.F16.F32.PACK_AB R152, R110, R91 ;  /* 0x0000005b6e98723e */ /* 0x000fe200000000ff */
[----:B------:R-:W1:Y:S01]  /*1e1d0*/  MUFU.EX2 R153, R153 ;  /* 0x0000009900997308 */ /* 0x000e620000000800 */
[----:B--2---:R-:W-:Y:S01]  /*1e1e0*/  FADD.FTZ R3, R159, R4 ;  /* 0x000000049f037221 */ /* 0x004fe20000010000 */
[----:B------:R-:W-:Y:S01]  /*1e1f0*/  FADD.FTZ R109, R95, R118 ;  /* 0x000000765f6d7221 */ /* 0x000fe20000010000 */
[----:B------:R-:W-:-:S02]  /*1e200*/  F2FP.F16.F32.PACK_AB R154, R112, R93 ;  /* 0x0000005d709a723e */ /* 0x000fc400000000ff */
[----:B------:R-:W-:Y:S01]  /*1e210*/  F2FP.F16.F32.PACK_AB R148, R95, R148 ;  /* 0x000000945f94723e */ /* 0x000fe200000000ff */
[----:B------:R-:W-:Y:S01]  /*1e220*/  FADD.FTZ R118, R150, R109 ;  /* 0x0000006d96767221 */ /* 0x000fe20000010000 */
[----:B------:R-:W-:Y:S01]  /*1e230*/  @!P1 PRMT R109, RZ, 0x654, R10 ;  /* 0x00000654ff6d9816 */ /* 0x000fe2000000000a */
[----:B------:R-:W2:Y:S01]  /*1e240*/  MUFU.EX2 R90, R90 ;  /* 0x0000005a005a7308 */ /* 0x000ea20000000800 */
[----:B0-----:R-:W-:Y:S01]  /*1e250*/  FADD.FTZ R4, R88, R3 ;  /* 0x0000000358047221 */ /* 0x001fe20000010000 */
[C---:B------:R-:W-:Y:S01]  /*1e260*/  FADD.FTZ R118, R15.reuse, R118 ;  /* 0x000000760f767221 */ /* 0x040fe20000010000 */
[----:B------:R-:W-:Y:S01]  /*1e270*/  FFMA.FTZ R10, R102, R11, -R107 ;  /* 0x0000000b660a7223 */ /* 0x000fe2000001086b */
[----:B------:R0:W-:Y:S01]  /*1e280*/  @!P1 SYNCS.ARRIVE.TRANS64.RED.A1T0 RZ, [R109+URZ], RZ ;  /* 0x000000ff6dff99a7 */ /* 0x0001e2000810043f */
[----:B------:R-:W-:Y:S02]  /*1e290*/  F2FP.F16.F32.PACK_AB R150, R15, R150 ;  /* 0x000000960f96723e */ /* 0x000fe400000000ff */
[----:B------:R-:W-:Y:S01]  /*1e2a0*/  F2FP.F16.F32.PACK_AB R144, R116, R97 ;  /* 0x000000617490723e */ /* 0x000fe200000000ff */
[----:B------:R-:W3:Y:S01]  /*1e2b0*/  MUFU.EX2 R155, R155 ;  /* 0x0000009b009b7308 */ /* 0x000ee20000000800 */
[----:B-1----:R-:W-:Y:S01]  /*1e2c0*/  FADD.FTZ R3, R153, R4 ;  /* 0x0000000499037221 */ /* 0x002fe20000010000 */
[----:B------:R-:W-:Y:S01]  /*1e2d0*/  F2FP.F16.F32.PACK_AB R159, R88, R159 ;  /* 0x0000009f589f723e */ /* 0x000fe200000000ff */
[----:B0-----:R-:W-:-:S05]  /*1e2e0*/  FADD.FTZ R109, R97, R118 ;  /* 0x00000076616d7221 */ /* 0x001fca0000010000 */
[----:B------:R-:W0:Y:S01]  /*1e2f0*/  MUFU.EX2 R92, R92 ;  /* 0x0000005c005c7308 */ /* 0x000e220000000800 */
[----:B--2---:R-:W-:Y:S01]  /*1e300*/  FADD.FTZ R4, R90, R3 ;  /* 0x000000035a047221 */ /* 0x004fe20000010000 */
[----:B------:R-:W-:Y:S01]  /*1e310*/  FADD.FTZ R109, R116, R109 ;  /* 0x0000006d746d7221 */ /* 0x000fe20000010000 */
[----:B------:R-:W-:-:S03]  /*1e320*/  F2FP.F16.F32.PACK_AB R153, R90, R153 ;  /* 0x000000995a99723e */ /* 0x000fc600000000ff */
[----:B------:R-:W-:Y:S01]  /*1e330*/  FADD.FTZ R102, R146, R109 ;  /* 0x0000006d92667221 */ /* 0x000fe20000010000 */
[----:B------:R-:W-:Y:S01]  /*1e340*/  F2FP.F16.F32.PACK_AB R146, R99, R146 ;  /* 0x000000926392723e */ /* 0x000fe200000000ff */
[----:B------:R-:W1:Y:S01]  /*1e350*/  MUFU.EX2 R149, R149 ;  /* 0x0000009500957308 */ /* 0x000e620000000800 */
[----:B---3--:R-:W-:Y:S01]  /*1e360*/  FADD.FTZ R3, R155, R4 ;  /* 0x000000049b037221 */ /* 0x008fe20000010000 */
[----:B------:R-:W-:-:S06]  /*1e370*/  FADD.FTZ R109, R99, R102 ;  /* 0x00000066636d7221 */ /* 0x000fcc0000010000 */
        /* <DEDUP_REMOVED lines=12> */
[----:B------:R-:W-:Y:S01]  /*1e440*/  F2FP.F16.F32.PACK_AB R151, R12, R151 ;  /* 0x000000970c97723e */ /* 0x000fe200000000ff */
[----:B------:R-:W-:-:S05]  /*1e450*/  IMAD.MOV.U32 R12, RZ, RZ, R7 ;  /* 0x000000ffff0c7224 */ /* 0x000fca00078e0007 */
        /* <DEDUP_REMOVED lines=16> */
[----:B------:R-:W-:-:S06]  /*1e560*/  F2FP.F16.F32.PACK_AB R140, R101, R140 ;  /* 0x0000008c658c723e */ /* 0x000fcc00000000ff */
[----:B------:R-:W2:Y:S01]  /*1e570*/  MUFU.EX2 R143, R143 ;  /* 0x0000008f008f7308 */ /* 0x000ea20000000800 */
[C---:B0-----:R-:W-:Y:S01]  /*1e580*/  FADD.FTZ R4, R10.reuse, R3 ;  /* 0x000000030a047221 */ /* 0x041fe20000010000 */
[----:B------:R-:W-:-:S06]  /*1e590*/  F2FP.F16.F32.PACK_AB R141, R10, R141 ;  /* 0x0000008d0a8d723e */ /* 0x000fcc00000000ff */
[----:B------:R-:W0:Y:S01]  /*1e5a0*/  MUFU.EX2 R103, R103 ;  /* 0x0000006700677308 */ /* 0x000e220000000800 */
[----:B-1----:R-:W-:Y:S01]  /*1e5b0*/  FADD.FTZ R102, R142, R21 ;  /* 0x000000158e667221 */ /* 0x002fe20000010000 */
[----:B------:R-:W-:-:S06]  /*1e5c0*/  MOV R21, R160 ;  /* 0x000000a000157202 */ /* 0x000fcc0000000f00 */
[----:B------:R-:W1:Y:S01]  /*1e5d0*/  MUFU.EX2 R104, R104 ;  /* 0x0000006800687308 */ /* 0x000e620000000800 */
[----:B--2---:R-:W-:-:S07]  /*1e5e0*/  FADD.FTZ R3, R143, R4 ;  /* 0x000000048f037221 */ /* 0x004fce0000010000 */
[----:B------:R-:W2:Y:S01]  /*1e5f0*/  MUFU.EX2 R105, R105 ;  /* 0x0000006900697308 */ /* 0x000ea20000000800 */
[C---:B0-----:R-:W-:Y:S01]  /*1e600*/  FADD.FTZ R102, R103.reuse, R102 ;  /* 0x0000006667667221 */ /* 0x041fe20000010000 */
[----:B------:R-:W-:-:S06]  /*1e610*/  F2FP.F16.F32.PACK_AB R142, R103, R142 ;  /* 0x0000008e678e723e */ /* 0x000fcc00000000ff */
        /* <DEDUP_REMOVED lines=10> */
[----:B------:R-:W1:Y:S01]  /*1e6c0*/  MUFU.EX2 R114, R114 ;  /* 0x0000007200727308 */ /* 0x000e620000000800 */
[C---:B--2---:R-:W-:Y:S01]  /*1e6d0*/  FADD.FTZ R3, R100.reuse, R3 ;  /* 0x0000000364037221 */ /* 0x044fe20000010000 */
[----:B------:R-:W-:-:S06]  /*1e6e0*/  F2FP.F16.F32.PACK_AB R137, R100, R212 ;  /* 0x000000d46489723e */ /* 0x000fcc00000000ff */
[----:B------:R-:W2:Y:S01]  /*1e6f0*/  MUFU.EX2 R106, R106 ;  /* 0x0000006a006a7308 */ /* 0x000ea20000000800 */
[----:B0-----:R-:W-:Y:S01]  /*1e700*/  FADD.FTZ R102, R138, R15 ;  /* 0x0000000f8a667221 */ /* 0x001fe20000010000 */
[----:B------:R-:W-:-:S03]  /*1e710*/  F2FP.F16.F32.PACK_AB R138, R13, R138 ;  /* 0x0000008a0d8a723e */ /* 0x000fc600000000ff */
[----:B------:R-:W-:Y:S01]  /*1e720*/  FADD.FTZ R4, R13, R102 ;  /* 0x000000660d047221 */ /* 0x000fe20000010000 */
[----:B------:R-:W-:Y:S02]  /*1e730*/  IMAD.MOV.U32 R13, RZ, RZ, R6 ;  /* 0x000000ffff0d7224 */ /* 0x000fe400078e0006 */
[----:B-1----:R-:W-:-:S04]  /*1e740*/  FADD.FTZ R3, R114, R3 ;  /* 0x0000000372037221 */ /* 0x002fc80000010000 */
[C---:B--2---:R-:W-:Y:S01]  /*1e750*/  FADD.FTZ R3, R106.reuse, R3 ;  /* 0x000000036a037221 */ /* 0x044fe20000010000 */
[----:B------:R-:W-:Y:S01]  /*1e760*/  F2FP.F16.F32.PACK_AB R139, R106, R114 ;  /* 0x000000726a8b723e */ /* 0x000fe200000000ff */
[----:B------:R-:W-:Y:S06]  /*1e770*/  @P2 BRA `(.L_x_1588) ;  /* 0xffffffc800582947 */ /* 0x000fec000383ffff */
.L_x_1569:
[----:B------:R-:W-:Y:S05]  /*1e780*/  BSYNC B0 ;  /* 0x0000000000007941 */ /* 0x000fea0003800000 */
.L_x_1568:
        /* <DEDUP_REMOVED lines=67> */
.L_x_1589:
[----:B------:R-:W-:Y:S01]  /*1ebc0*/  IMAD R13, R160, 0x8, R18 ;  /* 0x00000008a00d7824 */ /* 0x000fe200078e0212 */
[----:B------:R-:W-:-:S04]  /*1ebd0*/  SHF.L.U32 R0, R161, 0x1f, RZ ;  /* 0x0000001fa1007819 */ /* 0x000fc800000006ff */
[----:B------:R0:W1:Y:S01]  /*1ebe0*/  SYNCS.PHASECHK.TRANS64.TRYWAIT P2, [R13+URZ+0x2a850], R0 ;  /* 0x02a850000d0075a7 */ /* 0x000062000804017f */
[----:B------:R-:W-:Y:S05]  /*1ebf0*/  @!P0 BRA `(.L_x_1590) ;  /* 0x0000000000048947 */ /* 0x000fea0003800000 */
[----:B------:R-:W-:Y:S01]  /*1ec00*/  BPT.TRAP 0x1 ;  /* 0x000000040000795c */ /* 0x000fe20000300000 */
.L_x_1590:
        /* <DEDUP_REMOVED lines=9> */
.L_x_1592:
[----:B------:R-:W-:Y:S05]  /*1eca0*/  BSYNC B0 ;  /* 0x0000000000007941 */ /* 0x000fea0003800000 */
.L_x_1591:
[----:B------:R-:W-:Y:S01]  /*1ecb0*/  IMAD.MOV.U32 R9, RZ, RZ, 0x40000040 ;  /* 0x40000040ff097424 */ /* 0x000fe200078e00ff */
[C---:B------:R-:W-:Y:S01]  /*1ecc0*/  R2UR UR6, R8.reuse ;  /* 0x00000000080672ca */ /* 0x040fe200000e0000 */
[----:B------:R-:W-:Y:S01]  /*1ecd0*/  WARPGROUP.ARRIVE ;  /* 0x00000000000079c5 */ /* 0x000fe20000000000 */
[----:B------:R-:W-:Y:S01]  /*1ece0*/  VIADD R14, R8, 0x80 ;  /* 0x00000080080e7836 */ /* 0x000fe20000000000 */
[----:B------:R-:W2:Y:S01]  /*1ecf0*/  SHFL.BFLY PT, R5, R4, 0x2, 0x1f ;  /* 0x0c401f0004057f89 */ /* 0x000ea200000e0000 */
[----:B------:R-:W-:Y:S01]  /*1ed00*/  R2UR UR7, R9 ;  /* 0x00000000090772ca */ /* 0x000fe200000e0000 */
[----:B------:R-:W-:Y:S01]  /*1ed10*/  IMAD.MOV.U32 R15, RZ, RZ, 0x40000040 ;  /* 0x40000040ff0f7424 */ /* 0x000fe200078e00ff */
[----:B------:R-:W-:Y:S01]  /*1ed20*/  IADD3 R160, R160, 0x1, RZ ;  /* 0x00000001a0a07810 */ /* 0x000fe20007ffe0ff */
[----:B------:R-:W-:Y:S01]  /*1ed30*/  IMAD.MOV.U32 R9, RZ, RZ, 0x40000040 ;  /* 0x40000040ff097424 */ /* 0x000fe200078e00ff */
[----:B01----:R-:W0:Y:S01]  /*1ed40*/  SHFL.BFLY PT, R0, R3, 0x2, 0x1f ;  /* 0x0c401f0003007f89 */ /* 0x003e2200000e0000 */
[----:B------:R-:W-:Y:S01]  /*1ed50*/  @!P1 VIADD R12, R13, 0x2a860 ;  /* 0x0002a8600d0c9836 */ /* 0x000fe20000000000 */
[----:B------:R-:W-:Y:S01]  /*1ed60*/  ISETP.NE.AND P2, PT, R160, 0x2, PT ;  /* 0x00000002a000780c */ /* 0x000fe20003f45270 */
[----:B------:R-:W-:-:S03]  /*1ed70*/  VIADD R184, R184, 0x1 ;  /* 0x00000001b8b87836 */ /* 0x000fc60000000000 */
[----:B------:R-:W-:Y:S02]  /*1ed80*/  @!P1 PRMT R12, RZ, 0x654, R12 ;  /* 0x00000654ff0c9816 */ /* 0x000fe4000000000c */
[----:B------:R-:W-:Y:S01]  /*1ed90*/  SEL R160, R160, RZ, P2 ;  /* 0x000000ffa0a07207 */ /* 0x000fe20001000000 */
[----:B------:R-:W-:Y:S01]  /*1eda0*/  HGMMA.64x128x16.F32 R24, R156, gdesc[UR4].tnspB, R24, gsb0 ;  /* 0x41e000049c187df0 */ /* 0x000fe20008000818 */
[----:B------:R-:W-:Y:S02]  /*1edb0*/  R2UR UR6, R14 ;  /* 0x000000000e0672ca */ /* 0x000fe400000e0000 */
[----:B------:R-:W-:Y:S01]  /*1edc0*/  R2UR UR7, R15 ;  /* 0x000000000f0772ca */ /* 0x000fe200000e0000 */
[----:B------:R-:W-:Y:S01]  /*1edd0*/  IMAD.MOV.U32 R15, RZ, RZ, 0x40000040 ;  /* 0x40000040ff0f7424 */ /* 0x000fe200078e00ff */
[----:B------:R-:W-:Y:S01]  /*1ede0*/  IADD3 R14, R8, 0x100, RZ ;  /* 0x00000100080e7810 */ /* 0x000fe20007ffe0ff */
[----:B--2---:R-:W-:Y:S01]  /*1edf0*/  FADD.FTZ R5, R5, R4 ;  /* 0x0000000405057221 */ /* 0x004fe20000010000 */
[----:B------:R-:W-:-:S02]  /*1ee00*/  IMAD.MOV.U32 R4, RZ, RZ, RZ ;  /* 0x000000ffff047224 */ /* 0x000fc400078e00ff */
[----:B0-----:R-:W-:Y:S01]  /*1ee10*/  FADD.FTZ R2, R0, R3 ;  /* 0x0000000300027221 */ /* 0x001fe20000010000 */
[----:B------:R-:W-:Y:S01]  /*1ee20*/  IMAD.MOV.U32 R3, RZ, RZ, -0x800000 ;  /* 0xff800000ff037424 */ /* 0x000fe200078e00ff */
[----:B------:R-:W0:Y:S01]  /*1ee30*/  SHFL.BFLY PT, R0, R5, 0x1, 0x1f ;  /* 0x0c201f0005007f89 */ /* 0x000e2200000e0000 */
[----:B------:R-:W-:Y:S02]  /*1ee40*/  WARPGROUP.DEPBAR.LE gsb0, 0x0 ;  /* 0x00008000000079c5 */ /* 0x000fe40000010000 */
        /* <DEDUP_REMOVED lines=12> */
[C---:B------:R-:W-:Y:S01]  /*1ef10*/  IADD3 R14, R8.reuse, 0x200, RZ ;  /* 0x00000200080e7810 */ /* 0x040fe20007ffe0ff */
[----:B------:R-:W-:Y:S01]  /*1ef20*/  VIADD R8, R8, 0x280 ;  /* 0x0000028008087836 */ /* 0x000fe20000000000 */
[----:B------:R-:W-:Y:S02]  /*1ef30*/  WARPGROUP.DEPBAR.LE gsb0, 0x0 ;  /* 0x00008000000079c5 */ /* 0x000fe40000010000 */
[----:B------:R-:W-:-:S07]  /*1ef40*/  WARPGROUP.ARRIVE ;  /* 0x00000000000079c5 */ /* 0x000fce0000000000 */
[----:B------:R-:W-:Y:S01]  /*1ef50*/  HGMMA.64x128x16.F32 R24, R144, gdesc[UR4].tnspB, R24, gsb0 ;  /* 0x41e0000490187df0 */ /* 0x000fe20008000818 */
[----:B------:R-:W-:Y:S01]  /*1ef60*/  R2UR UR6, R14 ;  /* 0x000000000e0672ca */ /* 0x000fe200000e0000 */
[----:B0-----:R-:W-:Y:S01]  /*1ef70*/  FADD.FTZ R14, R5, R0 ;  /* 0x00000000050e7221 */ /* 0x001fe20000010000 */
[----:B------:R-:W-:Y:S02]  /*1ef80*/  R2UR UR7, R15 ;  /* 0x000000000f0772ca */ /* 0x000fe400000e0000 */
[----:B------:R-:W-:Y:S02]  /*1ef90*/  SEL R0, RZ, 0x1, P2 ;  /* 0x00000001ff007807 */ /* 0x000fe40001000000 */
[----:B------:R-:W-:Y:S02]  /*1efa0*/  FSETP.NE.FTZ.AND P0, PT, R14, RZ, PT ;  /* 0x000000ff0e00720b */ /* 0x000fe40003f15000 */
[----:B------:R-:W-:Y:S01]  /*1efb0*/  LOP3.LUT R161, R161, R0, RZ, 0x3c, !PT ;  /* 0x00000000a1a17212 */ /* 0x000fe200078e3cff */
[----:B------:R-:W-:-:S10]  /*1efc0*/  IMAD.MOV.U32 R0, RZ, RZ, -0x800000 ;  /* 0xff800000ff007424 */ /* 0x000fd400078e00ff */
[----:B------:R-:W-:Y:S01]  /*1efd0*/  @P0 MUFU.RCP R4, R14 ;  /* 0x0000000e00040308 */ /* 0x000fe20000001000 */
[----:B------:R-:W-:Y:S01]  /*1efe0*/  @P0 FMUL.FTZ R5, R11, 0.69314718246459960938 ;  /* 0x3f3172180b050820 */ /* 0x000fe20000410000 */
[----:B------:R-:W-:Y:S02]  /*1eff0*/  WARPGROUP.DEPBAR.LE gsb0, 0x0 ;  /* 0x00008000000079c5 */ /* 0x000fe40000010000 */
[----:B------:R-:W-:-:S06]  /*1f000*/  WARPGROUP.ARRIVE ;  /* 0x00000000000079c5 */ /* 0x000fcc0000000000 */
[----:B------:R-:W-:Y:S01]  /*1f010*/  HGMMA.64x128x16.F32 R24, R140, gdesc[UR4].tnspB, R24, gsb0 ;  /* 0x41e000048c187df0 */ /* 0x000fe20008000818 */
[----:B------:R-:W-:Y:S02]  /*1f020*/  R2UR UR6, R8 ;  /* 0x00000000080672ca */ /* 0x000fe400000e0000 */
[----:B------:R-:W-:Y:S01]  /*1f030*/  R2UR UR7, R9 ;  /* 0x00000000090772ca */ /* 0x000fe200000e0000 */
[----:B------:R-:W0:Y:S01]  /*1f040*/  @P0 MUFU.LG2 R8, R14 ;  /* 0x0000000e00080308 */ /* 0x000e220000000c00 */
[----:B------:R-:W1:Y:S01]  /*1f050*/  SHFL.BFLY PT, R9, R2, 0x1, 0x1f ;  /* 0x0c201f0002097f89 */ /* 0x000e6200000e0000 */
[----:B0-----:R-:W-:-:S04]  /*1f060*/  @P0 FMUL.FTZ R8, R8, 0.69314718246459960938 ;  /* 0x3f31721808080820 */ /* 0x001fc80000410000 */
[----:B------:R-:W-:Y:S01]  /*1f070*/  @P0 FFMA.FTZ R0, R5, R6, R8 ;  /* 0x0000000605000223 */ /* 0x000fe20000010008 */
[----:B------:R-:W-:Y:S01]  /*1f080*/  PLOP3.LUT P0, PT, PT, PT, PT, 0x8, 0x0 ;  /* 0x000000000000781c */ /* 0x000fe20003f0e170 */
[----:B-1----:R-:W-:Y:S01]  /*1f090*/  FADD.FTZ R15, R2, R9 ;  /* 0x00000009020f7221 */ /* 0x002fe20000010000 */
[----:B------:R-:W-:-:S04]  /*1f0a0*/  MOV R2, RZ ;  /* 0x000000ff00027202 */ /* 0x000fc80000000f00 */
[----:B------:R-:W-:-:S13]  /*1f0b0*/  FSETP.NE.FTZ.AND P3, PT, R15, RZ, PT ;  /* 0x000000ff0f00720b */ /* 0x000fda0003f75000 */
[----:B------:R-:W0:Y:S01]  /*1f0c0*/  @P3 MUFU.LG2 R9, R15 ;  /* 0x0000000f00093308 */ /* 0x000e220000000c00 */
[----:B------:R-:W-:-:S07]  /*1f0d0*/  @P3 FMUL.FTZ R11, R11, 0.69314718246459960938 ;  /* 0x3f3172180b0b3820 */ /* 0x000fce0000410000 */
[----:B------:R-:W1:Y:S01]  /*1f0e0*/  @P3 MUFU.RCP R2, R15 ;  /* 0x0000000f00023308 */ /* 0x000e620000001000 */
[----:B0-----:R-:W-:-:S04]  /*1f0f0*/  @P3 FMUL.FTZ R10, R9, 0.69314718246459960938 ;  /* 0x3f317218090a3820 */ /* 0x001fc80000410000 */
[----:B------:R-:W-:Y:S01]  /*1f100*/  @P3 FFMA.FTZ R3, R11, R7, R10 ;  /* 0x000000070b033223 */ /* 0x000fe2000001000a */
[----:B------:R-:W-:Y:S02]  /*1f110*/  WARPGROUP.DEPBAR.LE gsb0, 0x0 ;  /* 0x00008000000079c5 */ /* 0x000fe40000010000 */
[----:B------:R-:W-:-:S06]  /*1f120*/  WARPGROUP.ARRIVE ;  /* 0x00000000000079c5 */ /* 0x000fcc0000000000 */
[----:B------:R-:W-:Y:S03]  /*1f130*/  HGMMA.64x128x16.F32 R24, R136, gdesc[UR4].tnspB, R24, gsb0 ;  /* 0x41e0000488187df0 */ /* 0x000fe60008000818 */
[----:B------:R-:W-:Y:S02]  /*1f140*/  WARPGROUP.DEPBAR.LE gsb0, 0x0 ;  /* 0x00008000000079c5 */ /* 0x000fe40000010000 */
[----:B------:R0:W-:Y:S01]  /*1f150*/  @!P1 SYNCS.ARRIVE.TRANS64.RED.A1T0 RZ, [R12+URZ], RZ ;  /* 0x000000ff0cff99a7 */ /* 0x0001e2000810043f */
[-C--:B-1----:R-:W-:Y:S01]  /*1f160*/  FMUL.FTZ R95, R26, R2.reuse ;  /* 0x000000021a5f7220 */ /* 0x082fe20000410000 */
[----:B------:R-:W-:Y:S01]  /*1f170*/  FMUL.FTZ R93, R30, R2 ;  /* 0x000000021e5d7220 */ /* 0x000fe20000410000 */
[-C--:B------:R-:W-:Y:S01]  /*1f180*/  FMUL.FTZ R6, R28, R4.reuse ;  /* 0x000000041c067220 */ /* 0x080fe20000410000 */
[----:B------:R-:W-:Y:S01]  /*1f190*/  FMUL.FTZ R88, R32, R4 ;  /* 0x0000000420587220 */ /* 0x000fe20000410000 */
        /* <DEDUP_REMOVED lines=59> */
[----:B0-----:R-:W-:-:S07]  /*1f550*/  FMUL.FTZ R87, R87, R2 ;  /* 0x0000000257577220 */ /* 0x001fce0000410000 */
.L_x_1442:
[----:B------:R-:W0:Y:S08]  /*1f560*/  S2UR UR5, SR_CgaCtaId ;  /* 0x00000000000579c3 */ /* 0x000e300000008800 */
[----:B------:R-:W-:Y:S06]  /*1f570*/  BAR.SYNC.DEFER_BLOCKING 0x5, 0x120 ;  /* 0x0144800000007b1d */ /* 0x000fec0000010000 */
[----:B------:R-:W-:Y:S01]  /*1f580*/  UMOV UR4, 0x400 ;  /* 0x0000040000047882 */ /* 0x000fe20000000000 */
[----:B------:R-:W-:Y:S01]  /*1f590*/  BSSY B0, `(.L_x_1594) ;  /* 0x00001e9000007945 */ /* 0x000fe20003800000 */
[----:B0-----:R-:W-:-:S06]  /*1f5a0*/  ULEA UR4, UR5, UR4, 0x18 ;  /* 0x0000000405047291 */ /* 0x001fcc000f8ec03f */
[----:B------:R-:W-:-:S05]  /*1f5b0*/  IMAD.U32 R18, RZ, RZ, UR4 ;  /* 0x00000004ff127e24 */ /* 0x000fca000f8e00ff */
[----:B------:R0:W1:Y:S01]  /*1f5c0*/  LDS.128 R168, [R18+0x2a8d0] ;  /* 0x02a8d00012a87984 */ /* 0x0000620000000c00 */
[----:B------:R-:W-:Y:S06]  /*1f5d0*/  BAR.ARV 0x4, 0x120 ;  /* 0x0104800000007b1d */ /* 0x000fec0000002000 */
[----:B------:R-:W-:Y:S05]  /*1f5e0*/  @P0 BRA `(.L_x_1595) ;  /* 0x0000001000ec0947 */ /* 0x000fea0003800000 */
[----:B------:R-:W2:Y:S01]  /*1f5f0*/  S2R R5, SR_SWINHI ;  /* 0x0000000000057919 */ /* 0x000ea20000002f00 */
[----:B------:R-:W-:Y:S01]  /*1f600*/  ULDC.64 UR4, c[0x0][0xbd8] ;  /* 0x0002f60000047ab9 */ /* 0x000fe20000000a00 */
[----:B------:R-:W-:Y:S01]  /*1f610*/  F2FP.F16.F32.PACK_AB R6, R7, R6 ;  /* 0x000000060706723e */ /* 0x000fe200000000ff */
[----:B------:R-:W-:Y:S01]  /*1f620*/  ULDC.64 UR6, c[0x0][0x208] ;  /* 0x0000820000067ab9 */ /* 0x000fe20000000a00 */
        /* <DEDUP_REMOVED lines=9> */
[C---:B------:R-:W-:Y:S02]  /*1f6c0*/  IADD3 R105, P0, R4.reuse, 0x4060, RZ ;  /* 0x0000406004697810 */ /* 0x040fe40007f1e0ff */
[----:B------:R-:W-:Y:S02]  /*1f6d0*/  SHF.R.U64 R15, R15, 0x3, RZ ;  /* 0x000000030f0f7819 */ /* 0x000fe400000012ff */
[C---:B------:R-:W-:Y:S01]  /*1f6e0*/  IADD3 R79, P5, R4.reuse, 0x40, RZ ;  /* 0x00000040044f7810 */ /* 0x040fe20007fbe0ff */
[----:B------:R-:W-:Y:S01]  /*1f6f0*/  IMAD.X R29, RZ, RZ, R5, P0 ;  /* 0x000000ffff1d7224 */ /* 0x000fe200000e0605 */
[----:B------:R-:W-:-:S02]  /*1f700*/  IADD3 R97, P4, R4, 0x60, RZ ;  /* 0x0000006004617810 */ /* 0x000fc40007f9e0ff */
[C---:B------:R-:W-:Y:S01]  /*1f710*/  IADD3 R99, P3, R4.reuse, 0x4000, RZ ;  /* 0x0000400004637810 */ /* 0x040fe20007f7e0ff */
[--C-:B------:R-:W-:Y:S01]  /*1f720*/  IMAD.X R11, RZ, RZ, R5.reuse, P5 ;  /* 0x000000ffff0b7224 */ /* 0x100fe200028e0605 */
[C---:B------:R-:W-:Y:S01]  /*1f730*/  IADD3 R101, P2, R4.reuse, 0x4020, RZ ;  /* 0x0000402004657810 */ /* 0x040fe20007f5e0ff */
[--C-:B------:R-:W-:Y:S01]  /*1f740*/  IMAD.X R13, RZ, RZ, R5.reuse, P4 ;  /* 0x000000ffff0d7224 */ /* 0x100fe200020e0605 */
[----:B------:R-:W-:Y:S02]  /*1f750*/  IADD3 R103, P1, R4, 0x4040, RZ ;  /* 0x0000404004677810 */ /* 0x000fe40007f3e0ff */
[----:B------:R-:W-:Y:S02]  /*1f760*/  LOP3.LUT R2, R71, 0x380, RZ, 0xc0, !PT ;  /* 0x0000038047027812 */ /* 0x000fe400078ec0ff */
[----:B------:R-:W-:Y:S01]  /*1f770*/  LOP3.LUT R4, R15, R4, RZ, 0x3c, !PT ;  /* 0x000000040f047212 */ /* 0x000fe200078e3cff */
[--C-:B------:R-:W-:Y:S01]  /*1f780*/  IMAD.X R15, RZ, RZ, R5.reuse, P3 ;  /* 0x000000ffff0f7224 */ /* 0x100fe200018e0605 */
[----:B------:R-:W-:Y:S01]  /*1f790*/  ISETP.NE.U32.AND P0, PT, RZ, UR4, PT ;  /* 0x00000004ff007c0c */ /* 0x000fe2000bf05070 */
[----:B------:R-:W-:Y:S01]  /*1f7a0*/  IMAD.X R27, RZ, RZ, R5, P1 ;  /* 0x000000ffff1b7224 */ /* 0x000fe200008e0605 */
[----:B------:R-:W-:-:S02]  /*1f7b0*/  SHF.R.U64 R2, R2, 0x3, RZ ;  /* 0x0000000302027819 */ /* 0x000fc400000012ff */
[-C--:B------:R-:W-:Y:S02]  /*1f7c0*/  IADD3.X R9, RZ, R5.reuse, RZ, P6, !PT ;  /* 0x00000005ff097210 */ /* 0x080fe400037fe4ff */
[-C--:B------:R-:W-:Y:S02]  /*1f7d0*/  IADD3.X R25, RZ, R5.reuse, RZ, P2, !PT ;  /* 0x00000005ff197210 */ /* 0x080fe400017fe4ff */
[----:B------:R-:W-:Y:S02]  /*1f7e0*/  LOP3.LUT R10, R79, 0x380, RZ, 0xc0, !PT ;  /* 0x000003804f0a7812 */ /* 0x000fe400078ec0ff */
[----:B------:R-:W-:Y:S02]  /*1f7f0*/  MOV R92, R4 ;  /* 0x00000004005c7202 */ /* 0x000fe40000000f00 */
[----:B------:R-:W-:Y:S02]  /*1f800*/  F2FP.F16.F32.PACK_AB R5, R28, R95 ;  /* 0x0000005f1c05723e */ /* 0x000fe400000000ff */
[----:B------:R-:W-:Y:S01]  /*1f810*/  ISETP.NE.AND.EX P0, PT, RZ, UR5, PT, P0 ;  /* 0x00000005ff007c0c */ /* 0x000fe2000bf05300 */
[----:B------:R-:W-:Y:S01]  /*1f820*/  ULDC.64 UR4, c[0x0][0xbe0] ;  /* 0x0002f80000047ab9 */ /* 0x000fe20000000a00 */
[----:B------:R-:W-:-:S02]  /*1f830*/  LOP3.LUT R28, R103, 0x380, RZ, 0xc0, !PT ;  /* 0x00000380671c7812 */ /* 0x000fc400078ec0ff */
[----:B------:R-:W-:Y:S02]  /*1f840*/  LOP3.LUT R12, R97, 0x380, RZ, 0xc0, !PT ;  /* 0x00000380610c7812 */ /* 0x000fe400078ec0ff */
[----:B------:R-:W-:Y:S02]  /*1f850*/  LOP3.LUT R14, R99, 0x380, RZ, 0xc0, !PT ;  /* 0x00000380630e7812 */ /* 0x000fe400078ec0ff */
[----:B------:R-:W-:Y:S02]  /*1f860*/  LOP3.LUT R8, R2, R71, RZ, 0x3c, !PT ;  /* 0x0000004702087212 */ /* 0x000fe400078e3cff */
[----:B------:R-:W-:Y:S02]  /*1f870*/  LOP3.LUT R34, R105, 0x380, RZ, 0xc0, !PT ;  /* 0x0000038069227812 */ /* 0x000fe400078ec0ff */
[----:B------:R-:W-:Y:S02]  /*1f880*/  SHF.R.U64 R10, R10, 0x3, RZ ;  /* 0x000000030a0a7819 */ /* 0x000fe400000012ff */
[----:B------:R-:W-:-:S02]  /*1f890*/  LOP3.LUT R2, R101, 0x380, RZ, 0xc0, !PT ;  /* 0x0000038065027812 */ /* 0x000fc400078ec0ff */
[----:B------:R-:W-:Y:S02]  /*1f8a0*/  ISETP.NE.U32.AND P1, PT, RZ, UR4, PT ;  /* 0x00000004ff007c0c */ /* 0x000fe4000bf25070 */
[----:B------:R-:W-:Y:S02]  /*1f8b0*/  SHF.R.U64 R28, R28, 0x3, RZ ;  /* 0x000000031c1c7819 */ /* 0x000fe400000012ff */
[----:B------:R-:W-:Y:S02]  /*1f8c0*/  SHF.R.U64 R12, R12, 0x3, RZ ;  /* 0x000000030c0c7819 */ /* 0x000fe400000012ff */
[----:B------:R-:W-:Y:S02]  /*1f8d0*/  SHF.R.U64 R14, R14, 0x3, RZ ;  /* 0x000000030e0e7819 */ /* 0x000fe400000012ff */
[----:B------:R-:W-:Y:S02]  /*1f8e0*/  SHF.R.U64 R34, R34, 0x3, RZ ;  /* 0x0000000322227819 */ /* 0x000fe400000012ff */
[----:B------:R-:W-:-:S02]  /*1f8f0*/  LOP3.LUT R10, R10, R79, RZ, 0x3c, !PT ;  /* 0x0000004f0a0a7212 */ /* 0x000fc400078e3cff */
[----:B------:R-:W-:Y:S01]  /*1f900*/  F2FP.F16.F32.PACK_AB R4, R89, R24 ;  /* 0x000000185904723e */ /* 0x000fe200000000ff */
[----:B------:R-:W-:Y:S01]  /*1f910*/  BAR.SYNC.DEFER_BLOCKING 0x1, 0x100 ;  /* 0x0044000000007b1d */ /* 0x000fe20000010000 */
[----:B------:R-:W-:Y:S02]  /*1f920*/  SHF.R.U64 R2, R2, 0x3, RZ ;  /* 0x0000000302027819 */ /* 0x000fe400000012ff */
[----:B------:R-:W-:Y:S02]  /*1f930*/  ISETP.NE.AND.EX P1, PT, RZ, UR5, PT, P1 ;  /* 0x00000005ff007c0c */ /* 0x000fe4000bf25310 */
[----:B------:R-:W-:Y:S02]  /*1f940*/  LOP3.LUT R26, R28, R103, RZ, 0x3c, !PT ;  /* 0x000000671c1a7212 */ /* 0x000fe400078e3cff */
[----:B------:R-:W-:Y:S02]  /*1f950*/  LOP3.LUT R12, R12, R97, RZ, 0x3c, !PT ;  /* 0x000000610c0c7212 */ /* 0x000fe400078e3cff */
[----:B------:R-:W-:-:S02]  /*1f960*/  LOP3.LUT R14, R14, R99, RZ, 0x3c, !PT ;  /* 0x000000630e0e7212 */ /* 0x000fc400078e3cff */
[----:B------:R-:W-:Y:S02]  /*1f970*/  LOP3.LUT R28, R34, R105, RZ, 0x3c, !PT ;  /* 0x00000069221c7212 */ /* 0x000fe400078e3cff */
[----:B------:R-:W-:Y:S02]  /*1f980*/  LOP3.LUT R24, R2, R101, RZ, 0x3c, !PT ;  /* 0x0000006502187212 */ /* 0x000fe400078e3cff */
[----:B------:R-:W-:Y:S02]  /*1f990*/  MOV R34, R8 ;  /* 0x0000000800227202 */ /* 0x000fe40000000f00 */
[----:B------:R-:W-:Y:S02]  /*1f9a0*/  MOV R90, R10 ;  /* 0x0000000a005a7202 */ /* 0x000fe40000000f00 */
[----:B------:R-:W-:Y:S02]  /*1f9b0*/  F2FP.F16.F32.PACK_AB R8, R33, R88 ;  /* 0x000000582108723e */ /* 0x000fe400000000ff */
[----:B------:R-:W-:-:S02]  /*1f9c0*/  F2FP.F16.F32.PACK_AB R9, R30, R91 ;  /* 0x0000005b1e09723e */ /* 0x000fc400000000ff */
[----:B------:R-:W-:Y:S01]  /*1f9d0*/  F2FP.F16.F32.PACK_AB R10, R37, R36 ;  /* 0x00000024250a723e */ /* 0x000fe200000000ff */
[----:B------:R2:W-:Y:S01]  /*1f9e0*/  STSM.16.M88.4 [R92], R4 ;  /* 0x000000045c007844 */ /* 0x0005e20000000200 */
[----:B------:R-:W-:Y:S01]  /*1f9f0*/  F2FP.F16.F32.PACK_AB R11, R39, R38 ;  /* 0x00000026270b723e */ /* 0x000fe200000000ff */
[----:B------:R-:W3:Y:S01]  /*1fa00*/  LDC.64 R36, c[0x0][0xbd8] ;  /* 0x0002f600ff247b82 */ /* 0x000ee20000000a00 */
[----:B------:R-:W-:Y:S02]  /*1fa10*/  MOV R89, R12 ;  /* 0x0000000c00597202 */ /* 0x000fe40000000f00 */
[----:B------:R-:W-:Y:S01]  /*1fa20*/  MOV R79, R14 ;  /* 0x0000000e004f7202 */ /* 0x000fe20000000f00 */
[----:B------:R4:W-:Y:S01]  /*1fa30*/  STSM.16.M88.4 [R34], R8 ;  /* 0x0000000822007844 */ /* 0x0009e20000000200 */
[----:B------:R-:W-:Y:S02]  /*1fa40*/  MOV R72, R24 ;  /* 0x0000001800487202 */ /* 0x000fe40000000f00 */
[----:B------:R-:W-:-:S02]  /*1fa50*/  MOV R71, R26 ;  /* 0x0000001a00477202 */ /* 0x000fc40000000f00 */
[----:B------:R-:W-:Y:S01]  /*1fa60*/  F2FP.F16.F32.PACK_AB R12, R49, R48 ;  /* 0x00000030310c723e */ /* 0x000fe200000000ff */
[----:B------:R-:W-:Y:S01]  /*1fa70*/  ULDC UR4, c[0x0][0xa88] ;  /* 0x0002a20000047ab9 */ /* 0x000fe20000000800 */
[----:B------:R-:W-:Y:S01]  /*1fa80*/  F2FP.F16.F32.PACK_AB R13, R51, R50 ;  /* 0x00000032330d723e */ /* 0x000fe200000000ff */
[----:B------:R-:W-:Y:S01]  /*1fa90*/  IMAD.MOV.U32 R49, RZ, RZ, RZ ;  /* 0x000000ffff317224 */ /* 0x000fe200078e00ff */
[----:B------:R-:W-:Y:S02]  /*1faa0*/  F2FP.F16.F32.PACK_AB R14, R53, R52 ;  /* 0x00000034350e723e */ /* 0x000fe400000000ff */
[----:B--2---:R-:W-:Y:S02]  /*1fab0*/  F2FP.F16.F32.PACK_AB R4, R41, R40 ;  /* 0x000000282904723e */ /* 0x004fe400000000ff */
[----:B------:R-:W-:Y:S02]  /*1fac0*/  F2FP.F16.F32.PACK_AB R5, R43, R42 ;  /* 0x0000002a2b05723e */ /* 0x000fe400000000ff */
[----:B------:R-:W-:Y:S01]  /*1fad0*/  F2FP.F16.F32.PACK_AB R6, R45, R44 ;  /* 0x0000002c2d06723e */ /* 0x000fe200000000ff */
[----:B----4-:R-:W2:Y:S01]  /*1fae0*/  @P1 LDC.64 R8, c[0x0][0xbe0] ;  /* 0x0002f800ff081b82 */ /* 0x010ea20000000a00 */
[----:B------:R-:W-:-:S02]  /*1faf0*/  F2FP.F16.F32.PACK_AB R7, R47, R46 ;  /* 0x0000002e2f07723e */ /* 0x000fc400000000ff */
[----:B------:R-:W-:Y:S01]  /*1fb00*/  F2FP.F16.F32.PACK_AB R15, R55, R54 ;  /* 0x00000036370f723e */ /* 0x000fe200000000ff */
[----:B---3--:R-:W-:Y:S01]  /*1fb10*/  IMAD.WIDE R36, R183, 0x4, R36 ;  /* 0x00000004b7247825 */ /* 0x008fe200078e0224 */
[----:B------:R-:W-:Y:S01]  /*1fb20*/  MOV R2, R28 ;  /* 0x0000001c00027202 */ /* 0x000fe20000000f00 */
[----:B------:R3:W-:Y:S01]  /*1fb30*/  STSM.16.M88.4 [R90], R4 ;  /* 0x000000045a007844 */ /* 0x0007e20000000200 */
[----:B------:R-:W-:Y:S02]  /*1fb40*/  F2FP.F16.F32.PACK_AB R24, R57, R56 ;  /* 0x000000383918723e */ /* 0x000fe400000000ff */
[----:B------:R-:W-:Y:S01]  /*1fb50*/  F2FP.F16.F32.PACK_AB R25, R59, R58 ;  /* 0x0000003a3b19723e */ /* 0x000fe200000000ff */
[----:B------:R-:W-:Y:S01]  /*1fb60*/  STSM.16.M88.4 [R89], R12 ;  /* 0x0000000c59007844 */ /* 0x000fe20000000200 */
[----:B------:R-:W-:Y:S02]  /*1fb70*/  F2FP.F16.F32.PACK_AB R26, R61, R60 ;  /* 0x0000003c3d1a723e */ /* 0x000fe400000000ff */
[----:B------:R-:W-:-:S02]  /*1fb80*/  F2FP.F16.F32.PACK_AB R27, R63, R62 ;  /* 0x0000003e3f1b723e */ /* 0x000fc400000000ff */
[----:B------:R-:W-:Y:S02]  /*1fb90*/  F2FP.F16.F32.PACK_AB R28, R65, R64 ;  /* 0x00000040411c723e */ /* 0x000fe400000000ff */
[----:B------:R-:W-:Y:S01]  /*1fba0*/  F2FP.F16.F32.PACK_AB R29, R67, R66 ;  /* 0x00000042431d723e */ /* 0x000fe200000000ff */
[----:B------:R-:W-:Y:S01]  /*1fbb0*/  STSM.16.M88.4 [R79], R24 ;  /* 0x000000184f007844 */ /* 0x000fe20000000200 */
[----:B------:R-:W-:Y:S02]  /*1fbc0*/  F2FP.F16.F32.PACK_AB R30, R69, R68 ;  /* 0x00000044451e723e */ /* 0x000fe400000000ff */
[----:B------:R-:W-:Y:S02]  /*1fbd0*/  F2FP.F16.F32.PACK_AB R33, R75, R74 ;  /* 0x0000004a4b21723e */ /* 0x000fe400000000ff */
[----:B------:R-:W-:Y:S01]  /*1fbe0*/  F2FP.F16.F32.PACK_AB R34, R77, R76 ;  /* 0x0000004c4d22723e */ /* 0x000fe200000000ff */
[----:B------:R-:W-:Y:S01]  /*1fbf0*/  STSM.16.M88.4 [R72], R28 ;  /* 0x0000001c48007844 */ /* 0x000fe20000000200 */
[----:B---3--:R-:W-:-:S02]  /*1fc00*/  F2FP.F16.F32.PACK_AB R4, R81, R80 ;  /* 0x000000505104723e */ /* 0x008fc400000000ff */
[----:B------:R-:W-:Y:S01]  /*1fc10*/  F2FP.F16.F32.PACK_AB R5, R83, R82 ;  /* 0x000000525305723e */ /* 0x000fe200000000ff */
[----:B------:R-:W-:Y:S01]  /*1fc20*/  STSM.16.M88.4 [R71], R32 ;  /* 0x0000002047007844 */ /* 0x000fe20000000200 */
[----:B------:R-:W-:Y:S02]  /*1fc30*/  F2FP.F16.F32.PACK_AB R6, R85, R84 ;  /* 0x000000545506723e */ /* 0x000fe400000000ff */
[----:B------:R-:W-:-:S05]  /*1fc40*/  F2FP.F16.F32.PACK_AB R7, R87, R86 ;  /* 0x000000565707723e */ /* 0x000fca00000000ff */
[----:B------:R3:W-:Y:S01]  /*1fc50*/  STSM.16.M88.4 [R2], R4 ;  /* 0x0000000402007844 */ /* 0x0007e20000000200 */
[----:B------:R-:W-:Y:S01]  /*1fc60*/  BAR.SYNC.DEFER_BLOCKING 0x1, 0x100 ;  /* 0x0044000000007b1d */ /* 0x000fe20000010000 */
[----:B------:R-:W-:Y:S02]  /*1fc70*/  IMAD.U32 R48, RZ, RZ, UR4 ;  /* 0x00000004ff307e24 */ /* 0x000fe4000f8e00ff */
[----:B--2---:R-:W-:Y:S01]  /*1fc80*/  @P1 IMAD.WIDE R8, R183, 0x4, R8 ;  /* 0x00000004b7081825 */ /* 0x004fe200078e0208 */
[----:B------:R-:W-:-:S05]  /*1fc90*/  LEA R11, R180, R178, 0x6 ;  /* 0x000000b2b40b7211 */ /* 0x000fca00078e30ff */
[----:B---3--:R-:W-:Y:S01]  /*1fca0*/  IMAD.WIDE R4, R11, 0x2, R20 ;  /* 0x000000020b047825 */ /* 0x008fe200078e0214 */
[----:B------:R2:W5:Y:S04]  /*1fcb0*/  @P0 LDG.E R49, desc[UR6][R36.64] ;  /* 0x0000000624310981 */ /* 0x000568000c1e1900 */
[----:B------:R2:W5:Y:S01]  /*1fcc0*/  @P1 LDG.E R48, desc[UR6][R8.64] ;  /* 0x0000000608301981 */ /* 0x000562000c1e1900 */
[----:B------:R-:W-:Y:S05]  /*1fcd0*/  @P1 BRA `(.L_x_1596) ;  /* 0x0000000000141947 */ /* 0x000fea0003800000 */
[----:B------:R-:W-:Y:S05]  /*1fce0*/  @!P0 BRA `(.L_x_1596) ;  /* 0x0000000000108947 */ /* 0x000fea0003800000 */
[----:B------:R-:W-:Y:S02]  /*1fcf0*/  ULDC.64 UR4, c[0x0][0x208] ;  /* 0x0000820000047ab9 */ /* 0x000fe40000000a00 */
[----:B------:R-:W3:Y:S04]  /*1fd00*/  LDG.E R7, desc[UR4][R36.64] ;  /* 0x0000000424077981 */ /* 0x000ee8000c1e1900 */
[----:B-----5:R-:W3:Y:S02]  /*1fd10*/  LDG.E R48, desc[UR4][R36.64+0x4] ;  /* 0x0000040424307981 */ /* 0x020ee4000c1e1900 */
[----:B---3--:R-:W-:-:S07]  /*1fd20*/  IMAD.IADD R48, R48, 0x1, -R7 ;  /* 0x0000000130307824 */ /* 0x008fce00078e0a07 */
.L_x_1596:
[----:B------:R-:W-:Y:S01]  /*1fd30*/  SHF.R.S32.HI R50, RZ, 0x1f, R182 ;  /* 0x0000001fff327819 */ /* 0x000fe200000114b6 */
[----:B------:R-:W-:Y:S01]  /*1fd40*/  ULDC.64 UR4, c[0x0][0xb70] ;  /* 0x0002dc0000047ab9 */ /* 0x000fe20000000a00 */
[--C-:B-----5:R-:W-:Y:S01]  /*1fd50*/  SHF.R.S32.HI R21, RZ, 0x1f, R49.reuse ;  /* 0x0000001fff157819 */ /* 0x120fe20000011431 */
[----:B------:R-:W-:Y:S01]  /*1fd60*/  IMAD.MOV.U32 R20, RZ, RZ, R49 ;  /* 0x000000ffff147224 */ /* 0x000fe200078e0031 */
[----:B------:R-:W-:Y:S01]  /*1fd70*/  SHF.R.S32.HI R2, RZ, 0x1f, R183 ;  /* 0x0000001fff027819 */ /* 0x000fe200000114b7 */
[----:B------:R-:W-:Y:S01]  /*1fd80*/  IMAD R7, R50, UR4, RZ ;  /* 0x0000000432077c24 */ /* 0x000fe2000f8e02ff */
[----:B------:R-:W-:Y:S01]  /*1fd90*/  SEL R51, R183, RZ, !P0 ;  /* 0x000000ffb7337207 */ /* 0x000fe20004000000 */
[----:B------:R-:W-:Y:S01]  /*1fda0*/  IMAD R11, R187, 0x80, R179 ;  /* 0x00000080bb0b7824 */ /* 0x000fe200078e02b3 */
[----:B------:R-:W-:Y:S01]  /*1fdb0*/  SEL R52, R2, RZ, !P0 ;  /* 0x000000ff02347207 */ /* 0x000fe20004000000 */
[----:B--2---:R-:W-:Y:S01]  /*1fdc0*/  IMAD R9, R182, UR5, R7 ;  /* 0x00000005b6097c24 */ /* 0x004fe2000f8e0207 */
[----:B------:R-:W-:Y:S01]  /*1fdd0*/  IADD3 R37, P1, R4, 0x1000, RZ ;  /* 0x0000100004257810 */ /* 0x000fe20007f3e0ff */
[----:B------:R-:W-:Y:S01]  /*1fde0*/  IMAD.WIDE.U32 R6, R182, UR4, R20 ;  /* 0x00000004b6067c25 */ /* 0x000fe2000f8e0014 */
[----:B------:R-:W-:Y:S01]  /*1fdf0*/  ULDC.64 UR4, c[0x0][0xb78] ;  /* 0x0002de0000047ab9 */ /* 0x000fe20000000a00 */
[----:B------:R-:W-:Y:S01]  /*1fe00*/  IADD3 R33, P2, R4, 0x2000, RZ ;  /* 0x0000200004217810 */ /* 0x000fe20007f5e0ff */
[----:B------:R-:W-:Y:S01]  /*1fe10*/  ULDC.64 UR6, c[0x0][0x208] ;  /* 0x0000820000067ab9 */ /* 0x000fe20000000a00 */
[----:B------:R-:W-:Y:S01]  /*1fe20*/  IMAD R2, R52, UR4, RZ ;  /* 0x0000000434027c24 */ /* 0x000fe2000f8e02ff */
[----:B------:R-:W-:-:S02]  /*1fe30*/  IADD3 R7, R7, R9, RZ ;  /* 0x0000000907077210 */ /* 0x000fc40007ffe0ff */
[----:B------:R-:W-:Y:S01]  /*1fe40*/  SHF.R.S32.HI R9, RZ, 0x1f, R11 ;  /* 0x0000001fff097819 */ /* 0x000fe2000001140b */
[----:B------:R-:W-:Y:S01]  /*1fe50*/  IMAD R8, R51, UR5, R2 ;  /* 0x0000000533087c24 */ /* 0x000fe2000f8e0202 */
[----:B------:R-:W-:Y:S01]  /*1fe60*/  LOP3.LUT R36, R37, 0x380, RZ, 0xc0, !PT ;  /* 0x0000038025247812 */ /* 0x000fe200078ec0ff */
[----:B------:R-:W-:Y:S01]  /*1fe70*/  IMAD.WIDE.U32 R6, R51, UR4, R6 ;  /* 0x0000000433067c25 */ /* 0x000fe2000f8e0006 */
[----:B------:R-:W-:Y:S01]  /*1fe80*/  ULDC.64 UR4, c[0x0][0xb40] ;  /* 0x0002d00000047ab9 */ /* 0x000fe20000000a00 */
[----:B------:R-:W-:Y:S02]  /*1fe90*/  LOP3.LUT R32, R33, 0x380, RZ, 0xc0, !PT ;  /* 0x0000038021207812 */ /* 0x000fe400078ec0ff */
[----:B------:R-:W-:Y:S02]  /*1fea0*/  SHF.R.U64 R36, R36, 0x3, RZ ;  /* 0x0000000324247819 */ /* 0x000fe400000012ff */
[----:B------:R-:W-:Y:S02]  /*1feb0*/  IADD3 R2, P0, R11, R6, RZ ;  /* 0x000000060b027210 */ /* 0x000fe40007f1e0ff */
[----:B------:R-:W-:-:S02]  /*1fec0*/  SHF.R.U64 R32, R32, 0x3, RZ ;  /* 0x0000000320207819 */ /* 0x000fc400000012ff */
[----:B------:R-:W-:Y:S02]  /*1fed0*/  IADD3.X R7, R9, R7, R8, P0, !PT ;  /* 0x0000000709077210 */ /* 0x000fe400007fe408 */
[----:B------:R-:W-:Y:S02]  /*1fee0*/  LEA R46, P0, R2, UR4, 0x2 ;  /* 0x00000004022e7c11 */ /* 0x000fe4000f8010ff */
[----:B------:R-:W-:Y:S01]  /*1fef0*/  LOP3.LUT R36, R36, R37, RZ, 0x3c, !PT ;  /* 0x0000002524247212 */ /* 0x000fe200078e3cff */
[----:B------:R-:W-:Y:S01]  /*1ff00*/  IMAD.X R37, RZ, RZ, R5, P1 ;  /* 0x000000ffff257224 */ /* 0x000fe200008e0605 */
[----:B------:R-:W-:Y:S01]  /*1ff10*/  LEA.HI.X R47, R2, UR5, R7, 0x2, P0 ;  /* 0x00000005022f7c11 */ /* 0x000fe200080f1407 */
[----:B------:R-:W-:Y:S01]  /*1ff20*/  VIADD R7, R11, 0x8 ;  /* 0x000000080b077836 */ /* 0x000fe20000000000 */
[----:B------:R-:W-:Y:S01]  /*1ff30*/  LOP3.LUT P0, RZ, R191, 0x3, RZ, 0xc0, !PT ;  /* 0x00000003bfff7812 */ /* 0x000fe2000780c0ff */
[----:B------:R-:W-:Y:S01]  /*1ff40*/  ULDC.64 UR4, c[0x0][0xaa0] ;  /* 0x0002a80000047ab9 */ /* 0x000fe20000000a00 */
[----:B------:R-:W-:-:S02]  /*1ff50*/  LOP3.LUT R32, R32, R33, RZ, 0x3c, !PT ;  /* 0x0000002120207212 */ /* 0x000fc400078e3cff */
[C---:B------:R-:W-:Y:S02]  /*1ff60*/  IADD3 R29, P6, R4.reuse, 0x3000, RZ ;  /* 0x00003000041d7810 */ /* 0x040fe40007fde0ff */
[C---:B------:R-:W-:Y:S02]  /*1ff70*/  IADD3 R25, P5, R4.reuse, 0x4000, RZ ;  /* 0x0000400004197810 */ /* 0x040fe40007fbe0ff */
[C---:B------:R-:W-:Y:S02]  /*1ff80*/  IADD3 R13, P4, R4.reuse, 0x5000, RZ ;  /* 0x00005000040d7810 */ /* 0x040fe40007f9e0ff */
[----:B------:R-:W-:Y:S02]  /*1ff90*/  IADD3 R9, P3, R4, 0x6000, RZ ;  /* 0x0000600004097810 */ /* 0x000fe40007f7e0ff */
[----:B------:R-:W-:Y:S02]  /*1ffa0*/  ISETP.GE.OR P1, PT, R11, R48, P0 ;  /* 0x000000300b00720c */ /* 0x000fe40000726670 */
[----:B------:R-:W-:-:S02]  /*1ffb0*/  IADD3.X R33, RZ, R5, RZ, P2, !PT ;  /* 0x00000005ff217210 */ /* 0x000fc400017fe4ff */
[C---:B------:R-:W-:Y:S02]  /*1ffc0*/  IADD3 R11, P2, R4.reuse, 0x7000, RZ ;  /* 0x00007000040b7810 */ /* 0x040fe40007f5e0ff */
[----:B------:R-:W-:Y:S02]  /*1ffd0*/  LOP3.LUT R28, R29, 0x380, RZ, 0xc0, !PT ;  /* 0x000003801d1c7812 */ /* 0x000fe400078ec0ff */
[----:B------:R-:W-:Y:S02]  /*1ffe0*/  LOP3.LUT R24, R25, 0x380, RZ, 0xc0, !PT ;  /* 0x0000038019187812 */ /* 0x000fe400078ec0ff */
[----:B------:R-:W-:Y:S02]  /*1fff0*/  LOP3.LUT R12, R13, 0x380, RZ, 0xc0, !PT ;  /* 0x000003800d0c7812 */ /* 0x000fe400078ec0ff */
[----:B------:R-:W-:Y:S01]  /*20000*/  LOP3.LUT R8, R9, 0x380, RZ, 0xc0, !PT ;  /* 0x0000038009087812 */ /* 0x000fe200078ec0ff */
[----:B------:R2:W-:Y:S01]  /*20010*/  @!P1 STG.E desc[UR6][R46.64], R0 ;  /* 0x000000002e009986 */ /* 0x0005e2000c101906 */
[----:B------:R-:W-:-:S02]  /*20020*/  LOP3.LUT R41, R4, 0x380, RZ, 0xc0, !PT ;  /* 0x0000038004297812 */ /* 0x000fc400078ec0ff */
[----:B------:R-:W-:Y:S01]  /*20030*/  ISETP.GE.OR P0, PT, R7, R48, P0 ;  /* 0x000000300700720c */ /* 0x000fe20000706670 */
[----:B------:R-:W-:Y:S01]  /*20040*/  IMAD.X R7, RZ, RZ, R5, P2 ;  /* 0x000000ffff077224 */ /* 0x000fe200010e0605 */
[----:B------:R-:W-:Y:S02]  /*20050*/  LOP3.LUT R2, R11, 0x380, RZ, 0xc0, !PT ;  /* 0x000003800b027812 */ /* 0x000fe400078ec0ff */
[----:B------:R-:W-:Y:S02]  /*20060*/  SHF.R.U64 R28, R28, 0x3, RZ ;  /* 0x000000031c1c7819 */ /* 0x000fe400000012ff */
[----:B------:R-:W-:Y:S02]  /*20070*/  SHF.R.U64 R24, R24, 0x3, RZ ;  /* 0x0000000318187819 */ /* 0x000fe400000012ff */
[----:B------:R-:W-:Y:S02]  /*20080*/  SHF.R.U64 R12, R12, 0x3, RZ ;  /* 0x000000030c0c7819 */ /* 0x000fe400000012ff */
[----:B------:R-:W-:-:S02]  /*20090*/  SHF.R.U64 R8, R8, 0x3, RZ ;  /* 0x0000000308087819 */ /* 0x000fc400000012ff */
[----:B------:R-:W-:Y:S01]  /*200a0*/  SHF.R.U64 R41, R41, 0x3, RZ ;  /* 0x0000000329297819 */ /* 0x000fe200000012ff */
[----:B------:R3:W-:Y:S01]  /*200b0*/  @!P0 STG.E desc[UR6][R46.64+0x20], R3 ;  /* 0x000020032e008986 */ /* 0x0007e2000c101906 */
[----:B------:R-:W-:Y:S02]  /*200c0*/  SHF.R.U64 R2, R2, 0x3, RZ ;  /* 0x0000000302027819 */ /* 0x000fe400000012ff */
[----:B------:R-:W-:Y:S01]  /*200d0*/  LOP3.LUT R28, R28, R29, RZ, 0x3c, !PT ;  /* 0x0000001d1c1c7212 */ /* 0x000fe200078e3cff */
[--C-:B------:R-:W-:Y:S01]  /*200e0*/  IMAD.X R29, RZ, RZ, R5.reuse, P6 ;  /* 0x000000ffff1d7224 */ /* 0x100fe200030e0605 */
[----:B------:R-:W-:Y:S01]  /*200f0*/  LOP3.LUT R24, R24, R25, RZ, 0x3c, !PT ;  /* 0x0000001918187212 */ /* 0x000fe200078e3cff */
[--C-:B------:R-:W-:Y:S01]  /*20100*/  IMAD.X R25, RZ, RZ, R5.reuse, P5 ;  /* 0x000000ffff197224 */ /* 0x100fe200028e0605 */
[----:B------:R-:W-:Y:S01]  /*20110*/  LOP3.LUT R12, R12, R13, RZ, 0x3c, !PT ;  /* 0x0000000d0c0c7212 */ /* 0x000fe200078e3cff */
[--C-:B------:R-:W-:Y:S01]  /*20120*/  IMAD.X R13, RZ, RZ, R5.reuse, P4 ;  /* 0x000000ffff0d7224 */ /* 0x100fe200020e0605 */
[----:B------:R-:W-:Y:S01]  /*20130*/  LOP3.LUT R8, R8, R9, RZ, 0x3c, !PT ;  /* 0x0000000908087212 */ /* 0x000fe200078e3cff */
[----:B------:R-:W-:Y:S01]  /*20140*/  IMAD.MOV.U32 R44, RZ, RZ, R178 ;  /* 0x000000ffff2c7224 */ /* 0x000fe200078e00b2 */
[----:B------:R-:W-:Y:S01]  /*20150*/  LOP3.LUT R40, R41, R4, RZ, 0x3c, !PT ;  /* 0x0000000429287212 */ /* 0x000fe200078e3cff */
[----:B------:R-:W-:Y:S01]  /*20160*/  IMAD.MOV.U32 R41, RZ, RZ, R5 ;  /* 0x000000ffff297224 */ /* 0x000fe200078e0005 */
[----:B------:R-:W-:Y:S01]  /*20170*/  IADD3.X R9, RZ, R5, RZ, P3, !PT ;  /* 0x00000005ff097210 */ /* 0x000fe20001ffe4ff */
[----:B------:R-:W5:Y:S01]  /*20180*/  LD.E.128 R36, desc[UR6][R36.64] ;  /* 0x0000000624247980 */ /* 0x000f62000c101d00 */
[----:B------:R-:W-:-:S02]  /*20190*/  LOP3.LUT R6, R2, R11, RZ, 0x3c, !PT ;  /* 0x0000000b02067212 */ /* 0x000fc400078e3cff */
[----:B------:R-:W-:Y:S01]  /*201a0*/  SHF.R.S32.HI R45, RZ, 0x1f, R178 ;  /* 0x0000001fff2d7819 */ /* 0x000fe200000114b2 */
[----:B------:R-:W5:Y:S01]  /*201b0*/  LD.E.128 R40, desc[UR6][R40.64] ;  /* 0x0000000628287980 */ /* 0x000f62000c101d00 */
[----:B--2---:R-:W-:-:S03]  /*201c0*/  IMAD R0, R21, UR4, RZ ;  /* 0x0000000415007c24 */ /* 0x004fc6000f8e02ff */
[----:B------:R-:W5:Y:S01]  /*201d0*/  LD.E.128 R32, desc[UR6][R32.64] ;  /* 0x0000000620207980 */ /* 0x000f62000c101d00 */
[----:B---3--:R-:W-:-:S03]  /*201e0*/  IMAD.WIDE.U32 R2, R49, UR4, R44 ;  /* 0x0000000431027c25 */ /* 0x008fc6000f8e002c */
[----:B------:R-:W5:Y:S04]  /*201f0*/  LD.E.128 R28, desc[UR6][R28.64] ;  /* 0x000000061c1c7980 */ /* 0x000f68000c101d00 */
[----:B------:R-:W5:Y:S04]  /*20200*/  LD.E.128 R24, desc[UR6][R24.64] ;  /* 0x0000000618187980 */ /* 0x000f68000c101d00 */
[----:B------:R-:W5:Y:S04]  /*20210*/  LD.E.128 R12, desc[UR6][R12.64] ;  /* 0x000000060c0c7980 */ /* 0x000f68000c101d00 */
[----:B------:R-:W5:Y:S04]  /*20220*/  LD.E.128 R8, desc[UR6][R8.64] ;  /* 0x0000000608087980 */ /* 0x000f68000c101d00 */
[----:B------:R-:W5:Y:S01]  /*20230*/  LD.E.128 R4, desc[UR6][R6.64] ;  /* 0x0000000606047980 */ /* 0x000f62000c101d00 */
[----:B------:R-:W-:Y:S01]  /*20240*/  IMAD R49, R49, UR5, R0 ;  /* 0x0000000531317c24 */ /* 0x000fe2000f8e0200 */
[----:B------:R-:W-:Y:S01]  /*20250*/  ULDC.64 UR4, c[0x0][0xae0] ;  /* 0x0002b80000047ab9 */ /* 0x000fe20000000a00 */
[----:B------:R-:W-:Y:S01]  /*20260*/  @!PT LDS RZ, [RZ] ;  /* 0x00000000fffff984 */ /* 0x000fe20000000800 */
[----:B------:R-:W-:Y:S01]  /*20270*/  @!PT LDS RZ, [RZ] ;  /* 0x00000000fffff984 */ /* 0x000fe20000000800 */
[----:B------:R-:W-:Y:S01]  /*20280*/  @!PT LDS RZ, [RZ] ;  /* 0x00000000fffff984 */ /* 0x000fe20000000800 */
[----:B------:R-:W-:Y:S01]  /*20290*/  @!PT LDS RZ, [RZ] ;  /* 0x00000000fffff984 */ /* 0x000fe20000000800 */
[----:B------:R2:W-:Y:S06]  /*202a0*/  MEMBAR.ALL.CTA ;  /* 0x0000000000007992 */ /* 0x0005ec0000008000 */
[----:B--2---:R-:W2:Y:S01]  /*202b0*/  FENCE.VIEW.ASYNC.S ;  /* 0x00000000000073c6 */ /* 0x004ea20000000000 */
[----:B------:R-:W-:Y:S01]  /*202c0*/  IMAD R47, R187, -0x80, R48 ;  /* 0xffffff80bb2f7824 */ /* 0x000fe200078e0230 */
[----:B------:R-:W-:Y:S01]  /*202d0*/  IADD3 R3, R3, R49, RZ ;  /* 0x0000003103037210 */ /* 0x000fe20007ffe0ff */
[----:B------:R-:W-:-:S02]  /*202e0*/  VIADD R0, R180, 0x20 ;  /* 0x00000020b4007836 */ /* 0x000fc40000000000 */
[----:B------:R-:W-:Y:S01]  /*202f0*/  IMAD R45, R50, UR4, RZ ;  /* 0x00000004322d7c24 */ /* 0x000fe2000f8e02ff */
[CC--:B------:R-:W-:Y:S01]  /*20300*/  ISETP.GE.AND P2, PT, R180.reuse, R47.reuse, PT ;  /* 0x0000002fb400720c */ /* 0x0c0fe20003f46270 */
[----:B------:R-:W-:Y:S01]  /*20310*/  VIADD R20, R180, 0x40 ;  /* 0x00000040b4147836 */ /* 0x000fe20000000000 */
[----:B------:R-:W-:Y:S01]  /*20320*/  ISETP.GE.AND P4, PT, R0, R47, PT ;  /* 0x0000002f0000720c */ /* 0x000fe20003f86270 */
[C---:B------:R-:W-:Y:S02]  /*20330*/  IMAD R45, R182.reuse, UR5, R45 ;  /* 0x00000005b62d7c24 */ /* 0x040fe4000f8e022d */
[----:B------:R-:W-:Y:S01]  /*20340*/  IMAD.WIDE.U32 R2, R182, UR4, R2 ;  /* 0x00000004b6027c25 */ /* 0x000fe2000f8e0002 */
[----:B------:R-:W-:-:S03]  /*20350*/  ULDC.64 UR4, c[0x0][0xae8] ;  /* 0x0002ba0000047ab9 */ /* 0x000fc60000000a00 */
[----:B------:R-:W-:Y:S01]  /*20360*/  VIADD R0, R18, 0x2a820 ;  /* 0x0002a82012007836 */ /* 0x000fe20000000000 */
[----:B------:R-:W-:Y:S01]  /*20370*/  ISETP.GE.AND P0, PT, R20, R47, PT ;  /* 0x0000002f1400720c */ /* 0x000fe20003f06270 */
[----:B------:R-:W-:Y:S01]  /*20380*/  VIADD R21, R180, 0x60 ;  /* 0x00000060b4157836 */ /* 0x000fe20000000000 */
[----:B------:R-:W-:Y:S01]  /*20390*/  IADD3 R3, R3, R45, RZ ;  /* 0x0000002d03037210 */ /* 0x000fe20007ffe0ff */
[----:B------:R-:W-:Y:S01]  /*203a0*/  IMAD R20, R52, UR4, RZ ;  /* 0x0000000434147c24 */ /* 0x000fe2000f8e02ff */
[----:B------:R-:W-:Y:S02]  /*203b0*/  PRMT R0, RZ, 0x654, R0 ;  /* 0x00000654ff007816 */ /* 0x000fe40000000000 */
[----:B------:R-:W-:Y:S01]  /*203c0*/  ISETP.GE.AND P1, PT, R21, R47, PT ;  /* 0x0000002f1500720c */ /* 0x000fe20003f26270 */
[C---:B------:R-:W-:Y:S01]  /*203d0*/  IMAD R47, R51.reuse, UR5, R20 ;  /* 0x00000005332f7c24 */ /* 0x040fe2000f8e0214 */
[----:B------:R-:W-:Y:S01]  /*203e0*/  SHF.R.S32.HI R181, RZ, 0x1f, R180 ;  /* 0x0000001fffb57819 */ /* 0x000fe200000114b4 */
[----:B------:R-:W-:Y:S01]  /*203f0*/  IMAD.WIDE.U32 R44, R51, UR4, R2 ;  /* 0x00000004332c7c25 */ /* 0x000fe2000f8e0002 */
[----:B--2---:R2:W-:Y:S01]  /*20400*/  SYNCS.ARRIVE.TRANS64.RED.A1T0 RZ, [R0+URZ], RZ ;  /* 0x000000ff00ff79a7 */ /* 0x0045e2000810043f */
[----:B------:R-:W-:Y:S02]  /*20410*/  BSSY B1, `(.L_x_1597) ;  /* 0x0000015000017945 */ /* 0x000fe40003800000 */
[----:B------:R-:W-:-:S04]  /*20420*/  IMAD.WIDE R20, R187, 0x80, R180 ;  /* 0x00000080bb147825 */ /* 0x000fc800078e02b4 */
[----:B------:R-:W-:Y:S01]  /*20430*/  IMAD.IADD R49, R45, 0x1, R47 ;  /* 0x000000012d317824 */ /* 0x000fe200078e022f */
[----:B--2---:R-:W-:Y:S06]  /*20440*/  @P2 BRA `(.L_x_1598) ;  /* 0x0000000000442947 */ /* 0x004fec0003800000 */
[----:B------:R-:W-:Y:S01]  /*20450*/  ULDC.64 UR4, c[0x0][0xad8] ;  /* 0x0002b60000047ab9 */ /* 0x000fe20000000a00 */
[----:B------:R-:W-:Y:S01]  /*20460*/  MOV R2, R44 ;  /* 0x0000002c00027202 */ /* 0x000fe20000000f00 */
[----:B------:R-:W-:Y:S01]  /*20470*/  IMAD R47, R21, UR4, RZ ;  /* 0x00000004152f7c24 */ /* 0x000fe2000f8e02ff */
[----:B------:R-:W-:Y:S01]  /*20480*/  ULDC UR6, c[0x0][0xa8c] ;  /* 0x0002a30000067ab9 */ /* 0x000fe20000000800 */
[C---:B------:R-:W-:Y:S01]  /*20490*/  VIADD R0, R178.reuse, 0x40 ;  /* 0x00000040b2007836 */ /* 0x040fe20000000000 */
[----:B------:R-:W-:Y:S01]  /*204a0*/  ISETP.GE.AND P2, PT, R178, UR6, PT ;  /* 0x00000006b2007c0c */ /* 0x000fe2000bf46270 */
[----:B------:R-:W-:Y:S01]  /*204b0*/  IMAD.MOV.U32 R3, RZ, RZ, R49 ;  /* 0x000000ffff037224 */ /* 0x000fe200078e0031 */
[----:B------:R-:W-:Y:S01]  /*204c0*/  ULDC.64 UR8, c[0x0][0x208] ;  /* 0x0000820000087ab9 */ /* 0x000fe20000000a00 */
[----:B------:R-:W-:Y:S01]  /*204d0*/  IMAD R47, R20, UR5, R47 ;  /* 0x00000005142f7c24 */ /* 0x000fe2000f8e022f */
[----:B------:R-:W-:Y:S01]  /*204e0*/  ISETP.GE.AND P3, PT, R0, UR6, PT ;  /* 0x0000000600007c0c */ /* 0x000fe2000bf66270 */
[----:B------:R-:W-:Y:S01]  /*204f0*/  IMAD.WIDE.U32 R2, R20, UR4, R2 ;  /* 0x0000000414027c25 */ /* 0x000fe2000f8e0002 */
[----:B------:R-:W-:-:S03]  /*20500*/  ULDC.64 UR4, c[0x0][0xa80] ;  /* 0x0002a00000047ab9 */ /* 0x000fc60000000a00 */
[----:B------:R-:W-:Y:S01]  /*20510*/  IMAD.IADD R3, R3, 0x1, R47 ;  /* 0x0000000103037824 */ /* 0x000fe200078e022f */
[----:B------:R-:W-:-:S04]  /*20520*/  LEA R46, P5, R2, UR4, 0x1 ;  /* 0x00000004022e7c11 */ /* 0x000fc8000f8a08ff */
[----:B------:R-:W-:-:S05]  /*20530*/  LEA.HI.X R47, R2, UR5, R3, 0x1, P5 ;  /* 0x00000005022f7c11 */ /* 0x000fca000a8f0c03 */
[----:B-----5:R2:W-:Y:S04]  /*20540*/  @!P2 STG.E.128 desc[UR8][R46.64], R40 ;  /* 0x000000282e00a986 */ /* 0x0205e8000c101d08 */
[----:B------:R2:W-:Y:S02]  /*20550*/  @!P3 STG.E.128 desc[UR8][R46.64+0x80], R24 ;  /* 0x000080182e00b986 */ /* 0x0005e4000c101d08 */
.L_x_1598:
[----:B------:R-:W-:Y:S05]  /*20560*/  BSYNC B1 ;  /* 0x0000000000017941 */ /* 0x000fea0003800000 */
.L_x_1597:
[----:B------:R-:W-:Y:S04]  /*20570*/  BSSY B1, `(.L_x_1599) ;  /* 0x0000015000017945 */ /* 0x000fe80003800000 */
[----:B------:R-:W-:Y:S05]  /*20580*/  @P4 BRA `(.L_x_1600) ;  /* 0x00000000004c4947 */ /* 0x000fea0003800000 */
[----:B--2--5:R-:W-:Y:S01]  /*20590*/  IADD3 R25, P2, R20, 0x20, RZ ;  /* 0x0000002014197810 */ /* 0x024fe20007f5e0ff */
[----:B------:R-:W-:Y:S01]  /*205a0*/  ULDC.64 UR4, c[0x0][0xad8] ;  /* 0x0002b60000047ab9 */ /* 0x000fe20000000a00 */
[----:B------:R-:W-:Y:S01]  /*205b0*/  IMAD.MOV.U32 R2, RZ, RZ, R44 ;  /* 0x000000ffff027224 */ /* 0x000fe200078e002c */
[C---:B------:R-:W-:Y:S01]  /*205c0*/  IADD3 R24, R178.reuse, 0x40, RZ ;  /* 0x00000040b2187810 */ /* 0x040fe20007ffe0ff */
[----:B------:R-:W-:Y:S01]  /*205d0*/  IMAD.MOV.U32 R3, RZ, RZ, R49 ;  /* 0x000000ffff037224 */ /* 0x000fe200078e0031 */
[----:B------:R-:W-:Y:S01]  /*205e0*/  ULDC UR6, c[0x0][0xa8c] ;  /* 0x0002a30000067ab9 */ /* 0x000fe20000000800 */
[----:B------:R-:W-:Y:S01]  /*205f0*/  IMAD.X R0, RZ, RZ, R21, P2 ;  /* 0x000000ffff007224 */ /* 0x000fe200010e0615 */
[----:B------:R-:W-:Y:S01]  /*20600*/  ISETP.GE.AND P3, PT, R178, UR6, PT ;  /* 0x00000006b2007c0c */ /* 0x000fe2000bf66270 */
[----:B------:R-:W-:Y:S01]  /*20610*/  IMAD.WIDE.U32 R2, R25, UR4, R2 ;  /* 0x0000000419027c25 */ /* 0x000fe2000f8e0002 */
[----:B------:R-:W-:Y:S01]  /*20620*/  ISETP.GE.AND P4, PT, R24, UR6, PT ;  /* 0x0000000618007c0c */ /* 0x000fe2000bf86270 */
[----:B------:R-:W-:-:S02]  /*20630*/  ULDC.64 UR8, c[0x0][0x208] ;  /* 0x0000820000087ab9 */ /* 0x000fc40000000a00 */
[----:B------:R-:W-:-:S04]  /*20640*/  IMAD R0, R0, UR4, RZ ;  /* 0x0000000400007c24 */ /* 0x000fc8000f8e02ff */
[----:B------:R-:W-:Y:S01]  /*20650*/  IMAD R25, R25, UR5, R0 ;  /* 0x0000000519197c24 */ /* 0x000fe2000f8e0200 */
[----:B------:R-:W-:Y:S02]  /*20660*/  ULDC.64 UR4, c[0x0][0xa80] ;  /* 0x0002a00000047ab9 */ /* 0x000fe40000000a00 */
[----:B------:R-:W-:Y:S01]  /*20670*/  LEA R24, P2, R2, UR4, 0x1 ;  /* 0x0000000402187c11 */ /* 0x000fe2000f8408ff */
[----:B------:R-:W-:-:S05]  /*20680*/  IMAD.IADD R3, R3, 0x1, R25 ;  /* 0x0000000103037824 */ /* 0x000fca00078e0219 */
[----:B------:R-:W-:-:S05]  /*20690*/  LEA.HI.X R25, R2, UR5, R3, 0x1, P2 ;  /* 0x0000000502197c11 */ /* 0x000fca00090f0c03 */
[----:B------:R3:W-:Y:S04]  /*206a0*/  @!P3 STG.E.128 desc[UR8][R24.64], R36 ;  /* 0x000000241800b986 */ /* 0x0007e8000c101d08 */
[----:B------:R3:W-:Y:S02]  /*206b0*/  @!P4 STG.E.128 desc[UR8][R24.64+0x80], R12 ;  /* 0x0000800c1800c986 */ /* 0x0007e4000c101d08 */
.L_x_1600:
[----:B------:R-:W-:Y:S05]  /*206c0*/  BSYNC B1 ;  /* 0x0000000000017941 */ /* 0x000fea0003800000 */
.L_x_1599:
[----:B------:R-:W-:Y:S04]  /*206d0*/  BSSY B1, `(.L_x_1601) ;  /* 0x0000015000017945 */ /* 0x000fe80003800000 */
[----:B------:R-:W-:Y:S05]  /*206e0*/  @P0 BRA `(.L_x_1602) ;  /* 0x00000000004c0947 */ /* 0x000fea0003800000 */
[----:B---3-5:R-:W-:Y:S01]  /*206f0*/  IADD3 R13, P0, R20, 0x40, RZ ;  /* 0x00000040140d7810 */ /* 0x028fe20007f1e0ff */
[----:B------:R-:W-:Y:S01]  /*20700*/  ULDC.64 UR4, c[0x0][0xad8] ;  /* 0x0002b60000047ab9 */ /* 0x000fe20000000a00 */
[----:B------:R-:W-:Y:S01]  /*20710*/  IMAD.MOV.U32 R2, RZ, RZ, R44 ;  /* 0x000000ffff027224 */ /* 0x000fe200078e002c */
[----:B------:R-:W-:Y:S01]  /*20720*/  ULDC UR6, c[0x0][0xa8c] ;  /* 0x0002a30000067ab9 */ /* 0x000fe20000000800 */
[----:B------:R-:W-:Y:S01]  /*20730*/  IADD3.X R0, RZ, R21, RZ, P0, !PT ;  /* 0x00000015ff007210 */ /* 0x000fe200007fe4ff */
[----:B------:R-:W-:Y:S01]  /*20740*/  IMAD.MOV.U32 R3, RZ, RZ, R49 ;  /* 0x000000ffff037224 */ /* 0x000fe200078e0031 */
        /* <DEDUP_REMOVED lines=8> */
[----:B------:R-:W-:Y:S02]  /*207d0*/  LEA R12, P0, R2, UR4, 0x1 ;  /* 0x00000004020c7c11 */ /* 0x000fe4000f8008ff */
[----:B------:R-:W-:-:S04]  /*207e0*/  IADD3 R3, R3, R13, RZ ;  /* 0x0000000d03037210 */ /* 0x000fc80007ffe0ff */
[----:B------:R-:W-:-:S05]  /*207f0*/  LEA.HI.X R13, R2, UR5, R3, 0x1, P0 ;  /* 0x00000005020d7c11 */ /* 0x000fca00080f0c03 */
[----:B------:R4:W-:Y:S04]  /*20800*/  @!P2 STG.E.128 desc[UR8][R12.64], R32 ;  /* 0x000000200c00a986 */ /* 0x0009e8000c101d08 */
[----:B------:R4:W-:Y:S02]  /*20810*/  @!P3 STG.E.128 desc[UR8][R12.64+0x80], R8 ;  /* 0x000080080c00b986 */ /* 0x0009e4000c101d08 */
.L_x_1602:
[----:B------:R-:W-:Y:S05]  /*20820*/  BSYNC B1 ;  /* 0x0000000000017941 */ /* 0x000fea0003800000 */
.L_x_1601:
[----:B------:R-:W-:Y:S05]  /*20830*/  @P1 BRA `(.L_x_1603) ;  /* 0x0000000800f81947 */ /* 0x000fea0003800000 */
[----:B----45:R-:W-:Y:S01]  /*20840*/  IADD3 R9, P0, R20, 0x60, RZ ;  /* 0x0000006014097810 */ /* 0x030fe20007f1e0ff */
        /* <DEDUP_REMOVED lines=12> */
[----:B------:R-:W-:Y:S02]  /*20910*/  LEA R8, P0, R2, UR4, 0x1 ;  /* 0x0000000402087c11 */ /* 0x000fe4000f8008ff */
[----:B------:R-:W-:-:S04]  /*20920*/  IADD3 R3, R3, R9, RZ ;  /* 0x0000000903037210 */ /* 0x000fc80007ffe0ff */
[----:B------:R-:W-:Y:S02]  /*20930*/  LEA.HI.X R9, R2, UR5, R3, 0x1, P0 ;  /* 0x0000000502097c11 */ /* 0x000fe400080f0c03 */
[----:B------:R-:W-:-:S03]  /*20940*/  ISETP.GE.AND P0, PT, R0, UR6, PT ;  /* 0x0000000600007c0c */ /* 0x000fc6000bf06270 */
[----:B------:R4:W-:Y:S10]  /*20950*/  @!P1 STG.E.128 desc[UR8][R8.64], R28 ;  /* 0x0000001c08009986 */ /* 0x0009f4000c101d08 */
[----:B------:R-:W-:Y:S05]  /*20960*/  @P0 BRA `(.L_x_1603) ;  /* 0x0000000800ac0947 */ /* 0x000fea0003800000 */
[----:B------:R-:W-:Y:S02]  /*20970*/  ULDC.64 UR4, c[0x0][0x208] ;  /* 0x0000820000047ab9 */ /* 0x000fe40000000a00 */
[----:B------:R0:W-:Y:S01]  /*20980*/  STG.E.128 desc[UR4][R8.64+0x80], R4 ;  /* 0x0000800408007986 */ /* 0x0001e2000c101d04 */
[----:B------:R-:W-:Y:S05]  /*20990*/  BRA `(.L_x_1603) ;  /* 0x0000000800a07947 */ /* 0x000fea0003800000 */
.L_x_1595:
[----:B------:R-:W-:Y:S01]  /*209a0*/  ULDC.64 UR4, c[0x0][0xbd8] ;  /* 0x0002f60000047ab9 */ /* 0x000fe20000000a00 */
[----:B------:R-:W2:Y:S01]  /*209b0*/  LDC.64 R2, c[0x0][0xbd8] ;  /* 0x0002f600ff027b82 */ /* 0x000ea20000000a00 */
[----:B------:R-:W-:Y:S01]  /*209c0*/  ISETP.NE.U32.AND P0, PT, RZ, UR4, PT ;  /* 0x00000004ff007c0c */ /* 0x000fe2000bf05070 */
[----:B------:R-:W-:Y:S01]  /*209d0*/  IMAD.MOV.U32 R7, RZ, RZ, RZ ;  /* 0x000000ffff077224 */ /* 0x000fe200078e00ff */
[----:B------:R-:W-:Y:S02]  /*209e0*/  ULDC.64 UR6, c[0x0][0x208] ;  /* 0x0000820000067ab9 */ /* 0x000fe40000000a00 */
[----:B------:R-:W-:Y:S01]  /*209f0*/  ISETP.NE.AND.EX P0, PT, RZ, UR5, PT, P0 ;  /* 0x00000005ff007c0c */ /* 0x000fe2000bf05300 */
[----:B------:R-:W-:Y:S02]  /*20a00*/  ULDC.64 UR4, c[0x0][0xbe0] ;  /* 0x0002f80000047ab9 */ /* 0x000fe40000000a00 */
[----:B------:R-:W-:-:S04]  /*20a10*/  ISETP.NE.U32.AND P1, PT, RZ, UR4, PT ;  /* 0x00000004ff007c0c */ /* 0x000fc8000bf25070 */
[----:B------:R-:W-:Y:S01]  /*20a20*/  ISETP.NE.AND.EX P1, PT, RZ, UR5, PT, P1 ;  /* 0x00000005ff007c0c */ /* 0x000fe2000bf25310 */
[----:B------:R-:W3:Y:S01]  /*20a30*/  S2R R8, SR_TID.X ;  /* 0x0000000000087919 */ /* 0x000ee20000002100 */
[----:B--2---:R-:W-:-:S11]  /*20a40*/  IMAD.WIDE R2, R183, 0x4, R2 ;  /* 0x00000004b7027825 */ /* 0x004fd600078e0202 */
[----:B------:R-:W2:Y:S01]  /*20a50*/  @P1 LDC.64 R4, c[0x0][0xbe0] ;  /* 0x0002f800ff041b82 */ /* 0x000ea20000000a00 */
[----:B------:R-:W-:Y:S02]  /*20a60*/  ULDC UR4, c[0x0][0xa88] ;  /* 0x0002a20000047ab9 */ /* 0x000fe40000000800 */
[----:B------:R-:W-:Y:S01]  /*20a70*/  IMAD.U32 R0, RZ, RZ, UR4 ;  /* 0x00000004ff007e24 */ /* 0x000fe2000f8e00ff */
[----:B------:R4:W5:Y:S01]  /*20a80*/  @P0 LDG.E R7, desc[UR6][R2.64] ;  /* 0x0000000602070981 */ /* 0x000962000c1e1900 */
[----:B---3--:R-:W-:Y:S01]  /*20a90*/  IADD3 R6, R8, -0x80, RZ ;  /* 0xffffff8008067810 */ /* 0x008fe20007ffe0ff */
[----:B--2---:R-:W-:-:S03]  /*20aa0*/  @P1 IMAD.WIDE R4, R183, 0x4, R4 ;  /* 0x00000004b7041825 */ /* 0x004fc600078e0204 */
[----:B------:R-:W-:Y:S02]  /*20ab0*/  ISETP.GT.AND P2, PT, R6, 0x7f, PT ;  /* 0x0000007f0600780c */ /* 0x000fe40003f44270 */
[----:B------:R4:W5:Y:S01]  /*20ac0*/  @P1 LDG.E R0, desc[UR6][R4.64] ;  /* 0x0000000604001981 */ /* 0x000962000c1e1900 */
[----:B------:R-:W-:Y:S10]  /*20ad0*/  @P1 BRA `(.L_x_1604) ;  /* 0x0000000000141947 */ /* 0x000ff40003800000 */
[----:B------:R-:W-:Y:S05]  /*20ae0*/  @!P0 BRA `(.L_x_1604) ;  /* 0x0000000000108947 */ /* 0x000fea0003800000 */
[----:B------:R-:W-:Y:S02]  /*20af0*/  ULDC.64 UR4, c[0x0][0x208] ;  /* 0x0000820000047ab9 */ /* 0x000fe40000000a00 */
[----:B----4-:R-:W2:Y:S04]  /*20b00*/  LDG.E R5, desc[UR4][R2.64] ;  /* 0x0000000402057981 */ /* 0x010ea8000c1e1900 */
[----:B-----5:R-:W2:Y:S02]  /*20b10*/  LDG.E R0, desc[UR4][R2.64+0x4] ;  /* 0x0000040402007981 */ /* 0x020ea4000c1e1900 */
[----:B--2---:R-:W-:-:S07]  /*20b20*/  IMAD.IADD R0, R0, 0x1, -R5 ;  /* 0x0000000100007824 */ /* 0x004fce00078e0a05 */
.L_x_1604:
[----:B----4-:R-:W-:Y:S01]  /*20b30*/  SHF.R.S32.HI R2, RZ, 0x1f, R183 ;  /* 0x0000001fff027819 */ /* 0x010fe200000114b7 */
[----:B------:R-:W-:Y:S01]  /*20b40*/  BSSY B1, `(.L_x_1605) ;  /* 0x000001d000017945 */ /* 0x000fe20003800000 */
[----:B------:R-:W-:Y:S02]  /*20b50*/  SHF.R.S32.HI R9, RZ, 0x1f, R182 ;  /* 0x0000001fff097819 */ /* 0x000fe400000114b6 */
[----:B------:R-:W-:Y:S02]  /*20b60*/  SHF.R.S32.HI R13, RZ, 0x1f, R178 ;  /* 0x0000001fff0d7819 */ /* 0x000fe400000114b2 */
[----:B------:R-:W-:Y:S02]  /*20b70*/  SEL R11, R183, RZ, !P0 ;  /* 0x000000ffb70b7207 */ /* 0x000fe40004000000 */
[----:B------:R-:W-:Y:S02]  /*20b80*/  SEL R10, R2, RZ, !P0 ;  /* 0x000000ff020a7207 */ /* 0x000fe40004000000 */
[----:B-----5:R-:W-:Y:S01]  /*20b90*/  SHF.R.S32.HI R6, RZ, 0x1f, R7 ;  /* 0x0000001fff067819 */ /* 0x020fe20000011407 */
[----:B------:R-:W-:Y:S06]  /*20ba0*/  @P2 BRA `(.L_x_1606) ;  /* 0x0000000000582947 */ /* 0x000fec0003800000 */
[----:B------:R-:W-:-:S04]  /*20bb0*/  IMAD R2, R187, 0x80, R8 ;  /* 0x00000080bb027824 */ /* 0x000fc800078e0208 */
        /* <DEDUP_REMOVED lines=11> */
[----:B------:R-:W-:Y:S01]  /*20c70*/  IMAD R4, R10, UR4, RZ ;  /* 0x000000040a047c24 */ /* 0x000fe2000f8e02ff */
[----:B------:R-:W-:-:S03]  /*20c80*/  IADD3 R3, R3, R5, RZ ;  /* 0x0000000503037210 */ /* 0x000fc60007ffe0ff */
        /* <DEDUP_REMOVED lines=8> */
.L_x_1606:
[----:B------:R-:W-:Y:S05]  /*20d10*/  BSYNC B1 ;  /* 0x0000000000017941 */ /* 0x000fea0003800000 */
.L_x_1605:
[----:B------:R-:W-:Y:S01]  /*20d20*/  ULDC.64 UR4, c[0x0][0xaa0] ;  /* 0x0002a80000047ab9 */ /* 0x000fe20000000a00 */
[----:B--2---:R-:W-:Y:S01]  /*20d30*/  MOV R3, R13 ;  /* 0x0000000d00037202 */ /* 0x004fe20000000f00 */
[----:B------:R-:W-:Y:S01]  /*20d40*/  IMAD.MOV.U32 R2, RZ, RZ, R178 ;  /* 0x000000ffff027224 */ /* 0x000fe200078e00b2 */
[----:B------:R-:W-:Y:S01]  /*20d50*/  BSSY B1, `(.L_x_1607) ;  /* 0x000002c000017945 */ /* 0x000fe20003800000 */
[----:B------:R-:W-:Y:S02]  /*20d60*/  IMAD R4, R6, UR4, RZ ;  /* 0x0000000406047c24 */ /* 0x000fe4000f8e02ff */
[----:B------:R-:W-:-:S04]  /*20d70*/  IMAD.WIDE.U32 R2, R7, UR4, R2 ;  /* 0x0000000407027c25 */ /* 0x000fc8000f8e0002 */
[----:B------:R-:W-:Y:S01]  /*20d80*/  IMAD R7, R7, UR5, R4 ;  /* 0x0000000507077c24 */ /* 0x000fe2000f8e0204 */
[----:B------:R-:W-:Y:S01]  /*20d90*/  ULDC.64 UR4, c[0x0][0xae0] ;  /* 0x0002b80000047ab9 */ /* 0x000fe20000000a00 */
[C---:B------:R-:W-:Y:S02]  /*20da0*/  VIADD R4, R180.reuse, 0x20 ;  /* 0x00000020b4047836 */ /* 0x040fe40000000000 */
[----:B------:R-:W-:Y:S02]  /*20db0*/  IMAD.IADD R3, R3, 0x1, R7 ;  /* 0x0000000103037824 */ /* 0x000fe400078e0207 */
[----:B------:R-:W-:Y:S02]  /*20dc0*/  IMAD R7, R187, -0x80, R0 ;  /* 0xffffff80bb077824 */ /* 0x000fe400078e0200 */
[----:B------:R-:W-:Y:S02]  /*20dd0*/  IMAD R5, R9, UR4, RZ ;  /* 0x0000000409057c24 */ /* 0x000fe4000f8e02ff */
[C---:B------:R-:W-:Y:S01]  /*20de0*/  VIADD R0, R180.reuse, 0x40 ;  /* 0x00000040b4007836 */ /* 0x040fe20000000000 */
[-C--:B------:R-:W-:Y:S01]  /*20df0*/  ISETP.GE.AND P2, PT, R180, R7.reuse, PT ;  /* 0x00000007b400720c */ /* 0x080fe20003f46270 */
[----:B------:R-:W-:Y:S01]  /*20e00*/  IMAD R5, R182, UR5, R5 ;  /* 0x00000005b6057c24 */ /* 0x000fe2000f8e0205 */
[-C--:B------:R-:W-:Y:S01]  /*20e10*/  ISETP.GE.AND P3, PT, R4, R7.reuse, PT ;  /* 0x000000070400720c */ /* 0x080fe20003f66270 */
[----:B------:R-:W-:Y:S01]  /*20e20*/  IMAD.WIDE.U32 R2, R182, UR4, R2 ;  /* 0x00000004b6027c25 */ /* 0x000fe2000f8e0002 */
[----:B------:R-:W-:Y:S01]  /*20e30*/  IADD3 R4, R180, 0x60, RZ ;  /* 0x00000060b4047810 */ /* 0x000fe20007ffe0ff */
[----:B------:R-:W-:Y:S01]  /*20e40*/  ULDC.64 UR4, c[0x0][0xae8] ;  /* 0x0002ba0000047ab9 */ /* 0x000fe20000000a00 */
[-C--:B------:R-:W-:Y:S01]  /*20e50*/  ISETP.GE.AND P1, PT, R0, R7.reuse, PT ;  /* 0x000000070000720c */ /* 0x080fe20003f26270 */
[----:B------:R-:W-:Y:S01]  /*20e60*/  IMAD.IADD R3, R3, 0x1, R5 ;  /* 0x0000000103037824 */ /* 0x000fe200078e0205 */
[----:B------:R-:W-:Y:S01]  /*20e70*/  ISETP.GE.AND P0, PT, R4, R7, PT ;  /* 0x000000070400720c */ /* 0x000fe20003f06270 */
[----:B------:R-:W-:Y:S01]  /*20e80*/  IMAD R0, R10, UR4, RZ ;  /* 0x000000040a007c24 */ /* 0x000fe2000f8e02ff */
[----:B------:R-:W-:Y:S01]  /*20e90*/  SHF.R.S32.HI R7, RZ, 0x1f, R180 ;  /* 0x0000001fff077819 */ /* 0x000fe200000114b4 */
[----:B------:R-:W-:-:S04]  /*20ea0*/  IMAD.WIDE.U32 R4, R11, UR4, R2 ;  /* 0x000000040b047c25 */ /* 0x000fc8000f8e0002 */
[----:B------:R-:W-:Y:S02]  /*20eb0*/  IMAD R9, R11, UR5, R0 ;  /* 0x000000050b097c24 */ /* 0x000fe4000f8e0200 */
[----:B------:R-:W-:Y:S02]  /*20ec0*/  IMAD.MOV.U32 R6, RZ, RZ, R180 ;  /* 0x000000ffff067224 */ /* 0x000fe400078e00b4 */
[----:B------:R-:W-:Y:S02]  /*20ed0*/  IMAD.IADD R11, R5, 0x1, R9 ;  /* 0x00000001050b7824 */ /* 0x000fe400078e0209 */
[----:B------:R-:W-:Y:S01]  /*20ee0*/  IMAD.WIDE R6, R187, 0x80, R6 ;  /* 0x00000080bb067825 */ /* 0x000fe200078e0206 */
[----:B------:R-:W-:Y:S06]  /*20ef0*/  @P2 BRA `(.L_x_1608) ;  /* 0x0000000000442947 */ /* 0x000fec0003800000 */
[----:B------:R-:W-:Y:S01]  /*20f00*/  ULDC.64 UR4, c[0x0][0xad8] ;  /* 0x0002b60000047ab9 */ /* 0x000fe20000000a00 */
[----:B------:R-:W-:Y:S01]  /*20f10*/  IMAD.MOV.U32 R2, RZ, RZ, R4 ;  /* 0x000000ffff027224 */ /* 0x000fe200078e0004 */
[C---:B------:R-:W-:Y:S01]  /*20f20*/  IADD3 R0, R178.reuse, 0x40, RZ ;  /* 0x00000040b2007810 */ /* 0x040fe20007ffe0ff */
        /* <DEDUP_REMOVED lines=12> */
[----:B------:R2:W-:Y:S04]  /*20ff0*/  @!P4 STG.E.128 desc[UR8][R8.64], RZ ;  /* 0x000000ff0800c986 */ /* 0x0005e8000c101d08 */
[----:B------:R2:W-:Y:S02]  /*21000*/  @!P5 STG.E.128 desc[UR8][R8.64+0x80], RZ ;  /* 0x000080ff0800d986 */ /* 0x0005e4000c101d08 */
.L_x_1608:
[----:B------:R-:W-:Y:S05]  /*21010*/  BSYNC B1 ;  /* 0x0000000000017941 */ /* 0x000fea0003800000 */
.L_x_1607:
[----:B------:R-:W-:Y:S04]  /*21020*/  BSSY B1, `(.L_x_1609) ;  /* 0x0000015000017945 */ /* 0x000fe80003800000 */
[----:B------:R-:W-:Y:S05]  /*21030*/  @P3 BRA `(.L_x_1610) ;  /* 0x00000000004c3947 */ /* 0x000fea0003800000 */
[----:B--2---:R-:W-:Y:S01]  /*21040*/  IADD3 R9, P2, R6, 0x20, RZ ;  /* 0x0000002006097810 */ /* 0x004fe20007f5e0ff */
        /* <DEDUP_REMOVED lines=16> */
[----:B------:R3:W-:Y:S04]  /*21150*/  @!P3 STG.E.128 desc[UR8][R8.64], RZ ;  /* 0x000000ff0800b986 */ /* 0x0007e8000c101d08 */
[----:B------:R3:W-:Y:S02]  /*21160*/  @!P4 STG.E.128 desc[UR8][R8.64+0x80], RZ ;  /* 0x000080ff0800c986 */ /* 0x0007e4000c101d08 */
.L_x_1610:
[----:B------:R-:W-:Y:S05]  /*21170*/  BSYNC B1 ;  /* 0x0000000000017941 */ /* 0x000fea0003800000 */
.L_x_1609:
[----:B------:R-:W-:Y:S04]  /*21180*/  BSSY B1, `(.L_x_1611) ;  /* 0x0000015000017945 */ /* 0x000fe80003800000 */
[----:B------:R-:W-:Y:S05]  /*21190*/  @P1 BRA `(.L_x_1612) ;  /* 0x00000000004c1947 */ /* 0x000fea0003800000 */
[----:B--23--:R-:W-:Y:S01]  /*211a0*/  IADD3 R9, P1, R6, 0x40, RZ ;  /* 0x0000004006097810 */ /* 0x00cfe20007f3e0ff */
        /* <DEDUP_REMOVED lines=18> */
.L_x_1612:
[----:B------:R-:W-:Y:S05]  /*212d0*/  BSYNC B1 ;  /* 0x0000000000017941 */ /* 0x000fea0003800000 */
.L_x_1611:
        /* <DEDUP_REMOVED lines=20> */
.L_x_1603:
[----:B------:R-:W-:Y:S05]  /*21420*/  BSYNC B0 ;  /* 0x0000000000007941 */ /* 0x000fea0003800000 */
.L_x_1594:
[----:B------:R-:W-:Y:S02]  /*21430*/  ULDC UR4, c[0x0][0xc14] ;  /* 0x0003050000047ab9 */ /* 0x000fe40000000800 */
[----:B-1----:R-:W-:-:S13]  /*21440*/  ISETP.GE.AND P0, PT, R171, UR4, PT ;  /* 0x00000004ab007c0c */ /* 0x002fda000bf06270 */
[----:B------:R-:W-:Y:S05]  /*21450*/  @!P0 BRA `(.L_x_1613) ;  /* 0xfffffdfc00488947 */ /* 0x000fea000383ffff */
[----:B------:R-:W-:Y:S05]  /*21460*/  BRA `(.L_x_1315) ;  /* 0x0000006800507947 */ /* 0x000fea0003800000 */
.L_x_1313:
[----:B------:R-:W-:-:S08]  /*21470*/  NOP ;  /* 0x0000000000007918 */ /* 0x000fd00000000000 */
[----:B------:R-:W0:-:S00]  /*21480*/  USETMAXREG.DEALLOC.CTAPOOL 0x18 ;  /* 0x00000018000079c8 */ /* 0x000e0000080e0500 */
[----:B0-----:R-:W-:-:S06]  /*21490*/  LOP3.LUT R0, R0, 0x3, RZ, 0xc0, !PT ;  /* 0x0000000300007812 */ /* 0x001fcc00078ec0ff */
[----:B------:R-:W0:Y:S02]  /*214a0*/  SHFL.IDX PT, R0, R0, RZ, 0x1f ;  /* 0x00001fff00007589 */ /* 0x000e2400000e0000 */
[----:B0-----:R-:W-:-:S13]  /*214b0*/  ISETP.NE.AND P0, PT, R0, RZ, PT ;  /* 0x000000ff0000720c */ /* 0x001fda0003f05270 */
[----:B------:R-:W-:Y:S05]  /*214c0*/  @P0 BRA `(.L_x_1315) ;  /* 0x0000006800380947 */ /* 0x000fea0003800000 */
[----:B------:R-:W2:Y:S01]  /*214d0*/  LDL.LU R6, [R1+0x8] ;  /* 0x0000080001067983 */ /* 0x000ea20000300800 */
[----:B------:R-:W-:Y:S01]  /*214e0*/  LOP3.LUT R7, R4, 0x1f, RZ, 0xc0, !PT ;  /* 0x0000001f04077812 */ /* 0x000fe200078ec0ff */
[----:B------:R-:W-:Y:S01]  /*214f0*/  ULDC UR5, c[0x0][0xc14] ;  /* 0x0003050000057ab9 */ /* 0x000fe20000000800 */
[----:B------:R-:W-:Y:S01]  /*21500*/  CS2R R16, SRZ ;  /* 0x0000000000107805 */ /* 0x000fe2000001ff00 */
[----:B------:R-:W-:Y:S01]  /*21510*/  ULDC.64 UR6, c[0x0][0x208] ;  /* 0x0000820000067ab9 */ /* 0x000fe20000000a00 */
[----:B------:R-:W-:Y:S01]  /*21520*/  ISETP.NE.AND P0, PT, R7, 0x1f, PT ;  /* 0x0000001f0700780c */ /* 0x000fe20003f05270 */
[----:B------:R-:W-:Y:S01]  /*21530*/  ULDC UR4, c[0x0][0xc10] ;  /* 0x0003040000047ab9 */ /* 0x000fe20000000800 */
[----:B--2---:R-:W-:-:S11]  /*21540*/  LOP3.LUT R6, R6, 0xffffff7f, RZ, 0xc0, !PT ;  /* 0xffffff7f06067812 */ /* 0x004fd600078ec0ff */
[----:B------:R-:W-:Y:S02]  /*21550*/  @P0 LOP3.LUT R6, R6, 0x80, RZ, 0xfc, !PT ;  /* 0x0000008006060812 */ /* 0x000fe400078efcff */
[----:B------:R-:W-:-:S13]  /*21560*/  ISETP.GE.OR P0, PT, R7, UR5, !P0 ;  /* 0x0000000507007c0c */ /* 0x000fda000c706670 */
[----:B------:R-:W0:Y:S02]  /*21570*/  @!P0 LDC.64 R2, c[0x0][0xc58] ;  /* 0x00031600ff028b82 */ /* 0x000e240000000a00 */
[----:B0-----:R-:W-:-:S05]  /*21580*/  @!P0 IMAD.WIDE.U32 R2, R7, 0x4, R2 ;  /* 0x0000000407028825 */ /* 0x001fca00078e0002 */
[----:B------:R-:W2:Y:S01]  /*21590*/  @!P0 LDG.E R17, desc[UR6][R2.64] ;  /* 0x0000000602118981 */ /* 0x000ea2000c1e1900 */
[C---:B------:R-:W-:Y:S01]  /*215a0*/  ISETP.NE.AND P1, PT, R7.reuse, RZ, PT ;  /* 0x000000ff0700720c */ /* 0x040fe20003f25270 */
[----:B------:R-:W0:Y:S01]  /*215b0*/  S2UR UR6, SR_CTAID.X ;  /* 0x00000000000679c3 */ /* 0x000e220000002500 */
        /* <DEDUP_REMOVED lines=27> */
[----:B------:R-:W-:-:S05]  /*21770*/  @P0 LOP3.LUT R6, R6, 0x4, RZ, 0xfc, !PT ;  /* 0x0000000406060812 */ /* 0x000fca00078efcff */
[----:B------:R-:W-:Y:S01]  /*21780*/  STL [R1+0x8], R6 ;  /* 0x0000080601007387 */ /* 0x000fe20000100800 */
[----:B-1----:R-:W-:-:S05]  /*21790*/  SEL R0, R0, RZ, P0 ;  /* 0x000000ff00007207 */ /* 0x002fca0000000000 */
[----:B------:R-:W-:-:S05]  /*217a0*/  IMAD.IADD R0, R3, 0x1, R0 ;  /* 0x0000000103007824 */ /* 0x000fca00078e0200 */
[----:B------:R-:W1:Y:S02]  /*217b0*/  SHFL.IDX PT, R2, R0, 0x1f, 0x1f ;  /* 0x03e01f0000027f89 */ /* 0x000e6400000e0000 */
[----:B-1----:R-:W-:-:S04]  /*217c0*/  IMAD R4, R2, UR4, RZ ;  /* 0x0000000402047c24 */ /* 0x002fc8000f8e02ff */
[----:B------:R-:W-:Y:S01]  /*217d0*/  IMAD.MOV.U32 R5, RZ, RZ, R4 ;  /* 0x000000ffff057224 */ /* 0x000fe200078e0004 */
[----:B0-----:R-:W-:-:S13]  /*217e0*/  ISETP.GT.AND P0, PT, R4, UR6, PT ;  /* 0x0000000604007c0c */ /* 0x001fda000bf04270 */
[----:B------:R-:W-:Y:S05]  /*217f0*/  @P0 BRA `(.L_x_1614) ;  /* 0x0000000000c00947 */ /* 0x000fea0003800000 */
[----:B------:R-:W-:Y:S01]  /*21800*/  IMAD.MOV.U32 R4, RZ, RZ, R5 ;  /* 0x000000ffff047224 */ /* 0x000fe200078e0005 */
[----:B------:R-:W-:Y:S01]  /*21810*/  ULDC UR5, c[0x0][0xc14] ;  /* 0x0003050000057ab9 */ /* 0x000fe20000000800 */
[----:B------:R-:W-:Y:S01]  /*21820*/  IMAD.MOV.U32 R19, RZ, RZ, RZ ;  /* 0x000000ffff137224 */ /* 0x000fe200078e00ff */
[----:B------:R-:W-:Y:S01]  /*21830*/  ULDC UR7, c[0x0][0xc14] ;  /* 0x0003050000077ab9 */ /* 0x000fe20000000800 */
[----:B------:R-:W-:-:S05]  /*21840*/  ULDC UR4, c[0x0][0xc10] ;  /* 0x0003040000047ab9 */ /* 0x000fca0000000800 */
.L_x_1618:
[----:B------:R-:W-:Y:S01]  /*21850*/  IADD3 R0, R19, 0x1f, RZ ;  /* 0x0000001f13007810 */ /* 0x000fe20007ffe0ff */
        /* <DEDUP_REMOVED lines=16> */
.L_x_1617:
[----:B------:R-:W-:Y:S05]  /*21960*/  BSYNC B0 ;  /* 0x0000000000007941 */ /* 0x000fea0003800000 */
.L_x_1616:
        /* <DEDUP_REMOVED lines=25> */
.L_x_1614:
[----:B------:R-:W-:Y:S01]  /*21b00*/  IMAD.IADD R5, R4, 0x1, -R5 ;  /* 0x0000000104057824 */ /* 0x000fe200078e0a05 */
[----:B------:R-:W-:-:S03]  /*21b10*/  ULDC.64 UR8, c[0x0][0x208] ;  /* 0x0000820000087ab9 */ /* 0x000fc60000000a00 */
[----:B------:R-:W-:-:S05]  /*21b20*/  IMAD R2, R0, UR4, R5 ;  /* 0x0000000400027c24 */ /* 0x000fca000f8e0205 */
[----:B------:R-:W-:Y:S02]  /*21b30*/  ISETP.GT.AND P0, PT, R2, UR6, PT ;  /* 0x0000000602007c0c */ /* 0x000fe4000bf04270 */
[----:B------:R-:W0:Y:S11]  /*21b40*/  LDC.64 R2, c[0x0][0xc68] ;  /* 0x00031a00ff027b82 */ /* 0x000e360000000a00 */
[----:B------:R-:W-:-:S04]  /*21b50*/  VOTE.ANY R7, PT, !P0 ;  /* 0x0000000000077806 */ /* 0x000fc800040e0100 */
[----:B------:R-:W1:Y:S02]  /*21b60*/  POPC R4, R7 ;  /* 0x0000000700047309 */ /* 0x000e640000000000 */
[----:B-1----:R-:W-:-:S05]  /*21b70*/  IADD3 R19, R4, R19, RZ ;  /* 0x0000001304137210 */ /* 0x002fca0007ffe0ff */
        /* <DEDUP_REMOVED lines=13> */
.L_x_1619:
[----:B-12---:R-:W-:Y:S01]  /*21c50*/  IMAD.MOV R0, RZ, RZ, -R3 ;  /* 0x000000ffff007224 */ /* 0x006fe200078e0a03 */
[----:B------:R-:W-:Y:S01]  /*21c60*/  MOV R2, RZ ;  /* 0x000000ff00027202 */ /* 0x000fe20000000f00 */
[----:B---3--:R-:W-:Y:S02]  /*21c70*/  IMAD R16, R16, UR4, R5 ;  /* 0x0000000410107c24 */ /* 0x008fe4000f8e0205 */
[----:B------:R-:W-:Y:S01]  /*21c80*/  IMAD R5, R0, R9, RZ ;  /* 0x0000000900057224 */ /* 0x000fe200078e02ff */
[----:B------:R-:W-:-:S03]  /*21c90*/  IABS R0, R6 ;  /* 0x0000000600007213 */ /* 0x000fc60000000000 */
[----:B------:R-:W-:Y:S01]  /*21ca0*/  IMAD.HI.U32 R2, R3, R5, R2 ;  /* 0x0000000503027227 */ /* 0x000fe200078e0002 */
[----:B------:R-:W-:-:S03]  /*21cb0*/  IADD3 R5, -R16, UR6, RZ ;  /* 0x0000000610057c10 */ /* 0x000fc6000fffe1ff */
[----:B------:R-:W-:Y:S01]  /*21cc0*/  IMAD.MOV R0, RZ, RZ, -R0 ;  /* 0x000000ffff007224 */ /* 0x000fe200078e0a00 */
        /* <DEDUP_REMOVED lines=8> */
[----:B------:R-:W-:Y:S02]  /*21d50*/  @P0 IADD3 R2, R2, 0x1, RZ ;  /* 0x0000000102020810 */ /* 0x000fe40007ffe0ff */
[----:B------:R-:W-:-:S13]  /*21d60*/  ISETP.GE.AND P0, PT, R0, RZ, PT ;  /* 0x000000ff0000720c */ /* 0x000fda0003f06270 */
[----:B------:R-:W-:Y:S01]  /*21d70*/  @!P0 IMAD.MOV R2, RZ, RZ, -R2 ;  /* 0x000000ffff028224 */ /* 0x000fe200078e0a02 */
[----:B------:R-:W-:-:S13]  /*21d80*/  ISETP.NE.AND P0, PT, R6, RZ, PT ;  /* 0x000000ff0600720c */ /* 0x000fda0003f05270 */
[----:B------:R-:W-:-:S05]  /*21d90*/  @!P0 LOP3.LUT R2, RZ, R6, RZ, 0x33, !PT ;  /* 0x00000006ff028212 */ /* 0x000fca00078e33ff */
[----:B------:R-:W-:Y:S01]  /*21da0*/  IMAD R0, R8, R2, RZ ;  /* 0x0000000208007224 */ /* 0x000fe200078e02ff */
[----:B------:R-:W-:-:S03]  /*21db0*/  IADD3 R2, -R2, RZ, RZ ;  /* 0x000000ff02027210 */ /* 0x000fc60007ffe1ff */
[----:B------:R-:W-:Y:S02]  /*21dc0*/  IMAD.MOV R3, RZ, RZ, -R0 ;  /* 0x000000ffff037224 */ /* 0x000fe400078e0a00 */
[----:B------:R-:W-:Y:S02]  /*21dd0*/  IMAD R5, R6, R2, R5 ;  /* 0x0000000206057224 */ /* 0x000fe400078e0205 */
[----:B------:R-:W-:Y:S01]  /*21de0*/  IMAD.MOV.U32 R2, RZ, RZ, RZ ;  /* 0x000000ffff027224 */ /* 0x000fe200078e00ff */
[----:B------:R-:W-:-:S04]  /*21df0*/  VIADDMNMX R8, R3, UR4, R8, PT ;  /* 0x0000000403087c46 */ /* 0x000fc8000b800108 */
[-C--:B------:R-:W-:Y:S02]  /*21e00*/  IABS R4, R8.reuse ;  /* 0x0000000800047213 */ /* 0x080fe40000000000 */
[----:B------:R-:W-:Y:S02]  /*21e10*/  IABS R6, R8 ;  /* 0x0000000800067213 */ /* 0x000fe40000000000 */
[----:B------:R-:W1:Y:S08]  /*21e20*/  I2F.RP R7, R4 ;  /* 0x0000000400077306 */ /* 0x000e700000209400 */
[----:B-1----:R-:W1:Y:S02]  /*21e30*/  MUFU.RCP R7, R7 ;  /* 0x0000000700077308 */ /* 0x002e640000001000 */
[----:B-1----:R-:W-:Y:S01]  /*21e40*/  VIADD R3, R7, 0xffffffe ;  /* 0x0ffffffe07037836 */ /* 0x002fe20000000000 */
[----:B------:R-:W-:-:S05]  /*21e50*/  IABS R7, R5 ;  /* 0x0000000500077213 */ /* 0x000fca0000000000 */
[----:B------:R-:W1:Y:S02]  /*21e60*/  F2I.FTZ.U32.TRUNC.NTZ R3, R3 ;  /* 0x0000000300037305 */ /* 0x000e64000021f000 */
[----:B-1----:R-:W-:-:S04]  /*21e70*/  IMAD.MOV R9, RZ, RZ, -R3 ;  /* 0x000000ffff097224 */ /* 0x002fc800078e0a03 */
[----:B------:R-:W-:-:S04]  /*21e80*/  IMAD R9, R9, R4, RZ ;  /* 0x0000000409097224 */ /* 0x000fc800078e02ff */
[----:B------:R-:W-:-:S04]  /*21e90*/  IMAD.HI.U32 R2, R3, R9, R2 ;  /* 0x0000000903027227 */ /* 0x000fc800078e0002 */
[----:B------:R-:W-:Y:S02]  /*21ea0*/  IMAD.MOV R3, RZ, RZ, -R6 ;  /* 0x000000ffff037224 */ /* 0x000fe400078e0a06 */
[----:B------:R-:W-:-:S04]  /*21eb0*/  IMAD.HI.U32 R2, R2, R7, RZ ;  /* 0x0000000702027227 */ /* 0x000fc800078e00ff */
[----:B------:R-:W-:-:S05]  /*21ec0*/  IMAD R3, R2, R3, R7 ;  /* 0x0000000302037224 */ /* 0x000fca00078e0207 */
[----:B------:R-:W-:-:S13]  /*21ed0*/  ISETP.GT.U32.AND P0, PT, R4, R3, PT ;  /* 0x000000030400720c */ /* 0x000fda0003f04070 */
[----:B------:R-:W-:Y:S01]  /*21ee0*/  @!P0 IMAD.IADD R3, R3, 0x1, -R4 ;  /* 0x0000000103038824 */ /* 0x000fe200078e0a04 */
[----:B------:R-:W-:-:S04]  /*21ef0*/  @!P0 IADD3 R2, R2, 0x1, RZ ;  /* 0x0000000102028810 */ /* 0x000fc80007ffe0ff */
[----:B------:R-:W-:Y:S02]  /*21f00*/  ISETP.GE.U32.AND P0, PT, R3, R4, PT ;  /* 0x000000040300720c */ /* 0x000fe40003f06070 */
[C---:B------:R-:W-:Y:S02]  /*21f10*/  LOP3.LUT R3, R5.reuse, R8, RZ, 0x3c, !PT ;  /* 0x0000000805037212 */ /* 0x040fe400078e3cff */
[----:B------:R-:W-:-:S09]  /*21f20*/  IADD3 R5, R5, R0, RZ ;  /* 0x0000000005057210 */ /* 0x000fd20007ffe0ff */
        /* <DEDUP_REMOVED lines=10> */
.L_x_1615:
[----:B------:R-:W-:Y:S01]  /*21fd0*/  IMAD.MOV.U32 R17, RZ, RZ, RZ ;  /* 0x000000ffff117224 */ /* 0x000fe200078e00ff */
[----:B------:R-:W-:Y:S01]  /*21fe0*/  MOV R16, UR6 ;  /* 0x0000000600107c02 */ /* 0x000fe20008000f00 */
[----:B------:R-:W-:-:S07]  /*21ff0*/  IMAD.MOV.U32 R18, RZ, RZ, RZ ;  /* 0x000000ffff127224 */ /* 0x000fce00078e00ff */
.L_x_1620:
[----:B------:R-:W2:Y:S01]  /*22000*/  LDL.LU R2, [R1+0x8] ;  /* 0x0000080001027983 */ /* 0x000ea20000300800 */
[----:B------:R-:W1:Y:S02]  /*22010*/  S2R R5, SR_TID.X ;  /* 0x0000000000057919 */ /* 0x000e640000002100 */
[----:B-1----:R-:W-:-:S04]  /*22020*/  LOP3.LUT R5, R5, 0x1f, RZ, 0xc0, !PT ;  /* 0x0000001f05057812 */ /* 0x002fc800078ec0ff */
[----:B------:R-:W-:-:S13]  /*22030*/  ISETP.NE.AND P0, PT, R5, RZ, PT ;  /* 0x000000ff0500720c */ /* 0x000fda0003f05270 */
[----:B------:R-:W1:Y:S01]  /*22040*/  @!P0 S2R R3, SR_CgaCtaId ;  /* 0x0000000000038919 */ /* 0x000e620000008800 */
[----:B------:R-:W-:-:S04]  /*22050*/  @!P0 MOV R0, 0x400 ;  /* 0x0000040000008802 */ /* 0x000fc80000000f00 */
[----:B-1----:R-:W-:-:S05]  /*22060*/  @!P0 LEA R0, R3, R0, 0x18 ;  /* 0x0000000003008211 */ /* 0x002fca00078ec0ff */
[----:B------:R1:W-:Y:S02]  /*22070*/  @!P0 STS.128 [R0+0x2a8d0], R16 ;  /* 0x02a8d01000008388 */ /* 0x0003e40000000c00 */
[----:B-1----:R-:W-:Y:S01]  /*22080*/  IMAD.MOV.U32 R0, RZ, RZ, 0x1 ;  /* 0x00000001ff007424 */ /* 0x002fe200078e00ff */
        /* <DEDUP_REMOVED lines=9> */
[----:B------:R-:W2:Y:S01]  /*22120*/  S2R R4, SR_TID.X ;  /* 0x0000000000047919 */ /* 0x000ea20000002100 */
[----:B------:R-:W-:Y:S01]  /*22130*/  ISETP.NE.AND P1, PT, R5, RZ, PT ;  /* 0x000000ff0500720c */ /* 0x000fe20003f25270 */
[----:B-1----:R-:W-:Y:S01]  /*22140*/  IMAD.MOV.U32 R0, RZ, RZ, 0x1 ;  /* 0x00000001ff007424 */ /* 0x002fe200078e00ff */
[----:B------:R-:W-:Y:S01]  /*22150*/  LOP3.LUT R2, R2, 0xffffffbf, RZ, 0xc0, !PT ;  /* 0xffffffbf02027812 */ /* 0x000fe200078ec0ff */
[----:B------:R1:W-:Y:S01]  /*22160*/  STL [R1+0x28], RZ ;  /* 0x000028ff01007387 */ /* 0x0003e20000100800 */
[----:B------:R-:W-:Y:S01]  /*22170*/  ULDC.64 UR38, c[0x0][0x198] ;  /* 0x0000660000267ab9 */ /* 0x000fe20000000a00 */
[----:B------:R-:W-:Y:S01]  /*22180*/  ULDC UR36, c[0x0][0xc] ;  /* 0x0000030000247ab9 */ /* 0x000fe20000000800 */
[----:B------:R-:W-:Y:S01]  /*22190*/  LOP3.LUT R2, R2, 0xfffffffd, RZ, 0xc0, !PT ;  /* 0xfffffffd02027812 */ /* 0x000fe200078ec0ff */
[----:B------:R1:W-:Y:S01]  /*221a0*/  STL [R1+0x14], R0 ;  /* 0x0000140001007387 */ /* 0x0003e20000100800 */
[----:B------:R-:W-:-:S03]  /*221b0*/  ULOP3.LUT UR37, UR60, 0x2, URZ, 0xfc, !UPT ;  /* 0x000000023c257892 */ /* 0x000fc6000f8efc3f */
[----:B------:R1:W-:Y:S04]  /*221c0*/  STL [R1+0x4], RZ ;  /* 0x000004ff01007387 */ /* 0x0003e80000100800 */
[----:B------:R1:W-:Y:S04]  /*221d0*/  STL [R1], RZ ;  /* 0x000000ff01007387 */ /* 0x0003e80000100800 */
[----:B------:R1:W-:Y:S01]  /*221e0*/  STL [R1+0x10], R0 ;  /* 0x0000100001007387 */ /* 0x0003e20000100800 */
[----:B--2---:R-:W-:-:S04]  /*221f0*/  LOP3.LUT R4, R4, 0x7f, RZ, 0xc0, !PT ;  /* 0x0000007f04047812 */ /* 0x004fc800078ec0ff */
[C---:B------:R-:W-:Y:S02]  /*22200*/  ISETP.NE.AND P2, PT, R4.reuse, RZ, PT ;  /* 0x000000ff0400720c */ /* 0x040fe40003f45270 */
[----:B------:R-:W-:-:S11]  /*22210*/  ISETP.NE.OR P0, PT, R4, RZ, !P1 ;  /* 0x000000ff0400720c */ /* 0x000fd60004f05670 */
[----:B------:R-:W-:-:S04]  /*22220*/  @P2 LOP3.LUT R2, R2, 0x2, RZ, 0xfc, !PT ;  /* 0x0000000202022812 */ /* 0x000fc800078efcff */
[----:B------:R-:W-:-:S05]  /*22230*/  @P0 LOP3.LUT R2, R2, 0x40, RZ, 0xfc, !PT ;  /* 0x0000004002020812 */ /* 0x000fca00078efcff */
[----:B------:R1:W-:Y:S02]  /*22240*/  STL [R1+0x8], R2 ;  /* 0x0000080201007387 */ /* 0x0003e40000100800 */
.L_x_1727:
[----:B------:R-:W-:Y:S05]  /*22250*/  YIELD ;  /* 0x0000000000007946 */ /* 0x000fea0003800000 */
[----:B------:R-:W-:Y:S01]  /*22260*/  ULDC.64 UR4, c[0x0][0xa28] ;  /* 0x00028a0000047ab9 */ /* 0x000fe20000000a00 */
[----:B------:R-:W-:Y:S01]  /*22270*/  MOV R5, RZ ;  /* 0x000000ff00057202 */ /* 0x000fe20000000f00 */
[----:B------:R-:W-:Y:S01]  /*22280*/  ULDC.64 UR6, c[0x0][0x208] ;  /* 0x0000820000067ab9 */ /* 0x000fe20000000a00 */
[----:B------:R-:W-:Y:S01]  /*22290*/  ISETP.NE.U32.AND P0, PT, RZ, UR4, PT ;  /* 0x00000004ff007c0c */ /* 0x000fe2000bf05070 */
[----:B-1----:R-:W-:Y:S01]  /*222a0*/  IMAD.MOV.U32 R0, RZ, RZ, RZ ;  /* 0x000000ffff007224 */ /* 0x002fe200078e00ff */
[----:B------:R-:W-:Y:S01]  /*222b0*/  ULDC.64 UR8, c[0x0][0xa08] ;  /* 0x0002820000087ab9 */ /* 0x000fe20000000a00 */
[----:B------:R-:W-:Y:S01]  /*222c0*/  ULDC.64 UR10, c[0x0][0xa10] ;  /* 0x00028400000a7ab9 */ /* 0x000fe20000000a00 */
[----:B------:R-:W-:Y:S01]  /*222d0*/  ISETP.NE.AND.EX P0, PT, RZ, UR5, PT, P0 ;  /* 0x00000005ff007c0c */ /* 0x000fe2000bf05300 */
[----:B------:R-:W-:-:S12]  /*222e0*/  ULDC.64 UR4, c[0x0][0xa00] ;  /* 0x0002800000047ab9 */ /* 0x000fd80000000a00 */
[----:B--2---:R-:W1:Y:S01]  /*222f0*/  @P0 LDC.64 R2, c[0x0][0xa28] ;  /* 0x00028a00ff020b82 */ /* 0x004e620000000a00 */
[----:B------:R-:W-:Y:S01]  /*22300*/  ISETP.NE.U32.AND P2, PT, RZ, UR4, PT ;  /* 0x00000004ff007c0c */ /* 0x000fe2000bf45070 */
[----:B-1----:R-:W-:-:S05]  /*22310*/  @P0 IMAD.WIDE R2, R19, 0x4, R2 ;  /* 0x0000000413020825 */ /* 0x002fca00078e0202 */
[----:B------:R1:W5:Y:S01]  /*22320*/  @P0 LDG.E R5, desc[UR6][R2.64] ;  /* 0x0000000602050981 */ /* 0x000362000c1e1900 */
[----:B------:R-:W-:Y:S01]  /*22330*/  ISETP.NE.AND.EX P2, PT, RZ, UR5, PT, P2 ;  /* 0x00000005ff007c0c */ /* 0x000fe2000bf45320 */
[----:B------:R-:W-:Y:S01]  /*22340*/  ULDC.64 UR4, c[0x0][0xa18] ;  /* 0x0002860000047ab9 */ /* 0x000fe20000000a00 */
[----:B-1----:R-:W1:Y:S02]  /*22350*/  LDC.64 R2, c[0x0][0xa00] ;  /* 0x00028000ff027b82 */ /* 0x002e640000000a00 */
[----:B-1----:R-:W-:-:S09]  /*22360*/  IMAD.WIDE R2, R19, 0x4, R2 ;  /* 0x0000000413027825 */ /* 0x002fd200078e0202 */
[----:B------:R-:W2:Y:S01]  /*22370*/  @P2 LDG.E R0, desc[UR6][R2.64] ;  /* 0x0000000602002981 */ /* 0x000ea2000c1e1900 */
[----:B------:R-:W-:Y:S01]  /*22380*/  ISETP.NE.U32.AND P0, PT, RZ, UR4, PT ;  /* 0x00000004ff007c0c */ /* 0x000fe2000bf05070 */
[----:B------:R-:W-:-:S03]  /*22390*/  ULDC UR4, c[0x0][0x288] ;  /* 0x0000a20000047ab9 */ /* 0x000fc60000000800 */
[----:B------:R-:W-:-:S13]  /*223a0*/  ISETP.NE.AND.EX P0, PT, RZ, UR5, PT, P0 ;  /* 0x00000005ff007c0c */ /* 0x000fda000bf05300 */
[----:B------:R-:W1:Y:S01]  /*223b0*/  @P0 LDC.64 R6, c[0x0][0xa18] ;  /* 0x00028600ff060b82 */ /* 0x000e620000000a00 */
[----:B------:R-:W-:-:S04]  /*223c0*/  ISETP.NE.U32.AND P1, PT, RZ, UR8, PT ;  /* 0x00000008ff007c0c */ /* 0x000fc8000bf25070 */
[----:B------:R-:W-:Y:S02]  /*223d0*/  ISETP.NE.AND.EX P3, PT, RZ, UR9, PT, P1 ;  /* 0x00000009ff007c0c */ /* 0x000fe4000bf65310 */
[----:B------:R-:W-:-:S04]  /*223e0*/  ISETP.NE.U32.AND P1, PT, RZ, UR10, PT ;  /* 0x0000000aff007c0c */ /* 0x000fc8000bf25070 */
[----:B------:R-:W-:Y:S01]  /*223f0*/  ISETP.NE.AND.EX P1, PT, RZ, UR11, PT, P1 ;  /* 0x0000000bff007c0c */ /* 0x000fe2000bf25310 */
        /* <DEDUP_REMOVED lines=8> */
[----:B------:R-:W-:Y:S01]  /*22480*/  ULDC UR6, c[0x0][0x338] ;  /* 0x0000ce0000067ab9 */ /* 0x000fe20000000800 */
[----:B------:R-:W-:Y:S01]  /*22490*/  ULDC UR5, c[0x0][0x2e0] ;  /* 0x0000b80000057ab9 */ /* 0x000fe20000000800 */
[----:B------:R-:W-:Y:S01]  /*224a0*/  USEL UR4, UR4, 0x1, UP0 ;  /* 0x0000000104047887 */ /* 0x000fe20008000000 */
[----:B0-----:R-:W-:-:S03]  /*224b0*/  IMAD.U32 R11, RZ, RZ, UR6 ;  /* 0x00000006ff0b7e24 */ /* 0x001fc6000f8e00ff */
[----:B------:R-:W-:-:S06]  /*224c0*/  UIMAD UR4, UR4, UR5, URZ ;  /* 0x00000005040472a4 */ /* 0x000fcc000f8e023f */
[----:B------:R-:W-:Y:S01]  /*224d0*/  MOV R8, UR4 ;  /* 0x0000000400087c02 */ /* 0x000fe20008000f00 */
[----:B-1----:R-:W-:Y:S06]  /*224e0*/  @P0 BRA `(.L_x_1622) ;  /* 0x0000000000140947 */ /* 0x002fec0003800000 */
[----:B------:R-:W-:Y:S05]  /*224f0*/  @!P2 BRA `(.L_x_1622) ;  /* 0x000000000010a947 */ /* 0x000fea0003800000 */
[----:B------:R-:W-:Y:S02]  /*22500*/  ULDC.64 UR4, c[0x0][0x208] ;  /* 0x0000820000047ab9 */ /* 0x000fe40000000a00 */
[----:B------:R-:W2:Y:S04]  /*22510*/  LDG.E R7, desc[UR4][R2.64] ;  /* 0x0000000402077981 */ /* 0x000ea8000c1e1900 */
[----:B-----5:R-:W2:Y:S02]  /*22520*/  LDG.E R0, desc[UR4][R2.64+0x4] ;  /* 0x0000040402007981 */ /* 0x020ea4000c1e1900 */
[----:B--2---:R-:W-:-:S07]  /*22530*/  IMAD.IADD R0, R0, 0x1, -R7 ;  /* 0x0000000100007824 */ /* 0x004fce00078e0a07 */
.L_x_1622:
[----:B------:R-:W0:Y:S01]  /*22540*/  LDC.64 R6, c[0x0][0xa08] ;  /* 0x00028200ff067b82 */ /* 0x000e220000000a00 */
[----:B------:R-:W-:Y:S01]  /*22550*/  IMAD.MOV.U32 R9, RZ, RZ, RZ ;  /* 0x000000ffff097224 */ /* 0x000fe200078e00ff */
[----:B------:R-:W-:-:S06]  /*22560*/  ULDC.64 UR4, c[0x0][0x208] ;  /* 0x0000820000047ab9 */ /* 0x000fcc0000000a00 */
[----:B------:R-:W1:Y:S01]  /*22570*/  LDC.64 R2, c[0x0][0xa10] ;  /* 0x00028400ff027b82 */ /* 0x000e620000000a00 */
[----:B0-----:R-:W-:-:S05]  /*22580*/  IMAD.WIDE R6, R19, 0x4, R6 ;  /* 0x0000000413067825 */ /* 0x001fca00078e0206 */
[----:B------:R-:W2:Y:S01]  /*22590*/  @P3 LDG.E R9, desc[UR4][R6.64] ;  /* 0x0000000406093981 */ /* 0x000ea2000c1e1900 */
[----:B------:R-:W-:Y:S02]  /*225a0*/  IMAD.MOV.U32 R4, RZ, RZ, RZ ;  /* 0x000000ffff047224 */ /* 0x000fe400078e00ff */
[----:B-1----:R-:W-:-:S05]  /*225b0*/  IMAD.WIDE R2, R19, 0x4, R2 ;  /* 0x0000000413027825 */ /* 0x002fca00078e0202 */
[----:B------:R0:W5:Y:S01]  /*225c0*/  @P1 LDG.E R4, desc[UR4][R2.64] ;  /* 0x0000000402041981 */ /* 0x000162000c1e1900 */
[----:B------:R-:W-:Y:S02]  /*225d0*/  ULDC.64 UR4, c[0x0][0xa20] ;  /* 0x0002880000047ab9 */ /* 0x000fe40000000a00 */
[----:B------:R-:W-:-:S04]  /*225e0*/  ISETP.NE.U32.AND P0, PT, RZ, UR4, PT ;  /* 0x00000004ff007c0c */ /* 0x000fc8000bf05070 */
[----:B------:R-:W-:Y:S02]  /*225f0*/  ISETP.NE.AND.EX P0, PT, RZ, UR5, PT, P0 ;  /* 0x00000005ff007c0c */ /* 0x000fe4000bf05300 */
[----:B--2--5:R-:W-:-:S05]  /*22600*/  IADD3 R9, R9, R5, RZ ;  /* 0x0000000509097210 */ /* 0x024fca0007ffe0ff */
[----:B------:R0:W-:Y:S06]  /*22610*/  STL [R1+0xc], R9 ;  /* 0x00000c0901007387 */ /* 0x0001ec0000100800 */
[----:B------:R-:W-:Y:S05]  /*22620*/  @!P0 BRA `(.L_x_1623) ;  /* 0x0000000000148947 */ /* 0x000fea0003800000 */
[----:B0-----:R-:W0:Y:S01]  /*22630*/  LDC.64 R8, c[0x0][0xa20] ;  /* 0x00028800ff087b82 */ /* 0x001e220000000a00 */
[----:B------:R-:W-:Y:S01]  /*22640*/  ULDC.64 UR4, c[0x0][0x208] ;  /* 0x0000820000047ab9 */ /* 0x000fe20000000a00 */
[----:B0-----:R-:W-:-:S06]  /*22650*/  IMAD.WIDE R8, R19, 0x4, R8 ;  /* 0x0000000413087825 */ /* 0x001fcc00078e0208 */
[----:B------:R1:W5:Y:S01]  /*22660*/  LDG.E R8, desc[UR4][R8.64] ;  /* 0x0000000408087981 */ /* 0x000362000c1e1900 */
[----:B------:R-:W-:Y:S05]  /*22670*/  BRA `(.L_x_1624) ;  /* 0x0000000000147947 */ /* 0x000fea0003800000 */
.L_x_1623:
[----:B------:R-:W-:Y:S05]  /*22680*/  @!P3 BRA `(.L_x_1624) ;  /* 0x000000000010b947 */ /* 0x000fea0003800000 */
[----:B------:R-:W-:Y:S02]  /*22690*/  ULDC.64 UR4, c[0x0][0x208] ;  /* 0x0000820000047ab9 */ /* 0x000fe40000000a00 */
[----:B------:R-:W2:Y:S04]  /*226a0*/  LDG.E R8, desc[UR4][R6.64] ;  /* 0x0000000406087981 */ /* 0x000ea8000c1e1900 */
[----:B------:R-:W2:Y:S02]  /*226b0*/  LDG.E R6, desc[UR4][R6.64+0x4] ;  /* 0x0000040406067981 */ /* 0x000ea4000c1e1900 */
[----:B--2---:R-:W-:-:S07]  /*226c0*/  IMAD.IADD R8, R6, 0x1, -R8 ;  /* 0x0000000106087824 */ /* 0x004fce00078e0a08 */
.L_x_1624:
[----:B------:R-:W-:Y:S02]  /*226d0*/  ULDC.64 UR4, c[0x0][0x208] ;  /* 0x0000820000047ab9 */ /* 0x000fe40000000a00 */
[----:B------:R-:W2:Y:S04]  /*226e0*/  @P1 LDG.E R6, desc[UR4][R2.64] ;  /* 0x0000000402061981 */ /* 0x000ea8000c1e1900 */
[----:B0-----:R-:W2:Y:S01]  /*226f0*/  @P1 LDG.E R2, desc[UR4][R2.64+0x4] ;  /* 0x0000040402021981 */ /* 0x001ea2000c1e1900 */
[----:B-----5:R-:W-:Y:S02]  /*22700*/  IMAD.IADD R7, R8, 0x1, -R5 ;  /* 0x0000000108077824 */ /* 0x020fe400078e0a05 */
[----:B--2---:R-:W-:Y:S01]  /*22710*/  @P1 IMAD.IADD R11, R2, 0x1, -R6 ;  /* 0x00000001020b1824 */ /* 0x004fe200078e0a06 */
[----:B------:R-:W-:-:S04]  /*22720*/  LEA R6, R17, 0x80, 0x7 ;  /* 0x0000008011067811 */ /* 0x000fc800078e38ff */
[----:B------:R-:W-:-:S04]  /*22730*/  IADD3 R5, R7, R11, RZ ;  /* 0x0000000b07057210 */ /* 0x000fc80007ffe0ff */
[C---:B------:R-:W-:Y:S01]  /*22740*/  IADD3 R6, R5.reuse, R6, -R0 ;  /* 0x0000000605067210 */ /* 0x040fe20007ffe800 */
[----:B------:R-:W-:-:S04]  /*22750*/  VIADD R20, R5, 0x5f ;  /* 0x0000005f05147836 */ /* 0x000fc80000000000 */
[----:B------:R-:W-:-:S05]  /*22760*/  IMAD.HI R20, R20, 0x2aaaaaab, RZ ;  /* 0x2aaaaaab14147827 */ /* 0x000fca00078e02ff */
[----:B------:R-:W-:-:S04]  /*22770*/  SHF.R.U32.HI R2, RZ, 0x1f, R20 ;  /* 0x0000001fff027819 */ /* 0x000fc80000011614 */
[----:B------:R-:W-:Y:S02]  /*22780*/  LEA.HI.SX32 R20, R20, R2, 0x1c ;  /* 0x0000000214147211 */ /* 0x000fe400078fe2ff */
[----:B------:R-:W0:Y:S02]  /*22790*/  LDC.64 R2, c[0x0][0x9e0] ;  /* 0x00027800ff027b82 */ /* 0x000e240000000a00 */
[----:B0-----:R-:W-:Y:S01]  /*227a0*/  ISETP.GE.AND P2, PT, R3, 0x1, PT ;  /* 0x000000010300780c */ /* 0x001fe20003f46270 */
[----:B------:R-:W-:-:S12]  /*227b0*/  IMAD.IADD R2, R6, 0x1, R2 ;  /* 0x0000000106027824 */ /* 0x000fd800078e0202 */
[----:B------:R-:W-:Y:S05]  /*227c0*/  @!P2 BRA `(.L_x_1625) ;  /* 0x000000000048a947 */ /* 0x000fea0003800000 */
[C---:B------:R-:W-:Y:S01]  /*227d0*/  ISETP.GT.AND P0, PT, R6.reuse, RZ, PT ;  /* 0x000000ff0600720c */ /* 0x040fe20003f04270 */
[----:B------:R-:W-:Y:S01]  /*227e0*/  BSSY B0, `(.L_x_1626) ;  /* 0x000000e000007945 */ /* 0x000fe20003800000 */
[----:B------:R-:W-:-:S11]  /*227f0*/  VIADD R10, R6, 0xffffffff ;  /* 0xffffffff060a7836 */ /* 0x000fd60000000000 */
[----:B------:R-:W-:Y:S05]  /*22800*/  @P0 BRA `(.L_x_1627) ;  /* 0x00000000001c0947 */ /* 0x000fea0003800000 */
[----:B------:R-:W-:Y:S02]  /*22810*/  ISETP.NE.AND P0, PT, R3, 0x1, PT ;  /* 0x000000010300780c */ /* 0x000fe40003f05270 */
[----:B------:R-:W-:-:S11]  /*22820*/  IADD3 R10, -R6, RZ, RZ ;  /* 0x000000ff060a7210 */ /* 0x000fd60007ffe1ff */
[----:B-1----:R-:W0:Y:S02]  /*22830*/  @P0 LDC.64 R8, c[0x0][0x9e8] ;  /* 0x00027a00ff080b82 */ /* 0x002e240000000a00 */
[----:B0-----:R-:W-:-:S05]  /*22840*/  @P0 IMAD.HI.U32 R8, R10, R8, RZ ;  /* 0x000000080a080227 */ /* 0x001fca00078e00ff */
[----:B------:R-:W-:-:S04]  /*22850*/  @P0 SHF.R.U32.HI R10, RZ, R9, R8 ;  /* 0x00000009ff0a0219 */ /* 0x000fc80000011608 */
[----:B------:R-:W-:Y:S01]  /*22860*/  LOP3.LUT R10, RZ, R10, RZ, 0x33, !PT ;  /* 0x0000000aff0a7212 */ /* 0x000fe200078e33ff */
[----:B------:R-:W-:Y:S06]  /*22870*/  BRA `(.L_x_1628) ;  /* 0x0000000000107947 */ /* 0x000fec0003800000 */
.L_x_1627:
[----:B------:R-:W-:-:S13]  /*22880*/  ISETP.NE.AND P0, PT, R3, 0x1, PT ;  /* 0x000000010300780c */ /* 0x000fda0003f05270 */
[----:B-1----:R-:W0:Y:S02]  /*22890*/  @P0 LDC.64 R8, c[0x0][0x9e8] ;  /* 0x00027a00ff080b82 */ /* 0x002e240000000a00 */
[----:B0-----:R-:W-:-:S05]  /*228a0*/  @P0 IMAD.HI.U32 R8, R10, R8, RZ ;  /* 0x000000080a080227 */ /* 0x001fca00078e00ff */
[----:B------:R-:W-:-:S07]  /*228b0*/  @P0 SHF.R.U32.HI R10, RZ, R9, R8 ;  /* 0x00000009ff0a0219 */ /* 0x000fce0000011608 */
.L_x_1628:
[----:B------:R-:W-:Y:S05]  /*228c0*/  BSYNC B0 ;  /* 0x0000000000007941 */ /* 0x000fea0003800000 */
.L_x_1626:
[----:B------:R-:W-:-:S05]  /*228d0*/  IMAD R10, R10, R3, R3 ;  /* 0x000000030a0a7224 */ /* 0x000fca00078e0203 */
[----:B------:R-:W-:-:S07]  /*228e0*/  VIMNMX R2, R2, R10, PT ;  /* 0x0000000a02027248 */ /* 0x000fce0003fe0100 */
.L_x_1625:
[----:B------:R-:W-:Y:S01]  /*228f0*/  IMAD R0, R17, 0x80, -R0 ;  /* 0x0000008011007824 */ /* 0x000fe200078e0a00 */
[----:B------:R-:W-:-:S03]  /*22900*/  ULDC UR4, c[0x0][0x9dc] ;  /* 0x0002770000047ab9 */ /* 0x000fc60000000800 */
[----:B------:R-:W-:-:S04]  /*22910*/  IMAD.IADD R0, R5, 0x1, R0 ;  /* 0x0000000105007824 */ /* 0x000fc800078e0200 */
[----:B------:R-:W-:Y:S01]  /*22920*/  VIADD R5, R0, -UR4 ;  /* 0x8000000400057c36 */ /* 0x000fe20008000000 */
[----:B------:R-:W-:Y:S06]  /*22930*/  @!P2 BRA `(.L_x_1629) ;  /* 0x000000000048a947 */ /* 0x000fec0003800000 */
[----:B------:R-:W-:Y:S01]  /*22940*/  ISETP.GT.AND P0, PT, R0, -0x1, PT ;  /* 0xffffffff0000780c */ /* 0x000fe20003f04270 */
[----:B------:R-:W-:-:S12]  /*22950*/  BSSY B0, `(.L_x_1630) ;  /* 0x000000e000007945 */ /* 0x000fd80003800000 */
[----:B------:R-:W-:Y:S05]  /*22960*/  @P0 BRA `(.L_x_1631) ;  /* 0x00000000001c0947 */ /* 0x000fea0003800000 */
[----:B------:R-:W-:Y:S02]  /*22970*/  ISETP.NE.AND P0, PT, R3, 0x1, PT ;  /* 0x000000010300780c */ /* 0x000fe40003f05270 */
[----:B------:R-:W-:-:S11]  /*22980*/  LOP3.LUT R10, RZ, R0, RZ, 0x33, !PT ;  /* 0x00000000ff0a7212 */ /* 0x000fd600078e33ff */
[----:B-1----:R-:W0:Y:S02]  /*22990*/  @P0 LDC.64 R8, c[0x0][0x9e8] ;  /* 0x00027a00ff080b82 */ /* 0x002e240000000a00 */
[----:B0-----:R-:W-:-:S05]  /*229a0*/  @P0 IMAD.HI.U32 R8, R10, R8, RZ ;  /* 0x000000080a080227 */ /* 0x001fca00078e00ff */
[----:B------:R-:W-:-:S04]  /*229b0*/  @P0 SHF.R.U32.HI R10, RZ, R9, R8 ;  /* 0x00000009ff0a0219 */ /* 0x000fc80000011608 */
[----:B------:R-:W-:Y:S01]  /*229c0*/  LOP3.LUT R10, RZ, R10, RZ, 0x33, !PT ;  /* 0x0000000aff0a7212 */ /* 0x000fe200078e33ff */
[----:B------:R-:W-:Y:S06]  /*229d0*/  BRA `(.L_x_1632) ;  /* 0x0000000000147947 */ /* 0x000fec0003800000 */
.L_x_1631:
[----:B------:R-:W-:Y:S02]  /*229e0*/  ISETP.NE.AND P0, PT, R3, 0x1, PT ;  /* 0x000000010300780c */ /* 0x000fe40003f05270 */
[----:B------:R-:W-:-:S11]  /*229f0*/  MOV R10, R0 ;  /* 0x00000000000a7202 */ /* 0x000fd60000000f00 */
[----:B-1----:R-:W0:Y:S02]  /*22a00*/  @P0 LDC.64 R8, c[0x0][0x9e8] ;  /* 0x00027a00ff080b82 */ /* 0x002e240000000a00 */
[----:B0-----:R-:W-:-:S05]  /*22a10*/  @P0 IMAD.HI.U32 R8, R0, R8, RZ ;  /* 0x0000000800080227 */ /* 0x001fca00078e00ff */
[----:B------:R-:W-:-:S07]  /*22a20*/  @P0 SHF.R.U32.HI R10, RZ, R9, R8 ;  /* 0x00000009ff0a0219 */ /* 0x000fce0000011608 */
.L_x_1632:
[----:B------:R-:W-:Y:S05]  /*22a30*/  BSYNC B0 ;  /* 0x0000000000007941 */ /* 0x000fea0003800000 */
.L_x_1630:
[----:B------:R-:W-:-:S05]  /*22a40*/  IMAD R3, R10, R3, RZ ;  /* 0x000000030a037224 */ /* 0x000fca00078e02ff */
[----:B------:R-:W-:-:S07]  /*22a50*/  VIMNMX R5, R5, R3, !PT ;  /* 0x0000000305057248 */ /* 0x000fce0007fe0100 */
.L_x_1629:
[----:B------:R-:W-:Y:S01]  /*22a60*/  VIADD R3, R2, 0x5f ;  /* 0x0000005f02037836 */ /* 0x000fe20000000000 */
[----:B------:R-:W-:Y:S01]  /*22a70*/  BSSY B0, `(.L_x_1633) ;  /* 0x00000e9000007945 */ /* 0x000fe20003800000 */
[----:B------:R-:W-:Y:S01]  /*22a80*/  IMAD.HI R5, R5, 0x2aaaaaab, RZ ;  /* 0x2aaaaaab05057827 */ /* 0x000fe200078e02ff */
[----:B------:R-:W-:-:S03]  /*22a90*/  PLOP3.LUT P2, PT, PT, PT, PT, 0x80, 0x0 ;  /* 0x000000000000781c */ /* 0x000fc60003f4f070 */
[----:B------:R-:W-:-:S05]  /*22aa0*/  IMAD.HI R3, R3, 0x2aaaaaab, RZ ;  /* 0x2aaaaaab03037827 */ /* 0x000fca00078e02ff */
[----:B------:R-:W-:-:S04]  /*22ab0*/  SHF.R.U32.HI R2, RZ, 0x1f, R3 ;  /* 0x0000001fff027819 */ /* 0x000fc80000011603 */
[----:B------:R-:W-:Y:S02]  /*22ac0*/  LEA.HI.SX32 R3, R3, R2, 0x1c ;  /* 0x0000000203037211 */ /* 0x000fe400078fe2ff */
[----:B------:R-:W-:Y:S02]  /*22ad0*/  SHF.R.U32.HI R2, RZ, 0x1f, R5 ;  /* 0x0000001fff027819 */ /* 0x000fe40000011605 */
[----:B------:R-:W-:Y:S02]  /*22ae0*/  VIMNMX R3, R20, R3, PT ;  /* 0x0000000314037248 */ /* 0x000fe40003fe0100 */
[----:B------:R-:W-:-:S04]  /*22af0*/  LEA.HI.SX32 R2, R5, R2, 0x1c ;  /* 0x0000000205027211 */ /* 0x000fc800078fe2ff */
[----:B------:R-:W-:-:S05]  /*22b00*/  VIMNMX R2, RZ, R2, !PT ;  /* 0x00000002ff027248 */ /* 0x000fca0007fe0100 */
[--C-:B------:R-:W-:Y:S02]  /*22b10*/  IMAD R2, R2, 0x60, -R7.reuse ;  /* 0x0000006002027824 */ /* 0x100fe400078e0a07 */
[----:B------:R-:W-:-:S03]  /*22b20*/  IMAD R7, R3, 0x60, -R7 ;  /* 0x0000006003077824 */ /* 0x000fc600078e0a07 */
[----:B------:R-:W-:Y:S02]  /*22b30*/  VIMNMX R3, RZ, R2, !PT ;  /* 0x00000002ff037248 */ /* 0x000fe40007fe0100 */
[----:B------:R-:W-:-:S03]  /*22b40*/  VIMNMX R11, R7, R11, PT ;  /* 0x0000000b070b7248 */ /* 0x000fc60003fe0100 */
[----:B-1----:R-:W-:Y:S01]  /*22b50*/  IMAD.WIDE.U32 R8, R3, -0x55555555, RZ ;  /* 0xaaaaaaab03087825 */ /* 0x002fe200078e00ff */
[----:B------:R-:W-:-:S04]  /*22b60*/  ISETP.GT.AND P0, PT, R11, R3, PT ;  /* 0x000000030b00720c */ /* 0x000fc80003f04270 */
[----:B------:R-:W-:-:S05]  /*22b70*/  SHF.R.U32.HI R2, RZ, 0x6, R9 ;  /* 0x00000006ff027819 */ /* 0x000fca0000011609 */
[----:B------:R-:W-:-:S04]  /*22b80*/  IMAD.MOV.U32 R7, RZ, RZ, R2 ;  /* 0x000000ffff077224 */ /* 0x000fc800078e0002 */
[----:B------:R-:W-:-:S04]  /*22b90*/  @P0 VIADD R3, R11, 0x5f ;  /* 0x0000005f0b030836 */ /* 0x000fc80000000000 */
[----:B------:R-:W-:-:S05]  /*22ba0*/  @P0 IMAD.HI R3, R3, 0x2aaaaaab, RZ ;  /* 0x2aaaaaab03030827 */ /* 0x000fca00078e02ff */
[----:B------:R-:W-:-:S04]  /*22bb0*/  @P0 SHF.R.U32.HI R5, RZ, 0x1f, R3 ;  /* 0x0000001fff050819 */ /* 0x000fc80000011603 */
[----:B------:R-:W-:-:S04]  /*22bc0*/  @P0 LEA.HI.SX32 R7, R3, R5, 0x1c ;  /* 0x0000000503070211 */ /* 0x000fc800078fe2ff */
[----:B------:R-:W-:-:S13]  /*22bd0*/  ISETP.GT.AND P0, PT, R7, R2, PT ;  /* 0x000000020700720c */ /* 0x000fda0003f04270 */
[----:B------:R-:W-:Y:S05]  /*22be0*/  @!P0 BRA `(.L_x_1634) ;  /* 0x0000000c00448947 */ /* 0x000fea0003800000 */
[----:B------:R-:W0:Y:S01]  /*22bf0*/  LDC R3, c[0x0][0x428] ;  /* 0x00010a00ff037b82 */ /* 0x000e220000000800 */
[----:B------:R-:W-:Y:S01]  /*22c00*/  UMOV UR4, 0xffffffff ;  /* 0xffffffff00047882 */ /* 0x000fe20000000000 */
[----:B0-----:R-:W-:Y:S02]  /*22c10*/  ISETP.NE.AND P0, PT, R3, 0x1, PT ;  /* 0x000000010300780c */ /* 0x001fe40003f05270 */
[----:B------:R-:W-:-:S11]  /*22c20*/  MOV R3, R18 ;  /* 0x0000001200037202 */ /* 0x000fd60000000f00 */
[----:B------:R-:W0:Y:S08]  /*22c30*/  @P0 LDC R5, c[0x0][0x42c] ;  /* 0x00010b00ff050b82 */ /* 0x000e300000000800 */
[----:B------:R-:W1:Y:S01]  /*22c40*/  @P0 LDC R8, c[0x0][0x430] ;  /* 0x00010c00ff080b82 */ /* 0x000e620000000800 */
[----:B0-----:R-:W-:-:S05]  /*22c50*/  @P0 IMAD.HI.U32 R5, R18, R5, RZ ;  /* 0x0000000512050227 */ /* 0x001fca00078e00ff */
[----:B-1----:R-:W-:Y:S02]  /*22c60*/  @P0 SHF.R.U32.HI R3, RZ, R8, R5 ;  /* 0x00000008ff030219 */ /* 0x002fe40000011605 */
[----:B------:R-:W-:Y:S01]  /*22c70*/  SEL R5, R19, RZ, !P1 ;  /* 0x000000ff13057207 */ /* 0x000fe20004800000 */
[----:B------:R-:W-:Y:S06]  /*22c80*/  BRA.DIV UR4, `(.L_x_1635) ;  /* 0x0000005e04e87947 */ /* 0x000fec000b800000 */
.L_x_1794:
[----:B------:R-:W-:-:S03]  /*22c90*/  UMOV UR4, 0xffffffff ;  /* 0xffffffff00047882 */ /* 0x000fc60000000000 */
[----:B------:R-:W-:Y:S05]  /*22ca0*/  BRA.DIV UR4, `(.L_x_1636) ;  /* 0x0000006204147947 */ /* 0x000fea000b800000 */
[----:B------:R-:W-:-:S13]  /*22cb0*/  ELECT P6, URZ, PT ;  /* 0x00000000003f782f */ /* 0x000fda00038c0000 */
.L_x_1797:
[----:B------:R-:W2:Y:S01]  /*22cc0*/  LDL R8, [R1+0x28] ;  /* 0x0000280001087983 */ /* 0x000ea20000100800 */
[----:B------:R-:W-:Y:S01]  /*22cd0*/  BSSY B1, `(.L_x_1637) ;  /* 0x000000b000017945 */ /* 0x000fe20003800000 */
[----:B------:R-:W0:Y:S01]  /*22ce0*/  S2R R11, SR_CgaCtaId ;  /* 0x00000000000b7919 */ /* 0x000e220000008800 */
[----:B--2---:R-:W-:-:S05]  /*22cf0*/  VIADD R8, R8, 0x1 ;  /* 0x0000000108087836 */ /* 0x004fca0000000000 */
[----:B------:R-:W-:-:S04]  /*22d00*/  LEA.HI R9, R8, R8, RZ, 0x1 ;  /* 0x0000000808097211 */ /* 0x000fc800078f08ff */
[----:B------:R-:W-:-:S05]  /*22d10*/  LOP3.LUT R9, R9, 0xfffffffe, RZ, 0xc0, !PT ;  /* 0xfffffffe09097812 */ /* 0x000fca00078ec0ff */
[----:B------:R-:W-:Y:S01]  /*22d20*/  IMAD.IADD R8, R8, 0x1, -R9 ;  /* 0x0000000108087824 */ /* 0x000fe200078e0a09 */
[----:B------:R-:W-:-:S04]  /*22d30*/  MOV R9, 0x400 ;  /* 0x0000040000097802 */ /* 0x000fc80000000f00 */
[----:B0-----:R-:W-:Y:S02]  /*22d40*/  LEA R11, R11, R9, 0x18 ;  /* 0x000000090b0b7211 */ /* 0x001fe400078ec0ff */
[----:B------:R-:W-:-:S04]  /*22d50*/  SHF.L.U32 R8, R8, 0x1f, RZ ;  /* 0x0000001f08087819 */ /* 0x000fc800000006ff */
[----:B------:R-:W0:Y:S02]  /*22d60*/  SYNCS.PHASECHK.TRANS64.TRYWAIT P0, [R11+URZ+0x2a820], R8 ;  /* 0x02a820080b0075a7 */ /* 0x000e24000800017f */
[----:B0-----:R-:W-:Y:S05]  /*22d70*/  @!P0 BRA `(.L_x_1638) ;  /* 0x0000006000008947 */ /* 0x001fea0003800000 */
.L_x_1798:
[----:B------:R-:W-:Y:S05]  /*22d80*/  BSYNC B1 ;  /* 0x0000000000017941 */ /* 0x000fea0003800000 */
.L_x_1637:
        /* <DEDUP_REMOVED lines=8> */
.L_x_1799:
        /* <DEDUP_REMOVED lines=11> */
.L_x_1642:
        /* <DEDUP_REMOVED lines=13> */
[----:B------:R-:W-:-:S04]  /*22f90*/  IMAD R9, R7, 0x60, R4 ;  /* 0x0000006007097824 */ /* 0x000fc800078e0204 */
[----:B------:R-:W-:-:S05]  /*22fa0*/  VIADD R9, R9, 0xffffffa0 ;  /* 0xffffffa009097836 */ /* 0x000fca0000000000 */
        /* <DEDUP_REMOVED lines=15> */
.L_x_1800:
        /* <DEDUP_REMOVED lines=8> */
.L_x_1644:
[----:B01----:R-:W2:Y:S01]  /*23120*/  LDL R10, [R1+0x4] ;  /* 0x00000400010a7983 */ /* 0x003ea20000100800 */
        /* <DEDUP_REMOVED lines=8> */
[----:B------:R-:W-:-:S05]  /*231b0*/  UMOV UR15, 0x40 ;  /* 0x00000040000f7882 */ /* 0x000fca0000000000 */
[----:B------:R-:W-:Y:S01]  /*231c0*/  UIADD3 UR9, UR9, 0x2a8b0, URZ ;  /* 0x0002a8b009097890 */ /* 0x000fe2000fffe03f */
[----:B--2---:R-:W-:-:S05]  /*231d0*/  IMAD R8, R10, 0x6000, R11 ;  /* 0x000060000a087824 */ /* 0x004fca00078e020b */
[----:B------:R-:W-:-:S13]  /*231e0*/  R2UR UR6, R8 ;  /* 0x00000000080672ca */ /* 0x000fda00000e0000 */
[----:B------:R-:W-:Y:S02]  /*231f0*/  UIADD3 UR8, UR6, 0x400, URZ ;  /* 0x0000040006087890 */ /* 0x000fe4000fffe03f */
[----:B------:R-:W-:-:S03]  /*23200*/  UIADD3 UR14, UR6, 0x3400, URZ ;  /* 0x00003400060e7890 */ /* 0x000fc6000fffe03f */
[----:B------:R-:W-:-:S04]  /*23210*/  UMOV UR6, 0x0 ;  /* 0x0000000000067882 */ /* 0x000fc80000000000 */
[----:B------:R0:W-:Y:S02]  /*23220*/  UTMALDG.4D [UR8], [UR4], desc[UR6] ;  /* 0x00000608040075b4 */ /* 0x0001e40008019000 */
[----:B0-----:R-:W-:Y:S01]  /*23230*/  UMOV UR8, UR14 ;  /* 0x0000000e00087c82 */ /* 0x001fe20008000000 */
[----:B------:R-:W-:Y:S02]  /*23240*/  UMOV UR10, UR15 ;  /* 0x0000000f000a7c82 */ /* 0x000fe40008000000 */
[----:B------:R1:W-:Y:S02]  /*23250*/  UTMALDG.4D [UR8], [UR4], desc[UR6] ;  /* 0x00000608040075b4 */ /* 0x0003e40008019000 */
[----:B-1----:R-:W-:Y:S01]  /*23260*/  NOP ;  /* 0x0000000000007918 */ /* 0x002fe20000000000 */
.L_x_1640:
[----:B------:R-:W-:Y:S05]  /*23270*/  BSYNC B1 ;  /* 0x0000000000017941 */ /* 0x000fea0003800000 */
.L_x_1639:
[----:B0-----:R-:W2:Y:S04]  /*23280*/  LDL.LU R8, [R1+0x4] ;  /* 0x0000040001087983 */ /* 0x001ea80000300800 */
[----:B------:R-:W3:Y:S01]  /*23290*/  LDL.LU R10, [R1+0x14] ;  /* 0x00001400010a7983 */ /* 0x000ee20000300800 */
[----:B------:R-:W-:Y:S02]  /*232a0*/  IADD3 R7, R7, -0x2, RZ ;  /* 0xfffffffe07077810 */ /* 0x000fe40007ffe0ff */
[----:B------:R-:W-:Y:S01]  /*232b0*/  PLOP3.LUT P2, PT, PT, PT, PT, 0x8, 0x0 ;  /* 0x000000000000781c */ /* 0x000fe20003f4e170 */
[----:B--2---:R-:W-:-:S05]  /*232c0*/  VIADD R8, R8, 0x1 ;  /* 0x0000000108087836 */ /* 0x004fca0000000000 */
[----:B------:R-:W-:-:S04]  /*232d0*/  ISETP.NE.AND P0, PT, R8, 0x2, PT ;  /* 0x000000020800780c */ /* 0x000fc80003f05270 */
[----:B------:R-:W-:Y:S02]  /*232e0*/  SEL R9, RZ, 0x1, P0 ;  /* 0x00000001ff097807 */ /* 0x000fe40000000000 */
[----:B------:R-:W-:Y:S02]  /*232f0*/  SEL R8, R8, RZ, P0 ;  /* 0x000000ff08087207 */ /* 0x000fe40000000000 */
[----:B---3--:R-:W-:Y:S02]  /*23300*/  LOP3.LUT R10, R10, R9, RZ, 0x3c, !PT ;  /* 0x000000090a0a7212 */ /* 0x008fe400078e3cff */
[----:B------:R-:W-:-:S03]  /*23310*/  ISETP.GE.AND P0, PT, R7, R2, PT ;  /* 0x000000020700720c */ /* 0x000fc60003f06270 */
[----:B------:R0:W-:Y:S04]  /*23320*/  STL [R1+0x14], R10 ;  /* 0x0000140a01007387 */ /* 0x0001e80000100800 */
[----:B------:R0:W-:Y:S06]  /*23330*/  STL [R1+0x4], R8 ;  /* 0x0000040801007387 */ /* 0x0001ec0000100800 */
[----:B------:R-:W-:Y:S05]  /*23340*/  @!P0 BRA `(.L_x_1634) ;  /* 0x00000004006c8947 */ /* 0x000fea0003800000 */
.L_x_1651:
[----:B------:R-:W-:Y:S05]  /*23350*/  YIELD ;  /* 0x0000000000007946 */ /* 0x000fea0003800000 */
[----:B------:R-:W-:Y:S04]  /*23360*/  BSSY B1, `(.L_x_1645) ;  /* 0x000004d000017945 */ /* 0x000fe80003800000 */
[----:B-1----:R-:W-:Y:S05]  /*23370*/  @!P6 BRA `(.L_x_1646) ;  /* 0x00000004002ce947 */ /* 0x002fea0003800000 */
[----:B0-----:R-:W2:Y:S04]  /*23380*/  LDL R8, [R1+0x4] ;  /* 0x0000040001087983 */ /* 0x001ea80000100800 */
[----:B------:R-:W3:Y:S01]  /*23390*/  LDL R9, [R1+0x14] ;  /* 0x0000140001097983 */ /* 0x000ee20000100800 */
[----:B--2---:R-:W-:Y:S01]  /*233a0*/  IMAD R8, R8, 0x8, R11 ;  /* 0x0000000808087824 */ /* 0x004fe200078e020b */
[----:B---3--:R-:W-:-:S04]  /*233b0*/  SHF.L.U32 R9, R9, 0x1f, RZ ;  /* 0x0000001f09097819 */ /* 0x008fc800000006ff */
[----:B------:R-:W0:Y:S02]  /*233c0*/  SYNCS.PHASECHK.TRANS64.TRYWAIT P0, [R8+URZ+0x2a8a0], R9 ;  /* 0x02a8a009080075a7 */ /* 0x000e24000800017f */
[----:B0-----:R-:W-:Y:S05]  /*233d0*/  @!P0 BRA `(.L_x_1647) ;  /* 0x0000005800a48947 */ /* 0x001fea0003800000 */
.L_x_1801:
        /* <DEDUP_REMOVED lines=11> */
.L_x_1648:
        /* <DEDUP_REMOVED lines=13> */
[----:B------:R-:W-:-:S05]  /*23560*/  IMAD R10, R7, 0x60, R4 ;  /* 0x00000060070a7824 */ /* 0x000fca00078e0204 */
[----:B------:R-:W-:-:S07]  /*23570*/  R2UR UR11, R10 ;  /* 0x000000000a0b72ca */ /* 0x000fce00000e0000 */
        /* <DEDUP_REMOVED lines=14> */
.L_x_1802:
        /* <DEDUP_REMOVED lines=8> */
.L_x_1650:
        /* <DEDUP_REMOVED lines=21> */
.L_x_1646:
[----:B------:R-:W-:Y:S05]  /*23830*/  BSYNC B1 ;  /* 0x0000000000017941 */ /* 0x000fea0003800000 */
.L_x_1645:
[----:B0-----:R-:W2:Y:S04]  /*23840*/  LDL.LU R8, [R1+0x4] ;  /* 0x0000040001087983 */ /* 0x001ea80000300800 */
[----:B------:R-:W3:Y:S01]  /*23850*/  LDL.LU R10, [R1+0x14] ;  /* 0x00001400010a7983 */ /* 0x000ee20000300800 */
[----:B--2---:R-:W-:-:S04]  /*23860*/  IADD3 R8, R8, 0x1, RZ ;  /* 0x0000000108087810 */ /* 0x004fc80007ffe0ff */
[----:B------:R-:W-:-:S04]  /*23870*/  ISETP.NE.AND P0, PT, R8, 0x2, PT ;  /* 0x000000020800780c */ /* 0x000fc80003f05270 */
[----:B------:R-:W-:Y:S02]  /*23880*/  SEL R9, RZ, 0x1, P0 ;  /* 0x00000001ff097807 */ /* 0x000fe40000000000 */
[----:B------:R-:W-:Y:S02]  /*23890*/  SEL R8, R8, RZ, P0 ;  /* 0x000000ff08087207 */ /* 0x000fe40000000000 */
[----:B---3--:R-:W-:Y:S02]  /*238a0*/  LOP3.LUT R10, R10, R9, RZ, 0x3c, !PT ;  /* 0x000000090a0a7212 */ /* 0x008fe400078e3cff */
[C---:B------:R-:W-:Y:S01]  /*238b0*/  ISETP.GT.AND P0, PT, R7.reuse, R2, PT ;  /* 0x000000020700720c */ /* 0x040fe20003f04270 */
[----:B------:R-:W-:Y:S02]  /*238c0*/  VIADD R7, R7, 0xffffffff ;  /* 0xffffffff07077836 */ /* 0x000fe40000000000 */
[----:B------:R1:W-:Y:S04]  /*238d0*/  STL [R1+0x14], R10 ;  /* 0x0000140a01007387 */ /* 0x0003e80000100800 */
[----:B------:R1:W-:Y:S06]  /*238e0*/  STL [R1+0x4], R8 ;  /* 0x0000040801007387 */ /* 0x0003ec0000100800 */
[----:B------:R-:W-:Y:S05]  /*238f0*/  @P0 BRA `(.L_x_1651) ;  /* 0xfffffff800940947 */ /* 0x000fea000383ffff */
.L_x_1634:
[----:B------:R-:W-:Y:S05]  /*23900*/  BSYNC B0 ;  /* 0x0000000000007941 */ /* 0x000fea0003800000 */
.L_x_1633:
[----:B------:R-:W2:Y:S01]  /*23910*/  LDC.64 R2, c[0x0][0x9e0] ;  /* 0x00027800ff027b82 */ /* 0x000ea20000000a00 */
[----:B------:R-:W-:Y:S07]  /*23920*/  @!P2 WARPSYNC.ALL ;  /* 0x000000000000a948 */ /* 0x000fee0003800000 */
[----:B------:R-:W-:Y:S01]  /*23930*/  @!P2 BAR.SYNC.DEFER_BLOCKING 0xc, 0x120 ;  /* 0x030480000000ab1d */ /* 0x000fe20000010000 */
[----:B--2---:R-:W-:Y:S01]  /*23940*/  ISETP.GE.AND P1, PT, R3, 0x1, PT ;  /* 0x000000010300780c */ /* 0x004fe20003f26270 */
        /* <DEDUP_REMOVED lines=8> */
[----:B------:R-:W2:Y:S02]  /*239d0*/  @P0 LDC.64 R4, c[0x0][0x9e8] ;  /* 0x00027a00ff040b82 */ /* 0x000ea40000000a00 */
[----:B--2---:R-:W-:-:S05]  /*239e0*/  @P0 IMAD.HI.U32 R4, R6, R4, RZ ;  /* 0x0000000406040227 */ /* 0x004fca00078e00ff */
[----:B------:R-:W-:-:S04]  /*239f0*/  @P0 SHF.R.U32.HI R6, RZ, R5, R4 ;  /* 0x00000005ff060219 */ /* 0x000fc80000011604 */
[----:B------:R-:W-:Y:S01]  /*23a00*/  LOP3.LUT R7, RZ, R6, RZ, 0x33, !PT ;  /* 0x00000006ff077212 */ /* 0x000fe200078e33ff */
[----:B------:R-:W-:Y:S06]  /*23a10*/  BRA `(.L_x_1655) ;  /* 0x0000000000107947 */ /* 0x000fec0003800000 */
.L_x_1654:
[----:B------:R-:W-:-:S13]  /*23a20*/  ISETP.NE.AND P0, PT, R3, 0x1, PT ;  /* 0x000000010300780c */ /* 0x000fda0003f05270 */
[----:B------:R-:W2:Y:S02]  /*23a30*/  @P0 LDC.64 R4, c[0x0][0x9e8] ;  /* 0x00027a00ff040b82 */ /* 0x000ea40000000a00 */
[----:B--2---:R-:W-:-:S05]  /*23a40*/  @P0 IMAD.HI.U32 R4, R7, R4, RZ ;  /* 0x0000000407040227 */ /* 0x004fca00078e00ff */
[----:B------:R-:W-:-:S07]  /*23a50*/  @P0 SHF.R.U32.HI R7, RZ, R5, R4 ;  /* 0x00000005ff070219 */ /* 0x000fce0000011604 */
.L_x_1655:
[----:B------:R-:W-:Y:S05]  /*23a60*/  BSYNC B0 ;  /* 0x0000000000007941 */ /* 0x000fea0003800000 */
.L_x_1653:
[----:B------:R-:W-:-:S05]  /*23a70*/  IMAD R7, R7, R3, R3 ;  /* 0x0000000307077224 */ /* 0x000fca00078e0203 */
[----:B------:R-:W-:-:S07]  /*23a80*/  VIMNMX R2, R2, R7, PT ;  /* 0x0000000702027248 */ /* 0x000fce0003fe0100 */
.L_x_1652:
[----:B------:R-:W-:Y:S01]  /*23a90*/  VIADD R2, R2, 0x5f ;  /* 0x0000005f02027836 */ /* 0x000fe20000000000 */
[----:B------:R-:W-:-:S03]  /*23aa0*/  ULDC UR4, c[0x0][0x9dc] ;  /* 0x0002770000047ab9 */ /* 0x000fc60000000800 */
[----:B------:R-:W-:-:S05]  /*23ab0*/  IMAD.HI R2, R2, 0x2aaaaaab, RZ ;  /* 0x2aaaaaab02027827 */ /* 0x000fca00078e02ff */
[----:B------:R-:W-:-:S04]  /*23ac0*/  SHF.R.U32.HI R5, RZ, 0x1f, R2 ;  /* 0x0000001fff057819 */ /* 0x000fc80000011602 */
[----:B------:R-:W-:Y:S01]  /*23ad0*/  LEA.HI.SX32 R5, R2, R5, 0x1c ;  /* 0x0000000502057211 */ /* 0x000fe200078fe2ff */
[----:B------:R-:W-:-:S03]  /*23ae0*/  VIADD R2, R0, -UR4 ;  /* 0x8000000400027c36 */ /* 0x000fc60008000000 */
[----:B------:R-:W-:-:S05]  /*23af0*/  VIMNMX R6, R20, R5, PT ;  /* 0x0000000514067248 */ /* 0x000fca0003fe0100 */
[----:B------:R2:W-:Y:S01]  /*23b00*/  STL [R1+0x24], R6 ;  /* 0x0000240601007387 */ /* 0x0005e20000100800 */
[----:B------:R-:W-:Y:S05]  /*23b10*/  @!P1 BRA `(.L_x_1656) ;  /* 0x0000000000449947 */ /* 0x000fea0003800000 */
[----:B------:R-:W-:Y:S01]  /*23b20*/  ISETP.GT.AND P0, PT, R0, -0x1, PT ;  /* 0xffffffff0000780c */ /* 0x000fe20003f04270 */
[----:B------:R-:W-:-:S12]  /*23b30*/  BSSY B0, `(.L_x_1657) ;  /* 0x000000d000007945 */ /* 0x000fd80003800000 */
[----:B------:R-:W-:Y:S05]  /*23b40*/  @P0 BRA `(.L_x_1658) ;  /* 0x00000000001c0947 */ /* 0x000fea0003800000 */
[----:B------:R-:W-:Y:S02]  /*23b50*/  ISETP.NE.AND P0, PT, R3, 0x1, PT ;  /* 0x000000010300780c */ /* 0x000fe40003f05270 */
[----:B------:R-:W-:-:S11]  /*23b60*/  LOP3.LUT R7, RZ, R0, RZ, 0x33, !PT ;  /* 0x00000000ff077212 */ /* 0x000fd600078e33ff */
[----:B------:R-:W3:Y:S02]  /*23b70*/  @P0 LDC.64 R4, c[0x0][0x9e8] ;  /* 0x00027a00ff040b82 */ /* 0x000ee40000000a00 */
[----:B---3--:R-:W-:-:S05]  /*23b80*/  @P0 IMAD.HI.U32 R4, R7, R4, RZ ;  /* 0x0000000407040227 */ /* 0x008fca00078e00ff */
[----:B------:R-:W-:-:S04]  /*23b90*/  @P0 SHF.R.U32.HI R7, RZ, R5, R4 ;  /* 0x00000005ff070219 */ /* 0x000fc80000011604 */
[----:B------:R-:W-:Y:S01]  /*23ba0*/  LOP3.LUT R0, RZ, R7, RZ, 0x33, !PT ;  /* 0x00000007ff007212 */ /* 0x000fe200078e33ff */
[----:B------:R-:W-:Y:S06]  /*23bb0*/  BRA `(.L_x_1659) ;  /* 0x0000000000107947 */ /* 0x000fec0003800000 */
.L_x_1658:
[----:B------:R-:W-:-:S13]  /*23bc0*/  ISETP.NE.AND P0, PT, R3, 0x1, PT ;  /* 0x000000010300780c */ /* 0x000fda0003f05270 */
[----:B------:R-:W3:Y:S02]  /*23bd0*/  @P0 LDC.64 R4, c[0x0][0x9e8] ;  /* 0x00027a00ff040b82 */ /* 0x000ee40000000a00 */
[----:B---3--:R-:W-:-:S05]  /*23be0*/  @P0 IMAD.HI.U32 R4, R0, R4, RZ ;  /* 0x0000000400040227 */ /* 0x008fca00078e00ff */
[----:B------:R-:W-:-:S07]  /*23bf0*/  @P0 SHF.R.U32.HI R0, RZ, R5, R4 ;  /* 0x00000005ff000219 */ /* 0x000fce0000011604 */
.L_x_1659:
[----:B------:R-:W-:Y:S05]  /*23c00*/  BSYNC B0 ;  /* 0x0000000000007941 */ /* 0x000fea0003800000 */
.L_x_1657:
[----:B------:R-:W-:-:S05]  /*23c10*/  IMAD R3, R0, R3, RZ ;  /* 0x0000000300037224 */ /* 0x000fca00078e02ff */
[----:B------:R-:W-:-:S07]  /*23c20*/  VIMNMX R2, R2, R3, !PT ;  /* 0x0000000302027248 */ /* 0x000fce0007fe0100 */
.L_x_1656:
[----:B------:R-:W-:Y:S01]  /*23c30*/  IMAD.HI R2, R2, 0x2aaaaaab, RZ ;  /* 0x2aaaaaab02027827 */ /* 0x000fe200078e02ff */
[----:B------:R-:W-:Y:S04]  /*23c40*/  BSSY B6, `(.L_x_1660) ;  /* 0x0000318000067945 */ /* 0x000fe80003800000 */
[----:B------:R-:W-:-:S04]  /*23c50*/  SHF.R.U32.HI R3, RZ, 0x1f, R2 ;  /* 0x0000001fff037819 */ /* 0x000fc80000011602 */
[----:B------:R-:W-:-:S04]  /*23c60*/  LEA.HI.SX32 R3, R2, R3, 0x1c ;  /* 0x0000000302037211 */ /* 0x000fc800078fe2ff */
[----:B------:R-:W-:-:S04]  /*23c70*/  VIMNMX R0, RZ, R3, !PT ;  /* 0x00000003ff007248 */ /* 0x000fc80007fe0100 */
[----:B------:R-:W-:Y:S01]  /*23c80*/  ISETP.GT.AND P0, PT, R6, R0, PT ;  /* 0x000000000600720c */ /* 0x000fe20003f04270 */
[----:B------:R3:W-:-:S12]  /*23c90*/  STL [R1+0x18], R0 ;  /* 0x0000180001007387 */ /* 0x0007d80000100800 */
[----:B---3--:R-:W-:Y:S05]  /*23ca0*/  @P0 BRA `(.L_x_1661) ;  /* 0x0000000000480947 */ /* 0x008fea0003800000 */
[----:B------:R-:W3:Y:S02]  /*23cb0*/  S2R R0, SR_TID.X ;  /* 0x0000000000007919 */ /* 0x000ee40000002100 */
[----:B---3--:R-:W-:-:S04]  /*23cc0*/  LOP3.LUT R0, R0, 0x1f, RZ, 0xc0, !PT ;  /* 0x0000001f00007812 */ /* 0x008fc800078ec0ff */
[----:B------:R-:W-:-:S13]  /*23cd0*/  ISETP.NE.AND P1, PT, R0, RZ, PT ;  /* 0x000000ff0000720c */ /* 0x000fda0003f25270 */
[----:B------:R-:W-:Y:S05]  /*23ce0*/  @P1 BRA `(.L_x_1662) ;  /* 0x0000003000341947 */ /* 0x000fea0003800000 */
[----:B------:R-:W3:Y:S01]  /*23cf0*/  S2R R7, SR_LANEID ;  /* 0x0000000000077919 */ /* 0x000ee20000000000 */
[----:B------:R-:W-:Y:S01]  /*23d00*/  VOTEU.ANY UR4, UPT, PT ;  /* 0x0000000000047886 */ /* 0x000fe200038e0100 */
[----:B------:R-:W4:Y:S01]  /*23d10*/  LDC.64 R2, c[0x0][0xc38] ;  /* 0x00030e00ff027b82 */ /* 0x000f220000000a00 */
[----:B------:R-:W3:Y:S01]  /*23d20*/  FLO.U32 R0, UR4 ;  /* 0x0000000400007d00 */ /* 0x000ee200080e0000 */
[----:B------:R-:W-:-:S07]  /*23d30*/  ULDC.64 UR6, c[0x0][0x208] ;  /* 0x0000820000067ab9 */ /* 0x000fce0000000a00 */
[----:B------:R-:W4:Y:S01]  /*23d40*/  POPC R5, UR4 ;  /* 0x0000000400057d09 */ /* 0x000f220008000000 */
[----:B---3--:R-:W-:-:S13]  /*23d50*/  ISETP.EQ.U32.AND P0, PT, R0, R7, PT ;  /* 0x000000070000720c */ /* 0x008fda0003f02070 */
[----:B----4-:R-:W3:Y:S01]  /*23d60*/  @P0 ATOMG.E.ADD.STRONG.GPU PT, R3, desc[UR6][R2.64], R5 ;  /* 0x00000005020309a8 */ /* 0x010ee200081ee1c6 */
[----:B------:R-:W4:Y:S02]  /*23d70*/  S2R R4, SR_LTMASK ;  /* 0x0000000000047919 */ /* 0x000f240000003900 */
[----:B----4-:R-:W-:-:S04]  /*23d80*/  LOP3.LUT R4, R4, UR4, RZ, 0xc0, !PT ;  /* 0x0000000404047c12 */ /* 0x010fc8000f8ec0ff */
[----:B------:R-:W4:Y:S01]  /*23d90*/  POPC R7, R4 ;  /* 0x0000000400077309 */ /* 0x000f220000000000 */
[----:B---3--:R-:W4:Y:S02]  /*23da0*/  SHFL.IDX PT, R0, R3, R0, 0x1f ;  /* 0x00001f0003007589 */ /* 0x008f2400000e0000 */
[----:B----4-:R-:W-:Y:S01]  /*23db0*/  IADD3 R16, R0, UR36, R7 ;  /* 0x0000002400107c10 */ /* 0x010fe2000fffe007 */
[----:B------:R-:W-:Y:S06]  /*23dc0*/  BRA `(.L_x_1662) ;  /* 0x0000002c00fc7947 */ /* 0x000fec0003800000 */
.L_x_1661:
[----:B------:R-:W3:Y:S01]  /*23dd0*/  S2R R3, SR_CgaCtaId ;  /* 0x0000000000037919 */ /* 0x000ee20000008800 */
[----:B------:R-:W-:-:S04]  /*23de0*/  MOV R0, 0x400 ;  /* 0x0000040000007802 */ /* 0x000fc80000000f00 */
[----:B---3--:R-:W-:-:S05]  /*23df0*/  LEA R2, R3, R0, 0x18 ;  /* 0x0000000003027211 */ /* 0x008fca00078ec0ff */
[----:B------:R3:W-:Y:S01]  /*23e00*/  STL [R1+0x20], R2 ;  /* 0x0000200201007387 */ /* 0x0007e20000100800 */
[----:B------:R-:W-:-:S05]  /*23e10*/  VIADD R0, R2, 0x18400 ;  /* 0x0001840002007836 */ /* 0x000fca0000000000 */
[----:B------:R-:W-:-:S13]  /*23e20*/  LOP3.LUT P0, RZ, R0, 0x3ff, RZ, 0xc0, !PT ;  /* 0x000003ff00ff7812 */ /* 0x000fda000780c0ff */
[----:B---3--:R-:W-:Y:S05]  /*23e30*/  @!P0 BRA `(.L_x_1663) ;  /* 0x0000000000408947 */ /* 0x008fea0003800000 */
[----:B------:R-:W-:Y:S01]  /*23e40*/  MOV R2, 0x0 ;  /* 0x0000000000027802 */ /* 0x000fe20000000f00 */
[----:B------:R-:W-:Y:S01]  /*23e50*/  ULDC.64 UR6, c[0x4][0x108] ;  /* 0x0100420000067ab9 */ /* 0x000fe20000000a00 */
[----:B------:R-:W-:Y:S01]  /*23e60*/  ULDC.64 UR8, c[0x4][0x110] ;  /* 0x0100440000087ab9 */ /* 0x000fe20000000a00 */
[----:B------:R-:W-:Y:S01]  /*23e70*/  ULDC.64 UR4, c[0x4][0x90] ;  /* 0x0100240000047ab9 */ /* 0x000fe20000000a00 */
[----:B------:R-:W-:Y:S01]  /*23e80*/  MOV R4, UR6 ;  /* 0x0000000600047c02 */ /* 0x000fe20008000f00 */
[----:B------:R-:W-:Y:S01]  /*23e90*/  IMAD.U32 R5, RZ, RZ, UR7 ;  /* 0x00000007ff057e24 */ /* 0x000fe2000f8e00ff */
[----:B------:R-:W3:Y:S01]  /*23ea0*/  LDC.64 R2, c[0x4][R2] ;  /* 0x0100000002027b82 */ /* 0x000ee20000000a00 */
[----:B--2---:R-:W-:Y:S01]  /*23eb0*/  IMAD.U32 R6, RZ, RZ, UR8 ;  /* 0x00000008ff067e24 */ /* 0x004fe2000f8e00ff */
[----:B01----:R-:W-:Y:S01]  /*23ec0*/  MOV R10, UR4 ;  /* 0x00000004000a7c02 */ /* 0x003fe20008000f00 */
[----:B------:R-:W-:Y:S01]  /*23ed0*/  IMAD.U32 R7, RZ, RZ, UR9 ;  /* 0x00000009ff077e24 */ /* 0x000fe2000f8e00ff */
[----:B------:R-:W-:Y:S01]  /*23ee0*/  MOV R13, RZ ;  /* 0x000000ff000d7202 */ /* 0x000fe20000000f00 */
[----:B------:R-:W-:-:S02]  /*23ef0*/  IMAD.U32 R11, RZ, RZ, UR5 ;  /* 0x00000005ff0b7e24 */ /* 0x000fc4000f8e00ff */
[----:B------:R-:W-:Y:S02]  /*23f00*/  IMAD.MOV.U32 R8, RZ, RZ, 0x70 ;  /* 0x00000070ff087424 */ /* 0x000fe400078e00ff */
[----:B------:R-:W-:-:S07]  /*23f10*/  IMAD.MOV.U32 R12, RZ, RZ, 0x1 ;  /* 0x00000001ff0c7424 */ /* 0x000fce00078e00ff */
[----:B------:R-:W-:-:S07]  /*23f20*/  LEPC R20, `(.L_x_1663) ;  /* 0x000000001014794e */ /* 0x000fce0000000000 */
[----:B---3--:R-:W-:Y:S05]  /*23f30*/  CALL.ABS.NOINC R2 ;  /* 0x0000000002007343 */ /* 0x008fea0003c00000 */
.L_x_1663:
[----:B------:R-:W3:Y:S02]  /*23f40*/  LDL R2, [R1+0x20] ;  /* 0x0000200001027983 */ /* 0x000ee40000100800 */
[----:B---3--:R-:W-:-:S05]  /*23f50*/  VIADD R0, R2, 0x400 ;  /* 0x0000040002007836 */ /* 0x008fca0000000000 */
[----:B------:R-:W-:-:S13]  /*23f60*/  LOP3.LUT P0, RZ, R0, 0x3ff, RZ, 0xc0, !PT ;  /* 0x000003ff00ff7812 */ /* 0x000fda000780c0ff */
[----:B------:R-:W-:Y:S05]  /*23f70*/  @!P0 BRA `(.L_x_1664) ;  /* 0x0000000000808947 */ /* 0x000fea0003800000 */
[----:B------:R-:W-:Y:S01]  /*23f80*/  MOV R0, 0x0 ;  /* 0x0000000000007802 */ /* 0x000fe20000000f00 */
[----:B------:R-:W-:Y:S01]  /*23f90*/  ULDC.64 UR6, c[0x4][0x108] ;  /* 0x0100420000067ab9 */ /* 0x000fe20000000a00 */
[----:B------:R-:W-:Y:S01]  /*23fa0*/  ULDC.64 UR8, c[0x4][0x110] ;  /* 0x0100440000087ab9 */ /* 0x000fe20000000a00 */
[----:B------:R-:W-:Y:S01]  /*23fb0*/  ULDC.64 UR4, c[0x4][0x98] ;  /* 0x0100260000047ab9 */ /* 0x000fe20000000a00 */
[----:B------:R3:W4:Y:S01]  /*23fc0*/  LDC.64 R2, c[0x4][R0] ;  /* 0x0100000000027b82 */ /* 0x0007220000000a00 */
[----:B------:R-:W-:Y:S01]  /*23fd0*/  IMAD.U32 R4, RZ, RZ, UR6 ;  /* 0x00000006ff047e24 */ /* 0x000fe2000f8e00ff */
[----:B--2---:R-:W-:Y:S01]  /*23fe0*/  MOV R6, UR8 ;  /* 0x0000000800067c02 */ /* 0x004fe20008000f00 */
[----:B------:R-:W-:Y:S01]  /*23ff0*/  IMAD.U32 R5, RZ, RZ, UR7 ;  /* 0x00000007ff057e24 */ /* 0x000fe2000f8e00ff */
[----:B01----:R-:W-:Y:S01]  /*24000*/  MOV R8, 0x70 ;  /* 0x0000007000087802 */ /* 0x003fe20000000f00 */
[----:B------:R-:W-:Y:S02]  /*24010*/  IMAD.U32 R7, RZ, RZ, UR9 ;  /* 0x00000009ff077e24 */ /* 0x000fe4000f8e00ff */
[----:B------:R-:W-:-:S02]  /*24020*/  IMAD.U32 R10, RZ, RZ, UR4 ;  /* 0x00000004ff0a7e24 */ /* 0x000fc4000f8e00ff */
[----:B------:R-:W-:Y:S02]  /*24030*/  IMAD.U32 R11, RZ, RZ, UR5 ;  /* 0x00000005ff0b7e24 */ /* 0x000fe4000f8e00ff */
[----:B------:R-:W-:Y:S02]  /*24040*/  IMAD.MOV.U32 R12, RZ, RZ, 0x1 ;  /* 0x00000001ff0c7424 */ /* 0x000fe400078e00ff */
[----:B---3--:R-:W-:-:S07]  /*24050*/  IMAD.MOV.U32 R13, RZ, RZ, RZ ;  /* 0x000000ffff0d7224 */ /* 0x008fce00078e00ff */
[----:B------:R-:W-:-:S07]  /*24060*/  LEPC R20, `(.L_x_1665) ;  /* 0x000000001014794e */ /* 0x000fce0000000000 */
[----:B----4-:R-:W-:Y:S05]  /*24070*/  CALL.ABS.NOINC R2 ;  /* 0x0000000002007343 */ /* 0x010fea0003c00000 */
.L_x_1665:
        /* <DEDUP_REMOVED lines=8> */
[----:B------:R-:W-:Y:S01]  /*24100*/  MOV R11, UR9 ;  /* 0x00000009000b7c02 */ /* 0x000fe20008000f00 */
[----:B------:R-:W-:Y:S02]  /*24110*/  IMAD.U32 R7, RZ, RZ, UR7 ;  /* 0x00000007ff077e24 */ /* 0x000fe4000f8e00ff */
[----:B------:R-:W-:-:S02]  /*24120*/  IMAD.U32 R10, RZ, RZ, UR8 ;  /* 0x00000008ff0a7e24 */ /* 0x000fc4000f8e00ff */
[----:B------:R-:W-:Y:S02]  /*24130*/  IMAD.MOV.U32 R8, RZ, RZ, 0x70 ;  /* 0x00000070ff087424 */ /* 0x000fe400078e00ff */
[----:B------:R-:W-:Y:S02]  /*24140*/  IMAD.MOV.U32 R12, RZ, RZ, 0x1 ;  /* 0x00000001ff0c7424 */ /* 0x000fe400078e00ff */
[----:B------:R-:W-:-:S07]  /*24150*/  IMAD.MOV.U32 R13, RZ, RZ, RZ ;  /* 0x000000ffff0d7224 */ /* 0x000fce00078e00ff */
[----:B------:R-:W-:-:S07]  /*24160*/  LEPC R20, `(.L_x_1664) ;  /* 0x000000001014794e */ /* 0x000fce0000000000 */
[----:B0-----:R-:W-:Y:S05]  /*24170*/  CALL.ABS.NOINC R2 ;  /* 0x0000000002007343 */ /* 0x001fea0003c00000 */
.L_x_1664:
[----:B------:R-:W3:Y:S01]  /*24180*/  LDL.LU R4, [R1+0x2c] ;  /* 0x00002c0001047983 */ /* 0x000ee20000300800 */
[----:B------:R-:W4:Y:S01]  /*24190*/  LDC R0, c[0x0][0x428] ;  /* 0x00010a00ff007b82 */ /* 0x000f220000000800 */
[----:B------:R-:W-:Y:S01]  /*241a0*/  ULDC.64 UR4, c[0x0][0x9f8] ;  /* 0x00027e0000047ab9 */ /* 0x000fe20000000a00 */
[----:B------:R-:W-:Y:S01]  /*241b0*/  ULDC.64 UR6, c[0x0][0x208] ;  /* 0x0000820000067ab9 */ /* 0x000fe20000000a00 */
[----:B------:R-:W0:Y:S01]  /*241c0*/  S2R R5, SR_TID.X ;  /* 0x0000000000057919 */ /* 0x000e220000002100 */
[----:B----4-:R-:W-:Y:S02]  /*241d0*/  ISETP.NE.AND P0, PT, R0, 0x1, PT ;  /* 0x000000010000780c */ /* 0x010fe40003f05270 */
[----:B------:R-:W-:Y:S02]  /*241e0*/  MOV R0, R18 ;  /* 0x0000001200007202 */ /* 0x000fe40000000f00 */
[----:B0-----:R-:W-:-:S09]  /*241f0*/  LOP3.LUT R5, R5, 0x1f, RZ, 0xc0, !PT ;  /* 0x0000001f05057812 */ /* 0x001fd200078ec0ff */
[----:B------:R-:W0:Y:S08]  /*24200*/  @P0 LDC R3, c[0x0][0x42c] ;  /* 0x00010b00ff030b82 */ /* 0x000e300000000800 */
[----:B------:R-:W4:Y:S01]  /*24210*/  @P0 LDC R2, c[0x0][0x430] ;  /* 0x00010c00ff020b82 */ /* 0x000f220000000800 */
[----:B0-----:R-:W-:-:S05]  /*24220*/  @P0 IMAD.HI.U32 R3, R18, R3, RZ ;  /* 0x0000000312030227 */ /* 0x001fca00078e00ff */
[----:B----4-:R-:W-:Y:S02]  /*24230*/  @P0 SHF.R.U32.HI R0, RZ, R2, R3 ;  /* 0x00000002ff000219 */ /* 0x010fe40000011603 */
[----:B------:R-:W-:-:S04]  /*24240*/  ISETP.NE.U32.AND P0, PT, RZ, UR4, PT ;  /* 0x00000004ff007c0c */ /* 0x000fc8000bf05070 */
[----:B------:R-:W-:Y:S01]  /*24250*/  ISETP.NE.AND.EX P0, PT, RZ, UR5, PT, P0 ;  /* 0x00000005ff007c0c */ /* 0x000fe2000bf05300 */
[----:B------:R-:W-:-:S12]  /*24260*/  ULDC.64 UR4, c[0x0][0xa00] ;  /* 0x0002800000047ab9 */ /* 0x000fd80000000a00 */
[----:B--2---:R-:W0:Y:S01]  /*24270*/  @P0 LDC.64 R6, c[0x0][0x9f8] ;  /* 0x00027e00ff060b82 */ /* 0x004e220000000a00 */
[----:B------:R-:W-:-:S04]  /*24280*/  ISETP.NE.AND P6, PT, R5, RZ, PT ;  /* 0x000000ff0500720c */ /* 0x000fc80003fc5270 */
[----:B------:R-:W-:-:S09]  /*24290*/  PLOP3.LUT P1, PT, P6, PT, PT, 0x8, 0x0 ;  /* 0x000000000000781c */ /* 0x000fd2000372e170 */
[----:B------:R-:W-:Y:S01]  /*242a0*/  VOTEU.ALL UP1, P6 ;  /* 0x00000000003f7886 */ /* 0x000fe20003020000 */
[----:B0-----:R-:W-:-:S04]  /*242b0*/  @P0 IMAD.WIDE R6, R19, 0x4, R6 ;  /* 0x0000000413060825 */ /* 0x001fc800078e0206 */
[----:B------:R-:W-:-:S04]  /*242c0*/  @!UP1 UIADD3 UR8, UP0, UR38, 0x270, URZ ;  /* 0x0000027026089890 */ /* 0x000fc8000ff1e03f */
[----:B------:R-:W-:-:S03]  /*242d0*/  @!UP1 UIADD3.X UR9, URZ, UR39, URZ, UP0, !UPT ;  /* 0x000000273f099290 */ /* 0x000fc600087fe43f */
[----:B------:R-:W-:Y:S01]  /*242e0*/  VOTEU.ALL UP0, P6 ;  /* 0x00000000003f7886 */ /* 0x000fe20003000000 */
[----:B---3--:R-:W-:Y:S02]  /*242f0*/  IMAD R3, R17, 0x80, R4 ;  /* 0x0000008011037824 */ /* 0x008fe400078e0204 */
[----:B------:R-:W-:-:S06]  /*24300*/  IMAD.MOV.U32 R4, RZ, RZ, R19 ;  /* 0x000000ffff047224 */ /* 0x000fcc00078e0013 */
[----:B------:R0:W5:Y:S01]  /*24310*/  @P0 LDG.E R4, desc[UR6][R6.64] ;  /* 0x0000000606040981 */ /* 0x000162000c1e1900 */
[----:B------:R-:W-:-:S04]  /*24320*/  ISETP.NE.U32.AND P0, PT, RZ, UR4, PT ;  /* 0x00000004ff007c0c */ /* 0x000fc8000bf05070 */
[----:B------:R-:W-:-:S04]  /*24330*/  ISETP.NE.AND.EX P0, PT, RZ, UR5, PT, P0 ;  /* 0x00000005ff007c0c */ /* 0x000fc8000bf05300 */
[----:B------:R-:W-:-:S09]  /*24340*/  SEL R2, R19, RZ, !P0 ;  /* 0x000000ff13027207 */ /* 0x000fd20004000000 */
.L_x_1666:
        /* <DEDUP_REMOVED lines=9> */
[----:B--2---:R-:W-:Y:S05]  /*243e0*/  @P1 BRA.U.ANY `(.L_x_1666) ;  /* 0xfffffffd00d81947 */ /* 0x004fea000393ffff */
[----:B------:R-:W2:Y:S01]  /*243f0*/  S2R R5, SR_TID.X ;  /* 0x0000000000057919 */ /* 0x000ea20000002100 */
[----:B------:R-:W-:Y:S01]  /*24400*/  UMOV UR4, 0x40 ;  /* 0x0000004000047882 */ /* 0x000fe20000000000 */
[----:B--2---:R-:W-:-:S04]  /*24410*/  LOP3.LUT R5, R5, 0x1f, RZ, 0xc0, !PT ;  /* 0x0000001f05057812 */ /* 0x004fc800078ec0ff */
[----:B------:R-:W-:-:S04]  /*24420*/  ISETP.NE.AND P2, PT, R5, RZ, PT ;  /* 0x000000ff0500720c */ /* 0x000fc80003f45270 */
[----:B------:R-:W-:-:S09]  /*24430*/  PLOP3.LUT P1, PT, P2, PT, PT, 0x8, 0x0 ;  /* 0x000000000000781c */ /* 0x000fd2000172e170 */
[----:B------:R-:W-:-:S05]  /*24440*/  VOTEU.ALL UP0, P2 ;  /* 0x00000000003f7886 */ /* 0x000fca0001000000 */
.L_x_1667:
        /* <DEDUP_REMOVED lines=15> */
.L_x_1668:
        /* <DEDUP_REMOVED lines=9> */
[----:B------:R-:W2:Y:S01]  /*245d0*/  LDL R5, [R1+0x24] ;  /* 0x0000240001057983 */ /* 0x000ea20000100800 */
[----:B-1----:R-:W1:Y:S01]  /*245e0*/  LDC.64 R8, c[0x0][0x3f8] ;  /* 0x0000fe00ff087b82 */ /* 0x002e620000000a00 */
[----:B------:R-:W-:Y:S02]  /*245f0*/  ULDC.64 UR4, c[0x0][0xa08] ;  /* 0x0002820000047ab9 */ /* 0x000fe40000000a00 */
[----:B-1----:R-:W-:Y:S01]  /*24600*/  LOP3.LUT P0, RZ, R8, UR4, RZ, 0xfc, !PT ;  /* 0x0000000408ff7c12 */ /* 0x002fe2000f80fcff */
[----:B------:R-:W-:-:S03]  /*24610*/  UMOV UR4, 0xffffffff ;  /* 0xffffffff00047882 */ /* 0x000fc60000000000 */
[----:B------:R-:W-:-:S04]  /*24620*/  LOP3.LUT P0, RZ, R9, UR5, RZ, 0xfc, P0 ;  /* 0x0000000509ff7c12 */ /* 0x000fc8000800fcff */
[----:B0----5:R-:W-:Y:S01]  /*24630*/  SEL R6, R4, RZ, !P0 ;  /* 0x000000ff04067207 */ /* 0x021fe20004000000 */
[----:B--2---:R-:W-:Y:S01]  /*24640*/  VIADD R5, R5, 0xffffffff ;  /* 0xffffffff05057836 */ /* 0x004fe20000000000 */
[----:B------:R-:W-:Y:S07]  /*24650*/  BRA.DIV UR4, `(.L_x_1669) ;  /* 0x0000004a042c7947 */ /* 0x000fee000b800000 */
.L_x_1805:
[----:B------:R-:W-:Y:S01]  /*24660*/  UMOV UR4, 0xffffffff ;  /* 0xffffffff00047882 */ /* 0x000fe20000000000 */
[----:B------:R-:W-:Y:S02]  /*24670*/  SHF.R.S32.HI R17, RZ, 0x1f, R4 ;  /* 0x0000001fff117819 */ /* 0x000fe40000011404 */
[----:B------:R-:W-:Y:S05]  /*24680*/  BRA.DIV UR4, `(.L_x_1670) ;  /* 0x0000004a04547947 */ /* 0x000fea000b800000 */
[----:B------:R-:W-:-:S13]  /*24690*/  ELECT P6, URZ, PT ;  /* 0x00000000003f782f */ /* 0x000fda00038c0000 */
.L_x_1808:
[----:B------:R-:W-:Y:S05]  /*246a0*/  @!P6 BRA `(.L_x_1671) ;  /* 0x000000040028e947 */ /* 0x000fea0003800000 */
[----:B------:R-:W-:-:S04]  /*246b0*/  ISETP.NE.U32.AND P0, PT, R8, RZ, PT ;  /* 0x000000ff0800720c */ /* 0x000fc80003f05070 */
[----:B------:R-:W-:-:S13]  /*246c0*/  ISETP.NE.AND.EX P0, PT, R9, RZ, PT, P0 ;  /* 0x000000ff0900720c */ /* 0x000fda0003f05300 */
[----:B------:R-:W-:Y:S05]  /*246d0*/  @!P0 BRA `(.L_x_1672) ;  /* 0x0000000000488947 */ /* 0x000fea0003800000 */
[----:B------:R-:W0:Y:S01]  /*246e0*/  LDC R11, c[0x0][0x41c] ;  /* 0x00010700ff0b7b82 */ /* 0x000e220000000800 */
[----:B------:R-:W-:Y:S01]  /*246f0*/  ULDC.64 UR4, c[0x0][0x408] ;  /* 0x0001020000047ab9 */ /* 0x000fe20000000a00 */
[----:B------:R-:W-:Y:S01]  /*24700*/  ULDC.64 UR6, c[0x0][0x208] ;  /* 0x0000820000067ab9 */ /* 0x000fe20000000a00 */
[----:B0-----:R-:W-:-:S13]  /*24710*/  ISETP.NE.AND P0, PT, R11, 0x1, PT ;  /* 0x000000010b00780c */ /* 0x001fda0003f05270 */
[----:B------:R-:W0:Y:S02]  /*24720*/  @P0 LDC.64 R6, c[0x0][0x420] ;  /* 0x00010800ff060b82 */ /* 0x000e240000000a00 */
[----:B0-----:R-:W-:Y:S01]  /*24730*/  @P0 IMAD.HI.U32 R10, R5, R6, RZ ;  /* 0x00000006050a0227 */ /* 0x001fe200078e00ff */
        /* <DEDUP_REMOVED lines=12> */
.L_x_1672:
        /* <DEDUP_REMOVED lines=9> */
.L_x_1809:
        /* <DEDUP_REMOVED lines=11> */
.L_x_1674:
        /* <DEDUP_REMOVED lines=33> */
.L_x_1671:
        /* <DEDUP_REMOVED lines=47> */
.L_x_1810:
[----:B------:R-:W-:Y:S05]  /*24e40*/  BSYNC B0 ;  /* 0x0000000000007941 */ /* 0x000fea0003800000 */
.L_x_1675:
[----:B0-----:R-:W2:Y:S04]  /*24e50*/  LDL R3, [R1+0x24] ;  /* 0x0000240001037983 */ /* 0x001ea80000100800 */
[----:B------:R-:W3:Y:S01]  /*24e60*/  LDL R10, [R1+0x18] ;  /* 0x00001800010a7983 */ /* 0x000ee20000100800 */
[----:B------:R-:W-:Y:S01]  /*24e70*/  BSSY B0, `(.L_x_1677) ;  /* 0x00001a3000007945 */ /* 0x000fe20003800000 */
[----:B--2---:R-:W-:-:S04]  /*24e80*/  IADD3 R7, R3, -0x2, RZ ;  /* 0xfffffffe03077810 */ /* 0x004fc80007ffe0ff */
[----:B---3--:R-:W-:-:S13]  /*24e90*/  ISETP.GE.AND P0, PT, R7, R10, PT ;  /* 0x0000000a0700720c */ /* 0x008fda0003f06270 */
[----:B------:R-:W-:Y:S05]  /*24ea0*/  @!P0 BRA `(.L_x_1678) ;  /* 0x00000018007c8947 */ /* 0x000fea0003800000 */
[----:B------:R-:W-:Y:S01]  /*24eb0*/  IMAD.MOV R13, RZ, RZ, -R3 ;  /* 0x000000ffff0d7224 */ /* 0x000fe200078e0a03 */
[----:B------:R-:W-:Y:S01]  /*24ec0*/  LOP3.LUT R2, RZ, R10, RZ, 0x33, !PT ;  /* 0x0000000aff027212 */ /* 0x000fe200078e33ff */
[----:B------:R-:W-:Y:S03]  /*24ed0*/  BSSY B1, `(.L_x_1679) ;  /* 0x000008c000017945 */ /* 0x000fe60003800000 */
        /* <DEDUP_REMOVED lines=14> */
[----:B------:R-:W-:Y:S02]  /*24fc0*/  ISETP.NE.U32.AND P0, PT, R8, RZ, PT ;  /* 0x000000ff0800720c */ /* 0x000fe40003f05070 */
[----:B------:R-:W-:Y:S02]  /*24fd0*/  MOV R2, R6 ;  /* 0x0000000600027202 */ /* 0x000fe40000000f00 */
        /* <DEDUP_REMOVED lines=20> */
.L_x_1683:
[----:B0-----:R-:W0:Y:S01]  /*25120*/  S2R R8, SR_CgaCtaId ;  /* 0x0000000000087919 */ /* 0x001e220000008800 */
[----:B------:R-:W-:-:S04]  /*25130*/  MOV R3, 0x400 ;  /* 0x0000040000037802 */ /* 0x000fc80000000f00 */
[----:B0-----:R-:W-:Y:S02]  /*25140*/  LEA R3, R8, R3, 0x18 ;  /* 0x0000000308037211 */ /* 0x001fe400078ec0ff */
[----:B------:R-:W-:Y:S02]  /*25150*/  SHF.L.U32 R8, R14, 0x1f, RZ ;  /* 0x0000001f0e087819 */ /* 0x000fe400000006ff */
[----:B------:R-:W-:-:S04]  /*25160*/  LEA R3, R12, R3, 0x3 ;  /* 0x000000030c037211 */ /* 0x000fc800078e18ff */
[----:B------:R-:W0:Y:S02]  /*25170*/  SYNCS.PHASECHK.TRANS64.TRYWAIT P0, [R3+URZ+0x2a840], R8 ;  /* 0x02a84008030075a7 */ /* 0x000e24000800017f */
[----:B0-----:R-:W-:Y:S05]  /*25180*/  @!P0 BRA `(.L_x_1684) ;  /* 0x0000003c00e88947 */ /* 0x001fea0003800000 */
.L_x_1811:
        /* <DEDUP_REMOVED lines=11> */
.L_x_1685:
        /* <DEDUP_REMOVED lines=37> */
.L_x_1812:
[----:B------:R-:W1:Y:S01]  /*25490*/  S2R R9, SR_TID.X ;  /* 0x0000000000097919 */ /* 0x000e620000002100 */
[----:B------:R-:W-:-:S04]  /*254a0*/  UPRMT UR4, UR37, 0x9910, URZ ;  /* 0x0000991025047896 */ /* 0x000fc8000800003f */
[----:B------:R-:W-:Y:S01]  /*254b0*/  UISETP.NE.AND UP0, UPT, UR4, 0x2, UPT ;  /* 0x000000020400788c */ /* 0x000fe2000bf05270 */
[----:B-1----:R-:W-:-:S04]  /*254c0*/  LOP3.LUT R9, R9, 0x7f, RZ, 0xc0, !PT ;  /* 0x0000007f09097812 */ /* 0x002fc800078ec0ff */
[----:B------:R-:W-:-:S13]  /*254d0*/  ISETP.NE.AND P0, PT, R9, RZ, PT ;  /* 0x000000ff0900720c */ /* 0x000fda0003f05270 */
[----:B0-----:R-:W-:-:S04]  /*254e0*/  @!P0 IMAD.MOV.U32 R8, RZ, RZ, 0x6000 ;  /* 0x00006000ff088424 */ /* 0x001fc800078e00ff */
[----:B------:R0:W-:Y:S01]  /*254f0*/  @!P0 SYNCS.ARRIVE.TRANS64 RZ, [R3+URZ+0x2a850], R8 ;  /* 0x02a8500803ff89a7 */ /* 0x0001e2000800003f */
[----:B------:R-:W-:-:S13]  /*25500*/  PLOP3.LUT P0, PT, PT, PT, UP0, 0x40, 0x0 ;  /* 0x000000000000781c */ /* 0x000fda0003f0e808 */
[----:B0-----:R-:W-:Y:S05]  /*25510*/  @!P0 BRA `(.L_x_1687) ;  /* 0x0000000000048947 */ /* 0x001fea0003800000 */
[----:B------:R-:W-:Y:S01]  /*25520*/  BPT.TRAP 0x1 ;  /* 0x000000040000795c */ /* 0x000fe20000300000 */
.L_x_1687:
[----:B------:R-:W2:Y:S02]  /*25530*/  LDL R8, [R1+0x8] ;  /* 0x0000080001087983 */ /* 0x000ea40000100800 */
[----:B--2---:R-:W-:-:S13]  /*25540*/  LOP3.LUT P0, RZ, R8, 0x40, RZ, 0xc0, !PT ;  /* 0x0000004008ff7812 */ /* 0x004fda000780c0ff */
[----:B------:R-:W-:Y:S05]  /*25550*/  @P0 BRA `(.L_x_1688) ;  /* 0x0000000000040947 */ /* 0x000fea0003800000 */
[----:B------:R-:W-:Y:S01]  /*25560*/  BPT.TRAP 0x1 ;  /* 0x000000040000795c */ /* 0x000fe20000300000 */
.L_x_1688:
[----:B------:R-:W2:Y:S01]  /*25570*/  LDL.LU R9, [R1] ;  /* 0x0000000001097983 */ /* 0x000ea20000300800 */
        /* <DEDUP_REMOVED lines=13> */
[----:B------:R-:W-:Y:S01]  /*25650*/  MOV R6, R2 ;  /* 0x0000000200067202 */ /* 0x000fe20000000f00 */
        /* <DEDUP_REMOVED lines=8> */
[----:B------:R0:W-:Y:S01]  /*256e0*/  UTMALDG.4D [UR8], [UR4], desc[UR6] ;  /* 0x00000608040075b4 */ /* 0x0001e20008019000 */
[----:B------:R-:W-:Y:S01]  /*256f0*/  IMAD.MOV.U32 R5, RZ, RZ, R7 ;  /* 0x000000ffff057224 */ /* 0x000fe200078e0007 */
[----:B0-----:R-:W-:Y:S01]  /*25700*/  UMOV UR8, UR14 ;  /* 0x0000000e00087c82 */ /* 0x001fe20008000000 */
[----:B------:R-:W-:Y:S02]  /*25710*/  UMOV UR10, UR15 ;  /* 0x0000000f000a7c82 */ /* 0x000fe40008000000 */
[----:B------:R0:W-:Y:S02]  /*25720*/  UTMALDG.4D [UR8], [UR4], desc[UR6] ;  /* 0x00000608040075b4 */ /* 0x0001e40008019000 */
[----:B0-----:R-:W-:Y:S01]  /*25730*/  NOP ;  /* 0x0000000000007918 */ /* 0x001fe20000000000 */
.L_x_1682:
[----:B------:R-:W-:Y:S05]  /*25740*/  BSYNC B2 ;  /* 0x0000000000027941 */ /* 0x000fea0003800000 */
.L_x_1681:
[----:B------:R-:W2:Y:S04]  /*25750*/  LDL R2, [R1+0x24] ;  /* 0x0000240001027983 */ /* 0x000ea80000100800 */
[----:B------:R0:W-:Y:S04]  /*25760*/  STL [R1+0x10], R14 ;  /* 0x0000100e01007387 */ /* 0x0001e80000100800 */
[----:B------:R0:W-:Y:S02]  /*25770*/  STL [R1], R12 ;  /* 0x0000000c01007387 */ /* 0x0001e40000100800 */
[----:B0-2---:R-:W-:-:S07]  /*25780*/  VIADD R7, R2, 0xfffffffd ;  /* 0xfffffffd02077836 */ /* 0x005fce0000000000 */
.L_x_1680:
[----:B------:R-:W-:Y:S05]  /*25790*/  BSYNC B1 ;  /* 0x0000000000017941 */ /* 0x000fea0003800000 */
.L_x_1679:
[----:B------:R-:W2:Y:S01]  /*257a0*/  LDL.LU R2, [R1+0x24] ;  /* 0x0000240001027983 */ /* 0x000ea20000300800 */
[----:B------:R-:W-:Y:S01]  /*257b0*/  VIADD R13, R13, 0xfffffffe ;  /* 0xfffffffe0d0d7836 */ /* 0x000fe20000000000 */
[----:B--2---:R-:W-:-:S04]  /*257c0*/  LOP3.LUT R2, RZ, R2, RZ, 0x33, !PT ;  /* 0x00000002ff027212 */ /* 0x004fc800078e33ff */
[----:B------:R-:W-:-:S13]  /*257d0*/  ISETP.NE.AND P0, PT, R13, R2, PT ;  /* 0x000000020d00720c */ /* 0x000fda0003f05270 */
[----:B------:R-:W-:Y:S05]  /*257e0*/  @!P0 BRA `(.L_x_1678) ;  /* 0x00000010002c8947 */ /* 0x000fea0003800000 */
[----:B------:R-:W-:-:S07]  /*257f0*/  MOV R13, R6 ;  /* 0x00000006000d7202 */ /* 0x000fce0000000f00 */
.L_x_1705:
        /* <DEDUP_REMOVED lines=25> */
[----:B------:R-:W-:Y:S01]  /*25990*/  IMAD R10, R4, UR7, R10 ;  /* 0x00000007040a7c24 */ /* 0x000fe2000f8e020a */
[----:B------:R-:W-:Y:S01]  /*259a0*/  IADD3 R12, -R2, RZ, RZ ;  /* 0x000000ff020c7210 */ /* 0x000fe20007ffe1ff */
[----:B------:R-:W-:-:S04]  /*259b0*/  IMAD.WIDE.U32 R2, R4, UR6, R2 ;  /* 0x0000000604027c25 */ /* 0x000fc8000f8e0002 */
[----:B------:R-:W-:Y:S01]  /*259c0*/  IMAD.IADD R3, R10, 0x1, R3 ;  /* 0x000000010a037824 */ /* 0x000fe200078e0203 */
[----:B------:R-:W-:Y:S01]  /*259d0*/  LEA R10, P0, R2, UR4, 0x2 ;  /* 0x00000004020a7c11 */ /* 0x000fe2000f8010ff */
[----:B------:R-:W-:-:S03]  /*259e0*/  IMAD R12, R11, R12, R7 ;  /* 0x0000000c0b0c7224 */ /* 0x000fc600078e0207 */
[----:B------:R-:W-:-:S05]  /*259f0*/  LEA.HI.X R11, R2, UR5, R3, 0x2, P0 ;  /* 0x00000005020b7c11 */ /* 0x000fca00080f1403 */
[----:B------:R0:W5:Y:S04]  /*25a00*/  LDG.E R13, desc[UR8][R10.64] ;  /* 0x000000080a0d7981 */ /* 0x000168000c1e1900 */
.L_x_1691:
[----:B------:R-:W1:Y:S01]  /*25a10*/  S2R R3, SR_CgaCtaId ;  /* 0x0000000000037919 */ /* 0x000e620000008800 */
[----:B------:R-:W-:-:S04]  /*25a20*/  MOV R2, 0x400 ;  /* 0x0000040000027802 */ /* 0x000fc80000000f00 */
[----:B-1----:R-:W-:Y:S02]  /*25a30*/  LEA R2, R3, R2, 0x18 ;  /* 0x0000000203027211 */ /* 0x002fe400078ec0ff */
[----:B------:R-:W-:-:S03]  /*25a40*/  SHF.L.U32 R3, R9, 0x1f, RZ ;  /* 0x0000001f09037819 */ /* 0x000fc600000006ff */
[----:B------:R-:W-:-:S04]  /*25a50*/  IMAD R2, R8, 0x8, R2 ;  /* 0x0000000808027824 */ /* 0x000fc800078e0202 */
[----:B------:R-:W1:Y:S02]  /*25a60*/  SYNCS.PHASECHK.TRANS64.TRYWAIT P0, [R2+URZ+0x2a840], R3 ;  /* 0x02a84003020075a7 */ /* 0x000e64000800017f */
[----:B-1----:R-:W-:Y:S05]  /*25a70*/  @!P0 BRA `(.L_x_1692) ;  /* 0x0000003400d48947 */ /* 0x002fea0003800000 */
.L_x_1813:
        /* <DEDUP_REMOVED lines=11> */
.L_x_1693:
        /* <DEDUP_REMOVED lines=37> */
.L_x_1814:
        /* <DEDUP_REMOVED lines=10> */
.L_x_1695:
[----:B------:R-:W2:Y:S02]  /*25e20*/  LDL R3, [R1+0x8] ;  /* 0x0000080001037983 */ /* 0x000ea40000100800 */
[----:B--2---:R-:W-:-:S13]  /*25e30*/  LOP3.LUT P0, RZ, R3, 0x40, RZ, 0xc0, !PT ;  /* 0x0000004003ff7812 */ /* 0x004fda000780c0ff */
[----:B------:R-:W-:Y:S05]  /*25e40*/  @P0 BRA `(.L_x_1696) ;  /* 0x0000000000040947 */ /* 0x000fea0003800000 */
[----:B------:R-:W-:Y:S01]  /*25e50*/  BPT.TRAP 0x1 ;  /* 0x000000040000795c */ /* 0x000fe20000300000 */
.L_x_1696:
        /* <DEDUP_REMOVED lines=29> */
.L_x_1690:
[----:B------:R-:W-:Y:S05]  /*26030*/  BSYNC B1 ;  /* 0x0000000000017941 */ /* 0x000fea0003800000 */
.L_x_1689:
[----:B------:R-:W-:Y:S01]  /*26040*/  IADD3 R3, R8, 0x1, RZ ;  /* 0x0000000108037810 */ /* 0x000fe20007ffe0ff */
[----:B------:R-:W-:Y:S01]  /*26050*/  BSSY B1, `(.L_x_1697) ;  /* 0x0000080000017945 */ /* 0x000fe20003800000 */
[----:B------:R-:W-:Y:S02]  /*26060*/  VIADD R11, R7, 0xffffffff ;  /* 0xffffffff070b7836 */ /* 0x000fe40000000000 */
        /* <DEDUP_REMOVED lines=20> */
[----:B------:R-:W-:-:S03]  /*261b0*/  IMAD R12, R17, UR6, RZ ;  /* 0x00000006110c7c24 */ /* 0x000fc6000f8e02ff */
[----:B------:R-:W-:Y:S01]  /*261c0*/  IADD3 R3, -R2, RZ, RZ ;  /* 0x000000ff02037210 */ /* 0x000fe20007ffe1ff */
[----:B------:R-:W-:-:S04]  /*261d0*/  IMAD R12, R4, UR7, R12 ;  /* 0x00000007040c7c24 */ /* 0x000fc8000f8e020c */
[----:B------:R-:W-:Y:S01]  /*261e0*/  IMAD R10, R13, R3, R10 ;  /* 0x000000030d0a7224 */ /* 0x000fe200078e020a */
[----:B------:R-:W-:-:S03]  /*261f0*/  SHF.R.S32.HI R3, RZ, 0x1f, R2 ;  /* 0x0000001fff037819 */ /* 0x000fc60000011402 */
[----:B------:R-:W-:-:S04]  /*26200*/  IMAD.WIDE.U32 R2, R4, UR6, R2 ;  /* 0x0000000604027c25 */ /* 0x000fc8000f8e0002 */
[----:B------:R-:W-:Y:S01]  /*26210*/  IMAD.IADD R3, R12, 0x1, R3 ;  /* 0x000000010c037824 */ /* 0x000fe200078e0203 */
[----:B------:R-:W-:-:S04]  /*26220*/  LEA R12, P0, R2, UR4, 0x2 ;  /* 0x00000004020c7c11 */ /* 0x000fc8000f8010ff */
[----:B------:R-:W-:-:S06]  /*26230*/  LEA.HI.X R13, R2, UR5, R3, 0x2, P0 ;  /* 0x00000005020d7c11 */ /* 0x000fcc00080f1403 */
[----:B------:R1:W5:Y:S03]  /*26240*/  LDG.E R13, desc[UR8][R12.64] ;  /* 0x000000080c0d7981 */ /* 0x000366000c1e1900 */
.L_x_1699:
[----:B------:R-:W2:Y:S01]  /*26250*/  S2R R3, SR_CgaCtaId ;  /* 0x0000000000037919 */ /* 0x000ea20000008800 */
[----:B------:R-:W-:-:S04]  /*26260*/  MOV R2, 0x400 ;  /* 0x0000040000027802 */ /* 0x000fc80000000f00 */
[----:B--2---:R-:W-:Y:S02]  /*26270*/  LEA R2, R3, R2, 0x18 ;  /* 0x0000000203027211 */ /* 0x004fe400078ec0ff */
[----:B------:R-:W-:-:S03]  /*26280*/  SHF.L.U32 R3, R14, 0x1f, RZ ;  /* 0x0000001f0e037819 */ /* 0x000fc600000006ff */
[----:B------:R-:W-:-:S04]  /*26290*/  IMAD R2, R15, 0x8, R2 ;  /* 0x000000080f027824 */ /* 0x000fc800078e0202 */
[----:B------:R-:W2:Y:S02]  /*262a0*/  SYNCS.PHASECHK.TRANS64.TRYWAIT P0, [R2+URZ+0x2a840], R3 ;  /* 0x02a84003020075a7 */ /* 0x000ea4000800017f */
[----:B--2---:R-:W-:Y:S05]  /*262b0*/  @!P0 BRA `(.L_x_1700) ;  /* 0x0000002c00ec8947 */ /* 0x004fea0003800000 */
.L_x_1815:
        /* <DEDUP_REMOVED lines=11> */
.L_x_1701:
        /* <DEDUP_REMOVED lines=19> */
[----:B------:R-:W-:Y:S02]  /*264a0*/  R2UR UR8, R2 ;  /* 0x00000000020872ca */ /* 0x000fe400000e0000 */
[----:B------:R-:W-:-:S07]  /*264b0*/  LEA R2, R8, R3, 0x3 ;  /* 0x0000000308027211 */ /* 0x000fce00078e18ff */
[----:B------:R-:W-:-:S04]  /*264c0*/  UIMAD UR11, UR11, 0x60, UR5 ;  /* 0x000000600b0b78a4 */ /* 0x000fc8000f8e0205 */
        /* <DEDUP_REMOVED lines=14> */
.L_x_1816:
[----:B------:R-:W1:Y:S01]  /*265b0*/  S2R R3, SR_TID.X ;  /* 0x0000000000037919 */ /* 0x000e620000002100 */
[----:B------:R-:W-:-:S04]  /*265c0*/  UPRMT UR4, UR37, 0x9910, URZ ;  /* 0x0000991025047896 */ /* 0x000fc8000800003f */
[----:B------:R-:W-:Y:S01]  /*265d0*/  UISETP.NE.AND UP0, UPT, UR4, 0x2, UPT ;  /* 0x000000020400788c */ /* 0x000fe2000bf05270 */
[----:B-1----:R-:W-:-:S04]  /*265e0*/  LOP3.LUT R3, R3, 0x7f, RZ, 0xc0, !PT ;  /* 0x0000007f03037812 */ /* 0x002fc800078ec0ff */
[----:B------:R-:W-:-:S13]  /*265f0*/  ISETP.NE.AND P0, PT, R3, RZ, PT ;  /* 0x000000ff0300720c */ /* 0x000fda0003f05270 */
[----:B------:R-:W-:-:S04]  /*26600*/  @!P0 IMAD.MOV.U32 R3, RZ, RZ, 0x6000 ;  /* 0x00006000ff038424 */ /* 0x000fc800078e00ff */
[----:B------:R1:W-:Y:S01]  /*26610*/  @!P0 SYNCS.ARRIVE.TRANS64 RZ, [R2+URZ+0x2a850], R3 ;  /* 0x02a8500302ff89a7 */ /* 0x0003e2000800003f */
[----:B------:R-:W-:-:S13]  /*26620*/  PLOP3.LUT P0, PT, PT, PT, UP0, 0x40, 0x0 ;  /* 0x000000000000781c */ /* 0x000fda0003f0e808 */
[----:B-1----:R-:W-:Y:S05]  /*26630*/  @!P0 BRA `(.L_x_1703) ;  /* 0x0000000000048947 */ /* 0x002fea0003800000 */
[----:B------:R-:W-:Y:S01]  /*26640*/  BPT.TRAP 0x1 ;  /* 0x000000040000795c */ /* 0x000fe20000300000 */
.L_x_1703:
[----:B------:R-:W2:Y:S02]  /*26650*/  LDL R3, [R1+0x8] ;  /* 0x0000080001037983 */ /* 0x000ea40000100800 */
[----:B--2---:R-:W-:-:S13]  /*26660*/  LOP3.LUT P0, RZ, R3, 0x40, RZ, 0xc0, !PT ;  /* 0x0000004003ff7812 */ /* 0x004fda000780c0ff */
[----:B------:R-:W-:Y:S05]  /*26670*/  @P0 BRA `(.L_x_1704) ;  /* 0x0000000000040947 */ /* 0x000fea0003800000 */
[----:B------:R-:W-:Y:S01]  /*26680*/  BPT.TRAP 0x1 ;  /* 0x000000040000795c */ /* 0x000fe20000300000 */
.L_x_1704:
[----:B------:R-:W2:Y:S01]  /*26690*/  LDL R3, [R1+0xc] ;  /* 0x00000c0001037983 */ /* 0x000ea20000100800 */
        /* <DEDUP_REMOVED lines=27> */
.L_x_1698:
[----:B------:R-:W-:Y:S05]  /*26850*/  BSYNC B1 ;  /* 0x0000000000017941 */ /* 0x000fea0003800000 */
.L_x_1697:
[----:B------:R-:W2:Y:S01]  /*26860*/  LDL R2, [R1+0x18] ;  /* 0x0000180001027983 */ /* 0x000ea20000100800 */
[----:B------:R-:W-:Y:S02]  /*26870*/  IADD3 R7, R7, -0x2, RZ ;  /* 0xfffffffe07077810 */ /* 0x000fe40007ffe0ff */
[----:B--2---:R-:W-:-:S13]  /*26880*/  ISETP.GT.AND P0, PT, R11, R2, PT ;  /* 0x000000020b00720c */ /* 0x004fda0003f04270 */
[----:B------:R-:W-:Y:S05]  /*26890*/  @P0 BRA `(.L_x_1705) ;  /* 0xffffffec00d80947 */ /* 0x000fea000383ffff */
.L_x_1678:
[----:B------:R-:W-:Y:S05]  /*268a0*/  BSYNC B0 ;  /* 0x0000000000007941 */ /* 0x000fea0003800000 */
.L_x_1677:
        /* <DEDUP_REMOVED lines=9> */
[----:B------:R-:W-:Y:S01]  /*26940*/  ULDC.64 UR6, c[0x0][0x208] ;  /* 0x0000820000067ab9 */ /* 0x000fe20000000a00 */
        /* <DEDUP_REMOVED lines=8> */
.L_x_1707:
[----:B------:R-:W-:Y:S05]  /*269d0*/  BSYNC B0 ;  /* 0x0000000000007941 */ /* 0x000fea0003800000 */
.L_x_1706:
        /* <DEDUP_REMOVED lines=11> */
.L_x_1817:
[----:B------:R-:W2:Y:S01]  /*26a90*/  S2R R4, SR_TID.X ;  /* 0x0000000000047919 */ /* 0x000ea20000002100 */
[----:B------:R-:W-:-:S04]  /*26aa0*/  UPRMT UR4, UR37, 0x9910, URZ ;  /* 0x0000991025047896 */ /* 0x000fc8000800003f */
[----:B------:R-:W-:Y:S01]  /*26ab0*/  UISETP.NE.AND UP0, UPT, UR4, 0x2, UPT ;  /* 0x000000020400788c */ /* 0x000fe2000bf05270 */
[----:B--2---:R-:W-:-:S04]  /*26ac0*/  LOP3.LUT R4, R4, 0x7f, RZ, 0xc0, !PT ;  /* 0x0000007f04047812 */ /* 0x004fc800078ec0ff */
[----:B------:R-:W-:-:S13]  /*26ad0*/  ISETP.NE.AND P0, PT, R4, RZ, PT ;  /* 0x000000ff0400720c */ /* 0x000fda0003f05270 */
[----:B-1----:R-:W-:-:S04]  /*26ae0*/  @!P0 IMAD.MOV.U32 R2, RZ, RZ, 0x6000 ;  /* 0x00006000ff028424 */ /* 0x002fc800078e00ff */
[----:B------:R1:W-:Y:S01]  /*26af0*/  @!P0 SYNCS.ARRIVE.TRANS64 RZ, [R3+URZ+0x2a850], R2 ;  /* 0x02a8500203ff89a7 */ /* 0x0003e2000800003f */
[----:B------:R-:W-:-:S13]  /*26b00*/  PLOP3.LUT P0, PT, PT, PT, UP0, 0x40, 0x0 ;  /* 0x000000000000781c */ /* 0x000fda0003f0e808 */
[----:B-1----:R-:W-:Y:S05]  /*26b10*/  @!P0 BRA `(.L_x_1711) ;  /* 0x0000000000048947 */ /* 0x002fea0003800000 */
[----:B------:R-:W-:Y:S01]  /*26b20*/  BPT.TRAP 0x1 ;  /* 0x000000040000795c */ /* 0x000fe20000300000 */
.L_x_1711:
[----:B------:R-:W2:Y:S02]  /*26b30*/  LDL R2, [R1+0x8] ;  /* 0x0000080001027983 */ /* 0x000ea40000100800 */
[----:B--2---:R-:W-:-:S13]  /*26b40*/  LOP3.LUT P0, RZ, R2, 0x40, RZ, 0xc0, !PT ;  /* 0x0000004002ff7812 */ /* 0x004fda000780c0ff */
[----:B------:R-:W-:Y:S05]  /*26b50*/  @P0 BRA `(.L_x_1712) ;  /* 0x0000000000040947 */ /* 0x000fea0003800000 */
[----:B------:R-:W-:Y:S01]  /*26b60*/  BPT.TRAP 0x1 ;  /* 0x000000040000795c */ /* 0x000fe20000300000 */
.L_x_1712:
[----:B------:R-:W2:Y:S01]  /*26b70*/  LDL R2, [R1] ;  /* 0x0000000001027983 */ /* 0x000ea20000100800 */
        /* <DEDUP_REMOVED lines=26> */
.L_x_1709:
[----:B------:R-:W-:Y:S05]  /*26d20*/  BSYNC B0 ;  /* 0x0000000000007941 */ /* 0x000fea0003800000 */
.L_x_1708:
        /* <DEDUP_REMOVED lines=9> */
.L_x_1662:
[----:B------:R-:W-:Y:S05]  /*26dc0*/  BSYNC B6 ;  /* 0x0000000000067941 */ /* 0x000fea0003800000 */
.L_x_1660:
[----:B------:R-:W-:-:S03]  /*26dd0*/  UMOV UR4, 0xffffffff ;  /* 0xffffffff00047882 */ /* 0x000fc60000000000 */
[----:B------:R-:W-:Y:S05]  /*26de0*/  BRA.DIV UR4, `(.L_x_1713) ;  /* 0x00000026045c7947 */ /* 0x000fea000b800000 */
[----:B------:R3:W4:Y:S04]  /*26df0*/  SHFL.IDX PT, R4, R16, RZ, 0x1f ;  /* 0x00001fff10047589 */ /* 0x00072800000e0000 */
[----:B------:R-:W0:Y:S02]  /*26e00*/  SHFL.IDX PT, R16, R16, 0x1, 0x1f ;  /* 0x00201f0010107f89 */ /* 0x000e2400000e0000 */
.L_x_1821:
[----:B------:R-:W5:Y:S01]  /*26e10*/  S2R R7, SR_TID.X ;  /* 0x0000000000077919 */ /* 0x000f620000002100 */
[----:B------:R-:W-:Y:S01]  /*26e20*/  ULDC UR4, c[0x0][0xc14] ;  /* 0x0003050000047ab9 */ /* 0x000fe20000000800 */
[----:B------:R-:W-:Y:S01]  /*26e30*/  BSSY B0, `(.L_x_1714) ;  /* 0x000000c000007945 */ /* 0x000fe20003800000 */
[----:B-1----:R-:W-:Y:S02]  /*26e40*/  IMAD.U32 R0, RZ, RZ, UR4 ;  /* 0x00000004ff007e24 */ /* 0x002fe4000f8e00ff */
[----:B------:R-:W-:Y:S01]  /*26e50*/  IMAD.MOV.U32 R17, RZ, RZ, RZ ;  /* 0x000000ffff117224 */ /* 0x000fe200078e00ff */
[----:B-----5:R-:W-:-:S04]  /*26e60*/  LOP3.LUT R7, R7, 0x1f, RZ, 0xc0, !PT ;  /* 0x0000001f07077812 */ /* 0x020fc800078ec0ff */
[C---:B------:R-:W-:Y:S02]  /*26e70*/  ISETP.NE.AND P0, PT, R7.reuse, 0x1f, PT ;  /* 0x0000001f0700780c */ /* 0x040fe40003f05270 */
[----:B------:R-:W-:-:S04]  /*26e80*/  IADD3 R5, R7, R19, RZ ;  /* 0x0000001307057210 */ /* 0x000fc80007ffe0ff */
[----:B------:R-:W-:-:S13]  /*26e90*/  ISETP.GE.OR P0, PT, R5, R0, !P0 ;  /* 0x000000000500720c */ /* 0x000fda0004706670 */
[----:B------:R-:W-:Y:S05]  /*26ea0*/  @P0 BRA `(.L_x_1715) ;  /* 0x0000000000100947 */ /* 0x000fea0003800000 */
[----:B------:R-:W1:Y:S01]  /*26eb0*/  LDC.64 R2, c[0x0][0xc58] ;  /* 0x00031600ff027b82 */ /* 0x000e620000000a00 */
[----:B------:R-:W-:Y:S01]  /*26ec0*/  ULDC.64 UR4, c[0x0][0x208] ;  /* 0x0000820000047ab9 */ /* 0x000fe20000000a00 */
[----:B-1----:R-:W-:-:S05]  /*26ed0*/  IMAD.WIDE R2, R5, 0x4, R2 ;  /* 0x0000000405027825 */ /* 0x002fca00078e0202 */
[----:B------:R1:W5:Y:S02]  /*26ee0*/  LDG.E R17, desc[UR4][R2.64] ;  /* 0x0000000402117981 */ /* 0x000364000c1e1900 */
.L_x_1715:
[----:B------:R-:W-:Y:S05]  /*26ef0*/  BSYNC B0 ;  /* 0x0000000000007941 */ /* 0x000fea0003800000 */
.L_x_1714:
[----:B------:R-:W-:-:S03]  /*26f00*/  UMOV UR4, 0xffffffff ;  /* 0xffffffff00047882 */ /* 0x000fc60000000000 */
[----:B------:R-:W-:Y:S05]  /*26f10*/  BRA.DIV UR4, `(.L_x_1716) ;  /* 0x00000026045c7947 */ /* 0x000fea000b800000 */
[----:B0----5:R-:W0:Y:S01]  /*26f20*/  SHFL.UP PT, R14, R17, 0x1, RZ ;  /* 0x04200000110e7989 */ /* 0x021e2200000e00ff */
[C---:B------:R-:W-:Y:S02]  /*26f30*/  ISETP.NE.AND P0, PT, R7.reuse, RZ, PT ;  /* 0x000000ff0700720c */ /* 0x040fe40003f05270 */
[C---:B------:R-:W-:Y:S02]  /*26f40*/  ISETP.GE.U32.AND P1, PT, R7.reuse, 0x2, PT ;  /* 0x000000020700780c */ /* 0x040fe40003f26070 */
[----:B0-----:R-:W-:Y:S02]  /*26f50*/  SEL R14, R14, RZ, P0 ;  /* 0x000000ff0e0e7207 */ /* 0x001fe40000000000 */
[----:B------:R-:W-:-:S03]  /*26f60*/  ISETP.GE.U32.AND P0, PT, R7, 0x4, PT ;  /* 0x000000040700780c */ /* 0x000fc60003f06070 */
[----:B------:R-:W-:-:S05]  /*26f70*/  IMAD.IADD R13, R17, 0x1, R14 ;  /* 0x00000001110d7824 */ /* 0x000fca00078e020e */
[----:B------:R-:W0:Y:S02]  /*26f80*/  SHFL.UP PT, R14, R13, 0x2, RZ ;  /* 0x044000000d0e7989 */ /* 0x000e2400000e00ff */
[----:B0-----:R-:W-:Y:S02]  /*26f90*/  SEL R14, R14, RZ, P1 ;  /* 0x000000ff0e0e7207 */ /* 0x001fe40000800000 */
[----:B------:R-:W-:Y:S02]  /*26fa0*/  ISETP.GE.U32.AND P1, PT, R7, 0x8, PT ;  /* 0x000000080700780c */ /* 0x000fe40003f26070 */
[----:B-1----:R-:W-:-:S05]  /*26fb0*/  IADD3 R3, R13, R14, RZ ;  /* 0x0000000e0d037210 */ /* 0x002fca0007ffe0ff */
[----:B------:R-:W0:Y:S02]  /*26fc0*/  SHFL.UP PT, R14, R3, 0x4, RZ ;  /* 0x04800000030e7989 */ /* 0x000e2400000e00ff */
[----:B0-----:R-:W-:Y:S02]  /*26fd0*/  SEL R14, R14, RZ, P0 ;  /* 0x000000ff0e0e7207 */ /* 0x001fe40000000000 */
[----:B------:R-:W-:-:S03]  /*26fe0*/  ISETP.GE.U32.AND P0, PT, R7, 0x10, PT ;  /* 0x000000100700780c */ /* 0x000fc60003f06070 */
[----:B------:R-:W-:-:S05]  /*26ff0*/  IMAD.IADD R5, R3, 0x1, R14 ;  /* 0x0000000103057824 */ /* 0x000fca00078e020e */
[----:B------:R-:W2:Y:S02]  /*27000*/  SHFL.UP PT, R14, R5, 0x8, RZ ;  /* 0x05000000050e7989 */ /* 0x000ea400000e00ff */
[----:B--2---:R-:W-:-:S05]  /*27010*/  SEL R6, R14, RZ, P1 ;  /* 0x000000ff0e067207 */ /* 0x004fca0000800000 */
[----:B------:R-:W-:-:S05]  /*27020*/  IMAD.IADD R6, R5, 0x1, R6 ;  /* 0x0000000105067824 */ /* 0x000fca00078e0206 */
[----:B------:R-:W0:Y:S02]  /*27030*/  SHFL.UP PT, R14, R6, 0x10, RZ ;  /* 0x06000000060e7989 */ /* 0x000e2400000e00ff */
[----:B0-----:R-:W-:-:S05]  /*27040*/  SEL R7, R14, RZ, P0 ;  /* 0x000000ff0e077207 */ /* 0x001fca0000000000 */
[----:B------:R-:W-:-:S05]  /*27050*/  IMAD.IADD R2, R6, 0x1, R7 ;  /* 0x0000000106027824 */ /* 0x000fca00078e0207 */
[----:B------:R0:W1:Y:S02]  /*27060*/  SHFL.IDX PT, R14, R2, 0x1f, 0x1f ;  /* 0x03e01f00020e7f89 */ /* 0x00006400000e0000 */
.L_x_1829:
[----:B------:R-:W-:Y:S02]  /*27070*/  ULDC UR4, c[0x0][0xc10] ;  /* 0x0003040000047ab9 */ /* 0x000fe40000000800 */
[----:B------:R-:W-:-:S05]  /*27080*/  MOV R5, UR4 ;  /* 0x0000000400057c02 */ /* 0x000fca0008000f00 */
[----:B-1----:R-:W-:-:S04]  /*27090*/  IMAD R3, R14, R5, RZ ;  /* 0x000000050e037224 */ /* 0x002fc800078e02ff */
[----:B---3--:R-:W-:-:S05]  /*270a0*/  IMAD.IADD R16, R16, 0x1, R3 ;  /* 0x0000000110107824 */ /* 0x008fca00078e0203 */
[----:B----4-:R-:W-:-:S13]  /*270b0*/  ISETP.GT.AND P0, PT, R16, R4, PT ;  /* 0x000000041000720c */ /* 0x010fda0003f04270 */
[----:B------:R-:W-:Y:S05]  /*270c0*/  @P0 BRA `(.L_x_1717) ;  /* 0x0000000000b80947 */ /* 0x000fea0003800000 */
[----:B------:R-:W1:Y:S02]  /*270d0*/  LDC R0, c[0x0][0xc14] ;  /* 0x00030500ff007b82 */ /* 0x000e640000000800 */
.L_x_1722:
[----:B------:R-:W-:-:S05]  /*270e0*/  VIADD R19, R19, 0x1f ;  /* 0x0000001f13137836 */ /* 0x000fca0000000000 */
        /* <DEDUP_REMOVED lines=10> */
[----:B0-----:R-:W0:Y:S01]  /*27190*/  LDC.64 R2, c[0x0][0xc58] ;  /* 0x00031600ff027b82 */ /* 0x001e220000000a00 */
[----:B------:R-:W-:Y:S01]  /*271a0*/  ULDC.64 UR4, c[0x0][0x208] ;  /* 0x0000820000047ab9 */ /* 0x000fe20000000a00 */
[----:B0-----:R-:W-:-:S05]  /*271b0*/  IMAD.WIDE R2, R5, 0x4, R2 ;  /* 0x0000000405027825 */ /* 0x001fca00078e0202 */
[----:B------:R1:W5:Y:S02]  /*271c0*/  LDG.E R17, desc[UR4][R2.64] ;  /* 0x0000000402117981 */ /* 0x000364000c1e1900 */
.L_x_1720:
[----:B------:R-:W-:Y:S05]  /*271d0*/  BSYNC B0 ;  /* 0x0000000000007941 */ /* 0x000fea0003800000 */
.L_x_1719:
[----:B------:R-:W-:-:S03]  /*271e0*/  UMOV UR4, 0xffffffff ;  /* 0xffffffff00047882 */ /* 0x000fc60000000000 */
[----:B------:R-:W-:Y:S05]  /*271f0*/  BRA.DIV UR4, `(.L_x_1721) ;  /* 0x0000002604747947 */ /* 0x000fea000b800000 */
[----:B-----5:R-:W2:Y:S01]  /*27200*/  SHFL.UP PT, R14, R17, 0x1, RZ ;  /* 0x04200000110e7989 */ /* 0x020ea200000e00ff */
[C---:B------:R-:W-:Y:S02]  /*27210*/  ISETP.NE.AND P0, PT, R7.reuse, RZ, PT ;  /* 0x000000ff0700720c */ /* 0x040fe40003f05270 */
[C---:B------:R-:W-:Y:S02]  /*27220*/  ISETP.GE.U32.AND P1, PT, R7.reuse, 0x2, PT ;  /* 0x000000020700780c */ /* 0x040fe40003f26070 */
[----:B--2---:R-:W-:Y:S02]  /*27230*/  SEL R14, R14, RZ, P0 ;  /* 0x000000ff0e0e7207 */ /* 0x004fe40000000000 */
[----:B------:R-:W-:-:S03]  /*27240*/  ISETP.GE.U32.AND P0, PT, R7, 0x4, PT ;  /* 0x000000040700780c */ /* 0x000fc60003f06070 */
[----:B------:R-:W-:-:S05]  /*27250*/  IMAD.IADD R13, R17, 0x1, R14 ;  /* 0x00000001110d7824 */ /* 0x000fca00078e020e */
[----:B------:R-:W2:Y:S02]  /*27260*/  SHFL.UP PT, R14, R13, 0x2, RZ ;  /* 0x044000000d0e7989 */ /* 0x000ea400000e00ff */
[----:B--2---:R-:W-:Y:S02]  /*27270*/  SEL R14, R14, RZ, P1 ;  /* 0x000000ff0e0e7207 */ /* 0x004fe40000800000 */
[----:B------:R-:W-:-:S03]  /*27280*/  ISETP.GE.U32.AND P1, PT, R7, 0x8, PT ;  /* 0x000000080700780c */ /* 0x000fc60003f26070 */
[----:B-1----:R-:W-:-:S05]  /*27290*/  IMAD.IADD R3, R13, 0x1, R14 ;  /* 0x000000010d037824 */ /* 0x002fca00078e020e */
[----:B------:R-:W1:Y:S02]  /*272a0*/  SHFL.UP PT, R14, R3, 0x4, RZ ;  /* 0x04800000030e7989 */ /* 0x000e6400000e00ff */
[----:B-1----:R-:W-:Y:S02]  /*272b0*/  SEL R14, R14, RZ, P0 ;  /* 0x000000ff0e0e7207 */ /* 0x002fe40000000000 */
[----:B------:R-:W-:-:S03]  /*272c0*/  ISETP.GE.U32.AND P0, PT, R7, 0x10, PT ;  /* 0x000000100700780c */ /* 0x000fc60003f06070 */
[----:B------:R-:W-:-:S05]  /*272d0*/  IMAD.IADD R5, R3, 0x1, R14 ;  /* 0x0000000103057824 */ /* 0x000fca00078e020e */
[----:B------:R-:W1:Y:S02]  /*272e0*/  SHFL.UP PT, R14, R5, 0x8, RZ ;  /* 0x05000000050e7989 */ /* 0x000e6400000e00ff */
[----:B-1----:R-:W-:-:S04]  /*272f0*/  SEL R6, R14, RZ, P1 ;  /* 0x000000ff0e067207 */ /* 0x002fc80000800000 */
[----:B------:R-:W-:-:S05]  /*27300*/  IADD3 R6, R5, R6, RZ ;  /* 0x0000000605067210 */ /* 0x000fca0007ffe0ff */
[----:B------:R-:W1:Y:S02]  /*27310*/  SHFL.UP PT, R14, R6, 0x10, RZ ;  /* 0x06000000060e7989 */ /* 0x000e6400000e00ff */
[----:B-1----:R-:W-:-:S05]  /*27320*/  SEL R7, R14, RZ, P0 ;  /* 0x000000ff0e077207 */ /* 0x002fca0000000000 */
[----:B0-----:R-:W-:-:S05]  /*27330*/  IMAD.IADD R2, R6, 0x1, R7 ;  /* 0x0000000106027824 */ /* 0x001fca00078e0207 */
[----:B------:R0:W1:Y:S02]  /*27340*/  SHFL.IDX PT, R14, R2, 0x1f, 0x1f ;  /* 0x03e01f00020e7f89 */ /* 0x00006400000e0000 */
.L_x_1837:
[----:B------:R-:W-:Y:S02]  /*27350*/  ULDC UR4, c[0x0][0xc10] ;  /* 0x0003040000047ab9 */ /* 0x000fe40000000800 */
[----:B------:R-:W-:-:S04]  /*27360*/  IMAD.U32 R5, RZ, RZ, UR4 ;  /* 0x00000004ff057e24 */ /* 0x000fc8000f8e00ff */
[----:B-1----:R-:W-:-:S04]  /*27370*/  IMAD R3, R14, R5, RZ ;  /* 0x000000050e037224 */ /* 0x002fc800078e02ff */
[----:B------:R-:W-:-:S05]  /*27380*/  IMAD.IADD R16, R3, 0x1, R16 ;  /* 0x0000000103107824 */ /* 0x000fca00078e0210 */
[----:B------:R-:W-:-:S13]  /*27390*/  ISETP.GT.AND P0, PT, R16, R4, PT ;  /* 0x000000041000720c */ /* 0x000fda0003f04270 */
[----:B------:R-:W-:Y:S05]  /*273a0*/  @!P0 BRA `(.L_x_1722) ;  /* 0xfffffffc004c8947 */ /* 0x000fea000383ffff */
.L_x_1717:
        /* <DEDUP_REMOVED lines=8> */
.L_x_1841:
[----:B------:R-:W-:Y:S01]  /*27430*/  ISETP.NE.AND P0, PT, R3, RZ, PT ;  /* 0x000000ff0300720c */ /* 0x000fe20003f05270 */
[----:B------:R-:W-:-:S12]  /*27440*/  IMAD.MOV.U32 R7, RZ, RZ, RZ ;  /* 0x000000ffff077224 */ /* 0x000fd800078e00ff */
[----:B------:R-:W-:Y:S05]  /*27450*/  @!P0 BRA `(.L_x_1724) ;  /* 0x0000000000108947 */ /* 0x000fea0003800000 */
[----:B------:R-:W-:Y:S01]  /*27460*/  UMOV UR4, 0xffffffff ;  /* 0xffffffff00047882 */ /* 0x000fe20000000000 */
[----:B------:R-:W-:Y:S02]  /*27470*/  VIADD R12, R6, 0xffffffff ;  /* 0xffffffff060c7836 */ /* 0x000fe40000000000 */
[----:B------:R-:W-:Y:S05]  /*27480*/  BRA.DIV UR4, `(.L_x_1725) ;  /* 0x0000002604e87947 */ /* 0x000fea000b800000 */
[----:B------:R3:W4:Y:S02]  /*27490*/  SHFL.IDX PT, R7, R2, R12, 0x1f ;  /* 0x00001f0c02077589 */ /* 0x00072400000e0000 */
.L_x_1724:
[----:B0--3--:R-:W0:Y:S01]  /*274a0*/  LDC.64 R2, c[0x0][0xc68] ;  /* 0x00031a00ff027b82 */ /* 0x009e220000000a00 */
[----:B------:R-:W-:Y:S01]  /*274b0*/  IMAD.IADD R19, R6, 0x1, R19 ;  /* 0x0000000106137824 */ /* 0x000fe200078e0213 */
[----:B------:R-:W-:-:S03]  /*274c0*/  ULDC.64 UR4, c[0x0][0x208] ;  /* 0x0000820000047ab9 */ /* 0x000fc60000000a00 */
[----:B0-----:R-:W-:-:S05]  /*274d0*/  IMAD.WIDE R2, R19, 0x4, R2 ;  /* 0x0000000413027825 */ /* 0x001fca00078e0202 */
[----:B------:R-:W1:Y:S01]  /*274e0*/  LDG.E R9, desc[UR4][R2.64] ;  /* 0x0000000402097981 */ /* 0x000e62000c1e1900 */
[----:B----4-:R-:W-:-:S04]  /*274f0*/  IMAD R16, R7, R5, R16 ;  /* 0x0000000507107224 */ /* 0x010fc800078e0210 */
[----:B------:R-:W-:Y:S02]  /*27500*/  IMAD.IADD R7, R4, 0x1, -R16 ;  /* 0x0000000104077824 */ /* 0x000fe400078e0a10 */
[----:B-12---:R-:W-:-:S05]  /*27510*/  IMAD R6, R17, R9, RZ ;  /* 0x0000000911067224 */ /* 0x006fca00078e02ff */
[----:B------:R-:W-:-:S04]  /*27520*/  IABS R8, R6 ;  /* 0x0000000600087213 */ /* 0x000fc80000000000 */
[----:B------:R-:W0:Y:S08]  /*27530*/  I2F.RP R11, R8 ;  /* 0x00000008000b7306 */ /* 0x000e300000209400 */
[----:B0-----:R-:W0:Y:S02]  /*27540*/  MUFU.RCP R11, R11 ;  /* 0x0000000b000b7308 */ /* 0x001e240000001000 */
[----:B0-----:R-:W-:-:S06]  /*27550*/  IADD3 R12, R11, 0xffffffe, RZ ;  /* 0x0ffffffe0b0c7810 */ /* 0x001fcc0007ffe0ff */
[----:B------:R-:W0:Y:S02]  /*27560*/  F2I.FTZ.U32.TRUNC.NTZ R3, R12 ;  /* 0x0000000c00037305 */ /* 0x000e24000021f000 */
[----:B0-----:R-:W-:-:S04]  /*27570*/  IMAD.MOV R2, RZ, RZ, -R3 ;  /* 0x000000ffff027224 */ /* 0x001fc800078e0a03 */
[----:B------:R-:W-:Y:S02]  /*27580*/  IMAD R10, R2, R8, RZ ;  /* 0x00000008020a7224 */ /* 0x000fe400078e02ff */
[----:B------:R-:W-:-:S04]  /*27590*/  IMAD.MOV.U32 R2, RZ, RZ, RZ ;  /* 0x000000ffff027224 */ /* 0x000fc800078e00ff */
[----:B------:R-:W-:Y:S01]  /*275a0*/  IMAD.HI.U32 R10, R3, R10, R2 ;  /* 0x0000000a030a7227 */ /* 0x000fe200078e0002 */
[----:B------:R-:W-:Y:S02]  /*275b0*/  IABS R3, R7 ;  /* 0x0000000700037213 */ /* 0x000fe40000000000 */
[----:B------:R-:W-:-:S03]  /*275c0*/  IABS R2, R6 ;  /* 0x0000000600027213 */ /* 0x000fc60000000000 */
[----:B------:R-:W-:Y:S01]  /*275d0*/  IMAD.HI.U32 R10, R10, R3, RZ ;  /* 0x000000030a0a7227 */ /* 0x000fe200078e00ff */
[----:B------:R-:W-:-:S05]  /*275e0*/  IADD3 R2, RZ, -R2, RZ ;  /* 0x80000002ff027210 */ /* 0x000fca0007ffe0ff */
[----:B------:R-:W-:-:S05]  /*275f0*/  IMAD R3, R10, R2, R3 ;  /* 0x000000020a037224 */ /* 0x000fca00078e0203 */
[----:B------:R-:W-:-:S13]  /*27600*/  ISETP.GT.U32.AND P0, PT, R8, R3, PT ;  /* 0x000000030800720c */ /* 0x000fda0003f04070 */
[----:B------:R-:W-:Y:S02]  /*27610*/  @!P0 IMAD.IADD R3, R3, 0x1, -R8 ;  /* 0x0000000103038824 */ /* 0x000fe400078e0a08 */
[----:B------:R-:W-:-:S03]  /*27620*/  @!P0 VIADD R10, R10, 0x1 ;  /* 0x000000010a0a8836 */ /* 0x000fc60000000000 */
[----:B------:R-:W-:Y:S02]  /*27630*/  ISETP.GE.U32.AND P0, PT, R3, R8, PT ;  /* 0x000000080300720c */ /* 0x000fe40003f06070 */
[----:B------:R-:W-:-:S11]  /*27640*/  LOP3.LUT R3, R7, R6, RZ, 0x3c, !PT ;  /* 0x0000000607037212 */ /* 0x000fd600078e3cff */
[----:B------:R-:W-:Y:S01]  /*27650*/  @P0 VIADD R10, R10, 0x1 ;  /* 0x000000010a0a0836 */ /* 0x000fe20000000000 */
[----:B------:R-:W-:-:S04]  /*27660*/  ISETP.GE.AND P0, PT, R3, RZ, PT ;  /* 0x000000ff0300720c */ /* 0x000fc80003f06270 */
[----:B------:R-:W-:-:S09]  /*27670*/  MOV R2, R10 ;  /* 0x0000000a00027202 */ /* 0x000fd20000000f00 */
[----:B------:R-:W-:Y:S01]  /*27680*/  @!P0 IMAD.MOV R2, RZ, RZ, -R2 ;  /* 0x000000ffff028224 */ /* 0x000fe200078e0a02 */
[----:B------:R-:W-:-:S13]  /*27690*/  ISETP.NE.AND P0, PT, R6, RZ, PT ;  /* 0x000000ff0600720c */ /* 0x000fda0003f05270 */
[----:B------:R-:W-:-:S05]  /*276a0*/  @!P0 LOP3.LUT R2, RZ, R6, RZ, 0x33, !PT ;  /* 0x00000006ff028212 */ /* 0x000fca00078e33ff */
[----:B------:R-:W-:Y:S01]  /*276b0*/  IMAD R4, R9, R2, RZ ;  /* 0x0000000209047224 */ /* 0x000fe200078e02ff */
[----:B------:R-:W-:-:S03]  /*276c0*/  IADD3 R2, -R2, RZ, RZ ;  /* 0x000000ff02027210 */ /* 0x000fc60007ffe1ff */
[----:B------:R-:W-:Y:S02]  /*276d0*/  IMAD.MOV R8, RZ, RZ, -R4 ;  /* 0x000000ffff087224 */ /* 0x000fe400078e0a04 */
[----:B------:R-:W-:-:S03]  /*276e0*/  IMAD R6, R6, R2, R7 ;  /* 0x0000000206067224 */ /* 0x000fc600078e0207 */
[----:B------:R-:W-:-:S04]  /*276f0*/  VIADDMNMX R9, R8, R5, R9, PT ;  /* 0x0000000508097246 */ /* 0x000fc80003800109 */
[----:B------:R-:W-:-:S04]  /*27700*/  IABS R5, R9 ;  /* 0x0000000900057213 */ /* 0x000fc80000000000 */
[----:B------:R-:W0:Y:S08]  /*27710*/  I2F.RP R8, R5 ;  /* 0x0000000500087306 */ /* 0x000e300000209400 */
[----:B0-----:R-:W0:Y:S02]  /*27720*/  MUFU.RCP R8, R8 ;  /* 0x0000000800087308 */ /* 0x001e240000001000 */
[----:B0-----:R-:W-:-:S06]  /*27730*/  VIADD R10, R8, 0xffffffe ;  /* 0x0ffffffe080a7836 */ /* 0x001fcc0000000000 */
[----:B------:R-:W0:Y:S02]  /*27740*/  F2I.FTZ.U32.TRUNC.NTZ R3, R10 ;  /* 0x0000000a00037305 */ /* 0x000e24000021f000 */
[----:B0-----:R-:W-:-:S04]  /*27750*/  IMAD.MOV R2, RZ, RZ, -R3 ;  /* 0x000000ffff027224 */ /* 0x001fc800078e0a03 */
[----:B------:R-:W-:Y:S02]  /*27760*/  IMAD R7, R2, R5, RZ ;  /* 0x0000000502077224 */ /* 0x000fe400078e02ff */
[----:B------:R-:W-:-:S04]  /*27770*/  IMAD.MOV.U32 R2, RZ, RZ, RZ ;  /* 0x000000ffff027224 */ /* 0x000fc800078e00ff */
[----:B------:R-:W-:Y:S01]  /*27780*/  IMAD.HI.U32 R2, R3, R7, R2 ;  /* 0x0000000703027227 */ /* 0x000fe200078e0002 */
[----:B------:R-:W-:Y:S02]  /*27790*/  IABS R3, R6 ;  /* 0x0000000600037213 */ /* 0x000fe40000000000 */
[----:B------:R-:W-:-:S03]  /*277a0*/  IABS R7, R9 ;  /* 0x0000000900077213 */ /* 0x000fc60000000000 */
[----:B------:R-:W-:-:S04]  /*277b0*/  IMAD.HI.U32 R2, R2, R3, RZ ;  /* 0x0000000302027227 */ /* 0x000fc800078e00ff */
[----:B------:R-:W-:-:S04]  /*277c0*/  IMAD.MOV R8, RZ, RZ, -R7 ;  /* 0x000000ffff087224 */ /* 0x000fc800078e0a07 */
[----:B------:R-:W-:Y:S01]  /*277d0*/  IMAD R8, R2, R8, R3 ;  /* 0x0000000802087224 */ /* 0x000fe200078e0203 */
[----:B------:R-:W-:-:S04]  /*277e0*/  LOP3.LUT R3, R6, R9, RZ, 0x3c, !PT ;  /* 0x0000000906037212 */ /* 0x000fc800078e3cff */
[----:B------:R-:W-:-:S13]  /*277f0*/  ISETP.GT.U32.AND P0, PT, R5, R8, PT ;  /* 0x000000080500720c */ /* 0x000fda0003f04070 */
[----:B------:R-:W-:Y:S01]  /*27800*/  @!P0 IADD3 R8, R8, -R5, RZ ;  /* 0x8000000508088210 */ /* 0x000fe20007ffe0ff */
[----:B------:R-:W-:-:S03]  /*27810*/  @!P0 VIADD R2, R2, 0x1 ;  /* 0x0000000102028836 */ /* 0x000fc60000000000 */
[----:B------:R-:W-:-:S13]  /*27820*/  ISETP.GE.U32.AND P0, PT, R8, R5, PT ;  /* 0x000000050800720c */ /* 0x000fda0003f06070 */
[----:B------:R-:W-:Y:S01]  /*27830*/  @P0 VIADD R2, R2, 0x1 ;  /* 0x0000000102020836 */ /* 0x000fe20000000000 */
[----:B------:R-:W-:Y:S02]  /*27840*/  ISETP.GE.AND P0, PT, R3, RZ, PT ;  /* 0x000000ff0300720c */ /* 0x000fe40003f06270 */
[----:B------:R-:W-:-:S11]  /*27850*/  IADD3 R3, R6, R4, RZ ;  /* 0x0000000406037210 */ /* 0x000fd60007ffe0ff */
        /* <DEDUP_REMOVED lines=8> */
.L_x_1718:
[----:B------:R-:W-:Y:S01]  /*278e0*/  UMOV UR4, URZ ;  /* 0x0000003f00047c82 */ /* 0x000fe20008000000 */
[----:B------:R-:W-:Y:S01]  /*278f0*/  UMOV UR5, URZ ;  /* 0x0000003f00057c82 */ /* 0x000fe20008000000 */
[----:B------:R-:W-:Y:S01]  /*27900*/  ULDC UR6, c[0x0][0xc14] ;  /* 0x0003050000067ab9 */ /* 0x000fe20000000800 */
[----:B------:R-:W-:Y:S01]  /*27910*/  IMAD.MOV.U32 R16, RZ, RZ, R4 ;  /* 0x000000ffff107224 */ /* 0x000fe200078e0004 */
[----:B------:R-:W-:Y:S01]  /*27920*/  MOV R17, UR4 ;  /* 0x0000000400117c02 */ /* 0x000fe20008000f00 */
[----:B------:R-:W-:Y:S02]  /*27930*/  IMAD.U32 R18, RZ, RZ, UR5 ;  /* 0x00000005ff127e24 */ /* 0x000fe4000f8e00ff */
[----:B------:R-:W-:-:S07]  /*27940*/  IMAD.U32 R19, RZ, RZ, UR6 ;  /* 0x00000006ff137e24 */ /* 0x000fce000f8e00ff */
.L_x_1726:
        /* <DEDUP_REMOVED lines=12> */
.L_x_1621:
[----:B-1----:R-:W3:Y:S01]  /*27a10*/  LDL.LU R0, [R1+0x28] ;  /* 0x0000280001007983 */ /* 0x002ee20000300800 */
[----:B------:R-:W-:Y:S01]  /*27a20*/  BSSY B0, `(.L_x_1728) ;  /* 0x000000b000007945 */ /* 0x000fe20003800000 */
[----:B------:R-:W1:Y:S01]  /*27a30*/  S2R R5, SR_CgaCtaId ;  /* 0x0000000000057919 */ /* 0x000e620000008800 */
[----:B---3--:R-:W-:-:S05]  /*27a40*/  VIADD R0, R0, 0x1 ;  /* 0x0000000100007836 */ /* 0x008fca0000000000 */
[----:B--2---:R-:W-:-:S04]  /*27a50*/  LEA.HI R2, R0, R0, RZ, 0x1 ;  /* 0x0000000000027211 */ /* 0x004fc800078f08ff */
[----:B------:R-:W-:-:S04]  /*27a60*/  LOP3.LUT R3, R2, 0xfffffffe, RZ, 0xc0, !PT ;  /* 0xfffffffe02037812 */ /* 0x000fc800078ec0ff */
[----:B------:R-:W-:Y:S02]  /*27a70*/  IADD3 R3, R0, -R3, RZ ;  /* 0x8000000300037210 */ /* 0x000fe40007ffe0ff */
[----:B------:R-:W-:Y:S02]  /*27a80*/  MOV R0, 0x400 ;  /* 0x0000040000007802 */ /* 0x000fe40000000f00 */
[----:B------:R-:W-:Y:S02]  /*27a90*/  SHF.L.U32 R3, R3, 0x1f, RZ ;  /* 0x0000001f03037819 */ /* 0x000fe400000006ff */
[----:B-1----:R-:W-:-:S04]  /*27aa0*/  LEA R0, R5, R0, 0x18 ;  /* 0x0000000005007211 */ /* 0x002fc800078ec0ff */
[----:B------:R-:W1:Y:S02]  /*27ab0*/  SYNCS.PHASECHK.TRANS64.TRYWAIT P0, [R0+URZ+0x2a820], R3 ;  /* 0x02a82003000075a7 */ /* 0x000e64000800017f */
[----:B-1----:R-:W-:Y:S05]  /*27ac0*/  @!P0 BRA `(.L_x_1729) ;  /* 0x0000002000808947 */ /* 0x002fea0003800000 */
.L_x_1844:
[----:B------:R-:W-:Y:S05]  /*27ad0*/  BSYNC B0 ;  /* 0x0000000000007941 */ /* 0x000fea0003800000 */
.L_x_1728:
[----:B------:R-:W-:-:S03]  /*27ae0*/  UMOV UR4, 0xffffffff ;  /* 0xffffffff00047882 */ /* 0x000fc60000000000 */
[----:B------:R-:W-:Y:S05]  /*27af0*/  BRA.DIV UR4, `(.L_x_1730) ;  /* 0x0000002204887947 */ /* 0x000fea000b800000 */
[----:B------:R-:W2:Y:S02]  /*27b00*/  S2R R2, SR_TID.X ;  /* 0x0000000000027919 */ /* 0x000ea40000002100 */
[----:B--2---:R-:W-:-:S04]  /*27b10*/  SHF.R.U32.HI R2, RZ, 0x5, R2 ;  /* 0x00000005ff027819 */ /* 0x004fc80000011602 */
[----:B------:R-:W-:-:S05]  /*27b20*/  LOP3.LUT R2, R2, 0x3, RZ, 0xc0, !PT ;  /* 0x0000000302027812 */ /* 0x000fca00078ec0ff */
[----:B------:R2:W3:Y:S02]  /*27b30*/  SHFL.IDX PT, R14, R2, RZ, 0x1f ;  /* 0x00001fff020e7589 */ /* 0x0004e400000e0000 */
.L_x_1847:
[----:B---3--:R-:W-:-:S13]  /*27b40*/  ISETP.NE.AND P0, PT, R14, RZ, PT ;  /* 0x000000ff0e00720c */ /* 0x008fda0003f05270 */
[----:B------:R-:W-:Y:S05]  /*27b50*/  @P0 BRA `(.L_x_1315) ;  /* 0x0000000000940947 */ /* 0x000fea0003800000 */
[----:B------:R-:W-:-:S03]  /*27b60*/  UMOV UR4, 0xffffffff ;  /* 0xffffffff00047882 */ /* 0x000fc60000000000 */
[----:B------:R-:W-:Y:S05]  /*27b70*/  BRA.DIV UR4, `(.L_x_1731) ;  /* 0x00000022049c7947 */ /* 0x000fea000b800000 */
[----:B------:R-:W-:-:S13]  /*27b80*/  ELECT P6, URZ, PT ;  /* 0x00000000003f782f */ /* 0x000fda00038c0000 */
.L_x_1850:
[----:B------:R-:W-:Y:S05]  /*27b90*/  @!P6 BRA `(.L_x_1315) ;  /* 0x000000000084e947 */ /* 0x000fea0003800000 */
[----:B------:R-:W-:-:S06]  /*27ba0*/  ULOP3.LUT UR4, UR60, 0x2, URZ, 0xfc, !UPT ;  /* 0x000000023c047892 */ /* 0x000fcc000f8efc3f */
[----:B--2---:R-:W-:-:S05]  /*27bb0*/  IMAD.U32 R2, RZ, RZ, UR4 ;  /* 0x00000004ff027e24 */ /* 0x004fca000f8e00ff */
[----:B------:R-:W-:-:S13]  /*27bc0*/  ISETP.NE.AND P2, PT, R2, 0x3, PT ;  /* 0x000000030200780c */ /* 0x000fda0003f45270 */
[----:B------:R-:W-:Y:S05]  /*27bd0*/  @!P2 BRA `(.L_x_1732) ;  /* 0x000000000004a947 */ /* 0x000fea0003800000 */
[----:B------:R-:W-:Y:S01]  /*27be0*/  BPT.TRAP 0x1 ;  /* 0x000000040000795c */ /* 0x000fe20000300000 */
.L_x_1732:
[----:B-1----:R-:W2:Y:S04]  /*27bf0*/  LDL R3, [R1] ;  /* 0x0000000001037983 */ /* 0x002ea80000100800 */
[----:B------:R-:W3:Y:S01]  /*27c00*/  LDL.LU R7, [R1+0x10] ;  /* 0x0000100001077983 */ /* 0x000ee20000300800 */
[----:B------:R-:W-:-:S04]  /*27c10*/  VIADD R2, R0, 0x2a840 ;  /* 0x0002a84000027836 */ /* 0x000fc80000000000 */
[C---:B--2---:R-:W-:Y:S01]  /*27c20*/  IMAD R6, R3.reuse, 0x8, R2 ;  /* 0x0000000803067824 */ /* 0x044fe200078e0202 */
[----:B------:R-:W-:Y:S02]  /*27c30*/  IADD3 R3, R3, 0x1, RZ ;  /* 0x0000000103037810 */ /* 0x000fe40007ffe0ff */
[----:B---3--:R-:W-:Y:S02]  /*27c40*/  SHF.L.U32 R5, R7, 0x1f, RZ ;  /* 0x0000001f07057819 */ /* 0x008fe400000006ff */
[C---:B------:R-:W-:Y:S02]  /*27c50*/  ISETP.NE.AND P1, PT, R3.reuse, 0x2, PT ;  /* 0x000000020300780c */ /* 0x040fe40003f25270 */
[----:B------:R-:W1:Y:S02]  /*27c60*/  SYNCS.PHASECHK.TRANS64.TRYWAIT P0, [R6+URZ], R5 ;  /* 0x00000005060075a7 */ /* 0x000e64000800017f */
[----:B------:R-:W-:Y:S02]  /*27c70*/  SEL R4, RZ, 0x1, P1 ;  /* 0x00000001ff047807 */ /* 0x000fe40000800000 */
[----:B------:R-:W-:-:S02]  /*27c80*/  SEL R3, R3, RZ, P1 ;  /* 0x000000ff03037207 */ /* 0x000fc40000800000 */
[----:B------:R-:W-:-:S03]  /*27c90*/  LOP3.LUT R4, R7, R4, RZ, 0x3c, !PT ;  /* 0x0000000407047212 */ /* 0x000fc600078e3cff */
[----:B------:R-:W-:Y:S01]  /*27ca0*/  IMAD R7, R3, 0x8, R2 ;  /* 0x0000000803077824 */ /* 0x000fe200078e0202 */
[----:B------:R-:W-:Y:S01]  /*27cb0*/  SHF.L.U32 R2, R4, 0x1f, RZ ;  /* 0x0000001f04027819 */ /* 0x000fe200000006ff */
[----:B-1----:R-:W-:Y:S06]  /*27cc0*/  @!P0 BRA `(.L_x_1733) ;  /* 0x0000002000688947 */ /* 0x002fec0003800000 */
.L_x_1851:
[----:B------:R-:W2:Y:S02]  /*27cd0*/  SYNCS.PHASECHK.TRANS64.TRYWAIT P0, [R7+URZ], R2 ;  /* 0x00000002070075a7 */ /* 0x000ea4000800017f */
[----:B--2---:R-:W-:Y:S05]  /*27ce0*/  @!P0 BRA `(.L_x_1734) ;  /* 0x0000002000748947 */ /* 0x004fea0003800000 */
.L_x_1852:
[----:B------:R-:W-:Y:S05]  /*27cf0*/  @!P2 BRA `(.L_x_1735) ;  /* 0x000000000004a947 */ /* 0x000fea0003800000 */
[----:B------:R-:W-:Y:S01]  /*27d00*/  BPT.TRAP 0x1 ;  /* 0x000000040000795c */ /* 0x000fe20000300000 */
.L_x_1735:
[----:B------:R-:W3:Y:S01]  /*27d10*/  LDL.LU R4, [R1] ;  /* 0x0000000001047983 */ /* 0x000ee20000300800 */
[----:B------:R-:W-:-:S04]  /*27d20*/  VIADD R0, R0, 0x2a860 ;  /* 0x0002a86000007836 */ /* 0x000fc80000000000 */
[----:B---3--:R-:W-:-:S04]  /*27d30*/  IMAD R4, R4, 0x8, R0 ;  /* 0x0000000804047824 */ /* 0x008fc800078e0200 */
[----:B------:R-:W3:Y:S02]  /*27d40*/  SYNCS.PHASECHK.TRANS64.TRYWAIT P0, [R4+URZ], R5 ;  /* 0x00000005040075a7 */ /* 0x000ee4000800017f */
[----:B---3--:R-:W-:Y:S05]  /*27d50*/  @!P0 BRA `(.L_x_1736) ;  /* 0x00000020006c8947 */ /* 0x008fea0003800000 */
.L_x_1853:
[----:B------:R-:W-:-:S07]  /*27d60*/  LEA R3, R3, R0, 0x3 ;  /* 0x0000000003037211 */ /* 0x000fce00078e18ff */
.L_x_1737:
[----:B----4-:R4:W0:Y:S02]  /*27d70*/  SYNCS.PHASECHK.TRANS64.TRYWAIT P0, [R3+URZ], R2 ;  /* 0x00000002030075a7 */ /* 0x010824000800017f */
[----:B0-----:R-:W-:Y:S05]  /*27d80*/  @!P0 NANOSLEEP.SYNCS 0x989680 ;  /* 0x009896800000895d */ /* 0x001fea0003900000 */
[----:B------:R-:W0:Y:S02]  /*27d90*/  @!P0 SYNCS.PHASECHK.TRANS64 P0, [R3+URZ], R2 ;  /* 0x00000002030085a7 */ /* 0x000e24000800007f */
[----:B0-----:R-:W-:Y:S05]  /*27da0*/  @!P0 BRA `(.L_x_1737) ;  /* 0xfffffffc00f08947 */ /* 0x001fea000383ffff */
.L_x_1315:
[----:B------:R-:W-:Y:S05]  /*27db0*/  BSYNC B7 ;  /* 0x0000000000077941 */ /* 0x000fea0003800000 */
.L_x_1312:
[----:B------:R-:W-:Y:S05]  /*27dc0*/  EXIT ;  /* 0x000000000000794d */ /* 0x000fea0003800000 */
.L_x_1341:
[----:B0-----:R0:W1:Y:S02]  /*27dd0*/  SYNCS.PHASECHK.TRANS64.TRYWAIT P5, [R4+URZ+0x2a890], R3 ;  /* 0x02a89003040075a7 */ /* 0x00106400080a017f */
[----:B-1----:R-:W-:Y:S05]  /*27de0*/  @!P5 NANOSLEEP.SYNCS 0x989680 ;  /* 0x009896800000d95d */ /* 0x002fea0003900000 */
[----:B------:R-:W1:Y:S02]  /*27df0*/  @!P5 SYNCS.PHASECHK.TRANS64 P5, [R4+URZ+0x2a890], R3 ;  /* 0x02a890030400d5a7 */ /* 0x000e6400080a007f */
[----:B-1----:R-:W-:Y:S05]  /*27e00*/  @!P5 BRA `(.L_x_1341) ;  /* 0xfffffffc00f0d947 */ /* 0x002fea000383ffff */
[----:B------:R-:W-:Y:S05]  /*27e10*/  BRA `(.L_x_1738) ;  /* 0xfffffdbc00007947 */ /* 0x000fea000383ffff */
.L_x_1395:
[----:B-1----:R1:W3:Y:S02]  /*27e20*/  SYNCS.PHASECHK.TRANS64.TRYWAIT P5, [R4+URZ+0x2a890], R3 ;  /* 0x02a89003040075a7 */ /* 0x0022e400080a017f */
[----:B---3--:R-:W-:Y:S05]  /*27e30*/  @!P5 NANOSLEEP.SYNCS 0x989680 ;  /* 0x009896800000d95d */ /* 0x008fea0003900000 */
[----:B------:R-:W3:Y:S02]  /*27e40*/  @!P5 SYNCS.PHASECHK.TRANS64 P5, [R4+URZ+0x2a890], R3 ;  /* 0x02a890030400d5a7 */ /* 0x000ee400080a007f */
[----:B---3--:R-:W-:Y:S05]  /*27e50*/  @!P5 BRA `(.L_x_1395) ;  /* 0xfffffffc00f0d947 */ /* 0x008fea000383ffff */
[----:B------:R-:W-:Y:S05]  /*27e60*/  BRA `(.L_x_1739) ;  /* 0xfffffdec00e07947 */ /* 0x000fea000383ffff */
.L_x_1420:
[----:B-1----:R1:W2:Y:S02]  /*27e70*/  SYNCS.PHASECHK.TRANS64.TRYWAIT P4, [R4+URZ+0x2a890], R3 ;  /* 0x02a89003040075a7 */ /* 0x0022a4000808017f */
[----:B--2---:R-:W-:Y:S05]  /*27e80*/  @!P4 NANOSLEEP.SYNCS 0x989680 ;  /* 0x009896800000c95d */ /* 0x004fea0003900000 */
[----:B------:R-:W2:Y:S02]  /*27e90*/  @!P4 SYNCS.PHASECHK.TRANS64 P4, [R4+URZ+0x2a890], R3 ;  /* 0x02a890030400c5a7 */ /* 0x000ea4000808007f */
[----:B--2---:R-:W-:Y:S05]  /*27ea0*/  @!P4 BRA `(.L_x_1420) ;  /* 0xfffffffc00f0c947 */ /* 0x004fea000383ffff */
[----:B------:R-:W-:Y:S05]  /*27eb0*/  BRA `(.L_x_1740) ;  /* 0xfffffe1c00e87947 */ /* 0x000fea000383ffff */
.L_x_1426:
[----:B0-----:R0:W1:Y:S02]  /*27ec0*/  SYNCS.PHASECHK.TRANS64.TRYWAIT P4, [R4+URZ+0x2a8b0], R3 ;  /* 0x02a8b003040075a7 */ /* 0x001064000808017f */
[----:B-1----:R-:W-:Y:S05]  /*27ed0*/  @!P4 NANOSLEEP.SYNCS 0x989680 ;  /* 0x009896800000c95d */ /* 0x002fea0003900000 */
[----:B------:R-:W1:Y:S02]  /*27ee0*/  @!P4 SYNCS.PHASECHK.TRANS64 P4, [R4+URZ+0x2a8b0], R3 ;  /* 0x02a8b0030400c5a7 */ /* 0x000e64000808007f */
[----:B-1----:R-:W-:Y:S05]  /*27ef0*/  @!P4 BRA `(.L_x_1426) ;  /* 0xfffffffc00f0c947 */ /* 0x002fea000383ffff */
[----:B------:R-:W-:Y:S05]  /*27f00*/  BRA `(.L_x_1741) ;  /* 0xfffffe2000f47947 */ /* 0x000fea000383ffff */
.L_x_1456:
[----:B------:R-:W-:Y:S01]  /*27f10*/  BSSY B1, `(.L_x_1742) ;  /* 0x0000008000017945 */ /* 0x000fe20003800000 */
[----:B------:R-:W-:Y:S01]  /*27f20*/  IMAD.MOV.U32 R13, RZ, RZ, R5 ;  /* 0x000000ffff0d7224 */ /* 0x000fe200078e0005 */
[----:B------:R-:W-:Y:S01]  /*27f30*/  MOV R15, 0xffffffff ;  /* 0xffffffff000f7802 */ /* 0x000fe20000000f00 */
[----:B------:R-:W-:Y:S02]  /*27f40*/  IMAD.MOV.U32 R12, RZ, RZ, RZ ;  /* 0x000000ffff0c7224 */ /* 0x000fe400078e00ff */
[----:B------:R-:W-:-:S07]  /*27f50*/  IMAD.MOV.U32 R11, RZ, RZ, 0x1c1f ;  /* 0x00001c1fff0b7424 */ /* 0x000fce00078e00ff */
[----:B------:R-:W-:Y:S05]  /*27f60*/  WARPSYNC.COLLECTIVE R15, `(.L_x_1743) ;  /* 0x000000000f087348 */ /* 0x000fea0003c00000 */
[----:B------:R0:W1:Y:S02]  /*27f70*/  SHFL.IDX P6, R14, R13, R12, R11 ;  /* 0x0000000c0d0e7389 */ /* 0x00006400000c000b */
[----:B01----:R-:W-:Y:S01]  /*27f80*/  ENDCOLLECTIVE ;  /* 0x000000000000791b */ /* 0x003fe20003800000 */
.L_x_1743:
[----:B------:R-:W-:Y:S05]  /*27f90*/  BSYNC B1 ;  /* 0x0000000000017941 */ /* 0x000fea0003800000 */
.L_x_1742:
[----:B------:R-:W-:Y:S05]  /*27fa0*/  BRA `(.L_x_1744) ;  /* 0xfffffe4000c47947 */ /* 0x000fea000383ffff */
.L_x_1457:
        /* <DEDUP_REMOVED lines=8> */
.L_x_1746:
[----:B------:R-:W-:Y:S05]  /*28030*/  BSYNC B1 ;  /* 0x0000000000017941 */ /* 0x000fea0003800000 */
.L_x_1745:
[----:B------:R-:W-:Y:S05]  /*28040*/  BRA `(.L_x_1747) ;  /* 0xfffffe4000a47947 */ /* 0x000fea000383ffff */
.L_x_1458:
        /* <DEDUP_REMOVED lines=8> */
.L_x_1749:
[----:B------:R-:W-:Y:S05]  /*280d0*/  BSYNC B1 ;  /* 0x0000000000017941 */ /* 0x000fea0003800000 */
.L_x_1748:
[----:B------:R-:W-:Y:S05]  /*280e0*/  BRA `(.L_x_1750) ;  /* 0xfffffe4000847947 */ /* 0x000fea000383ffff */
.L_x_1459:
        /* <DEDUP_REMOVED lines=8> */
.L_x_1752:
[----:B------:R-:W-:Y:S05]  /*28170*/  BSYNC B1 ;  /* 0x0000000000017941 */ /* 0x000fea0003800000 */
.L_x_1751:
[----:B------:R-:W-:Y:S05]  /*28180*/  BRA `(.L_x_1753) ;  /* 0xfffffe4000647947 */ /* 0x000fea000383ffff */
.L_x_1460:
[----:B------:R-:W-:Y:S01]  /*28190*/  BSSY B1, `(.L_x_1754) ;  /* 0x0000008000017945 */ /* 0x000fe20003800000 */
[----:B------:R-:W-:Y:S01]  /*281a0*/  IMAD.MOV.U32 R13, RZ, RZ, R5 ;  /* 0x000000ffff0d7224 */ /* 0x000fe200078e0005 */
[----:B------:R-:W-:Y:S01]  /*281b0*/  MOV R15, 0xffffffff ;  /* 0xffffffff000f7802 */ /* 0x000fe20000000f00 */
[----:B------:R-:W-:Y:S02]  /*281c0*/  IMAD.MOV.U32 R12, RZ, RZ, 0x1 ;  /* 0x00000001ff0c7424 */ /* 0x000fe400078e00ff */
[----:B------:R-:W-:-:S07]  /*281d0*/  IMAD.MOV.U32 R11, RZ, RZ, 0x1c1f ;  /* 0x00001c1fff0b7424 */ /* 0x000fce00078e00ff */
[----:B------:R-:W-:Y:S05]  /*281e0*/  WARPSYNC.COLLECTIVE R15, `(.L_x_1755) ;  /* 0x000000000f087348 */ /* 0x000fea0003c00000 */
[----:B------:R0:W1:Y:S02]  /*281f0*/  SHFL.IDX P6, R14, R13, R12, R11 ;  /* 0x0000000c0d0e7389 */ /* 0x00006400000c000b */
[----:B01----:R-:W-:Y:S01]  /*28200*/  ENDCOLLECTIVE ;  /* 0x000000000000791b */ /* 0x003fe20003800000 */
.L_x_1755:
[----:B------:R-:W-:Y:S05]  /*28210*/  BSYNC B1 ;  /* 0x0000000000017941 */ /* 0x000fea0003800000 */
.L_x_1754:
[----:B------:R-:W-:Y:S05]  /*28220*/  BRA `(.L_x_1756) ;  /* 0xfffffe4000447947 */ /* 0x000fea000383ffff */
.L_x_1461:
        /* <DEDUP_REMOVED lines=8> */
.L_x_1758:
[----:B------:R-:W-:Y:S05]  /*282b0*/  BSYNC B1 ;  /* 0x0000000000017941 */ /* 0x000fea0003800000 */
.L_x_1757:
[----:B------:R-:W-:Y:S05]  /*282c0*/  BRA `(.L_x_1759) ;  /* 0xfffffe4000287947 */ /* 0x000fea000383ffff */
.L_x_1462:
        /* <DEDUP_REMOVED lines=8> */
.L_x_1761:
[----:B------:R-:W-:Y:S05]  /*28350*/  BSYNC B1 ;  /* 0x0000000000017941 */ /* 0x000fea0003800000 */
.L_x_1760:
[----:B------:R-:W-:Y:S05]  /*28360*/  BRA `(.L_x_1762) ;  /* 0xfffffe40000c7947 */ /* 0x000fea000383ffff */
.L_x_1463:
        /* <DEDUP_REMOVED lines=8> */
.L_x_1764:
[----:B------:R-:W-:Y:S05]  /*283f0*/  BSYNC B1 ;  /* 0x0000000000017941 */ /* 0x000fea0003800000 */
.L_x_1763:
[----:B------:R-:W-:Y:S05]  /*28400*/  BRA `(.L_x_1765) ;  /* 0xfffffe3c00f07947 */ /* 0x000fea000383ffff */
.L_x_1465:
[----:B0-----:R0:W1:Y:S02]  /*28410*/  SYNCS.PHASECHK.TRANS64.TRYWAIT P2, [R18+URZ+0x2a800], R3 ;  /* 0x02a80003120075a7 */ /* 0x001064000804017f */
[----:B-1----:R-:W-:Y:S05]  /*28420*/  @!P2 NANOSLEEP.SYNCS 0x989680 ;  /* 0x009896800000a95d */ /* 0x002fea0003900000 */
[----:B------:R-:W1:Y:S02]  /*28430*/  @!P2 SYNCS.PHASECHK.TRANS64 P2, [R18+URZ+0x2a800], R3 ;  /* 0x02a800031200a5a7 */ /* 0x000e64000804007f */
[----:B-1----:R-:W-:Y:S05]  /*28440*/  @!P2 BRA `(.L_x_1465) ;  /* 0xfffffffc00f0a947 */ /* 0x002fea000383ffff */
[----:B------:R-:W-:Y:S05]  /*28450*/  BRA `(.L_x_1766) ;  /* 0xfffffe4000507947 */ /* 0x000fea000383ffff */
.L_x_1493:
        /* <DEDUP_REMOVED lines=8> */
.L_x_1768:
[----:B------:R-:W-:Y:S05]  /*284e0*/  BSYNC B1 ;  /* 0x0000000000017941 */ /* 0x000fea0003800000 */
.L_x_1767:
[----:B------:R-:W-:Y:S05]  /*284f0*/  BRA `(.L_x_1769) ;  /* 0xfffffe6c00d47947 */ /* 0x000fea000383ffff */
.L_x_1494:
        /* <DEDUP_REMOVED lines=8> */
.L_x_1771:
[----:B------:R-:W-:Y:S05]  /*28580*/  BSYNC B1 ;  /* 0x0000000000017941 */ /* 0x000fea0003800000 */
.L_x_1770:
[----:B------:R-:W-:Y:S05]  /*28590*/  BRA `(.L_x_1772) ;  /* 0xfffffe6c00b47947 */ /* 0x000fea000383ffff */
.L_x_1495:
        /* <DEDUP_REMOVED lines=8> */
.L_x_1774:
[----:B------:R-:W-:Y:S05]  /*28620*/  BSYNC B1 ;  /* 0x0000000000017941 */ /* 0x000fea0003800000 */
.L_x_1773:
[----:B------:R-:W-:Y:S05]  /*28630*/  BRA `(.L_x_1775) ;  /* 0xfffffe6c00947947 */ /* 0x000fea000383ffff */
.L_x_1496:
        /* <DEDUP_REMOVED lines=8> */
.L_x_1777:
[----:B------:R-:W-:Y:S05]  /*286c0*/  BSYNC B1 ;  /* 0x0000000000017941 */ /* 0x000fea0003800000 */
.L_x_1776:
[----:B------:R-:W-:Y:S05]  /*286d0*/  BRA `(.L_x_1778) ;  /* 0xfffffe6c00747947 */ /* 0x000fea000383ffff */
.L_x_1497:
        /* <DEDUP_REMOVED lines=8> */
.L_x_1780:
[----:B------:R-:W-:Y:S05]  /*28760*/  BSYNC B1 ;  /* 0x0000000000017941 */ /* 0x000fea0003800000 */
.L_x_1779:
[----:B------:R-:W-:Y:S05]  /*28770*/  BRA `(.L_x_1781) ;  /* 0xfffffe6c00547947 */ /* 0x000fea000383ffff */
.L_x_1498:
        /* <DEDUP_REMOVED lines=8> */
.L_x_1783:
[----:B------:R-:W-:Y:S05]  /*28800*/  BSYNC B1 ;  /* 0x0000000000017941 */ /* 0x000fea0003800000 */
.L_x_1782:
[----:B------:R-:W-:Y:S05]  /*28810*/  BRA `(.L_x_1784) ;  /* 0xfffffe6c00387947 */ /* 0x000fea000383ffff */
.L_x_1499:
        /* <DEDUP_REMOVED lines=8> */
.L_x_1786:
[----:B------:R-:W-:Y:S05]  /*288a0*/  BSYNC B1 ;  /* 0x0000000000017941 */ /* 0x000fea0003800000 */
.L_x_1785:
[----:B------:R-:W-:Y:S05]  /*288b0*/  BRA `(.L_x_1787) ;  /* 0xfffffe6c001c7947 */ /* 0x000fea000383ffff */
.L_x_1500:
        /* <DEDUP_REMOVED lines=8> */
.L_x_1789:
[----:B------:R-:W-:Y:S05]  /*28940*/  BSYNC B1 ;  /* 0x0000000000017941 */ /* 0x000fea0003800000 */
.L_x_1788:
[----:B------:R-:W-:Y:S05]  /*28950*/  BRA `(.L_x_1790) ;  /* 0xfffffe6c00007947 */ /* 0x000fea000383ffff */
.L_x_1502:
[----:B0-----:R0:W1:Y:S02]  /*28960*/  SYNCS.PHASECHK.TRANS64.TRYWAIT P2, [R18+URZ+0x2a800], R9 ;  /* 0x02a80009120075a7 */ /* 0x001064000804017f */
[----:B-1----:R-:W-:Y:S05]  /*28970*/  @!P2 NANOSLEEP.SYNCS 0x989680 ;  /* 0x009896800000a95d */ /* 0x002fea0003900000 */
[----:B------:R-:W1:Y:S02]  /*28980*/  @!P2 SYNCS.PHASECHK.TRANS64 P2, [R18+URZ+0x2a800], R9 ;  /* 0x02a800091200a5a7 */ /* 0x000e64000804007f */
[----:B-1----:R-:W-:Y:S05]  /*28990*/  @!P2 BRA `(.L_x_1502) ;  /* 0xfffffffc00f0a947 */ /* 0x002fea000383ffff */
[----:B------:R-:W-:Y:S05]  /*289a0*/  BRA `(.L_x_1791) ;  /* 0xfffffe6c00607947 */ /* 0x000fea000383ffff */
.L_x_1516:
[----:B-1----:R1:W2:Y:S02]  /*289b0*/  SYNCS.PHASECHK.TRANS64.TRYWAIT P2, [R4+URZ+0x2a830], R3 ;  /* 0x02a83003040075a7 */ /* 0x0022a4000804017f */
[----:B--2---:R-:W-:Y:S05]  /*289c0*/  @!P2 NANOSLEEP.SYNCS 0x989680 ;  /* 0x009896800000a95d */ /* 0x004fea0003900000 */
[----:B------:R-:W2:Y:S02]  /*289d0*/  @!P2 SYNCS.PHASECHK.TRANS64 P2, [R4+URZ+0x2a830], R3 ;  /* 0x02a830030400a5a7 */ /* 0x000ea4000804007f */
[----:B--2---:R-:W-:Y:S05]  /*289e0*/  @!P2 BRA `(.L_x_1516) ;  /* 0xfffffffc00f0a947 */ /* 0x004fea000383ffff */
[----:B------:R-:W-:Y:S05]  /*289f0*/  BRA `(.L_x_1515) ;  /* 0xfffffe9400007947 */ /* 0x000fea000383ffff */
.L_x_1536:
[----:B-1----:R1:W2:Y:S02]  /*28a00*/  SYNCS.PHASECHK.TRANS64.TRYWAIT P2, [R192+URZ+0x2a830], R13 ;  /* 0x02a8300dc00075a7 */ /* 0x0022a4000804017f */
[----:B--2---:R-:W-:Y:S05]  /*28a10*/  @!P2 NANOSLEEP.SYNCS 0x989680 ;  /* 0x009896800000a95d */ /* 0x004fea0003900000 */
[----:B------:R-:W2:Y:S02]  /*28a20*/  @!P2 SYNCS.PHASECHK.TRANS64 P2, [R192+URZ+0x2a830], R13 ;  /* 0x02a8300dc000a5a7 */ /* 0x000ea4000804007f */
[----:B--2---:R-:W-:Y:S05]  /*28a30*/  @!P2 BRA `(.L_x_1536) ;  /* 0xfffffffc00f0a947 */ /* 0x004fea000383ffff */
[----:B------:R-:W-:Y:S05]  /*28a40*/  BRA `(.L_x_1535) ;  /* 0xfffffec800147947 */ /* 0x000fea000383ffff */
.L_x_1541:
[----:B-1----:R1:W2:Y:S02]  /*28a50*/  SYNCS.PHASECHK.TRANS64.TRYWAIT P2, [R12+URZ+0x2a850], R11 ;  /* 0x02a8500b0c0075a7 */ /* 0x0022a4000804017f */
[----:B--2---:R-:W-:Y:S05]  /*28a60*/  @!P2 NANOSLEEP.SYNCS 0x989680 ;  /* 0x009896800000a95d */ /* 0x004fea0003900000 */
[----:B------:R-:W2:Y:S02]  /*28a70*/  @!P2 SYNCS.PHASECHK.TRANS64 P2, [R12+URZ+0x2a850], R11 ;  /* 0x02a8500b0c00a5a7 */ /* 0x000ea4000804007f */
[----:B--2---:R-:W-:Y:S05]  /*28a80*/  @!P2 BRA `(.L_x_1541) ;  /* 0xfffffffc00f0a947 */ /* 0x004fea000383ffff */
[----:B------:R-:W-:Y:S05]  /*28a90*/  BRA `(.L_x_1540) ;  /* 0xfffffed400087947 */ /* 0x000fea000383ffff */
.L_x_1561:
[----:B-1----:R1:W2:Y:S02]  /*28aa0*/  SYNCS.PHASECHK.TRANS64.TRYWAIT P2, [R10+URZ+0x2a830], R11 ;  /* 0x02a8300b0a0075a7 */ /* 0x0022a4000804017f */
[----:B--2---:R-:W-:Y:S05]  /*28ab0*/  @!P2 NANOSLEEP.SYNCS 0x989680 ;  /* 0x009896800000a95d */ /* 0x004fea0003900000 */
[----:B------:R-:W2:Y:S02]  /*28ac0*/  @!P2 SYNCS.PHASECHK.TRANS64 P2, [R10+URZ+0x2a830], R11 ;  /* 0x02a8300b0a00a5a7 */ /* 0x000ea4000804007f */
[----:B--2---:R-:W-:Y:S05]  /*28ad0*/  @!P2 BRA `(.L_x_1561) ;  /* 0xfffffffc00f0a947 */ /* 0x004fea000383ffff */
[----:B------:R-:W-:Y:S05]  /*28ae0*/  BRA `(.L_x_1560) ;  /* 0xffffff0000407947 */ /* 0x000fea000383ffff */
.L_x_1566:
[----:B-1----:R1:W2:Y:S02]  /*28af0*/  SYNCS.PHASECHK.TRANS64.TRYWAIT P2, [R20+URZ+0x2a850], R7 ;  /* 0x02a85007140075a7 */ /* 0x0022a4000804017f */
[----:B--2---:R-:W-:Y:S05]  /*28b00*/  @!P2 NANOSLEEP.SYNCS 0x989680 ;  /* 0x009896800000a95d */ /* 0x004fea0003900000 */
[----:B------:R-:W2:Y:S02]  /*28b10*/  @!P2 SYNCS.PHASECHK.TRANS64 P2, [R20+URZ+0x2a850], R7 ;  /* 0x02a850071400a5a7 */ /* 0x000ea4000804007f */
[----:B--2---:R-:W-:Y:S05]  /*28b20*/  @!P2 BRA `(.L_x_1566) ;  /* 0xfffffffc00f0a947 */ /* 0x004fea000383ffff */
[----:B------:R-:W-:Y:S05]  /*28b30*/  BRA `(.L_x_1565) ;  /* 0xffffff0c00207947 */ /* 0x000fea000383ffff */
.L_x_1574:
[----:B-1----:R1:W2:Y:S02]  /*28b40*/  SYNCS.PHASECHK.TRANS64.TRYWAIT P2, [R15+URZ+0x2a830], R10 ;  /* 0x02a8300a0f0075a7 */ /* 0x0022a4000804017f */
[----:B--2---:R-:W-:Y:S05]  /*28b50*/  @!P2 NANOSLEEP.SYNCS 0x989680 ;  /* 0x009896800000a95d */ /* 0x004fea0003900000 */
[----:B------:R-:W2:Y:S02]  /*28b60*/  @!P2 SYNCS.PHASECHK.TRANS64 P2, [R15+URZ+0x2a830], R10 ;  /* 0x02a8300a0f00a5a7 */ /* 0x000ea4000804007f */
[----:B--2---:R-:W-:Y:S05]  /*28b70*/  @!P2 BRA `(.L_x_1574) ;  /* 0xfffffffc00f0a947 */ /* 0x004fea000383ffff */
[----:B------:R-:W-:Y:S05]  /*28b80*/  BRA `(.L_x_1573) ;  /* 0xffffff24009c7947 */ /* 0x000fea000383ffff */
.L_x_1579:
[----:B-1----:R1:W2:Y:S02]  /*28b90*/  SYNCS.PHASECHK.TRANS64.TRYWAIT P2, [R10+URZ+0x2a850], R7 ;  /* 0x02a850070a0075a7 */ /* 0x0022a4000804017f */
[----:B--2---:R-:W-:Y:S05]  /*28ba0*/  @!P2 NANOSLEEP.SYNCS 0x989680 ;  /* 0x009896800000a95d */ /* 0x004fea0003900000 */
[----:B------:R-:W2:Y:S02]  /*28bb0*/  @!P2 SYNCS.PHASECHK.TRANS64 P2, [R10+URZ+0x2a850], R7 ;  /* 0x02a850070a00a5a7 */ /* 0x000ea4000804007f */
[----:B--2---:R-:W-:Y:S05]  /*28bc0*/  @!P2 BRA `(.L_x_1579) ;  /* 0xfffffffc00f0a947 */ /* 0x004fea000383ffff */
[----:B------:R-:W-:Y:S05]  /*28bd0*/  BRA `(.L_x_1578) ;  /* 0xffffff3000907947 */ /* 0x000fea000383ffff */
.L_x_1593:
[----:B-1----:R1:W2:Y:S02]  /*28be0*/  SYNCS.PHASECHK.TRANS64.TRYWAIT P0, [R13+URZ+0x2a850], R0 ;  /* 0x02a850000d0075a7 */ /* 0x0022a4000800017f */
[----:B--2---:R-:W-:Y:S05]  /*28bf0*/  @!P0 NANOSLEEP.SYNCS 0x989680 ;  /* 0x009896800000895d */ /* 0x004fea0003900000 */
[----:B------:R-:W2:Y:S02]  /*28c00*/  @!P0 SYNCS.PHASECHK.TRANS64 P0, [R13+URZ+0x2a850], R0 ;  /* 0x02a850000d0085a7 */ /* 0x000ea4000800007f */
[----:B--2---:R-:W-:Y:S05]  /*28c10*/  @!P0 BRA `(.L_x_1593) ;  /* 0xfffffffc00f08947 */ /* 0x004fea000383ffff */
[----:B------:R-:W-:Y:S05]  /*28c20*/  BRA `(.L_x_1592) ;  /* 0xffffff60001c7947 */ /* 0x000fea000383ffff */
.L_x_1635:
        /* <DEDUP_REMOVED lines=11> */
.L_x_1793:
[----:B------:R-:W-:Y:S05]  /*28ce0*/  BSYNC B1 ;  /* 0x0000000000017941 */ /* 0x000fea0003800000 */
.L_x_1792:
[----:B------:R-:W-:Y:S05]  /*28cf0*/  BRA `(.L_x_1794) ;  /* 0xffffff9c00e47947 */ /* 0x000fea000383ffff */
.L_x_1636:
[----:B------:R-:W-:Y:S01]  /*28d00*/  BSSY B1, `(.L_x_1795) ;  /* 0x0000006000017945 */ /* 0x000fe20003800000 */
[----:B------:R-:W-:-:S07]  /*28d10*/  IMAD.MOV.U32 R15, RZ, RZ, -0x1 ;  /* 0xffffffffff0f7424 */ /* 0x000fce00078e00ff */
[----:B------:R-:W-:Y:S05]  /*28d20*/  WARPSYNC.COLLECTIVE R15, `(.L_x_1796) ;  /* 0x000000000f0c7348 */ /* 0x000fea0003c00000 */
[----:B------:R-:W-:Y:S02]  /*28d30*/  ELECT P6, UR62, PT ;  /* 0x00000000003e782f */ /* 0x000fe400038c0000 */
[----:B------:R-:W-:Y:S01]  /*28d40*/  MOV R14, UR62 ;  /* 0x0000003e000e7c02 */ /* 0x000fe20008000f00 */
[----:B------:R-:W-:Y:S10]  /*28d50*/  ENDCOLLECTIVE ;  /* 0x000000000000791b */ /* 0x000ff40003800000 */
.L_x_1796:
[----:B------:R-:W-:Y:S05]  /*28d60*/  BSYNC B1 ;  /* 0x0000000000017941 */ /* 0x000fea0003800000 */
.L_x_1795:
[----:B------:R-:W-:Y:S05]  /*28d70*/  BRA `(.L_x_1797) ;  /* 0xffffff9c00d07947 */ /* 0x000fea000383ffff */
.L_x_1638:
[----:B0-----:R0:W1:Y:S02]  /*28d80*/  SYNCS.PHASECHK.TRANS64.TRYWAIT P0, [R11+URZ+0x2a820], R8 ;  /* 0x02a820080b0075a7 */ /* 0x001064000800017f */
[----:B-1----:R-:W-:Y:S05]  /*28d90*/  @!P0 NANOSLEEP.SYNCS 0x989680 ;  /* 0x009896800000895d */ /* 0x002fea0003900000 */
[----:B------:R-:W1:Y:S02]  /*28da0*/  @!P0 SYNCS.PHASECHK.TRANS64 P0, [R11+URZ+0x2a820], R8 ;  /* 0x02a820080b0085a7 */ /* 0x000e64000800007f */
[----:B-1----:R-:W-:Y:S05]  /*28db0*/  @!P0 BRA `(.L_x_1638) ;  /* 0xfffffffc00f08947 */ /* 0x002fea000383ffff */
[----:B------:R-:W-:Y:S05]  /*28dc0*/  BRA `(.L_x_1798) ;  /* 0xffffff9c00ec7947 */ /* 0x000fea000383ffff */
.L_x_1641:
[----:B0-----:R0:W1:Y:S02]  /*28dd0*/  SYNCS.PHASECHK.TRANS64.TRYWAIT P0, [R8+URZ+0x2a8a0], R10 ;  /* 0x02a8a00a080075a7 */ /* 0x001064000800017f */
[----:B-1----:R-:W-:Y:S05]  /*28de0*/  @!P0 NANOSLEEP.SYNCS 0x989680 ;  /* 0x009896800000895d */ /* 0x002fea0003900000 */
[----:B------:R-:W1:Y:S02]  /*28df0*/  @!P0 SYNCS.PHASECHK.TRANS64 P0, [R8+URZ+0x2a8a0], R10 ;  /* 0x02a8a00a080085a7 */ /* 0x000e64000800007f */
[----:B-1----:R-:W-:Y:S05]  /*28e00*/  @!P0 BRA `(.L_x_1641) ;  /* 0xfffffffc00f08947 */ /* 0x002fea000383ffff */
[----:B------:R-:W-:Y:S05]  /*28e10*/  BRA `(.L_x_1799) ;  /* 0xffffff9c00fc7947 */ /* 0x000fea000383ffff */
.L_x_1643:
[----:B-1----:R1:W2:Y:S02]  /*28e20*/  SYNCS.PHASECHK.TRANS64.TRYWAIT P0, [R8+URZ+0x2a8c0], R10 ;  /* 0x02a8c00a080075a7 */ /* 0x0022a4000800017f */
[----:B--2---:R-:W-:Y:S05]  /*28e30*/  @!P0 NANOSLEEP.SYNCS 0x989680 ;  /* 0x009896800000895d */ /* 0x004fea0003900000 */
[----:B------:R-:W2:Y:S02]  /*28e40*/  @!P0 SYNCS.PHASECHK.TRANS64 P0, [R8+URZ+0x2a8c0], R10 ;  /* 0x02a8c00a080085a7 */ /* 0x000ea4000800007f */
[----:B--2---:R-:W-:Y:S05]  /*28e50*/  @!P0 BRA `(.L_x_1643) ;  /* 0xfffffffc00f08947 */ /* 0x004fea000383ffff */
[----:B------:R-:W-:Y:S05]  /*28e60*/  BRA `(.L_x_1800) ;  /* 0xffffffa0008c7947 */ /* 0x000fea000383ffff */
.L_x_1647:
[----:B0-----:R0:W1:Y:S02]  /*28e70*/  SYNCS.PHASECHK.TRANS64.TRYWAIT P0, [R8+URZ+0x2a8a0], R9 ;  /* 0x02a8a009080075a7 */ /* 0x001064000800017f */
[----:B-1----:R-:W-:Y:S05]  /*28e80*/  @!P0 NANOSLEEP.SYNCS 0x989680 ;  /* 0x009896800000895d */ /* 0x002fea0003900000 */
[----:B------:R-:W1:Y:S02]  /*28e90*/  @!P0 SYNCS.PHASECHK.TRANS64 P0, [R8+URZ+0x2a8a0], R9 ;  /* 0x02a8a009080085a7 */ /* 0x000e64000800007f */
[----:B-1----:R-:W-:Y:S05]  /*28ea0*/  @!P0 BRA `(.L_x_1647) ;  /* 0xfffffffc00f08947 */ /* 0x002fea000383ffff */
[----:B------:R-:W-:Y:S05]  /*28eb0*/  BRA `(.L_x_1801) ;  /* 0xffffffa400487947 */ /* 0x000fea000383ffff */
.L_x_1649:
[----:B-1----:R1:W2:Y:S02]  /*28ec0*/  SYNCS.PHASECHK.TRANS64.TRYWAIT P1, [R8+URZ+0x2a8c0], R9 ;  /* 0x02a8c009080075a7 */ /* 0x0022a4000802017f */
[----:B--2---:R-:W-:Y:S05]  /*28ed0*/  @!P1 NANOSLEEP.SYNCS 0x989680 ;  /* 0x009896800000995d */ /* 0x004fea0003900000 */
[----:B------:R-:W2:Y:S02]  /*28ee0*/  @!P1 SYNCS.PHASECHK.TRANS64 P1, [R8+URZ+0x2a8c0], R9 ;  /* 0x02a8c009080095a7 */ /* 0x000ea4000802007f */
[----:B--2---:R-:W-:Y:S05]  /*28ef0*/  @!P1 BRA `(.L_x_1649) ;  /* 0xfffffffc00f09947 */ /* 0x004fea000383ffff */
[----:B------:R-:W-:Y:S05]  /*28f00*/  BRA `(.L_x_1802) ;  /* 0xffffffa400d47947 */ /* 0x000fea000383ffff */
.L_x_1669:
[----:B------:R-:W0:Y:S01]  /*28f10*/  S2R R7, SR_TID.X ;  /* 0x0000000000077919 */ /* 0x000e220000002100 */
[----:B------:R-:W-:Y:S01]  /*28f20*/  BSSY B0, `(.L_x_1803) ;  /* 0x000000a000007945 */ /* 0x000fe20003800000 */
[----:B------:R-:W-:Y:S01]  /*28f30*/  IMAD.MOV.U32 R12, RZ, RZ, RZ ;  /* 0x000000ffff0c7224 */ /* 0x000fe200078e00ff */
[----:B------:R-:W-:Y:S01]  /*28f40*/  MOV R11, 0x1f ;  /* 0x0000001f000b7802 */ /* 0x000fe20000000f00 */
[----:B------:R-:W-:Y:S01]  /*28f50*/  IMAD.MOV.U32 R15, RZ, RZ, -0x1 ;  /* 0xffffffffff0f7424 */ /* 0x000fe200078e00ff */
[----:B0-----:R-:W-:-:S04]  /*28f60*/  SHF.R.U32.HI R7, RZ, 0x5, R7 ;  /* 0x00000005ff077819 */ /* 0x001fc80000011607 */
[----:B------:R-:W-:-:S05]  /*28f70*/  LOP3.LUT R7, R7, 0x3, RZ, 0xc0, !PT ;  /* 0x0000000307077812 */ /* 0x000fca00078ec0ff */
[----:B------:R-:W-:-:S07]  /*28f80*/  IMAD.MOV.U32 R13, RZ, RZ, R7 ;  /* 0x000000ffff0d7224 */ /* 0x000fce00078e0007 */
[----:B------:R-:W-:Y:S05]  /*28f90*/  WARPSYNC.COLLECTIVE R15, `(.L_x_1804) ;  /* 0x000000000f087348 */ /* 0x000fea0003c00000 */
[----:B------:R0:W1:Y:S02]  /*28fa0*/  SHFL.IDX P6, R14, R13, R12, R11 ;  /* 0x0000000c0d0e7389 */ /* 0x00006400000c000b */
[----:B01----:R-:W-:Y:S01]  /*28fb0*/  ENDCOLLECTIVE ;  /* 0x000000000000791b */ /* 0x003fe20003800000 */
.L_x_1804:
[----:B------:R-:W-:Y:S05]  /*28fc0*/  BSYNC B0 ;  /* 0x0000000000007941 */ /* 0x000fea0003800000 */
.L_x_1803:
[----:B------:R-:W-:Y:S05]  /*28fd0*/  BRA `(.L_x_1805) ;  /* 0xffffffb400a07947 */ /* 0x000fea000383ffff */
.L_x_1670:
[----:B------:R-:W-:Y:S01]  /*28fe0*/  BSSY B0, `(.L_x_1806) ;  /* 0x0000006000007945 */ /* 0x000fe20003800000 */
[----:B------:R-:W-:-:S07]  /*28ff0*/  IMAD.MOV.U32 R15, RZ, RZ, -0x1 ;  /* 0xffffffffff0f7424 */ /* 0x000fce00078e00ff */
[----:B------:R-:W-:Y:S05]  /*29000*/  WARPSYNC.COLLECTIVE R15, `(.L_x_1807) ;  /* 0x000000000f0c7348 */ /* 0x000fea0003c00000 */
[----:B------:R-:W-:Y:S02]  /*29010*/  ELECT P6, UR62, PT ;  /* 0x00000000003e782f */ /* 0x000fe400038c0000 */
[----:B------:R-:W-:Y:S01]  /*29020*/  MOV R14, UR62 ;  /* 0x0000003e000e7c02 */ /* 0x000fe20008000f00 */
[----:B------:R-:W-:Y:S10]  /*29030*/  ENDCOLLECTIVE ;  /* 0x000000000000791b */ /* 0x000ff40003800000 */
.L_x_1807:
[----:B------:R-:W-:Y:S05]  /*29040*/  BSYNC B0 ;  /* 0x0000000000007941 */ /* 0x000fea0003800000 */
.L_x_1806:
[----:B------:R-:W-:Y:S05]  /*29050*/  BRA `(.L_x_1808) ;  /* 0xffffffb400907947 */ /* 0x000fea000383ffff */
.L_x_1673:
[----:B0-----:R0:W1:Y:S02]  /*29060*/  SYNCS.PHASECHK.TRANS64.TRYWAIT P0, [R7+URZ+0x2a840], R10 ;  /* 0x02a8400a070075a7 */ /* 0x001064000800017f */
[----:B-1----:R-:W-:Y:S05]  /*29070*/  @!P0 NANOSLEEP.SYNCS 0x989680 ;  /* 0x009896800000895d */ /* 0x002fea0003900000 */
[----:B------:R-:W1:Y:S02]  /*29080*/  @!P0 SYNCS.PHASECHK.TRANS64 P0, [R7+URZ+0x2a840], R10 ;  /* 0x02a8400a070085a7 */ /* 0x000e64000800007f */
[----:B-1----:R-:W-:Y:S05]  /*29090*/  @!P0 BRA `(.L_x_1673) ;  /* 0xfffffffc00f08947 */ /* 0x002fea000383ffff */
[----:B------:R-:W-:Y:S05]  /*290a0*/  BRA `(.L_x_1809) ;  /* 0xffffffb400f87947 */ /* 0x000fea000383ffff */
.L_x_1676:
        /* <DEDUP_REMOVED lines=8> */
.L_x_1684:
[----:B0-----:R0:W1:Y:S02]  /*29130*/  SYNCS.PHASECHK.TRANS64.TRYWAIT P0, [R3+URZ+0x2a840], R8 ;  /* 0x02a84008030075a7 */ /* 0x001064000800017f */
[----:B-1----:R-:W-:Y:S05]  /*29140*/  @!P0 NANOSLEEP.SYNCS 0x989680 ;  /* 0x009896800000895d */ /* 0x002fea0003900000 */
[----:B------:R-:W1:Y:S02]  /*29150*/  @!P0 SYNCS.PHASECHK.TRANS64 P0, [R3+URZ+0x2a840], R8 ;  /* 0x02a84008030085a7 */ /* 0x000e64000800007f */
[----:B-1----:R-:W-:Y:S05]  /*29160*/  @!P0 BRA `(.L_x_1684) ;  /* 0xfffffffc00f08947 */ /* 0x002fea000383ffff */
[----:B------:R-:W-:Y:S05]  /*29170*/  BRA `(.L_x_1811) ;  /* 0xffffffc000047947 */ /* 0x000fea000383ffff */
.L_x_1686:
[----:B0-----:R0:W1:Y:S02]  /*29180*/  SYNCS.PHASECHK.TRANS64.TRYWAIT P0, [R3+URZ+0x2a860], R8 ;  /* 0x02a86008030075a7 */ /* 0x001064000800017f */
[----:B-1----:R-:W-:Y:S05]  /*29190*/  @!P0 NANOSLEEP.SYNCS 0x989680 ;  /* 0x009896800000895d */ /* 0x002fea0003900000 */
[----:B------:R-:W1:Y:S02]  /*291a0*/  @!P0 SYNCS.PHASECHK.TRANS64 P0, [R3+URZ+0x2a860], R8 ;  /* 0x02a86008030085a7 */ /* 0x000e64000800007f */
[----:B-1----:R-:W-:Y:S05]  /*291b0*/  @!P0 BRA `(.L_x_1686) ;  /* 0xfffffffc00f08947 */ /* 0x002fea000383ffff */
[----:B------:R-:W-:Y:S05]  /*291c0*/  BRA `(.L_x_1812) ;  /* 0xffffffc000b07947 */ /* 0x000fea000383ffff */
.L_x_1692:
[----:B-1----:R1:W2:Y:S02]  /*291d0*/  SYNCS.PHASECHK.TRANS64.TRYWAIT P0, [R2+URZ+0x2a840], R3 ;  /* 0x02a84003020075a7 */ /* 0x0022a4000800017f */
[----:B--2---:R-:W-:Y:S05]  /*291e0*/  @!P0 NANOSLEEP.SYNCS 0x989680 ;  /* 0x009896800000895d */ /* 0x004fea0003900000 */
[----:B------:R-:W2:Y:S02]  /*291f0*/  @!P0 SYNCS.PHASECHK.TRANS64 P0, [R2+URZ+0x2a840], R3 ;  /* 0x02a84003020085a7 */ /* 0x000ea4000800007f */
[----:B--2---:R-:W-:Y:S05]  /*29200*/  @!P0 BRA `(.L_x_1692) ;  /* 0xfffffffc00f08947 */ /* 0x004fea000383ffff */
[----:B------:R-:W-:Y:S05]  /*29210*/  BRA `(.L_x_1813) ;  /* 0xffffffc800187947 */ /* 0x000fea000383ffff */
.L_x_1694:
[----:B0-----:R0:W1:Y:S02]  /*29220*/  SYNCS.PHASECHK.TRANS64.TRYWAIT P0, [R2+URZ+0x2a860], R3 ;  /* 0x02a86003020075a7 */ /* 0x001064000800017f */
[----:B-1----:R-:W-:Y:S05]  /*29230*/  @!P0 NANOSLEEP.SYNCS 0x989680 ;  /* 0x009896800000895d */ /* 0x002fea0003900000 */
[----:B------:R-:W1:Y:S02]  /*29240*/  @!P0 SYNCS.PHASECHK.TRANS64 P0, [R2+URZ+0x2a860], R3 ;  /* 0x02a86003020085a7 */ /* 0x000e64000800007f */
[----:B-1----:R-:W-:Y:S05]  /*29250*/  @!P0 BRA `(.L_x_1694) ;  /* 0xfffffffc00f08947 */ /* 0x002fea000383ffff */
[----:B------:R-:W-:Y:S05]  /*29260*/  BRA `(.L_x_1814) ;  /* 0xffffffc800c47947 */ /* 0x000fea000383ffff */
.L_x_1700:
[----:B--2---:R2:W3:Y:S02]  /*29270*/  SYNCS.PHASECHK.TRANS64.TRYWAIT P0, [R2+URZ+0x2a840], R3 ;  /* 0x02a84003020075a7 */ /* 0x0044e4000800017f */
[----:B---3--:R-:W-:Y:S05]  /*29280*/  @!P0 NANOSLEEP.SYNCS 0x989680 ;  /* 0x009896800000895d */ /* 0x008fea0003900000 */
[----:B------:R-:W3:Y:S02]  /*29290*/  @!P0 SYNCS.PHASECHK.TRANS64 P0, [R2+URZ+0x2a840], R3 ;  /* 0x02a84003020085a7 */ /* 0x000ee4000800007f */
[----:B---3--:R-:W-:Y:S05]  /*292a0*/  @!P0 BRA `(.L_x_1700) ;  /* 0xfffffffc00f08947 */ /* 0x008fea000383ffff */
[----:B------:R-:W-:Y:S05]  /*292b0*/  BRA `(.L_x_1815) ;  /* 0xffffffd000007947 */ /* 0x000fea000383ffff */
.L_x_1702:
[----:B0-----:R0:W1:Y:S02]  /*292c0*/  SYNCS.PHASECHK.TRANS64.TRYWAIT P0, [R2+URZ+0x2a860], R9 ;  /* 0x02a86009020075a7 */ /* 0x001064000800017f */
[----:B-1----:R-:W-:Y:S05]  /*292d0*/  @!P0 NANOSLEEP.SYNCS 0x989680 ;  /* 0x009896800000895d */ /* 0x002fea0003900000 */
[----:B------:R-:W1:Y:S02]  /*292e0*/  @!P0 SYNCS.PHASECHK.TRANS64 P0, [R2+URZ+0x2a860], R9 ;  /* 0x02a86009020085a7 */ /* 0x000e64000800007f */
[----:B-1----:R-:W-:Y:S05]  /*292f0*/  @!P0 BRA `(.L_x_1702) ;  /* 0xfffffffc00f08947 */ /* 0x002fea000383ffff */
[----:B------:R-:W-:Y:S05]  /*29300*/  BRA `(.L_x_1816) ;  /* 0xffffffd000a87947 */ /* 0x000fea000383ffff */
.L_x_1710:
[----:B-1----:R1:W2:Y:S02]  /*29310*/  SYNCS.PHASECHK.TRANS64.TRYWAIT P0, [R3+URZ+0x2a860], R2 ;  /* 0x02a86002030075a7 */ /* 0x0022a4000800017f */
[----:B--2---:R-:W-:Y:S05]  /*29320*/  @!P0 NANOSLEEP.SYNCS 0x989680 ;  /* 0x009896800000895d */ /* 0x004fea0003900000 */
[----:B------:R-:W2:Y:S02]  /*29330*/  @!P0 SYNCS.PHASECHK.TRANS64 P0, [R3+URZ+0x2a860], R2 ;  /* 0x02a86002030085a7 */ /* 0x000ea4000800007f */
[----:B--2---:R-:W-:Y:S05]  /*29340*/  @!P0 BRA `(.L_x_1710) ;  /* 0xfffffffc00f08947 */ /* 0x004fea000383ffff */
[----:B------:R-:W-:Y:S05]  /*29350*/  BRA `(.L_x_1817) ;  /* 0xffffffd400cc7947 */ /* 0x000fea000383ffff */
.L_x_1713:
[----:B------:R-:W-:Y:S01]  /*29360*/  BSSY B0, `(.L_x_1818) ;  /* 0x0000008000007945 */ /* 0x000fe20003800000 */
[----:B------:R-:W-:Y:S01]  /*29370*/  IMAD.MOV.U32 R13, RZ, RZ, R16 ;  /* 0x000000ffff0d7224 */ /* 0x000fe200078e0010 */
[----:B------:R-:W-:Y:S01]  /*29380*/  MOV R12, RZ ;  /* 0x000000ff000c7202 */ /* 0x000fe20000000f00 */
[----:B------:R-:W-:Y:S02]  /*29390*/  IMAD.MOV.U32 R11, RZ, RZ, 0x1f ;  /* 0x0000001fff0b7424 */ /* 0x000fe400078e00ff */
[----:B0-----:R-:W-:-:S07]  /*293a0*/  IMAD.MOV.U32 R15, RZ, RZ, -0x1 ;  /* 0xffffffffff0f7424 */ /* 0x001fce00078e00ff */
[----:B-12---:R-:W-:Y:S05]  /*293b0*/  WARPSYNC.COLLECTIVE R15, `(.L_x_1819) ;  /* 0x000000000f087348 */ /* 0x006fea0003c00000 */
[----:B------:R0:W3:Y:S02]  /*293c0*/  SHFL.IDX P6, R14, R13, R12, R11 ;  /* 0x0000000c0d0e7389 */ /* 0x0000e400000c000b */
[----:B0123--:R-:W-:Y:S01]  /*293d0*/  ENDCOLLECTIVE ;  /* 0x000000000000791b */ /* 0x00ffe20003800000 */
.L_x_1819:
[----:B------:R-:W-:Y:S05]  /*293e0*/  BSYNC B0 ;  /* 0x0000000000007941 */ /* 0x000fea0003800000 */
.L_x_1818:
        /* <DEDUP_REMOVED lines=8> */
.L_x_1820:
[----:B------:R-:W-:Y:S01]  /*29470*/  MOV R16, R14 ;  /* 0x0000000e00107202 */ /* 0x000fe20000000f00 */
[----:B------:R-:W-:Y:S06]  /*29480*/  BRA `(.L_x_1821) ;  /* 0xffffffd800607947 */ /* 0x000fec000383ffff */
.L_x_1716:
[----:B------:R-:W-:Y:S01]  /*29490*/  BSSY B0, `(.L_x_1822) ;  /* 0x0000008000007945 */ /* 0x000fe20003800000 */
[----:B-----5:R-:W-:Y:S01]  /*294a0*/  IMAD.MOV.U32 R13, RZ, RZ, R17 ;  /* 0x000000ffff0d7224 */ /* 0x020fe200078e0011 */
[----:B0-----:R-:W-:Y:S01]  /*294b0*/  MOV R15, 0xffffffff ;  /* 0xffffffff000f7802 */ /* 0x001fe20000000f00 */
[----:B------:R-:W-:Y:S02]  /*294c0*/  IMAD.MOV.U32 R12, RZ, RZ, 0x1 ;  /* 0x00000001ff0c7424 */ /* 0x000fe400078e00ff */
[----:B------:R-:W-:-:S07]  /*294d0*/  IMAD.MOV.U32 R11, RZ, RZ, RZ ;  /* 0x000000ffff0b7224 */ /* 0x000fce00078e00ff */
[----:B-1234-:R-:W-:Y:S05]  /*294e0*/  WARPSYNC.COLLECTIVE R15, `(.L_x_1823) ;  /* 0x000000000f087348 */ /* 0x01efea0003c00000 */
[----:B------:R0:W0:Y:S02]  /*294f0*/  SHFL.UP P6, R14, R13, R12, R11 ;  /* 0x0400000c0d0e7389 */ /* 0x00002400000c000b */
[----:B01234-:R-:W-:Y:S01]  /*29500*/  ENDCOLLECTIVE ;  /* 0x000000000000791b */ /* 0x01ffe20003800000 */
.L_x_1823:
[----:B------:R-:W-:Y:S05]  /*29510*/  BSYNC B0 ;  /* 0x0000000000007941 */ /* 0x000fea0003800000 */
.L_x_1822:
[C---:B------:R-:W-:Y:S01]  /*29520*/  ISETP.NE.AND P0, PT, R7.reuse, RZ, PT ;  /* 0x000000ff0700720c */ /* 0x040fe20003f05270 */
[----:B------:R-:W-:Y:S01]  /*29530*/  IMAD.MOV.U32 R12, RZ, RZ, 0x2 ;  /* 0x00000002ff0c7424 */ /* 0x000fe200078e00ff */
[----:B------:R-:W-:Y:S01]  /*29540*/  MOV R15, 0xffffffff ;  /* 0xffffffff000f7802 */ /* 0x000fe20000000f00 */
[----:B------:R-:W-:Y:S01]  /*29550*/  IMAD.MOV.U32 R11, RZ, RZ, RZ ;  /* 0x000000ffff0b7224 */ /* 0x000fe200078e00ff */
[----:B------:R-:W-:Y:S02]  /*29560*/  SEL R14, R14, RZ, P0 ;  /* 0x000000ff0e0e7207 */ /* 0x000fe40000000000 */
[----:B------:R-:W-:-:S03]  /*29570*/  ISETP.GE.U32.AND P0, PT, R7, 0x2, PT ;  /* 0x000000020700780c */ /* 0x000fc60003f06070 */
[----:B------:R-:W-:-:S10]  /*29580*/  IMAD.IADD R13, R17, 0x1, R14 ;  /* 0x00000001110d7824 */ /* 0x000fd400078e020e */
[----:B------:R-:W-:Y:S05]  /*29590*/  WARPSYNC.COLLECTIVE R15, `(.L_x_1824) ;  /* 0x000000000f087348 */ /* 0x000fea0003c00000 */
[----:B------:R0:W1:Y:S02]  /*295a0*/  SHFL.UP P6, R14, R13, R12, R11 ;  /* 0x0400000c0d0e7389 */ /* 0x00006400000c000b */
[----:B01----:R-:W-:Y:S01]  /*295b0*/  ENDCOLLECTIVE ;  /* 0x000000000000791b */ /* 0x003fe20003800000 */
.L_x_1824:
        /* <DEDUP_REMOVED lines=8> */
.L_x_1825:
[----:B------:R-:W-:Y:S01]  /*29640*/  IMAD.MOV.U32 R12, RZ, RZ, 0x8 ;  /* 0x00000008ff0c7424 */ /* 0x000fe200078e00ff */
[----:B------:R-:W-:Y:S02]  /*29650*/  SEL R14, R14, RZ, P0 ;  /* 0x000000ff0e0e7207 */ /* 0x000fe40000000000 */
[----:B------:R-:W-:Y:S02]  /*29660*/  ISETP.GE.U32.AND P0, PT, R7, 0x8, PT ;  /* 0x000000080700780c */ /* 0x000fe40003f06070 */
[----:B------:R-:W-:-:S05]  /*29670*/  IADD3 R5, R3, R14, RZ ;  /* 0x0000000e03057210 */ /* 0x000fca0007ffe0ff */
[----:B------:R-:W-:-:S07]  /*29680*/  IMAD.MOV.U32 R13, RZ, RZ, R5 ;  /* 0x000000ffff0d7224 */ /* 0x000fce00078e0005 */
[----:B------:R-:W-:Y:S05]  /*29690*/  WARPSYNC.COLLECTIVE R15, `(.L_x_1826) ;  /* 0x000000000f087348 */ /* 0x000fea0003c00000 */
[----:B------:R0:W1:Y:S02]  /*296a0*/  SHFL.UP P6, R14, R13, R12, R11 ;  /* 0x0400000c0d0e7389 */ /* 0x00006400000c000b */
[----:B01----:R-:W-:Y:S01]  /*296b0*/  ENDCOLLECTIVE ;  /* 0x000000000000791b */ /* 0x003fe20003800000 */
.L_x_1826:
        /* <DEDUP_REMOVED lines=8> */
.L_x_1827:
[----:B------:R-:W-:Y:S01]  /*29740*/  MOV R12, 0x1f ;  /* 0x0000001f000c7802 */ /* 0x000fe20000000f00 */
[----:B------:R-:W-:Y:S01]  /*29750*/  IMAD.MOV.U32 R11, RZ, RZ, 0x1f ;  /* 0x0000001fff0b7424 */ /* 0x000fe200078e00ff */
[----:B------:R-:W-:-:S05]  /*29760*/  SEL R3, R14, RZ, P0 ;  /* 0x000000ff0e037207 */ /* 0x000fca0000000000 */
[----:B------:R-:W-:-:S04]  /*29770*/  IMAD.IADD R2, R6, 0x1, R3 ;  /* 0x0000000106027824 */ /* 0x000fc800078e0203 */
[----:B------:R-:W-:-:S07]  /*29780*/  IMAD.MOV.U32 R13, RZ, RZ, R2 ;  /* 0x000000ffff0d7224 */ /* 0x000fce00078e0002 */
[----:B------:R-:W-:Y:S05]  /*29790*/  WARPSYNC.COLLECTIVE R15, `(.L_x_1828) ;  /* 0x000000000f087348 */ /* 0x000fea0003c00000 */
[----:B------:R0:W1:Y:S02]  /*297a0*/  SHFL.IDX P6, R14, R13, R12, R11 ;  /* 0x0000000c0d0e7389 */ /* 0x00006400000c000b */
[----:B01----:R-:W-:Y:S01]  /*297b0*/  ENDCOLLECTIVE ;  /* 0x000000000000791b */ /* 0x003fe20003800000 */
.L_x_1828:
[----:B------:R-:W-:Y:S05]  /*297c0*/  BRA `(.L_x_1829) ;  /* 0xffffffd800287947 */ /* 0x000fea000383ffff */
.L_x_1721:
[----:B------:R-:W-:Y:S01]  /*297d0*/  BSSY B0, `(.L_x_1830) ;  /* 0x0000008000007945 */ /* 0x000fe20003800000 */
[----:B-----5:R-:W-:Y:S01]  /*297e0*/  IMAD.MOV.U32 R13, RZ, RZ, R17 ;  /* 0x000000ffff0d7224 */ /* 0x020fe200078e0011 */
[----:B------:R-:W-:Y:S01]  /*297f0*/  MOV R11, RZ ;  /* 0x000000ff000b7202 */ /* 0x000fe20000000f00 */
[----:B------:R-:W-:Y:S02]  /*29800*/  IMAD.MOV.U32 R12, RZ, RZ, 0x1 ;  /* 0x00000001ff0c7424 */ /* 0x000fe400078e00ff */
[----:B------:R-:W-:-:S07]  /*29810*/  IMAD.MOV.U32 R15, RZ, RZ, -0x1 ;  /* 0xffffffffff0f7424 */ /* 0x000fce00078e00ff */
[----:B01----:R-:W-:Y:S05]  /*29820*/  WARPSYNC.COLLECTIVE R15, `(.L_x_1831) ;  /* 0x000000000f087348 */ /* 0x003fea0003c00000 */
[----:B------:R2:W3:Y:S02]  /*29830*/  SHFL.UP P6, R14, R13, R12, R11 ;  /* 0x0400000c0d0e7389 */ /* 0x0004e400000c000b */
[----:B0123--:R-:W-:Y:S01]  /*29840*/  ENDCOLLECTIVE ;  /* 0x000000000000791b */ /* 0x00ffe20003800000 */
.L_x_1831:
[----:B------:R-:W-:Y:S05]  /*29850*/  BSYNC B0 ;  /* 0x0000000000007941 */ /* 0x000fea0003800000 */
.L_x_1830:
[C---:B------:R-:W-:Y:S01]  /*29860*/  ISETP.NE.AND P0, PT, R7.reuse, RZ, PT ;  /* 0x000000ff0700720c */ /* 0x040fe20003f05270 */
[----:B------:R-:W-:Y:S01]  /*29870*/  IMAD.MOV.U32 R12, RZ, RZ, 0x2 ;  /* 0x00000002ff0c7424 */ /* 0x000fe200078e00ff */
[----:B------:R-:W-:Y:S01]  /*29880*/  MOV R11, RZ ;  /* 0x000000ff000b7202 */ /* 0x000fe20000000f00 */
[----:B------:R-:W-:Y:S01]  /*29890*/  IMAD.MOV.U32 R15, RZ, RZ, -0x1 ;  /* 0xffffffffff0f7424 */ /* 0x000fe200078e00ff */
[----:B------:R-:W-:Y:S02]  /*298a0*/  SEL R14, R14, RZ, P0 ;  /* 0x000000ff0e0e7207 */ /* 0x000fe40000000000 */
[----:B------:R-:W-:-:S03]  /*298b0*/  ISETP.GE.U32.AND P0, PT, R7, 0x2, PT ;  /* 0x000000020700780c */ /* 0x000fc60003f06070 */
[----:B------:R-:W-:-:S10]  /*298c0*/  IMAD.IADD R13, R17, 0x1, R14 ;  /* 0x00000001110d7824 */ /* 0x000fd400078e020e */
[----:B------:R-:W-:Y:S05]  /*298d0*/  WARPSYNC.COLLECTIVE R15, `(.L_x_1832) ;  /* 0x000000000f087348 */ /* 0x000fea0003c00000 */
[----:B------:R0:W1:Y:S02]  /*298e0*/  SHFL.UP P6, R14, R13, R12, R11 ;  /* 0x0400000c0d0e7389 */ /* 0x00006400000c000b */
[----:B01----:R-:W-:Y:S01]  /*298f0*/  ENDCOLLECTIVE ;  /* 0x000000000000791b */ /* 0x003fe20003800000 */
.L_x_1832:
        /* <DEDUP_REMOVED lines=8> */
.L_x_1833:
        /* <DEDUP_REMOVED lines=8> */
.L_x_1834:
        /* <DEDUP_REMOVED lines=8> */
.L_x_1835:
[----:B------:R-:W-:Y:S02]  /*29a80*/  IMAD.MOV.U32 R12, RZ, RZ, 0x1f ;  /* 0x0000001fff0c7424 */ /* 0x000fe400078e00ff */
[----:B------:R-:W-:Y:S01]  /*29a90*/  IMAD.MOV.U32 R11, RZ, RZ, 0x1f ;  /* 0x0000001fff0b7424 */ /* 0x000fe200078e00ff */
[----:B------:R-:W-:-:S05]  /*29aa0*/  SEL R3, R14, RZ, P0 ;  /* 0x000000ff0e037207 */ /* 0x000fca0000000000 */
[----:B------:R-:W-:-:S05]  /*29ab0*/  IMAD.IADD R2, R6, 0x1, R3 ;  /* 0x0000000106027824 */ /* 0x000fca00078e0203 */
[----:B------:R-:W-:-:S07]  /*29ac0*/  MOV R13, R2 ;  /* 0x00000002000d7202 */ /* 0x000fce0000000f00 */
[----:B------:R-:W-:Y:S05]  /*29ad0*/  WARPSYNC.COLLECTIVE R15, `(.L_x_1836) ;  /* 0x000000000f087348 */ /* 0x000fea0003c00000 */
[----:B------:R0:W1:Y:S02]  /*29ae0*/  SHFL.IDX P6, R14, R13, R12, R11 ;  /* 0x0000000c0d0e7389 */ /* 0x00006400000c000b */
[----:B01----:R-:W-:Y:S01]  /*29af0*/  ENDCOLLECTIVE ;  /* 0x000000000000791b */ /* 0x003fe20003800000 */
.L_x_1836:
[----:B------:R-:W-:Y:S05]  /*29b00*/  BRA `(.L_x_1837) ;  /* 0xffffffd800107947 */ /* 0x000fea000383ffff */
.L_x_1723:
[----:B------:R-:W-:Y:S01]  /*29b10*/  BSSY B0, `(.L_x_1838) ;  /* 0x0000006000007945 */ /* 0x000fe20003800000 */
[----:B------:R-:W-:Y:S01]  /*29b20*/  PLOP3.LUT P6, PT, P6, PT, PT, 0x8, 0x0 ;  /* 0x000000000000781c */ /* 0x000fe200037ce170 */
[----:B------:R-:W-:-:S12]  /*29b30*/  IMAD.MOV.U32 R15, RZ, RZ, -0x1 ;  /* 0xffffffffff0f7424 */ /* 0x000fd800078e00ff */
[----:B0-----:R-:W-:Y:S05]  /*29b40*/  WARPSYNC.COLLECTIVE R15, `(.L_x_1839) ;  /* 0x000000000f087348 */ /* 0x001fea0003c00000 */
[----:B------:R-:W-:Y:S01]  /*29b50*/  VOTE.ANY R14, PT, P6 ;  /* 0x00000000000e7806 */ /* 0x000fe200030e0100 */
[----:B0-----:R-:W-:Y:S06]  /*29b60*/  ENDCOLLECTIVE ;  /* 0x000000000000791b */ /* 0x001fec0003800000 */
.L_x_1839:
[----:B------:R-:W-:Y:S05]  /*29b70*/  BSYNC B0 ;  /* 0x0000000000007941 */ /* 0x000fea0003800000 */
.L_x_1838:
[----:B------:R-:W-:Y:S01]  /*29b80*/  MOV R3, R14 ;  /* 0x0000000e00037202 */ /* 0x000fe20000000f00 */
[----:B------:R-:W-:Y:S01]  /*29b90*/  IMAD.MOV.U32 R13, RZ, RZ, R17 ;  /* 0x000000ffff0d7224 */ /* 0x000fe200078e0011 */
[----:B------:R-:W-:Y:S01]  /*29ba0*/  MOV R15, 0xffffffff ;  /* 0xffffffff000f7802 */ /* 0x000fe20000000f00 */
[----:B------:R-:W-:Y:S01]  /*29bb0*/  IMAD.MOV.U32 R11, RZ, RZ, 0x1f ;  /* 0x0000001fff0b7424 */ /* 0x000fe200078e00ff */
[----:B------:R-:W0:Y:S02]  /*29bc0*/  POPC R6, R3 ;  /* 0x0000000300067309 */ /* 0x000e240000000000 */
[----:B0-----:R-:W-:-:S07]  /*29bd0*/  IMAD.MOV.U32 R12, RZ, RZ, R6 ;  /* 0x000000ffff0c7224 */ /* 0x001fce00078e0006 */
[----:B------:R-:W-:Y:S05]  /*29be0*/  WARPSYNC.COLLECTIVE R15, `(.L_x_1840) ;  /* 0x000000000f087348 */ /* 0x000fea0003c00000 */
[----:B------:R0:W1:Y:S02]  /*29bf0*/  SHFL.IDX P6, R14, R13, R12, R11 ;  /* 0x0000000c0d0e7389 */ /* 0x00006400000c000b */
[----:B01----:R-:W-:Y:S01]  /*29c00*/  ENDCOLLECTIVE ;  /* 0x000000000000791b */ /* 0x003fe20003800000 */
.L_x_1840:
[----:B------:R-:W-:Y:S01]  /*29c10*/  IMAD.MOV.U32 R17, RZ, RZ, R14 ;  /* 0x000000ffff117224 */ /* 0x000fe200078e000e */
[----:B------:R-:W-:Y:S06]  /*29c20*/  BRA `(.L_x_1841) ;  /* 0xffffffd800007947 */ /* 0x000fec000383ffff */
.L_x_1725:
[----:B------:R-:W-:Y:S01]  /*29c30*/  BSSY B0, `(.L_x_1842) ;  /* 0x0000007000007945 */ /* 0x000fe20003800000 */
[----:B------:R-:W-:Y:S01]  /*29c40*/  IMAD.MOV.U32 R13, RZ, RZ, R2 ;  /* 0x000000ffff0d7224 */ /* 0x000fe200078e0002 */
[----:B------:R-:W-:Y:S01]  /*29c50*/  MOV R15, 0xffffffff ;  /* 0xffffffff000f7802 */ /* 0x000fe20000000f00 */
[----:B------:R-:W-:-:S07]  /*29c60*/  IMAD.MOV.U32 R11, RZ, RZ, 0x1f ;  /* 0x0000001fff0b7424 */ /* 0x000fce00078e00ff */
[----:B012---:R-:W-:Y:S05]  /*29c70*/  WARPSYNC.COLLECTIVE R15, `(.L_x_1843) ;  /* 0x000000000f087348 */ /* 0x007fea0003c00000 */
[----:B------:R3:W4:Y:S02]  /*29c80*/  SHFL.IDX P6, R14, R13, R12, R11 ;  /* 0x0000000c0d0e7389 */ /* 0x00072400000c000b */
[----:B01234-:R-:W-:Y:S01]  /*29c90*/  ENDCOLLECTIVE ;  /* 0x000000000000791b */ /* 0x01ffe20003800000 */
.L_x_1843:
[----:B------:R-:W-:Y:S05]  /*29ca0*/  BSYNC B0 ;  /* 0x0000000000007941 */ /* 0x000fea0003800000 */
.L_x_1842:
[----:B------:R-:W-:Y:S01]  /*29cb0*/  IMAD.MOV.U32 R7, RZ, RZ, R14 ;  /* 0x000000ffff077224 */ /* 0x000fe200078e000e */
[----:B------:R-:W-:Y:S06]  /*29cc0*/  BRA `(.L_x_1724) ;  /* 0xffffffd400f47947 */ /* 0x000fec000383ffff */
.L_x_1729:
[----:B-1----:R1:W2:Y:S02]  /*29cd0*/  SYNCS.PHASECHK.TRANS64.TRYWAIT P0, [R0+URZ+0x2a820], R3 ;  /* 0x02a82003000075a7 */ /* 0x0022a4000800017f */
[----:B--2---:R-:W-:Y:S05]  /*29ce0*/  @!P0 NANOSLEEP.SYNCS 0x989680 ;  /* 0x009896800000895d */ /* 0x004fea0003900000 */
[----:B------:R-:W2:Y:S02]  /*29cf0*/  @!P0 SYNCS.PHASECHK.TRANS64 P0, [R0+URZ+0x2a820], R3 ;  /* 0x02a82003000085a7 */ /* 0x000ea4000800007f */
[----:B--2---:R-:W-:Y:S05]  /*29d00*/  @!P0 BRA `(.L_x_1729) ;  /* 0xfffffffc00f08947 */ /* 0x004fea000383ffff */
[----:B------:R-:W-:Y:S05]  /*29d10*/  BRA `(.L_x_1844) ;  /* 0xffffffdc006c7947 */ /* 0x000fea000383ffff */
.L_x_1730:
[----:B------:R-:W2:Y:S01]  /*29d20*/  S2R R2, SR_TID.X ;  /* 0x0000000000027919 */ /* 0x000ea20000002100 */
[----:B------:R-:W-:Y:S01]  /*29d30*/  BSSY B0, `(.L_x_1845) ;  /* 0x000000a000007945 */ /* 0x000fe20003800000 */
[----:B------:R-:W-:Y:S01]  /*29d40*/  IMAD.MOV.U32 R12, RZ, RZ, RZ ;  /* 0x000000ffff0c7224 */ /* 0x000fe200078e00ff */
[----:B0-----:R-:W-:Y:S01]  /*29d50*/  MOV R11, 0x1f ;  /* 0x0000001f000b7802 */ /* 0x001fe20000000f00 */
[----:B------:R-:W-:Y:S01]  /*29d60*/  IMAD.MOV.U32 R15, RZ, RZ, -0x1 ;  /* 0xffffffffff0f7424 */ /* 0x000fe200078e00ff */
[----:B--2---:R-:W-:-:S04]  /*29d70*/  SHF.R.U32.HI R2, RZ, 0x5, R2 ;  /* 0x00000005ff027819 */ /* 0x004fc80000011602 */
[----:B------:R-:W-:-:S05]  /*29d80*/  LOP3.LUT R2, R2, 0x3, RZ, 0xc0, !PT ;  /* 0x0000000302027812 */ /* 0x000fca00078ec0ff */
[----:B------:R-:W-:-:S07]  /*29d90*/  IMAD.MOV.U32 R13, RZ, RZ, R2 ;  /* 0x000000ffff0d7224 */ /* 0x000fce00078e0002 */
[----:B-1----:R-:W-:Y:S05]  /*29da0*/  WARPSYNC.COLLECTIVE R15, `(.L_x_1846) ;  /* 0x000000000f087348 */ /* 0x002fea0003c00000 */
[----:B------:R0:W2:Y:S02]  /*29db0*/  SHFL.IDX P6, R14, R13, R12, R11 ;  /* 0x0000000c0d0e7389 */ /* 0x0000a400000c000b */
[----:B012---:R-:W-:Y:S01]  /*29dc0*/  ENDCOLLECTIVE ;  /* 0x000000000000791b */ /* 0x007fe20003800000 */
.L_x_1846:
[----:B------:R-:W-:Y:S05]  /*29dd0*/  BSYNC B0 ;  /* 0x0000000000007941 */ /* 0x000fea0003800000 */
.L_x_1845:
[----:B------:R-:W-:Y:S05]  /*29de0*/  BRA `(.L_x_1847) ;  /* 0xffffffdc00547947 */ /* 0x000fea000383ffff */
.L_x_1731:
[----:B------:R-:W-:Y:S01]  /*29df0*/  BSSY B0, `(.L_x_1848) ;  /* 0x0000006000007945 */ /* 0x000fe20003800000 */
[----:B------:R-:W-:-:S07]  /*29e00*/  IMAD.MOV.U32 R15, RZ, RZ, -0x1 ;  /* 0xffffffffff0f7424 */ /* 0x000fce00078e00ff */
[----:B012---:R-:W-:Y:S05]  /*29e10*/  WARPSYNC.COLLECTIVE R15, `(.L_x_1849) ;  /* 0x000000000f0c7348 */ /* 0x007fea0003c00000 */
[----:B------:R-:W-:Y:S02]  /*29e20*/  ELECT P6, UR62, PT ;  /* 0x00000000003e782f */ /* 0x000fe400038c0000 */
[----:B------:R-:W-:Y:S01]  /*29e30*/  MOV R14, UR62 ;  /* 0x0000003e000e7c02 */ /* 0x000fe20008000f00 */
[----:B012---:R-:W-:Y:S10]  /*29e40*/  ENDCOLLECTIVE ;  /* 0x000000000000791b */ /* 0x007ff40003800000 */
.L_x_1849:
[----:B------:R-:W-:Y:S05]  /*29e50*/  BSYNC B0 ;  /* 0x0000000000007941 */ /* 0x000fea0003800000 */
.L_x_1848:
[----:B------:R-:W-:Y:S05]  /*29e60*/  BRA `(.L_x_1850) ;  /* 0xffffffdc00487947 */ /* 0x000fea000383ffff */
.L_x_1733:
[----:B-1----:R1:W2:Y:S02]  /*29e70*/  SYNCS.PHASECHK.TRANS64.TRYWAIT P0, [R6+URZ], R5 ;  /* 0x00000005060075a7 */ /* 0x0022a4000800017f */
[----:B--2---:R-:W-:Y:S05]  /*29e80*/  @!P0 NANOSLEEP.SYNCS 0x989680 ;  /* 0x009896800000895d */ /* 0x004fea0003900000 */
[----:B------:R-:W2:Y:S02]  /*29e90*/  @!P0 SYNCS.PHASECHK.TRANS64 P0, [R6+URZ], R5 ;  /* 0x00000005060085a7 */ /* 0x000ea4000800007f */
[----:B--2---:R-:W-:Y:S05]  /*29ea0*/  @!P0 BRA `(.L_x_1733) ;  /* 0xfffffffc00f08947 */ /* 0x004fea000383ffff */
[----:B------:R-:W-:Y:S05]  /*29eb0*/  BRA `(.L_x_1851) ;  /* 0xffffffdc00847947 */ /* 0x000fea000383ffff */
.L_x_1734:
[----:B--2---:R2:W3:Y:S02]  /*29ec0*/  SYNCS.PHASECHK.TRANS64.TRYWAIT P0, [R7+URZ], R2 ;  /* 0x00000002070075a7 */ /* 0x0044e4000800017f */
[----:B---3--:R-:W-:Y:S05]  /*29ed0*/  @!P0 NANOSLEEP.SYNCS 0x989680 ;  /* 0x009896800000895d */ /* 0x008fea0003900000 */
[----:B------:R-:W3:Y:S02]  /*29ee0*/  @!P0 SYNCS.PHASECHK.TRANS64 P0, [R7+URZ], R2 ;  /* 0x00000002070085a7 */ /* 0x000ee4000800007f */
[----:B---3--:R-:W-:Y:S05]  /*29ef0*/  @!P0 BRA `(.L_x_1734) ;  /* 0xfffffffc00f08947 */ /* 0x008fea000383ffff */
[----:B------:R-:W-:Y:S05]  /*29f00*/  BRA `(.L_x_1852) ;  /* 0xffffffdc00787947 */ /* 0x000fea000383ffff */
.L_x_1736:
[----:B---3--:R3:W4:Y:S02]  /*29f10*/  SYNCS.PHASECHK.TRANS64.TRYWAIT P0, [R4+URZ], R5 ;  /* 0x00000005040075a7 */ /* 0x008724000800017f */
[----:B----4-:R-:W-:Y:S05]  /*29f20*/  @!P0 NANOSLEEP.SYNCS 0x989680 ;  /* 0x009896800000895d */ /* 0x010fea0003900000 */
[----:B------:R-:W4:Y:S02]  /*29f30*/  @!P0 SYNCS.PHASECHK.TRANS64 P0, [R4+URZ], R5 ;  /* 0x00000005040085a7 */ /* 0x000f24000800007f */
[----:B----4-:R-:W-:Y:S05]  /*29f40*/  @!P0 BRA `(.L_x_1736) ;  /* 0xfffffffc00f08947 */ /* 0x010fea000383ffff */
[----:B------:R-:W-:Y:S05]  /*29f50*/  BRA `(.L_x_1853) ;  /* 0xffffffdc00807947 */ /* 0x000fea000383ffff */
.L_x_1854:
        /* <DEDUP_REMOVED lines=10> */
.L_x_11937:


//--------------------- .text._ZN7cutlass13device_kernelIN5flash11enable_sm90INS1_16FlashAttnFwdSm90INS1_25CollectiveMainloopFwdSm90ILi2EN4cute5tupleIJNS5_1CILi1EEES8_S8_EEENS6_IJNS7_ILi128EEESA_NS7_ILi192EEEEEELi128ENS_6half_tEfNS_4arch4Sm90ELb1ELb0ELb1ELb0ELb0ELb0ELb0ELb1ELb1ELb0ELb0ELb0EEENS1_21CollectiveEpilogueFwdINS6_IJSA_SA_SA_EEES9_SD_SF_Li256ELb0ELb0ELb0ELb0EEENS1_30DynamicPersistentTileSchedulerILi256ELi32ELb0ELb0ELb1EEEEEEEEEvNT_6ParamsE --------------------------
	.section	.text._ZN7cutlass13device_kernelIN5flash11enable_sm90INS1_16FlashAttnFwdSm90INS1_25CollectiveMainloopFwdSm90ILi2EN4cute5tupleIJNS5_1CILi1EEES8_S8_EEENS6_IJNS7_ILi128EEESA_NS7_ILi192EEEEEELi128ENS_6half_tEfNS_4arch4Sm90ELb1ELb0ELb1ELb0ELb0ELb0ELb0ELb1ELb1ELb0ELb0ELb0EEENS1_21CollectiveEpilogueFwdINS6_IJSA_SA_SA_EEES9_SD_SF_Li256ELb0ELb0ELb0ELb0EEENS1_30DynamicPersistentTileSchedulerILi256ELi32ELb0ELb0ELb1EEEEEEEEEvNT_6ParamsE,"ax",@progbits
	.align	128
.text._ZN7cutlass13device_kernelIN5flash11enable_sm90INS1_16FlashAttnFwdSm90INS1_25CollectiveMainloopFwdSm90ILi2EN4cute5tupleIJNS5_1CILi1EEES8_S8_EEENS6_IJNS7_ILi128EEESA_NS7_ILi192EEEEEELi128ENS_6half_tEfNS_4arch4Sm90ELb1ELb0ELb1ELb0ELb0ELb0ELb0ELb1ELb1ELb0ELb0ELb0EEENS1_21CollectiveEpilogueFwdINS6_IJSA_SA_SA_EEES9_SD_SF_Li256ELb0ELb0ELb0ELb0EEENS1_30DynamicPersistentTileSchedulerILi256ELi32ELb0ELb0ELb1EEEEEEEEEvNT_6ParamsE:
        .type           _ZN7cutlass13device_kernelIN5flash11enable_sm90INS1_16FlashAttnFwdSm90INS1_25CollectiveMainloopFwdSm90ILi2EN4cute5tupleIJNS5_1CILi1EEES8_S8_EEENS6_IJNS7_ILi128EEESA_NS7_ILi192EEEEEELi128ENS_6half_tEfNS_4arch4Sm90ELb1ELb0ELb1ELb0ELb0ELb0ELb0ELb1ELb1ELb0ELb0ELb0EEENS1_21CollectiveEpilogueFwdINS6_IJSA_SA_SA_EEES9_SD_SF_Li256ELb0ELb0ELb0ELb0EEENS1_30DynamicPersistentTileSchedulerILi256ELi32ELb0ELb0ELb1EEEEEEEEEvNT_6ParamsE,@function
        .size           _ZN7cutlass13device_kernelIN5flash11enable_sm90INS1_16FlashAttnFwdSm90INS1_25CollectiveMainloopFwdSm90ILi2EN4cute5tupleIJNS5_1CILi1EEES8_S8_EEENS6_IJNS7_ILi128EEESA_NS7_ILi192EEEEEELi128ENS_6half_tEfNS_4arch4Sm90ELb1ELb0ELb1ELb0ELb0ELb0ELb0ELb1ELb1ELb0ELb0ELb0EEENS1_21CollectiveEpilogueFwdINS6_IJSA_SA_SA_EEES9_SD_SF_Li256ELb0ELb0ELb0ELb0EEENS1_30DynamicPersistentTileSchedulerILi256ELi32ELb0ELb0ELb1EEEEEEEEEvNT_6ParamsE,(.L_x_11938 - _ZN7cutlass13device_kernelIN5flash11enable_sm90INS1_16FlashAttnFwdSm90INS1_25CollectiveMainloopFwdSm90ILi2EN4cute5tupleIJNS5_1CILi1EEES8_S8_EEENS6_IJNS7_ILi128EEESA_NS7_ILi192EEEEEELi128ENS_6half_tEfNS_4arch4Sm90ELb1ELb0ELb1ELb0ELb0ELb0ELb0ELb1ELb1ELb0ELb0ELb0EEENS1_21CollectiveEpilogueFwdINS6_IJSA_SA_SA_EEES9_SD_SF_Li256ELb0ELb0ELb0ELb0EEENS1_30DynamicPersistentTileSchedulerILi256ELi32ELb0ELb0ELb1EEEEEEEEEvNT_6ParamsE)
        .other          _ZN7cutlass13device_kernelIN5flash11enable_sm90INS1_16FlashAttnFwdSm90INS1_25CollectiveMainloopFwdSm90ILi2EN4cute5tupleIJNS5_1CILi1EEES8_S8_EEENS6_IJNS7_ILi128EEESA_NS7_ILi192EEEEEELi128ENS_6half_tEfNS_4arch4Sm90ELb1ELb0ELb1ELb0ELb0ELb0ELb0ELb1ELb1ELb0ELb0ELb0EEENS1_21CollectiveEpilogueFwdINS6_IJSA_SA_SA_EEES9_SD_SF_Li256ELb0ELb0ELb0ELb0EEENS1_30DynamicPersistentTileSchedulerILi256ELi32ELb0ELb0ELb1EEEEEEEEEvNT_6ParamsE,@"STO_CUDA_ENTRY STV_DEFAULT"
_ZN7cutlass13device_kernelIN5flash11enable_sm90INS1_16FlashAttnFwdSm90INS1_25CollectiveMainloopFwdSm90ILi2EN4cute5tupleIJNS5_1CILi1EEES8_S8_EEENS6_IJNS7_ILi128EEESA_NS7_ILi192EEEEEELi128ENS_6half_tEfNS_4arch4Sm90ELb1ELb0ELb1ELb0ELb0ELb0ELb0ELb1ELb1ELb0ELb0ELb0EEENS1_21CollectiveEpilogueFwdINS6_IJSA_SA_SA_EEES9_SD_SF_Li256ELb0ELb0ELb0ELb0EEENS1_30DynamicPersistentTileSchedulerILi256ELi32ELb0ELb0ELb1EEEEEEEEEvNT_6ParamsE:
        /* <DEDUP_REMOVED lines=24> */
.L_x_1856:
[----:B------:R-:W-:Y:S05]  /*0180*/  BSYNC B0 ;  /* 0x0000000000007941 */ /* 0x000fea0003800000 */
.L_x_1855:
        /* <DEDUP_REMOVED lines=37> */
.L_x_1857:
        /* <DEDUP_REMOVED lines=22> */
.L_x_1858:
        /* <DEDUP_REMOVED lines=18> */
.L_x_1859:
        /* <DEDUP_REMOVED lines=22> */
.L_x_1860:
        /* <DEDUP_REMOVED lines=22> */
.L_x_1861:
[----:B-1----:R-:W-:Y:S01]  /*0920*/  UMOV UR4, 0x1 ;  /* 0x0000000100047882 */ /* 0x002fe20000000000 */
[----:B------:R-:W-:Y:S01]  /*0930*/  PLOP3.LUT P0, PT, PT, PT, UP0, 0x80, 0x0 ;  /* 0x000000000000781c */ /* 0x000fe20003f0f008 */
[----:B------:R-:W-:Y:S01]  /*0940*/  USEL UR4, UR4, 0x2, !UP0 ;  /* 0x0000000204047887 */ /* 0x000fe2000c000000 */
[----:B------:R-:W-:-:S05]  /*0950*/  NOP ;  /* 0x0000000000007918 */ /* 0x000fca0000000000 */
[----:B------:R-:W-:-:S05]  /*0960*/  IMAD.U32 R2, RZ, RZ, UR4 ;  /* 0x00000004ff027e24 */ /* 0x000fca000f8e00ff */
[----:B------:R1:W-:Y:S01]  /*0970*/  STL [R1], R2 ;  /* 0x0000000201007387 */ /* 0x0003e20000100800 */
[----:B--23--:R-:W-:Y:S06]  /*0980*/  BAR.SYNC.DEFER_BLOCKING 0x0 ;  /* 0x0000000000007b1d */ /* 0x00cfec0000010000 */
[----:B------:R-:W-:Y:S05]  /*0990*/  @!P0 BRA `(.L_x_1862) ;  /* 0x000000b800e88947 */ /* 0x000fea0003800000 */
.L_x_1863:
        /* <DEDUP_REMOVED lines=13> */
[----:B------:R-:W-:Y:S01]  /*0a70*/  UMOV UR46, URZ ;  /* 0x0000003f002e7c82 */ /* 0x000fe20008000000 */
[----:B-1----:R-:W1:Y:S01]  /*0a80*/  S2R R2, SR_TID.X ;  /* 0x0000000000027919 */ /* 0x002e620000002100 */
[----:B------:R-:W-:-:S04]  /*0a90*/  UMOV UR36, URZ ;  /* 0x0000003f00247c82 */ /* 0x000fc80008000000 */
[----:B------:R-:W4:Y:S01]  /*0aa0*/  S2UR UR6, SR_SWINHI ;  /* 0x00000000000679c3 */ /* 0x000f220000002f00 */
[----:B---3--:R-:W-:-:S07]  /*0ab0*/  ULEA UR38, UR4, UR38, 0x18 ;  /* 0x0000002604267291 */ /* 0x008fce000f8ec03f */
[----:B------:R-:W-:Y:S01]  /*0ac0*/  UMOV UR4, UR38 ;  /* 0x0000002600047c82 */ /* 0x000fe20008000000 */
[----:B----4-:R-:W-:Y:S02]  /*0ad0*/  UMOV UR5, UR6 ;  /* 0x0000000600057c82 */ /* 0x010fe40008000000 */
[----:B------:R-:W-:Y:S01]  /*0ae0*/  IMAD.U32 R17, RZ, RZ, UR5 ;  /* 0x00000005ff117e24 */ /* 0x000fe2000f8e00ff */
[----:B-1----:R-:W-:Y:S01]  /*0af0*/  IADD3 R191, R2, -0x80, RZ ;  /* 0xffffff8002bf7810 */ /* 0x002fe20007ffe0ff */
[----:B------:R-:W-:Y:S01]  /*0b00*/  IMAD.U32 R16, RZ, RZ, UR4 ;  /* 0x00000004ff107e24 */ /* 0x000fe2000f8e00ff */
[----:B------:R-:W-:Y:S02]  /*0b10*/  UMOV UR4, UR7 ;  /* 0x0000000700047c82 */ /* 0x000fe40008000000 */
[----:B------:R-:W-:-:S04]  /*0b20*/  SHF.R.S32.HI R0, RZ, 0x1f, R191 ;  /* 0x0000001fff007819 */ /* 0x000fc800000114bf */
[CC--:B------:R-:W-:Y:S02]  /*0b30*/  LEA.HI R2, R0.reuse, R191.reuse, RZ, 0x4 ;  /* 0x000000bf00027211 */ /* 0x0c0fe400078f20ff */
[----:B------:R-:W-:Y:S02]  /*0b40*/  LEA.HI R189, R0, R191, RZ, 0x5 ;  /* 0x000000bf00bd7211 */ /* 0x000fe400078f28ff */
[----:B------:R-:W-:Y:S02]  /*0b50*/  SHF.R.S32.HI R5, RZ, 0x4, R2 ;  /* 0x00000004ff057819 */ /* 0x000fe40000011402 */
[----:B------:R-:W-:Y:S02]  /*0b60*/  SHF.R.S32.HI R189, RZ, 0x5, R189 ;  /* 0x00000005ffbd7819 */ /* 0x000fe400000114bd */
[C---:B------:R-:W-:Y:S02]  /*0b70*/  LEA.HI R4, R2.reuse, R5, RZ, 0x1 ;  /* 0x0000000502047211 */ /* 0x040fe400078f08ff */
[----:B------:R-:W-:-:S02]  /*0b80*/  LOP3.LUT R2, R2, 0x3fffff0, RZ, 0xc0, !PT ;  /* 0x03fffff002027812 */ /* 0x000fc400078ec0ff */
[----:B------:R-:W-:Y:S02]  /*0b90*/  LOP3.LUT R4, R4, 0x1ffffffe, RZ, 0xc0, !PT ;  /* 0x1ffffffe04047812 */ /* 0x000fe400078ec0ff */
[----:B------:R-:W-:-:S03]  /*0ba0*/  IADD3 R2, R191, -R2, RZ ;  /* 0x80000002bf027210 */ /* 0x000fc60007ffe0ff */
        /* <DEDUP_REMOVED lines=17> */
[----:B------:R-:W-:Y:S01]  /*0cc0*/  UMOV UR5, URZ ;  /* 0x0000003f00057c82 */ /* 0x000fe20008000000 */
[----:B------:R-:W-:Y:S01]  /*0cd0*/  LEA.HI R6, R6, R187, RZ, 0x5 ;  /* 0x000000bb06067211 */ /* 0x000fe200078f28ff */
[----:B------:R-:W-:Y:S01]  /*0ce0*/  IMAD.U32 R186, RZ, RZ, UR5 ;  /* 0x00000005ffba7e24 */ /* 0x000fe2000f8e00ff */
[--C-:B------:R-:W-:Y:S02]  /*0cf0*/  SHF.R.S32.HI R5, RZ, 0x2, R7.reuse ;  /* 0x00000002ff057819 */ /* 0x100fe40000011407 */
[----:B------:R-:W-:Y:S02]  /*0d00*/  SHF.R.S32.HI R8, RZ, 0x1f, R7 ;  /* 0x0000001fff087819 */ /* 0x000fe40000011407 */
[----:B------:R-:W-:Y:S02]  /*0d10*/  SHF.R.S32.HI R6, RZ, 0x5, R6 ;  /* 0x00000005ff067819 */ /* 0x000fe40000011406 */
[----:B------:R-:W-:-:S02]  /*0d20*/  LEA.HI R8, R8, R5, RZ, 0x3 ;  /* 0x0000000508087211 */ /* 0x000fc400078f18ff */
[----:B------:R-:W-:Y:S02]  /*0d30*/  LOP3.LUT R22, R7, 0x7ffffffc, RZ, 0xc0, !PT ;  /* 0x7ffffffc07167812 */ /* 0x000fe400078ec0ff */
[----:B------:R-:W-:Y:S02]  /*0d40*/  LOP3.LUT R8, R8, 0xfffffff8, RZ, 0xc0, !PT ;  /* 0xfffffff808087812 */ /* 0x000fe400078ec0ff */
[----:B------:R-:W-:Y:S01]  /*0d50*/  SHF.L.U32 R18, R2, 0x3, RZ ;  /* 0x0000000302127819 */ /* 0x000fe200000006ff */
[----:B------:R-:W-:Y:S01]  /*0d60*/  IMAD.IADD R22, R187, 0x1, -R22 ;  /* 0x00000001bb167824 */ /* 0x000fe200078e0a16 */
[----:B------:R-:W-:Y:S02]  /*0d70*/  IADD3 R9, R5, -R8, RZ ;  /* 0x8000000805097210 */ /* 0x000fe40007ffe0ff */
[----:B------:R-:W-:Y:S02]  /*0d80*/  LOP3.LUT R5, R3, 0x3fffffe, RZ, 0xc0, !PT ;  /* 0x03fffffe03057812 */ /* 0x000fe400078ec0ff */
[----:B------:R-:W-:Y:S01]  /*0d90*/  SHF.L.U32 R3, R4, 0x3, RZ ;  /* 0x0000000304037819 */ /* 0x000fe200000006ff */
[----:B------:R-:W-:-:S02]  /*0da0*/  IMAD R6, R6, 0x10, R9 ;  /* 0x0000001006067824 */ /* 0x000fc400078e0209 */
[----:B------:R-:W-:Y:S02]  /*0db0*/  IMAD.IADD R5, R188, 0x1, -R5 ;  /* 0x00000001bc057824 */ /* 0x000fe400078e0a05 */
[----:B------:R-:W-:-:S03]  /*0dc0*/  IMAD.WIDE R16, R3, 0x2, R16 ;  /* 0x0000000203107825 */ /* 0x000fc600078e0210 */
[----:B------:R-:W-:-:S07]  /*0dd0*/  LEA R23, R5, R6, 0x6 ;  /* 0x0000000605177211 */ /* 0x000fce00078e30ff */
.L_x_1910:
        /* <DEDUP_REMOVED lines=11> */
[----:B--2-4-:R-:W-:Y:S05]  /*0e90*/  @!P0 BRA `(.L_x_1864) ;  /* 0x0000000000208947 */ /* 0x014fea0003800000 */
        /* <DEDUP_REMOVED lines=8> */
.L_x_1864:
[----:B------:R-:W-:Y:S01]  /*0f20*/  ULDC UR6, c[0x0][0xdc4] ;  /* 0x0003710000067ab9 */ /* 0x000fe20000000800 */
[----:B------:R-:W-:Y:S01]  /*0f30*/  UMOV UR60, UR7 ;  /* 0x00000007003c7c82 */ /* 0x000fe20008000000 */
[----:B------:R-:W-:-:S11]  /*0f40*/  UISETP.NE.AND UP0, UPT, UR6, 0x1, UPT ;  /* 0x000000010600788c */ /* 0x000fd6000bf05270 */
[----:B------:R-:W-:Y:S02]  /*0f50*/  @UP0 ULDC.64 UR10, c[0x0][0xdc8] ;  /* 0x00037200000a0ab9 */ /* 0x000fe40000000a00 */
[----:B------:R-:W-:-:S04]  /*0f60*/  UIMAD.WIDE.U32 UR4, UR7, UR10, URZ ;  /* 0x0000000a070472a5 */ /* 0x000fc8000f8e003f */
[----:B------:R-:W-:-:S04]  /*0f70*/  @UP0 USHF.R.U32.HI UR60, URZ, UR11, UR5 ;  /* 0x0000000b3f3c0299 */ /* 0x000fc80008011605 */
[----:B------:R-:W-:-:S12]  /*0f80*/  UIMAD UR4, UR60, UR6, URZ ;  /* 0x000000063c0472a4 */ /* 0x000fd8000f8e023f */
.L_x_1865:
[----:B------:R-:W-:Y:S01]  /*0f90*/  ULOP3.LUT UR5, URZ, UR60, URZ, 0x33, !UPT ;  /* 0x0000003c3f057292 */ /* 0x000fe2000f8e333f */
[----:B------:R-:W-:Y:S01]  /*0fa0*/  PLOP3.LUT P0, PT, PT, PT, PT, 0x80, 0x0 ;  /* 0x000000000000781c */ /* 0x000fe20003f0f070 */
[----:B------:R-:W-:Y:S01]  /*0fb0*/  ULDC.64 UR10, c[0x0][0x3f8] ;  /* 0x0000fe00000a7ab9 */ /* 0x000fe20000000a00 */
[----:B------:R-:W-:Y:S01]  /*0fc0*/  ULDC UR6, c[0x0][0xdac] ;  /* 0x00036b0000067ab9 */ /* 0x000fe20000000800 */
[----:B------:R-:W-:Y:S01]  /*0fd0*/  UISETP.NE.U32.AND UP0, UPT, UR10, URZ, UPT ;  /* 0x0000003f0a00728c */ /* 0x000fe2000bf05070 */
[----:B------:R-:W-:Y:S01]  /*0fe0*/  MOV R0, RZ ;  /* 0x000000ff00007202 */ /* 0x000fe20000000f00 */
[----:B------:R-:W-:Y:S01]  /*0ff0*/  UIADD3 UR5, UR5, UR6, URZ ;  /* 0x0000000605057290 */ /* 0x000fe2000fffe03f */
[----:B------:R-:W-:Y:S01]  /*1000*/  CS2R R2, SRZ ;  /* 0x0000000000027805 */ /* 0x000fe2000001ff00 */
[----:B------:R-:W-:Y:S01]  /*1010*/  UISETP.NE.AND.EX UP0, UPT, UR11, URZ, UPT, UP0 ;  /* 0x0000003f0b00728c */ /* 0x000fe2000bf05300 */
[----:B------:R-:W-:Y:S01]  /*1020*/  CS2R R86, SRZ ;  /* 0x0000000000567805 */ /* 0x000fe2000001ff00 */
[----:B------:R-:W-:Y:S01]  /*1030*/  USHF.L.U32 UR42, UR5, 0x7, URZ ;  /* 0x00000007052a7899 */ /* 0x000fe2000800063f */
[----:B------:R-:W-:Y:S01]  /*1040*/  CS2R R84, SRZ ;  /* 0x0000000000547805 */ /* 0x000fe2000001ff00 */
[----:B------:R-:W-:Y:S01]  /*1050*/  ULDC UR37, c[0x0][0x404] ;  /* 0x0001010000257ab9 */ /* 0x000fe20000000800 */
[----:B------:R-:W-:Y:S01]  /*1060*/  ULDC UR9, c[0x0][0x288] ;  /* 0x0000a20000097ab9 */ /* 0x000fe20000000800 */
[----:B------:R-:W-:Y:S01]  /*1070*/  UIADD3 UR4, UR7, -UR4, URZ ;  /* 0x8000000407047290 */ /* 0x000fe2000fffe03f */
[----:B------:R-:W-:Y:S01]  /*1080*/  CS2R R82, SRZ ;  /* 0x0000000000527805 */ /* 0x000fe2000001ff00 */
[----:B------:R-:W-:Y:S01]  /*1090*/  USEL UR37, UR37, 0x1, UP0 ;  /* 0x0000000125257887 */ /* 0x000fe20008000000 */
[----:B------:R-:W-:Y:S01]  /*10a0*/  CS2R R80, SRZ ;  /* 0x0000000000507805 */ /* 0x000fe2000001ff00 */
[----:B------:R-:W-:Y:S01]  /*10b0*/  UIADD3 UR5, UR42, 0xff, -UR9 ;  /* 0x000000ff2a057890 */ /* 0x000fe2000fffe809 */
[----:B------:R-:W-:Y:S01]  /*10c0*/  CS2R R78, SRZ ;  /* 0x00000000004e7805 */ /* 0x000fe2000001ff00 */
[----:B------:R-:W-:Y:S01]  /*10d0*/  ULDC UR10, c[0x0][0xdc4] ;  /* 0x00037100000a7ab9 */ /* 0x000fe20000000800 */
[----:B------:R-:W-:Y:S01]  /*10e0*/  ULDC UR7, c[0x0][0x2e0] ;  /* 0x0000b80000077ab9 */ /* 0x000fe20000000800 */
[----:B------:R-:W-:Y:S01]  /*10f0*/  UIMAD UR10, UR8, UR10, UR4 ;  /* 0x0000000a080a72a4 */ /* 0x000fe2000f8e0204 */
[----:B------:R-:W-:Y:S01]  /*1100*/  CS2R R76, SRZ ;  /* 0x00000000004c7805 */ /* 0x000fe2000001ff00 */
[----:B------:R-:W-:Y:S01]  /*1110*/  UIMAD UR4, UR37, UR7, 0x7f ;  /* 0x0000007f250474a4 */ /* 0x000fe2000f8e0207 */
[----:B------:R-:W-:Y:S01]  /*1120*/  CS2R R74, SRZ ;  /* 0x00000000004a7805 */ /* 0x000fe2000001ff00 */
[----:B------:R-:W-:Y:S01]  /*1130*/  UIMAD UR6, UR37, UR7, UR5 ;  /* 0x00000007250672a4 */ /* 0x000fe2000f8e0205 */
[----:B------:R-:W-:Y:S01]  /*1140*/  CS2R R72, SRZ ;  /* 0x0000000000487805 */ /* 0x000fe2000001ff00 */
[----:B------:R-:W-:Y:S01]  /*1150*/  USHF.R.S32.HI UR5, URZ, 0x1f, UR4 ;  /* 0x0000001f3f057899 */ /* 0x000fe20008011404 */
[----:B------:R-:W-:Y:S01]  /*1160*/  CS2R R70, SRZ ;  /* 0x0000000000467805 */ /* 0x000fe2000001ff00 */
[----:B------:R-:W-:Y:S01]  /*1170*/  USHF.R.S32.HI UR7, URZ, 0x1f, UR6 ;  /* 0x0000001f3f077899 */ /* 0x000fe20008011406 */
[----:B------:R-:W-:Y:S01]  /*1180*/  CS2R R68, SRZ ;  /* 0x0000000000447805 */ /* 0x000fe2000001ff00 */
[----:B------:R-:W-:Y:S01]  /*1190*/  ULEA.HI UR5, UR5, UR4, URZ, 0x7 ;  /* 0x0000000405057291 */ /* 0x000fe2000f8f383f */
[----:B------:R-:W-:Y:S01]  /*11a0*/  CS2R R66, SRZ ;  /* 0x0000000000427805 */ /* 0x000fe2000001ff00 */
[----:B------:R-:W-:Y:S01]  /*11b0*/  ULEA.HI UR7, UR7, UR6, URZ, 0x7 ;  /* 0x0000000607077291 */ /* 0x000fe2000f8f383f */
[----:B------:R-:W-:Y:S01]  /*11c0*/  CS2R R64, SRZ ;  /* 0x0000000000407805 */ /* 0x000fe2000001ff00 */
[----:B------:R-:W-:Y:S01]  /*11d0*/  USHF.R.S32.HI UR40, URZ, 0x7, UR5 ;  /* 0x000000073f287899 */ /* 0x000fe20008011405 */
[----:B------:R-:W-:Y:S01]  /*11e0*/  CS2R R62, SRZ ;  /* 0x00000000003e7805 */ /* 0x000fe2000001ff00 */
[----:B------:R-:W-:Y:S01]  /*11f0*/  USHF.R.S32.HI UR7, URZ, 0x7, UR7 ;  /* 0x000000073f077899 */ /* 0x000fe20008011407 */
[----:B------:R-:W-:Y:S01]  /*1200*/  CS2R R60, SRZ ;  /* 0x00000000003c7805 */ /* 0x000fe2000001ff00 */
[----:B------:R-:W-:Y:S01]  /*1210*/  ULDC UR43, c[0x0][0xdb8] ;  /* 0x00036e00002b7ab9 */ /* 0x000fe20000000800 */
[----:B------:R-:W-:Y:S01]  /*1220*/  UMOV UR44, UR10 ;  /* 0x0000000a002c7c82 */ /* 0x000fe20008000000 */
[----:B------:R-:W-:Y:S01]  /*1230*/  UISETP.LT.AND UP0, UPT, UR40, UR7, UPT ;  /* 0x000000072800728c */ /* 0x000fe2000bf01270 */
[----:B------:R-:W-:Y:S01]  /*1240*/  CS2R R58, SRZ ;  /* 0x00000000003a7805 */ /* 0x000fe2000001ff00 */
[----:B------:R-:W-:Y:S01]  /*1250*/  UISETP.NE.AND UP1, UPT, UR43, 0x1, UPT ;  /* 0x000000012b00788c */ /* 0x000fe2000bf25270 */
[----:B------:R-:W-:Y:S01]  /*1260*/  CS2R R56, SRZ ;  /* 0x0000000000387805 */ /* 0x000fe2000001ff00 */
[----:B------:R-:W-:Y:S01]  /*1270*/  USEL UR40, UR40, UR7, UP0 ;  /* 0x0000000728287287 */ /* 0x000fe20008000000 */
[----:B------:R-:W-:-:S02]  /*1280*/  CS2R R54, SRZ ;  /* 0x0000000000367805 */ /* 0x000fc4000001ff00 */
[----:B------:R-:W-:Y:S02]  /*1290*/  CS2R R52, SRZ ;  /* 0x0000000000347805 */ /* 0x000fe4000001ff00 */
[----:B------:R-:W-:Y:S01]  /*12a0*/  CS2R R50, SRZ ;  /* 0x0000000000327805 */ /* 0x000fe2000001ff00 */
[----:B------:R-:W-:Y:S01]  /*12b0*/  UISETP.GE.AND UP0, UPT, UR40, 0x1, UPT ;  /* 0x000000012800788c */ /* 0x000fe2000bf06270 */
[----:B------:R-:W-:Y:S02]  /*12c0*/  CS2R R48, SRZ ;  /* 0x0000000000307805 */ /* 0x000fe4000001ff00 */
[----:B------:R-:W-:Y:S02]  /*12d0*/  CS2R R46, SRZ ;  /* 0x00000000002e7805 */ /* 0x000fe4000001ff00 */
[----:B------:R-:W-:Y:S02]  /*12e0*/  CS2R R44, SRZ ;  /* 0x00000000002c7805 */ /* 0x000fe4000001ff00 */
[----:B------:R-:W-:Y:S01]  /*12f0*/  CS2R R42, SRZ ;  /* 0x00000000002a7805 */ /* 0x000fe2000001ff00 */
[----:B------:R-:W-:Y:S01]  /*1300*/  @UP1 ULDC UR8, c[0x0][0xdbc] ;  /* 0x00036f0000081ab9 */ /* 0x000fe20000000800 */
[----:B------:R-:W-:Y:S01]  /*1310*/  PLOP3.LUT P1, PT, PT, PT, UP0, 0x80, 0x0 ;  /* 0x000000000000781c */ /* 0x000fe20003f2f008 */
[----:B------:R-:W-:Y:S01]  /*1320*/  UIMAD.WIDE.U32 UR4, UR10, UR8, URZ ;  /* 0x000000080a0472a5 */ /* 0x000fe2000f8e003f */
[----:B------:R-:W-:Y:S01]  /*1330*/  CS2R R40, SRZ ;  /* 0x0000000000287805 */ /* 0x000fe2000001ff00 */
[----:B------:R-:W-:Y:S01]  /*1340*/  @UP1 ULDC UR6, c[0x0][0xdc0] ;  /* 0x0003700000061ab9 */ /* 0x000fe20000000800 */
[----:B------:R-:W-:Y:S01]  /*1350*/  CS2R R38, SRZ ;  /* 0x0000000000267805 */ /* 0x000fe2000001ff00 */
[----:B------:R-:W-:Y:S01]  /*1360*/  @UP1 USHF.R.U32.HI UR44, URZ, UR6, UR5 ;  /* 0x000000063f2c1299 */ /* 0x000fe20008011605 */
[----:B------:R-:W-:-:S02]  /*1370*/  CS2R R36, SRZ ;  /* 0x0000000000247805 */ /* 0x000fc4000001ff00 */
[----:B------:R-:W-:Y:S02]  /*1380*/  CS2R R34, SRZ ;  /* 0x0000000000227805 */ /* 0x000fe4000001ff00 */
[----:B------:R-:W-:Y:S01]  /*1390*/  CS2R R32, SRZ ;  /* 0x0000000000207805 */ /* 0x000fe2000001ff00 */
[----:B------:R-:W-:Y:S01]  /*13a0*/  UIADD3 UR4, -UR44, URZ, URZ ;  /* 0x0000003f2c047290 */ /* 0x000fe2000fffe13f */
[----:B------:R-:W-:Y:S01]  /*13b0*/  CS2R R6, SRZ ;  /* 0x0000000000067805 */ /* 0x000fe2000001ff00 */
[----:B------:R-:W-:Y:S01]  /*13c0*/  IMAD.MOV.U32 R30, RZ, RZ, RZ ;  /* 0x000000ffff1e7224 */ /* 0x000fe200078e00ff */
[----:B------:R-:W-:Y:S01]  /*13d0*/  CS2R R8, SRZ ;  /* 0x0000000000087805 */ /* 0x000fe2000001ff00 */
[----:B------:R-:W-:Y:S01]  /*13e0*/  UIMAD UR43, UR43, UR4, UR10 ;  /* 0x000000042b2b72a4 */ /* 0x000fe2000f8e020a */
[----:B------:R-:W-:Y:S01]  /*13f0*/  IMAD.MOV.U32 R25, RZ, RZ, RZ ;  /* 0x000000ffff197224 */ /* 0x000fe200078e00ff */
[----:B------:R-:W-:Y:S01]  /*1400*/  MOV R10, RZ ;  /* 0x000000ff000a7202 */ /* 0x000fe20000000f00 */
[----:B------:R-:W-:Y:S09]  /*1410*/  @!P1 BRA `(.L_x_1866) ;  /* 0x0000009c00949947 */ /* 0x000ff20003800000 */
        /* <DEDUP_REMOVED lines=28> */
.L_x_1867:
[----:B------:R-:W-:Y:S02]  /*15e0*/  R2UR UR6, R186 ;  /* 0x00000000ba0672ca */ /* 0x000fe400000e0000 */
[----:B------:R-:W-:-:S11]  /*15f0*/  R2UR UR5, R190 ;  /* 0x00000000be0572ca */ /* 0x000fd600000e0000 */
[----:B------:R-:W-:Y:S02]  /*1600*/  ULEA.HI UR4, UR6, UR6, URZ, 0x1 ;  /* 0x0000000606047291 */ /* 0x000fe4000f8f083f */
[----:B------:R-:W-:Y:S02]  /*1610*/  IMAD.U32 R2, RZ, RZ, UR5 ;  /* 0x00000005ff027e24 */ /* 0x000fe4000f8e00ff */
[----:B------:R-:W-:-:S03]  /*1620*/  ULOP3.LUT UR4, UR4, 0xfffffffe, URZ, 0xc0, !UPT ;  /* 0xfffffffe04047892 */ /* 0x000fc6000f8ec03f */
[----:B------:R-:W-:Y:S01]  /*1630*/  ISETP.NE.AND P0, PT, R2, 0x3, PT ;  /* 0x000000030200780c */ /* 0x000fe20003f05270 */
[----:B------:R-:W-:-:S06]  /*1640*/  UIADD3 UR4, UR6, -UR4, URZ ;  /* 0x8000000406047290 */ /* 0x000fcc000fffe03f */
[----:B------:R-:W-:-:S05]  /*1650*/  IMAD.U32 R0, RZ, RZ, UR4 ;  /* 0x00000004ff007e24 */ /* 0x000fca000f8e00ff */
[----:B------:R-:W-:-:S04]  /*1660*/  SHF.L.U32 R0, R0, 0x1f, RZ ;  /* 0x0000001f00007819 */ /* 0x000fc800000006ff */
[----:B------:R-:W1:Y:S02]  /*1670*/  SYNCS.PHASECHK.TRANS64.TRYWAIT P1, [UR38+0x34800], R0 ;  /* 0x03480000ff0075a7 */ /* 0x000e640008020166 */
[----:B-1----:R-:W-:Y:S05]  /*1680*/  @!P1 BRA `(.L_x_1868) ;  /* 0x000000dc00a49947 */ /* 0x002fea0003800000 */
.L_x_1969:
[----:B------:R-:W-:Y:S05]  /*1690*/  @!P0 BRA `(.L_x_1869) ;  /* 0x0000000000048947 */ /* 0x000fea0003800000 */
[----:B------:R-:W-:Y:S01]  /*16a0*/  BPT.TRAP 0x1 ;  /* 0x000000040000795c */ /* 0x000fe20000300000 */
.L_x_1869:
[----:B-1----:R-:W-:Y:S01]  /*16b0*/  IMAD.U32 R3, RZ, RZ, UR46 ;  /* 0x0000002eff037e24 */ /* 0x002fe2000f8e00ff */
[----:B------:R-:W-:-:S04]  /*16c0*/  MOV R0, UR36 ;  /* 0x0000002400007c02 */ /* 0x000fc80008000f00 */
[----:B------:R-:W-:Y:S02]  /*16d0*/  LEA R0, R0, UR38, 0x3 ;  /* 0x0000002600007c11 */ /* 0x000fe4000f8e18ff */
[----:B------:R-:W-:-:S04]  /*16e0*/  SHF.L.U32 R3, R3, 0x1f, RZ ;  /* 0x0000001f03037819 */ /* 0x000fc800000006ff */
[----:B------:R1:W2:Y:S01]  /*16f0*/  SYNCS.PHASECHK.TRANS64.TRYWAIT P2, [R0+URZ+0x34830], R3 ;  /* 0x03483003000075a7 */ /* 0x0002a2000804017f */
[----:B------:R-:W-:Y:S05]  /*1700*/  @!P0 BRA `(.L_x_1870) ;  /* 0x0000000000048947 */ /* 0x000fea0003800000 */
[----:B------:R-:W-:Y:S01]  /*1710*/  BPT.TRAP 0x1 ;  /* 0x000000040000795c */ /* 0x000fe20000300000 */
.L_x_1870:
[----:B------:R-:W3:Y:S01]  /*1720*/  S2R R2, SR_TID.X ;  /* 0x0000000000027919 */ /* 0x000ee20000002100 */
[----:B------:R-:W-:Y:S01]  /*1730*/  IMAD.MOV.U32 R151, RZ, RZ, RZ ;  /* 0x000000ffff977224 */ /* 0x000fe200078e00ff */
[----:B---3--:R-:W-:Y:S01]  /*1740*/  LOP3.LUT P1, RZ, R2, 0x7f, RZ, 0xc0, !PT ;  /* 0x0000007f02ff7812 */ /* 0x008fe2000782c0ff */
[----:B--2---:R-:W-:-:S12]  /*1750*/  @P2 BRA `(.L_x_1871) ;  /* 0x0000000000082947 */ /* 0x004fd80003800000 */
[----:B------:R-:W2:Y:S02]  /*1760*/  SYNCS.PHASECHK.TRANS64.TRYWAIT P2, [R0+URZ+0x34830], R3 ;  /* 0x03483003000075a7 */ /* 0x000ea4000804017f */
[----:B--2---:R-:W-:Y:S05]  /*1770*/  @!P2 BRA `(.L_x_1872) ;  /* 0x000000dc0080a947 */ /* 0x004fea0003800000 */
.L_x_1871:
        /* <DEDUP_REMOVED lines=10> */
[----:B-12---:R-:W-:Y:S01]  /*1820*/  @!P1 VIADD R0, R0, 0x34840 ;  /* 0x0003484000009836 */ /* 0x006fe20000000000 */
[----:B------:R-:W-:Y:S01]  /*1830*/  UMOV UR17, 0x40000040 ;  /* 0x4000004000117882 */ /* 0x000fe20000000000 */
[----:B------:R-:W-:Y:S01]  /*1840*/  UMOV UR19, 0x40000040 ;  /* 0x4000004000137882 */ /* 0x000fe20000000000 */
[----:B------:R-:W-:Y:S01]  /*1850*/  ULOP3.LUT UR39, UR4, 0x10000, URZ, 0xfc, !UPT ;  /* 0x0001000004277892 */ /* 0x000fe2000f8efc3f */
[--C-:B------:R-:W-:Y:S01]  /*1860*/  IMAD.MOV.U32 R150, RZ, RZ, R151.reuse ;  /* 0x000000ffff967224 */ /* 0x100fe200078e0097 */
[----:B------:R-:W-:Y:S01]  /*1870*/  ULOP3.LUT UR4, UR41, 0x10000, URZ, 0xfc, !UPT ;  /* 0x0001000029047892 */ /* 0x000fe2000f8efc3f */
[----:B------:R-:W-:Y:S01]  /*1880*/  @!P1 PRMT R0, RZ, 0x654, R0 ;  /* 0x00000654ff009816 */ /* 0x000fe20000000000 */
[----:B------:R-:W-:Y:S01]  /*1890*/  UIMAD UR5, UR36, 0xc00, UR39 ;  /* 0x00000c00240578a4 */ /* 0x000fe2000f8e0227 */
[--C-:B------:R-:W-:Y:S01]  /*18a0*/  IMAD.MOV.U32 R149, RZ, RZ, R151.reuse ;  /* 0x000000ffff957224 */ /* 0x100fe200078e0097 */
[----:B------:R-:W-:Y:S01]  /*18b0*/  UIADD3 UR6, UR4, 0x2, URZ ;  /* 0x0000000204067890 */ /* 0x000fe2000fffe03f */
[-C--:B------:R-:W-:Y:S01]  /*18c0*/  MOV R148, R151.reuse ;  /* 0x0000009700947202 */ /* 0x080fe20000000f00 */
[----:B------:R-:W-:Y:S01]  /*18d0*/  UIADD3 UR7, UR5, 0x2, URZ ;  /* 0x0000000205077890 */ /* 0x000fe2000fffe03f */
[--C-:B------:R-:W-:Y:S01]  /*18e0*/  IMAD.MOV.U32 R147, RZ, RZ, R151.reuse ;  /* 0x000000ffff937224 */ /* 0x100fe200078e0097 */
[----:B------:R-:W-:Y:S01]  /*18f0*/  UMOV UR8, UR4 ;  /* 0x0000000400087c82 */ /* 0x000fe20008000000 */
[----:B------:R-:W-:Y:S01]  /*1900*/  UMOV UR10, UR5 ;  /* 0x00000005000a7c82 */ /* 0x000fe20008000000 */
[----:B------:R-:W-:Y:S01]  /*1910*/  MOV R10, UR8 ;  /* 0x00000008000a7c02 */ /* 0x000fe20008000f00 */
[----:B------:R-:W-:Y:S01]  /*1920*/  HGMMA.64x128x16.F32 R24, gdesc[UR8], RZ, !UPT, gsb0 ;  /* 0x01e00000081879f0 */ /* 0x000fe2000c0008ff */
[----:B------:R-:W-:Y:S01]  /*1930*/  UMOV UR8, UR6 ;  /* 0x0000000600087c82 */ /* 0x000fe20008000000 */
[----:B------:R-:W-:Y:S01]  /*1940*/  UMOV UR9, 0x40000040 ;  /* 0x4000004000097882 */ /* 0x000fe20000000000 */
[----:B------:R-:W-:Y:S01]  /*1950*/  UMOV UR10, UR7 ;  /* 0x00000007000a7c82 */ /* 0x000fe20008000000 */
[----:B------:R-:W-:Y:S01]  /*1960*/  UMOV UR11, 0x40000040 ;  /* 0x40000040000b7882 */ /* 0x000fe20000000000 */
[----:B------:R-:W-:Y:S01]  /*1970*/  UIADD3 UR6, UR4, 0x4, URZ ;  /* 0x0000000404067890 */ /* 0x000fe2000fffe03f */
[----:B------:R-:W-:Y:S01]  /*1980*/  IMAD.U32 R8, RZ, RZ, UR8 ;  /* 0x00000008ff087e24 */ /* 0x000fe2000f8e00ff */
[----:B------:R-:W-:Y:S01]  /*1990*/  UIADD3 UR7, UR5, 0x4, URZ ;  /* 0x0000000405077890 */ /* 0x000fe2000fffe03f */
[----:B------:R-:W-:Y:S01]  /*19a0*/  MOV R9, UR9 ;  /* 0x0000000900097c02 */ /* 0x000fe20008000f00 */
[----:B------:R-:W-:Y:S01]  /*19b0*/  UIADD3 UR12, UR4, 0x400, URZ ;  /* 0x00000400040c7890 */ /* 0x000fe2000fffe03f */
[--C-:B------:R-:W-:Y:S01]  /*19c0*/  IMAD.MOV.U32 R146, RZ, RZ, R151.reuse ;  /* 0x000000ffff927224 */ /* 0x100fe200078e0097 */
[----:B------:R-:W-:Y:S01]  /*19d0*/  UIADD3 UR14, UR5, 0x400, URZ ;  /* 0x00000400050e7890 */ /* 0x000fe2000fffe03f */
[-C--:B------:R-:W-:Y:S01]  /*19e0*/  MOV R145, R151.reuse ;  /* 0x0000009700917202 */ /* 0x080fe20000000f00 */
[----:B------:R-:W-:Y:S01]  /*19f0*/  UIADD3 UR16, UR4, 0x402, URZ ;  /* 0x0000040204107890 */ /* 0x000fe2000fffe03f */
[--C-:B------:R-:W-:Y:S01]  /*1a00*/  IMAD.MOV.U32 R144, RZ, RZ, R151.reuse ;  /* 0x000000ffff907224 */ /* 0x100fe200078e0097 */
[----:B------:R-:W-:Y:S01]  /*1a10*/  UIADD3 UR18, UR5, 0x402, URZ ;  /* 0x0000040205127890 */ /* 0x000fe2000fffe03f */
[--C-:B------:R-:W-:Y:S01]  /*1a20*/  IMAD.MOV.U32 R143, RZ, RZ, R151.reuse ;  /* 0x000000ffff8f7224 */ /* 0x100fe200078e0097 */
        /* <DEDUP_REMOVED lines=61> */
[----:B------:R-:W-:Y:S01]  /*1e00*/  HGMMA.64x128x16.F32 R24, gdesc[UR8], R24, gsb0 ;  /* 0x01e00000081879f0 */ /* 0x000fe20008000818 */
[----:B------:R-:W-:Y:S01]  /*1e10*/  UMOV UR8, UR6 ;  /* 0x0000000600087c82 */ /* 0x000fe20008000000 */
[----:B------:R-:W-:Y:S01]  /*1e20*/  UMOV UR9, 0x40000040 ;  /* 0x4000004000097882 */ /* 0x000fe20000000000 */
[----:B------:R-:W-:Y:S01]  /*1e30*/  UMOV UR10, UR7 ;  /* 0x00000007000a7c82 */ /* 0x000fe20008000000 */
[----:B------:R-:W-:Y:S01]  /*1e40*/  UMOV UR11, 0x40000040 ;  /* 0x40000040000b7882 */ /* 0x000fe20000000000 */
[----:B------:R-:W-:Y:S01]  /*1e50*/  IMAD.U32 R6, RZ, RZ, UR8 ;  /* 0x00000008ff067e24 */ /* 0x000fe2000f8e00ff */
[----:B------:R-:W-:Y:S01]  /*1e60*/  ULDC UR6, c[0x0][0x288] ;  /* 0x0000a20000067ab9 */ /* 0x000fe20000000800 */
[----:B------:R-:W-:Y:S01]  /*1e70*/  IMAD.U32 R7, RZ, RZ, UR9 ;  /* 0x00000009ff077e24 */ /* 0x000fe2000f8e00ff */
[----:B------:R-:W-:Y:S02]  /*1e80*/  WARPGROUP.DEPBAR.LE gsb0, 0x0 ;  /* 0x00008000000079c5 */ /* 0x000fe40000010000 */
[----:B------:R-:W-:-:S06]  /*1e90*/  WARPGROUP.ARRIVE ;  /* 0x00000000000079c5 */ /* 0x000fcc0000000000 */
[----:B------:R-:W-:Y:S01]  /*1ea0*/  HGMMA.64x128x16.F32 R24, gdesc[UR8], R24, gsb0 ;  /* 0x01e00000081879f0 */ /* 0x000fe20008000818 */
[----:B------:R-:W-:Y:S02]  /*1eb0*/  UIADD3 UR8, UR4, 0x6, URZ ;  /* 0x0000000604087890 */ /* 0x000fe4000fffe03f */
[----:B------:R-:W-:Y:S01]  /*1ec0*/  UIADD3 UR10, UR5, 0x6, URZ ;  /* 0x00000006050a7890 */ /* 0x000fe2000fffe03f */
[----:B------:R-:W-:Y:S01]  /*1ed0*/  UMOV UR9, 0x40000040 ;  /* 0x4000004000097882 */ /* 0x000fe20000000000 */
[----:B------:R-:W-:Y:S01]  /*1ee0*/  UMOV UR11, 0x40000040 ;  /* 0x40000040000b7882 */ /* 0x000fe20000000000 */
[----:B------:R-:W-:Y:S01]  /*1ef0*/  UMOV UR4, 0xffffff80 ;  /* 0xffffff8000047882 */ /* 0x000fe20000000000 */
[----:B------:R-:W-:Y:S01]  /*1f00*/  ULDC UR5, c[0x0][0x2e0] ;  /* 0x0000b80000057ab9 */ /* 0x000fe20000000800 */
[----:B------:R-:W-:-:S04]  /*1f10*/  UIMAD UR4, UR40, UR4, 0x80 ;  /* 0x00000080280474a4 */ /* 0x000fc8000f8e0204 */
[----:B------:R-:W-:Y:S02]  /*1f20*/  UIMAD UR4, UR37, UR5, UR4 ;  /* 0x00000005250472a4 */ /* 0x000fe4000f8e0204 */
[----:B------:R-:W-:Y:S02]  /*1f30*/  UIMAD UR37, UR37, UR5, -UR6 ;  /* 0x00000005252572a4 */ /* 0x000fe4000f8e0a06 */
[----:B------:R-:W-:Y:S02]  /*1f40*/  UIADD3 UR7, UR4, 0x1, -UR6 ;  /* 0x0000000104077890 */ /* 0x000fe4000fffe806 */
[----:B------:R-:W-:-:S04]  /*1f50*/  UIADD3 UR37, UR42, UR37, URZ ;  /* 0x000000252a257290 */ /* 0x000fc8000fffe03f */
[----:B------:R-:W-:Y:S01]  /*1f60*/  MOV R5, UR7 ;  /* 0x0000000700057c02 */ /* 0x000fe20008000f00 */
[----:B------:R-:W-:-:S04]  /*1f70*/  UIADD3 UR7, UR40, -0x2, URZ ;  /* 0xfffffffe28077890 */ /* 0x000fc8000fffe03f */
[----:B------:R-:W-:Y:S01]  /*1f80*/  IMAD R94, R22, -0x2, R5 ;  /* 0xfffffffe165e7824 */ /* 0x000fe200078e0205 */
[----:B------:R-:W-:Y:S02]  /*1f90*/  WARPGROUP.DEPBAR.LE gsb0, 0x0 ;  /* 0x00008000000079c5 */ /* 0x000fe40000010000 */
[----:B------:R-:W-:-:S06]  /*1fa0*/  WARPGROUP.ARRIVE ;  /* 0x00000000000079c5 */ /* 0x000fcc0000000000 */
[----:B------:R-:W-:Y:S01]  /*1fb0*/  HGMMA.64x128x16.F32 R24, gdesc[UR8], R24, gsb0 ;  /* 0x01e00000081879f0 */ /* 0x000fe20008000818 */
[----:B------:R-:W-:Y:S02]  /*1fc0*/  ULDC UR10, c[0x0][0x9d8] ;  /* 0x00027600000a7ab9 */ /* 0x000fe40000000800 */
        /* <DEDUP_REMOVED lines=33> */
[----:B------:R-:W-:-:S02]  /*21e0*/  IMAD.U32 R45, RZ, RZ, UR4 ;  /* 0x00000004ff2d7e24 */ /* 0x000fc4000f8e00ff */
[----:B------:R-:W-:Y:S01]  /*21f0*/  FMUL.FTZ R31, R31, UR10 ;  /* 0x0000000a1f1f7c20 */ /* 0x000fe20008410000 */
[----:B------:R-:W-:Y:S02]  /*2200*/  VIADD R49, R23, UR42 ;  /* 0x0000002a17317c36 */ /* 0x000fe40008000000 */
[----:B------:R-:W-:Y:S01]  /*2210*/  FMUL.FTZ R34, R34, UR10 ;  /* 0x0000000a22227c20 */ /* 0x000fe20008410000 */
[----:B------:R-:W-:Y:S02]  /*2220*/  IMAD R45, R22, -0x2, R45 ;  /* 0xfffffffe162d7824 */ /* 0x000fe400078e022d */
[----:B------:R-:W-:Y:S01]  /*2230*/  FMUL.FTZ R35, R35, UR10 ;  /* 0x0000000a23237c20 */ /* 0x000fe20008410000 */
[----:B------:R-:W-:Y:S01]  /*2240*/  FMUL.FTZ R38, R38, UR10 ;  /* 0x0000000a26267c20 */ /* 0x000fe20008410000 */
[----:B------:R-:W2:Y:S01]  /*2250*/  MUFU.TANH R27, R27 ;  /* 0x0000001b001b7308 */ /* 0x000ea20000002400 */
[----:B------:R-:W-:Y:S01]  /*2260*/  IADD3 R14, R94, 0x8, R49 ;  /* 0x000000085e0e7810 */ /* 0x000fe20007ffe031 */
[----:B------:R-:W-:Y:S01]  /*2270*/  FMUL.FTZ R21, R37, UR10 ;  /* 0x0000000a25157c20 */ /* 0x000fe20008410000 */
[----:B------:R-:W-:Y:S01]  /*2280*/  FMUL.FTZ R37, R53, UR10 ;  /* 0x0000000a35257c20 */ /* 0x000fe20008410000 */
[----:B------:R-:W-:Y:S01]  /*2290*/  FMUL.FTZ R39, R39, UR10 ;  /* 0x0000000a27277c20 */ /* 0x000fe20008410000 */
[----:B------:R-:W-:Y:S01]  /*22a0*/  VIMNMX R14, R45, R14, PT ;  /* 0x0000000e2d0e7248 */ /* 0x000fe20003fe0100 */
[----:B------:R-:W-:Y:S01]  /*22b0*/  FMUL.FTZ R42, R42, UR10 ;  /* 0x0000000a2a2a7c20 */ /* 0x000fe20008410000 */
[----:B------:R-:W-:Y:S01]  /*22c0*/  FMUL.FTZ R43, R43, UR10 ;  /* 0x0000000a2b2b7c20 */ /* 0x000fe20008410000 */
[----:B------:R-:W3:Y:S01]  /*22d0*/  MUFU.TANH R30, R30 ;  /* 0x0000001e001e7308 */ /* 0x000ee20000002400 */
[----:B------:R-:W-:Y:S01]  /*22e0*/  ISETP.GT.AND P2, PT, R14, RZ, PT ;  /* 0x000000ff0e00720c */ /* 0x000fe20003f44270 */
[----:B------:R-:W-:Y:S01]  /*22f0*/  FMUL.FTZ R46, R46, UR10 ;  /* 0x0000000a2e2e7c20 */ /* 0x000fe20008410000 */
[C---:B------:R-:W-:Y:S01]  /*2300*/  ISETP.GT.AND P3, PT, R14.reuse, 0x1, PT ;  /* 0x000000010e00780c */ /* 0x040fe20003f64270 */
[----:B------:R-:W-:Y:S01]  /*2310*/  FMUL.FTZ R47, R47, UR10 ;  /* 0x0000000a2f2f7c20 */ /* 0x000fe20008410000 */
[----:B------:R-:W-:Y:S01]  /*2320*/  ISETP.GT.AND P4, PT, R14, 0x8, PT ;  /* 0x000000080e00780c */ /* 0x000fe20003f84270 */
[----:B------:R-:W-:Y:S01]  /*2330*/  FMUL.FTZ R50, R50, UR10 ;  /* 0x0000000a32327c20 */ /* 0x000fe20008410000 */
[----:B-1----:R-:W-:Y:S01]  /*2340*/  FSEL R96, R26, -INF , P2 ;  /* 0xff8000001a607808 */ /* 0x002fe20001000000 */
[----:B------:R-:W1:Y:S01]  /*2350*/  MUFU.TANH R31, R31 ;  /* 0x0000001f001f7308 */ /* 0x000e620000002400 */
[----:B--2---:R-:W-:Y:S01]  /*2360*/  FSEL R53, R27, -INF , P3 ;  /* 0xff8000001b357808 */ /* 0x004fe20001800000 */
[----:B------:R-:W-:Y:S01]  /*2370*/  FMUL.FTZ R51, R51, UR10 ;  /* 0x0000000a33337c20 */ /* 0x000fe20008410000 */
[----:B------:R-:W-:Y:S01]  /*2380*/  ISETP.GT.AND P2, PT, R14, 0x9, PT ;  /* 0x000000090e00780c */ /* 0x000fe20003f44270 */
[----:B------:R-:W-:Y:S01]  /*2390*/  FMUL.FTZ R54, R54, UR10 ;  /* 0x0000000a36367c20 */ /* 0x000fe20008410000 */
[----:B------:R-:W-:Y:S01]  /*23a0*/  FMNMX.FTZ R5, R96, R53, !PT ;  /* 0x0000003560057209 */ /* 0x000fe20007810000 */
[----:B------:R-:W-:Y:S01]  /*23b0*/  FMUL.FTZ R20, R36, UR10 ;  /* 0x0000000a24147c20 */ /* 0x000fe20008410000 */
[----:B------:R-:W-:Y:S01]  /*23c0*/  ISETP.GT.AND P3, PT, R14, 0x10, PT ;  /* 0x000000100e00780c */ /* 0x000fe20003f64270 */
        /* <DEDUP_REMOVED lines=21> */
[----:B------:R-:W-:Y:S01]  /*2520*/  FMNMX.FTZ R27, R102, R27, !PT ;  /* 0x0000001b661b7209 */ /* 0x000fe20007810000 */
[----:B------:R-:W-:Y:S01]  /*2530*/  FMUL.FTZ R4, R28, UR10 ;  /* 0x0000000a1c047c20 */ /* 0x000fe20008410000 */
[----:B------:R-:W-:Y:S01]  /*2540*/  FMUL.FTZ R28, R44, UR10 ;  /* 0x0000000a2c1c7c20 */ /* 0x000fe20008410000 */
[----:B------:R-:W2:Y:S01]  /*2550*/  MUFU.TANH R39, R39 ;  /* 0x0000002700277308 */ /* 0x000ea20000002400 */
[----:B---3--:R-:W-:Y:S01]  /*2560*/  FSEL R106, R35, -INF , P2 ;  /* 0xff800000236a7808 */ /* 0x008fe20001000000 */
[----:B------:R-:W-:Y:S01]  /*2570*/  FMUL.FTZ R70, R70, UR10 ;  /* 0x0000000a46467c20 */ /* 0x000fe20008410000 */
[----:B------:R-:W-:Y:S01]  /*2580*/  ISETP.GT.AND P2, PT, R14, 0x19, PT ;  /* 0x000000190e00780c */ /* 0x000fe20003f44270 */
        /* <DEDUP_REMOVED lines=24> */
[----:B------:R-:W-:Y:S01]  /*2710*/  ULDC UR4, c[0x0][0x988] ;  /* 0x0002620000047ab9 */ /* 0x000fe20000000800 */
[----:B------:R-:W-:Y:S01]  /*2720*/  FMNMX.FTZ R27, R118, R27, !PT ;  /* 0x0000001b761b7209 */ /* 0x000fe20007810000 */
[----:B------:R-:W-:Y:S01]  /*2730*/  FMUL.FTZ R25, R41, UR10 ;  /* 0x0000000a29197c20 */ /* 0x000fe20008410000 */
[----:B------:R-:W-:Y:S01]  /*2740*/  VIADDMNMX R45, R49, R94, R45, PT ;  /* 0x0000005e312d7246 */ /* 0x000fe2000380012d */
[----:B------:R-:W3:Y:S01]  /*2750*/  MUFU.TANH R47, R47 ;  /* 0x0000002f002f7308 */ /* 0x000ee20000002400 */
[----:B-1----:R-:W-:Y:S01]  /*2760*/  FSEL R92, R43, -INF , P2 ;  /* 0xff8000002b5c7808 */ /* 0x002fe20001000000 */
[----:B------:R-:W-:Y:S01]  /*2770*/  FMUL.FTZ R41, R57, UR10 ;  /* 0x0000000a39297c20 */ /* 0x000fe20008410000 */
[----:B------:R-:W-:Y:S01]  /*2780*/  ISETP.GT.AND P2, PT, R14, 0x29, PT ;  /* 0x000000290e00780c */ /* 0x000fe20003f44270 */
[----:B------:R-:W-:Y:S01]  /*2790*/  FMUL.FTZ R61, R61, UR10 ;  /* 0x0000000a3d3d7c20 */ /* 0x000fe20008410000 */
[----:B------:R-:W-:Y:S01]  /*27a0*/  FMNMX.FTZ R27, R92, R27, !PT ;  /* 0x0000001b5c1b7209 */ /* 0x000fe20007810000 */
[----:B------:R-:W-:Y:S01]  /*27b0*/  FMUL.FTZ R64, R64, UR10 ;  /* 0x0000000a40407c20 */ /* 0x000fe20008410000 */
[----:B------:R-:W-:Y:S01]  /*27c0*/  ISETP.GT.AND P4, PT, R45, 0x8, PT ;  /* 0x000000082d00780c */ /* 0x000fe20003f84270 */
[----:B------:R-:W-:Y:S01]  /*27d0*/  MUFU.TANH R50, R50 ;  /* 0x0000003200327308 */ /* 0x000fe20000002400 */
[----:B--2---:R-:W-:Y:S01]  /*27e0*/  FSEL R90, R46, -INF , P3 ;  /* 0xff8000002e5a7808 */ /* 0x004fe20001800000 */
[----:B------:R-:W-:Y:S01]  /*27f0*/  FMUL.FTZ R65, R65, UR10 ;  /* 0x0000000a41417c20 */ /* 0x000fe20008410000 */
[----:B------:R-:W-:Y:S01]  /*2800*/  ISETP.GT.AND P3, PT, R14, 0x30, PT ;  /* 0x000000300e00780c */ /* 0x000fe20003f64270 */
        /* <DEDUP_REMOVED lines=9> */
[----:B------:R-:W-:Y:S01]  /*28a0*/  FMNMX.FTZ R27, R88, R27, !PT ;  /* 0x0000001b581b7209 */ /* 0x000fe20007810000 */
[----:B------:R-:W-:Y:S01]  /*28b0*/  FMUL.FTZ R77, R77, UR10 ;  /* 0x0000000a4d4d7c20 */ /* 0x000fe20008410000 */
[----:B------:R-:W-:Y:S01]  /*28c0*/  FMUL.FTZ R80, R80, UR10 ;  /* 0x0000000a50507c20 */ /* 0x000fe20008410000 */
[----:B------:R-:W-:Y:S01]  /*28d0*/  MUFU.TANH R52, R54 ;  /* 0x0000003600347308 */ /* 0x000fe20000002400 */
[----:B------:R-:W-:Y:S01]  /*28e0*/  FMUL.FTZ R81, R81, UR10 ;  /* 0x0000000a51517c20 */ /* 0x000fe20008410000 */
[----:B------:R-:W-:Y:S01]  /*28f0*/  FMUL.FTZ R84, R84, UR10 ;  /* 0x0000000a54547c20 */ /* 0x000fe20008410000 */
[----:B------:R-:W-:Y:S01]  /*2900*/  FMUL.FTZ R85, R85, UR10 ;  /* 0x0000000a55557c20 */ /* 0x000fe20008410000 */
[----:B------:R2:W-:Y:S04]  /*2910*/  @!P1 SYNCS.ARRIVE.TRANS64.RED.A1T0 RZ, [R0+URZ], RZ ;  /* 0x000000ff00ff99a7 */ /* 0x0005e8000810043f */
[----:B------:R-:W3:Y:S01]  /*2920*/  MUFU.TANH R55, R55 ;  /* 0x0000003700377308 */ /* 0x000ee20000002400 */
[----:B-1----:R-:W-:-:S02]  /*2930*/  FSEL R56, R51, -INF , P2 ;  /* 0xff80000033387808 */ /* 0x002fc40001000000 */
[----:B------:R-:W-:-:S05]  /*2940*/  ISETP.GT.AND P2, PT, R14, 0x39, PT ;  /* 0x000000390e00780c */ /* 0x000fca0003f44270 */
[----:B------:R-:W1:Y:S08]  /*2950*/  MUFU.TANH R58, R58 ;  /* 0x0000003a003a7308 */ /* 0x000e700000002400 */
[----:B------:R4:W-:Y:S01]  /*2960*/  MUFU.TANH R5, R66 ;  /* 0x0000004200057308 */ /* 0x0009e20000002400 */
[----:B---3--:R-:W-:Y:S02]  /*2970*/  FSEL R46, R55, -INF , P2 ;  /* 0xff800000372e7808 */ /* 0x008fe40001000000 */
[----:B------:R-:W-:-:S05]  /*2980*/  ISETP.GT.AND P2, PT, R14, 0x41, PT ;  /* 0x000000410e00780c */ /* 0x000fca0003f44270 */
[----:B------:R-:W3:Y:S01]  /*2990*/  MUFU.TANH R59, R59 ;  /* 0x0000003b003b7308 */ /* 0x000ee20000002400 */
[----:B----4-:R-:W-:Y:S02]  /*29a0*/  FSEL R66, R50, -INF , P3 ;  /* 0xff80000032427808 */ /* 0x010fe40001800000 */
[----:B------:R-:W-:Y:S02]  /*29b0*/  ISETP.GT.AND P3, PT, R14, 0x38, PT ;  /* 0x000000380e00780c */ /* 0x000fe40003f64270 */
[----:B------:R-:W-:Y:S02]  /*29c0*/  FMNMX.FTZ R27, R66, R27, !PT ;  /* 0x0000001b421b7209 */ /* 0x000fe40007810000 */
[----:B------:R-:W-:Y:S01]  /*29d0*/  FSEL R52, R52, -INF , P3 ;  /* 0xff80000034347808 */ /* 0x000fe20001800000 */
[----:B------:R-:W4:Y:S01]  /*29e0*/  MUFU.TANH R62, R62 ;  /* 0x0000003e003e7308 */ /* 0x000f220000002400 */
[----:B------:R-:W-:Y:S02]  /*29f0*/  FMNMX.FTZ R27, R56, R27, !PT ;  /* 0x0000001b381b7209 */ /* 0x000fe40007810000 */
[----:B------:R-:W-:-:S02]  /*2a00*/  ISETP.GT.AND P3, PT, R14, 0x40, PT ;  /* 0x000000400e00780c */ /* 0x000fc40003f64270 */
[----:B------:R-:W-:Y:S02]  /*2a10*/  FMNMX.FTZ R27, R52, R27, !PT ;  /* 0x0000001b341b7209 */ /* 0x000fe40007810000 */
[----:B-1----:R-:W-:Y:S01]  /*2a20*/  FSEL R38, R58, -INF , P3 ;  /* 0xff8000003a267808 */ /* 0x002fe20001800000 */
[----:B------:R-:W1:Y:S01]  /*2a30*/  MUFU.TANH R63, R63 ;  /* 0x0000003f003f7308 */ /* 0x000e620000002400 */
[----:B------:R-:W-:Y:S02]  /*2a40*/  FMNMX.FTZ R27, R46, R27, !PT ;  /* 0x0000001b2e1b7209 */ /* 0x000fe40007810000 */
[----:B------:R-:W-:Y:S02]  /*2a50*/  ISETP.GT.AND P3, PT, R14, 0x48, PT ;  /* 0x000000480e00780c */ /* 0x000fe40003f64270 */
[----:B---3--:R-:W-:Y:S02]  /*2a60*/  FSEL R26, R59, -INF , P2 ;  /* 0xff8000003b1a7808 */ /* 0x008fe40001000000 */
[----:B------:R-:W-:Y:S01]  /*2a70*/  FMNMX.FTZ R27, R38, R27, !PT ;  /* 0x0000001b261b7209 */ /* 0x000fe20007810000 */
[----:B------:R-:W3:Y:S01]  /*2a80*/  MUFU.TANH R44, R67 ;  /* 0x00000043002c7308 */ /* 0x000ee20000002400 */
[----:B------:R-:W-:-:S02]  /*2a90*/  ISETP.GT.AND P2, PT, R14, 0x49, PT ;  /* 0x000000490e00780c */ /* 0x000fc40003f44270 */
[----:B----4-:R-:W-:Y:S02]  /*2aa0*/  FSEL R30, R62, -INF , P3 ;  /* 0xff8000003e1e7808 */ /* 0x010fe40001800000 */
[----:B------:R-:W-:Y:S02]  /*2ab0*/  FMNMX.FTZ R27, R26, R27, !PT ;  /* 0x0000001b1a1b7209 */ /* 0x000fe40007810000 */
[----:B------:R-:W-:Y:S01]  /*2ac0*/  ISETP.GT.AND P3, PT, R14, 0x50, PT ;  /* 0x000000500e00780c */ /* 0x000fe20003f64270 */
[----:B------:R-:W4:Y:S01]  /*2ad0*/  MUFU.TANH R48, R70 ;  /* 0x0000004600307308 */ /* 0x000f220000002400 */
[----:B-1----:R-:W-:Y:S02]  /*2ae0*/  FSEL R34, R63, -INF , P2 ;  /* 0xff8000003f227808 */ /* 0x002fe40001000000 */
[----:B------:R-:W-:Y:S02]  /*2af0*/  FMNMX.FTZ R27, R30, R27, !PT ;  /* 0x0000001b1e1b7209 */ /* 0x000fe40007810000 */
[----:B------:R-:W-:-:S02]  /*2b00*/  ISETP.GT.AND P2, PT, R14, 0x51, PT ;  /* 0x000000510e00780c */ /* 0x000fc40003f44270 */
[----:B------:R-:W-:Y:S01]  /*2b10*/  FSEL R42, R5, -INF , P3 ;  /* 0xff800000052a7808 */ /* 0x000fe20001800000 */
[----:B------:R-:W1:Y:S01]  /*2b20*/  MUFU.TANH R54, R71 ;  /* 0x0000004700367308 */ /* 0x000e620000002400 */
[----:B------:R-:W-:Y:S01]  /*2b30*/  FMNMX.FTZ R27, R34, R27, !PT ;  /* 0x0000001b221b7209 */ /* 0x000fe20007810000 */
[----:B------:R-:W-:Y:S01]  /*2b40*/  FMUL.FTZ R5, R60, UR10 ;  /* 0x0000000a3c057c20 */ /* 0x000fe20008410000 */
        /* <DEDUP_REMOVED lines=12> */
[----:B------:R-:W-:Y:S01]  /*2c10*/  FMNMX.FTZ R27, R54, R27, !PT ;  /* 0x0000001b361b7209 */ /* 0x000fe20007810000 */
[----:B------:R-:W1:Y:S01]  /*2c20*/  MUFU.TANH R70, R78 ;  /* 0x0000004e00467308 */ /* 0x000e620000002400 */
[----:B---3--:R-:W-:Y:S02]  /*2c30*/  FSEL R58, R74, -INF , P3 ;  /* 0xff8000004a3a7808 */ /* 0x008fe40001800000 */
[----:B------:R-:W-:Y:S02]  /*2c40*/  ISETP.GT.AND P3, PT, R14, 0x68, PT ;  /* 0x000000680e00780c */ /* 0x000fe40003f64270 */
[----:B------:R-:W-:-:S03]  /*2c50*/  FMNMX.FTZ R27, R58, R27, !PT ;  /* 0x0000001b3a1b7209 */ /* 0x000fc60007810000 */
[----:B------:R-:W3:Y:S01]  /*2c60*/  MUFU.TANH R79, R79 ;  /* 0x0000004f004f7308 */ /* 0x000ee20000002400 */
[----:B----4-:R-:W-:Y:S02]  /*2c70*/  FSEL R62, R75, -INF , P2 ;  /* 0xff8000004b3e7808 */ /* 0x010fe40001000000 */
[----:B------:R-:W-:Y:S02]  /*2c80*/  ISETP.GT.AND P2, PT, R14, 0x69, PT ;  /* 0x000000690e00780c */ /* 0x000fe40003f44270 */
[----:B------:R-:W-:-:S03]  /*2c90*/  FMNMX.FTZ R27, R62, R27, !PT ;  /* 0x0000001b3e1b7209 */ /* 0x000fc60007810000 */
[----:B------:R-:W4:Y:S01]  /*2ca0*/  MUFU.TANH R82, R82 ;  /* 0x0000005200527308 */ /* 0x000f220000002400 */
[----:B-1----:R-:W-:Y:S02]  /*2cb0*/  FSEL R70, R70, -INF , P3 ;  /* 0xff80000046467808 */ /* 0x002fe40001800000 */
[----:B------:R-:W-:Y:S02]  /*2cc0*/  ISETP.GT.AND P3, PT, R14, 0x70, PT ;  /* 0x000000700e00780c */ /* 0x000fe40003f64270 */
[----:B------:R-:W-:-:S03]  /*2cd0*/  FMNMX.FTZ R27, R70, R27, !PT ;  /* 0x0000001b461b7209 */ /* 0x000fc60007810000 */
        /* <DEDUP_REMOVED lines=12> */
[----:B------:R-:W-:Y:S01]  /*2da0*/  MUFU.TANH R27, R5 ;  /* 0x00000005001b7308 */ /* 0x000fe20000002400 */
[----:B---3--:R-:W-:Y:S02]  /*2db0*/  FSEL R82, R86, -INF , P3 ;  /* 0xff80000056527808 */ /* 0x008fe40001800000 */
[----:B------:R-:W-:Y:S02]  /*2dc0*/  ISETP.GT.AND P3, PT, R45, 0x1, PT ;  /* 0x000000012d00780c */ /* 0x000fe40003f64270 */
[----:B------:R-:W-:-:S03]  /*2dd0*/  FMNMX.FTZ R31, R82, R31, !PT ;  /* 0x0000001f521f7209 */ /* 0x000fc60007810000 */
[----:B------:R-:W-:Y:S01]  /*2de0*/  MUFU.TANH R2, R2 ;  /* 0x0000000200027308 */ /* 0x000fe20000002400 */
[----:B----4-:R-:W-:-:S04]  /*2df0*/  FSEL R86, R87, -INF , P2 ;  /* 0xff80000057567808 */ /* 0x010fc80001000000 */
[----:B------:R-:W-:-:S03]  /*2e00*/  FMNMX.FTZ R31, R86, R31, !PT ;  /* 0x0000001f561f7209 */ /* 0x000fc60007810000 */
[----:B------:R-:W1:Y:S02]  /*2e10*/  MUFU.TANH R3, R3 ;  /* 0x0000000300037308 */ /* 0x000e640000002400 */
[----:B------:R-:W3:Y:S06]  /*2e20*/  SHFL.BFLY PT, R14, R31, 0x2, 0x1f ;  /* 0x0c401f001f0e7f89 */ /* 0x000eec00000e0000 */
[----:B------:R-:W4:Y:S08]  /*2e30*/  MUFU.TANH R4, R4 ;  /* 0x0000000400047308 */ /* 0x000f300000002400 */
[----:B------:R-:W5:Y:S01]  /*2e40*/  MUFU.TANH R12, R12 ;  /* 0x0000000c000c7308 */ /* 0x000f620000002400 */
[----:B-1----:R-:W-:-:S02]  /*2e50*/  FSEL R3, R3, -INF , P3 ;  /* 0xff80000003037808 */ /* 0x002fc40001800000 */
[----:B------:R-:W-:-:S05]  /*2e60*/  ISETP.GT.AND P3, PT, R45, 0x10, PT ;  /* 0x000000102d00780c */ /* 0x000fca0003f64270 */
[----:B------:R-:W1:Y:S01]  /*2e70*/  MUFU.TANH R13, R13 ;  /* 0x0000000d000d7308 */ /* 0x000e620000002400 */
[----:B---3--:R-:W-:-:S05]  /*2e80*/  FMNMX.FTZ R5, R31, R14, !PT ;  /* 0x0000000e1f057209 */ /* 0x008fca0007810000 */
[----:B------:R-:W3:Y:S02]  /*2e90*/  SHFL.BFLY PT, R14, R5, 0x1, 0x1f ;  /* 0x0c201f00050e7f89 */ /* 0x000ee400000e0000 */
[----:B------:R-:W2:Y:S08]  /*2ea0*/  MUFU.TANH R15, R15 ;  /* 0x0000000f000f7308 */ /* 0x000eb00000002400 */
[----:B------:R-:W2:Y:S08]  /*2eb0*/  MUFU.TANH R20, R20 ;  /* 0x0000001400147308 */ /* 0x000eb00000002400 */
[----:B------:R-:W2:Y:S01]  /*2ec0*/  MUFU.TANH R21, R21 ;  /* 0x0000001500157308 */ /* 0x000ea20000002400 */
[----:B---3--:R-:W-:-:S07]  /*2ed0*/  FMNMX.FTZ R14, R5, R14, !PT ;  /* 0x0000000e050e7209 */ /* 0x008fce0007810000 */
[----:B------:R-:W3:Y:S01]  /*2ee0*/  MUFU.TANH R24, R24 ;  /* 0x0000001800187308 */ /* 0x000ee20000002400 */
[----:B------:R-:W-:Y:S01]  /*2ef0*/  MOV R5, UR4 ;  /* 0x0000000400057c02 */ /* 0x000fe20008000f00 */
[----:B------:R-:W-:Y:S01]  /*2f00*/  USHF.R.S32.HI UR4, URZ, 0x1f, UR37 ;  /* 0x0000001f3f047899 */ /* 0x000fe20008011425 */
[----:B------:R-:W-:-:S03]  /*2f10*/  FSETP.NEU.FTZ.AND P2, PT, R14, -INF , PT ;  /* 0xff8000000e00780b */ /* 0x000fc60003f5d000 */
[----:B------:R-:W-:Y:S01]  /*2f20*/  FMUL.FTZ R31, R14, R5 ;  /* 0x000000050e1f7220 */ /* 0x000fe20000410000 */
[----:B------:R-:W-:Y:S01]  /*2f30*/  ULEA.HI UR4, UR4, UR37, URZ, 0x7 ;  /* 0x0000002504047291 */ /* 0x000fe2000f8f383f */
[----:B------:R-:W3:Y:S03]  /*2f40*/  MUFU.TANH R25, R25 ;  /* 0x0000001900197308 */ /* 0x000ee60000002400 */
[----:B------:R-:W-:Y:S01]  /*2f50*/  FSEL R35, R31, RZ, P2 ;  /* 0x000000ff1f237208 */ /* 0x000fe20001000000 */
[----:B------:R-:W-:Y:S01]  /*2f60*/  USHF.R.S32.HI UR4, URZ, 0x7, UR4 ;  /* 0x000000073f047899 */ /* 0x000fe20008011404 */
[----:B------:R-:W-:-:S03]  /*2f70*/  ISETP.GT.AND P2, PT, R45, RZ, PT ;  /* 0x000000ff2d00720c */ /* 0x000fc60003f44270 */
[-CC-:B------:R-:W-:Y:S01]  /*2f80*/  FFMA.FTZ R181, R96, R5.reuse, -R35.reuse ;  /* 0x0000000560b57223 */ /* 0x180fe20000010823 */
[----:B------:R-:W-:Y:S01]  /*2f90*/  FSEL R94, R2, -INF , P2 ;  /* 0xff800000025e7808 */ /* 0x000fe20001000000 */
[-CC-:B------:R-:W-:Y:S01]  /*2fa0*/  FFMA.FTZ R183, R98, R5.reuse, -R35.reuse ;  /* 0x0000000562b77223 */ /* 0x180fe20000010823 */
[C---:B------:R-:W-:Y:S01]  /*2fb0*/  ISETP.GT.AND P2, PT, R45.reuse, 0x9, PT ;  /* 0x000000092d00780c */ /* 0x040fe20003f44270 */
[-CC-:B------:R-:W-:Y:S01]  /*2fc0*/  FFMA.FTZ R2, R100, R5.reuse, -R35.reuse ;  /* 0x0000000564027223 */ /* 0x180fe20000010823 */
[----:B----4-:R-:W-:Y:S01]  /*2fd0*/  FSEL R96, R4, -INF , P4 ;  /* 0xff80000004607808 */ /* 0x010fe20002000000 */
[--C-:B------:R-:W-:Y:S01]  /*2fe0*/  FFMA.FTZ R177, R102, R5, -R35.reuse ;  /* 0x0000000566b17223 */ /* 0x100fe20000010823 */
[----:B------:R-:W-:Y:S01]  /*2ff0*/  FMNMX.FTZ R31, R94, R3, !PT ;  /* 0x000000035e1f7209 */ /* 0x000fe20007810000 */
[----:B------:R-:W4:Y:S01]  /*3000*/  MUFU.TANH R28, R28 ;  /* 0x0000001c001c7308 */ /* 0x000f220000002400 */
[----:B-----5:R-:W-:Y:S01]  /*3010*/  FSEL R98, R12, -INF , P2 ;  /* 0xff8000000c627808 */ /* 0x020fe20001000000 */
[--C-:B------:R-:W-:Y:S01]  /*3020*/  FFMA.FTZ R4, R106, R5, -R35.reuse ;  /* 0x000000056a047223 */ /* 0x100fe20000010823 */
[----:B------:R-:W-:Y:S01]  /*3030*/  FMNMX.FTZ R31, R96, R31, !PT ;  /* 0x0000001f601f7209 */ /* 0x000fe20007810000 */
[-CC-:B------:R-:W-:Y:S01]  /*3040*/  FFMA.FTZ R179, R110, R5.reuse, -R35.reuse ;  /* 0x000000056eb37223 */ /* 0x180fe20000010823 */
[----:B------:R-:W-:Y:S01]  /*3050*/  ISETP.GT.AND P2, PT, R45, 0x11, PT ;  /* 0x000000112d00780c */ /* 0x000fe20003f44270 */
[--C-:B------:R-:W-:Y:S01]  /*3060*/  FFMA.FTZ R173, R118, R5, -R35.reuse ;  /* 0x0000000576ad7223 */ /* 0x100fe20000010823 */
[----:B-1----:R-:W-:Y:S01]  /*3070*/  FSEL R100, R13, -INF , P3 ;  /* 0xff8000000d647808 */ /* 0x002fe20001800000 */
[----:B------:R-:W1:Y:S01]  /*3080*/  MUFU.TANH R29, R29 ;  /* 0x0000001d001d7308 */ /* 0x000e620000002400 */
[----:B------:R-:W-:Y:S01]  /*3090*/  FMNMX.FTZ R31, R98, R31, !PT ;  /* 0x0000001f621f7209 */ /* 0x000fe20007810000 */
[-CC-:B------:R-:W-:Y:S01]  /*30a0*/  FFMA.FTZ R175, R90, R5.reuse, -R35.reuse ;  /* 0x000000055aaf7223 */ /* 0x180fe20000010823 */
[----:B------:R-:W-:Y:S01]  /*30b0*/  ISETP.GT.AND P3, PT, R45, 0x18, PT ;  /* 0x000000182d00780c */ /* 0x000fe20003f64270 */
[-CC-:B------:R-:W-:Y:S01]  /*30c0*/  FFMA.FTZ R169, R66, R5.reuse, -R35.reuse ;  /* 0x0000000542a97223 */ /* 0x180fe20000010823 */
[----:B--2---:R-:W-:Y:S01]  /*30d0*/  FSEL R102, R15, -INF , P2 ;  /* 0xff8000000f667808 */ /* 0x004fe20001000000 */
[--C-:B------:R-:W-:Y:S01]  /*30e0*/  FFMA.FTZ R171, R52, R5, -R35.reuse ;  /* 0x0000000534ab7223 */ /* 0x100fe20000010823 */
[----:B------:R-:W-:Y:S01]  /*30f0*/  FMNMX.FTZ R31, R100, R31, !PT ;  /* 0x0000001f641f7209 */ /* 0x000fe20007810000 */
[----:B------:R-:W2:Y:S01]  /*3100*/  MUFU.TANH R32, R32 ;  /* 0x0000002000207308 */ /* 0x000ea20000002400 */
[----:B------:R-:W-:Y:S01]  /*3110*/  ISETP.GT.AND P2, PT, R45, 0x19, PT ;  /* 0x000000192d00780c */ /* 0x000fe20003f44270 */
[-CC-:B------:R-:W-:Y:S01]  /*3120*/  FFMA.FTZ R50, R53, R5.reuse, -R35.reuse ;  /* 0x0000000535327223 */ /* 0x180fe20000010823 */
[----:B------:R-:W-:Y:S01]  /*3130*/  FSEL R104, R20, -INF , P3 ;  /* 0xff80000014687808 */ /* 0x000fe20001800000 */
[--C-:B------:R-:W-:Y:S01]  /*3140*/  FFMA.FTZ R20, R114, R5, -R35.reuse ;  /* 0x0000000572147223 */ /* 0x100fe20000010823 */
[----:B------:R-:W-:Y:S01]  /*3150*/  FMNMX.FTZ R31, R102, R31, !PT ;  /* 0x0000001f661f7209 */ /* 0x000fe20007810000 */
[-CC-:B------:R-:W-:Y:S01]  /*3160*/  FFMA.FTZ R161, R42, R5.reuse, -R35.reuse ;  /* 0x000000052aa17223 */ /* 0x180fe20000010823 */
[----:B------:R-:W-:Y:S01]  /*3170*/  ISETP.GT.AND P3, PT, R45, 0x20, PT ;  /* 0x000000202d00780c */ /* 0x000fe20003f64270 */
[----:B------:R-:W5:Y:S01]  /*3180*/  MUFU.TANH R33, R33 ;  /* 0x0000002100217308 */ /* 0x000f620000002400 */
[----:B------:R-:W-:Y:S01]  /*3190*/  FSEL R106, R21, -INF , P2 ;  /* 0xff800000156a7808 */ /* 0x000fe20001000000 */
[--C-:B------:R-:W-:Y:S01]  /*31a0*/  FFMA.FTZ R167, R30, R5, -R35.reuse ;  /* 0x000000051ea77223 */ /* 0x100fe20000010823 */
[----:B------:R-:W-:Y:S01]  /*31b0*/  FMNMX.FTZ R31, R104, R31, !PT ;  /* 0x0000001f681f7209 */ /* 0x000fe20007810000 */
[-CC-:B------:R-:W-:Y:S01]  /*31c0*/  FFMA.FTZ R30, R34, R5.reuse, -R35.reuse ;  /* 0x00000005221e7223 */ /* 0x180fe20000010823 */
[C---:B------:R-:W-:Y:S01]  /*31d0*/  ISETP.GT.AND P2, PT, R45.reuse, 0x21, PT ;  /* 0x000000212d00780c */ /* 0x040fe20003f44270 */
[--C-:B------:R-:W-:Y:S01]  /*31e0*/  FFMA.FTZ R34, R44, R5, -R35.reuse ;  /* 0x000000052c227223 */ /* 0x100fe20000010823 */
[----:B---3--:R-:W-:Y:S01]  /*31f0*/  FSEL R108, R24, -INF , P3 ;  /* 0xff800000186c7808 */ /* 0x008fe20001800000 */
[----:B------:R-:W3:Y:S01]  /*3200*/  MUFU.TANH R36, R36 ;  /* 0x0000002400247308 */ /* 0x000ee20000002400 */
[----:B------:R-:W-:Y:S01]  /*3210*/  FMNMX.FTZ R31, R106, R31, !PT ;  /* 0x0000001f6a1f7209 */ /* 0x000fe20007810000 */
[-CC-:B------:R-:W-:Y:S01]  /*3220*/  FFMA.FTZ R24, R92, R5.reuse, -R35.reuse ;  /* 0x000000055c187223 */ /* 0x180fe20000010823 */
[----:B------:R-:W-:Y:S01]  /*3230*/  ISETP.GT.AND P3, PT, R45, 0x28, PT ;  /* 0x000000282d00780c */ /* 0x000fe20003f64270 */
[-CC-:B------:R-:W-:Y:S01]  /*3240*/  FFMA.FTZ R165, R38, R5.reuse, -R35.reuse ;  /* 0x0000000526a57223 */ /* 0x180fe20000010823 */
[----:B------:R-:W-:Y:S01]  /*3250*/  FSEL R110, R25, -INF , P2 ;  /* 0xff800000196e7808 */ /* 0x000fe20001000000 */
[--C-:B------:R-:W-:Y:S01]  /*3260*/  FFMA.FTZ R26, R26, R5, -R35.reuse ;  /* 0x000000051a1a7223 */ /* 0x100fe20000010823 */
[----:B------:R-:W-:Y:S01]  /*3270*/  FMNMX.FTZ R31, R108, R31, !PT ;  /* 0x0000001f6c1f7209 */ /* 0x000fe20007810000 */
[----:B------:R-:W3:Y:S01]  /*3280*/  MUFU.TANH R37, R37 ;  /* 0x0000002500257308 */ /* 0x000ee20000002400 */
[C---:B------:R-:W-:Y:S01]  /*3290*/  ISETP.GT.AND P2, PT, R45.reuse, 0x29, PT ;  /* 0x000000292d00780c */ /* 0x040fe20003f44270 */
[-CC-:B------:R-:W-:Y:S01]  /*32a0*/  FFMA.FTZ R163, R48, R5.reuse, -R35.reuse ;  /* 0x0000000530a37223 */ /* 0x180fe20000010823 */
[----:B----4-:R-:W-:Y:S01]  /*32b0*/  FSEL R112, R28, -INF , P3 ;  /* 0xff8000001c707808 */ /* 0x010fe20001800000 */
[--C-:B------:R-:W-:Y:S01]  /*32c0*/  FFMA.FTZ R28, R88, R5, -R35.reuse ;  /* 0x00000005581c7223 */ /* 0x100fe20000010823 */
[----:B------:R-:W-:Y:S01]  /*32d0*/  FMNMX.FTZ R31, R110, R31, !PT ;  /* 0x0000001f6e1f7209 */ /* 0x000fe20007810000 */
[-CC-:B------:R-:W-:Y:S01]  /*32e0*/  FFMA.FTZ R38, R54, R5.reuse, -R35.reuse ;  /* 0x0000000536267223 */ /* 0x180fe20000010823 */
[----:B------:R-:W-:Y:S01]  /*32f0*/  ISETP.GT.AND P3, PT, R45, 0x30, PT ;  /* 0x000000302d00780c */ /* 0x000fe20003f64270 */
[----:B------:R-:W4:Y:S01]  /*3300*/  MUFU.TANH R40, R40 ;  /* 0x0000002800287308 */ /* 0x000f220000002400 */
[----:B-1----:R-:W-:Y:S01]  /*3310*/  FSEL R114, R29, -INF , P2 ;  /* 0xff8000001d727808 */ /* 0x002fe20001000000 */
[--C-:B------:R-:W-:Y:S01]  /*3320*/  FFMA.FTZ R157, R58, R5, -R35.reuse ;  /* 0x000000053a9d7223 */ /* 0x100fe20000010823 */
[----:B------:R-:W-:Y:S01]  /*3330*/  FMNMX.FTZ R31, R112, R31, !PT ;  /* 0x0000001f701f7209 */ /* 0x000fe20007810000 */
[-CC-:B------:R-:W-:Y:S01]  /*3340*/  FFMA.FTZ R62, R62, R5.reuse, -R35.reuse ;  /* 0x000000053e3e7223 */ /* 0x180fe20000010823 */
[C---:B------:R-:W-:Y:S01]  /*3350*/  ISETP.GT.AND P2, PT, R45.reuse, 0x31, PT ;  /* 0x000000312d00780c */ /* 0x040fe20003f44270 */
[--C-:B------:R-:W-:Y:S01]  /*3360*/  FFMA.FTZ R70, R70, R5, -R35.reuse ;  /* 0x0000000546467223 */ /* 0x100fe20000010823 */
[----:B--2---:R-:W-:Y:S01]  /*3370*/  FSEL R116, R32, -INF , P3 ;  /* 0xff80000020747808 */ /* 0x004fe20001800000 */
[----:B------:R-:W1:Y:S01]  /*3380*/  MUFU.TANH R41, R41 ;  /* 0x0000002900297308 */ /* 0x000e620000002400 */
[----:B------:R-:W-:Y:S01]  /*3390*/  FMNMX.FTZ R31, R114, R31, !PT ;  /* 0x0000001f721f7209 */ /* 0x000fe20007810000 */
[-CC-:B------:R-:W-:Y:S01]  /*33a0*/  FFMA.FTZ R32, R56, R5.reuse, -R35.reuse ;  /* 0x0000000538207223 */ /* 0x180fe20000010823 */
[----:B------:R-:W-:Y:S01]  /*33b0*/  ISETP.GT.AND P3, PT, R45, 0x38, PT ;  /* 0x000000382d00780c */ /* 0x000fe20003f64270 */
[-CC-:B------:R-:W-:Y:S01]  /*33c0*/  FFMA.FTZ R74, R74, R5.reuse, -R35.reuse ;  /* 0x000000054a4a7223 */ /* 0x180fe20000010823 */
[----:B-----5:R-:W-:Y:S01]  /*33d0*/  FSEL R118, R33, -INF , P2 ;  /* 0xff80000021767808 */ /* 0x020fe20001000000 */
[--C-:B------:R-:W-:Y:S01]  /*33e0*/  FFMA.FTZ R60, R60, R5, -R35.reuse ;  /* 0x000000053c3c7223 */ /* 0x100fe20000010823 */
[----:B------:R-:W-:Y:S01]  /*33f0*/  FMNMX.FTZ R31, R116, R31, !PT ;  /* 0x0000001f741f7209 */ /* 0x000fe20007810000 */
[----:B------:R-:W2:Y:S01]  /*3400*/  MUFU.TANH R61, R61 ;  /* 0x0000003d003d7308 */ /* 0x000ea20000002400 */
[C---:B------:R-:W-:Y:S01]  /*3410*/  ISETP.GT.AND P2, PT, R45.reuse, 0x39, PT ;  /* 0x000000392d00780c */ /* 0x040fe20003f44270 */
[-CC-:B------:R-:W-:Y:S01]  /*3420*/  FFMA.FTZ R78, R78, R5.reuse, -R35.reuse ;  /* 0x000000054e4e7223 */ /* 0x180fe20000010823 */
[----:B---3--:R-:W-:Y:S01]  /*3430*/  FSEL R120, R36, -INF , P3 ;  /* 0xff80000024787808 */ /* 0x008fe20001800000 */
[--C-:B------:R-:W-:Y:S01]  /*3440*/  FFMA.FTZ R36, R46, R5, -R35.reuse ;  /* 0x000000052e247223 */ /* 0x100fe20000010823 */
[----:B------:R-:W-:Y:S01]  /*3450*/  FMNMX.FTZ R31, R118, R31, !PT ;  /* 0x0000001f761f7209 */ /* 0x000fe20007810000 */
[-CC-:B------:R-:W-:Y:S01]  /*3460*/  FFMA.FTZ R82, R82, R5.reuse, -R35.reuse ;  /* 0x0000000552527223 */ /* 0x180fe20000010823 */
[----:B------:R-:W-:Y:S01]  /*3470*/  ISETP.GT.AND P3, PT, R45, 0x40, PT ;  /* 0x000000402d00780c */ /* 0x000fe20003f64270 */
[----:B------:R-:W3:Y:S01]  /*3480*/  MUFU.TANH R64, R64 ;  /* 0x0000004000407308 */ /* 0x000ee20000002400 */
[----:B------:R-:W-:Y:S01]  /*3490*/  FSEL R92, R37, -INF , P2 ;  /* 0xff800000255c7808 */ /* 0x000fe20001000000 */
[----:B------:R-:W-:Y:S01]  /*34a0*/  FFMA.FTZ R35, R86, R5, -R35 ;  /* 0x0000000556237223 */ /* 0x000fe20000010823 */
[----:B------:R-:W-:Y:S01]  /*34b0*/  FMNMX.FTZ R31, R120, R31, !PT ;  /* 0x0000001f781f7209 */ /* 0x000fe20007810000 */
[----:B------:R-:W-:Y:S01]  /*34c0*/  UISETP.LT.AND UP0, UPT, URZ, UR4, UPT ;  /* 0x000000043f00728c */ /* 0x000fe2000bf01270 */
[----:B------:R-:W-:-:S02]  /*34d0*/  ISETP.GT.AND P2, PT, R45, 0x41, PT ;  /* 0x000000412d00780c */ /* 0x000fc40003f44270 */
[----:B----4-:R-:W-:Y:S01]  /*34e0*/  FSEL R40, R40, -INF , P3 ;  /* 0xff80000028287808 */ /* 0x010fe20001800000 */
[----:B------:R-:W4:Y:S01]  /*34f0*/  MUFU.TANH R65, R65 ;  /* 0x0000004100417308 */ /* 0x000f220000002400 */
[----:B------:R-:W-:Y:S01]  /*3500*/  FMNMX.FTZ R31, R92, R31, !PT ;  /* 0x0000001f5c1f7209 */ /* 0x000fe20007810000 */
[----:B------:R-:W-:Y:S01]  /*3510*/  USEL UR47, URZ, UR4, !UP0 ;  /* 0x000000043f2f7287 */ /* 0x000fe2000c000000 */
[----:B------:R-:W-:Y:S02]  /*3520*/  ISETP.GT.AND P3, PT, R45, 0x48, PT ;  /* 0x000000482d00780c */ /* 0x000fe40003f64270 */
[----:B-1----:R-:W-:Y:S01]  /*3530*/  FSEL R90, R41, -INF , P2 ;  /* 0xff800000295a7808 */ /* 0x002fe20001000000 */
[----:B------:R-:W-:Y:S01]  /*3540*/  UISETP.GE.AND UP0, UPT, UR7, UR47, UPT ;  /* 0x0000002f0700728c */ /* 0x000fe2000bf06270 */
[----:B------:R-:W-:Y:S01]  /*3550*/  FMNMX.FTZ R31, R40, R31, !PT ;  /* 0x0000001f281f7209 */ /* 0x000fe20007810000 */
[----:B------:R-:W1:Y:S01]  /*3560*/  MUFU.TANH R68, R68 ;  /* 0x0000004400447308 */ /* 0x000e620000002400 */
[----:B------:R-:W-:-:S02]  /*3570*/  ISETP.GT.AND P2, PT, R45, 0x49, PT ;  /* 0x000000492d00780c */ /* 0x000fc40003f44270 */
[----:B------:R-:W-:Y:S02]  /*3580*/  FSEL R122, R27, -INF , P3 ;  /* 0xff8000001b7a7808 */ /* 0x000fe40001800000 */
[----:B------:R-:W-:Y:S02]  /*3590*/  FMNMX.FTZ R31, R90, R31, !PT ;  /* 0x0000001f5a1f7209 */ /* 0x000fe40007810000 */
[----:B------:R-:W-:Y:S01]  /*35a0*/  ISETP.GT.AND P3, PT, R45, 0x50, PT ;  /* 0x000000502d00780c */ /* 0x000fe20003f64270 */
[----:B------:R-:W5:Y:S01]  /*35b0*/  MUFU.TANH R69, R69 ;  /* 0x0000004500457308 */ /* 0x000f620000002400 */
[----:B--2---:R-:W-:Y:S02]  /*35c0*/  FSEL R88, R61, -INF , P2 ;  /* 0xff8000003d587808 */ /* 0x004fe40001000000 */
[----:B------:R-:W-:Y:S02]  /*35d0*/  FMNMX.FTZ R31, R122, R31, !PT ;  /* 0x0000001f7a1f7209 */ /* 0x000fe40007810000 */
[----:B------:R-:W-:-:S02]  /*35e0*/  ISETP.GT.AND P2, PT, R45, 0x51, PT ;  /* 0x000000512d00780c */ /* 0x000fc40003f44270 */
[----:B---3--:R-:W-:Y:S01]  /*35f0*/  FSEL R64, R64, -INF , P3 ;  /* 0xff80000040407808 */ /* 0x008fe20001800000 */
[----:B------:R-:W2:Y:S01]  /*3600*/  MUFU.TANH R72, R72 ;  /* 0x0000004800487308 */ /* 0x000ea20000002400 */
[----:B------:R-:W-:Y:S02]  /*3610*/  FMNMX.FTZ R31, R88, R31, !PT ;  /* 0x0000001f581f7209 */ /* 0x000fe40007810000 */
[----:B------:R-:W-:Y:S02]  /*3620*/  ISETP.GT.AND P3, PT, R45, 0x58, PT ;  /* 0x000000582d00780c */ /* 0x000fe40003f64270 */
[----:B----4-:R-:W-:Y:S02]  /*3630*/  FSEL R66, R65, -INF , P2 ;  /* 0xff80000041427808 */ /* 0x010fe40001000000 */
[----:B------:R-:W-:Y:S01]  /*3640*/  FMNMX.FTZ R31, R64, R31, !PT ;  /* 0x0000001f401f7209 */ /* 0x000fe20007810000 */
[----:B------:R-:W3:Y:S01]  /*3650*/  MUFU.TANH R73, R73 ;  /* 0x0000004900497308 */ /* 0x000ee20000002400 */
[----:B------:R-:W-:-:S02]  /*3660*/  ISETP.GT.AND P2, PT, R45, 0x59, PT ;  /* 0x000000592d00780c */ /* 0x000fc40003f44270 */
[----:B-1----:R-:W-:Y:S02]  /*3670*/  FSEL R68, R68, -INF , P3 ;  /* 0xff80000044447808 */ /* 0x002fe40001800000 */
[----:B------:R-:W-:Y:S02]  /*3680*/  FMNMX.FTZ R31, R66, R31, !PT ;  /* 0x0000001f421f7209 */ /* 0x000fe40007810000 */
[----:B------:R-:W-:Y:S01]  /*3690*/  ISETP.GT.AND P3, PT, R45, 0x60, PT ;  /* 0x000000602d00780c */ /* 0x000fe20003f64270 */
[----:B------:R-:W1:Y:S01]  /*36a0*/  MUFU.TANH R76, R76 ;  /* 0x0000004c004c7308 */ /* 0x000e620000002400 */
[----:B-----5:R-:W-:Y:S02]  /*36b0*/  FSEL R56, R69, -INF , P2 ;  /* 0xff80000045387808 */ /* 0x020fe40001000000 */
[----:B------:R-:W-:Y:S02]  /*36c0*/  FMNMX.FTZ R31, R68, R31, !PT ;  /* 0x0000001f441f7209 */ /* 0x000fe40007810000 */
[----:B------:R-:W-:-:S02]  /*36d0*/  ISETP.GT.AND P2, PT, R45, 0x61, PT ;  /* 0x000000612d00780c */ /* 0x000fc40003f44270 */
[----:B--2---:R-:W-:Y:S01]  /*36e0*/  FSEL R72, R72, -INF , P3 ;  /* 0xff80000048487808 */ /* 0x004fe20001800000 */
[----:B------:R-:W2:Y:S01]  /*36f0*/  MUFU.TANH R77, R77 ;  /* 0x0000004d004d7308 */ /* 0x000ea20000002400 */
[----:B------:R-:W-:Y:S02]  /*3700*/  FMNMX.FTZ R31, R56, R31, !PT ;  /* 0x0000001f381f7209 */ /* 0x000fe40007810000 */
[----:B------:R-:W-:Y:S02]  /*3710*/  ISETP.GT.AND P3, PT, R45, 0x68, PT ;  /* 0x000000682d00780c */ /* 0x000fe40003f64270 */
[----:B---3--:R-:W-:Y:S02]  /*3720*/  FSEL R52, R73, -INF , P2 ;  /* 0xff80000049347808 */ /* 0x008fe40001000000 */
[----:B------:R-:W-:Y:S01]  /*3730*/  FMNMX.FTZ R31, R72, R31, !PT ;  /* 0x0000001f481f7209 */ /* 0x000fe20007810000 */
[----:B------:R-:W3:Y:S01]  /*3740*/  MUFU.TANH R80, R80 ;  /* 0x0000005000507308 */ /* 0x000ee20000002400 */
[----:B------:R-:W-:-:S02]  /*3750*/  ISETP.GT.AND P2, PT, R45, 0x69, PT ;  /* 0x000000692d00780c */ /* 0x000fc40003f44270 */
[----:B-1----:R-:W-:Y:S02]  /*3760*/  FSEL R76, R76, -INF , P3 ;  /* 0xff8000004c4c7808 */ /* 0x002fe40001800000 */
[----:B------:R-:W-:Y:S02]  /*3770*/  FMNMX.FTZ R31, R52, R31, !PT ;  /* 0x0000001f341f7209 */ /* 0x000fe40007810000 */
[----:B------:R-:W-:Y:S01]  /*3780*/  ISETP.GT.AND P3, PT, R45, 0x70, PT ;  /* 0x000000702d00780c */ /* 0x000fe20003f64270 */
[----:B------:R-:W1:Y:S01]  /*3790*/  MUFU.TANH R81, R81 ;  /* 0x0000005100517308 */ /* 0x000e620000002400 */
[----:B--2---:R-:W-:Y:S02]  /*37a0*/  FSEL R46, R77, -INF , P2 ;  /* 0xff8000004d2e7808 */ /* 0x004fe40001000000 */
[----:B------:R-:W-:Y:S02]  /*37b0*/  FMNMX.FTZ R31, R76, R31, !PT ;  /* 0x0000001f4c1f7209 */ /* 0x000fe40007810000 */
[----:B------:R-:W-:-:S02]  /*37c0*/  ISETP.GT.AND P2, PT, R45, 0x71, PT ;  /* 0x000000712d00780c */ /* 0x000fc40003f44270 */
[----:B------:R-:W-:Y:S01]  /*37d0*/  FMNMX.FTZ R31, R46, R31, !PT ;  /* 0x0000001f2e1f7209 */ /* 0x000fe20007810000 */
[----:B------:R-:W2:Y:S01]  /*37e0*/  MUFU.TANH R84, R84 ;  /* 0x0000005400547308 */ /* 0x000ea20000002400 */
[----:B---3--:R-:W-:Y:S02]  /*37f0*/  FSEL R80, R80, -INF , P3 ;  /* 0xff80000050507808 */ /* 0x008fe40001800000 */
[----:B------:R-:W-:Y:S02]  /*3800*/  ISETP.GT.AND P3, PT, R45, 0x78, PT ;  /* 0x000000782d00780c */ /* 0x000fe40003f64270 */
[----:B------:R-:W-:-:S03]  /*3810*/  FMNMX.FTZ R31, R80, R31, !PT ;  /* 0x0000001f501f7209 */ /* 0x000fc60007810000 */
[----:B------:R-:W3:Y:S01]  /*3820*/  MUFU.TANH R85, R85 ;  /* 0x0000005500557308 */ /* 0x000ee20000002400 */
[----:B-1----:R-:W-:Y:S02]  /*3830*/  FSEL R124, R81, -INF , P2 ;  /* 0xff800000517c7808 */ /* 0x002fe40001000000 */
[----:B------:R-:W-:Y:S02]  /*3840*/  ISETP.GT.AND P2, PT, R45, 0x79, PT ;  /* 0x000000792d00780c */ /* 0x000fe40003f44270 */
[----:B------:R-:W-:-:S03]  /*3850*/  FMNMX.FTZ R31, R124, R31, !PT ;  /* 0x0000001f7c1f7209 */ /* 0x000fc60007810000 */
[----:B------:R-:W-:Y:S01]  /*3860*/  MUFU.EX2 R181, R181 ;  /* 0x000000b500b57308 */ /* 0x000fe20000000800 */
[----:B--2---:R-:W-:-:S04]  /*3870*/  FSEL R84, R84, -INF , P3 ;  /* 0xff80000054547808 */ /* 0x004fc80001800000 */
[----:B------:R-:W-:-:S03]  /*3880*/  FMNMX.FTZ R31, R84, R31, !PT ;  /* 0x0000001f541f7209 */ /* 0x000fc60007810000 */
[----:B------:R-:W1:Y:S01]  /*3890*/  MUFU.EX2 R50, R50 ;  /* 0x0000003200327308 */ /* 0x000e620000000800 */
[----:B---3--:R-:W-:-:S04]  /*38a0*/  FSEL R126, R85, -INF , P2 ;  /* 0xff800000557e7808 */ /* 0x008fc80001000000 */
[----:B------:R-:W-:-:S03]  /*38b0*/  FMNMX.FTZ R31, R126, R31, !PT ;  /* 0x0000001f7e1f7209 */ /* 0x000fc60007810000 */
[----:B------:R-:W2:Y:S02]  /*38c0*/  MUFU.EX2 R183, R183 ;  /* 0x000000b700b77308 */ /* 0x000ea40000000800 */
[----:B------:R-:W3:Y:S06]  /*38d0*/  SHFL.BFLY PT, R12, R31, 0x2, 0x1f ;  /* 0x0c401f001f0c7f89 */ /* 0x000eec00000e0000 */
[----:B------:R-:W4:Y:S01]  /*38e0*/  MUFU.EX2 R2, R2 ;  /* 0x0000000200027308 */ /* 0x000f220000000800 */
[----:B-1----:R-:W-:Y:S01]  /*38f0*/  FADD.FTZ R42, R181, R50 ;  /* 0x00000032b52a7221 */ /* 0x002fe20000010000 */
[----:B------:R-:W-:-:S06]  /*3900*/  F2FP.F16.F32.PACK_AB R181, R50, R181 ;  /* 0x000000b532b5723e */ /* 0x000fcc00000000ff */
[----:B------:R-:W1:Y:S08]  /*3910*/  MUFU.EX2 R177, R177 ;  /* 0x000000b100b17308 */ /* 0x000e700000000800 */
[----:B------:R-:W5:Y:S01]  /*3920*/  MUFU.EX2 R4, R4 ;  /* 0x0000000400047308 */ /* 0x000f620000000800 */
[----:B---3--:R-:W-:-:S05]  /*3930*/  FMNMX.FTZ R13, R31, R12, !PT ;  /* 0x0000000c1f0d7209 */ /* 0x008fca0007810000 */
[----:B------:R-:W3:Y:S02]  /*3940*/  SHFL.BFLY PT, R12, R13, 0x1, 0x1f ;  /* 0x0c201f000d0c7f89 */ /* 0x000ee400000e0000 */
[----:B------:R-:W5:Y:S08]  /*3950*/  MUFU.EX2 R179, R179 ;  /* 0x000000b300b37308 */ /* 0x000f700000000800 */
[----:B------:R-:W-:Y:S08]  /*3960*/  MUFU.EX2 R20, R20 ;  /* 0x0000001400147308 */ /* 0x000ff00000000800 */
[----:B------:R-:W-:Y:S01]  /*3970*/  MUFU.EX2 R173, R173 ;  /* 0x000000ad00ad7308 */ /* 0x000fe20000000800 */
[----:B---3--:R-:W-:-:S07]  /*3980*/  FMNMX.FTZ R12, R13, R12, !PT ;  /* 0x0000000c0d0c7209 */ /* 0x008fce0007810000 */
[----:B------:R-:W-:Y:S01]  /*3990*/  MUFU.EX2 R24, R24 ;  /* 0x0000001800187308 */ /* 0x000fe20000000800 */
[C---:B------:R-:W-:Y:S01]  /*39a0*/  FSETP.NEU.FTZ.AND P2, PT, R12.reuse, -INF , PT ;  /* 0xff8000000c00780b */ /* 0x040fe20003f5d000 */
[----:B------:R-:W-:-:S06]  /*39b0*/  FMUL.FTZ R13, R12, R5 ;  /* 0x000000050c0d7220 */ /* 0x000fcc0000410000 */
[----:B------:R-:W-:Y:S01]  /*39c0*/  MUFU.EX2 R175, R175 ;  /* 0x000000af00af7308 */ /* 0x000fe20000000800 */
[----:B------:R-:W-:Y:S02]  /*39d0*/  FSEL R13, R13, RZ, P2 ;  /* 0x000000ff0d0d7208 */ /* 0x000fe40001000000 */
[----:B------:R-:W-:-:S03]  /*39e0*/  PLOP3.LUT P2, PT, PT, PT, UP0, 0x80, 0x0 ;  /* 0x000000000000781c */ /* 0x000fc60003f4f008 */
        /* <DEDUP_REMOVED lines=13> */
[----:B------:R-:W3:Y:S01]  /*3ac0*/  MUFU.EX2 R94, R94 ;  /* 0x0000005e005e7308 */ /* 0x000ee20000000800 */
[----:B--2---:R-:W-:Y:S01]  /*3ad0*/  FADD.FTZ R3, R183, R42 ;  /* 0x0000002ab7037221 */ /* 0x004fe20000010000 */
[-CC-:B------:R-:W-:Y:S01]  /*3ae0*/  FFMA.FTZ R116, R116, R5.reuse, -R13.reuse ;  /* 0x0000000574747223 */ /* 0x180fe2000001080d */
[-CC-:B------:R-:W-:Y:S01]  /*3af0*/  FFMA.FTZ R118, R118, R5.reuse, -R13.reuse ;  /* 0x0000000576767223 */ /* 0x180fe2000001080d */
[-C--:B------:R-:W-:Y:S01]  /*3b00*/  FFMA.FTZ R120, R120, R5.reuse, -R13 ;  /* 0x0000000578787223 */ /* 0x080fe2000001080d */
[----:B----4-:R-:W-:Y:S01]  /*3b10*/  FADD.FTZ R42, R2, R3 ;  /* 0x00000003022a7221 */ /* 0x010fe20000010000 */
[-CC-:B------:R-:W-:Y:S01]  /*3b20*/  FFMA.FTZ R92, R92, R5.reuse, -R13.reuse ;  /* 0x000000055c5c7223 */ /* 0x180fe2000001080d */
[-CC-:B------:R-:W-:Y:S01]  /*3b30*/  FFMA.FTZ R40, R40, R5.reuse, -R13.reuse ;  /* 0x0000000528287223 */ /* 0x180fe2000001080d */
[----:B------:R-:W2:Y:S01]  /*3b40*/  MUFU.EX2 R96, R96 ;  /* 0x0000006000607308 */ /* 0x000ea20000000800 */
[----:B-1----:R-:W-:Y:S01]  /*3b50*/  FADD.FTZ R3, R177, R42 ;  /* 0x0000002ab1037221 */ /* 0x002fe20000010000 */
[-CC-:B------:R-:W-:Y:S01]  /*3b60*/  FFMA.FTZ R90, R90, R5.reuse, -R13.reuse ;  /* 0x000000055a5a7223 */ /* 0x180fe2000001080d */
[-CC-:B------:R-:W-:Y:S01]  /*3b70*/  FFMA.FTZ R122, R122, R5.reuse, -R13.reuse ;  /* 0x000000057a7a7223 */ /* 0x180fe2000001080d */
[-C--:B------:R-:W-:Y:S01]  /*3b80*/  FFMA.FTZ R88, R88, R5.reuse, -R13 ;  /* 0x0000000558587223 */ /* 0x080fe2000001080d */
[----:B-----5:R-:W-:Y:S01]  /*3b90*/  FADD.FTZ R42, R4, R3 ;  /* 0x00000003042a7221 */ /* 0x020fe20000010000 */
[-CC-:B------:R-:W-:Y:S01]  /*3ba0*/  FFMA.FTZ R64, R64, R5.reuse, -R13.reuse ;  /* 0x0000000540407223 */ /* 0x180fe2000001080d */
[-C--:B------:R-:W-:Y:S01]  /*3bb0*/  FFMA.FTZ R66, R66, R5.reuse, -R13 ;  /* 0x0000000542427223 */ /* 0x080fe2000001080d */
[----:B------:R-:W1:Y:S01]  /*3bc0*/  MUFU.EX2 R21, R98 ;  /* 0x0000006200157308 */ /* 0x000e620000000800 */
[----:B------:R-:W-:Y:S01]  /*3bd0*/  FADD.FTZ R39, R179, R42 ;  /* 0x0000002ab3277221 */ /* 0x000fe20000010000 */
[----:B---3--:R-:W-:Y:S01]  /*3be0*/  FADD.FTZ R3, R94, R15 ;  /* 0x0000000f5e037221 */ /* 0x008fe20000010000 */
[----:B------:R-:W-:Y:S01]  /*3bf0*/  FFMA.FTZ R68, R68, R5, -R13 ;  /* 0x0000000544447223 */ /* 0x000fe2000001080d */
[----:B------:R-:W-:Y:S01]  /*3c00*/  F2FP.F16.F32.PACK_AB R183, R2, R183 ;  /* 0x000000b702b7723e */ /* 0x000fe200000000ff */
[----:B------:R-:W-:Y:S01]  /*3c10*/  FADD.FTZ R44, R20, R39 ;  /* 0x00000027142c7221 */ /* 0x000fe20000010000 */
[-CC-:B------:R-:W-:Y:S01]  /*3c20*/  FFMA.FTZ R56, R56, R5.reuse, -R13.reuse ;  /* 0x0000000538387223 */ /* 0x180fe2000001080d */
[-C--:B------:R-:W-:Y:S01]  /*3c30*/  FFMA.FTZ R72, R72, R5.reuse, -R13 ;  /* 0x0000000548487223 */ /* 0x080fe2000001080d */
[----:B------:R-:W3:Y:S01]  /*3c40*/  MUFU.EX2 R100, R100 ;  /* 0x0000006400647308 */ /* 0x000ee20000000800 */
[----:B--2---:R-:W-:Y:S01]  /*3c50*/  FADD.FTZ R42, R96, R3 ;  /* 0x00000003602a7221 */ /* 0x004fe20000010000 */
[----:B------:R-:W-:Y:S01]  /*3c60*/  FADD.FTZ R41, R173, R44 ;  /* 0x0000002cad297221 */ /* 0x000fe20000010000 */
[-CC-:B------:R-:W-:Y:S01]  /*3c70*/  FFMA.FTZ R52, R52, R5.reuse, -R13.reuse ;  /* 0x0000000534347223 */ /* 0x180fe2000001080d */
[-CC-:B------:R-:W-:Y:S01]  /*3c80*/  FFMA.FTZ R76, R76, R5.reuse, -R13.reuse ;  /* 0x000000054c4c7223 */ /* 0x180fe2000001080d */
[-C--:B------:R-:W-:Y:S01]  /*3c90*/  FFMA.FTZ R46, R46, R5.reuse, -R13 ;  /* 0x000000052e2e7223 */ /* 0x080fe2000001080d */
[----:B------:R-:W-:Y:S01]  /*3ca0*/  FADD.FTZ R44, R24, R41 ;  /* 0x00000029182c7221 */ /* 0x000fe20000010000 */
[-CC-:B------:R-:W-:Y:S01]  /*3cb0*/  FFMA.FTZ R80, R80, R5.reuse, -R13.reuse ;  /* 0x0000000550507223 */ /* 0x180fe2000001080d */
[----:B------:R2:W4:Y:S01]  /*3cc0*/  MUFU.EX2 R25, R102 ;  /* 0x0000006600197308 */ /* 0x0005220000000800 */
[----:B-1----:R-:W-:Y:S01]  /*3cd0*/  FADD.FTZ R3, R21, R42 ;  /* 0x0000002a15037221 */ /* 0x002fe20000010000 */
[----:B------:R-:W-:Y:S01]  /*3ce0*/  FADD.FTZ R41, R175, R44 ;  /* 0x0000002caf297221 */ /* 0x000fe20000010000 */
[-CC-:B------:R-:W-:Y:S01]  /*3cf0*/  FFMA.FTZ R124, R124, R5.reuse, -R13.reuse ;  /* 0x000000057c7c7223 */ /* 0x180fe2000001080d */
[-CC-:B------:R-:W-:Y:S01]  /*3d00*/  FFMA.FTZ R84, R84, R5.reuse, -R13.reuse ;  /* 0x0000000554547223 */ /* 0x180fe2000001080d */
[----:B------:R-:W-:Y:S01]  /*3d10*/  FFMA.FTZ R126, R126, R5, -R13 ;  /* 0x000000057e7e7223 */ /* 0x000fe2000001080d */
[----:B------:R-:W-:Y:S01]  /*3d20*/  F2FP.F16.F32.PACK_AB R180, R15, R94 ;  /* 0x0000005e0fb4723e */ /* 0x000fe200000000ff */
[----:B------:R-:W-:Y:S01]  /*3d30*/  IMAD.MOV.U32 R98, RZ, RZ, R151 ;  /* 0x000000ffff627224 */ /* 0x000fe200078e0097 */
[----:B------:R-:W1:Y:S01]  /*3d40*/  MUFU.EX2 R28, R28 ;  /* 0x0000001c001c7308 */ /* 0x000e620000000800 */
[----:B---3--:R-:W-:Y:S01]  /*3d50*/  FADD.FTZ R42, R100, R3 ;  /* 0x00000003642a7221 */ /* 0x008fe20000010000 */
[----:B------:R-:W-:Y:S01]  /*3d60*/  F2FP.F16.F32.PACK_AB R182, R21, R96 ;  /* 0x0000006015b6723e */ /* 0x000fe200000000ff */
[--C-:B--2---:R-:W-:Y:S01]  /*3d70*/  IMAD.MOV.U32 R102, RZ, RZ, R151.reuse ;  /* 0x000000ffff667224 */ /* 0x104fe200078e0097 */
[----:B------:R-:W-:Y:S01]  /*3d80*/  F2FP.F16.F32.PACK_AB R177, R4, R177 ;  /* 0x000000b104b1723e */ /* 0x000fe200000000ff */
[----:B------:R-:W-:Y:S01]  /*3d90*/  IMAD.MOV.U32 R96, RZ, RZ, R151 ;  /* 0x000000ffff607224 */ /* 0x000fe200078e0097 */
[----:B------:R-:W-:-:S02]  /*3da0*/  F2FP.F16.F32.PACK_AB R179, R20, R179 ;  /* 0x000000b314b3723e */ /* 0x000fc400000000ff */
[----:B------:R-:W2:Y:S01]  /*3db0*/  MUFU.EX2 R104, R104 ;  /* 0x0000006800687308 */ /* 0x000ea20000000800 */
[C---:B----4-:R-:W-:Y:S01]  /*3dc0*/  FADD.FTZ R3, R25.reuse, R42 ;  /* 0x0000002a19037221 */ /* 0x050fe20000010000 */
[----:B------:R-:W-:Y:S02]  /*3dd0*/  F2FP.F16.F32.PACK_AB R176, R25, R100 ;  /* 0x0000006419b0723e */ /* 0x000fe400000000ff */
[----:B------:R-:W-:Y:S02]  /*3de0*/  F2FP.F16.F32.PACK_AB R173, R24, R173 ;  /* 0x000000ad18ad723e */ /* 0x000fe400000000ff */
[----:B------:R-:W-:Y:S02]  /*3df0*/  MOV R100, R151 ;  /* 0x0000009700647202 */ /* 0x000fe40000000f00 */
[----:B------:R-:W3:Y:S01]  /*3e00*/  MUFU.EX2 R169, R169 ;  /* 0x000000a900a97308 */ /* 0x000ee20000000800 */
[C---:B-1----:R-:W-:Y:S01]  /*3e10*/  FADD.FTZ R44, R28.reuse, R41 ;  /* 0x000000291c2c7221 */ /* 0x042fe20000010000 */
[----:B------:R-:W-:-:S02]  /*3e20*/  F2FP.F16.F32.PACK_AB R175, R28, R175 ;  /* 0x000000af1caf723e */ /* 0x000fc400000000ff */
[----:B------:R-:W-:-:S04]  /*3e30*/  MOV R94, R151 ;  /* 0x00000097005e7202 */ /* 0x000fc80000000f00 */
[----:B------:R1:W4:Y:S01]  /*3e40*/  MUFU.EX2 R27, R106 ;  /* 0x0000006a001b7308 */ /* 0x0003220000000800 */
[----:B--2---:R-:W-:-:S07]  /*3e50*/  FADD.FTZ R42, R104, R3 ;  /* 0x00000003682a7221 */ /* 0x004fce0000010000 */
[----:B------:R-:W2:Y:S01]  /*3e60*/  MUFU.EX2 R32, R32 ;  /* 0x0000002000207308 */ /* 0x000ea20000000800 */
[----:B---3--:R-:W-:Y:S01]  /*3e70*/  FADD.FTZ R43, R169, R44 ;  /* 0x0000002ca92b7221 */ /* 0x008fe20000010000 */
[----:B-1----:R-:W-:-:S06]  /*3e80*/  MOV R106, R151 ;  /* 0x00000097006a7202 */ /* 0x002fcc0000000f00 */
[----:B------:R-:W1:Y:S01]  /*3e90*/  MUFU.EX2 R108, R108 ;  /* 0x0000006c006c7308 */ /* 0x000e620000000800 */
[C---:B----4-:R-:W-:Y:S01]  /*3ea0*/  FADD.FTZ R3, R27.reuse, R42 ;  /* 0x0000002a1b037221 */ /* 0x050fe20000010000 */
[----:B------:R-:W-:Y:S01]  /*3eb0*/  F2FP.F16.F32.PACK_AB R178, R27, R104 ;  /* 0x000000681bb2723e */ /* 0x000fe200000000ff */
[----:B------:R-:W-:-:S05]  /*3ec0*/  IMAD.MOV.U32 R104, RZ, RZ, R151 ;  /* 0x000000ffff687224 */ /* 0x000fca00078e0097 */
[----:B------:R-:W3:Y:S01]  /*3ed0*/  MUFU.EX2 R171, R171 ;  /* 0x000000ab00ab7308 */ /* 0x000ee20000000800 */
[C---:B--2---:R-:W-:Y:S01]  /*3ee0*/  FADD.FTZ R44, R32.reuse, R43 ;  /* 0x0000002b202c7221 */ /* 0x044fe20000010000 */
[----:B------:R-:W-:-:S06]  /*3ef0*/  F2FP.F16.F32.PACK_AB R169, R32, R169 ;  /* 0x000000a920a9723e */ /* 0x000fcc00000000ff */
[----:B------:R2:W4:Y:S01]  /*3f00*/  MUFU.EX2 R29, R110 ;  /* 0x0000006e001d7308 */ /* 0x0005220000000800 */
[----:B-1----:R-:W-:-:S07]  /*3f10*/  FADD.FTZ R42, R108, R3 ;  /* 0x000000036c2a7221 */ /* 0x002fce0000010000 */
[----:B------:R-:W1:Y:S01]  /*3f20*/  MUFU.EX2 R36, R36 ;  /* 0x0000002400247308 */ /* 0x000e620000000800 */
[----:B---3--:R-:W-:Y:S01]  /*3f30*/  FADD.FTZ R43, R171, R44 ;  /* 0x0000002cab2b7221 */ /* 0x008fe20000010000 */
[----:B--2---:R-:W-:-:S06]  /*3f40*/  IMAD.MOV.U32 R110, RZ, RZ, R151 ;  /* 0x000000ffff6e7224 */ /* 0x004fcc00078e0097 */
[----:B------:R-:W2:Y:S01]  /*3f50*/  MUFU.EX2 R112, R112 ;  /* 0x0000007000707308 */ /* 0x000ea20000000800 */
[C---:B----4-:R-:W-:Y:S01]  /*3f60*/  FADD.FTZ R3, R29.reuse, R42 ;  /* 0x0000002a1d037221 */ /* 0x050fe20000010000 */
[----:B------:R-:W-:Y:S01]  /*3f70*/  F2FP.F16.F32.PACK_AB R172, R29, R108 ;  /* 0x0000006c1dac723e */ /* 0x000fe200000000ff */
[----:B------:R-:W-:-:S05]  /*3f80*/  IMAD.MOV.U32 R108, RZ, RZ, R151 ;  /* 0x000000ffff6c7224 */ /* 0x000fca00078e0097 */
[----:B------:R-:W3:Y:S01]  /*3f90*/  MUFU.EX2 R165, R165 ;  /* 0x000000a500a57308 */ /* 0x000ee20000000800 */
[C---:B-1----:R-:W-:Y:S01]  /*3fa0*/  FADD.FTZ R42, R36.reuse, R43 ;  /* 0x0000002b242a7221 */ /* 0x042fe20000010000 */
[----:B------:R-:W-:-:S06]  /*3fb0*/  F2FP.F16.F32.PACK_AB R171, R36, R171 ;  /* 0x000000ab24ab723e */ /* 0x000fcc00000000ff */
[----:B------:R1:W4:Y:S01]  /*3fc0*/  MUFU.EX2 R31, R114 ;  /* 0x00000072001f7308 */ /* 0x0003220000000800 */
[----:B--2---:R-:W-:-:S07]  /*3fd0*/  FADD.FTZ R0, R112, R3 ;  /* 0x0000000370007221 */ /* 0x004fce0000010000 */
[----:B------:R-:W2:Y:S01]  /*3fe0*/  MUFU.EX2 R26, R26 ;  /* 0x0000001a001a7308 */ /* 0x000ea20000000800 */
[----:B---3--:R-:W-:Y:S01]  /*3ff0*/  FADD.FTZ R45, R165, R42 ;  /* 0x0000002aa52d7221 */ /* 0x008fe20000010000 */
[----:B-1----:R-:W-:-:S06]  /*4000*/  IMAD.MOV.U32 R114, RZ, RZ, R151 ;  /* 0x000000ffff727224 */ /* 0x002fcc00078e0097 */
[----:B------:R-:W1:Y:S01]  /*4010*/  MUFU.EX2 R116, R116 ;  /* 0x0000007400747308 */ /* 0x000e620000000800 */
[C---:B----4-:R-:W-:Y:S01]  /*4020*/  FADD.FTZ R3, R31.reuse, R0 ;  /* 0x000000001f037221 */ /* 0x050fe20000010000 */
[----:B------:R-:W-:Y:S02]  /*4030*/  F2FP.F16.F32.PACK_AB R174, R31, R112 ;  /* 0x000000701fae723e */ /* 0x000fe400000000ff */
[----:B------:R-:W-:-:S04]  /*4040*/  MOV R112, R151 ;  /* 0x0000009700707202 */ /* 0x000fc80000000f00 */
[----:B------:R-:W3:Y:S01]  /*4050*/  MUFU.EX2 R167, R167 ;  /* 0x000000a700a77308 */ /* 0x000ee20000000800 */
[C---:B--2---:R-:W-:Y:S01]  /*4060*/  FADD.FTZ R42, R26.reuse, R45 ;  /* 0x0000002d1a2a7221 */ /* 0x044fe20000010000 */
[----:B------:R-:W-:-:S06]  /*4070*/  F2FP.F16.F32.PACK_AB R165, R26, R165 ;  /* 0x000000a51aa5723e */ /* 0x000fcc00000000ff */
[----:B------:R2:W4:Y:S01]  /*4080*/  MUFU.EX2 R33, R118 ;  /* 0x0000007600217308 */ /* 0x0005220000000800 */
[----:B-1----:R-:W-:-:S07]  /*4090*/  FADD.FTZ R0, R116, R3 ;  /* 0x0000000374007221 */ /* 0x002fce0000010000 */
[----:B------:R-:W1:Y:S01]  /*40a0*/  MUFU.EX2 R30, R30 ;  /* 0x0000001e001e7308 */ /* 0x000e620000000800 */
[----:B---3--:R-:W-:Y:S01]  /*40b0*/  FADD.FTZ R45, R167, R42 ;  /* 0x0000002aa72d7221 */ /* 0x008fe20000010000 */
[----:B--2---:R-:W-:-:S06]  /*40c0*/  MOV R118, R151 ;  /* 0x0000009700767202 */ /* 0x004fcc0000000f00 */
[----:B------:R-:W2:Y:S01]  /*40d0*/  MUFU.EX2 R120, R120 ;  /* 0x0000007800787308 */ /* 0x000ea20000000800 */
[C---:B----4-:R-:W-:Y:S01]  /*40e0*/  FADD.FTZ R3, R33.reuse, R0 ;  /* 0x0000000021037221 */ /* 0x050fe20000010000 */
[----:B------:R-:W-:Y:S01]  /*40f0*/  F2FP.F16.F32.PACK_AB R168, R33, R116 ;  /* 0x0000007421a8723e */ /* 0x000fe200000000ff */
[----:B------:R-:W-:-:S05]  /*4100*/  IMAD.MOV.U32 R116, RZ, RZ, R151 ;  /* 0x000000ffff747224 */ /* 0x000fca00078e0097 */
[----:B------:R-:W3:Y:S01]  /*4110*/  MUFU.EX2 R161, R161 ;  /* 0x000000a100a17308 */ /* 0x000ee20000000800 */
[C---:B-1----:R-:W-:Y:S01]  /*4120*/  FADD.FTZ R42, R30.reuse, R45 ;  /* 0x0000002d1e2a7221 */ /* 0x042fe20000010000 */
[----:B------:R-:W-:-:S06]  /*4130*/  F2FP.F16.F32.PACK_AB R167, R30, R167 ;  /* 0x000000a71ea7723e */ /* 0x000fcc00000000ff */
[----:B------:R-:W-:Y:S01]  /*4140*/  MUFU.EX2 R155, R35 ;  /* 0x00000023009b7308 */ /* 0x000fe20000000800 */
[----:B--2---:R-:W-:-:S07]  /*4150*/  FADD.FTZ R0, R120, R3 ;  /* 0x0000000378007221 */ /* 0x004fce0000010000 */
[----:B------:R1:W2:Y:S01]  /*4160*/  MUFU.EX2 R35, R92 ;  /* 0x0000005c00237308 */ /* 0x0002a20000000800 */
[----:B---3--:R-:W-:-:S07]  /*4170*/  FADD.FTZ R45, R161, R42 ;  /* 0x0000002aa12d7221 */ /* 0x008fce0000010000 */
[----:B------:R-:W3:Y:S01]  /*4180*/  MUFU.EX2 R34, R34 ;  /* 0x0000002200227308 */ /* 0x000ee20000000800 */
[----:B-1----:R-:W-:-:S07]  /*4190*/  IMAD.MOV.U32 R92, RZ, RZ, R151 ;  /* 0x000000ffff5c7224 */ /* 0x002fce00078e0097 */
[----:B------:R-:W1:Y:S01]  /*41a0*/  MUFU.EX2 R40, R40 ;  /* 0x0000002800287308 */ /* 0x000e620000000800 */
[C---:B--2---:R-:W-:Y:S01]  /*41b0*/  FADD.FTZ R3, R35.reuse, R0 ;  /* 0x0000000023037221 */ /* 0x044fe20000010000 */
[----:B------:R-:W-:Y:S01]  /*41c0*/  F2FP.F16.F32.PACK_AB R170, R35, R120 ;  /* 0x0000007823aa723e */ /* 0x000fe200000000ff */
[----:B------:R-:W-:-:S05]  /*41d0*/  IMAD.MOV.U32 R120, RZ, RZ, R151 ;  /* 0x000000ffff787224 */ /* 0x000fca00078e0097 */
[----:B------:R-:W2:Y:S01]  /*41e0*/  MUFU.EX2 R163, R163 ;  /* 0x000000a300a37308 */ /* 0x000ea20000000800 */
[C---:B---3--:R-:W-:Y:S01]  /*41f0*/  FADD.FTZ R42, R34.reuse, R45 ;  /* 0x0000002d222a7221 */ /* 0x048fe20000010000 */
[----:B------:R-:W-:-:S06]  /*4200*/  F2FP.F16.F32.PACK_AB R161, R34, R161 ;  /* 0x000000a122a1723e */ /* 0x000fcc00000000ff */
[----:B------:R3:W4:Y:S01]  /*4210*/  MUFU.EX2 R37, R90 ;  /* 0x0000005a00257308 */ /* 0x0007220000000800 */
[----:B-1----:R-:W-:-:S07]  /*4220*/  FADD.FTZ R0, R40, R3 ;  /* 0x0000000328007221 */ /* 0x002fce0000010000 */
[----:B------:R-:W1:Y:S01]  /*4230*/  MUFU.EX2 R38, R38 ;  /* 0x0000002600267308 */ /* 0x000e620000000800 */
[----:B--2---:R-:W-:Y:S01]  /*4240*/  FADD.FTZ R45, R163, R42 ;  /* 0x0000002aa32d7221 */ /* 0x004fe20000010000 */
[----:B---3--:R-:W-:-:S06]  /*4250*/  IMAD.MOV.U32 R90, RZ, RZ, R151 ;  /* 0x000000ffff5a7224 */ /* 0x008fcc00078e0097 */
[----:B------:R-:W2:Y:S01]  /*4260*/  MUFU.EX2 R122, R122 ;  /* 0x0000007a007a7308 */ /* 0x000ea20000000800 */
[C---:B----4-:R-:W-:Y:S01]  /*4270*/  FADD.FTZ R3, R37.reuse, R0 ;  /* 0x0000000025037221 */ /* 0x050fe20000010000 */
[----:B------:R-:W-:-:S06]  /*4280*/  F2FP.F16.F32.PACK_AB R164, R37, R40 ;  /* 0x0000002825a4723e */ /* 0x000fcc00000000ff */
[----:B------:R-:W3:Y:S01]  /*4290*/  MUFU.EX2 R157, R157 ;  /* 0x0000009d009d7308 */ /* 0x000ee20000000800 */
[C---:B-1----:R-:W-:Y:S01]  /*42a0*/  FADD.FTZ R2, R38.reuse, R45 ;  /* 0x0000002d26027221 */ /* 0x042fe20000010000 */
[----:B------:R-:W-:-:S06]  /*42b0*/  F2FP.F16.F32.PACK_AB R163, R38, R163 ;  /* 0x000000a326a3723e */ /* 0x000fcc00000000ff */
        /* <DEDUP_REMOVED lines=12> */
[----:B------:R-:W2:Y:S01]  /*4380*/  MUFU.EX2 R41, R66 ;  /* 0x0000004200297308 */ /* 0x000ea20000000800 */
[----:B-1----:R-:W-:-:S07]  /*4390*/  FADD.FTZ R0, R64, R3 ;  /* 0x0000000340007221 */ /* 0x002fce0000010000 */
[----:B------:R-:W1:Y:S01]  /*43a0*/  MUFU.EX2 R159, R74 ;  /* 0x0000004a009f7308 */ /* 0x000e620000000800 */
[----:B---3--:R-:W-:-:S07]  /*43b0*/  FADD.FTZ R2, R70, R47 ;  /* 0x0000002f46027221 */ /* 0x008fce0000010000 */
[----:B------:R-:W3:Y:S01]  /*43c0*/  MUFU.EX2 R68, R68 ;  /* 0x0000004400447308 */ /* 0x000ee20000000800 */
[C---:B--2---:R-:W-:Y:S01]  /*43d0*/  FADD.FTZ R3, R41.reuse, R0 ;  /* 0x0000000029037221 */ /* 0x044fe20000010000 */
[----:B------:R-:W-:-:S06]  /*43e0*/  F2FP.F16.F32.PACK_AB R160, R41, R64 ;  /* 0x0000004029a0723e */ /* 0x000fcc00000000ff */
[----:B------:R-:W2:Y:S01]  /*43f0*/  MUFU.EX2 R60, R60 ;  /* 0x0000003c003c7308 */ /* 0x000ea20000000800 */
[C---:B-1----:R-:W-:Y:S01]  /*4400*/  FADD.FTZ R47, R159.reuse, R2 ;  /* 0x000000029f2f7221 */ /* 0x042fe20000010000 */
[----:B------:R-:W-:-:S06]  /*4410*/  F2FP.F16.F32.PACK_AB R159, R159, R70 ;  /* 0x000000469f9f723e */ /* 0x000fcc00000000ff */
[----:B------:R-:W1:Y:S01]  /*4420*/  MUFU.EX2 R43, R56 ;  /* 0x00000038002b7308 */ /* 0x000e620000000800 */
[----:B---3--:R-:W-:-:S07]  /*4430*/  FADD.FTZ R0, R68, R3 ;  /* 0x0000000344007221 */ /* 0x008fce0000010000 */
        /* <DEDUP_REMOVED lines=11> */
[----:B-1----:R-:W-:-:S04]  /*44f0*/  FADD.FTZ R2, R82, R49 ;  /* 0x0000003152027221 */ /* 0x002fc80000010000 */
[C---:B------:R-:W-:Y:S01]  /*4500*/  FADD.FTZ R3, R155.reuse, R2 ;  /* 0x000000029b037221 */ /* 0x040fe20000010000 */
[----:B------:R-:W-:Y:S02]  /*4510*/  F2FP.F16.F32.PACK_AB R155, R155, R82 ;  /* 0x000000529b9b723e */ /* 0x000fe400000000ff */
[----:B------:R-:W1:Y:S01]  /*4520*/  MUFU.EX2 R45, R46 ;  /* 0x0000002e002d7308 */ /* 0x000e620000000800 */
[C---:B---3--:R-:W-:Y:S01]  /*4530*/  FADD.FTZ R49, R13.reuse, R0 ;  /* 0x000000000d317221 */ /* 0x048fe20000010000 */
[----:B------:R-:W-:Y:S02]  /*4540*/  F2FP.F16.F32.PACK_AB R156, R13, R72 ;  /* 0x000000480d9c723e */ /* 0x000fe400000000ff */
[----:B------:R-:W-:-:S04]  /*4550*/  MOV R2, 0x3f800000 ;  /* 0x3f80000000027802 */ /* 0x000fc80000000f00 */
[----:B------:R-:W3:Y:S01]  /*4560*/  MUFU.EX2 R80, R80 ;  /* 0x0000005000507308 */ /* 0x000ee20000000800 */
[----:B--2---:R-:W-:-:S07]  /*4570*/  FADD.FTZ R0, R76, R49 ;  /* 0x000000314c007221 */ /* 0x004fce0000010000 */
[----:B------:R2:W4:Y:S01]  /*4580*/  MUFU.EX2 R47, R124 ;  /* 0x0000007c002f7308 */ /* 0x0005220000000800 */
[C---:B-1----:R-:W-:Y:S01]  /*4590*/  FADD.FTZ R21, R45.reuse, R0 ;  /* 0x000000002d157221 */ /* 0x042fe20000010000 */
[----:B------:R-:W-:-:S06]  /*45a0*/  F2FP.F16.F32.PACK_AB R158, R45, R76 ;  /* 0x0000004c2d9e723e */ /* 0x000fcc00000000ff */
[----:B------:R-:W1:Y:S01]  /*45b0*/  MUFU.EX2 R84, R84 ;  /* 0x0000005400547308 */ /* 0x000e620000000800 */
[----:B---3--:R-:W-:Y:S01]  /*45c0*/  FADD.FTZ R0, R80, R21 ;  /* 0x0000001550007221 */ /* 0x008fe20000010000 */
[----:B--2---:R-:W-:-:S06]  /*45d0*/  MOV R124, R151 ;  /* 0x00000097007c7202 */ /* 0x004fcc0000000f00 */
[----:B------:R2:W3:Y:S01]  /*45e0*/  MUFU.EX2 R15, R126 ;  /* 0x0000007e000f7308 */ /* 0x0004e20000000800 */
[C---:B----4-:R-:W-:Y:S01]  /*45f0*/  FADD.FTZ R21, R47.reuse, R0 ;  /* 0x000000002f157221 */ /* 0x050fe20000010000 */
[----:B------:R-:W-:Y:S01]  /*4600*/  F2FP.F16.F32.PACK_AB R152, R47, R80 ;  /* 0x000000502f98723e */ /* 0x000fe200000000ff */
[----:B------:R-:W-:Y:S02]  /*4610*/  IMAD.MOV.U32 R0, RZ, RZ, 0x3f800000 ;  /* 0x3f800000ff007424 */ /* 0x000fe400078e00ff */
[----:B-1----:R-:W-:Y:S01]  /*4620*/  FADD.FTZ R4, R84, R21 ;  /* 0x0000001554047221 */ /* 0x002fe20000010000 */
[----:B--2---:R-:W-:-:S03]  /*4630*/  IMAD.MOV.U32 R126, RZ, RZ, R151 ;  /* 0x000000ffff7e7224 */ /* 0x004fc600078e0097 */
[C---:B---3--:R-:W-:Y:S01]  /*4640*/  FADD.FTZ R4, R15.reuse, R4 ;  /* 0x000000040f047221 */ /* 0x048fe20000010000 */
[----:B------:R-:W-:Y:S01]  /*4650*/  F2FP.F16.F32.PACK_AB R154, R15, R84 ;  /* 0x000000540f9a723e */ /* 0x000fe200000000ff */
[----:B------:R-:W-:Y:S06]  /*4660*/  @!P2 BRA `(.L_x_1873) ;  /* 0x000000340028a947 */ /* 0x000fec0003800000 */
[----:B------:R-:W-:Y:S01]  /*4670*/  IMAD.MOV.U32 R15, RZ, RZ, R14 ;  /* 0x000000ffff0f7224 */ /* 0x000fe200078e000e */
[----:B------:R-:W-:Y:S01]  /*4680*/  MOV R0, 0x3f800000 ;  /* 0x3f80000000007802 */ /* 0x000fe20000000f00 */
[----:B------:R-:W-:Y:S01]  /*4690*/  IMAD.MOV.U32 R13, RZ, RZ, R12 ;  /* 0x000000ffff0d7224 */ /* 0x000fe200078e000c */
        /* <DEDUP_REMOVED lines=34> */
[----:B------:R-:W-:Y:S01]  /*48c0*/  ULDC UR59, c[0x0][0x2e0] ;  /* 0x0000b800003b7ab9 */ /* 0x000fe20000000800 */
[----:B------:R-:W-:Y:S01]  /*48d0*/  ULDC UR58, c[0x0][0x288] ;  /* 0x0000a200003a7ab9 */ /* 0x000fe20000000800 */
[----:B------:R-:W-:Y:S01]  /*48e0*/  ULDC UR61, c[0x0][0x404] ;  /* 0x00010100003d7ab9 */ /* 0x000fe20000000800 */
[----:B------:R-:W-:Y:S01]  /*48f0*/  ULDC UR5, c[0x0][0x9d8] ;  /* 0x0002760000057ab9 */ /* 0x000fe20000000800 */
[----:B------:R-:W-:-:S05]  /*4900*/  ULDC.64 UR40, c[0x0][0x3f8] ;  /* 0x0000fe0000287ab9 */ /* 0x000fca0000000a00 */
.L_x_1882:
[----:B------:R-:W-:-:S04]  /*4910*/  UIADD3 UR6, UR4, 0x1, URZ ;  /* 0x0000000104067890 */ /* 0x000fc8000fffe03f */
[----:B------:R-:W-:-:S04]  /*4920*/  UISETP.NE.AND UP0, UPT, UR6, 0x2, UPT ;  /* 0x000000020600788c */ /* 0x000fc8000bf05270 */
[----:B------:R-:W-:Y:S02]  /*4930*/  USEL UR46, URZ, 0x1, UP0 ;  /* 0x000000013f2e7887 */ /* 0x000fe40008000000 */
[----:B------:R-:W-:Y:S02]  /*4940*/  USEL UR36, UR6, URZ, UP0 ;  /* 0x0000003f06247287 */ /* 0x000fe40008000000 */
[----:B------:R-:W-:Y:S01]  /*4950*/  ULOP3.LUT UR46, UR45, UR46, URZ, 0x3c, !UPT ;  /* 0x0000002e2d2e7292 */ /* 0x000fe2000f8e3c3f */
[----:B------:R-:W-:Y:S11]  /*4960*/  @!P0 BRA `(.L_x_1874) ;  /* 0x0000000000048947 */ /* 0x000ff60003800000 */
[----:B------:R-:W-:Y:S01]  /*4970*/  BPT.TRAP 0x1 ;  /* 0x000000040000795c */ /* 0x000fe20000300000 */
.L_x_1874:
[----:B------:R-:W-:Y:S01]  /*4980*/  ULEA UR37, UR36, UR38, 0x3 ;  /* 0x0000002624257291 */ /* 0x000fe2000f8e183f */
[----:B------:R-:W-:-:S05]  /*4990*/  IMAD.U32 R5, RZ, RZ, UR46 ;  /* 0x0000002eff057e24 */ /* 0x000fca000f8e00ff */
[----:B------:R-:W-:-:S04]  /*49a0*/  SHF.L.U32 R5, R5, 0x1f, RZ ;  /* 0x0000001f05057819 */ /* 0x000fc800000006ff */
[----:B------:R1:W2:Y:S01]  /*49b0*/  SYNCS.PHASECHK.TRANS64.TRYWAIT P2, [UR37+0x34830], R5 ;  /* 0x03483005ff0075a7 */ /* 0x0002a20008040165 */
[----:B------:R-:W-:Y:S05]  /*49c0*/  @!P0 BRA `(.L_x_1875) ;  /* 0x0000000000048947 */ /* 0x000fea0003800000 */
[----:B------:R-:W-:Y:S01]  /*49d0*/  BPT.TRAP 0x1 ;  /* 0x000000040000795c */ /* 0x000fe20000300000 */
.L_x_1875:
[----:B--2---:R-:W-:Y:S05]  /*49e0*/  @P2 BRA `(.L_x_1876) ;  /* 0x0000000000082947 */ /* 0x004fea0003800000 */
[----:B------:R-:W2:Y:S02]  /*49f0*/  SYNCS.PHASECHK.TRANS64.TRYWAIT P2, [UR37+0x34830], R5 ;  /* 0x03483005ff0075a7 */ /* 0x000ea40008040165 */
[----:B--2---:R-:W-:Y:S05]  /*4a00*/  @!P2 BRA `(.L_x_1877) ;  /* 0x000000a800f0a947 */ /* 0x004fea0003800000 */
.L_x_1876:
        /* <DEDUP_REMOVED lines=94> */
[----:B------:R-:W-:Y:S01]  /*4ff0*/  R2UR UR52, R6 ;  /* 0x00000000063472ca */ /* 0x000fe200000e0000 */
[----:B------:R-:W-:Y:S01]  /*5000*/  UIADD3 UR54, UR6, 0x4, URZ ;  /* 0x0000000406367890 */ /* 0x000fe2000fffe03f */
[----:B------:R-:W-:Y:S01]  /*5010*/  R2UR UR53, R7 ;  /* 0x00000000073572ca */ /* 0x000fe200000e0000 */
[----:B------:R-:W-:Y:S01]  /*5020*/  UMOV UR55, 0x40000040 ;  /* 0x4000004000377882 */ /* 0x000fe20000000000 */
[----:B------:R-:W-:Y:S02]  /*5030*/  WARPGROUP.DEPBAR.LE gsb0, 0x0 ;  /* 0x00008000000079c5 */ /* 0x000fe40000010000 */
[----:B------:R-:W-:-:S09]  /*5040*/  WARPGROUP.ARRIVE ;  /* 0x00000000000079c5 */ /* 0x000fd20000000000 */
        /* <DEDUP_REMOVED lines=35> */
.L_x_1878:
[----:B------:R-:W-:Y:S01]  /*5280*/  ULEA UR6, UR4, UR38, 0x3 ;  /* 0x0000002604067291 */ /* 0x000fe2000f8e183f */
[----:B------:R-:W-:-:S05]  /*5290*/  IMAD.U32 R0, RZ, RZ, UR45 ;  /* 0x0000002dff007e24 */ /* 0x000fca000f8e00ff */
[----:B------:R-:W-:-:S04]  /*52a0*/  SHF.L.U32 R0, R0, 0x1f, RZ ;  /* 0x0000001f00007819 */ /* 0x000fc800000006ff */
[----:B------:R3:W4:Y:S01]  /*52b0*/  SYNCS.PHASECHK.TRANS64.TRYWAIT P2, [UR6+0x34850], R0 ;  /* 0x03485000ff0075a7 */ /* 0x0007220008040146 */
[----:B------:R-:W-:Y:S05]  /*52c0*/  @!P0 BRA `(.L_x_1879) ;  /* 0x0000000000048947 */ /* 0x000fea0003800000 */
[----:B------:R-:W-:Y:S01]  /*52d0*/  BPT.TRAP 0x1 ;  /* 0x000000040000795c */ /* 0x000fe20000300000 */
.L_x_1879:
[----:B----4-:R-:W-:Y:S05]  /*52e0*/  @P2 BRA `(.L_x_1880) ;  /* 0x0000000000082947 */ /* 0x010fea0003800000 */
[----:B------:R-:W4:Y:S02]  /*52f0*/  SYNCS.PHASECHK.TRANS64.TRYWAIT P2, [UR6+0x34850], R0 ;  /* 0x03485000ff0075a7 */ /* 0x000f240008040146 */
[----:B----4-:R-:W-:Y:S05]  /*5300*/  @!P2 BRA `(.L_x_1881) ;  /* 0x000000a000c8a947 */ /* 0x010fea0003800000 */
.L_x_1880:
[----:B------:R-:W-:Y:S01]  /*5310*/  UIADD3 UR10, UR38, 0x400, URZ ;  /* 0x00000400260a7890 */ /* 0x000fe2000fffe03f */
[----:B------:R-:W-:Y:S01]  /*5320*/  WARPGROUP.ARRIVE ;  /* 0x00000000000079c5 */ /* 0x000fe20000000000 */
[----:B------:R-:W-:Y:S01]  /*5330*/  UMOV UR11, 0x40000040 ;  /* 0x40000040000b7882 */ /* 0x000fe20000000000 */
[----:B------:R-:W-:Y:S01]  /*5340*/  UISETP.NE.U32.AND UP0, UPT, UR40, URZ, UPT ;  /* 0x0000003f2800728c */ /* 0x000fe2000bf05070 */
[----:B-1-3--:R-:W-:Y:S01]  /*5350*/  FMUL.FTZ R0, R26, UR5 ;  /* 0x000000051a007c20 */ /* 0x00afe20008410000 */
[----:B------:R-:W-:Y:S01]  /*5360*/  USHF.R.U32.HI UR10, URZ, 0x4, UR10 ;  /* 0x000000043f0a7899 */ /* 0x000fe2000801160a */
[----:B------:R-:W-:Y:S01]  /*5370*/  FMUL.FTZ R26, R39, UR5 ;  /* 0x00000005271a7c20 */ /* 0x000fe20008410000 */
[----:B------:R-:W-:Y:S01]  /*5380*/  UISETP.NE.AND.EX UP0, UPT, UR41, URZ, UPT, UP0 ;  /* 0x0000003f2900728c */ /* 0x000fe2000bf05300 */
[----:B--2---:R-:W-:Y:S01]  /*5390*/  FMUL.FTZ R5, R24, UR5 ;  /* 0x0000000518057c20 */ /* 0x004fe20008410000 */
[----:B------:R-:W-:Y:S01]  /*53a0*/  ULOP3.LUT UR10, UR10, 0x3fff, URZ, 0xc0, !UPT ;  /* 0x00003fff0a0a7892 */ /* 0x000fe2000f8ec03f */
[----:B------:R-:W-:Y:S01]  /*53b0*/  FMUL.FTZ R12, R25, UR5 ;  /* 0x00000005190c7c20 */ /* 0x000fe20008410000 */
[----:B------:R-:W-:Y:S01]  /*53c0*/  FMUL.FTZ R25, R38, UR5 ;  /* 0x0000000526197c20 */ /* 0x000fe20008410000 */
[----:B------:R-:W-:Y:S01]  /*53d0*/  FMUL.FTZ R38, R40, UR5 ;  /* 0x0000000528267c20 */ /* 0x000fe20008410000 */
[----:B------:R-:W-:Y:S01]  /*53e0*/  ULOP3.LUT UR10, UR10, 0x4000000, URZ, 0xfc, !UPT ;  /* 0x040000000a0a7892 */ /* 0x000fe2000f8efc3f */
[----:B------:R-:W1:Y:S01]  /*53f0*/  MUFU.TANH R5, R5 ;  /* 0x0000000500057308 */ /* 0x000e620000002400 */
[----:B------:R-:W-:Y:S01]  /*5400*/  FMUL.FTZ R198, R41, UR5 ;  /* 0x0000000529c67c20 */ /* 0x000fe20008410000 */
[----:B------:R-:W-:Y:S01]  /*5410*/  FMUL.FTZ R37, R37, UR5 ;  /* 0x0000000525257c20 */ /* 0x000fe20008410000 */
[----:B------:R-:W-:Y:S01]  /*5420*/  ULEA UR4, UR4, UR10, 0xb ;  /* 0x0000000a04047291 */ /* 0x000fe2000f8e583f */
[----:B------:R-:W-:Y:S01]  /*5430*/  FMUL.FTZ R44, R44, UR5 ;  /* 0x000000052c2c7c20 */ /* 0x000fe20008410000 */
[----:B------:R-:W-:Y:S01]  /*5440*/  FMUL.FTZ R196, R45, UR5 ;  /* 0x000000052dc47c20 */ /* 0x000fe20008410000 */
[----:B------:R-:W-:Y:S01]  /*5450*/  FMUL.FTZ R48, R48, UR5 ;  /* 0x0000000530307c20 */ /* 0x000fe20008410000 */
[----:B------:R-:W-:Y:S01]  /*5460*/  FMUL.FTZ R49, R49, UR5 ;  /* 0x0000000531317c20 */ /* 0x000fe20008410000 */
[----:B------:R-:W2:Y:S01]  /*5470*/  MUFU.TANH R12, R12 ;  /* 0x0000000c000c7308 */ /* 0x000ea20000002400 */
[----:B------:R-:W-:Y:S01]  /*5480*/  FMUL.FTZ R52, R52, UR5 ;  /* 0x0000000534347c20 */ /* 0x000fe20008410000 */
[----:B------:R-:W-:Y:S01]  /*5490*/  UMOV UR10, UR4 ;  /* 0x00000004000a7c82 */ /* 0x000fe20008000000 */
[----:B------:R-:W-:Y:S01]  /*54a0*/  FMUL.FTZ R53, R53, UR5 ;  /* 0x0000000535357c20 */ /* 0x000fe20008410000 */
[----:B------:R-:W-:Y:S01]  /*54b0*/  HGMMA.64x128x16.F32 R88, R180, gdesc[UR8].tnspB, R88, gsb0 ;  /* 0x41e00008b4587df0 */ /* 0x000fe20008000858 */
[----:B------:R-:W-:Y:S01]  /*54c0*/  UIADD3 UR10, UR4, 0x80, URZ ;  /* 0x00000080040a7890 */ /* 0x000fe2000fffe03f */
[----:B------:R-:W-:Y:S01]  /*54d0*/  FMUL.FTZ R56, R56, UR5 ;  /* 0x0000000538387c20 */ /* 0x000fe20008410000 */
[----:B------:R-:W-:Y:S01]  /*54e0*/  UMOV UR11, 0x40000040 ;  /* 0x40000040000b7882 */ /* 0x000fe20000000000 */
        /* <DEDUP_REMOVED lines=34> */
[----:B------:R-:W-:-:S06]  /*5710*/  UMOV UR45, UR46 ;  /* 0x0000002e002d7c82 */ /* 0x000fcc0008000000 */
[----:B------:R-:W-:Y:S08]  /*5720*/  MUFU.TANH R48, R48 ;  /* 0x0000003000307308 */ /* 0x000ff00000002400 */
[----:B------:R-:W-:Y:S08]  /*5730*/  MUFU.TANH R49, R49 ;  /* 0x0000003100317308 */ /* 0x000ff00000002400 */
[----:B------:R-:W-:Y:S08]  /*5740*/  MUFU.TANH R52, R52 ;  /* 0x0000003400347308 */ /* 0x000ff00000002400 */
[----:B------:R-:W-:Y:S08]  /*5750*/  MUFU.TANH R53, R53 ;  /* 0x0000003500357308 */ /* 0x000ff00000002400 */
[----:B------:R-:W-:Y:S08]  /*5760*/  MUFU.TANH R56, R56 ;  /* 0x0000003800387308 */ /* 0x000ff00000002400 */
[----:B------:R-:W-:Y:S08]  /*5770*/  MUFU.TANH R57, R57 ;  /* 0x0000003900397308 */ /* 0x000ff00000002400 */
[----:B------:R3:W-:Y:S08]  /*5780*/  MUFU.TANH R42, R61 ;  /* 0x0000003d002a7308 */ /* 0x0007f00000002400 */
[----:B------:R-:W-:Y:S01]  /*5790*/  MUFU.TANH R64, R64 ;  /* 0x0000004000407308 */ /* 0x000fe20000002400 */
[----:B---3--:R-:W-:-:S07]  /*57a0*/  FMUL.FTZ R61, R79, UR5 ;  /* 0x000000054f3d7c20 */ /* 0x008fce0008410000 */
[----:B------:R-:W-:Y:S08]  /*57b0*/  MUFU.TANH R68, R68 ;  /* 0x0000004400447308 */ /* 0x000ff00000002400 */
[----:B------:R3:W-:Y:S08]  /*57c0*/  MUFU.TANH R50, R69 ;  /* 0x0000004500327308 */ /* 0x0007f00000002400 */
[----:B------:R-:W-:Y:S01]  /*57d0*/  MUFU.TANH R58, R77 ;  /* 0x0000004d003a7308 */ /* 0x000fe20000002400 */
[----:B---3--:R-:W-:-:S07]  /*57e0*/  FMUL.FTZ R69, R87, UR5 ;  /* 0x0000000557457c20 */ /* 0x008fce0008410000 */
[----:B------:R-:W-:Y:S08]  /*57f0*/  MUFU.TANH R81, R81 ;  /* 0x0000005100517308 */ /* 0x000ff00000002400 */
[----:B------:R-:W-:Y:S01]  /*5800*/  MUFU.TANH R0, R0 ;  /* 0x0000000000007308 */ /* 0x000fe20000002400 */
[----:B------:R-:W-:Y:S02]  /*5810*/  WARPGROUP.DEPBAR.LE gsb0, 0x0 ;  /* 0x00008000000079c5 */ /* 0x000fe40000010000 */
[----:B------:R-:W-:Y:S01]  /*5820*/  WARPGROUP.ARRIVE ;  /* 0x00000000000079c5 */ /* 0x000fe20000000000 */
[----:B------:R-:W-:Y:S01]  /*5830*/  FMUL.FTZ R180, R36, UR5 ;  /* 0x0000000524b47c20 */ /* 0x000fe20008410000 */
[----:B------:R-:W-:Y:S01]  /*5840*/  FMUL.FTZ R36, R59, UR5 ;  /* 0x000000053b247c20 */ /* 0x000fe20008410000 */
[----:B------:R-:W-:-:S02]  /*5850*/  FMUL.FTZ R59, R78, UR5 ;  /* 0x000000054e3b7c20 */ /* 0x000fc40008410000 */
[----:B------:R-:W-:Y:S01]  /*5860*/  MUFU.TANH R2, R2 ;  /* 0x0000000200027308 */ /* 0x000fe20000002400 */
[----:B------:R-:W-:Y:S01]  /*5870*/  HGMMA.64x128x16.F32 R88, R176, gdesc[UR8].tnspB, R88, gsb0 ;  /* 0x41e00008b0587df0 */ /* 0x000fe20008000858 */
[----:B------:R-:W-:Y:S01]  /*5880*/  UIADD3 UR10, UR4, 0x100, URZ ;  /* 0x00000100040a7890 */ /* 0x000fe2000fffe03f */
[----:B------:R-:W-:-:S05]  /*5890*/  UMOV UR11, 0x40000040 ;  /* 0x40000040000b7882 */ /* 0x000fca0000000000 */
        /* <DEDUP_REMOVED lines=25> */
[----:B------:R-:W-:Y:S01]  /*5a30*/  UMOV UR10, 0xffffff80 ;  /* 0xffffff80000a7882 */ /* 0x000fe20000000000 */
[----:B------:R-:W-:Y:S01]  /*5a40*/  USEL UR11, UR61, 0x1, UP0 ;  /* 0x000000013d0b7887 */ /* 0x000fe20008000000 */
[----:B------:R-:W3:Y:S01]  /*5a50*/  MUFU.TANH R176, R176 ;  /* 0x000000b000b07308 */ /* 0x000ee20000002400 */
[----:B------:R-:W-:Y:S01]  /*5a60*/  UIMAD UR10, UR7, UR10, 0x1 ;  /* 0x00000001070a74a4 */ /* 0x000fe2000f8e020a */
[----:B------:R-:W-:Y:S01]  /*5a70*/  FMUL.FTZ R33, R54, UR5 ;  /* 0x0000000536217c20 */ /* 0x000fe20008410000 */
[----:B------:R-:W-:Y:S01]  /*5a80*/  FMUL.FTZ R28, R43, UR5 ;  /* 0x000000052b1c7c20 */ /* 0x000fe20008410000 */
[----:B------:R-:W-:Y:S01]  /*5a90*/  FMUL.FTZ R43, R62, UR5 ;  /* 0x000000053e2b7c20 */ /* 0x000fe20008410000 */
[----:B------:R-:W-:Y:S01]  /*5aa0*/  UIADD3 UR10, UR42, UR10, URZ ;  /* 0x0000000a2a0a7290 */ /* 0x000fe2000fffe03f */
[----:B------:R-:W-:Y:S01]  /*5ab0*/  FMUL.FTZ R32, R51, UR5 ;  /* 0x0000000533207c20 */ /* 0x000fe20008410000 */
[----:B------:R-:W-:Y:S01]  /*5ac0*/  FMUL.FTZ R51, R67, UR5 ;  /* 0x0000000543337c20 */ /* 0x000fe20008410000 */
[----:B------:R-:W4:Y:S01]  /*5ad0*/  MUFU.TANH R177, R177 ;  /* 0x000000b100b17308 */ /* 0x000f220000002400 */
[----:B------:R-:W-:Y:S01]  /*5ae0*/  UIMAD UR10, UR11, UR59, UR10 ;  /* 0x0000003b0b0a72a4 */ /* 0x000fe2000f8e020a */
[----:B------:R-:W-:Y:S01]  /*5af0*/  FMUL.FTZ R67, R86, UR5 ;  /* 0x0000000556437c20 */ /* 0x000fe20008410000 */
[----:B------:R-:W-:-:S02]  /*5b00*/  UISETP.GT.AND UP0, UPT, UR7, UR47, UPT ;  /* 0x0000002f0700728c */ /* 0x000fc4000bf04270 */
[----:B------:R-:W-:Y:S01]  /*5b10*/  UIADD3 UR10, UR10, -UR58, URZ ;  /* 0x8000003a0a0a7290 */ /* 0x000fe2000fffe03f */
[----:B------:R-:W-:Y:S02]  /*5b20*/  UMOV UR11, 0x40000040 ;  /* 0x40000040000b7882 */ /* 0x000fe40000000000 */
[----:B------:R-:W5:Y:S01]  /*5b30*/  MUFU.TANH R178, R178 ;  /* 0x000000b200b27308 */ /* 0x000f620000002400 */
[----:B------:R-:W-:Y:S02]  /*5b40*/  UIADD3 UR7, UR7, -0x1, URZ ;  /* 0xffffffff07077890 */ /* 0x000fe4000fffe03f */
[----:B------:R-:W-:Y:S01]  /*5b50*/  MOV R39, UR10 ;  /* 0x0000000a00277c02 */ /* 0x000fe20008000f00 */
[----:B------:R-:W-:-:S04]  /*5b60*/  UIADD3 UR10, UR4, 0x180, URZ ;  /* 0x00000180040a7890 */ /* 0x000fc8000fffe03f */
[----:B------:R-:W-:Y:S01]  /*5b70*/  IMAD R40, R22, -0x2, R39 ;  /* 0xfffffffe16287824 */ /* 0x000fe200078e0227 */
[----:B------:R-:W5:Y:S03]  /*5b80*/  MUFU.TANH R179, R179 ;  /* 0x000000b300b37308 */ /* 0x000f660000002400 */
[----:B------:R-:W-:-:S04]  /*5b90*/  IMAD.IADD R41, R23, 0x1, R40 ;  /* 0x0000000117297824 */ /* 0x000fc800078e0228 */
[C---:B------:R-:W-:Y:S01]  /*5ba0*/  VIADD R71, R41.reuse, 0x8 ;  /* 0x0000000829477836 */ /* 0x040fe20000000000 */
[C---:B------:R-:W-:Y:S01]  /*5bb0*/  ISETP.GT.AND P2, PT, R41.reuse, RZ, PT ;  /* 0x000000ff2900720c */ /* 0x040fe20003f44270 */
[----:B------:R-:W-:Y:S01]  /*5bc0*/  MUFU.TANH R40, R60 ;  /* 0x0000003c00287308 */ /* 0x000fe20000002400 */
[----:B------:R-:W-:Y:S02]  /*5bd0*/  ISETP.GT.AND P3, PT, R41, 0x1, PT ;  /* 0x000000012900780c */ /* 0x000fe40003f64270 */
[----:B-1----:R-:W-:Y:S02]  /*5be0*/  FSEL R182, R5, -INF , P2 ;  /* 0xff80000005b67808 */ /* 0x002fe40001000000 */
[----:B------:R-:W-:Y:S02]  /*5bf0*/  ISETP.GT.AND P2, PT, R41, 0x8, PT ;  /* 0x000000082900780c */ /* 0x000fe40003f44270 */
[----:B--2---:R-:W-:Y:S01]  /*5c00*/  FSEL R206, R12, -INF , P3 ;  /* 0xff8000000cce7808 */ /* 0x004fe20001800000 */
[----:B------:R1:W-:Y:S01]  /*5c10*/  MUFU.TANH R46, R65 ;  /* 0x00000041002e7308 */ /* 0x0003e20000002400 */
[----:B------:R-:W-:-:S02]  /*5c20*/  FMNMX.FTZ R5, R182, R13, !PT ;  /* 0x0000000db6057209 */ /* 0x000fc40007810000 */
[C---:B------:R-:W-:Y:S02]  /*5c30*/  ISETP.GT.AND P3, PT, R41.reuse, 0x9, PT ;  /* 0x000000092900780c */ /* 0x040fe40003f64270 */
[----:B---3--:R-:W-:Y:S02]  /*5c40*/  FSEL R204, R176, -INF , P2 ;  /* 0xff800000b0cc7808 */ /* 0x008fe40001000000 */
[----:B------:R-:W-:Y:S01]  /*5c50*/  FMNMX.FTZ R5, R206, R5, !PT ;  /* 0x00000005ce057209 */ /* 0x000fe20007810000 */
[----:B------:R2:W-:Y:S01]  /*5c60*/  MUFU.TANH R54, R73 ;  /* 0x0000004900367308 */ /* 0x0005e20000002400 */
[----:B------:R-:W-:Y:S01]  /*5c70*/  ISETP.GT.AND P2, PT, R41, 0x10, PT ;  /* 0x000000102900780c */ /* 0x000fe20003f44270 */
[----:B-1----:R-:W-:Y:S01]  /*5c80*/  FMUL.FTZ R65, R83, UR5 ;  /* 0x0000000553417c20 */ /* 0x002fe20008410000 */
[----:B----4-:R-:W-:Y:S02]  /*5c90*/  FSEL R208, R177, -INF , P3 ;  /* 0xff800000b1d07808 */ /* 0x010fe40001800000 */
[----:B------:R-:W-:-:S02]  /*5ca0*/  FMNMX.FTZ R5, R204, R5, !PT ;  /* 0x00000005cc057209 */ /* 0x000fc40007810000 */
[C---:B------:R-:W-:Y:S01]  /*5cb0*/  ISETP.GT.AND P3, PT, R41.reuse, 0x11, PT ;  /* 0x000000112900780c */ /* 0x040fe20003f64270 */
[----:B------:R-:W-:Y:S01]  /*5cc0*/  MUFU.TANH R60, R85 ;  /* 0x00000055003c7308 */ /* 0x000fe20000002400 */
[----:B-----5:R-:W-:Y:S02]  /*5cd0*/  FSEL R176, R178, -INF , P2 ;  /* 0xff800000b2b07808 */ /* 0x020fe40001000000 */
[----:B------:R-:W-:Y:S02]  /*5ce0*/  FMNMX.FTZ R5, R208, R5, !PT ;  /* 0x00000005d0057209 */ /* 0x000fe40007810000 */
[----:B------:R-:W-:Y:S02]  /*5cf0*/  ISETP.GT.AND P2, PT, R41, 0x18, PT ;  /* 0x000000182900780c */ /* 0x000fe40003f44270 */
[----:B------:R-:W-:Y:S01]  /*5d00*/  FSEL R202, R179, -INF , P3 ;  /* 0xff800000b3ca7808 */ /* 0x000fe20001800000 */
[----:B------:R-:W1:Y:S01]  /*5d10*/  MUFU.TANH R28, R28 ;  /* 0x0000001c001c7308 */ /* 0x000e620000002400 */
[----:B------:R-:W-:-:S02]  /*5d20*/  FMNMX.FTZ R5, R176, R5, !PT ;  /* 0x00000005b0057209 */ /* 0x000fc40007810000 */
[C---:B------:R-:W-:Y:S02]  /*5d30*/  ISETP.GT.AND P3, PT, R41.reuse, 0x19, PT ;  /* 0x000000192900780c */ /* 0x040fe40003f64270 */
[----:B------:R-:W-:Y:S02]  /*5d40*/  FSEL R178, R180, -INF , P2 ;  /* 0xff800000b4b27808 */ /* 0x000fe40001000000 */
[----:B------:R-:W-:Y:S01]  /*5d50*/  FMNMX.FTZ R5, R202, R5, !PT ;  /* 0x00000005ca057209 */ /* 0x000fe20007810000 */
[----:B------:R-:W-:Y:S01]  /*5d60*/  MUFU.TANH R29, R29 ;  /* 0x0000001d001d7308 */ /* 0x000fe20000002400 */
[----:B------:R-:W-:Y:S02]  /*5d70*/  ISETP.GT.AND P2, PT, R41, 0x20, PT ;  /* 0x000000202900780c */ /* 0x000fe40003f44270 */
[----:B------:R-:W-:Y:S02]  /*5d80*/  FSEL R200, R37, -INF , P3 ;  /* 0xff80000025c87808 */ /* 0x000fe40001800000 */
[----:B------:R-:W-:-:S02]  /*5d90*/  FMNMX.FTZ R5, R178, R5, !PT ;  /* 0x00000005b2057209 */ /* 0x000fc40007810000 */
[C---:B------:R-:W-:Y:S01]  /*5da0*/  ISETP.GT.AND P3, PT, R41.reuse, 0x21, PT ;  /* 0x000000212900780c */ /* 0x040fe20003f64270 */
[----:B------:R-:W3:Y:S01]  /*5db0*/  MUFU.TANH R32, R32 ;  /* 0x0000002000207308 */ /* 0x000ee20000002400 */
[----:B------:R-:W-:Y:S02]  /*5dc0*/  FMNMX.FTZ R5, R200, R5, !PT ;  /* 0x00000005c8057209 */ /* 0x000fe40007810000 */
[----:B------:R-:W-:Y:S02]  /*5dd0*/  FSEL R198, R198, -INF , P3 ;  /* 0xff800000c6c67808 */ /* 0x000fe40001800000 */
[----:B------:R-:W-:Y:S02]  /*5de0*/  ISETP.GT.AND P3, PT, R41, 0x29, PT ;  /* 0x000000292900780c */ /* 0x000fe40003f64270 */
[----:B------:R-:W-:Y:S01]  /*5df0*/  ISETP.GT.AND P5, PT, R71, RZ, PT ;  /* 0x000000ff4700720c */ /* 0x000fe20003fa4270 */
[----:B------:R-:W-:Y:S01]  /*5e00*/  MUFU.TANH R33, R33 ;  /* 0x0000002100217308 */ /* 0x000fe20000002400 */
[----:B------:R-:W-:-:S02]  /*5e10*/  FSEL R196, R196, -INF , P3 ;  /* 0xff800000c4c47808 */ /* 0x000fc40001800000 */
[----:B------:R-:W-:Y:S02]  /*5e20*/  ISETP.GT.AND P3, PT, R41, 0x31, PT ;  /* 0x000000312900780c */ /* 0x000fe40003f64270 */
[----:B------:R-:W-:Y:S02]  /*5e30*/  ISETP.GT.AND P6, PT, R71, 0x1, PT ;  /* 0x000000014700780c */ /* 0x000fe40003fc4270 */
[----:B------:R-:W-:Y:S01]  /*5e40*/  FSEL R192, R49, -INF , P3 ;  /* 0xff80000031c07808 */ /* 0x000fe20001800000 */
[----:B------:R-:W-:Y:S01]  /*5e50*/  FMUL.FTZ R49, R70, UR5 ;  /* 0x0000000546317c20 */ /* 0x000fe20008410000 */
[----:B------:R-:W-:Y:S01]  /*5e60*/  ISETP.GT.AND P3, PT, R41, 0x39, PT ;  /* 0x000000392900780c */ /* 0x000fe20003f64270 */
[----:B------:R-:W-:Y:S01]  /*5e70*/  MUFU.TANH R43, R43 ;  /* 0x0000002b002b7308 */ /* 0x000fe20000002400 */
[----:B------:R-:W-:Y:S02]  /*5e80*/  FSEL R66, R0, -INF , P5 ;  /* 0xff80000000427808 */ /* 0x000fe40002800000 */
[----:B------:R-:W-:-:S02]  /*5e90*/  FSEL R70, R2, -INF , P6 ;  /* 0xff80000002467808 */ /* 0x000fc40003000000 */
[----:B--2---:R-:W-:Y:S02]  /*5ea0*/  FMNMX.FTZ R73, R66, R15, !PT ;  /* 0x0000000f42497209 */ /* 0x004fe40007810000 */
[C---:B------:R-:W-:Y:S01]  /*5eb0*/  ISETP.GT.AND P4, PT, R71.reuse, 0x9, PT ;  /* 0x000000094700780c */ /* 0x040fe20003f84270 */
[----:B------:R-:W-:Y:S01]  /*5ec0*/  MUFU.TANH R51, R51 ;  /* 0x0000003300337308 */ /* 0x000fe20000002400 */
[----:B------:R-:W-:Y:S02]  /*5ed0*/  FMNMX.FTZ R73, R70, R73, !PT ;  /* 0x0000004946497209 */ /* 0x000fe40007810000 */
[C---:B------:R-:W-:Y:S02]  /*5ee0*/  ISETP.GT.AND P5, PT, R71.reuse, 0x10, PT ;  /* 0x000000104700780c */ /* 0x040fe40003fa4270 */
[----:B------:R-:W-:Y:S02]  /*5ef0*/  FSEL R20, R20, -INF , P4 ;  /* 0xff80000014147808 */ /* 0x000fe40002000000 */
[C---:B------:R-:W-:Y:S01]  /*5f00*/  ISETP.GT.AND P6, PT, R71.reuse, 0x11, PT ;  /* 0x000000114700780c */ /* 0x040fe20003fc4270 */
[----:B------:R-:W-:Y:S01]  /*5f10*/  MUFU.TANH R49, R49 ;  /* 0x0000003100317308 */ /* 0x000fe20000002400 */
[----:B------:R-:W-:-:S02]  /*5f20*/  ISETP.GT.AND P4, PT, R71, 0x19, PT ;  /* 0x000000194700780c */ /* 0x000fc40003f84270 */
[----:B------:R-:W-:Y:S02]  /*5f30*/  FSEL R24, R24, -INF , P6 ;  /* 0xff80000018187808 */ /* 0x000fe40003000000 */
[----:B------:R-:W-:Y:S02]  /*5f40*/  FSEL R26, R26, -INF , P4 ;  /* 0xff8000001a1a7808 */ /* 0x000fe40002000000 */
[C---:B------:R-:W-:Y:S01]  /*5f50*/  ISETP.GT.AND P6, PT, R71.reuse, 0x21, PT ;  /* 0x000000214700780c */ /* 0x040fe20003fc4270 */
[----:B------:R-:W-:Y:S01]  /*5f60*/  MUFU.TANH R61, R61 ;  /* 0x0000003d003d7308 */ /* 0x000fe20000002400 */
[----:B------:R-:W-:Y:S02]  /*5f70*/  ISETP.GT.AND P4, PT, R71, 0x29, PT ;  /* 0x000000294700780c */ /* 0x000fe40003f84270 */
[----:B-1----:R-:W-:Y:S02]  /*5f80*/  FSEL R28, R28, -INF , P6 ;  /* 0xff8000001c1c7808 */ /* 0x002fe40003000000 */
[----:B------:R-:W-:-:S02]  /*5f90*/  FSEL R82, R30, -INF , P4 ;  /* 0xff8000001e527808 */ /* 0x000fc40002000000 */
[C---:B------:R-:W-:Y:S01]  /*5fa0*/  ISETP.GT.AND P6, PT, R71.reuse, 0x31, PT ;  /* 0x000000314700780c */ /* 0x040fe20003fc4270 */
[----:B------:R-:W-:Y:S01]  /*5fb0*/  MUFU.TANH R63, R63 ;  /* 0x0000003f003f7308 */ /* 0x000fe20000002400 */
[C---:B------:R-:W-:Y:S02]  /*5fc0*/  ISETP.GT.AND P4, PT, R71.reuse, 0x39, PT ;  /* 0x000000394700780c */ /* 0x040fe40003f84270 */
[----:B---3--:R-:W-:Y:S02]  /*5fd0*/  FSEL R32, R32, -INF , P6 ;  /* 0xff80000020207808 */ /* 0x008fe40003000000 */
[----:B------:R-:W-:Y:S01]  /*5fe0*/  ISETP.GT.AND P6, PT, R71, 0x41, PT ;  /* 0x000000414700780c */ /* 0x000fe20003fc4270 */
[----:B------:R-:W-:Y:S02]  /*5ff0*/  WARPGROUP.DEPBAR.LE gsb0, 0x0 ;  /* 0x00008000000079c5 */ /* 0x000fe40000010000 */
[----:B------:R-:W-:Y:S01]  /*6000*/  WARPGROUP.ARRIVE ;  /* 0x00000000000079c5 */ /* 0x000fe20000000000 */
[----:B------:R-:W-:Y:S01]  /*6010*/  FSEL R172, R38, -INF , P2 ;  /* 0xff80000026ac7808 */ /* 0x000fe20001000000 */
[----:B------:R-:W-:Y:S01]  /*6020*/  MUFU.TANH R65, R65 ;  /* 0x0000004100417308 */ /* 0x000fe20000002400 */
[----:B------:R-:W-:-:S02]  /*6030*/  ISETP.GT.AND P2, PT, R41, 0x28, PT ;  /* 0x000000282900780c */ /* 0x000fc40003f44270 */
[----:B------:R-:W-:Y:S01]  /*6040*/  FMNMX.FTZ R5, R172, R5, !PT ;  /* 0x00000005ac057209 */ /* 0x000fe20007810000 */
[----:B------:R-:W-:Y:S01]  /*6050*/  HGMMA.64x128x16.F32 R88, R168, gdesc[UR8].tnspB, R88, gsb0 ;  /* 0x41e00008a8587df0 */ /* 0x000fe20008000858 */
[----:B------:R-:W-:Y:S01]  /*6060*/  UIADD3 UR10, UR4, 0x200, URZ ;  /* 0x00000200040a7890 */ /* 0x000fe2000fffe03f */
[----:B------:R-:W-:Y:S01]  /*6070*/  FSEL R174, R44, -INF , P2 ;  /* 0xff8000002cae7808 */ /* 0x000fe20001000000 */
[----:B------:R-:W-:Y:S01]  /*6080*/  UMOV UR11, 0x40000040 ;  /* 0x40000040000b7882 */ /* 0x000fe20000000000 */
[----:B------:R-:W-:Y:S01]  /*6090*/  FMNMX.FTZ R5, R198, R5, !PT ;  /* 0x00000005c6057209 */ /* 0x000fe20007810000 */
[----:B------:R-:W-:Y:S01]  /*60a0*/  MUFU.TANH R67, R67 ;  /* 0x0000004300437308 */ /* 0x000fe20000002400 */
[----:B------:R-:W-:Y:S02]  /*60b0*/  ISETP.GT.AND P2, PT, R41, 0x30, PT ;  /* 0x000000302900780c */ /* 0x000fe40003f44270 */
[----:B------:R-:W-:Y:S02]  /*60c0*/  FMNMX.FTZ R5, R174, R5, !PT ;  /* 0x00000005ae057209 */ /* 0x000fe40007810000 */
[----:B------:R-:W-:-:S02]  /*60d0*/  FSEL R194, R48, -INF , P2 ;  /* 0xff80000030c27808 */ /* 0x000fc40001000000 */
[----:B------:R-:W-:Y:S01]  /*60e0*/  FMNMX.FTZ R37, R196, R5, !PT ;  /* 0x00000005c4257209 */ /* 0x000fe20007810000 */
[----:B------:R-:W-:Y:S01]  /*60f0*/  MUFU.TANH R69, R69 ;  /* 0x0000004500457308 */ /* 0x000fe20000002400 */
[----:B------:R-:W-:Y:S02]  /*6100*/  ISETP.GT.AND P2, PT, R41, 0x38, PT ;  /* 0x000000382900780c */ /* 0x000fe40003f44270 */
[----:B------:R-:W-:Y:S02]  /*6110*/  FMNMX.FTZ R37, R194, R37, !PT ;  /* 0x00000025c2257209 */ /* 0x000fe40007810000 */
[----:B------:R-:W-:Y:S02]  /*6120*/  FSEL R36, R36, -INF , P6 ;  /* 0xff80000024247808 */ /* 0x000fe40003000000 */
[----:B------:R-:W-:Y:S01]  /*6130*/  FMNMX.FTZ R37, R192, R37, !PT ;  /* 0x00000025c0257209 */ /* 0x000fe20007810000 */
[----:B------:R1:W2:Y:S01]  /*6140*/  MUFU.TANH R5, R72 ;  /* 0x0000004800057308 */ /* 0x0002a20000002400 */
[----:B------:R-:W-:Y:S01]  /*6150*/  ISETP.GT.AND P6, PT, R71, 0x51, PT ;  /* 0x000000514700780c */ /* 0x000fe20003fc4270 */
[----:B------:R-:W-:-:S02]  /*6160*/  WARPGROUP.DEPBAR.LE gsb0, 0x0 ;  /* 0x00008000000079c5 */ /* 0x000fc40000010000 */
[----:B------:R-:W-:Y:S01]  /*6170*/  WARPGROUP.ARRIVE ;  /* 0x00000000000079c5 */ /* 0x000fe20000000000 */
[----:B------:R-:W-:Y:S02]  /*6180*/  FSEL R170, R52, -INF , P2 ;  /* 0xff80000034aa7808 */ /* 0x000fe40001000000 */
[----:B------:R-:W-:Y:S02]  /*6190*/  ISETP.GT.AND P2, PT, R41, 0x40, PT ;  /* 0x000000402900780c */ /* 0x000fe40003f44270 */
[----:B------:R-:W-:Y:S01]  /*61a0*/  FSEL R168, R53, -INF , P3 ;  /* 0xff80000035a87808 */ /* 0x000fe20001800000 */
[----:B------:R-:W-:Y:S01]  /*61b0*/  HGMMA.64x128x16.F32 R88, R164, gdesc[UR8].tnspB, R88, gsb0 ;  /* 0x41e00008a4587df0 */ /* 0x000fe20008000858 */
[----:B------:R-:W-:Y:S01]  /*61c0*/  FMNMX.FTZ R37, R170, R37, !PT ;  /* 0x00000025aa257209 */ /* 0x000fe20007810000 */
[----:B------:R-:W-:Y:S01]  /*61d0*/  UIADD3 UR10, UR4, 0x280, URZ ;  /* 0x00000280040a7890 */ /* 0x000fe2000fffe03f */
[C---:B------:R-:W-:Y:S01]  /*61e0*/  ISETP.GT.AND P3, PT, R41.reuse, 0x41, PT ;  /* 0x000000412900780c */ /* 0x040fe20003f64270 */
[----:B------:R-:W-:Y:S01]  /*61f0*/  UMOV UR11, 0x40000040 ;  /* 0x40000040000b7882 */ /* 0x000fe20000000000 */
[----:B-1----:R-:W-:Y:S01]  /*6200*/  FSEL R72, R56, -INF , P2 ;  /* 0xff80000038487808 */ /* 0x002fe20001000000 */
[----:B------:R-:W-:Y:S01]  /*6210*/  FMUL.FTZ R53, R74, UR5 ;  /* 0x000000054a357c20 */ /* 0x000fe20008410000 */
[----:B------:R-:W-:Y:S01]  /*6220*/  FMNMX.FTZ R37, R168, R37, !PT ;  /* 0x00000025a8257209 */ /* 0x000fe20007810000 */
[----:B------:R-:W1:Y:S01]  /*6230*/  MUFU.TANH R56, R76 ;  /* 0x0000004c00387308 */ /* 0x000e620000002400 */
[----:B------:R-:W-:-:S02]  /*6240*/  ISETP.GT.AND P2, PT, R41, 0x48, PT ;  /* 0x000000482900780c */ /* 0x000fc40003f44270 */
[----:B------:R-:W-:Y:S01]  /*6250*/  FSEL R38, R57, -INF , P3 ;  /* 0xff80000039267808 */ /* 0x000fe20001800000 */
[----:B------:R-:W-:Y:S01]  /*6260*/  FMUL.FTZ R57, R75, UR5 ;  /* 0x000000054b397c20 */ /* 0x000fe20008410000 */
[----:B------:R-:W-:Y:S02]  /*6270*/  FMNMX.FTZ R37, R72, R37, !PT ;  /* 0x0000002548257209 */ /* 0x000fe40007810000 */
[C---:B------:R-:W-:Y:S01]  /*6280*/  ISETP.GT.AND P3, PT, R41.reuse, 0x49, PT ;  /* 0x000000492900780c */ /* 0x040fe20003f64270 */
[----:B------:R-:W-:Y:S01]  /*6290*/  MUFU.TANH R53, R53 ;  /* 0x0000003500357308 */ /* 0x000fe20000002400 */
[----:B------:R-:W-:Y:S02]  /*62a0*/  FSEL R40, R40, -INF , P2 ;  /* 0xff80000028287808 */ /* 0x000fe40001000000 */
[----:B------:R-:W-:Y:S02]  /*62b0*/  FMNMX.FTZ R37, R38, R37, !PT ;  /* 0x0000002526257209 */ /* 0x000fe40007810000 */
[----:B------:R-:W-:-:S02]  /*62c0*/  ISETP.GT.AND P2, PT, R41, 0x50, PT ;  /* 0x000000502900780c */ /* 0x000fc40003f44270 */
[----:B------:R-:W-:Y:S01]  /*62d0*/  FSEL R42, R42, -INF , P3 ;  /* 0xff8000002a2a7808 */ /* 0x000fe20001800000 */
[----:B------:R-:W-:Y:S01]  /*62e0*/  MUFU.TANH R57, R57 ;  /* 0x0000003900397308 */ /* 0x000fe20000002400 */
[----:B------:R-:W-:Y:S02]  /*62f0*/  FMNMX.FTZ R37, R40, R37, !PT ;  /* 0x0000002528257209 */ /* 0x000fe40007810000 */
[C---:B------:R-:W-:Y:S02]  /*6300*/  ISETP.GT.AND P3, PT, R41.reuse, 0x51, PT ;  /* 0x000000512900780c */ /* 0x040fe40003f64270 */
[----:B------:R-:W-:Y:S02]  /*6310*/  FSEL R44, R64, -INF , P2 ;  /* 0xff800000402c7808 */ /* 0x000fe40001000000 */
[----:B------:R-:W-:Y:S01]  /*6320*/  FMNMX.FTZ R37, R42, R37, !PT ;  /* 0x000000252a257209 */ /* 0x000fe20007810000 */
[----:B------:R-:W3:Y:S01]  /*6330*/  MUFU.TANH R64, R80 ;  /* 0x0000005000407308 */ /* 0x000ee20000002400 */
[----:B------:R-:W-:-:S02]  /*6340*/  ISETP.GT.AND P2, PT, R41, 0x58, PT ;  /* 0x000000582900780c */ /* 0x000fc40003f44270 */
[----:B------:R-:W-:Y:S02]  /*6350*/  FSEL R46, R46, -INF , P3 ;  /* 0xff8000002e2e7808 */ /* 0x000fe40001800000 */
[----:B------:R-:W-:Y:S02]  /*6360*/  FMNMX.FTZ R37, R44, R37, !PT ;  /* 0x000000252c257209 */ /* 0x000fe40007810000 */
[C---:B------:R-:W-:Y:S02]  /*6370*/  ISETP.GT.AND P3, PT, R41.reuse, 0x59, PT ;  /* 0x000000592900780c */ /* 0x040fe40003f64270 */
[----:B------:R-:W-:Y:S02]  /*6380*/  FSEL R48, R68, -INF , P2 ;  /* 0xff80000044307808 */ /* 0x000fe40001000000 */
[----:B------:R-:W-:Y:S01]  /*6390*/  FMNMX.FTZ R37, R46, R37, !PT ;  /* 0x000000252e257209 */ /* 0x000fe20007810000 */
[----:B------:R-:W4:Y:S01]  /*63a0*/  MUFU.TANH R68, R84 ;  /* 0x0000005400447308 */ /* 0x000f220000002400 */
[----:B------:R-:W-:-:S02]  /*63b0*/  ISETP.GT.AND P2, PT, R41, 0x60, PT ;  /* 0x000000602900780c */ /* 0x000fc40003f44270 */
[----:B------:R-:W-:Y:S02]  /*63c0*/  FSEL R50, R50, -INF , P3 ;  /* 0xff80000032327808 */ /* 0x000fe40001800000 */
[----:B------:R-:W-:Y:S02]  /*63d0*/  FMNMX.FTZ R37, R48, R37, !PT ;  /* 0x0000002530257209 */ /* 0x000fe40007810000 */
[----:B------:R-:W-:Y:S02]  /*63e0*/  ISETP.GT.AND P3, PT, R41, 0x61, PT ;  /* 0x000000612900780c */ /* 0x000fe40003f64270 */
[----:B--2---:R-:W-:Y:S02]  /*63f0*/  FSEL R52, R5, -INF , P2 ;  /* 0xff80000005347808 */ /* 0x004fe40001000000 */
[----:B------:R-:W-:Y:S01]  /*6400*/  FMNMX.FTZ R37, R50, R37, !PT ;  /* 0x0000002532257209 */ /* 0x000fe20007810000 */
[----:B------:R-:W2:Y:S01]  /*6410*/  LDC R5, c[0x0][0x988] ;  /* 0x00026200ff057b82 */ /* 0x000ea20000000800 */
[----:B------:R-:W-:-:S02]  /*6420*/  ISETP.GT.AND P2, PT, R41, 0x68, PT ;  /* 0x000000682900780c */ /* 0x000fc40003f44270 */
[----:B------:R-:W-:Y:S02]  /*6430*/  FSEL R54, R54, -INF , P3 ;  /* 0xff80000036367808 */ /* 0x000fe40001800000 */
[----:B------:R-:W-:Y:S02]  /*6440*/  FMNMX.FTZ R37, R52, R37, !PT ;  /* 0x0000002534257209 */ /* 0x000fe40007810000 */
[C---:B------:R-:W-:Y:S02]  /*6450*/  ISETP.GT.AND P3, PT, R41.reuse, 0x69, PT ;  /* 0x000000692900780c */ /* 0x040fe40003f64270 */
[----:B-1----:R-:W-:Y:S02]  /*6460*/  FSEL R56, R56, -INF , P2 ;  /* 0xff80000038387808 */ /* 0x002fe40001000000 */
[----:B------:R-:W-:Y:S02]  /*6470*/  FMNMX.FTZ R37, R54, R37, !PT ;  /* 0x0000002536257209 */ /* 0x000fe40007810000 */
[----:B------:R-:W-:-:S02]  /*6480*/  ISETP.GT.AND P2, PT, R41, 0x70, PT ;  /* 0x000000702900780c */ /* 0x000fc40003f44270 */
[----:B------:R-:W-:Y:S02]  /*6490*/  FSEL R58, R58, -INF , P3 ;  /* 0xff8000003a3a7808 */ /* 0x000fe40001800000 */
[----:B------:R-:W-:Y:S02]  /*64a0*/  FMNMX.FTZ R37, R56, R37, !PT ;  /* 0x0000002538257209 */ /* 0x000fe40007810000 */
[C---:B------:R-:W-:Y:S02]  /*64b0*/  ISETP.GT.AND P3, PT, R41.reuse, 0x71, PT ;  /* 0x000000712900780c */ /* 0x040fe40003f64270 */
[----:B---3--:R-:W-:Y:S02]  /*64c0*/  FSEL R64, R64, -INF , P2 ;  /* 0xff80000040407808 */ /* 0x008fe40001000000 */
[----:B------:R-:W-:Y:S02]  /*64d0*/  FMNMX.FTZ R37, R58, R37, !PT ;  /* 0x000000253a257209 */ /* 0x000fe40007810000 */
[----:B------:R-:W-:-:S02]  /*64e0*/  ISETP.GT.AND P2, PT, R41, 0x78, PT ;  /* 0x000000782900780c */ /* 0x000fc40003f44270 */
[----:B------:R-:W-:Y:S02]  /*64f0*/  FSEL R62, R81, -INF , P3 ;  /* 0xff800000513e7808 */ /* 0x000fe40001800000 */
[----:B------:R-:W-:Y:S02]  /*6500*/  FMNMX.FTZ R37, R64, R37, !PT ;  /* 0x0000002540257209 */ /* 0x000fe40007810000 */
[----:B------:R-:W-:Y:S02]  /*6510*/  ISETP.GT.AND P3, PT, R41, 0x79, PT ;  /* 0x000000792900780c */ /* 0x000fe40003f64270 */
[----:B----4-:R-:W-:Y:S02]  /*6520*/  FSEL R68, R68, -INF , P2 ;  /* 0xff80000044447808 */ /* 0x010fe40001000000 */
[----:B------:R-:W-:Y:S02]  /*6530*/  FMNMX.FTZ R37, R62, R37, !PT ;  /* 0x000000253e257209 */ /* 0x000fe40007810000 */
[----:B------:R-:W-:-:S02]  /*6540*/  FSEL R60, R60, -INF , P3 ;  /* 0xff8000003c3c7808 */ /* 0x000fc40001800000 */
[----:B------:R-:W-:Y:S02]  /*6550*/  FMNMX.FTZ R37, R68, R37, !PT ;  /* 0x0000002544257209 */ /* 0x000fe40007810000 */
[----:B------:R-:W-:Y:S02]  /*6560*/  ISETP.GT.AND P3, PT, R71, 0x8, PT ;  /* 0x000000084700780c */ /* 0x000fe40003f64270 */
[----:B------:R-:W-:Y:S02]  /*6570*/  FMNMX.FTZ R37, R60, R37, !PT ;  /* 0x000000253c257209 */ /* 0x000fe40007810000 */
[----:B------:R-:W-:Y:S02]  /*6580*/  FSEL R0, R14, -INF , P3 ;  /* 0xff8000000e007808 */ /* 0x000fe40001800000 */
[----:B------:R-:W-:Y:S01]  /*6590*/  FSEL R74, R21, -INF , P5 ;  /* 0xff800000154a7808 */ /* 0x000fe20002800000 */
[----:B------:R-:W1:Y:S01]  /*65a0*/  SHFL.BFLY PT, R12, R37, 0x2, 0x1f ;  /* 0x0c401f00250c7f89 */ /* 0x000e6200000e0000 */
[----:B------:R-:W-:-:S02]  /*65b0*/  FMNMX.FTZ R73, R0, R73, !PT ;  /* 0x0000004900497209 */ /* 0x000fc40007810000 */
[----:B------:R-:W-:Y:S02]  /*65c0*/  ISETP.GT.AND P3, PT, R71, 0x18, PT ;  /* 0x000000184700780c */ /* 0x000fe40003f64270 */
[----:B------:R-:W-:Y:S02]  /*65d0*/  FMNMX.FTZ R73, R20, R73, !PT ;  /* 0x0000004914497209 */ /* 0x000fe40007810000 */
[----:B------:R-:W-:Y:S02]  /*65e0*/  FSEL R76, R25, -INF , P3 ;  /* 0xff800000194c7808 */ /* 0x000fe40001800000 */
[----:B------:R-:W-:Y:S02]  /*65f0*/  FMNMX.FTZ R73, R74, R73, !PT ;  /* 0x000000494a497209 */ /* 0x000fe40007810000 */
[----:B------:R-:W-:Y:S02]  /*6600*/  ISETP.GT.AND P5, PT, R71, 0x20, PT ;  /* 0x000000204700780c */ /* 0x000fe40003fa4270 */
[----:B------:R-:W-:-:S02]  /*6610*/  FMNMX.FTZ R73, R24, R73, !PT ;  /* 0x0000004918497209 */ /* 0x000fc40007810000 */
[----:B------:R-:W-:Y:S02]  /*6620*/  FSEL R78, R27, -INF , P5 ;  /* 0xff8000001b4e7808 */ /* 0x000fe40002800000 */
[----:B------:R-:W-:Y:S02]  /*6630*/  FMNMX.FTZ R73, R76, R73, !PT ;  /* 0x000000494c497209 */ /* 0x000fe40007810000 */
[----:B------:R-:W-:Y:S02]  /*6640*/  ISETP.GT.AND P3, PT, R71, 0x28, PT ;  /* 0x000000284700780c */ /* 0x000fe40003f64270 */
[----:B------:R-:W-:Y:S02]  /*6650*/  FMNMX.FTZ R73, R26, R73, !PT ;  /* 0x000000491a497209 */ /* 0x000fe40007810000 */
[----:B------:R-:W-:Y:S02]  /*6660*/  FSEL R80, R29, -INF , P3 ;  /* 0xff8000001d507808 */ /* 0x000fe40001800000 */
[----:B-1----:R-:W-:-:S02]  /*6670*/  FMNMX.FTZ R39, R37, R12, !PT ;  /* 0x0000000c25277209 */ /* 0x002fc40007810000 */
[----:B------:R-:W-:Y:S02]  /*6680*/  FMNMX.FTZ R73, R78, R73, !PT ;  /* 0x000000494e497209 */ /* 0x000fe40007810000 */
[----:B------:R-:W-:Y:S01]  /*6690*/  ISETP.GT.AND P5, PT, R71, 0x30, PT ;  /* 0x000000304700780c */ /* 0x000fe20003fa4270 */
[----:B------:R-:W1:Y:S01]  /*66a0*/  SHFL.BFLY PT, R12, R39, 0x1, 0x1f ;  /* 0x0c201f00270c7f89 */ /* 0x000e6200000e0000 */
[----:B------:R-:W-:Y:S02]  /*66b0*/  FMNMX.FTZ R73, R28, R73, !PT ;  /* 0x000000491c497209 */ /* 0x000fe40007810000 */
[----:B------:R-:W-:Y:S02]  /*66c0*/  FSEL R84, R31, -INF , P5 ;  /* 0xff8000001f547808 */ /* 0x000fe40002800000 */
[----:B------:R-:W-:Y:S02]  /*66d0*/  FMNMX.FTZ R73, R80, R73, !PT ;  /* 0x0000004950497209 */ /* 0x000fe40007810000 */
[----:B------:R-:W-:Y:S01]  /*66e0*/  ISETP.GT.AND P3, PT, R71, 0x38, PT ;  /* 0x000000384700780c */ /* 0x000fe20003f64270 */
[----:B------:R-:W-:-:S02]  /*66f0*/  WARPGROUP.DEPBAR.LE gsb0, 0x0 ;  /* 0x00008000000079c5 */ /* 0x000fc40000010000 */
[----:B------:R-:W-:Y:S01]  /*6700*/  WARPGROUP.ARRIVE ;  /* 0x00000000000079c5 */ /* 0x000fe20000000000 */
[----:B------:R-:W-:Y:S02]  /*6710*/  FMNMX.FTZ R73, R82, R73, !PT ;  /* 0x0000004952497209 */ /* 0x000fe40007810000 */
[----:B------:R-:W-:Y:S02]  /*6720*/  FSEL R86, R33, -INF , P3 ;  /* 0xff80000021567808 */ /* 0x000fe40001800000 */
[----:B------:R-:W-:Y:S01]  /*6730*/  FMNMX.FTZ R73, R84, R73, !PT ;  /* 0x0000004954497209 */ /* 0x000fe20007810000 */
[----:B------:R-:W-:Y:S01]  /*6740*/  HGMMA.64x128x16.F32 R88, R160, gdesc[UR8].tnspB, R88, gsb0 ;  /* 0x41e00008a0587df0 */ /* 0x000fe20008000858 */
[----:B------:R-:W-:Y:S01]  /*6750*/  UIADD3 UR10, UR4, 0x300, URZ ;  /* 0x00000300040a7890 */ /* 0x000fe2000fffe03f */
[----:B------:R-:W-:Y:S01]  /*6760*/  ISETP.GT.AND P5, PT, R71, 0x40, PT ;  /* 0x000000404700780c */ /* 0x000fe20003fa4270 */
[----:B------:R-:W-:Y:S01]  /*6770*/  UMOV UR11, 0x40000040 ;  /* 0x40000040000b7882 */ /* 0x000fe20000000000 */
[----:B------:R-:W-:-:S02]  /*6780*/  FMNMX.FTZ R73, R32, R73, !PT ;  /* 0x0000004920497209 */ /* 0x000fc40007810000 */
[----:B------:R-:W-:Y:S02]  /*6790*/  FSEL R164, R34, -INF , P4 ;  /* 0xff80000022a47808 */ /* 0x000fe40002000000 */
[----:B-1----:R-:W-:Y:S02]  /*67a0*/  FMNMX.FTZ R12, R39, R12, !PT ;  /* 0x0000000c270c7209 */ /* 0x002fe40007810000 */
[----:B------:R-:W-:Y:S02]  /*67b0*/  FMNMX.FTZ R73, R86, R73, !PT ;  /* 0x0000004956497209 */ /* 0x000fe40007810000 */
[----:B------:R-:W-:Y:S01]  /*67c0*/  FSEL R34, R35, -INF , P5 ;  /* 0xff80000023227808 */ /* 0x000fe20002800000 */
[----:B--2---:R-:W-:Y:S01]  /*67d0*/  FMUL.FTZ R39, R12, R5 ;  /* 0x000000050c277220 */ /* 0x004fe20000410000 */
[----:B------:R-:W-:Y:S02]  /*67e0*/  FMNMX.FTZ R73, R164, R73, !PT ;  /* 0x00000049a4497209 */ /* 0x000fe40007810000 */
[----:B------:R-:W-:-:S02]  /*67f0*/  FSETP.NEU.FTZ.AND P2, PT, R12, -INF , PT ;  /* 0xff8000000c00780b */ /* 0x000fc40003f5d000 */
[----:B------:R-:W-:Y:S02]  /*6800*/  ISETP.GT.AND P3, PT, R71, 0x48, PT ;  /* 0x000000484700780c */ /* 0x000fe40003f64270 */
[----:B------:R-:W-:Y:S02]  /*6810*/  FMNMX.FTZ R73, R34, R73, !PT ;  /* 0x0000004922497209 */ /* 0x000fe40007810000 */
[----:B------:R-:W-:Y:S02]  /*6820*/  FSEL R39, R39, RZ, P2 ;  /* 0x000000ff27277208 */ /* 0x000fe40001000000 */
[----:B------:R-:W-:Y:S02]  /*6830*/  ISETP.GT.AND P4, PT, R71, 0x49, PT ;  /* 0x000000494700780c */ /* 0x000fe40003f84270 */
[----:B------:R-:W-:Y:S01]  /*6840*/  FSEL R166, R43, -INF , P3 ;  /* 0xff8000002ba67808 */ /* 0x000fe20001800000 */
[--C-:B------:R-:W-:Y:S01]  /*6850*/  FFMA.FTZ R30, R194, R5, -R39.reuse ;  /* 0x00000005c21e7223 */ /* 0x100fe20000010827 */
[----:B------:R-:W-:Y:S01]  /*6860*/  FMNMX.FTZ R73, R36, R73, !PT ;  /* 0x0000004924497209 */ /* 0x000fe20007810000 */
[-CC-:B------:R-:W-:Y:S01]  /*6870*/  FFMA.FTZ R29, R196, R5.reuse, -R39.reuse ;  /* 0x00000005c41d7223 */ /* 0x180fe20000010827 */
[----:B------:R-:W-:Y:S01]  /*6880*/  ISETP.GT.AND P5, PT, R71, 0x50, PT ;  /* 0x000000504700780c */ /* 0x000fe20003fa4270 */
        /* <DEDUP_REMOVED lines=54> */
[----:B------:R-:W-:Y:S01]  /*6bf0*/  FFMA.FTZ R60, R60, R5, -R39 ;  /* 0x000000053c3c7223 */ /* 0x000fe20000010827 */
[----:B------:R-:W-:Y:S01]  /*6c00*/  FMNMX.FTZ R73, R72, R73, !PT ;  /* 0x0000004948497209 */ /* 0x000fe20007810000 */
[----:B------:R-:W-:Y:S01]  /*6c10*/  MUFU.EX2 R37, R37 ;  /* 0x0000002500257308 */ /* 0x000fe20000000800 */
[----:B------:R-:W-:-:S02]  /*6c20*/  ISETP.GT.AND P3, PT, R71, 0x78, PT ;  /* 0x000000784700780c */ /* 0x000fc40003f64270 */
[----:B------:R-:W-:Y:S02]  /*6c30*/  FSEL R208, R65, -INF , P6 ;  /* 0xff80000041d07808 */ /* 0x000fe40003000000 */
[----:B------:R-:W-:Y:S02]  /*6c40*/  FMNMX.FTZ R73, R206, R73, !PT ;  /* 0x00000049ce497209 */ /* 0x000fe40007810000 */
[----:B------:R-:W-:Y:S01]  /*6c50*/  ISETP.GT.AND P4, PT, R71, 0x79, PT ;  /* 0x000000794700780c */ /* 0x000fe20003f84270 */
[----:B------:R-:W-:Y:S01]  /*6c60*/  MUFU.EX2 R180, R180 ;  /* 0x000000b400b47308 */ /* 0x000fe20000000800 */
[----:B------:R-:W-:Y:S02]  /*6c70*/  FMNMX.FTZ R73, R208, R73, !PT ;  /* 0x00000049d0497209 */ /* 0x000fe40007810000 */
[----:B------:R-:W-:-:S05]  /*6c80*/  FSEL R210, R69, -INF , P4 ;  /* 0xff80000045d27808 */ /* 0x000fca0002000000 */
[----:B------:R-:W-:Y:S08]  /*6c90*/  MUFU.EX2 R182, R182 ;  /* 0x000000b600b67308 */ /* 0x000ff00000000800 */
[----:B------:R-:W-:Y:S08]  /*6ca0*/  MUFU.EX2 R41, R41 ;  /* 0x0000002900297308 */ /* 0x000ff00000000800 */
[----:B------:R-:W-:Y:S08]  /*6cb0*/  MUFU.EX2 R176, R176 ;  /* 0x000000b000b07308 */ /* 0x000ff00000000800 */
[----:B------:R-:W-:Y:S08]  /*6cc0*/  MUFU.EX2 R21, R21 ;  /* 0x0000001500157308 */ /* 0x000ff00000000800 */
[----:B------:R-:W-:Y:S01]  /*6cd0*/  MUFU.EX2 R178, R178 ;  /* 0x000000b200b27308 */ /* 0x000fe20000000800 */
[----:B------:R-:W-:-:S02]  /*6ce0*/  WARPGROUP.DEPBAR.LE gsb0, 0x0 ;  /* 0x00008000000079c5 */ /* 0x000fc40000010000 */
[----:B------:R-:W-:Y:S01]  /*6cf0*/  WARPGROUP.ARRIVE ;  /* 0x00000000000079c5 */ /* 0x000fe20000000000 */
[----:B------:R-:W-:Y:S01]  /*6d00*/  FSEL R160, R67, -INF , P3 ;  /* 0xff80000043a07808 */ /* 0x000fe20001800000 */
[-CC-:B------:R-:W-:Y:S01]  /*6d10*/  FFMA.FTZ R162, R48, R5.reuse, -R39.reuse ;  /* 0x0000000530a27223 */ /* 0x180fe20000010827 */
[----:B------:R-:W-:Y:S02]  /*6d20*/  FFMA.FTZ R48, R64, R5, -R39 ;  /* 0x0000000540307223 */ /* 0x000fe40000010827 */
[----:B------:R-:W-:Y:S01]  /*6d30*/  MUFU.EX2 R25, R25 ;  /* 0x0000001900197308 */ /* 0x000fe20000000800 */
[----:B------:R-:W-:Y:S01]  /*6d40*/  FMNMX.FTZ R73, R160, R73, !PT ;  /* 0x00000049a0497209 */ /* 0x000fe20007810000 */
[----:B------:R-:W-:Y:S01]  /*6d50*/  HGMMA.64x128x16.F32 R88, R156, gdesc[UR8].tnspB, R88, gsb0 ;  /* 0x41e000089c587df0 */ /* 0x000fe20008000858 */
[----:B------:R-:W-:Y:S02]  /*6d60*/  UIADD3 UR10, UR4, 0x380, URZ ;  /* 0x00000380040a7890 */ /* 0x000fe4000fffe03f */
[----:B------:R-:W-:Y:S01]  /*6d70*/  FMNMX.FTZ R73, R210, R73, !PT ;  /* 0x00000049d2497209 */ /* 0x000fe20007810000 */
[----:B------:R-:W-:Y:S01]  /*6d80*/  UMOV UR11, 0x40000040 ;  /* 0x40000040000b7882 */ /* 0x000fe20000000000 */
[----:B------:R-:W-:Y:S01]  /*6d90*/  UMOV UR4, UR36 ;  /* 0x0000002400047c82 */ /* 0x000fe20008000000 */
[----:B------:R-:W-:Y:S02]  /*6da0*/  MUFU.EX2 R172, R172 ;  /* 0x000000ac00ac7308 */ /* 0x000fe40000000800 */
[----:B------:R-:W1:Y:S06]  /*6db0*/  SHFL.BFLY PT, R2, R73, 0x2, 0x1f ;  /* 0x0c401f0049027f89 */ /* 0x000e6c00000e0000 */
        /* <DEDUP_REMOVED lines=8> */
[----:B-1----:R-:W-:-:S07]  /*6e40*/  FMNMX.FTZ R14, R2, R55, !PT ;  /* 0x00000037020e7209 */ /* 0x002fce0007810000 */
[----:B------:R-:W-:Y:S01]  /*6e50*/  MUFU.EX2 R33, R33 ;  /* 0x0000002100217308 */ /* 0x000fe20000000800 */
[----:B------:R-:W-:Y:S02]  /*6e60*/  FSEL R2, R12, RZ, P2 ;  /* 0x000000ff0c027208 */ /* 0x000fe40001000000 */
[C---:B------:R-:W-:Y:S01]  /*6e70*/  FSETP.NEU.FTZ.AND P2, PT, R14.reuse, -INF , PT ;  /* 0xff8000000e00780b */ /* 0x040fe20003f5d000 */
[-C--:B------:R-:W-:Y:S02]  /*6e80*/  FMUL.FTZ R39, R14, R5.reuse ;  /* 0x000000050e277220 */ /* 0x080fe40000410000 */
[----:B------:R-:W-:Y:S02]  /*6e90*/  FADD.FTZ R2, -R2, R13 ;  /* 0x0000000d02027221 */ /* 0x000fe40000010100 */
[----:B------:R-:W-:Y:S01]  /*6ea0*/  MUFU.EX2 R35, R35 ;  /* 0x0000002300237308 */ /* 0x000fe20000000800 */
[----:B------:R-:W-:Y:S01]  /*6eb0*/  FSEL R39, R39, RZ, P2 ;  /* 0x000000ff27277208 */ /* 0x000fe20001000000 */
[----:B------:R-:W-:-:S04]  /*6ec0*/  FMUL.FTZ R2, R2, R5 ;  /* 0x0000000502027220 */ /* 0x000fc80000410000 */
[-CC-:B------:R-:W-:Y:S01]  /*6ed0*/  FFMA.FTZ R183, R0, R5.reuse, -R39.reuse ;  /* 0x0000000500b77223 */ /* 0x180fe20000010827 */
[----:B------:R-:W-:Y:S01]  /*6ee0*/  FSEL R0, R14, RZ, P2 ;  /* 0x000000ff0e007208 */ /* 0x000fe20001000000 */
[----:B------:R-:W1:Y:S01]  /*6ef0*/  MUFU.EX2 R2, R2 ;  /* 0x0000000200027308 */ /* 0x000e620000000800 */
[-CC-:B------:R-:W-:Y:S01]  /*6f00*/  FFMA.FTZ R181, R66, R5.reuse, -R39.reuse ;  /* 0x0000000542b57223 */ /* 0x180fe20000010827 */
[-CC-:B------:R-:W-:Y:S01]  /*6f10*/  FFMA.FTZ R52, R70, R5.reuse, -R39.reuse ;  /* 0x0000000546347223 */ /* 0x180fe20000010827 */
[-C--:B------:R-:W-:Y:S01]  /*6f20*/  FFMA.FTZ R20, R20, R5.reuse, -R39 ;  /* 0x0000000514147223 */ /* 0x080fe20000010827 */
        /* <DEDUP_REMOVED lines=8> */
[----:B------:R-:W-:Y:S01]  /*6fb0*/  MOV R36, UR37 ;  /* 0x0000002500247c02 */ /* 0x000fe20008000f00 */
[-CC-:B------:R-:W-:Y:S01]  /*6fc0*/  FFMA.FTZ R26, R26, R5.reuse, -R39.reuse ;  /* 0x000000051a1a7223 */ /* 0x180fe20000010827 */
[-CC-:B------:R-:W-:Y:S01]  /*6fd0*/  FFMA.FTZ R173, R78, R5.reuse, -R39.reuse ;  /* 0x000000054ead7223 */ /* 0x180fe20000010827 */
[-CC-:B------:R-:W-:Y:S01]  /*6fe0*/  FFMA.FTZ R28, R28, R5.reuse, -R39.reuse ;  /* 0x000000051c1c7223 */ /* 0x180fe20000010827 */
[-C--:B------:R-:W-:Y:S01]  /*6ff0*/  FFMA.FTZ R175, R80, R5.reuse, -R39 ;  /* 0x0000000550af7223 */ /* 0x080fe20000010827 */
[----:B-1----:R-:W-:Y:S01]  /*7000*/  FFMA.FTZ R15, R2, R4, R37 ;  /* 0x00000004020f7223 */ /* 0x002fe20000010025 */
[----:B------:R-:W1:Y:S01]  /*7010*/  MUFU.EX2 R0, R0 ;  /* 0x0000000000007308 */ /* 0x000e620000000800 */
[-CC-:B------:R-:W-:Y:S01]  /*7020*/  FFMA.FTZ R54, R82, R5.reuse, -R39.reuse ;  /* 0x0000000552367223 */ /* 0x180fe20000010827 */
[-C--:B------:R-:W-:Y:S01]  /*7030*/  FFMA.FTZ R169, R84, R5.reuse, -R39 ;  /* 0x0000000554a97223 */ /* 0x080fe20000010827 */
[----:B------:R-:W-:Y:S01]  /*7040*/  FADD.FTZ R15, R180, R15 ;  /* 0x0000000fb40f7221 */ /* 0x000fe20000010000 */
[-CC-:B------:R-:W-:Y:S01]  /*7050*/  FFMA.FTZ R32, R32, R5.reuse, -R39.reuse ;  /* 0x0000000520207223 */ /* 0x180fe20000010827 */
[-CC-:B------:R-:W-:Y:S01]  /*7060*/  FFMA.FTZ R171, R86, R5.reuse, -R39.reuse ;  /* 0x0000000556ab7223 */ /* 0x180fe20000010827 */
[-C--:B------:R-:W-:Y:S01]  /*7070*/  FFMA.FTZ R56, R164, R5.reuse, -R39 ;  /* 0x00000005a4387223 */ /* 0x080fe20000010827 */
[----:B------:R-:W-:Y:S01]  /*7080*/  FADD.FTZ R4, R182, R15 ;  /* 0x0000000fb6047221 */ /* 0x000fe20000010000 */
[----:B------:R-:W2:Y:S01]  /*7090*/  MUFU.EX2 R52, R52 ;  /* 0x0000003400347308 */ /* 0x000ea20000000800 */
[-CC-:B------:R-:W-:Y:S01]  /*70a0*/  FFMA.FTZ R167, R166, R5.reuse, -R39.reuse ;  /* 0x00000005a6a77223 */ /* 0x180fe20000010827 */
[-CC-:B------:R-:W-:Y:S01]  /*70b0*/  FFMA.FTZ R161, R196, R5.reuse, -R39.reuse ;  /* 0x00000005c4a17223 */ /* 0x180fe20000010827 */
[----:B------:R-:W-:Y:S01]  /*70c0*/  FADD.FTZ R15, R41, R4 ;  /* 0x00000004290f7221 */ /* 0x000fe20000010000 */
[-CC-:B------:R-:W-:Y:S01]  /*70d0*/  FFMA.FTZ R163, R198, R5.reuse, -R39.reuse ;  /* 0x00000005c6a37223 */ /* 0x180fe20000010827 */
[-CC-:B------:R-:W-:Y:S01]  /*70e0*/  FFMA.FTZ R200, R200, R5.reuse, -R39.reuse ;  /* 0x00000005c8c87223 */ /* 0x180fe20000010827 */
[----:B------:R-:W-:Y:S01]  /*70f0*/  FFMA.FTZ R168, R168, R5, -R39 ;  /* 0x00000005a8a87223 */ /* 0x000fe20000010827 */
[----:B------:R-:W-:Y:S01]  /*7100*/  FADD.FTZ R4, R176, R15 ;  /* 0x0000000fb0047221 */ /* 0x000fe20000010000 */
[----:B------:R-:W3:Y:S01]  /*7110*/  MUFU.EX2 R183, R183 ;  /* 0x000000b700b77308 */ /* 0x000ee20000000800 */
[----:B-1----:R-:W-:Y:S01]  /*7120*/  FFMA.FTZ R3, R0, R3, R181 ;  /* 0x0000000300037223 */ /* 0x002fe200000100b5 */
[C---:B------:R-:W-:Y:S01]  /*7130*/  F2FP.F16.F32.PACK_AB R176, R21.reuse, R176 ;  /* 0x000000b015b0723e */ /* 0x040fe200000000ff */
[----:B------:R-:W-:Y:S01]  /*7140*/  FADD.FTZ R15, R21, R4 ;  /* 0x00000004150f7221 */ /* 0x000fe20000010000 */
[-CC-:B------:R-:W-:Y:S01]  /*7150*/  FFMA.FTZ R202, R202, R5.reuse, -R39.reuse ;  /* 0x00000005caca7223 */ /* 0x180fe20000010827 */
[-CC-:B------:R-:W-:Y:S01]  /*7160*/  FFMA.FTZ R204, R204, R5.reuse, -R39.reuse ;  /* 0x00000005cccc7223 */ /* 0x180fe20000010827 */
[-C--:B------:R-:W-:Y:S01]  /*7170*/  FFMA.FTZ R72, R72, R5.reuse, -R39 ;  /* 0x0000000548487223 */ /* 0x080fe20000010827 */
[----:B------:R-:W-:Y:S01]  /*7180*/  FADD.FTZ R4, R178, R15 ;  /* 0x0000000fb2047221 */ /* 0x000fe20000010000 */
[----:B------:R-:W1:Y:S01]  /*7190*/  MUFU.EX2 R20, R20 ;  /* 0x0000001400147308 */ /* 0x000e620000000800 */
[-CC-:B------:R-:W-:Y:S01]  /*71a0*/  FFMA.FTZ R206, R206, R5.reuse, -R39.reuse ;  /* 0x00000005cece7223 */ /* 0x180fe20000010827 */
[----:B------:R-:W-:Y:S01]  /*71b0*/  FFMA.FTZ R208, R208, R5, -R39 ;  /* 0x00000005d0d07223 */ /* 0x000fe20000010827 */
[----:B------:R-:W-:Y:S01]  /*71c0*/  FADD.FTZ R15, R25, R4 ;  /* 0x00000004190f7221 */ /* 0x000fe20000010000 */
[----:B--2---:R-:W-:Y:S01]  /*71d0*/  FADD.FTZ R4, R52, R3 ;  /* 0x0000000334047221 */ /* 0x004fe20000010000 */
[----:B------:R-:W-:-:S02]  /*71e0*/  @!P1 VIADD R3, R36, 0x34840 ;  /* 0x0003484024039836 */ /* 0x000fc40000000000 */
[----:B------:R-:W-:Y:S01]  /*71f0*/  FFMA.FTZ R36, R194, R5, -R39 ;  /* 0x00000005c2247223 */ /* 0x000fe20000010827 */
[----:B------:R-:W-:Y:S01]  /*7200*/  FADD.FTZ R58, R172, R15 ;  /* 0x0000000fac3a7221 */ /* 0x000fe20000010000 */
[----:B------:R-:W-:Y:S01]  /*7210*/  MUFU.EX2 R177, R177 ;  /* 0x000000b100b17308 */ /* 0x000fe20000000800 */
[----:B---3--:R-:W-:Y:S01]  /*7220*/  FADD.FTZ R15, R183, R4 ;  /* 0x00000004b70f7221 */ /* 0x008fe20000010000 */
[----:B------:R-:W-:Y:S01]  /*7230*/  @!P1 PRMT R3, RZ, 0x654, R3 ;  /* 0x00000654ff039816 */ /* 0x000fe20000000003 */
[----:B------:R-:W-:Y:S01]  /*7240*/  FADD.FTZ R55, R27, R58 ;  /* 0x0000003a1b377221 */ /* 0x000fe20000010000 */
[----:B------:R-:W-:Y:S02]  /*7250*/  PLOP3.LUT P2, PT, PT, PT, UP0, 0x80, 0x0 ;  /* 0x000000000000781c */ /* 0x000fe40003f4f008 */
[----:B------:R-:W-:Y:S01]  /*7260*/  F2FP.F16.F32.PACK_AB R180, R180, R37 ;  /* 0x00000025b4b4723e */ /* 0x000fe200000000ff */
[----:B------:R-:W-:Y:S01]  /*7270*/  FADD.FTZ R58, R174, R55 ;  /* 0x00000037ae3a7221 */ /* 0x000fe20000010000 */
[----:B------:R-:W-:Y:S01]  /*7280*/  MUFU.EX2 R24, R24 ;  /* 0x0000001800187308 */ /* 0x000fe20000000800 */
[----:B-1----:R-:W-:Y:S01]  /*7290*/  FADD.FTZ R4, R20, R15 ;  /* 0x0000000f14047221 */ /* 0x002fe20000010000 */
[----:B------:R-:W-:-:S02]  /*72a0*/  IMAD.U32 R55, RZ, RZ, UR6 ;  /* 0x00000006ff377e24 */ /* 0x000fc4000f8e00ff */
[----:B------:R-:W-:Y:S01]  /*72b0*/  FADD.FTZ R15, R29, R58 ;  /* 0x0000003a1d0f7221 */ /* 0x000fe20000010000 */
[----:B------:R-:W-:Y:S01]  /*72c0*/  FFMA.FTZ R58, R192, R5, -R39 ;  /* 0x00000005c03a7223 */ /* 0x000fe20000010827 */
[----:B------:R-:W-:Y:S01]  /*72d0*/  F2FP.F16.F32.PACK_AB R182, R41, R182 ;  /* 0x000000b629b6723e */ /* 0x000fe200000000ff */
[----:B------:R-:W-:Y:S02]  /*72e0*/  WARPGROUP.DEPBAR.LE gsb0, 0x0 ;  /* 0x00008000000079c5 */ /* 0x000fe40000010000 */
[----:B------:R-:W-:Y:S01]  /*72f0*/  WARPGROUP.ARRIVE ;  /* 0x00000000000079c5 */ /* 0x000fe20000000000 */
[----:B------:R-:W-:Y:S01]  /*7300*/  MUFU.EX2 R179, R179 ;  /* 0x000000b300b37308 */ /* 0x000fe20000000800 */
[----:B------:R-:W-:Y:S02]  /*7310*/  @!P1 IADD3 R55, R55, 0x34860, RZ ;  /* 0x0003486037379810 */ /* 0x000fe40007ffe0ff */
[----:B------:R-:W-:Y:S02]  /*7320*/  F2FP.F16.F32.PACK_AB R178, R25, R178 ;  /* 0x000000b219b2723e */ /* 0x000fe400000000ff */
[----:B------:R-:W-:Y:S01]  /*7330*/  HGMMA.64x128x16.F32 R88, R152, gdesc[UR8].tnspB, R88, gsb0 ;  /* 0x41e0000898587df0 */ /* 0x000fe20008000858 */
[----:B------:R-:W-:-:S02]  /*7340*/  @!P1 PRMT R55, RZ, 0x654, R55 ;  /* 0x00000654ff379816 */ /* 0x000fc40000000037 */
[----:B------:R-:W-:Y:S01]  /*7350*/  MUFU.EX2 R26, R26 ;  /* 0x0000001a001a7308 */ /* 0x000fe20000000800 */
[----:B------:R-:W-:Y:S02]  /*7360*/  F2FP.F16.F32.PACK_AB R172, R27, R172 ;  /* 0x000000ac1bac723e */ /* 0x000fe400000000ff */
[----:B------:R-:W-:Y:S02]  /*7370*/  F2FP.F16.F32.PACK_AB R174, R29, R174 ;  /* 0x000000ae1dae723e */ /* 0x000fe400000000ff */
[----:B------:R-:W-:Y:S02]  /*7380*/  F2FP.F16.F32.PACK_AB R181, R52, R181 ;  /* 0x000000b534b5723e */ /* 0x000fe400000000ff */
[----:B------:R-:W-:Y:S01]  /*7390*/  F2FP.F16.F32.PACK_AB R183, R20, R183 ;  /* 0x000000b714b7723e */ /* 0x000fe200000000ff */
[----:B------:R-:W-:Y:S08]  /*73a0*/  MUFU.EX2 R173, R173 ;  /* 0x000000ad00ad7308 */ /* 0x000ff00000000800 */
[----:B------:R-:W-:Y:S08]  /*73b0*/  MUFU.EX2 R28, R28 ;  /* 0x0000001c001c7308 */ /* 0x000ff00000000800 */
[----:B------:R1:W-:Y:S08]  /*73c0*/  MUFU.EX2 R13, R60 ;  /* 0x0000003c000d7308 */ /* 0x0003f00000000800 */
[----:B------:R-:W-:Y:S01]  /*73d0*/  MUFU.EX2 R175, R175 ;  /* 0x000000af00af7308 */ /* 0x000fe20000000800 */
[----:B-1----:R-:W-:-:S04]  /*73e0*/  FADD.FTZ R60, R30, R15 ;  /* 0x0000000f1e3c7221 */ /* 0x002fc80000010000 */
[----:B------:R-:W-:-:S03]  /*73f0*/  FADD.FTZ R15, R31, R60 ;  /* 0x0000003c1f0f7221 */ /* 0x000fc60000010000 */
[----:B------:R-:W1:Y:S01]  /*7400*/  MUFU.EX2 R38, R38 ;  /* 0x0000002600267308 */ /* 0x000e620000000800 */
[----:B------:R-:W-:Y:S01]  /*7410*/  FADD.FTZ R60, R170, R15 ;  /* 0x0000000faa3c7221 */ /* 0x000fe20000010000 */
[----:B------:R-:W-:-:S03]  /*7420*/  F2FP.F16.F32.PACK_AB R170, R33, R170 ;  /* 0x000000aa21aa723e */ /* 0x000fc600000000ff */
[----:B------:R-:W-:-:S03]  /*7430*/  FADD.FTZ R60, R33, R60 ;  /* 0x0000003c213c7221 */ /* 0x000fc60000010000 */
[----:B------:R-:W-:Y:S01]  /*7440*/  MUFU.EX2 R54, R54 ;  /* 0x0000003600367308 */ /* 0x000fe20000000800 */
[----:B------:R-:W-:-:S07]  /*7450*/  FADD.FTZ R15, R35, R60 ;  /* 0x0000003c230f7221 */ /* 0x000fce0000010000 */
[----:B------:R-:W2:Y:S01]  /*7460*/  MUFU.EX2 R40, R40 ;  /* 0x0000002800287308 */ /* 0x000ea20000000800 */
[C---:B-1----:R-:W-:Y:S01]  /*7470*/  FADD.FTZ R15, R38.reuse, R15 ;  /* 0x0000000f260f7221 */ /* 0x042fe20000010000 */
[----:B------:R-:W-:-:S06]  /*7480*/  F2FP.F16.F32.PACK_AB R164, R38, R35 ;  /* 0x0000002326a4723e */ /* 0x000fcc00000000ff */
[----:B------:R-:W-:Y:S08]  /*7490*/  MUFU.EX2 R169, R169 ;  /* 0x000000a900a97308 */ /* 0x000ff00000000800 */
[----:B------:R-:W1:Y:S01]  /*74a0*/  MUFU.EX2 R43, R43 ;  /* 0x0000002b002b7308 */ /* 0x000e620000000800 */
[----:B--2---:R-:W-:-:S07]  /*74b0*/  FADD.FTZ R60, R40, R15 ;  /* 0x0000000f283c7221 */ /* 0x004fce0000010000 */
[----:B------:R-:W-:Y:S08]  /*74c0*/  MUFU.EX2 R32, R32 ;  /* 0x0000002000207308 */ /* 0x000ff00000000800 */
[----:B------:R-:W2:Y:S01]  /*74d0*/  MUFU.EX2 R42, R42 ;  /* 0x0000002a002a7308 */ /* 0x000ea20000000800 */
[C---:B-1----:R-:W-:Y:S01]  /*74e0*/  FADD.FTZ R15, R43.reuse, R60 ;  /* 0x0000003c2b0f7221 */ /* 0x042fe20000010000 */
[----:B------:R-:W-:-:S06]  /*74f0*/  F2FP.F16.F32.PACK_AB R166, R43, R40 ;  /* 0x000000282ba6723e */ /* 0x000fcc00000000ff */
[----:B------:R-:W-:Y:S08]  /*7500*/  MUFU.EX2 R171, R171 ;  /* 0x000000ab00ab7308 */ /* 0x000ff00000000800 */
[----:B------:R-:W1:Y:S01]  /*7510*/  MUFU.EX2 R45, R45 ;  /* 0x0000002d002d7308 */ /* 0x000e620000000800 */
[----:B--2---:R-:W-:-:S07]  /*7520*/  FADD.FTZ R60, R42, R15 ;  /* 0x0000000f2a3c7221 */ /* 0x004fce0000010000 */
[----:B------:R-:W-:Y:S08]  /*7530*/  MUFU.EX2 R56, R56 ;  /* 0x0000003800387308 */ /* 0x000ff00000000800 */
[----:B------:R-:W2:Y:S08]  /*7540*/  MUFU.EX2 R162, R162 ;  /* 0x000000a200a27308 */ /* 0x000eb00000000800 */
[----:B------:R-:W-:Y:S08]  /*7550*/  MUFU.EX2 R165, R165 ;  /* 0x000000a500a57308 */ /* 0x000ff00000000800 */
[----:B------:R-:W3:Y:S01]  /*7560*/  MUFU.EX2 R47, R47 ;  /* 0x0000002f002f7308 */ /* 0x000ee20000000800 */
[----:B------:R-:W-:-:S02]  /*7570*/  WARPGROUP.DEPBAR.LE gsb0, 0x0 ;  /* 0x00008000000079c5 */ /* 0x000fc40000010000 */
[----:B------:R4:W-:Y:S05]  /*7580*/  @!P1 SYNCS.ARRIVE.TRANS64.RED.A1T0 RZ, [R3+URZ], RZ ;  /* 0x000000ff03ff99a7 */ /* 0x0009ea000810043f */
[----:B------:R-:W-:Y:S01]  /*7590*/  MUFU.EX2 R34, R34 ;  /* 0x0000002200227308 */ /* 0x000fe20000000800 */
[----:B----4-:R-:W-:Y:S01]  /*75a0*/  FADD.FTZ R3, R177, R4 ;  /* 0x00000004b1037221 */ /* 0x010fe20000010000 */
[----:B------:R1:W-:Y:S01]  /*75b0*/  @!P1 SYNCS.ARRIVE.TRANS64.RED.A1T0 RZ, [R55+URZ], RZ ;  /* 0x000000ff37ff99a7 */ /* 0x0003e2000810043f */
[----:B------:R-:W-:-:S05]  /*75c0*/  F2FP.F16.F32.PACK_AB R177, R24, R177 ;  /* 0x000000b118b1723e */ /* 0x000fca00000000ff */
[----:B------:R-:W4:Y:S01]  /*75d0*/  MUFU.EX2 R44, R44 ;  /* 0x0000002c002c7308 */ /* 0x000f220000000800 */
[----:B------:R-:W-:-:S04]  /*75e0*/  FADD.FTZ R4, R24, R3 ;  /* 0x0000000318047221 */ /* 0x000fc80000010000 */
[----:B------:R-:W-:Y:S01]  /*75f0*/  FADD.FTZ R3, R179, R4 ;  /* 0x00000004b3037221 */ /* 0x000fe20000010000 */
[----:B-1----:R-:W-:Y:S01]  /*7600*/  FADD.FTZ R55, R45, R60 ;  /* 0x0000003c2d377221 */ /* 0x002fe20000010000 */
[C---:B------:R-:W-:Y:S01]  /*7610*/  F2FP.F16.F32.PACK_AB R179, R26.reuse, R179 ;  /* 0x000000b31ab3723e */ /* 0x040fe200000000ff */
[----:B------:R-:W-:Y:S01]  /*7620*/  MUFU.EX2 R167, R167 ;  /* 0x000000a700a77308 */ /* 0x000fe20000000800 */
[----:B------:R-:W-:Y:S01]  /*7630*/  FADD.FTZ R4, R26, R3 ;  /* 0x000000031a047221 */ /* 0x000fe20000010000 */
[----:B--2---:R-:W-:Y:S01]  /*7640*/  FADD.FTZ R60, R162, R55 ;  /* 0x00000037a23c7221 */ /* 0x004fe20000010000 */
[----:B---3--:R-:W-:Y:S02]  /*7650*/  F2FP.F16.F32.PACK_AB R162, R47, R162 ;  /* 0x000000a22fa2723e */ /* 0x008fe400000000ff */
[----:B------:R-:W-:Y:S01]  /*7660*/  FADD.FTZ R3, R173, R4 ;  /* 0x00000004ad037221 */ /* 0x000fe20000010000 */
[----:B------:R-:W-:Y:S01]  /*7670*/  FADD.FTZ R21, R47, R60 ;  /* 0x0000003c2f157221 */ /* 0x000fe20000010000 */
[C---:B------:R-:W-:Y:S01]  /*7680*/  F2FP.F16.F32.PACK_AB R173, R28.reuse, R173 ;  /* 0x000000ad1cad723e */ /* 0x040fe200000000ff */
[----:B------:R-:W1:Y:S01]  /*7690*/  MUFU.EX2 R49, R49 ;  /* 0x0000003100317308 */ /* 0x000e620000000800 */
[----:B------:R-:W-:Y:S01]  /*76a0*/  FADD.FTZ R4, R28, R3 ;  /* 0x000000031c047221 */ /* 0x000fe20000010000 */
[----:B----4-:R-:W-:-:S03]  /*76b0*/  FADD.FTZ R60, R44, R21 ;  /* 0x000000152c3c7221 */ /* 0x010fc60000010000 */
[----:B------:R-:W-:Y:S01]  /*76c0*/  FADD.FTZ R3, R175, R4 ;  /* 0x00000004af037221 */ /* 0x000fe20000010000 */
[C---:B------:R-:W-:Y:S02]  /*76d0*/  F2FP.F16.F32.PACK_AB R175, R54.reuse, R175 ;  /* 0x000000af36af723e */ /* 0x040fe400000000ff */
[----:B------:R-:W2:Y:S01]  /*76e0*/  MUFU.EX2 R36, R36 ;  /* 0x0000002400247308 */ /* 0x000ea20000000800 */
[----:B------:R-:W-:-:S04]  /*76f0*/  FADD.FTZ R4, R54, R3 ;  /* 0x0000000336047221 */ /* 0x000fc80000010000 */
[----:B------:R-:W-:Y:S01]  /*7700*/  FADD.FTZ R3, R169, R4 ;  /* 0x00000004a9037221 */ /* 0x000fe20000010000 */
[C---:B------:R-:W-:Y:S02]  /*7710*/  F2FP.F16.F32.PACK_AB R169, R32.reuse, R169 ;  /* 0x000000a920a9723e */ /* 0x040fe400000000ff */
[----:B------:R-:W-:Y:S01]  /*7720*/  MUFU.EX2 R46, R46 ;  /* 0x0000002e002e7308 */ /* 0x000fe20000000800 */
[----:B------:R-:W-:Y:S01]  /*7730*/  FADD.FTZ R4, R32, R3 ;  /* 0x0000000320047221 */ /* 0x000fe20000010000 */
[----:B-1----:R-:W-:Y:S01]  /*7740*/  FADD.FTZ R21, R49, R60 ;  /* 0x0000003c31157221 */ /* 0x002fe20000010000 */
[-CC-:B------:R-:W-:Y:S01]  /*7750*/  FFMA.FTZ R3, R160, R5.reuse, -R39.reuse ;  /* 0x00000005a0037223 */ /* 0x180fe20000010827 */
[----:B------:R-:W-:Y:S01]  /*7760*/  FFMA.FTZ R39, R210, R5, -R39 ;  /* 0x00000005d2277223 */ /* 0x000fe20000010827 */
[----:B------:R-:W-:Y:S01]  /*7770*/  FADD.FTZ R15, R171, R4 ;  /* 0x00000004ab0f7221 */ /* 0x000fe20000010000 */
[----:B------:R-:W-:Y:S02]  /*7780*/  F2FP.F16.F32.PACK_AB R160, R45, R42 ;  /* 0x0000002a2da0723e */ /* 0x000fe400000000ff */
[----:B------:R-:W1:Y:S01]  /*7790*/  MUFU.EX2 R161, R161 ;  /* 0x000000a100a17308 */ /* 0x000e620000000800 */
[----:B------:R-:W-:Y:S01]  /*77a0*/  FADD.FTZ R4, R56, R15 ;  /* 0x0000000f38047221 */ /* 0x000fe20000010000 */
[----:B------:R-:W-:-:S02]  /*77b0*/  F2FP.F16.F32.PACK_AB R156, R49, R44 ;  /* 0x0000002c319c723e */ /* 0x000fc400000000ff */
[----:B------:R-:W-:Y:S01]  /*77c0*/  F2FP.F16.F32.PACK_AB R171, R56, R171 ;  /* 0x000000ab38ab723e */ /* 0x000fe200000000ff */
[----:B------:R-:W-:Y:S01]  /*77d0*/  FADD.FTZ R15, R165, R4 ;  /* 0x00000004a50f7221 */ /* 0x000fe20000010000 */
[C---:B------:R-:W-:Y:S02]  /*77e0*/  F2FP.F16.F32.PACK_AB R165, R34.reuse, R165 ;  /* 0x000000a522a5723e */ /* 0x040fe400000000ff */
[----:B------:R-:W3:Y:S01]  /*77f0*/  MUFU.EX2 R51, R51 ;  /* 0x0000003300337308 */ /* 0x000ee20000000800 */
[----:B------:R-:W-:-:S04]  /*7800*/  FADD.FTZ R4, R34, R15 ;  /* 0x0000000f22047221 */ /* 0x000fc80000010000 */
[----:B------:R-:W-:Y:S01]  /*7810*/  FADD.FTZ R15, R167, R4 ;  /* 0x00000004a70f7221 */ /* 0x000fe20000010000 */
[C---:B--2---:R-:W-:Y:S02]  /*7820*/  F2FP.F16.F32.PACK_AB R167, R36.reuse, R167 ;  /* 0x000000a724a7723e */ /* 0x044fe400000000ff */
[----:B------:R-:W2:Y:S01]  /*7830*/  MUFU.EX2 R58, R58 ;  /* 0x0000003a003a7308 */ /* 0x000ea20000000800 */
[----:B------:R-:W-:-:S04]  /*7840*/  FADD.FTZ R4, R36, R15 ;  /* 0x0000000f24047221 */ /* 0x000fc80000010000 */
[----:B-1----:R-:W-:-:S03]  /*7850*/  FADD.FTZ R15, R161, R4 ;  /* 0x00000004a10f7221 */ /* 0x002fc60000010000 */
[----:B------:R-:W-:Y:S01]  /*7860*/  MUFU.EX2 R48, R48 ;  /* 0x0000003000307308 */ /* 0x000fe20000000800 */
[----:B---3--:R-:W-:-:S07]  /*7870*/  F2FP.F16.F32.PACK_AB R158, R51, R46 ;  /* 0x0000002e339e723e */ /* 0x008fce00000000ff */
[----:B------:R-:W1:Y:S01]  /*7880*/  MUFU.EX2 R163, R163 ;  /* 0x000000a300a37308 */ /* 0x000e620000000800 */
[C---:B--2---:R-:W-:Y:S01]  /*7890*/  FADD.FTZ R4, R58.reuse, R15 ;  /* 0x0000000f3a047221 */ /* 0x044fe20000010000 */
[----:B------:R-:W-:-:S06]  /*78a0*/  F2FP.F16.F32.PACK_AB R161, R58, R161 ;  /* 0x000000a13aa1723e */ /* 0x000fcc00000000ff */
[----:B------:R-:W2:Y:S08]  /*78b0*/  MUFU.EX2 R53, R53 ;  /* 0x0000003500357308 */ /* 0x000eb00000000800 */
[----:B------:R-:W3:Y:S01]  /*78c0*/  MUFU.EX2 R200, R200 ;  /* 0x000000c800c87308 */ /* 0x000ee20000000800 */
[----:B-1----:R-:W-:-:S07]  /*78d0*/  FADD.FTZ R4, R163, R4 ;  /* 0x00000004a3047221 */ /* 0x002fce0000010000 */
[----:B------:R1:W-:Y:S01]  /*78e0*/  MUFU.EX2 R62, R168 ;  /* 0x000000a8003e7308 */ /* 0x0003e20000000800 */
[----:B--2---:R-:W-:-:S07]  /*78f0*/  F2FP.F16.F32.PACK_AB R152, R53, R48 ;  /* 0x000000303598723e */ /* 0x004fce00000000ff */
[----:B------:R-:W2:Y:S01]  /*7900*/  MUFU.EX2 R50, R50 ;  /* 0x0000003200327308 */ /* 0x000ea20000000800 */
[----:B-1----:R-:W-:Y:S01]  /*7910*/  F2FP.F16.F32.PACK_AB R168, R31, R30 ;  /* 0x0000001e1fa8723e */ /* 0x002fe200000000ff */
[----:B------:R-:W-:Y:S01]  /*7920*/  FADD.FTZ R30, R46, R21 ;  /* 0x000000152e1e7221 */ /* 0x000fe20000010000 */
[C---:B---3--:R-:W-:Y:S01]  /*7930*/  FADD.FTZ R4, R200.reuse, R4 ;  /* 0x00000004c8047221 */ /* 0x048fe20000010000 */
[----:B------:R-:W-:Y:S02]  /*7940*/  F2FP.F16.F32.PACK_AB R163, R200, R163 ;  /* 0x000000a3c8a3723e */ /* 0x000fe400000000ff */
[----:B------:R-:W-:Y:S02]  /*7950*/  FADD.FTZ R21, R51, R30 ;  /* 0x0000001e33157221 */ /* 0x000fe40000010000 */
[----:B------:R-:W1:Y:S02]  /*7960*/  MUFU.EX2 R157, R202 ;  /* 0x000000ca009d7308 */ /* 0x000e640000000800 */
[----:B------:R-:W-:-:S04]  /*7970*/  FADD.FTZ R30, R48, R21 ;  /* 0x00000015301e7221 */ /* 0x000fc80000010000 */
[----:B------:R-:W-:Y:S02]  /*7980*/  FADD.FTZ R15, R53, R30 ;  /* 0x0000001e350f7221 */ /* 0x000fe40000010000 */
[----:B------:R-:W3:Y:S01]  /*7990*/  MUFU.EX2 R204, R204 ;  /* 0x000000cc00cc7308 */ /* 0x000ee20000000800 */
[----:B--2---:R-:W-:Y:S01]  /*79a0*/  F2FP.F16.F32.PACK_AB R154, R13, R50 ;  /* 0x000000320d9a723e */ /* 0x004fe200000000ff */
[----:B------:R-:W-:-:S06]  /*79b0*/  FADD.FTZ R30, R50, R15 ;  /* 0x0000000f321e7221 */ /* 0x000fcc0000010000 */
[----:B------:R-:W2:Y:S01]  /*79c0*/  MUFU.EX2 R72, R72 ;  /* 0x0000004800487308 */ /* 0x000ea20000000800 */
[----:B-1----:R-:W-:Y:S01]  /*79d0*/  FADD.FTZ R15, R157, R4 ;  /* 0x000000049d0f7221 */ /* 0x002fe20000010000 */
[----:B------:R-:W-:Y:S01]  /*79e0*/  FADD.FTZ R4, R13, R30 ;  /* 0x0000001e0d047221 */ /* 0x000fe20000010000 */
[C---:B------:R-:W-:Y:S01]  /*79f0*/  F2FP.F16.F32.PACK_AB R157, R62.reuse, R157 ;  /* 0x0000009d3e9d723e */ /* 0x040fe200000000ff */
[----:B------:R-:W-:Y:S02]  /*7a00*/  IMAD.MOV.U32 R13, RZ, RZ, R12 ;  /* 0x000000ffff0d7224 */ /* 0x000fe400078e000c */
[----:B------:R-:W-:Y:S02]  /*7a10*/  FADD.FTZ R15, R62, R15 ;  /* 0x0000000f3e0f7221 */ /* 0x000fe40000010000 */
[----:B------:R-:W1:Y:S02]  /*7a20*/  MUFU.EX2 R206, R206 ;  /* 0x000000ce00ce7308 */ /* 0x000e640000000800 */
[----:B---3--:R-:W-:-:S06]  /*7a30*/  FADD.FTZ R15, R204, R15 ;  /* 0x0000000fcc0f7221 */ /* 0x008fcc0000010000 */
[----:B------:R-:W3:Y:S01]  /*7a40*/  MUFU.EX2 R153, R208 ;  /* 0x000000d000997308 */ /* 0x000ee20000000800 */
[C---:B--2---:R-:W-:Y:S01]  /*7a50*/  FADD.FTZ R15, R72.reuse, R15 ;  /* 0x0000000f480f7221 */ /* 0x044fe20000010000 */
[----:B------:R-:W-:-:S06]  /*7a60*/  F2FP.F16.F32.PACK_AB R159, R72, R204 ;  /* 0x000000cc489f723e */ /* 0x000fcc00000000ff */
[----:B------:R-:W2:Y:S01]  /*7a70*/  MUFU.EX2 R30, R3 ;  /* 0x00000003001e7308 */ /* 0x000ea20000000800 */
[----:B-1----:R-:W-:-:S07]  /*7a80*/  FADD.FTZ R15, R206, R15 ;  /* 0x0000000fce0f7221 */ /* 0x002fce0000010000 */
[----:B------:R-:W1:Y:S01]  /*7a90*/  MUFU.EX2 R39, R39 ;  /* 0x0000002700277308 */ /* 0x000e620000000800 */
[C---:B---3--:R-:W-:Y:S01]  /*7aa0*/  FADD.FTZ R15, R153.reuse, R15 ;  /* 0x0000000f990f7221 */ /* 0x048fe20000010000 */
[----:B------:R-:W-:-:S03]  /*7ab0*/  F2FP.F16.F32.PACK_AB R153, R153, R206 ;  /* 0x000000ce9999723e */ /* 0x000fc600000000ff */
[----:B--2---:R-:W-:-:S04]  /*7ac0*/  FADD.FTZ R15, R30, R15 ;  /* 0x0000000f1e0f7221 */ /* 0x004fc80000010000 */
[C---:B-1----:R-:W-:Y:S01]  /*7ad0*/  FADD.FTZ R3, R39.reuse, R15 ;  /* 0x0000000f27037221 */ /* 0x042fe20000010000 */
[----:B------:R-:W-:Y:S01]  /*7ae0*/  F2FP.F16.F32.PACK_AB R155, R39, R30 ;  /* 0x0000001e279b723e */ /* 0x000fe200000000ff */
[----:B------:R-:W-:Y:S01]  /*7af0*/  IMAD.MOV.U32 R15, RZ, RZ, R14 ;  /* 0x000000ffff0f7224 */ /* 0x000fe200078e000e */
[----:B------:R-:W-:Y:S06]  /*7b00*/  @P2 BRA `(.L_x_1882) ;  /* 0xffffffcc00802947 */ /* 0x000fec000383ffff */
.L_x_1873:
[----:B------:R-:W-:-:S13]  /*7b10*/  ISETP.LE.AND P2, PT, RZ, UR7, PT ;  /* 0x00000007ff007c0c */ /* 0x000fda000bf43270 */
[----:B------:R-:W-:Y:S05]  /*7b20*/  @!P2 BRA `(.L_x_1883) ;  /* 0x000000280054a947 */ /* 0x000fea0003800000 */
[----:B------:R-:W-:Y:S01]  /*7b30*/  MOV R13, R14 ;  /* 0x0000000e000d7202 */ /* 0x000fe20000000f00 */
[----:B------:R-:W-:Y:S01]  /*7b40*/  IMAD.MOV.U32 R15, RZ, RZ, R12 ;  /* 0x000000ffff0f7224 */ /* 0x000fe200078e000c */
[----:B------:R-:W-:Y:S01]  /*7b50*/  UMOV UR37, UR46 ;  /* 0x0000002e00257c82 */ /* 0x000fe20008000000 */
[----:B------:R-:W-:Y:S01]  /*7b60*/  UMOV UR4, UR36 ;  /* 0x0000002400047c82 */ /* 0x000fe20008000000 */
[----:B------:R-:W-:-:S05]  /*7b70*/  ULDC UR5, c[0x0][0x9d8] ;  /* 0x0002760000057ab9 */ /* 0x000fca0000000800 */
.L_x_1892:
[----:B------:R-:W-:-:S04]  /*7b80*/  UIADD3 UR36, UR4, 0x1, URZ ;  /* 0x0000000104247890 */ /* 0x000fc8000fffe03f */
[----:B------:R-:W-:-:S04]  /*7b90*/  UISETP.NE.AND UP0, UPT, UR36, 0x2, UPT ;  /* 0x000000022400788c */ /* 0x000fc8000bf05270 */
[----:B------:R-:W-:Y:S02]  /*7ba0*/  USEL UR46, URZ, 0x1, UP0 ;  /* 0x000000013f2e7887 */ /* 0x000fe40008000000 */
[----:B------:R-:W-:Y:S02]  /*7bb0*/  USEL UR36, UR36, URZ, UP0 ;  /* 0x0000003f24247287 */ /* 0x000fe40008000000 */
[----:B------:R-:W-:Y:S01]  /*7bc0*/  ULOP3.LUT UR46, UR37, UR46, URZ, 0x3c, !UPT ;  /* 0x0000002e252e7292 */ /* 0x000fe2000f8e3c3f */
[----:B------:R-:W-:Y:S11]  /*7bd0*/  @!P0 BRA `(.L_x_1884) ;  /* 0x0000000000048947 */ /* 0x000ff60003800000 */
[----:B------:R-:W-:Y:S01]  /*7be0*/  BPT.TRAP 0x1 ;  /* 0x000000040000795c */ /* 0x000fe20000300000 */
.L_x_1884:
[----:B------:R-:W-:Y:S01]  /*7bf0*/  ULEA UR6, UR36, UR38, 0x3 ;  /* 0x0000002624067291 */ /* 0x000fe2000f8e183f */
[----:B------:R-:W-:-:S05]  /*7c00*/  IMAD.U32 R5, RZ, RZ, UR46 ;  /* 0x0000002eff057e24 */ /* 0x000fca000f8e00ff */
[----:B------:R-:W-:-:S04]  /*7c10*/  SHF.L.U32 R5, R5, 0x1f, RZ ;  /* 0x0000001f05057819 */ /* 0x000fc800000006ff */
[----:B------:R1:W2:Y:S01]  /*7c20*/  SYNCS.PHASECHK.TRANS64.TRYWAIT P2, [UR6+0x34830], R5 ;  /* 0x03483005ff0075a7 */ /* 0x0002a20008040146 */
[----:B------:R-:W-:Y:S05]  /*7c30*/  @!P0 BRA `(.L_x_1885) ;  /* 0x0000000000048947 */ /* 0x000fea0003800000 */
[----:B------:R-:W-:Y:S01]  /*7c40*/  BPT.TRAP 0x1 ;  /* 0x000000040000795c */ /* 0x000fe20000300000 */
.L_x_1885:
[----:B--2---:R-:W-:Y:S05]  /*7c50*/  @P2 BRA `(.L_x_1886) ;  /* 0x0000000000082947 */ /* 0x004fea0003800000 */
[----:B------:R-:W2:Y:S02]  /*7c60*/  SYNCS.PHASECHK.TRANS64.TRYWAIT P2, [UR6+0x34830], R5 ;  /* 0x03483005ff0075a7 */ /* 0x000ea40008040146 */
[----:B--2---:R-:W-:Y:S05]  /*7c70*/  @!P2 BRA `(.L_x_1887) ;  /* 0x000000780084a947 */ /* 0x004fea0003800000 */
.L_x_1886:
        /* <DEDUP_REMOVED lines=135> */
.L_x_1888:
[----:B------:R-:W-:Y:S01]  /*84f0*/  ULEA UR6, UR4, UR38, 0x3 ;  /* 0x0000002604067291 */ /* 0x000fe2000f8e183f */
[----:B------:R-:W-:-:S04]  /*8500*/  MOV R0, UR37 ;  /* 0x0000002500007c02 */ /* 0x000fc80008000f00 */
[----:B------:R-:W-:-:S04]  /*8510*/  SHF.L.U32 R0, R0, 0x1f, RZ ;  /* 0x0000001f00007819 */ /* 0x000fc800000006ff */
[----:B------:R3:W4:Y:S01]  /*8520*/  SYNCS.PHASECHK.TRANS64.TRYWAIT P2, [UR6+0x34850], R0 ;  /* 0x03485000ff0075a7 */ /* 0x0007220008040146 */
[----:B------:R-:W-:Y:S05]  /*8530*/  @!P0 BRA `(.L_x_1889) ;  /* 0x0000000000048947 */ /* 0x000fea0003800000 */
[----:B------:R-:W-:Y:S01]  /*8540*/  BPT.TRAP 0x1 ;  /* 0x000000040000795c */ /* 0x000fe20000300000 */
.L_x_1889:
[----:B----4-:R-:W-:Y:S05]  /*8550*/  @P2 BRA `(.L_x_1890) ;  /* 0x0000000000082947 */ /* 0x010fea0003800000 */
[----:B------:R-:W4:Y:S02]  /*8560*/  SYNCS.PHASECHK.TRANS64.TRYWAIT P2, [UR6+0x34850], R0 ;  /* 0x03485000ff0075a7 */ /* 0x000f240008040146 */
[----:B----4-:R-:W-:Y:S05]  /*8570*/  @!P2 BRA `(.L_x_1891) ;  /* 0x00000070005ca947 */ /* 0x010fea0003800000 */
.L_x_1890:
        /* <DEDUP_REMOVED lines=27> */
[----:B------:R-:W3:Y:S01]  /*8730*/  MUFU.TANH R26, R26 ;  /* 0x0000001a001a7308 */ /* 0x000ee20000002400 */
[----:B------:R-:W-:Y:S01]  /*8740*/  UMOV UR11, 0x40000040 ;  /* 0x40000040000b7882 */ /* 0x000fe20000000000 */
[----:B--2---:R-:W-:Y:S01]  /*8750*/  FMNMX.FTZ R5, R0, R15, !PT ;  /* 0x0000000f00057209 */ /* 0x004fe20007810000 */
[----:B------:R-:W-:Y:S01]  /*8760*/  FMUL.FTZ R212, R57, UR5 ;  /* 0x0000000539d47c20 */ /* 0x000fe20008410000 */
[----:B------:R-:W-:Y:S01]  /*8770*/  FMUL.FTZ R214, R60, UR5 ;  /* 0x000000053cd67c20 */ /* 0x000fe20008410000 */
[----:B------:R-:W-:Y:S01]  /*8780*/  FMUL.FTZ R216, R61, UR5 ;  /* 0x000000053dd87c20 */ /* 0x000fe20008410000 */
[----:B------:R-:W-:Y:S01]  /*8790*/  FMUL.FTZ R24, R27, UR5 ;  /* 0x000000051b187c20 */ /* 0x000fe20008410000 */
[----:B-1----:R-:W-:Y:S01]  /*87a0*/  FMNMX.FTZ R5, R14, R5, !PT ;  /* 0x000000050e057209 */ /* 0x002fe20007810000 */
        /* <DEDUP_REMOVED lines=39> */
[----:B------:R-:W-:Y:S01]  /*8a20*/  UMOV UR37, UR46 ;  /* 0x0000002e00257c82 */ /* 0x000fe20008000000 */
        /* <DEDUP_REMOVED lines=12> */
[----:B------:R-:W-:Y:S01]  /*8af0*/  MUFU.TANH R218, R218 ;  /* 0x000000da00da7308 */ /* 0x000fe20000002400 */
[----:B------:R-:W-:Y:S02]  /*8b00*/  WARPGROUP.DEPBAR.LE gsb0, 0x0 ;  /* 0x00008000000079c5 */ /* 0x000fe40000010000 */
[----:B------:R-:W-:Y:S01]  /*8b10*/  WARPGROUP.ARRIVE ;  /* 0x00000000000079c5 */ /* 0x000fe20000000000 */
[----:B------:R-:W-:Y:S01]  /*8b20*/  FMUL.FTZ R180, R29, UR5 ;  /* 0x000000051db47c20 */ /* 0x000fe20008410000 */
[----:B------:R-:W-:-:S03]  /*8b30*/  FMUL.FTZ R182, R32, UR5 ;  /* 0x0000000520b67c20 */ /* 0x000fc60008410000 */
[----:B------:R-:W1:Y:S01]  /*8b40*/  MUFU.TANH R28, R28 ;  /* 0x0000001c001c7308 */ /* 0x000e620000002400 */
[----:B------:R-:W-:Y:S01]  /*8b50*/  FMUL.FTZ R32, R34, UR5 ;  /* 0x0000000522207c20 */ /* 0x000fe20008410000 */
[----:B------:R-:W-:Y:S01]  /*8b60*/  FMUL.FTZ R34, R35, UR5 ;  /* 0x0000000523227c20 */ /* 0x000fe20008410000 */
[----:B------:R-:W-:Y:S01]  /*8b70*/  HGMMA.64x128x16.F32 R88, R176, gdesc[UR8].tnspB, R88, gsb0 ;  /* 0x41e00008b0587df0 */ /* 0x000fe20008000858 */
[----:B------:R-:W-:Y:S01]  /*8b80*/  UIADD3 UR10, UR4, 0x100, URZ ;  /* 0x00000100040a7890 */ /* 0x000fe2000fffe03f */
[----:B--2---:R-:W-:Y:S01]  /*8b90*/  FMNMX.FTZ R27, R24, R27, !PT ;  /* 0x0000001b181b7209 */ /* 0x004fe20007810000 */
[----:B------:R-:W-:Y:S02]  /*8ba0*/  UMOV UR11, 0x40000040 ;  /* 0x40000040000b7882 */ /* 0x000fe40000000000 */
[----:B------:R-:W2:Y:S08]  /*8bb0*/  MUFU.TANH R180, R180 ;  /* 0x000000b400b47308 */ /* 0x000eb00000002400 */
[----:B------:R-:W3:Y:S01]  /*8bc0*/  MUFU.TANH R182, R182 ;  /* 0x000000b600b67308 */ /* 0x000ee20000002400 */
[----:B-1----:R-:W-:-:S07]  /*8bd0*/  FMNMX.FTZ R27, R28, R27, !PT ;  /* 0x0000001b1c1b7209 */ /* 0x002fce0007810000 */
[----:B------:R-:W1:Y:S01]  /*8be0*/  MUFU.TANH R30, R30 ;  /* 0x0000001e001e7308 */ /* 0x000e620000002400 */
[----:B--2---:R-:W-:-:S07]  /*8bf0*/  FMNMX.FTZ R5, R180, R5, !PT ;  /* 0x00000005b4057209 */ /* 0x004fce0007810000 */
[----:B------:R-:W2:Y:S01]  /*8c00*/  MUFU.TANH R32, R32 ;  /* 0x0000002000207308 */ /* 0x000ea20000002400 */
[----:B---3--:R-:W-:-:S04]  /*8c10*/  FMNMX.FTZ R5, R182, R5, !PT ;  /* 0x00000005b6057209 */ /* 0x008fc80007810000 */
        /* <DEDUP_REMOVED lines=9> */
[----:B------:R-:W-:Y:S01]  /*8cb0*/  MUFU.TANH R222, R222 ;  /* 0x000000de00de7308 */ /* 0x000fe20000002400 */
[----:B------:R-:W-:-:S04]  /*8cc0*/  FMNMX.FTZ R5, R44, R5, !PT ;  /* 0x000000052c057209 */ /* 0x000fc80007810000 */
[----:B------:R-:W-:-:S03]  /*8cd0*/  FMNMX.FTZ R5, R202, R5, !PT ;  /* 0x00000005ca057209 */ /* 0x000fc60007810000 */
        /* <DEDUP_REMOVED lines=15> */
[----:B------:R-:W-:Y:S01]  /*8dd0*/  MUFU.TANH R84, R84 ;  /* 0x0000005400547308 */ /* 0x000fe20000002400 */
[----:B------:R-:W-:Y:S02]  /*8de0*/  WARPGROUP.DEPBAR.LE gsb0, 0x0 ;  /* 0x00008000000079c5 */ /* 0x000fe40000010000 */
[----:B------:R-:W-:Y:S01]  /*8df0*/  WARPGROUP.ARRIVE ;  /* 0x00000000000079c5 */ /* 0x000fe20000000000 */
[----:B------:R-:W-:Y:S01]  /*8e00*/  FMUL.FTZ R178, R48, UR5 ;  /* 0x0000000530b27c20 */ /* 0x000fe20008410000 */
[----:B------:R-:W-:Y:S01]  /*8e10*/  FMUL.FTZ R176, R47, UR5 ;  /* 0x000000052fb07c20 */ /* 0x000fe20008410000 */
[----:B------:R-:W-:Y:S01]  /*8e20*/  FMUL.FTZ R48, R50, UR5 ;  /* 0x0000000532307c20 */ /* 0x000fe20008410000 */
[----:B------:R-:W-:Y:S01]  /*8e30*/  FMUL.FTZ R50, R51, UR5 ;  /* 0x0000000533327c20 */ /* 0x000fe20008410000 */
[----:B------:R-:W-:Y:S01]  /*8e40*/  MUFU.TANH R234, R234 ;  /* 0x000000ea00ea7308 */ /* 0x000fe20000002400 */
[----:B------:R-:W-:Y:S01]  /*8e50*/  HGMMA.64x128x16.F32 R88, R172, gdesc[UR8].tnspB, R88, gsb0 ;  /* 0x41e00008ac587df0 */ /* 0x000fe20008000858 */
[----:B------:R-:W-:Y:S01]  /*8e60*/  UIADD3 UR10, UR4, 0x180, URZ ;  /* 0x00000180040a7890 */ /* 0x000fe2000fffe03f */
[----:B--2---:R-:W-:Y:S01]  /*8e70*/  FMNMX.FTZ R31, R46, R31, !PT ;  /* 0x0000001f2e1f7209 */ /* 0x004fe20007810000 */
[----:B------:R-:W-:-:S04]  /*8e80*/  UMOV UR11, 0x40000040 ;  /* 0x40000040000b7882 */ /* 0x000fc80000000000 */
[----:B------:R-:W1:Y:S08]  /*8e90*/  MUFU.TANH R178, R178 ;  /* 0x000000b200b27308 */ /* 0x000e700000002400 */
[----:B------:R-:W2:Y:S08]  /*8ea0*/  MUFU.TANH R176, R176 ;  /* 0x000000b000b07308 */ /* 0x000eb00000002400 */
[----:B------:R-:W3:Y:S01]  /*8eb0*/  MUFU.TANH R48, R48 ;  /* 0x0000003000307308 */ /* 0x000ee20000002400 */
[----:B-1----:R-:W-:-:S04]  /*8ec0*/  FMNMX.FTZ R5, R178, R5, !PT ;  /* 0x00000005b2057209 */ /* 0x002fc80007810000 */
[----:B------:R-:W-:-:S03]  /*8ed0*/  FMNMX.FTZ R5, R204, R5, !PT ;  /* 0x00000005cc057209 */ /* 0x000fc60007810000 */
[----:B------:R-:W1:Y:S01]  /*8ee0*/  MUFU.TANH R50, R50 ;  /* 0x0000003200327308 */ /* 0x000e620000002400 */
[----:B------:R-:W-:Y:S02]  /*8ef0*/  FMNMX.FTZ R5, R206, R5, !PT ;  /* 0x00000005ce057209 */ /* 0x000fe40007810000 */
[----:B--2---:R-:W-:Y:S02]  /*8f00*/  FMNMX.FTZ R31, R176, R31, !PT ;  /* 0x0000001fb01f7209 */ /* 0x004fe40007810000 */
[----:B------:R-:W-:-:S03]  /*8f10*/  FMNMX.FTZ R5, R208, R5, !PT ;  /* 0x00000005d0057209 */ /* 0x000fc60007810000 */
[----:B------:R-:W2:Y:S01]  /*8f20*/  MUFU.TANH R52, R52 ;  /* 0x0000003400347308 */ /* 0x000ea20000002400 */
[----:B------:R-:W-:Y:S02]  /*8f30*/  FMNMX.FTZ R5, R210, R5, !PT ;  /* 0x00000005d2057209 */ /* 0x000fe40007810000 */
[----:B---3--:R-:W-:Y:S02]  /*8f40*/  FMNMX.FTZ R33, R48, R31, !PT ;  /* 0x0000001f30217209 */ /* 0x008fe40007810000 */
[----:B------:R-:W-:-:S03]  /*8f50*/  FMNMX.FTZ R5, R212, R5, !PT ;  /* 0x00000005d4057209 */ /* 0x000fc60007810000 */
[----:B------:R-:W3:Y:S01]  /*8f60*/  MUFU.TANH R54, R54 ;  /* 0x0000003600367308 */ /* 0x000ee20000002400 */
[----:B------:R-:W-:Y:S02]  /*8f70*/  FMNMX.FTZ R5, R214, R5, !PT ;  /* 0x00000005d6057209 */ /* 0x000fe40007810000 */
[----:B-1----:R-:W-:Y:S02]  /*8f80*/  FMNMX.FTZ R33, R50, R33, !PT ;  /* 0x0000002132217209 */ /* 0x002fe40007810000 */
[----:B------:R-:W-:-:S03]  /*8f90*/  FMNMX.FTZ R5, R216, R5, !PT ;  /* 0x00000005d8057209 */ /* 0x000fc60007810000 */
[----:B------:R-:W1:Y:S01]  /*8fa0*/  MUFU.TANH R56, R56 ;  /* 0x0000003800387308 */ /* 0x000e620000002400 */
[----:B------:R-:W-:Y:S02]  /*8fb0*/  FMNMX.FTZ R5, R218, R5, !PT ;  /* 0x00000005da057209 */ /* 0x000fe40007810000 */
[----:B--2---:R-:W-:-:S05]  /*8fc0*/  FMNMX.FTZ R33, R52, R33, !PT ;  /* 0x0000002134217209 */ /* 0x004fca0007810000 */
[----:B------:R-:W2:Y:S01]  /*8fd0*/  MUFU.TANH R58, R58 ;  /* 0x0000003a003a7308 */ /* 0x000ea20000002400 */
[----:B---3--:R-:W-:-:S07]  /*8fe0*/  FMNMX.FTZ R33, R54, R33, !PT ;  /* 0x0000002136217209 */ /* 0x008fce0007810000 */
[----:B------:R-:W3:Y:S01]  /*8ff0*/  MUFU.TANH R60, R60 ;  /* 0x0000003c003c7308 */ /* 0x000ee20000002400 */
[----:B-1----:R-:W-:-:S07]  /*9000*/  FMNMX.FTZ R35, R56, R33, !PT ;  /* 0x0000002138237209 */ /* 0x002fce0007810000 */
[----:B------:R-:W1:Y:S01]  /*9010*/  MUFU.TANH R62, R62 ;  /* 0x0000003e003e7308 */ /* 0x000e620000002400 */
[----:B--2---:R-:W-:-:S07]  /*9020*/  FMNMX.FTZ R35, R58, R35, !PT ;  /* 0x000000233a237209 */ /* 0x004fce0007810000 */
[----:B------:R-:W2:Y:S01]  /*9030*/  MUFU.TANH R64, R64 ;  /* 0x0000004000407308 */ /* 0x000ea20000002400 */
[----:B---3--:R-:W-:-:S07]  /*9040*/  FMNMX.FTZ R35, R60, R35, !PT ;  /* 0x000000233c237209 */ /* 0x008fce0007810000 */
[----:B------:R-:W3:Y:S01]  /*9050*/  MUFU.TANH R66, R66 ;  /* 0x0000004200427308 */ /* 0x000ee20000002400 */
[----:B-1----:R-:W-:-:S07]  /*9060*/  FMNMX.FTZ R35, R62, R35, !PT ;  /* 0x000000233e237209 */ /* 0x002fce0007810000 */
[----:B------:R-:W-:Y:S01]  /*9070*/  MUFU.TANH R72, R72 ;  /* 0x0000004800487308 */ /* 0x000fe20000002400 */
[----:B--2---:R-:W-:-:S07]  /*9080*/  FMNMX.FTZ R39, R64, R35, !PT ;  /* 0x0000002340277209 */ /* 0x004fce0007810000 */
[----:B------:R-:W-:Y:S01]  /*9090*/  MUFU.TANH R74, R74 ;  /* 0x0000004a004a7308 */ /* 0x000fe20000002400 */
[----:B---3--:R-:W-:-:S07]  /*90a0*/  FMNMX.FTZ R39, R66, R39, !PT ;  /* 0x0000002742277209 */ /* 0x008fce0007810000 */
        /* <DEDUP_REMOVED lines=12> */
[----:B------:R-:W-:-:S05]  /*9170*/  UMOV UR11, 0x40000040 ;  /* 0x40000040000b7882 */ /* 0x000fca0000000000 */
[----:B------:R-:W1:Y:S08]  /*9180*/  MUFU.TANH R172, R172 ;  /* 0x000000ac00ac7308 */ /* 0x000e700000002400 */
        /* <DEDUP_REMOVED lines=9> */
[----:B------:R-:W-:-:S04]  /*9220*/  FMNMX.FTZ R5, R224, R5, !PT ;  /* 0x00000005e0057209 */ /* 0x000fc80007810000 */
[----:B------:R-:W-:Y:S02]  /*9230*/  FMNMX.FTZ R5, R226, R5, !PT ;  /* 0x00000005e2057209 */ /* 0x000fe40007810000 */
[----:B-1----:R-:W-:Y:S02]  /*9240*/  FMNMX.FTZ R39, R70, R39, !PT ;  /* 0x0000002746277209 */ /* 0x002fe40007810000 */
        /* <DEDUP_REMOVED lines=9> */
[----:B------:R-:W-:-:S03]  /*92e0*/  FMNMX.FTZ R43, R80, R41, !PT ;  /* 0x00000029502b7209 */ /* 0x000fc60007810000 */
[----:B------:R-:W1:Y:S01]  /*92f0*/  SHFL.BFLY PT, R2, R5, 0x2, 0x1f ;  /* 0x0c401f0005027f89 */ /* 0x000e6200000e0000 */
[----:B------:R-:W-:-:S04]  /*9300*/  FMNMX.FTZ R43, R82, R43, !PT ;  /* 0x0000002b522b7209 */ /* 0x000fc80007810000 */
[----:B--2---:R-:W-:Y:S02]  /*9310*/  FMNMX.FTZ R43, R86, R43, !PT ;  /* 0x0000002b562b7209 */ /* 0x004fe40007810000 */
        /* <DEDUP_REMOVED lines=11> */
[----:B------:R-:W-:Y:S01]  /*93d0*/  MUFU.EX2 R31, R0 ;  /* 0x00000000001f7308 */ /* 0x000fe20000000800 */
[-C--:B------:R-:W-:Y:S01]  /*93e0*/  FMUL.FTZ R2, R2, R5.reuse ;  /* 0x0000000502027220 */ /* 0x080fe20000410000 */
[----:B------:R-:W-:Y:S02]  /*93f0*/  WARPGROUP.DEPBAR.LE gsb0, 0x0 ;  /* 0x00008000000079c5 */ /* 0x000fe40000010000 */
[----:B------:R-:W-:Y:S01]  /*9400*/  WARPGROUP.ARRIVE ;  /* 0x00000000000079c5 */ /* 0x000fe20000000000 */
[----:B------:R-:W-:Y:S01]  /*9410*/  FMUL.FTZ R168, R87, UR5 ;  /* 0x0000000557a87c20 */ /* 0x000fe20008410000 */
[-CC-:B------:R-:W-:Y:S01]  /*9420*/  FFMA.FTZ R170, R14, R5.reuse, -R37.reuse ;  /* 0x000000050eaa7223 */ /* 0x180fe20000010825 */
[-CC-:B------:R-:W-:Y:S01]  /*9430*/  FFMA.FTZ R21, R26, R5.reuse, -R37.reuse ;  /* 0x000000051a157223 */ /* 0x180fe20000010825 */
[----:B------:R1:W-:Y:S01]  /*9440*/  MUFU.EX2 R27, R194 ;  /* 0x000000c2001b7308 */ /* 0x0003e20000000800 */
[-CC-:B------:R-:W-:Y:S01]  /*9450*/  FFMA.FTZ R44, R202, R5.reuse, -R37.reuse ;  /* 0x00000005ca2c7223 */ /* 0x180fe20000010825 */
[----:B------:R-:W-:Y:S01]  /*9460*/  HGMMA.64x128x16.F32 R88, R164, gdesc[UR8].tnspB, R88, gsb0 ;  /* 0x41e00008a4587df0 */ /* 0x000fe20008000858 */
[----:B------:R-:W-:Y:S01]  /*9470*/  UIADD3 UR10, UR4, 0x280, URZ ;  /* 0x00000280040a7890 */ /* 0x000fe2000fffe03f */
[-CC-:B------:R-:W-:Y:S01]  /*9480*/  FFMA.FTZ R53, R84, R5.reuse, -R37.reuse ;  /* 0x0000000554357223 */ /* 0x180fe20000010825 */
[----:B------:R-:W-:Y:S01]  /*9490*/  UMOV UR11, 0x40000040 ;  /* 0x40000040000b7882 */ /* 0x000fe20000000000 */
[-CC-:B------:R-:W-:Y:S01]  /*94a0*/  FFMA.FTZ R26, R180, R5.reuse, -R37.reuse ;  /* 0x00000005b41a7223 */ /* 0x180fe20000010825 */
[-CC-:B------:R-:W-:Y:S01]  /*94b0*/  FFMA.FTZ R25, R182, R5.reuse, -R37.reuse ;  /* 0x00000005b6197223 */ /* 0x180fe20000010825 */
[----:B------:R-:W2:Y:S01]  /*94c0*/  MUFU.TANH R168, R168 ;  /* 0x000000a800a87308 */ /* 0x000ea20000002400 */
[-CC-:B-1----:R-:W-:Y:S01]  /*94d0*/  FFMA.FTZ R194, R204, R5.reuse, -R37.reuse ;  /* 0x00000005ccc27223 */ /* 0x182fe20000010825 */
        /* <DEDUP_REMOVED lines=9> */
[----:B------:R-:W-:-:S05]  /*9570*/  FFMA.FTZ R84, R234, R5, -R37 ;  /* 0x00000005ea547223 */ /* 0x000fca0000010825 */
[----:B------:R3:W-:Y:S01]  /*9580*/  MUFU.EX2 R35, R206 ;  /* 0x000000ce00237308 */ /* 0x0007e20000000800 */
[----:B--2---:R-:W-:Y:S01]  /*9590*/  FMNMX.FTZ R0, R168, R43, !PT ;  /* 0x0000002ba8007209 */ /* 0x004fe20007810000 */
[-CC-:B------:R-:W-:Y:S01]  /*95a0*/  FFMA.FTZ R43, R218, R5.reuse, -R37.reuse ;  /* 0x00000005da2b7223 */ /* 0x180fe20000010825 */
[----:B-1----:R-:W-:-:S03]  /*95b0*/  FFMA.FTZ R198, R172, R5, -R37 ;  /* 0x00000005acc67223 */ /* 0x002fc60000010825 */
[----:B------:R-:W1:Y:S02]  /*95c0*/  SHFL.BFLY PT, R49, R0, 0x2, 0x1f ;  /* 0x0c401f0000317f89 */ /* 0x000e6400000e0000 */
[----:B------:R-:W-:Y:S01]  /*95d0*/  MUFU.EX2 R2, R2 ;  /* 0x0000000200027308 */ /* 0x000fe20000000800 */
[----:B---3--:R-:W-:-:S07]  /*95e0*/  FFMA.FTZ R206, R232, R5, -R37 ;  /* 0x00000005e8ce7223 */ /* 0x008fce0000010825 */
[----:B------:R-:W-:Y:S08]  /*95f0*/  MUFU.EX2 R15, R15 ;  /* 0x0000000f000f7308 */ /* 0x000ff00000000800 */
[----:B------:R-:W2:Y:S01]  /*9600*/  MUFU.EX2 R170, R170 ;  /* 0x000000aa00aa7308 */ /* 0x000ea20000000800 */
[----:B-1----:R-:W-:Y:S01]  /*9610*/  FMNMX.FTZ R55, R0, R49, !PT ;  /* 0x0000003100377209 */ /* 0x002fe20007810000 */
[----:B------:R-:W-:-:S06]  /*9620*/  FFMA.FTZ R49, R226, R5, -R37 ;  /* 0x00000005e2317223 */ /* 0x000fcc0000010825 */
[----:B------:R-:W-:Y:S01]  /*9630*/  MUFU.EX2 R21, R21 ;  /* 0x0000001500157308 */ /* 0x000fe20000000800 */
[----:B------:R-:W1:Y:S07]  /*9640*/  SHFL.BFLY PT, R14, R55, 0x1, 0x1f ;  /* 0x0c201f00370e7f89 */ /* 0x000e6e00000e0000 */
[----:B------:R-:W3:Y:S01]  /*9650*/  MUFU.EX2 R26, R26 ;  /* 0x0000001a001a7308 */ /* 0x000ee20000000800 */
[----:B--2---:R-:W-:-:S07]  /*9660*/  F2FP.F16.F32.PACK_AB R180, R170, R15 ;  /* 0x0000000faab4723e */ /* 0x004fce00000000ff */
[----:B------:R-:W-:Y:S08]  /*9670*/  MUFU.EX2 R25, R25 ;  /* 0x0000001900197308 */ /* 0x000ff00000000800 */
[----:B------:R-:W-:Y:S01]  /*9680*/  MUFU.EX2 R44, R44 ;  /* 0x0000002c002c7308 */ /* 0x000fe20000000800 */
[----:B---3--:R-:W-:Y:S02]  /*9690*/  F2FP.F16.F32.PACK_AB R182, R26, R21 ;  /* 0x000000151ab6723e */ /* 0x008fe400000000ff */
[----:B-1----:R-:W-:-:S05]  /*96a0*/  FMNMX.FTZ R14, R55, R14, !PT ;  /* 0x0000000e370e7209 */ /* 0x002fca0007810000 */
[C---:B------:R-:W-:Y:S01]  /*96b0*/  FADD.FTZ R0, -R14.reuse, R13 ;  /* 0x0000000d0e007221 */ /* 0x040fe20000010100 */
[-C--:B------:R-:W-:Y:S01]  /*96c0*/  FMUL.FTZ R13, R14, R5.reuse ;  /* 0x000000050e0d7220 */ /* 0x080fe20000410000 */
[----:B------:R-:W-:Y:S02]  /*96d0*/  MUFU.EX2 R33, R178 ;  /* 0x000000b200217308 */ /* 0x000fe40000000800 */
[-C--:B------:R-:W-:Y:S01]  /*96e0*/  FMUL.FTZ R0, R0, R5.reuse ;  /* 0x0000000500007220 */ /* 0x080fe20000410000 */
[-CC-:B------:R-:W-:Y:S01]  /*96f0*/  FFMA.FTZ R181, R20, R5.reuse, -R13.reuse ;  /* 0x0000000514b57223 */ /* 0x180fe2000001080d */
[-CC-:B------:R-:W-:Y:S01]  /*9700*/  FFMA.FTZ R20, R24, R5.reuse, -R13.reuse ;  /* 0x0000000518147223 */ /* 0x180fe2000001080d */
[-CC-:B------:R-:W-:Y:S01]  /*9710*/  FFMA.FTZ R183, R28, R5.reuse, -R13.reuse ;  /* 0x000000051cb77223 */ /* 0x180fe2000001080d */
[-CC-:B------:R-:W-:Y:S01]  /*9720*/  FFMA.FTZ R24, R30, R5.reuse, -R13.reuse ;  /* 0x000000051e187223 */ /* 0x180fe2000001080d */
[-CC-:B------:R-:W-:Y:S01]  /*9730*/  FFMA.FTZ R177, R32, R5.reuse, -R13.reuse ;  /* 0x0000000520b17223 */ /* 0x180fe2000001080d */
[----:B------:R-:W-:Y:S01]  /*9740*/  MUFU.EX2 R0, R0 ;  /* 0x0000000000007308 */ /* 0x000fe20000000800 */
[-CC-:B------:R-:W-:Y:S01]  /*9750*/  FFMA.FTZ R32, R42, R5.reuse, -R13.reuse ;  /* 0x000000052a207223 */ /* 0x180fe2000001080d */
[----:B------:R-:W-:Y:S01]  /*9760*/  MOV R42, UR6 ;  /* 0x00000006002a7c02 */ /* 0x000fe20008000f00 */
[-CC-:B------:R-:W-:Y:S01]  /*9770*/  FFMA.FTZ R28, R34, R5.reuse, -R13.reuse ;  /* 0x00000005221c7223 */ /* 0x180fe2000001080d */
[-CC-:B------:R-:W-:Y:S01]  /*9780*/  FFMA.FTZ R179, R36, R5.reuse, -R13.reuse ;  /* 0x0000000524b37223 */ /* 0x180fe2000001080d */
[-CC-:B------:R-:W-:Y:S01]  /*9790*/  FFMA.FTZ R175, R46, R5.reuse, -R13.reuse ;  /* 0x000000052eaf7223 */ /* 0x180fe2000001080d */
[-CC-:B------:R-:W-:Y:S01]  /*97a0*/  FFMA.FTZ R30, R38, R5.reuse, -R13.reuse ;  /* 0x00000005261e7223 */ /* 0x180fe2000001080d */
[----:B------:R-:W-:Y:S01]  /*97b0*/  @!P1 VIADD R42, R42, 0x34860 ;  /* 0x000348602a2a9836 */ /* 0x000fe20000000000 */
[----:B------:R-:W1:Y:S01]  /*97c0*/  MUFU.EX2 R181, R181 ;  /* 0x000000b500b57308 */ /* 0x000e620000000800 */
[-CC-:B------:R-:W-:Y:S01]  /*97d0*/  FFMA.FTZ R173, R40, R5.reuse, -R13.reuse ;  /* 0x0000000528ad7223 */ /* 0x180fe2000001080d */
[-CC-:B------:R-:W-:Y:S01]  /*97e0*/  FFMA.FTZ R34, R176, R5.reuse, -R13.reuse ;  /* 0x00000005b0227223 */ /* 0x180fe2000001080d */
[-CC-:B------:R-:W-:Y:S01]  /*97f0*/  FFMA.FTZ R169, R48, R5.reuse, -R13.reuse ;  /* 0x0000000530a97223 */ /* 0x180fe2000001080d */
[----:B------:R-:W-:Y:S01]  /*9800*/  @!P1 PRMT R46, RZ, 0x654, R42 ;  /* 0x00000654ff2e9816 */ /* 0x000fe2000000002a */
[-CC-:B------:R-:W-:Y:S01]  /*9810*/  FFMA.FTZ R36, R50, R5.reuse, -R13.reuse ;  /* 0x0000000532247223 */ /* 0x180fe2000001080d */
[-CC-:B------:R-:W-:Y:S01]  /*9820*/  FFMA.FTZ R171, R52, R5.reuse, -R13.reuse ;  /* 0x0000000534ab7223 */ /* 0x180fe2000001080d */
[-CC-:B------:R-:W-:Y:S01]  /*9830*/  FFMA.FTZ R38, R54, R5.reuse, -R13.reuse ;  /* 0x0000000536267223 */ /* 0x180fe2000001080d */
[----:B------:R-:W2:Y:S01]  /*9840*/  MUFU.EX2 R20, R20 ;  /* 0x0000001400147308 */ /* 0x000ea20000000800 */
        /* <DEDUP_REMOVED lines=8> */
[----:B-1----:R-:W-:Y:S01]  /*98d0*/  FFMA.FTZ R3, R0, R3, R181 ;  /* 0x0000000300037223 */ /* 0x002fe200000100b5 */
[-CC-:B------:R-:W-:Y:S01]  /*98e0*/  FFMA.FTZ R76, R76, R5.reuse, -R13.reuse ;  /* 0x000000054c4c7223 */ /* 0x180fe2000001080d */
[-CC-:B------:R-:W-:Y:S01]  /*98f0*/  FFMA.FTZ R78, R78, R5.reuse, -R13.reuse ;  /* 0x000000054e4e7223 */ /* 0x180fe2000001080d */
[-CC-:B------:R-:W-:Y:S01]  /*9900*/  FFMA.FTZ R80, R80, R5.reuse, -R13.reuse ;  /* 0x0000000550507223 */ /* 0x180fe2000001080d */
[-CC-:B------:R-:W-:Y:S01]  /*9910*/  FFMA.FTZ R82, R82, R5.reuse, -R13.reuse ;  /* 0x0000000552527223 */ /* 0x180fe2000001080d */
[----:B------:R-:W-:Y:S01]  /*9920*/  FFMA.FTZ R86, R86, R5, -R13 ;  /* 0x0000000556567223 */ /* 0x000fe2000001080d */
[----:B------:R-:W-:Y:S01]  /*9930*/  F2FP.F16.F32.PACK_AB R174, R44, R31 ;  /* 0x0000001f2cae723e */ /* 0x000fe200000000ff */
[----:B------:R-:W-:Y:S01]  /*9940*/  MUFU.EX2 R24, R24 ;  /* 0x0000001800187308 */ /* 0x000fe20000000800 */
[C---:B--2---:R-:W-:Y:S01]  /*9950*/  FADD.FTZ R42, R20.reuse, R3 ;  /* 0x00000003142a7221 */ /* 0x044fe20000010000 */
[----:B------:R-:W-:-:S06]  /*9960*/  F2FP.F16.F32.PACK_AB R181, R20, R181 ;  /* 0x000000b514b5723e */ /* 0x000fcc00000000ff */
[----:B------:R-:W-:Y:S01]  /*9970*/  MUFU.EX2 R177, R177 ;  /* 0x000000b100b17308 */ /* 0x000fe20000000800 */
[----:B------:R-:W-:Y:S02]  /*9980*/  WARPGROUP.DEPBAR.LE gsb0, 0x0 ;  /* 0x00008000000079c5 */ /* 0x000fe40000010000 */
[----:B------:R-:W-:Y:S01]  /*9990*/  WARPGROUP.ARRIVE ;  /* 0x00000000000079c5 */ /* 0x000fe20000000000 */
[-CC-:B------:R-:W-:Y:S01]  /*99a0*/  FFMA.FTZ R164, R192, R5.reuse, -R37.reuse ;  /* 0x00000005c0a47223 */ /* 0x180fe20000010825 */
[-CC-:B------:R-:W-:Y:S01]  /*99b0*/  FFMA.FTZ R166, R196, R5.reuse, -R37.reuse ;  /* 0x00000005c4a67223 */ /* 0x180fe20000010825 */
[-CC-:B------:R-:W-:Y:S01]  /*99c0*/  FFMA.FTZ R192, R200, R5.reuse, -R37.reuse ;  /* 0x00000005c8c07223 */ /* 0x180fe20000010825 */
[-CC-:B------:R-:W-:Y:S01]  /*99d0*/  FFMA.FTZ R196, R208, R5.reuse, -R37.reuse ;  /* 0x00000005d0c47223 */ /* 0x180fe20000010825 */
[-C--:B------:R-:W-:Y:S01]  /*99e0*/  FFMA.FTZ R200, R220, R5.reuse, -R37 ;  /* 0x00000005dcc87223 */ /* 0x080fe20000010825 */
[----:B------:R-:W-:Y:S01]  /*99f0*/  HGMMA.64x128x16.F32 R88, R160, gdesc[UR8].tnspB, R88, gsb0 ;  /* 0x41e00008a0587df0 */ /* 0x000fe20008000858 */
[----:B------:R-:W-:Y:S01]  /*9a00*/  UIADD3 UR10, UR4, 0x300, URZ ;  /* 0x00000300040a7890 */ /* 0x000fe2000fffe03f */
[----:B------:R-:W1:Y:S01]  /*9a10*/  MUFU.EX2 R164, R164 ;  /* 0x000000a400a47308 */ /* 0x000e620000000800 */
[----:B------:R-:W-:Y:S01]  /*9a20*/  UMOV UR11, 0x40000040 ;  /* 0x40000040000b7882 */ /* 0x000fe20000000000 */
[----:B------:R-:W-:Y:S01]  /*9a30*/  UIADD3 UR4, UR4, 0x380, URZ ;  /* 0x0000038004047890 */ /* 0x000fe2000fffe03f */
[-CC-:B------:R-:W-:Y:S01]  /*9a40*/  FFMA.FTZ R165, R56, R5.reuse, -R13.reuse ;  /* 0x0000000538a57223 */ /* 0x180fe2000001080d */
[----:B------:R-:W-:-:S04]  /*9a50*/  FFMA.FTZ R167, R60, R5, -R13 ;  /* 0x000000053ca77223 */ /* 0x000fc8000001080d */
[----:B------:R-:W-:Y:S08]  /*9a60*/  MUFU.EX2 R28, R28 ;  /* 0x0000001c001c7308 */ /* 0x000ff00000000800 */
[----:B------:R-:W-:Y:S01]  /*9a70*/  MUFU.EX2 R179, R179 ;  /* 0x000000b300b37308 */ /* 0x000fe20000000800 */
[----:B-1----:R-:W-:-:S07]  /*9a80*/  F2FP.F16.F32.PACK_AB R176, R164, R25 ;  /* 0x00000019a4b0723e */ /* 0x002fce00000000ff */
[----:B------:R-:W1:Y:S08]  /*9a90*/  MUFU.EX2 R166, R166 ;  /* 0x000000a600a67308 */ /* 0x000e700000000800 */
[----:B------:R-:W-:Y:S08]  /*9aa0*/  MUFU.EX2 R30, R30 ;  /* 0x0000001e001e7308 */ /* 0x000ff00000000800 */
[----:B------:R-:W-:Y:S01]  /*9ab0*/  MUFU.EX2 R173, R173 ;  /* 0x000000ad00ad7308 */ /* 0x000fe20000000800 */
[----:B-1----:R-:W-:-:S07]  /*9ac0*/  F2FP.F16.F32.PACK_AB R178, R166, R27 ;  /* 0x0000001ba6b2723e */ /* 0x002fce00000000ff */
[----:B------:R-:W1:Y:S08]  /*9ad0*/  MUFU.EX2 R192, R192 ;  /* 0x000000c000c07308 */ /* 0x000e700000000800 */
[----:B------:R-:W-:Y:S08]  /*9ae0*/  MUFU.EX2 R32, R32 ;  /* 0x0000002000207308 */ /* 0x000ff00000000800 */
        /* <DEDUP_REMOVED lines=14> */
[----:B------:R-:W-:Y:S01]  /*9bd0*/  FFMA.FTZ R162, R216, R5, -R37 ;  /* 0x00000005d8a27223 */ /* 0x000fe20000010825 */
[----:B------:R-:W-:Y:S02]  /*9be0*/  IMAD.U32 R37, RZ, RZ, UR36 ;  /* 0x00000024ff257e24 */ /* 0x000fe4000f8e00ff */
[----:B------:R-:W-:Y:S01]  /*9bf0*/  MUFU.EX2 R40, R40 ;  /* 0x0000002800287308 */ /* 0x000fe20000000800 */
[----:B------:R-:W-:Y:S01]  /*9c00*/  HGMMA.64x128x16.F32 R88, R156, gdesc[UR8].tnspB, R88, gsb0 ;  /* 0x41e000089c587df0 */ /* 0x000fe20008000858 */
[----:B------:R-:W-:Y:S01]  /*9c10*/  UMOV UR10, UR4 ;  /* 0x00000004000a7c82 */ /* 0x000fe20008000000 */
[----:B------:R-:W-:Y:S01]  /*9c20*/  UMOV UR11, 0x40000040 ;  /* 0x40000040000b7882 */ /* 0x000fe20000000000 */
[----:B------:R-:W-:Y:S01]  /*9c30*/  @!P1 LEA R37, R37, UR38, 0x3 ;  /* 0x0000002625259c11 */ /* 0x000fe2000f8e18ff */
[----:B------:R-:W-:-:S03]  /*9c40*/  UIADD3 UR4, UR7, -0x1, URZ ;  /* 0xffffffff07047890 */ /* 0x000fc6000fffe03f */
[----:B------:R-:W-:Y:S01]  /*9c50*/  MUFU.EX2 R160, R160 ;  /* 0x000000a000a07308 */ /* 0x000fe20000000800 */
[----:B------:R-:W-:-:S03]  /*9c60*/  @!P1 VIADD R37, R37, 0x34840 ;  /* 0x0003484025259836 */ /* 0x000fc60000000000 */
[----:B------:R-:W-:Y:S01]  /*9c70*/  UMOV UR7, UR4 ;  /* 0x0000000400077c82 */ /* 0x000fe20008000000 */
[----:B------:R-:W-:Y:S01]  /*9c80*/  UMOV UR4, UR36 ;  /* 0x0000002400047c82 */ /* 0x000fe20008000000 */
[----:B------:R-:W-:Y:S02]  /*9c90*/  @!P1 PRMT R37, RZ, 0x654, R37 ;  /* 0x00000654ff259816 */ /* 0x000fe40000000025 */
        /* <DEDUP_REMOVED lines=8> */
[----:B------:R-:W-:Y:S01]  /*9d20*/  MUFU.EX2 R68, R68 ;  /* 0x0000004400447308 */ /* 0x000fe20000000800 */
[----:B-1----:R-:W-:-:S07]  /*9d30*/  F2FP.F16.F32.PACK_AB R161, R66, R64 ;  /* 0x0000004042a1723e */ /* 0x002fce00000000ff */
[----:B------:R-:W-:Y:S08]  /*9d40*/  MUFU.EX2 R200, R200 ;  /* 0x000000c800c87308 */ /* 0x000ff00000000800 */
[----:B------:R-:W1:Y:S08]  /*9d50*/  MUFU.EX2 R70, R70 ;  /* 0x0000004600467308 */ /* 0x000e700000000800 */
[----:B------:R-:W-:Y:S08]  /*9d60*/  MUFU.EX2 R47, R47 ;  /* 0x0000002f002f7308 */ /* 0x000ff00000000800 */
[----:B------:R-:W-:Y:S01]  /*9d70*/  MUFU.EX2 R72, R72 ;  /* 0x0000004800487308 */ /* 0x000fe20000000800 */
[----:B-1----:R-:W-:-:S07]  /*9d80*/  F2FP.F16.F32.PACK_AB R163, R70, R68 ;  /* 0x0000004446a3723e */ /* 0x002fce00000000ff */
[----:B------:R-:W1:Y:S08]  /*9d90*/  MUFU.EX2 R202, R202 ;  /* 0x000000ca00ca7308 */ /* 0x000e700000000800 */
[----:B------:R-:W2:Y:S08]  /*9da0*/  MUFU.EX2 R74, R74 ;  /* 0x0000004a004a7308 */ /* 0x000eb00000000800 */
[----:B------:R-:W-:Y:S01]  /*9db0*/  MUFU.EX2 R49, R49 ;  /* 0x0000003100317308 */ /* 0x000fe20000000800 */
[----:B------:R-:W-:-:S02]  /*9dc0*/  WARPGROUP.DEPBAR.LE gsb0, 0x0 ;  /* 0x00008000000079c5 */ /* 0x000fc40000010000 */
[----:B------:R-:W-:-:S05]  /*9dd0*/  WARPGROUP.ARRIVE ;  /* 0x00000000000079c5 */ /* 0x000fca0000000000 */
[----:B------:R-:W-:Y:S01]  /*9de0*/  MUFU.EX2 R76, R76 ;  /* 0x0000004c004c7308 */ /* 0x000fe20000000800 */
[----:B-1----:R-:W-:Y:S02]  /*9df0*/  F2FP.F16.F32.PACK_AB R156, R202, R47 ;  /* 0x0000002fca9c723e */ /* 0x002fe400000000ff */
[----:B--2---:R-:W-:Y:S01]  /*9e00*/  F2FP.F16.F32.PACK_AB R157, R74, R72 ;  /* 0x000000484a9d723e */ /* 0x004fe200000000ff */
[----:B------:R-:W-:Y:S04]  /*9e10*/  HGMMA.64x128x16.F32 R88, R152, gdesc[UR8].tnspB, R88, gsb0 ;  /* 0x41e0000898587df0 */ /* 0x000fe80008000858 */
[----:B------:R-:W1:Y:S08]  /*9e20*/  MUFU.EX2 R204, R204 ;  /* 0x000000cc00cc7308 */ /* 0x000e700000000800 */
[----:B------:R-:W2:Y:S08]  /*9e30*/  MUFU.EX2 R78, R78 ;  /* 0x0000004e004e7308 */ /* 0x000eb00000000800 */
[----:B------:R-:W-:Y:S01]  /*9e40*/  MUFU.EX2 R51, R51 ;  /* 0x0000003300337308 */ /* 0x000fe20000000800 */
[----:B-1----:R-:W-:-:S07]  /*9e50*/  F2FP.F16.F32.PACK_AB R158, R204, R49 ;  /* 0x00000031cc9e723e */ /* 0x002fce00000000ff */
[----:B------:R-:W-:Y:S01]  /*9e60*/  MUFU.EX2 R80, R80 ;  /* 0x0000005000507308 */ /* 0x000fe20000000800 */
[----:B--2---:R-:W-:-:S07]  /*9e70*/  F2FP.F16.F32.PACK_AB R159, R78, R76 ;  /* 0x0000004c4e9f723e */ /* 0x004fce00000000ff */
[----:B------:R-:W1:Y:S08]  /*9e80*/  MUFU.EX2 R206, R206 ;  /* 0x000000ce00ce7308 */ /* 0x000e700000000800 */
[----:B------:R-:W2:Y:S08]  /*9e90*/  MUFU.EX2 R82, R82 ;  /* 0x0000005200527308 */ /* 0x000eb00000000800 */
[----:B------:R-:W-:Y:S08]  /*9ea0*/  MUFU.EX2 R53, R53 ;  /* 0x0000003500357308 */ /* 0x000ff00000000800 */
[----:B------:R-:W-:Y:S08]  /*9eb0*/  MUFU.EX2 R86, R86 ;  /* 0x0000005600567308 */ /* 0x000ff00000000800 */
[----:B------:R-:W3:Y:S01]  /*9ec0*/  MUFU.EX2 R84, R84 ;  /* 0x0000005400547308 */ /* 0x000ee20000000800 */
[----:B------:R-:W-:-:S02]  /*9ed0*/  WARPGROUP.DEPBAR.LE gsb0, 0x0 ;  /* 0x00008000000079c5 */ /* 0x000fc40000010000 */
[----:B------:R4:W-:Y:S01]  /*9ee0*/  @!P1 SYNCS.ARRIVE.TRANS64.RED.A1T0 RZ, [R37+URZ], RZ ;  /* 0x000000ff25ff99a7 */ /* 0x0009e2000810043f */
[----:B-1----:R-:W-:Y:S02]  /*9ef0*/  F2FP.F16.F32.PACK_AB R152, R206, R51 ;  /* 0x00000033ce98723e */ /* 0x002fe400000000ff */
[----:B--2---:R-:W-:Y:S02]  /*9f00*/  F2FP.F16.F32.PACK_AB R153, R82, R80 ;  /* 0x000000505299723e */ /* 0x004fe400000000ff */
[----:B---3--:R-:W-:Y:S01]  /*9f10*/  F2FP.F16.F32.PACK_AB R154, R84, R53 ;  /* 0x00000035549a723e */ /* 0x008fe200000000ff */
[----:B----4-:R-:W-:Y:S01]  /*9f20*/  FFMA.FTZ R37, R2, R4, R15 ;  /* 0x0000000402257223 */ /* 0x010fe2000001000f */
[----:B------:R1:W-:Y:S03]  /*9f30*/  @!P1 SYNCS.ARRIVE.TRANS64.RED.A1T0 RZ, [R46+URZ], RZ ;  /* 0x000000ff2eff99a7 */ /* 0x0003e6000810043f */
[----:B------:R-:W-:Y:S01]  /*9f40*/  FADD.FTZ R4, R170, R37 ;  /* 0x00000025aa047221 */ /* 0x000fe20000010000 */
[----:B------:R-:W-:Y:S01]  /*9f50*/  FADD.FTZ R37, R183, R42 ;  /* 0x0000002ab7257221 */ /* 0x000fe20000010000 */
[----:B------:R-:W-:-:S02]  /*9f60*/  F2FP.F16.F32.PACK_AB R183, R24, R183 ;  /* 0x000000b718b7723e */ /* 0x000fc400000000ff */
[----:B------:R-:W-:Y:S01]  /*9f70*/  FADD.FTZ R3, R21, R4 ;  /* 0x0000000415037221 */ /* 0x000fe20000010000 */
[----:B-1----:R-:W-:Y:S01]  /*9f80*/  FADD.FTZ R46, R24, R37 ;  /* 0x00000025182e7221 */ /* 0x002fe20000010000 */
[-CC-:B------:R-:W-:Y:S01]  /*9f90*/  FFMA.FTZ R4, R62, R5.reuse, -R13.reuse ;  /* 0x000000053e047223 */ /* 0x180fe2000001080d */
[----:B------:R-:W-:Y:S01]  /*9fa0*/  FFMA.FTZ R13, R168, R5, -R13 ;  /* 0x00000005a80d7223 */ /* 0x000fe2000001080d */
[----:B------:R-:W-:Y:S01]  /*9fb0*/  FADD.FTZ R42, R26, R3 ;  /* 0x000000031a2a7221 */ /* 0x000fe20000010000 */
[----:B------:R-:W-:Y:S01]  /*9fc0*/  FADD.FTZ R37, R177, R46 ;  /* 0x0000002eb1257221 */ /* 0x000fe20000010000 */
[C---:B------:R-:W-:Y:S02]  /*9fd0*/  F2FP.F16.F32.PACK_AB R177, R28.reuse, R177 ;  /* 0x000000b11cb1723e */ /* 0x040fe400000000ff */
[----:B------:R-:W-:Y:S01]  /*9fe0*/  FADD.FTZ R3, R25, R42 ;  /* 0x0000002a19037221 */ /* 0x000fe20000010000 */
[----:B------:R-:W-:Y:S01]  /*9ff0*/  FADD.FTZ R46, R28, R37 ;  /* 0x000000251c2e7221 */ /* 0x000fe20000010000 */
[----:B------:R-:W-:Y:S01]  /*a000*/  MUFU.EX2 R4, R4 ;  /* 0x0000000400047308 */ /* 0x000fe20000000800 */
[----:B------:R-:W-:Y:S01]  /*a010*/  F2FP.F16.F32.PACK_AB R168, R194, R33 ;  /* 0x00000021c2a8723e */ /* 0x000fe200000000ff */
[----:B------:R-:W-:Y:S01]  /*a020*/  FADD.FTZ R42, R164, R3 ;  /* 0x00000003a42a7221 */ /* 0x000fe20000010000 */
[----:B------:R-:W-:Y:S01]  /*a030*/  FADD.FTZ R37, R179, R46 ;  /* 0x0000002eb3257221 */ /* 0x000fe20000010000 */
[----:B------:R-:W-:-:S02]  /*a040*/  F2FP.F16.F32.PACK_AB R164, R160, R39 ;  /* 0x00000027a0a4723e */ /* 0x000fc400000000ff */
[----:B------:R-:W-:Y:S01]  /*a050*/  FADD.FTZ R3, R27, R42 ;  /* 0x0000002a1b037221 */ /* 0x000fe20000010000 */
[C---:B------:R-:W-:Y:S01]  /*a060*/  FADD.FTZ R46, R30.reuse, R37 ;  /* 0x000000251e2e7221 */ /* 0x040fe20000010000 */
[----:B------:R-:W1:Y:S01]  /*a070*/  MUFU.EX2 R13, R13 ;  /* 0x0000000d000d7308 */ /* 0x000e620000000800 */
[----:B------:R-:W-:Y:S01]  /*a080*/  F2FP.F16.F32.PACK_AB R179, R30, R179 ;  /* 0x000000b31eb3723e */ /* 0x000fe200000000ff */
[----:B------:R-:W-:Y:S01]  /*a090*/  FADD.FTZ R42, R166, R3 ;  /* 0x00000003a62a7221 */ /* 0x000fe20000010000 */
[----:B------:R-:W-:Y:S01]  /*a0a0*/  FADD.FTZ R37, R173, R46 ;  /* 0x0000002ead257221 */ /* 0x000fe20000010000 */
[----:B------:R-:W-:Y:S02]  /*a0b0*/  F2FP.F16.F32.PACK_AB R166, R162, R41 ;  /* 0x00000029a2a6723e */ /* 0x000fe400000000ff */
[----:B------:R-:W-:Y:S01]  /*a0c0*/  FADD.FTZ R3, R29, R42 ;  /* 0x0000002a1d037221 */ /* 0x000fe20000010000 */
[C---:B------:R-:W-:Y:S01]  /*a0d0*/  FADD.FTZ R46, R32.reuse, R37 ;  /* 0x00000025202e7221 */ /* 0x040fe20000010000 */
        /* <DEDUP_REMOVED lines=9> */
[----:B-1----:R-:W-:-:S02]  /*a170*/  F2FP.F16.F32.PACK_AB R155, R13, R86 ;  /* 0x000000560d9b723e */ /* 0x002fc400000000ff */
[----:B------:R-:W-:Y:S01]  /*a180*/  FADD.FTZ R3, R33, R42 ;  /* 0x0000002a21037221 */ /* 0x000fe20000010000 */
[C---:B------:R-:W-:Y:S01]  /*a190*/  FADD.FTZ R26, R36.reuse, R15 ;  /* 0x0000000f241a7221 */ /* 0x040fe20000010000 */
        /* <DEDUP_REMOVED lines=40> */
[----:B------:R-:W-:-:S04]  /*a420*/  FADD.FTZ R3, R53, R4 ;  /* 0x0000000435037221 */ /* 0x000fc80000010000 */
[----:B------:R-:W-:Y:S01]  /*a430*/  FADD.FTZ R4, R84, R3 ;  /* 0x0000000354047221 */ /* 0x000fe20000010000 */
[----:B------:R-:W-:Y:S01]  /*a440*/  FADD.FTZ R3, R13, R15 ;  /* 0x0000000f0d037221 */ /* 0x000fe20000010000 */
[----:B------:R-:W-:Y:S01]  /*a450*/  IMAD.MOV.U32 R13, RZ, RZ, R14 ;  /* 0x000000ffff0d7224 */ /* 0x000fe200078e000e */
[----:B------:R-:W-:Y:S01]  /*a460*/  MOV R15, R12 ;  /* 0x0000000c000f7202 */ /* 0x000fe20000000f00 */
[----:B------:R-:W-:Y:S06]  /*a470*/  @P2 BRA `(.L_x_1892) ;  /* 0xffffffd400c02947 */ /* 0x000fec000383ffff */
.L_x_1883:
        /* <DEDUP_REMOVED lines=67> */
.L_x_1893:
[----:B------:R-:W-:Y:S01]  /*a8b0*/  ULEA UR5, UR36, UR38, 0x3 ;  /* 0x0000002624057291 */ /* 0x000fe2000f8e183f */
[----:B------:R-:W-:-:S05]  /*a8c0*/  IMAD.U32 R0, RZ, RZ, UR46 ;  /* 0x0000002eff007e24 */ /* 0x000fca000f8e00ff */
[----:B------:R-:W-:-:S04]  /*a8d0*/  SHF.L.U32 R0, R0, 0x1f, RZ ;  /* 0x0000001f00007819 */ /* 0x000fc800000006ff */
[----:B------:R1:W2:Y:S01]  /*a8e0*/  SYNCS.PHASECHK.TRANS64.TRYWAIT P2, [UR5+0x34850], R0 ;  /* 0x03485000ff0075a7 */ /* 0x0002a20008040145 */
[----:B------:R-:W-:Y:S05]  /*a8f0*/  @!P0 BRA `(.L_x_1894) ;  /* 0x0000000000048947 */ /* 0x000fea0003800000 */
[----:B------:R-:W-:Y:S01]  /*a900*/  BPT.TRAP 0x1 ;  /* 0x000000040000795c */ /* 0x000fe20000300000 */
.L_x_1894:
[----:B--2---:R-:W-:Y:S05]  /*a910*/  @P2 BRA `(.L_x_1895) ;  /* 0x0000000000082947 */ /* 0x004fea0003800000 */
[----:B------:R-:W2:Y:S02]  /*a920*/  SYNCS.PHASECHK.TRANS64.TRYWAIT P0, [UR5+0x34850], R0 ;  /* 0x03485000ff0075a7 */ /* 0x000ea40008000145 */
[----:B--2---:R-:W-:Y:S05]  /*a930*/  @!P0 BRA `(.L_x_1896) ;  /* 0x0000004c00848947 */ /* 0x004fea0003800000 */
.L_x_1895:
[----:B------:R-:W-:Y:S01]  /*a940*/  UIADD3 UR38, UR38, 0x400, URZ ;  /* 0x0000040026267890 */ /* 0x000fe2000fffe03f */
[----:B------:R-:W-:Y:S01]  /*a950*/  WARPGROUP.ARRIVE ;  /* 0x00000000000079c5 */ /* 0x000fe20000000000 */
[----:B------:R-:W-:Y:S01]  /*a960*/  UMOV UR7, 0x40000040 ;  /* 0x4000004000077882 */ /* 0x000fe20000000000 */
[----:B--2---:R-:W2:Y:S01]  /*a970*/  SHFL.BFLY PT, R7, R4, 0x2, 0x1f ;  /* 0x0c401f0004077f89 */ /* 0x004ea200000e0000 */
[----:B------:R-:W-:Y:S01]  /*a980*/  USHF.R.U32.HI UR38, URZ, 0x4, UR38 ;  /* 0x000000043f267899 */ /* 0x000fe20008011626 */
[----:B------:R-:W-:Y:S02]  /*a990*/  MOV R11, RZ ;  /* 0x000000ff000b7202 */ /* 0x000fe40000000f00 */
[----:B-1----:R-:W1:Y:S01]  /*a9a0*/  SHFL.BFLY PT, R0, R3, 0x2, 0x1f ;  /* 0x0c401f0003007f89 */ /* 0x002e6200000e0000 */
[----:B------:R-:W-:Y:S01]  /*a9b0*/  ULOP3.LUT UR38, UR38, 0x3fff, URZ, 0xc0, !UPT ;  /* 0x00003fff26267892 */ /* 0x000fe2000f8ec03f */
[----:B------:R-:W-:-:S03]  /*a9c0*/  R2UR UR8, R186 ;  /* 0x00000000ba0872ca */ /* 0x000fc600000e0000 */
[----:B------:R-:W-:-:S04]  /*a9d0*/  ULOP3.LUT UR4, UR38, 0x4000000, URZ, 0xfc, !UPT ;  /* 0x0400000026047892 */ /* 0x000fc8000f8efc3f */
[----:B------:R-:W-:Y:S02]  /*a9e0*/  ULEA UR4, UR36, UR4, 0xb ;  /* 0x0000000424047291 */ /* 0x000fe4000f8e583f */
[----:B------:R-:W-:-:S04]  /*a9f0*/  UIADD3 UR36, UR36, 0x1, URZ ;  /* 0x0000000124247890 */ /* 0x000fc8000fffe03f */
[----:B------:R-:W-:Y:S01]  /*aa00*/  UIADD3 UR8, UR8, 0x1, URZ ;  /* 0x0000000108087890 */ /* 0x000fe2000fffe03f */
[----:B------:R-:W-:Y:S01]  /*aa10*/  UMOV UR6, UR4 ;  /* 0x0000000400067c82 */ /* 0x000fe20008000000 */
[----:B------:R-:W-:Y:S01]  /*aa20*/  UISETP.NE.AND UP0, UPT, UR36, 0x2, UPT ;  /* 0x000000022400788c */ /* 0x000fe2000bf05270 */
[----:B------:R-:W-:Y:S01]  /*aa30*/  HGMMA.64x128x16.F32 R24, R180, gdesc[UR4].tnspB, R24, gsb0 ;  /* 0x41e00004b4187df0 */ /* 0x000fe20008000818 */
[----:B------:R-:W-:Y:S01]  /*aa40*/  UIADD3 UR6, UR4, 0x80, URZ ;  /* 0x0000008004067890 */ /* 0x000fe2000fffe03f */
[----:B--2---:R-:W-:Y:S01]  /*aa50*/  FADD.FTZ R7, R7, R4 ;  /* 0x0000000407077221 */ /* 0x004fe20000010000 */
[----:B------:R-:W-:Y:S01]  /*aa60*/  UMOV UR7, 0x40000040 ;  /* 0x4000004000077882 */ /* 0x000fe20000000000 */
[----:B------:R-:W-:Y:S02]  /*aa70*/  IMAD.MOV.U32 R4, RZ, RZ, RZ ;  /* 0x000000ffff047224 */ /* 0x000fe400078e00ff */
[----:B-1----:R-:W-:Y:S01]  /*aa80*/  FADD.FTZ R2, R0, R3 ;  /* 0x0000000300027221 */ /* 0x002fe20000010000 */
[----:B------:R-:W-:Y:S01]  /*aa90*/  IMAD.U32 R186, RZ, RZ, UR8 ;  /* 0x00000008ffba7e24 */ /* 0x000fe2000f8e00ff */
[----:B------:R-:W1:Y:S01]  /*aaa0*/  SHFL.BFLY PT, R0, R7, 0x1, 0x1f ;  /* 0x0c201f0007007f89 */ /* 0x000e6200000e0000 */
[----:B------:R-:W-:-:S03]  /*aab0*/  USEL UR36, UR36, URZ, UP0 ;  /* 0x0000003f24247287 */ /* 0x000fc60008000000 */
[----:B------:R-:W2:Y:S01]  /*aac0*/  SHFL.BFLY PT, R9, R2, 0x1, 0x1f ;  /* 0x0c201f0002097f89 */ /* 0x000ea200000e0000 */
[----:B-1----:R-:W-:Y:S01]  /*aad0*/  FADD.FTZ R10, R7, R0 ;  /* 0x00000000070a7221 */ /* 0x002fe20000010000 */
[----:B------:R-:W-:Y:S01]  /*aae0*/  MOV R7, UR5 ;  /* 0x0000000500077c02 */ /* 0x000fe20008000f00 */
[----:B------:R-:W-:Y:S02]  /*aaf0*/  IMAD.MOV.U32 R0, RZ, RZ, -0x800000 ;  /* 0xff800000ff007424 */ /* 0x000fe400078e00ff */
[----:B--2---:R-:W-:Y:S01]  /*ab00*/  FADD.FTZ R9, R2, R9 ;  /* 0x0000000902097221 */ /* 0x004fe20000010000 */
[----:B------:R-:W-:Y:S01]  /*ab10*/  FSETP.NE.FTZ.AND P0, PT, R10, RZ, PT ;  /* 0x000000ff0a00720b */ /* 0x000fe20003f15000 */
[----:B------:R-:W-:Y:S02]  /*ab20*/  @!P1 VIADD R7, R7, 0x34860 ;  /* 0x0003486007079836 */ /* 0x000fe40000000000 */
[----:B------:R-:W-:Y:S01]  /*ab30*/  IMAD.MOV.U32 R2, RZ, RZ, -0x800000 ;  /* 0xff800000ff027424 */ /* 0x000fe200078e00ff */
[----:B------:R-:W-:-:S02]  /*ab40*/  FSETP.NE.FTZ.AND P2, PT, R9, RZ, PT ;  /* 0x000000ff0900720b */ /* 0x000fc40003f55000 */
[----:B------:R-:W-:-:S07]  /*ab50*/  @!P1 PRMT R7, RZ, 0x654, R7 ;  /* 0x00000654ff079816 */ /* 0x000fce0000000007 */
[----:B------:R-:W1:Y:S01]  /*ab60*/  @P0 MUFU.LG2 R6, R10 ;  /* 0x0000000a00060308 */ /* 0x000e620000000c00 */
[----:B------:R-:W-:-:S03]  /*ab70*/  @P0 FMUL.FTZ R3, R5, 0.69314718246459960938 ;  /* 0x3f31721805030820 */ /* 0x000fc60000410000 */
[----:B------:R-:W-:-:S04]  /*ab80*/  @P2 FMUL.FTZ R20, R5, 0.69314718246459960938 ;  /* 0x3f31721805142820 */ /* 0x000fc80000410000 */
[----:B------:R-:W2:Y:S08]  /*ab90*/  @P2 MUFU.LG2 R8, R9 ;  /* 0x0000000900082308 */ /* 0x000eb00000000c00 */
[----:B------:R-:W3:Y:S01]  /*aba0*/  @P0 MUFU.RCP R4, R10 ;  /* 0x0000000a00040308 */ /* 0x000ee20000001000 */
[----:B-1----:R-:W-:-:S04]  /*abb0*/  @P0 FMUL.FTZ R6, R6, 0.69314718246459960938 ;  /* 0x3f31721806060820 */ /* 0x002fc80000410000 */
[----:B------:R-:W-:Y:S01]  /*abc0*/  @P0 FFMA.FTZ R2, R3, R12, R6 ;  /* 0x0000000c03020223 */ /* 0x000fe20000010006 */
[----:B------:R-:W-:Y:S02]  /*abd0*/  PLOP3.LUT P0, PT, PT, PT, PT, 0x8, 0x0 ;  /* 0x000000000000781c */ /* 0x000fe40003f0e170 */
[----:B------:R-:W1:Y:S01]  /*abe0*/  @P2 MUFU.RCP R11, R9 ;  /* 0x00000009000b2308 */ /* 0x000e620000001000 */
        /* <DEDUP_REMOVED lines=40> */
[-C--:B---3--:R-:W-:Y:S01]  /*ae70*/  FMUL.FTZ R10, R24, R4.reuse ;  /* 0x00000004180a7220 */ /* 0x088fe20000410000 */
        /* <DEDUP_REMOVED lines=31> */
[-C--:B-1----:R-:W-:Y:S01]  /*b070*/  FMUL.FTZ R9, R26, R11.reuse ;  /* 0x0000000b1a097220 */ /* 0x082fe20000410000 */
        /* <DEDUP_REMOVED lines=31> */
.L_x_1866:
        /* <DEDUP_REMOVED lines=8> */
[----:B------:R-:W-:Y:S01]  /*b2f0*/  IADD3 R31, R23, UR42, RZ ;  /* 0x0000002a171f7c10 */ /* 0x000fe2000fffe0ff */
[----:B------:R-:W-:Y:S01]  /*b300*/  BAR.SYNC.DEFER_BLOCKING 0x1, 0x100 ;  /* 0x0044000000007b1d */ /* 0x000fe20000010000 */
[C---:B------:R-:W-:Y:S01]  /*b310*/  IADD3 R27, P2, R16.reuse, 0x20, RZ ;  /* 0x00000020101b7810 */ /* 0x040fe20007f5e0ff */
[----:B------:R-:W-:Y:S01]  /*b320*/  USHF.R.S32.HI UR5, URZ, 0x1f, UR43 ;  /* 0x0000001f3f057899 */ /* 0x000fe2000801142b */
[C---:B------:R-:W-:Y:S01]  /*b330*/  IADD3 R15, P4, R16.reuse, 0x4000, RZ ;  /* 0x00004000100f7810 */ /* 0x040fe20007f9e0ff */
[----:B------:R-:W-:Y:S01]  /*b340*/  VIADD R4, R31, 0x8 ;  /* 0x000000081f047836 */ /* 0x000fe20000000000 */
[C---:B------:R-:W-:Y:S01]  /*b350*/  LOP3.LUT R5, R16.reuse, 0x380, RZ, 0xc0, !PT ;  /* 0x0000038010057812 */ /* 0x040fe200078ec0ff */
[----:B------:R-:W-:Y:S01]  /*b360*/  ULDC UR10, c[0x0][0xa88] ;  /* 0x0002a200000a7ab9 */ /* 0x000fe20000000800 */
[C---:B------:R-:W-:Y:S01]  /*b370*/  IADD3 R11, P6, R16.reuse, 0x40, RZ ;  /* 0x00000040100b7810 */ /* 0x040fe20007fde0ff */
[----:B------:R-:W1:Y:S01]  /*b380*/  LDC.64 R88, c[0x0][0xb78] ;  /* 0x0002de00ff587b82 */ /* 0x000e620000000a00 */
[----:B------:R-:W-:Y:S01]  /*b390*/  LOP3.LUT R26, R27, 0x380, RZ, 0xc0, !PT ;  /* 0x000003801b1a7812 */ /* 0x000fe200078ec0ff */
[----:B------:R-:W-:Y:S01]  /*b3a0*/  ULDC.64 UR8, c[0x0][0xb70] ;  /* 0x0002dc0000087ab9 */ /* 0x000fe20000000a00 */
[----:B------:R-:W-:Y:S01]  /*b3b0*/  LOP3.LUT P0, RZ, R187, 0x3, RZ, 0xc0, !PT ;  /* 0x00000003bbff7812 */ /* 0x000fe2000780c0ff */
[----:B------:R-:W-:Y:S01]  /*b3c0*/  UIMAD UR5, UR5, UR8, URZ ;  /* 0x00000008050572a4 */ /* 0x000fe2000f8e023f */
[----:B------:R-:W-:Y:S01]  /*b3d0*/  LOP3.LUT R14, R15, 0x380, RZ, 0xc0, !PT ;  /* 0x000003800f0e7812 */ /* 0x000fe200078ec0ff */
[----:B------:R-:W-:Y:S01]  /*b3e0*/  UIMAD.WIDE.U32 UR6, UR43, UR8, URZ ;  /* 0x000000082b0672a5 */ /* 0x000fe2000f8e003f */
[----:B------:R-:W-:Y:S01]  /*b3f0*/  IADD3 R21, P5, R16, 0x60, RZ ;  /* 0x0000006010157810 */ /* 0x000fe20007fbe0ff */
[----:B------:R-:W-:Y:S01]  /*b400*/  USHF.R.S32.HI UR8, URZ, 0x1f, UR44 ;  /* 0x0000001f3f087899 */ /* 0x000fe2000801142c */
[----:B------:R-:W-:Y:S01]  /*b410*/  SHF.R.U64 R5, R5, 0x3, RZ ;  /* 0x0000000305057819 */ /* 0x000fe200000012ff */
[----:B------:R-:W-:Y:S01]  /*b420*/  UIMAD UR5, UR43, UR9, UR5 ;  /* 0x000000092b0572a4 */ /* 0x000fe2000f8e0205 */
[----:B------:R-:W-:Y:S01]  /*b430*/  LOP3.LUT R24, R11, 0x380, RZ, 0xc0, !PT ;  /* 0x000003800b187812 */ /* 0x000fe200078ec0ff */
[----:B------:R-:W-:Y:S01]  /*b440*/  ULDC.64 UR12, c[0x0][0x208] ;  /* 0x00008200000c7ab9 */ /* 0x000fe20000000a00 */
[----:B------:R-:W-:Y:S01]  /*b450*/  SHF.R.U64 R26, R26, 0x3, RZ ;  /* 0x000000031a1a7819 */ /* 0x000fe200000012ff */
[----:B------:R-:W-:Y:S01]  /*b460*/  UIADD3 UR5, UR7, UR5, URZ ;  /* 0x0000000507057290 */ /* 0x000fe2000fffe03f */
[----:B------:R-:W-:-:S02]  /*b470*/  ISETP.GE.OR P1, PT, R4, UR10, P0 ;  /* 0x0000000a04007c0c */ /* 0x000fc40008726670 */
[----:B------:R-:W-:Y:S02]  /*b480*/  SHF.R.U64 R14, R14, 0x3, RZ ;  /* 0x000000030e0e7819 */ /* 0x000fe400000012ff */
[----:B------:R-:W-:Y:S02]  /*b490*/  LOP3.LUT R20, R21, 0x380, RZ, 0xc0, !PT ;  /* 0x0000038015147812 */ /* 0x000fe400078ec0ff */
[----:B------:R-:W-:Y:S01]  /*b4a0*/  LOP3.LUT R4, R5, R16, RZ, 0x3c, !PT ;  /* 0x0000001005047212 */ /* 0x000fe200078e3cff */
[----:B------:R-:W-:Y:S01]  /*b4b0*/  IMAD.MOV.U32 R5, RZ, RZ, R17 ;  /* 0x000000ffff057224 */ /* 0x000fe200078e0011 */
[----:B------:R-:W-:Y:S02]  /*b4c0*/  SHF.R.U64 R24, R24, 0x3, RZ ;  /* 0x0000000318187819 */ /* 0x000fe400000012ff */
[----:B------:R-:W-:Y:S02]  /*b4d0*/  LOP3.LUT R26, R26, R27, RZ, 0x3c, !PT ;  /* 0x0000001b1a1a7212 */ /* 0x000fe400078e3cff */
[----:B------:R-:W-:-:S02]  /*b4e0*/  LOP3.LUT R14, R14, R15, RZ, 0x3c, !PT ;  /* 0x0000000f0e0e7212 */ /* 0x000fc400078e3cff */
[----:B------:R-:W-:Y:S02]  /*b4f0*/  IADD3.X R27, RZ, R17, RZ, P2, !PT ;  /* 0x00000011ff1b7210 */ /* 0x000fe400017fe4ff */
[----:B------:R-:W-:Y:S02]  /*b500*/  SHF.R.U64 R20, R20, 0x3, RZ ;  /* 0x0000000314147819 */ /* 0x000fe400000012ff */
[----:B------:R-:W-:Y:S02]  /*b510*/  IADD3 R15, P2, R16, 0x4040, RZ ;  /* 0x00004040100f7810 */ /* 0x000fe40007f5e0ff */
[----:B------:R-:W-:Y:S02]  /*b520*/  LOP3.LUT R24, R24, R11, RZ, 0x3c, !PT ;  /* 0x0000000b18187212 */ /* 0x000fe400078e3cff */
[----:B------:R-:W-:Y:S02]  /*b530*/  MOV R11, R4 ;  /* 0x00000004000b7202 */ /* 0x000fe40000000f00 */
[----:B------:R-:W-:Y:S01]  /*b540*/  F2FP.F16.F32.PACK_AB R4, R25, R10 ;  /* 0x0000000a1904723e */ /* 0x000fe200000000ff */
[----:B------:R-:W-:Y:S01]  /*b550*/  IMAD.X R25, RZ, RZ, R17, P6 ;  /* 0x000000ffff197224 */ /* 0x000fe200030e0611 */
[----:B------:R-:W-:-:S02]  /*b560*/  LOP3.LUT R20, R20, R21, RZ, 0x3c, !PT ;  /* 0x0000001514147212 */ /* 0x000fc400078e3cff */
[C---:B------:R-:W-:Y:S02]  /*b570*/  IADD3 R13, P3, R16.reuse, 0x4020, RZ ;  /* 0x00004020100d7810 */ /* 0x040fe40007f7e0ff */
[----:B------:R-:W-:Y:S02]  /*b580*/  LOP3.LUT R10, R15, 0x380, RZ, 0xc0, !PT ;  /* 0x000003800f0a7812 */ /* 0x000fe400078ec0ff */
[----:B------:R-:W-:Y:S02]  /*b590*/  IADD3 R21, P6, R16, 0x4060, RZ ;  /* 0x0000406010157810 */ /* 0x000fe40007fde0ff */
[----:B------:R-:W-:Y:S02]  /*b5a0*/  F2FP.F16.F32.PACK_AB R5, R8, R9 ;  /* 0x000000090805723e */ /* 0x000fe400000000ff */
[----:B------:R-:W-:Y:S02]  /*b5b0*/  F2FP.F16.F32.PACK_AB R6, R6, R3 ;  /* 0x000000030606723e */ /* 0x000fe400000000ff */
[----:B------:R-:W-:-:S02]  /*b5c0*/  F2FP.F16.F32.PACK_AB R7, R7, R30 ;  /* 0x0000001e0707723e */ /* 0x000fc400000000ff */
[----:B------:R-:W-:Y:S02]  /*b5d0*/  LOP3.LUT R12, R13, 0x380, RZ, 0xc0, !PT ;  /* 0x000003800d0c7812 */ /* 0x000fe400078ec0ff */
[----:B------:R-:W-:Y:S01]  /*b5e0*/  SHF.R.U64 R10, R10, 0x3, RZ ;  /* 0x000000030a0a7819 */ /* 0x000fe200000012ff */
[----:B------:R2:W-:Y:S01]  /*b5f0*/  STSM.16.M88.4 [R11], R4 ;  /* 0x000000040b007844 */ /* 0x0005e20000000200 */
[----:B------:R-:W-:Y:S02]  /*b600*/  LOP3.LUT R8, R21, 0x380, RZ, 0xc0, !PT ;  /* 0x0000038015087812 */ /* 0x000fe400078ec0ff */
[----:B------:R-:W-:Y:S02]  /*b610*/  SHF.R.U64 R12, R12, 0x3, RZ ;  /* 0x000000030c0c7819 */ /* 0x000fe400000012ff */
[----:B------:R-:W-:Y:S02]  /*b620*/  LOP3.LUT R10, R10, R15, RZ, 0x3c, !PT ;  /* 0x0000000f0a0a7212 */ /* 0x000fe400078e3cff */
[----:B------:R-:W-:-:S02]  /*b630*/  SHF.R.U64 R8, R8, 0x3, RZ ;  /* 0x0000000308087819 */ /* 0x000fc400000012ff */
[----:B------:R-:W-:Y:S02]  /*b640*/  MOV R28, R24 ;  /* 0x00000018001c7202 */ /* 0x000fe40000000f00 */
[----:B------:R-:W-:Y:S01]  /*b650*/  LOP3.LUT R12, R12, R13, RZ, 0x3c, !PT ;  /* 0x0000000d0c0c7212 */ /* 0x000fe200078e3cff */
[--C-:B------:R-:W-:Y:S01]  /*b660*/  IMAD.X R13, RZ, RZ, R17.reuse, P3 ;  /* 0x000000ffff0d7224 */ /* 0x100fe200018e0611 */
[----:B------:R-:W-:Y:S01]  /*b670*/  LOP3.LUT R8, R8, R21, RZ, 0x3c, !PT ;  /* 0x0000001508087212 */ /* 0x000fe200078e3cff */
[--C-:B------:R-:W-:Y:S01]  /*b680*/  IMAD.X R21, RZ, RZ, R17.reuse, P5 ;  /* 0x000000ffff157224 */ /* 0x100fe200028e0611 */
[----:B------:R-:W-:Y:S01]  /*b690*/  IADD3.X R9, RZ, R17, RZ, P6, !PT ;  /* 0x00000011ff097210 */ /* 0x000fe200037fe4ff */
[----:B--2---:R-:W-:Y:S01]  /*b6a0*/  IMAD.X R11, RZ, RZ, R17, P2 ;  /* 0x000000ffff0b7224 */ /* 0x004fe200010e0611 */
[----:B------:R-:W-:Y:S02]  /*b6b0*/  MOV R29, R26 ;  /* 0x0000001a001d7202 */ /* 0x000fe40000000f00 */
[----:B------:R-:W-:-:S02]  /*b6c0*/  IADD3.X R15, RZ, R17, RZ, P4, !PT ;  /* 0x00000011ff0f7210 */ /* 0x000fc400027fe4ff */
[----:B------:R-:W-:Y:S01]  /*b6d0*/  MOV R24, R10 ;  /* 0x0000000a00187202 */ /* 0x000fe20000000f00 */
[----:B-1----:R-:W-:Y:S01]  /*b6e0*/  IMAD R10, R88, UR8, RZ ;  /* 0x00000008580a7c24 */ /* 0x002fe2000f8e02ff */
[----:B------:R-:W-:Y:S02]  /*b6f0*/  F2FP.F16.F32.PACK_AB R4, R33, R32 ;  /* 0x000000202104723e */ /* 0x000fe400000000ff */
[----:B------:R-:W-:Y:S01]  /*b700*/  F2FP.F16.F32.PACK_AB R5, R35, R34 ;  /* 0x000000222305723e */ /* 0x000fe200000000ff */
[----:B------:R-:W-:Y:S01]  /*b710*/  IMAD R30, R89, UR44, R10 ;  /* 0x0000002c591e7c24 */ /* 0x000fe2000f8e020a */
        /* <DEDUP_REMOVED lines=10> */
[----:B------:R-:W-:Y:S01]  /*b7c0*/  MOV R27, R20 ;  /* 0x00000014001b7202 */ /* 0x000fe20000000f00 */
[----:B------:R-:W-:Y:S01]  /*b7d0*/  IMAD.U32 R21, RZ, RZ, UR7 ;  /* 0x00000007ff157e24 */ /* 0x000fe2000f8e00ff */
[----:B------:R-:W-:Y:S01]  /*b7e0*/  F2FP.F16.F32.PACK_AB R12, R49, R48 ;  /* 0x00000030310c723e */ /* 0x000fe200000000ff */
[----:B------:R-:W-:Y:S01]  /*b7f0*/  STSM.16.M88.4 [R28], R8 ;  /* 0x000000081c007844 */ /* 0x000fe20000000200 */
[----:B------:R-:W-:Y:S01]  /*b800*/  F2FP.F16.F32.PACK_AB R13, R51, R50 ;  /* 0x00000032330d723e */ /* 0x000fe200000000ff */
[----:B------:R-:W-:Y:S01]  /*b810*/  IMAD.U32 R20, RZ, RZ, UR6 ;  /* 0x00000006ff147e24 */ /* 0x000fe2000f8e00ff */
[----:B------:R-:W-:Y:S01]  /*b820*/  F2FP.F16.F32.PACK_AB R14, R53, R52 ;  /* 0x00000034350e723e */ /* 0x000fe200000000ff */
[----:B------:R-:W-:Y:S01]  /*b830*/  ULDC.64 UR6, c[0x0][0xb40] ;  /* 0x0002d00000067ab9 */ /* 0x000fe20000000a00 */
[----:B------:R-:W-:Y:S02]  /*b840*/  F2FP.F16.F32.PACK_AB R15, R55, R54 ;  /* 0x00000036370f723e */ /* 0x000fe400000000ff */
[----:B------:R-:W-:-:S02]  /*b850*/  F2FP.F16.F32.PACK_AB R64, R65, R64 ;  /* 0x000000404140723e */ /* 0x000fc400000000ff */
[----:B-1----:R-:W-:Y:S01]  /*b860*/  F2FP.F16.F32.PACK_AB R4, R57, R56 ;  /* 0x000000383904723e */ /* 0x002fe200000000ff */
[----:B------:R-:W-:Y:S01]  /*b870*/  STSM.16.M88.4 [R27], R12 ;  /* 0x0000000c1b007844 */ /* 0x000fe20000000200 */
[----:B------:R-:W-:Y:S02]  /*b880*/  F2FP.F16.F32.PACK_AB R5, R59, R58 ;  /* 0x0000003a3b05723e */ /* 0x000fe400000000ff */
[----:B------:R-:W-:Y:S02]  /*b890*/  F2FP.F16.F32.PACK_AB R6, R61, R60 ;  /* 0x0000003c3d06723e */ /* 0x000fe400000000ff */
[----:B------:R-:W-:Y:S02]  /*b8a0*/  F2FP.F16.F32.PACK_AB R7, R63, R62 ;  /* 0x0000003e3f07723e */ /* 0x000fe400000000ff */
[----:B------:R-:W-:Y:S02]  /*b8b0*/  F2FP.F16.F32.PACK_AB R65, R67, R66 ;  /* 0x000000424341723e */ /* 0x000fe400000000ff */
[----:B------:R-:W-:Y:S01]  /*b8c0*/  F2FP.F16.F32.PACK_AB R72, R73, R72 ;  /* 0x000000484948723e */ /* 0x000fe200000000ff */
[----:B------:R1:W-:Y:S01]  /*b8d0*/  STSM.16.M88.4 [R26], R4 ;  /* 0x000000041a007844 */ /* 0x0003e20000000200 */
[----:B------:R-:W-:-:S02]  /*b8e0*/  F2FP.F16.F32.PACK_AB R66, R69, R68 ;  /* 0x000000444542723e */ /* 0x000fc400000000ff */
[----:B------:R-:W-:Y:S01]  /*b8f0*/  F2FP.F16.F32.PACK_AB R67, R71, R70 ;  /* 0x000000464743723e */ /* 0x000fe200000000ff */
[----:B------:R-:W2:Y:S01]  /*b900*/  SHFL.IDX PT, R6, R189, RZ, 0x1f ;  /* 0x00001fffbd067589 */ /* 0x000ea200000e0000 */
[----:B------:R-:W-:Y:S02]  /*b910*/  F2FP.F16.F32.PACK_AB R73, R75, R74 ;  /* 0x0000004a4b49723e */ /* 0x000fe400000000ff */
[----:B------:R-:W-:Y:S01]  /*b920*/  F2FP.F16.F32.PACK_AB R80, R81, R80 ;  /* 0x000000505150723e */ /* 0x000fe200000000ff */
[----:B------:R3:W-:Y:S01]  /*b930*/  STSM.16.M88.4 [R25], R64 ;  /* 0x0000004019007844 */ /* 0x0007e20000000200 */
[----:B------:R-:W-:Y:S02]  /*b940*/  F2FP.F16.F32.PACK_AB R74, R77, R76 ;  /* 0x0000004c4d4a723e */ /* 0x000fe400000000ff */
[----:B------:R-:W-:Y:S02]  /*b950*/  F2FP.F16.F32.PACK_AB R75, R79, R78 ;  /* 0x0000004e4f4b723e */ /* 0x000fe400000000ff */
[----:B------:R-:W-:-:S02]  /*b960*/  F2FP.F16.F32.PACK_AB R81, R83, R82 ;  /* 0x000000525351723e */ /* 0x000fc400000000ff */
[----:B------:R-:W-:Y:S01]  /*b970*/  F2FP.F16.F32.PACK_AB R82, R85, R84 ;  /* 0x000000545552723e */ /* 0x000fe200000000ff */
[----:B------:R3:W-:Y:S01]  /*b980*/  STSM.16.M88.4 [R24], R72 ;  /* 0x0000004818007844 */ /* 0x0007e20000000200 */
[----:B------:R-:W-:Y:S02]  /*b990*/  F2FP.F16.F32.PACK_AB R83, R87, R86 ;  /* 0x000000565753723e */ /* 0x000fe400000000ff */
[----:B------:R-:W-:Y:S02]  /*b9a0*/  MOV R21, UR5 ;  /* 0x0000000500157c02 */ /* 0x000fe40008000f00 */
[----:B------:R-:W-:Y:S01]  /*b9b0*/  SHF.R.S32.HI R29, RZ, 0x1f, R31 ;  /* 0x0000001fff1d7819 */ /* 0x000fe2000001141f */
[----:B------:R3:W-:Y:S01]  /*b9c0*/  STSM.16.M88.4 [R3], R80 ;  /* 0x0000005003007844 */ /* 0x0007e20000000200 */
[C---:B------:R-:W-:Y:S01]  /*b9d0*/  ISETP.GE.OR P0, PT, R31.reuse, UR10, P0 ;  /* 0x0000000a1f007c0c */ /* 0x040fe20008706670 */
[----:B------:R-:W-:Y:S01]  /*b9e0*/  IMAD.WIDE.U32 R20, R88, UR44, R20 ;  /* 0x0000002c58147c25 */ /* 0x000fe2000f8e0014 */
[----:B------:R-:W-:Y:S01]  /*b9f0*/  @!PT LDS RZ, [RZ] ;  /* 0x00000000fffff984 */ /* 0x000fe20000000800 */
[----:B------:R-:W-:Y:S01]  /*ba00*/  @!PT LDS RZ, [RZ] ;  /* 0x00000000fffff984 */ /* 0x000fe20000000800 */
[----:B------:R-:W-:Y:S01]  /*ba10*/  @!PT LDS RZ, [RZ] ;  /* 0x00000000fffff984 */ /* 0x000fe20000000800 */
[----:B------:R4:W-:Y:S06]  /*ba20*/  MEMBAR.ALL.CTA ;  /* 0x0000000000007992 */ /* 0x0009ec0000008000 */
[----:B----4-:R-:W4:Y:S02]  /*ba30*/  FENCE.VIEW.ASYNC.S ;  /* 0x00000000000073c6 */ /* 0x010f240000000000 */
[----:B----4-:R-:W-:Y:S06]  /*ba40*/  BAR.ARV 0x1, 0x120 ;  /* 0x0044800000007b1d */ /* 0x010fec0000002000 */
[----:B------:R-:W-:-:S04]  /*ba50*/  IADD3 R20, P2, R31, R20, RZ ;  /* 0x000000141f147210 */ /* 0x000fc80007f5e0ff */
[----:B------:R-:W-:Y:S02]  /*ba60*/  IADD3.X R29, R29, R21, R30, P2, !PT ;  /* 0x000000151d1d7210 */ /* 0x000fe400017fe41e */
[----:B-1----:R-:W-:-:S04]  /*ba70*/  LEA R4, P2, R20, UR6, 0x2 ;  /* 0x0000000614047c11 */ /* 0x002fc8000f8410ff */
[----:B------:R-:W-:-:S05]  /*ba80*/  LEA.HI.X R5, R20, UR7, R29, 0x2, P2 ;  /* 0x0000000714057c11 */ /* 0x000fca00090f141d */
        /* <DEDUP_REMOVED lines=25> */
.L_x_1900:
[----:B------:R-:W-:Y:S05]  /*bc20*/  BSYNC B0 ;  /* 0x0000000000007941 */ /* 0x000fea0003800000 */
.L_x_1899:
[----:B------:R-:W-:Y:S05]  /*bc30*/  BRA `(.L_x_1898) ;  /* 0x0000000800307947 */ /* 0x000fea0003800000 */
.L_x_1897:
        /* <DEDUP_REMOVED lines=10> */
[----:B------:R-:W-:Y:S01]  /*bce0*/  IMAD.U32 R2, RZ, RZ, UR42 ;  /* 0x0000002aff027e24 */ /* 0x000fe2000f8e00ff */
[----:B------:R-:W-:-:S04]  /*bcf0*/  ULDC UR5, c[0x0][0xa88] ;  /* 0x0002a20000057ab9 */ /* 0x000fc80000000800 */
[----:B----4-:R-:W-:-:S04]  /*bd00*/  IADD3 R2, R2, -0x80, R0 ;  /* 0xffffff8002027810 */ /* 0x010fc80007ffe000 */
[----:B------:R-:W-:-:S13]  /*bd10*/  ISETP.GE.AND P0, PT, R2, UR5, PT ;  /* 0x0000000502007c0c */ /* 0x000fda000bf06270 */
[----:B------:R-:W-:Y:S05]  /*bd20*/  @P0 BRA `(.L_x_1902) ;  /* 0x0000000000440947 */ /* 0x000fea0003800000 */
[----:B------:R-:W4:Y:S01]  /*bd30*/  LDC.64 R4, c[0x0][0xb70] ;  /* 0x0002dc00ff047b82 */ /* 0x000f220000000a00 */
[----:B------:R-:W-:Y:S01]  /*bd40*/  SHF.R.S32.HI R3, RZ, 0x1f, R2 ;  /* 0x0000001fff037819 */ /* 0x000fe20000011402 */
[----:B------:R-:W-:Y:S01]  /*bd50*/  ULDC.64 UR8, c[0x0][0xb40] ;  /* 0x0002d00000087ab9 */ /* 0x000fe20000000a00 */
[----:B------:R-:W-:-:S05]  /*bd60*/  ULDC.64 UR10, c[0x0][0x208] ;  /* 0x00008200000a7ab9 */ /* 0x000fca0000000a00 */
[----:B------:R-:W5:Y:S01]  /*bd70*/  LDC.64 R10, c[0x0][0xb78] ;  /* 0x0002de00ff0a7b82 */ /* 0x000f620000000a00 */
[C---:B----4-:R-:W-:Y:S02]  /*bd80*/  IMAD R0, R4.reuse, UR6, RZ ;  /* 0x0000000604007c24 */ /* 0x050fe4000f8e02ff */
[----:B------:R-:W-:-:S04]  /*bd90*/  IMAD.WIDE.U32 R2, R4, UR43, R2 ;  /* 0x0000002b04027c25 */ /* 0x000fc8000f8e0002 */
[----:B------:R-:W-:Y:S02]  /*bda0*/  IMAD R5, R5, UR43, R0 ;  /* 0x0000002b05057c24 */ /* 0x000fe4000f8e0200 */
[C---:B-----5:R-:W-:Y:S02]  /*bdb0*/  IMAD R0, R10.reuse, UR7, RZ ;  /* 0x000000070a007c24 */ /* 0x060fe4000f8e02ff */
[----:B------:R-:W-:Y:S02]  /*bdc0*/  IMAD.IADD R3, R3, 0x1, R5 ;  /* 0x0000000103037824 */ /* 0x000fe400078e0205 */
[----:B------:R-:W-:Y:S02]  /*bdd0*/  IMAD R5, R11, UR44, R0 ;  /* 0x0000002c0b057c24 */ /* 0x000fe4000f8e0200 */
[----:B------:R-:W-:-:S05]  /*bde0*/  IMAD.WIDE.U32 R2, R10, UR44, R2 ;  /* 0x0000002c0a027c25 */ /* 0x000fca000f8e0002 */
[----:B------:R-:W-:Y:S02]  /*bdf0*/  IADD3 R3, R3, R5, RZ ;  /* 0x0000000503037210 */ /* 0x000fe40007ffe0ff */
[----:B------:R-:W-:-:S04]  /*be00*/  LEA R4, P0, R2, UR8, 0x2 ;  /* 0x0000000802047c11 */ /* 0x000fc8000f8010ff */
[----:B------:R-:W-:Y:S01]  /*be10*/  LEA.HI.X R5, R2, UR9, R3, 0x2, P0 ;  /* 0x0000000902057c11 */ /* 0x000fe200080f1403 */
[----:B------:R-:W-:-:S05]  /*be20*/  IMAD.MOV.U32 R3, RZ, RZ, -0x800000 ;  /* 0xff800000ff037424 */ /* 0x000fca00078e00ff */
[----:B------:R4:W-:Y:S03]  /*be30*/  STG.E desc[UR10][R4.64], R3 ;  /* 0x0000000304007986 */ /* 0x0009e6000c10190a */
.L_x_1902:
[----:B------:R-:W-:Y:S05]  /*be40*/  BSYNC B0 ;  /* 0x0000000000007941 */ /* 0x000fea0003800000 */
.L_x_1901:
        /* <DEDUP_REMOVED lines=9> */
[C---:B------:R-:W-:Y:S01]  /*bee0*/  VIADD R4, R184.reuse, 0x20 ;  /* 0x00000020b8047836 */ /* 0x040fe20000000000 */
[----:B------:R-:W-:Y:S01]  /*bef0*/  IADD3 R0, R184, 0x40, RZ ;  /* 0x00000040b8007810 */ /* 0x000fe20007ffe0ff */
[----:B------:R-:W-:Y:S01]  /*bf00*/  IMAD.IADD R3, R3, 0x1, R5 ;  /* 0x0000000103037824 */ /* 0x000fe200078e0205 */
[----:B-1----:R-:W-:-:S02]  /*bf10*/  IADD3 R5, R12, UR60, RZ ;  /* 0x0000003c0c057c10 */ /* 0x002fc4000fffe0ff */
[----:B------:R-:W-:Y:S01]  /*bf20*/  ISETP.GE.AND P0, PT, R0, UR42, PT ;  /* 0x0000002a00007c0c */ /* 0x000fe2000bf06270 */
[----:B---3--:R-:W-:Y:S01]  /*bf30*/  IMAD R0, R8, UR7, RZ ;  /* 0x0000000708007c24 */ /* 0x008fe2000f8e02ff */
[----:B------:R-:W-:Y:S01]  /*bf40*/  ISETP.GE.AND P4, PT, R4, UR42, PT ;  /* 0x0000002a04007c0c */ /* 0x000fe2000bf86270 */
[----:B------:R-:W-:Y:S02]  /*bf50*/  VIADD R4, R184, 0x60 ;  /* 0x00000060b8047836 */ /* 0x000fe40000000000 */
[----:B------:R-:W-:Y:S02]  /*bf60*/  IMAD R9, R9, UR44, R0 ;  /* 0x0000002c09097c24 */ /* 0x000fe4000f8e0200 */
[----:B------:R-:W-:Y:S01]  /*bf70*/  IMAD.WIDE.U32 R6, R8, UR44, R2 ;  /* 0x0000002c08067c25 */ /* 0x000fe2000f8e0002 */
[----:B------:R-:W-:-:S03]  /*bf80*/  ISETP.GE.AND P1, PT, R4, UR42, PT ;  /* 0x0000002a04007c0c */ /* 0x000fc6000bf26270 */
[----:B------:R-:W-:-:S04]  /*bf90*/  IMAD.WIDE R4, R5, 0x80, R184 ;  /* 0x0000008005047825 */ /* 0x000fc800078e02b8 */
[----:B------:R-:W-:Y:S01]  /*bfa0*/  IMAD.IADD R11, R7, 0x1, R9 ;  /* 0x00000001070b7824 */ /* 0x000fe200078e0209 */
[----:B------:R-:W-:Y:S06]  /*bfb0*/  @P2 BRA `(.L_x_1904) ;  /* 0x0000000000442947 */ /* 0x000fec0003800000 */
        /* <DEDUP_REMOVED lines=15> */
[----:B------:R1:W-:Y:S04]  /*c0b0*/  @!P2 STG.E.128 desc[UR8][R8.64], RZ ;  /* 0x000000ff0800a986 */ /* 0x0003e8000c101d08 */
[----:B------:R1:W-:Y:S02]  /*c0c0*/  @!P3 STG.E.128 desc[UR8][R8.64+0x80], RZ ;  /* 0x000080ff0800b986 */ /* 0x0003e4000c101d08 */
.L_x_1904:
[----:B------:R-:W-:Y:S05]  /*c0d0*/  BSYNC B0 ;  /* 0x0000000000007941 */ /* 0x000fea0003800000 */
.L_x_1903:
[----:B------:R-:W-:Y:S04]  /*c0e0*/  BSSY B0, `(.L_x_1905) ;  /* 0x0000015000007945 */ /* 0x000fe80003800000 */
[----:B------:R-:W-:Y:S05]  /*c0f0*/  @P4 BRA `(.L_x_1906) ;  /* 0x00000000004c4947 */ /* 0x000fea0003800000 */
[----:B-1----:R-:W-:Y:S01]  /*c100*/  IADD3 R9, P2, R4, 0x20, RZ ;  /* 0x0000002004097810 */ /* 0x002fe20007f5e0ff */
[----:B------:R-:W-:Y:S01]  /*c110*/  ULDC.64 UR6, c[0x0][0xad8] ;  /* 0x0002b60000067ab9 */ /* 0x000fe20000000a00 */
[----:B------:R-:W-:Y:S01]  /*c120*/  MOV R3, R11 ;  /* 0x0000000b00037202 */ /* 0x000fe20000000f00 */
[----:B------:R-:W-:Y:S01]  /*c130*/  IMAD.MOV.U32 R2, RZ, RZ, R6 ;  /* 0x000000ffff027224 */ /* 0x000fe200078e0006 */
[----:B------:R-:W-:Y:S01]  /*c140*/  IADD3.X R0, RZ, R5, RZ, P2, !PT ;  /* 0x00000005ff007210 */ /* 0x000fe200017fe4ff */
[C---:B------:R-:W-:Y:S01]  /*c150*/  VIADD R8, R18.reuse, 0x40 ;  /* 0x0000004012087836 */ /* 0x040fe20000000000 */
[----:B------:R-:W-:Y:S01]  /*c160*/  ULDC UR5, c[0x0][0xa8c] ;  /* 0x0002a30000057ab9 */ /* 0x000fe20000000800 */
[----:B------:R-:W-:Y:S01]  /*c170*/  IMAD.WIDE.U32 R2, R9, UR6, R2 ;  /* 0x0000000609027c25 */ /* 0x000fe2000f8e0002 */
[----:B------:R-:W-:Y:S01]  /*c180*/  ISETP.GE.AND P3, PT, R18, UR5, PT ;  /* 0x0000000512007c0c */ /* 0x000fe2000bf66270 */
[----:B------:R-:W-:Y:S01]  /*c190*/  ULDC.64 UR8, c[0x0][0x208] ;  /* 0x0000820000087ab9 */ /* 0x000fe20000000a00 */
[----:B------:R-:W-:Y:S01]  /*c1a0*/  ISETP.GE.AND P4, PT, R8, UR5, PT ;  /* 0x0000000508007c0c */ /* 0x000fe2000bf86270 */
[----:B------:R-:W-:-:S04]  /*c1b0*/  IMAD R0, R0, UR6, RZ ;  /* 0x0000000600007c24 */ /* 0x000fc8000f8e02ff */
[----:B------:R-:W-:Y:S01]  /*c1c0*/  IMAD R9, R9, UR7, R0 ;  /* 0x0000000709097c24 */ /* 0x000fe2000f8e0200 */
[----:B------:R-:W-:Y:S02]  /*c1d0*/  ULDC.64 UR6, c[0x0][0xa80] ;  /* 0x0002a00000067ab9 */ /* 0x000fe40000000a00 */
[----:B------:R-:W-:Y:S01]  /*c1e0*/  LEA R8, P2, R2, UR6, 0x1 ;  /* 0x0000000602087c11 */ /* 0x000fe2000f8408ff */
[----:B------:R-:W-:-:S05]  /*c1f0*/  IMAD.IADD R3, R3, 0x1, R9 ;  /* 0x0000000103037824 */ /* 0x000fca00078e0209 */
[----:B------:R-:W-:-:S05]  /*c200*/  LEA.HI.X R9, R2, UR7, R3, 0x1, P2 ;  /* 0x0000000702097c11 */ /* 0x000fca00090f0c03 */
[----:B------:R2:W-:Y:S04]  /*c210*/  @!P3 STG.E.128 desc[UR8][R8.64], RZ ;  /* 0x000000ff0800b986 */ /* 0x0005e8000c101d08 */
[----:B------:R2:W-:Y:S02]  /*c220*/  @!P4 STG.E.128 desc[UR8][R8.64+0x80], RZ ;  /* 0x000080ff0800c986 */ /* 0x0005e4000c101d08 */
.L_x_1906:
[----:B------:R-:W-:Y:S05]  /*c230*/  BSYNC B0 ;  /* 0x0000000000007941 */ /* 0x000fea0003800000 */
.L_x_1905:
[----:B------:R-:W-:Y:S04]  /*c240*/  BSSY B0, `(.L_x_1907) ;  /* 0x0000015000007945 */ /* 0x000fe80003800000 */
[----:B------:R-:W-:Y:S05]  /*c250*/  @P0 BRA `(.L_x_1908) ;  /* 0x00000000004c0947 */ /* 0x000fea0003800000 */
[----:B-12---:R-:W-:Y:S01]  /*c260*/  IADD3 R9, P0, R4, 0x40, RZ ;  /* 0x0000004004097810 */ /* 0x006fe20007f1e0ff */
        /* <DEDUP_REMOVED lines=13> */
[----:B------:R-:W-:Y:S02]  /*c340*/  LEA R8, P0, R2, UR6, 0x1 ;  /* 0x0000000602087c11 */ /* 0x000fe4000f8008ff */
[----:B------:R-:W-:-:S04]  /*c350*/  IADD3 R3, R3, R9, RZ ;  /* 0x0000000903037210 */ /* 0x000fc80007ffe0ff */
[----:B------:R-:W-:-:S05]  /*c360*/  LEA.HI.X R9, R2, UR7, R3, 0x1, P0 ;  /* 0x0000000702097c11 */ /* 0x000fca00080f0c03 */
[----:B------:R3:W-:Y:S04]  /*c370*/  @!P2 STG.E.128 desc[UR8][R8.64], RZ ;  /* 0x000000ff0800a986 */ /* 0x0007e8000c101d08 */
[----:B------:R3:W-:Y:S02]  /*c380*/  @!P3 STG.E.128 desc[UR8][R8.64+0x80], RZ ;  /* 0x000080ff0800b986 */ /* 0x0007e4000c101d08 */
.L_x_1908:
[----:B------:R-:W-:Y:S05]  /*c390*/  BSYNC B0 ;  /* 0x0000000000007941 */ /* 0x000fea0003800000 */
.L_x_1907:
        /* <DEDUP_REMOVED lines=21> */
.L_x_1909:
[----:B------:R-:W-:Y:S05]  /*c4f0*/  BSYNC B0 ;  /* 0x0000000000007941 */ /* 0x000fea0003800000 */
.L_x_1898:
[----:B---3--:R-:W3:Y:S02]  /*c500*/  LDC R0, c[0x0][0xda8] ;  /* 0x00036a00ff007b82 */ /* 0x008ee40000000800 */
[----:B---3--:R-:W-:-:S13]  /*c510*/  ISETP.LE.AND P0, PT, R0, UR4, PT ;  /* 0x0000000400007c0c */ /* 0x008fda000bf03270 */
[----:B------:R-:W-:Y:S05]  /*c520*/  @!P0 BRA `(.L_x_1910) ;  /* 0xffffff48002c8947 */ /* 0x000fea000383ffff */
[----:B------:R-:W-:Y:S05]  /*c530*/  EXIT ;  /* 0x000000000000794d */ /* 0x000fea0003800000 */
.L_x_1862:
        /* <DEDUP_REMOVED lines=8> */
[----:B------:R-:W-:Y:S01]  /*c5c0*/  MOV R17, 0x1 ;  /* 0x0000000100117802 */ /* 0x000fe20000000f00 */
[----:B------:R-:W-:-:S05]  /*c5d0*/  IMAD.MOV.U32 R16, RZ, RZ, RZ ;  /* 0x000000ffff107224 */ /* 0x000fca00078e00ff */
[----:B------:R-:W1:Y:S02]  /*c5e0*/  LDC R0, c[0x0][0xda8] ;  /* 0x00036a00ff007b82 */ /* 0x000e640000000800 */
[----:B-1----:R-:W-:-:S13]  /*c5f0*/  ISETP.LE.AND P0, PT, R0, UR4, PT ;  /* 0x0000000400007c0c */ /* 0x002fda000bf03270 */
[----:B------:R-:W-:Y:S05]  /*c600*/  @P0 BRA `(.L_x_1911) ;  /* 0x0000002800ec0947 */ /* 0x000fea0003800000 */
[----:B------:R-:W1:Y:S01]  /*c610*/  S2R R2, SR_TID.X ;  /* 0x0000000000027919 */ /* 0x000e620000002100 */
[----:B------:R-:W-:Y:S01]  /*c620*/  IMAD.U32 R18, RZ, RZ, UR4 ;  /* 0x00000004ff127e24 */ /* 0x000fe2000f8e00ff */
[----:B------:R-:W-:Y:S01]  /*c630*/  MOV R16, RZ ;  /* 0x000000ff00107202 */ /* 0x000fe20000000f00 */
[----:B------:R-:W-:Y:S01]  /*c640*/  IMAD.MOV.U32 R17, RZ, RZ, 0x1 ;  /* 0x00000001ff117424 */ /* 0x000fe200078e00ff */
[----:B------:R-:W-:Y:S01]  /*c650*/  ULDC UR48, c[0x0][0xc] ;  /* 0x0000030000307ab9 */ /* 0x000fe20000000800 */
[----:B------:R-:W-:Y:S01]  /*c660*/  ULDC.64 UR44, c[0x0][0x198] ;  /* 0x00006600002c7ab9 */ /* 0x000fe20000000a00 */
[----:B------:R-:W-:Y:S01]  /*c670*/  UMOV UR47, URZ ;  /* 0x0000003f002f7c82 */ /* 0x000fe20008000000 */
[----:B-1----:R-:W-:-:S07]  /*c680*/  LOP3.LUT R19, R2, 0x1f, RZ, 0xc0, !PT ;  /* 0x0000001f02137812 */ /* 0x002fce00078ec0ff */
.L_x_1959:
        /* <DEDUP_REMOVED lines=21> */
.L_x_1912:
[----:B------:R-:W-:Y:S01]  /*c7e0*/  ULDC UR9, c[0x0][0xdc4] ;  /* 0x0003710000097ab9 */ /* 0x000fe20000000800 */
[----:B------:R-:W-:Y:S01]  /*c7f0*/  UMOV UR7, UR8 ;  /* 0x0000000800077c82 */ /* 0x000fe20008000000 */
[----:B------:R-:W-:-:S11]  /*c800*/  UISETP.NE.AND UP0, UPT, UR9, 0x1, UPT ;  /* 0x000000010900788c */ /* 0x000fd6000bf05270 */
[----:B------:R-:W-:Y:S02]  /*c810*/  @UP0 ULDC.64 UR10, c[0x0][0xdc8] ;  /* 0x00037200000a0ab9 */ /* 0x000fe40000000a00 */
[----:B------:R-:W-:-:S04]  /*c820*/  UIMAD.WIDE.U32 UR4, UR8, UR10, URZ ;  /* 0x0000000a080472a5 */ /* 0x000fc8000f8e003f */
[----:B------:R-:W-:-:S04]  /*c830*/  @UP0 USHF.R.U32.HI UR7, URZ, UR11, UR5 ;  /* 0x0000000b3f070299 */ /* 0x000fc80008011605 */
[----:B------:R-:W-:-:S12]  /*c840*/  UIMAD UR4, UR7, UR9, URZ ;  /* 0x00000009070472a4 */ /* 0x000fd8000f8e023f */
.L_x_1913:
[----:B------:R-:W-:Y:S01]  /*c850*/  ULOP3.LUT UR5, URZ, UR7, URZ, 0x33, !UPT ;  /* 0x000000073f057292 */ /* 0x000fe2000f8e333f */
[----:B------:R-:W-:Y:S01]  /*c860*/  BSSY B6, `(.L_x_1914) ;  /* 0x0000286000067945 */ /* 0x000fe20003800000 */
[----:B------:R-:W-:Y:S01]  /*c870*/  ULDC.64 UR10, c[0x0][0x3f8] ;  /* 0x0000fe00000a7ab9 */ /* 0x000fe20000000a00 */
[----:B------:R-:W-:Y:S01]  /*c880*/  ULDC UR7, c[0x0][0xdac] ;  /* 0x00036b0000077ab9 */ /* 0x000fe20000000800 */
[----:B------:R-:W-:Y:S02]  /*c890*/  UISETP.NE.U32.AND UP0, UPT, UR10, URZ, UPT ;  /* 0x0000003f0a00728c */ /* 0x000fe4000bf05070 */
[----:B------:R-:W-:Y:S02]  /*c8a0*/  UIADD3 UR5, UR5, UR7, URZ ;  /* 0x0000000705057290 */ /* 0x000fe4000fffe03f */
[----:B------:R-:W-:Y:S02]  /*c8b0*/  UISETP.NE.AND.EX UP0, UPT, UR11, URZ, UPT, UP0 ;  /* 0x0000003f0b00728c */ /* 0x000fe4000bf05300 */
[----:B------:R-:W-:Y:S01]  /*c8c0*/  USHF.L.U32 UR41, UR5, 0x7, URZ ;  /* 0x0000000705297899 */ /* 0x000fe2000800063f */
[----:B------:R-:W-:Y:S01]  /*c8d0*/  ULDC UR7, c[0x0][0x404] ;  /* 0x0001010000077ab9 */ /* 0x000fe20000000800 */
[----:B------:R-:W-:Y:S01]  /*c8e0*/  ULDC UR10, c[0x0][0x288] ;  /* 0x0000a200000a7ab9 */ /* 0x000fe20000000800 */
[----:B------:R-:W-:-:S02]  /*c8f0*/  USEL UR7, UR7, 0x1, UP0 ;  /* 0x0000000107077887 */ /* 0x000fc40008000000 */
[----:B------:R-:W-:Y:S01]  /*c900*/  UIADD3 UR5, UR41, 0xff, -UR10 ;  /* 0x000000ff29057890 */ /* 0x000fe2000fffe80a */
[----:B------:R-:W-:Y:S02]  /*c910*/  ULDC UR9, c[0x0][0xdb8] ;  /* 0x00036e0000097ab9 */ /* 0x000fe40000000800 */
[----:B------:R-:W-:Y:S01]  /*c920*/  ULDC UR10, c[0x0][0x2e0] ;  /* 0x0000b800000a7ab9 */ /* 0x000fe20000000800 */
[----:B------:R-:W-:Y:S02]  /*c930*/  UISETP.NE.AND UP1, UPT, UR9, 0x1, UPT ;  /* 0x000000010900788c */ /* 0x000fe4000bf25270 */
[----:B------:R-:W-:Y:S02]  /*c940*/  UIMAD UR11, UR7, UR10, 0x7f ;  /* 0x0000007f070b74a4 */ /* 0x000fe4000f8e020a */
[----:B------:R-:W-:Y:S02]  /*c950*/  UIMAD UR5, UR7, UR10, UR5 ;  /* 0x0000000a070572a4 */ /* 0x000fe4000f8e0205 */
[----:B------:R-:W-:-:S02]  /*c960*/  USHF.R.S32.HI UR10, URZ, 0x1f, UR11 ;  /* 0x0000001f3f0a7899 */ /* 0x000fc4000801140b */
[----:B------:R-:W-:Y:S02]  /*c970*/  USHF.R.S32.HI UR7, URZ, 0x1f, UR5 ;  /* 0x0000001f3f077899 */ /* 0x000fe40008011405 */
[----:B------:R-:W-:Y:S02]  /*c980*/  ULEA.HI UR10, UR10, UR11, URZ, 0x7 ;  /* 0x0000000b0a0a7291 */ /* 0x000fe4000f8f383f */
[----:B------:R-:W-:Y:S02]  /*c990*/  ULEA.HI UR7, UR7, UR5, URZ, 0x7 ;  /* 0x0000000507077291 */ /* 0x000fe4000f8f383f */
[----:B------:R-:W-:Y:S02]  /*c9a0*/  USHF.R.S32.HI UR10, URZ, 0x7, UR10 ;  /* 0x000000073f0a7899 */ /* 0x000fe4000801140a */
[----:B------:R-:W-:Y:S02]  /*c9b0*/  USHF.R.S32.HI UR7, URZ, 0x7, UR7 ;  /* 0x000000073f077899 */ /* 0x000fe40008011407 */
[----:B------:R-:W-:-:S02]  /*c9c0*/  UIADD3 UR4, UR8, -UR4, URZ ;  /* 0x8000000408047290 */ /* 0x000fc4000fffe03f */
[----:B------:R-:W-:Y:S01]  /*c9d0*/  UISETP.LT.AND UP0, UPT, UR10, UR7, UPT ;  /* 0x000000070a00728c */ /* 0x000fe2000bf01270 */
[----:B------:R-:W-:-:S03]  /*c9e0*/  ULDC UR8, c[0x0][0xdc4] ;  /* 0x0003710000087ab9 */ /* 0x000fc60000000800 */
[----:B------:R-:W-:Y:S02]  /*c9f0*/  USEL UR39, UR10, UR7, UP0 ;  /* 0x000000070a277287 */ /* 0x000fe40008000000 */
[----:B------:R-:W-:-:S03]  /*ca00*/  UIMAD UR6, UR6, UR8, UR4 ;  /* 0x00000008060672a4 */ /* 0x000fc6000f8e0204 */
[----:B------:R-:W-:Y:S01]  /*ca10*/  @UP1 ULDC UR4, c[0x0][0xdbc] ;  /* 0x00036f0000041ab9 */ /* 0x000fe20000000800 */
[----:B------:R-:W-:Y:S01]  /*ca20*/  ISETP.LT.AND P0, PT, RZ, UR39, PT ;  /* 0x00000027ff007c0c */ /* 0x000fe2000bf01270 */
[----:B------:R-:W-:Y:S01]  /*ca30*/  UIMAD.WIDE.U32 UR4, UR6, UR4, URZ ;  /* 0x00000004060472a5 */ /* 0x000fe2000f8e003f */
[----:B------:R-:W-:Y:S01]  /*ca40*/  @UP1 ULDC UR8, c[0x0][0xdc0] ;  /* 0x0003700000081ab9 */ /* 0x000fe20000000800 */
[----:B------:R-:W-:Y:S02]  /*ca50*/  UMOV UR43, UR6 ;  /* 0x00000006002b7c82 */ /* 0x000fe40008000000 */
[----:B------:R-:W-:-:S04]  /*ca60*/  @UP1 USHF.R.U32.HI UR43, URZ, UR8, UR5 ;  /* 0x000000083f2b1299 */ /* 0x000fc80008011605 */
[----:B------:R-:W-:-:S04]  /*ca70*/  UIADD3 UR42, -UR43, URZ, URZ ;  /* 0x0000003f2b2a7290 */ /* 0x000fc8000fffe13f */
[----:B------:R-:W-:Y:S01]  /*ca80*/  UIMAD UR42, UR9, UR42, UR6 ;  /* 0x0000002a092a72a4 */ /* 0x000fe2000f8e0206 */
[----:B------:R-:W-:Y:S11]  /*ca90*/  @P0 BRA `(.L_x_1915) ;  /* 0x0000000000440947 */ /* 0x000ff60003800000 */
[----:B------:R-:W-:Y:S01]  /*caa0*/  ISETP.NE.AND P0, PT, R19, RZ, PT ;  /* 0x000000ff1300720c */ /* 0x000fe20003f05270 */
[----:B------:R-:W-:-:S12]  /*cab0*/  IMAD.MOV.U32 R13, RZ, RZ, R18 ;  /* 0x000000ffff0d7224 */ /* 0x000fd800078e0012 */
        /* <DEDUP_REMOVED lines=15> */
.L_x_1915:
        /* <DEDUP_REMOVED lines=11> */
[----:B------:R-:W-:Y:S01]  /*cc60*/  MOV R4, UR6 ;  /* 0x0000000600047c02 */ /* 0x000fe20008000f00 */
[----:B------:R-:W-:Y:S01]  /*cc70*/  IMAD.U32 R5, RZ, RZ, UR7 ;  /* 0x00000007ff057e24 */ /* 0x000fe2000f8e00ff */
[----:B------:R-:W1:Y:S01]  /*cc80*/  LDC.64 R2, c[0x4][R2] ;  /* 0x0100000002027b82 */ /* 0x000e620000000a00 */
        /* <DEDUP_REMOVED lines=9> */
.L_x_1917:
        /* <DEDUP_REMOVED lines=9> */
[----:B------:R-:W-:Y:S01]  /*cdb0*/  MOV R4, UR6 ;  /* 0x0000000600047c02 */ /* 0x000fe20008000f00 */
[----:B------:R-:W-:Y:S01]  /*cdc0*/  IMAD.U32 R5, RZ, RZ, UR7 ;  /* 0x00000007ff057e24 */ /* 0x000fe2000f8e00ff */
[----:B------:R-:W-:Y:S01]  /*cdd0*/  MOV R7, UR9 ;  /* 0x0000000900077c02 */ /* 0x000fe20008000f00 */
[----:B------:R-:W-:Y:S01]  /*cde0*/  IMAD.U32 R6, RZ, RZ, UR8 ;  /* 0x00000008ff067e24 */ /* 0x000fe2000f8e00ff */
[----:B------:R-:W-:Y:S01]  /*cdf0*/  MOV R8, 0x70 ;  /* 0x0000007000087802 */ /* 0x000fe20000000f00 */
[----:B------:R-:W-:-:S02]  /*ce00*/  IMAD.U32 R10, RZ, RZ, UR4 ;  /* 0x00000004ff0a7e24 */ /* 0x000fc4000f8e00ff */
[----:B------:R-:W-:Y:S02]  /*ce10*/  IMAD.U32 R11, RZ, RZ, UR5 ;  /* 0x00000005ff0b7e24 */ /* 0x000fe4000f8e00ff */
[----:B------:R-:W-:Y:S02]  /*ce20*/  IMAD.MOV.U32 R12, RZ, RZ, 0x1 ;  /* 0x00000001ff0c7424 */ /* 0x000fe400078e00ff */
[----:B-1----:R-:W-:-:S07]  /*ce30*/  IMAD.MOV.U32 R13, RZ, RZ, RZ ;  /* 0x000000ffff0d7224 */ /* 0x002fce00078e00ff */
[----:B------:R-:W-:-:S07]  /*ce40*/  LEPC R20, `(.L_x_1919) ;  /* 0x000000001014794e */ /* 0x000fce0000000000 */
[----:B--2---:R-:W-:Y:S05]  /*ce50*/  CALL.ABS.NOINC R2 ;  /* 0x0000000002007343 */ /* 0x004fea0003c00000 */
.L_x_1919:
        /* <DEDUP_REMOVED lines=16> */
.L_x_1918:
[----:B------:R-:W-:Y:S01]  /*cf60*/  ULDC.64 UR4, c[0x0][0x9f8] ;  /* 0x00027e0000047ab9 */ /* 0x000fe20000000a00 */
[----:B------:R-:W-:Y:S01]  /*cf70*/  MOV R5, UR43 ;  /* 0x0000002b00057c02 */ /* 0x000fe20008000f00 */
[----:B------:R-:W-:Y:S01]  /*cf80*/  IMAD.U32 R0, RZ, RZ, UR43 ;  /* 0x0000002bff007e24 */ /* 0x000fe2000f8e00ff */
[----:B------:R-:W-:Y:S01]  /*cf90*/  ISETP.NE.U32.AND P0, PT, RZ, UR4, PT ;  /* 0x00000004ff007c0c */ /* 0x000fe2000bf05070 */
[----:B------:R-:W-:Y:S01]  /*cfa0*/  ULDC.64 UR6, c[0x0][0x208] ;  /* 0x0000820000067ab9 */ /* 0x000fe20000000a00 */
[----:B------:R-:W1:Y:S02]  /*cfb0*/  LDC R4, c[0x0][0x428] ;  /* 0x00010a00ff047b82 */ /* 0x000e640000000800 */
[----:B------:R-:W-:-:S13]  /*cfc0*/  ISETP.NE.AND.EX P0, PT, RZ, UR5, PT, P0 ;  /* 0x00000005ff007c0c */ /* 0x000fda000bf05300 */
[----:B------:R-:W2:Y:S02]  /*cfd0*/  @P0 LDC.64 R2, c[0x0][0x9f8] ;  /* 0x00027e00ff020b82 */ /* 0x000ea40000000a00 */
[----:B--2---:R-:W-:-:S05]  /*cfe0*/  @P0 IMAD.WIDE R2, R5, 0x4, R2 ;  /* 0x0000000405020825 */ /* 0x004fca00078e0202 */
[----:B------:R2:W3:Y:S01]  /*cff0*/  @P0 LDG.E R0, desc[UR6][R2.64] ;  /* 0x0000000602000981 */ /* 0x0004e2000c1e1900 */
[----:B-1----:R-:W-:Y:S01]  /*d000*/  ISETP.NE.AND P0, PT, R4, 0x1, PT ;  /* 0x000000010400780c */ /* 0x002fe20003f05270 */
[----:B------:R-:W-:Y:S01]  /*d010*/  IMAD.U32 R4, RZ, RZ, UR42 ;  /* 0x0000002aff047e24 */ /* 0x000fe2000f8e00ff */
[----:B------:R-:W-:Y:S01]  /*d020*/  ISETP.NE.AND P1, PT, R19, RZ, PT ;  /* 0x000000ff1300720c */ /* 0x000fe20003f25270 */
[----:B------:R-:W-:Y:S01]  /*d030*/  UMOV UR40, URZ ;  /* 0x0000003f00287c82 */ /* 0x000fe20008000000 */
[----:B------:R-:W-:Y:S01]  /*d040*/  UMOV UR8, 0x40 ;  /* 0x0000004000087882 */ /* 0x000fe20000000000 */
[----:B------:R-:W-:Y:S01]  /*d050*/  UMOV UR9, UR41 ;  /* 0x0000002900097c82 */ /* 0x000fe20008000000 */
[----:B------:R-:W-:Y:S01]  /*d060*/  UMOV UR10, UR42 ;  /* 0x0000002a000a7c82 */ /* 0x000fe20008000000 */
[----:B------:R-:W-:Y:S01]  /*d070*/  UMOV UR11, UR43 ;  /* 0x0000002b000b7c82 */ /* 0x000fe20008000000 */
[----:B------:R-:W-:Y:S01]  /*d080*/  UMOV UR12, 0x80 ;  /* 0x00000080000c7882 */ /* 0x000fe20000000000 */
[----:B--2---:R-:W1:Y:S01]  /*d090*/  LDC.64 R2, c[0x0][0x3f8] ;  /* 0x0000fe00ff027b82 */ /* 0x004e620000000a00 */
[----:B------:R-:W-:Y:S01]  /*d0a0*/  UMOV UR13, UR41 ;  /* 0x00000029000d7c82 */ /* 0x000fe20008000000 */
[----:B------:R-:W-:Y:S01]  /*d0b0*/  UMOV UR14, UR42 ;  /* 0x0000002a000e7c82 */ /* 0x000fe20008000000 */
[----:B------:R-:W-:Y:S01]  /*d0c0*/  UMOV UR15, UR43 ;  /* 0x0000002b000f7c82 */ /* 0x000fe20008000000 */
[----:B------:R-:W-:-:S02]  /*d0d0*/  UMOV UR6, 0xffffffff ;  /* 0xffffffff00067882 */ /* 0x000fc40000000000 */
[----:B------:R-:W-:Y:S02]  /*d0e0*/  VOTEU.ALL UP1, P1 ;  /* 0x00000000003f7886 */ /* 0x000fe40000820000 */
[----:B------:R-:W2:Y:S03]  /*d0f0*/  @P0 LDC R5, c[0x0][0x42c] ;  /* 0x00010b00ff050b82 */ /* 0x000ea60000000800 */
[----:B------:R-:W-:-:S04]  /*d100*/  @!UP1 UIADD3 UR4, UP0, UR44, 0x270, URZ ;  /* 0x000002702c049890 */ /* 0x000fc8000ff1e03f */
[----:B------:R-:W-:Y:S01]  /*d110*/  @!UP1 UIADD3.X UR5, URZ, UR45, URZ, UP0, !UPT ;  /* 0x0000002d3f059290 */ /* 0x000fe200087fe43f */
[----:B------:R-:W4:Y:S08]  /*d120*/  @P0 LDC R6, c[0x0][0x430] ;  /* 0x00010c00ff060b82 */ /* 0x000f300000000800 */
[----:B------:R1:W-:Y:S01]  /*d130*/  @!UP1 UTMAPF.L2.4D [UR40], [UR4] ;  /* 0x00000028040095b8 */ /* 0x0003e20008018000 */
[----:B--2---:R-:W-:Y:S01]  /*d140*/  @P0 IMAD.HI.U32 R5, R5, UR42, RZ ;  /* 0x0000002a05050c27 */ /* 0x004fe2000f8e00ff */
[----:B------:R2:W-:Y:S04]  /*d150*/  @!UP1 UTMAPF.L2.4D [UR8], [UR4] ;  /* 0x00000008040095b8 */ /* 0x0005e80008018000 */
[----:B----4-:R-:W-:Y:S01]  /*d160*/  @P0 SHF.R.U32.HI R4, RZ, R6, R5 ;  /* 0x00000006ff040219 */ /* 0x010fe20000011605 */
[----:B------:R2:W-:Y:S01]  /*d170*/  @!UP1 UTMAPF.L2.4D [UR12], [UR4] ;  /* 0x0000000c040095b8 */ /* 0x0005e20008018000 */
[----:B-1----:R-:W-:-:S02]  /*d180*/  ISETP.NE.U32.AND P0, PT, R2, RZ, PT ;  /* 0x000000ff0200720c */ /* 0x002fc40003f05070 */
[----:B------:R-:W-:Y:S02]  /*d190*/  MOV R5, UR39 ;  /* 0x0000002700057c02 */ /* 0x000fe40008000f00 */
[----:B------:R-:W-:-:S03]  /*d1a0*/  ISETP.NE.AND.EX P0, PT, R3, RZ, PT, P0 ;  /* 0x000000ff0300720c */ /* 0x000fc60003f05300 */
[----:B------:R-:W-:Y:S01]  /*d1b0*/  VIADD R5, R5, 0xffffffff ;  /* 0xffffffff05057836 */ /* 0x000fe20000000000 */
[----:B---3--:R-:W-:Y:S01]  /*d1c0*/  SEL R6, R0, RZ, !P0 ;  /* 0x000000ff00067207 */ /* 0x008fe20004000000 */
[----:B--2---:R-:W-:Y:S08]  /*d1d0*/  BRA.DIV UR6, `(.L_x_1920) ;  /* 0x0000002606747947 */ /* 0x004ff0000b800000 */
.L_x_1971:
[----:B------:R-:W-:Y:S01]  /*d1e0*/  UMOV UR4, 0xffffffff ;  /* 0xffffffff00047882 */ /* 0x000fe20000000000 */
[----:B------:R-:W-:Y:S02]  /*d1f0*/  SHF.R.S32.HI R12, RZ, 0x1f, R0 ;  /* 0x0000001fff0c7819 */ /* 0x000fe40000011400 */
[----:B------:R-:W-:Y:S05]  /*d200*/  BRA.DIV UR4, `(.L_x_1921) ;  /* 0x0000002604947947 */ /* 0x000fea000b800000 */
[----:B------:R-:W-:-:S13]  /*d210*/  ELECT P6, URZ, PT ;  /* 0x00000000003f782f */ /* 0x000fda00038c0000 */
.L_x_1974:
[----:B------:R-:W-:Y:S05]  /*d220*/  @!P6 BRA `(.L_x_1922) ;  /* 0x0000000000f4e947 */ /* 0x000fea0003800000 */
[----:B------:R-:W-:Y:S01]  /*d230*/  IMAD.MOV.U32 R6, RZ, RZ, R0 ;  /* 0x000000ffff067224 */ /* 0x000fe200078e0000 */
[----:B------:R-:W-:Y:S06]  /*d240*/  @!P0 BRA `(.L_x_1923) ;  /* 0x00000000004c8947 */ /* 0x000fec0003800000 */
[----:B------:R-:W1:Y:S01]  /*d250*/  LDC R11, c[0x0][0x41c] ;  /* 0x00010700ff0b7b82 */ /* 0x000e620000000800 */
[----:B------:R-:W-:Y:S01]  /*d260*/  MOV R10, R5 ;  /* 0x00000005000a7202 */ /* 0x000fe20000000f00 */
[----:B------:R-:W-:Y:S01]  /*d270*/  ULDC.64 UR4, c[0x0][0x408] ;  /* 0x0001020000047ab9 */ /* 0x000fe20000000a00 */
[----:B------:R-:W-:Y:S01]  /*d280*/  ULDC.64 UR6, c[0x0][0x208] ;  /* 0x0000820000067ab9 */ /* 0x000fe20000000a00 */
        /* <DEDUP_REMOVED lines=13> */
[----:B------:R-:W-:-:S05]  /*d360*/  IADD3 R10, -R10, RZ, RZ ;  /* 0x000000ff0a0a7210 */ /* 0x000fca0007ffe1ff */
[----:B------:R-:W-:-:S07]  /*d370*/  IMAD R5, R11, R10, R5 ;  /* 0x0000000a0b057224 */ /* 0x000fce00078e0205 */
.L_x_1923:
[----:B------:R-:W2:Y:S01]  /*d380*/  S2R R7, SR_TID.X ;  /* 0x0000000000077919 */ /* 0x000ea20000002100 */
[----:B-1----:R-:W-:Y:S02]  /*d390*/  LEA R8, R16, UR38, 0x3 ;  /* 0x0000002610087c11 */ /* 0x002fe4000f8e18ff */
[----:B--2---:R-:W-:Y:S02]  /*d3a0*/  LOP3.LUT R9, R7, 0x7f, RZ, 0xc0, !PT ;  /* 0x0000007f07097812 */ /* 0x004fe400078ec0ff */
[----:B------:R-:W-:Y:S02]  /*d3b0*/  SHF.L.U32 R7, R17, 0x1f, RZ ;  /* 0x0000001f11077819 */ /* 0x000fe400000006ff */
[----:B------:R-:W-:Y:S02]  /*d3c0*/  ISETP.NE.AND P3, PT, R9, RZ, PT ;  /* 0x000000ff0900720c */ /* 0x000fe40003f65270 */
[----:B------:R-:W1:Y:S02]  /*d3d0*/  SYNCS.PHASECHK.TRANS64.TRYWAIT P2, [R8+URZ+0x34840], R7 ;  /* 0x03484007080075a7 */ /* 0x000e64000804017f */
[----:B-1----:R-:W-:Y:S09]  /*d3e0*/  @!P2 BRA `(.L_x_1924) ;  /* 0x00000024003ca947 */ /* 0x002ff20003800000 */
.L_x_1975:
[----:B------:R-:W-:Y:S05]  /*d3f0*/  @P3 BRA `(.L_x_1925) ;  /* 0x0000000000143947 */ /* 0x000fea0003800000 */
[----:B------:R-:W-:Y:S01]  /*d400*/  ISETP.NE.AND P2, PT, R19, RZ, PT ;  /* 0x000000ff1300720c */ /* 0x000fe20003f45270 */
[----:B-1----:R-:W-:-:S04]  /*d410*/  IMAD.MOV.U32 R7, RZ, RZ, 0xc000 ;  /* 0x0000c000ff077424 */ /* 0x002fc800078e00ff */
[----:B------:R2:W-:Y:S08]  /*d420*/  SYNCS.ARRIVE.TRANS64 RZ, [R8+URZ+0x34830], R7 ;  /* 0x0348300708ff79a7 */ /* 0x0005f0000800003f */
[----:B------:R-:W-:Y:S05]  /*d430*/  @!P2 BRA `(.L_x_1925) ;  /* 0x000000000004a947 */ /* 0x000fea0003800000 */
[----:B------:R-:W-:Y:S01]  /*d440*/  BPT.TRAP 0x1 ;  /* 0x000000040000795c */ /* 0x000fe20000300000 */
.L_x_1925:
        /* <DEDUP_REMOVED lines=13> */
[----:B------:R-:W-:Y:S02]  /*d520*/  USHF.L.U32 UR11, UR11, 0x7, URZ ;  /* 0x000000070b0b7899 */ /* 0x000fe4000800063f */
[----:B------:R-:W-:Y:S02]  /*d530*/  UIADD3 UR14, UR8, 0x1c400, URZ ;  /* 0x0001c400080e7890 */ /* 0x000fe4000fffe03f */
[----:B------:R-:W-:Y:S02]  /*d540*/  UIADD3 UR15, UR8, 0x20400, URZ ;  /* 0x00020400080f7890 */ /* 0x000fe4000fffe03f */
[----:B------:R-:W-:-:S03]  /*d550*/  UIADD3 UR17, UR8, 0x24400, URZ ;  /* 0x0002440008117890 */ /* 0x000fc6000fffe03f */
[----:B------:R-:W-:Y:S01]  /*d560*/  UMOV UR8, UR14 ;  /* 0x0000000e00087c82 */ /* 0x000fe20008000000 */
[----:B------:R-:W-:Y:S01]  /*d570*/  UMOV UR14, 0x80 ;  /* 0x00000080000e7882 */ /* 0x000fe20000000000 */
[----:B------:R3:W-:Y:S02]  /*d580*/  UTMALDG.4D [UR8], [UR4], desc[UR6] ;  /* 0x00000608040075b4 */ /* 0x0007e40008019000 */
[----:B---3--:R-:W-:Y:S01]  /*d590*/  UMOV UR8, UR15 ;  /* 0x0000000f00087c82 */ /* 0x008fe20008000000 */
[----:B------:R-:W-:Y:S02]  /*d5a0*/  UMOV UR10, UR16 ;  /* 0x00000010000a7c82 */ /* 0x000fe40008000000 */
[----:B------:R3:W-:Y:S02]  /*d5b0*/  UTMALDG.4D [UR8], [UR4], desc[UR6] ;  /* 0x00000608040075b4 */ /* 0x0007e40008019000 */
[----:B---3--:R-:W-:Y:S01]  /*d5c0*/  UMOV UR8, UR17 ;  /* 0x0000001100087c82 */ /* 0x008fe20008000000 */
[----:B------:R-:W-:-:S02]  /*d5d0*/  UMOV UR10, UR14 ;  /* 0x0000000e000a7c82 */ /* 0x000fc40008000000 */
[----:B------:R3:W-:Y:S02]  /*d5e0*/  UTMALDG.4D [UR8], [UR4], desc[UR6] ;  /* 0x00000608040075b4 */ /* 0x0007e40008019000 */
[----:B---3--:R-:W-:Y:S01]  /*d5f0*/  NOP ;  /* 0x0000000000007918 */ /* 0x008fe20000000000 */
.L_x_1922:
        /* <DEDUP_REMOVED lines=9> */
[----:B-12---:R-:W-:Y:S01]  /*d690*/  @P2 IMAD.MOV.U32 R7, RZ, RZ, 0xc000 ;  /* 0x0000c000ff072424 */ /* 0x006fe200078e00ff */
        /* <DEDUP_REMOVED lines=13> */
[----:B-1----:R-:W-:Y:S01]  /*d770*/  MOV R7, UR14 ;  /* 0x0000000e00077c02 */ /* 0x002fe20008000f00 */
[----:B------:R-:W-:Y:S01]  /*d780*/  UMOV UR29, UR43 ;  /* 0x0000002b001d7c82 */ /* 0x000fe20008000000 */
[----:B------:R-:W-:Y:S01]  /*d790*/  UMOV UR26, 0x40 ;  /* 0x00000040001a7882 */ /* 0x000fe20000000000 */
[----:B------:R-:W-:Y:S01]  /*d7a0*/  UMOV UR25, UR9 ;  /* 0x0000000900197c82 */ /* 0x000fe20008000000 */
[----:B------:R-:W-:Y:S01]  /*d7b0*/  SHF.L.U32 R7, R7, 0x1f, RZ ;  /* 0x0000001f07077819 */ /* 0x000fe200000006ff */
[----:B------:R-:W-:Y:S01]  /*d7c0*/  UMOV UR19, UR41 ;  /* 0x0000002900137c82 */ /* 0x000fe20008000000 */
        /* <DEDUP_REMOVED lines=9> */
.L_x_1976:
[----:B------:R-:W-:-:S06]  /*d860*/  UISETP.GE.AND UP0, UPT, UR39, 0x2, UPT ;  /* 0x000000022700788c */ /* 0x000fcc000bf06270 */
[----:B------:R-:W-:-:S13]  /*d870*/  PLOP3.LUT P2, PT, PT, PT, UP0, 0x80, 0x0 ;  /* 0x000000000000781c */ /* 0x000fda0003f4f008 */
[----:B------:R-:W-:Y:S05]  /*d880*/  @!P2 BRA `(.L_x_1927) ;  /* 0x000000140020a947 */ /* 0x000fea0003800000 */
[----:B------:R-:W-:Y:S02]  /*d890*/  ULOP3.LUT UR4, UR39, 0x1, URZ, 0xc0, !UPT ;  /* 0x0000000127047892 */ /* 0x000fe4000f8ec03f */
[----:B------:R-:W-:Y:S02]  /*d8a0*/  UIADD3 UR46, UR39, -0x2, URZ ;  /* 0xfffffffe272e7890 */ /* 0x000fe4000fffe03f */
[----:B------:R-:W-:Y:S01]  /*d8b0*/  UISETP.NE.U32.AND UP0, UPT, UR4, 0x1, UPT ;  /* 0x000000010400788c */ /* 0x000fe2000bf05070 */
[----:B------:R-:W-:-:S03]  /*d8c0*/  ULDC.64 UR36, c[0x0][0x408] ;  /* 0x0001020000247ab9 */ /* 0x000fc60000000a00 */
[----:B-1----:R-:W-:Y:S02]  /*d8d0*/  IMAD.U32 R7, RZ, RZ, UR46 ;  /* 0x0000002eff077e24 */ /* 0x002fe4000f8e00ff */
[----:B------:R-:W-:-:S13]  /*d8e0*/  PLOP3.LUT P2, PT, PT, PT, UP0, 0x80, 0x0 ;  /* 0x000000000000781c */ /* 0x000fda0003f4f008 */
[----:B------:R-:W-:Y:S05]  /*d8f0*/  @!P2 BRA `(.L_x_1928) ;  /* 0x0000000400b8a947 */ /* 0x000fea0003800000 */
[----:B------:R-:W-:Y:S01]  /*d900*/  VIADD R7, R16, 0x1 ;  /* 0x0000000110077836 */ /* 0x000fe20000000000 */
[----:B------:R-:W-:Y:S04]  /*d910*/  BSSY B0, `(.L_x_1929) ;  /* 0x0000068000007945 */ /* 0x000fe80003800000 */
[----:B------:R-:W-:-:S04]  /*d920*/  ISETP.NE.AND P2, PT, R7, 0x2, PT ;  /* 0x000000020700780c */ /* 0x000fc80003f45270 */
[----:B------:R-:W-:Y:S02]  /*d930*/  SEL R10, RZ, 0x1, P2 ;  /* 0x00000001ff0a7807 */ /* 0x000fe40001000000 */
[----:B------:R-:W-:Y:S02]  /*d940*/  SEL R7, R7, RZ, P2 ;  /* 0x000000ff07077207 */ /* 0x000fe40001000000 */
[----:B------:R-:W-:Y:S01]  /*d950*/  LOP3.LUT R10, R17, R10, RZ, 0x3c, !PT ;  /* 0x0000000a110a7212 */ /* 0x000fe200078e3cff */
[----:B------:R-:W-:Y:S06]  /*d960*/  @!P6 BRA `(.L_x_1930) ;  /* 0x000000040088e947 */ /* 0x000fec0003800000 */
[----:B------:R-:W-:Y:S01]  /*d970*/  MOV R9, R6 ;  /* 0x0000000600097202 */ /* 0x000fe20000000f00 */
[----:B------:R-:W-:Y:S01]  /*d980*/  IMAD.U32 R8, RZ, RZ, UR46 ;  /* 0x0000002eff087e24 */ /* 0x000fe2000f8e00ff */
[----:B------:R-:W-:Y:S06]  /*d990*/  @!P0 BRA `(.L_x_1931) ;  /* 0x0000000000548947 */ /* 0x000fec0003800000 */
[----:B------:R-:W-:Y:S01]  /*d9a0*/  ULDC UR7, c[0x0][0x41c] ;  /* 0x0001070000077ab9 */ /* 0x000fe20000000800 */
[----:B------:R-:W-:Y:S01]  /*d9b0*/  UMOV UR6, UR46 ;  /* 0x0000002e00067c82 */ /* 0x000fe20008000000 */
[----:B------:R-:W-:Y:S01]  /*d9c0*/  UISETP.NE.AND UP0, UPT, UR7, 0x1, UPT ;  /* 0x000000010700788c */ /* 0x000fe2000bf05270 */
[----:B------:R-:W-:-:S10]  /*d9d0*/  ULDC.64 UR10, c[0x0][0x208] ;  /* 0x00008200000a7ab9 */ /* 0x000fd40000000a00 */
[----:B------:R-:W-:Y:S02]  /*d9e0*/  @UP0 ULDC.64 UR8, c[0x0][0x420] ;  /* 0x0001080000080ab9 */ /* 0x000fe40000000a00 */
[----:B------:R-:W-:-:S04]  /*d9f0*/  UIMAD.WIDE.U32 UR4, UR46, UR8, URZ ;  /* 0x000000082e0472a5 */ /* 0x000fc8000f8e003f */
[----:B------:R-:W-:-:S03]  /*da00*/  @UP0 USHF.R.U32.HI UR6, URZ, UR9, UR5 ;  /* 0x000000093f060299 */ /* 0x000fc60008011605 */
[----:B------:R-:W-:Y:S01]  /*da10*/  ULDC.64 UR8, c[0x0][0x408] ;  /* 0x0001020000087ab9 */ /* 0x000fe20000000a00 */
[----:B------:R-:W-:Y:S01]  /*da20*/  USHF.R.S32.HI UR4, URZ, 0x1f, UR6 ;  /* 0x0000001f3f047899 */ /* 0x000fe20008011406 */
[----:B------:R-:W-:Y:S02]  /*da30*/  IMAD R11, R12, UR8, RZ ;  /* 0x000000080c0b7c24 */ /* 0x000fe4000f8e02ff */
[----:B------:R-:W-:Y:S02]  /*da40*/  IMAD.U32 R8, RZ, RZ, UR6 ;  /* 0x00000006ff087e24 */ /* 0x000fe4000f8e00ff */
[----:B------:R-:W-:Y:S01]  /*da50*/  IMAD R11, R0, UR9, R11 ;  /* 0x00000009000b7c24 */ /* 0x000fe2000f8e020b */
[----:B------:R-:W-:-:S03]  /*da60*/  MOV R9, UR4 ;  /* 0x0000000400097c02 */ /* 0x000fc60008000f00 */
[----:B------:R-:W-:-:S04]  /*da70*/  IMAD.WIDE.U32 R8, R0, UR8, R8 ;  /* 0x0000000800087c25 */ /* 0x000fc8000f8e0008 */
[----:B------:R-:W-:Y:S01]  /*da80*/  IMAD.IADD R9, R11, 0x1, R9 ;  /* 0x000000010b097824 */ /* 0x000fe200078e0209 */
[----:B------:R-:W-:-:S04]  /*da90*/  LEA R2, P2, R8, R2, 0x2 ;  /* 0x0000000208027211 */ /* 0x000fc800078410ff */
[----:B------:R-:W-:-:S05]  /*daa0*/  LEA.HI.X R3, R8, R3, R9, 0x2, P2 ;  /* 0x0000000308037211 */ /* 0x000fca00010f1409 */
[----:B------:R1:W5:Y:S01]  /*dab0*/  LDG.E R9, desc[UR10][R2.64] ;  /* 0x0000000a02097981 */ /* 0x000362000c1e1900 */
[----:B------:R-:W-:-:S04]  /*dac0*/  UIADD3 UR4, -UR6, URZ, URZ ;  /* 0x0000003f06047290 */ /* 0x000fc8000fffe13f */
[----:B------:R-:W-:-:S06]  /*dad0*/  UIMAD UR4, UR7, UR4, UR46 ;  /* 0x00000004070472a4 */ /* 0x000fcc000f8e022e */
[----:B-1----:R-:W-:-:S07]  /*dae0*/  IMAD.U32 R8, RZ, RZ, UR4 ;  /* 0x00000004ff087e24 */ /* 0x002fce000f8e00ff */
.L_x_1931:
[----:B------:R-:W1:Y:S01]  /*daf0*/  S2R R2, SR_TID.X ;  /* 0x0000000000027919 */ /* 0x000e620000002100 */
[----:B------:R-:W-:Y:S02]  /*db00*/  LEA R3, R7, UR38, 0x3 ;  /* 0x0000002607037c11 */ /* 0x000fe4000f8e18ff */
[----:B-1----:R-:W-:Y:S02]  /*db10*/  LOP3.LUT R11, R2, 0x7f, RZ, 0xc0, !PT ;  /* 0x0000007f020b7812 */ /* 0x002fe400078ec0ff */
[----:B------:R-:W-:Y:S02]  /*db20*/  SHF.L.U32 R2, R10, 0x1f, RZ ;  /* 0x0000001f0a027819 */ /* 0x000fe400000006ff */
[----:B------:R-:W-:Y:S02]  /*db30*/  ISETP.NE.AND P2, PT, R11, RZ, PT ;  /* 0x000000ff0b00720c */ /* 0x000fe40003f45270 */
[----:B------:R-:W1:Y:S02]  /*db40*/  SYNCS.PHASECHK.TRANS64.TRYWAIT P3, [R3+URZ+0x34840], R2 ;  /* 0x03484002030075a7 */ /* 0x000e64000806017f */
[----:B-1----:R-:W-:Y:S09]  /*db50*/  @!P3 BRA `(.L_x_1932) ;  /* 0x0000001c008cb947 */ /* 0x002ff20003800000 */
.L_x_1977:
[----:B------:R-:W-:Y:S05]  /*db60*/  @P2 BRA `(.L_x_1933) ;  /* 0x0000000000142947 */ /* 0x000fea0003800000 */
[----:B------:R-:W-:Y:S02]  /*db70*/  ISETP.NE.AND P3, PT, R19, RZ, PT ;  /* 0x000000ff1300720c */ /* 0x000fe40003f65270 */
[----:B-1----:R-:W-:-:S04]  /*db80*/  MOV R2, 0xc000 ;  /* 0x0000c00000027802 */ /* 0x002fc80000000f00 */
[----:B------:R2:W-:Y:S07]  /*db90*/  SYNCS.ARRIVE.TRANS64 RZ, [R3+URZ+0x34830], R2 ;  /* 0x0348300203ff79a7 */ /* 0x0005ee000800003f */
[----:B------:R-:W-:Y:S05]  /*dba0*/  @!P3 BRA `(.L_x_1933) ;  /* 0x000000000004b947 */ /* 0x000fea0003800000 */
[----:B------:R-:W-:Y:S01]  /*dbb0*/  BPT.TRAP 0x1 ;  /* 0x000000040000795c */ /* 0x000fe20000300000 */
.L_x_1933:
        /* <DEDUP_REMOVED lines=14> */
[----:B-12---:R-:W-:Y:S01]  /*dca0*/  SHF.L.U32 R3, R17, 0x1f, RZ ;  /* 0x0000001f11037819 */ /* 0x006fe200000006ff */
[----:B------:R-:W-:Y:S01]  /*dcb0*/  UIADD3 UR9, UR9, 0x34830, URZ ;  /* 0x0003483009097890 */ /* 0x000fe2000fffe03f */
[----:B------:R-:W-:Y:S01]  /*dcc0*/  LEA R2, R16, UR19, 0x3 ;  /* 0x0000001310027c11 */ /* 0x000fe2000f8e18ff */
[----:B------:R-:W-:-:S02]  /*dcd0*/  USHF.L.U32 UR11, UR11, 0x7, URZ ;  /* 0x000000070b0b7899 */ /* 0x000fc4000800063f */
        /* <DEDUP_REMOVED lines=13> */
.L_x_1978:
[----:B------:R-:W-:Y:S05]  /*ddb0*/  @P2 BRA `(.L_x_1935) ;  /* 0x0000000000182947 */ /* 0x000fea0003800000 */
[----:B------:R-:W-:Y:S01]  /*ddc0*/  ISETP.NE.AND P2, PT, R19, RZ, PT ;  /* 0x000000ff1300720c */ /* 0x000fe20003f45270 */
[----:B-1----:R-:W-:Y:S01]  /*ddd0*/  IMAD.MOV.U32 R3, RZ, RZ, 0x8000 ;  /* 0x00008000ff037424 */ /* 0x002fe200078e00ff */
[----:B------:R-:W-:-:S04]  /*dde0*/  LEA R2, R16, UR38, 0x3 ;  /* 0x0000002610027c11 */ /* 0x000fc8000f8e18ff */
[----:B------:R2:W-:Y:S07]  /*ddf0*/  SYNCS.ARRIVE.TRANS64 RZ, [R2+URZ+0x34850], R3 ;  /* 0x0348500302ff79a7 */ /* 0x0005ee000800003f */
[----:B------:R-:W-:Y:S05]  /*de00*/  @!P2 BRA `(.L_x_1935) ;  /* 0x000000000004a947 */ /* 0x000fea0003800000 */
[----:B------:R-:W-:Y:S01]  /*de10*/  BPT.TRAP 0x1 ;  /* 0x000000040000795c */ /* 0x000fe20000300000 */
.L_x_1935:
        /* <DEDUP_REMOVED lines=10> */
[----:B------:R-:W-:-:S03]  /*dec0*/  MOV R5, R8 ;  /* 0x0000000800057202 */ /* 0x000fc60000000f00 */
[----:B------:R-:W-:Y:S02]  /*ded0*/  ULEA UR6, UR9, UR38, 0xf ;  /* 0x0000002609067291 */ /* 0x000fe4000f8e783f */
[----:B------:R-:W-:Y:S02]  /*dee0*/  ULEA UR9, UR9, UR38, 0x3 ;  /* 0x0000002609097291 */ /* 0x000fe4000f8e183f */
[----:B------:R-:W-:Y:S02]  /*def0*/  USHF.L.U32 UR11, UR11, 0x7, URZ ;  /* 0x000000070b0b7899 */ /* 0x000fe4000800063f */
[----:B------:R-:W-:Y:S02]  /*df00*/  UIADD3 UR8, UR6, 0x400, URZ ;  /* 0x0000040006087890 */ /* 0x000fe4000fffe03f */
[----:B------:R-:W-:Y:S02]  /*df10*/  UIADD3 UR9, UR9, 0x34850, URZ ;  /* 0x0003485009097890 */ /* 0x000fe4000fffe03f */
[----:B------:R-:W-:-:S03]  /*df20*/  UIADD3 UR14, UR6, 0x4400, URZ ;  /* 0x00004400060e7890 */ /* 0x000fc6000fffe03f */
[----:B------:R-:W-:-:S04]  /*df30*/  UMOV UR6, 0x0 ;  /* 0x0000000000067882 */ /* 0x000fc80000000000 */
[----:B------:R3:W-:Y:S02]  /*df40*/  UTMALDG.4D [UR8], [UR4], desc[UR6] ;  /* 0x00000608040075b4 */ /* 0x0007e40008019000 */
[----:B---3--:R-:W-:Y:S01]  /*df50*/  UMOV UR8, UR14 ;  /* 0x0000000e00087c82 */ /* 0x008fe20008000000 */
[----:B------:R-:W-:Y:S02]  /*df60*/  UMOV UR10, UR15 ;  /* 0x0000000f000a7c82 */ /* 0x000fe40008000000 */
[----:B------:R3:W-:Y:S02]  /*df70*/  UTMALDG.4D [UR8], [UR4], desc[UR6] ;  /* 0x00000608040075b4 */ /* 0x0007e40008019000 */
[----:B---3--:R-:W-:Y:S01]  /*df80*/  NOP ;  /* 0x0000000000007918 */ /* 0x008fe20000000000 */
.L_x_1930:
[----:B------:R-:W-:Y:S05]  /*df90*/  BSYNC B0 ;  /* 0x0000000000007941 */ /* 0x000fea0003800000 */
.L_x_1929:
[----:B------:R-:W-:Y:S01]  /*dfa0*/  UIADD3 UR4, UR39, -0x3, URZ ;  /* 0xfffffffd27047890 */ /* 0x000fe2000fffe03f */
[----:B------:R-:W-:Y:S02]  /*dfb0*/  IMAD.MOV.U32 R16, RZ, RZ, R7 ;  /* 0x000000ffff107224 */ /* 0x000fe400078e0007 */
[----:B------:R-:W-:-:S03]  /*dfc0*/  IMAD.MOV.U32 R17, RZ, RZ, R10 ;  /* 0x000000ffff117224 */ /* 0x000fc600078e000a */
[----:B------:R-:W-:-:S07]  /*dfd0*/  MOV R7, UR4 ;  /* 0x0000000400077c02 */ /* 0x000fce0008000f00 */
.L_x_1928:
[----:B------:R-:W-:Y:S01]  /*dfe0*/  ISETP.NE.AND P2, PT, RZ, UR46, PT ;  /* 0x0000002eff007c0c */ /* 0x000fe2000bf45270 */
[----:B------:R-:W-:-:S12]  /*dff0*/  BSSY B0, `(.L_x_1927) ;  /* 0x00000d1000007945 */ /* 0x000fd80003800000 */
[----:B------:R-:W-:Y:S05]  /*e000*/  @!P2 BRA `(.L_x_1936) ;  /* 0x0000000c003ca947 */ /* 0x000fea0003800000 */
[----:B------:R-:W-:-:S07]  /*e010*/  IMAD.MOV.U32 R8, RZ, RZ, R6 ;  /* 0x000000ffff087224 */ /* 0x000fce00078e0006 */
.L_x_1951:
[----:B------:R-:W-:Y:S01]  /*e020*/  VIADD R10, R16, 0x1 ;  /* 0x00000001100a7836 */ /* 0x000fe20000000000 */
[----:B------:R-:W-:Y:S05]  /*e030*/  YIELD ;  /* 0x0000000000007946 */ /* 0x000fea0003800000 */
[----:B------:R-:W-:Y:S01]  /*e040*/  ISETP.NE.AND P2, PT, R10, 0x2, PT ;  /* 0x000000020a00780c */ /* 0x000fe20003f45270 */
[----:B------:R-:W-:Y:S03]  /*e050*/  BSSY B1, `(.L_x_1937) ;  /* 0x0000062000017945 */ /* 0x000fe60003800000 */
[----:B-12---:R-:W-:-:S02]  /*e060*/  SEL R2, RZ, 0x1, P2 ;  /* 0x00000001ff027807 */ /* 0x006fc40001000000 */
[----:B------:R-:W-:Y:S02]  /*e070*/  SEL R10, R10, RZ, P2 ;  /* 0x000000ff0a0a7207 */ /* 0x000fe40001000000 */
[----:B------:R-:W-:Y:S01]  /*e080*/  LOP3.LUT R11, R17, R2, RZ, 0x3c, !PT ;  /* 0x00000002110b7212 */ /* 0x000fe200078e3cff */
[----:B------:R-:W-:Y:S06]  /*e090*/  @!P6 BRA `(.L_x_1938) ;  /* 0x000000040074e947 */ /* 0x000fec0003800000 */
[----:B------:R-:W-:Y:S01]  /*e0a0*/  MOV R13, R7 ;  /* 0x00000007000d7202 */ /* 0x000fe20000000f00 */
[----:B------:R-:W-:Y:S06]  /*e0b0*/  @!P0 BRA `(.L_x_1939) ;  /* 0x0000000000488947 */ /* 0x000fec0003800000 */
[----:B------:R-:W1:Y:S01]  /*e0c0*/  LDC R13, c[0x0][0x41c] ;  /* 0x00010700ff0d7b82 */ /* 0x000e620000000800 */
[----:B------:R-:W-:Y:S01]  /*e0d0*/  IMAD R14, R12, UR36, RZ ;  /* 0x000000240c0e7c24 */ /* 0x000fe2000f8e02ff */
[----:B------:R-:W-:-:S03]  /*e0e0*/  ULDC.64 UR4, c[0x0][0x208] ;  /* 0x0000820000047ab9 */ /* 0x000fc60000000a00 */
        /* <DEDUP_REMOVED lines=10> */
[----:B------:R-:W-:-:S05]  /*e190*/  IMAD.WIDE.U32 R2, R0, UR36, R2 ;  /* 0x0000002400027c25 */ /* 0x000fca000f8e0002 */
[----:B------:R-:W-:Y:S02]  /*e1a0*/  IADD3 R14, R14, R3, RZ ;  /* 0x000000030e0e7210 */ /* 0x000fe40007ffe0ff */
[----:B-1----:R-:W-:-:S04]  /*e1b0*/  LEA R8, P2, R2, R8, 0x2 ;  /* 0x0000000802087211 */ /* 0x002fc800078410ff */
[----:B------:R-:W-:-:S05]  /*e1c0*/  LEA.HI.X R9, R2, R9, R14, 0x2, P2 ;  /* 0x0000000902097211 */ /* 0x000fca00010f140e */
[----:B------:R1:W5:Y:S04]  /*e1d0*/  LDG.E R8, desc[UR4][R8.64] ;  /* 0x0000000408087981 */ /* 0x000368000c1e1900 */
.L_x_1939:
[----:B------:R-:W1:Y:S01]  /*e1e0*/  S2R R2, SR_TID.X ;  /* 0x0000000000027919 */ /* 0x000e620000002100 */
[----:B------:R-:W-:Y:S02]  /*e1f0*/  LEA R3, R10, UR38, 0x3 ;  /* 0x000000260a037c11 */ /* 0x000fe4000f8e18ff */
[----:B-1----:R-:W-:Y:S02]  /*e200*/  LOP3.LUT R9, R2, 0x7f, RZ, 0xc0, !PT ;  /* 0x0000007f02097812 */ /* 0x002fe400078ec0ff */
[----:B------:R-:W-:Y:S02]  /*e210*/  SHF.L.U32 R2, R11, 0x1f, RZ ;  /* 0x0000001f0b027819 */ /* 0x000fe400000006ff */
[----:B------:R-:W-:Y:S02]  /*e220*/  ISETP.NE.AND P2, PT, R9, RZ, PT ;  /* 0x000000ff0900720c */ /* 0x000fe40003f45270 */
[----:B------:R-:W1:Y:S02]  /*e230*/  SYNCS.PHASECHK.TRANS64.TRYWAIT P3, [R3+URZ+0x34840], R2 ;  /* 0x03484002030075a7 */ /* 0x000e64000806017f */
[----:B-1----:R-:W-:Y:S09]  /*e240*/  @!P3 BRA `(.L_x_1940) ;  /* 0x0000001400f8b947 */ /* 0x002ff20003800000 */
.L_x_1979:
[----:B------:R-:W-:Y:S05]  /*e250*/  @P2 BRA `(.L_x_1941) ;  /* 0x0000000000142947 */ /* 0x000fea0003800000 */
[----:B------:R-:W-:Y:S01]  /*e260*/  ISETP.NE.AND P3, PT, R19, RZ, PT ;  /* 0x000000ff1300720c */ /* 0x000fe20003f65270 */
[----:B-1----:R-:W-:-:S04]  /*e270*/  IMAD.MOV.U32 R2, RZ, RZ, 0xc000 ;  /* 0x0000c000ff027424 */ /* 0x002fc800078e00ff */
[----:B------:R2:W-:Y:S08]  /*e280*/  SYNCS.ARRIVE.TRANS64 RZ, [R3+URZ+0x34830], R2 ;  /* 0x0348300203ff79a7 */ /* 0x0005f0000800003f */
[----:B------:R-:W-:Y:S05]  /*e290*/  @!P3 BRA `(.L_x_1941) ;  /* 0x000000000004b947 */ /* 0x000fea0003800000 */
[----:B------:R-:W-:Y:S01]  /*e2a0*/  BPT.TRAP 0x1 ;  /* 0x000000040000795c */ /* 0x000fe20000300000 */
.L_x_1941:
        /* <DEDUP_REMOVED lines=16> */
[----:B-12---:R-:W-:Y:S01]  /*e3b0*/  LEA R2, R16, UR19, 0x3 ;  /* 0x0000001310027c11 */ /* 0x006fe2000f8e18ff */
        /* <DEDUP_REMOVED lines=14> */
.L_x_1980:
[----:B------:R-:W-:Y:S05]  /*e4a0*/  @P2 BRA `(.L_x_1943) ;  /* 0x0000000000142947 */ /* 0x000fea0003800000 */
[----:B------:R-:W-:Y:S01]  /*e4b0*/  ISETP.NE.AND P2, PT, R19, RZ, PT ;  /* 0x000000ff1300720c */ /* 0x000fe20003f45270 */
[----:B------:R-:W-:-:S04]  /*e4c0*/  IMAD.MOV.U32 R3, RZ, RZ, 0x8000 ;  /* 0x00008000ff037424 */ /* 0x000fc800078e00ff */
[----:B------:R2:W-:Y:S08]  /*e4d0*/  SYNCS.ARRIVE.TRANS64 RZ, [R2+URZ+0x50], R3 ;  /* 0x0000500302ff79a7 */ /* 0x0005f0000800003f */
[----:B------:R-:W-:Y:S05]  /*e4e0*/  @!P2 BRA `(.L_x_1943) ;  /* 0x000000000004a947 */ /* 0x000fea0003800000 */
[----:B------:R-:W-:Y:S01]  /*e4f0*/  BPT.TRAP 0x1 ;  /* 0x000000040000795c */ /* 0x000fe20000300000 */
.L_x_1943:
        /* <DEDUP_REMOVED lines=10> */
[----:B------:R-:W-:Y:S01]  /*e5a0*/  MOV R5, R13 ;  /* 0x0000000d00057202 */ /* 0x000fe20000000f00 */
[----:B------:R-:W-:-:S02]  /*e5b0*/  IMAD.MOV.U32 R6, RZ, RZ, R8 ;  /* 0x000000ffff067224 */ /* 0x000fc400078e0008 */
        /* <DEDUP_REMOVED lines=11> */
.L_x_1938:
[----:B------:R-:W-:Y:S05]  /*e670*/  BSYNC B1 ;  /* 0x0000000000017941 */ /* 0x000fea0003800000 */
.L_x_1937:
[----:B------:R-:W-:Y:S01]  /*e680*/  VIADD R16, R10, 0x1 ;  /* 0x000000010a107836 */ /* 0x000fe20000000000 */
[----:B------:R-:W-:Y:S04]  /*e690*/  BSSY B1, `(.L_x_1944) ;  /* 0x0000063000017945 */ /* 0x000fe80003800000 */
[----:B------:R-:W-:-:S04]  /*e6a0*/  ISETP.NE.AND P2, PT, R16, 0x2, PT ;  /* 0x000000021000780c */ /* 0x000fc80003f45270 */
[----:B-12---:R-:W-:Y:S02]  /*e6b0*/  SEL R2, RZ, 0x1, P2 ;  /* 0x00000001ff027807 */ /* 0x006fe40001000000 */
[----:B------:R-:W-:Y:S02]  /*e6c0*/  SEL R16, R16, RZ, P2 ;  /* 0x000000ff10107207 */ /* 0x000fe40001000000 */
[----:B------:R-:W-:Y:S01]  /*e6d0*/  LOP3.LUT R17, R11, R2, RZ, 0x3c, !PT ;  /* 0x000000020b117212 */ /* 0x000fe200078e3cff */
[----:B------:R-:W-:Y:S06]  /*e6e0*/  @!P6 BRA `(.L_x_1945) ;  /* 0x000000040074e947 */ /* 0x000fec0003800000 */
[----:B------:R-:W-:Y:S01]  /*e6f0*/  IADD3 R13, R7, -0x1, RZ ;  /* 0xffffffff070d7810 */ /* 0x000fe20007ffe0ff */
[----:B------:R-:W-:Y:S06]  /*e700*/  @!P0 BRA `(.L_x_1946) ;  /* 0x0000000000488947 */ /* 0x000fec0003800000 */
[----:B------:R-:W1:Y:S01]  /*e710*/  LDC R8, c[0x0][0x41c] ;  /* 0x00010700ff087b82 */ /* 0x000e620000000800 */
        /* <DEDUP_REMOVED lines=12> */
[----:B------:R-:W-:-:S05]  /*e7e0*/  IMAD.WIDE.U32 R2, R0, UR36, R2 ;  /* 0x0000002400027c25 */ /* 0x000fca000f8e0002 */
[----:B------:R-:W-:Y:S02]  /*e7f0*/  IADD3 R14, R14, R3, RZ ;  /* 0x000000030e0e7210 */ /* 0x000fe40007ffe0ff */
[----:B-1----:R-:W-:-:S04]  /*e800*/  LEA R8, P2, R2, R8, 0x2 ;  /* 0x0000000802087211 */ /* 0x002fc800078410ff */
[----:B------:R-:W-:-:S05]  /*e810*/  LEA.HI.X R9, R2, R9, R14, 0x2, P2 ;  /* 0x0000000902097211 */ /* 0x000fca00010f140e */
[----:B------:R1:W5:Y:S04]  /*e820*/  LDG.E R8, desc[UR4][R8.64] ;  /* 0x0000000408087981 */ /* 0x000368000c1e1900 */
.L_x_1946:
[----:B------:R-:W1:Y:S01]  /*e830*/  S2R R2, SR_TID.X ;  /* 0x0000000000027919 */ /* 0x000e620000002100 */
[----:B------:R-:W-:Y:S02]  /*e840*/  SHF.L.U32 R3, R17, 0x1f, RZ ;  /* 0x0000001f11037819 */ /* 0x000fe400000006ff */
[----:B-1----:R-:W-:Y:S02]  /*e850*/  LOP3.LUT R9, R2, 0x7f, RZ, 0xc0, !PT ;  /* 0x0000007f02097812 */ /* 0x002fe400078ec0ff */
[----:B------:R-:W-:Y:S02]  /*e860*/  LEA R2, R16, UR38, 0x3 ;  /* 0x0000002610027c11 */ /* 0x000fe4000f8e18ff */
[----:B------:R-:W-:Y:S02]  /*e870*/  ISETP.NE.AND P2, PT, R9, RZ, PT ;  /* 0x000000ff0900720c */ /* 0x000fe40003f45270 */
[----:B------:R-:W1:Y:S02]  /*e880*/  SYNCS.PHASECHK.TRANS64.TRYWAIT P3, [R2+URZ+0x34840], R3 ;  /* 0x03484003020075a7 */ /* 0x000e64000806017f */
[----:B-1----:R-:W-:Y:S09]  /*e890*/  @!P3 BRA `(.L_x_1947) ;  /* 0x00000010008cb947 */ /* 0x002ff20003800000 */
.L_x_1981:
[----:B------:R-:W-:Y:S05]  /*e8a0*/  @P2 BRA `(.L_x_1948) ;  /* 0x0000000000142947 */ /* 0x000fea0003800000 */
[----:B------:R-:W-:Y:S01]  /*e8b0*/  ISETP.NE.AND P3, PT, R19, RZ, PT ;  /* 0x000000ff1300720c */ /* 0x000fe20003f65270 */
[----:B-1----:R-:W-:-:S04]  /*e8c0*/  IMAD.MOV.U32 R3, RZ, RZ, 0xc000 ;  /* 0x0000c000ff037424 */ /* 0x002fc800078e00ff */
[----:B------:R2:W-:Y:S08]  /*e8d0*/  SYNCS.ARRIVE.TRANS64 RZ, [R2+URZ+0x34830], R3 ;  /* 0x0348300302ff79a7 */ /* 0x0005f0000800003f */
[----:B------:R-:W-:Y:S05]  /*e8e0*/  @!P3 BRA `(.L_x_1948) ;  /* 0x000000000004b947 */ /* 0x000fea0003800000 */
[----:B------:R-:W-:Y:S01]  /*e8f0*/  BPT.TRAP 0x1 ;  /* 0x000000040000795c */ /* 0x000fe20000300000 */
.L_x_1948:
        /* <DEDUP_REMOVED lines=14> */
[----:B-12---:R-:W-:Y:S01]  /*e9e0*/  LEA R2, R10, UR19, 0x3 ;  /* 0x000000130a027c11 */ /* 0x006fe2000f8e18ff */
[----:B------:R-:W-:-:S02]  /*e9f0*/  ULEA UR9, UR9, UR19, 0x3 ;  /* 0x0000001309097291 */ /* 0x000fc4000f8e183f */
[----:B------:R-:W-:Y:S02]  /*ea00*/  USHF.L.U32 UR11, UR11, 0x7, URZ ;  /* 0x000000070b0b7899 */ /* 0x000fe4000800063f */
        /* <DEDUP_REMOVED lines=14> */
.L_x_1982:
[----:B------:R-:W-:Y:S05]  /*eaf0*/  @P2 BRA `(.L_x_1950) ;  /* 0x0000000000142947 */ /* 0x000fea0003800000 */
[----:B------:R-:W-:Y:S01]  /*eb00*/  ISETP.NE.AND P2, PT, R19, RZ, PT ;  /* 0x000000ff1300720c */ /* 0x000fe20003f45270 */
[----:B------:R-:W-:-:S04]  /*eb10*/  IMAD.MOV.U32 R3, RZ, RZ, 0x8000 ;  /* 0x00008000ff037424 */ /* 0x000fc800078e00ff */
[----:B------:R2:W-:Y:S08]  /*eb20*/  SYNCS.ARRIVE.TRANS64 RZ, [R2+URZ+0x50], R3 ;  /* 0x0000500302ff79a7 */ /* 0x0005f0000800003f */
[----:B------:R-:W-:Y:S05]  /*eb30*/  @!P2 BRA `(.L_x_1950) ;  /* 0x000000000004a947 */ /* 0x000fea0003800000 */
[----:B------:R-:W-:Y:S01]  /*eb40*/  BPT.TRAP 0x1 ;  /* 0x000000040000795c */ /* 0x000fe20000300000 */
.L_x_1950:
        /* <DEDUP_REMOVED lines=23> */
.L_x_1945:
[----:B------:R-:W-:Y:S05]  /*ecc0*/  BSYNC B1 ;  /* 0x0000000000017941 */ /* 0x000fea0003800000 */
.L_x_1944:
[C---:B------:R-:W-:Y:S01]  /*ecd0*/  ISETP.GT.AND P2, PT, R7.reuse, 0x1, PT ;  /* 0x000000010700780c */ /* 0x040fe20003f44270 */
[----:B------:R-:W-:-:S12]  /*ece0*/  VIADD R7, R7, 0xfffffffe ;  /* 0xfffffffe07077836 */ /* 0x000fd80000000000 */
[----:B------:R-:W-:Y:S05]  /*ecf0*/  @P2 BRA `(.L_x_1951) ;  /* 0xfffffff000c82947 */ /* 0x000fea000383ffff */
.L_x_1936:
[----:B------:R-:W-:Y:S05]  /*ed00*/  BSYNC B0 ;  /* 0x0000000000007941 */ /* 0x000fea0003800000 */
.L_x_1927:
[----:B------:R-:W-:Y:S04]  /*ed10*/  BSSY B0, `(.L_x_1952) ;  /* 0x000000f000007945 */ /* 0x000fe80003800000 */
[----:B------:R-:W-:Y:S05]  /*ed20*/  @P1 BRA `(.L_x_1953) ;  /* 0x0000000000341947 */ /* 0x000fea0003800000 */
[----:B-1----:R-:W1:Y:S01]  /*ed30*/  S2R R7, SR_LANEID ;  /* 0x0000000000077919 */ /* 0x002e620000000000 */
[----:B------:R-:W-:Y:S01]  /*ed40*/  VOTEU.ANY UR4, UPT, PT ;  /* 0x0000000000047886 */ /* 0x000fe200038e0100 */
[----:B--2---:R-:W2:Y:S01]  /*ed50*/  LDC.64 R2, c[0x0][0xdf0] ;  /* 0x00037c00ff027b82 */ /* 0x004ea20000000a00 */
        /* <DEDUP_REMOVED lines=10> */
.L_x_1953:
[----:B------:R-:W-:Y:S05]  /*ee00*/  BSYNC B0 ;  /* 0x0000000000007941 */ /* 0x000fea0003800000 */
.L_x_1952:
[----:B------:R-:W-:Y:S04]  /*ee10*/  BSSY B0, `(.L_x_1954) ;  /* 0x0000024000007945 */ /* 0x000fe80003800000 */
[----:B------:R-:W-:Y:S05]  /*ee20*/  @!P6 BRA `(.L_x_1955) ;  /* 0x000000000088e947 */ /* 0x000fea0003800000 */
[----:B------:R-:W3:Y:S01]  /*ee30*/  S2R R0, SR_TID.X ;  /* 0x0000000000007919 */ /* 0x000ee20000002100 */
[----:B-12---:R-:W-:Y:S02]  /*ee40*/  LEA R3, R16, UR38, 0x3 ;  /* 0x0000002610037c11 */ /* 0x006fe4000f8e18ff */
[----:B---3--:R-:W-:Y:S02]  /*ee50*/  LOP3.LUT R2, R0, 0x7f, RZ, 0xc0, !PT ;  /* 0x0000007f00027812 */ /* 0x008fe400078ec0ff */
[----:B------:R-:W-:Y:S02]  /*ee60*/  SHF.L.U32 R0, R17, 0x1f, RZ ;  /* 0x0000001f11007819 */ /* 0x000fe400000006ff */
[----:B------:R-:W-:Y:S02]  /*ee70*/  ISETP.NE.AND P1, PT, R2, RZ, PT ;  /* 0x000000ff0200720c */ /* 0x000fe40003f25270 */
[----:B------:R-:W1:Y:S02]  /*ee80*/  SYNCS.PHASECHK.TRANS64.TRYWAIT P0, [R3+URZ+0x34860], R0 ;  /* 0x03486000030075a7 */ /* 0x000e64000800017f */
[----:B-1----:R-:W-:Y:S09]  /*ee90*/  @!P0 BRA `(.L_x_1956) ;  /* 0x0000000c00348947 */ /* 0x002ff20003800000 */
.L_x_1983:
[----:B------:R-:W-:Y:S05]  /*eea0*/  @P1 BRA `(.L_x_1957) ;  /* 0x0000000000141947 */ /* 0x000fea0003800000 */
[----:B------:R-:W-:Y:S02]  /*eeb0*/  ISETP.NE.AND P0, PT, R19, RZ, PT ;  /* 0x000000ff1300720c */ /* 0x000fe40003f05270 */
[----:B-1----:R-:W-:-:S04]  /*eec0*/  MOV R0, 0x8000 ;  /* 0x0000800000007802 */ /* 0x002fc80000000f00 */
[----:B------:R2:W-:Y:S07]  /*eed0*/  SYNCS.ARRIVE.TRANS64 RZ, [R3+URZ+0x34850], R0 ;  /* 0x0348500003ff79a7 */ /* 0x0005ee000800003f */
[----:B------:R-:W-:Y:S05]  /*eee0*/  @!P0 BRA `(.L_x_1957) ;  /* 0x0000000000048947 */ /* 0x000fea0003800000 */
[----:B------:R-:W-:Y:S01]  /*eef0*/  BPT.TRAP 0x1 ;  /* 0x000000040000795c */ /* 0x000fe20000300000 */
.L_x_1957:
        /* <DEDUP_REMOVED lines=21> */
.L_x_1955:
[----:B------:R-:W-:Y:S05]  /*f050*/  BSYNC B0 ;  /* 0x0000000000007941 */ /* 0x000fea0003800000 */
.L_x_1954:
[----:B------:R-:W-:Y:S02]  /*f060*/  VIADD R16, R16, 0x1 ;  /* 0x0000000110107836 */ /* 0x000fe40000000000 */
[----:B------:R-:W-:-:S03]  /*f070*/  IMAD.MOV.U32 R13, RZ, RZ, R18 ;  /* 0x000000ffff0d7224 */ /* 0x000fc600078e0012 */
[----:B------:R-:W-:-:S04]  /*f080*/  ISETP.NE.AND P0, PT, R16, 0x2, PT ;  /* 0x000000021000780c */ /* 0x000fc80003f05270 */
[----:B-12---:R-:W-:Y:S02]  /*f090*/  SEL R0, RZ, 0x1, P0 ;  /* 0x00000001ff007807 */ /* 0x006fe40000000000 */
[----:B------:R-:W-:Y:S02]  /*f0a0*/  SEL R16, R16, RZ, P0 ;  /* 0x000000ff10107207 */ /* 0x000fe40000000000 */
[----:B------:R-:W-:-:S07]  /*f0b0*/  LOP3.LUT R17, R17, R0, RZ, 0x3c, !PT ;  /* 0x0000000011117212 */ /* 0x000fce00078e3cff */
.L_x_1916:
[----:B------:R-:W-:Y:S05]  /*f0c0*/  BSYNC B6 ;  /* 0x0000000000067941 */ /* 0x000fea0003800000 */
.L_x_1914:
[----:B------:R-:W-:-:S03]  /*f0d0*/  UMOV UR4, 0xffffffff ;  /* 0xffffffff00047882 */ /* 0x000fc60000000000 */
[----:B------:R-:W-:Y:S05]  /*f0e0*/  BRA.DIV UR4, `(.L_x_1958) ;  /* 0x0000000a04b47947 */ /* 0x000fea000b800000 */
[----:B------:R1:W2:Y:S02]  /*f0f0*/  SHFL.IDX PT, R14, R13, RZ, 0x1f ;  /* 0x00001fff0d0e7589 */ /* 0x0002a400000e0000 */
.L_x_1986:
[----:B------:R-:W-:Y:S01]  /*f100*/  ISETP.NE.AND P0, PT, R19, RZ, PT ;  /* 0x000000ff1300720c */ /* 0x000fe20003f05270 */
[----:B------:R-:W-:Y:S05]  /*f110*/  WARPSYNC.ALL ;  /* 0x0000000000007948 */ /* 0x000fea0003800000 */
[----:B------:R-:W-:Y:S01]  /*f120*/  BAR.SYNC.DEFER_BLOCKING 0x4, 0x120 ;  /* 0x0104800000007b1d */ /* 0x000fe20000010000 */
[----:B--2---:R-:W-:-:S05]  /*f130*/  MOV R18, R14 ;  /* 0x0000000e00127202 */ /* 0x004fca0000000f00 */
[----:B------:R-:W-:Y:S01]  /*f140*/  ULDC UR4, c[0x0][0xda8] ;  /* 0x00036a0000047ab9 */ /* 0x000fe20000000800 */
[----:B------:R-:W-:Y:S01]  /*f150*/  @!P0 MOV R0, 0x400 ;  /* 0x0000040000008802 */ /* 0x000fe20000000f00 */
[----:B------:R-:W2:Y:S03]  /*f160*/  @!P0 S2R R3, SR_CgaCtaId ;  /* 0x0000000000038919 */ /* 0x000ea60000008800 */
[----:B--2---:R-:W-:-:S05]  /*f170*/  @!P0 LEA R0, R3, R0, 0x18 ;  /* 0x0000000003008211 */ /* 0x004fca00078ec0ff */
[----:B------:R2:W-:Y:S01]  /*f180*/  @!P0 STS [R0+0x348d0], R13 ;  /* 0x0348d00d00008388 */ /* 0x0005e20000000800 */
[----:B------:R-:W-:Y:S06]  /*f190*/  BAR.ARV 0x5, 0x120 ;  /* 0x0144800000007b1d */ /* 0x000fec0000002000 */
[----:B------:R-:W-:-:S13]  /*f1a0*/  ISETP.GE.AND P0, PT, R18, UR4, PT ;  /* 0x0000000412007c0c */ /* 0x000fda000bf06270 */
[----:B--2---:R-:W-:Y:S05]  /*f1b0*/  @!P0 BRA `(.L_x_1959) ;  /* 0xffffffd400348947 */ /* 0x004fea000383ffff */
.L_x_1911:
        /* <DEDUP_REMOVED lines=11> */
.L_x_1987:
        /* <DEDUP_REMOVED lines=16> */
.L_x_1963:
[----:B------:R-:W-:Y:S01]  /*f370*/  IADD3 R3, R7, 0x34840, RZ ;  /* 0x0003484007037810 */ /* 0x000fe20007ffe0ff */
[----:B------:R-:W-:Y:S01]  /*f380*/  VIADD R0, R16, 0x1 ;  /* 0x0000000110007836 */ /* 0x000fe20000000000 */
[----:B------:R-:W-:-:S03]  /*f390*/  SHF.L.U32 R4, R17, 0x1f, RZ ;  /* 0x0000001f11047819 */ /* 0x000fc600000006ff */
[----:B------:R-:W-:Y:S01]  /*f3a0*/  IMAD R5, R16, 0x8, R3 ;  /* 0x0000000810057824 */ /* 0x000fe200078e0203 */
[----:B------:R-:W-:-:S03]  /*f3b0*/  ISETP.NE.AND P1, PT, R0, 0x2, PT ;  /* 0x000000020000780c */ /* 0x000fc60003f25270 */
[----:B------:R-:W2:Y:S01]  /*f3c0*/  SYNCS.PHASECHK.TRANS64.TRYWAIT P0, [R5+URZ], R4 ;  /* 0x00000004050075a7 */ /* 0x000ea2000800017f */
[----:B------:R-:W-:-:S04]  /*f3d0*/  SEL R2, RZ, 0x1, P1 ;  /* 0x00000001ff027807 */ /* 0x000fc80000800000 */
[----:B------:R-:W-:Y:S02]  /*f3e0*/  LOP3.LUT R17, R17, R2, RZ, 0x3c, !PT ;  /* 0x0000000211117212 */ /* 0x000fe400078e3cff */
[----:B------:R-:W-:Y:S02]  /*f3f0*/  SEL R2, R0, RZ, P1 ;  /* 0x000000ff00027207 */ /* 0x000fe40000800000 */
[----:B------:R-:W-:Y:S02]  /*f400*/  SHF.L.U32 R0, R17, 0x1f, RZ ;  /* 0x0000001f11007819 */ /* 0x000fe400000006ff */
[----:B------:R-:W-:Y:S01]  /*f410*/  LEA R3, R2, R3, 0x3 ;  /* 0x0000000302037211 */ /* 0x000fe200078e18ff */
[----:B--2---:R-:W-:Y:S06]  /*f420*/  @!P0 BRA `(.L_x_1964) ;  /* 0x00000008001c8947 */ /* 0x004fec0003800000 */
.L_x_1988:
[----:B------:R-:W3:Y:S02]  /*f430*/  SYNCS.PHASECHK.TRANS64.TRYWAIT P0, [R3+URZ], R0 ;  /* 0x00000000030075a7 */ /* 0x000ee4000800017f */
[----:B---3--:R-:W-:Y:S05]  /*f440*/  @!P0 BRA `(.L_x_1965) ;  /* 0x0000000800288947 */ /* 0x008fea0003800000 */
.L_x_1989:
[----:B------:R-:W-:Y:S05]  /*f450*/  @!P2 BRA `(.L_x_1966) ;  /* 0x000000000004a947 */ /* 0x000fea0003800000 */
[----:B------:R-:W-:Y:S01]  /*f460*/  BPT.TRAP 0x1 ;  /* 0x000000040000795c */ /* 0x000fe20000300000 */
.L_x_1966:
[----:B---3--:R-:W-:-:S05]  /*f470*/  VIADD R3, R7, 0x34860 ;  /* 0x0003486007037836 */ /* 0x008fca0000000000 */
[----:B--2---:R-:W-:-:S04]  /*f480*/  LEA R5, R16, R3, 0x3 ;  /* 0x0000000310057211 */ /* 0x004fc800078e18ff */
[----:B------:R-:W2:Y:S02]  /*f490*/  SYNCS.PHASECHK.TRANS64.TRYWAIT P0, [R5+URZ], R4 ;  /* 0x00000004050075a7 */ /* 0x000ea4000800017f */
[----:B--2---:R-:W-:Y:S05]  /*f4a0*/  @!P0 BRA `(.L_x_1967) ;  /* 0x0000000800248947 */ /* 0x004fea0003800000 */
.L_x_1990:
[----:B------:R-:W-:-:S07]  /*f4b0*/  IMAD R3, R2, 0x8, R3 ;  /* 0x0000000802037824 */ /* 0x000fce00078e0203 */
.L_x_1968:
[----:B---3--:R3:W4:Y:S02]  /*f4c0*/  SYNCS.PHASECHK.TRANS64.TRYWAIT P0, [R3+URZ], R0 ;  /* 0x00000000030075a7 */ /* 0x008724000800017f */
[----:B----4-:R-:W-:Y:S05]  /*f4d0*/  @!P0 NANOSLEEP.SYNCS 0x989680 ;  /* 0x009896800000895d */ /* 0x010fea0003900000 */
[----:B------:R-:W4:Y:S02]  /*f4e0*/  @!P0 SYNCS.PHASECHK.TRANS64 P0, [R3+URZ], R0 ;  /* 0x00000000030085a7 */ /* 0x000f24000800007f */
[----:B----4-:R-:W-:Y:S05]  /*f4f0*/  @!P0 BRA `(.L_x_1968) ;  /* 0xfffffffc00f08947 */ /* 0x010fea000383ffff */
.L_x_1962:
[----:B------:R-:W-:Y:S05]  /*f500*/  BSYNC B0 ;  /* 0x0000000000007941 */ /* 0x000fea0003800000 */
.L_x_1961:
[----:B------:R-:W-:Y:S05]  /*f510*/  EXIT ;  /* 0x000000000000794d */ /* 0x000fea0003800000 */
.L_x_1868:
[----:B-1----:R-:W-:-:S04]  /*f520*/  MOV R3, UR38 ;  /* 0x0000002600037c02 */ /* 0x002fc80008000f00 */
[----:B------:R1:W2:Y:S03]  /*f530*/  SYNCS.PHASECHK.TRANS64.TRYWAIT P1, [R3+URZ+0x34800], R0 ;  /* 0x03480000030075a7 */ /* 0x0002a6000802017f */
[----:B--2---:R-:W-:Y:S05]  /*f540*/  @!P1 NANOSLEEP.SYNCS 0x989680 ;  /* 0x009896800000995d */ /* 0x004fea0003900000 */
[----:B------:R-:W2:Y:S02]  /*f550*/  @!P1 SYNCS.PHASECHK.TRANS64 P1, [R3+URZ+0x34800], R0 ;  /* 0x03480000030095a7 */ /* 0x000ea4000802007f */
[----:B--2---:R-:W-:Y:S05]  /*f560*/  @!P1 BRA `(.L_x_1868) ;  /* 0xfffffffc00ec9947 */ /* 0x004fea000383ffff */
[----:B------:R-:W-:Y:S05]  /*f570*/  BRA `(.L_x_1969) ;  /* 0xffffff2000447947 */ /* 0x000fea000383ffff */
.L_x_1872:
[----:B--2---:R2:W3:Y:S02]  /*f580*/  SYNCS.PHASECHK.TRANS64.TRYWAIT P2, [R0+URZ+0x34830], R3 ;  /* 0x03483003000075a7 */ /* 0x0044e4000804017f */
[----:B---3--:R-:W-:Y:S05]  /*f590*/  @!P2 NANOSLEEP.SYNCS 0x989680 ;  /* 0x009896800000a95d */ /* 0x008fea0003900000 */
[----:B------:R-:W3:Y:S02]  /*f5a0*/  @!P2 SYNCS.PHASECHK.TRANS64 P2, [R0+URZ+0x34830], R3 ;  /* 0x034830030000a5a7 */ /* 0x000ee4000804007f */
[----:B---3--:R-:W-:Y:S05]  /*f5b0*/  @!P2 BRA `(.L_x_1872) ;  /* 0xfffffffc00f0a947 */ /* 0x008fea000383ffff */
[----:B------:R-:W-:Y:S05]  /*f5c0*/  BRA `(.L_x_1871) ;  /* 0xffffff20006c7947 */ /* 0x000fea000383ffff */
.L_x_1877:
[----:B--2---:R-:W-:-:S04]  /*f5d0*/  IMAD.U32 R12, RZ, RZ, UR37 ;  /* 0x00000025ff0c7e24 */ /* 0x004fc8000f8e00ff */
[----:B------:R2:W3:Y:S03]  /*f5e0*/  SYNCS.PHASECHK.TRANS64.TRYWAIT P2, [R12+URZ+0x34830], R5 ;  /* 0x034830050c0075a7 */ /* 0x0004e6000804017f */
[----:B---3--:R-:W-:Y:S05]  /*f5f0*/  @!P2 NANOSLEEP.SYNCS 0x989680 ;  /* 0x009896800000a95d */ /* 0x008fea0003900000 */
[----:B------:R-:W3:Y:S02]  /*f600*/  @!P2 SYNCS.PHASECHK.TRANS64 P2, [R12+URZ+0x34830], R5 ;  /* 0x034830050c00a5a7 */ /* 0x000ee4000804007f */
[----:B---3--:R-:W-:Y:S05]  /*f610*/  @!P2 BRA `(.L_x_1877) ;  /* 0xfffffffc00eca947 */ /* 0x008fea000383ffff */
[----:B------:R-:W-:Y:S05]  /*f620*/  BRA `(.L_x_1876) ;  /* 0xffffff5000f87947 */ /* 0x000fea000383ffff */
.L_x_1881:
[----:B-12---:R-:W-:-:S04]  /*f630*/  MOV R5, UR6 ;  /* 0x0000000600057c02 */ /* 0x006fc80008000f00 */
[----:B------:R1:W2:Y:S03]  /*f640*/  SYNCS.PHASECHK.TRANS64.TRYWAIT P2, [R5+URZ+0x34850], R0 ;  /* 0x03485000050075a7 */ /* 0x0002a6000804017f */
[----:B--2---:R-:W-:Y:S05]  /*f650*/  @!P2 NANOSLEEP.SYNCS 0x989680 ;  /* 0x009896800000a95d */ /* 0x004fea0003900000 */
[----:B------:R-:W2:Y:S02]  /*f660*/  @!P2 SYNCS.PHASECHK.TRANS64 P2, [R5+URZ+0x34850], R0 ;  /* 0x034850000500a5a7 */ /* 0x000ea4000804007f */
[----:B--2---:R-:W-:Y:S05]  /*f670*/  @!P2 BRA `(.L_x_1881) ;  /* 0xfffffffc00eca947 */ /* 0x004fea000383ffff */
[----:B------:R-:W-:Y:S05]  /*f680*/  BRA `(.L_x_1880) ;  /* 0xffffff5c00207947 */ /* 0x000fea000383ffff */
.L_x_1887:
[----:B--2---:R-:W-:-:S04]  /*f690*/  IMAD.U32 R12, RZ, RZ, UR6 ;  /* 0x00000006ff0c7e24 */ /* 0x004fc8000f8e00ff */
[----:B------:R2:W3:Y:S03]  /*f6a0*/  SYNCS.PHASECHK.TRANS64.TRYWAIT P2, [R12+URZ+0x34830], R5 ;  /* 0x034830050c0075a7 */ /* 0x0004e6000804017f */
[----:B---3--:R-:W-:Y:S05]  /*f6b0*/  @!P2 NANOSLEEP.SYNCS 0x989680 ;  /* 0x009896800000a95d */ /* 0x008fea0003900000 */
[----:B------:R-:W3:Y:S02]  /*f6c0*/  @!P2 SYNCS.PHASECHK.TRANS64 P2, [R12+URZ+0x34830], R5 ;  /* 0x034830050c00a5a7 */ /* 0x000ee4000804007f */
[----:B---3--:R-:W-:Y:S05]  /*f6d0*/  @!P2 BRA `(.L_x_1887) ;  /* 0xfffffffc00eca947 */ /* 0x008fea000383ffff */
[----:B------:R-:W-:Y:S05]  /*f6e0*/  BRA `(.L_x_1886) ;  /* 0xffffff8400647947 */ /* 0x000fea000383ffff */
.L_x_1891:
[----:B-12---:R-:W-:-:S04]  /*f6f0*/  MOV R5, UR6 ;  /* 0x0000000600057c02 */ /* 0x006fc80008000f00 */
[----:B------:R1:W2:Y:S03]  /*f700*/  SYNCS.PHASECHK.TRANS64.TRYWAIT P2, [R5+URZ+0x34850], R0 ;  /* 0x03485000050075a7 */ /* 0x0002a6000804017f */
[----:B--2---:R-:W-:Y:S05]  /*f710*/  @!P2 NANOSLEEP.SYNCS 0x989680 ;  /* 0x009896800000a95d */ /* 0x004fea0003900000 */
[----:B------:R-:W2:Y:S02]  /*f720*/  @!P2 SYNCS.PHASECHK.TRANS64 P2, [R5+URZ+0x34850], R0 ;  /* 0x034850000500a5a7 */ /* 0x000ea4000804007f */
[----:B--2---:R-:W-:Y:S05]  /*f730*/  @!P2 BRA `(.L_x_1891) ;  /* 0xfffffffc00eca947 */ /* 0x004fea000383ffff */
[----:B------:R-:W-:Y:S05]  /*f740*/  BRA `(.L_x_1890) ;  /* 0xffffff8c008c7947 */ /* 0x000fea000383ffff */
.L_x_1896:
[----:B--2---:R-:W-:-:S04]  /*f750*/  IMAD.U32 R7, RZ, RZ, UR5 ;  /* 0x00000005ff077e24 */ /* 0x004fc8000f8e00ff */
[----:B------:R2:W3:Y:S03]  /*f760*/  SYNCS.PHASECHK.TRANS64.TRYWAIT P0, [R7+URZ+0x34850], R0 ;  /* 0x03485000070075a7 */ /* 0x0004e6000800017f */
[----:B---3--:R-:W-:Y:S05]  /*f770*/  @!P0 NANOSLEEP.SYNCS 0x989680 ;  /* 0x009896800000895d */ /* 0x008fea0003900000 */
[----:B------:R-:W3:Y:S02]  /*f780*/  @!P0 SYNCS.PHASECHK.TRANS64 P0, [R7+URZ+0x34850], R0 ;  /* 0x03485000070085a7 */ /* 0x000ee4000800007f */
[----:B---3--:R-:W-:Y:S05]  /*f790*/  @!P0 BRA `(.L_x_1896) ;  /* 0xfffffffc00ec8947 */ /* 0x008fea000383ffff */
[----:B------:R-:W-:Y:S05]  /*f7a0*/  BRA `(.L_x_1895) ;  /* 0xffffffb000647947 */ /* 0x000fea000383ffff */
.L_x_1920:
[----:B------:R-:W1:Y:S01]  /*f7b0*/  S2R R7, SR_TID.X ;  /* 0x0000000000077919 */ /* 0x000e620000002100 */
[----:B------:R-:W-:Y:S01]  /*f7c0*/  IMAD.MOV.U32 R12, RZ, RZ, RZ ;  /* 0x000000ffff0c7224 */ /* 0x000fe200078e00ff */
[----:B------:R-:W-:Y:S01]  /*f7d0*/  MOV R11, 0x1f ;  /* 0x0000001f000b7802 */ /* 0x000fe20000000f00 */
[----:B------:R-:W-:Y:S01]  /*f7e0*/  IMAD.MOV.U32 R15, RZ, RZ, -0x1 ;  /* 0xffffffffff0f7424 */ /* 0x000fe200078e00ff */
[----:B-1----:R-:W-:-:S04]  /*f7f0*/  SHF.R.U32.HI R7, RZ, 0x5, R7 ;  /* 0x00000005ff077819 */ /* 0x002fc80000011607 */
[----:B------:R-:W-:-:S04]  /*f800*/  LOP3.LUT R7, R7, 0x3, RZ, 0xc0, !PT ;  /* 0x0000000307077812 */ /* 0x000fc800078ec0ff */
[----:B------:R-:W-:-:S07]  /*f810*/  MOV R13, R7 ;  /* 0x00000007000d7202 */ /* 0x000fce0000000f00 */
[----:B------:R-:W-:Y:S05]  /*f820*/  WARPSYNC.COLLECTIVE R15, `(.L_x_1970) ;  /* 0x000000000f087348 */ /* 0x000fea0003c00000 */
[----:B------:R1:W2:Y:S02]  /*f830*/  SHFL.IDX P6, R14, R13, R12, R11 ;  /* 0x0000000c0d0e7389 */ /* 0x0002a400000c000b */
[----:B-12---:R-:W-:Y:S01]  /*f840*/  ENDCOLLECTIVE ;  /* 0x000000000000791b */ /* 0x006fe20003800000 */
.L_x_1970:
[----:B------:R-:W-:Y:S05]  /*f850*/  BRA `(.L_x_1971) ;  /* 0xffffffd800607947 */ /* 0x000fea000383ffff */
.L_x_1921:
[----:B------:R-:W-:Y:S01]  /*f860*/  BSSY B0, `(.L_x_1972) ;  /* 0x0000006000007945 */ /* 0x000fe20003800000 */
[----:B------:R-:W-:-:S07]  /*f870*/  MOV R15, 0xffffffff ;  /* 0xffffffff000f7802 */ /* 0x000fce0000000f00 */
[----:B------:R-:W-:Y:S05]  /*f880*/  WARPSYNC.COLLECTIVE R15, `(.L_x_1973) ;  /* 0x000000000f0c7348 */ /* 0x000fea0003c00000 */
[----:B------:R-:W-:Y:S02]  /*f890*/  ELECT P6, UR62, PT ;  /* 0x00000000003e782f */ /* 0x000fe400038c0000 */
[----:B------:R-:W-:Y:S01]  /*f8a0*/  MOV R14, UR62 ;  /* 0x0000003e000e7c02 */ /* 0x000fe20008000f00 */
[----:B------:R-:W-:Y:S10]  /*f8b0*/  ENDCOLLECTIVE ;  /* 0x000000000000791b */ /* 0x000ff40003800000 */
.L_x_1973:
[----:B------:R-:W-:Y:S05]  /*f8c0*/  BSYNC B0 ;  /* 0x0000000000007941 */ /* 0x000fea0003800000 */
.L_x_1972:
[----:B------:R-:W-:Y:S05]  /*f8d0*/  BRA `(.L_x_1974) ;  /* 0xffffffd800507947 */ /* 0x000fea000383ffff */
.L_x_1924:
[----:B-1----:R1:W2:Y:S02]  /*f8e0*/  SYNCS.PHASECHK.TRANS64.TRYWAIT P2, [R8+URZ+0x34840], R7 ;  /* 0x03484007080075a7 */ /* 0x0022a4000804017f */
[----:B--2---:R-:W-:Y:S05]  /*f8f0*/  @!P2 NANOSLEEP.SYNCS 0x989680 ;  /* 0x009896800000a95d */ /* 0x004fea0003900000 */
[----:B------:R-:W2:Y:S02]  /*f900*/  @!P2 SYNCS.PHASECHK.TRANS64 P2, [R8+URZ+0x34840], R7 ;  /* 0x034840070800a5a7 */ /* 0x000ea4000804007f */
[----:B--2---:R-:W-:Y:S05]  /*f910*/  @!P2 BRA `(.L_x_1924) ;  /* 0xfffffffc00f0a947 */ /* 0x004fea000383ffff */
[----:B------:R-:W-:Y:S05]  /*f920*/  BRA `(.L_x_1975) ;  /* 0xffffffd800b07947 */ /* 0x000fea000383ffff */
.L_x_1926:
[----:B-1----:R-:W-:-:S04]  /*f930*/  IMAD.U32 R8, RZ, RZ, UR38 ;  /* 0x00000026ff087e24 */ /* 0x002fc8000f8e00ff */
[----:B------:R1:W2:Y:S03]  /*f940*/  SYNCS.PHASECHK.TRANS64.TRYWAIT P2, [R8+URZ+0x34820], R7 ;  /* 0x03482007080075a7 */ /* 0x0002a6000804017f */
[----:B--2---:R-:W-:Y:S05]  /*f950*/  @!P2 NANOSLEEP.SYNCS 0x989680 ;  /* 0x009896800000a95d */ /* 0x004fea0003900000 */
[----:B------:R-:W2:Y:S02]  /*f960*/  @!P2 SYNCS.PHASECHK.TRANS64 P2, [R8+URZ+0x34820], R7 ;  /* 0x034820070800a5a7 */ /* 0x000ea4000804007f */
[----:B--2---:R-:W-:Y:S05]  /*f970*/  @!P2 BRA `(.L_x_1926) ;  /* 0xfffffffc00eca947 */ /* 0x004fea000383ffff */
[----:B------:R-:W-:Y:S05]  /*f980*/  BRA `(.L_x_1976) ;  /* 0xffffffdc00b47947 */ /* 0x000fea000383ffff */
.L_x_1932:
[----:B-1----:R1:W2:Y:S02]  /*f990*/  SYNCS.PHASECHK.TRANS64.TRYWAIT P3, [R3+URZ+0x34840], R2 ;  /* 0x03484002030075a7 */ /* 0x0022a4000806017f */
[----:B--2---:R-:W-:Y:S05]  /*f9a0*/  @!P3 NANOSLEEP.SYNCS 0x989680 ;  /* 0x009896800000b95d */ /* 0x004fea0003900000 */
[----:B------:R-:W2:Y:S02]  /*f9b0*/  @!P3 SYNCS.PHASECHK.TRANS64 P3, [R3+URZ+0x34840], R2 ;  /* 0x034840020300b5a7 */ /* 0x000ea4000806007f */
[----:B--2---:R-:W-:Y:S05]  /*f9c0*/  @!P3 BRA `(.L_x_1932) ;  /* 0xfffffffc00f0b947 */ /* 0x004fea000383ffff */
[----:B------:R-:W-:Y:S05]  /*f9d0*/  BRA `(.L_x_1977) ;  /* 0xffffffe000607947 */ /* 0x000fea000383ffff */
.L_x_1934:
[----:B-1----:R1:W2:Y:S02]  /*f9e0*/  SYNCS.PHASECHK.TRANS64.TRYWAIT P3, [R2+URZ+0x60], R3 ;  /* 0x00006003020075a7 */ /* 0x0022a4000806017f */
[----:B--2---:R-:W-:Y:S05]  /*f9f0*/  @!P3 NANOSLEEP.SYNCS 0x989680 ;  /* 0x009896800000b95d */ /* 0x004fea0003900000 */
[----:B------:R-:W2:Y:S02]  /*fa00*/  @!P3 SYNCS.PHASECHK.TRANS64 P3, [R2+URZ+0x60], R3 ;  /* 0x000060030200b5a7 */ /* 0x000ea4000806007f */
[----:B--2---:R-:W-:Y:S05]  /*fa10*/  @!P3 BRA `(.L_x_1934) ;  /* 0xfffffffc00f0b947 */ /* 0x004fea000383ffff */
[----:B------:R-:W-:Y:S05]  /*fa20*/  BRA `(.L_x_1978) ;  /* 0xffffffe000e07947 */ /* 0x000fea000383ffff */
.L_x_1940:
[----:B-1----:R1:W2:Y:S02]  /*fa30*/  SYNCS.PHASECHK.TRANS64.TRYWAIT P3, [R3+URZ+0x34840], R2 ;  /* 0x03484002030075a7 */ /* 0x0022a4000806017f */
[----:B--2---:R-:W-:Y:S05]  /*fa40*/  @!P3 NANOSLEEP.SYNCS 0x989680 ;  /* 0x009896800000b95d */ /* 0x004fea0003900000 */
[----:B------:R-:W2:Y:S02]  /*fa50*/  @!P3 SYNCS.PHASECHK.TRANS64 P3, [R3+URZ+0x34840], R2 ;  /* 0x034840020300b5a7 */ /* 0x000ea4000806007f */
[----:B--2---:R-:W-:Y:S05]  /*fa60*/  @!P3 BRA `(.L_x_1940) ;  /* 0xfffffffc00f0b947 */ /* 0x004fea000383ffff */
[----:B------:R-:W-:Y:S05]  /*fa70*/  BRA `(.L_x_1979) ;  /* 0xffffffe400f47947 */ /* 0x000fea000383ffff */
.L_x_1942:
[----:B-1----:R1:W2:Y:S02]  /*fa80*/  SYNCS.PHASECHK.TRANS64.TRYWAIT P3, [R2+URZ+0x60], R17 ;  /* 0x00006011020075a7 */ /* 0x0022a4000806017f */
[----:B--2---:R-:W-:Y:S05]  /*fa90*/  @!P3 NANOSLEEP.SYNCS 0x989680 ;  /* 0x009896800000b95d */ /* 0x004fea0003900000 */
[----:B------:R-:W2:Y:S02]  /*faa0*/  @!P3 SYNCS.PHASECHK.TRANS64 P3, [R2+URZ+0x60], R17 ;  /* 0x000060110200b5a7 */ /* 0x000ea4000806007f */
[----:B--2---:R-:W-:Y:S05]  /*fab0*/  @!P3 BRA `(.L_x_1942) ;  /* 0xfffffffc00f0b947 */ /* 0x004fea000383ffff */
[----:B------:R-:W-:Y:S05]  /*fac0*/  BRA `(.L_x_1980) ;  /* 0xffffffe800747947 */ /* 0x000fea000383ffff */
.L_x_1947:
[----:B-1----:R1:W2:Y:S02]  /*fad0*/  SYNCS.PHASECHK.TRANS64.TRYWAIT P3, [R2+URZ+0x34840], R3 ;  /* 0x03484003020075a7 */ /* 0x0022a4000806017f */
[----:B--2---:R-:W-:Y:S05]  /*fae0*/  @!P3 NANOSLEEP.SYNCS 0x989680 ;  /* 0x009896800000b95d */ /* 0x004fea0003900000 */
[----:B------:R-:W2:Y:S02]  /*faf0*/  @!P3 SYNCS.PHASECHK.TRANS64 P3, [R2+URZ+0x34840], R3 ;  /* 0x034840030200b5a7 */ /* 0x000ea4000806007f */
[----:B--2---:R-:W-:Y:S05]  /*fb00*/  @!P3 BRA `(.L_x_1947) ;  /* 0xfffffffc00f0b947 */ /* 0x004fea000383ffff */
[----:B------:R-:W-:Y:S05]  /*fb10*/  BRA `(.L_x_1981) ;  /* 0xffffffec00607947 */ /* 0x000fea000383ffff */
.L_x_1949:
[----:B-1----:R1:W2:Y:S02]  /*fb20*/  SYNCS.PHASECHK.TRANS64.TRYWAIT P3, [R2+URZ+0x60], R11 ;  /* 0x0000600b020075a7 */ /* 0x0022a4000806017f */
[----:B--2---:R-:W-:Y:S05]  /*fb30*/  @!P3 NANOSLEEP.SYNCS 0x989680 ;  /* 0x009896800000b95d */ /* 0x004fea0003900000 */
[----:B------:R-:W2:Y:S02]  /*fb40*/  @!P3 SYNCS.PHASECHK.TRANS64 P3, [R2+URZ+0x60], R11 ;  /* 0x0000600b0200b5a7 */ /* 0x000ea4000806007f */
[----:B--2---:R-:W-:Y:S05]  /*fb50*/  @!P3 BRA `(.L_x_1949) ;  /* 0xfffffffc00f0b947 */ /* 0x004fea000383ffff */
[----:B------:R-:W-:Y:S05]  /*fb60*/  BRA `(.L_x_1982) ;  /* 0xffffffec00e07947 */ /* 0x000fea000383ffff */
.L_x_1956:
[----:B-1----:R1:W2:Y:S02]  /*fb70*/  SYNCS.PHASECHK.TRANS64.TRYWAIT P0, [R3+URZ+0x34860], R0 ;  /* 0x03486000030075a7 */ /* 0x0022a4000800017f */
[----:B--2---:R-:W-:Y:S05]  /*fb80*/  @!P0 NANOSLEEP.SYNCS 0x989680 ;  /* 0x009896800000895d */ /* 0x004fea0003900000 */
[----:B------:R-:W2:Y:S02]  /*fb90*/  @!P0 SYNCS.PHASECHK.TRANS64 P0, [R3+URZ+0x34860], R0 ;  /* 0x03486000030085a7 */ /* 0x000ea4000800007f */
[----:B--2---:R-:W-:Y:S05]  /*fba0*/  @!P0 BRA `(.L_x_1956) ;  /* 0xfffffffc00f08947 */ /* 0x004fea000383ffff */
[----:B------:R-:W-:Y:S05]  /*fbb0*/  BRA `(.L_x_1983) ;  /* 0xfffffff000b87947 */ /* 0x000fea000383ffff */
.L_x_1958:
[----:B------:R-:W-:Y:S01]  /*fbc0*/  BSSY B0, `(.L_x_1984) ;  /* 0x0000007000007945 */ /* 0x000fe20003800000 */
[----:B------:R-:W-:Y:S01]  /*fbd0*/  MOV R12, RZ ;  /* 0x000000ff000c7202 */ /* 0x000fe20000000f00 */
[----:B------:R-:W-:Y:S01]  /*fbe0*/  IMAD.MOV.U32 R11, RZ, RZ, 0x1f ;  /* 0x0000001fff0b7424 */ /* 0x000fe200078e00ff */
[----:B------:R-:W-:-:S07]  /*fbf0*/  MOV R15, 0xffffffff ;  /* 0xffffffff000f7802 */ /* 0x000fce0000000f00 */
[----:B------:R-:W-:Y:S05]  /*fc00*/  WARPSYNC.COLLECTIVE R15, `(.L_x_1985) ;  /* 0x000000000f087348 */ /* 0x000fea0003c00000 */
[----:B------:R1:W2:Y:S02]  /*fc10*/  SHFL.IDX P6, R14, R13, R12, R11 ;  /* 0x0000000c0d0e7389 */ /* 0x0002a400000c000b */
[----:B-12---:R-:W-:Y:S01]  /*fc20*/  ENDCOLLECTIVE ;  /* 0x000000000000791b */ /* 0x006fe20003800000 */
.L_x_1985:
[----:B------:R-:W-:Y:S05]  /*fc30*/  BSYNC B0 ;  /* 0x0000000000007941 */ /* 0x000fea0003800000 */
.L_x_1984:
[----:B------:R-:W-:Y:S05]  /*fc40*/  BRA `(.L_x_1986) ;  /* 0xfffffff4002c7947 */ /* 0x000fea000383ffff */
.L_x_1960:
[----:B--2---:R2:W3:Y:S02]  /*fc50*/  SYNCS.PHASECHK.TRANS64.TRYWAIT P0, [R7+URZ+0x34820], R0 ;  /* 0x03482000070075a7 */ /* 0x0044e4000800017f */
[----:B---3--:R-:W-:Y:S05]  /*fc60*/  @!P0 NANOSLEEP.SYNCS 0x989680 ;  /* 0x009896800000895d */ /* 0x008fea0003900000 */
[----:B------:R-:W3:Y:S02]  /*fc70*/  @!P0 SYNCS.PHASECHK.TRANS64 P0, [R7+URZ+0x34820], R0 ;  /* 0x03482000070085a7 */ /* 0x000ee4000800007f */
[----:B---3--:R-:W-:Y:S05]  /*fc80*/  @!P0 BRA `(.L_x_1960) ;  /* 0xfffffffc00f08947 */ /* 0x008fea000383ffff */
[----:B------:R-:W-:Y:S05]  /*fc90*/  BRA `(.L_x_1987) ;  /* 0xfffffff400747947 */ /* 0x000fea000383ffff */
.L_x_1964:
[----:B--2---:R2:W3:Y:S02]  /*fca0*/  SYNCS.PHASECHK.TRANS64.TRYWAIT P0, [R5+URZ], R4 ;  /* 0x00000004050075a7 */ /* 0x0044e4000800017f */
[----:B---3--:R-:W-:Y:S05]  /*fcb0*/  @!P0 NANOSLEEP.SYNCS 0x989680 ;  /* 0x009896800000895d */ /* 0x008fea0003900000 */
[----:B------:R-:W3:Y:S02]  /*fcc0*/  @!P0 SYNCS.PHASECHK.TRANS64 P0, [R5+URZ], R4 ;  /* 0x00000004050085a7 */ /* 0x000ee4000800007f */
[----:B---3--:R-:W-:Y:S05]  /*fcd0*/  @!P0 BRA `(.L_x_1964) ;  /* 0xfffffffc00f08947 */ /* 0x008fea000383ffff */
[----:B------:R-:W-:Y:S05]  /*fce0*/  BRA `(.L_x_1988) ;  /* 0xfffffff400d07947 */ /* 0x000fea000383ffff */
.L_x_1965:
[----:B---3--:R3:W4:Y:S02]  /*fcf0*/  SYNCS.PHASECHK.TRANS64.TRYWAIT P0, [R3+URZ], R0 ;  /* 0x00000000030075a7 */ /* 0x008724000800017f */
[----:B----4-:R-:W-:Y:S05]  /*fd00*/  @!P0 NANOSLEEP.SYNCS 0x989680 ;  /* 0x009896800000895d */ /* 0x010fea0003900000 */
[----:B------:R-:W4:Y:S02]  /*fd10*/  @!P0 SYNCS.PHASECHK.TRANS64 P0, [R3+URZ], R0 ;  /* 0x00000000030085a7 */ /* 0x000f24000800007f */
[----:B----4-:R-:W-:Y:S05]  /*fd20*/  @!P0 BRA `(.L_x_1965) ;  /* 0xfffffffc00f08947 */ /* 0x010fea000383ffff */
[----:B------:R-:W-:Y:S05]  /*fd30*/  BRA `(.L_x_1989) ;  /* 0xfffffff400c47947 */ /* 0x000fea000383ffff */
.L_x_1967:
[----:B--2---:R2:W3:Y:S02]  /*fd40*/  SYNCS.PHASECHK.TRANS64.TRYWAIT P0, [R5+URZ], R4 ;  /* 0x00000004050075a7 */ /* 0x0044e4000800017f */
[----:B---3--:R-:W-:Y:S05]  /*fd50*/  @!P0 NANOSLEEP.SYNCS 0x989680 ;  /* 0x009896800000895d */ /* 0x008fea0003900000 */
[----:B------:R-:W3:Y:S02]  /*fd60*/  @!P0 SYNCS.PHASECHK.TRANS64 P0, [R5+URZ], R4 ;  /* 0x00000004050085a7 */ /* 0x000ee4000800007f */
[----:B---3--:R-:W-:Y:S05]  /*fd70*/  @!P0 BRA `(.L_x_1967) ;  /* 0xfffffffc00f08947 */ /* 0x008fea000383ffff */
[----:B------:R-:W-:Y:S05]  /*fd80*/  BRA `(.L_x_1990) ;  /* 0xfffffff400c87947 */ /* 0x000fea000383ffff */
.L_x_1991:
        /* <DEDUP_REMOVED lines=15> */
.L_x_11938:


//--------------------- .text._ZN7cutlass13device_kernelIN5flash11enable_sm90INS1_16FlashAttnFwdSm90INS1_25CollectiveMainloopFwdSm90ILi2EN4cute5tupleIJNS5_1CILi1EEES8_S8_EEENS6_IJNS7_ILi128EEESA_NS7_ILi192EEEEEELi128ENS_6half_tEfNS_4arch4Sm90ELb1ELb0ELb1ELb1ELb0ELb0ELb0ELb1ELb1ELb0ELb0ELb0EEENS1_21CollectiveEpilogueFwdINS6_IJSA_SA_SA_EEES9_SD_SF_Li256ELb1ELb0ELb0ELb0EEENS1_36VarlenDynamicPersistentTileSchedulerILi128ELi128ELi256ELi32ELb0ELb0ELb1ELb1ELb1ELb1EEEEEEEEEvNT_6ParamsE --------------------------
	.section	.text._ZN7cutlass13device_kernelIN5flash11enable_sm90INS1_16FlashAttnFwdSm90INS1_25CollectiveMainloopFwdSm90ILi2EN4cute5tupleIJNS5_1CILi1EEES8_S8_EEENS6_IJNS7_ILi128EEESA_NS7_ILi192EEEEEELi128ENS_6half_tEfNS_4arch4Sm90ELb1ELb0ELb1ELb1ELb0ELb0ELb0ELb1ELb1ELb0ELb0ELb0EEENS1_21CollectiveEpilogueFwdINS6_IJSA_SA_SA_EEES9_SD_SF_Li256ELb1ELb0ELb0ELb0EEENS1_36VarlenDynamicPersistentTileSchedulerILi128ELi128ELi256ELi32ELb0ELb0ELb1ELb1ELb1ELb1EEEEEEEEEvNT_6ParamsE,"ax",@progbits
	.align	128
.text._ZN7cutlass13device_kernelIN5flash11enable_sm90INS1_16FlashAttnFwdSm90INS1_25CollectiveMainloopFwdSm90ILi2EN4cute5tupleIJNS5_1CILi1EEES8_S8_EEENS6_IJNS7_ILi128EEESA_NS7_ILi192EEEEEELi128ENS_6half_tEfNS_4arch4Sm90ELb1ELb0ELb1ELb1ELb0ELb0ELb0ELb1ELb1ELb0ELb0ELb0EEENS1_21CollectiveEpilogueFwdINS6_IJSA_SA_SA_EEES9_SD_SF_Li256ELb1ELb0ELb0ELb0EEENS1_36VarlenDynamicPersistentTileSchedulerILi128ELi128ELi256ELi32ELb0ELb0ELb1ELb1ELb1ELb1EEEEEEEEEvNT_6ParamsE:
        .type           _ZN7cutlass13device_kernelIN5flash11enable_sm90INS1_16FlashAttnFwdSm90INS1_25CollectiveMainloopFwdSm90ILi2EN4cute5tupleIJNS5_1CILi1EEES8_S8_EEENS6_IJNS7_ILi128EEESA_NS7_ILi192EEEEEELi128ENS_6half_tEfNS_4arch4Sm90ELb1ELb0ELb1ELb1ELb0ELb0ELb0ELb1ELb1ELb0ELb0ELb0EEENS1_21CollectiveEpilogueFwdINS6_IJSA_SA_SA_EEES9_SD_SF_Li256ELb1ELb0ELb0ELb0EEENS1_36VarlenDynamicPersistentTileSchedulerILi128ELi128ELi256ELi32ELb0ELb0ELb1ELb1ELb1ELb1EEEEEEEEEvNT_6ParamsE,@function
        .size           _ZN7cutlass13device_kernelIN5flash11enable_sm90INS1_16FlashAttnFwdSm90INS1_25CollectiveMainloopFwdSm90ILi2EN4cute5tupleIJNS5_1CILi1EEES8_S8_EEENS6_IJNS7_ILi128EEESA_NS7_ILi192EEEEEELi128ENS_6half_tEfNS_4arch4Sm90ELb1ELb0ELb1ELb1ELb0ELb0ELb0ELb1ELb1ELb0ELb0ELb0EEENS1_21CollectiveEpilogueFwdINS6_IJSA_SA_SA_EEES9_SD_SF_Li256ELb1ELb0ELb0ELb0EEENS1_36VarlenDynamicPersistentTileSchedulerILi128ELi128ELi256ELi32ELb0ELb0ELb1ELb1ELb1ELb1EEEEEEEEEvNT_6ParamsE,(.L_x_11939 - _ZN7cutlass13device_kernelIN5flash11enable_sm90INS1_16FlashAttnFwdSm90INS1_25CollectiveMainloopFwdSm90ILi2EN4cute5tupleIJNS5_1CILi1EEES8_S8_EEENS6_IJNS7_ILi128EEESA_NS7_ILi192EEEEEELi128ENS_6half_tEfNS_4arch4Sm90ELb1ELb0ELb1ELb1ELb0ELb0ELb0ELb1ELb1ELb0ELb0ELb0EEENS1_21CollectiveEpilogueFwdINS6_IJSA_SA_SA_EEES9_SD_SF_Li256ELb1ELb0ELb0ELb0EEENS1_36VarlenDynamicPersistentTileSchedulerILi128ELi128ELi256ELi32ELb0ELb0ELb1ELb1ELb1ELb1EEEEEEEEEvNT_6ParamsE)
        .other          _ZN7cutlass13device_kernelIN5flash11enable_sm90INS1_16FlashAttnFwdSm90INS1_25CollectiveMainloopFwdSm90ILi2EN4cute5tupleIJNS5_1CILi1EEES8_S8_EEENS6_IJNS7_ILi128EEESA_NS7_ILi192EEEEEELi128ENS_6half_tEfNS_4arch4Sm90ELb1ELb0ELb1ELb1ELb0ELb0ELb0ELb1ELb1ELb0ELb0ELb0EEENS1_21CollectiveEpilogueFwdINS6_IJSA_SA_SA_EEES9_SD_SF_Li256ELb1ELb0ELb0ELb0EEENS1_36VarlenDynamicPersistentTileSchedulerILi128ELi128ELi256ELi32ELb0ELb0ELb1ELb1ELb1ELb1EEEEEEEEEvNT_6ParamsE,@"STO_CUDA_ENTRY STV_DEFAULT"
_ZN7cutlass13device_kernelIN5flash11enable_sm90INS1_16FlashAttnFwdSm90INS1_25CollectiveMainloopFwdSm90ILi2EN4cute5tupleIJNS5_1CILi1EEES8_S8_EEENS6_IJNS7_ILi128EEESA_NS7_ILi192EEEEEELi128ENS_6half_tEfNS_4arch4Sm90ELb1ELb0ELb1ELb1ELb0ELb0ELb0ELb1ELb1ELb0ELb0ELb0EEENS1_21CollectiveEpilogueFwdINS6_IJSA_SA_SA_EEES9_SD_SF_Li256ELb1ELb0ELb0ELb0EEENS1_36VarlenDynamicPersistentTileSchedulerILi128ELi128ELi256ELi32ELb0ELb0ELb1ELb1ELb1ELb1EEEEEEEEEvNT_6ParamsE:
        /* <DEDUP_REMOVED lines=21> */
.L_x_1993:
[----:B------:R-:W-:Y:S05]  /*0150*/  BSYNC B0 ;  /* 0x0000000000007941 */ /* 0x000fea0003800000 */
.L_x_1992:
        /* <DEDUP_REMOVED lines=41> */
.L_x_1994:
        /* <DEDUP_REMOVED lines=22> */
.L_x_1995:
        /* <DEDUP_REMOVED lines=18> */
.L_x_1996:
        /* <DEDUP_REMOVED lines=22> */
.L_x_1997:
        /* <DEDUP_REMOVED lines=22> */
.L_x_1998:
        /* <DEDUP_REMOVED lines=8> */
.L_x_2000:
        /* <DEDUP_REMOVED lines=16> */
[----:B------:R-:W-:Y:S01]  /*0ab0*/  UMOV UR37, URZ ;  /* 0x0000003f00257c82 */ /* 0x000fe20008000000 */
[----:B------:R-:W-:Y:S01]  /*0ac0*/  R2UR UR5, R46 ;  /* 0x000000002e0572ca */ /* 0x000fe200000e0000 */
[----:B------:R-:W0:Y:S01]  /*0ad0*/  S2R R0, SR_TID.X ;  /* 0x0000000000007919 */ /* 0x000e220000002100 */
[----:B------:R-:W-:Y:S01]  /*0ae0*/  UMOV UR36, URZ ;  /* 0x0000003f00247c82 */ /* 0x000fe20008000000 */
        /* <DEDUP_REMOVED lines=17> */
[----:B------:R-:W-:-:S05]  /*0c00*/  LOP3.LUT R17, R6, 0x7ffffffc, RZ, 0xc0, !PT ;  /* 0x7ffffffc06117812 */ /* 0x000fca00078ec0ff */
[----:B------:R-:W-:Y:S01]  /*0c10*/  IMAD.IADD R17, R188, 0x1, -R17 ;  /* 0x00000001bc117824 */ /* 0x000fe200078e0a11 */
[----:B--2---:R-:W-:Y:S02]  /*0c20*/  R2UR UR4, R2 ;  /* 0x00000000020472ca */ /* 0x004fe400000e0000 */
[----:B------:R-:W-:-:S04]  /*0c30*/  SHF.R.S32.HI R2, RZ, 0x1f, R6 ;  /* 0x0000001fff027819 */ /* 0x000fc80000011406 */
[----:B------:R-:W-:-:S04]  /*0c40*/  LEA.HI R2, R2, R5, RZ, 0x3 ;  /* 0x0000000502027211 */ /* 0x000fc800078f18ff */
[----:B------:R-:W-:Y:S02]  /*0c50*/  LOP3.LUT R8, R2, 0xfffffff8, RZ, 0xc0, !PT ;  /* 0xfffffff802087812 */ /* 0x000fe400078ec0ff */
[CC--:B------:R-:W-:Y:S01]  /*0c60*/  LEA.HI R2, R3.reuse, R192.reuse, RZ, 0x4 ;  /* 0x000000c003027211 */ /* 0x0c0fe200078f20ff */
[----:B------:R-:W-:Y:S01]  /*0c70*/  ULOP3.LUT UR4, UR4, 0x1, URZ, 0xfc, !UPT ;  /* 0x0000000104047892 */ /* 0x000fe2000f8efc3f */
[----:B------:R-:W-:Y:S01]  /*0c80*/  LEA.HI R3, R3, R192, RZ, 0x3 ;  /* 0x000000c003037211 */ /* 0x000fe200078f18ff */
[----:B------:R-:W-:Y:S01]  /*0c90*/  IMAD.IADD R8, R5, 0x1, -R8 ;  /* 0x0000000105087824 */ /* 0x000fe200078e0a08 */
[----:B------:R-:W-:Y:S02]  /*0ca0*/  SHF.R.S32.HI R7, RZ, 0x4, R2 ;  /* 0x00000004ff077819 */ /* 0x000fe40000011402 */
[C---:B------:R-:W-:Y:S01]  /*0cb0*/  LOP3.LUT R5, R2.reuse, 0x3fffff0, RZ, 0xc0, !PT ;  /* 0x03fffff002057812 */ /* 0x040fe200078ec0ff */
[----:B------:R-:W-:Y:S01]  /*0cc0*/  IMAD R9, R9, 0x10, R8 ;  /* 0x0000001009097824 */ /* 0x000fe200078e0208 */
[----:B------:R-:W-:Y:S01]  /*0cd0*/  LEA.HI R2, R2, R7, RZ, 0x1 ;  /* 0x0000000702027211 */ /* 0x000fe200078f08ff */
[----:B------:R-:W-:Y:S01]  /*0ce0*/  IMAD.U32 R191, RZ, RZ, UR4 ;  /* 0x00000004ffbf7e24 */ /* 0x000fe2000f8e00ff */
[----:B------:R-:W-:Y:S01]  /*0cf0*/  UMOV UR4, URZ ;  /* 0x0000003f00047c82 */ /* 0x000fe20008000000 */
[----:B------:R-:W-:Y:S01]  /*0d00*/  IMAD.IADD R5, R192, 0x1, -R5 ;  /* 0x00000001c0057824 */ /* 0x000fe200078e0a05 */
[----:B------:R-:W-:Y:S01]  /*0d10*/  LOP3.LUT R2, R2, 0x1ffffffe, RZ, 0xc0, !PT ;  /* 0x1ffffffe02027812 */ /* 0x000fe200078ec0ff */
[----:B------:R-:W-:Y:S01]  /*0d20*/  IMAD R22, R0, 0x40, R9 ;  /* 0x0000004000167824 */ /* 0x000fe200078e0209 */
[----:B------:R-:W-:Y:S01]  /*0d30*/  SHF.R.S32.HI R18, RZ, 0x3, R3 ;  /* 0x00000003ff127819 */ /* 0x000fe20000011403 */
[----:B------:R-:W-:Y:S01]  /*0d40*/  IMAD.U32 R187, RZ, RZ, UR4 ;  /* 0x00000004ffbb7e24 */ /* 0x000fe2000f8e00ff */
[----:B------:R-:W-:Y:S01]  /*0d50*/  LEA R5, R5, R4, 0x6 ;  /* 0x0000000405057211 */ /* 0x000fe200078e30ff */
[----:B------:R-:W-:-:S04]  /*0d60*/  IMAD.IADD R2, R7, 0x1, -R2 ;  /* 0x0000000107027824 */ /* 0x000fc800078e0a02 */
[----:B------:R-:W-:Y:S01]  /*0d70*/  IMAD R190, R2, 0x8, R5 ;  /* 0x0000000802be7824 */ /* 0x000fe200078e0205 */
[----:B------:R-:W-:-:S05]  /*0d80*/  LOP3.LUT R5, R3, 0x1ffffff8, RZ, 0xc0, !PT ;  /* 0x1ffffff803057812 */ /* 0x000fca00078ec0ff */
[----:B------:R-:W-:-:S05]  /*0d90*/  IMAD.IADD R5, R192, 0x1, -R5 ;  /* 0x00000001c0057824 */ /* 0x000fca00078e0a05 */
[----:B------:R-:W-:-:S07]  /*0da0*/  SHF.L.U32 R16, R5, 0x3, RZ ;  /* 0x0000000305107819 */ /* 0x000fce00000006ff */
.L_x_2054:
[----:B0-----:R-:W0:Y:S01]  /*0db0*/  LDC.64 R2, c[0x0][0xc60] ;  /* 0x00031800ff027b82 */ /* 0x001e220000000a00 */
        /* <DEDUP_REMOVED lines=13> */
[----:B------:R-:W-:Y:S01]  /*0e90*/  IMAD.U32 R23, RZ, RZ, UR4 ;  /* 0x00000004ff177e24 */ /* 0x000fe2000f8e00ff */
[----:B------:R-:W-:-:S04]  /*0ea0*/  @UP0 ULEA UR6, UP2, UR4, UR6, 0x2 ;  /* 0x0000000604060291 */ /* 0x000fc8000f84103f */
[----:B------:R-:W-:Y:S02]  /*0eb0*/  @UP0 ULEA.HI.X UR7, UR4, UR7, UR12, 0x2, UP2 ;  /* 0x0000000704070291 */ /* 0x000fe400090f140c */
[----:B------:R-:W-:Y:S01]  /*0ec0*/  IMAD.U32 R185, RZ, RZ, UR12 ;  /* 0x0000000cffb97e24 */ /* 0x000fe2000f8e00ff */
[----:B------:R-:W-:Y:S01]  /*0ed0*/  @UP1 ULEA UR8, UP0, UR4, UR8, 0x2 ;  /* 0x0000000804081291 */ /* 0x000fe2000f80103f */
[----:B------:R-:W-:-:S03]  /*0ee0*/  IMAD.U32 R2, RZ, RZ, UR6 ;  /* 0x00000006ff027e24 */ /* 0x000fc6000f8e00ff */
[----:B------:R-:W-:Y:S01]  /*0ef0*/  @UP1 ULEA.HI.X UR9, UR4, UR9, UR12, 0x2, UP0 ;  /* 0x0000000904091291 */ /* 0x000fe200080f140c */
[----:B------:R-:W-:Y:S01]  /*0f00*/  IMAD.U32 R3, RZ, RZ, UR7 ;  /* 0x00000007ff037e24 */ /* 0x000fe2000f8e00ff */
[----:B------:R-:W-:Y:S01]  /*0f10*/  ULDC.64 UR6, c[0x0][0x3f8] ;  /* 0x0000fe0000067ab9 */ /* 0x000fe20000000a00 */
[----:B---3-5:R-:W-:Y:S01]  /*0f20*/  IMAD.U32 R4, RZ, RZ, UR8 ;  /* 0x00000008ff047e24 */ /* 0x028fe2000f8e00ff */
[----:B------:R-:W-:Y:S02]  /*0f30*/  ULDC UR4, c[0x0][0x404] ;  /* 0x0001010000047ab9 */ /* 0x000fe40000000800 */
[----:B------:R-:W-:Y:S01]  /*0f40*/  MOV R5, UR9 ;  /* 0x0000000900057c02 */ /* 0x000fe20008000f00 */
[----:B------:R-:W2:Y:S01]  /*0f50*/  @P0 LDG.E R2, desc[UR10][R2.64] ;  /* 0x0000000a02020981 */ /* 0x000ea2000c1e1900 */
[----:B------:R-:W-:Y:S01]  /*0f60*/  UISETP.NE.U32.AND UP0, UPT, UR6, URZ, UPT ;  /* 0x0000003f0600728c */ /* 0x000fe2000bf05070 */
[----:B------:R-:W-:Y:S02]  /*0f70*/  ULDC.64 UR8, c[0x0][0xa20] ;  /* 0x0002880000087ab9 */ /* 0x000fe40000000a00 */
[----:B------:R-:W3:Y:S01]  /*0f80*/  @P2 LDG.E R4, desc[UR10][R4.64] ;  /* 0x0000000a04042981 */ /* 0x000ee2000c1e1900 */
[----:B------:R-:W-:Y:S01]  /*0f90*/  UISETP.NE.AND.EX UP0, UPT, UR7, URZ, UPT, UP0 ;  /* 0x0000003f0700728c */ /* 0x000fe2000bf05300 */
[----:B------:R-:W-:Y:S01]  /*0fa0*/  ISETP.NE.U32.AND P1, PT, RZ, UR8, PT ;  /* 0x00000008ff007c0c */ /* 0x000fe2000bf25070 */
[----:B------:R-:W-:Y:S01]  /*0fb0*/  ULDC UR6, c[0x0][0x2e0] ;  /* 0x0000b80000067ab9 */ /* 0x000fe20000000800 */
[----:B------:R-:W-:Y:S01]  /*0fc0*/  UMOV UR60, URZ ;  /* 0x0000003f003c7c82 */ /* 0x000fe20008000000 */
[----:B------:R-:W-:Y:S01]  /*0fd0*/  USEL UR4, UR4, 0x1, UP0 ;  /* 0x0000000104047887 */ /* 0x000fe20008000000 */
[----:B------:R-:W-:Y:S01]  /*0fe0*/  ISETP.NE.AND.EX P1, PT, RZ, UR9, PT, P1 ;  /* 0x00000009ff007c0c */ /* 0x000fe2000bf25310 */
[----:B------:R-:W-:Y:S01]  /*0ff0*/  ULDC UR39, c[0x0][0x288] ;  /* 0x0000a20000277ab9 */ /* 0x000fe20000000800 */
[----:B------:R-:W-:Y:S01]  /*1000*/  IMAD.U32 R184, RZ, RZ, UR5 ;  /* 0x00000005ffb87e24 */ /* 0x000fe2000f8e00ff */
[----:B------:R-:W-:Y:S01]  /*1010*/  UIMAD UR6, UR4, UR6, URZ ;  /* 0x00000006040672a4 */ /* 0x000fe2000f8e023f */
[----:B--2---:R-:W-:-:S02]  /*1020*/  @P0 R2UR UR60, R2 ;  /* 0x00000000023c02ca */ /* 0x004fc400000e0000 */
[----:B---3--:R-:W-:Y:S01]  /*1030*/  @P2 R2UR UR39, R4 ;  /* 0x00000000042722ca */ /* 0x008fe200000e0000 */
[----:B-1--4-:R-:W-:-:S14]  /*1040*/  @P2 BRA `(.L_x_2001) ;  /* 0x00000000003c2947 */ /* 0x012fdc0003800000 */
[----:B------:R-:W-:Y:S02]  /*1050*/  ULDC.64 UR4, c[0x0][0xa00] ;  /* 0x0002800000047ab9 */ /* 0x000fe40000000a00 */
[----:B------:R-:W-:-:S04]  /*1060*/  ISETP.NE.U32.AND P0, PT, RZ, UR4, PT ;  /* 0x00000004ff007c0c */ /* 0x000fc8000bf05070 */
[----:B------:R-:W-:-:S13]  /*1070*/  ISETP.NE.AND.EX P0, PT, RZ, UR5, PT, P0 ;  /* 0x00000005ff007c0c */ /* 0x000fda000bf05300 */
[----:B------:R-:W-:Y:S05]  /*1080*/  @!P0 BRA `(.L_x_2001) ;  /* 0x00000000002c8947 */ /* 0x000fea0003800000 */
[----:B------:R-:W-:Y:S01]  /*1090*/  R2UR UR7, R23 ;  /* 0x00000000170772ca */ /* 0x000fe200000e0000 */
[----:B------:R-:W-:Y:S01]  /*10a0*/  ULDC.64 UR4, c[0x0][0xa00] ;  /* 0x0002800000047ab9 */ /* 0x000fe20000000a00 */
[----:B------:R-:W-:-:S11]  /*10b0*/  ULDC.64 UR10, c[0x0][0x208] ;  /* 0x00008200000a7ab9 */ /* 0x000fd60000000a00 */
[----:B------:R-:W-:-:S06]  /*10c0*/  UIMAD.WIDE UR4, UR7, 0x4, UR4 ;  /* 0x00000004070478a5 */ /* 0x000fcc000f8e0204 */
[----:B------:R-:W-:Y:S02]  /*10d0*/  IMAD.U32 R2, RZ, RZ, UR4 ;  /* 0x00000004ff027e24 */ /* 0x000fe4000f8e00ff */
[----:B------:R-:W-:-:S05]  /*10e0*/  IMAD.U32 R3, RZ, RZ, UR5 ;  /* 0x00000005ff037e24 */ /* 0x000fca000f8e00ff */
[----:B------:R-:W2:Y:S04]  /*10f0*/  LDG.E R4, desc[UR10][R2.64] ;  /* 0x0000000a02047981 */ /* 0x000ea8000c1e1900 */
[----:B------:R-:W3:Y:S01]  /*1100*/  LDG.E R0, desc[UR10][R2.64+0x4] ;  /* 0x0000040a02007981 */ /* 0x000ee2000c1e1900 */
[----:B--2---:R-:W-:Y:S02]  /*1110*/  R2UR UR39, R4 ;  /* 0x00000000042772ca */ /* 0x004fe400000e0000 */
[----:B---3--:R-:W-:-:S13]  /*1120*/  R2UR UR4, R0 ;  /* 0x00000000000472ca */ /* 0x008fda00000e0000 */
[----:B------:R-:W-:-:S12]  /*1130*/  UIADD3 UR39, -UR39, UR4, URZ ;  /* 0x0000000427277290 */ /* 0x000fd8000fffe13f */
.L_x_2001:
[----:B------:R-:W-:Y:S01]  /*1140*/  IMAD.U32 R186, RZ, RZ, UR61 ;  /* 0x0000003dffba7e24 */ /* 0x000fe2000f8e00ff */
[----:B------:R-:W-:Y:S06]  /*1150*/  @!P1 BRA `(.L_x_2002) ;  /* 0x0000000000289947 */ /* 0x000fec0003800000 */
[----:B------:R-:W-:Y:S01]  /*1160*/  R2UR UR5, R23 ;  /* 0x00000000170572ca */ /* 0x000fe200000e0000 */
[----:B------:R-:W-:Y:S01]  /*1170*/  ULDC.64 UR6, c[0x0][0x208] ;  /* 0x0000820000067ab9 */ /* 0x000fe20000000a00 */
[----:B------:R-:W-:-:S11]  /*1180*/  R2UR UR10, R185 ;  /* 0x00000000b90a72ca */ /* 0x000fd600000e0000 */
[----:B------:R-:W-:-:S04]  /*1190*/  ULEA UR4, UP0, UR5, UR8, 0x2 ;  /* 0x0000000805047291 */ /* 0x000fc8000f80103f */
[----:B------:R-:W-:Y:S02]  /*11a0*/  ULEA.HI.X UR5, UR5, UR9, UR10, 0x2, UP0 ;  /* 0x0000000905057291 */ /* 0x000fe400080f140a */
[----:B------:R-:W-:-:S04]  /*11b0*/  IMAD.U32 R2, RZ, RZ, UR4 ;  /* 0x00000004ff027e24 */ /* 0x000fc8000f8e00ff */
[----:B------:R-:W-:-:S05]  /*11c0*/  IMAD.U32 R3, RZ, RZ, UR5 ;  /* 0x00000005ff037e24 */ /* 0x000fca000f8e00ff */
[----:B------:R-:W2:Y:S02]  /*11d0*/  LDG.E R2, desc[UR6][R2.64] ;  /* 0x0000000602027981 */ /* 0x000ea4000c1e1900 */
[----:B--2---:R-:W-:Y:S01]  /*11e0*/  R2UR UR6, R2 ;  /* 0x00000000020672ca */ /* 0x004fe200000e0000 */
[----:B------:R-:W-:-:S14]  /*11f0*/  BRA `(.L_x_2003) ;  /* 0x00000000003c7947 */ /* 0x000fdc0003800000 */
.L_x_2002:
        /* <DEDUP_REMOVED lines=8> */
[----:B------:R-:W-:Y:S01]  /*1280*/  IMAD.U32 R2, RZ, RZ, UR4 ;  /* 0x00000004ff027e24 */ /* 0x000fe2000f8e00ff */
[----:B------:R-:W-:-:S05]  /*1290*/  MOV R3, UR5 ;  /* 0x0000000500037c02 */ /* 0x000fca0008000f00 */
[----:B------:R-:W2:Y:S04]  /*12a0*/  LDG.E R4, desc[UR6][R2.64] ;  /* 0x0000000602047981 */ /* 0x000ea8000c1e1900 */
[----:B------:R-:W3:Y:S01]  /*12b0*/  LDG.E R0, desc[UR6][R2.64+0x4] ;  /* 0x0000040602007981 */ /* 0x000ee2000c1e1900 */
[----:B--2---:R-:W-:Y:S02]  /*12c0*/  R2UR UR6, R4 ;  /* 0x00000000040672ca */ /* 0x004fe400000e0000 */
[----:B---3--:R-:W-:-:S13]  /*12d0*/  R2UR UR4, R0 ;  /* 0x00000000000472ca */ /* 0x008fda00000e0000 */
[----:B------:R-:W-:-:S12]  /*12e0*/  UIADD3 UR6, -UR6, UR4, URZ ;  /* 0x0000000406067290 */ /* 0x000fd8000fffe13f */
.L_x_2003:
[----:B------:R-:W-:Y:S01]  /*12f0*/  UIADD3 UR60, -UR60, UR6, URZ ;  /* 0x000000063c3c7290 */ /* 0x000fe2000fffe13f */
[----:B------:R-:W-:Y:S01]  /*1300*/  PLOP3.LUT P0, PT, PT, PT, PT, 0x80, 0x0 ;  /* 0x000000000000781c */ /* 0x000fe20003f0f070 */
[----:B------:R-:W-:Y:S01]  /*1310*/  ULEA UR5, UR61, 0xff, 0x7 ;  /* 0x000000ff3d057891 */ /* 0x000fe2000f8e383f */
[----:B------:R-:W-:Y:S01]  /*1320*/  IMAD.MOV.U32 R0, RZ, RZ, RZ ;  /* 0x000000ffff007224 */ /* 0x000fe200078e00ff */
[----:B------:R-:W-:Y:S01]  /*1330*/  UIADD3 UR4, UR60, 0x7f, URZ ;  /* 0x0000007f3c047890 */ /* 0x000fe2000fffe03f */
[----:B------:R-:W-:Y:S01]  /*1340*/  IMAD.MOV.U32 R2, RZ, RZ, RZ ;  /* 0x000000ffff027224 */ /* 0x000fe200078e00ff */
[----:B------:R-:W-:Y:S01]  /*1350*/  UIADD3 UR6, UR60, UR5, -UR39 ;  /* 0x000000053c067290 */ /* 0x000fe2000fffe827 */
        /* <DEDUP_REMOVED lines=12> */
[----:B------:R-:W-:-:S02]  /*1420*/  CS2R R74, SRZ ;  /* 0x00000000004a7805 */ /* 0x000fc4000001ff00 */
[----:B------:R-:W-:Y:S02]  /*1430*/  CS2R R72, SRZ ;  /* 0x0000000000487805 */ /* 0x000fe4000001ff00 */
[----:B------:R-:W-:Y:S01]  /*1440*/  CS2R R70, SRZ ;  /* 0x0000000000467805 */ /* 0x000fe2000001ff00 */
[----:B------:R-:W-:Y:S01]  /*1450*/  UISETP.LT.AND UP0, UPT, UR5, UR7, UPT ;  /* 0x000000070500728c */ /* 0x000fe2000bf01270 */
[----:B------:R-:W-:Y:S02]  /*1460*/  CS2R R68, SRZ ;  /* 0x0000000000447805 */ /* 0x000fe4000001ff00 */
[----:B------:R-:W-:Y:S02]  /*1470*/  CS2R R66, SRZ ;  /* 0x0000000000427805 */ /* 0x000fe4000001ff00 */
[----:B------:R-:W-:Y:S01]  /*1480*/  CS2R R64, SRZ ;  /* 0x0000000000407805 */ /* 0x000fe2000001ff00 */
[----:B------:R-:W-:Y:S01]  /*1490*/  USEL UR8, UR5, UR7, UP0 ;  /* 0x0000000705087287 */ /* 0x000fe20008000000 */
[----:B------:R-:W-:-:S02]  /*14a0*/  CS2R R62, SRZ ;  /* 0x00000000003e7805 */ /* 0x000fc4000001ff00 */
[----:B------:R-:W-:Y:S02]  /*14b0*/  CS2R R60, SRZ ;  /* 0x00000000003c7805 */ /* 0x000fe4000001ff00 */
[----:B------:R-:W-:Y:S01]  /*14c0*/  CS2R R58, SRZ ;  /* 0x00000000003a7805 */ /* 0x000fe2000001ff00 */
[----:B------:R-:W-:Y:S01]  /*14d0*/  UISETP.GE.AND UP0, UPT, UR8, 0x1, UPT ;  /* 0x000000010800788c */ /* 0x000fe2000bf06270 */
[----:B------:R-:W-:Y:S01]  /*14e0*/  CS2R R56, SRZ ;  /* 0x0000000000387805 */ /* 0x000fe2000001ff00 */
[----:B------:R-:W-:Y:S01]  /*14f0*/  IMAD.U32 R90, RZ, RZ, UR8 ;  /* 0x00000008ff5a7e24 */ /* 0x000fe2000f8e00ff */
[----:B------:R-:W-:Y:S02]  /*1500*/  CS2R R54, SRZ ;  /* 0x0000000000367805 */ /* 0x000fe4000001ff00 */
[----:B------:R-:W-:Y:S02]  /*1510*/  CS2R R52, SRZ ;  /* 0x0000000000347805 */ /* 0x000fe4000001ff00 */
[----:B------:R-:W-:-:S02]  /*1520*/  CS2R R50, SRZ ;  /* 0x0000000000327805 */ /* 0x000fc4000001ff00 */
[----:B------:R-:W-:Y:S02]  /*1530*/  PLOP3.LUT P1, PT, PT, PT, UP0, 0x80, 0x0 ;  /* 0x000000000000781c */ /* 0x000fe40003f2f008 */
        /* <DEDUP_REMOVED lines=10> */
[----:B------:R-:W-:Y:S01]  /*15e0*/  IMAD.MOV.U32 R8, RZ, RZ, RZ ;  /* 0x000000ffff087224 */ /* 0x000fe200078e00ff */
[----:B------:R-:W-:Y:S01]  /*15f0*/  MOV R14, RZ ;  /* 0x000000ff000e7202 */ /* 0x000fe20000000f00 */
[----:B------:R-:W-:-:S02]  /*1600*/  IMAD.MOV.U32 R91, RZ, RZ, RZ ;  /* 0x000000ffff5b7224 */ /* 0x000fc400078e00ff */
[----:B------:R-:W-:Y:S02]  /*1610*/  IMAD.MOV.U32 R12, RZ, RZ, RZ ;  /* 0x000000ffff0c7224 */ /* 0x000fe400078e00ff */
        /* <DEDUP_REMOVED lines=26> */
[----:B------:R-:W-:Y:S01]  /*17c0*/  MOV R8, 0x70 ;  /* 0x0000007000087802 */ /* 0x000fe20000000f00 */
[----:B------:R-:W-:Y:S02]  /*17d0*/  IMAD.U32 R6, RZ, RZ, UR4 ;  /* 0x00000004ff067e24 */ /* 0x000fe4000f8e00ff */
[----:B------:R-:W-:-:S02]  /*17e0*/  IMAD.U32 R7, RZ, RZ, UR5 ;  /* 0x00000005ff077e24 */ /* 0x000fc4000f8e00ff */
[----:B------:R-:W-:Y:S02]  /*17f0*/  IMAD.U32 R11, RZ, RZ, UR7 ;  /* 0x00000007ff0b7e24 */ /* 0x000fe4000f8e00ff */
[----:B------:R-:W-:Y:S02]  /*1800*/  IMAD.MOV.U32 R12, RZ, RZ, 0x1 ;  /* 0x00000001ff0c7424 */ /* 0x000fe400078e00ff */
[----:B0-----:R-:W-:-:S07]  /*1810*/  IMAD.MOV.U32 R13, RZ, RZ, RZ ;  /* 0x000000ffff0d7224 */ /* 0x001fce00078e00ff */
[----:B------:R-:W-:-:S07]  /*1820*/  LEPC R20, `(.L_x_2005) ;  /* 0x000000001014794e */ /* 0x000fce0000000000 */
[----:B-1----:R-:W-:Y:S05]  /*1830*/  CALL.ABS.NOINC R2 ;  /* 0x0000000002007343 */ /* 0x002fea0003c00000 */
.L_x_2005:
        /* <DEDUP_REMOVED lines=9> */
[----:B------:R-:W0:Y:S02]  /*18d0*/  SYNCS.PHASECHK.TRANS64.TRYWAIT P1, [UR38+0x34800], R0 ;  /* 0x03480000ff0075a7 */ /* 0x000e240008020166 */
[----:B0-----:R-:W-:Y:S05]  /*18e0*/  @!P1 BRA `(.L_x_2006) ;  /* 0x00000110001c9947 */ /* 0x001fea0003800000 */
.L_x_2142:
[----:B------:R-:W-:Y:S05]  /*18f0*/  @!P0 BRA `(.L_x_2007) ;  /* 0x0000000000048947 */ /* 0x000fea0003800000 */
[----:B------:R-:W-:Y:S01]  /*1900*/  BPT.TRAP 0x1 ;  /* 0x000000040000795c */ /* 0x000fe20000300000 */
.L_x_2007:
[----:B0-----:R-:W-:Y:S02]  /*1910*/  IMAD.U32 R0, RZ, RZ, UR36 ;  /* 0x00000024ff007e24 */ /* 0x001fe4000f8e00ff */
[----:B------:R-:W-:-:S03]  /*1920*/  IMAD.U32 R3, RZ, RZ, UR37 ;  /* 0x00000025ff037e24 */ /* 0x000fc6000f8e00ff */
[----:B------:R-:W-:Y:S02]  /*1930*/  LEA R0, R0, UR38, 0x3 ;  /* 0x0000002600007c11 */ /* 0x000fe4000f8e18ff */
[----:B------:R-:W-:-:S04]  /*1940*/  SHF.L.U32 R3, R3, 0x1f, RZ ;  /* 0x0000001f03037819 */ /* 0x000fc800000006ff */
[----:B------:R0:W1:Y:S01]  /*1950*/  SYNCS.PHASECHK.TRANS64.TRYWAIT P2, [R0+URZ+0x34830], R3 ;  /* 0x03483003000075a7 */ /* 0x000062000804017f */
[----:B------:R-:W-:Y:S05]  /*1960*/  @!P0 BRA `(.L_x_2008) ;  /* 0x0000000000048947 */ /* 0x000fea0003800000 */
[----:B------:R-:W-:Y:S01]  /*1970*/  BPT.TRAP 0x1 ;  /* 0x000000040000795c */ /* 0x000fe20000300000 */
.L_x_2008:
[----:B------:R-:W2:Y:S01]  /*1980*/  S2R R2, SR_TID.X ;  /* 0x0000000000027919 */ /* 0x000ea20000002100 */
[----:B------:R-:W-:Y:S01]  /*1990*/  IMAD.MOV.U32 R151, RZ, RZ, RZ ;  /* 0x000000ffff977224 */ /* 0x000fe200078e00ff */
[----:B--2---:R-:W-:Y:S01]  /*19a0*/  LOP3.LUT P1, RZ, R2, 0x7f, RZ, 0xc0, !PT ;  /* 0x0000007f02ff7812 */ /* 0x004fe2000782c0ff */
[----:B-1----:R-:W-:-:S12]  /*19b0*/  @P2 BRA `(.L_x_2009) ;  /* 0x0000000000082947 */ /* 0x002fd80003800000 */
[----:B------:R-:W1:Y:S02]  /*19c0*/  SYNCS.PHASECHK.TRANS64.TRYWAIT P2, [R0+URZ+0x34830], R3 ;  /* 0x03483003000075a7 */ /* 0x000e64000804017f */
[----:B-1----:R-:W-:Y:S05]  /*19d0*/  @!P2 BRA `(.L_x_2010) ;  /* 0x0000010c00f8a947 */ /* 0x002fea0003800000 */
.L_x_2009:
        /* <DEDUP_REMOVED lines=10> */
[----:B01----:R-:W-:Y:S01]  /*1a80*/  @!P1 VIADD R0, R0, 0x34840 ;  /* 0x0003484000009836 */ /* 0x003fe20000000000 */
        /* <DEDUP_REMOVED lines=9> */
[--C-:B------:R-:W-:Y:S01]  /*1b20*/  IMAD.MOV.U32 R148, RZ, RZ, R151.reuse ;  /* 0x000000ffff947224 */ /* 0x100fe200078e0097 */
        /* <DEDUP_REMOVED lines=14> */
[----:B------:R-:W-:Y:S01]  /*1c10*/  UIADD3 UR52, UR4, 0x6, URZ ;  /* 0x0000000604347890 */ /* 0x000fe2000fffe03f */
[----:B------:R-:W-:Y:S01]  /*1c20*/  R2UR UR7, R90 ;  /* 0x000000005a0772ca */ /* 0x000fe200000e0000 */
[----:B------:R-:W-:Y:S01]  /*1c30*/  UIADD3 UR54, UR5, 0x6, URZ ;  /* 0x0000000605367890 */ /* 0x000fe2000fffe03f */
[-C--:B------:R-:W-:Y:S01]  /*1c40*/  MOV R146, R151.reuse ;  /* 0x0000009700927202 */ /* 0x080fe20000000f00 */
        /* <DEDUP_REMOVED lines=68> */
[----:B------:R-:W-:Y:S01]  /*2090*/  IMAD.MOV.U32 R89, RZ, RZ, R151 ;  /* 0x000000ffff597224 */ /* 0x000fe200078e0097 */
[----:B------:R-:W-:Y:S02]  /*20a0*/  WARPGROUP.DEPBAR.LE gsb0, 0x0 ;  /* 0x00008000000079c5 */ /* 0x000fe40000010000 */
[----:B------:R-:W-:-:S06]  /*20b0*/  WARPGROUP.ARRIVE ;  /* 0x00000000000079c5 */ /* 0x000fcc0000000000 */
[----:B------:R-:W-:Y:S01]  /*20c0*/  HGMMA.64x128x16.F32 R24, gdesc[UR12], R24, gsb0 ;  /* 0x01e000000c1879f0 */ /* 0x000fe20008000818 */
[----:B------:R-:W-:Y:S02]  /*20d0*/  UIADD3 UR12, UR4, 0x404, URZ ;  /* 0x00000404040c7890 */ /* 0x000fe4000fffe03f */
[----:B------:R-:W-:Y:S01]  /*20e0*/  UIADD3 UR14, UR5, 0x404, URZ ;  /* 0x00000404050e7890 */ /* 0x000fe2000fffe03f */
[----:B------:R-:W-:Y:S01]  /*20f0*/  UMOV UR13, 0x40000040 ;  /* 0x40000040000d7882 */ /* 0x000fe20000000000 */
[----:B------:R-:W-:Y:S01]  /*2100*/  UMOV UR15, 0x40000040 ;  /* 0x40000040000f7882 */ /* 0x000fe20000000000 */
[----:B------:R-:W-:Y:S02]  /*2110*/  UMOV UR4, 0xffffff80 ;  /* 0xffffff8000047882 */ /* 0x000fe40000000000 */
[----:B------:R-:W-:-:S04]  /*2120*/  UIMAD UR4, UR7, UR4, 0x80 ;  /* 0x00000080070474a4 */ /* 0x000fc8000f8e0204 */
[----:B------:R-:W-:-:S04]  /*2130*/  UIADD3 UR4, UR60, UR4, URZ ;  /* 0x000000043c047290 */ /* 0x000fc8000fffe03f */
[----:B------:R-:W-:Y:S02]  /*2140*/  UIADD3 UR5, -UR39, 0x1, UR4 ;  /* 0x0000000127057890 */ /* 0x000fe4000fffe104 */
[----:B------:R-:W-:Y:S01]  /*2150*/  IMAD.U32 R12, RZ, RZ, UR4 ;  /* 0x00000004ff0c7e24 */ /* 0x000fe2000f8e00ff */
[----:B------:R-:W-:-:S03]  /*2160*/  ULDC UR4, c[0x0][0x988] ;  /* 0x0002620000047ab9 */ /* 0x000fc60000000800 */
[----:B------:R-:W-:Y:S01]  /*2170*/  IMAD.U32 R90, RZ, RZ, UR5 ;  /* 0x00000005ff5a7e24 */ /* 0x000fe2000f8e00ff */
[----:B------:R-:W-:-:S03]  /*2180*/  UIADD3 UR5, UR60, -UR39, URZ ;  /* 0x800000273c057290 */ /* 0x000fc6000fffe03f */
[----:B------:R-:W-:Y:S01]  /*2190*/  IMAD R90, R17, -0x2, R90 ;  /* 0xfffffffe115a7824 */ /* 0x000fe200078e025a */
[----:B------:R-:W-:Y:S01]  /*21a0*/  ULEA UR5, UR61, UR5, 0x7 ;  /* 0x000000053d057291 */ /* 0x000fe2000f8e383f */
        /* <DEDUP_REMOVED lines=35> */
[----:B------:R-:W-:Y:S02]  /*23e0*/  IMAD.U32 R45, RZ, RZ, UR61 ;  /* 0x0000003dff2d7e24 */ /* 0x000fe4000f8e00ff */
[----:B------:R-:W-:Y:S01]  /*23f0*/  FMUL.FTZ R30, R30, UR6 ;  /* 0x000000061e1e7c20 */ /* 0x000fe20008410000 */
[----:B------:R-:W-:Y:S01]  /*2400*/  FMUL.FTZ R31, R31, UR6 ;  /* 0x000000061f1f7c20 */ /* 0x000fe20008410000 */
[----:B------:R-:W0:Y:S01]  /*2410*/  MUFU.TANH R26, R26 ;  /* 0x0000001a001a7308 */ /* 0x000e220000002400 */
[----:B------:R-:W-:-:S02]  /*2420*/  IMAD R45, R45, 0x80, R22 ;  /* 0x000000802d2d7824 */ /* 0x000fc400078e0216 */
[----:B------:R-:W-:Y:S01]  /*2430*/  FMUL.FTZ R21, R41, UR6 ;  /* 0x0000000629157c20 */ /* 0x000fe20008410000 */
[----:B------:R-:W-:Y:S02]  /*2440*/  IMAD R41, R17, -0x2, R12 ;  /* 0xfffffffe11297824 */ /* 0x000fe400078e020c */
[----:B------:R-:W-:Y:S01]  /*2450*/  FMUL.FTZ R34, R34, UR6 ;  /* 0x0000000622227c20 */ /* 0x000fe20008410000 */
[----:B------:R-:W-:Y:S01]  /*2460*/  FMUL.FTZ R11, R32, UR6 ;  /* 0x00000006200b7c20 */ /* 0x000fe20008410000 */
[----:B------:R-:W-:Y:S01]  /*2470*/  IADD3 R12, R90, 0x8, R45 ;  /* 0x000000085a0c7810 */ /* 0x000fe20007ffe02d */
[----:B------:R-:W-:Y:S01]  /*2480*/  FMUL.FTZ R32, R49, UR6 ;  /* 0x0000000631207c20 */ /* 0x000fe20008410000 */
[----:B------:R-:W1:Y:S01]  /*2490*/  MUFU.TANH R27, R27 ;  /* 0x0000001b001b7308 */ /* 0x000e620000002400 */
[----:B------:R-:W-:Y:S01]  /*24a0*/  FMUL.FTZ R35, R35, UR6 ;  /* 0x0000000623237c20 */ /* 0x000fe20008410000 */
[----:B------:R-:W-:Y:S01]  /*24b0*/  VIMNMX R49, R41, R12, PT ;  /* 0x0000000c29317248 */ /* 0x000fe20003fe0100 */
[----:B------:R-:W-:Y:S01]  /*24c0*/  FMUL.FTZ R38, R38, UR6 ;  /* 0x0000000626267c20 */ /* 0x000fe20008410000 */
[----:B------:R-:W-:Y:S01]  /*24d0*/  FMUL.FTZ R13, R33, UR6 ;  /* 0x00000006210d7c20 */ /* 0x000fe20008410000 */
[----:B------:R-:W-:Y:S01]  /*24e0*/  FMUL.FTZ R33, R53, UR6 ;  /* 0x0000000635217c20 */ /* 0x000fe20008410000 */
[----:B------:R-:W-:Y:S01]  /*24f0*/  ISETP.GT.AND P2, PT, R49, RZ, PT ;  /* 0x000000ff3100720c */ /* 0x000fe20003f44270 */
[----:B------:R-:W-:Y:S01]  /*2500*/  FMUL.FTZ R39, R39, UR6 ;  /* 0x0000000627277c20 */ /* 0x000fe20008410000 */
[----:B------:R-:W2:Y:S01]  /*2510*/  MUFU.TANH R30, R30 ;  /* 0x0000001e001e7308 */ /* 0x000ea20000002400 */
[C---:B------:R-:W-:Y:S01]  /*2520*/  ISETP.GT.AND P3, PT, R49.reuse, 0x1, PT ;  /* 0x000000013100780c */ /* 0x040fe20003f64270 */
[----:B------:R-:W-:Y:S01]  /*2530*/  FMUL.FTZ R42, R42, UR6 ;  /* 0x000000062a2a7c20 */ /* 0x000fe20008410000 */
[----:B------:R-:W-:Y:S01]  /*2540*/  ISETP.GT.AND P4, PT, R49, 0x8, PT ;  /* 0x000000083100780c */ /* 0x000fe20003f84270 */
[----:B------:R-:W-:Y:S01]  /*2550*/  FMUL.FTZ R43, R43, UR6 ;  /* 0x000000062b2b7c20 */ /* 0x000fe20008410000 */
[----:B0-----:R-:W-:Y:S01]  /*2560*/  FSEL R92, R26, -INF , P2 ;  /* 0xff8000001a5c7808 */ /* 0x001fe20001000000 */
[----:B------:R-:W-:Y:S01]  /*2570*/  FMUL.FTZ R46, R46, UR6 ;  /* 0x000000062e2e7c20 */ /* 0x000fe20008410000 */
[----:B------:R-:W-:Y:S01]  /*2580*/  ISETP.GT.AND P2, PT, R49, 0x9, PT ;  /* 0x000000093100780c */ /* 0x000fe20003f44270 */
[----:B------:R-:W0:Y:S01]  /*2590*/  MUFU.TANH R31, R31 ;  /* 0x0000001f001f7308 */ /* 0x000e220000002400 */
        /* <DEDUP_REMOVED lines=62> */
[----:B------:R-:W-:Y:S01]  /*2980*/  VIADDMNMX R41, R45, R90, R41, PT ;  /* 0x0000005a2d297246 */ /* 0x000fe20003800129 */
[----:B------:R-:W2:Y:S01]  /*2990*/  MUFU.TANH R47, R47 ;  /* 0x0000002f002f7308 */ /* 0x000ea20000002400 */
[----:B0-----:R-:W-:Y:S01]  /*29a0*/  FSEL R118, R43, -INF , P2 ;  /* 0xff8000002b767808 */ /* 0x001fe20001000000 */
[----:B------:R-:W-:Y:S01]  /*29b0*/  FMUL.FTZ R61, R61, UR6 ;  /* 0x000000063d3d7c20 */ /* 0x000fe20008410000 */
[----:B------:R-:W-:Y:S01]  /*29c0*/  ISETP.GT.AND P2, PT, R49, 0x29, PT ;  /* 0x000000293100780c */ /* 0x000fe20003f44270 */
[----:B------:R-:W-:Y:S01]  /*29d0*/  FMUL.FTZ R64, R64, UR6 ;  /* 0x0000000640407c20 */ /* 0x000fe20008410000 */
[----:B------:R-:W-:Y:S01]  /*29e0*/  FMNMX.FTZ R27, R118, R27, !PT ;  /* 0x0000001b761b7209 */ /* 0x000fe20007810000 */
[----:B------:R-:W-:Y:S01]  /*29f0*/  FMUL.FTZ R65, R65, UR6 ;  /* 0x0000000641417c20 */ /* 0x000fe20008410000 */
[----:B------:R-:W-:Y:S01]  /*2a00*/  ISETP.GT.AND P4, PT, R41, 0x8, PT ;  /* 0x000000082900780c */ /* 0x000fe20003f84270 */
[----:B------:R-:W-:Y:S01]  /*2a10*/  MUFU.TANH R50, R50 ;  /* 0x0000003200327308 */ /* 0x000fe20000002400 */
[----:B-1----:R-:W-:Y:S01]  /*2a20*/  FSEL R88, R46, -INF , P3 ;  /* 0xff8000002e587808 */ /* 0x002fe20001800000 */
[----:B------:R-:W-:Y:S01]  /*2a30*/  FMUL.FTZ R68, R68, UR6 ;  /* 0x0000000644447c20 */ /* 0x000fe20008410000 */
[----:B------:R-:W-:Y:S01]  /*2a40*/  ISETP.GT.AND P3, PT, R49, 0x30, PT ;  /* 0x000000303100780c */ /* 0x000fe20003f64270 */
        /* <DEDUP_REMOVED lines=11> */
[----:B------:R1:W-:Y:S01]  /*2b00*/  @!P1 SYNCS.ARRIVE.TRANS64.RED.A1T0 RZ, [R0+URZ], RZ ;  /* 0x000000ff00ff99a7 */ /* 0x0003e2000810043f */
[----:B------:R-:W3:Y:S08]  /*2b10*/  MUFU.TANH R5, R54 ;  /* 0x0000003600057308 */ /* 0x000ef00000002400 */
[----:B------:R-:W4:Y:S08]  /*2b20*/  MUFU.TANH R44, R55 ;  /* 0x00000037002c7308 */ /* 0x000f300000002400 */
[----:B------:R2:W-:Y:S08]  /*2b30*/  MUFU.TANH R12, R66 ;  /* 0x00000042000c7308 */ /* 0x0005f00000002400 */
[----:B------:R5:W1:Y:S01]  /*2b40*/  MUFU.TANH R40, R58 ;  /* 0x0000003a00287308 */ /* 0x000a620000002400 */
[----:B--2---:R-:W-:-:S02]  /*2b50*/  FSEL R66, R47, -INF , P2 ;  /* 0xff8000002f427808 */ /* 0x004fc40001000000 */
[----:B------:R-:W-:Y:S02]  /*2b60*/  ISETP.GT.AND P2, PT, R49, 0x31, PT ;  /* 0x000000313100780c */ /* 0x000fe40003f44270 */
[----:B------:R-:W-:Y:S02]  /*2b70*/  FMNMX.FTZ R27, R66, R27, !PT ;  /* 0x0000001b421b7209 */ /* 0x000fe40007810000 */
[----:B0-----:R-:W-:Y:S01]  /*2b80*/  FSEL R54, R51, -INF , P2 ;  /* 0xff80000033367808 */ /* 0x001fe20001000000 */
[----:B------:R-:W0:Y:S01]  /*2b90*/  MUFU.TANH R59, R59 ;  /* 0x0000003b003b7308 */ /* 0x000e220000002400 */
[----:B-----5:R-:W-:Y:S02]  /*2ba0*/  FSEL R58, R50, -INF , P3 ;  /* 0xff800000323a7808 */ /* 0x020fe40001800000 */
[----:B------:R-:W-:Y:S02]  /*2bb0*/  ISETP.GT.AND P3, PT, R49, 0x38, PT ;  /* 0x000000383100780c */ /* 0x000fe40003f64270 */
[----:B------:R-:W-:-:S02]  /*2bc0*/  FMNMX.FTZ R27, R58, R27, !PT ;  /* 0x0000001b3a1b7209 */ /* 0x000fc40007810000 */
[----:B------:R-:W-:Y:S01]  /*2bd0*/  ISETP.GT.AND P2, PT, R49, 0x39, PT ;  /* 0x000000393100780c */ /* 0x000fe20003f44270 */
[----:B------:R-:W2:Y:S01]  /*2be0*/  MUFU.TANH R62, R62 ;  /* 0x0000003e003e7308 */ /* 0x000ea20000002400 */
[----:B---3--:R-:W-:Y:S01]  /*2bf0*/  FSEL R50, R5, -INF , P3 ;  /* 0xff80000005327808 */ /* 0x008fe20001800000 */
[----:B------:R-:W-:Y:S01]  /*2c00*/  FMUL.FTZ R5, R60, UR6 ;  /* 0x000000063c057c20 */ /* 0x000fe20008410000 */
[----:B------:R-:W-:Y:S01]  /*2c10*/  FMNMX.FTZ R27, R54, R27, !PT ;  /* 0x0000001b361b7209 */ /* 0x000fe20007810000 */
[----:B------:R-:W-:Y:S01]  /*2c20*/  USHF.R.S32.HI UR6, URZ, 0x1f, UR5 ;  /* 0x0000001f3f067899 */ /* 0x000fe20008011405 */
[C---:B------:R-:W-:Y:S02]  /*2c30*/  ISETP.GT.AND P3, PT, R49.reuse, 0x40, PT ;  /* 0x000000403100780c */ /* 0x040fe40003f64270 */
[----:B----4-:R-:W-:Y:S01]  /*2c40*/  FSEL R44, R44, -INF , P2 ;  /* 0xff8000002c2c7808 */ /* 0x010fe20001000000 */
[----:B------:R-:W3:Y:S01]  /*2c50*/  MUFU.TANH R63, R63 ;  /* 0x0000003f003f7308 */ /* 0x000ee20000002400 */
[----:B------:R-:W-:Y:S01]  /*2c60*/  FMNMX.FTZ R27, R50, R27, !PT ;  /* 0x0000001b321b7209 */ /* 0x000fe20007810000 */
[----:B------:R-:W-:Y:S01]  /*2c70*/  ULEA.HI UR6, UR6, UR5, URZ, 0x7 ;  /* 0x0000000506067291 */ /* 0x000fe2000f8f383f */
[----:B------:R-:W-:-:S02]  /*2c80*/  ISETP.GT.AND P2, PT, R49, 0x41, PT ;  /* 0x000000413100780c */ /* 0x000fc40003f44270 */
[----:B-1----:R-:W-:Y:S01]  /*2c90*/  FSEL R40, R40, -INF , P3 ;  /* 0xff80000028287808 */ /* 0x002fe20001800000 */
[----:B------:R-:W-:Y:S01]  /*2ca0*/  USHF.R.S32.HI UR6, URZ, 0x7, UR6 ;  /* 0x000000073f067899 */ /* 0x000fe20008011406 */
[----:B------:R-:W-:Y:S01]  /*2cb0*/  FMNMX.FTZ R27, R44, R27, !PT ;  /* 0x0000001b2c1b7209 */ /* 0x000fe20007810000 */
[----:B------:R-:W1:Y:S01]  /*2cc0*/  MUFU.TANH R67, R67 ;  /* 0x0000004300437308 */ /* 0x000e620000002400 */
[----:B------:R-:W-:Y:S01]  /*2cd0*/  ISETP.GT.AND P3, PT, R49, 0x48, PT ;  /* 0x000000483100780c */ /* 0x000fe20003f64270 */
[----:B------:R-:W-:Y:S01]  /*2ce0*/  UISETP.LT.AND UP0, UPT, URZ, UR6, UPT ;  /* 0x000000063f00728c */ /* 0x000fe2000bf01270 */
[----:B0-----:R-:W-:Y:S02]  /*2cf0*/  FSEL R30, R59, -INF , P2 ;  /* 0xff8000003b1e7808 */ /* 0x001fe40001000000 */
[----:B------:R-:W-:Y:S01]  /*2d00*/  FMNMX.FTZ R27, R40, R27, !PT ;  /* 0x0000001b281b7209 */ /* 0x000fe20007810000 */
[----:B------:R-:W-:Y:S01]  /*2d10*/  USEL UR10, URZ, UR6, !UP0 ;  /* 0x000000063f0a7287 */ /* 0x000fe2000c000000 */
[----:B------:R-:W-:Y:S01]  /*2d20*/  ISETP.GT.AND P2, PT, R49, 0x49, PT ;  /* 0x000000493100780c */ /* 0x000fe20003f44270 */
[----:B------:R-:W0:Y:S01]  /*2d30*/  MUFU.TANH R48, R70 ;  /* 0x0000004600307308 */ /* 0x000e220000002400 */
[----:B--2---:R-:W-:-:S02]  /*2d40*/  FSEL R26, R62, -INF , P3 ;  /* 0xff8000003e1a7808 */ /* 0x004fc40001800000 */
[----:B------:R-:W-:Y:S02]  /*2d50*/  FMNMX.FTZ R27, R30, R27, !PT ;  /* 0x0000001b1e1b7209 */ /* 0x000fe40007810000 */
[----:B------:R-:W-:Y:S02]  /*2d60*/  ISETP.GT.AND P3, PT, R49, 0x50, PT ;  /* 0x000000503100780c */ /* 0x000fe40003f64270 */
[----:B---3--:R-:W-:Y:S01]  /*2d70*/  FSEL R34, R63, -INF , P2 ;  /* 0xff8000003f227808 */ /* 0x008fe20001000000 */
[----:B------:R-:W2:Y:S01]  /*2d80*/  MUFU.TANH R52, R71 ;  /* 0x0000004700347308 */ /* 0x000ea20000002400 */
[----:B------:R-:W-:Y:S02]  /*2d90*/  FMNMX.FTZ R27, R26, R27, !PT ;  /* 0x0000001b1a1b7209 */ /* 0x000fe40007810000 */
[----:B------:R-:W-:Y:S02]  /*2da0*/  ISETP.GT.AND P2, PT, R49, 0x51, PT ;  /* 0x000000513100780c */ /* 0x000fe40003f44270 */
[----:B------:R-:W-:-:S02]  /*2db0*/  FSEL R38, R12, -INF , P3 ;  /* 0xff8000000c267808 */ /* 0x000fc40001800000 */
[----:B------:R-:W-:Y:S01]  /*2dc0*/  FMNMX.FTZ R27, R34, R27, !PT ;  /* 0x0000001b221b7209 */ /* 0x000fe20007810000 */
[----:B------:R-:W3:Y:S01]  /*2dd0*/  MUFU.TANH R56, R74 ;  /* 0x0000004a00387308 */ /* 0x000ee20000002400 */
[----:B------:R-:W-:Y:S02]  /*2de0*/  ISETP.GT.AND P3, PT, R49, 0x58, PT ;  /* 0x000000583100780c */ /* 0x000fe40003f64270 */
[----:B-1----:R-:W-:Y:S02]  /*2df0*/  FSEL R42, R67, -INF , P2 ;  /* 0xff800000432a7808 */ /* 0x002fe40001000000 */
[----:B------:R-:W-:Y:S02]  /*2e00*/  FMNMX.FTZ R27, R38, R27, !PT ;  /* 0x0000001b261b7209 */ /* 0x000fe40007810000 */
[----:B------:R-:W-:Y:S01]  /*2e10*/  ISETP.GT.AND P2, PT, R49, 0x59, PT ;  /* 0x000000593100780c */ /* 0x000fe20003f44270 */
[----:B------:R-:W1:Y:S01]  /*2e20*/  MUFU.TANH R75, R75 ;  /* 0x0000004b004b7308 */ /* 0x000e620000002400 */
[----:B0-----:R-:W-:-:S02]  /*2e30*/  FSEL R48, R48, -INF , P3 ;  /* 0xff80000030307808 */ /* 0x001fc40001800000 */
[----:B------:R-:W-:Y:S02]  /*2e40*/  FMNMX.FTZ R27, R42, R27, !PT ;  /* 0x0000001b2a1b7209 */ /* 0x000fe40007810000 */
[C---:B------:R-:W-:Y:S02]  /*2e50*/  ISETP.GT.AND P3, PT, R49.reuse, 0x60, PT ;  /* 0x000000603100780c */ /* 0x040fe40003f64270 */
[----:B--2---:R-:W-:Y:S01]  /*2e60*/  FSEL R52, R52, -INF , P2 ;  /* 0xff80000034347808 */ /* 0x004fe20001000000 */
[----:B------:R-:W0:Y:S01]  /*2e70*/  MUFU.TANH R70, R78 ;  /* 0x0000004e00467308 */ /* 0x000e220000002400 */
[----:B------:R-:W-:Y:S02]  /*2e80*/  FMNMX.FTZ R27, R48, R27, !PT ;  /* 0x0000001b301b7209 */ /* 0x000fe40007810000 */
[----:B------:R-:W-:Y:S02]  /*2e90*/  ISETP.GT.AND P2, PT, R49, 0x61, PT ;  /* 0x000000613100780c */ /* 0x000fe40003f44270 */
[----:B---3--:R-:W-:-:S02]  /*2ea0*/  FSEL R56, R56, -INF , P3 ;  /* 0xff80000038387808 */ /* 0x008fc40001800000 */
[----:B------:R-:W-:Y:S01]  /*2eb0*/  FMNMX.FTZ R27, R52, R27, !PT ;  /* 0x0000001b341b7209 */ /* 0x000fe20007810000 */
[----:B------:R-:W2:Y:S01]  /*2ec0*/  MUFU.TANH R74, R79 ;  /* 0x0000004f004a7308 */ /* 0x000ea20000002400 */
        /* <DEDUP_REMOVED lines=8> */
[----:B------:R-:W-:Y:S01]  /*2f50*/  FMNMX.FTZ R27, R70, R27, !PT ;  /* 0x0000001b461b7209 */ /* 0x000fe20007810000 */
[----:B------:R-:W0:Y:S01]  /*2f60*/  MUFU.TANH R78, R83 ;  /* 0x00000053004e7308 */ /* 0x000e220000002400 */
[----:B--2---:R-:W-:Y:S02]  /*2f70*/  FSEL R74, R74, -INF , P2 ;  /* 0xff8000004a4a7808 */ /* 0x004fe40001000000 */
[----:B------:R-:W-:Y:S02]  /*2f80*/  ISETP.GT.AND P2, PT, R49, 0x71, PT ;  /* 0x000000713100780c */ /* 0x000fe40003f44270 */
[----:B------:R-:W-:-:S03]  /*2f90*/  FMNMX.FTZ R31, R74, R27, !PT ;  /* 0x0000001b4a1f7209 */ /* 0x000fc60007810000 */
[----:B------:R-:W2:Y:S01]  /*2fa0*/  MUFU.TANH R86, R86 ;  /* 0x0000005600567308 */ /* 0x000ea20000002400 */
[----:B-1----:R-:W-:Y:S02]  /*2fb0*/  FSEL R60, R82, -INF , P3 ;  /* 0xff800000523c7808 */ /* 0x002fe40001800000 */
[----:B------:R-:W-:Y:S02]  /*2fc0*/  ISETP.GT.AND P3, PT, R49, 0x78, PT ;  /* 0x000000783100780c */ /* 0x000fe40003f64270 */
[----:B------:R-:W-:-:S03]  /*2fd0*/  FMNMX.FTZ R31, R60, R31, !PT ;  /* 0x0000001f3c1f7209 */ /* 0x000fc60007810000 */
[----:B------:R-:W1:Y:S01]  /*2fe0*/  MUFU.TANH R87, R87 ;  /* 0x0000005700577308 */ /* 0x000e620000002400 */
[----:B0-----:R-:W-:Y:S02]  /*2ff0*/  FSEL R78, R78, -INF , P2 ;  /* 0xff8000004e4e7808 */ /* 0x001fe40001000000 */
[----:B------:R-:W-:Y:S02]  /*3000*/  ISETP.GT.AND P2, PT, R49, 0x79, PT ;  /* 0x000000793100780c */ /* 0x000fe40003f44270 */
[----:B------:R-:W-:-:S03]  /*3010*/  FMNMX.FTZ R31, R78, R31, !PT ;  /* 0x0000001f4e1f7209 */ /* 0x000fc60007810000 */
[----:B------:R-:W-:Y:S01]  /*3020*/  MUFU.TANH R27, R5 ;  /* 0x00000005001b7308 */ /* 0x000fe20000002400 */
[----:B--2---:R-:W-:Y:S02]  /*3030*/  FSEL R82, R86, -INF , P3 ;  /* 0xff80000056527808 */ /* 0x004fe40001800000 */
[----:B------:R-:W-:Y:S02]  /*3040*/  ISETP.GT.AND P3, PT, R41, 0x1, PT ;  /* 0x000000012900780c */ /* 0x000fe40003f64270 */
[----:B------:R-:W-:-:S03]  /*3050*/  FMNMX.FTZ R31, R82, R31, !PT ;  /* 0x0000001f521f7209 */ /* 0x000fc60007810000 */
[----:B------:R-:W-:Y:S01]  /*3060*/  MUFU.TANH R2, R2 ;  /* 0x0000000200027308 */ /* 0x000fe20000002400 */
[----:B-1----:R-:W-:-:S04]  /*3070*/  FSEL R86, R87, -INF , P2 ;  /* 0xff80000057567808 */ /* 0x002fc80001000000 */
[----:B------:R-:W-:-:S03]  /*3080*/  FMNMX.FTZ R31, R86, R31, !PT ;  /* 0x0000001f561f7209 */ /* 0x000fc60007810000 */
[----:B------:R-:W0:Y:S02]  /*3090*/  MUFU.TANH R3, R3 ;  /* 0x0000000300037308 */ /* 0x000e240000002400 */
[----:B------:R-:W1:Y:S06]  /*30a0*/  SHFL.BFLY PT, R12, R31, 0x2, 0x1f ;  /* 0x0c401f001f0c7f89 */ /* 0x000e6c00000e0000 */
[----:B------:R-:W2:Y:S08]  /*30b0*/  MUFU.TANH R4, R4 ;  /* 0x0000000400047308 */ /* 0x000eb00000002400 */
[----:B------:R-:W3:Y:S01]  /*30c0*/  MUFU.TANH R10, R10 ;  /* 0x0000000a000a7308 */ /* 0x000ee20000002400 */
[----:B0-----:R-:W-:-:S02]  /*30d0*/  FSEL R3, R3, -INF , P3 ;  /* 0xff80000003037808 */ /* 0x001fc40001800000 */
[----:B------:R-:W-:-:S05]  /*30e0*/  ISETP.GT.AND P3, PT, R41, 0x10, PT ;  /* 0x000000102900780c */ /* 0x000fca0003f64270 */
[----:B------:R-:W0:Y:S01]  /*30f0*/  MUFU.TANH R11, R11 ;  /* 0x0000000b000b7308 */ /* 0x000e220000002400 */
[----:B-1----:R-:W-:-:S05]  /*3100*/  FMNMX.FTZ R5, R31, R12, !PT ;  /* 0x0000000c1f057209 */ /* 0x002fca0007810000 */
[----:B------:R-:W1:Y:S02]  /*3110*/  SHFL.BFLY PT, R12, R5, 0x1, 0x1f ;  /* 0x0c201f00050c7f89 */ /* 0x000e6400000e0000 */
[----:B------:R-:W4:Y:S08]  /*3120*/  MUFU.TANH R13, R13 ;  /* 0x0000000d000d7308 */ /* 0x000f300000002400 */
[----:B------:R-:W5:Y:S08]  /*3130*/  MUFU.TANH R14, R14 ;  /* 0x0000000e000e7308 */ /* 0x000f700000002400 */
[----:B------:R-:W5:Y:S01]  /*3140*/  MUFU.TANH R15, R15 ;  /* 0x0000000f000f7308 */ /* 0x000f620000002400 */
[----:B-1----:R-:W-:-:S07]  /*3150*/  FMNMX.FTZ R12, R5, R12, !PT ;  /* 0x0000000c050c7209 */ /* 0x002fce0007810000 */
[----:B------:R-:W1:Y:S01]  /*3160*/  MUFU.TANH R20, R20 ;  /* 0x0000001400147308 */ /* 0x000e620000002400 */
[----:B------:R-:W-:Y:S01]  /*3170*/  MOV R5, UR4 ;  /* 0x0000000400057c02 */ /* 0x000fe20008000f00 */
[----:B------:R-:W-:Y:S01]  /*3180*/  UIADD3 UR4, UR7, -0x2, URZ ;  /* 0xfffffffe07047890 */ /* 0x000fe2000fffe03f */
[----:B------:R-:W-:-:S03]  /*3190*/  FSETP.NEU.FTZ.AND P2, PT, R12, -INF , PT ;  /* 0xff8000000c00780b */ /* 0x000fc60003f5d000 */
[----:B------:R-:W-:Y:S01]  /*31a0*/  FMUL.FTZ R31, R12, R5 ;  /* 0x000000050c1f7220 */ /* 0x000fe20000410000 */
[----:B------:R-:W-:Y:S01]  /*31b0*/  UISETP.GE.AND UP0, UPT, UR4, UR10, UPT ;  /* 0x0000000a0400728c */ /* 0x000fe2000bf06270 */
[----:B------:R-:W1:Y:S03]  /*31c0*/  MUFU.TANH R21, R21 ;  /* 0x0000001500157308 */ /* 0x000e660000002400 */
[----:B------:R-:W-:Y:S02]  /*31d0*/  FSEL R35, R31, RZ, P2 ;  /* 0x000000ff1f237208 */ /* 0x000fe40001000000 */
[----:B------:R-:W-:-:S03]  /*31e0*/  ISETP.GT.AND P2, PT, R41, RZ, PT ;  /* 0x000000ff2900720c */ /* 0x000fc60003f44270 */
[-CC-:B------:R-:W-:Y:S01]  /*31f0*/  FFMA.FTZ R181, R92, R5.reuse, -R35.reuse ;  /* 0x000000055cb57223 */ /* 0x180fe20000010823 */
[----:B------:R-:W-:Y:S01]  /*3200*/  FSEL R90, R2, -INF , P2 ;  /* 0xff800000025a7808 */ /* 0x000fe20001000000 */
[-CC-:B------:R-:W-:Y:S01]  /*3210*/  FFMA.FTZ R183, R94, R5.reuse, -R35.reuse ;  /* 0x000000055eb77223 */ /* 0x180fe20000010823 */
[C---:B------:R-:W-:Y:S01]  /*3220*/  ISETP.GT.AND P2, PT, R41.reuse, 0x9, PT ;  /* 0x000000092900780c */ /* 0x040fe20003f44270 */
[-CC-:B------:R-:W-:Y:S01]  /*3230*/  FFMA.FTZ R2, R96, R5.reuse, -R35.reuse ;  /* 0x0000000560027223 */ /* 0x180fe20000010823 */
[----:B--2---:R-:W-:Y:S01]  /*3240*/  FSEL R92, R4, -INF , P4 ;  /* 0xff800000045c7808 */ /* 0x004fe20002000000 */
[--C-:B------:R-:W-:Y:S01]  /*3250*/  FFMA.FTZ R177, R98, R5, -R35.reuse ;  /* 0x0000000562b17223 */ /* 0x100fe20000010823 */
[----:B------:R-:W-:Y:S01]  /*3260*/  FMNMX.FTZ R31, R90, R3, !PT ;  /* 0x000000035a1f7209 */ /* 0x000fe20007810000 */
[----:B------:R-:W2:Y:S01]  /*3270*/  MUFU.TANH R24, R24 ;  /* 0x0000001800187308 */ /* 0x000ea20000002400 */
[----:B---3--:R-:W-:Y:S01]  /*3280*/  FSEL R94, R10, -INF , P2 ;  /* 0xff8000000a5e7808 */ /* 0x008fe20001000000 */
[--C-:B------:R-:W-:Y:S01]  /*3290*/  FFMA.FTZ R4, R102, R5, -R35.reuse ;  /* 0x0000000566047223 */ /* 0x100fe20000010823 */
[----:B------:R-:W-:Y:S01]  /*32a0*/  FMNMX.FTZ R31, R92, R31, !PT ;  /* 0x0000001f5c1f7209 */ /* 0x000fe20007810000 */
[-CC-:B------:R-:W-:Y:S01]  /*32b0*/  FFMA.FTZ R179, R106, R5.reuse, -R35.reuse ;  /* 0x000000056ab37223 */ /* 0x180fe20000010823 */
[----:B------:R-:W-:Y:S01]  /*32c0*/  ISETP.GT.AND P2, PT, R41, 0x11, PT ;  /* 0x000000112900780c */ /* 0x000fe20003f44270 */
[--C-:B------:R-:W-:Y:S01]  /*32d0*/  FFMA.FTZ R173, R114, R5, -R35.reuse ;  /* 0x0000000572ad7223 */ /* 0x100fe20000010823 */
[----:B0-----:R-:W-:Y:S01]  /*32e0*/  FSEL R96, R11, -INF , P3 ;  /* 0xff8000000b607808 */ /* 0x001fe20001800000 */
[----:B------:R-:W0:Y:S01]  /*32f0*/  MUFU.TANH R25, R25 ;  /* 0x0000001900197308 */ /* 0x000e220000002400 */
[----:B------:R-:W-:Y:S01]  /*3300*/  FMNMX.FTZ R31, R94, R31, !PT ;  /* 0x0000001f5e1f7209 */ /* 0x000fe20007810000 */
[-CC-:B------:R-:W-:Y:S01]  /*3310*/  FFMA.FTZ R175, R88, R5.reuse, -R35.reuse ;  /* 0x0000000558af7223 */ /* 0x180fe20000010823 */
[----:B------:R-:W-:Y:S01]  /*3320*/  ISETP.GT.AND P3, PT, R41, 0x18, PT ;  /* 0x000000182900780c */ /* 0x000fe20003f64270 */
[-CC-:B------:R-:W-:Y:S01]  /*3330*/  FFMA.FTZ R169, R58, R5.reuse, -R35.reuse ;  /* 0x000000053aa97223 */ /* 0x180fe20000010823 */
[----:B----4-:R-:W-:Y:S01]  /*3340*/  FSEL R98, R13, -INF , P2 ;  /* 0xff8000000d627808 */ /* 0x010fe20001000000 */
[--C-:B------:R-:W-:Y:S01]  /*3350*/  FFMA.FTZ R171, R50, R5, -R35.reuse ;  /* 0x0000000532ab7223 */ /* 0x100fe20000010823 */
[----:B------:R-:W-:Y:S01]  /*3360*/  FMNMX.FTZ R31, R96, R31, !PT ;  /* 0x0000001f601f7209 */ /* 0x000fe20007810000 */
[----:B------:R-:W3:Y:S01]  /*3370*/  MUFU.TANH R28, R28 ;  /* 0x0000001c001c7308 */ /* 0x000ee20000002400 */
[----:B------:R-:W-:Y:S01]  /*3380*/  ISETP.GT.AND P2, PT, R41, 0x19, PT ;  /* 0x000000192900780c */ /* 0x000fe20003f44270 */
[-CC-:B------:R-:W-:Y:S01]  /*3390*/  FFMA.FTZ R165, R40, R5.reuse, -R35.reuse ;  /* 0x0000000528a57223 */ /* 0x180fe20000010823 */
[----:B-----5:R-:W-:Y:S01]  /*33a0*/  FSEL R100, R14, -INF , P3 ;  /* 0xff8000000e647808 */ /* 0x020fe20001800000 */
[--C-:B------:R-:W-:Y:S01]  /*33b0*/  FFMA.FTZ R14, R110, R5, -R35.reuse ;  /* 0x000000056e0e7223 */ /* 0x100fe20000010823 */
[----:B------:R-:W-:Y:S01]  /*33c0*/  FMNMX.FTZ R31, R98, R31, !PT ;  /* 0x0000001f621f7209 */ /* 0x000fe20007810000 */
[-CC-:B------:R-:W-:Y:S01]  /*33d0*/  FFMA.FTZ R46, R53, R5.reuse, -R35.reuse ;  /* 0x00000005352e7223 */ /* 0x180fe20000010823 */
[----:B------:R-:W-:Y:S01]  /*33e0*/  ISETP.GT.AND P3, PT, R41, 0x20, PT ;  /* 0x000000202900780c */ /* 0x000fe20003f64270 */
[----:B------:R-:W4:Y:S01]  /*33f0*/  MUFU.TANH R32, R32 ;  /* 0x0000002000207308 */ /* 0x000f220000002400 */
[----:B------:R-:W-:Y:S01]  /*3400*/  FSEL R102, R15, -INF , P2 ;  /* 0xff8000000f667808 */ /* 0x000fe20001000000 */
[--C-:B------:R-:W-:Y:S01]  /*3410*/  FFMA.FTZ R161, R38, R5, -R35.reuse ;  /* 0x0000000526a17223 */ /* 0x100fe20000010823 */
[----:B------:R-:W-:Y:S01]  /*3420*/  FMNMX.FTZ R31, R100, R31, !PT ;  /* 0x0000001f641f7209 */ /* 0x000fe20007810000 */
[-CC-:B------:R-:W-:Y:S01]  /*3430*/  FFMA.FTZ R167, R26, R5.reuse, -R35.reuse ;  /* 0x000000051aa77223 */ /* 0x180fe20000010823 */
[C---:B------:R-:W-:Y:S01]  /*3440*/  ISETP.GT.AND P2, PT, R41.reuse, 0x21, PT ;  /* 0x000000212900780c */ /* 0x040fe20003f44270 */
[--C-:B------:R-:W-:Y:S01]  /*3450*/  FFMA.FTZ R26, R34, R5, -R35.reuse ;  /* 0x00000005221a7223 */ /* 0x100fe20000010823 */
[----:B-1----:R-:W-:Y:S01]  /*3460*/  FSEL R104, R20, -INF , P3 ;  /* 0xff80000014687808 */ /* 0x002fe20001800000 */
[----:B------:R-:W1:Y:S01]  /*3470*/  MUFU.TANH R29, R29 ;  /* 0x0000001d001d7308 */ /* 0x000e620000002400 */
[----:B------:R-:W-:Y:S01]  /*3480*/  FMNMX.FTZ R31, R102, R31, !PT ;  /* 0x0000001f661f7209 */ /* 0x000fe20007810000 */
[-CC-:B------:R-:W-:Y:S01]  /*3490*/  FFMA.FTZ R20, R118, R5.reuse, -R35.reuse ;  /* 0x0000000576147223 */ /* 0x180fe20000010823 */
[----:B------:R-:W-:Y:S01]  /*34a0*/  ISETP.GT.AND P3, PT, R41, 0x28, PT ;  /* 0x000000282900780c */ /* 0x000fe20003f64270 */
[-CC-:B------:R-:W-:Y:S01]  /*34b0*/  FFMA.FTZ R34, R42, R5.reuse, -R35.reuse ;  /* 0x000000052a227223 */ /* 0x180fe20000010823 */
[----:B------:R-:W-:Y:S01]  /*34c0*/  FSEL R106, R21, -INF , P2 ;  /* 0xff800000156a7808 */ /* 0x000fe20001000000 */
[--C-:B------:R-:W-:Y:S01]  /*34d0*/  FFMA.FTZ R30, R30, R5, -R35.reuse ;  /* 0x000000051e1e7223 */ /* 0x100fe20000010823 */
[----:B------:R-:W-:Y:S01]  /*34e0*/  FMNMX.FTZ R31, R104, R31, !PT ;  /* 0x0000001f681f7209 */ /* 0x000fe20007810000 */
[----:B------:R-:W5:Y:S01]  /*34f0*/  MUFU.TANH R33, R33 ;  /* 0x0000002100217308 */ /* 0x000f620000002400 */
[C---:B------:R-:W-:Y:S01]  /*3500*/  ISETP.GT.AND P2, PT, R41.reuse, 0x29, PT ;  /* 0x000000292900780c */ /* 0x040fe20003f44270 */
[-CC-:B------:R-:W-:Y:S01]  /*3510*/  FFMA.FTZ R163, R48, R5.reuse, -R35.reuse ;  /* 0x0000000530a37223 */ /* 0x180fe20000010823 */
[----:B--2---:R-:W-:Y:S01]  /*3520*/  FSEL R108, R24, -INF , P3 ;  /* 0xff800000186c7808 */ /* 0x004fe20001800000 */
[--C-:B------:R-:W-:Y:S01]  /*3530*/  FFMA.FTZ R24, R66, R5, -R35.reuse ;  /* 0x0000000542187223 */ /* 0x100fe20000010823 */
[----:B------:R-:W-:Y:S01]  /*3540*/  FMNMX.FTZ R31, R106, R31, !PT ;  /* 0x0000001f6a1f7209 */ /* 0x000fe20007810000 */
[-CC-:B------:R-:W-:Y:S01]  /*3550*/  FFMA.FTZ R52, R52, R5.reuse, -R35.reuse ;  /* 0x0000000534347223 */ /* 0x180fe20000010823 */
[----:B------:R-:W-:Y:S01]  /*3560*/  ISETP.GT.AND P3, PT, R41, 0x30, PT ;  /* 0x000000302900780c */ /* 0x000fe20003f64270 */
[----:B------:R-:W2:Y:S01]  /*3570*/  MUFU.TANH R36, R36 ;  /* 0x0000002400247308 */ /* 0x000ea20000002400 */
[----:B0-----:R-:W-:Y:S01]  /*3580*/  FSEL R110, R25, -INF , P2 ;  /* 0xff800000196e7808 */ /* 0x001fe20001000000 */
[--C-:B------:R-:W-:Y:S01]  /*3590*/  FFMA.FTZ R56, R56, R5, -R35.reuse ;  /* 0x0000000538387223 */ /* 0x100fe20000010823 */
[----:B------:R-:W-:Y:S01]  /*35a0*/  FMNMX.FTZ R31, R108, R31, !PT ;  /* 0x0000001f6c1f7209 */ /* 0x000fe20007810000 */
[-CC-:B------:R-:W-:Y:S01]  /*35b0*/  FFMA.FTZ R62, R62, R5.reuse, -R35.reuse ;  /* 0x000000053e3e7223 */ /* 0x180fe20000010823 */
[C---:B------:R-:W-:Y:S01]  /*35c0*/  ISETP.GT.AND P2, PT, R41.reuse, 0x31, PT ;  /* 0x000000312900780c */ /* 0x040fe20003f44270 */
[--C-:B------:R-:W-:Y:S01]  /*35d0*/  FFMA.FTZ R70, R70, R5, -R35.reuse ;  /* 0x0000000546467223 */ /* 0x100fe20000010823 */
[----:B---3--:R-:W-:Y:S01]  /*35e0*/  FSEL R112, R28, -INF , P3 ;  /* 0xff8000001c707808 */ /* 0x008fe20001800000 */
[----:B------:R-:W0:Y:S01]  /*35f0*/  MUFU.TANH R37, R37 ;  /* 0x0000002500257308 */ /* 0x000e220000002400 */
[----:B------:R-:W-:Y:S01]  /*3600*/  FMNMX.FTZ R31, R110, R31, !PT ;  /* 0x0000001f6e1f7209 */ /* 0x000fe20007810000 */
[-CC-:B------:R-:W-:Y:S01]  /*3610*/  FFMA.FTZ R28, R54, R5.reuse, -R35.reuse ;  /* 0x00000005361c7223 */ /* 0x180fe20000010823 */
[C---:B------:R-:W-:Y:S01]  /*3620*/  ISETP.GT.AND P3, PT, R41.reuse, 0x38, PT ;  /* 0x000000382900780c */ /* 0x040fe20003f64270 */
[-CC-:B------:R-:W-:Y:S01]  /*3630*/  FFMA.FTZ R74, R74, R5.reuse, -R35.reuse ;  /* 0x000000054a4a7223 */ /* 0x180fe20000010823 */
[----:B----4-:R-:W-:Y:S01]  /*3640*/  FSEL R114, R32, -INF , P2 ;  /* 0xff80000020727808 */ /* 0x010fe20001000000 */
[--C-:B------:R-:W-:Y:S01]  /*3650*/  FFMA.FTZ R32, R44, R5, -R35.reuse ;  /* 0x000000052c207223 */ /* 0x100fe20000010823 */
[----:B------:R-:W-:Y:S01]  /*3660*/  FMNMX.FTZ R31, R112, R31, !PT ;  /* 0x0000001f701f7209 */ /* 0x000fe20007810000 */
[----:B------:R-:W3:Y:S01]  /*3670*/  MUFU.TANH R61, R61 ;  /* 0x0000003d003d7308 */ /* 0x000ee20000002400 */
[----:B------:R-:W-:Y:S01]  /*3680*/  ISETP.GT.AND P2, PT, R41, 0x39, PT ;  /* 0x000000392900780c */ /* 0x000fe20003f44270 */
[-CC-:B------:R-:W-:Y:S01]  /*3690*/  FFMA.FTZ R60, R60, R5.reuse, -R35.reuse ;  /* 0x000000053c3c7223 */ /* 0x180fe20000010823 */
[----:B-1----:R-:W-:Y:S01]  /*36a0*/  FSEL R116, R29, -INF , P3 ;  /* 0xff8000001d747808 */ /* 0x002fe20001800000 */
[--C-:B------:R-:W-:Y:S01]  /*36b0*/  FFMA.FTZ R78, R78, R5, -R35.reuse ;  /* 0x000000054e4e7223 */ /* 0x100fe20000010823 */
[----:B------:R-:W-:Y:S01]  /*36c0*/  FMNMX.FTZ R31, R114, R31, !PT ;  /* 0x0000001f721f7209 */ /* 0x000fe20007810000 */
[-CC-:B------:R-:W-:Y:S01]  /*36d0*/  FFMA.FTZ R82, R82, R5.reuse, -R35.reuse ;  /* 0x0000000552527223 */ /* 0x180fe20000010823 */
[----:B------:R-:W-:Y:S01]  /*36e0*/  ISETP.GT.AND P3, PT, R41, 0x40, PT ;  /* 0x000000402900780c */ /* 0x000fe20003f64270 */
[----:B------:R-:W1:Y:S01]  /*36f0*/  MUFU.TANH R64, R64 ;  /* 0x0000004000407308 */ /* 0x000e620000002400 */
[----:B-----5:R-:W-:Y:S01]  /*3700*/  FSEL R118, R33, -INF , P2 ;  /* 0xff80000021767808 */ /* 0x020fe20001000000 */
[----:B------:R-:W-:Y:S01]  /*3710*/  FFMA.FTZ R35, R86, R5, -R35 ;  /* 0x0000000556237223 */ /* 0x000fe20000010823 */
[----:B------:R-:W-:-:S02]  /*3720*/  FMNMX.FTZ R31, R116, R31, !PT ;  /* 0x0000001f741f7209 */ /* 0x000fc40007810000 */
[C---:B------:R-:W-:Y:S02]  /*3730*/  ISETP.GT.AND P2, PT, R41.reuse, 0x41, PT ;  /* 0x000000412900780c */ /* 0x040fe40003f44270 */
[----:B--2---:R-:W-:Y:S01]  /*3740*/  FSEL R36, R36, -INF , P3 ;  /* 0xff80000024247808 */ /* 0x004fe20001800000 */
[----:B------:R-:W2:Y:S01]  /*3750*/  MUFU.TANH R65, R65 ;  /* 0x0000004100417308 */ /* 0x000ea20000002400 */
[----:B------:R-:W-:Y:S02]  /*3760*/  FMNMX.FTZ R31, R118, R31, !PT ;  /* 0x0000001f761f7209 */ /* 0x000fe40007810000 */
[----:B------:R-:W-:Y:S02]  /*3770*/  ISETP.GT.AND P3, PT, R41, 0x48, PT ;  /* 0x000000482900780c */ /* 0x000fe40003f64270 */
[----:B0-----:R-:W-:Y:S02]  /*3780*/  FSEL R88, R37, -INF , P2 ;  /* 0xff80000025587808 */ /* 0x001fe40001000000 */
[----:B------:R-:W-:Y:S01]  /*3790*/  FMNMX.FTZ R31, R36, R31, !PT ;  /* 0x0000001f241f7209 */ /* 0x000fe20007810000 */
[----:B------:R-:W0:Y:S01]  /*37a0*/  MUFU.TANH R68, R68 ;  /* 0x0000004400447308 */ /* 0x000e220000002400 */
[----:B------:R-:W-:-:S02]  /*37b0*/  ISETP.GT.AND P2, PT, R41, 0x49, PT ;  /* 0x000000492900780c */ /* 0x000fc40003f44270 */
[----:B------:R-:W-:Y:S02]  /*37c0*/  FSEL R120, R27, -INF , P3 ;  /* 0xff8000001b787808 */ /* 0x000fe40001800000 */
[----:B------:R-:W-:Y:S02]  /*37d0*/  FMNMX.FTZ R31, R88, R31, !PT ;  /* 0x0000001f581f7209 */ /* 0x000fe40007810000 */
[----:B------:R-:W-:Y:S01]  /*37e0*/  ISETP.GT.AND P3, PT, R41, 0x50, PT ;  /* 0x000000502900780c */ /* 0x000fe20003f64270 */
[----:B------:R-:W4:Y:S01]  /*37f0*/  MUFU.TANH R69, R69 ;  /* 0x0000004500457308 */ /* 0x000f220000002400 */
[----:B---3--:R-:W-:Y:S02]  /*3800*/  FSEL R66, R61, -INF , P2 ;  /* 0xff8000003d427808 */ /* 0x008fe40001000000 */
[----:B------:R-:W-:Y:S02]  /*3810*/  FMNMX.FTZ R31, R120, R31, !PT ;  /* 0x0000001f781f7209 */ /* 0x000fe40007810000 */
[----:B------:R-:W-:-:S02]  /*3820*/  ISETP.GT.AND P2, PT, R41, 0x51, PT ;  /* 0x000000512900780c */ /* 0x000fc40003f44270 */
[----:B-1----:R-:W-:Y:S01]  /*3830*/  FSEL R64, R64, -INF , P3 ;  /* 0xff80000040407808 */ /* 0x002fe20001800000 */
[----:B------:R-:W1:Y:S01]  /*3840*/  MUFU.TANH R72, R72 ;  /* 0x0000004800487308 */ /* 0x000e620000002400 */
[----:B------:R-:W-:Y:S02]  /*3850*/  FMNMX.FTZ R31, R66, R31, !PT ;  /* 0x0000001f421f7209 */ /* 0x000fe40007810000 */
[----:B------:R-:W-:Y:S02]  /*3860*/  ISETP.GT.AND P3, PT, R41, 0x58, PT ;  /* 0x000000582900780c */ /* 0x000fe40003f64270 */
[----:B--2---:R-:W-:Y:S02]  /*3870*/  FSEL R58, R65, -INF , P2 ;  /* 0xff800000413a7808 */ /* 0x004fe40001000000 */
[----:B------:R-:W-:Y:S01]  /*3880*/  FMNMX.FTZ R31, R64, R31, !PT ;  /* 0x0000001f401f7209 */ /* 0x000fe20007810000 */
[----:B------:R-:W2:Y:S01]  /*3890*/  MUFU.TANH R73, R73 ;  /* 0x0000004900497308 */ /* 0x000ea20000002400 */
[----:B------:R-:W-:-:S02]  /*38a0*/  ISETP.GT.AND P2, PT, R41, 0x59, PT ;  /* 0x000000592900780c */ /* 0x000fc40003f44270 */
[----:B0-----:R-:W-:Y:S02]  /*38b0*/  FSEL R68, R68, -INF , P3 ;  /* 0xff80000044447808 */ /* 0x001fe40001800000 */
[----:B------:R-:W-:Y:S02]  /*38c0*/  FMNMX.FTZ R31, R58, R31, !PT ;  /* 0x0000001f3a1f7209 */ /* 0x000fe40007810000 */
[----:B------:R-:W-:Y:S01]  /*38d0*/  ISETP.GT.AND P3, PT, R41, 0x60, PT ;  /* 0x000000602900780c */ /* 0x000fe20003f64270 */
[----:B------:R-:W0:Y:S01]  /*38e0*/  MUFU.TANH R76, R76 ;  /* 0x0000004c004c7308 */ /* 0x000e220000002400 */
[----:B----4-:R-:W-:Y:S02]  /*38f0*/  FSEL R54, R69, -INF , P2 ;  /* 0xff80000045367808 */ /* 0x010fe40001000000 */
        /* <DEDUP_REMOVED lines=14> */
[----:B-1----:R-:W-:Y:S02]  /*39e0*/  FSEL R44, R77, -INF , P2 ;  /* 0xff8000004d2c7808 */ /* 0x002fe40001000000 */
[----:B------:R-:W-:Y:S02]  /*39f0*/  FMNMX.FTZ R31, R76, R31, !PT ;  /* 0x0000001f4c1f7209 */ /* 0x000fe40007810000 */
[----:B------:R-:W-:-:S02]  /*3a00*/  ISETP.GT.AND P2, PT, R41, 0x71, PT ;  /* 0x000000712900780c */ /* 0x000fc40003f44270 */
[----:B------:R-:W-:Y:S01]  /*3a10*/  FMNMX.FTZ R31, R44, R31, !PT ;  /* 0x0000001f2c1f7209 */ /* 0x000fe20007810000 */
[----:B------:R-:W1:Y:S01]  /*3a20*/  MUFU.TANH R84, R84 ;  /* 0x0000005400547308 */ /* 0x000e620000002400 */
[----:B--2---:R-:W-:Y:S02]  /*3a30*/  FSEL R80, R80, -INF , P3 ;  /* 0xff80000050507808 */ /* 0x004fe40001800000 */
[----:B------:R-:W-:Y:S02]  /*3a40*/  ISETP.GT.AND P3, PT, R41, 0x78, PT ;  /* 0x000000782900780c */ /* 0x000fe40003f64270 */
[----:B------:R-:W-:-:S03]  /*3a50*/  FMNMX.FTZ R31, R80, R31, !PT ;  /* 0x0000001f501f7209 */ /* 0x000fc60007810000 */
[----:B------:R-:W2:Y:S01]  /*3a60*/  MUFU.TANH R85, R85 ;  /* 0x0000005500557308 */ /* 0x000ea20000002400 */
[----:B0-----:R-:W-:Y:S02]  /*3a70*/  FSEL R40, R81, -INF , P2 ;  /* 0xff80000051287808 */ /* 0x001fe40001000000 */
[----:B------:R-:W-:Y:S02]  /*3a80*/  ISETP.GT.AND P2, PT, R41, 0x79, PT ;  /* 0x000000792900780c */ /* 0x000fe40003f44270 */
[----:B------:R-:W-:-:S03]  /*3a90*/  FMNMX.FTZ R31, R40, R31, !PT ;  /* 0x0000001f281f7209 */ /* 0x000fc60007810000 */
[----:B------:R-:W-:Y:S01]  /*3aa0*/  MUFU.EX2 R181, R181 ;  /* 0x000000b500b57308 */ /* 0x000fe20000000800 */
[----:B-1----:R-:W-:-:S04]  /*3ab0*/  FSEL R84, R84, -INF , P3 ;  /* 0xff80000054547808 */ /* 0x002fc80001800000 */
[----:B------:R-:W-:-:S03]  /*3ac0*/  FMNMX.FTZ R31, R84, R31, !PT ;  /* 0x0000001f541f7209 */ /* 0x000fc60007810000 */
[----:B------:R-:W0:Y:S01]  /*3ad0*/  MUFU.EX2 R46, R46 ;  /* 0x0000002e002e7308 */ /* 0x000e220000000800 */
[----:B--2---:R-:W-:-:S04]  /*3ae0*/  FSEL R122, R85, -INF , P2 ;  /* 0xff800000557a7808 */ /* 0x004fc80001000000 */
[----:B------:R-:W-:-:S03]  /*3af0*/  FMNMX.FTZ R31, R122, R31, !PT ;  /* 0x0000001f7a1f7209 */ /* 0x000fc60007810000 */
[----:B------:R-:W1:Y:S02]  /*3b00*/  MUFU.EX2 R183, R183 ;  /* 0x000000b700b77308 */ /* 0x000e640000000800 */
[----:B------:R-:W2:Y:S06]  /*3b10*/  SHFL.BFLY PT, R10, R31, 0x2, 0x1f ;  /* 0x0c401f001f0a7f89 */ /* 0x000eac00000e0000 */
[----:B------:R-:W3:Y:S01]  /*3b20*/  MUFU.EX2 R2, R2 ;  /* 0x0000000200027308 */ /* 0x000ee20000000800 */
[----:B0-----:R-:W-:Y:S01]  /*3b30*/  FADD.FTZ R38, R181, R46 ;  /* 0x0000002eb5267221 */ /* 0x001fe20000010000 */
[----:B------:R-:W-:-:S06]  /*3b40*/  F2FP.F16.F32.PACK_AB R181, R46, R181 ;  /* 0x000000b52eb5723e */ /* 0x000fcc00000000ff */
[----:B------:R-:W0:Y:S08]  /*3b50*/  MUFU.EX2 R177, R177 ;  /* 0x000000b100b17308 */ /* 0x000e300000000800 */
[----:B------:R-:W4:Y:S01]  /*3b60*/  MUFU.EX2 R4, R4 ;  /* 0x0000000400047308 */ /* 0x000f220000000800 */
[----:B--2---:R-:W-:-:S05]  /*3b70*/  FMNMX.FTZ R11, R31, R10, !PT ;  /* 0x0000000a1f0b7209 */ /* 0x004fca0007810000 */
[----:B------:R-:W2:Y:S02]  /*3b80*/  SHFL.BFLY PT, R10, R11, 0x1, 0x1f ;  /* 0x0c201f000b0a7f89 */ /* 0x000ea400000e0000 */
[----:B------:R-:W5:Y:S08]  /*3b90*/  MUFU.EX2 R179, R179 ;  /* 0x000000b300b37308 */ /* 0x000f700000000800 */
[----:B------:R-:W-:Y:S08]  /*3ba0*/  MUFU.EX2 R14, R14 ;  /* 0x0000000e000e7308 */ /* 0x000ff00000000800 */
[----:B------:R-:W-:Y:S01]  /*3bb0*/  MUFU.EX2 R173, R173 ;  /* 0x000000ad00ad7308 */ /* 0x000fe20000000800 */
[----:B--2---:R-:W-:-:S07]  /*3bc0*/  FMNMX.FTZ R10, R11, R10, !PT ;  /* 0x0000000a0b0a7209 */ /* 0x004fce0007810000 */
        /* <DEDUP_REMOVED lines=28> */
[----:B0-----:R-:W-:Y:S01]  /*3d90*/  FADD.FTZ R3, R177, R38 ;  /* 0x00000026b1037221 */ /* 0x001fe20000010000 */
[-CC-:B------:R-:W-:Y:S01]  /*3da0*/  FFMA.FTZ R88, R88, R5.reuse, -R11.reuse ;  /* 0x0000000558587223 */ /* 0x180fe2000001080b */
[-CC-:B------:R-:W-:Y:S01]  /*3db0*/  FFMA.FTZ R120, R120, R5.reuse, -R11.reuse ;  /* 0x0000000578787223 */ /* 0x180fe2000001080b */
[-C--:B------:R-:W-:Y:S01]  /*3dc0*/  FFMA.FTZ R66, R66, R5.reuse, -R11 ;  /* 0x0000000542427223 */ /* 0x080fe2000001080b */
[----:B----4-:R-:W-:Y:S01]  /*3dd0*/  FADD.FTZ R38, R4, R3 ;  /* 0x0000000304267221 */ /* 0x010fe20000010000 */
[-CC-:B------:R-:W-:Y:S01]  /*3de0*/  FFMA.FTZ R64, R64, R5.reuse, -R11.reuse ;  /* 0x0000000540407223 */ /* 0x180fe2000001080b */
[-C--:B------:R-:W-:Y:S01]  /*3df0*/  FFMA.FTZ R58, R58, R5.reuse, -R11 ;  /* 0x000000053a3a7223 */ /* 0x080fe2000001080b */
[----:B------:R-:W0:Y:S01]  /*3e00*/  MUFU.EX2 R15, R94 ;  /* 0x0000005e000f7308 */ /* 0x000e220000000800 */
[----:B-----5:R-:W-:Y:S01]  /*3e10*/  FADD.FTZ R37, R179, R38 ;  /* 0x00000026b3257221 */ /* 0x020fe20000010000 */
[----:B--2---:R-:W-:Y:S01]  /*3e20*/  FADD.FTZ R3, R90, R13 ;  /* 0x0000000d5a037221 */ /* 0x004fe20000010000 */
[-CC-:B------:R-:W-:Y:S01]  /*3e30*/  FFMA.FTZ R68, R68, R5.reuse, -R11.reuse ;  /* 0x0000000544447223 */ /* 0x180fe2000001080b */
[-C--:B------:R-:W-:Y:S01]  /*3e40*/  FFMA.FTZ R54, R54, R5.reuse, -R11 ;  /* 0x0000000536367223 */ /* 0x080fe2000001080b */
[----:B------:R-:W-:Y:S01]  /*3e50*/  FADD.FTZ R42, R14, R37 ;  /* 0x000000250e2a7221 */ /* 0x000fe20000010000 */
[----:B------:R-:W-:Y:S01]  /*3e60*/  FFMA.FTZ R72, R72, R5, -R11 ;  /* 0x0000000548487223 */ /* 0x000fe2000001080b */
[----:B------:R-:W-:Y:S01]  /*3e70*/  F2FP.F16.F32.PACK_AB R183, R2, R183 ;  /* 0x000000b702b7723e */ /* 0x000fe200000000ff */
[----:B------:R-:W2:Y:S01]  /*3e80*/  MUFU.EX2 R96, R96 ;  /* 0x0000006000607308 */ /* 0x000ea20000000800 */
        /* <DEDUP_REMOVED lines=8> */
[----:B0-----:R-:W-:Y:S01]  /*3f10*/  FADD.FTZ R3, R15, R38 ;  /* 0x000000260f037221 */ /* 0x001fe20000010000 */
[----:B------:R-:W-:Y:S01]  /*3f20*/  FADD.FTZ R39, R175, R42 ;  /* 0x0000002aaf277221 */ /* 0x000fe20000010000 */
[-CC-:B------:R-:W-:Y:S01]  /*3f30*/  FFMA.FTZ R40, R40, R5.reuse, -R11.reuse ;  /* 0x0000000528287223 */ /* 0x180fe2000001080b */
[-CC-:B------:R-:W-:Y:S01]  /*3f40*/  FFMA.FTZ R84, R84, R5.reuse, -R11.reuse ;  /* 0x0000000554547223 */ /* 0x180fe2000001080b */
[----:B------:R-:W-:Y:S01]  /*3f50*/  FFMA.FTZ R122, R122, R5, -R11 ;  /* 0x000000057a7a7223 */ /* 0x000fe2000001080b */
[----:B------:R-:W-:Y:S01]  /*3f60*/  F2FP.F16.F32.PACK_AB R180, R13, R90 ;  /* 0x0000005a0db4723e */ /* 0x000fe200000000ff */
[----:B------:R-:W-:Y:S01]  /*3f70*/  IMAD.MOV.U32 R94, RZ, RZ, R151 ;  /* 0x000000ffff5e7224 */ /* 0x000fe200078e0097 */
[----:B------:R-:W0:Y:S01]  /*3f80*/  MUFU.EX2 R24, R24 ;  /* 0x0000001800187308 */ /* 0x000e220000000800 */
[----:B--2---:R-:W-:Y:S01]  /*3f90*/  FADD.FTZ R38, R96, R3 ;  /* 0x0000000360267221 */ /* 0x004fe20000010000 */
[----:B------:R-:W-:Y:S01]  /*3fa0*/  F2FP.F16.F32.PACK_AB R182, R15, R92 ;  /* 0x0000005c0fb6723e */ /* 0x000fe200000000ff */
[----:B------:R-:W-:Y:S01]  /*3fb0*/  IMAD.MOV.U32 R92, RZ, RZ, R151 ;  /* 0x000000ffff5c7224 */ /* 0x000fe200078e0097 */
[----:B------:R-:W-:-:S02]  /*3fc0*/  F2FP.F16.F32.PACK_AB R177, R4, R177 ;  /* 0x000000b104b1723e */ /* 0x000fc400000000ff */
[----:B------:R-:W-:Y:S02]  /*3fd0*/  F2FP.F16.F32.PACK_AB R179, R14, R179 ;  /* 0x000000b30eb3723e */ /* 0x000fe400000000ff */
[----:B------:R-:W2:Y:S01]  /*3fe0*/  MUFU.EX2 R100, R100 ;  /* 0x0000006400647308 */ /* 0x000ea20000000800 */
[C---:B-1----:R-:W-:Y:S01]  /*3ff0*/  FADD.FTZ R3, R21.reuse, R38 ;  /* 0x0000002615037221 */ /* 0x042fe20000010000 */
[----:B------:R-:W-:Y:S01]  /*4000*/  F2FP.F16.F32.PACK_AB R176, R21, R96 ;  /* 0x0000006015b0723e */ /* 0x000fe200000000ff */
[----:B------:R-:W-:Y:S01]  /*4010*/  IMAD.MOV.U32 R96, RZ, RZ, R151 ;  /* 0x000000ffff607224 */ /* 0x000fe200078e0097 */
[----:B------:R-:W-:Y:S02]  /*4020*/  F2FP.F16.F32.PACK_AB R173, R20, R173 ;  /* 0x000000ad14ad723e */ /* 0x000fe400000000ff */
[----:B------:R-:W-:Y:S02]  /*4030*/  MOV R98, R151 ;  /* 0x0000009700627202 */ /* 0x000fe40000000f00 */
[----:B------:R-:W1:Y:S01]  /*4040*/  MUFU.EX2 R169, R169 ;  /* 0x000000a900a97308 */ /* 0x000e620000000800 */
[C---:B0-----:R-:W-:Y:S01]  /*4050*/  FADD.FTZ R42, R24.reuse, R39 ;  /* 0x00000027182a7221 */ /* 0x041fe20000010000 */
[----:B------:R-:W-:-:S02]  /*4060*/  F2FP.F16.F32.PACK_AB R175, R24, R175 ;  /* 0x000000af18af723e */ /* 0x000fc400000000ff */
[----:B------:R-:W-:-:S04]  /*4070*/  MOV R90, R151 ;  /* 0x00000097005a7202 */ /* 0x000fc80000000f00 */
[----:B------:R0:W3:Y:S01]  /*4080*/  MUFU.EX2 R25, R102 ;  /* 0x0000006600197308 */ /* 0x0000e20000000800 */
[----:B--2---:R-:W-:-:S07]  /*4090*/  FADD.FTZ R38, R100, R3 ;  /* 0x0000000364267221 */ /* 0x004fce0000010000 */
[----:B------:R-:W2:Y:S01]  /*40a0*/  MUFU.EX2 R28, R28 ;  /* 0x0000001c001c7308 */ /* 0x000ea20000000800 */
[----:B-1----:R-:W-:Y:S01]  /*40b0*/  FADD.FTZ R41, R169, R42 ;  /* 0x0000002aa9297221 */ /* 0x002fe20000010000 */
[----:B0-----:R-:W-:-:S06]  /*40c0*/  IMAD.MOV.U32 R102, RZ, RZ, R151 ;  /* 0x000000ffff667224 */ /* 0x001fcc00078e0097 */
[----:B------:R-:W0:Y:S01]  /*40d0*/  MUFU.EX2 R104, R104 ;  /* 0x0000006800687308 */ /* 0x000e220000000800 */
[C---:B---3--:R-:W-:Y:S01]  /*40e0*/  FADD.FTZ R3, R25.reuse, R38 ;  /* 0x0000002619037221 */ /* 0x048fe20000010000 */
[----:B------:R-:W-:Y:S01]  /*40f0*/  F2FP.F16.F32.PACK_AB R178, R25, R100 ;  /* 0x0000006419b2723e */ /* 0x000fe200000000ff */
[----:B------:R-:W-:-:S05]  /*4100*/  IMAD.MOV.U32 R100, RZ, RZ, R151 ;  /* 0x000000ffff647224 */ /* 0x000fca00078e0097 */
[----:B------:R-:W1:Y:S01]  /*4110*/  MUFU.EX2 R171, R171 ;  /* 0x000000ab00ab7308 */ /* 0x000e620000000800 */
[C---:B--2---:R-:W-:Y:S01]  /*4120*/  FADD.FTZ R42, R28.reuse, R41 ;  /* 0x000000291c2a7221 */ /* 0x044fe20000010000 */
[----:B------:R-:W-:-:S06]  /*4130*/  F2FP.F16.F32.PACK_AB R169, R28, R169 ;  /* 0x000000a91ca9723e */ /* 0x000fcc00000000ff */
[----:B------:R2:W3:Y:S01]  /*4140*/  MUFU.EX2 R27, R106 ;  /* 0x0000006a001b7308 */ /* 0x0004e20000000800 */
[----:B0-----:R-:W-:-:S07]  /*4150*/  FADD.FTZ R38, R104, R3 ;  /* 0x0000000368267221 */ /* 0x001fce0000010000 */
[----:B------:R-:W0:Y:S01]  /*4160*/  MUFU.EX2 R32, R32 ;  /* 0x0000002000207308 */ /* 0x000e220000000800 */
[----:B-1----:R-:W-:Y:S01]  /*4170*/  FADD.FTZ R41, R171, R42 ;  /* 0x0000002aab297221 */ /* 0x002fe20000010000 */
[----:B--2---:R-:W-:-:S06]  /*4180*/  MOV R106, R151 ;  /* 0x00000097006a7202 */ /* 0x004fcc0000000f00 */
[----:B------:R-:W1:Y:S01]  /*4190*/  MUFU.EX2 R108, R108 ;  /* 0x0000006c006c7308 */ /* 0x000e620000000800 */
[C---:B---3--:R-:W-:Y:S01]  /*41a0*/  FADD.FTZ R3, R27.reuse, R38 ;  /* 0x000000261b037221 */ /* 0x048fe20000010000 */
[----:B------:R-:W-:Y:S01]  /*41b0*/  F2FP.F16.F32.PACK_AB R172, R27, R104 ;  /* 0x000000681bac723e */ /* 0x000fe200000000ff */
[----:B------:R-:W-:-:S05]  /*41c0*/  IMAD.MOV.U32 R104, RZ, RZ, R151 ;  /* 0x000000ffff687224 */ /* 0x000fca00078e0097 */
[----:B------:R-:W2:Y:S01]  /*41d0*/  MUFU.EX2 R165, R165 ;  /* 0x000000a500a57308 */ /* 0x000ea20000000800 */
[C---:B0-----:R-:W-:Y:S01]  /*41e0*/  FADD.FTZ R38, R32.reuse, R41 ;  /* 0x0000002920267221 */ /* 0x041fe20000010000 */
[----:B------:R-:W-:-:S06]  /*41f0*/  F2FP.F16.F32.PACK_AB R171, R32, R171 ;  /* 0x000000ab20ab723e */ /* 0x000fcc00000000ff */
[----:B------:R0:W3:Y:S01]  /*4200*/  MUFU.EX2 R29, R110 ;  /* 0x0000006e001d7308 */ /* 0x0000e20000000800 */
[----:B-1----:R-:W-:-:S07]  /*4210*/  FADD.FTZ R0, R108, R3 ;  /* 0x000000036c007221 */ /* 0x002fce0000010000 */
[----:B------:R-:W1:Y:S01]  /*4220*/  MUFU.EX2 R30, R30 ;  /* 0x0000001e001e7308 */ /* 0x000e620000000800 */
[----:B--2---:R-:W-:Y:S01]  /*4230*/  FADD.FTZ R43, R165, R38 ;  /* 0x00000026a52b7221 */ /* 0x004fe20000010000 */
[----:B0-----:R-:W-:-:S06]  /*4240*/  IMAD.MOV.U32 R110, RZ, RZ, R151 ;  /* 0x000000ffff6e7224 */ /* 0x001fcc00078e0097 */
[----:B------:R-:W0:Y:S01]  /*4250*/  MUFU.EX2 R112, R112 ;  /* 0x0000007000707308 */ /* 0x000e220000000800 */
[C---:B---3--:R-:W-:Y:S01]  /*4260*/  FADD.FTZ R3, R29.reuse, R0 ;  /* 0x000000001d037221 */ /* 0x048fe20000010000 */
[----:B------:R-:W-:Y:S01]  /*4270*/  F2FP.F16.F32.PACK_AB R174, R29, R108 ;  /* 0x0000006c1dae723e */ /* 0x000fe200000000ff */
[----:B------:R-:W-:-:S05]  /*4280*/  IMAD.MOV.U32 R108, RZ, RZ, R151 ;  /* 0x000000ffff6c7224 */ /* 0x000fca00078e0097 */
[----:B------:R-:W2:Y:S01]  /*4290*/  MUFU.EX2 R167, R167 ;  /* 0x000000a700a77308 */ /* 0x000ea20000000800 */
[C---:B-1----:R-:W-:Y:S01]  /*42a0*/  FADD.FTZ R38, R30.reuse, R43 ;  /* 0x0000002b1e267221 */ /* 0x042fe20000010000 */
[----:B------:R-:W-:-:S06]  /*42b0*/  F2FP.F16.F32.PACK_AB R165, R30, R165 ;  /* 0x000000a51ea5723e */ /* 0x000fcc00000000ff */
[----:B------:R1:W3:Y:S01]  /*42c0*/  MUFU.EX2 R31, R114 ;  /* 0x00000072001f7308 */ /* 0x0002e20000000800 */
[----:B0-----:R-:W-:-:S07]  /*42d0*/  FADD.FTZ R0, R112, R3 ;  /* 0x0000000370007221 */ /* 0x001fce0000010000 */
[----:B------:R-:W0:Y:S01]  /*42e0*/  MUFU.EX2 R26, R26 ;  /* 0x0000001a001a7308 */ /* 0x000e220000000800 */
[----:B--2---:R-:W-:Y:S01]  /*42f0*/  FADD.FTZ R43, R167, R38 ;  /* 0x00000026a72b7221 */ /* 0x004fe20000010000 */
[----:B-1----:R-:W-:-:S06]  /*4300*/  MOV R114, R151 ;  /* 0x0000009700727202 */ /* 0x002fcc0000000f00 */
        /* <DEDUP_REMOVED lines=19> */
[----:B------:R-:W-:Y:S01]  /*4440*/  MUFU.EX2 R155, R35 ;  /* 0x00000023009b7308 */ /* 0x000fe20000000800 */
[----:B0-----:R-:W-:-:S07]  /*4450*/  FADD.FTZ R0, R36, R3 ;  /* 0x0000000324007221 */ /* 0x001fce0000010000 */
[----:B------:R0:W1:Y:S01]  /*4460*/  MUFU.EX2 R35, R88 ;  /* 0x0000005800237308 */ /* 0x0000620000000800 */
[----:B--2---:R-:W-:-:S07]  /*4470*/  FADD.FTZ R43, R163, R38 ;  /* 0x00000026a32b7221 */ /* 0x004fce0000010000 */
[----:B------:R-:W2:Y:S01]  /*4480*/  MUFU.EX2 R52, R52 ;  /* 0x0000003400347308 */ /* 0x000ea20000000800 */
[----:B0-----:R-:W-:-:S07]  /*4490*/  IMAD.MOV.U32 R88, RZ, RZ, R151 ;  /* 0x000000ffff587224 */ /* 0x001fce00078e0097 */
[----:B------:R-:W0:Y:S01]  /*44a0*/  MUFU.EX2 R120, R120 ;  /* 0x0000007800787308 */ /* 0x000e220000000800 */
[C---:B-1----:R-:W-:Y:S01]  /*44b0*/  FADD.FTZ R3, R35.reuse, R0 ;  /* 0x0000000023037221 */ /* 0x042fe20000010000 */
[----:B------:R-:W-:-:S06]  /*44c0*/  F2FP.F16.F32.PACK_AB R164, R35, R36 ;  /* 0x0000002423a4723e */ /* 0x000fcc00000000ff */
        /* <DEDUP_REMOVED lines=9> */
[----:B------:R-:W-:Y:S01]  /*4560*/  F2FP.F16.F32.PACK_AB R166, R37, R120 ;  /* 0x0000007825a6723e */ /* 0x000fe200000000ff */
[----:B------:R-:W-:-:S05]  /*4570*/  IMAD.MOV.U32 R120, RZ, RZ, R151 ;  /* 0x000000ffff787224 */ /* 0x000fca00078e0097 */
        /* <DEDUP_REMOVED lines=26> */
[----:B-1----:R-:W-:-:S04]  /*4720*/  FADD.FTZ R2, R82, R47 ;  /* 0x0000002f52027221 */ /* 0x002fc80000010000 */
[C---:B------:R-:W-:Y:S01]  /*4730*/  FADD.FTZ R3, R155.reuse, R2 ;  /* 0x000000029b037221 */ /* 0x040fe20000010000 */
[----:B------:R-:W-:Y:S01]  /*4740*/  F2FP.F16.F32.PACK_AB R155, R155, R82 ;  /* 0x000000529b9b723e */ /* 0x000fe200000000ff */
[----:B------:R-:W-:Y:S01]  /*4750*/  IMAD.MOV.U32 R2, RZ, RZ, 0x3f800000 ;  /* 0x3f800000ff027424 */ /* 0x000fe200078e00ff */
        /* <DEDUP_REMOVED lines=10> */
[----:B------:R2:W3:Y:S01]  /*4800*/  MUFU.EX2 R13, R122 ;  /* 0x0000007a000d7308 */ /* 0x0004e20000000800 */
[C---:B0-----:R-:W-:Y:S01]  /*4810*/  FADD.FTZ R15, R45.reuse, R0 ;  /* 0x000000002d0f7221 */ /* 0x041fe20000010000 */
[----:B------:R-:W-:Y:S01]  /*4820*/  F2FP.F16.F32.PACK_AB R152, R45, R80 ;  /* 0x000000502d98723e */ /* 0x000fe200000000ff */
[----:B------:R-:W-:Y:S02]  /*4830*/  IMAD.MOV.U32 R0, RZ, RZ, 0x3f800000 ;  /* 0x3f800000ff007424 */ /* 0x000fe400078e00ff */
[----:B-1----:R-:W-:Y:S01]  /*4840*/  FADD.FTZ R4, R84, R15 ;  /* 0x0000000f54047221 */ /* 0x002fe20000010000 */
[----:B--2---:R-:W-:-:S03]  /*4850*/  MOV R122, R151 ;  /* 0x00000097007a7202 */ /* 0x004fc60000000f00 */
[C---:B---3--:R-:W-:Y:S01]  /*4860*/  FADD.FTZ R4, R13.reuse, R4 ;  /* 0x000000040d047221 */ /* 0x048fe20000010000 */
[----:B------:R-:W-:Y:S01]  /*4870*/  F2FP.F16.F32.PACK_AB R154, R13, R84 ;  /* 0x000000540d9a723e */ /* 0x000fe200000000ff */
[----:B------:R-:W-:Y:S06]  /*4880*/  @!P2 BRA `(.L_x_2011) ;  /* 0x000000340020a947 */ /* 0x000fec0003800000 */
[----:B------:R-:W-:Y:S01]  /*4890*/  IMAD.MOV.U32 R13, RZ, RZ, R12 ;  /* 0x000000ffff0d7224 */ /* 0x000fe200078e000c */
[----:B------:R-:W-:Y:S01]  /*48a0*/  CS2R R150, SRZ ;  /* 0x0000000000967805 */ /* 0x000fe2000001ff00 */
        /* <DEDUP_REMOVED lines=33> */
[----:B------:R-:W-:Y:S01]  /*4ac0*/  UMOV UR5, UR37 ;  /* 0x0000002500057c82 */ /* 0x000fe20008000000 */
[----:B------:R-:W-:Y:S01]  /*4ad0*/  UMOV UR6, UR36 ;  /* 0x0000002400067c82 */ /* 0x000fe20008000000 */
[----:B------:R-:W-:-:S05]  /*4ae0*/  ULDC UR7, c[0x0][0x9d8] ;  /* 0x0002760000077ab9 */ /* 0x000fca0000000800 */
.L_x_2020:
[----:B------:R-:W-:-:S04]  /*4af0*/  UIADD3 UR8, UR6, 0x1, URZ ;  /* 0x0000000106087890 */ /* 0x000fc8000fffe03f */
[----:B------:R-:W-:-:S04]  /*4b00*/  UISETP.NE.AND UP0, UPT, UR8, 0x2, UPT ;  /* 0x000000020800788c */ /* 0x000fc8000bf05270 */
[----:B------:R-:W-:Y:S02]  /*4b10*/  USEL UR37, URZ, 0x1, UP0 ;  /* 0x000000013f257887 */ /* 0x000fe40008000000 */
[----:B------:R-:W-:Y:S02]  /*4b20*/  USEL UR36, UR8, URZ, UP0 ;  /* 0x0000003f08247287 */ /* 0x000fe40008000000 */
[----:B------:R-:W-:Y:S01]  /*4b30*/  ULOP3.LUT UR37, UR5, UR37, URZ, 0x3c, !UPT ;  /* 0x0000002505257292 */ /* 0x000fe2000f8e3c3f */
[----:B------:R-:W-:Y:S11]  /*4b40*/  @!P0 BRA `(.L_x_2012) ;  /* 0x0000000000048947 */ /* 0x000ff60003800000 */
[----:B------:R-:W-:Y:S01]  /*4b50*/  BPT.TRAP 0x1 ;  /* 0x000000040000795c */ /* 0x000fe20000300000 */
.L_x_2012:
[----:B------:R-:W-:Y:S01]  /*4b60*/  ULEA UR8, UR36, UR38, 0x3 ;  /* 0x0000002624087291 */ /* 0x000fe2000f8e183f */
[----:B------:R-:W-:-:S05]  /*4b70*/  IMAD.U32 R5, RZ, RZ, UR37 ;  /* 0x00000025ff057e24 */ /* 0x000fca000f8e00ff */
[----:B------:R-:W-:-:S04]  /*4b80*/  SHF.L.U32 R5, R5, 0x1f, RZ ;  /* 0x0000001f05057819 */ /* 0x000fc800000006ff */
[----:B------:R0:W1:Y:S01]  /*4b90*/  SYNCS.PHASECHK.TRANS64.TRYWAIT P2, [UR8+0x34830], R5 ;  /* 0x03483005ff0075a7 */ /* 0x0000620008040148 */
[----:B------:R-:W-:Y:S05]  /*4ba0*/  @!P0 BRA `(.L_x_2013) ;  /* 0x0000000000048947 */ /* 0x000fea0003800000 */
[----:B------:R-:W-:Y:S01]  /*4bb0*/  BPT.TRAP 0x1 ;  /* 0x000000040000795c */ /* 0x000fe20000300000 */
.L_x_2013:
[----:B-1----:R-:W-:Y:S05]  /*4bc0*/  @P2 BRA `(.L_x_2014) ;  /* 0x0000000000082947 */ /* 0x002fea0003800000 */
[----:B------:R-:W1:Y:S02]  /*4bd0*/  SYNCS.PHASECHK.TRANS64.TRYWAIT P2, [UR8+0x34830], R5 ;  /* 0x03483005ff0075a7 */ /* 0x000e640008040148 */
[----:B-1----:R-:W-:Y:S05]  /*4be0*/  @!P2 BRA `(.L_x_2015) ;  /* 0x000000dc0088a947 */ /* 0x002fea0003800000 */
.L_x_2014:
        /* <DEDUP_REMOVED lines=141> */
.L_x_2016:
[----:B------:R-:W-:Y:S01]  /*54c0*/  ULEA UR9, UR6, UR38, 0x3 ;  /* 0x0000002606097291 */ /* 0x000fe2000f8e183f */
[----:B------:R-:W-:-:S05]  /*54d0*/  IMAD.U32 R0, RZ, RZ, UR5 ;  /* 0x00000005ff007e24 */ /* 0x000fca000f8e00ff */
[----:B------:R-:W-:-:S04]  /*54e0*/  SHF.L.U32 R0, R0, 0x1f, RZ ;  /* 0x0000001f00007819 */ /* 0x000fc800000006ff */
[----:B------:R2:W3:Y:S01]  /*54f0*/  SYNCS.PHASECHK.TRANS64.TRYWAIT P2, [UR9+0x34850], R0 ;  /* 0x03485000ff0075a7 */ /* 0x0004e20008040149 */
[----:B------:R-:W-:Y:S05]  /*5500*/  @!P0 BRA `(.L_x_2017) ;  /* 0x0000000000048947 */ /* 0x000fea0003800000 */
[----:B------:R-:W-:Y:S01]  /*5510*/  BPT.TRAP 0x1 ;  /* 0x000000040000795c */ /* 0x000fe20000300000 */
.L_x_2017:
[----:B---3--:R-:W-:Y:S05]  /*5520*/  @P2 BRA `(.L_x_2018) ;  /* 0x0000000000082947 */ /* 0x008fea0003800000 */
[----:B------:R-:W3:Y:S02]  /*5530*/  SYNCS.PHASECHK.TRANS64.TRYWAIT P2, [UR9+0x34850], R0 ;  /* 0x03485000ff0075a7 */ /* 0x000ee40008040149 */
[----:B---3--:R-:W-:Y:S05]  /*5540*/  @!P2 BRA `(.L_x_2019) ;  /* 0x000000d40048a947 */ /* 0x008fea0003800000 */
.L_x_2018:
[----:B------:R-:W-:Y:S01]  /*5550*/  UIADD3 UR5, UR38, 0x400, URZ ;  /* 0x0000040026057890 */ /* 0x000fe2000fffe03f */
[----:B------:R-:W-:Y:S01]  /*5560*/  WARPGROUP.ARRIVE ;  /* 0x00000000000079c5 */ /* 0x000fe20000000000 */
[----:B------:R-:W-:Y:S01]  /*5570*/  UMOV UR15, 0x40000040 ;  /* 0x40000040000f7882 */ /* 0x000fe20000000000 */
[----:B01----:R-:W-:Y:S01]  /*5580*/  FMUL.FTZ R5, R24, UR7 ;  /* 0x0000000718057c20 */ /* 0x003fe20008410000 */
[----:B------:R-:W-:Y:S01]  /*5590*/  USHF.R.U32.HI UR5, URZ, 0x4, UR5 ;  /* 0x000000043f057899 */ /* 0x000fe20008011605 */
[----:B------:R-:W-:Y:S01]  /*55a0*/  FMUL.FTZ R10, R25, UR7 ;  /* 0x00000007190a7c20 */ /* 0x000fe20008410000 */
[----:B------:R-:W-:Y:S01]  /*55b0*/  FMUL.FTZ R15, R34, UR7 ;  /* 0x00000007220f7c20 */ /* 0x000fe20008410000 */
[----:B------:R-:W-:Y:S01]  /*55c0*/  FMUL.FTZ R24, R39, UR7 ;  /* 0x0000000727187c20 */ /* 0x000fe20008410000 */
[----:B------:R-:W-:Y:S01]  /*55d0*/  ULOP3.LUT UR5, UR5, 0x3fff, URZ, 0xc0, !UPT ;  /* 0x00003fff05057892 */ /* 0x000fe2000f8ec03f */
[----:B------:R-:W-:Y:S01]  /*55e0*/  MUFU.TANH R5, R5 ;  /* 0x0000000500057308 */ /* 0x000fe20000002400 */
[----:B------:R-:W-:Y:S01]  /*55f0*/  FMUL.FTZ R20, R35, UR7 ;  /* 0x0000000723147c20 */ /* 0x000fe20008410000 */
[----:B------:R-:W-:Y:S01]  /*5600*/  FMUL.FTZ R35, R36, UR7 ;  /* 0x0000000724237c20 */ /* 0x000fe20008410000 */
[----:B------:R-:W-:Y:S01]  /*5610*/  ULOP3.LUT UR5, UR5, 0x4000000, URZ, 0xfc, !UPT ;  /* 0x0400000005057892 */ /* 0x000fe2000f8efc3f */
[----:B------:R-:W-:Y:S01]  /*5620*/  FMUL.FTZ R200, R37, UR7 ;  /* 0x0000000725c87c20 */ /* 0x000fe20008410000 */
[----:B------:R-:W-:Y:S01]  /*5630*/  FMUL.FTZ R36, R40, UR7 ;  /* 0x0000000728247c20 */ /* 0x000fe20008410000 */
[----:B------:R-:W-:Y:S01]  /*5640*/  FMUL.FTZ R198, R41, UR7 ;  /* 0x0000000729c67c20 */ /* 0x000fe20008410000 */
[----:B------:R-:W-:Y:S01]  /*5650*/  ULEA UR5, UR6, UR5, 0xb ;  /* 0x0000000506057291 */ /* 0x000fe2000f8e583f */
[----:B------:R-:W0:Y:S01]  /*5660*/  MUFU.TANH R10, R10 ;  /* 0x0000000a000a7308 */ /* 0x000e220000002400 */
[----:B------:R-:W-:Y:S01]  /*5670*/  FMUL.FTZ R44, R44, UR7 ;  /* 0x000000072c2c7c20 */ /* 0x000fe20008410000 */
[----:B------:R-:W-:Y:S01]  /*5680*/  UMOV UR6, 0xffffff80 ;  /* 0xffffff8000067882 */ /* 0x000fe20000000000 */
[----:B------:R-:W-:Y:S01]  /*5690*/  FMUL.FTZ R45, R45, UR7 ;  /* 0x000000072d2d7c20 */ /* 0x000fe20008410000 */
[----:B------:R-:W-:Y:S01]  /*56a0*/  UIMAD UR6, UR4, UR6, 0x1 ;  /* 0x00000001040674a4 */ /* 0x000fe2000f8e0206 */
[----:B------:R-:W-:Y:S01]  /*56b0*/  FMUL.FTZ R48, R48, UR7 ;  /* 0x0000000730307c20 */ /* 0x000fe20008410000 */
[----:B------:R-:W-:Y:S01]  /*56c0*/  UMOV UR14, UR5 ;  /* 0x00000005000e7c82 */ /* 0x000fe20008000000 */
[----:B------:R-:W-:Y:S01]  /*56d0*/  FMUL.FTZ R49, R49, UR7 ;  /* 0x0000000731317c20 */ /* 0x000fe20008410000 */
[----:B------:R-:W-:Y:S01]  /*56e0*/  HGMMA.64x128x16.F32 R88, R180, gdesc[UR12].tnspB, R88, gsb0 ;  /* 0x41e0000cb4587df0 */ /* 0x000fe20008000858 */
[----:B------:R-:W-:Y:S01]  /*56f0*/  UIADD3 UR14, UR5, 0x80, URZ ;  /* 0x00000080050e7890 */ /* 0x000fe2000fffe03f */
[----:B------:R-:W-:Y:S01]  /*5700*/  MUFU.TANH R35, R35 ;  /* 0x0000002300237308 */ /* 0x000fe20000002400 */
[----:B------:R-:W-:Y:S01]  /*5710*/  UMOV UR15, 0x40000040 ;  /* 0x40000040000f7882 */ /* 0x000fe20000000000 */
[----:B------:R-:W-:Y:S01]  /*5720*/  ULEA UR6, UR61, UR6, 0x7 ;  /* 0x000000063d067291 */ /* 0x000fe2000f8e383f */
[----:B------:R-:W-:Y:S01]  /*5730*/  FMUL.FTZ R52, R52, UR7 ;  /* 0x0000000734347c20 */ /* 0x000fe20008410000 */
[----:B------:R-:W-:Y:S01]  /*5740*/  FMUL.FTZ R53, R53, UR7 ;  /* 0x0000000735357c20 */ /* 0x000fe20008410000 */
[----:B------:R-:W-:Y:S01]  /*5750*/  FMUL.FTZ R56, R56, UR7 ;  /* 0x0000000738387c20 */ /* 0x000fe20008410000 */
[----:B------:R-:W-:Y:S01]  /*5760*/  UIADD3 UR6, -UR39, UR6, UR60 ;  /* 0x0000000627067290 */ /* 0x000fe2000fffe13c */
[----:B------:R-:W-:Y:S01]  /*5770*/  FMUL.FTZ R57, R57, UR7 ;  /* 0x0000000739397c20 */ /* 0x000fe20008410000 */
[----:B------:R-:W-:Y:S01]  /*5780*/  MUFU.TANH R200, R200 ;  /* 0x000000c800c87308 */ /* 0x000fe20000002400 */
[----:B------:R-:W-:Y:S01]  /*5790*/  FMUL.FTZ R60, R60, UR7 ;  /* 0x000000073c3c7c20 */ /* 0x000fe20008410000 */
[----:B------:R-:W-:Y:S01]  /*57a0*/  FMUL.FTZ R21, R38, UR7 ;  /* 0x0000000726157c20 */ /* 0x000fe20008410000 */
[----:B------:R-:W-:Y:S01]  /*57b0*/  FMUL.FTZ R61, R61, UR7 ;  /* 0x000000073d3d7c20 */ /* 0x000fe20008410000 */
[----:B------:R-:W-:Y:S01]  /*57c0*/  MOV R34, UR6 ;  /* 0x0000000600227c02 */ /* 0x000fe20008000f00 */
[----:B------:R-:W-:Y:S01]  /*57d0*/  FMUL.FTZ R64, R64, UR7 ;  /* 0x0000000740407c20 */ /* 0x000fe20008410000 */
[----:B------:R-:W-:Y:S01]  /*57e0*/  FMUL.FTZ R68, R68, UR7 ;  /* 0x0000000744447c20 */ /* 0x000fe20008410000 */
[----:B------:R-:W-:Y:S01]  /*57f0*/  FMUL.FTZ R2, R27, UR7 ;  /* 0x000000071b027c20 */ /* 0x000fe20008410000 */
[----:B------:R-:W-:Y:S01]  /*5800*/  MUFU.TANH R36, R36 ;  /* 0x0000002400247308 */ /* 0x000fe20000002400 */
[----:B------:R-:W-:-:S02]  /*5810*/  IMAD R39, R17, -0x2, R34 ;  /* 0xfffffffe11277824 */ /* 0x000fc400078e0222 */
[----:B------:R-:W-:Y:S01]  /*5820*/  FMUL.FTZ R65, R65, UR7 ;  /* 0x0000000741417c20 */ /* 0x000fe20008410000 */
[----:B------:R-:W-:Y:S01]  /*5830*/  FMUL.FTZ R25, R42, UR7 ;  /* 0x000000072a197c20 */ /* 0x000fe20008410000 */
[----:B------:R-:W-:Y:S01]  /*5840*/  FMUL.FTZ R27, R46, UR7 ;  /* 0x000000072e1b7c20 */ /* 0x000fe20008410000 */
[----:B------:R-:W-:Y:S02]  /*5850*/  IMAD.IADD R39, R22, 0x1, R39 ;  /* 0x0000000116277824 */ /* 0x000fe400078e0227 */
[----:B------:R-:W-:Y:S01]  /*5860*/  FMUL.FTZ R69, R69, UR7 ;  /* 0x0000000745457c20 */ /* 0x000fe20008410000 */
[----:B------:R-:W-:Y:S01]  /*5870*/  FMUL.FTZ R73, R73, UR7 ;  /* 0x0000000749497c20 */ /* 0x000fe20008410000 */
[----:B------:R-:W-:Y:S01]  /*5880*/  MUFU.TANH R198, R198 ;  /* 0x000000c600c67308 */ /* 0x000fe20000002400 */
[----:B------:R-:W-:Y:S01]  /*5890*/  FMUL.FTZ R76, R76, UR7 ;  /* 0x000000074c4c7c20 */ /* 0x000fe20008410000 */
[----:B------:R-:W-:Y:S01]  /*58a0*/  ISETP.GT.AND P2, PT, R39, RZ, PT ;  /* 0x000000ff2700720c */ /* 0x000fe20003f44270 */
[----:B------:R-:W-:Y:S01]  /*58b0*/  FMUL.FTZ R14, R31, UR7 ;  /* 0x000000071f0e7c20 */ /* 0x000fe20008410000 */
[----:B------:R-:W-:Y:S01]  /*58c0*/  ISETP.GT.AND P3, PT, R39, 0x1, PT ;  /* 0x000000012700780c */ /* 0x000fe20003f64270 */
[----:B------:R-:W-:Y:S01]  /*58d0*/  FMUL.FTZ R31, R54, UR7 ;  /* 0x00000007361f7c20 */ /* 0x000fe20008410000 */
[----:B------:R-:W-:Y:S01]  /*58e0*/  FMUL.FTZ R77, R77, UR7 ;  /* 0x000000074d4d7c20 */ /* 0x000fe20008410000 */
[----:B------:R-:W-:Y:S01]  /*58f0*/  FMUL.FTZ R80, R80, UR7 ;  /* 0x0000000750507c20 */ /* 0x000fe20008410000 */
[----:B0-----:R-:W-:Y:S01]  /*5900*/  FSEL R204, R10, -INF , P3 ;  /* 0xff8000000acc7808 */ /* 0x001fe20001800000 */
[----:B------:R-:W-:Y:S01]  /*5910*/  MUFU.TANH R44, R44 ;  /* 0x0000002c002c7308 */ /* 0x000fe20000002400 */
[----:B------:R-:W-:Y:S01]  /*5920*/  ISETP.GT.AND P3, PT, R39, 0x9, PT ;  /* 0x000000092700780c */ /* 0x000fe20003f64270 */
[----:B------:R-:W-:Y:S01]  /*5930*/  FMUL.FTZ R81, R81, UR7 ;  /* 0x0000000751517c20 */ /* 0x000fe20008410000 */
[----:B------:R-:W-:Y:S01]  /*5940*/  FMUL.FTZ R84, R84, UR7 ;  /* 0x0000000754547c20 */ /* 0x000fe20008410000 */
[----:B--2---:R-:W-:Y:S01]  /*5950*/  FMUL.FTZ R0, R26, UR7 ;  /* 0x000000071a007c20 */ /* 0x004fe20008410000 */
        /* <DEDUP_REMOVED lines=12> */
[----:B------:R-:W-:-:S02]  /*5a20*/  UISETP.GT.AND UP0, UPT, UR4, UR10, UPT ;  /* 0x0000000a0400728c */ /* 0x000fc4000bf04270 */
[----:B------:R-:W-:Y:S01]  /*5a30*/  UIADD3 UR4, UR4, -0x1, URZ ;  /* 0xffffffff04047890 */ /* 0x000fe2000fffe03f */
[----:B------:R-:W-:-:S04]  /*5a40*/  UMOV UR6, UR36 ;  /* 0x0000002400067c82 */ /* 0x000fc80008000000 */
        /* <DEDUP_REMOVED lines=8> */
[----:B0-----:R-:W-:-:S07]  /*5ad0*/  FMUL.FTZ R61, R82, UR7 ;  /* 0x00000007523d7c20 */ /* 0x001fce0008410000 */
[----:B------:R-:W-:Y:S08]  /*5ae0*/  MUFU.TANH R46, R68 ;  /* 0x00000044002e7308 */ /* 0x000ff00000002400 */
[----:B------:R-:W-:Y:S08]  /*5af0*/  MUFU.TANH R65, R65 ;  /* 0x0000004100417308 */ /* 0x000ff00000002400 */
[----:B------:R-:W-:Y:S01]  /*5b00*/  MUFU.TANH R69, R69 ;  /* 0x0000004500457308 */ /* 0x000fe20000002400 */
[----:B------:R-:W-:-:S02]  /*5b10*/  WARPGROUP.DEPBAR.LE gsb0, 0x0 ;  /* 0x00008000000079c5 */ /* 0x000fc40000010000 */
[----:B------:R-:W-:Y:S01]  /*5b20*/  WARPGROUP.ARRIVE ;  /* 0x00000000000079c5 */ /* 0x000fe20000000000 */
[----:B------:R-:W-:Y:S02]  /*5b30*/  FSEL R180, R5, -INF , P2 ;  /* 0xff80000005b47808 */ /* 0x000fe40001000000 */
[----:B------:R-:W-:Y:S02]  /*5b40*/  ISETP.GT.AND P2, PT, R39, 0x8, PT ;  /* 0x000000082700780c */ /* 0x000fe40003f44270 */
[----:B------:R-:W-:Y:S01]  /*5b50*/  MUFU.TANH R54, R76 ;  /* 0x0000004c00367308 */ /* 0x000fe20000002400 */
[----:B------:R-:W-:Y:S01]  /*5b60*/  FMNMX.FTZ R5, R180, R11, !PT ;  /* 0x0000000bb4057209 */ /* 0x000fe20007810000 */
[----:B------:R-:W-:Y:S01]  /*5b70*/  HGMMA.64x128x16.F32 R88, R176, gdesc[UR12].tnspB, R88, gsb0 ;  /* 0x41e0000cb0587df0 */ /* 0x000fe20008000858 */
[----:B------:R-:W-:Y:S01]  /*5b80*/  UIADD3 UR14, UR5, 0x100, URZ ;  /* 0x00000100050e7890 */ /* 0x000fe2000fffe03f */
[----:B------:R-:W-:Y:S01]  /*5b90*/  UMOV UR15, 0x40000040 ;  /* 0x40000040000f7882 */ /* 0x000fe20000000000 */
        /* <DEDUP_REMOVED lines=27> */
[----:B------:R-:W0:Y:S01]  /*5d50*/  MUFU.TANH R176, R176 ;  /* 0x000000b000b07308 */ /* 0x000e220000002400 */
[----:B------:R-:W-:Y:S01]  /*5d60*/  UMOV UR15, 0x40000040 ;  /* 0x40000040000f7882 */ /* 0x000fe20000000000 */
[----:B------:R-:W-:Y:S01]  /*5d70*/  FMUL.FTZ R33, R58, UR7 ;  /* 0x000000073a217c20 */ /* 0x000fe20008410000 */
[----:B------:R-:W-:Y:S01]  /*5d80*/  FMUL.FTZ R28, R47, UR7 ;  /* 0x000000072f1c7c20 */ /* 0x000fe20008410000 */
[----:B------:R-:W-:Y:S01]  /*5d90*/  FMUL.FTZ R47, R70, UR7 ;  /* 0x00000007462f7c20 */ /* 0x000fe20008410000 */
[----:B------:R-:W-:Y:S01]  /*5da0*/  FMUL.FTZ R32, R55, UR7 ;  /* 0x0000000737207c20 */ /* 0x000fe20008410000 */
[----:B------:R-:W-:-:S02]  /*5db0*/  FMUL.FTZ R55, R78, UR7 ;  /* 0x000000074e377c20 */ /* 0x000fc40008410000 */
[----:B------:R-:W1:Y:S08]  /*5dc0*/  MUFU.TANH R177, R177 ;  /* 0x000000b100b17308 */ /* 0x000e700000002400 */
[----:B------:R-:W2:Y:S01]  /*5dd0*/  MUFU.TANH R178, R178 ;  /* 0x000000b200b27308 */ /* 0x000ea20000002400 */
[----:B0-----:R-:W-:Y:S02]  /*5de0*/  FSEL R182, R176, -INF , P2 ;  /* 0xff800000b0b67808 */ /* 0x001fe40001000000 */
[----:B------:R-:W-:-:S02]  /*5df0*/  ISETP.GT.AND P2, PT, R39, 0x10, PT ;  /* 0x000000102700780c */ /* 0x000fc40003f44270 */
[----:B------:R-:W-:-:S03]  /*5e00*/  FMNMX.FTZ R5, R182, R5, !PT ;  /* 0x00000005b6057209 */ /* 0x000fc60007810000 */
[----:B------:R-:W0:Y:S01]  /*5e10*/  MUFU.TANH R179, R179 ;  /* 0x000000b300b37308 */ /* 0x000e220000002400 */
[----:B-1----:R-:W-:Y:S02]  /*5e20*/  FSEL R206, R177, -INF , P3 ;  /* 0xff800000b1ce7808 */ /* 0x002fe40001800000 */
[----:B------:R-:W-:Y:S02]  /*5e30*/  ISETP.GT.AND P3, PT, R39, 0x11, PT ;  /* 0x000000112700780c */ /* 0x000fe40003f64270 */
[----:B------:R-:W-:-:S03]  /*5e40*/  FMNMX.FTZ R5, R206, R5, !PT ;  /* 0x00000005ce057209 */ /* 0x000fc60007810000 */
[----:B------:R-:W-:Y:S01]  /*5e50*/  MUFU.TANH R58, R85 ;  /* 0x00000055003a7308 */ /* 0x000fe20000002400 */
[----:B--2---:R-:W-:Y:S02]  /*5e60*/  FSEL R176, R178, -INF , P2 ;  /* 0xff800000b2b07808 */ /* 0x004fe40001000000 */
[----:B------:R-:W-:Y:S02]  /*5e70*/  ISETP.GT.AND P2, PT, R39, 0x18, PT ;  /* 0x000000182700780c */ /* 0x000fe40003f44270 */
[----:B------:R-:W-:Y:S02]  /*5e80*/  FMNMX.FTZ R5, R176, R5, !PT ;  /* 0x00000005b0057209 */ /* 0x000fe40007810000 */
[----:B------:R-:W-:Y:S01]  /*5e90*/  FSEL R178, R35, -INF , P2 ;  /* 0xff80000023b27808 */ /* 0x000fe20001000000 */
[----:B------:R-:W-:Y:S01]  /*5ea0*/  MUFU.TANH R28, R28 ;  /* 0x0000001c001c7308 */ /* 0x000fe20000002400 */
[----:B0-----:R-:W-:Y:S02]  /*5eb0*/  FSEL R202, R179, -INF , P3 ;  /* 0xff800000b3ca7808 */ /* 0x001fe40001800000 */
[----:B------:R-:W-:-:S02]  /*5ec0*/  ISETP.GT.AND P3, PT, R39, 0x19, PT ;  /* 0x000000192700780c */ /* 0x000fc40003f64270 */
[----:B------:R-:W-:Y:S02]  /*5ed0*/  FMNMX.FTZ R5, R202, R5, !PT ;  /* 0x00000005ca057209 */ /* 0x000fe40007810000 */
[C---:B------:R-:W-:Y:S01]  /*5ee0*/  ISETP.GT.AND P2, PT, R39.reuse, 0x20, PT ;  /* 0x000000202700780c */ /* 0x040fe20003f44270 */
[----:B------:R-:W-:Y:S01]  /*5ef0*/  MUFU.TANH R29, R29 ;  /* 0x0000001d001d7308 */ /* 0x000fe20000002400 */
[----:B------:R-:W-:Y:S02]  /*5f00*/  FSEL R200, R200, -INF , P3 ;  /* 0xff800000c8c87808 */ /* 0x000fe40001800000 */
[----:B------:R-:W-:Y:S02]  /*5f10*/  FMNMX.FTZ R5, R178, R5, !PT ;  /* 0x00000005b2057209 */ /* 0x000fe40007810000 */
[----:B------:R-:W-:Y:S02]  /*5f20*/  ISETP.GT.AND P3, PT, R39, 0x21, PT ;  /* 0x000000212700780c */ /* 0x000fe40003f64270 */
[----:B------:R-:W-:Y:S01]  /*5f30*/  FMNMX.FTZ R5, R200, R5, !PT ;  /* 0x00000005c8057209 */ /* 0x000fe20007810000 */
[----:B------:R-:W-:Y:S01]  /*5f40*/  MUFU.TANH R32, R32 ;  /* 0x0000002000207308 */ /* 0x000fe20000002400 */
[----:B------:R-:W-:-:S02]  /*5f50*/  FSEL R198, R198, -INF , P3 ;  /* 0xff800000c6c67808 */ /* 0x000fc40001800000 */
[----:B------:R-:W-:-:S04]  /*5f60*/  ISETP.GT.AND P3, PT, R39, 0x29, PT ;  /* 0x000000292700780c */ /* 0x000fc80003f64270 */
[----:B------:R-:W-:Y:S01]  /*5f70*/  FSEL R196, R45, -INF , P3 ;  /* 0xff8000002dc47808 */ /* 0x000fe20001800000 */
[----:B------:R-:W-:Y:S01]  /*5f80*/  FMUL.FTZ R45, R66, UR7 ;  /* 0x00000007422d7c20 */ /* 0x000fe20008410000 */
[----:B------:R-:W-:Y:S01]  /*5f90*/  ISETP.GT.AND P3, PT, R39, 0x31, PT ;  /* 0x000000312700780c */ /* 0x000fe20003f64270 */
        /* <DEDUP_REMOVED lines=12> */
[----:B------:R-:W-:Y:S02]  /*6060*/  FSEL R172, R36, -INF , P2 ;  /* 0xff80000024ac7808 */ /* 0x000fe40001000000 */
[----:B------:R-:W-:Y:S02]  /*6070*/  ISETP.GT.AND P2, PT, R39, 0x28, PT ;  /* 0x000000282700780c */ /* 0x000fe40003f44270 */
[----:B------:R-:W-:Y:S01]  /*6080*/  FMNMX.FTZ R5, R172, R5, !PT ;  /* 0x00000005ac057209 */ /* 0x000fe20007810000 */
[----:B------:R-:W-:Y:S01]  /*6090*/  HGMMA.64x128x16.F32 R88, R168, gdesc[UR12].tnspB, R88, gsb0 ;  /* 0x41e0000ca8587df0 */ /* 0x000fe20008000858 */
[----:B------:R-:W-:Y:S01]  /*60a0*/  UIADD3 UR14, UR5, 0x200, URZ ;  /* 0x00000200050e7890 */ /* 0x000fe2000fffe03f */
[----:B------:R-:W-:Y:S01]  /*60b0*/  FSEL R174, R44, -INF , P2 ;  /* 0xff8000002cae7808 */ /* 0x000fe20001000000 */
[----:B------:R-:W-:Y:S01]  /*60c0*/  UMOV UR15, 0x40000040 ;  /* 0x40000040000f7882 */ /* 0x000fe20000000000 */
[----:B------:R-:W-:-:S02]  /*60d0*/  FMNMX.FTZ R5, R198, R5, !PT ;  /* 0x00000005c6057209 */ /* 0x000fc40007810000 */
[C---:B------:R-:W-:Y:S02]  /*60e0*/  ISETP.GT.AND P2, PT, R39.reuse, 0x30, PT ;  /* 0x000000302700780c */ /* 0x040fe40003f44270 */
[----:B------:R-:W-:Y:S01]  /*60f0*/  FMNMX.FTZ R35, R174, R5, !PT ;  /* 0x00000005ae237209 */ /* 0x000fe20007810000 */
[----:B------:R-:W-:Y:S01]  /*6100*/  FMUL.FTZ R5, R72, UR7 ;  /* 0x0000000748057c20 */ /* 0x000fe20008410000 */
[----:B------:R-:W-:Y:S02]  /*6110*/  FSEL R194, R48, -INF , P2 ;  /* 0xff80000030c27808 */ /* 0x000fe40001000000 */
[----:B------:R-:W-:Y:S02]  /*6120*/  FMNMX.FTZ R35, R196, R35, !PT ;  /* 0x00000023c4237209 */ /* 0x000fe40007810000 */
[----:B------:R-:W-:Y:S01]  /*6130*/  ISETP.GT.AND P2, PT, R39, 0x38, PT ;  /* 0x000000382700780c */ /* 0x000fe20003f44270 */
[----:B------:R-:W0:Y:S01]  /*6140*/  MUFU.TANH R5, R5 ;  /* 0x0000000500057308 */ /* 0x000e220000002400 */
[----:B------:R-:W-:Y:S01]  /*6150*/  FMNMX.FTZ R35, R194, R35, !PT ;  /* 0x00000023c2237209 */ /* 0x000fe20007810000 */
[----:B------:R-:W-:-:S02]  /*6160*/  WARPGROUP.DEPBAR.LE gsb0, 0x0 ;  /* 0x00008000000079c5 */ /* 0x000fc40000010000 */
[----:B------:R-:W-:Y:S01]  /*6170*/  WARPGROUP.ARRIVE ;  /* 0x00000000000079c5 */ /* 0x000fe20000000000 */
[----:B------:R-:W-:Y:S01]  /*6180*/  FSEL R170, R49, -INF , P3 ;  /* 0xff80000031aa7808 */ /* 0x000fe20001800000 */
[----:B------:R-:W-:Y:S01]  /*6190*/  FMUL.FTZ R49, R67, UR7 ;  /* 0x0000000743317c20 */ /* 0x000fe20008410000 */
[----:B------:R-:W-:Y:S01]  /*61a0*/  ISETP.GT.AND P3, PT, R39, 0x39, PT ;  /* 0x000000392700780c */ /* 0x000fe20003f64270 */
[----:B------:R-:W-:Y:S01]  /*61b0*/  FMUL.FTZ R67, R87, UR7 ;  /* 0x0000000757437c20 */ /* 0x000fe20008410000 */
[----:B------:R-:W-:Y:S01]  /*61c0*/  FSEL R168, R52, -INF , P2 ;  /* 0xff80000034a87808 */ /* 0x000fe20001000000 */
[----:B------:R-:W-:Y:S01]  /*61d0*/  HGMMA.64x128x16.F32 R88, R164, gdesc[UR12].tnspB, R88, gsb0 ;  /* 0x41e0000ca4587df0 */ /* 0x000fe20008000858 */
[----:B------:R-:W-:Y:S01]  /*61e0*/  FMNMX.FTZ R35, R170, R35, !PT ;  /* 0x00000023aa237209 */ /* 0x000fe20007810000 */
[----:B------:R-:W-:Y:S01]  /*61f0*/  UIADD3 UR14, UR5, 0x280, URZ ;  /* 0x00000280050e7890 */ /* 0x000fe2000fffe03f */
[----:B------:R-:W-:Y:S01]  /*6200*/  ISETP.GT.AND P2, PT, R39, 0x40, PT ;  /* 0x000000402700780c */ /* 0x000fe20003f44270 */
[----:B------:R-:W-:Y:S01]  /*6210*/  UMOV UR15, 0x40000040 ;  /* 0x40000040000f7882 */ /* 0x000fe20000000000 */
[----:B------:R-:W-:Y:S01]  /*6220*/  FSEL R72, R53, -INF , P3 ;  /* 0xff80000035487808 */ /* 0x000fe20001800000 */
[----:B------:R-:W1:Y:S01]  /*6230*/  MUFU.TANH R52, R73 ;  /* 0x0000004900347308 */ /* 0x000e620000002400 */
[----:B------:R-:W-:Y:S01]  /*6240*/  FMNMX.FTZ R35, R168, R35, !PT ;  /* 0x00000023a8237209 */ /* 0x000fe20007810000 */
[----:B------:R-:W-:Y:S01]  /*6250*/  FMUL.FTZ R53, R71, UR7 ;  /* 0x0000000747357c20 */ /* 0x000fe20008410000 */
[----:B------:R-:W-:-:S02]  /*6260*/  ISETP.GT.AND P3, PT, R39, 0x41, PT ;  /* 0x000000412700780c */ /* 0x000fc40003f64270 */
[----:B------:R-:W-:Y:S02]  /*6270*/  FSEL R68, R56, -INF , P2 ;  /* 0xff80000038447808 */ /* 0x000fe40001000000 */
[----:B------:R-:W-:Y:S01]  /*6280*/  FMNMX.FTZ R35, R72, R35, !PT ;  /* 0x0000002348237209 */ /* 0x000fe20007810000 */
[----:B------:R-:W2:Y:S01]  /*6290*/  MUFU.TANH R56, R77 ;  /* 0x0000004d00387308 */ /* 0x000ea20000002400 */
[----:B------:R-:W-:Y:S02]  /*62a0*/  ISETP.GT.AND P2, PT, R39, 0x48, PT ;  /* 0x000000482700780c */ /* 0x000fe40003f44270 */
[----:B------:R-:W-:Y:S01]  /*62b0*/  FSEL R36, R57, -INF , P3 ;  /* 0xff80000039247808 */ /* 0x000fe20001800000 */
[----:B------:R-:W-:Y:S01]  /*62c0*/  FMUL.FTZ R57, R75, UR7 ;  /* 0x000000074b397c20 */ /* 0x000fe20008410000 */
[----:B------:R-:W-:Y:S02]  /*62d0*/  FMNMX.FTZ R35, R68, R35, !PT ;  /* 0x0000002344237209 */ /* 0x000fe40007810000 */
[----:B------:R-:W-:Y:S01]  /*62e0*/  ISETP.GT.AND P3, PT, R39, 0x49, PT ;  /* 0x000000492700780c */ /* 0x000fe20003f64270 */
[----:B------:R-:W3:Y:S01]  /*62f0*/  MUFU.TANH R49, R49 ;  /* 0x0000003100317308 */ /* 0x000ee20000002400 */
[----:B------:R-:W-:-:S02]  /*6300*/  FSEL R38, R38, -INF , P2 ;  /* 0xff80000026267808 */ /* 0x000fc40001000000 */
[----:B------:R-:W-:Y:S02]  /*6310*/  FMNMX.FTZ R35, R36, R35, !PT ;  /* 0x0000002324237209 */ /* 0x000fe40007810000 */
[C---:B------:R-:W-:Y:S02]  /*6320*/  ISETP.GT.AND P2, PT, R39.reuse, 0x50, PT ;  /* 0x000000502700780c */ /* 0x040fe40003f44270 */
[----:B------:R-:W-:Y:S01]  /*6330*/  FSEL R40, R40, -INF , P3 ;  /* 0xff80000028287808 */ /* 0x000fe20001800000 */
[----:B------:R-:W4:Y:S01]  /*6340*/  MUFU.TANH R53, R53 ;  /* 0x0000003500357308 */ /* 0x000f220000002400 */
[----:B------:R-:W-:Y:S02]  /*6350*/  FMNMX.FTZ R35, R38, R35, !PT ;  /* 0x0000002326237209 */ /* 0x000fe40007810000 */
[----:B------:R-:W-:Y:S02]  /*6360*/  ISETP.GT.AND P3, PT, R39, 0x51, PT ;  /* 0x000000512700780c */ /* 0x000fe40003f64270 */
[----:B------:R-:W-:-:S02]  /*6370*/  FSEL R42, R42, -INF , P2 ;  /* 0xff8000002a2a7808 */ /* 0x000fc40001000000 */
[----:B------:R-:W-:Y:S01]  /*6380*/  FMNMX.FTZ R35, R40, R35, !PT ;  /* 0x0000002328237209 */ /* 0x000fe20007810000 */
[----:B------:R-:W5:Y:S01]  /*6390*/  MUFU.TANH R57, R57 ;  /* 0x0000003900397308 */ /* 0x000f620000002400 */
[----:B------:R-:W-:Y:S02]  /*63a0*/  ISETP.GT.AND P2, PT, R39, 0x58, PT ;  /* 0x000000582700780c */ /* 0x000fe40003f44270 */
[----:B------:R-:W-:Y:S01]  /*63b0*/  FSEL R44, R65, -INF , P3 ;  /* 0xff800000412c7808 */ /* 0x000fe20001800000 */
[----:B------:R-:W-:Y:S01]  /*63c0*/  FMUL.FTZ R65, R86, UR7 ;  /* 0x0000000756417c20 */ /* 0x000fe20008410000 */
[----:B------:R-:W-:Y:S02]  /*63d0*/  FMNMX.FTZ R35, R42, R35, !PT ;  /* 0x000000232a237209 */ /* 0x000fe40007810000 */
[----:B------:R-:W-:Y:S01]  /*63e0*/  ISETP.GT.AND P3, PT, R39, 0x59, PT ;  /* 0x000000592700780c */ /* 0x000fe20003f64270 */
[----:B------:R-:W-:Y:S01]  /*63f0*/  MUFU.TANH R67, R67 ;  /* 0x0000004300437308 */ /* 0x000fe20000002400 */
[----:B------:R-:W-:-:S02]  /*6400*/  FSEL R46, R46, -INF , P2 ;  /* 0xff8000002e2e7808 */ /* 0x000fc40001000000 */
[----:B------:R-:W-:Y:S02]  /*6410*/  FMNMX.FTZ R35, R44, R35, !PT ;  /* 0x000000232c237209 */ /* 0x000fe40007810000 */
[----:B------:R-:W-:Y:S02]  /*6420*/  ISETP.GT.AND P2, PT, R39, 0x60, PT ;  /* 0x000000602700780c */ /* 0x000fe40003f44270 */
[----:B------:R-:W-:Y:S01]  /*6430*/  FSEL R48, R69, -INF , P3 ;  /* 0xff80000045307808 */ /* 0x000fe20001800000 */
[C---:B------:R-:W-:Y:S01]  /*6440*/  VIADD R69, R39.reuse, 0x8 ;  /* 0x0000000827457836 */ /* 0x040fe20000000000 */
[----:B------:R-:W-:Y:S01]  /*6450*/  FMNMX.FTZ R35, R46, R35, !PT ;  /* 0x000000232e237209 */ /* 0x000fe20007810000 */
[----:B------:R-:W5:Y:S01]  /*6460*/  MUFU.TANH R65, R65 ;  /* 0x0000004100417308 */ /* 0x000f620000002400 */
[----:B------:R-:W-:Y:S02]  /*6470*/  ISETP.GT.AND P3, PT, R39, 0x61, PT ;  /* 0x000000612700780c */ /* 0x000fe40003f64270 */
[----:B0-----:R-:W-:-:S02]  /*6480*/  FSEL R50, R5, -INF , P2 ;  /* 0xff80000005327808 */ /* 0x001fc40001000000 */
[----:B------:R-:W-:Y:S01]  /*6490*/  FMNMX.FTZ R35, R48, R35, !PT ;  /* 0x0000002330237209 */ /* 0x000fe20007810000 */
[----:B------:R-:W0:Y:S01]  /*64a0*/  LDC R5, c[0x0][0x988] ;  /* 0x00026200ff057b82 */ /* 0x000e220000000800 */
[C---:B------:R-:W-:Y:S02]  /*64b0*/  ISETP.GT.AND P2, PT, R39.reuse, 0x68, PT ;  /* 0x000000682700780c */ /* 0x040fe40003f44270 */
[----:B-1----:R-:W-:Y:S02]  /*64c0*/  FSEL R52, R52, -INF , P3 ;  /* 0xff80000034347808 */ /* 0x002fe40001800000 */
[----:B------:R-:W-:Y:S02]  /*64d0*/  FMNMX.FTZ R35, R50, R35, !PT ;  /* 0x0000002332237209 */ /* 0x000fe40007810000 */
[----:B------:R-:W-:Y:S02]  /*64e0*/  ISETP.GT.AND P3, PT, R39, 0x69, PT ;  /* 0x000000692700780c */ /* 0x000fe40003f64270 */
[----:B------:R-:W-:-:S02]  /*64f0*/  FSEL R54, R54, -INF , P2 ;  /* 0xff80000036367808 */ /* 0x000fc40001000000 */
[----:B------:R-:W-:Y:S02]  /*6500*/  FMNMX.FTZ R35, R52, R35, !PT ;  /* 0x0000002334237209 */ /* 0x000fe40007810000 */
[C---:B------:R-:W-:Y:S02]  /*6510*/  ISETP.GT.AND P2, PT, R39.reuse, 0x70, PT ;  /* 0x000000702700780c */ /* 0x040fe40003f44270 */
[----:B--2---:R-:W-:Y:S02]  /*6520*/  FSEL R56, R56, -INF , P3 ;  /* 0xff80000038387808 */ /* 0x004fe40001800000 */
[----:B------:R-:W-:Y:S02]  /*6530*/  FMNMX.FTZ R35, R54, R35, !PT ;  /* 0x0000002336237209 */ /* 0x000fe40007810000 */
[----:B------:R-:W-:Y:S02]  /*6540*/  ISETP.GT.AND P3, PT, R39, 0x71, PT ;  /* 0x000000712700780c */ /* 0x000fe40003f64270 */
[----:B------:R-:W-:-:S02]  /*6550*/  FSEL R62, R80, -INF , P2 ;  /* 0xff800000503e7808 */ /* 0x000fc40001000000 */
[----:B------:R-:W-:Y:S02]  /*6560*/  FMNMX.FTZ R35, R56, R35, !PT ;  /* 0x0000002338237209 */ /* 0x000fe40007810000 */
[C---:B------:R-:W-:Y:S02]  /*6570*/  ISETP.GT.AND P2, PT, R39.reuse, 0x78, PT ;  /* 0x000000782700780c */ /* 0x040fe40003f44270 */
[----:B------:R-:W-:Y:S02]  /*6580*/  FSEL R60, R60, -INF , P3 ;  /* 0xff8000003c3c7808 */ /* 0x000fe40001800000 */
[----:B------:R-:W-:Y:S02]  /*6590*/  FMNMX.FTZ R35, R62, R35, !PT ;  /* 0x000000233e237209 */ /* 0x000fe40007810000 */
[----:B------:R-:W-:Y:S02]  /*65a0*/  ISETP.GT.AND P3, PT, R39, 0x79, PT ;  /* 0x000000792700780c */ /* 0x000fe40003f64270 */
[----:B------:R-:W-:-:S02]  /*65b0*/  FSEL R64, R64, -INF , P2 ;  /* 0xff80000040407808 */ /* 0x000fc40001000000 */
[----:B------:R-:W-:Y:S02]  /*65c0*/  FMNMX.FTZ R35, R60, R35, !PT ;  /* 0x000000233c237209 */ /* 0x000fe40007810000 */
[C---:B------:R-:W-:Y:S02]  /*65d0*/  ISETP.GT.AND P5, PT, R69.reuse, RZ, PT ;  /* 0x000000ff4500720c */ /* 0x040fe40003fa4270 */
[----:B------:R-:W-:Y:S02]  /*65e0*/  FSEL R58, R58, -INF , P3 ;  /* 0xff8000003a3a7808 */ /* 0x000fe40001800000 */
[----:B------:R-:W-:Y:S02]  /*65f0*/  FMNMX.FTZ R35, R64, R35, !PT ;  /* 0x0000002340237209 */ /* 0x000fe40007810000 */
[----:B------:R-:W-:Y:S02]  /*6600*/  ISETP.GT.AND P6, PT, R69, 0x1, PT ;  /* 0x000000014500780c */ /* 0x000fe40003fc4270 */
[----:B------:R-:W-:-:S02]  /*6610*/  FSEL R0, R0, -INF , P5 ;  /* 0xff80000000007808 */ /* 0x000fc40002800000 */
[----:B------:R-:W-:Y:S02]  /*6620*/  FMNMX.FTZ R35, R58, R35, !PT ;  /* 0x000000233a237209 */ /* 0x000fe40007810000 */
[C---:B------:R-:W-:Y:S02]  /*6630*/  ISETP.GT.AND P3, PT, R69.reuse, 0x8, PT ;  /* 0x000000084500780c */ /* 0x040fe40003f64270 */
[----:B------:R-:W-:Y:S01]  /*6640*/  FSEL R70, R2, -INF , P6 ;  /* 0xff80000002467808 */ /* 0x000fe20003000000 */
[----:B------:R-:W1:Y:S01]  /*6650*/  SHFL.BFLY PT, R10, R35, 0x2, 0x1f ;  /* 0x0c401f00230a7f89 */ /* 0x000e6200000e0000 */
        /* <DEDUP_REMOVED lines=10> */
[C---:B------:R-:W-:Y:S02]  /*6700*/  ISETP.GT.AND P3, PT, R69.reuse, 0x18, PT ;  /* 0x000000184500780c */ /* 0x040fe40003f64270 */
[----:B------:R-:W-:Y:S02]  /*6710*/  FSEL R20, R20, -INF , P6 ;  /* 0xff80000014147808 */ /* 0x000fe40003000000 */
[----:B------:R-:W-:Y:S02]  /*6720*/  FMNMX.FTZ R71, R74, R71, !PT ;  /* 0x000000474a477209 */ /* 0x000fe40007810000 */
[----:B------:R-:W-:Y:S01]  /*6730*/  ISETP.GT.AND P4, PT, R69, 0x19, PT ;  /* 0x000000194500780c */ /* 0x000fe20003f84270 */
[----:B------:R-:W-:Y:S02]  /*6740*/  WARPGROUP.DEPBAR.LE gsb0, 0x0 ;  /* 0x00008000000079c5 */ /* 0x000fe40000010000 */
[----:B------:R-:W-:Y:S01]  /*6750*/  WARPGROUP.ARRIVE ;  /* 0x00000000000079c5 */ /* 0x000fe20000000000 */
[----:B------:R-:W-:-:S02]  /*6760*/  FSEL R76, R21, -INF , P3 ;  /* 0xff800000154c7808 */ /* 0x000fc40001800000 */
[----:B------:R-:W-:Y:S02]  /*6770*/  FMNMX.FTZ R71, R20, R71, !PT ;  /* 0x0000004714477209 */ /* 0x000fe40007810000 */
[----:B------:R-:W-:Y:S01]  /*6780*/  ISETP.GT.AND P5, PT, R69, 0x20, PT ;  /* 0x000000204500780c */ /* 0x000fe20003fa4270 */
[----:B------:R-:W-:Y:S01]  /*6790*/  HGMMA.64x128x16.F32 R88, R160, gdesc[UR12].tnspB, R88, gsb0 ;  /* 0x41e0000ca0587df0 */ /* 0x000fe20008000858 */
[----:B------:R-:W-:Y:S01]  /*67a0*/  FSEL R24, R24, -INF , P4 ;  /* 0xff80000018187808 */ /* 0x000fe20002000000 */
[----:B------:R-:W-:Y:S01]  /*67b0*/  UIADD3 UR14, UR5, 0x300, URZ ;  /* 0x00000300050e7890 */ /* 0x000fe2000fffe03f */
[----:B------:R-:W-:Y:S01]  /*67c0*/  FMNMX.FTZ R71, R76, R71, !PT ;  /* 0x000000474c477209 */ /* 0x000fe20007810000 */
[----:B------:R-:W-:Y:S01]  /*67d0*/  UMOV UR15, 0x40000040 ;  /* 0x40000040000f7882 */ /* 0x000fe20000000000 */
[----:B-1----:R-:W-:Y:S02]  /*67e0*/  FMNMX.FTZ R37, R35, R10, !PT ;  /* 0x0000000a23257209 */ /* 0x002fe40007810000 */
[----:B------:R-:W-:-:S02]  /*67f0*/  ISETP.GT.AND P6, PT, R69, 0x21, PT ;  /* 0x000000214500780c */ /* 0x000fc40003fc4270 */
[----:B------:R-:W-:Y:S01]  /*6800*/  FSEL R78, R25, -INF , P5 ;  /* 0xff800000194e7808 */ /* 0x000fe20002800000 */
[----:B------:R-:W1:Y:S01]  /*6810*/  SHFL.BFLY PT, R10, R37, 0x1, 0x1f ;  /* 0x0c201f00250a7f89 */ /* 0x000e6200000e0000 */
[----:B------:R-:W-:Y:S02]  /*6820*/  FMNMX.FTZ R71, R24, R71, !PT ;  /* 0x0000004718477209 */ /* 0x000fe40007810000 */
[C---:B------:R-:W-:Y:S02]  /*6830*/  ISETP.GT.AND P3, PT, R69.reuse, 0x28, PT ;  /* 0x000000284500780c */ /* 0x040fe40003f64270 */
[----:B------:R-:W-:Y:S02]  /*6840*/  FSEL R26, R26, -INF , P6 ;  /* 0xff8000001a1a7808 */ /* 0x000fe40003000000 */
[----:B------:R-:W-:Y:S02]  /*6850*/  FMNMX.FTZ R71, R78, R71, !PT ;  /* 0x000000474e477209 */ /* 0x000fe40007810000 */
[----:B------:R-:W-:-:S02]  /*6860*/  ISETP.GT.AND P4, PT, R69, 0x29, PT ;  /* 0x000000294500780c */ /* 0x000fc40003f84270 */
[----:B------:R-:W-:Y:S02]  /*6870*/  FSEL R80, R27, -INF , P3 ;  /* 0xff8000001b507808 */ /* 0x000fe40001800000 */
        /* <DEDUP_REMOVED lines=13> */
[----:B-1----:R-:W-:Y:S02]  /*6950*/  FMNMX.FTZ R10, R37, R10, !PT ;  /* 0x0000000a250a7209 */ /* 0x002fe40007810000 */
[----:B------:R-:W-:Y:S02]  /*6960*/  ISETP.GT.AND P5, PT, R69, 0x40, PT ;  /* 0x000000404500780c */ /* 0x000fe40003fa4270 */
[----:B------:R-:W-:Y:S01]  /*6970*/  FSEL R164, R32, -INF , P4 ;  /* 0xff80000020a47808 */ /* 0x000fe20002000000 */
[----:B0-----:R-:W-:Y:S01]  /*6980*/  FMUL.FTZ R37, R10, R5 ;  /* 0x000000050a257220 */ /* 0x001fe20000410000 */
[----:B------:R-:W-:-:S02]  /*6990*/  FMNMX.FTZ R71, R86, R71, !PT ;  /* 0x0000004756477209 */ /* 0x000fc40007810000 */
[----:B------:R-:W-:Y:S02]  /*69a0*/  ISETP.GT.AND P6, PT, R69, 0x41, PT ;  /* 0x000000414500780c */ /* 0x000fe40003fc4270 */
[----:B------:R-:W-:Y:S02]  /*69b0*/  FSEL R32, R33, -INF , P5 ;  /* 0xff80000021207808 */ /* 0x000fe40002800000 */
[----:B------:R-:W-:Y:S02]  /*69c0*/  FMNMX.FTZ R71, R164, R71, !PT ;  /* 0x00000047a4477209 */ /* 0x000fe40007810000 */
[----:B------:R-:W-:Y:S02]  /*69d0*/  FSETP.NEU.FTZ.AND P2, PT, R10, -INF , PT ;  /* 0xff8000000a00780b */ /* 0x000fe40003f5d000 */
[----:B------:R-:W-:Y:S02]  /*69e0*/  ISETP.GT.AND P3, PT, R69, 0x48, PT ;  /* 0x000000484500780c */ /* 0x000fe40003f64270 */
[----:B------:R-:W-:-:S02]  /*69f0*/  FSEL R34, R34, -INF , P6 ;  /* 0xff80000022227808 */ /* 0x000fc40003000000 */
        /* <DEDUP_REMOVED lines=21> */
[----:B---3--:R-:W-:Y:S01]  /*6b50*/  FSEL R198, R49, -INF , P6 ;  /* 0xff80000031c67808 */ /* 0x008fe20003000000 */
        /* <DEDUP_REMOVED lines=11> */
[----:B----4-:R-:W-:Y:S01]  /*6c10*/  FSEL R168, R53, -INF , P4 ;  /* 0xff80000035a87808 */ /* 0x010fe20002000000 */
        /* <DEDUP_REMOVED lines=11> */
[----:B-----5:R-:W-:Y:S01]  /*6cd0*/  FSEL R72, R57, -INF , P6 ;  /* 0xff80000039487808 */ /* 0x020fe20003000000 */
        /* <DEDUP_REMOVED lines=16> */
[----:B------:R-:W-:Y:S01]  /*6de0*/  FFMA.FTZ R58, R58, R5, -R37 ;  /* 0x000000053a3a7223 */ /* 0x000fe20000010825 */
[----:B------:R-:W-:Y:S01]  /*6df0*/  FSEL R206, R61, -INF , P5 ;  /* 0xff8000003dce7808 */ /* 0x000fe20002800000 */
[----:B------:R-:W-:Y:S01]  /*6e00*/  MUFU.EX2 R35, R35 ;  /* 0x0000002300237308 */ /* 0x000fe20000000800 */
[----:B------:R-:W-:-:S02]  /*6e10*/  FMNMX.FTZ R71, R68, R71, !PT ;  /* 0x0000004744477209 */ /* 0x000fc40007810000 */
[----:B------:R-:W-:Y:S02]  /*6e20*/  ISETP.GT.AND P3, PT, R69, 0x78, PT ;  /* 0x000000784500780c */ /* 0x000fe40003f64270 */
[----:B------:R-:W-:Y:S01]  /*6e30*/  FSEL R208, R63, -INF , P6 ;  /* 0xff8000003fd07808 */ /* 0x000fe20003000000 */
[----:B------:R-:W-:Y:S02]  /*6e40*/  WARPGROUP.DEPBAR.LE gsb0, 0x0 ;  /* 0x00008000000079c5 */ /* 0x000fe40000010000 */
[----:B------:R-:W-:Y:S01]  /*6e50*/  WARPGROUP.ARRIVE ;  /* 0x00000000000079c5 */ /* 0x000fe20000000000 */
[----:B------:R-:W-:Y:S01]  /*6e60*/  FMNMX.FTZ R71, R206, R71, !PT ;  /* 0x00000047ce477209 */ /* 0x000fe20007810000 */
[-CC-:B------:R-:W-:Y:S01]  /*6e70*/  FFMA.FTZ R162, R46, R5.reuse, -R37.reuse ;  /* 0x000000052ea27223 */ /* 0x180fe20000010825 */
[----:B------:R-:W-:Y:S01]  /*6e80*/  ISETP.GT.AND P4, PT, R69, 0x79, PT ;  /* 0x000000794500780c */ /* 0x000fe20003f84270 */
[----:B------:R-:W-:Y:S01]  /*6e90*/  FFMA.FTZ R46, R62, R5, -R37 ;  /* 0x000000053e2e7223 */ /* 0x000fe20000010825 */
[----:B------:R-:W-:Y:S01]  /*6ea0*/  FSEL R160, R65, -INF , P3 ;  /* 0xff80000041a07808 */ /* 0x000fe20001800000 */
[----:B------:R-:W-:Y:S01]  /*6eb0*/  HGMMA.64x128x16.F32 R88, R156, gdesc[UR12].tnspB, R88, gsb0 ;  /* 0x41e0000c9c587df0 */ /* 0x000fe20008000858 */
[----:B------:R-:W-:Y:S01]  /*6ec0*/  FMNMX.FTZ R71, R208, R71, !PT ;  /* 0x00000047d0477209 */ /* 0x000fe20007810000 */
[----:B------:R-:W-:Y:S01]  /*6ed0*/  UIADD3 UR14, UR5, 0x380, URZ ;  /* 0x00000380050e7890 */ /* 0x000fe2000fffe03f */
[----:B------:R-:W-:Y:S01]  /*6ee0*/  FSEL R210, R67, -INF , P4 ;  /* 0xff80000043d27808 */ /* 0x000fe20002000000 */
[----:B------:R-:W-:Y:S01]  /*6ef0*/  UMOV UR15, 0x40000040 ;  /* 0x40000040000f7882 */ /* 0x000fe20000000000 */
[----:B------:R-:W-:Y:S01]  /*6f00*/  FMNMX.FTZ R71, R160, R71, !PT ;  /* 0x00000047a0477209 */ /* 0x000fe20007810000 */
[----:B------:R-:W-:Y:S01]  /*6f10*/  MUFU.EX2 R180, R180 ;  /* 0x000000b400b47308 */ /* 0x000fe20000000800 */
[----:B------:R-:W-:-:S02]  /*6f20*/  UMOV UR5, UR37 ;  /* 0x0000002500057c82 */ /* 0x000fc40008000000 */
[----:B------:R-:W-:-:S05]  /*6f30*/  FMNMX.FTZ R71, R210, R71, !PT ;  /* 0x00000047d2477209 */ /* 0x000fca0007810000 */
        /* <DEDUP_REMOVED lines=10> */
[----:B0-----:R-:W-:-:S02]  /*6fe0*/  FMNMX.FTZ R12, R2, R53, !PT ;  /* 0x00000035020c7209 */ /* 0x001fc40007810000 */
[----:B------:R-:W-:Y:S02]  /*6ff0*/  FSEL R2, R10, RZ, P2 ;  /* 0x000000ff0a027208 */ /* 0x000fe40001000000 */
[C---:B------:R-:W-:Y:S01]  /*7000*/  FSETP.NEU.FTZ.AND P2, PT, R12.reuse, -INF , PT ;  /* 0xff8000000c00780b */ /* 0x040fe20003f5d000 */
[-C--:B------:R-:W-:Y:S02]  /*7010*/  FMUL.FTZ R37, R12, R5.reuse ;  /* 0x000000050c257220 */ /* 0x080fe40000410000 */
[----:B------:R-:W-:Y:S01]  /*7020*/  MUFU.EX2 R25, R25 ;  /* 0x0000001900197308 */ /* 0x000fe20000000800 */
[----:B------:R-:W-:Y:S02]  /*7030*/  FADD.FTZ R2, -R2, R11 ;  /* 0x0000000b02027221 */ /* 0x000fe40000010100 */
[----:B------:R-:W-:Y:S02]  /*7040*/  FSEL R37, R37, RZ, P2 ;  /* 0x000000ff25257208 */ /* 0x000fe40001000000 */
[----:B------:R-:W-:-:S03]  /*7050*/  FMUL.FTZ R2, R2, R5 ;  /* 0x0000000502027220 */ /* 0x000fc60000410000 */
[----:B------:R-:W-:Y:S01]  /*7060*/  MUFU.EX2 R174, R174 ;  /* 0x000000ae00ae7308 */ /* 0x000fe20000000800 */
[-CC-:B------:R-:W-:Y:S01]  /*7070*/  FFMA.FTZ R181, R0, R5.reuse, -R37.reuse ;  /* 0x0000000500b57223 */ /* 0x180fe20000010825 */
[----:B------:R-:W-:Y:S01]  /*7080*/  FSEL R0, R12, RZ, P2 ;  /* 0x000000ff0c007208 */ /* 0x000fe20001000000 */
[-CC-:B------:R-:W-:Y:S01]  /*7090*/  FFMA.FTZ R50, R70, R5.reuse, -R37.reuse ;  /* 0x0000000546327223 */ /* 0x180fe20000010825 */
[-CC-:B------:R-:W-:Y:S01]  /*70a0*/  FFMA.FTZ R183, R66, R5.reuse, -R37.reuse ;  /* 0x0000000542b77223 */ /* 0x180fe20000010825 */
[-CC-:B------:R-:W-:Y:S01]  /*70b0*/  FFMA.FTZ R14, R14, R5.reuse, -R37.reuse ;  /* 0x000000050e0e7223 */ /* 0x180fe20000010825 */
[-C--:B------:R-:W-:Y:S01]  /*70c0*/  FFMA.FTZ R177, R74, R5.reuse, -R37 ;  /* 0x000000054ab17223 */ /* 0x080fe20000010825 */
[----:B------:R-:W-:Y:S01]  /*70d0*/  FADD.FTZ R0, -R0, R13 ;  /* 0x0000000d00007221 */ /* 0x000fe20000010100 */
[----:B------:R-:W0:Y:S01]  /*70e0*/  MUFU.EX2 R2, R2 ;  /* 0x0000000200027308 */ /* 0x000e220000000800 */
[-CC-:B------:R-:W-:Y:S01]  /*70f0*/  FFMA.FTZ R20, R20, R5.reuse, -R37.reuse ;  /* 0x0000000514147223 */ /* 0x180fe20000010825 */
[-CC-:B------:R-:W-:Y:S01]  /*7100*/  FFMA.FTZ R165, R32, R5.reuse, -R37.reuse ;  /* 0x0000000520a57223 */ /* 0x180fe20000010825 */
[-C--:B------:R-:W-:Y:S01]  /*7110*/  FMUL.FTZ R0, R0, R5.reuse ;  /* 0x0000000500007220 */ /* 0x080fe20000410000 */
[-CC-:B------:R-:W-:Y:S01]  /*7120*/  FFMA.FTZ R179, R76, R5.reuse, -R37.reuse ;  /* 0x000000054cb37223 */ /* 0x180fe20000010825 */
[----:B------:R-:W-:Y:S01]  /*7130*/  FFMA.FTZ R32, R34, R5, -R37 ;  /* 0x0000000522207223 */ /* 0x000fe20000010825 */
[----:B------:R-:W-:-:S02]  /*7140*/  IMAD.U32 R34, RZ, RZ, UR8 ;  /* 0x00000008ff227e24 */ /* 0x000fc4000f8e00ff */
        /* <DEDUP_REMOVED lines=10> */
[----:B0-----:R-:W-:Y:S01]  /*71f0*/  FFMA.FTZ R13, R2, R4, R35 ;  /* 0x00000004020d7223 */ /* 0x001fe20000010023 */
[-CC-:B------:R-:W-:Y:S01]  /*7200*/  FFMA.FTZ R54, R164, R5.reuse, -R37.reuse ;  /* 0x00000005a4367223 */ /* 0x180fe20000010825 */
[-CC-:B------:R-:W-:Y:S01]  /*7210*/  FFMA.FTZ R167, R166, R5.reuse, -R37.reuse ;  /* 0x00000005a6a77223 */ /* 0x180fe20000010825 */
[-C--:B------:R-:W-:Y:S01]  /*7220*/  FFMA.FTZ R161, R196, R5.reuse, -R37 ;  /* 0x00000005c4a17223 */ /* 0x080fe20000010825 */
[----:B------:R-:W-:Y:S01]  /*7230*/  FADD.FTZ R13, R180, R13 ;  /* 0x0000000db40d7221 */ /* 0x000fe20000010000 */
        /* <DEDUP_REMOVED lines=11> */
[----:B------:R-:W-:Y:S01]  /*72f0*/  FADD.FTZ R4, R176, R13 ;  /* 0x0000000db0047221 */ /* 0x000fe20000010000 */
[----:B-1----:R-:W-:Y:S01]  /*7300*/  FFMA.FTZ R3, R0, R3, R181 ;  /* 0x0000000300037223 */ /* 0x002fe200000100b5 */
[C---:B------:R-:W-:Y:S01]  /*7310*/  F2FP.F16.F32.PACK_AB R176, R15.reuse, R176 ;  /* 0x000000b00fb0723e */ /* 0x040fe200000000ff */
[----:B------:R-:W-:Y:S01]  /*7320*/  FFMA.FTZ R208, R208, R5, -R37 ;  /* 0x00000005d0d07223 */ /* 0x000fe20000010825 */
[----:B------:R-:W-:Y:S01]  /*7330*/  FADD.FTZ R13, R15, R4 ;  /* 0x000000040f0d7221 */ /* 0x000fe20000010000 */
[----:B------:R-:W-:-:S02]  /*7340*/  PLOP3.LUT P2, PT, PT, PT, UP0, 0x80, 0x0 ;  /* 0x000000000000781c */ /* 0x000fc40003f4f008 */
[----:B------:R-:W1:Y:S01]  /*7350*/  MUFU.EX2 R14, R14 ;  /* 0x0000000e000e7308 */ /* 0x000e620000000800 */
[----:B------:R-:W-:Y:S01]  /*7360*/  FADD.FTZ R4, R178, R13 ;  /* 0x0000000db2047221 */ /* 0x000fe20000010000 */
[----:B------:R-:W-:Y:S02]  /*7370*/  F2FP.F16.F32.PACK_AB R180, R180, R35 ;  /* 0x00000023b4b4723e */ /* 0x000fe400000000ff */
[----:B------:R-:W-:Y:S01]  /*7380*/  F2FP.F16.F32.PACK_AB R182, R39, R182 ;  /* 0x000000b627b6723e */ /* 0x000fe200000000ff */
[----:B------:R-:W-:Y:S01]  /*7390*/  FADD.FTZ R13, R21, R4 ;  /* 0x00000004150d7221 */ /* 0x000fe20000010000 */
[----:B0-----:R-:W-:Y:S01]  /*73a0*/  FADD.FTZ R4, R50, R3 ;  /* 0x0000000332047221 */ /* 0x001fe20000010000 */
[----:B------:R-:W-:Y:S01]  /*73b0*/  @!P1 VIADD R3, R34, 0x34840 ;  /* 0x0003484022039836 */ /* 0x000fe20000000000 */
[----:B------:R-:W-:Y:S01]  /*73c0*/  MUFU.EX2 R177, R177 ;  /* 0x000000b100b17308 */ /* 0x000fe20000000800 */
[----:B------:R-:W-:Y:S01]  /*73d0*/  FADD.FTZ R56, R172, R13 ;  /* 0x0000000dac387221 */ /* 0x000fe20000010000 */
[----:B--2---:R-:W-:Y:S01]  /*73e0*/  FADD.FTZ R13, R183, R4 ;  /* 0x00000004b70d7221 */ /* 0x004fe20000010000 */
[----:B------:R-:W-:Y:S01]  /*73f0*/  FFMA.FTZ R34, R194, R5, -R37 ;  /* 0x00000005c2227223 */ /* 0x000fe20000010825 */
[----:B------:R-:W-:Y:S01]  /*7400*/  @!P1 PRMT R3, RZ, 0x654, R3 ;  /* 0x00000654ff039816 */ /* 0x000fe20000000003 */
[----:B------:R-:W-:-:S02]  /*7410*/  WARPGROUP.DEPBAR.LE gsb0, 0x0 ;  /* 0x00008000000079c5 */ /* 0x000fc40000010000 */
[----:B------:R-:W-:Y:S01]  /*7420*/  WARPGROUP.ARRIVE ;  /* 0x00000000000079c5 */ /* 0x000fe20000000000 */
[----:B------:R-:W0:Y:S01]  /*7430*/  MUFU.EX2 R27, R27 ;  /* 0x0000001b001b7308 */ /* 0x000e220000000800 */
[----:B------:R-:W-:Y:S01]  /*7440*/  FADD.FTZ R53, R25, R56 ;  /* 0x0000003819357221 */ /* 0x000fe20000010000 */
[----:B-1----:R-:W-:Y:S01]  /*7450*/  FADD.FTZ R4, R14, R13 ;  /* 0x0000000d0e047221 */ /* 0x002fe20000010000 */
[----:B------:R-:W-:Y:S02]  /*7460*/  F2FP.F16.F32.PACK_AB R178, R21, R178 ;  /* 0x000000b215b2723e */ /* 0x000fe400000000ff */
[----:B------:R-:W-:Y:S01]  /*7470*/  HGMMA.64x128x16.F32 R88, R152, gdesc[UR12].tnspB, R88, gsb0 ;  /* 0x41e0000c98587df0 */ /* 0x000fe20008000858 */
[----:B------:R-:W-:Y:S01]  /*7480*/  FADD.FTZ R56, R174, R53 ;  /* 0x00000035ae387221 */ /* 0x000fe20000010000 */
[----:B------:R-:W-:Y:S01]  /*7490*/  IMAD.U32 R53, RZ, RZ, UR9 ;  /* 0x00000009ff357e24 */ /* 0x000fe2000f8e00ff */
[----:B------:R-:W-:Y:S01]  /*74a0*/  MUFU.EX2 R20, R20 ;  /* 0x0000001400147308 */ /* 0x000fe20000000800 */
[----:B------:R-:W-:-:S02]  /*74b0*/  F2FP.F16.F32.PACK_AB R172, R25, R172 ;  /* 0x000000ac19ac723e */ /* 0x000fc400000000ff */
[----:B------:R-:W-:Y:S01]  /*74c0*/  @!P1 VIADD R53, R53, 0x34860 ;  /* 0x0003486035359836 */ /* 0x000fe20000000000 */
[----:B------:R-:W-:Y:S02]  /*74d0*/  F2FP.F16.F32.PACK_AB R181, R50, R181 ;  /* 0x000000b532b5723e */ /* 0x000fe400000000ff */
[----:B------:R-:W-:Y:S02]  /*74e0*/  F2FP.F16.F32.PACK_AB R183, R14, R183 ;  /* 0x000000b70eb7723e */ /* 0x000fe400000000ff */
[----:B------:R-:W1:Y:S01]  /*74f0*/  MUFU.EX2 R28, R28 ;  /* 0x0000001c001c7308 */ /* 0x000e620000000800 */
[C---:B0-----:R-:W-:Y:S01]  /*7500*/  FADD.FTZ R13, R27.reuse, R56 ;  /* 0x000000381b0d7221 */ /* 0x041fe20000010000 */
[----:B------:R-:W-:Y:S01]  /*7510*/  @!P1 PRMT R53, RZ, 0x654, R53 ;  /* 0x00000654ff359816 */ /* 0x000fe20000000035 */
[----:B------:R-:W-:Y:S01]  /*7520*/  FFMA.FTZ R56, R198, R5, -R37 ;  /* 0x00000005c6387223 */ /* 0x000fe20000010825 */
[----:B------:R-:W-:-:S04]  /*7530*/  F2FP.F16.F32.PACK_AB R174, R27, R174 ;  /* 0x000000ae1bae723e */ /* 0x000fc800000000ff */
[----:B------:R-:W-:Y:S08]  /*7540*/  MUFU.EX2 R179, R179 ;  /* 0x000000b300b37308 */ /* 0x000ff00000000800 */
[----:B------:R-:W0:Y:S08]  /*7550*/  MUFU.EX2 R29, R29 ;  /* 0x0000001d001d7308 */ /* 0x000e300000000800 */
[----:B------:R-:W-:Y:S08]  /*7560*/  MUFU.EX2 R24, R24 ;  /* 0x0000001800187308 */ /* 0x000ff00000000800 */
[----:B------:R-:W2:Y:S08]  /*7570*/  MUFU.EX2 R170, R170 ;  /* 0x000000aa00aa7308 */ /* 0x000eb00000000800 */
[----:B------:R-:W-:Y:S08]  /*7580*/  MUFU.EX2 R173, R173 ;  /* 0x000000ad00ad7308 */ /* 0x000ff00000000800 */
[----:B------:R-:W3:Y:S08]  /*7590*/  MUFU.EX2 R31, R31 ;  /* 0x0000001f001f7308 */ /* 0x000ef00000000800 */
[----:B------:R-:W-:Y:S08]  /*75a0*/  MUFU.EX2 R26, R26 ;  /* 0x0000001a001a7308 */ /* 0x000ff00000000800 */
[----:B------:R-:W4:Y:S08]  /*75b0*/  MUFU.EX2 R33, R33 ;  /* 0x0000002100217308 */ /* 0x000f300000000800 */
[----:B------:R1:W-:Y:S08]  /*75c0*/  MUFU.EX2 R11, R58 ;  /* 0x0000003a000b7308 */ /* 0x0003f00000000800 */
[----:B------:R-:W-:Y:S01]  /*75d0*/  MUFU.EX2 R175, R175 ;  /* 0x000000af00af7308 */ /* 0x000fe20000000800 */
[----:B-1----:R-:W-:-:S04]  /*75e0*/  FADD.FTZ R58, R28, R13 ;  /* 0x0000000d1c3a7221 */ /* 0x002fc80000010000 */
[----:B0-----:R-:W-:-:S03]  /*75f0*/  FADD.FTZ R13, R29, R58 ;  /* 0x0000003a1d0d7221 */ /* 0x001fc60000010000 */
[----:B------:R-:W0:Y:S01]  /*7600*/  MUFU.EX2 R36, R36 ;  /* 0x0000002400247308 */ /* 0x000e220000000800 */
[----:B--2---:R-:W-:Y:S01]  /*7610*/  FADD.FTZ R58, R170, R13 ;  /* 0x0000000daa3a7221 */ /* 0x004fe20000010000 */
[----:B---3--:R-:W-:-:S03]  /*7620*/  F2FP.F16.F32.PACK_AB R170, R31, R170 ;  /* 0x000000aa1faa723e */ /* 0x008fc600000000ff */
[----:B------:R-:W-:-:S03]  /*7630*/  FADD.FTZ R58, R31, R58 ;  /* 0x0000003a1f3a7221 */ /* 0x000fc60000010000 */
[----:B------:R-:W-:Y:S01]  /*7640*/  MUFU.EX2 R52, R52 ;  /* 0x0000003400347308 */ /* 0x000fe20000000800 */
[----:B----4-:R-:W-:-:S07]  /*7650*/  FADD.FTZ R13, R33, R58 ;  /* 0x0000003a210d7221 */ /* 0x010fce0000010000 */
[----:B------:R-:W1:Y:S01]  /*7660*/  MUFU.EX2 R38, R38 ;  /* 0x0000002600267308 */ /* 0x000e620000000800 */
[C---:B0-----:R-:W-:Y:S01]  /*7670*/  FADD.FTZ R13, R36.reuse, R13 ;  /* 0x0000000d240d7221 */ /* 0x041fe20000010000 */
[----:B------:R-:W-:-:S06]  /*7680*/  F2FP.F16.F32.PACK_AB R164, R36, R33 ;  /* 0x0000002124a4723e */ /* 0x000fcc00000000ff */
[----:B------:R-:W-:Y:S08]  /*7690*/  MUFU.EX2 R169, R169 ;  /* 0x000000a900a97308 */ /* 0x000ff00000000800 */
[----:B------:R-:W0:Y:S01]  /*76a0*/  MUFU.EX2 R41, R41 ;  /* 0x0000002900297308 */ /* 0x000e220000000800 */
[----:B-1----:R-:W-:-:S07]  /*76b0*/  FADD.FTZ R58, R38, R13 ;  /* 0x0000000d263a7221 */ /* 0x002fce0000010000 */
[----:B------:R-:W-:Y:S01]  /*76c0*/  MUFU.EX2 R30, R30 ;  /* 0x0000001e001e7308 */ /* 0x000fe20000000800 */
[----:B------:R-:W-:Y:S02]  /*76d0*/  WARPGROUP.DEPBAR.LE gsb0, 0x0 ;  /* 0x00008000000079c5 */ /* 0x000fe40000010000 */
[----:B------:R1:W-:Y:S05]  /*76e0*/  @!P1 SYNCS.ARRIVE.TRANS64.RED.A1T0 RZ, [R3+URZ], RZ ;  /* 0x000000ff03ff99a7 */ /* 0x0003ea000810043f */
[----:B------:R-:W2:Y:S01]  /*76f0*/  MUFU.EX2 R40, R40 ;  /* 0x0000002800287308 */ /* 0x000ea20000000800 */
[C---:B0-----:R-:W-:Y:S01]  /*7700*/  FADD.FTZ R13, R41.reuse, R58 ;  /* 0x0000003a290d7221 */ /* 0x041fe20000010000 */
[----:B------:R-:W-:Y:S01]  /*7710*/  F2FP.F16.F32.PACK_AB R166, R41, R38 ;  /* 0x0000002629a6723e */ /* 0x000fe200000000ff */
[----:B-1----:R-:W-:Y:S01]  /*7720*/  FADD.FTZ R3, R177, R4 ;  /* 0x00000004b1037221 */ /* 0x002fe20000010000 */
[----:B------:R0:W-:Y:S01]  /*7730*/  @!P1 SYNCS.ARRIVE.TRANS64.RED.A1T0 RZ, [R53+URZ], RZ ;  /* 0x000000ff35ff99a7 */ /* 0x0001e2000810043f */
[----:B------:R-:W-:-:S03]  /*7740*/  F2FP.F16.F32.PACK_AB R177, R20, R177 ;  /* 0x000000b114b1723e */ /* 0x000fc600000000ff */
[----:B------:R-:W-:Y:S01]  /*7750*/  MUFU.EX2 R171, R171 ;  /* 0x000000ab00ab7308 */ /* 0x000fe20000000800 */
[----:B------:R-:W-:-:S04]  /*7760*/  FADD.FTZ R4, R20, R3 ;  /* 0x0000000314047221 */ /* 0x000fc80000010000 */
[----:B------:R-:W-:Y:S01]  /*7770*/  FADD.FTZ R3, R179, R4 ;  /* 0x00000004b3037221 */ /* 0x000fe20000010000 */
[C---:B------:R-:W-:Y:S02]  /*7780*/  F2FP.F16.F32.PACK_AB R179, R24.reuse, R179 ;  /* 0x000000b318b3723e */ /* 0x040fe400000000ff */
[----:B------:R-:W0:Y:S01]  /*7790*/  MUFU.EX2 R43, R43 ;  /* 0x0000002b002b7308 */ /* 0x000e220000000800 */
[----:B------:R-:W-:Y:S01]  /*77a0*/  FADD.FTZ R4, R24, R3 ;  /* 0x0000000318047221 */ /* 0x000fe20000010000 */
[----:B--2---:R-:W-:-:S03]  /*77b0*/  FADD.FTZ R58, R40, R13 ;  /* 0x0000000d283a7221 */ /* 0x004fc60000010000 */
[----:B------:R-:W-:Y:S01]  /*77c0*/  FADD.FTZ R3, R173, R4 ;  /* 0x00000004ad037221 */ /* 0x000fe20000010000 */
[C---:B------:R-:W-:Y:S02]  /*77d0*/  F2FP.F16.F32.PACK_AB R173, R26.reuse, R173 ;  /* 0x000000ad1aad723e */ /* 0x040fe400000000ff */
[----:B------:R-:W1:Y:S01]  /*77e0*/  MUFU.EX2 R54, R54 ;  /* 0x0000003600367308 */ /* 0x000e620000000800 */
[----:B------:R-:W-:-:S04]  /*77f0*/  FADD.FTZ R4, R26, R3 ;  /* 0x000000031a047221 */ /* 0x000fc80000010000 */
[----:B------:R-:W-:Y:S01]  /*7800*/  FADD.FTZ R3, R175, R4 ;  /* 0x00000004af037221 */ /* 0x000fe20000010000 */
[C---:B------:R-:W-:Y:S02]  /*7810*/  F2FP.F16.F32.PACK_AB R175, R52.reuse, R175 ;  /* 0x000000af34af723e */ /* 0x040fe400000000ff */
[----:B------:R-:W2:Y:S01]  /*7820*/  MUFU.EX2 R162, R162 ;  /* 0x000000a200a27308 */ /* 0x000ea20000000800 */
[----:B------:R-:W-:Y:S01]  /*7830*/  FADD.FTZ R4, R52, R3 ;  /* 0x0000000334047221 */ /* 0x000fe20000010000 */
[----:B0-----:R-:W-:-:S03]  /*7840*/  FADD.FTZ R53, R43, R58 ;  /* 0x0000003a2b357221 */ /* 0x001fc60000010000 */
[----:B------:R-:W-:Y:S01]  /*7850*/  FADD.FTZ R3, R169, R4 ;  /* 0x00000004a9037221 */ /* 0x000fe20000010000 */
[C---:B------:R-:W-:Y:S02]  /*7860*/  F2FP.F16.F32.PACK_AB R169, R30.reuse, R169 ;  /* 0x000000a91ea9723e */ /* 0x040fe400000000ff */
[----:B------:R-:W0:Y:S01]  /*7870*/  MUFU.EX2 R165, R165 ;  /* 0x000000a500a57308 */ /* 0x000e220000000800 */
[----:B------:R-:W-:Y:S01]  /*7880*/  FADD.FTZ R4, R30, R3 ;  /* 0x000000031e047221 */ /* 0x000fe20000010000 */
[-CC-:B------:R-:W-:Y:S01]  /*7890*/  FFMA.FTZ R3, R160, R5.reuse, -R37.reuse ;  /* 0x00000005a0037223 */ /* 0x180fe20000010825 */
[----:B------:R-:W-:Y:S01]  /*78a0*/  FFMA.FTZ R37, R210, R5, -R37 ;  /* 0x00000005d2257223 */ /* 0x000fe20000010825 */
[----:B------:R-:W-:Y:S01]  /*78b0*/  F2FP.F16.F32.PACK_AB R160, R43, R40 ;  /* 0x000000282ba0723e */ /* 0x000fe200000000ff */
[----:B------:R-:W-:Y:S01]  /*78c0*/  FADD.FTZ R13, R171, R4 ;  /* 0x00000004ab0d7221 */ /* 0x000fe20000010000 */
[C---:B-1----:R-:W-:Y:S02]  /*78d0*/  F2FP.F16.F32.PACK_AB R171, R54.reuse, R171 ;  /* 0x000000ab36ab723e */ /* 0x042fe400000000ff */
[----:B------:R-:W1:Y:S01]  /*78e0*/  MUFU.EX2 R45, R45 ;  /* 0x0000002d002d7308 */ /* 0x000e620000000800 */
[----:B------:R-:W-:Y:S01]  /*78f0*/  FADD.FTZ R4, R54, R13 ;  /* 0x0000000d36047221 */ /* 0x000fe20000010000 */
[----:B--2---:R-:W-:-:S06]  /*7900*/  FADD.FTZ R58, R162, R53 ;  /* 0x00000035a23a7221 */ /* 0x004fcc0000010000 */
        /* <DEDUP_REMOVED lines=12> */
[----:B------:R-:W-:Y:S01]  /*79d0*/  MUFU.EX2 R44, R44 ;  /* 0x0000002c002c7308 */ /* 0x000fe20000000800 */
[C---:B--2---:R-:W-:Y:S01]  /*79e0*/  FADD.FTZ R15, R47.reuse, R58 ;  /* 0x0000003a2f0f7221 */ /* 0x044fe20000010000 */
[----:B------:R-:W-:-:S06]  /*79f0*/  F2FP.F16.F32.PACK_AB R156, R47, R42 ;  /* 0x0000002a2f9c723e */ /* 0x000fcc00000000ff */
[----:B------:R-:W1:Y:S01]  /*7a00*/  MUFU.EX2 R161, R161 ;  /* 0x000000a100a17308 */ /* 0x000e620000000800 */
[C---:B0-----:R-:W-:Y:S01]  /*7a10*/  FADD.FTZ R4, R34.reuse, R13 ;  /* 0x0000000d22047221 */ /* 0x041fe20000010000 */
[----:B------:R-:W-:-:S06]  /*7a20*/  F2FP.F16.F32.PACK_AB R167, R34, R167 ;  /* 0x000000a722a7723e */ /* 0x000fcc00000000ff */
[----:B------:R-:W0:Y:S08]  /*7a30*/  MUFU.EX2 R49, R49 ;  /* 0x0000003100317308 */ /* 0x000e300000000800 */
[----:B------:R-:W2:Y:S01]  /*7a40*/  MUFU.EX2 R56, R56 ;  /* 0x0000003800387308 */ /* 0x000ea20000000800 */
[----:B-1----:R-:W-:-:S07]  /*7a50*/  FADD.FTZ R13, R161, R4 ;  /* 0x00000004a10d7221 */ /* 0x002fce0000010000 */
[----:B------:R-:W-:Y:S01]  /*7a60*/  MUFU.EX2 R46, R46 ;  /* 0x0000002e002e7308 */ /* 0x000fe20000000800 */
[----:B0-----:R-:W-:-:S07]  /*7a70*/  F2FP.F16.F32.PACK_AB R158, R49, R44 ;  /* 0x0000002c319e723e */ /* 0x001fce00000000ff */
[----:B------:R-:W0:Y:S01]  /*7a80*/  MUFU.EX2 R163, R163 ;  /* 0x000000a300a37308 */ /* 0x000e220000000800 */
[C---:B--2---:R-:W-:Y:S01]  /*7a90*/  FADD.FTZ R4, R56.reuse, R13 ;  /* 0x0000000d38047221 */ /* 0x044fe20000010000 */
[----:B------:R-:W-:-:S06]  /*7aa0*/  F2FP.F16.F32.PACK_AB R161, R56, R161 ;  /* 0x000000a138a1723e */ /* 0x000fcc00000000ff */
[----:B------:R-:W1:Y:S08]  /*7ab0*/  MUFU.EX2 R51, R51 ;  /* 0x0000003300337308 */ /* 0x000e700000000800 */
[----:B------:R2:W3:Y:S01]  /*7ac0*/  MUFU.EX2 R55, R168 ;  /* 0x000000a800377308 */ /* 0x0004e20000000800 */
[----:B0-----:R-:W-:-:S07]  /*7ad0*/  FADD.FTZ R4, R163, R4 ;  /* 0x00000004a3047221 */ /* 0x001fce0000010000 */
[----:B------:R-:W0:Y:S01]  /*7ae0*/  MUFU.EX2 R48, R48 ;  /* 0x0000003000307308 */ /* 0x000e220000000800 */
[----:B--2---:R-:W-:Y:S01]  /*7af0*/  F2FP.F16.F32.PACK_AB R168, R29, R28 ;  /* 0x0000001c1da8723e */ /* 0x004fe200000000ff */
[----:B------:R-:W-:Y:S01]  /*7b00*/  FADD.FTZ R28, R44, R15 ;  /* 0x0000000f2c1c7221 */ /* 0x000fe20000010000 */
[----:B-1----:R-:W-:-:S03]  /*7b10*/  F2FP.F16.F32.PACK_AB R152, R51, R46 ;  /* 0x0000002e3398723e */ /* 0x002fc600000000ff */
[----:B------:R-:W-:Y:S02]  /*7b20*/  FADD.FTZ R15, R49, R28 ;  /* 0x0000001c310f7221 */ /* 0x000fe40000010000 */
[----:B------:R-:W1:Y:S01]  /*7b30*/  MUFU.EX2 R157, R202 ;  /* 0x000000ca009d7308 */ /* 0x000e620000000800 */
[C---:B---3--:R-:W-:Y:S01]  /*7b40*/  FADD.FTZ R4, R55.reuse, R4 ;  /* 0x0000000437047221 */ /* 0x048fe20000010000 */
[----:B------:R-:W-:Y:S01]  /*7b50*/  FADD.FTZ R28, R46, R15 ;  /* 0x0000000f2e1c7221 */ /* 0x000fe20000010000 */
[----:B------:R-:W-:-:S03]  /*7b60*/  F2FP.F16.F32.PACK_AB R163, R55, R163 ;  /* 0x000000a337a3723e */ /* 0x000fc600000000ff */
[----:B------:R-:W-:Y:S02]  /*7b70*/  FADD.FTZ R13, R51, R28 ;  /* 0x0000001c330d7221 */ /* 0x000fe40000010000 */
[----:B------:R-:W2:Y:S01]  /*7b80*/  MUFU.EX2 R72, R72 ;  /* 0x0000004800487308 */ /* 0x000ea20000000800 */
[----:B0-----:R-:W-:Y:S01]  /*7b90*/  F2FP.F16.F32.PACK_AB R154, R11, R48 ;  /* 0x000000300b9a723e */ /* 0x001fe200000000ff */
[----:B------:R-:W-:-:S06]  /*7ba0*/  FADD.FTZ R28, R48, R13 ;  /* 0x0000000d301c7221 */ /* 0x000fcc0000010000 */
[----:B------:R-:W0:Y:S01]  /*7bb0*/  MUFU.EX2 R204, R204 ;  /* 0x000000cc00cc7308 */ /* 0x000e220000000800 */
[----:B-1----:R-:W-:Y:S01]  /*7bc0*/  FADD.FTZ R13, R157, R4 ;  /* 0x000000049d0d7221 */ /* 0x002fe20000010000 */
[----:B------:R-:W-:Y:S01]  /*7bd0*/  FADD.FTZ R4, R11, R28 ;  /* 0x0000001c0b047221 */ /* 0x000fe20000010000 */
[----:B------:R-:W-:-:S05]  /*7be0*/  IMAD.MOV.U32 R11, RZ, RZ, R10 ;  /* 0x000000ffff0b7224 */ /* 0x000fca00078e000a */
        /* <DEDUP_REMOVED lines=12> */
[----:B------:R-:W-:-:S03]  /*7cb0*/  F2FP.F16.F32.PACK_AB R153, R153, R206 ;  /* 0x000000ce9999723e */ /* 0x000fc600000000ff */
[----:B-1----:R-:W-:-:S04]  /*7cc0*/  FADD.FTZ R13, R28, R13 ;  /* 0x0000000d1c0d7221 */ /* 0x002fc80000010000 */
[C---:B--2---:R-:W-:Y:S01]  /*7cd0*/  FADD.FTZ R3, R37.reuse, R13 ;  /* 0x0000000d25037221 */ /* 0x044fe20000010000 */
[----:B------:R-:W-:Y:S02]  /*7ce0*/  F2FP.F16.F32.PACK_AB R155, R37, R28 ;  /* 0x0000001c259b723e */ /* 0x000fe400000000ff */
[----:B------:R-:W-:Y:S01]  /*7cf0*/  MOV R13, R12 ;  /* 0x0000000c000d7202 */ /* 0x000fe20000000f00 */
[----:B------:R-:W-:Y:S06]  /*7d00*/  @P2 BRA `(.L_x_2020) ;  /* 0xffffffcc00782947 */ /* 0x000fec000383ffff */
.L_x_2011:
[----:B------:R-:W-:-:S13]  /*7d10*/  ISETP.LE.AND P2, PT, RZ, UR4, PT ;  /* 0x00000004ff007c0c */ /* 0x000fda000bf43270 */
[----:B------:R-:W-:Y:S05]  /*7d20*/  @!P2 BRA `(.L_x_2021) ;  /* 0x00000028006ca947 */ /* 0x000fea0003800000 */
[----:B------:R-:W-:Y:S01]  /*7d30*/  IMAD.MOV.U32 R11, RZ, RZ, R12 ;  /* 0x000000ffff0b7224 */ /* 0x000fe200078e000c */
[----:B------:R-:W-:Y:S01]  /*7d40*/  UMOV UR5, UR37 ;  /* 0x0000002500057c82 */ /* 0x000fe20008000000 */
[----:B------:R-:W-:Y:S01]  /*7d50*/  IMAD.MOV.U32 R13, RZ, RZ, R10 ;  /* 0x000000ffff0d7224 */ /* 0x000fe200078e000a */
[----:B------:R-:W-:Y:S01]  /*7d60*/  UMOV UR6, UR36 ;  /* 0x0000002400067c82 */ /* 0x000fe20008000000 */
[----:B------:R-:W-:-:S05]  /*7d70*/  ULDC UR7, c[0x0][0x9d8] ;  /* 0x0002760000077ab9 */ /* 0x000fca0000000800 */
.L_x_2030:
[----:B------:R-:W-:-:S04]  /*7d80*/  UIADD3 UR9, UR6, 0x1, URZ ;  /* 0x0000000106097890 */ /* 0x000fc8000fffe03f */
[----:B------:R-:W-:-:S04]  /*7d90*/  UISETP.NE.AND UP0, UPT, UR9, 0x2, UPT ;  /* 0x000000020900788c */ /* 0x000fc8000bf05270 */
[----:B------:R-:W-:Y:S02]  /*7da0*/  USEL UR9, UR9, URZ, UP0 ;  /* 0x0000003f09097287 */ /* 0x000fe40008000000 */
[----:B------:R-:W-:-:S04]  /*7db0*/  USEL UR37, URZ, 0x1, UP0 ;  /* 0x000000013f257887 */ /* 0x000fc80008000000 */
[----:B------:R-:W-:Y:S01]  /*7dc0*/  ULOP3.LUT UR37, UR5, UR37, URZ, 0x3c, !UPT ;  /* 0x0000002505257292 */ /* 0x000fe2000f8e3c3f */
[----:B------:R-:W-:Y:S01]  /*7dd0*/  UMOV UR36, UR9 ;  /* 0x0000000900247c82 */ /* 0x000fe20008000000 */
[----:B------:R-:W-:Y:S10]  /*7de0*/  @!P0 BRA `(.L_x_2022) ;  /* 0x0000000000048947 */ /* 0x000ff40003800000 */
[----:B------:R-:W-:Y:S01]  /*7df0*/  BPT.TRAP 0x1 ;  /* 0x000000040000795c */ /* 0x000fe20000300000 */
.L_x_2022:
[----:B------:R-:W-:Y:S01]  /*7e00*/  ULEA UR8, UR36, UR38, 0x3 ;  /* 0x0000002624087291 */ /* 0x000fe2000f8e183f */
[----:B------:R-:W-:-:S05]  /*7e10*/  IMAD.U32 R5, RZ, RZ, UR37 ;  /* 0x00000025ff057e24 */ /* 0x000fca000f8e00ff */
[----:B------:R-:W-:-:S04]  /*7e20*/  SHF.L.U32 R5, R5, 0x1f, RZ ;  /* 0x0000001f05057819 */ /* 0x000fc800000006ff */
[----:B------:R0:W1:Y:S01]  /*7e30*/  SYNCS.PHASECHK.TRANS64.TRYWAIT P2, [UR8+0x34830], R5 ;  /* 0x03483005ff0075a7 */ /* 0x0000620008040148 */
[----:B------:R-:W-:Y:S05]  /*7e40*/  @!P0 BRA `(.L_x_2023) ;  /* 0x0000000000048947 */ /* 0x000fea0003800000 */
[----:B------:R-:W-:Y:S01]  /*7e50*/  BPT.TRAP 0x1 ;  /* 0x000000040000795c */ /* 0x000fe20000300000 */
.L_x_2023:
[----:B-1----:R-:W-:Y:S05]  /*7e60*/  @P2 BRA `(.L_x_2024) ;  /* 0x0000000000082947 */ /* 0x002fea0003800000 */
[----:B------:R-:W1:Y:S02]  /*7e70*/  SYNCS.PHASECHK.TRANS64.TRYWAIT P2, [UR8+0x34830], R5 ;  /* 0x03483005ff0075a7 */ /* 0x000e640008040148 */
[----:B-1----:R-:W-:Y:S05]  /*7e80*/  @!P2 BRA `(.L_x_2025) ;  /* 0x000000ac0010a947 */ /* 0x002fea0003800000 */
.L_x_2024:
        /* <DEDUP_REMOVED lines=141> */
.L_x_2026:
[----:B------:R-:W-:Y:S01]  /*8760*/  ULEA UR8, UR6, UR38, 0x3 ;  /* 0x0000002606087291 */ /* 0x000fe2000f8e183f */
[----:B------:R-:W-:-:S05]  /*8770*/  IMAD.U32 R0, RZ, RZ, UR5 ;  /* 0x00000005ff007e24 */ /* 0x000fca000f8e00ff */
[----:B------:R-:W-:-:S04]  /*8780*/  SHF.L.U32 R0, R0, 0x1f, RZ ;  /* 0x0000001f00007819 */ /* 0x000fc800000006ff */
[----:B------:R2:W3:Y:S01]  /*8790*/  SYNCS.PHASECHK.TRANS64.TRYWAIT P2, [UR8+0x34850], R0 ;  /* 0x03485000ff0075a7 */ /* 0x0004e20008040148 */
[----:B------:R-:W-:Y:S05]  /*87a0*/  @!P0 BRA `(.L_x_2027) ;  /* 0x0000000000048947 */ /* 0x000fea0003800000 */
[----:B------:R-:W-:Y:S01]  /*87b0*/  BPT.TRAP 0x1 ;  /* 0x000000040000795c */ /* 0x000fe20000300000 */
.L_x_2027:
[----:B---3--:R-:W-:Y:S05]  /*87c0*/  @P2 BRA `(.L_x_2028) ;  /* 0x0000000000082947 */ /* 0x008fea0003800000 */
[----:B------:R-:W3:Y:S02]  /*87d0*/  SYNCS.PHASECHK.TRANS64.TRYWAIT P2, [UR8+0x34850], R0 ;  /* 0x03485000ff0075a7 */ /* 0x000ee40008040148 */
[----:B---3--:R-:W-:Y:S05]  /*87e0*/  @!P2 BRA `(.L_x_2029) ;  /* 0x000000a000d0a947 */ /* 0x008fea0003800000 */
.L_x_2028:
[----:B------:R-:W-:Y:S01]  /*87f0*/  UIADD3 UR5, UR38, 0x400, URZ ;  /* 0x0000040026057890 */ /* 0x000fe2000fffe03f */
[----:B------:R-:W-:Y:S01]  /*8800*/  WARPGROUP.ARRIVE ;  /* 0x00000000000079c5 */ /* 0x000fe20000000000 */
[----:B------:R-:W-:Y:S01]  /*8810*/  UMOV UR15, 0x40000040 ;  /* 0x40000040000f7882 */ /* 0x000fe20000000000 */
[----:B0-2---:R-:W-:Y:S01]  /*8820*/  FMUL.FTZ R0, R24, UR7 ;  /* 0x0000000718007c20 */ /* 0x005fe20008410000 */
[----:B------:R-:W-:Y:S01]  /*8830*/  USHF.R.U32.HI UR5, URZ, 0x4, UR5 ;  /* 0x000000043f057899 */ /* 0x000fe20008011605 */
[----:B------:R-:W-:Y:S01]  /*8840*/  FMUL.FTZ R12, R25, UR7 ;  /* 0x00000007190c7c20 */ /* 0x000fe20008410000 */
[----:B------:R-:W-:Y:S01]  /*8850*/  FMUL.FTZ R24, R28, UR7 ;  /* 0x000000071c187c20 */ /* 0x000fe20008410000 */
[----:B------:R-:W-:Y:S01]  /*8860*/  FMUL.FTZ R32, R32, UR7 ;  /* 0x0000000720207c20 */ /* 0x000fe20008410000 */
[----:B------:R-:W-:Y:S01]  /*8870*/  ULOP3.LUT UR5, UR5, 0x3fff, URZ, 0xc0, !UPT ;  /* 0x00003fff05057892 */ /* 0x000fe2000f8ec03f */
[----:B------:R-:W1:Y:S01]  /*8880*/  MUFU.TANH R0, R0 ;  /* 0x0000000000007308 */ /* 0x000e620000002400 */
        /* <DEDUP_REMOVED lines=17> */
[----:B------:R-:W2:Y:S01]  /*89a0*/  MUFU.TANH R24, R24 ;  /* 0x0000001800187308 */ /* 0x000ea20000002400 */
[----:B------:R-:W-:Y:S01]  /*89b0*/  UMOV UR15, 0x40000040 ;  /* 0x40000040000f7882 */ /* 0x000fe20000000000 */
[----:B-1----:R-:W-:Y:S01]  /*89c0*/  FMNMX.FTZ R5, R0, R13, !PT ;  /* 0x0000000d00057209 */ /* 0x002fe20007810000 */
[----:B------:R-:W-:Y:S01]  /*89d0*/  FMUL.FTZ R20, R27, UR7 ;  /* 0x000000071b147c20 */ /* 0x000fe20008410000 */
[----:B------:R-:W-:Y:S01]  /*89e0*/  FMUL.FTZ R214, R60, UR7 ;  /* 0x000000073cd67c20 */ /* 0x000fe20008410000 */
[----:B------:R-:W-:Y:S01]  /*89f0*/  FMUL.FTZ R26, R30, UR7 ;  /* 0x000000071e1a7c20 */ /* 0x000fe20008410000 */
[----:B------:R-:W-:Y:S01]  /*8a00*/  FMUL.FTZ R216, R61, UR7 ;  /* 0x000000073dd87c20 */ /* 0x000fe20008410000 */
[----:B0-----:R-:W-:Y:S01]  /*8a10*/  FMNMX.FTZ R5, R12, R5, !PT ;  /* 0x000000050c057209 */ /* 0x001fe20007810000 */
        /* <DEDUP_REMOVED lines=41> */
[----:B------:R-:W-:Y:S01]  /*8cb0*/  ISETP.LT.AND P2, PT, RZ, UR4, PT ;  /* 0x00000004ff007c0c */ /* 0x000fe2000bf41270 */
[----:B------:R-:W-:-:S06]  /*8cc0*/  UIADD3 UR6, UR4, -0x1, URZ ;  /* 0xffffffff04067890 */ /* 0x000fcc000fffe03f */
[----:B------:R-:W-:Y:S01]  /*8cd0*/  MUFU.TANH R202, R202 ;  /* 0x000000ca00ca7308 */ /* 0x000fe20000002400 */
[----:B------:R-:W-:Y:S01]  /*8ce0*/  UMOV UR4, UR6 ;  /* 0x0000000600047c82 */ /* 0x000fe20008000000 */
[----:B------:R-:W-:-:S06]  /*8cf0*/  UMOV UR6, UR36 ;  /* 0x0000002400067c82 */ /* 0x000fcc0008000000 */
[----:B------:R-:W-:Y:S08]  /*8d00*/  MUFU.TANH R206, R206 ;  /* 0x000000ce00ce7308 */ /* 0x000ff00000002400 */
[----:B------:R-:W-:Y:S08]  /*8d10*/  MUFU.TANH R208, R208 ;  /* 0x000000d000d07308 */ /* 0x000ff00000002400 */
[----:B------:R-:W-:Y:S08]  /*8d20*/  MUFU.TANH R210, R210 ;  /* 0x000000d200d27308 */ /* 0x000ff00000002400 */
[----:B------:R-:W0:Y:S08]  /*8d30*/  MUFU.TANH R14, R14 ;  /* 0x0000000e000e7308 */ /* 0x000e300000002400 */
[----:B------:R-:W-:Y:S08]  /*8d40*/  MUFU.TANH R212, R212 ;  /* 0x000000d400d47308 */ /* 0x000ff00000002400 */
[----:B------:R-:W1:Y:S01]  /*8d50*/  MUFU.TANH R20, R20 ;  /* 0x0000001400147308 */ /* 0x000e620000002400 */
[----:B0-----:R-:W-:-:S07]  /*8d60*/  FMNMX.FTZ R25, R14, R11, !PT ;  /* 0x0000000b0e197209 */ /* 0x001fce0007810000 */
[----:B------:R-:W-:Y:S08]  /*8d70*/  MUFU.TANH R214, R214 ;  /* 0x000000d600d67308 */ /* 0x000ff00000002400 */
[----:B------:R-:W0:Y:S01]  /*8d80*/  MUFU.TANH R26, R26 ;  /* 0x0000001a001a7308 */ /* 0x000e220000002400 */
[----:B-1----:R-:W-:-:S07]  /*8d90*/  FMNMX.FTZ R25, R20, R25, !PT ;  /* 0x0000001914197209 */ /* 0x002fce0007810000 */
[----:B------:R-:W-:Y:S08]  /*8da0*/  MUFU.TANH R216, R216 ;  /* 0x000000d800d87308 */ /* 0x000ff00000002400 */
[----:B------:R-:W1:Y:S01]  /*8db0*/  MUFU.TANH R28, R28 ;  /* 0x0000001c001c7308 */ /* 0x000e620000002400 */
[----:B0-----:R-:W-:Y:S01]  /*8dc0*/  FMNMX.FTZ R25, R26, R25, !PT ;  /* 0x000000191a197209 */ /* 0x001fe20007810000 */
[----:B------:R-:W-:-:S02]  /*8dd0*/  WARPGROUP.DEPBAR.LE gsb0, 0x0 ;  /* 0x00008000000079c5 */ /* 0x000fc40000010000 */
[----:B------:R-:W-:Y:S01]  /*8de0*/  WARPGROUP.ARRIVE ;  /* 0x00000000000079c5 */ /* 0x000fe20000000000 */
[----:B------:R-:W-:Y:S01]  /*8df0*/  FMUL.FTZ R180, R29, UR7 ;  /* 0x000000071db47c20 */ /* 0x000fe20008410000 */
[----:B------:R-:W-:Y:S02]  /*8e00*/  FMUL.FTZ R182, R33, UR7 ;  /* 0x0000000721b67c20 */ /* 0x000fe40008410000 */
[----:B------:R-:W-:Y:S02]  /*8e10*/  MUFU.TANH R218, R218 ;  /* 0x000000da00da7308 */ /* 0x000fe40000002400 */
[----:B------:R-:W-:Y:S01]  /*8e20*/  HGMMA.64x128x16.F32 R88, R176, gdesc[UR12].tnspB, R88, gsb0 ;  /* 0x41e0000cb0587df0 */ /* 0x000fe20008000858 */
[----:B------:R-:W-:Y:S01]  /*8e30*/  UIADD3 UR14, UR5, 0x100, URZ ;  /* 0x00000100050e7890 */ /* 0x000fe2000fffe03f */
[----:B------:R-:W-:-:S04]  /*8e40*/  UMOV UR15, 0x40000040 ;  /* 0x40000040000f7882 */ /* 0x000fc80000000000 */
[----:B------:R-:W0:Y:S01]  /*8e50*/  MUFU.TANH R180, R180 ;  /* 0x000000b400b47308 */ /* 0x000e220000002400 */
[----:B-1----:R-:W-:-:S07]  /*8e60*/  FMNMX.FTZ R25, R28, R25, !PT ;  /* 0x000000191c197209 */ /* 0x002fce0007810000 */
[----:B------:R-:W1:Y:S08]  /*8e70*/  MUFU.TANH R182, R182 ;  /* 0x000000b600b67308 */ /* 0x000e700000002400 */
[----:B------:R-:W2:Y:S01]  /*8e80*/  MUFU.TANH R30, R30 ;  /* 0x0000001e001e7308 */ /* 0x000ea20000002400 */
[----:B0-----:R-:W-:-:S04]  /*8e90*/  FMNMX.FTZ R5, R180, R5, !PT ;  /* 0x00000005b4057209 */ /* 0x001fc80007810000 */
[----:B------:R-:W-:-:S03]  /*8ea0*/  FMNMX.FTZ R5, R32, R5, !PT ;  /* 0x0000000520057209 */ /* 0x000fc60007810000 */
[----:B------:R-:W0:Y:S01]  /*8eb0*/  MUFU.TANH R34, R34 ;  /* 0x0000002200227308 */ /* 0x000e220000002400 */
[----:B-1----:R-:W-:-:S04]  /*8ec0*/  FMNMX.FTZ R5, R182, R5, !PT ;  /* 0x00000005b6057209 */ /* 0x002fc80007810000 */
[----:B------:R-:W-:-:S03]  /*8ed0*/  FMNMX.FTZ R5, R194, R5, !PT ;  /* 0x00000005c2057209 */ /* 0x000fc60007810000 */
[----:B------:R-:W1:Y:S01]  /*8ee0*/  MUFU.TANH R36, R36 ;  /* 0x0000002400247308 */ /* 0x000e620000002400 */
[----:B------:R-:W-:Y:S02]  /*8ef0*/  FMNMX.FTZ R5, R196, R5, !PT ;  /* 0x00000005c4057209 */ /* 0x000fe40007810000 */
[----:B--2---:R-:W-:Y:S02]  /*8f00*/  FMNMX.FTZ R27, R30, R25, !PT ;  /* 0x000000191e1b7209 */ /* 0x004fe40007810000 */
[----:B------:R-:W-:-:S03]  /*8f10*/  FMNMX.FTZ R5, R198, R5, !PT ;  /* 0x00000005c6057209 */ /* 0x000fc60007810000 */
[----:B------:R-:W-:Y:S01]  /*8f20*/  MUFU.TANH R220, R220 ;  /* 0x000000dc00dc7308 */ /* 0x000fe20000002400 */
[----:B------:R-:W-:Y:S02]  /*8f30*/  FMNMX.FTZ R5, R200, R5, !PT ;  /* 0x00000005c8057209 */ /* 0x000fe40007810000 */
[----:B0-----:R-:W-:Y:S02]  /*8f40*/  FMNMX.FTZ R27, R34, R27, !PT ;  /* 0x0000001b221b7209 */ /* 0x001fe40007810000 */
[----:B------:R-:W-:-:S03]  /*8f50*/  FMNMX.FTZ R5, R204, R5, !PT ;  /* 0x00000005cc057209 */ /* 0x000fc60007810000 */
[----:B------:R-:W0:Y:S01]  /*8f60*/  MUFU.TANH R38, R38 ;  /* 0x0000002600267308 */ /* 0x000e220000002400 */
[----:B------:R-:W-:Y:S02]  /*8f70*/  FMNMX.FTZ R5, R202, R5, !PT ;  /* 0x00000005ca057209 */ /* 0x000fe40007810000 */
[----:B-1----:R-:W-:-:S05]  /*8f80*/  FMNMX.FTZ R27, R36, R27, !PT ;  /* 0x0000001b241b7209 */ /* 0x002fca0007810000 */
        /* <DEDUP_REMOVED lines=8> */
[----:B0-----:R-:W-:-:S07]  /*9010*/  FMNMX.FTZ R29, R42, R29, !PT ;  /* 0x0000001d2a1d7209 */ /* 0x001fce0007810000 */
[----:B------:R-:W-:Y:S08]  /*9020*/  MUFU.TANH R228, R228 ;  /* 0x000000e400e47308 */ /* 0x000ff00000002400 */
[----:B------:R-:W0:Y:S01]  /*9030*/  MUFU.TANH R46, R46 ;  /* 0x0000002e002e7308 */ /* 0x000e220000002400 */
[----:B-1----:R-:W-:-:S07]  /*9040*/  FMNMX.FTZ R29, R44, R29, !PT ;  /* 0x0000001d2c1d7209 */ /* 0x002fce0007810000 */
[----:B------:R-:W-:Y:S08]  /*9050*/  MUFU.TANH R230, R230 ;  /* 0x000000e600e67308 */ /* 0x000ff00000002400 */
[----:B------:R-:W-:Y:S01]  /*9060*/  MUFU.TANH R232, R232 ;  /* 0x000000e800e87308 */ /* 0x000fe20000002400 */
[----:B0-----:R-:W-:-:S07]  /*9070*/  FMNMX.FTZ R29, R46, R29, !PT ;  /* 0x0000001d2e1d7209 */ /* 0x001fce0007810000 */
        /* <DEDUP_REMOVED lines=11> */
[----:B------:R-:W0:Y:S08]  /*9130*/  MUFU.TANH R176, R176 ;  /* 0x000000b000b07308 */ /* 0x000e300000002400 */
[----:B------:R-:W1:Y:S08]  /*9140*/  MUFU.TANH R178, R178 ;  /* 0x000000b200b27308 */ /* 0x000e700000002400 */
[----:B------:R-:W2:Y:S01]  /*9150*/  MUFU.TANH R48, R48 ;  /* 0x0000003000307308 */ /* 0x000ea20000002400 */
[----:B0-----:R-:W-:-:S07]  /*9160*/  FMNMX.FTZ R5, R176, R5, !PT ;  /* 0x00000005b0057209 */ /* 0x001fce0007810000 */
[----:B------:R-:W0:Y:S01]  /*9170*/  MUFU.TANH R50, R50 ;  /* 0x0000003200327308 */ /* 0x000e220000002400 */
[----:B-1----:R-:W-:-:S04]  /*9180*/  FMNMX.FTZ R5, R178, R5, !PT ;  /* 0x00000005b2057209 */ /* 0x002fc80007810000 */
[----:B------:R-:W-:-:S03]  /*9190*/  FMNMX.FTZ R5, R206, R5, !PT ;  /* 0x00000005ce057209 */ /* 0x000fc60007810000 */
[----:B------:R-:W-:Y:S01]  /*91a0*/  MUFU.TANH R234, R234 ;  /* 0x000000ea00ea7308 */ /* 0x000fe20000002400 */
[----:B------:R-:W-:Y:S02]  /*91b0*/  FMNMX.FTZ R5, R208, R5, !PT ;  /* 0x00000005d0057209 */ /* 0x000fe40007810000 */
[----:B--2---:R-:W-:Y:S02]  /*91c0*/  FMNMX.FTZ R31, R48, R29, !PT ;  /* 0x0000001d301f7209 */ /* 0x004fe40007810000 */
[----:B------:R-:W-:-:S03]  /*91d0*/  FMNMX.FTZ R5, R210, R5, !PT ;  /* 0x00000005d2057209 */ /* 0x000fc60007810000 */
[----:B------:R-:W1:Y:S01]  /*91e0*/  MUFU.TANH R54, R54 ;  /* 0x0000003600367308 */ /* 0x000e620000002400 */
[----:B------:R-:W-:Y:S02]  /*91f0*/  FMNMX.FTZ R5, R212, R5, !PT ;  /* 0x00000005d4057209 */ /* 0x000fe40007810000 */
[----:B0-----:R-:W-:Y:S02]  /*9200*/  FMNMX.FTZ R31, R50, R31, !PT ;  /* 0x0000001f321f7209 */ /* 0x001fe40007810000 */
[----:B------:R-:W-:Y:S02]  /*9210*/  FMNMX.FTZ R5, R214, R5, !PT ;  /* 0x00000005d6057209 */ /* 0x000fe40007810000 */
[----:B------:R-:W-:Y:S01]  /*9220*/  FMNMX.FTZ R31, R52, R31, !PT ;  /* 0x0000001f341f7209 */ /* 0x000fe20007810000 */
[----:B------:R-:W0:Y:S01]  /*9230*/  MUFU.TANH R56, R56 ;  /* 0x0000003800387308 */ /* 0x000e220000002400 */
[----:B------:R-:W-:-:S04]  /*9240*/  FMNMX.FTZ R5, R216, R5, !PT ;  /* 0x00000005d8057209 */ /* 0x000fc80007810000 */
[----:B------:R-:W-:-:S03]  /*9250*/  FMNMX.FTZ R5, R218, R5, !PT ;  /* 0x00000005da057209 */ /* 0x000fc60007810000 */
[----:B------:R-:W2:Y:S01]  /*9260*/  MUFU.TANH R58, R58 ;  /* 0x0000003a003a7308 */ /* 0x000ea20000002400 */
[----:B-1----:R-:W-:-:S07]  /*9270*/  FMNMX.FTZ R31, R54, R31, !PT ;  /* 0x0000001f361f7209 */ /* 0x002fce0007810000 */
[----:B------:R-:W1:Y:S01]  /*9280*/  MUFU.TANH R60, R60 ;  /* 0x0000003c003c7308 */ /* 0x000e620000002400 */
[----:B0-----:R-:W-:-:S07]  /*9290*/  FMNMX.FTZ R33, R56, R31, !PT ;  /* 0x0000001f38217209 */ /* 0x001fce0007810000 */
[----:B------:R-:W0:Y:S01]  /*92a0*/  MUFU.TANH R62, R62 ;  /* 0x0000003e003e7308 */ /* 0x000e220000002400 */
[----:B--2---:R-:W-:-:S07]  /*92b0*/  FMNMX.FTZ R33, R58, R33, !PT ;  /* 0x000000213a217209 */ /* 0x004fce0007810000 */
[----:B------:R-:W2:Y:S01]  /*92c0*/  MUFU.TANH R64, R64 ;  /* 0x0000004000407308 */ /* 0x000ea20000002400 */
[----:B-1----:R-:W-:-:S07]  /*92d0*/  FMNMX.FTZ R33, R60, R33, !PT ;  /* 0x000000213c217209 */ /* 0x002fce0007810000 */
[----:B------:R-:W1:Y:S01]  /*92e0*/  MUFU.TANH R66, R66 ;  /* 0x0000004200427308 */ /* 0x000e620000002400 */
[----:B0-----:R-:W-:-:S07]  /*92f0*/  FMNMX.FTZ R33, R62, R33, !PT ;  /* 0x000000213e217209 */ /* 0x001fce0007810000 */
[----:B------:R-:W-:Y:S01]  /*9300*/  MUFU.TANH R72, R72 ;  /* 0x0000004800487308 */ /* 0x000fe20000002400 */
[----:B--2---:R-:W-:-:S07]  /*9310*/  FMNMX.FTZ R37, R64, R33, !PT ;  /* 0x0000002140257209 */ /* 0x004fce0007810000 */
[----:B------:R-:W-:Y:S01]  /*9320*/  MUFU.TANH R74, R74 ;  /* 0x0000004a004a7308 */ /* 0x000fe20000002400 */
[----:B-1----:R-:W-:-:S07]  /*9330*/  FMNMX.FTZ R37, R66, R37, !PT ;  /* 0x0000002542257209 */ /* 0x002fce0007810000 */
        /* <DEDUP_REMOVED lines=20> */
[----:B------:R-:W1:Y:S01]  /*9480*/  MUFU.TANH R86, R86 ;  /* 0x0000005600567308 */ /* 0x000e620000002400 */
[----:B------:R-:W-:Y:S02]  /*9490*/  FMNMX.FTZ R5, R222, R5, !PT ;  /* 0x00000005de057209 */ /* 0x000fe40007810000 */
[----:B--2---:R-:W-:Y:S02]  /*94a0*/  FMNMX.FTZ R37, R68, R37, !PT ;  /* 0x0000002544257209 */ /* 0x004fe40007810000 */
[----:B------:R-:W-:-:S04]  /*94b0*/  FMNMX.FTZ R5, R224, R5, !PT ;  /* 0x00000005e0057209 */ /* 0x000fc80007810000 */
[----:B------:R-:W-:Y:S02]  /*94c0*/  FMNMX.FTZ R5, R226, R5, !PT ;  /* 0x00000005e2057209 */ /* 0x000fe40007810000 */
[----:B0-----:R-:W-:Y:S02]  /*94d0*/  FMNMX.FTZ R37, R70, R37, !PT ;  /* 0x0000002546257209 */ /* 0x001fe40007810000 */
        /* <DEDUP_REMOVED lines=10> */
[----:B------:R-:W0:Y:S01]  /*9580*/  SHFL.BFLY PT, R2, R5, 0x2, 0x1f ;  /* 0x0c401f0005027f89 */ /* 0x000e2200000e0000 */
[----:B------:R-:W-:-:S04]  /*9590*/  FMNMX.FTZ R41, R82, R41, !PT ;  /* 0x0000002952297209 */ /* 0x000fc80007810000 */
[----:B-1----:R-:W-:Y:S02]  /*95a0*/  FMNMX.FTZ R41, R86, R41, !PT ;  /* 0x0000002956297209 */ /* 0x002fe40007810000 */
[----:B0-----:R-:W-:Y:S02]  /*95b0*/  FMNMX.FTZ R2, R5, R2, !PT ;  /* 0x0000000205027209 */ /* 0x001fe40007810000 */
[----:B------:R-:W0:Y:S03]  /*95c0*/  LDC R5, c[0x0][0x988] ;  /* 0x00026200ff057b82 */ /* 0x000e260000000800 */
        /* <DEDUP_REMOVED lines=9> */
[-C--:B------:R-:W-:Y:S01]  /*9660*/  FMUL.FTZ R2, R2, R5.reuse ;  /* 0x0000000502027220 */ /* 0x080fe20000410000 */
[----:B------:R0:W-:Y:S01]  /*9670*/  MUFU.EX2 R25, R194 ;  /* 0x000000c200197308 */ /* 0x0001e20000000800 */
[----:B------:R-:W-:Y:S02]  /*9680*/  WARPGROUP.DEPBAR.LE gsb0, 0x0 ;  /* 0x00008000000079c5 */ /* 0x000fe40000010000 */
[----:B------:R-:W-:Y:S01]  /*9690*/  WARPGROUP.ARRIVE ;  /* 0x00000000000079c5 */ /* 0x000fe20000000000 */
[----:B------:R-:W-:Y:S01]  /*96a0*/  FMUL.FTZ R168, R87, UR7 ;  /* 0x0000000757a87c20 */ /* 0x000fe20008410000 */
[-CC-:B------:R-:W-:Y:S01]  /*96b0*/  FFMA.FTZ R170, R12, R5.reuse, -R35.reuse ;  /* 0x000000050caa7223 */ /* 0x180fe20000010823 */
[-CC-:B------:R-:W-:Y:S01]  /*96c0*/  FFMA.FTZ R15, R24, R5.reuse, -R35.reuse ;  /* 0x00000005180f7223 */ /* 0x180fe20000010823 */
[-CC-:B------:R-:W-:Y:S01]  /*96d0*/  FFMA.FTZ R21, R32, R5.reuse, -R35.reuse ;  /* 0x0000000520157223 */ /* 0x180fe20000010823 */
[----:B------:R1:W-:Y:S01]  /*96e0*/  MUFU.EX2 R27, R198 ;  /* 0x000000c6001b7308 */ /* 0x0003e20000000800 */
[----:B------:R-:W-:Y:S01]  /*96f0*/  HGMMA.64x128x16.F32 R88, R164, gdesc[UR12].tnspB, R88, gsb0 ;  /* 0x41e0000ca4587df0 */ /* 0x000fe20008000858 */
[----:B------:R-:W-:Y:S01]  /*9700*/  UIADD3 UR14, UR5, 0x280, URZ ;  /* 0x00000280050e7890 */ /* 0x000fe2000fffe03f */
[-CC-:B0-----:R-:W-:Y:S01]  /*9710*/  FFMA.FTZ R194, R202, R5.reuse, -R35.reuse ;  /* 0x00000005cac27223 */ /* 0x181fe20000010823 */
[----:B------:R-:W-:Y:S01]  /*9720*/  UMOV UR15, 0x40000040 ;  /* 0x40000040000f7882 */ /* 0x000fe20000000000 */
[-CC-:B------:R-:W-:Y:S01]  /*9730*/  FFMA.FTZ R51, R84, R5.reuse, -R35.reuse ;  /* 0x0000000554337223 */ /* 0x180fe20000010823 */
[-CC-:B------:R-:W-:Y:S01]  /*9740*/  FFMA.FTZ R24, R180, R5.reuse, -R35.reuse ;  /* 0x00000005b4187223 */ /* 0x180fe20000010823 */
[-CC-:B------:R-:W-:Y:S01]  /*9750*/  FFMA.FTZ R32, R182, R5.reuse, -R35.reuse ;  /* 0x00000005b6207223 */ /* 0x180fe20000010823 */
[----:B------:R-:W0:Y:S01]  /*9760*/  MUFU.TANH R168, R168 ;  /* 0x000000a800a87308 */ /* 0x000e220000002400 */
        /* <DEDUP_REMOVED lines=12> */
[----:B0-----:R-:W-:Y:S01]  /*9830*/  FMNMX.FTZ R0, R168, R41, !PT ;  /* 0x00000029a8007209 */ /* 0x001fe20007810000 */
[-CC-:B------:R-:W-:Y:S01]  /*9840*/  FFMA.FTZ R41, R218, R5.reuse, -R35.reuse ;  /* 0x00000005da297223 */ /* 0x180fe20000010823 */
[----:B-1----:R-:W-:-:S03]  /*9850*/  FFMA.FTZ R204, R224, R5, -R35 ;  /* 0x00000005e0cc7223 */ /* 0x002fc60000010823 */
[----:B------:R-:W0:Y:S02]  /*9860*/  SHFL.BFLY PT, R47, R0, 0x2, 0x1f ;  /* 0x0c401f00002f7f89 */ /* 0x000e2400000e0000 */
[----:B------:R-:W-:Y:S01]  /*9870*/  MUFU.EX2 R2, R2 ;  /* 0x0000000200027308 */ /* 0x000fe20000000800 */
[----:B--2---:R-:W-:-:S07]  /*9880*/  FFMA.FTZ R206, R228, R5, -R35 ;  /* 0x00000005e4ce7223 */ /* 0x004fce0000010823 */
[----:B------:R-:W-:Y:S08]  /*9890*/  MUFU.EX2 R13, R13 ;  /* 0x0000000d000d7308 */ /* 0x000ff00000000800 */
[----:B------:R-:W1:Y:S01]  /*98a0*/  MUFU.EX2 R170, R170 ;  /* 0x000000aa00aa7308 */ /* 0x000e620000000800 */
[----:B0-----:R-:W-:Y:S01]  /*98b0*/  FMNMX.FTZ R53, R0, R47, !PT ;  /* 0x0000002f00357209 */ /* 0x001fe20007810000 */
[----:B------:R-:W-:-:S06]  /*98c0*/  FFMA.FTZ R47, R226, R5, -R35 ;  /* 0x00000005e22f7223 */ /* 0x000fcc0000010823 */
[----:B------:R-:W-:Y:S01]  /*98d0*/  MUFU.EX2 R15, R15 ;  /* 0x0000000f000f7308 */ /* 0x000fe20000000800 */
[----:B------:R-:W0:Y:S07]  /*98e0*/  SHFL.BFLY PT, R12, R53, 0x1, 0x1f ;  /* 0x0c201f00350c7f89 */ /* 0x000e2e00000e0000 */
[----:B------:R-:W2:Y:S01]  /*98f0*/  MUFU.EX2 R24, R24 ;  /* 0x0000001800187308 */ /* 0x000ea20000000800 */
[----:B-1----:R-:W-:-:S07]  /*9900*/  F2FP.F16.F32.PACK_AB R180, R170, R13 ;  /* 0x0000000daab4723e */ /* 0x002fce00000000ff */
[----:B------:R-:W-:Y:S08]  /*9910*/  MUFU.EX2 R21, R21 ;  /* 0x0000001500157308 */ /* 0x000ff00000000800 */
[----:B------:R-:W-:Y:S01]  /*9920*/  MUFU.EX2 R32, R32 ;  /* 0x0000002000207308 */ /* 0x000fe20000000800 */
[----:B--2---:R-:W-:Y:S02]  /*9930*/  F2FP.F16.F32.PACK_AB R182, R24, R15 ;  /* 0x0000000f18b6723e */ /* 0x004fe400000000ff */
[----:B0-----:R-:W-:-:S05]  /*9940*/  FMNMX.FTZ R12, R53, R12, !PT ;  /* 0x0000000c350c7209 */ /* 0x001fca0007810000 */
        /* <DEDUP_REMOVED lines=10> */
[----:B------:R-:W-:Y:S01]  /*99f0*/  FFMA.FTZ R30, R42, R5, -R11 ;  /* 0x000000052a1e7223 */ /* 0x000fe2000001080b */
[----:B------:R-:W-:-:S02]  /*9a00*/  IMAD.U32 R42, RZ, RZ, UR8 ;  /* 0x00000008ff2a7e24 */ /* 0x000fc4000f8e00ff */
[-CC-:B------:R-:W-:Y:S01]  /*9a10*/  FFMA.FTZ R26, R34, R5.reuse, -R11.reuse ;  /* 0x00000005221a7223 */ /* 0x180fe2000001080b */
[-CC-:B------:R-:W-:Y:S01]  /*9a20*/  FFMA.FTZ R179, R36, R5.reuse, -R11.reuse ;  /* 0x0000000524b37223 */ /* 0x180fe2000001080b */
[-CC-:B------:R-:W-:Y:S01]  /*9a30*/  FFMA.FTZ R175, R44, R5.reuse, -R11.reuse ;  /* 0x000000052caf7223 */ /* 0x180fe2000001080b */
[-CC-:B------:R-:W-:Y:S01]  /*9a40*/  FFMA.FTZ R28, R38, R5.reuse, -R11.reuse ;  /* 0x00000005261c7223 */ /* 0x180fe2000001080b */
[----:B------:R-:W-:Y:S01]  /*9a50*/  @!P1 IADD3 R42, R42, 0x34860, RZ ;  /* 0x000348602a2a9810 */ /* 0x000fe20007ffe0ff */
[----:B------:R-:W0:Y:S01]  /*9a60*/  MUFU.EX2 R181, R181 ;  /* 0x000000b500b57308 */ /* 0x000e220000000800 */
[-CC-:B------:R-:W-:Y:S01]  /*9a70*/  FFMA.FTZ R173, R40, R5.reuse, -R11.reuse ;  /* 0x0000000528ad7223 */ /* 0x180fe2000001080b */
[-CC-:B------:R-:W-:Y:S01]  /*9a80*/  FFMA.FTZ R34, R46, R5.reuse, -R11.reuse ;  /* 0x000000052e227223 */ /* 0x180fe2000001080b */
[----:B------:R-:W-:Y:S01]  /*9a90*/  @!P1 PRMT R44, RZ, 0x654, R42 ;  /* 0x00000654ff2c9816 */ /* 0x000fe2000000002a */
        /* <DEDUP_REMOVED lines=17> */
[-CC-:B------:R-:W-:Y:S01]  /*9bb0*/  FFMA.FTZ R82, R82, R5.reuse, -R11.reuse ;  /* 0x0000000552527223 */ /* 0x180fe2000001080b */
[----:B------:R-:W-:Y:S01]  /*9bc0*/  FFMA.FTZ R86, R86, R5, -R11 ;  /* 0x0000000556567223 */ /* 0x000fe2000001080b */
[----:B------:R-:W-:Y:S01]  /*9bd0*/  F2FP.F16.F32.PACK_AB R174, R194, R29 ;  /* 0x0000001dc2ae723e */ /* 0x000fe200000000ff */
[----:B------:R-:W-:Y:S01]  /*9be0*/  MUFU.EX2 R20, R20 ;  /* 0x0000001400147308 */ /* 0x000fe20000000800 */
[C---:B-1----:R-:W-:Y:S01]  /*9bf0*/  FADD.FTZ R42, R14.reuse, R3 ;  /* 0x000000030e2a7221 */ /* 0x042fe20000010000 */
[----:B------:R-:W-:-:S06]  /*9c00*/  F2FP.F16.F32.PACK_AB R181, R14, R181 ;  /* 0x000000b50eb5723e */ /* 0x000fcc00000000ff */
[----:B------:R-:W-:Y:S01]  /*9c10*/  MUFU.EX2 R177, R177 ;  /* 0x000000b100b17308 */ /* 0x000fe20000000800 */
[----:B------:R-:W-:Y:S02]  /*9c20*/  WARPGROUP.DEPBAR.LE gsb0, 0x0 ;  /* 0x00008000000079c5 */ /* 0x000fe40000010000 */
[----:B------:R-:W-:Y:S01]  /*9c30*/  WARPGROUP.ARRIVE ;  /* 0x00000000000079c5 */ /* 0x000fe20000000000 */
[-CC-:B------:R-:W-:Y:S01]  /*9c40*/  FFMA.FTZ R164, R196, R5.reuse, -R35.reuse ;  /* 0x00000005c4a47223 */ /* 0x180fe20000010823 */
[-CC-:B------:R-:W-:Y:S01]  /*9c50*/  FFMA.FTZ R166, R200, R5.reuse, -R35.reuse ;  /* 0x00000005c8a67223 */ /* 0x180fe20000010823 */
[-CC-:B------:R-:W-:Y:S01]  /*9c60*/  FFMA.FTZ R196, R178, R5.reuse, -R35.reuse ;  /* 0x00000005b2c47223 */ /* 0x180fe20000010823 */
[-C--:B------:R-:W-:Y:S01]  /*9c70*/  FFMA.FTZ R200, R172, R5.reuse, -R35 ;  /* 0x00000005acc87223 */ /* 0x080fe20000010823 */
[----:B------:R-:W-:Y:S01]  /*9c80*/  MUFU.EX2 R26, R26 ;  /* 0x0000001a001a7308 */ /* 0x000fe20000000800 */
[----:B------:R-:W-:Y:S01]  /*9c90*/  HGMMA.64x128x16.F32 R88, R160, gdesc[UR12].tnspB, R88, gsb0 ;  /* 0x41e0000ca0587df0 */ /* 0x000fe20008000858 */
[----:B------:R-:W-:Y:S01]  /*9ca0*/  UIADD3 UR14, UR5, 0x300, URZ ;  /* 0x00000300050e7890 */ /* 0x000fe2000fffe03f */
[-CC-:B------:R-:W-:Y:S01]  /*9cb0*/  FFMA.FTZ R165, R56, R5.reuse, -R11.reuse ;  /* 0x0000000538a57223 */ /* 0x180fe2000001080b */
[----:B------:R-:W-:Y:S01]  /*9cc0*/  UMOV UR15, 0x40000040 ;  /* 0x40000040000f7882 */ /* 0x000fe20000000000 */
[----:B------:R-:W-:-:S03]  /*9cd0*/  FFMA.FTZ R167, R60, R5, -R11 ;  /* 0x000000053ca77223 */ /* 0x000fc6000001080b */
[----:B------:R-:W-:Y:S08]  /*9ce0*/  MUFU.EX2 R179, R179 ;  /* 0x000000b300b37308 */ /* 0x000ff00000000800 */
[----:B------:R-:W0:Y:S08]  /*9cf0*/  MUFU.EX2 R164, R164 ;  /* 0x000000a400a47308 */ /* 0x000e300000000800 */
[----:B------:R-:W-:Y:S08]  /*9d00*/  MUFU.EX2 R28, R28 ;  /* 0x0000001c001c7308 */ /* 0x000ff00000000800 */
[----:B------:R-:W-:Y:S01]  /*9d10*/  MUFU.EX2 R173, R173 ;  /* 0x000000ad00ad7308 */ /* 0x000fe20000000800 */
[----:B0-----:R-:W-:-:S07]  /*9d20*/  F2FP.F16.F32.PACK_AB R178, R164, R25 ;  /* 0x00000019a4b2723e */ /* 0x001fce00000000ff */
[----:B------:R-:W0:Y:S08]  /*9d30*/  MUFU.EX2 R166, R166 ;  /* 0x000000a600a67308 */ /* 0x000e300000000800 */
[----:B------:R-:W-:Y:S08]  /*9d40*/  MUFU.EX2 R30, R30 ;  /* 0x0000001e001e7308 */ /* 0x000ff00000000800 */
[----:B------:R-:W-:Y:S01]  /*9d50*/  MUFU.EX2 R175, R175 ;  /* 0x000000af00af7308 */ /* 0x000fe20000000800 */
[----:B0-----:R-:W-:-:S07]  /*9d60*/  F2FP.F16.F32.PACK_AB R172, R166, R27 ;  /* 0x0000001ba6ac723e */ /* 0x001fce00000000ff */
[----:B------:R-:W-:Y:S08]  /*9d70*/  MUFU.EX2 R34, R34 ;  /* 0x0000002200227308 */ /* 0x000ff00000000800 */
[----:B------:R0:W-:Y:S08]  /*9d80*/  MUFU.EX2 R31, R176 ;  /* 0x000000b0001f7308 */ /* 0x0001f00000000800 */
[----:B------:R-:W-:Y:S01]  /*9d90*/  MUFU.EX2 R169, R169 ;  /* 0x000000a900a97308 */ /* 0x000fe20000000800 */
[----:B0-----:R-:W-:-:S07]  /*9da0*/  F2FP.F16.F32.PACK_AB R176, R32, R21 ;  /* 0x0000001520b0723e */ /* 0x001fce00000000ff */
        /* <DEDUP_REMOVED lines=14> */
[----:B------:R-:W-:Y:S01]  /*9e90*/  UIADD3 UR14, UR5, 0x380, URZ ;  /* 0x00000380050e7890 */ /* 0x000fe2000fffe03f */
[----:B------:R-:W-:Y:S01]  /*9ea0*/  @!P1 LEA R35, R35, UR38, 0x3 ;  /* 0x0000002623239c11 */ /* 0x000fe2000f8e18ff */
[----:B------:R-:W-:Y:S01]  /*9eb0*/  UMOV UR15, 0x40000040 ;  /* 0x40000040000f7882 */ /* 0x000fe20000000000 */
[----:B------:R-:W-:-:S03]  /*9ec0*/  UMOV UR5, UR37 ;  /* 0x0000002500057c82 */ /* 0x000fc60008000000 */
[----:B------:R-:W-:Y:S01]  /*9ed0*/  MUFU.EX2 R160, R160 ;  /* 0x000000a000a07308 */ /* 0x000fe20000000800 */
[----:B------:R-:W-:-:S05]  /*9ee0*/  @!P1 VIADD R35, R35, 0x34840 ;  /* 0x0003484023239836 */ /* 0x000fca0000000000 */
[----:B------:R-:W-:Y:S02]  /*9ef0*/  @!P1 PRMT R35, RZ, 0x654, R35 ;  /* 0x00000654ff239816 */ /* 0x000fe40000000023 */
[----:B------:R-:W-:Y:S08]  /*9f00*/  MUFU.EX2 R39, R214 ;  /* 0x000000d600277308 */ /* 0x000ff00000000800 */
[----:B------:R-:W-:Y:S08]  /*9f10*/  MUFU.EX2 R167, R167 ;  /* 0x000000a700a77308 */ /* 0x000ff00000000800 */
[----:B------:R-:W-:Y:S08]  /*9f20*/  MUFU.EX2 R162, R162 ;  /* 0x000000a200a27308 */ /* 0x000ff00000000800 */
[----:B------:R-:W-:Y:S08]  /*9f30*/  MUFU.EX2 R41, R41 ;  /* 0x0000002900297308 */ /* 0x000ff00000000800 */
[----:B------:R-:W-:Y:S08]  /*9f40*/  MUFU.EX2 R64, R64 ;  /* 0x0000004000407308 */ /* 0x000ff00000000800 */
[----:B------:R-:W-:Y:S08]  /*9f50*/  MUFU.EX2 R200, R200 ;  /* 0x000000c800c87308 */ /* 0x000ff00000000800 */
[----:B------:R-:W0:Y:S08]  /*9f60*/  MUFU.EX2 R66, R66 ;  /* 0x0000004200427308 */ /* 0x000e300000000800 */
[----:B------:R-:W-:Y:S08]  /*9f70*/  MUFU.EX2 R43, R43 ;  /* 0x0000002b002b7308 */ /* 0x000ff00000000800 */
[----:B------:R-:W-:Y:S01]  /*9f80*/  MUFU.EX2 R68, R68 ;  /* 0x0000004400447308 */ /* 0x000fe20000000800 */
[----:B0-----:R-:W-:-:S07]  /*9f90*/  F2FP.F16.F32.PACK_AB R161, R66, R64 ;  /* 0x0000004042a1723e */ /* 0x001fce00000000ff */
[----:B------:R-:W-:Y:S08]  /*9fa0*/  MUFU.EX2 R202, R202 ;  /* 0x000000ca00ca7308 */ /* 0x000ff00000000800 */
[----:B------:R-:W0:Y:S08]  /*9fb0*/  MUFU.EX2 R70, R70 ;  /* 0x0000004600467308 */ /* 0x000e300000000800 */
[----:B------:R-:W-:Y:S08]  /*9fc0*/  MUFU.EX2 R45, R45 ;  /* 0x0000002d002d7308 */ /* 0x000ff00000000800 */
[----:B------:R-:W-:Y:S01]  /*9fd0*/  MUFU.EX2 R72, R72 ;  /* 0x0000004800487308 */ /* 0x000fe20000000800 */
[----:B0-----:R-:W-:-:S07]  /*9fe0*/  F2FP.F16.F32.PACK_AB R163, R70, R68 ;  /* 0x0000004446a3723e */ /* 0x001fce00000000ff */
[----:B------:R-:W0:Y:S08]  /*9ff0*/  MUFU.EX2 R204, R204 ;  /* 0x000000cc00cc7308 */ /* 0x000e300000000800 */
[----:B------:R-:W1:Y:S08]  /*a000*/  MUFU.EX2 R74, R74 ;  /* 0x0000004a004a7308 */ /* 0x000e700000000800 */
[----:B------:R-:W-:Y:S01]  /*a010*/  MUFU.EX2 R47, R47 ;  /* 0x0000002f002f7308 */ /* 0x000fe20000000800 */
[----:B------:R-:W-:-:S02]  /*a020*/  WARPGROUP.DEPBAR.LE gsb0, 0x0 ;  /* 0x00008000000079c5 */ /* 0x000fc40000010000 */
[----:B------:R-:W-:-:S05]  /*a030*/  WARPGROUP.ARRIVE ;  /* 0x00000000000079c5 */ /* 0x000fca0000000000 */
[----:B------:R-:W-:Y:S01]  /*a040*/  MUFU.EX2 R76, R76 ;  /* 0x0000004c004c7308 */ /* 0x000fe20000000800 */
[----:B0-----:R-:W-:Y:S02]  /*a050*/  F2FP.F16.F32.PACK_AB R156, R204, R45 ;  /* 0x0000002dcc9c723e */ /* 0x001fe400000000ff */
[----:B-1----:R-:W-:Y:S01]  /*a060*/  F2FP.F16.F32.PACK_AB R157, R74, R72 ;  /* 0x000000484a9d723e */ /* 0x002fe200000000ff */
[----:B------:R-:W-:Y:S04]  /*a070*/  HGMMA.64x128x16.F32 R88, R152, gdesc[UR12].tnspB, R88, gsb0 ;  /* 0x41e0000c98587df0 */ /* 0x000fe80008000858 */
[----:B------:R-:W0:Y:S08]  /*a080*/  MUFU.EX2 R206, R206 ;  /* 0x000000ce00ce7308 */ /* 0x000e300000000800 */
[----:B------:R-:W1:Y:S08]  /*a090*/  MUFU.EX2 R78, R78 ;  /* 0x0000004e004e7308 */ /* 0x000e700000000800 */
[----:B------:R-:W-:Y:S01]  /*a0a0*/  MUFU.EX2 R49, R49 ;  /* 0x0000003100317308 */ /* 0x000fe20000000800 */
[----:B0-----:R-:W-:-:S07]  /*a0b0*/  F2FP.F16.F32.PACK_AB R158, R206, R47 ;  /* 0x0000002fce9e723e */ /* 0x001fce00000000ff */
[----:B------:R-:W-:Y:S01]  /*a0c0*/  MUFU.EX2 R80, R80 ;  /* 0x0000005000507308 */ /* 0x000fe20000000800 */
[----:B-1----:R-:W-:-:S07]  /*a0d0*/  F2FP.F16.F32.PACK_AB R159, R78, R76 ;  /* 0x0000004c4e9f723e */ /* 0x002fce00000000ff */
[----:B------:R-:W0:Y:S08]  /*a0e0*/  MUFU.EX2 R208, R208 ;  /* 0x000000d000d07308 */ /* 0x000e300000000800 */
[----:B------:R-:W1:Y:S08]  /*a0f0*/  MUFU.EX2 R82, R82 ;  /* 0x0000005200527308 */ /* 0x000e700000000800 */
[----:B------:R-:W-:Y:S08]  /*a100*/  MUFU.EX2 R51, R51 ;  /* 0x0000003300337308 */ /* 0x000ff00000000800 */
[----:B------:R-:W-:Y:S08]  /*a110*/  MUFU.EX2 R86, R86 ;  /* 0x0000005600567308 */ /* 0x000ff00000000800 */
[----:B------:R-:W2:Y:S01]  /*a120*/  MUFU.EX2 R84, R84 ;  /* 0x0000005400547308 */ /* 0x000ea20000000800 */
[----:B------:R-:W-:-:S02]  /*a130*/  WARPGROUP.DEPBAR.LE gsb0, 0x0 ;  /* 0x00008000000079c5 */ /* 0x000fc40000010000 */
[----:B------:R3:W-:Y:S01]  /*a140*/  @!P1 SYNCS.ARRIVE.TRANS64.RED.A1T0 RZ, [R35+URZ], RZ ;  /* 0x000000ff23ff99a7 */ /* 0x0007e2000810043f */
[----:B0-----:R-:W-:Y:S02]  /*a150*/  F2FP.F16.F32.PACK_AB R152, R208, R49 ;  /* 0x00000031d098723e */ /* 0x001fe400000000ff */
[----:B-1----:R-:W-:Y:S02]  /*a160*/  F2FP.F16.F32.PACK_AB R153, R82, R80 ;  /* 0x000000505299723e */ /* 0x002fe400000000ff */
[----:B--2---:R-:W-:Y:S01]  /*a170*/  F2FP.F16.F32.PACK_AB R154, R84, R51 ;  /* 0x00000033549a723e */ /* 0x004fe200000000ff */
[----:B---3--:R-:W-:Y:S01]  /*a180*/  FFMA.FTZ R35, R2, R4, R13 ;  /* 0x0000000402237223 */ /* 0x008fe2000001000d */
[----:B------:R0:W-:Y:S03]  /*a190*/  @!P1 SYNCS.ARRIVE.TRANS64.RED.A1T0 RZ, [R44+URZ], RZ ;  /* 0x000000ff2cff99a7 */ /* 0x0001e6000810043f */
[----:B------:R-:W-:Y:S01]  /*a1a0*/  FADD.FTZ R4, R170, R35 ;  /* 0x00000023aa047221 */ /* 0x000fe20000010000 */
[----:B------:R-:W-:Y:S01]  /*a1b0*/  FADD.FTZ R35, R183, R42 ;  /* 0x0000002ab7237221 */ /* 0x000fe20000010000 */
[----:B------:R-:W-:-:S02]  /*a1c0*/  F2FP.F16.F32.PACK_AB R183, R20, R183 ;  /* 0x000000b714b7723e */ /* 0x000fc400000000ff */
[----:B------:R-:W-:Y:S01]  /*a1d0*/  FADD.FTZ R3, R15, R4 ;  /* 0x000000040f037221 */ /* 0x000fe20000010000 */
[----:B0-----:R-:W-:Y:S01]  /*a1e0*/  FADD.FTZ R44, R20, R35 ;  /* 0x00000023142c7221 */ /* 0x001fe20000010000 */
        /* <DEDUP_REMOVED lines=13> */
[----:B------:R-:W-:Y:S01]  /*a2c0*/  FADD.FTZ R44, R28, R35 ;  /* 0x000000231c2c7221 */ /* 0x000fe20000010000 */
[----:B------:R-:W0:Y:S01]  /*a2d0*/  MUFU.EX2 R11, R11 ;  /* 0x0000000b000b7308 */ /* 0x000e220000000800 */
        /* <DEDUP_REMOVED lines=9> */
[----:B------:R-:W-:Y:S02]  /*a370*/  F2FP.F16.F32.PACK_AB R166, R162, R39 ;  /* 0x00000027a2a6723e */ /* 0x000fe400000000ff */
[----:B------:R-:W-:Y:S01]  /*a380*/  FADD.FTZ R3, R29, R42 ;  /* 0x0000002a1d037221 */ /* 0x000fe20000010000 */
[C---:B------:R-:W-:Y:S01]  /*a390*/  FADD.FTZ R44, R34.reuse, R35 ;  /* 0x00000023222c7221 */ /* 0x040fe20000010000 */
[----:B------:R-:W-:Y:S02]  /*a3a0*/  F2FP.F16.F32.PACK_AB R175, R34, R175 ;  /* 0x000000af22af723e */ /* 0x000fe400000000ff */
[----:B------:R-:W-:Y:S01]  /*a3b0*/  FADD.FTZ R42, R194, R3 ;  /* 0x00000003c22a7221 */ /* 0x000fe20000010000 */
[----:B------:R-:W-:Y:S01]  /*a3c0*/  FADD.FTZ R13, R169, R44 ;  /* 0x0000002ca90d7221 */ /* 0x000fe20000010000 */
[----:B0-----:R-:W-:-:S02]  /*a3d0*/  F2FP.F16.F32.PACK_AB R155, R11, R86 ;  /* 0x000000560b9b723e */ /* 0x001fc400000000ff */
        /* <DEDUP_REMOVED lines=45> */
[----:B------:R-:W-:Y:S02]  /*a6b0*/  IMAD.MOV.U32 R11, RZ, RZ, R12 ;  /* 0x000000ffff0b7224 */ /* 0x000fe400078e000c */
[----:B------:R-:W-:Y:S01]  /*a6c0*/  IMAD.MOV.U32 R13, RZ, RZ, R10 ;  /* 0x000000ffff0d7224 */ /* 0x000fe200078e000a */
[----:B------:R-:W-:Y:S06]  /*a6d0*/  @P2 BRA `(.L_x_2030) ;  /* 0xffffffd400a82947 */ /* 0x000fec000383ffff */
.L_x_2021:
        /* <DEDUP_REMOVED lines=67> */
.L_x_2031:
[----:B------:R-:W-:Y:S01]  /*ab10*/  ULEA UR5, UR36, UR38, 0x3 ;  /* 0x0000002624057291 */ /* 0x000fe2000f8e183f */
[----:B------:R-:W-:-:S05]  /*ab20*/  IMAD.U32 R0, RZ, RZ, UR37 ;  /* 0x00000025ff007e24 */ /* 0x000fca000f8e00ff */
[----:B------:R-:W-:-:S04]  /*ab30*/  SHF.L.U32 R0, R0, 0x1f, RZ ;  /* 0x0000001f00007819 */ /* 0x000fc800000006ff */
[----:B------:R0:W1:Y:S01]  /*ab40*/  SYNCS.PHASECHK.TRANS64.TRYWAIT P2, [UR5+0x34850], R0 ;  /* 0x03485000ff0075a7 */ /* 0x0000620008040145 */
[----:B------:R-:W-:Y:S05]  /*ab50*/  @!P0 BRA `(.L_x_2032) ;  /* 0x0000000000048947 */ /* 0x000fea0003800000 */
[----:B------:R-:W-:Y:S01]  /*ab60*/  BPT.TRAP 0x1 ;  /* 0x000000040000795c */ /* 0x000fe20000300000 */
.L_x_2032:
[----:B-1----:R-:W-:Y:S05]  /*ab70*/  @P2 BRA `(.L_x_2033) ;  /* 0x0000000000082947 */ /* 0x002fea0003800000 */
[----:B------:R-:W1:Y:S02]  /*ab80*/  SYNCS.PHASECHK.TRANS64.TRYWAIT P0, [UR5+0x34850], R0 ;  /* 0x03485000ff0075a7 */ /* 0x000e640008000145 */
[----:B-1----:R-:W-:Y:S05]  /*ab90*/  @!P0 BRA `(.L_x_2034) ;  /* 0x0000007c00fc8947 */ /* 0x002fea0003800000 */
.L_x_2033:
[----:B------:R-:W-:Y:S01]  /*aba0*/  UIADD3 UR38, UR38, 0x400, URZ ;  /* 0x0000040026267890 */ /* 0x000fe2000fffe03f */
[----:B------:R-:W-:Y:S01]  /*abb0*/  WARPGROUP.ARRIVE ;  /* 0x00000000000079c5 */ /* 0x000fe20000000000 */
[----:B------:R-:W-:Y:S01]  /*abc0*/  UMOV UR7, 0x40000040 ;  /* 0x4000004000077882 */ /* 0x000fe20000000000 */
[----:B01----:R-:W0:Y:S01]  /*abd0*/  SHFL.BFLY PT, R0, R3, 0x2, 0x1f ;  /* 0x0c401f0003007f89 */ /* 0x003e2200000e0000 */
[----:B------:R-:W-:Y:S01]  /*abe0*/  USHF.R.U32.HI UR38, URZ, 0x4, UR38 ;  /* 0x000000043f267899 */ /* 0x000fe20008011626 */
[----:B------:R-:W-:Y:S02]  /*abf0*/  R2UR UR8, R187 ;  /* 0x00000000bb0872ca */ /* 0x000fe400000e0000 */
[----:B------:R-:W1:Y:S01]  /*ac00*/  SHFL.BFLY PT, R7, R4, 0x2, 0x1f ;  /* 0x0c401f0004077f89 */ /* 0x000e6200000e0000 */
[----:B------:R-:W-:Y:S01]  /*ac10*/  ULOP3.LUT UR38, UR38, 0x3fff, URZ, 0xc0, !UPT ;  /* 0x00003fff26267892 */ /* 0x000fe2000f8ec03f */
[----:B------:R-:W-:-:S03]  /*ac20*/  MOV R13, UR5 ;  /* 0x00000005000d7c02 */ /* 0x000fc60008000f00 */
[----:B------:R-:W-:-:S04]  /*ac30*/  ULOP3.LUT UR4, UR38, 0x4000000, URZ, 0xfc, !UPT ;  /* 0x0400000026047892 */ /* 0x000fc8000f8efc3f */
[----:B------:R-:W-:Y:S02]  /*ac40*/  ULEA UR4, UR36, UR4, 0xb ;  /* 0x0000000424047291 */ /* 0x000fe4000f8e583f */
[----:B------:R-:W-:Y:S02]  /*ac50*/  UIADD3 UR36, UR36, 0x1, URZ ;  /* 0x0000000124247890 */ /* 0x000fe4000fffe03f */
[----:B------:R-:W-:Y:S02]  /*ac60*/  UIADD3 UR8, UR8, 0x1, URZ ;  /* 0x0000000108087890 */ /* 0x000fe4000fffe03f */
[----:B------:R-:W-:Y:S01]  /*ac70*/  UISETP.NE.AND UP0, UPT, UR36, 0x2, UPT ;  /* 0x000000022400788c */ /* 0x000fe2000bf05270 */
[----:B------:R-:W-:Y:S02]  /*ac80*/  UMOV UR6, UR4 ;  /* 0x0000000400067c82 */ /* 0x000fe40008000000 */
[----:B------:R-:W-:Y:S01]  /*ac90*/  HGMMA.64x128x16.F32 R24, R180, gdesc[UR4].tnspB, R24, gsb0 ;  /* 0x41e00004b4187df0 */ /* 0x000fe20008000818 */
[----:B------:R-:W-:Y:S01]  /*aca0*/  UIADD3 UR6, UR4, 0x80, URZ ;  /* 0x0000008004067890 */ /* 0x000fe2000fffe03f */
[----:B0-----:R-:W-:Y:S01]  /*acb0*/  FADD.FTZ R2, R0, R3 ;  /* 0x0000000300027221 */ /* 0x001fe20000010000 */
[----:B------:R-:W-:Y:S01]  /*acc0*/  UMOV UR7, 0x40000040 ;  /* 0x4000004000077882 */ /* 0x000fe20000000000 */
[----:B------:R-:W-:-:S02]  /*acd0*/  IMAD.MOV.U32 R3, RZ, RZ, RZ ;  /* 0x000000ffff037224 */ /* 0x000fc400078e00ff */
[----:B-1----:R-:W-:Y:S01]  /*ace0*/  FADD.FTZ R7, R7, R4 ;  /* 0x0000000407077221 */ /* 0x002fe20000010000 */
[----:B------:R-:W-:Y:S01]  /*acf0*/  IMAD.MOV.U32 R4, RZ, RZ, RZ ;  /* 0x000000ffff047224 */ /* 0x000fe200078e00ff */
[----:B------:R-:W0:Y:S01]  /*ad00*/  SHFL.BFLY PT, R9, R2, 0x1, 0x1f ;  /* 0x0c201f0002097f89 */ /* 0x000e2200000e0000 */
[----:B------:R-:W-:Y:S01]  /*ad10*/  IMAD.U32 R187, RZ, RZ, UR8 ;  /* 0x00000008ffbb7e24 */ /* 0x000fe2000f8e00ff */
[----:B------:R-:W-:Y:S02]  /*ad20*/  USEL UR36, UR36, URZ, UP0 ;  /* 0x0000003f24247287 */ /* 0x000fe40008000000 */
[----:B------:R-:W1:Y:S01]  /*ad30*/  SHFL.BFLY PT, R0, R7, 0x1, 0x1f ;  /* 0x0c201f0007007f89 */ /* 0x000e6200000e0000 */
[----:B0-----:R-:W-:Y:S01]  /*ad40*/  FADD.FTZ R9, R2, R9 ;  /* 0x0000000902097221 */ /* 0x001fe20000010000 */
[----:B------:R-:W-:Y:S02]  /*ad50*/  IMAD.MOV.U32 R2, RZ, RZ, -0x800000 ;  /* 0xff800000ff027424 */ /* 0x000fe400078e00ff */
[----:B-1----:R-:W-:-:S02]  /*ad60*/  FADD.FTZ R11, R7, R0 ;  /* 0x00000000070b7221 */ /* 0x002fc40000010000 */
[----:B------:R-:W-:Y:S01]  /*ad70*/  FSETP.NE.FTZ.AND P2, PT, R9, RZ, PT ;  /* 0x000000ff0900720b */ /* 0x000fe20003f55000 */
[----:B------:R-:W-:Y:S02]  /*ad80*/  IMAD.MOV.U32 R0, RZ, RZ, -0x800000 ;  /* 0xff800000ff007424 */ /* 0x000fe400078e00ff */
[----:B------:R-:W-:-:S10]  /*ad90*/  FSETP.NE.FTZ.AND P0, PT, R11, RZ, PT ;  /* 0x000000ff0b00720b */ /* 0x000fd40003f15000 */
[----:B------:R-:W0:Y:S01]  /*ada0*/  @P2 MUFU.LG2 R8, R9 ;  /* 0x0000000900082308 */ /* 0x000e220000000c00 */
[C---:B------:R-:W-:Y:S02]  /*adb0*/  @P2 FMUL.FTZ R14, R5.reuse, 0.69314718246459960938 ;  /* 0x3f317218050e2820 */ /* 0x040fe40000410000 */
[----:B------:R-:W-:-:S05]  /*adc0*/  @P0 FMUL.FTZ R7, R5, 0.69314718246459960938 ;  /* 0x3f31721805070820 */ /* 0x000fca0000410000 */
[----:B------:R-:W1:Y:S08]  /*add0*/  @P0 MUFU.LG2 R6, R11 ;  /* 0x0000000b00060308 */ /* 0x000e700000000c00 */
[----:B------:R-:W2:Y:S01]  /*ade0*/  @P0 MUFU.RCP R3, R11 ;  /* 0x0000000b00030308 */ /* 0x000ea20000001000 */
[----:B0-----:R-:W-:Y:S01]  /*adf0*/  @P2 FMUL.FTZ R5, R8, 0.69314718246459960938 ;  /* 0x3f31721808052820 */ /* 0x001fe20000410000 */
[----:B------:R-:W-:-:S03]  /*ae00*/  @!P1 VIADD R8, R13, 0x34860 ;  /* 0x000348600d089836 */ /* 0x000fc60000000000 */
[----:B------:R-:W-:Y:S02]  /*ae10*/  @P2 FFMA.FTZ R0, R14, R12, R5 ;  /* 0x0000000c0e002223 */ /* 0x000fe40000010005 */
[----:B------:R-:W-:Y:S01]  /*ae20*/  @!P1 PRMT R8, RZ, 0x654, R8 ;  /* 0x00000654ff089816 */ /* 0x000fe20000000008 */
[----:B------:R-:W0:Y:S01]  /*ae30*/  @P2 MUFU.RCP R4, R9 ;  /* 0x0000000900042308 */ /* 0x000e220000001000 */
[----:B-1----:R-:W-:-:S04]  /*ae40*/  @P0 FMUL.FTZ R6, R6, 0.69314718246459960938 ;  /* 0x3f31721806060820 */ /* 0x002fc80000410000 */
        /* <DEDUP_REMOVED lines=42> */
[-C--:B0-----:R-:W-:Y:S01]  /*b0f0*/  FMUL.FTZ R7, R31, R4.reuse ;  /* 0x000000041f077220 */ /* 0x081fe20000410000 */
[-C--:B------:R-:W-:Y:S01]  /*b100*/  FMUL.FTZ R95, R24, R3.reuse ;  /* 0x00000003185f7220 */ /* 0x080fe20000410000 */
[-C--:B------:R-:W-:Y:S01]  /*b110*/  FMUL.FTZ R14, R25, R3.reuse ;  /* 0x00000003190e7220 */ /* 0x080fe20000410000 */
[-C--:B------:R-:W-:Y:S01]  /*b120*/  FMUL.FTZ R91, R28, R3.reuse ;  /* 0x000000031c5b7220 */ /* 0x080fe20000410000 */
[-C--:B------:R-:W-:Y:S01]  /*b130*/  FMUL.FTZ R6, R29, R3.reuse ;  /* 0x000000031d067220 */ /* 0x080fe20000410000 */
        /* <DEDUP_REMOVED lines=57> */
.L_x_2004:
[----:B------:R-:W0:Y:S01]  /*b4d0*/  S2R R4, SR_CgaCtaId ;  /* 0x0000000000047919 */ /* 0x000e220000008800 */
[----:B------:R-:W-:Y:S01]  /*b4e0*/  MOV R3, 0x400 ;  /* 0x0000040000037802 */ /* 0x000fe20000000f00 */
[----:B------:R-:W-:Y:S01]  /*b4f0*/  BSSY B0, `(.L_x_2035) ;  /* 0x0000217000007945 */ /* 0x000fe20003800000 */
[----:B------:R-:W-:Y:S02]  /*b500*/  BAR.SYNC.DEFER_BLOCKING 0x5, 0x120 ;  /* 0x0144800000007b1d */ /* 0x000fe40000010000 */
[----:B0-----:R-:W-:-:S05]  /*b510*/  LEA R3, R4, R3, 0x18 ;  /* 0x0000000304037211 */ /* 0x001fca00078ec0ff */
[----:B------:R-:W0:Y:S02]  /*b520*/  LDS.128 R44, [R3+0x348d0] ;  /* 0x0348d000032c7984 */ /* 0x000e240000000c00 */
[----:B0-----:R-:W-:Y:S02]  /*b530*/  R2UR UR61, R45 ;  /* 0x000000002d3d72ca */ /* 0x001fe400000e0000 */
[----:B------:R-:W-:Y:S01]  /*b540*/  R2UR UR5, R46 ;  /* 0x000000002e0572ca */ /* 0x000fe200000e0000 */
[----:B------:R-:W-:Y:S06]  /*b550*/  BAR.ARV 0x4, 0x120 ;  /* 0x0104800000007b1d */ /* 0x000fec0000002000 */
[----:B------:R-:W-:Y:S08]  /*b560*/  @P0 BRA `(.L_x_2036) ;  /* 0x0000001400400947 */ /* 0x000ff00003800000 */
[----:B------:R-:W0:Y:S01]  /*b570*/  S2R R4, SR_SWINHI ;  /* 0x0000000000047919 */ /* 0x000e220000002f00 */
[----:B------:R-:W-:Y:S01]  /*b580*/  F2FP.F16.F32.PACK_AB R7, R7, R8 ;  /* 0x000000080707723e */ /* 0x000fe200000000ff */
[----:B------:R-:W-:Y:S01]  /*b590*/  ULDC.64 UR8, c[0x0][0xbe0] ;  /* 0x0002f80000087ab9 */ /* 0x000fe20000000a00 */
[----:B------:R-:W-:Y:S01]  /*b5a0*/  F2FP.F16.F32.PACK_AB R6, R6, R91 ;  /* 0x0000005b0606723e */ /* 0x000fe200000000ff */
[----:B------:R-:W-:Y:S01]  /*b5b0*/  UISETP.NE.U32.AND UP0, UPT, UR8, URZ, UPT ;  /* 0x0000003f0800728c */ /* 0x000fe2000bf05070 */
[----:B------:R-:W-:Y:S01]  /*b5c0*/  R2UR UR6, R185 ;  /* 0x00000000b90672ca */ /* 0x000fe200000e0000 */
[----:B------:R-:W-:Y:S01]  /*b5d0*/  ULDC.64 UR12, c[0x0][0x208] ;  /* 0x00008200000c7ab9 */ /* 0x000fe20000000a00 */
[----:B------:R-:W-:Y:S01]  /*b5e0*/  R2UR UR4, R23 ;  /* 0x00000000170472ca */ /* 0x000fe200000e0000 */
[----:B------:R-:W-:Y:S01]  /*b5f0*/  UISETP.NE.AND.EX UP0, UPT, UR9, URZ, UPT, UP0 ;  /* 0x0000003f0900728c */ /* 0x000fe2000bf05300 */
[----:B------:R-:W-:Y:S02]  /*b600*/  F2FP.F16.F32.PACK_AB R64, R65, R64 ;  /* 0x000000404140723e */ /* 0x000fe400000000ff */
[----:B------:R-:W-:-:S02]  /*b610*/  F2FP.F16.F32.PACK_AB R65, R67, R66 ;  /* 0x000000424341723e */ /* 0x000fc400000000ff */
[----:B------:R-:W-:Y:S02]  /*b620*/  F2FP.F16.F32.PACK_AB R72, R73, R72 ;  /* 0x000000484948723e */ /* 0x000fe400000000ff */
[----:B------:R-:W-:Y:S02]  /*b630*/  F2FP.F16.F32.PACK_AB R66, R69, R68 ;  /* 0x000000444542723e */ /* 0x000fe400000000ff */
[----:B------:R-:W-:Y:S02]  /*b640*/  F2FP.F16.F32.PACK_AB R67, R71, R70 ;  /* 0x000000464743723e */ /* 0x000fe400000000ff */
[----:B------:R-:W-:Y:S01]  /*b650*/  F2FP.F16.F32.PACK_AB R73, R75, R74 ;  /* 0x0000004a4b49723e */ /* 0x000fe200000000ff */
[----:B------:R-:W-:Y:S01]  /*b660*/  USHF.L.U64.HI UR11, UR4, 0x2, UR6 ;  /* 0x00000002040b7899 */ /* 0x000fe20008010206 */
[----:B------:R-:W-:Y:S01]  /*b670*/  F2FP.F16.F32.PACK_AB R80, R81, R80 ;  /* 0x000000505150723e */ /* 0x000fe200000000ff */
[----:B------:R-:W-:Y:S01]  /*b680*/  USHF.L.U32 UR10, UR4, 0x2, URZ ;  /* 0x00000002040a7899 */ /* 0x000fe2000800063f */
[----:B------:R-:W-:Y:S01]  /*b690*/  F2FP.F16.F32.PACK_AB R74, R77, R76 ;  /* 0x0000004c4d4a723e */ /* 0x000fe200000000ff */
[----:B------:R-:W-:Y:S01]  /*b6a0*/  ULDC.64 UR6, c[0x0][0xbd8] ;  /* 0x0002f60000067ab9 */ /* 0x000fe20000000a00 */
[----:B------:R-:W-:Y:S01]  /*b6b0*/  F2FP.F16.F32.PACK_AB R75, R79, R78 ;  /* 0x0000004e4f4b723e */ /* 0x000fe200000000ff */
[----:B------:R-:W-:Y:S01]  /*b6c0*/  UISETP.NE.U32.AND UP1, UPT, UR6, URZ, UPT ;  /* 0x0000003f0600728c */ /* 0x000fe2000bf25070 */
[----:B------:R-:W-:Y:S01]  /*b6d0*/  F2FP.F16.F32.PACK_AB R81, R83, R82 ;  /* 0x000000525351723e */ /* 0x000fe200000000ff */
[----:B------:R-:W-:Y:S01]  /*b6e0*/  UIADD3 UR4, UP2, UR10, UR6, URZ ;  /* 0x000000060a047290 */ /* 0x000fe2000ff5e03f */
[----:B------:R-:W-:Y:S01]  /*b6f0*/  F2FP.F16.F32.PACK_AB R82, R85, R84 ;  /* 0x000000545552723e */ /* 0x000fe200000000ff */
[----:B------:R-:W-:Y:S01]  /*b700*/  UISETP.NE.AND.EX UP1, UPT, UR7, URZ, UPT, UP1 ;  /* 0x0000003f0700728c */ /* 0x000fe2000bf25310 */
[----:B------:R-:W-:Y:S01]  /*b710*/  F2FP.F16.F32.PACK_AB R83, R87, R86 ;  /* 0x000000565753723e */ /* 0x000fe200000000ff */
[----:B------:R-:W-:Y:S01]  /*b720*/  @UP0 UIADD3 UR6, UP3, UR10, UR8, URZ ;  /* 0x000000080a060290 */ /* 0x000fe2000ff7e03f */
[----:B------:R-:W-:-:S02]  /*b730*/  MOV R20, R3 ;  /* 0x0000000300147202 */ /* 0x000fc40000000f00 */
[----:B0-----:R-:W-:Y:S01]  /*b740*/  MOV R21, R4 ;  /* 0x0000000400157202 */ /* 0x001fe20000000f00 */
[----:B------:R-:W-:Y:S02]  /*b750*/  UIADD3.X UR8, UR11, UR7, URZ, UP2, !UPT ;  /* 0x000000070b087290 */ /* 0x000fe400097fe43f */
[----:B------:R-:W-:Y:S01]  /*b760*/  @UP0 UIADD3.X UR7, UR11, UR9, URZ, UP3, !UPT ;  /* 0x000000090b070290 */ /* 0x000fe20009ffe43f */
[----:B------:R-:W-:-:S03]  /*b770*/  IMAD.WIDE R4, R190, 0x2, R20 ;  /* 0x00000002be047825 */ /* 0x000fc600078e0214 */
[C---:B------:R-:W-:Y:S02]  /*b780*/  IADD3 R45, P6, R4.reuse, 0x20, RZ ;  /* 0x00000020042d7810 */ /* 0x040fe40007fde0ff */
[C---:B------:R-:W-:Y:S02]  /*b790*/  LOP3.LUT R9, R4.reuse, 0x380, RZ, 0xc0, !PT ;  /* 0x0000038004097812 */ /* 0x040fe400078ec0ff */
[----:B------:R-:W-:Y:S01]  /*b7a0*/  IADD3 R99, P4, R4, 0x60, RZ ;  /* 0x0000006004637810 */ /* 0x000fe20007f9e0ff */
[--C-:B------:R-:W-:Y:S01]  /*b7b0*/  IMAD.X R29, RZ, RZ, R5.reuse, P6 ;  /* 0x000000ffff1d7224 */ /* 0x100fe200030e0605 */
[----:B------:R-:W-:Y:S02]  /*b7c0*/  LOP3.LUT R10, R45, 0x380, RZ, 0xc0, !PT ;  /* 0x000003802d0a7812 */ /* 0x000fe400078ec0ff */
[----:B------:R-:W-:Y:S01]  /*b7d0*/  SHF.R.U64 R9, R9, 0x3, RZ ;  /* 0x0000000309097819 */ /* 0x000fe200000012ff */
[----:B------:R-:W-:Y:S01]  /*b7e0*/  IMAD.X R11, RZ, RZ, R5, P4 ;  /* 0x000000ffff0b7224 */ /* 0x000fe200020e0605 */
[----:B------:R-:W-:-:S02]  /*b7f0*/  LOP3.LUT R44, R99, 0x380, RZ, 0xc0, !PT ;  /* 0x00000380632c7812 */ /* 0x000fc400078ec0ff */
[C---:B------:R-:W-:Y:S02]  /*b800*/  IADD3 R97, P5, R4.reuse, 0x40, RZ ;  /* 0x0000004004617810 */ /* 0x040fe40007fbe0ff */
[C---:B------:R-:W-:Y:S02]  /*b810*/  IADD3 R101, P3, R4.reuse, 0x4000, RZ ;  /* 0x0000400004657810 */ /* 0x040fe40007f7e0ff */
[C---:B------:R-:W-:Y:S01]  /*b820*/  IADD3 R103, P2, R4.reuse, 0x4020, RZ ;  /* 0x0000402004677810 */ /* 0x040fe20007f5e0ff */
[--C-:B------:R-:W-:Y:S01]  /*b830*/  IMAD.X R27, RZ, RZ, R5.reuse, P5 ;  /* 0x000000ffff1b7224 */ /* 0x100fe200028e0605 */
[C---:B------:R-:W-:Y:S01]  /*b840*/  IADD3 R105, P1, R4.reuse, 0x4040, RZ ;  /* 0x0000404004697810 */ /* 0x040fe20007f3e0ff */
[----:B------:R-:W-:Y:S01]  /*b850*/  IMAD.X R25, RZ, RZ, R5, P3 ;  /* 0x000000ffff197224 */ /* 0x000fe200018e0605 */
[----:B------:R-:W-:Y:S01]  /*b860*/  BAR.SYNC.DEFER_BLOCKING 0x1, 0x100 ;  /* 0x0044000000007b1d */ /* 0x000fe20000010000 */
[----:B------:R-:W-:Y:S02]  /*b870*/  IADD3 R107, P0, R4, 0x4060, RZ ;  /* 0x00004060046b7810 */ /* 0x000fe40007f1e0ff */
[----:B------:R-:W-:-:S02]  /*b880*/  SHF.R.U64 R10, R10, 0x3, RZ ;  /* 0x000000030a0a7819 */ /* 0x000fc400000012ff */
[----:B------:R-:W-:Y:S01]  /*b890*/  LOP3.LUT R4, R9, R4, RZ, 0x3c, !PT ;  /* 0x0000000409047212 */ /* 0x000fe200078e3cff */
[--C-:B------:R-:W-:Y:S01]  /*b8a0*/  IMAD.X R9, RZ, RZ, R5.reuse, P2 ;  /* 0x000000ffff097224 */ /* 0x100fe200010e0605 */
[----:B------:R-:W-:Y:S01]  /*b8b0*/  SHF.R.U64 R44, R44, 0x3, RZ ;  /* 0x000000032c2c7819 */ /* 0x000fe200000012ff */
[----:B------:R-:W-:Y:S01]  /*b8c0*/  IMAD.X R13, RZ, RZ, R5, P0 ;  /* 0x000000ffff0d7224 */ /* 0x000fe200000e0605 */
[----:B------:R-:W-:Y:S02]  /*b8d0*/  LOP3.LUT R28, R10, R45, RZ, 0x3c, !PT ;  /* 0x0000002d0a1c7212 */ /* 0x000fe400078e3cff */
[-C--:B------:R-:W-:Y:S02]  /*b8e0*/  IADD3.X R15, RZ, R5.reuse, RZ, P1, !PT ;  /* 0x00000005ff0f7210 */ /* 0x080fe40000ffe4ff */
[----:B------:R-:W-:Y:S02]  /*b8f0*/  MOV R45, R4 ;  /* 0x00000004002d7202 */ /* 0x000fe40000000f00 */
[----:B------:R-:W-:-:S02]  /*b900*/  LOP3.LUT R24, R97, 0x380, RZ, 0xc0, !PT ;  /* 0x0000038061187812 */ /* 0x000fc400078ec0ff */
[----:B------:R-:W-:Y:S02]  /*b910*/  F2FP.F16.F32.PACK_AB R5, R12, R93 ;  /* 0x0000005d0c05723e */ /* 0x000fe400000000ff */
[----:B------:R-:W-:Y:S02]  /*b920*/  LOP3.LUT R10, R44, R99, RZ, 0x3c, !PT ;  /* 0x000000632c0a7212 */ /* 0x000fe400078e3cff */
[----:B------:R-:W-:Y:S02]  /*b930*/  LOP3.LUT R12, R103, 0x380, RZ, 0xc0, !PT ;  /* 0x00000380670c7812 */ /* 0x000fe400078ec0ff */
[----:B------:R-:W-:Y:S02]  /*b940*/  LOP3.LUT R44, R107, 0x380, RZ, 0xc0, !PT ;  /* 0x000003806b2c7812 */ /* 0x000fe400078ec0ff */
[----:B------:R-:W-:Y:S02]  /*b950*/  SHF.R.U64 R24, R24, 0x3, RZ ;  /* 0x0000000318187819 */ /* 0x000fe400000012ff */
[----:B------:R-:W-:-:S02]  /*b960*/  LOP3.LUT R46, R101, 0x380, RZ, 0xc0, !PT ;  /* 0x00000380652e7812 */ /* 0x000fc400078ec0ff */
[----:B------:R-:W-:Y:S02]  /*b970*/  F2FP.F16.F32.PACK_AB R4, R14, R95 ;  /* 0x0000005f0e04723e */ /* 0x000fe400000000ff */
[----:B------:R-:W-:Y:S02]  /*b980*/  SHF.R.U64 R12, R12, 0x3, RZ ;  /* 0x000000030c0c7819 */ /* 0x000fe400000012ff */
[----:B------:R-:W-:Y:S01]  /*b990*/  LOP3.LUT R14, R105, 0x380, RZ, 0xc0, !PT ;  /* 0x00000380690e7812 */ /* 0x000fe200078ec0ff */
[----:B------:R0:W-:Y:S01]  /*b9a0*/  STSM.16.M88.4 [R45], R4 ;  /* 0x000000042d007844 */ /* 0x0001e20000000200 */
[----:B------:R-:W-:Y:S02]  /*b9b0*/  SHF.R.U64 R44, R44, 0x3, RZ ;  /* 0x000000032c2c7819 */ /* 0x000fe400000012ff */
[----:B------:R-:W-:Y:S02]  /*b9c0*/  LOP3.LUT R26, R24, R97, RZ, 0x3c, !PT ;  /* 0x00000061181a7212 */ /* 0x000fe400078e3cff */
[----:B------:R-:W-:-:S02]  /*b9d0*/  SHF.R.U64 R46, R46, 0x3, RZ ;  /* 0x000000032e2e7819 */ /* 0x000fc400000012ff */
[----:B------:R-:W-:Y:S02]  /*b9e0*/  LOP3.LUT R8, R12, R103, RZ, 0x3c, !PT ;  /* 0x000000670c087212 */ /* 0x000fe400078e3cff */
[----:B------:R-:W-:Y:S02]  /*b9f0*/  SHF.R.U64 R14, R14, 0x3, RZ ;  /* 0x000000030e0e7819 */ /* 0x000fe400000012ff */
[----:B------:R-:W-:Y:S02]  /*ba00*/  LOP3.LUT R12, R44, R107, RZ, 0x3c, !PT ;  /* 0x0000006b2c0c7212 */ /* 0x000fe400078e3cff */
[----:B------:R-:W-:Y:S02]  /*ba10*/  MOV R44, R28 ;  /* 0x0000001c002c7202 */ /* 0x000fe40000000f00 */
[----:B------:R-:W-:Y:S02]  /*ba20*/  MOV R29, R26 ;  /* 0x0000001a001d7202 */ /* 0x000fe40000000f00 */
[----:B------:R-:W-:-:S02]  /*ba30*/  LOP3.LUT R24, R46, R101, RZ, 0x3c, !PT ;  /* 0x000000652e187212 */ /* 0x000fc400078e3cff */
[----:B------:R-:W-:Y:S02]  /*ba40*/  MOV R28, R10 ;  /* 0x0000000a001c7202 */ /* 0x000fe40000000f00 */
[----:B------:R-:W-:Y:S02]  /*ba50*/  MOV R26, R8 ;  /* 0x00000008001a7202 */ /* 0x000fe40000000f00 */
[----:B------:R-:W-:Y:S02]  /*ba60*/  LOP3.LUT R14, R14, R105, RZ, 0x3c, !PT ;  /* 0x000000690e0e7212 */ /* 0x000fe400078e3cff */
[----:B------:R-:W-:Y:S02]  /*ba70*/  F2FP.F16.F32.PACK_AB R8, R88, R89 ;  /* 0x000000595808723e */ /* 0x000fe400000000ff */
[----:B------:R-:W-:Y:S02]  /*ba80*/  F2FP.F16.F32.PACK_AB R9, R35, R34 ;  /* 0x000000222309723e */ /* 0x000fe400000000ff */
[----:B------:R-:W-:-:S02]  /*ba90*/  F2FP.F16.F32.PACK_AB R10, R37, R36 ;  /* 0x00000024250a723e */ /* 0x000fc400000000ff */
[----:B------:R-:W-:Y:S02]  /*baa0*/  F2FP.F16.F32.PACK_AB R11, R39, R38 ;  /* 0x00000026270b723e */ /* 0x000fe400000000ff */
[----:B------:R-:W-:Y:S02]  /*bab0*/  MOV R27, R24 ;  /* 0x00000018001b7202 */ /* 0x000fe40000000f00 */
[----:B------:R-:W-:Y:S01]  /*bac0*/  MOV R25, R14 ;  /* 0x0000000e00197202 */ /* 0x000fe20000000f00 */
[----:B------:R1:W-:Y:S01]  /*bad0*/  STSM.16.M88.4 [R44], R8 ;  /* 0x000000082c007844 */ /* 0x0003e20000000200 */
[----:B------:R-:W-:Y:S02]  /*bae0*/  MOV R24, R12 ;  /* 0x0000000c00187202 */ /* 0x000fe40000000f00 */
[----:B0-----:R-:W-:Y:S02]  /*baf0*/  F2FP.F16.F32.PACK_AB R4, R41, R40 ;  /* 0x000000282904723e */ /* 0x001fe400000000ff */
        /* <DEDUP_REMOVED lines=8> */
[----:B-1----:R-:W-:Y:S02]  /*bb80*/  F2FP.F16.F32.PACK_AB R8, R57, R56 ;  /* 0x000000383908723e */ /* 0x002fe400000000ff */
[----:B------:R-:W-:Y:S01]  /*bb90*/  F2FP.F16.F32.PACK_AB R9, R59, R58 ;  /* 0x0000003a3b09723e */ /* 0x000fe200000000ff */
[----:B------:R-:W-:Y:S01]  /*bba0*/  STSM.16.M88.4 [R28], R12 ;  /* 0x0000000c1c007844 */ /* 0x000fe20000000200 */
[----:B------:R-:W-:Y:S02]  /*bbb0*/  F2FP.F16.F32.PACK_AB R10, R61, R60 ;  /* 0x0000003c3d0a723e */ /* 0x000fe400000000ff */
[----:B------:R-:W-:Y:S02]  /*bbc0*/  F2FP.F16.F32.PACK_AB R11, R63, R62 ;  /* 0x0000003e3f0b723e */ /* 0x000fe400000000ff */
[----:B------:R-:W-:Y:S02]  /*bbd0*/  PLOP3.LUT P0, PT, PT, PT, UP1, 0x80, 0x0 ;  /* 0x000000000000781c */ /* 0x000fe40003f0f018 */
[----:B------:R-:W-:Y:S01]  /*bbe0*/  PLOP3.LUT P2, PT, PT, PT, UP0, 0x80, 0x0 ;  /* 0x000000000000781c */ /* 0x000fe20003f4f008 */
[----:B------:R1:W-:Y:S01]  /*bbf0*/  STSM.16.M88.4 [R27], R8 ;  /* 0x000000081b007844 */ /* 0x0003e20000000200 */
[----:B0-----:R-:W-:-:S02]  /*bc00*/  IMAD.U32 R4, RZ, RZ, UR4 ;  /* 0x00000004ff047e24 */ /* 0x001fc4000f8e00ff */
[----:B------:R-:W-:Y:S01]  /*bc10*/  IMAD.U32 R5, RZ, RZ, UR8 ;  /* 0x00000008ff057e24 */ /* 0x000fe2000f8e00ff */
[----:B------:R0:W-:Y:S04]  /*bc20*/  STSM.16.M88.4 [R26], R64 ;  /* 0x000000401a007844 */ /* 0x0001e80000000200 */
[----:B------:R0:W-:Y:S04]  /*bc30*/  STSM.16.M88.4 [R25], R72 ;  /* 0x0000004819007844 */ /* 0x0001e80000000200 */
[----:B------:R0:W-:Y:S01]  /*bc40*/  STSM.16.M88.4 [R24], R80 ;  /* 0x0000005018007844 */ /* 0x0001e20000000200 */
[----:B------:R-:W-:Y:S01]  /*bc50*/  BAR.SYNC.DEFER_BLOCKING 0x1, 0x100 ;  /* 0x0044000000007b1d */ /* 0x000fe20000010000 */
[----:B------:R-:W-:-:S02]  /*bc60*/  IMAD.U32 R6, RZ, RZ, UR6 ;  /* 0x00000006ff067e24 */ /* 0x000fc4000f8e00ff */
[----:B------:R-:W-:-:S03]  /*bc70*/  IMAD.U32 R7, RZ, RZ, UR7 ;  /* 0x00000007ff077e24 */ /* 0x000fc6000f8e00ff */
[----:B-1----:R-:W2:Y:S04]  /*bc80*/  @P0 LDG.E R8, desc[UR12][R4.64] ;  /* 0x0000000c04080981 */ /* 0x002ea8000c1e1900 */
[----:B------:R-:W3:Y:S01]  /*bc90*/  @P2 LDG.E R6, desc[UR12][R6.64] ;  /* 0x0000000c06062981 */ /* 0x000ee2000c1e1900 */
[----:B------:R-:W-:Y:S01]  /*bca0*/  IMAD R9, R18, 0x40, R16 ;  /* 0x0000004012097824 */ /* 0x000fe200078e0210 */
[----:B------:R-:W-:Y:S01]  /*bcb0*/  UMOV UR4, URZ ;  /* 0x0000003f00047c82 */ /* 0x000fe20008000000 */
[----:B------:R-:W-:Y:S02]  /*bcc0*/  ULDC UR10, c[0x0][0xa88] ;  /* 0x0002a200000a7ab9 */ /* 0x000fe40000000800 */
[----:B------:R-:W-:-:S03]  /*bcd0*/  IMAD.WIDE R20, R9, 0x2, R20 ;  /* 0x0000000209147825 */ /* 0x000fc600078e0214 */
[----:B------:R-:W-:Y:S02]  /*bce0*/  IADD3 R29, P1, R20, 0x1000, RZ ;  /* 0x00001000141d7810 */ /* 0x000fe40007f3e0ff */
[----:B--2---:R-:W-:Y:S02]  /*bcf0*/  @P0 R2UR UR4, R8 ;  /* 0x00000000080402ca */ /* 0x004fe400000e0000 */
[----:B---3--:R-:W-:Y:S01]  /*bd00*/  @P2 R2UR UR10, R6 ;  /* 0x00000000060a22ca */ /* 0x008fe200000e0000 */
[----:B0-----:R-:W-:-:S14]  /*bd10*/  @P2 BRA `(.L_x_2037) ;  /* 0x00000000001c2947 */ /* 0x001fdc0003800000 */
[----:B------:R-:W-:Y:S05]  /*bd20*/  @!P0 BRA `(.L_x_2037) ;  /* 0x0000000000188947 */ /* 0x000fea0003800000 */
[----:B------:R-:W-:Y:S02]  /*bd30*/  ULDC.64 UR6, c[0x0][0x208] ;  /* 0x0000820000067ab9 */ /* 0x000fe40000000a00 */
[----:B------:R-:W2:Y:S04]  /*bd40*/  LDG.E R7, desc[UR6][R4.64] ;  /* 0x0000000604077981 */ /* 0x000ea8000c1e1900 */
[----:B------:R-:W3:Y:S01]  /*bd50*/  LDG.E R6, desc[UR6][R4.64+0x4] ;  /* 0x0000040604067981 */ /* 0x000ee2000c1e1900 */
[----:B--2---:R-:W-:Y:S02]  /*bd60*/  R2UR UR6, R7 ;  /* 0x00000000070672ca */ /* 0x004fe400000e0000 */
[----:B---3--:R-:W-:-:S13]  /*bd70*/  R2UR UR10, R6 ;  /* 0x00000000060a72ca */ /* 0x008fda00000e0000 */
[----:B------:R-:W-:-:S12]  /*bd80*/  UIADD3 UR10, -UR6, UR10, URZ ;  /* 0x0000000a060a7290 */ /* 0x000fd8000fffe13f */
.L_x_2037:
[----:B------:R-:W-:Y:S01]  /*bd90*/  R2UR UR18, R184 ;  /* 0x00000000b81272ca */ /* 0x000fe200000e0000 */
[----:B------:R-:W-:Y:S01]  /*bda0*/  ULDC.64 UR12, c[0x0][0xb70] ;  /* 0x0002dc00000c7ab9 */ /* 0x000fe20000000a00 */
[----:B------:R-:W-:Y:S01]  /*bdb0*/  R2UR UR16, R185 ;  /* 0x00000000b91072ca */ /* 0x000fe200000e0000 */
[----:B------:R-:W-:Y:S01]  /*bdc0*/  USHF.R.S32.HI UR9, URZ, 0x1f, UR4 ;  /* 0x0000001f3f097899 */ /* 0x000fe20008011404 */
[----:B------:R-:W-:Y:S01]  /*bdd0*/  R2UR UR15, R23 ;  /* 0x00000000170f72ca */ /* 0x000fe200000e0000 */
[----:B------:R-:W-:Y:S01]  /*bde0*/  UMOV UR8, UR4 ;  /* 0x0000000400087c82 */ /* 0x000fe20008000000 */
[----:B------:R-:W-:Y:S01]  /*bdf0*/  R2UR UR17, R186 ;  /* 0x00000000ba1172ca */ /* 0x000fe200000e0000 */
[----:B------:R-:W-:Y:S01]  /*be00*/  ULDC.64 UR20, c[0x0][0x208] ;  /* 0x0000820000147ab9 */ /* 0x000fe20000000a00 */
[C---:B------:R-:W-:Y:S02]  /*be10*/  IADD3 R13, P2, R20.reuse, 0x2000, RZ ;  /* 0x00002000140d7810 */ /* 0x040fe40007f5e0ff */
[----:B------:R-:W-:-:S02]  /*be20*/  IADD3 R7, P6, R20, 0x3000, RZ ;  /* 0x0000300014077810 */ /* 0x000fc40007fde0ff */
[----:B------:R-:W-:Y:S01]  /*be30*/  LOP3.LUT R28, R29, 0x380, RZ, 0xc0, !PT ;  /* 0x000003801d1c7812 */ /* 0x000fe200078ec0ff */
[----:B------:R-:W-:Y:S01]  /*be40*/  USHF.R.S32.HI UR14, URZ, 0x1f, UR18 ;  /* 0x0000001f3f0e7899 */ /* 0x000fe20008011412 */
[----:B------:R-:W-:Y:S01]  /*be50*/  LOP3.LUT R12, R13, 0x380, RZ, 0xc0, !PT ;  /* 0x000003800d0c7812 */ /* 0x000fe200078ec0ff */
[----:B------:R-:W-:Y:S01]  /*be60*/  USEL UR16, UR16, URZ, !UP1 ;  /* 0x0000003f10107287 */ /* 0x000fe2000c800000 */
[----:B------:R-:W-:Y:S01]  /*be70*/  LOP3.LUT R4, R7, 0x380, RZ, 0xc0, !PT ;  /* 0x0000038007047812 */ /* 0x000fe200078ec0ff */
[----:B------:R-:W-:Y:S01]  /*be80*/  UIMAD UR11, UR14, UR12, URZ ;  /* 0x0000000c0e0b72a4 */ /* 0x000fe2000f8e023f */
[----:B------:R-:W-:Y:S01]  /*be90*/  SHF.R.U64 R28, R28, 0x3, RZ ;  /* 0x000000031c1c7819 */ /* 0x000fe200000012ff */
[----:B------:R-:W-:Y:S01]  /*bea0*/  UIMAD.WIDE.U32 UR6, UR18, UR12, UR8 ;  /* 0x0000000c120672a5 */ /* 0x000fe2000f8e0008 */
[----:B------:R-:W-:Y:S01]  /*beb0*/  IMAD.U32 R5, RZ, RZ, UR17 ;  /* 0x00000011ff057e24 */ /* 0x000fe2000f8e00ff */
[----:B------:R-:W-:Y:S01]  /*bec0*/  UIMAD UR11, UR18, UR13, UR11 ;  /* 0x0000000d120b72a4 */ /* 0x000fe2000f8e020b */
[----:B------:R-:W-:Y:S01]  /*bed0*/  SHF.R.U64 R12, R12, 0x3, RZ ;  /* 0x000000030c0c7819 */ /* 0x000fe200000012ff */
[----:B------:R-:W-:Y:S01]  /*bee0*/  USEL UR15, UR15, URZ, !UP1 ;  /* 0x0000003f0f0f7287 */ /* 0x000fe2000c800000 */
[----:B------:R-:W-:Y:S01]  /*bef0*/  SHF.R.U64 R4, R4, 0x3, RZ ;  /* 0x0000000304047819 */ /* 0x000fe200000012ff */
[----:B------:R-:W-:Y:S01]  /*bf00*/  ULDC.64 UR12, c[0x0][0xb78] ;  /* 0x0002de00000c7ab9 */ /* 0x000fe20000000a00 */
[----:B------:R-:W-:Y:S01]  /*bf10*/  UIADD3 UR7, UR7, UR11, URZ ;  /* 0x0000000b07077290 */ /* 0x000fe2000fffe03f */
[----:B------:R-:W-:Y:S01]  /*bf20*/  LEA R8, R5, R22, 0x7 ;  /* 0x0000001605087211 */ /* 0x000fe200078e38ff */
[----:B------:R-:W-:Y:S01]  /*bf30*/  UIMAD UR8, UR16, UR12, URZ ;  /* 0x0000000c100872a4 */ /* 0x000fe2000f8e023f */
[----:B------:R-:W-:Y:S01]  /*bf40*/  LOP3.LUT R28, R28, R29, RZ, 0x3c, !PT ;  /* 0x0000001d1c1c7212 */ /* 0x000fe200078e3cff */
[----:B------:R-:W-:Y:S01]  /*bf50*/  UIMAD.WIDE.U32 UR6, UR15, UR12, UR6 ;  /* 0x0000000c0f0672a5 */ /* 0x000fe2000f8e0006 */
[----:B------:R-:W-:Y:S01]  /*bf60*/  SHF.R.S32.HI R5, RZ, 0x1f, R8 ;  /* 0x0000001fff057819 */ /* 0x000fe20000011408 */
[----:B------:R-:W-:Y:S01]  /*bf70*/  UIMAD UR8, UR15, UR13, UR8 ;  /* 0x0000000d0f0872a4 */ /* 0x000fe2000f8e0208 */
[----:B------:R-:W-:Y:S01]  /*bf80*/  LOP3.LUT R12, R12, R13, RZ, 0x3c, !PT ;  /* 0x0000000d0c0c7212 */ /* 0x000fe200078e3cff */
[--C-:B------:R-:W-:Y:S01]  /*bf90*/  IMAD.X R29, RZ, RZ, R21.reuse, P1 ;  /* 0x000000ffff1d7224 */ /* 0x100fe200008e0615 */
[----:B------:R-:W-:Y:S01]  /*bfa0*/  IADD3 R37, P5, R20, 0x4000, RZ ;  /* 0x0000400014257810 */ /* 0x000fe20007fbe0ff */
[----:B------:R-:W-:Y:S01]  /*bfb0*/  IMAD.X R13, RZ, RZ, R21, P2 ;  /* 0x000000ffff0d7224 */ /* 0x000fe200010e0615 */
[----:B------:R-:W-:Y:S01]  /*bfc0*/  IADD3 R6, P0, R8, UR6, RZ ;  /* 0x0000000608067c10 */ /* 0x000fe2000ff1e0ff */
[----:B------:R-:W-:Y:S01]  /*bfd0*/  IMAD.U32 R10, RZ, RZ, UR8 ;  /* 0x00000008ff0a7e24 */ /* 0x000fe2000f8e00ff */
[----:B------:R-:W-:Y:S01]  /*bfe0*/  LOP3.LUT R4, R4, R7, RZ, 0x3c, !PT ;  /* 0x0000000704047212 */ /* 0x000fe200078e3cff */
[----:B------:R-:W-:Y:S01]  /*bff0*/  ULDC.64 UR12, c[0x0][0xaa0] ;  /* 0x0002a800000c7ab9 */ /* 0x000fe20000000a00 */
[----:B------:R-:W-:-:S02]  /*c000*/  IADD3 R41, P4, R20, 0x5000, RZ ;  /* 0x0000500014297810 */ /* 0x000fc40007f9e0ff */
[----:B------:R-:W-:Y:S01]  /*c010*/  IADD3.X R5, R5, UR7, R10, P0, !PT ;  /* 0x0000000705057c10 */ /* 0x000fe200087fe40a */
[----:B------:R-:W-:Y:S01]  /*c020*/  ULDC.64 UR6, c[0x0][0xb40] ;  /* 0x0002d00000067ab9 */ /* 0x000fe20000000a00 */
[----:B------:R-:W-:Y:S02]  /*c030*/  IADD3 R25, P3, R20, 0x6000, RZ ;  /* 0x0000600014197810 */ /* 0x000fe40007f7e0ff */
[----:B------:R-:W-:Y:S02]  /*c040*/  LEA R48, P0, R6, UR6, 0x2 ;  /* 0x0000000606307c11 */ /* 0x000fe4000f8010ff */
[----:B------:R-:W-:Y:S02]  /*c050*/  IADD3 R7, P2, R20, 0x7000, RZ ;  /* 0x0000700014077810 */ /* 0x000fe40007f5e0ff */
[----:B------:R-:W-:Y:S01]  /*c060*/  LEA.HI.X R49, R6, UR7, R5, 0x2, P0 ;  /* 0x0000000706317c11 */ /* 0x000fe200080f1405 */
[----:B------:R-:W-:Y:S01]  /*c070*/  VIADD R5, R8, 0x8 ;  /* 0x0000000808057836 */ /* 0x000fe20000000000 */
[----:B------:R-:W-:-:S02]  /*c080*/  LOP3.LUT P0, RZ, R188, 0x3, RZ, 0xc0, !PT ;  /* 0x00000003bcff7812 */ /* 0x000fc4000780c0ff */
[----:B------:R-:W-:Y:S02]  /*c090*/  LOP3.LUT R9, R20, 0x380, RZ, 0xc0, !PT ;  /* 0x0000038014097812 */ /* 0x000fe400078ec0ff */
[----:B------:R-:W-:Y:S02]  /*c0a0*/  ISETP.GE.OR P1, PT, R8, UR10, P0 ;  /* 0x0000000a08007c0c */ /* 0x000fe40008726670 */
[----:B------:R-:W-:Y:S01]  /*c0b0*/  ISETP.GE.OR P0, PT, R5, UR10, P0 ;  /* 0x0000000a05007c0c */ /* 0x000fe20008706670 */
[----:B------:R-:W-:Y:S01]  /*c0c0*/  IMAD.X R5, RZ, RZ, R21, P6 ;  /* 0x000000ffff057224 */ /* 0x000fe200030e0615 */
[----:B------:R-:W-:Y:S02]  /*c0d0*/  LOP3.LUT R36, R37, 0x380, RZ, 0xc0, !PT ;  /* 0x0000038025247812 */ /* 0x000fe400078ec0ff */
[----:B------:R-:W-:Y:S02]  /*c0e0*/  LOP3.LUT R40, R41, 0x380, RZ, 0xc0, !PT ;  /* 0x0000038029287812 */ /* 0x000fe400078ec0ff */
[----:B------:R-:W-:-:S02]  /*c0f0*/  LOP3.LUT R24, R25, 0x380, RZ, 0xc0, !PT ;  /* 0x0000038019187812 */ /* 0x000fc400078ec0ff */
[----:B------:R-:W-:Y:S02]  /*c100*/  LOP3.LUT R6, R7, 0x380, RZ, 0xc0, !PT ;  /* 0x0000038007067812 */ /* 0x000fe400078ec0ff */
[----:B------:R-:W-:Y:S01]  /*c110*/  SHF.R.U64 R9, R9, 0x3, RZ ;  /* 0x0000000309097819 */ /* 0x000fe200000012ff */
[----:B------:R-:W-:Y:S01]  /*c120*/  @!P1 STG.E desc[UR20][R48.64], R2 ;  /* 0x0000000230009986 */ /* 0x000fe2000c101914 */
[----:B------:R-:W-:Y:S02]  /*c130*/  SHF.R.U64 R36, R36, 0x3, RZ ;  /* 0x0000000324247819 */ /* 0x000fe400000012ff */
[----:B------:R-:W-:Y:S01]  /*c140*/  SHF.R.U64 R40, R40, 0x3, RZ ;  /* 0x0000000328287819 */ /* 0x000fe200000012ff */
[----:B------:R0:W-:Y:S01]  /*c150*/  @!P0 STG.E desc[UR20][R48.64+0x20], R0 ;  /* 0x0000200030008986 */ /* 0x0001e2000c101914 */
[----:B------:R-:W-:Y:S02]  /*c160*/  SHF.R.U64 R24, R24, 0x3, RZ ;  /* 0x0000000318187819 */ /* 0x000fe400000012ff */
[----:B------:R-:W-:Y:S01]  /*c170*/  SHF.R.U64 R6, R6, 0x3, RZ ;  /* 0x0000000306067819 */ /* 0x000fe200000012ff */
[----:B------:R-:W-:Y:S01]  /*c180*/  UIMAD UR6, UR9, UR12, URZ ;  /* 0x0000000c090672a4 */ /* 0x000fe2000f8e023f */
[----:B------:R-:W-:Y:S01]  /*c190*/  LOP3.LUT R20, R9, R20, RZ, 0x3c, !PT ;  /* 0x0000001409147212 */ /* 0x000fe200078e3cff */
[--C-:B------:R-:W-:Y:S01]  /*c1a0*/  IMAD.X R9, RZ, RZ, R21.reuse, P2 ;  /* 0x000000ffff097224 */ /* 0x100fe200010e0615 */
[----:B------:R-:W-:Y:S01]  /*c1b0*/  LOP3.LUT R36, R36, R37, RZ, 0x3c, !PT ;  /* 0x0000002524247212 */ /* 0x000fe200078e3cff */
[--C-:B------:R-:W-:Y:S01]  /*c1c0*/  IMAD.X R37, RZ, RZ, R21.reuse, P5 ;  /* 0x000000ffff257224 */ /* 0x100fe200028e0615 */
[----:B------:R-:W-:Y:S01]  /*c1d0*/  LOP3.LUT R40, R40, R41, RZ, 0x3c, !PT ;  /* 0x0000002928287212 */ /* 0x000fe200078e3cff */
[----:B------:R-:W-:Y:S01]  /*c1e0*/  IMAD.X R41, RZ, RZ, R21, P4 ;  /* 0x000000ffff297224 */ /* 0x000fe200020e0615 */
[----:B------:R-:W-:Y:S01]  /*c1f0*/  LOP3.LUT R24, R24, R25, RZ, 0x3c, !PT ;  /* 0x0000001918187212 */ /* 0x000fe200078e3cff */
[----:B------:R1:W5:Y:S01]  /*c200*/  LD.E.128 R32, desc[UR20][R20.64] ;  /* 0x0000001414207980 */ /* 0x000362000c101d00 */
[----:B------:R-:W-:-:S02]  /*c210*/  IADD3.X R25, RZ, R21, RZ, P3, !PT ;  /* 0x00000015ff197210 */ /* 0x000fc40001ffe4ff */
[----:B------:R-:W-:Y:S01]  /*c220*/  LOP3.LUT R8, R6, R7, RZ, 0x3c, !PT ;  /* 0x0000000706087212 */ /* 0x000fe200078e3cff */
[--C-:B------:R-:W-:Y:S01]  /*c230*/  IMAD.MOV.U32 R44, RZ, RZ, R16.reuse ;  /* 0x000000ffff2c7224 */ /* 0x100fe200078e0010 */
[----:B------:R-:W-:Y:S01]  /*c240*/  SHF.R.S32.HI R45, RZ, 0x1f, R16 ;  /* 0x0000001fff2d7819 */ /* 0x000fe20000011410 */
[----:B------:R-:W5:Y:S01]  /*c250*/  LD.E.128 R28, desc[UR20][R28.64] ;  /* 0x000000141c1c7980 */ /* 0x000f62000c101d00 */
[----:B------:R-:W-:Y:S01]  /*c260*/  UIMAD UR6, UR4, UR13, UR6 ;  /* 0x0000000d040672a4 */ /* 0x000fe2000f8e0206 */
[----:B------:R-:W-:Y:S01]  /*c270*/  ULDC.64 UR8, c[0x0][0xae0] ;  /* 0x0002b80000087ab9 */ /* 0x000fe20000000a00 */
[----:B-1----:R-:W-:Y:S01]  /*c280*/  IMAD.U32 R21, RZ, RZ, UR12 ;  /* 0x0000000cff157e24 */ /* 0x002fe2000f8e00ff */
[----:B------:R-:W5:Y:S04]  /*c290*/  LD.E.128 R12, desc[UR20][R12.64] ;  /* 0x000000140c0c7980 */ /* 0x000f68000c101d00 */
[----:B------:R-:W5:Y:S01]  /*c2a0*/  LD.E.128 R4, desc[UR20][R4.64] ;  /* 0x0000001404047980 */ /* 0x000f62000c101d00 */
[----:B------:R-:W-:-:S03]  /*c2b0*/  IMAD.WIDE.U32 R20, R21, UR4, R44 ;  /* 0x0000000415147c25 */ /* 0x000fc6000f8e002c */
[----:B------:R-:W5:Y:S04]  /*c2c0*/  LD.E.128 R36, desc[UR20][R36.64] ;  /* 0x0000001424247980 */ /* 0x000f68000c101d00 */
[----:B------:R-:W5:Y:S04]  /*c2d0*/  LD.E.128 R40, desc[UR20][R40.64] ;  /* 0x0000001428287980 */ /* 0x000f68000c101d00 */
[----:B------:R-:W5:Y:S04]  /*c2e0*/  LD.E.128 R24, desc[UR20][R24.64] ;  /* 0x0000001418187980 */ /* 0x000f68000c101d00 */
[----:B------:R-:W5:Y:S01]  /*c2f0*/  LD.E.128 R8, desc[UR20][R8.64] ;  /* 0x0000001408087980 */ /* 0x000f62000c101d00 */
[----:B------:R-:W-:Y:S01]  /*c300*/  UIMAD UR4, UR14, UR8, URZ ;  /* 0x000000080e0472a4 */ /* 0x000fe2000f8e023f */
[----:B------:R-:W-:Y:S01]  /*c310*/  @!PT LDS RZ, [RZ] ;  /* 0x00000000fffff984 */ /* 0x000fe20000000800 */
[----:B------:R-:W-:Y:S01]  /*c320*/  @!PT LDS RZ, [RZ] ;  /* 0x00000000fffff984 */ /* 0x000fe20000000800 */
[----:B------:R-:W-:Y:S01]  /*c330*/  @!PT LDS RZ, [RZ] ;  /* 0x00000000fffff984 */ /* 0x000fe20000000800 */
[----:B------:R-:W-:Y:S01]  /*c340*/  @!PT LDS RZ, [RZ] ;  /* 0x00000000fffff984 */ /* 0x000fe20000000800 */
[----:B------:R1:W-:Y:S06]  /*c350*/  MEMBAR.ALL.CTA ;  /* 0x0000000000007992 */ /* 0x0003ec0000008000 */
[----:B-1----:R-:W1:Y:S01]  /*c360*/  FENCE.VIEW.ASYNC.S ;  /* 0x00000000000073c6 */ /* 0x002e620000000000 */
[----:B------:R-:W-:Y:S01]  /*c370*/  VIADD R21, R21, UR6 ;  /* 0x0000000615157c36 */ /* 0x000fe20008000000 */
[----:B------:R-:W-:Y:S01]  /*c380*/  UIMAD UR10, UR17, -0x80, UR10 ;  /* 0xffffff80110a78a4 */ /* 0x000fe2000f8e020a */
[----:B------:R-:W-:Y:S01]  /*c390*/  IMAD.U32 R19, RZ, RZ, UR8 ;  /* 0x00000008ff137e24 */ /* 0x000fe2000f8e00ff */
[----:B------:R-:W-:Y:S01]  /*c3a0*/  UIMAD UR4, UR18, UR9, UR4 ;  /* 0x00000009120472a4 */ /* 0x000fe2000f8e0204 */
[----:B------:R-:W-:-:S02]  /*c3b0*/  ULDC.64 UR6, c[0x0][0xae8] ;  /* 0x0002ba0000067ab9 */ /* 0x000fc40000000a00 */
[----:B------:R-:W-:Y:S01]  /*c3c0*/  IMAD.WIDE.U32 R20, R19, UR18, R20 ;  /* 0x0000001213147c25 */ /* 0x000fe2000f8e0014 */
[----:B------:R-:W-:-:S03]  /*c3d0*/  ISETP.GE.AND P2, PT, R18, UR10, PT ;  /* 0x0000000a12007c0c */ /* 0x000fc6000bf46270 */
[----:B------:R-:W-:Y:S01]  /*c3e0*/  VIADD R21, R21, UR4 ;  /* 0x0000000415157c36 */ /* 0x000fe20008000000 */
[----:B------:R-:W-:Y:S01]  /*c3f0*/  UIMAD UR4, UR16, UR6, URZ ;  /* 0x00000006100472a4 */ /* 0x000fe2000f8e023f */
[----:B------:R-:W-:Y:S01]  /*c400*/  VIADD R3, R3, 0x34820 ;  /* 0x0003482003037836 */ /* 0x000fe20000000000 */
[C---:B------:R-:W-:Y:S01]  /*c410*/  IADD3 R19, R18.reuse, 0x60, RZ ;  /* 0x0000006012137810 */ /* 0x040fe20007ffe0ff */
[----:B------:R-:W-:Y:S01]  /*c420*/  IMAD.U32 R45, RZ, RZ, UR6 ;  /* 0x00000006ff2d7e24 */ /* 0x000fe2000f8e00ff */
[----:B------:R-:W-:Y:S02]  /*c430*/  UIMAD UR4, UR15, UR7, UR4 ;  /* 0x000000070f0472a4 */ /* 0x000fe4000f8e0204 */
[----:B------:R-:W-:Y:S01]  /*c440*/  PRMT R3, RZ, 0x654, R3 ;  /* 0x00000654ff037816 */ /* 0x000fe20000000003 */
[----:B------:R-:W-:Y:S01]  /*c450*/  IMAD.WIDE.U32 R44, R45, UR15, R20 ;  /* 0x0000000f2d2c7c25 */ /* 0x000fe2000f8e0014 */
[----:B------:R-:W-:Y:S02]  /*c460*/  ISETP.GE.AND P1, PT, R19, UR10, PT ;  /* 0x0000000a13007c0c */ /* 0x000fe4000bf26270 */
[----:B------:R-:W-:Y:S01]  /*c470*/  SHF.R.S32.HI R19, RZ, 0x1f, R18 ;  /* 0x0000001fff137819 */ /* 0x000fe20000011412 */
[C---:B0-----:R-:W-:Y:S01]  /*c480*/  VIADD R0, R18.reuse, 0x20 ;  /* 0x0000002012007836 */ /* 0x041fe20000000000 */
[----:B-1----:R0:W-:Y:S01]  /*c490*/  SYNCS.ARRIVE.TRANS64.RED.A1T0 RZ, [R3+URZ], RZ ;  /* 0x000000ff03ff79a7 */ /* 0x0021e2000810043f */
[----:B------:R-:W-:Y:S01]  /*c4a0*/  VIADD R2, R18, 0x40 ;  /* 0x0000004012027836 */ /* 0x000fe20000000000 */
[----:B------:R-:W-:Y:S01]  /*c4b0*/  BSSY B1, `(.L_x_2038) ;  /* 0x0000018000017945 */ /* 0x000fe20003800000 */
[----:B------:R-:W-:-:S02]  /*c4c0*/  IMAD.U32 R23, RZ, RZ, UR17 ;  /* 0x00000011ff177e24 */ /* 0x000fc4000f8e00ff */
[----:B------:R-:W-:Y:S01]  /*c4d0*/  VIADD R51, R45, UR4 ;  /* 0x000000042d337c36 */ /* 0x000fe20008000000 */
[----:B------:R-:W-:Y:S01]  /*c4e0*/  ISETP.GE.AND P4, PT, R0, UR10, PT ;  /* 0x0000000a00007c0c */ /* 0x000fe2000bf86270 */
[----:B------:R-:W-:Y:S01]  /*c4f0*/  IMAD.WIDE R20, R23, 0x80, R18 ;  /* 0x0000008017147825 */ /* 0x000fe200078e0212 */
[----:B------:R-:W-:Y:S01]  /*c500*/  ISETP.GE.AND P0, PT, R2, UR10, PT ;  /* 0x0000000a02007c0c */ /* 0x000fe2000bf06270 */
[----:B0-----:R-:W-:-:S12]  /*c510*/  @P2 BRA `(.L_x_2039) ;  /* 0x0000000000442947 */ /* 0x001fd80003800000 */
        /* <DEDUP_REMOVED lines=17> */
.L_x_2039:
[----:B------:R-:W-:Y:S05]  /*c630*/  BSYNC B1 ;  /* 0x0000000000017941 */ /* 0x000fea0003800000 */
.L_x_2038:
        /* <DEDUP_REMOVED lines=10> */
[----:B0----5:R-:W-:Y:S02]  /*c6e0*/  VIADD R32, R16, 0x40 ;  /* 0x0000004010207836 */ /* 0x021fe40000000000 */
        /* <DEDUP_REMOVED lines=8> */
[----:B------:R1:W-:Y:S04]  /*c770*/  @!P3 STG.E.128 desc[UR8][R32.64], R28 ;  /* 0x0000001c2000b986 */ /* 0x0003e8000c101d08 */
[----:B------:R1:W-:Y:S02]  /*c780*/  @!P4 STG.E.128 desc[UR8][R32.64+0x80], R40 ;  /* 0x000080282000c986 */ /* 0x0003e4000c101d08 */
.L_x_2041:
[----:B------:R-:W-:Y:S05]  /*c790*/  BSYNC B1 ;  /* 0x0000000000017941 */ /* 0x000fea0003800000 */
.L_x_2040:
[----:B------:R-:W-:Y:S04]  /*c7a0*/  BSSY B1, `(.L_x_2042) ;  /* 0x0000015000017945 */ /* 0x000fe80003800000 */
[----:B------:R-:W-:Y:S05]  /*c7b0*/  @P0 BRA `(.L_x_2043) ;  /* 0x00000000004c0947 */ /* 0x000fea0003800000 */
[----:B------:R-:W-:Y:S01]  /*c7c0*/  IADD3 R23, P0, R20, 0x40, RZ ;  /* 0x0000004014177810 */ /* 0x000fe20007f1e0ff */
[----:B------:R-:W-:Y:S01]  /*c7d0*/  ULDC.64 UR6, c[0x0][0xad8] ;  /* 0x0002b60000067ab9 */ /* 0x000fe20000000a00 */
[----:B------:R-:W-:Y:S01]  /*c7e0*/  IMAD.MOV.U32 R2, RZ, RZ, R44 ;  /* 0x000000ffff027224 */ /* 0x000fe200078e002c */
[C---:B-1---5:R-:W-:Y:S01]  /*c7f0*/  IADD3 R28, R16.reuse, 0x40, RZ ;  /* 0x00000040101c7810 */ /* 0x062fe20007ffe0ff */
        /* <DEDUP_REMOVED lines=15> */
.L_x_2043:
[----:B------:R-:W-:Y:S05]  /*c8f0*/  BSYNC B1 ;  /* 0x0000000000017941 */ /* 0x000fea0003800000 */
.L_x_2042:
        /* <DEDUP_REMOVED lines=10> */
[----:B------:R-:W-:-:S03]  /*c9a0*/  ULDC.64 UR8, c[0x0][0x208] ;  /* 0x0000820000087ab9 */ /* 0x000fc60000000a00 */
[----:B------:R-:W-:-:S04]  /*c9b0*/  IMAD R20, R20, UR6, RZ ;  /* 0x0000000614147c24 */ /* 0x000fc8000f8e02ff */
        /* <DEDUP_REMOVED lines=11> */
.L_x_2036:
[----:B------:R-:W-:Y:S01]  /*ca70*/  R2UR UR8, R185 ;  /* 0x00000000b90872ca */ /* 0x000fe200000e0000 */
[----:B------:R-:W-:Y:S01]  /*ca80*/  ULDC.64 UR6, c[0x0][0xbe0] ;  /* 0x0002f80000067ab9 */ /* 0x000fe20000000a00 */
[----:B------:R-:W-:Y:S01]  /*ca90*/  R2UR UR4, R23 ;  /* 0x00000000170472ca */ /* 0x000fe200000e0000 */
[----:B------:R-:W-:Y:S01]  /*caa0*/  UISETP.NE.U32.AND UP0, UPT, UR6, URZ, UPT ;  /* 0x0000003f0600728c */ /* 0x000fe2000bf05070 */
[----:B------:R-:W-:-:S03]  /*cab0*/  ULDC.64 UR12, c[0x0][0x208] ;  /* 0x00008200000c7ab9 */ /* 0x000fc60000000a00 */
[----:B------:R-:W-:-:S06]  /*cac0*/  UISETP.NE.AND.EX UP1, UPT, UR7, URZ, UPT, UP0 ;  /* 0x0000003f0700728c */ /* 0x000fcc000bf25300 */
[----:B------:R-:W-:Y:S02]  /*cad0*/  PLOP3.LUT P2, PT, PT, PT, UP1, 0x80, 0x0 ;  /* 0x000000000000781c */ /* 0x000fe40003f4f018 */
[----:B------:R-:W-:Y:S02]  /*cae0*/  USHF.L.U64.HI UR10, UR4, 0x2, UR8 ;  /* 0x00000002040a7899 */ /* 0x000fe40008010208 */
[----:B------:R-:W-:Y:S01]  /*caf0*/  USHF.L.U32 UR4, UR4, 0x2, URZ ;  /* 0x0000000204047899 */ /* 0x000fe2000800063f */
[----:B------:R-:W-:-:S03]  /*cb00*/  ULDC.64 UR8, c[0x0][0xbd8] ;  /* 0x0002f60000087ab9 */ /* 0x000fc60000000a00 */
[----:B------:R-:W-:Y:S02]  /*cb10*/  @UP1 UIADD3 UR6, UP2, UR4, UR6, URZ ;  /* 0x0000000604061290 */ /* 0x000fe4000ff5e03f */
[----:B------:R-:W-:Y:S02]  /*cb20*/  UISETP.NE.U32.AND UP0, UPT, UR8, URZ, UPT ;  /* 0x0000003f0800728c */ /* 0x000fe4000bf05070 */
[----:B------:R-:W-:Y:S02]  /*cb30*/  @UP1 UIADD3.X UR7, UR10, UR7, URZ, UP2, !UPT ;  /* 0x000000070a071290 */ /* 0x000fe400097fe43f */
[----:B------:R-:W-:Y:S01]  /*cb40*/  IMAD.U32 R4, RZ, RZ, UR6 ;  /* 0x00000006ff047e24 */ /* 0x000fe2000f8e00ff */
[----:B------:R-:W-:Y:S02]  /*cb50*/  UISETP.NE.AND.EX UP0, UPT, UR9, URZ, UPT, UP0 ;  /* 0x0000003f0900728c */ /* 0x000fe4000bf05300 */
[----:B------:R-:W-:Y:S01]  /*cb60*/  UIADD3 UR4, UP1, UR4, UR8, URZ ;  /* 0x0000000804047290 */ /* 0x000fe2000ff3e03f */
[----:B------:R-:W-:-:S03]  /*cb70*/  IMAD.U32 R5, RZ, RZ, UR7 ;  /* 0x00000007ff057e24 */ /* 0x000fc6000f8e00ff */
[----:B------:R-:W-:Y:S01]  /*cb80*/  PLOP3.LUT P1, PT, PT, PT, UP0, 0x80, 0x0 ;  /* 0x000000000000781c */ /* 0x000fe20003f2f008 */
[----:B------:R-:W-:Y:S01]  /*cb90*/  UIADD3.X UR6, UR10, UR9, URZ, UP1, !UPT ;  /* 0x000000090a067290 */ /* 0x000fe20008ffe43f */
[----:B------:R-:W2:Y:S01]  /*cba0*/  @P2 LDG.E R4, desc[UR12][R4.64] ;  /* 0x0000000c04042981 */ /* 0x000ea2000c1e1900 */
[----:B------:R-:W-:Y:S02]  /*cbb0*/  IMAD.MOV.U32 R7, RZ, RZ, RZ ;  /* 0x000000ffff077224 */ /* 0x000fe400078e00ff */
[----:B------:R-:W-:Y:S02]  /*cbc0*/  IMAD.U32 R2, RZ, RZ, UR4 ;  /* 0x00000004ff027e24 */ /* 0x000fe4000f8e00ff */
[----:B------:R-:W-:Y:S01]  /*cbd0*/  IMAD.U32 R3, RZ, RZ, UR6 ;  /* 0x00000006ff037e24 */ /* 0x000fe2000f8e00ff */
[----:B------:R-:W-:Y:S01]  /*cbe0*/  ULDC UR4, c[0x0][0xa88] ;  /* 0x0002a20000047ab9 */ /* 0x000fe20000000800 */
[----:B------:R-:W-:-:S04]  /*cbf0*/  ISETP.GT.AND P0, PT, R192, 0x7f, PT ;  /* 0x0000007fc000780c */ /* 0x000fc80003f04270 */
[----:B------:R0:W5:Y:S01]  /*cc00*/  @P1 LDG.E R7, desc[UR12][R2.64] ;  /* 0x0000000c02071981 */ /* 0x000162000c1e1900 */
[----:B--2---:R-:W-:Y:S01]  /*cc10*/  @P2 R2UR UR4, R4 ;  /* 0x00000000040422ca */ /* 0x004fe200000e0000 */
        /* <DEDUP_REMOVED lines=8> */
.L_x_2045:
[----:B------:R-:W-:Y:S01]  /*cca0*/  R2UR UR8, R184 ;  /* 0x00000000b80872ca */ /* 0x000fe200000e0000 */
[----:B------:R-:W-:Y:S01]  /*ccb0*/  BSSY B1, `(.L_x_2046) ;  /* 0x0000025000017945 */ /* 0x000fe20003800000 */
[----:B------:R-:W-:Y:S02]  /*ccc0*/  R2UR UR7, R23 ;  /* 0x00000000170772ca */ /* 0x000fe400000e0000 */
[----:B------:R-:W-:Y:S02]  /*ccd0*/  R2UR UR6, R185 ;  /* 0x00000000b90672ca */ /* 0x000fe400000e0000 */
[----:B------:R-:W-:Y:S02]  /*cce0*/  SHF.R.S32.HI R9, RZ, 0x1f, R16 ;  /* 0x0000001fff097819 */ /* 0x000fe40000011410 */
[----:B-----5:R-:W-:-:S05]  /*ccf0*/  SHF.R.S32.HI R6, RZ, 0x1f, R7 ;  /* 0x0000001fff067819 */ /* 0x020fca0000011407 */
[----:B------:R-:W-:Y:S02]  /*cd00*/  USHF.R.S32.HI UR8, URZ, 0x1f, UR8 ;  /* 0x0000001f3f087899 */ /* 0x000fe40008011408 */
[----:B------:R-:W-:Y:S02]  /*cd10*/  USEL UR9, UR7, URZ, !UP0 ;  /* 0x0000003f07097287 */ /* 0x000fe4000c000000 */
[----:B------:R-:W-:Y:S01]  /*cd20*/  USEL UR10, UR6, URZ, !UP0 ;  /* 0x0000003f060a7287 */ /* 0x000fe2000c000000 */
[----:B------:R-:W-:Y:S11]  /*cd30*/  @P0 BRA `(.L_x_2047) ;  /* 0x0000000000700947 */ /* 0x000ff60003800000 */
[----:B------:R-:W0:Y:S01]  /*cd40*/  S2R R2, SR_TID.X ;  /* 0x0000000000027919 */ /* 0x000e220000002100 */
[----:B------:R-:W-:-:S13]  /*cd50*/  R2UR UR6, R186 ;  /* 0x00000000ba0672ca */ /* 0x000fda00000e0000 */
[----:B------:R-:W-:-:S04]  /*cd60*/  IMAD.U32 R0, RZ, RZ, UR6 ;  /* 0x00000006ff007e24 */ /* 0x000fc8000f8e00ff */
[----:B0-----:R-:W-:-:S05]  /*cd70*/  IMAD R0, R0, 0x80, R2 ;  /* 0x0000008000007824 */ /* 0x001fca00078e0202 */
[----:B------:R-:W-:-:S04]  /*cd80*/  IADD3 R0, R0, -0x80, RZ ;  /* 0xffffff8000007810 */ /* 0x000fc80007ffe0ff */
[----:B------:R-:W-:-:S13]  /*cd90*/  ISETP.GE.AND P0, PT, R0, UR4, PT ;  /* 0x0000000400007c0c */ /* 0x000fda000bf06270 */
[----:B------:R-:W-:Y:S05]  /*cda0*/  @P0 BRA `(.L_x_2047) ;  /* 0x0000000000540947 */ /* 0x000fea0003800000 */
[----:B------:R-:W-:Y:S01]  /*cdb0*/  R2UR UR7, R184 ;  /* 0x00000000b80772ca */ /* 0x000fe200000e0000 */
[----:B------:R-:W-:Y:S01]  /*cdc0*/  ULDC.64 UR12, c[0x0][0xb70] ;  /* 0x0002dc00000c7ab9 */ /* 0x000fe20000000a00 */
[C---:B------:R-:W-:Y:S01]  /*cdd0*/  IADD3 R2, P0, R0.reuse, R7, RZ ;  /* 0x0000000700027210 */ /* 0x040fe20007f1e0ff */
[----:B------:R-:W-:Y:S02]  /*cde0*/  UIMAD UR6, UR8, UR12, URZ ;  /* 0x0000000c080672a4 */ /* 0x000fe4000f8e023f */
[----:B------:R-:W-:Y:S01]  /*cdf0*/  IMAD.U32 R5, RZ, RZ, UR12 ;  /* 0x0000000cff057e24 */ /* 0x000fe2000f8e00ff */
[----:B------:R-:W-:Y:S01]  /*ce00*/  ULDC.64 UR14, c[0x0][0x208] ;  /* 0x00008200000e7ab9 */ /* 0x000fe20000000a00 */
[----:B------:R-:W-:-:S06]  /*ce10*/  LEA.HI.X.SX32 R3, R0, R6, 0x1, P0 ;  /* 0x0000000600037211 */ /* 0x000fcc00000f0eff */
[----:B------:R-:W-:Y:S02]  /*ce20*/  UIMAD UR6, UR7, UR13, UR6 ;  /* 0x0000000d070672a4 */ /* 0x000fe4000f8e0206 */
[----:B------:R-:W-:Y:S01]  /*ce30*/  IMAD.WIDE.U32 R2, R5, UR7, R2 ;  /* 0x0000000705027c25 */ /* 0x000fe2000f8e0002 */
[----:B------:R-:W-:Y:S02]  /*ce40*/  ULDC.64 UR12, c[0x0][0xb78] ;  /* 0x0002de00000c7ab9 */ /* 0x000fe40000000a00 */
[----:B------:R-:W-:Y:S01]  /*ce50*/  UIMAD UR7, UR10, UR12, URZ ;  /* 0x0000000c0a0772a4 */ /* 0x000fe2000f8e023f */
[----:B------:R-:W-:Y:S02]  /*ce60*/  VIADD R3, R3, UR6 ;  /* 0x0000000603037c36 */ /* 0x000fe40008000000 */
        /* <DEDUP_REMOVED lines=9> */
.L_x_2047:
[----:B------:R-:W-:Y:S05]  /*cf00*/  BSYNC B1 ;  /* 0x0000000000017941 */ /* 0x000fea0003800000 */
.L_x_2046:
[----:B------:R-:W-:Y:S01]  /*cf10*/  R2UR UR11, R186 ;  /* 0x00000000ba0b72ca */ /* 0x000fe200000e0000 */
[----:B------:R-:W-:Y:S01]  /*cf20*/  ULDC.64 UR6, c[0x0][0xaa0] ;  /* 0x0002a80000067ab9 */ /* 0x000fe20000000a00 */
[----:B------:R-:W-:Y:S01]  /*cf30*/  R2UR UR14, R184 ;  /* 0x00000000b80e72ca */ /* 0x000fe200000e0000 */
[----:B------:R-:W-:Y:S01]  /*cf40*/  IMAD.MOV.U32 R2, RZ, RZ, R16 ;  /* 0x000000ffff027224 */ /* 0x000fe200078e0010 */
[----:B------:R-:W-:Y:S01]  /*cf50*/  ULDC.64 UR12, c[0x0][0xae0] ;  /* 0x0002b800000c7ab9 */ /* 0x000fe20000000a00 */
[----:B0-----:R-:W-:Y:S01]  /*cf60*/  IMAD.MOV.U32 R3, RZ, RZ, R9 ;  /* 0x000000ffff037224 */ /* 0x001fe200078e0009 */
[----:B------:R-:W-:Y:S01]  /*cf70*/  BSSY B1, `(.L_x_2048) ;  /* 0x000002e000017945 */ /* 0x000fe20003800000 */
[----:B------:R-:W-:Y:S01]  /*cf80*/  IMAD R0, R6, UR6, RZ ;  /* 0x0000000606007c24 */ /* 0x000fe2000f8e02ff */
[----:B------:R-:W-:Y:S01]  /*cf90*/  MOV R6, R18 ;  /* 0x0000001200067202 */ /* 0x000fe20000000f00 */
[----:B------:R-:W-:Y:S01]  /*cfa0*/  IMAD.WIDE.U32 R2, R7, UR6, R2 ;  /* 0x0000000607027c25 */ /* 0x000fe2000f8e0002 */
[----:B------:R-:W-:-:S03]  /*cfb0*/  UIMAD UR6, UR8, UR12, URZ ;  /* 0x0000000c080672a4 */ /* 0x000fc6000f8e023f */
[----:B------:R-:W-:Y:S01]  /*cfc0*/  IMAD R7, R7, UR7, R0 ;  /* 0x0000000707077c24 */ /* 0x000fe2000f8e0200 */
[----:B------:R-:W-:Y:S01]  /*cfd0*/  UIMAD UR7, UR11, -0x80, UR4 ;  /* 0xffffff800b0778a4 */ /* 0x000fe2000f8e0204 */
[----:B------:R-:W-:Y:S01]  /*cfe0*/  IMAD.U32 R5, RZ, RZ, UR12 ;  /* 0x0000000cff057e24 */ /* 0x000fe2000f8e00ff */
[----:B------:R-:W-:Y:S01]  /*cff0*/  UIMAD UR6, UR14, UR13, UR6 ;  /* 0x0000000d0e0672a4 */ /* 0x000fe2000f8e0206 */
[C---:B------:R-:W-:Y:S01]  /*d000*/  VIADD R4, R18.reuse, 0x60 ;  /* 0x0000006012047836 */ /* 0x040fe20000000000 */
[----:B------:R-:W-:Y:S01]  /*d010*/  IADD3 R3, R3, R7, RZ ;  /* 0x0000000703037210 */ /* 0x000fe20007ffe0ff */
[----:B------:R-:W-:Y:S01]  /*d020*/  ULDC.64 UR12, c[0x0][0xae8] ;  /* 0x0002ba00000c7ab9 */ /* 0x000fe20000000a00 */
[C---:B------:R-:W-:Y:S01]  /*d030*/  ISETP.GE.AND P2, PT, R18.reuse, UR7, PT ;  /* 0x0000000712007c0c */ /* 0x040fe2000bf46270 */
[----:B------:R-:W-:Y:S01]  /*d040*/  UIMAD UR4, UR10, UR12, URZ ;  /* 0x0000000c0a0472a4 */ /* 0x000fe2000f8e023f */
[----:B------:R-:W-:Y:S01]  /*d050*/  VIADD R0, R18, 0x20 ;  /* 0x0000002012007836 */ /* 0x000fe20000000000 */
[----:B------:R-:W-:Y:S01]  /*d060*/  ISETP.GE.AND P0, PT, R4, UR7, PT ;  /* 0x0000000704007c0c */ /* 0x000fe2000bf06270 */
[----:B------:R-:W-:Y:S01]  /*d070*/  IMAD.WIDE.U32 R2, R5, UR14, R2 ;  /* 0x0000000e05027c25 */ /* 0x000fe2000f8e0002 */
[----:B------:R-:W-:Y:S01]  /*d080*/  UIMAD UR4, UR9, UR13, UR4 ;  /* 0x0000000d090472a4 */ /* 0x000fe2000f8e0204 */
[----:B------:R-:W-:-:S02]  /*d090*/  SHF.R.S32.HI R7, RZ, 0x1f, R18 ;  /* 0x0000001fff077819 */ /* 0x000fc40000011412 */
[----:B------:R-:W-:Y:S01]  /*d0a0*/  VIADD R3, R3, UR6 ;  /* 0x0000000603037c36 */ /* 0x000fe20008000000 */
[----:B------:R-:W-:Y:S01]  /*d0b0*/  ISETP.GE.AND P3, PT, R0, UR7, PT ;  /* 0x0000000700007c0c */ /* 0x000fe2000bf66270 */
[----:B------:R-:W-:Y:S02]  /*d0c0*/  IMAD.U32 R5, RZ, RZ, UR12 ;  /* 0x0000000cff057e24 */ /* 0x000fe4000f8e00ff */
[----:B------:R-:W-:Y:S02]  /*d0d0*/  VIADD R0, R18, 0x40 ;  /* 0x0000004012007836 */ /* 0x000fe40000000000 */
[----:B------:R-:W-:-:S03]  /*d0e0*/  IMAD.WIDE.U32 R4, R5, UR9, R2 ;  /* 0x0000000905047c25 */ /* 0x000fc6000f8e0002 */
[----:B------:R-:W-:Y:S01]  /*d0f0*/  ISETP.GE.AND P1, PT, R0, UR7, PT ;  /* 0x0000000700007c0c */ /* 0x000fe2000bf26270 */
[----:B------:R-:W-:Y:S02]  /*d100*/  IMAD.U32 R9, RZ, RZ, UR11 ;  /* 0x0000000bff097e24 */ /* 0x000fe4000f8e00ff */
[----:B------:R-:W-:Y:S02]  /*d110*/  VIADD R11, R5, UR4 ;  /* 0x00000004050b7c36 */ /* 0x000fe40008000000 */
[----:B------:R-:W-:Y:S01]  /*d120*/  IMAD.WIDE R6, R9, 0x80, R6 ;  /* 0x0000008009067825 */ /* 0x000fe200078e0206 */
[----:B------:R-:W-:Y:S07]  /*d130*/  @P2 BRA `(.L_x_2049) ;  /* 0x0000000000442947 */ /* 0x000fee0003800000 */
[----:B------:R-:W-:Y:S01]  /*d140*/  ULDC.64 UR8, c[0x0][0xad8] ;  /* 0x0002b60000087ab9 */ /* 0x000fe20000000a00 */
[C---:B------:R-:W-:Y:S01]  /*d150*/  VIADD R0, R16.reuse, 0x40 ;  /* 0x0000004010007836 */ /* 0x040fe20000000000 */
        /* <DEDUP_REMOVED lines=15> */
.L_x_2049:
[----:B------:R-:W-:Y:S05]  /*d250*/  BSYNC B1 ;  /* 0x0000000000017941 */ /* 0x000fea0003800000 */
.L_x_2048:
[----:B------:R-:W-:Y:S04]  /*d260*/  BSSY B1, `(.L_x_2050) ;  /* 0x0000015000017945 */ /* 0x000fe80003800000 */
[----:B------:R-:W-:Y:S05]  /*d270*/  @P3 BRA `(.L_x_2051) ;  /* 0x00000000004c3947 */ /* 0x000fea0003800000 */
[----:B0-----:R-:W-:Y:S01]  /*d280*/  IADD3 R9, P2, R6, 0x20, RZ ;  /* 0x0000002006097810 */ /* 0x001fe20007f5e0ff */
        /* <DEDUP_REMOVED lines=18> */
.L_x_2051:
[----:B------:R-:W-:Y:S05]  /*d3b0*/  BSYNC B1 ;  /* 0x0000000000017941 */ /* 0x000fea0003800000 */
.L_x_2050:
[----:B------:R-:W-:Y:S04]  /*d3c0*/  BSSY B1, `(.L_x_2052) ;  /* 0x0000015000017945 */ /* 0x000fe80003800000 */
[----:B------:R-:W-:Y:S05]  /*d3d0*/  @P1 BRA `(.L_x_2053) ;  /* 0x00000000004c1947 */ /* 0x000fea0003800000 */
[----:B01----:R-:W-:Y:S01]  /*d3e0*/  IADD3 R9, P1, R6, 0x40, RZ ;  /* 0x0000004006097810 */ /* 0x003fe20007f3e0ff */
        /* <DEDUP_REMOVED lines=18> */
.L_x_2053:
[----:B------:R-:W-:Y:S05]  /*d510*/  BSYNC B1 ;  /* 0x0000000000017941 */ /* 0x000fea0003800000 */
.L_x_2052:
[----:B------:R-:W-:Y:S05]  /*d520*/  @P0 BRA `(.L_x_2044) ;  /* 0x00000000004c0947 */ /* 0x000fea0003800000 */
[----:B------:R-:W-:Y:S01]  /*d530*/  IADD3 R5, P0, R6, 0x60, RZ ;  /* 0x0000006006057810 */ /* 0x000fe20007f1e0ff */
        /* <DEDUP_REMOVED lines=18> */
.L_x_2044:
[----:B------:R-:W-:Y:S05]  /*d660*/  BSYNC B0 ;  /* 0x0000000000007941 */ /* 0x000fea0003800000 */
.L_x_2035:
[----:B------:R-:W-:Y:S02]  /*d670*/  ULDC UR4, c[0x0][0xc14] ;  /* 0x0003050000047ab9 */ /* 0x000fe40000000800 */
[----:B------:R-:W-:-:S13]  /*d680*/  ISETP.GE.AND P0, PT, R47, UR4, PT ;  /* 0x000000042f007c0c */ /* 0x000fda000bf06270 */
[----:B------:R-:W-:Y:S05]  /*d690*/  @!P0 BRA `(.L_x_2054) ;  /* 0xffffff3400c48947 */ /* 0x000fea000383ffff */
[----:B------:R-:W-:Y:S05]  /*d6a0*/  EXIT ;  /* 0x000000000000794d */ /* 0x000fea0003800000 */
.L_x_1999:
        /* <DEDUP_REMOVED lines=23> */
[----:B------:R-:W-:-:S09]  /*d820*/  LOP3.LUT R0, R0, 0xfffffffe, RZ, 0xc0, !PT ;  /* 0xfffffffe00007812 */ /* 0x000fd200078ec0ff */
        /* <DEDUP_REMOVED lines=9> */
[----:B------:R-:W-:-:S03]  /*d8c0*/  ISETP.GE.U32.AND P0, PT, R7, 0x4, PT ;  /* 0x000000040700780c */ /* 0x000fc60003f06070 */
[----:B------:R-:W-:-:S05]  /*d8d0*/  IMAD.IADD R4, R5, 0x1, R4 ;  /* 0x0000000105047824 */ /* 0x000fca00078e0204 */
[----:B------:R-:W1:Y:S05]  /*d8e0*/  SHFL.UP PT, R6, R4, 0x4, RZ ;  /* 0x0480000004067989 */ /* 0x000e6a00000e00ff */
[----:B------:R-:W-:-:S04]  /*d8f0*/  @P0 LOP3.LUT R0, R0, 0x8, RZ, 0xfc, !PT ;  /* 0x0000000800000812 */ /* 0x000fc800078efcff */
[----:B------:R-:W-:Y:S02]  /*d900*/  LOP3.LUT R0, R0, 0xfffffffb, RZ, 0xc0, !PT ;  /* 0xfffffffb00007812 */ /* 0x000fe400078ec0ff */
[----:B-1----:R-:W-:Y:S01]  /*d910*/  SEL R3, R6, RZ, P0 ;  /* 0x000000ff06037207 */ /* 0x002fe20000000000 */
[----:B------:R-:W-:Y:S01]  /*d920*/  IMAD.MOV.U32 R6, RZ, RZ, RZ ;  /* 0x000000ffff067224 */ /* 0x000fe200078e00ff */
        /* <DEDUP_REMOVED lines=22> */
.L_x_2059:
[----:B------:R-:W-:Y:S01]  /*da90*/  IADD3 R6, R6, 0x1f, RZ ;  /* 0x0000001f06067810 */ /* 0x000fe20007ffe0ff */
[----:B------:R-:W-:-:S03]  /*daa0*/  IMAD.U32 R19, RZ, RZ, UR7 ;  /* 0x00000007ff137e24 */ /* 0x000fc6000f8e00ff */
[----:B------:R-:W-:-:S13]  /*dab0*/  ISETP.GE.AND P0, PT, R6, UR5, PT ;  /* 0x0000000506007c0c */ /* 0x000fda000bf06270 */
[----:B------:R-:W-:Y:S05]  /*dac0*/  @P0 BRA `(.L_x_2056) ;  /* 0x0000000400cc0947 */ /* 0x000fea0003800000 */
[----:B------:R-:W0:Y:S01]  /*dad0*/  S2R R2, SR_TID.X ;  /* 0x0000000000027919 */ /* 0x000e220000002100 */
        /* <DEDUP_REMOVED lines=11> */
.L_x_2058:
[----:B------:R-:W-:Y:S05]  /*db90*/  BSYNC B0 ;  /* 0x0000000000007941 */ /* 0x000fea0003800000 */
.L_x_2057:
        /* <DEDUP_REMOVED lines=25> */
.L_x_2055:
        /* <DEDUP_REMOVED lines=21> */
.L_x_2060:
[----:B-1----:R-:W-:Y:S01]  /*de80*/  IMAD.MOV R2, RZ, RZ, -R3 ;  /* 0x000000ffff027224 */ /* 0x002fe200078e0a03 */
[----:B--2---:R-:W-:Y:S01]  /*de90*/  IABS R4, R6 ;  /* 0x0000000600047213 */ /* 0x004fe20000000000 */
[----:B---3--:R-:W-:Y:S02]  /*dea0*/  IMAD R16, R16, UR4, R7 ;  /* 0x0000000410107c24 */ /* 0x008fe4000f8e0207 */
[----:B------:R-:W-:Y:S01]  /*deb0*/  IMAD R5, R2, R11, RZ ;  /* 0x0000000b02057224 */ /* 0x000fe200078e02ff */
[----:B------:R-:W-:Y:S01]  /*dec0*/  IADD3 R4, RZ, -R4, RZ ;  /* 0x80000004ff047210 */ /* 0x000fe20007ffe0ff */
[----:B------:R-:W-:-:S04]  /*ded0*/  IMAD.MOV.U32 R2, RZ, RZ, RZ ;  /* 0x000000ffff027224 */ /* 0x000fc800078e00ff */
[----:B------:R-:W-:Y:S01]  /*dee0*/  IMAD.HI.U32 R2, R3, R5, R2 ;  /* 0x0000000503027227 */ /* 0x000fe200078e0002 */
[----:B------:R-:W-:-:S04]  /*def0*/  IADD3 R5, -R16, UR6, RZ ;  /* 0x0000000610057c10 */ /* 0x000fc8000fffe1ff */
        /* <DEDUP_REMOVED lines=18> */
[----:B------:R-:W-:-:S03]  /*e020*/  IMAD.IADD R4, R5, 0x1, R4 ;  /* 0x0000000105047824 */ /* 0x000fc600078e0204 */
[----:B------:R-:W-:-:S04]  /*e030*/  IABS R7, R8 ;  /* 0x0000000800077213 */ /* 0x000fc80000000000 */
[----:B------:R-:W1:Y:S08]  /*e040*/  I2F.RP R10, R7 ;  /* 0x00000007000a7306 */ /* 0x000e700000209400 */
[----:B-1----:R-:W1:Y:S02]  /*e050*/  MUFU.RCP R10, R10 ;  /* 0x0000000a000a7308 */ /* 0x002e640000001000 */
[----:B-1----:R-:W-:-:S06]  /*e060*/  VIADD R2, R10, 0xffffffe ;  /* 0x0ffffffe0a027836 */ /* 0x002fcc0000000000 */
[----:B------:R1:W2:Y:S02]  /*e070*/  F2I.FTZ.U32.TRUNC.NTZ R3, R2 ;  /* 0x0000000200037305 */ /* 0x0002a4000021f000 */
[----:B-1----:R-:W-:Y:S01]  /*e080*/  IMAD.MOV.U32 R2, RZ, RZ, RZ ;  /* 0x000000ffff027224 */ /* 0x002fe200078e00ff */
[----:B--2---:R-:W-:-:S05]  /*e090*/  IADD3 R6, RZ, -R3, RZ ;  /* 0x80000003ff067210 */ /* 0x004fca0007ffe0ff */
        /* <DEDUP_REMOVED lines=16> */
[----:B------:R-:W-:Y:S02]  /*e1a0*/  @!P0 LOP3.LUT R3, RZ, R8, RZ, 0x33, !PT ;  /* 0x00000008ff038212 */ /* 0x000fe400078e33ff */
[----:B------:R-:W-:Y:S02]  /*e1b0*/  IADD3 R8, -R8, RZ, RZ ;  /* 0x000000ff08087210 */ /* 0x000fe40007ffe1ff */
[----:B------:R-:W-:-:S03]  /*e1c0*/  LOP3.LUT R2, RZ, R3, RZ, 0x33, !PT ;  /* 0x00000003ff027212 */ /* 0x000fc600078e33ff */
[----:B------:R-:W-:Y:S02]  /*e1d0*/  IMAD R18, R3, R8, R4 ;  /* 0x0000000803127224 */ /* 0x000fe400078e0204 */
[----:B------:R-:W-:Y:S01]  /*e1e0*/  IMAD.IADD R17, R17, 0x1, R2 ;  /* 0x0000000111117824 */ /* 0x000fe200078e0202 */
[----:B------:R-:W-:Y:S06]  /*e1f0*/  BRA `(.L_x_2061) ;  /* 0x00000000000c7947 */ /* 0x000fec0003800000 */
.L_x_2056:
[----:B------:R-:W-:Y:S02]  /*e200*/  IMAD.MOV.U32 R17, RZ, RZ, RZ ;  /* 0x000000ffff117224 */ /* 0x000fe400078e00ff */
[----:B------:R-:W-:Y:S02]  /*e210*/  IMAD.U32 R16, RZ, RZ, UR6 ;  /* 0x00000006ff107e24 */ /* 0x000fe4000f8e00ff */
[----:B------:R-:W-:-:S07]  /*e220*/  IMAD.MOV.U32 R18, RZ, RZ, RZ ;  /* 0x000000ffff127224 */ /* 0x000fce00078e00ff */
.L_x_2061:
[----:B------:R-:W1:Y:S01]  /*e230*/  S2R R2, SR_TID.X ;  /* 0x0000000000027919 */ /* 0x000e620000002100 */
[----:B------:R-:W-:Y:S01]  /*e240*/  STL [R1+0x20], RZ ;  /* 0x000020ff01007387 */ /* 0x000fe20000100800 */
        /* <DEDUP_REMOVED lines=10> */
[----:B------:R1:W-:Y:S03]  /*e2f0*/  STL [R1], RZ ;  /* 0x000000ff01007387 */ /* 0x0003e60000100800 */
[----:B------:R-:W-:Y:S05]  /*e300*/  @P0 BRA `(.L_x_2062) ;  /* 0x0000004000980947 */ /* 0x000fea0003800000 */
[----:B-1----:R-:W-:Y:S01]  /*e310*/  IMAD.MOV.U32 R0, RZ, RZ, 0x1 ;  /* 0x00000001ff007424 */ /* 0x002fe200078e00ff */
[----:B------:R1:W-:Y:S01]  /*e320*/  STL [R1], RZ ;  /* 0x000000ff01007387 */ /* 0x0003e20000100800 */
[----:B------:R-:W-:Y:S01]  /*e330*/  ULDC UR38, c[0x0][0xc] ;  /* 0x0000030000267ab9 */ /* 0x000fe20000000800 */
[----:B------:R-:W-:Y:S02]  /*e340*/  ULDC.64 UR36, c[0x0][0x198] ;  /* 0x0000660000247ab9 */ /* 0x000fe40000000a00 */
[----:B------:R1:W-:Y:S04]  /*e350*/  STL [R1+0x8], R0 ;  /* 0x0000080001007387 */ /* 0x0003e80000100800 */
[----:B------:R1:W-:Y:S02]  /*e360*/  STL [R1+0x20], RZ ;  /* 0x000020ff01007387 */ /* 0x0003e40000100800 */
.L_x_2129:
[----:B--2---:R-:W2:Y:S01]  /*e370*/  LDC.64 R2, c[0x0][0xc60] ;  /* 0x00031800ff027b82 */ /* 0x004ea20000000a00 */
[----:B------:R-:W-:Y:S01]  /*e380*/  ULDC.64 UR4, c[0x0][0x208] ;  /* 0x0000820000047ab9 */ /* 0x000fe20000000a00 */
[----:B--2---:R-:W-:-:S05]  /*e390*/  IMAD.WIDE R2, R19, 0x4, R2 ;  /* 0x0000000413027825 */ /* 0x004fca00078e0202 */
[----:B------:R-:W2:Y:S01]  /*e3a0*/  LDG.E R5, desc[UR4][R2.64] ;  /* 0x0000000402057981 */ /* 0x000ea2000c1e1900 */
[----:B------:R-:W-:Y:S05]  /*e3b0*/  YIELD ;  /* 0x0000000000007946 */ /* 0x000fea0003800000 */
[----:B------:R-:W-:Y:S01]  /*e3c0*/  ULDC.64 UR4, c[0x0][0xa28] ;  /* 0x00028a0000047ab9 */ /* 0x000fe20000000a00 */
[----:B-1----:R-:W-:Y:S01]  /*e3d0*/  IMAD.MOV.U32 R0, RZ, RZ, RZ ;  /* 0x000000ffff007224 */ /* 0x002fe200078e00ff */
[----:B------:R-:W-:Y:S01]  /*e3e0*/  ISETP.NE.U32.AND P0, PT, RZ, UR4, PT ;  /* 0x00000004ff007c0c */ /* 0x000fe2000bf05070 */
[----:B------:R-:W-:Y:S01]  /*e3f0*/  ULDC.64 UR8, c[0x0][0x208] ;  /* 0x0000820000087ab9 */ /* 0x000fe20000000a00 */
[----:B------:R-:W-:Y:S01]  /*e400*/  IMAD.MOV.U32 R6, RZ, RZ, RZ ;  /* 0x000000ffff067224 */ /* 0x000fe200078e00ff */
[----:B------:R-:W-:Y:S01]  /*e410*/  ULDC.64 UR6, c[0x0][0xa08] ;  /* 0x0002820000067ab9 */ /* 0x000fe20000000a00 */
[----:B------:R-:W-:-:S02]  /*e420*/  ISETP.NE.AND.EX P0, PT, RZ, UR5, PT, P0 ;  /* 0x00000005ff007c0c */ /* 0x000fc4000bf05300 */
[----:B--2---:R-:W-:Y:S01]  /*e430*/  SHF.R.S32.HI R4, RZ, 0x1f, R5 ;  /* 0x0000001fff047819 */ /* 0x004fe20000011405 */
[----:B------:R1:W-:Y:S10]  /*e440*/  STL [R1+0x10], R5 ;  /* 0x0000100501007387 */ /* 0x0003f40000100800 */
[----:B------:R-:W-:-:S04]  /*e450*/  @P0 LEA R2, P1, R5, UR4, 0x2 ;  /* 0x0000000405020c11 */ /* 0x000fc8000f8210ff */
[C-C-:B------:R-:W-:Y:S01]  /*e460*/  @P0 LEA.HI.X R3, R5.reuse, UR5, R4.reuse, 0x2, P1 ;  /* 0x0000000505030c11 */ /* 0x140fe200088f1404 */
[----:B------:R-:W-:Y:S02]  /*e470*/  ULDC.64 UR4, c[0x0][0xa18] ;  /* 0x0002860000047ab9 */ /* 0x000fe40000000a00 */
[----:B------:R-:W-:Y:S02]  /*e480*/  ISETP.NE.U32.AND P1, PT, RZ, UR4, PT ;  /* 0x00000004ff007c0c */ /* 0x000fe4000bf25070 */
[C---:B------:R-:W-:Y:S01]  /*e490*/  SHF.L.U32 R11, R5.reuse, 0x2, RZ ;  /* 0x00000002050b7819 */ /* 0x040fe200000006ff */
[----:B------:R2:W5:Y:S01]  /*e4a0*/  @P0 LDG.E R0, desc[UR8][R2.64] ;  /* 0x0000000802000981 */ /* 0x000562000c1e1900 */
[----:B------:R-:W-:Y:S02]  /*e4b0*/  ISETP.NE.AND.EX P1, PT, RZ, UR5, PT, P1 ;  /* 0x00000005ff007c0c */ /* 0x000fe4000bf25310 */
[----:B------:R-:W-:Y:S01]  /*e4c0*/  SHF.L.U64.HI R10, R5, 0x2, R4 ;  /* 0x00000002050a7819 */ /* 0x000fe20000010204 */
[----:B------:R-:W-:Y:S04]  /*e4d0*/  STL [R1+0x18], R11 ;  /* 0x0000180b01007387 */ /* 0x000fe80000100800 */
[----:B------:R-:W-:Y:S06]  /*e4e0*/  STL [R1+0x1c], R10 ;  /* 0x00001c0a01007387 */ /* 0x000fec0000100800 */
[----:B------:R-:W-:-:S04]  /*e4f0*/  @P1 IADD3 R8, P0, R11, UR4, RZ ;  /* 0x000000040b081c10 */ /* 0x000fc8000ff1e0ff */
[C---:B------:R-:W-:Y:S01]  /*e500*/  @P1 IADD3.X R9, R10.reuse, UR5, RZ, P0, !PT ;  /* 0x000000050a091c10 */ /* 0x040fe200087fe4ff */
[----:B------:R-:W-:Y:S02]  /*e510*/  ULDC.64 UR4, c[0x0][0xa00] ;  /* 0x0002800000047ab9 */ /* 0x000fe40000000a00 */
[----:B------:R-:W-:Y:S02]  /*e520*/  ISETP.NE.U32.AND P2, PT, RZ, UR4, PT ;  /* 0x00000004ff007c0c */ /* 0x000fe4000bf45070 */
[C---:B--2---:R-:W-:Y:S02]  /*e530*/  IADD3 R2, P0, R11.reuse, UR4, RZ ;  /* 0x000000040b027c10 */ /* 0x044fe4000ff1e0ff */
[----:B------:R-:W-:Y:S02]  /*e540*/  ISETP.NE.AND.EX P2, PT, RZ, UR5, PT, P2 ;  /* 0x00000005ff007c0c */ /* 0x000fe4000bf45320 */
[----:B------:R-:W-:Y:S01]  /*e550*/  IADD3.X R3, R10, UR5, RZ, P0, !PT ;  /* 0x000000050a037c10 */ /* 0x000fe200087fe4ff */
[----:B------:R-:W-:Y:S01]  /*e560*/  ULDC UR4, c[0x0][0x288] ;  /* 0x0000a20000047ab9 */ /* 0x000fe20000000800 */
[----:B------:R-:W-:-:S04]  /*e570*/  IADD3 R4, P0, R11, UR6, RZ ;  /* 0x000000060b047c10 */ /* 0x000fc8000ff1e0ff */
[----:B-1----:R-:W-:-:S05]  /*e580*/  IADD3.X R5, R10, UR7, RZ, P0, !PT ;  /* 0x000000070a057c10 */ /* 0x002fca00087fe4ff */
[----:B------:R-:W2:Y:S01]  /*e590*/  @P2 LDG.E R6, desc[UR8][R2.64] ;  /* 0x0000000802062981 */ /* 0x000ea2000c1e1900 */
[----:B------:R-:W-:-:S04]  /*e5a0*/  ISETP.NE.U32.AND P0, PT, RZ, UR6, PT ;  /* 0x00000006ff007c0c */ /* 0x000fc8000bf05070 */
[----:B------:R-:W-:Y:S01]  /*e5b0*/  ISETP.NE.AND.EX P0, PT, RZ, UR7, PT, P0 ;  /* 0x00000007ff007c0c */ /* 0x000fe2000bf05300 */
[----:B--2---:R1:W-:Y:S02]  /*e5c0*/  STL [R1+0x24], R6 ;  /* 0x0000240601007387 */ /* 0x0043e40000100800 */
[----:B-1----:R-:W-:Y:S01]  /*e5d0*/  IMAD.U32 R6, RZ, RZ, UR4 ;  /* 0x00000004ff067e24 */ /* 0x002fe2000f8e00ff */
[----:B------:R-:W-:Y:S02]  /*e5e0*/  ULDC.64 UR4, c[0x0][0x3f8] ;  /* 0x0000fe0000047ab9 */ /* 0x000fe40000000a00 */
[----:B------:R-:W-:-:S03]  /*e5f0*/  UISETP.NE.U32.AND UP0, UPT, UR4, URZ, UPT ;  /* 0x0000003f0400728c */ /* 0x000fc6000bf05070 */
[----:B------:R-:W-:Y:S01]  /*e600*/  ULDC UR4, c[0x0][0x404] ;  /* 0x0001010000047ab9 */ /* 0x000fe20000000800 */
[----:B------:R-:W-:Y:S01]  /*e610*/  UISETP.NE.AND.EX UP0, UPT, UR5, URZ, UPT, UP0 ;  /* 0x0000003f0500728c */ /* 0x000fe2000bf05300 */
[----:B------:R1:W5:Y:S02]  /*e620*/  @P1 LDG.E R6, desc[UR8][R8.64] ;  /* 0x0000000808061981 */ /* 0x000364000c1e1900 */
[----:B------:R-:W-:Y:S01]  /*e630*/  ULDC UR5, c[0x0][0x2e0] ;  /* 0x0000b80000057ab9 */ /* 0x000fe20000000800 */
[----:B------:R-:W-:-:S04]  /*e640*/  USEL UR4, UR4, 0x1, UP0 ;  /* 0x0000000104047887 */ /* 0x000fc80008000000 */
[----:B------:R-:W-:-:S06]  /*e650*/  UIMAD UR4, UR4, UR5, URZ ;  /* 0x00000005040472a4 */ /* 0x000fcc000f8e023f */
[----:B------:R-:W-:Y:S01]  /*e660*/  IMAD.U32 R7, RZ, RZ, UR4 ;  /* 0x00000004ff077e24 */ /* 0x000fe2000f8e00ff */
[----:B-1----:R-:W-:Y:S06]  /*e670*/  @P1 BRA `(.L_x_2063) ;  /* 0x0000000000141947 */ /* 0x002fec0003800000 */
[----:B------:R-:W-:Y:S05]  /*e680*/  @!P2 BRA `(.L_x_2063) ;  /* 0x000000000010a947 */ /* 0x000fea0003800000 */
[----:B------:R-:W-:Y:S02]  /*e690*/  ULDC.64 UR4, c[0x0][0x208] ;  /* 0x0000820000047ab9 */ /* 0x000fe40000000a00 */
[----:B-----5:R-:W2:Y:S04]  /*e6a0*/  LDG.E R6, desc[UR4][R2.64] ;  /* 0x0000000402067981 */ /* 0x020ea8000c1e1900 */
[----:B------:R-:W2:Y:S02]  /*e6b0*/  LDG.E R9, desc[UR4][R2.64+0x4] ;  /* 0x0000040402097981 */ /* 0x000ea4000c1e1900 */
[----:B--2---:R-:W-:-:S07]  /*e6c0*/  IMAD.IADD R6, R9, 0x1, -R6 ;  /* 0x0000000109067824 */ /* 0x004fce00078e0a06 */
.L_x_2063:
[----:B------:R-:W-:Y:S01]  /*e6d0*/  IMAD.MOV.U32 R3, RZ, RZ, RZ ;  /* 0x000000ffff037224 */ /* 0x000fe200078e00ff */
[----:B------:R-:W-:-:S05]  /*e6e0*/  ULDC.64 UR4, c[0x0][0x208] ;  /* 0x0000820000047ab9 */ /* 0x000fca0000000a00 */
[----:B------:R-:W2:Y:S01]  /*e6f0*/  @P0 LDG.E R3, desc[UR4][R4.64] ;  /* 0x0000000404030981 */ /* 0x000ea2000c1e1900 */
[----:B------:R-:W-:Y:S02]  /*e700*/  ULDC.64 UR4, c[0x0][0xa20] ;  /* 0x0002880000047ab9 */ /* 0x000fe40000000a00 */
[----:B------:R-:W-:-:S04]  /*e710*/  ISETP.NE.U32.AND P1, PT, RZ, UR4, PT ;  /* 0x00000004ff007c0c */ /* 0x000fc8000bf25070 */
[----:B------:R-:W-:Y:S01]  /*e720*/  ISETP.NE.AND.EX P1, PT, RZ, UR5, PT, P1 ;  /* 0x00000005ff007c0c */ /* 0x000fe2000bf25310 */
[----:B--2--5:R-:W-:-:S05]  /*e730*/  IMAD.IADD R2, R3, 0x1, R0 ;  /* 0x0000000103027824 */ /* 0x024fca00078e0200 */
[----:B------:R1:W-:Y:S07]  /*e740*/  STL [R1+0x4], R2 ;  /* 0x0000040201007387 */ /* 0x0003ee0000100800 */
[----:B------:R-:W-:Y:S05]  /*e750*/  @!P1 BRA `(.L_x_2064) ;  /* 0x0000000000149947 */ /* 0x000fea0003800000 */
[----:B-1----:R-:W-:Y:S01]  /*e760*/  IADD3 R2, P0, R11, UR4, RZ ;  /* 0x000000040b027c10 */ /* 0x002fe2000ff1e0ff */
[----:B------:R-:W-:-:S03]  /*e770*/  ULDC.64 UR6, c[0x0][0x208] ;  /* 0x0000820000067ab9 */ /* 0x000fc60000000a00 */
[----:B------:R-:W-:-:S05]  /*e780*/  IADD3.X R3, R10, UR5, RZ, P0, !PT ;  /* 0x000000050a037c10 */ /* 0x000fca00087fe4ff */
[----:B------:R1:W5:Y:S01]  /*e790*/  LDG.E R7, desc[UR6][R2.64] ;  /* 0x0000000602077981 */ /* 0x000362000c1e1900 */
[----:B------:R-:W-:Y:S05]  /*e7a0*/  BRA `(.L_x_2065) ;  /* 0x0000000000147947 */ /* 0x000fea0003800000 */
.L_x_2064:
[----:B------:R-:W-:Y:S05]  /*e7b0*/  @!P0 BRA `(.L_x_2065) ;  /* 0x0000000000108947 */ /* 0x000fea0003800000 */
[----:B------:R-:W-:Y:S02]  /*e7c0*/  ULDC.64 UR4, c[0x0][0x208] ;  /* 0x0000820000047ab9 */ /* 0x000fe40000000a00 */
[----:B------:R-:W2:Y:S04]  /*e7d0*/  LDG.E R7, desc[UR4][R4.64] ;  /* 0x0000000404077981 */ /* 0x000ea8000c1e1900 */
[----:B-1----:R-:W2:Y:S02]  /*e7e0*/  LDG.E R2, desc[UR4][R4.64+0x4] ;  /* 0x0000040404027981 */ /* 0x002ea4000c1e1900 */
[----:B--2---:R-:W-:-:S07]  /*e7f0*/  IMAD.IADD R7, R2, 0x1, -R7 ;  /* 0x0000000102077824 */ /* 0x004fce00078e0a07 */
.L_x_2065:
[----:B-----5:R-:W-:Y:S01]  /*e800*/  IADD3 R7, -R0, R7, RZ ;  /* 0x0000000700077210 */ /* 0x020fe20007ffe1ff */
[----:B------:R-:W-:Y:S01]  /*e810*/  BSSY B6, `(.L_x_2066) ;  /* 0x0000311000067945 */ /* 0x000fe20003800000 */
[----:B------:R-:W-:-:S04]  /*e820*/  LEA R0, R17, 0xff, 0x7 ;  /* 0x000000ff11007811 */ /* 0x000fc800078e38ff */
[C---:B------:R-:W-:Y:S01]  /*e830*/  IADD3 R6, R7.reuse, R0, -R6 ;  /* 0x0000000007067210 */ /* 0x040fe20007ffe806 */
[----:B------:R-:W-:-:S03]  /*e840*/  VIADD R7, R7, 0x7f ;  /* 0x0000007f07077836 */ /* 0x000fc60000000000 */
[----:B-1----:R-:W-:Y:S02]  /*e850*/  SHF.R.S32.HI R3, RZ, 0x1f, R6 ;  /* 0x0000001fff037819 */ /* 0x002fe40000011406 */
[----:B------:R-:W-:Y:S02]  /*e860*/  SHF.R.S32.HI R0, RZ, 0x1f, R7 ;  /* 0x0000001fff007819 */ /* 0x000fe40000011407 */
[----:B------:R-:W-:Y:S02]  /*e870*/  LEA.HI R3, R3, R6, RZ, 0x7 ;  /* 0x0000000603037211 */ /* 0x000fe400078f38ff */
[----:B------:R-:W-:Y:S02]  /*e880*/  LEA.HI R0, R0, R7, RZ, 0x7 ;  /* 0x0000000700007211 */ /* 0x000fe400078f38ff */
[----:B------:R-:W-:Y:S02]  /*e890*/  SHF.R.S32.HI R3, RZ, 0x7, R3 ;  /* 0x00000007ff037819 */ /* 0x000fe40000011403 */
[----:B------:R-:W-:-:S04]  /*e8a0*/  SHF.R.S32.HI R0, RZ, 0x7, R0 ;  /* 0x00000007ff007819 */ /* 0x000fc80000011400 */
[----:B------:R-:W-:-:S04]  /*e8b0*/  VIMNMX R2, R0, R3, PT ;  /* 0x0000000300027248 */ /* 0x000fc80003fe0100 */
[----:B------:R-:W-:Y:S01]  /*e8c0*/  ISETP.GT.AND P0, PT, R2, RZ, PT ;  /* 0x000000ff0200720c */ /* 0x000fe20003f04270 */
[----:B------:R1:W-:-:S12]  /*e8d0*/  STL [R1+0x14], R2 ;  /* 0x0000140201007387 */ /* 0x0003d80000100800 */
[----:B-1----:R-:W-:Y:S05]  /*e8e0*/  @P0 BRA `(.L_x_2067) ;  /* 0x0000000000480947 */ /* 0x002fea0003800000 */
[----:B------:R-:W1:Y:S02]  /*e8f0*/  S2R R2, SR_TID.X ;  /* 0x0000000000027919 */ /* 0x000e640000002100 */
        /* <DEDUP_REMOVED lines=15> */
[----:B-1----:R-:W-:Y:S01]  /*e9f0*/  IADD3 R16, R0, UR38, R7 ;  /* 0x0000002600107c10 */ /* 0x002fe2000fffe007 */
[----:B------:R-:W-:Y:S06]  /*ea00*/  BRA `(.L_x_2068) ;  /* 0x0000002c00c47947 */ /* 0x000fec0003800000 */
.L_x_2067:
[----:B------:R-:W1:Y:S01]  /*ea10*/  S2R R3, SR_CgaCtaId ;  /* 0x0000000000037919 */ /* 0x000e620000008800 */
[----:B------:R-:W-:-:S04]  /*ea20*/  MOV R0, 0x400 ;  /* 0x0000040000007802 */ /* 0x000fc80000000f00 */
[----:B-1----:R-:W-:-:S05]  /*ea30*/  LEA R2, R3, R0, 0x18 ;  /* 0x0000000003027211 */ /* 0x002fca00078ec0ff */
[----:B------:R1:W-:Y:S01]  /*ea40*/  STL [R1+0xc], R2 ;  /* 0x00000c0201007387 */ /* 0x0003e20000100800 */
[----:B------:R-:W-:-:S05]  /*ea50*/  VIADD R0, R2, 0x1c400 ;  /* 0x0001c40002007836 */ /* 0x000fca0000000000 */
        /* <DEDUP_REMOVED lines=18> */
.L_x_2069:
        /* <DEDUP_REMOVED lines=17> */
[----:B01----:R-:W-:-:S07]  /*ec90*/  IMAD.MOV.U32 R13, RZ, RZ, RZ ;  /* 0x000000ffff0d7224 */ /* 0x003fce00078e00ff */
[----:B------:R-:W-:-:S07]  /*eca0*/  LEPC R20, `(.L_x_2071) ;  /* 0x000000001014794e */ /* 0x000fce0000000000 */
[----:B--2---:R-:W-:Y:S05]  /*ecb0*/  CALL.ABS.NOINC R2 ;  /* 0x0000000002007343 */ /* 0x004fea0003c00000 */
.L_x_2071:
        /* <DEDUP_REMOVED lines=16> */
.L_x_2070:
        /* <DEDUP_REMOVED lines=18> */
[----:B------:R-:W1:Y:S01]  /*eee0*/  LDC R0, c[0x0][0x428] ;  /* 0x00010a00ff007b82 */ /* 0x000e620000000800 */
[----:B----4-:R-:W-:-:S06]  /*eef0*/  IMAD.MOV.U32 R4, RZ, RZ, R7 ;  /* 0x000000ffff047224 */ /* 0x010fcc00078e0007 */
[----:B------:R2:W5:Y:S01]  /*ef00*/  @P0 LDG.E R4, desc[UR6][R2.64] ;  /* 0x0000000602040981 */ /* 0x000562000c1e1900 */
[----:B------:R-:W-:Y:S01]  /*ef10*/  IMAD R17, R17, 0x80, R8 ;  /* 0x0000008011117824 */ /* 0x000fe200078e0208 */
[----:B------:R-:W-:Y:S02]  /*ef20*/  PLOP3.LUT P1, PT, P6, PT, PT, 0x8, 0x0 ;  /* 0x000000000000781c */ /* 0x000fe4000372e170 */
[----:B-1----:R-:W-:Y:S01]  /*ef30*/  ISETP.NE.AND P0, PT, R0, 0x1, PT ;  /* 0x000000010000780c */ /* 0x002fe20003f05270 */
[----:B------:R-:W-:-:S12]  /*ef40*/  IMAD.MOV.U32 R0, RZ, RZ, R18 ;  /* 0x000000ffff007224 */ /* 0x000fd800078e0012 */
[----:B------:R-:W1:Y:S08]  /*ef50*/  @P0 LDC R5, c[0x0][0x42c] ;  /* 0x00010b00ff050b82 */ /* 0x000e700000000800 */
[----:B------:R-:W3:Y:S01]  /*ef60*/  @P0 LDC R6, c[0x0][0x430] ;  /* 0x00010c00ff060b82 */ /* 0x000ee20000000800 */
[----:B-1----:R-:W-:-:S05]  /*ef70*/  @P0 IMAD.HI.U32 R5, R18, R5, RZ ;  /* 0x0000000512050227 */ /* 0x002fca00078e00ff */
[----:B---3--:R-:W-:Y:S02]  /*ef80*/  @P0 SHF.R.U32.HI R0, RZ, R6, R5 ;  /* 0x00000006ff000219 */ /* 0x008fe40000011605 */
[----:B------:R-:W-:-:S04]  /*ef90*/  ISETP.NE.U32.AND P0, PT, RZ, UR4, PT ;  /* 0x00000004ff007c0c */ /* 0x000fc8000bf05070 */
[----:B------:R-:W-:-:S04]  /*efa0*/  ISETP.NE.AND.EX P0, PT, RZ, UR5, PT, P0 ;  /* 0x00000005ff007c0c */ /* 0x000fc8000bf05300 */
[----:B--2---:R-:W-:-:S09]  /*efb0*/  SEL R7, R7, RZ, !P0 ;  /* 0x000000ff07077207 */ /* 0x004fd20004000000 */
.L_x_2072:
        /* <DEDUP_REMOVED lines=16> */
.L_x_2073:
        /* <DEDUP_REMOVED lines=15> */
.L_x_2074:
        /* <DEDUP_REMOVED lines=18> */
.L_x_2145:
[----:B------:R-:W-:Y:S01]  /*f2d0*/  UMOV UR4, 0xffffffff ;  /* 0xffffffff00047882 */ /* 0x000fe20000000000 */
[----:B0-----:R-:W-:Y:S02]  /*f2e0*/  SHF.R.S32.HI R13, RZ, 0x1f, R4 ;  /* 0x0000001fff0d7819 */ /* 0x001fe40000011404 */
[----:B------:R-:W-:Y:S05]  /*f2f0*/  BRA.DIV UR4, `(.L_x_2076) ;  /* 0x0000003a04707947 */ /* 0x000fea000b800000 */
[----:B------:R-:W-:-:S13]  /*f300*/  ELECT P6, URZ, PT ;  /* 0x00000000003f782f */ /* 0x000fda00038c0000 */
.L_x_2148:
[----:B------:R-:W-:Y:S05]  /*f310*/  @!P6 BRA `(.L_x_2077) ;  /* 0x00000004002ce947 */ /* 0x000fea0003800000 */
[----:B------:R-:W-:-:S04]  /*f320*/  ISETP.NE.U32.AND P0, PT, R2, RZ, PT ;  /* 0x000000ff0200720c */ /* 0x000fc80003f05070 */
[----:B------:R-:W-:-:S13]  /*f330*/  ISETP.NE.AND.EX P0, PT, R3, RZ, PT, P0 ;  /* 0x000000ff0300720c */ /* 0x000fda0003f05300 */
[----:B------:R-:W-:Y:S05]  /*f340*/  @!P0 BRA `(.L_x_2078) ;  /* 0x00000000004c8947 */ /* 0x000fea0003800000 */
[----:B------:R-:W0:Y:S01]  /*f350*/  LDC R10, c[0x0][0x41c] ;  /* 0x00010700ff0a7b82 */ /* 0x000e220000000800 */
[----:B------:R-:W-:Y:S01]  /*f360*/  IMAD.MOV.U32 R6, RZ, RZ, R5 ;  /* 0x000000ffff067224 */ /* 0x000fe200078e0005 */
[----:B------:R-:W-:Y:S01]  /*f370*/  ULDC.64 UR4, c[0x0][0x408] ;  /* 0x0001020000047ab9 */ /* 0x000fe20000000a00 */
[----:B------:R-:W-:Y:S01]  /*f380*/  ULDC.64 UR6, c[0x0][0x208] ;  /* 0x0000820000067ab9 */ /* 0x000fe20000000a00 */
[----:B0-----:R-:W-:-:S13]  /*f390*/  ISETP.NE.AND P0, PT, R10, 0x1, PT ;  /* 0x000000010a00780c */ /* 0x001fda0003f05270 */
[----:B------:R-:W0:Y:S02]  /*f3a0*/  @P0 LDC.64 R8, c[0x0][0x420] ;  /* 0x00010800ff080b82 */ /* 0x000e240000000a00 */
[----:B0-----:R-:W-:-:S05]  /*f3b0*/  @P0 IMAD.HI.U32 R8, R5, R8, RZ ;  /* 0x0000000805080227 */ /* 0x001fca00078e00ff */
[----:B------:R-:W-:-:S04]  /*f3c0*/  @P0 SHF.R.U32.HI R6, RZ, R9, R8 ;  /* 0x00000009ff060219 */ /* 0x000fc80000011608 */
[--C-:B------:R-:W-:Y:S01]  /*f3d0*/  SHF.R.S32.HI R9, RZ, 0x1f, R6.reuse ;  /* 0x0000001fff097819 */ /* 0x100fe20000011406 */
[----:B------:R-:W-:-:S04]  /*f3e0*/  IMAD.MOV R8, RZ, RZ, -R6 ;  /* 0x000000ffff087224 */ /* 0x000fc800078e0a06 */
[----:B------:R-:W-:Y:S02]  /*f3f0*/  IMAD R5, R10, R8, R5 ;  /* 0x000000080a057224 */ /* 0x000fe400078e0205 */
[----:B------:R-:W-:-:S04]  /*f400*/  IMAD R8, R13, UR4, RZ ;  /* 0x000000040d087c24 */ /* 0x000fc8000f8e02ff */
[----:B------:R-:W-:Y:S01]  /*f410*/  IMAD R10, R4, UR5, R8 ;  /* 0x00000005040a7c24 */ /* 0x000fe2000f8e0208 */
[----:B------:R-:W-:-:S05]  /*f420*/  MOV R8, R6 ;  /* 0x0000000600087202 */ /* 0x000fca0000000f00 */
[----:B------:R-:W-:-:S04]  /*f430*/  IMAD.WIDE.U32 R8, R4, UR4, R8 ;  /* 0x0000000404087c25 */ /* 0x000fc8000f8e0008 */
[----:B------:R-:W-:Y:S01]  /*f440*/  IMAD.IADD R6, R9, 0x1, R10 ;  /* 0x0000000109067824 */ /* 0x000fe200078e020a */
[----:B------:R-:W-:-:S04]  /*f450*/  LEA R10, P0, R8, R2, 0x2 ;  /* 0x00000002080a7211 */ /* 0x000fc800078010ff */
[----:B------:R-:W-:-:S05]  /*f460*/  LEA.HI.X R11, R8, R3, R6, 0x2, P0 ;  /* 0x00000003080b7211 */ /* 0x000fca00000f1406 */
[----:B------:R0:W5:Y:S04]  /*f470*/  LDG.E R6, desc[UR6][R10.64] ;  /* 0x000000060a067981 */ /* 0x000168000c1e1900 */
.L_x_2078:
        /* <DEDUP_REMOVED lines=9> */
.L_x_2149:
        /* <DEDUP_REMOVED lines=11> */
.L_x_2080:
        /* <DEDUP_REMOVED lines=18> */
[----:B------:R-:W-:-:S04]  /*f6e0*/  ULEA UR11, UR11, UR5, 0x7 ;  /* 0x000000050b0b7291 */ /* 0x000fc8000f8e383f */
        /* <DEDUP_REMOVED lines=14> */
.L_x_2077:
[----:B------:R-:W2:Y:S01]  /*f7d0*/  LDL.LU R11, [R1+0x20] ;  /* 0x00002000010b7983 */ /* 0x000ea20000300800 */
[----:B------:R-:W-:Y:S01]  /*f7e0*/  MOV R9, 0x400 ;  /* 0x0000040000097802 */ /* 0x000fe20000000f00 */
[----:B------:R-:W-:Y:S05]  /*f7f0*/  WARPSYNC.ALL ;  /* 0x0000000000007948 */ /* 0x000fea0003800000 */
[----:B------:R-:W0:Y:S01]  /*f800*/  S2R R10, SR_CgaCtaId ;  /* 0x00000000000a7919 */ /* 0x000e220000008800 */
[----:B------:R-:W-:-:S13]  /*f810*/  ELECT P0, URZ, PT ;  /* 0x00000000003f782f */ /* 0x000fda0003800000 */
[----:B------:R-:W-:Y:S01]  /*f820*/  @P0 R2UR UR13, R7 ;  /* 0x00000000070d02ca */ /* 0x000fe200000e0000 */
[----:B------:R-:W-:Y:S01]  /*f830*/  UIADD3 UR4, UP0, UR36, 0x270, URZ ;  /* 0x0000027024047890 */ /* 0x000fe2000ff1e03f */
[C---:B------:R-:W-:Y:S01]  /*f840*/  @P0 R2UR UR12, R18.reuse ;  /* 0x00000000120c02ca */ /* 0x040fe200000e0000 */
[----:B------:R-:W-:Y:S01]  /*f850*/  UMOV UR6, 0x0 ;  /* 0x0000000000067882 */ /* 0x000fe20000000000 */
[----:B------:R-:W-:Y:S01]  /*f860*/  @P0 R2UR UR11, R17 ;  /* 0x00000000110b02ca */ /* 0x000fe200000e0000 */
        /* <DEDUP_REMOVED lines=37> */
.L_x_2150:
[----:B------:R-:W-:Y:S05]  /*fac0*/  BSYNC B0 ;  /* 0x0000000000007941 */ /* 0x000fea0003800000 */
.L_x_2081:
[----:B0-----:R-:W2:Y:S01]  /*fad0*/  LDL R8, [R1+0x14] ;  /* 0x0000140001087983 */ /* 0x001ea20000100800 */
[----:B------:R-:W-:Y:S01]  /*fae0*/  BSSY B0, `(.L_x_2083) ;  /* 0x0000195000007945 */ /* 0x000fe20003800000 */
[----:B--2---:R-:W-:-:S13]  /*faf0*/  ISETP.GE.AND P0, PT, R8, 0x2, PT ;  /* 0x000000020800780c */ /* 0x004fda0003f06270 */
[----:B------:R-:W-:Y:S05]  /*fb00*/  @!P0 BRA `(.L_x_2084) ;  /* 0x0000001800488947 */ /* 0x000fea0003800000 */
[C---:B------:R-:W-:Y:S01]  /*fb10*/  LOP3.LUT R7, R8.reuse, 0x1, RZ, 0xc0, !PT ;  /* 0x0000000108077812 */ /* 0x040fe200078ec0ff */
[----:B------:R-:W-:Y:S01]  /*fb20*/  BSSY B1, `(.L_x_2085) ;  /* 0x000008e000017945 */ /* 0x000fe20003800000 */
[----:B------:R-:W-:Y:S02]  /*fb30*/  IADD3 R10, R8, -0x2, RZ ;  /* 0xfffffffe080a7810 */ /* 0x000fe40007ffe0ff */
[----:B------:R-:W-:-:S03]  /*fb40*/  ISETP.NE.U32.AND P0, PT, R7, 0x1, PT ;  /* 0x000000010700780c */ /* 0x000fc60003f05070 */
[----:B------:R-:W-:-:S10]  /*fb50*/  IMAD.MOV.U32 R7, RZ, RZ, R10 ;  /* 0x000000ffff077224 */ /* 0x000fd400078e000a */
[----:B------:R-:W-:Y:S05]  /*fb60*/  @!P0 BRA `(.L_x_2086) ;  /* 0x0000000800248947 */ /* 0x000fea0003800000 */
        /* <DEDUP_REMOVED lines=10> */
[----:B------:R-:W-:Y:S02]  /*fc10*/  IMAD.MOV.U32 R8, RZ, RZ, R6 ;  /* 0x000000ffff087224 */ /* 0x000fe400078e0006 */
[----:B------:R-:W-:Y:S01]  /*fc20*/  IMAD.MOV.U32 R7, RZ, RZ, R10 ;  /* 0x000000ffff077224 */ /* 0x000fe200078e000a */
        /* <DEDUP_REMOVED lines=9> */
[----:B------:R-:W-:Y:S01]  /*fcc0*/  @P0 SHF.R.U32.HI R7, RZ, R9, R8 ;  /* 0x00000009ff070219 */ /* 0x000fe20000011608 */
[----:B------:R-:W-:-:S03]  /*fcd0*/  IMAD R8, R13, UR4, RZ ;  /* 0x000000040d087c24 */ /* 0x000fc6000f8e02ff */
[--C-:B------:R-:W-:Y:S01]  /*fce0*/  SHF.R.S32.HI R9, RZ, 0x1f, R7.reuse ;  /* 0x0000001fff097819 */ /* 0x100fe20000011407 */
[C---:B------:R-:W-:Y:S02]  /*fcf0*/  IMAD R14, R4.reuse, UR5, R8 ;  /* 0x00000005040e7c24 */ /* 0x040fe4000f8e0208 */
        /* <DEDUP_REMOVED lines=8> */
.L_x_2089:
[----:B0-----:R-:W0:Y:S01]  /*fd80*/  S2R R3, SR_CgaCtaId ;  /* 0x0000000000037919 */ /* 0x001e220000008800 */
[----:B------:R-:W-:-:S04]  /*fd90*/  MOV R2, 0x400 ;  /* 0x0000040000027802 */ /* 0x000fc80000000f00 */
[----:B0-----:R-:W-:Y:S02]  /*fda0*/  LEA R2, R3, R2, 0x18 ;  /* 0x0000000203027211 */ /* 0x001fe400078ec0ff */
[----:B------:R-:W-:-:S03]  /*fdb0*/  SHF.L.U32 R3, R12, 0x1f, RZ ;  /* 0x0000001f0c037819 */ /* 0x000fc600000006ff */
[----:B------:R-:W-:-:S04]  /*fdc0*/  IMAD R2, R11, 0x8, R2 ;  /* 0x000000080b027824 */ /* 0x000fc800078e0202 */
[----:B------:R-:W0:Y:S02]  /*fdd0*/  SYNCS.PHASECHK.TRANS64.TRYWAIT P0, [R2+URZ+0x34840], R3 ;  /* 0x03484003020075a7 */ /* 0x000e24000800017f */
[----:B0-----:R-:W-:Y:S05]  /*fde0*/  @!P0 BRA `(.L_x_2090) ;  /* 0x0000003000088947 */ /* 0x001fea0003800000 */
.L_x_2151:
        /* <DEDUP_REMOVED lines=11> */
.L_x_2091:
        /* <DEDUP_REMOVED lines=37> */
.L_x_2152:
        /* <DEDUP_REMOVED lines=13> */
.L_x_2093:
        /* <DEDUP_REMOVED lines=31> */
.L_x_2088:
[----:B------:R-:W-:Y:S05]  /*103b0*/  BSYNC B2 ;  /* 0x0000000000027941 */ /* 0x000fea0003800000 */
.L_x_2087:
[----:B------:R-:W2:Y:S04]  /*103c0*/  LDL.LU R2, [R1+0x14] ;  /* 0x0000140001027983 */ /* 0x000ea80000300800 */
[----:B------:R0:W-:Y:S04]  /*103d0*/  STL [R1], R11 ;  /* 0x0000000b01007387 */ /* 0x0001e80000100800 */
[----:B------:R0:W-:Y:S02]  /*103e0*/  STL [R1+0x8], R12 ;  /* 0x0000080c01007387 */ /* 0x0001e40000100800 */
[----:B0-2---:R-:W-:-:S07]  /*103f0*/  VIADD R7, R2, 0xfffffffd ;  /* 0xfffffffd02077836 */ /* 0x005fce0000000000 */
.L_x_2086:
[----:B------:R-:W-:Y:S05]  /*10400*/  BSYNC B1 ;  /* 0x0000000000017941 */ /* 0x000fea0003800000 */
.L_x_2085:
[----:B------:R-:W-:-:S13]  /*10410*/  ISETP.NE.AND P0, PT, R10, RZ, PT ;  /* 0x000000ff0a00720c */ /* 0x000fda0003f05270 */
[----:B------:R-:W-:Y:S05]  /*10420*/  @!P0 BRA `(.L_x_2084) ;  /* 0x0000001000008947 */ /* 0x000fea0003800000 */
[----:B------:R-:W-:-:S07]  /*10430*/  MOV R10, R6 ;  /* 0x00000006000a7202 */ /* 0x000fce0000000f00 */
.L_x_2108:
        /* <DEDUP_REMOVED lines=33> */
.L_x_2096:
[----:B------:R-:W1:Y:S01]  /*10650*/  S2R R3, SR_CgaCtaId ;  /* 0x0000000000037919 */ /* 0x000e620000008800 */
[----:B------:R-:W-:-:S04]  /*10660*/  MOV R2, 0x400 ;  /* 0x0000040000027802 */ /* 0x000fc80000000f00 */
[----:B-1----:R-:W-:Y:S02]  /*10670*/  LEA R2, R3, R2, 0x18 ;  /* 0x0000000203027211 */ /* 0x002fe400078ec0ff */
[----:B------:R-:W-:-:S03]  /*10680*/  SHF.L.U32 R3, R9, 0x1f, RZ ;  /* 0x0000001f09037819 */ /* 0x000fc600000006ff */
[----:B------:R-:W-:-:S04]  /*10690*/  IMAD R2, R8, 0x8, R2 ;  /* 0x0000000808027824 */ /* 0x000fc800078e0202 */
[----:B------:R-:W1:Y:S02]  /*106a0*/  SYNCS.PHASECHK.TRANS64.TRYWAIT P0, [R2+URZ+0x34840], R3 ;  /* 0x03484003020075a7 */ /* 0x000e64000800017f */
[----:B-1----:R-:W-:Y:S05]  /*106b0*/  @!P0 BRA `(.L_x_2097) ;  /* 0x0000002400fc8947 */ /* 0x002fea0003800000 */
.L_x_2153:
[----:B0-----:R-:W0:Y:S02]  /*106c0*/  S2R R11, SR_TID.X ;  /* 0x00000000000b7919 */ /* 0x001e240000002100 */
[----:B0-----:R-:W-:-:S04]  /*106d0*/  LOP3.LUT R11, R11, 0x7f, RZ, 0xc0, !PT ;  /* 0x0000007f0b0b7812 */ /* 0x001fc800078ec0ff */
[----:B------:R-:W-:-:S13]  /*106e0*/  ISETP.NE.AND P0, PT, R11, RZ, PT ;  /* 0x000000ff0b00720c */ /* 0x000fda0003f05270 */
[----:B------:R-:W-:Y:S05]  /*106f0*/  @P0 BRA `(.L_x_2098) ;  /* 0x00000000001c0947 */ /* 0x000fea0003800000 */
[----:B------:R-:W0:Y:S01]  /*10700*/  S2R R11, SR_TID.X ;  /* 0x00000000000b7919 */ /* 0x000e220000002100 */
[----:B-1----:R-:W-:-:S04]  /*10710*/  MOV R3, 0xc000 ;  /* 0x0000c00000037802 */ /* 0x002fc80000000f00 */
[----:B------:R2:W-:Y:S01]  /*10720*/  SYNCS.ARRIVE.TRANS64 RZ, [R2+URZ+0x34830], R3 ;  /* 0x0348300302ff79a7 */ /* 0x0005e2000800003f */
[----:B0-----:R-:W-:-:S04]  /*10730*/  LOP3.LUT R11, R11, 0x1f, RZ, 0xc0, !PT ;  /* 0x0000001f0b0b7812 */ /* 0x001fc800078ec0ff */
[----:B------:R-:W-:-:S13]  /*10740*/  ISETP.NE.AND P1, PT, R11, RZ, PT ;  /* 0x000000ff0b00720c */ /* 0x000fda0003f25270 */
[----:B--2---:R-:W-:Y:S05]  /*10750*/  @!P1 BRA `(.L_x_2098) ;  /* 0x0000000000049947 */ /* 0x004fea0003800000 */
[----:B------:R-:W-:Y:S01]  /*10760*/  BPT.TRAP 0x1 ;  /* 0x000000040000795c */ /* 0x000fe20000300000 */
.L_x_2098:
        /* <DEDUP_REMOVED lines=37> */
.L_x_2154:
        /* <DEDUP_REMOVED lines=8> */
.L_x_2100:
        /* <DEDUP_REMOVED lines=19> */
[----:B------:R-:W-:-:S04]  /*10b70*/  ULEA UR11, UR11, UR5, 0x7 ;  /* 0x000000050b0b7291 */ /* 0x000fc8000f8e383f */
        /* <DEDUP_REMOVED lines=9> */
.L_x_2095:
[----:B------:R-:W-:Y:S05]  /*10c10*/  BSYNC B1 ;  /* 0x0000000000017941 */ /* 0x000fea0003800000 */
.L_x_2094:
        /* <DEDUP_REMOVED lines=32> */
.L_x_2103:
[----:B------:R-:W2:Y:S01]  /*10e20*/  S2R R3, SR_CgaCtaId ;  /* 0x0000000000037919 */ /* 0x000ea20000008800 */
[----:B------:R-:W-:-:S04]  /*10e30*/  MOV R2, 0x400 ;  /* 0x0000040000027802 */ /* 0x000fc80000000f00 */
[----:B--2---:R-:W-:Y:S02]  /*10e40*/  LEA R2, R3, R2, 0x18 ;  /* 0x0000000203027211 */ /* 0x004fe400078ec0ff */
[----:B------:R-:W-:-:S03]  /*10e50*/  SHF.L.U32 R3, R14, 0x1f, RZ ;  /* 0x0000001f0e037819 */ /* 0x000fc600000006ff */
[----:B------:R-:W-:-:S04]  /*10e60*/  IMAD R2, R15, 0x8, R2 ;  /* 0x000000080f027824 */ /* 0x000fc800078e0202 */
[----:B------:R-:W2:Y:S02]  /*10e70*/  SYNCS.PHASECHK.TRANS64.TRYWAIT P0, [R2+URZ+0x34840], R3 ;  /* 0x03484003020075a7 */ /* 0x000ea4000800017f */
[----:B--2---:R-:W-:Y:S05]  /*10e80*/  @!P0 BRA `(.L_x_2104) ;  /* 0x0000002000308947 */ /* 0x004fea0003800000 */
.L_x_2155:
        /* <DEDUP_REMOVED lines=11> */
.L_x_2105:
[----:B0-----:R-:W3:Y:S01]  /*10f40*/  LDL R14, [R1] ;  /* 0x00000000010e7983 */ /* 0x001ee20000100800 */
[----:B------:R-:W-:-:S03]  /*10f50*/  MOV R15, 0x400 ;  /* 0x00000400000f7802 */ /* 0x000fc60000000f00 */
[----:B------:R-:W4:Y:S01]  /*10f60*/  LDL R11, [R1+0x4] ;  /* 0x00000400010b7983 */ /* 0x000f220000100800 */
[----:B------:R-:W0:Y:S01]  /*10f70*/  S2R R17, SR_CgaCtaId ;  /* 0x0000000000117919 */ /* 0x000e220000008800 */
[----:B------:R-:W-:Y:S01]  /*10f80*/  R2UR UR11, R12 ;  /* 0x000000000c0b72ca */ /* 0x000fe200000e0000 */
[----:B------:R-:W-:Y:S01]  /*10f90*/  UIADD3 UR4, UP0, UR36, 0x370, URZ ;  /* 0x0000037024047890 */ /* 0x000fe2000ff1e03f */
[----:B------:R-:W-:Y:S02]  /*10fa0*/  R2UR UR12, R0 ;  /* 0x00000000000c72ca */ /* 0x000fe400000e0000 */
[----:B0-----:R-:W-:-:S04]  /*10fb0*/  LEA R15, R17, R15, 0x18 ;  /* 0x0000000f110f7211 */ /* 0x001fc800078ec0ff */
[----:B--2---:R-:W-:Y:S02]  /*10fc0*/  IADD3 R2, R15, 0x34800, RZ ;  /* 0x000348000f027810 */ /* 0x004fe40007ffe0ff */
        /* <DEDUP_REMOVED lines=29> */
.L_x_2156:
        /* <DEDUP_REMOVED lines=8> */
.L_x_2107:
        /* <DEDUP_REMOVED lines=21> */
[----:B------:R-:W-:Y:S02]  /*11370*/  ULEA UR11, UR11, UR5, 0x7 ;  /* 0x000000050b0b7291 */ /* 0x000fe4000f8e383f */
[----:B------:R-:W-:-:S09]  /*11380*/  UIADD3.X UR5, URZ, UR37, URZ, UP0, !UPT ;  /* 0x000000253f057290 */ /* 0x000fd200087fe43f */
[----:B------:R0:W-:Y:S02]  /*11390*/  UTMALDG.4D [UR8], [UR4], desc[UR6] ;  /* 0x00000608040075b4 */ /* 0x0001e40008019000 */
[----:B0-----:R-:W-:Y:S01]  /*113a0*/  UMOV UR8, UR14 ;  /* 0x0000000e00087c82 */ /* 0x001fe20008000000 */
[----:B------:R-:W-:Y:S02]  /*113b0*/  UMOV UR10, UR15 ;  /* 0x0000000f000a7c82 */ /* 0x000fe40008000000 */
[----:B------:R1:W-:Y:S02]  /*113c0*/  UTMALDG.4D [UR8], [UR4], desc[UR6] ;  /* 0x00000608040075b4 */ /* 0x0003e40008019000 */
[----:B-1----:R-:W-:Y:S01]  /*113d0*/  NOP ;  /* 0x0000000000007918 */ /* 0x002fe20000000000 */
.L_x_2102:
[----:B------:R-:W-:Y:S05]  /*113e0*/  BSYNC B1 ;  /* 0x0000000000017941 */ /* 0x000fea0003800000 */
.L_x_2101:
[C---:B------:R-:W-:Y:S02]  /*113f0*/  ISETP.GT.AND P0, PT, R7.reuse, 0x1, PT ;  /* 0x000000010700780c */ /* 0x040fe40003f04270 */
[----:B------:R-:W-:-:S05]  /*11400*/  IADD3 R2, R7, -0x2, RZ ;  /* 0xfffffffe07027810 */ /* 0x000fca0007ffe0ff */
[----:B------:R-:W-:-:S06]  /*11410*/  IMAD.MOV.U32 R7, RZ, RZ, R2 ;  /* 0x000000ffff077224 */ /* 0x000fcc00078e0002 */
[----:B------:R-:W-:Y:S05]  /*11420*/  @P0 BRA `(.L_x_2108) ;  /* 0xfffffff000040947 */ /* 0x000fea000383ffff */
.L_x_2084:
[----:B------:R-:W-:Y:S05]  /*11430*/  BSYNC B0 ;  /* 0x0000000000007941 */ /* 0x000fea0003800000 */
.L_x_2083:
        /* <DEDUP_REMOVED lines=18> */
.L_x_2110:
[----:B------:R-:W-:Y:S05]  /*11560*/  BSYNC B0 ;  /* 0x0000000000007941 */ /* 0x000fea0003800000 */
.L_x_2109:
        /* <DEDUP_REMOVED lines=11> */
.L_x_2157:
        /* <DEDUP_REMOVED lines=11> */
.L_x_2114:
[----:B------:R-:W2:Y:S01]  /*116d0*/  LDL.LU R8, [R1+0x4] ;  /* 0x0000040001087983 */ /* 0x000ea20000300800 */
[----:B------:R-:W-:-:S03]  /*116e0*/  MOV R4, 0x400 ;  /* 0x0000040000047802 */ /* 0x000fc60000000f00 */
[----:B-1----:R-:W3:Y:S01]  /*116f0*/  LDL R2, [R1] ;  /* 0x0000000001027983 */ /* 0x002ee20000100800 */
        /* <DEDUP_REMOVED lines=11> */
[----:B--2---:R-:W-:Y:S01]  /*117b0*/  R2UR UR5, R8 ;  /* 0x00000000080572ca */ /* 0x004fe200000e0000 */
[----:B---3--:R-:W-:-:S05]  /*117c0*/  IMAD R2, R2, 0x8000, R4 ;  /* 0x0000800002027824 */ /* 0x008fca00078e0204 */
[----:B------:R-:W-:-:S07]  /*117d0*/  R2UR UR6, R2 ;  /* 0x00000000020672ca */ /* 0x000fce00000e0000 */
[----:B------:R-:W-:Y:S02]  /*117e0*/  ULEA UR11, UR11, UR5, 0x7 ;  /* 0x000000050b0b7291 */ /* 0x000fe4000f8e383f */
[----:B------:R-:W-:-:S04]  /*117f0*/  UIADD3.X UR5, URZ, UR37, URZ, UP0, !UPT ;  /* 0x000000253f057290 */ /* 0x000fc800087fe43f */
        /* <DEDUP_REMOVED lines=8> */
.L_x_2112:
[----:B------:R-:W-:Y:S05]  /*11880*/  BSYNC B0 ;  /* 0x0000000000007941 */ /* 0x000fea0003800000 */
.L_x_2111:
        /* <DEDUP_REMOVED lines=9> */
.L_x_2068:
[----:B------:R-:W-:Y:S05]  /*11920*/  BSYNC B6 ;  /* 0x0000000000067941 */ /* 0x000fea0003800000 */
.L_x_2066:
[----:B------:R-:W-:-:S03]  /*11930*/  UMOV UR4, 0xffffffff ;  /* 0xffffffff00047882 */ /* 0x000fc60000000000 */
[----:B------:R-:W-:Y:S05]  /*11940*/  BRA.DIV UR4, `(.L_x_2115) ;  /* 0x0000001604bc7947 */ /* 0x000fea000b800000 */
[----:B------:R2:W3:Y:S04]  /*11950*/  SHFL.IDX PT, R4, R16, RZ, 0x1f ;  /* 0x00001fff10047589 */ /* 0x0004e800000e0000 */
[----:B------:R-:W4:Y:S02]  /*11960*/  SHFL.IDX PT, R16, R16, 0x1, 0x1f ;  /* 0x00201f0010107f89 */ /* 0x000f2400000e0000 */
.L_x_2161:
[----:B-1----:R-:W1:Y:S01]  /*11970*/  S2R R0, SR_TID.X ;  /* 0x0000000000007919 */ /* 0x002e620000002100 */
[----:B------:R-:W-:Y:S01]  /*11980*/  ULDC UR4, c[0x0][0xc14] ;  /* 0x0003050000047ab9 */ /* 0x000fe20000000800 */
[----:B------:R-:W-:Y:S01]  /*11990*/  BSSY B0, `(.L_x_2116) ;  /* 0x000000c000007945 */ /* 0x000fe20003800000 */
[----:B------:R-:W-:Y:S01]  /*119a0*/  IMAD.MOV.U32 R17, RZ, RZ, RZ ;  /* 0x000000ffff117224 */ /* 0x000fe200078e00ff */
[----:B-1----:R-:W-:Y:S02]  /*119b0*/  LOP3.LUT R6, R0, 0x1f, RZ, 0xc0, !PT ;  /* 0x0000001f00067812 */ /* 0x002fe400078ec0ff */
[----:B------:R-:W-:Y:S02]  /*119c0*/  MOV R0, UR4 ;  /* 0x0000000400007c02 */ /* 0x000fe40008000f00 */
        /* <DEDUP_REMOVED lines=8> */
.L_x_2117:
[----:B------:R-:W-:Y:S05]  /*11a50*/  BSYNC B0 ;  /* 0x0000000000007941 */ /* 0x000fea0003800000 */
.L_x_2116:
        /* <DEDUP_REMOVED lines=23> */
.L_x_2169:
[----:B------:R-:W-:Y:S02]  /*11bd0*/  ULDC UR4, c[0x0][0xc10] ;  /* 0x0003040000047ab9 */ /* 0x000fe40000000800 */
[----:B------:R-:W-:-:S05]  /*11be0*/  MOV R5, UR4 ;  /* 0x0000000400057c02 */ /* 0x000fca0008000f00 */
[----:B-1----:R-:W-:-:S04]  /*11bf0*/  IMAD R3, R14, R5, RZ ;  /* 0x000000050e037224 */ /* 0x002fc800078e02ff */
[----:B--2-4-:R-:W-:-:S05]  /*11c00*/  IMAD.IADD R16, R16, 0x1, R3 ;  /* 0x0000000110107824 */ /* 0x014fca00078e0203 */
[----:B---3--:R-:W-:-:S13]  /*11c10*/  ISETP.GT.AND P0, PT, R16, R4, PT ;  /* 0x000000041000720c */ /* 0x008fda0003f04270 */
[----:B------:R-:W-:Y:S05]  /*11c20*/  @P0 BRA `(.L_x_2119) ;  /* 0x0000000000b80947 */ /* 0x000fea0003800000 */
[----:B------:R-:W1:Y:S02]  /*11c30*/  LDC R0, c[0x0][0xc14] ;  /* 0x00030500ff007b82 */ /* 0x000e640000000800 */
.L_x_2124:
        /* <DEDUP_REMOVED lines=15> */
.L_x_2122:
[----:B------:R-:W-:Y:S05]  /*11d30*/  BSYNC B0 ;  /* 0x0000000000007941 */ /* 0x000fea0003800000 */
.L_x_2121:
        /* <DEDUP_REMOVED lines=20> */
[----:B0-----:R-:W-:-:S05]  /*11e80*/  SEL R14, R14, RZ, P0 ;  /* 0x000000ff0e0e7207 */ /* 0x001fca0000000000 */
[----:B------:R-:W-:-:S05]  /*11e90*/  IMAD.IADD R2, R5, 0x1, R14 ;  /* 0x0000000105027824 */ /* 0x000fca00078e020e */
[----:B------:R0:W1:Y:S02]  /*11ea0*/  SHFL.IDX PT, R14, R2, 0x1f, 0x1f ;  /* 0x03e01f00020e7f89 */ /* 0x00006400000e0000 */
.L_x_2177:
[----:B------:R-:W-:Y:S02]  /*11eb0*/  ULDC UR4, c[0x0][0xc10] ;  /* 0x0003040000047ab9 */ /* 0x000fe40000000800 */
[----:B------:R-:W-:-:S04]  /*11ec0*/  IMAD.U32 R5, RZ, RZ, UR4 ;  /* 0x00000004ff057e24 */ /* 0x000fc8000f8e00ff */
[----:B-1----:R-:W-:-:S04]  /*11ed0*/  IMAD R3, R14, R5, RZ ;  /* 0x000000050e037224 */ /* 0x002fc800078e02ff */
[----:B------:R-:W-:-:S05]  /*11ee0*/  IMAD.IADD R16, R3, 0x1, R16 ;  /* 0x0000000103107824 */ /* 0x000fca00078e0210 */
[----:B------:R-:W-:-:S13]  /*11ef0*/  ISETP.GT.AND P0, PT, R16, R4, PT ;  /* 0x000000041000720c */ /* 0x000fda0003f04270 */
[----:B------:R-:W-:Y:S05]  /*11f00*/  @!P0 BRA `(.L_x_2124) ;  /* 0xfffffffc004c8947 */ /* 0x000fea000383ffff */
.L_x_2119:
        /* <DEDUP_REMOVED lines=8> */
.L_x_2181:
[----:B------:R-:W-:Y:S01]  /*11f90*/  ISETP.NE.AND P0, PT, R3, RZ, PT ;  /* 0x000000ff0300720c */ /* 0x000fe20003f05270 */
[----:B------:R-:W-:-:S12]  /*11fa0*/  IMAD.MOV.U32 R7, RZ, RZ, RZ ;  /* 0x000000ffff077224 */ /* 0x000fd800078e00ff */
[----:B------:R-:W-:Y:S05]  /*11fb0*/  @!P0 BRA `(.L_x_2126) ;  /* 0x0000000000108947 */ /* 0x000fea0003800000 */
[----:B------:R-:W-:Y:S01]  /*11fc0*/  UMOV UR4, 0xffffffff ;  /* 0xffffffff00047882 */ /* 0x000fe20000000000 */
[----:B------:R-:W-:Y:S02]  /*11fd0*/  IADD3 R12, R6, -0x1, RZ ;  /* 0xffffffff060c7810 */ /* 0x000fe40007ffe0ff */
[----:B------:R-:W-:Y:S05]  /*11fe0*/  BRA.DIV UR4, `(.L_x_2127) ;  /* 0x0000001a04487947 */ /* 0x000fea000b800000 */
[----:B------:R3:W4:Y:S02]  /*11ff0*/  SHFL.IDX PT, R7, R2, R12, 0x1f ;  /* 0x00001f0c02077589 */ /* 0x00072400000e0000 */
.L_x_2126:
        /* <DEDUP_REMOVED lines=24> */
[----:B------:R-:W-:Y:S01]  /*12180*/  @!P0 IADD3 R4, R4, -R9, RZ ;  /* 0x8000000904048210 */ /* 0x000fe20007ffe0ff */
        /* <DEDUP_REMOVED lines=8> */
[----:B------:R-:W-:Y:S01]  /*12210*/  IMAD R4, R8, R9, RZ ;  /* 0x0000000908047224 */ /* 0x000fe200078e02ff */
[----:B------:R-:W-:-:S03]  /*12220*/  IADD3 R9, -R9, RZ, RZ ;  /* 0x000000ff09097210 */ /* 0x000fc60007ffe1ff */
        /* <DEDUP_REMOVED lines=25> */
[----:B------:R-:W-:Y:S02]  /*123c0*/  @!P0 IADD3 R3, -R3, RZ, RZ ;  /* 0x000000ff03038210 */ /* 0x000fe40007ffe1ff */
[----:B------:R-:W-:-:S13]  /*123d0*/  ISETP.NE.AND P0, PT, R8, RZ, PT ;  /* 0x000000ff0800720c */ /* 0x000fda0003f05270 */
[----:B------:R-:W-:Y:S01]  /*123e0*/  @!P0 LOP3.LUT R3, RZ, R8, RZ, 0x33, !PT ;  /* 0x00000008ff038212 */ /* 0x000fe200078e33ff */
[----:B------:R-:W-:-:S03]  /*123f0*/  IMAD.MOV R8, RZ, RZ, -R8 ;  /* 0x000000ffff087224 */ /* 0x000fc600078e0a08 */
[----:B------:R-:W-:Y:S01]  /*12400*/  LOP3.LUT R2, RZ, R3, RZ, 0x33, !PT ;  /* 0x00000003ff027212 */ /* 0x000fe200078e33ff */
[----:B------:R-:W-:-:S04]  /*12410*/  IMAD R18, R3, R8, R4 ;  /* 0x0000000803127224 */ /* 0x000fc800078e0204 */
[----:B------:R-:W-:Y:S01]  /*12420*/  IMAD.IADD R17, R17, 0x1, R2 ;  /* 0x0000000111117824 */ /* 0x000fe200078e0202 */
[----:B------:R-:W-:Y:S06]  /*12430*/  BRA `(.L_x_2128) ;  /* 0x00000000001c7947 */ /* 0x000fec0003800000 */
.L_x_2120:
[----:B------:R-:W-:Y:S01]  /*12440*/  UMOV UR4, URZ ;  /* 0x0000003f00047c82 */ /* 0x000fe20008000000 */
[----:B------:R-:W-:Y:S01]  /*12450*/  UMOV UR5, URZ ;  /* 0x0000003f00057c82 */ /* 0x000fe20008000000 */
[----:B------:R-:W-:Y:S01]  /*12460*/  ULDC UR6, c[0x0][0xc14] ;  /* 0x0003050000067ab9 */ /* 0x000fe20000000800 */
[----:B------:R-:W-:Y:S01]  /*12470*/  IMAD.MOV.U32 R16, RZ, RZ, R4 ;  /* 0x000000ffff107224 */ /* 0x000fe200078e0004 */
[----:B------:R-:W-:Y:S01]  /*12480*/  MOV R19, UR6 ;  /* 0x0000000600137c02 */ /* 0x000fe20008000f00 */
[----:B------:R-:W-:Y:S02]  /*12490*/  IMAD.U32 R17, RZ, RZ, UR4 ;  /* 0x00000004ff117e24 */ /* 0x000fe4000f8e00ff */
[----:B------:R-:W-:-:S07]  /*124a0*/  IMAD.U32 R18, RZ, RZ, UR5 ;  /* 0x00000005ff127e24 */ /* 0x000fce000f8e00ff */
.L_x_2128:
        /* <DEDUP_REMOVED lines=12> */
.L_x_2062:
        /* <DEDUP_REMOVED lines=12> */
.L_x_2184:
[----:B------:R-:W-:Y:S05]  /*12630*/  BSYNC B0 ;  /* 0x0000000000007941 */ /* 0x000fea0003800000 */
.L_x_2130:
[----:B------:R-:W-:-:S03]  /*12640*/  UMOV UR4, 0xffffffff ;  /* 0xffffffff00047882 */ /* 0x000fc60000000000 */
[----:B------:R-:W-:Y:S05]  /*12650*/  BRA.DIV UR4, `(.L_x_2132) ;  /* 0x0000001204e87947 */ /* 0x000fea000b800000 */
[----:B------:R-:W2:Y:S02]  /*12660*/  S2R R2, SR_TID.X ;  /* 0x0000000000027919 */ /* 0x000ea40000002100 */
[----:B--2---:R-:W-:-:S04]  /*12670*/  SHF.R.U32.HI R2, RZ, 0x5, R2 ;  /* 0x00000005ff027819 */ /* 0x004fc80000011602 */
[----:B------:R-:W-:-:S05]  /*12680*/  LOP3.LUT R2, R2, 0x3, RZ, 0xc0, !PT ;  /* 0x0000000302027812 */ /* 0x000fca00078ec0ff */
[----:B------:R2:W3:Y:S02]  /*12690*/  SHFL.IDX PT, R14, R2, RZ, 0x1f ;  /* 0x00001fff020e7589 */ /* 0x0004e400000e0000 */
.L_x_2187:
[----:B---3--:R-:W-:Y:S01]  /*126a0*/  ISETP.NE.AND P0, PT, R14, RZ, PT ;  /* 0x000000ff0e00720c */ /* 0x008fe20003f05270 */
[----:B------:R-:W-:-:S12]  /*126b0*/  BSSY B0, `(.L_x_2133) ;  /* 0x0000029000007945 */ /* 0x000fd80003800000 */
[----:B------:R-:W-:Y:S05]  /*126c0*/  @P0 BRA `(.L_x_2134) ;  /* 0x00000000009c0947 */ /* 0x000fea0003800000 */
[----:B------:R-:W-:-:S03]  /*126d0*/  UMOV UR4, 0xffffffff ;  /* 0xffffffff00047882 */ /* 0x000fc60000000000 */
[----:B------:R-:W-:Y:S05]  /*126e0*/  BRA.DIV UR4, `(.L_x_2135) ;  /* 0x0000001204f87947 */ /* 0x000fea000b800000 */
[----:B------:R-:W-:-:S13]  /*126f0*/  ELECT P6, URZ, PT ;  /* 0x00000000003f782f */ /* 0x000fda00038c0000 */
.L_x_2190:
        /* <DEDUP_REMOVED lines=8> */
.L_x_2136:
        /* <DEDUP_REMOVED lines=10> */
[----:B------:R-:W-:Y:S02]  /*12820*/  LOP3.LUT R4, R7, R4, RZ, 0x3c, !PT ;  /* 0x0000000407047212 */ /* 0x000fe400078e3cff */
[----:B------:R-:W-:-:S02]  /*12830*/  LEA R7, R3, R2, 0x3 ;  /* 0x0000000203077211 */ /* 0x000fc400078e18ff */
[----:B------:R-:W-:Y:S01]  /*12840*/  SHF.L.U32 R2, R4, 0x1f, RZ ;  /* 0x0000001f04027819 */ /* 0x000fe200000006ff */
[----:B-1----:R-:W-:Y:S06]  /*12850*/  @!P0 BRA `(.L_x_2137) ;  /* 0x0000001000bc8947 */ /* 0x002fec0003800000 */
.L_x_2191:
[----:B------:R-:W2:Y:S02]  /*12860*/  SYNCS.PHASECHK.TRANS64.TRYWAIT P0, [R7+URZ], R2 ;  /* 0x00000002070075a7 */ /* 0x000ea4000800017f */
[----:B--2---:R-:W-:Y:S05]  /*12870*/  @!P0 BRA `(.L_x_2138) ;  /* 0x0000001000c88947 */ /* 0x004fea0003800000 */
.L_x_2192:
[----:B------:R-:W-:Y:S05]  /*12880*/  @!P2 BRA `(.L_x_2139) ;  /* 0x000000000004a947 */ /* 0x000fea0003800000 */
[----:B------:R-:W-:Y:S01]  /*12890*/  BPT.TRAP 0x1 ;  /* 0x000000040000795c */ /* 0x000fe20000300000 */
.L_x_2139:
[----:B------:R-:W3:Y:S01]  /*128a0*/  LDL.LU R4, [R1] ;  /* 0x0000000001047983 */ /* 0x000ee20000300800 */
[----:B------:R-:W-:-:S04]  /*128b0*/  VIADD R0, R0, 0x34860 ;  /* 0x0003486000007836 */ /* 0x000fc80000000000 */
[----:B---3--:R-:W-:-:S04]  /*128c0*/  IMAD R4, R4, 0x8, R0 ;  /* 0x0000000804047824 */ /* 0x008fc800078e0200 */
[----:B------:R-:W3:Y:S02]  /*128d0*/  SYNCS.PHASECHK.TRANS64.TRYWAIT P0, [R4+URZ], R5 ;  /* 0x00000005040075a7 */ /* 0x000ee4000800017f */
[----:B---3--:R-:W-:Y:S05]  /*128e0*/  @!P0 BRA `(.L_x_2140) ;  /* 0x0000001000c08947 */ /* 0x008fea0003800000 */
.L_x_2193:
[----:B------:R-:W-:-:S07]  /*128f0*/  IMAD R3, R3, 0x8, R0 ;  /* 0x0000000803037824 */ /* 0x000fce00078e0200 */
.L_x_2141:
[----:B----4-:R4:W0:Y:S02]  /*12900*/  SYNCS.PHASECHK.TRANS64.TRYWAIT P0, [R3+URZ], R2 ;  /* 0x00000002030075a7 */ /* 0x010824000800017f */
[----:B0-----:R-:W-:Y:S05]  /*12910*/  @!P0 NANOSLEEP.SYNCS 0x989680 ;  /* 0x009896800000895d */ /* 0x001fea0003900000 */
[----:B------:R-:W0:Y:S02]  /*12920*/  @!P0 SYNCS.PHASECHK.TRANS64 P0, [R3+URZ], R2 ;  /* 0x00000002030085a7 */ /* 0x000e24000800007f */
[----:B0-----:R-:W-:Y:S05]  /*12930*/  @!P0 BRA `(.L_x_2141) ;  /* 0xfffffffc00f08947 */ /* 0x001fea000383ffff */
.L_x_2134:
[----:B------:R-:W-:Y:S05]  /*12940*/  BSYNC B0 ;  /* 0x0000000000007941 */ /* 0x000fea0003800000 */
.L_x_2133:
[----:B------:R-:W-:Y:S05]  /*12950*/  EXIT ;  /* 0x000000000000794d */ /* 0x000fea0003800000 */
.L_x_2006:
[----:B0-----:R-:W-:-:S04]  /*12960*/  IMAD.U32 R3, RZ, RZ, UR38 ;  /* 0x00000026ff037e24 */ /* 0x001fc8000f8e00ff */
[----:B------:R0:W1:Y:S03]  /*12970*/  SYNCS.PHASECHK.TRANS64.TRYWAIT P1, [R3+URZ+0x34800], R0 ;  /* 0x03480000030075a7 */ /* 0x000066000802017f */
[----:B-1----:R-:W-:Y:S05]  /*12980*/  @!P1 NANOSLEEP.SYNCS 0x989680 ;  /* 0x009896800000995d */ /* 0x002fea0003900000 */
[----:B------:R-:W1:Y:S02]  /*12990*/  @!P1 SYNCS.PHASECHK.TRANS64 P1, [R3+URZ+0x34800], R0 ;  /* 0x03480000030095a7 */ /* 0x000e64000802007f */
[----:B-1----:R-:W-:Y:S05]  /*129a0*/  @!P1 BRA `(.L_x_2006) ;  /* 0xfffffffc00ec9947 */ /* 0x002fea000383ffff */
[----:B------:R-:W-:Y:S05]  /*129b0*/  BRA `(.L_x_2142) ;  /* 0xfffffeec00cc7947 */ /* 0x000fea000383ffff */
.L_x_2010:
[----:B-1----:R1:W2:Y:S02]  /*129c0*/  SYNCS.PHASECHK.TRANS64.TRYWAIT P2, [R0+URZ+0x34830], R3 ;  /* 0x03483003000075a7 */ /* 0x0022a4000804017f */
[----:B--2---:R-:W-:Y:S05]  /*129d0*/  @!P2 NANOSLEEP.SYNCS 0x989680 ;  /* 0x009896800000a95d */ /* 0x004fea0003900000 */
[----:B------:R-:W2:Y:S02]  /*129e0*/  @!P2 SYNCS.PHASECHK.TRANS64 P2, [R0+URZ+0x34830], R3 ;  /* 0x034830030000a5a7 */ /* 0x000ea4000804007f */
[----:B--2---:R-:W-:Y:S05]  /*129f0*/  @!P2 BRA `(.L_x_2010) ;  /* 0xfffffffc00f0a947 */ /* 0x004fea000383ffff */
[----:B------:R-:W-:Y:S05]  /*12a00*/  BRA `(.L_x_2009) ;  /* 0xfffffeec00f47947 */ /* 0x000fea000383ffff */
.L_x_2015:
[----:B-1----:R-:W-:-:S04]  /*12a10*/  IMAD.U32 R10, RZ, RZ, UR8 ;  /* 0x00000008ff0a7e24 */ /* 0x002fc8000f8e00ff */
[----:B------:R1:W2:Y:S03]  /*12a20*/  SYNCS.PHASECHK.TRANS64.TRYWAIT P2, [R10+URZ+0x34830], R5 ;  /* 0x034830050a0075a7 */ /* 0x0002a6000804017f */
[----:B--2---:R-:W-:Y:S05]  /*12a30*/  @!P2 NANOSLEEP.SYNCS 0x989680 ;  /* 0x009896800000a95d */ /* 0x004fea0003900000 */
[----:B------:R-:W2:Y:S02]  /*12a40*/  @!P2 SYNCS.PHASECHK.TRANS64 P2, [R10+URZ+0x34830], R5 ;  /* 0x034830050a00a5a7 */ /* 0x000ea4000804007f */
[----:B--2---:R-:W-:Y:S05]  /*12a50*/  @!P2 BRA `(.L_x_2015) ;  /* 0xfffffffc00eca947 */ /* 0x004fea000383ffff */
[----:B------:R-:W-:Y:S05]  /*12a60*/  BRA `(.L_x_2014) ;  /* 0xffffff2000607947 */ /* 0x000fea000383ffff */
.L_x_2019:
[----:B01----:R-:W-:-:S04]  /*12a70*/  IMAD.U32 R5, RZ, RZ, UR9 ;  /* 0x00000009ff057e24 */ /* 0x003fc8000f8e00ff */
[----:B------:R0:W1:Y:S03]  /*12a80*/  SYNCS.PHASECHK.TRANS64.TRYWAIT P2, [R5+URZ+0x34850], R0 ;  /* 0x03485000050075a7 */ /* 0x000066000804017f */
[----:B-1----:R-:W-:Y:S05]  /*12a90*/  @!P2 NANOSLEEP.SYNCS 0x989680 ;  /* 0x009896800000a95d */ /* 0x002fea0003900000 */
[----:B------:R-:W1:Y:S02]  /*12aa0*/  @!P2 SYNCS.PHASECHK.TRANS64 P2, [R5+URZ+0x34850], R0 ;  /* 0x034850000500a5a7 */ /* 0x000e64000804007f */
[----:B-1----:R-:W-:Y:S05]  /*12ab0*/  @!P2 BRA `(.L_x_2019) ;  /* 0xfffffffc00eca947 */ /* 0x002fea000383ffff */
[----:B------:R-:W-:Y:S05]  /*12ac0*/  BRA `(.L_x_2018) ;  /* 0xffffff2800a07947 */ /* 0x000fea000383ffff */
.L_x_2025:
[----:B-1----:R-:W-:-:S04]  /*12ad0*/  MOV R10, UR8 ;  /* 0x00000008000a7c02 */ /* 0x002fc80008000f00 */
[----:B------:R1:W2:Y:S03]  /*12ae0*/  SYNCS.PHASECHK.TRANS64.TRYWAIT P2, [R10+URZ+0x34830], R5 ;  /* 0x034830050a0075a7 */ /* 0x0002a6000804017f */
[----:B--2---:R-:W-:Y:S05]  /*12af0*/  @!P2 NANOSLEEP.SYNCS 0x989680 ;  /* 0x009896800000a95d */ /* 0x004fea0003900000 */
[----:B------:R-:W2:Y:S02]  /*12b00*/  @!P2 SYNCS.PHASECHK.TRANS64 P2, [R10+URZ+0x34830], R5 ;  /* 0x034830050a00a5a7 */ /* 0x000ea4000804007f */
[----:B--2---:R-:W-:Y:S05]  /*12b10*/  @!P2 BRA `(.L_x_2025) ;  /* 0xfffffffc00eca947 */ /* 0x004fea000383ffff */
[----:B------:R-:W-:Y:S05]  /*12b20*/  BRA `(.L_x_2024) ;  /* 0xffffff5000d87947 */ /* 0x000fea000383ffff */
.L_x_2029:
[----:B01----:R-:W-:-:S04]  /*12b30*/  IMAD.U32 R5, RZ, RZ, UR8 ;  /* 0x00000008ff057e24 */ /* 0x003fc8000f8e00ff */
[----:B------:R0:W1:Y:S03]  /*12b40*/  SYNCS.PHASECHK.TRANS64.TRYWAIT P2, [R5+URZ+0x34850], R0 ;  /* 0x03485000050075a7 */ /* 0x000066000804017f */
[----:B-1----:R-:W-:Y:S05]  /*12b50*/  @!P2 NANOSLEEP.SYNCS 0x989680 ;  /* 0x009896800000a95d */ /* 0x002fea0003900000 */
[----:B------:R-:W1:Y:S02]  /*12b60*/  @!P2 SYNCS.PHASECHK.TRANS64 P2, [R5+URZ+0x34850], R0 ;  /* 0x034850000500a5a7 */ /* 0x000e64000804007f */
[----:B-1----:R-:W-:Y:S05]  /*12b70*/  @!P2 BRA `(.L_x_2029) ;  /* 0xfffffffc00eca947 */ /* 0x002fea000383ffff */
[----:B------:R-:W-:Y:S05]  /*12b80*/  BRA `(.L_x_2028) ;  /* 0xffffff5c00187947 */ /* 0x000fea000383ffff */
.L_x_2034:
[----:B-1----:R-:W-:-:S04]  /*12b90*/  IMAD.U32 R7, RZ, RZ, UR5 ;  /* 0x00000005ff077e24 */ /* 0x002fc8000f8e00ff */
[----:B------:R1:W2:Y:S03]  /*12ba0*/  SYNCS.PHASECHK.TRANS64.TRYWAIT P0, [R7+URZ+0x34850], R0 ;  /* 0x03485000070075a7 */ /* 0x0002a6000800017f */
[----:B--2---:R-:W-:Y:S05]  /*12bb0*/  @!P0 NANOSLEEP.SYNCS 0x989680 ;  /* 0x009896800000895d */ /* 0x004fea0003900000 */
[----:B------:R-:W2:Y:S02]  /*12bc0*/  @!P0 SYNCS.PHASECHK.TRANS64 P0, [R7+URZ+0x34850], R0 ;  /* 0x03485000070085a7 */ /* 0x000ea4000800007f */
[----:B--2---:R-:W-:Y:S05]  /*12bd0*/  @!P0 BRA `(.L_x_2034) ;  /* 0xfffffffc00ec8947 */ /* 0x004fea000383ffff */
[----:B------:R-:W-:Y:S05]  /*12be0*/  BRA `(.L_x_2033) ;  /* 0xffffff7c00ec7947 */ /* 0x000fea000383ffff */
.L_x_2075:
[----:B------:R-:W1:Y:S01]  /*12bf0*/  S2R R8, SR_TID.X ;  /* 0x0000000000087919 */ /* 0x000e620000002100 */
[----:B------:R-:W-:Y:S01]  /*12c00*/  BSSY B0, `(.L_x_2143) ;  /* 0x000000a000007945 */ /* 0x000fe20003800000 */
[----:B------:R-:W-:Y:S02]  /*12c10*/  IMAD.MOV.U32 R12, RZ, RZ, RZ ;  /* 0x000000ffff0c7224 */ /* 0x000fe400078e00ff */
[----:B------:R-:W-:Y:S02]  /*12c20*/  IMAD.MOV.U32 R11, RZ, RZ, 0x1f ;  /* 0x0000001fff0b7424 */ /* 0x000fe400078e00ff */
[----:B------:R-:W-:Y:S01]  /*12c30*/  IMAD.MOV.U32 R15, RZ, RZ, -0x1 ;  /* 0xffffffffff0f7424 */ /* 0x000fe200078e00ff */
[----:B-1----:R-:W-:-:S04]  /*12c40*/  SHF.R.U32.HI R8, RZ, 0x5, R8 ;  /* 0x00000005ff087819 */ /* 0x002fc80000011608 */
[----:B------:R-:W-:-:S05]  /*12c50*/  LOP3.LUT R8, R8, 0x3, RZ, 0xc0, !PT ;  /* 0x0000000308087812 */ /* 0x000fca00078ec0ff */
[----:B0-----:R-:W-:-:S07]  /*12c60*/  IMAD.MOV.U32 R13, RZ, RZ, R8 ;  /* 0x000000ffff0d7224 */ /* 0x001fce00078e0008 */
[----:B------:R-:W-:Y:S05]  /*12c70*/  WARPSYNC.COLLECTIVE R15, `(.L_x_2144) ;  /* 0x000000000f087348 */ /* 0x000fea0003c00000 */
[----:B------:R0:W1:Y:S02]  /*12c80*/  SHFL.IDX P6, R14, R13, R12, R11 ;  /* 0x0000000c0d0e7389 */ /* 0x00006400000c000b */
[----:B01----:R-:W-:Y:S01]  /*12c90*/  ENDCOLLECTIVE ;  /* 0x000000000000791b */ /* 0x003fe20003800000 */
.L_x_2144:
[----:B------:R-:W-:Y:S05]  /*12ca0*/  BSYNC B0 ;  /* 0x0000000000007941 */ /* 0x000fea0003800000 */
.L_x_2143:
[----:B------:R-:W-:Y:S05]  /*12cb0*/  BRA `(.L_x_2145) ;  /* 0xffffffc400847947 */ /* 0x000fea000383ffff */
.L_x_2076:
[----:B------:R-:W-:Y:S01]  /*12cc0*/  BSSY B0, `(.L_x_2146) ;  /* 0x0000006000007945 */ /* 0x000fe20003800000 */
[----:B------:R-:W-:-:S07]  /*12cd0*/  MOV R15, 0xffffffff ;  /* 0xffffffff000f7802 */ /* 0x000fce0000000f00 */
[----:B------:R-:W-:Y:S05]  /*12ce0*/  WARPSYNC.COLLECTIVE R15, `(.L_x_2147) ;  /* 0x000000000f0c7348 */ /* 0x000fea0003c00000 */
[----:B------:R-:W-:Y:S02]  /*12cf0*/  ELECT P6, UR62, PT ;  /* 0x00000000003e782f */ /* 0x000fe400038c0000 */
[----:B------:R-:W-:Y:S01]  /*12d00*/  MOV R14, UR62 ;  /* 0x0000003e000e7c02 */ /* 0x000fe20008000f00 */
[----:B------:R-:W-:Y:S10]  /*12d10*/  ENDCOLLECTIVE ;  /* 0x000000000000791b */ /* 0x000ff40003800000 */
.L_x_2147:
[----:B------:R-:W-:Y:S05]  /*12d20*/  BSYNC B0 ;  /* 0x0000000000007941 */ /* 0x000fea0003800000 */
.L_x_2146:
[----:B------:R-:W-:Y:S05]  /*12d30*/  BRA `(.L_x_2148) ;  /* 0xffffffc400747947 */ /* 0x000fea000383ffff */
.L_x_2079:
[----:B0-----:R0:W1:Y:S02]  /*12d40*/  SYNCS.PHASECHK.TRANS64.TRYWAIT P0, [R8+URZ+0x34840], R9 ;  /* 0x03484009080075a7 */ /* 0x001064000800017f */
[----:B-1----:R-:W-:Y:S05]  /*12d50*/  @!P0 NANOSLEEP.SYNCS 0x989680 ;  /* 0x009896800000895d */ /* 0x002fea0003900000 */
[----:B------:R-:W1:Y:S02]  /*12d60*/  @!P0 SYNCS.PHASECHK.TRANS64 P0, [R8+URZ+0x34840], R9 ;  /* 0x03484009080085a7 */ /* 0x000e64000800007f */
[----:B-1----:R-:W-:Y:S05]  /*12d70*/  @!P0 BRA `(.L_x_2079) ;  /* 0xfffffffc00f08947 */ /* 0x002fea000383ffff */
[----:B------:R-:W-:Y:S05]  /*12d80*/  BRA `(.L_x_2149) ;  /* 0xffffffc400e07947 */ /* 0x000fea000383ffff */
.L_x_2082:
        /* <DEDUP_REMOVED lines=8> */
.L_x_2090:
[----:B0-----:R0:W1:Y:S02]  /*12e10*/  SYNCS.PHASECHK.TRANS64.TRYWAIT P0, [R2+URZ+0x34840], R3 ;  /* 0x03484003020075a7 */ /* 0x001064000800017f */
[----:B-1----:R-:W-:Y:S05]  /*12e20*/  @!P0 NANOSLEEP.SYNCS 0x989680 ;  /* 0x009896800000895d */ /* 0x002fea0003900000 */
[----:B------:R-:W1:Y:S02]  /*12e30*/  @!P0 SYNCS.PHASECHK.TRANS64 P0, [R2+URZ+0x34840], R3 ;  /* 0x03484003020085a7 */ /* 0x000e64000800007f */
[----:B-1----:R-:W-:Y:S05]  /*12e40*/  @!P0 BRA `(.L_x_2090) ;  /* 0xfffffffc00f08947 */ /* 0x002fea000383ffff */
[----:B------:R-:W-:Y:S05]  /*12e50*/  BRA `(.L_x_2151) ;  /* 0xffffffcc00e47947 */ /* 0x000fea000383ffff */
.L_x_2092:
[----:B0-----:R0:W1:Y:S02]  /*12e60*/  SYNCS.PHASECHK.TRANS64.TRYWAIT P0, [R3+URZ+0x60], R2 ;  /* 0x00006002030075a7 */ /* 0x001064000800017f */
[----:B-1----:R-:W-:Y:S05]  /*12e70*/  @!P0 NANOSLEEP.SYNCS 0x989680 ;  /* 0x009896800000895d */ /* 0x002fea0003900000 */
[----:B------:R-:W1:Y:S02]  /*12e80*/  @!P0 SYNCS.PHASECHK.TRANS64 P0, [R3+URZ+0x60], R2 ;  /* 0x00006002030085a7 */ /* 0x000e64000800007f */
[----:B-1----:R-:W-:Y:S05]  /*12e90*/  @!P0 BRA `(.L_x_2092) ;  /* 0xfffffffc00f08947 */ /* 0x002fea000383ffff */
[----:B------:R-:W-:Y:S05]  /*12ea0*/  BRA `(.L_x_2152) ;  /* 0xffffffd000907947 */ /* 0x000fea000383ffff */
.L_x_2097:
[----:B-1----:R1:W2:Y:S02]  /*12eb0*/  SYNCS.PHASECHK.TRANS64.TRYWAIT P0, [R2+URZ+0x34840], R3 ;  /* 0x03484003020075a7 */ /* 0x0022a4000800017f */
[----:B--2---:R-:W-:Y:S05]  /*12ec0*/  @!P0 NANOSLEEP.SYNCS 0x989680 ;  /* 0x009896800000895d */ /* 0x004fea0003900000 */
[----:B------:R-:W2:Y:S02]  /*12ed0*/  @!P0 SYNCS.PHASECHK.TRANS64 P0, [R2+URZ+0x34840], R3 ;  /* 0x03484003020085a7 */ /* 0x000ea4000800007f */
[----:B--2---:R-:W-:Y:S05]  /*12ee0*/  @!P0 BRA `(.L_x_2097) ;  /* 0xfffffffc00f08947 */ /* 0x004fea000383ffff */
[----:B------:R-:W-:Y:S05]  /*12ef0*/  BRA `(.L_x_2153) ;  /* 0xffffffd400f07947 */ /* 0x000fea000383ffff */
.L_x_2099:
[----:B0-----:R0:W1:Y:S02]  /*12f00*/  SYNCS.PHASECHK.TRANS64.TRYWAIT P1, [R3+URZ+0x60], R2 ;  /* 0x00006002030075a7 */ /* 0x001064000802017f */
[----:B-1----:R-:W-:Y:S05]  /*12f10*/  @!P1 NANOSLEEP.SYNCS 0x989680 ;  /* 0x009896800000995d */ /* 0x002fea0003900000 */
[----:B------:R-:W1:Y:S02]  /*12f20*/  @!P1 SYNCS.PHASECHK.TRANS64 P1, [R3+URZ+0x60], R2 ;  /* 0x00006002030095a7 */ /* 0x000e64000802007f */
[----:B-1----:R-:W-:Y:S05]  /*12f30*/  @!P1 BRA `(.L_x_2099) ;  /* 0xfffffffc00f09947 */ /* 0x002fea000383ffff */
[----:B------:R-:W-:Y:S05]  /*12f40*/  BRA `(.L_x_2154) ;  /* 0xffffffd8009c7947 */ /* 0x000fea000383ffff */
.L_x_2104:
[----:B--2---:R2:W3:Y:S02]  /*12f50*/  SYNCS.PHASECHK.TRANS64.TRYWAIT P0, [R2+URZ+0x34840], R3 ;  /* 0x03484003020075a7 */ /* 0x0044e4000800017f */
[----:B---3--:R-:W-:Y:S05]  /*12f60*/  @!P0 NANOSLEEP.SYNCS 0x989680 ;  /* 0x009896800000895d */ /* 0x008fea0003900000 */
[----:B------:R-:W3:Y:S02]  /*12f70*/  @!P0 SYNCS.PHASECHK.TRANS64 P0, [R2+URZ+0x34840], R3 ;  /* 0x03484003020085a7 */ /* 0x000ee4000800007f */
[----:B---3--:R-:W-:Y:S05]  /*12f80*/  @!P0 BRA `(.L_x_2104) ;  /* 0xfffffffc00f08947 */ /* 0x008fea000383ffff */
[----:B------:R-:W-:Y:S05]  /*12f90*/  BRA `(.L_x_2155) ;  /* 0xffffffdc00bc7947 */ /* 0x000fea000383ffff */
.L_x_2106:
[----:B0-----:R0:W1:Y:S02]  /*12fa0*/  SYNCS.PHASECHK.TRANS64.TRYWAIT P1, [R2+URZ+0x60], R9 ;  /* 0x00006009020075a7 */ /* 0x001064000802017f */
[----:B-1----:R-:W-:Y:S05]  /*12fb0*/  @!P1 NANOSLEEP.SYNCS 0x989680 ;  /* 0x009896800000995d */ /* 0x002fea0003900000 */
[----:B------:R-:W1:Y:S02]  /*12fc0*/  @!P1 SYNCS.PHASECHK.TRANS64 P1, [R2+URZ+0x60], R9 ;  /* 0x00006009020095a7 */ /* 0x000e64000802007f */
[----:B-1----:R-:W-:Y:S05]  /*12fd0*/  @!P1 BRA `(.L_x_2106) ;  /* 0xfffffffc00f09947 */ /* 0x002fea000383ffff */
[----:B------:R-:W-:Y:S05]  /*12fe0*/  BRA `(.L_x_2156) ;  /* 0xffffffe0006c7947 */ /* 0x000fea000383ffff */
.L_x_2113:
[----:B-1----:R1:W2:Y:S02]  /*12ff0*/  SYNCS.PHASECHK.TRANS64.TRYWAIT P0, [R3+URZ+0x34860], R2 ;  /* 0x03486002030075a7 */ /* 0x0022a4000800017f */
[----:B--2---:R-:W-:Y:S05]  /*13000*/  @!P0 NANOSLEEP.SYNCS 0x989680 ;  /* 0x009896800000895d */ /* 0x004fea0003900000 */
[----:B------:R-:W2:Y:S02]  /*13010*/  @!P0 SYNCS.PHASECHK.TRANS64 P0, [R3+URZ+0x34860], R2 ;  /* 0x03486002030085a7 */ /* 0x000ea4000800007f */
[----:B--2---:R-:W-:Y:S05]  /*13020*/  @!P0 BRA `(.L_x_2113) ;  /* 0xfffffffc00f08947 */ /* 0x004fea000383ffff */
[----:B------:R-:W-:Y:S05]  /*13030*/  BRA `(.L_x_2157) ;  /* 0xffffffe400787947 */ /* 0x000fea000383ffff */
.L_x_2115:
        /* <DEDUP_REMOVED lines=8> */
.L_x_2159:
[----:B------:R-:W-:Y:S05]  /*130c0*/  BSYNC B0 ;  /* 0x0000000000007941 */ /* 0x000fea0003800000 */
.L_x_2158:
[----:B------:R-:W-:Y:S01]  /*130d0*/  IMAD.MOV.U32 R13, RZ, RZ, R16 ;  /* 0x000000ffff0d7224 */ /* 0x000fe200078e0010 */
[----:B------:R-:W-:Y:S01]  /*130e0*/  MOV R12, 0x1 ;  /* 0x00000001000c7802 */ /* 0x000fe20000000f00 */
[----:B------:R-:W-:Y:S02]  /*130f0*/  IMAD.MOV.U32 R11, RZ, RZ, 0x1f ;  /* 0x0000001fff0b7424 */ /* 0x000fe400078e00ff */
[----:B------:R-:W-:Y:S02]  /*13100*/  IMAD.MOV.U32 R15, RZ, RZ, -0x1 ;  /* 0xffffffffff0f7424 */ /* 0x000fe400078e00ff */
[----:B------:R-:W-:-:S07]  /*13110*/  IMAD.MOV.U32 R4, RZ, RZ, R14 ;  /* 0x000000ffff047224 */ /* 0x000fce00078e000e */
[----:B------:R-:W-:Y:S05]  /*13120*/  WARPSYNC.COLLECTIVE R15, `(.L_x_2160) ;  /* 0x000000000f087348 */ /* 0x000fea0003c00000 */
[----:B------:R0:W1:Y:S02]  /*13130*/  SHFL.IDX P6, R14, R13, R12, R11 ;  /* 0x0000000c0d0e7389 */ /* 0x00006400000c000b */
[----:B01----:R-:W-:Y:S01]  /*13140*/  ENDCOLLECTIVE ;  /* 0x000000000000791b */ /* 0x003fe20003800000 */
.L_x_2160:
[----:B------:R-:W-:Y:S01]  /*13150*/  IMAD.MOV.U32 R16, RZ, RZ, R14 ;  /* 0x000000ffff107224 */ /* 0x000fe200078e000e */
[----:B------:R-:W-:Y:S06]  /*13160*/  BRA `(.L_x_2161) ;  /* 0xffffffe800007947 */ /* 0x000fec000383ffff */
.L_x_2118:
[----:B------:R-:W-:Y:S01]  /*13170*/  BSSY B0, `(.L_x_2162) ;  /* 0x0000008000007945 */ /* 0x000fe20003800000 */
[----:B0----5:R-:W-:Y:S01]  /*13180*/  IMAD.MOV.U32 R13, RZ, RZ, R17 ;  /* 0x000000ffff0d7224 */ /* 0x021fe200078e0011 */
[----:B------:R-:W-:Y:S01]  /*13190*/  MOV R15, 0xffffffff ;  /* 0xffffffff000f7802 */ /* 0x000fe20000000f00 */
[----:B------:R-:W-:Y:S02]  /*131a0*/  IMAD.MOV.U32 R12, RZ, RZ, 0x1 ;  /* 0x00000001ff0c7424 */ /* 0x000fe400078e00ff */
[----:B------:R-:W-:-:S07]  /*131b0*/  IMAD.MOV.U32 R11, RZ, RZ, RZ ;  /* 0x000000ffff0b7224 */ /* 0x000fce00078e00ff */
[----:B-1234-:R-:W-:Y:S05]  /*131c0*/  WARPSYNC.COLLECTIVE R15, `(.L_x_2163) ;  /* 0x000000000f087348 */ /* 0x01efea0003c00000 */
[----:B------:R0:W0:Y:S02]  /*131d0*/  SHFL.UP P6, R14, R13, R12, R11 ;  /* 0x0400000c0d0e7389 */ /* 0x00002400000c000b */
[----:B01234-:R-:W-:Y:S01]  /*131e0*/  ENDCOLLECTIVE ;  /* 0x000000000000791b */ /* 0x01ffe20003800000 */
.L_x_2163:
[----:B------:R-:W-:Y:S05]  /*131f0*/  BSYNC B0 ;  /* 0x0000000000007941 */ /* 0x000fea0003800000 */
.L_x_2162:
        /* <DEDUP_REMOVED lines=10> */
.L_x_2164:
        /* <DEDUP_REMOVED lines=8> */
.L_x_2165:
        /* <DEDUP_REMOVED lines=8> */
.L_x_2166:
        /* <DEDUP_REMOVED lines=8> */
.L_x_2167:
[----:B------:R-:W-:Y:S02]  /*13420*/  IMAD.MOV.U32 R12, RZ, RZ, 0x1f ;  /* 0x0000001fff0c7424 */ /* 0x000fe400078e00ff */
[----:B------:R-:W-:Y:S01]  /*13430*/  IMAD.MOV.U32 R11, RZ, RZ, 0x1f ;  /* 0x0000001fff0b7424 */ /* 0x000fe200078e00ff */
[----:B------:R-:W-:-:S04]  /*13440*/  SEL R2, R14, RZ, P0 ;  /* 0x000000ff0e027207 */ /* 0x000fc80000000000 */
[----:B------:R-:W-:-:S05]  /*13450*/  IADD3 R2, R5, R2, RZ ;  /* 0x0000000205027210 */ /* 0x000fca0007ffe0ff */
[----:B------:R-:W-:-:S07]  /*13460*/  IMAD.MOV.U32 R13, RZ, RZ, R2 ;  /* 0x000000ffff0d7224 */ /* 0x000fce00078e0002 */
[----:B------:R-:W-:Y:S05]  /*13470*/  WARPSYNC.COLLECTIVE R15, `(.L_x_2168) ;  /* 0x000000000f087348 */ /* 0x000fea0003c00000 */
[----:B------:R0:W1:Y:S02]  /*13480*/  SHFL.IDX P6, R14, R13, R12, R11 ;  /* 0x0000000c0d0e7389 */ /* 0x00006400000c000b */
[----:B01----:R-:W-:Y:S01]  /*13490*/  ENDCOLLECTIVE ;  /* 0x000000000000791b */ /* 0x003fe20003800000 */
.L_x_2168:
[----:B------:R-:W-:Y:S05]  /*134a0*/  BRA `(.L_x_2169) ;  /* 0xffffffe400c87947 */ /* 0x000fea000383ffff */
.L_x_2123:
[----:B------:R-:W-:Y:S01]  /*134b0*/  BSSY B0, `(.L_x_2170) ;  /* 0x0000008000007945 */ /* 0x000fe20003800000 */
[----:B-----5:R-:W-:Y:S01]  /*134c0*/  IMAD.MOV.U32 R13, RZ, RZ, R17 ;  /* 0x000000ffff0d7224 */ /* 0x020fe200078e0011 */
[----:B------:R-:W-:Y:S01]  /*134d0*/  MOV R15, 0xffffffff ;  /* 0xffffffff000f7802 */ /* 0x000fe20000000f00 */
[----:B------:R-:W-:Y:S02]  /*134e0*/  IMAD.MOV.U32 R12, RZ, RZ, 0x1 ;  /* 0x00000001ff0c7424 */ /* 0x000fe400078e00ff */
[----:B------:R-:W-:-:S07]  /*134f0*/  IMAD.MOV.U32 R11, RZ, RZ, RZ ;  /* 0x000000ffff0b7224 */ /* 0x000fce00078e00ff */
[----:B0-----:R-:W-:Y:S05]  /*13500*/  WARPSYNC.COLLECTIVE R15, `(.L_x_2171) ;  /* 0x000000000f087348 */ /* 0x001fea0003c00000 */
[----:B------:R1:W2:Y:S02]  /*13510*/  SHFL.UP P6, R14, R13, R12, R11 ;  /* 0x0400000c0d0e7389 */ /* 0x0002a400000c000b */
[----:B012---:R-:W-:Y:S01]  /*13520*/  ENDCOLLECTIVE ;  /* 0x000000000000791b */ /* 0x007fe20003800000 */
.L_x_2171:
[----:B------:R-:W-:Y:S05]  /*13530*/  BSYNC B0 ;  /* 0x0000000000007941 */ /* 0x000fea0003800000 */
.L_x_2170:
        /* <DEDUP_REMOVED lines=10> */
.L_x_2172:
        /* <DEDUP_REMOVED lines=8> */
.L_x_2173:
        /* <DEDUP_REMOVED lines=8> */
.L_x_2174:
        /* <DEDUP_REMOVED lines=8> */
.L_x_2175:
        /* <DEDUP_REMOVED lines=8> */
.L_x_2176:
[----:B------:R-:W-:Y:S05]  /*137e0*/  BRA `(.L_x_2177) ;  /* 0xffffffe400b07947 */ /* 0x000fea000383ffff */
.L_x_2125:
[----:B------:R-:W-:Y:S01]  /*137f0*/  BSSY B0, `(.L_x_2178) ;  /* 0x0000006000007945 */ /* 0x000fe20003800000 */
[----:B------:R-:W-:Y:S01]  /*13800*/  PLOP3.LUT P6, PT, P6, PT, PT, 0x8, 0x0 ;  /* 0x000000000000781c */ /* 0x000fe200037ce170 */
[----:B------:R-:W-:-:S12]  /*13810*/  IMAD.MOV.U32 R15, RZ, RZ, -0x1 ;  /* 0xffffffffff0f7424 */ /* 0x000fd800078e00ff */
[----:B0-----:R-:W-:Y:S05]  /*13820*/  WARPSYNC.COLLECTIVE R15, `(.L_x_2179) ;  /* 0x000000000f087348 */ /* 0x001fea0003c00000 */
[----:B------:R-:W-:Y:S01]  /*13830*/  VOTE.ANY R14, PT, P6 ;  /* 0x00000000000e7806 */ /* 0x000fe200030e0100 */
[----:B0-----:R-:W-:Y:S06]  /*13840*/  ENDCOLLECTIVE ;  /* 0x000000000000791b */ /* 0x001fec0003800000 */
.L_x_2179:
[----:B------:R-:W-:Y:S05]  /*13850*/  BSYNC B0 ;  /* 0x0000000000007941 */ /* 0x000fea0003800000 */
.L_x_2178:
[----:B------:R-:W-:Y:S02]  /*13860*/  IMAD.MOV.U32 R3, RZ, RZ, R14 ;  /* 0x000000ffff037224 */ /* 0x000fe400078e000e */
[----:B------:R-:W-:Y:S02]  /*13870*/  IMAD.MOV.U32 R13, RZ, RZ, R17 ;  /* 0x000000ffff0d7224 */ /* 0x000fe400078e0011 */
[----:B------:R-:W0:Y:S01]  /*13880*/  POPC R6, R3 ;  /* 0x0000000300067309 */ /* 0x000e220000000000 */
[----:B------:R-:W-:Y:S02]  /*13890*/  IMAD.MOV.U32 R11, RZ, RZ, 0x1f ;  /* 0x0000001fff0b7424 */ /* 0x000fe400078e00ff */
[----:B------:R-:W-:Y:S01]  /*138a0*/  IMAD.MOV.U32 R15, RZ, RZ, -0x1 ;  /* 0xffffffffff0f7424 */ /* 0x000fe200078e00ff */
[----:B0-----:R-:W-:-:S07]  /*138b0*/  MOV R12, R6 ;  /* 0x00000006000c7202 */ /* 0x001fce0000000f00 */
[----:B------:R-:W-:Y:S05]  /*138c0*/  WARPSYNC.COLLECTIVE R15, `(.L_x_2180) ;  /* 0x000000000f087348 */ /* 0x000fea0003c00000 */
[----:B------:R0:W1:Y:S02]  /*138d0*/  SHFL.IDX P6, R14, R13, R12, R11 ;  /* 0x0000000c0d0e7389 */ /* 0x00006400000c000b */
[----:B01----:R-:W-:Y:S01]  /*138e0*/  ENDCOLLECTIVE ;  /* 0x000000000000791b */ /* 0x003fe20003800000 */
.L_x_2180:
[----:B------:R-:W-:Y:S01]  /*138f0*/  IMAD.MOV.U32 R17, RZ, RZ, R14 ;  /* 0x000000ffff117224 */ /* 0x000fe200078e000e */
[----:B------:R-:W-:Y:S06]  /*13900*/  BRA `(.L_x_2181) ;  /* 0xffffffe400a07947 */ /* 0x000fec000383ffff */
.L_x_2127:
[----:B------:R-:W-:Y:S01]  /*13910*/  BSSY B0, `(.L_x_2182) ;  /* 0x0000007000007945 */ /* 0x000fe20003800000 */
[----:B------:R-:W-:Y:S02]  /*13920*/  IMAD.MOV.U32 R13, RZ, RZ, R2 ;  /* 0x000000ffff0d7224 */ /* 0x000fe400078e0002 */
[----:B------:R-:W-:Y:S02]  /*13930*/  IMAD.MOV.U32 R11, RZ, RZ, 0x1f ;  /* 0x0000001fff0b7424 */ /* 0x000fe400078e00ff */
[----:B------:R-:W-:-:S07]  /*13940*/  IMAD.MOV.U32 R15, RZ, RZ, -0x1 ;  /* 0xffffffffff0f7424 */ /* 0x000fce00078e00ff */
[----:B012---:R-:W-:Y:S05]  /*13950*/  WARPSYNC.COLLECTIVE R15, `(.L_x_2183) ;  /* 0x000000000f087348 */ /* 0x007fea0003c00000 */
[----:B------:R3:W4:Y:S02]  /*13960*/  SHFL.IDX P6, R14, R13, R12, R11 ;  /* 0x0000000c0d0e7389 */ /* 0x00072400000c000b */
[----:B01234-:R-:W-:Y:S01]  /*13970*/  ENDCOLLECTIVE ;  /* 0x000000000000791b */ /* 0x01ffe20003800000 */
.L_x_2183:
[----:B------:R-:W-:Y:S05]  /*13980*/  BSYNC B0 ;  /* 0x0000000000007941 */ /* 0x000fea0003800000 */
.L_x_2182:
[----:B------:R-:W-:Y:S01]  /*13990*/  MOV R7, R14 ;  /* 0x0000000e00077202 */ /* 0x000fe20000000f00 */
[----:B------:R-:W-:Y:S06]  /*139a0*/  BRA `(.L_x_2126) ;  /* 0xffffffe400947947 */ /* 0x000fec000383ffff */
.L_x_2131:
[----:B-1----:R1:W2:Y:S02]  /*139b0*/  SYNCS.PHASECHK.TRANS64.TRYWAIT P0, [R0+URZ+0x34820], R3 ;  /* 0x03482003000075a7 */ /* 0x0022a4000800017f */
[----:B--2---:R-:W-:Y:S05]  /*139c0*/  @!P0 NANOSLEEP.SYNCS 0x989680 ;  /* 0x009896800000895d */ /* 0x004fea0003900000 */
[----:B------:R-:W2:Y:S02]  /*139d0*/  @!P0 SYNCS.PHASECHK.TRANS64 P0, [R0+URZ+0x34820], R3 ;  /* 0x03482003000085a7 */ /* 0x000ea4000800007f */
[----:B--2---:R-:W-:Y:S05]  /*139e0*/  @!P0 BRA `(.L_x_2131) ;  /* 0xfffffffc00f08947 */ /* 0x004fea000383ffff */
[----:B------:R-:W-:Y:S05]  /*139f0*/  BRA `(.L_x_2184) ;  /* 0xffffffec000c7947 */ /* 0x000fea000383ffff */
.L_x_2132:
[----:B------:R-:W2:Y:S01]  /*13a00*/  S2R R2, SR_TID.X ;  /* 0x0000000000027919 */ /* 0x000ea20000002100 */
[----:B------:R-:W-:Y:S01]  /*13a10*/  BSSY B0, `(.L_x_2185) ;  /* 0x000000a000007945 */ /* 0x000fe20003800000 */
[----:B------:R-:W-:Y:S02]  /*13a20*/  IMAD.MOV.U32 R12, RZ, RZ, RZ ;  /* 0x000000ffff0c7224 */ /* 0x000fe400078e00ff */
[----:B------:R-:W-:Y:S02]  /*13a30*/  IMAD.MOV.U32 R11, RZ, RZ, 0x1f ;  /* 0x0000001fff0b7424 */ /* 0x000fe400078e00ff */
[----:B------:R-:W-:Y:S01]  /*13a40*/  IMAD.MOV.U32 R15, RZ, RZ, -0x1 ;  /* 0xffffffffff0f7424 */ /* 0x000fe200078e00ff */
[----:B--2---:R-:W-:-:S04]  /*13a50*/  SHF.R.U32.HI R2, RZ, 0x5, R2 ;  /* 0x00000005ff027819 */ /* 0x004fc80000011602 */
[----:B------:R-:W-:-:S05]  /*13a60*/  LOP3.LUT R2, R2, 0x3, RZ, 0xc0, !PT ;  /* 0x0000000302027812 */ /* 0x000fca00078ec0ff */
[----:B0-----:R-:W-:-:S07]  /*13a70*/  IMAD.MOV.U32 R13, RZ, RZ, R2 ;  /* 0x000000ffff0d7224 */ /* 0x001fce00078e0002 */
[----:B-1----:R-:W-:Y:S05]  /*13a80*/  WARPSYNC.COLLECTIVE R15, `(.L_x_2186) ;  /* 0x000000000f087348 */ /* 0x002fea0003c00000 */
[----:B------:R0:W2:Y:S02]  /*13a90*/  SHFL.IDX P6, R14, R13, R12, R11 ;  /* 0x0000000c0d0e7389 */ /* 0x0000a400000c000b */
[----:B012---:R-:W-:Y:S01]  /*13aa0*/  ENDCOLLECTIVE ;  /* 0x000000000000791b */ /* 0x007fe20003800000 */
.L_x_2186:
[----:B------:R-:W-:Y:S05]  /*13ab0*/  BSYNC B0 ;  /* 0x0000000000007941 */ /* 0x000fea0003800000 */
.L_x_2185:
[----:B------:R-:W-:Y:S05]  /*13ac0*/  BRA `(.L_x_2187) ;  /* 0xffffffe800f47947 */ /* 0x000fea000383ffff */
.L_x_2135:
[----:B------:R-:W-:Y:S01]  /*13ad0*/  BSSY B1, `(.L_x_2188) ;  /* 0x0000006000017945 */ /* 0x000fe20003800000 */
[----:B------:R-:W-:-:S07]  /*13ae0*/  IMAD.MOV.U32 R15, RZ, RZ, -0x1 ;  /* 0xffffffffff0f7424 */ /* 0x000fce00078e00ff */
[----:B012---:R-:W-:Y:S05]  /*13af0*/  WARPSYNC.COLLECTIVE R15, `(.L_x_2189) ;  /* 0x000000000f0c7348 */ /* 0x007fea0003c00000 */
[----:B------:R-:W-:Y:S02]  /*13b00*/  ELECT P6, UR62, PT ;  /* 0x00000000003e782f */ /* 0x000fe400038c0000 */
[----:B------:R-:W-:Y:S01]  /*13b10*/  MOV R14, UR62 ;  /* 0x0000003e000e7c02 */ /* 0x000fe20008000f00 */
[----:B012---:R-:W-:Y:S10]  /*13b20*/  ENDCOLLECTIVE ;  /* 0x000000000000791b */ /* 0x007ff40003800000 */
.L_x_2189:
[----:B------:R-:W-:Y:S05]  /*13b30*/  BSYNC B1 ;  /* 0x0000000000017941 */ /* 0x000fea0003800000 */
.L_x_2188:
[----:B------:R-:W-:Y:S05]  /*13b40*/  BRA `(.L_x_2190) ;  /* 0xffffffe800ec7947 */ /* 0x000fea000383ffff */
.L_x_2137:
[----:B-1----:R1:W2:Y:S02]  /*13b50*/  SYNCS.PHASECHK.TRANS64.TRYWAIT P0, [R6+URZ], R5 ;  /* 0x00000005060075a7 */ /* 0x0022a4000800017f */
[----:B--2---:R-:W-:Y:S05]  /*13b60*/  @!P0 NANOSLEEP.SYNCS 0x989680 ;  /* 0x009896800000895d */ /* 0x004fea0003900000 */
[----:B------:R-:W2:Y:S02]  /*13b70*/  @!P0 SYNCS.PHASECHK.TRANS64 P0, [R6+URZ], R5 ;  /* 0x00000005060085a7 */ /* 0x000ea4000800007f */
[----:B--2---:R-:W-:Y:S05]  /*13b80*/  @!P0 BRA `(.L_x_2137) ;  /* 0xfffffffc00f08947 */ /* 0x004fea000383ffff */
[----:B------:R-:W-:Y:S05]  /*13b90*/  BRA `(.L_x_2191) ;  /* 0xffffffec00307947 */ /* 0x000fea000383ffff */
.L_x_2138:
[----:B--2---:R2:W3:Y:S02]  /*13ba0*/  SYNCS.PHASECHK.TRANS64.TRYWAIT P0, [R7+URZ], R2 ;  /* 0x00000002070075a7 */ /* 0x0044e4000800017f */
[----:B---3--:R-:W-:Y:S05]  /*13bb0*/  @!P0 NANOSLEEP.SYNCS 0x989680 ;  /* 0x009896800000895d */ /* 0x008fea0003900000 */
[----:B------:R-:W3:Y:S02]  /*13bc0*/  @!P0 SYNCS.PHASECHK.TRANS64 P0, [R7+URZ], R2 ;  /* 0x00000002070085a7 */ /* 0x000ee4000800007f */
[----:B---3--:R-:W-:Y:S05]  /*13bd0*/  @!P0 BRA `(.L_x_2138) ;  /* 0xfffffffc00f08947 */ /* 0x008fea000383ffff */
[----:B------:R-:W-:Y:S05]  /*13be0*/  BRA `(.L_x_2192) ;  /* 0xffffffec00247947 */ /* 0x000fea000383ffff */
.L_x_2140:
[----:B---3--:R3:W4:Y:S02]  /*13bf0*/  SYNCS.PHASECHK.TRANS64.TRYWAIT P0, [R4+URZ], R5 ;  /* 0x00000005040075a7 */ /* 0x008724000800017f */
[----:B----4-:R-:W-:Y:S05]  /*13c00*/  @!P0 NANOSLEEP.SYNCS 0x989680 ;  /* 0x009896800000895d */ /* 0x010fea0003900000 */
[----:B------:R-:W4:Y:S02]  /*13c10*/  @!P0 SYNCS.PHASECHK.TRANS64 P0, [R4+URZ], R5 ;  /* 0x00000005040085a7 */ /* 0x000f24000800007f */
[----:B----4-:R-:W-:Y:S05]  /*13c20*/  @!P0 BRA `(.L_x_2140) ;  /* 0xfffffffc00f08947 */ /* 0x010fea000383ffff */
[----:B------:R-:W-:Y:S05]  /*13c30*/  BRA `(.L_x_2193) ;  /* 0xffffffec002c7947 */ /* 0x000fea000383ffff */
.L_x_2194:
        /* <DEDUP_REMOVED lines=12> */
.L_x_11939:


//--------------------- .text._ZN7cutlass13device_kernelIN5flash11enable_sm90INS1_16FlashAttnFwdSm90INS1_25CollectiveMainloopFwdSm90ILi2EN4cute5tupleIJNS5_1CILi1EEES8_S8_EEENS6_IJNS7_ILi128EEESA_NS7_ILi192EEEEEELi128ENS_6half_tEfNS_4arch4Sm90ELb1ELb0ELb1ELb1ELb0ELb1ELb0ELb1ELb1ELb0ELb0ELb0EEENS1_21CollectiveEpilogueFwdINS6_IJSA_SA_SA_EEES9_SD_SF_Li256ELb1ELb0ELb0ELb0EEENS1_36VarlenDynamicPersistentTileSchedulerILi128ELi128ELi256ELi32ELb0ELb0ELb1ELb1ELb1ELb1EEEEEEEEEvNT_6ParamsE --------------------------
	.section	.text._ZN7cutlass13device_kernelIN5flash11enable_sm90INS1_16FlashAttnFwdSm90INS1_25CollectiveMainloopFwdSm90ILi2EN4cute5tupleIJNS5_1CILi1EEES8_S8_EEENS6_IJNS7_ILi128EEESA_NS7_ILi192EEEEEELi128ENS_6half_tEfNS_4arch4Sm90ELb1ELb0ELb1ELb1ELb0ELb1ELb0ELb1ELb1ELb0ELb0ELb0EEENS1_21CollectiveEpilogueFwdINS6_IJSA_SA_SA_EEES9_SD_SF_Li256ELb1ELb0ELb0ELb0EEENS1_36VarlenDynamicPersistentTileSchedulerILi128ELi128ELi256ELi32ELb0ELb0ELb1ELb1ELb1ELb1EEEEEEEEEvNT_6ParamsE,"ax",@progbits
	.align	128
.text._ZN7cutlass13device_kernelIN5flash11enable_sm90INS1_16FlashAttnFwdSm90INS1_25CollectiveMainloopFwdSm90ILi2EN4cute5tupleIJNS5_1CILi1EEES8_S8_EEENS6_IJNS7_ILi128EEESA_NS7_ILi192EEEEEELi128ENS_6half_tEfNS_4arch4Sm90ELb1ELb0ELb1ELb1ELb0ELb1ELb0ELb1ELb1ELb0ELb0ELb0EEENS1_21CollectiveEpilogueFwdINS6_IJSA_SA_SA_EEES9_SD_SF_Li256ELb1ELb0ELb0ELb0EEENS1_36VarlenDynamicPersistentTileSchedulerILi128ELi128ELi256ELi32ELb0ELb0ELb1ELb1ELb1ELb1EEEEEEEEEvNT_6ParamsE:
        .type           _ZN7cutlass13device_kernelIN5flash11enable_sm90INS1_16FlashAttnFwdSm90INS1_25CollectiveMainloopFwdSm90ILi2EN4cute5tupleIJNS5_1CILi1EEES8_S8_EEENS6_IJNS7_ILi128EEESA_NS7_ILi192EEEEEELi128ENS_6half_tEfNS_4arch4Sm90ELb1ELb0ELb1ELb1ELb0ELb1ELb0ELb1ELb1ELb0ELb0ELb0EEENS1_21CollectiveEpilogueFwdINS6_IJSA_SA_SA_EEES9_SD_SF_Li256ELb1ELb0ELb0ELb0EEENS1_36VarlenDynamicPersistentTileSchedulerILi128ELi128ELi256ELi32ELb0ELb0ELb1ELb1ELb1ELb1EEEEEEEEEvNT_6ParamsE,@function
        .size           _ZN7cutlass13device_kernelIN5flash11enable_sm90INS1_16FlashAttnFwdSm90INS1_25CollectiveMainloopFwdSm90ILi2EN4cute5tupleIJNS5_1CILi1EEES8_S8_EEENS6_IJNS7_ILi128EEESA_NS7_ILi192EEEEEELi128ENS_6half_tEfNS_4arch4Sm90ELb1ELb0ELb1ELb1ELb0ELb1ELb0ELb1ELb1ELb0ELb0ELb0EEENS1_21CollectiveEpilogueFwdINS6_IJSA_SA_SA_EEES9_SD_SF_Li256ELb1ELb0ELb0ELb0EEENS1_36VarlenDynamicPersistentTileSchedulerILi128ELi128ELi256ELi32ELb0ELb0ELb1ELb1ELb1ELb1EEEEEEEEEvNT_6ParamsE,(.L_x_11940 - _ZN7cutlass13device_kernelIN5flash11enable_sm90INS1_16FlashAttnFwdSm90INS1_25CollectiveMainloopFwdSm90ILi2EN4cute5tupleIJNS5_1CILi1EEES8_S8_EEENS6_IJNS7_ILi128EEESA_NS7_ILi192EEEEEELi128ENS_6half_tEfNS_4arch4Sm90ELb1ELb0ELb1ELb1ELb0ELb1ELb0ELb1ELb1ELb0ELb0ELb0EEENS1_21CollectiveEpilogueFwdINS6_IJSA_SA_SA_EEES9_SD_SF_Li256ELb1ELb0ELb0ELb0EEENS1_36VarlenDynamicPersistentTileSchedulerILi128ELi128ELi256ELi32ELb0ELb0ELb1ELb1ELb1ELb1EEEEEEEEEvNT_6ParamsE)
        .other          _ZN7cutlass13device_kernelIN5flash11enable_sm90INS1_16FlashAttnFwdSm90INS1_25CollectiveMainloopFwdSm90ILi2EN4cute5tupleIJNS5_1CILi1EEES8_S8_EEENS6_IJNS7_ILi128EEESA_NS7_ILi192EEEEEELi128ENS_6half_tEfNS_4arch4Sm90ELb1ELb0ELb1ELb1ELb0ELb1ELb0ELb1ELb1ELb0ELb0ELb0EEENS1_21CollectiveEpilogueFwdINS6_IJSA_SA_SA_EEES9_SD_SF_Li256ELb1ELb0ELb0ELb0EEENS1_36VarlenDynamicPersistentTileSchedulerILi128ELi128ELi256ELi32ELb0ELb0ELb1ELb1ELb1ELb1EEEEEEEEEvNT_6ParamsE,@"STO_CUDA_ENTRY STV_DEFAULT"
_ZN7cutlass13device_kernelIN5flash11enable_sm90INS1_16FlashAttnFwdSm90INS1_25CollectiveMainloopFwdSm90ILi2EN4cute5tupleIJNS5_1CILi1EEES8_S8_EEENS6_IJNS7_ILi128EEESA_NS7_ILi192EEEEEELi128ENS_6half_tEfNS_4arch4Sm90ELb1ELb0ELb1ELb1ELb0ELb1ELb0ELb1ELb1ELb0ELb0ELb0EEENS1_21CollectiveEpilogueFwdINS6_IJSA_SA_SA_EEES9_SD_SF_Li256ELb1ELb0ELb0ELb0EEENS1_36VarlenDynamicPersistentTileSchedulerILi128ELi128ELi256ELi32ELb0ELb0ELb1ELb1ELb1ELb1EEEEEEEEEvNT_6ParamsE:
        /* <DEDUP_REMOVED lines=27> */
.L_x_2196:
[----:B------:R-:W-:Y:S05]  /*01b0*/  BSYNC B0 ;  /* 0x0000000000007941 */ /* 0x000fea0003800000 */
.L_x_2195:
        /* <DEDUP_REMOVED lines=41> */
.L_x_2197:
        /* <DEDUP_REMOVED lines=22> */
.L_x_2198:
        /* <DEDUP_REMOVED lines=18> */
.L_x_2199:
        /* <DEDUP_REMOVED lines=22> */
.L_x_2200:
        /* <DEDUP_REMOVED lines=22> */
.L_x_2201:
[----:B0-----:R-:W-:Y:S01]  /*0990*/  UMOV UR4, 0x1 ;  /* 0x0000000100047882 */ /* 0x001fe20000000000 */
[----:B------:R-:W-:Y:S01]  /*09a0*/  PLOP3.LUT P0, PT, PT, PT, UP0, 0x80, 0x0 ;  /* 0x000000000000781c */ /* 0x000fe20003f0f008 */
[----:B------:R-:W-:Y:S01]  /*09b0*/  USEL UR4, UR4, 0x2, !UP0 ;  /* 0x0000000204047887 */ /* 0x000fe2000c000000 */
[----:B------:R-:W-:Y:S01]  /*09c0*/  NOP ;  /* 0x0000000000007918 */ /* 0x000fe20000000000 */
[----:B------:R-:W-:Y:S01]  /*09d0*/  ULDC.64 UR56, c[0x0][0x208] ;  /* 0x0000820000387ab9 */ /* 0x000fe20000000a00 */
[----:B------:R-:W-:Y:S03]  /*09e0*/  BSSY B7, `(.L_x_2202) ;  /* 0x0002324000077945 */ /* 0x000fe60003800000 */
[----:B------:R-:W-:-:S05]  /*09f0*/  IMAD.U32 R2, RZ, RZ, UR4 ;  /* 0x00000004ff027e24 */ /* 0x000fca000f8e00ff */
[----:B------:R0:W-:Y:S01]  /*0a00*/  STL [R1+0x40], R2 ;  /* 0x0000400201007387 */ /* 0x0001e20000100800 */
[----:B-12-4-:R-:W-:Y:S06]  /*0a10*/  BAR.SYNC.DEFER_BLOCKING 0x0 ;  /* 0x0000000000007b1d */ /* 0x016fec0000010000 */
[----:B------:R-:W-:Y:S05]  /*0a20*/  @!P0 BRA `(.L_x_2203) ;  /* 0x000001cc00cc8947 */ /* 0x000fea0003800000 */
.L_x_2204:
        /* <DEDUP_REMOVED lines=9> */
[----:B------:R-:W-:Y:S01]  /*0ac0*/  MOV R18, UR4 ;  /* 0x0000000400127c02 */ /* 0x000fe20008000f00 */
[----:B------:R-:W-:-:S04]  /*0ad0*/  ULDC UR4, c[0x0][0xc14] ;  /* 0x0003050000047ab9 */ /* 0x000fc80000000800 */
[----:B------:R-:W1:Y:S01]  /*0ae0*/  LDS.128 R192, [R18+0x348d0] ;  /* 0x0348d00012c07984 */ /* 0x000e620000000c00 */
[----:B------:R-:W-:Y:S06]  /*0af0*/  BAR.ARV 0x4, 0x120 ;  /* 0x0104800000007b1d */ /* 0x000fec0000002000 */
[----:B-1----:R-:W-:-:S13]  /*0b00*/  ISETP.GE.AND P0, PT, R195, UR4, PT ;  /* 0x00000004c3007c0c */ /* 0x002fda000bf06270 */
[----:B------:R-:W-:Y:S05]  /*0b10*/  @P0 BRA `(.L_x_2205) ;  /* 0x0000023000400947 */ /* 0x000fea0003800000 */
[----:B------:R-:W2:Y:S01]  /*0b20*/  LDL R0, [R1+0x40] ;  /* 0x0000400001007983 */ /* 0x000ea20000100800 */
[----:B------:R-:W-:Y:S01]  /*0b30*/  VIADD R226, R4, 0xffffff80 ;  /* 0xffffff8004e27836 */ /* 0x000fe20000000000 */
[----:B------:R-:W-:Y:S01]  /*0b40*/  R2UR UR4, R18 ;  /* 0x00000000120472ca */ /* 0x000fe200000e0000 */
[----:B------:R-:W-:Y:S01]  /*0b50*/  IMAD.MOV.U32 R208, RZ, RZ, RZ ;  /* 0x000000ffffd07224 */ /* 0x000fe200078e00ff */
[----:B------:R-:W-:Y:S01]  /*0b60*/  CS2R R188, SRZ ;  /* 0x0000000000bc7805 */ /* 0x000fe2000001ff00 */
[----:B------:R-:W-:Y:S01]  /*0b70*/  IMAD.MOV.U32 R19, RZ, RZ, RZ ;  /* 0x000000ffff137224 */ /* 0x000fe200078e00ff */
[----:B------:R-:W-:Y:S01]  /*0b80*/  SHF.R.S32.HI R3, RZ, 0x1f, R226 ;  /* 0x0000001fff037819 */ /* 0x000fe200000114e2 */
[----:B------:R-:W-:-:S03]  /*0b90*/  IMAD.MOV.U32 R185, RZ, RZ, RZ ;  /* 0x000000ffffb97224 */ /* 0x000fc600078e00ff */
[CC--:B------:R-:W-:Y:S02]  /*0ba0*/  LEA.HI R5, R3.reuse, R226.reuse, RZ, 0x7 ;  /* 0x000000e203057211 */ /* 0x0c0fe400078f38ff */
[----:B------:R-:W-:Y:S02]  /*0bb0*/  LEA.HI R196, R3, R226, RZ, 0x5 ;  /* 0x000000e203c47211 */ /* 0x000fe400078f28ff */
[----:B------:R-:W-:Y:S01]  /*0bc0*/  LOP3.LUT R7, R5, 0xffffff80, RZ, 0xc0, !PT ;  /* 0xffffff8005077812 */ /* 0x000fe200078ec0ff */
[----:B------:R-:W-:Y:S01]  /*0bd0*/  UIADD3 UR4, UR4, 0x10400, URZ ;  /* 0x0001040004047890 */ /* 0x000fe2000fffe03f */
[----:B------:R-:W-:Y:S02]  /*0be0*/  SHF.R.S32.HI R196, RZ, 0x5, R196 ;  /* 0x00000005ffc47819 */ /* 0x000fe400000114c4 */
[----:B------:R-:W-:Y:S01]  /*0bf0*/  SHF.R.S32.HI R224, RZ, 0x7, R5 ;  /* 0x00000007ffe07819 */ /* 0x000fe20000011405 */
[----:B------:R-:W-:-:S03]  /*0c00*/  IMAD.IADD R216, R226, 0x1, -R7 ;  /* 0x00000001e2d87824 */ /* 0x000fc600078e0a07 */
[----:B------:R-:W-:Y:S02]  /*0c10*/  LEA.HI R5, R5, R224, RZ, 0x1 ;  /* 0x000000e005057211 */ /* 0x000fe400078f08ff */
[----:B------:R-:W-:Y:S02]  /*0c20*/  SHF.R.S32.HI R11, RZ, 0x1f, R216 ;  /* 0x0000001fff0b7819 */ /* 0x000fe400000114d8 */
[----:B------:R-:W-:Y:S02]  /*0c30*/  LOP3.LUT R5, R5, 0x3fffffe, RZ, 0xc0, !PT ;  /* 0x03fffffe05057812 */ /* 0x000fe400078ec0ff */
[CC--:B0-----:R-:W-:Y:S02]  /*0c40*/  LEA.HI R2, R11.reuse, R216.reuse, RZ, 0x2 ;  /* 0x000000d80b027211 */ /* 0x0c1fe400078f10ff */
        /* <DEDUP_REMOVED lines=11> */
[----:B------:R-:W-:-:S04]  /*0d00*/  LEA.HI R0, R3, R226, RZ, 0x4 ;  /* 0x000000e203007211 */ /* 0x000fc800078f20ff */
[----:B------:R-:W-:Y:S02]  /*0d10*/  SHF.R.S32.HI R9, RZ, 0x4, R0 ;  /* 0x00000004ff097819 */ /* 0x000fe40000011400 */
[C---:B------:R-:W-:Y:S02]  /*0d20*/  LOP3.LUT R7, R0.reuse, 0x3fffff0, RZ, 0xc0, !PT ;  /* 0x03fffff000077812 */ /* 0x040fe400078ec0ff */
[----:B------:R-:W-:Y:S02]  /*0d30*/  LEA.HI R0, R0, R9, RZ, 0x1 ;  /* 0x0000000900007211 */ /* 0x000fe400078f08ff */
[----:B------:R-:W-:Y:S01]  /*0d40*/  IADD3 R7, R226, -R7, RZ ;  /* 0x80000007e2077210 */ /* 0x000fe20007ffe0ff */
[----:B------:R-:W-:Y:S01]  /*0d50*/  ULOP3.LUT UR5, UR5, 0x1, URZ, 0xfc, !UPT ;  /* 0x0000000105057892 */ /* 0x000fe2000f8efc3f */
[----:B------:R-:W-:-:S03]  /*0d60*/  LOP3.LUT R0, R0, 0x1ffffffe, RZ, 0xc0, !PT ;  /* 0x1ffffffe00007812 */ /* 0x000fc600078ec0ff */
[----:B------:R-:W-:Y:S02]  /*0d70*/  IMAD R7, R196, 0x10, R7 ;  /* 0x00000010c4077824 */ /* 0x000fe400078e0207 */
[----:B------:R-:W-:Y:S01]  /*0d80*/  IMAD.IADD R0, R9, 0x1, -R0 ;  /* 0x0000000109007824 */ /* 0x000fe200078e0a00 */
[----:B------:R-:W-:-:S04]  /*0d90*/  MOV R4, UR5 ;  /* 0x0000000500047c02 */ /* 0x000fc80008000f00 */
[----:B------:R-:W-:Y:S01]  /*0da0*/  LEA R225, R7, R0, 0x3 ;  /* 0x0000000007e17211 */ /* 0x000fe200078e18ff */
[----:B------:R0:W-:Y:S01]  /*0db0*/  STL [R1+0x38], R4 ;  /* 0x0000380401007387 */ /* 0x0001e20000100800 */
[CC--:B------:R-:W-:Y:S02]  /*0dc0*/  LEA.HI R0, R3.reuse, R226.reuse, RZ, 0x2 ;  /* 0x000000e203007211 */ /* 0x0c0fe400078f10ff */
[----:B------:R-:W-:Y:S01]  /*0dd0*/  LEA.HI R3, R3, R226, RZ, 0x3 ;  /* 0x000000e203037211 */ /* 0x000fe200078f18ff */
[----:B------:R-:W-:Y:S01]  /*0de0*/  IMAD.SHL.U32 R225, R225, 0x8, RZ ;  /* 0x00000008e1e17824 */ /* 0x000fe200078e00ff */
[----:B------:R-:W-:Y:S02]  /*0df0*/  LOP3.LUT R7, R0, 0xfffffffc, RZ, 0xc0, !PT ;  /* 0xfffffffc00077812 */ /* 0x000fe400078ec0ff */
[--C-:B------:R-:W-:Y:S02]  /*0e00*/  SHF.R.S32.HI R184, RZ, 0x2, R0.reuse ;  /* 0x00000002ffb87819 */ /* 0x100fe40000011400 */
[----:B------:R-:W-:Y:S01]  /*0e10*/  IADD3 R212, R226, -R7, RZ ;  /* 0x80000007e2d47210 */ /* 0x000fe20007ffe0ff */
[----:B0-----:R-:W-:Y:S01]  /*0e20*/  IMAD.U32 R4, RZ, RZ, UR4 ;  /* 0x00000004ff047e24 */ /* 0x001fe2000f8e00ff */
[----:B------:R-:W-:Y:S01]  /*0e30*/  SHF.R.S32.HI R9, RZ, 0x1f, R0 ;  /* 0x0000001fff097819 */ /* 0x000fe20000011400 */
[----:B------:R-:W-:Y:S01]  /*0e40*/  VIADD R209, R184, 0x40 ;  /* 0x00000040b8d17836 */ /* 0x000fe20000000000 */
[----:B------:R-:W-:Y:S01]  /*0e50*/  LOP3.LUT R5, R3, 0x1ffffff8, RZ, 0xc0, !PT ;  /* 0x1ffffff803057812 */ /* 0x000fe200078ec0ff */
[----:B------:R-:W-:Y:S01]  /*0e60*/  IMAD.SHL.U32 R22, R212, 0x8, RZ ;  /* 0x00000008d4167824 */ /* 0x000fe200078e00ff */
[----:B------:R-:W-:Y:S01]  /*0e70*/  LEA.HI R9, R9, R184, RZ, 0x3 ;  /* 0x000000b809097211 */ /* 0x000fe200078f18ff */
[----:B------:R0:W-:Y:S01]  /*0e80*/  STL [R1+0x3c], R4 ;  /* 0x00003c0401007387 */ /* 0x0001e20000100800 */
[----:B------:R-:W-:Y:S01]  /*0e90*/  SHF.R.S32.HI R0, RZ, 0x1f, R209 ;  /* 0x0000001fff007819 */ /* 0x000fe200000114d1 */
[----:B------:R-:W-:Y:S01]  /*0ea0*/  VIADD R187, R22, 0x40 ;  /* 0x0000004016bb7836 */ /* 0x000fe20000000000 */
[----:B------:R-:W-:-:S02]  /*0eb0*/  LOP3.LUT R9, R9, 0xfffffff8, RZ, 0xc0, !PT ;  /* 0xfffffff809097812 */ /* 0x000fc400078ec0ff */
[----:B------:R-:W-:Y:S02]  /*0ec0*/  IADD3 R186, R22, 0x20, RZ ;  /* 0x0000002016ba7810 */ /* 0x000fe40007ffe0ff */
[----:B------:R-:W-:Y:S01]  /*0ed0*/  SHF.R.S32.HI R6, RZ, 0x1f, R187 ;  /* 0x0000001fff067819 */ /* 0x000fe200000114bb */
[----:B------:R-:W-:Y:S01]  /*0ee0*/  IMAD.IADD R215, R184, 0x1, -R9 ;  /* 0x00000001b8d77824 */ /* 0x000fe200078e0a09 */
[----:B------:R-:W-:Y:S02]  /*0ef0*/  SHF.R.S32.HI R7, RZ, 0x1f, R186 ;  /* 0x0000001fff077819 */ /* 0x000fe400000114ba */
[----:B------:R-:W-:Y:S02]  /*0f00*/  SHF.L.U32 R190, R209, 0x6, RZ ;  /* 0x00000006d1be7819 */ /* 0x000fe400000006ff */
[----:B------:R-:W-:Y:S02]  /*0f10*/  LEA.HI R0, R0, R209, RZ, 0x3 ;  /* 0x000000d100007211 */ /* 0x000fe400078f18ff */
[----:B------:R-:W-:-:S02]  /*0f20*/  LEA.HI R214, R7, R186, RZ, 0x3 ;  /* 0x000000ba07d67211 */ /* 0x000fc400078f18ff */
[-C--:B------:R-:W-:Y:S01]  /*0f30*/  LEA.HI R8, R6, R187.reuse, RZ, 0x6 ;  /* 0x000000bb06087211 */ /* 0x080fe200078f30ff */
[----:B------:R-:W-:Y:S01]  /*0f40*/  IMAD.SHL.U32 R0, R0, 0x40, RZ ;  /* 0x0000004000007824 */ /* 0x000fe200078e00ff */
[----:B------:R-:W-:Y:S02]  /*0f50*/  LEA.HI R7, R7, R186, RZ, 0x6 ;  /* 0x000000ba07077211 */ /* 0x000fe400078f30ff */
[----:B------:R-:W-:Y:S01]  /*0f60*/  LOP3.LUT R190, R190, 0x1c0, RZ, 0xc0, !PT ;  /* 0x000001c0bebe7812 */ /* 0x000fe200078ec0ff */
[----:B------:R-:W-:Y:S01]  /*0f70*/  IMAD.SHL.U32 R9, R8, 0x80, RZ ;  /* 0x0000008008097824 */ /* 0x000fe200078e00ff */
[----:B------:R-:W-:Y:S01]  /*0f80*/  SHF.L.U32 R191, R215, 0x6, RZ ;  /* 0x00000006d7bf7819 */ /* 0x000fe200000006ff */
[----:B------:R-:W-:Y:S01]  /*0f90*/  IMAD.SHL.U32 R7, R7, 0x80, RZ ;  /* 0x0000008007077824 */ /* 0x000fe200078e00ff */
[----:B------:R-:W-:Y:S02]  /*0fa0*/  LEA.HI R6, R6, R187, RZ, 0x3 ;  /* 0x000000bb06067211 */ /* 0x000fe400078f18ff */
[----:B------:R-:W-:-:S02]  /*0fb0*/  SHF.R.U32.HI R223, RZ, 0x3, R190 ;  /* 0x00000003ffdf7819 */ /* 0x000fc400000116be */
[----:B------:R-:W-:Y:S02]  /*0fc0*/  LOP3.LUT R191, R191, 0x1c0, RZ, 0xc0, !PT ;  /* 0x000001c0bfbf7812 */ /* 0x000fe400078ec0ff */
[C---:B------:R-:W-:Y:S02]  /*0fd0*/  LOP3.LUT R12, R190.reuse, 0x38, R6, 0xf8, !PT ;  /* 0x00000038be0c7812 */ /* 0x040fe400078ef806 */
[----:B------:R-:W-:Y:S02]  /*0fe0*/  LOP3.LUT R10, R190, 0x38, R214, 0xf8, !PT ;  /* 0x00000038be0a7812 */ /* 0x000fe400078ef8d6 */
[----:B------:R-:W-:Y:S02]  /*0ff0*/  LOP3.LUT R198, R0, 0xfffffe00, RZ, 0xc0, !PT ;  /* 0xfffffe0000c67812 */ /* 0x000fe400078ec0ff */
[----:B------:R-:W-:Y:S02]  /*1000*/  SHF.R.U32.HI R197, RZ, 0x3, R191 ;  /* 0x00000003ffc57819 */ /* 0x000fe400000116bf */
[----:B------:R-:W-:-:S02]  /*1010*/  LOP3.LUT R8, R191, 0x38, R6, 0xf8, !PT ;  /* 0x00000038bf087812 */ /* 0x000fc400078ef806 */
[----:B------:R-:W-:Y:S02]  /*1020*/  LOP3.LUT R9, R9, 0xffffe000, RZ, 0xc0, !PT ;  /* 0xffffe00009097812 */ /* 0x000fe400078ec0ff */
[-C--:B------:R-:W-:Y:S02]  /*1030*/  LOP3.LUT R12, R12, R223.reuse, RZ, 0x3c, !PT ;  /* 0x000000df0c0c7212 */ /* 0x080fe400078e3cff */
[----:B------:R-:W-:Y:S02]  /*1040*/  LOP3.LUT R7, R7, 0xffffe000, RZ, 0xc0, !PT ;  /* 0xffffe00007077812 */ /* 0x000fe400078ec0ff */
[----:B------:R-:W-:Y:S02]  /*1050*/  LOP3.LUT R10, R10, R223, RZ, 0x3c, !PT ;  /* 0x000000df0a0a7212 */ /* 0x000fe400078e3cff */
[----:B------:R-:W-:Y:S02]  /*1060*/  LOP3.LUT R0, R191, 0x38, R214, 0xf8, !PT ;  /* 0x00000038bf007812 */ /* 0x000fe400078ef8d6 */
[----:B------:R-:W-:-:S02]  /*1070*/  LOP3.LUT R8, R8, R197, RZ, 0x3c, !PT ;  /* 0x000000c508087212 */ /* 0x000fc400078e3cff */
[--C-:B------:R-:W-:Y:S01]  /*1080*/  IADD3 R12, R12, R9, R198.reuse ;  /* 0x000000090c0c7210 */ /* 0x100fe20007ffe0c6 */
[----:B------:R-:W-:Y:S01]  /*1090*/  IMAD R9, R196, 0x200, R9 ;  /* 0x00000200c4097824 */ /* 0x000fe200078e0209 */
[----:B------:R-:W-:Y:S02]  /*10a0*/  SHF.R.S32.HI R200, RZ, 0x3, R3 ;  /* 0x00000003ffc87819 */ /* 0x000fe40000011403 */
[----:B------:R-:W-:Y:S01]  /*10b0*/  IADD3 R10, R10, R7, R198 ;  /* 0x000000070a0a7210 */ /* 0x000fe20007ffe0c6 */
[----:B------:R-:W-:Y:S01]  /*10c0*/  IMAD.IADD R8, R9, 0x1, R8 ;  /* 0x0000000109087824 */ /* 0x000fe200078e0208 */
[----:B------:R-:W-:Y:S02]  /*10d0*/  LOP3.LUT R3, R2, 0x7ffffffc, RZ, 0xc0, !PT ;  /* 0x7ffffffc02037812 */ /* 0x000fe400078ec0ff */
[----:B------:R-:W-:Y:S02]  /*10e0*/  LOP3.LUT R0, R0, R197, RZ, 0x3c, !PT ;  /* 0x000000c500007212 */ /* 0x000fe400078e3cff */
[----:B------:R-:W-:Y:S01]  /*10f0*/  LEA R7, R196, R7, 0x9 ;  /* 0x00000007c4077211 */ /* 0x000fe200078e48ff */
[----:B------:R-:W-:Y:S01]  /*1100*/  IMAD.IADD R202, R216, 0x1, -R3 ;  /* 0x00000001d8ca7824 */ /* 0x000fe200078e0a03 */
[----:B------:R-:W-:-:S02]  /*1110*/  LOP3.LUT R2, R190, 0x38, R22, 0xf8, !PT ;  /* 0x00000038be027812 */ /* 0x000fc400078ef816 */
[----:B------:R-:W-:Y:S02]  /*1120*/  IADD3 R5, R226, -R5, RZ ;  /* 0x80000005e2057210 */ /* 0x000fe40007ffe0ff */
[----:B------:R-:W-:Y:S02]  /*1130*/  IADD3 R0, R7, R0, RZ ;  /* 0x0000000007007210 */ /* 0x000fe40007ffe0ff */
[----:B------:R-:W-:Y:S01]  /*1140*/  LOP3.LUT R2, R198, R2, R223, 0xf6, !PT ;  /* 0x00000002c6027212 */ /* 0x000fe200078ef6df */
[----:B------:R-:W-:Y:S01]  /*1150*/  IMAD.SHL.U32 R199, R5, 0x8, RZ ;  /* 0x0000000805c77824 */ /* 0x000fe200078e00ff */
[----:B------:R-:W-:Y:S02]  /*1160*/  SHF.R.S32.HI R210, RZ, 0x1f, R184 ;  /* 0x0000001fffd27819 */ /* 0x000fe400000114b8 */
[----:B------:R-:W-:Y:S02]  /*1170*/  SHF.L.U32 R16, R212, 0x2, RZ ;  /* 0x00000002d4107819 */ /* 0x000fe400000006ff */
[----:B------:R-:W-:-:S02]  /*1180*/  SHF.R.S32.HI R214, RZ, 0x3, R214 ;  /* 0x00000003ffd67819 */ /* 0x000fc400000114d6 */
[----:B------:R-:W-:Y:S02]  /*1190*/  SHF.R.S32.HI R220, RZ, 0x3, R6 ;  /* 0x00000003ffdc7819 */ /* 0x000fe40000011406 */
[----:B------:R-:W-:Y:S02]  /*11a0*/  LEA R221, R2, UR4, 0x1 ;  /* 0x0000000402dd7c11 */ /* 0x000fe4000f8e08ff */
[----:B------:R-:W-:Y:S02]  /*11b0*/  LEA R218, R10, UR4, 0x1 ;  /* 0x000000040ada7c11 */ /* 0x000fe4000f8e08ff */
[----:B------:R-:W-:Y:S02]  /*11c0*/  LEA R217, R12, UR4, 0x1 ;  /* 0x000000040cd97c11 */ /* 0x000fe4000f8e08ff */
[----:B------:R-:W-:Y:S02]  /*11d0*/  LEA R222, R0, UR4, 0x1 ;  /* 0x0000000400de7c11 */ /* 0x000fe4000f8e08ff */
[----:B0-----:R-:W-:-:S07]  /*11e0*/  LEA R219, R8, UR4, 0x1 ;  /* 0x0000000408db7c11 */ /* 0x001fce000f8e08ff */
.L_x_2442:
[----:B0-----:R-:W0:Y:S01]  /*11f0*/  LDC.64 R2, c[0x0][0xc60] ;  /* 0x00031800ff027b82 */ /* 0x001e220000000a00 */
[----:B------:R-:W-:Y:S01]  /*1200*/  ULDC.64 UR4, c[0x0][0xa28] ;  /* 0x00028a0000047ab9 */ /* 0x000fe20000000a00 */
[----:B------:R-:W-:Y:S01]  /*1210*/  ULDC.64 UR8, c[0x0][0xa18] ;  /* 0x0002860000087ab9 */ /* 0x000fe20000000a00 */
[----:B------:R-:W-:Y:S01]  /*1220*/  ULDC.64 UR6, c[0x0][0xa08] ;  /* 0x0002820000067ab9 */ /* 0x000fe20000000a00 */
[----:B0-----:R-:W-:-:S05]  /*1230*/  IMAD.WIDE R2, R195, 0x4, R2 ;  /* 0x00000004c3027825 */ /* 0x001fca00078e0202 */
[----:B--2---:R-:W2:Y:S01]  /*1240*/  LDG.E R207, desc[UR56][R2.64] ;  /* 0x0000003802cf7981 */ /* 0x004ea2000c1e1900 */
[----:B------:R-:W-:Y:S01]  /*1250*/  ISETP.NE.U32.AND P2, PT, RZ, UR4, PT ;  /* 0x00000004ff007c0c */ /* 0x000fe2000bf45070 */
[----:B---345:R-:W-:Y:S01]  /*1260*/  IMAD.MOV.U32 R9, RZ, RZ, RZ ;  /* 0x000000ffff097224 */ /* 0x038fe200078e00ff */
[----:B------:R-:W-:Y:S01]  /*1270*/  ISETP.NE.U32.AND P1, PT, RZ, UR8, PT ;  /* 0x00000008ff007c0c */ /* 0x000fe2000bf25070 */
[----:B------:R-:W-:Y:S01]  /*1280*/  IMAD.MOV.U32 R27, RZ, RZ, RZ ;  /* 0x000000ffff1b7224 */ /* 0x000fe200078e00ff */
[----:B------:R-:W-:Y:S02]  /*1290*/  ISETP.NE.AND.EX P2, PT, RZ, UR5, PT, P2 ;  /* 0x00000005ff007c0c */ /* 0x000fe4000bf45320 */
[----:B------:R-:W-:Y:S02]  /*12a0*/  ISETP.NE.AND.EX P1, PT, RZ, UR9, PT, P1 ;  /* 0x00000009ff007c0c */ /* 0x000fe4000bf25310 */
[----:B------:R-:W-:-:S04]  /*12b0*/  ISETP.NE.U32.AND P0, PT, RZ, UR6, PT ;  /* 0x00000006ff007c0c */ /* 0x000fc8000bf05070 */
[----:B------:R-:W-:Y:S02]  /*12c0*/  ISETP.NE.AND.EX P0, PT, RZ, UR7, PT, P0 ;  /* 0x00000007ff007c0c */ /* 0x000fe4000bf05300 */
[----:B--2---:R-:W-:-:S03]  /*12d0*/  SHF.R.S32.HI R213, RZ, 0x1f, R207 ;  /* 0x0000001fffd57819 */ /* 0x004fc600000114cf */
[C---:B------:R-:W-:Y:S02]  /*12e0*/  @P2 LEA R2, P3, R207.reuse, UR4, 0x2 ;  /* 0x00000004cf022c11 */ /* 0x040fe4000f8610ff */
[C---:B------:R-:W-:Y:S02]  /*12f0*/  SHF.L.U32 R205, R207.reuse, 0x2, RZ ;  /* 0x00000002cfcd7819 */ /* 0x040fe400000006ff */
[C-C-:B------:R-:W-:Y:S01]  /*1300*/  @P2 LEA.HI.X R3, R207.reuse, UR5, R213.reuse, 0x2, P3 ;  /* 0x00000005cf032c11 */ /* 0x140fe200098f14d5 */
[----:B------:R-:W-:Y:S01]  /*1310*/  ULDC UR4, c[0x0][0x288] ;  /* 0x0000a20000047ab9 */ /* 0x000fe20000000800 */
[----:B------:R-:W-:Y:S02]  /*1320*/  SHF.L.U64.HI R206, R207, 0x2, R213 ;  /* 0x00000002cfce7819 */ /* 0x000fe400000102d5 */
[C---:B------:R-:W-:Y:S01]  /*1330*/  IADD3 R6, P4, R205.reuse, UR6, RZ ;  /* 0x00000006cd067c10 */ /* 0x040fe2000ff9e0ff */
[----:B------:R0:W5:Y:S01]  /*1340*/  @P2 LDG.E R9, desc[UR56][R2.64] ;  /* 0x0000003802092981 */ /* 0x000162000c1e1900 */
[----:B------:R-:W-:-:S02]  /*1350*/  @P1 IADD3 R4, P2, R205, UR8, RZ ;  /* 0x00000008cd041c10 */ /* 0x000fc4000ff5e0ff */
[----:B------:R-:W-:Y:S01]  /*1360*/  MOV R192, UR4 ;  /* 0x0000000400c07c02 */ /* 0x000fe20008000f00 */
[----:B------:R-:W-:Y:S01]  /*1370*/  ULDC.64 UR4, c[0x0][0x3f8] ;  /* 0x0000fe0000047ab9 */ /* 0x000fe20000000a00 */
[C---:B------:R-:W-:Y:S02]  /*1380*/  IADD3.X R7, R206.reuse, UR7, RZ, P4, !PT ;  /* 0x00000007ce077c10 */ /* 0x040fe4000a7fe4ff */
[----:B------:R-:W-:Y:S01]  /*1390*/  @P1 IADD3.X R5, R206, UR9, RZ, P2, !PT ;  /* 0x00000009ce051c10 */ /* 0x000fe200097fe4ff */
[----:B------:R-:W-:Y:S02]  /*13a0*/  UISETP.NE.U32.AND UP0, UPT, UR4, URZ, UPT ;  /* 0x0000003f0400728c */ /* 0x000fe4000bf05070 */
[----:B------:R0:W5:Y:S01]  /*13b0*/  @P0 LDG.E R27, desc[UR56][R6.64] ;  /* 0x00000038061b0981 */ /* 0x000162000c1e1900 */
[----:B------:R-:W-:Y:S01]  /*13c0*/  ULDC UR4, c[0x0][0x404] ;  /* 0x0001010000047ab9 */ /* 0x000fe20000000800 */
[----:B------:R-:W-:Y:S02]  /*13d0*/  ULDC.64 UR6, c[0x0][0xa20] ;  /* 0x0002880000067ab9 */ /* 0x000fe40000000a00 */
[----:B------:R0:W5:Y:S01]  /*13e0*/  @P1 LDG.E R192, desc[UR56][R4.64] ;  /* 0x0000003804c01981 */ /* 0x000162000c1e1900 */
[----:B------:R-:W-:Y:S01]  /*13f0*/  UISETP.NE.AND.EX UP0, UPT, UR5, URZ, UPT, UP0 ;  /* 0x0000003f0500728c */ /* 0x000fe2000bf05300 */
[----:B------:R-:W-:-:S02]  /*1400*/  ISETP.NE.U32.AND P2, PT, RZ, UR6, PT ;  /* 0x00000006ff007c0c */ /* 0x000fc4000bf45070 */
[----:B------:R-:W-:Y:S01]  /*1410*/  ULDC UR5, c[0x0][0x2e0] ;  /* 0x0000b80000057ab9 */ /* 0x000fe20000000800 */
[----:B------:R-:W-:Y:S01]  /*1420*/  USEL UR4, UR4, 0x1, UP0 ;  /* 0x0000000104047887 */ /* 0x000fe20008000000 */
[----:B------:R-:W-:-:S03]  /*1430*/  ISETP.NE.AND.EX P2, PT, RZ, UR7, PT, P2 ;  /* 0x00000007ff007c0c */ /* 0x000fc6000bf45320 */
        /* <DEDUP_REMOVED lines=15> */
.L_x_2206:
[----:B------:R-:W-:Y:S01]  /*1530*/  IMAD.U32 R24, RZ, RZ, UR5 ;  /* 0x00000005ff187e24 */ /* 0x000fe2000f8e00ff */
[----:B------:R-:W-:Y:S01]  /*1540*/  MOV R26, UR4 ;  /* 0x00000004001a7c02 */ /* 0x000fe20008000f00 */
[----:B------:R-:W-:Y:S06]  /*1550*/  @!P2 BRA `(.L_x_2207) ;  /* 0x000000000010a947 */ /* 0x000fec0003800000 */
[----:B------:R-:W-:-:S04]  /*1560*/  IADD3 R2, P0, R205, UR6, RZ ;  /* 0x00000006cd027c10 */ /* 0x000fc8000ff1e0ff */
[----:B------:R-:W-:-:S05]  /*1570*/  IADD3.X R3, R206, UR7, RZ, P0, !PT ;  /* 0x00000007ce037c10 */ /* 0x000fca00087fe4ff */
[----:B------:R0:W5:Y:S01]  /*1580*/  LDG.E R26, desc[UR56][R2.64] ;  /* 0x00000038021a7981 */ /* 0x000162000c1e1900 */
[----:B------:R-:W-:Y:S05]  /*1590*/  BRA `(.L_x_2208) ;  /* 0x0000000000107947 */ /* 0x000fea0003800000 */
.L_x_2207:
[----:B------:R-:W-:Y:S05]  /*15a0*/  @!P0 BRA `(.L_x_2208) ;  /* 0x00000000000c8947 */ /* 0x000fea0003800000 */
[----:B------:R-:W2:Y:S04]  /*15b0*/  LDG.E R3, desc[UR56][R6.64] ;  /* 0x0000003806037981 */ /* 0x000ea8000c1e1900 */
[----:B------:R-:W2:Y:S02]  /*15c0*/  LDG.E R26, desc[UR56][R6.64+0x4] ;  /* 0x00000438061a7981 */ /* 0x000ea4000c1e1900 */
[----:B--2---:R-:W-:-:S07]  /*15d0*/  IMAD.IADD R26, R26, 0x1, -R3 ;  /* 0x000000011a1a7824 */ /* 0x004fce00078e0a03 */
.L_x_2208:
[----:B------:R-:W-:Y:S02]  /*15e0*/  ULDC.64 UR4, c[0x0][0xa10] ;  /* 0x0002840000047ab9 */ /* 0x000fe40000000a00 */
[----:B------:R-:W-:-:S04]  /*15f0*/  ISETP.NE.U32.AND P0, PT, RZ, UR4, PT ;  /* 0x00000004ff007c0c */ /* 0x000fc8000bf05070 */
[----:B------:R-:W-:Y:S01]  /*1600*/  ISETP.NE.AND.EX P0, PT, RZ, UR5, PT, P0 ;  /* 0x00000005ff007c0c */ /* 0x000fe2000bf05300 */
[----:B------:R-:W-:-:S12]  /*1610*/  ULDC.64 UR4, c[0x0][0xa30] ;  /* 0x00028c0000047ab9 */ /* 0x000fd80000000a00 */
[----:B0-----:R-:W0:Y:S02]  /*1620*/  @P0 LDC.64 R2, c[0x0][0xa10] ;  /* 0x00028400ff020b82 */ /* 0x001e240000000a00 */
[----:B0-----:R-:W-:-:S05]  /*1630*/  @P0 IMAD.WIDE R2, R25, 0x4, R2 ;  /* 0x0000000419020825 */ /* 0x001fca00078e0202 */
[----:B------:R-:W2:Y:S04]  /*1640*/  @P0 LDG.E R0, desc[UR56][R2.64] ;  /* 0x0000003802000981 */ /* 0x000ea8000c1e1900 */
[----:B------:R0:W2:Y:S01]  /*1650*/  @P0 LDG.E R7, desc[UR56][R2.64+0x4] ;  /* 0x0000043802070981 */ /* 0x0000a2000c1e1900 */
[----:B-----5:R-:W-:Y:S01]  /*1660*/  IADD3 R9, -R9, R26, RZ ;  /* 0x0000001a09097210 */ /* 0x020fe20007ffe1ff */
[----:B------:R-:W-:Y:S01]  /*1670*/  IMAD.MOV.U32 R146, RZ, RZ, R26 ;  /* 0x000000ffff927224 */ /* 0x000fe200078e001a */
[----:B------:R-:W-:Y:S02]  /*1680*/  ISETP.NE.U32.AND P1, PT, RZ, UR4, PT ;  /* 0x00000004ff007c0c */ /* 0x000fe4000bf25070 */
[----:B0-----:R-:W-:Y:S01]  /*1690*/  LEA R2, R193, 0xff, 0x7 ;  /* 0x000000ffc1027811 */ /* 0x001fe200078e38ff */
[----:B------:R-:W-:Y:S01]  /*16a0*/  IMAD.MOV R123, RZ, RZ, -R9 ;  /* 0x000000ffff7b7224 */ /* 0x000fe200078e0a09 */
[----:B------:R-:W-:-:S04]  /*16b0*/  ISETP.NE.AND.EX P1, PT, RZ, UR5, PT, P1 ;  /* 0x00000005ff007c0c */ /* 0x000fc8000bf25310 */
[----:B------:R-:W-:-:S09]  /*16c0*/  VIMNMX R123, RZ, R123, !PT ;  /* 0x0000007bff7b7248 */ /* 0x000fd20007fe0100 */
[----:B------:R-:W-:-:S04]  /*16d0*/  @P1 IADD3 R4, P2, R205, UR4, RZ ;  /* 0x00000004cd041c10 */ /* 0x000fc8000ff5e0ff */
[----:B------:R-:W-:-:S05]  /*16e0*/  @P1 IADD3.X R5, R206, UR5, RZ, P2, !PT ;  /* 0x00000005ce051c10 */ /* 0x000fca00097fe4ff */
[----:B------:R0:W5:Y:S01]  /*16f0*/  @P1 LDG.E R146, desc[UR56][R4.64] ;  /* 0x0000003804921981 */ /* 0x000162000c1e1900 */
[----:B--2---:R-:W-:-:S04]  /*1700*/  @P0 IMAD.IADD R24, R7, 0x1, -R0 ;  /* 0x0000000107180824 */ /* 0x004fc800078e0a00 */
[----:B------:R-:W-:-:S05]  /*1710*/  IMAD.IADD R195, R9, 0x1, R24 ;  /* 0x0000000109c37824 */ /* 0x000fca00078e0218 */
[C---:B------:R-:W-:Y:S02]  /*1720*/  IADD3 R0, R195.reuse, 0x7f, RZ ;  /* 0x0000007fc3007810 */ /* 0x040fe40007ffe0ff */
[----:B------:R-:W-:Y:S02]  /*1730*/  IADD3 R2, R195, R2, -R192 ;  /* 0x00000002c3027210 */ /* 0x000fe40007ffe8c0 */
[----:B------:R-:W-:Y:S02]  /*1740*/  SHF.R.S32.HI R3, RZ, 0x1f, R0 ;  /* 0x0000001fff037819 */ /* 0x000fe40000011400 */
[----:B------:R-:W-:Y:S02]  /*1750*/  SHF.R.S32.HI R7, RZ, 0x1f, R2 ;  /* 0x0000001fff077819 */ /* 0x000fe40000011402 */
[----:B------:R-:W-:Y:S02]  /*1760*/  LEA.HI R3, R3, R0, RZ, 0x7 ;  /* 0x0000000003037211 */ /* 0x000fe400078f38ff */
[----:B------:R-:W-:-:S02]  /*1770*/  LEA.HI R7, R7, R2, RZ, 0x7 ;  /* 0x0000000207077211 */ /* 0x000fc400078f38ff */
[----:B------:R-:W-:Y:S02]  /*1780*/  SHF.R.S32.HI R3, RZ, 0x7, R3 ;  /* 0x00000007ff037819 */ /* 0x000fe40000011403 */
[----:B------:R-:W-:-:S04]  /*1790*/  SHF.R.S32.HI R150, RZ, 0x7, R7 ;  /* 0x00000007ff967819 */ /* 0x000fc80000011407 */
[----:B------:R-:W-:-:S05]  /*17a0*/  VIMNMX R150, R3, R150, PT ;  /* 0x0000009603967248 */ /* 0x000fca0003fe0100 */
[----:B------:R-:W-:-:S05]  /*17b0*/  IMAD R3, R150, 0x80, -R9 ;  /* 0x0000008096037824 */ /* 0x000fca00078e0a09 */
[----:B------:R-:W-:-:S04]  /*17c0*/  VIMNMX R0, R3, R24, PT ;  /* 0x0000001803007248 */ /* 0x000fc80003fe0100 */
        /* <DEDUP_REMOVED lines=30> */
.L_x_2211:
[----:B------:R-:W-:Y:S05]  /*19b0*/  BSYNC B6 ;  /* 0x0000000000067941 */ /* 0x000fea0003800000 */
.L_x_2210:
        /* <DEDUP_REMOVED lines=20> */
.L_x_2213:
[----:B------:R-:W-:Y:S05]  /*1b00*/  BSYNC B6 ;  /* 0x0000000000067941 */ /* 0x000fea0003800000 */
.L_x_2212:
[----:B------:R-:W-:Y:S01]  /*1b10*/  ULDC.64 UR4, c[0x0][0x9f8] ;  /* 0x00027e0000047ab9 */ /* 0x000fe20000000a00 */
[----:B------:R-:W0:Y:S01]  /*1b20*/  LDC R0, c[0x0][0x428] ;  /* 0x00010a00ff007b82 */ /* 0x000e220000000800 */
[----:B------:R-:W-:Y:S01]  /*1b30*/  ISETP.NE.U32.AND P0, PT, RZ, UR4, PT ;  /* 0x00000004ff007c0c */ /* 0x000fe2000bf05070 */
[----:B------:R-:W-:-:S06]  /*1b40*/  VIADD R97, R22, 0x60 ;  /* 0x0000006016617836 */ /* 0x000fcc0000000000 */
[----:B------:R-:W1:Y:S01]  /*1b50*/  LDC.64 R126, c[0x0][0x2f0] ;  /* 0x0000bc00ff7e7b82 */ /* 0x000e620000000a00 */
[----:B------:R-:W-:Y:S01]  /*1b60*/  ISETP.NE.AND.EX P0, PT, RZ, UR5, PT, P0 ;  /* 0x00000005ff007c0c */ /* 0x000fe2000bf05300 */
[----:B------:R-:W-:Y:S01]  /*1b70*/  IMAD.IADD R27, R27, 0x1, R26 ;  /* 0x000000011b1b7824 */ /* 0x000fe200078e021a */
[----:B------:R-:W-:Y:S01]  /*1b80*/  SHF.R.S32.HI R23, RZ, 0x1f, R22 ;  /* 0x0000001fff177819 */ /* 0x000fe20000011416 */
[----:B------:R-:W-:-:S04]  /*1b90*/  ULDC.64 UR6, c[0x0][0xa08] ;  /* 0x0002820000067ab9 */ /* 0x000fc80000000a00 */
[----:B------:R-:W2:Y:S06]  /*1ba0*/  LDC R41, c[0x0][0x3d4] ;  /* 0x0000f500ff297b82 */ /* 0x000eac0000000800 */
[----:B------:R-:W-:Y:S01]  /*1bb0*/  @P0 IADD3 R4, P1, R205, UR4, RZ ;  /* 0x00000004cd040c10 */ /* 0x000fe2000ff3e0ff */
[----:B------:R-:W-:Y:S01]  /*1bc0*/  ULDC UR4, c[0x0][0x2e4] ;  /* 0x0000b90000047ab9 */ /* 0x000fe20000000800 */
[----:B------:R-:W3:Y:S02]  /*1bd0*/  LDC.64 R34, c[0x0][0x3e8] ;  /* 0x0000fa00ff227b82 */ /* 0x000ee40000000a00 */
[----:B------:R-:W-:-:S05]  /*1be0*/  @P0 IADD3.X R5, R206, UR5, RZ, P1, !PT ;  /* 0x00000005ce050c10 */ /* 0x000fca0008ffe4ff */
[----:B------:R4:W3:Y:S01]  /*1bf0*/  @P0 LDG.E R25, desc[UR56][R4.64] ;  /* 0x0000003804190981 */ /* 0x0008e2000c1e1900 */
[----:B0-----:R-:W-:Y:S01]  /*1c00*/  ISETP.NE.AND P0, PT, R0, 0x1, PT ;  /* 0x000000010000780c */ /* 0x001fe20003f05270 */
[----:B------:R-:W-:Y:S01]  /*1c10*/  IMAD.MOV.U32 R122, RZ, RZ, 0x20 ;  /* 0x00000020ff7a7424 */ /* 0x000fe200078e00ff */
[----:B------:R-:W-:Y:S01]  /*1c20*/  ISETP.GE.AND P2, PT, R186, UR4, PT ;  /* 0x00000004ba007c0c */ /* 0x000fe2000bf46270 */
[----:B------:R-:W0:Y:S01]  /*1c30*/  S2R R151, SR_TID.X ;  /* 0x0000000000977919 */ /* 0x000e220000002100 */
[----:B------:R-:W-:Y:S01]  /*1c40*/  ISETP.GE.AND P1, PT, R22, UR4, PT ;  /* 0x0000000416007c0c */ /* 0x000fe2000bf26270 */
[----:B-1----:R-:W-:Y:S01]  /*1c50*/  IMAD.SHL.U32 R93, R126, 0x80, RZ ;  /* 0x000000807e5d7824 */ /* 0x002fe200078e00ff */
[----:B------:R-:W-:Y:S02]  /*1c60*/  SEL R3, RZ, 0xffffffff, P2 ;  /* 0xffffffffff037807 */ /* 0x000fe40001000000 */
[----:B------:R-:W-:Y:S01]  /*1c70*/  SEL R0, RZ, 0x1, P1 ;  /* 0x00000001ff007807 */ /* 0x000fe20000800000 */
[----:B--2---:R-:W-:Y:S01]  /*1c80*/  IMAD.SHL.U32 R120, R41, 0x2, RZ ;  /* 0x0000000229787824 */ /* 0x004fe200078e00ff */
[----:B------:R-:W-:Y:S01]  /*1c90*/  ISETP.GE.AND P1, PT, R187, UR4, PT ;  /* 0x00000004bb007c0c */ /* 0x000fe2000bf26270 */
[----:B------:R-:W-:Y:S01]  /*1ca0*/  IMAD.SHL.U32 R3, R3, 0x2, RZ ;  /* 0x0000000203037824 */ /* 0x000fe200078e00ff */
[----:B------:R-:W-:Y:S01]  /*1cb0*/  ISETP.GE.AND P2, PT, R97, UR4, PT ;  /* 0x0000000461007c0c */ /* 0x000fe2000bf46270 */
[----:B------:R-:W1:Y:S01]  /*1cc0*/  @P0 LDC R7, c[0x0][0x42c] ;  /* 0x00010b00ff070b82 */ /* 0x000e620000000800 */
[----:B----4-:R-:W-:-:S02]  /*1cd0*/  IADD3 R5, R22, 0x80, RZ ;  /* 0x0000008016057810 */ /* 0x010fc40007ffe0ff */
[----:B------:R-:W-:Y:S01]  /*1ce0*/  LOP3.LUT R0, R3, 0x2, R0, 0xe2, !PT ;  /* 0x0000000203007812 */ /* 0x000fe200078ee200 */
[-C--:B---3--:R-:W-:Y:S01]  /*1cf0*/  IMAD R10, R210, R34.reuse, RZ ;  /* 0x00000022d20a7224 */ /* 0x088fe200078e02ff */
[----:B------:R-:W-:Y:S01]  /*1d00*/  SEL R3, RZ, 0x4, P1 ;  /* 0x00000004ff037807 */ /* 0x000fe20000800000 */
[----:B------:R-:W-:Y:S01]  /*1d10*/  IMAD.WIDE.U32 R104, R184, R34, R22 ;  /* 0x00000022b8687225 */ /* 0x000fe200078e0016 */
[----:B------:R-:W-:Y:S01]  /*1d20*/  SEL R4, RZ, 0x8, P2 ;  /* 0x00000008ff047807 */ /* 0x000fe20001000000 */
[----:B------:R-:W2:Y:S01]  /*1d30*/  @P0 LDC R9, c[0x0][0x430] ;  /* 0x00010c00ff090b82 */ /* 0x000ea20000000800 */
[----:B------:R-:W-:Y:S01]  /*1d40*/  ISETP.GE.AND P1, PT, R5, UR4, PT ;  /* 0x0000000405007c0c */ /* 0x000fe2000bf26270 */
[----:B------:R-:W-:Y:S01]  /*1d50*/  VIADD R5, R22, 0xa0 ;  /* 0x000000a016057836 */ /* 0x000fe20000000000 */
[----:B------:R-:W-:Y:S01]  /*1d60*/  LOP3.LUT R3, R4, R0, R3, 0xfe, !PT ;  /* 0x0000000004037212 */ /* 0x000fe200078efe03 */
[----:B------:R-:W-:Y:S01]  /*1d70*/  IMAD R13, R184, R35, R10 ;  /* 0x00000023b80d7224 */ /* 0x000fe200078e020a */
[----:B------:R-:W-:-:S02]  /*1d80*/  SHF.R.S32.HI R37, RZ, 0x1f, R27 ;  /* 0x0000001fff257819 */ /* 0x000fc4000001141b */
[----:B------:R-:W-:Y:S01]  /*1d90*/  SEL R4, RZ, 0x10, P1 ;  /* 0x00000010ff047807 */ /* 0x000fe20000800000 */
[----:B------:R-:W-:Y:S01]  /*1da0*/  IMAD.IADD R105, R13, 0x1, R105 ;  /* 0x000000010d697824 */ /* 0x000fe200078e0269 */
[----:B------:R-:W-:Y:S01]  /*1db0*/  ISETP.GE.AND P1, PT, R5, UR4, PT ;  /* 0x0000000405007c0c */ /* 0x000fe2000bf26270 */
[----:B------:R-:W-:Y:S01]  /*1dc0*/  IMAD R6, R37, R126, RZ ;  /* 0x0000007e25067224 */ /* 0x000fe200078e02ff */
[----:B------:R-:W-:Y:S01]  /*1dd0*/  ULDC.64 UR4, c[0x0][0x320] ;  /* 0x0000c80000047ab9 */ /* 0x000fe20000000a00 */
[----:B------:R-:W-:Y:S01]  /*1de0*/  LOP3.LUT R3, R3, R4, RZ, 0xfc, !PT ;  /* 0x0000000403037212 */ /* 0x000fe200078efcff */
[----:B------:R-:W-:Y:S01]  /*1df0*/  IMAD.WIDE.U32 R4, R27, R126, RZ ;  /* 0x0000007e1b047225 */ /* 0x000fe200078e00ff */
[-C--:B------:R-:W-:Y:S02]  /*1e00*/  ISETP.GE.AND P3, PT, R22, R41.reuse, PT ;  /* 0x000000291600720c */ /* 0x080fe40003f66270 */
[----:B------:R-:W-:Y:S01]  /*1e10*/  ISETP.GE.AND P4, PT, R187, R41, PT ;  /* 0x00000029bb00720c */ /* 0x000fe20003f86270 */
[----:B-1----:R-:W-:Y:S01]  /*1e20*/  @P0 IMAD.HI.U32 R0, R194, R7, RZ ;  /* 0x00000007c2000227 */ /* 0x002fe200078e00ff */
[----:B------:R-:W-:-:S02]  /*1e30*/  ISETP.GE.AND P2, PT, R186, R41, PT ;  /* 0x00000029ba00720c */ /* 0x000fc40003f46270 */
[----:B------:R-:W-:Y:S01]  /*1e40*/  SHF.R.S32.HI R17, RZ, 0x1f, R16 ;  /* 0x0000001fff117819 */ /* 0x000fe20000011410 */
[----:B------:R-:W-:Y:S01]  /*1e50*/  IMAD R7, R27, R127, R6 ;  /* 0x0000007f1b077224 */ /* 0x000fe200078e0206 */
[----:B------:R-:W-:Y:S01]  /*1e60*/  P2R R112, PR, RZ, 0x10 ;  /* 0x00000010ff707803 */ /* 0x000fe20000000000 */
[-C--:B-----5:R-:W-:Y:S01]  /*1e70*/  IMAD.WIDE.U32 R104, R146, R34.reuse, R104 ;  /* 0x0000002292687225 */ /* 0x0a0fe200078e0068 */
[----:B--2---:R-:W-:Y:S02]  /*1e80*/  @P0 SHF.R.U32.HI R194, RZ, R9, R0 ;  /* 0x00000009ffc20219 */ /* 0x004fe40000011600 */
[----:B------:R-:W-:Y:S01]  /*1e90*/  IADD3 R5, R5, R7, RZ ;  /* 0x0000000705057210 */ /* 0x000fe20007ffe0ff */
[----:B------:R-:W-:Y:S01]  /*1ea0*/  IMAD.WIDE.U32 R102, R184, R34, R16 ;  /* 0x00000022b8667225 */ /* 0x000fe200078e0010 */
[----:B------:R-:W-:Y:S02]  /*1eb0*/  SHF.R.S32.HI R0, RZ, 0x1f, R194 ;  /* 0x0000001fff007819 */ /* 0x000fe400000114c2 */
[----:B------:R-:W-:Y:S01]  /*1ec0*/  ISETP.NE.U32.AND P0, PT, RZ, UR6, PT ;  /* 0x00000006ff007c0c */ /* 0x000fe2000bf05070 */
[----:B------:R-:W-:Y:S01]  /*1ed0*/  IMAD.WIDE.U32 R8, R194, UR4, R22 ;  /* 0x00000004c2087c25 */ /* 0x000fe2000f8e0016 */
[----:B------:R-:W-:-:S02]  /*1ee0*/  IADD3 R103, R103, R13, RZ ;  /* 0x0000000d67677210 */ /* 0x000fc40007ffe0ff */
[----:B------:R-:W-:Y:S01]  /*1ef0*/  ISETP.NE.AND.EX P0, PT, RZ, UR7, PT, P0 ;  /* 0x00000007ff007c0c */ /* 0x000fe2000bf05300 */
[----:B------:R-:W-:Y:S01]  /*1f00*/  IMAD R11, R0, UR4, RZ ;  /* 0x00000004000b7c24 */ /* 0x000fe2000f8e02ff */
[----:B------:R-:W-:Y:S01]  /*1f10*/  SHF.L.U64.HI R124, R126, 0x7, R127 ;  /* 0x000000077e7c7819 */ /* 0x000fe2000001027f */
[----:B------:R-:W-:Y:S01]  /*1f20*/  IMAD.WIDE.U32 R102, R146, R34, R102 ;  /* 0x0000002292667225 */ /* 0x000fe200078e0066 */
[----:B------:R-:W-:Y:S02]  /*1f30*/  SHF.L.U32 R132, R126, 0x6, RZ ;  /* 0x000000067e847819 */ /* 0x000fe400000006ff */
[----:B------:R-:W-:Y:S01]  /*1f40*/  SHF.L.U64.HI R92, R34, 0x6, R35 ;  /* 0x00000006225c7819 */ /* 0x000fe20000010223 */
[----:B------:R-:W-:Y:S01]  /*1f50*/  IMAD R11, R194, UR5, R11 ;  /* 0x00000005c20b7c24 */ /* 0x000fe2000f8e020b */
[----:B------:R-:W-:Y:S01]  /*1f60*/  ULDC.64 UR4, c[0x0][0x2f8] ;  /* 0x0000be0000047ab9 */ /* 0x000fe20000000a00 */
[----:B------:R-:W-:Y:S01]  /*1f70*/  SHF.R.S32.HI R147, RZ, 0x1f, R209 ;  /* 0x0000001fff937819 */ /* 0x000fe200000114d1 */
[----:B------:R-:W-:Y:S01]  /*1f80*/  IMAD R7, R0, UR4, RZ ;  /* 0x0000000400077c24 */ /* 0x000fe2000f8e02ff */
[----:B0-----:R-:W-:Y:S01]  /*1f90*/  LEA.HI R151, R151, 0x8, RZ, 0x19 ;  /* 0x0000000897977811 */ /* 0x001fe200078fc8ff */
[----:B------:R-:W-:-:S02]  /*1fa0*/  IMAD.IADD R9, R9, 0x1, R11 ;  /* 0x0000000109097824 */ /* 0x000fc400078e020b */
[C---:B------:R-:W-:Y:S02]  /*1fb0*/  IMAD R11, R194.reuse, UR5, R7 ;  /* 0x00000005c20b7c24 */ /* 0x040fe4000f8e0207 */
[----:B------:R-:W-:Y:S01]  /*1fc0*/  IMAD.WIDE.U32 R6, R194, UR4, R4 ;  /* 0x00000004c2067c25 */ /* 0x000fe2000f8e0004 */
[----:B------:R-:W-:Y:S01]  /*1fd0*/  ULDC.64 UR4, c[0x0][0x300] ;  /* 0x0000c00000047ab9 */ /* 0x000fe20000000a00 */
[----:B------:R-:W0:Y:S02]  /*1fe0*/  LDC.64 R4, c[0x0][0x3d8] ;  /* 0x0000f600ff047b82 */ /* 0x000e240000000a00 */
[----:B------:R-:W-:Y:S02]  /*1ff0*/  IMAD.IADD R7, R7, 0x1, R11 ;  /* 0x0000000107077824 */ /* 0x000fe400078e020b */
[-C--:B0-----:R-:W-:Y:S01]  /*2000*/  IMAD.WIDE.U32 R106, R184, R4.reuse, R16 ;  /* 0x00000004b86a7225 */ /* 0x081fe200078e0010 */
[C-C-:B------:R-:W-:Y:S02]  /*2010*/  SHF.L.U64.HI R125, R4.reuse, 0x7, R5.reuse ;  /* 0x00000007047d7819 */ /* 0x140fe40000010205 */
[----:B------:R-:W-:Y:S01]  /*2020*/  SHF.L.U64.HI R33, R4, 0x6, R5 ;  /* 0x0000000604217819 */ /* 0x000fe20000010205 */
[----:B------:R-:W-:Y:S01]  /*2030*/  IMAD.WIDE.U32 R108, R184, R4, R22 ;  /* 0x00000004b86c7225 */ /* 0x000fe200078e0016 */
[----:B------:R-:W-:-:S03]  /*2040*/  SHF.L.U32 R32, R4, 0x7, RZ ;  /* 0x0000000704207819 */ /* 0x000fc600000006ff */
[----:B------:R-:W-:Y:S01]  /*2050*/  IMAD.SHL.U32 R31, R4, 0x40, RZ ;  /* 0x00000040041f7824 */ /* 0x000fe200078e00ff */
[----:B------:R-:W-:Y:S02]  /*2060*/  SHF.R.S32.HI R0, RZ, 0x1f, R25 ;  /* 0x0000001fff007819 */ /* 0x000fe40000011419 */
[----:B------:R-:W-:Y:S02]  /*2070*/  SEL R11, R25, RZ, !P0 ;  /* 0x000000ff190b7207 */ /* 0x000fe40004000000 */
[----:B------:R-:W-:-:S03]  /*2080*/  SEL R0, R0, RZ, !P0 ;  /* 0x000000ff00007207 */ /* 0x000fc60004000000 */
[----:B------:R-:W-:-:S04]  /*2090*/  IMAD.WIDE.U32 R98, R11, UR4, R6 ;  /* 0x000000040b627c25 */ /* 0x000fc8000f8e0006 */
[-C--:B------:R-:W-:Y:S02]  /*20a0*/  IMAD R6, R210, R126.reuse, RZ ;  /* 0x0000007ed2067224 */ /* 0x080fe400078e02ff */
[----:B------:R-:W-:Y:S02]  /*20b0*/  IMAD R12, R0, UR4, RZ ;  /* 0x00000004000c7c24 */ /* 0x000fe4000f8e02ff */
[----:B------:R-:W-:Y:S01]  /*20c0*/  IMAD R21, R184, R127, R6 ;  /* 0x0000007fb8157224 */ /* 0x000fe200078e0206 */
[----:B------:R-:W-:Y:S01]  /*20d0*/  SHF.L.U64.HI R127, R126, 0x6, R127 ;  /* 0x000000067e7f7819 */ /* 0x000fe2000001027f */
[----:B------:R-:W-:Y:S01]  /*20e0*/  IMAD R15, R11, UR5, R12 ;  /* 0x000000050b0f7c24 */ /* 0x000fe2000f8e020c */
[----:B------:R-:W-:Y:S01]  /*20f0*/  ULDC.64 UR4, c[0x0][0x328] ;  /* 0x0000ca0000047ab9 */ /* 0x000fe20000000a00 */
[----:B------:R-:W-:Y:S01]  /*2100*/  IMAD.WIDE.U32 R6, R184, R126, R22 ;  /* 0x0000007eb8067225 */ /* 0x000fe200078e0016 */
[----:B------:R-:W-:-:S03]  /*2110*/  SHF.L.U64.HI R126, R34, 0x7, R35 ;  /* 0x00000007227e7819 */ /* 0x000fc60000010223 */
[----:B------:R-:W-:Y:S01]  /*2120*/  IMAD R0, R0, UR4, RZ ;  /* 0x0000000400007c24 */ /* 0x000fe2000f8e02ff */
[----:B------:R-:W-:Y:S01]  /*2130*/  IADD3 R95, P0, R98, R6, RZ ;  /* 0x00000006625f7210 */ /* 0x000fe20007f1e0ff */
[----:B------:R-:W-:Y:S02]  /*2140*/  IMAD.IADD R96, R99, 0x1, R15 ;  /* 0x0000000163607824 */ /* 0x000fe400078e020f */
[C---:B------:R-:W-:Y:S02]  /*2150*/  IMAD R39, R11.reuse, UR5, R0 ;  /* 0x000000050b277c24 */ /* 0x040fe4000f8e0200 */
[-C--:B------:R-:W-:Y:S01]  /*2160*/  IMAD R0, R210, R4.reuse, RZ ;  /* 0x00000004d2007224 */ /* 0x080fe200078e02ff */
[----:B------:R-:W-:Y:S01]  /*2170*/  IADD3.X R94, R96, R7, R21, P0, !PT ;  /* 0x00000007605e7210 */ /* 0x000fe200007fe415 */
[----:B------:R-:W-:Y:S01]  /*2180*/  IMAD.WIDE.U32 R100, R11, UR4, R8 ;  /* 0x000000040b647c25 */ /* 0x000fe2000f8e0008 */
[C---:B------:R-:W-:Y:S02]  /*2190*/  SEL R7, R41.reuse, RZ, P3 ;  /* 0x000000ff29077207 */ /* 0x040fe40001800000 */
[C---:B------:R-:W-:Y:S01]  /*21a0*/  SEL R9, R41.reuse, RZ, P2 ;  /* 0x000000ff29097207 */ /* 0x040fe20001000000 */
        /* <DEDUP_REMOVED lines=10> */
[-C--:B------:R-:W-:Y:S01]  /*2250*/  LEA.HI R25, R0, R7.reuse, RZ, 0x3 ;  /* 0x0000000700197211 */ /* 0x080fe200078f18ff */
[----:B------:R-:W-:Y:S01]  /*2260*/  IMAD.WIDE.U32 R106, R146, R4, R106 ;  /* 0x00000004926a7225 */ /* 0x000fe200078e006a */
[----:B------:R-:W-:Y:S02]  /*2270*/  LEA.HI R0, R0, R7, RZ, 0x6 ;  /* 0x0000000700007211 */ /* 0x000fe400078f30ff */
[CC--:B------:R-:W-:Y:S02]  /*2280*/  LEA.HI R21, R6.reuse, R9.reuse, RZ, 0x3 ;  /* 0x0000000906157211 */ /* 0x0c0fe400078f18ff */
[----:B------:R-:W-:Y:S01]  /*2290*/  LEA.HI R9, R6, R9, RZ, 0x6 ;  /* 0x0000000906097211 */ /* 0x000fe200078f30ff */
[----:B------:R-:W-:Y:S01]  /*22a0*/  IMAD.SHL.U32 R6, R0, 0x80, RZ ;  /* 0x0000008000067824 */ /* 0x000fe200078e00ff */
[--C-:B------:R-:W-:Y:S02]  /*22b0*/  LOP3.LUT R10, R190, 0x38, R25.reuse, 0xf8, !PT ;  /* 0x00000038be0a7812 */ /* 0x100fe400078ef819 */
[----:B------:R-:W-:-:S02]  /*22c0*/  LOP3.LUT R0, R191, 0x38, R25, 0xf8, !PT ;  /* 0x00000038bf007812 */ /* 0x000fc400078ef819 */
[----:B------:R-:W-:Y:S02]  /*22d0*/  LOP3.LUT R7, R6, 0xffffe000, RZ, 0xc0, !PT ;  /* 0xffffe00006077812 */ /* 0x000fe400078ec0ff */
[----:B------:R-:W-:Y:S02]  /*22e0*/  LOP3.LUT R10, R10, R223, RZ, 0x3c, !PT ;  /* 0x000000df0a0a7212 */ /* 0x000fe400078e3cff */
[----:B------:R-:W-:Y:S01]  /*22f0*/  SHF.R.S32.HI R11, RZ, 0x1f, R8 ;  /* 0x0000001fff0b7819 */ /* 0x000fe20000011408 */
[----:B------:R-:W-:Y:S01]  /*2300*/  IMAD R145, R196, 0x200, R7 ;  /* 0x00000200c4917824 */ /* 0x000fe200078e0207 */
[----:B------:R-:W-:Y:S02]  /*2310*/  LOP3.LUT R0, R0, R197, RZ, 0x3c, !PT ;  /* 0x000000c500007212 */ /* 0x000fe400078e3cff */
[----:B------:R-:W-:Y:S02]  /*2320*/  IADD3 R143, R10, R7, R198 ;  /* 0x000000070a8f7210 */ /* 0x000fe40007ffe0c6 */
[----:B------:R-:W-:Y:S01]  /*2330*/  SHF.L.U32 R9, R9, 0x7, RZ ;  /* 0x0000000709097819 */ /* 0x000fe200000006ff */
[----:B------:R-:W-:Y:S01]  /*2340*/  IMAD.IADD R145, R145, 0x1, R0 ;  /* 0x0000000191917824 */ /* 0x000fe200078e0200 */
[----:B------:R-:W-:-:S02]  /*2350*/  LOP3.LUT R14, R190, 0x38, R21, 0xf8, !PT ;  /* 0x00000038be0e7812 */ /* 0x000fc400078ef815 */
[----:B------:R-:W-:Y:S02]  /*2360*/  SHF.R.S32.HI R7, RZ, 0x1f, R146 ;  /* 0x0000001fff077819 */ /* 0x000fe40000011492 */
[CC--:B------:R-:W-:Y:S02]  /*2370*/  LEA.HI R15, R11.reuse, R8.reuse, RZ, 0x3 ;  /* 0x000000080b0f7211 */ /* 0x0c0fe400078f18ff */
[----:B------:R-:W-:Y:S01]  /*2380*/  LEA.HI R8, R11, R8, RZ, 0x6 ;  /* 0x000000080b087211 */ /* 0x000fe200078f30ff */
[----:B------:R-:W-:Y:S01]  /*2390*/  IMAD R0, R7, R34, RZ ;  /* 0x0000002207007224 */ /* 0x000fe200078e02ff */
[----:B------:R-:W-:Y:S01]  /*23a0*/  LOP3.LUT R9, R9, 0xffffe000, RZ, 0xc0, !PT ;  /* 0xffffe00009097812 */ /* 0x000fe200078ec0ff */
[----:B------:R-:W-:Y:S01]  /*23b0*/  IMAD R7, R7, R4, RZ ;  /* 0x0000000407077224 */ /* 0x000fe200078e02ff */
[----:B------:R-:W-:Y:S01]  /*23c0*/  LOP3.LUT R14, R14, R223, RZ, 0x3c, !PT ;  /* 0x000000df0e0e7212 */ /* 0x000fe200078e3cff */
[----:B------:R-:W-:Y:S01]  /*23d0*/  IMAD.SHL.U32 R13, R8, 0x80, RZ ;  /* 0x00000080080d7824 */ /* 0x000fe200078e00ff */
[----:B------:R-:W-:Y:S01]  /*23e0*/  LEA R144, R196, R9, 0x9 ;  /* 0x00000009c4907211 */ /* 0x000fe200078e48ff */
[----:B------:R-:W-:Y:S01]  /*23f0*/  IMAD R7, R146, R5, R7 ;  /* 0x0000000592077224 */ /* 0x000fe200078e0207 */
[----:B------:R-:W-:Y:S01]  /*2400*/  IADD3 R137, R14, R9, R198 ;  /* 0x000000090e897210 */ /* 0x000fe20007ffe0c6 */
[----:B------:R-:W-:Y:S01]  /*2410*/  IMAD R9, R146, R35, R0 ;  /* 0x0000002392097224 */ /* 0x000fe200078e0200 */
[----:B------:R-:W-:Y:S01]  /*2420*/  LOP3.LUT R20, R190, 0x38, R15, 0xf8, !PT ;  /* 0x00000038be147812 */ /* 0x000fe200078ef80f */
[C---:B------:R-:W-:Y:S01]  /*2430*/  IMAD.SHL.U32 R35, R34.reuse, 0x80, RZ ;  /* 0x0000008022237824 */ /* 0x040fe200078e00ff */
[----:B------:R-:W-:Y:S01]  /*2440*/  LOP3.LUT R0, R191, 0x18, R22, 0xf8, !PT ;  /* 0x00000018bf007812 */ /* 0x000fe200078ef816 */
[----:B------:R-:W-:Y:S01]  /*2450*/  IMAD.IADD R28, R9, 0x1, R105 ;  /* 0x00000001091c7824 */ /* 0x000fe200078e0269 */
[----:B------:R-:W-:Y:S01]  /*2460*/  LOP3.LUT R12, R191, 0x38, R15, 0xf8, !PT ;  /* 0x00000038bf0c7812 */ /* 0x000fe200078ef80f */
[----:B------:R-:W-:Y:S01]  /*2470*/  IMAD.IADD R26, R7, 0x1, R109 ;  /* 0x00000001071a7824 */ /* 0x000fe200078e026d */
[----:B------:R-:W-:Y:S01]  /*2480*/  LOP3.LUT R13, R13, 0xffffe000, RZ, 0xc0, !PT ;  /* 0xffffe0000d0d7812 */ /* 0x000fe200078ec0ff */
[----:B------:R-:W-:Y:S01]  /*2490*/  IMAD.SHL.U32 R34, R34, 0x40, RZ ;  /* 0x0000004022227824 */ /* 0x000fe200078e00ff */
[----:B------:R-:W-:-:S02]  /*24a0*/  LOP3.LUT R20, R20, R223, RZ, 0x3c, !PT ;  /* 0x000000df14147212 */ /* 0x000fc400078e3cff */
[----:B------:R-:W-:Y:S01]  /*24b0*/  LOP3.LUT R8, R191, 0x38, R21, 0xf8, !PT ;  /* 0x00000038bf087812 */ /* 0x000fe200078ef815 */
[----:B------:R-:W-:Y:S01]  /*24c0*/  IMAD R142, R196, 0x200, R13 ;  /* 0x00000200c48e7824 */ /* 0x000fe200078e020d */
[-C--:B------:R-:W-:Y:S02]  /*24d0*/  LOP3.LUT R5, R0, R197.reuse, RZ, 0x3c, !PT ;  /* 0x000000c500057212 */ /* 0x080fe400078e3cff */
[----:B------:R-:W-:Y:S02]  /*24e0*/  LOP3.LUT P0, RZ, R215, 0x4, RZ, 0xc0, !PT ;  /* 0x00000004d7ff7812 */ /* 0x000fe4000780c0ff */
[----:B------:R-:W-:Y:S02]  /*24f0*/  SEL R0, RZ, 0x20, P1 ;  /* 0x00000020ff007807 */ /* 0x000fe40000800000 */
[----:B------:R-:W-:Y:S02]  /*2500*/  LOP3.LUT R29, R12, R197, RZ, 0x3c, !PT ;  /* 0x000000c50c1d7212 */ /* 0x000fe400078e3cff */
[----:B------:R-:W-:-:S02]  /*2510*/  IADD3 R136, R20, R13, R198 ;  /* 0x0000000d14887210 */ /* 0x000fc40007ffe0c6 */
[----:B------:R-:W-:Y:S01]  /*2520*/  LOP3.LUT R11, R8, R197, RZ, 0x3c, !PT ;  /* 0x000000c5080b7212 */ /* 0x000fe200078e3cff */
[----:B------:R-:W-:Y:S01]  /*2530*/  IMAD.IADD R142, R142, 0x1, R29 ;  /* 0x000000018e8e7824 */ /* 0x000fe200078e021d */
[----:B------:R-:W-:Y:S01]  /*2540*/  IADD3 R116, P4, R184, R27, RZ ;  /* 0x0000001bb8747210 */ /* 0x000fe20007f9e0ff */
[----:B------:R-:W-:Y:S01]  /*2550*/  IMAD.IADD R29, R103, 0x1, R9 ;  /* 0x00000001671d7824 */ /* 0x000fe200078e0209 */
[----:B------:R-:W-:Y:S02]  /*2560*/  SHF.R.S32.HI R111, RZ, 0x3, R25 ;  /* 0x00000003ff6f7819 */ /* 0x000fe40000011419 */
[----:B------:R-:W-:Y:S01]  /*2570*/  SHF.R.S32.HI R110, RZ, 0x3, R21 ;  /* 0x00000003ff6e7819 */ /* 0x000fe20000011415 */
[----:B------:R-:W-:Y:S01]  /*2580*/  IMAD.X R117, R210, 0x1, R37, P4 ;  /* 0x00000001d2757824 */ /* 0x000fe200020e0625 */
[----:B------:R-:W-:Y:S02]  /*2590*/  SHF.R.S32.HI R20, RZ, 0x3, R15 ;  /* 0x00000003ff147819 */ /* 0x000fe4000001140f */
[----:B------:R-:W-:-:S02]  /*25a0*/  SEL R122, R122, 0xffffffe0, !P0 ;  /* 0xffffffe07a7a7807 */ /* 0x000fc40004000000 */
[----:B------:R-:W-:Y:S01]  /*25b0*/  LEA R30, R196, R5, 0x9 ;  /* 0x00000005c41e7211 */ /* 0x000fe200078e48ff */
[----:B------:R-:W-:Y:S01]  /*25c0*/  IMAD.IADD R5, R101, 0x1, R39 ;  /* 0x0000000165057824 */ /* 0x000fe200078e0227 */
[----:B------:R-:W-:Y:S02]  /*25d0*/  LOP3.LUT R25, R25, 0xfffffff8, RZ, 0xc0, !PT ;  /* 0xfffffff819197812 */ /* 0x000fe400078ec0ff */
[----:B------:R-:W-:Y:S02]  /*25e0*/  LOP3.LUT R21, R21, 0xfffffff8, RZ, 0xc0, !PT ;  /* 0xfffffff815157812 */ /* 0x000fe400078ec0ff */
[----:B------:R-:W-:Y:S02]  /*25f0*/  LOP3.LUT R15, R15, 0xfffffff8, RZ, 0xc0, !PT ;  /* 0xfffffff80f0f7812 */ /* 0x000fe400078ec0ff */
[----:B------:R-:W-:Y:S02]  /*2600*/  LOP3.LUT R0, R3, R0, RZ, 0xfc, !PT ;  /* 0x0000000003007212 */ /* 0x000fe400078efcff */
[----:B------:R-:W-:-:S02]  /*2610*/  IADD3 R144, R144, R11, RZ ;  /* 0x0000000b90907210 */ /* 0x000fc40007ffe0ff */
[----:B------:R-:W-:Y:S02]  /*2620*/  IADD3 R27, R107, R7, RZ ;  /* 0x000000076b1b7210 */ /* 0x000fe40007ffe0ff */
[----:B------:R-:W-:Y:S02]  /*2630*/  IADD3 R133, R122, R30, RZ ;  /* 0x0000001e7a857210 */ /* 0x000fe40007ffe0ff */
        /* <DEDUP_REMOVED lines=8> */
[----:B------:R-:W-:-:S07]  /*26c0*/  LOP3.LUT R6, R0, 0x20, RZ, 0xc0, !PT ;  /* 0x0000002000067812 */ /* 0x000fce00078ec0ff */
.L_x_2313:
[----:B0-----:R-:W0:Y:S01]  /*26d0*/  LDC.64 R118, c[0x0][0x2d8] ;  /* 0x0000b600ff767b82 */ /* 0x001e220000000a00 */
[----:B--2---:R-:W-:Y:S01]  /*26e0*/  IADD3 R36, R2, -0x1, RZ ;  /* 0xffffffff02247810 */ /* 0x004fe20007ffe0ff */
[----:B------:R-:W-:Y:S01]  /*26f0*/  IMAD R47, R19, 0x6000, R30 ;  /* 0x00006000132f7824 */ /* 0x000fe200078e021e */
[----:B------:R-:W-:Y:S05]  /*2700*/  YIELD ;  /* 0x0000000000007946 */ /* 0x000fea0003800000 */
[----:B-1----:R-:W1:Y:S01]  /*2710*/  LDC R121, c[0x0][0x3d4] ;  /* 0x0000f500ff797b82 */ /* 0x002e620000000800 */
[----:B------:R-:W-:Y:S01]  /*2720*/  SHF.R.S32.HI R37, RZ, 0x1f, R36 ;  /* 0x0000001fff257819 */ /* 0x000fe20000011424 */
[-C--:B------:R-:W-:Y:S01]  /*2730*/  IMAD R0, R124, R36.reuse, RZ ;  /* 0x000000247c007224 */ /* 0x080fe200078e02ff */
[----:B------:R-:W-:Y:S01]  /*2740*/  BSSY B0, `(.L_x_2214) ;  /* 0x0000754000007945 */ /* 0x000fe20003800000 */
[----:B------:R-:W-:Y:S01]  /*2750*/  IMAD.WIDE.U32 R130, R93, R36, RZ ;  /* 0x000000245d827225 */ /* 0x000fe200078e00ff */
[----:B------:R-:W-:-:S03]  /*2760*/  LEA R47, R47, R114, 0x1 ;  /* 0x000000722f2f7211 */ /* 0x000fc600078e08ff */
[----:B------:R-:W-:Y:S01]  /*2770*/  IMAD R89, R37, R93, R0 ;  /* 0x0000005d25597224 */ /* 0x000fe200078e0200 */
[CC--:B------:R-:W-:Y:S02]  /*2780*/  IADD3 R3, P5, R95.reuse, R130.reuse, RZ ;  /* 0x000000825f037210 */ /* 0x0c0fe40007fbe0ff */
[----:B------:R-:W-:Y:S01]  /*2790*/  IADD3 R0, P1, P4, R95, R130, R132 ;  /* 0x000000825f007210 */ /* 0x000fe20007c3e084 */
[----:B------:R-:W-:-:S04]  /*27a0*/  IMAD.IADD R89, R131, 0x1, R89 ;  /* 0x0000000183597824 */ /* 0x000fc800078e0259 */
[----:B------:R-:W-:Y:S01]  /*27b0*/  IMAD.X R4, R89, 0x1, R94, P5 ;  /* 0x0000000159047824 */ /* 0x000fe200028e065e */
[CC--:B0-----:R-:W-:Y:S02]  /*27c0*/  LEA R48, P0, R3.reuse, R118.reuse, 0x1 ;  /* 0x0000007603307211 */ /* 0x0c1fe400078008ff */
[----:B------:R-:W-:Y:S02]  /*27d0*/  LEA R44, P5, R0, R118, 0x1 ;  /* 0x00000076002c7211 */ /* 0x000fe400078a08ff */
[----:B------:R-:W-:Y:S01]  /*27e0*/  LEA.HI.X R49, R3, R119, R4, 0x1, P0 ;  /* 0x0000007703317211 */ /* 0x000fe200000f0c04 */
[----:B------:R-:W-:Y:S01]  /*27f0*/  IMAD R3, R19, 0x6000, R133 ;  /* 0x0000600013037824 */ /* 0x000fe200078e0285 */
[----:B------:R-:W-:Y:S02]  /*2800*/  IADD3.X R2, R94, R89, R127, P1, P4 ;  /* 0x000000595e027210 */ /* 0x000fe40000fe847f */
[----:B-1----:R-:W-:Y:S01]  /*2810*/  ISETP.GE.AND P0, PT, R121, 0x1, PT ;  /* 0x000000017900780c */ /* 0x002fe20003f06270 */
[----:B------:R-:W-:Y:S01]  /*2820*/  IMAD R46, R3, 0x2, R114 ;  /* 0x00000002032e7824 */ /* 0x000fe200078e0272 */
[----:B------:R-:W-:-:S02]  /*2830*/  ISETP.GT.AND P1, PT, R36, R123, PT ;  /* 0x0000007b2400720c */ /* 0x000fc40003f24270 */
[----:B------:R-:W-:Y:S01]  /*2840*/  LEA.HI.X R45, R0, R119, R2, 0x1, P5 ;  /* 0x00000077002d7211 */ /* 0x000fe200028f0c02 */
[----:B------:R-:W-:Y:S01]  /*2850*/  IMAD.MOV.U32 R2, RZ, RZ, R36 ;  /* 0x000000ffff027224 */ /* 0x000fe200078e0024 */
[----:B------:R-:W-:-:S07]  /*2860*/  P2R R115, PR, RZ, 0x2 ;  /* 0x00000002ff737803 */ /* 0x000fce0000000000 */
[----:B------:R-:W-:Y:S05]  /*2870*/  @!P0 BRA `(.L_x_2215) ;  /* 0x0000007000208947 */ /* 0x000fea0003800000 */
[----:B------:R-:W-:Y:S01]  /*2880*/  ULDC.U8 UR4, c[0x0][0x3f0] ;  /* 0x0000fc0000047ab9 */ /* 0x000fe20000000000 */
[-C--:B------:R-:W-:Y:S01]  /*2890*/  IMAD R3, R125, R36.reuse, RZ ;  /* 0x000000247d037224 */ /* 0x080fe200078e02ff */
[----:B------:R-:W-:Y:S01]  /*28a0*/  ISETP.NE.AND P0, PT, RZ, UR4, PT ;  /* 0x00000004ff007c0c */ /* 0x000fe2000bf05270 */
[----:B------:R-:W-:Y:S02]  /*28b0*/  IMAD R0, R126, R36, RZ ;  /* 0x000000247e007224 */ /* 0x000fe400078e02ff */
[----:B------:R-:W-:Y:S02]  /*28c0*/  IMAD R3, R37, R32, R3 ;  /* 0x0000002025037224 */ /* 0x000fe400078e0203 */
[----:B------:R-:W-:-:S04]  /*28d0*/  IMAD.WIDE.U32 R86, R32, R36, RZ ;  /* 0x0000002420567225 */ /* 0x000fc800078e00ff */
[----:B------:R-:W-:Y:S02]  /*28e0*/  IMAD R4, R2, -0x80, R24 ;  /* 0xffffff8002047824 */ /* 0x000fe400078e0218 */
[----:B------:R-:W-:Y:S01]  /*28f0*/  IMAD R37, R37, R35, R0 ;  /* 0x0000002325257224 */ /* 0x000fe200078e0200 */
[----:B------:R-:W-:Y:S01]  /*2900*/  IADD3 R0, R87, R3, RZ ;  /* 0x0000000357007210 */ /* 0x000fe20007ffe0ff */
[----:B------:R-:W-:Y:S01]  /*2910*/  IMAD.WIDE.U32 R84, R35, R36, RZ ;  /* 0x0000002423547225 */ /* 0x000fe200078e00ff */
[----:B------:R-:W-:-:S03]  /*2920*/  VIMNMX R4, R4, 0x80, PT ;  /* 0x0000008004047848 */ /* 0x000fc60003fe0100 */
        /* <DEDUP_REMOVED lines=31> */
[C---:B------:R-:W-:Y:S02]  /*2b20*/  LEA R38, P4, R39.reuse, UR6, 0x1 ;  /* 0x0000000627267c11 */ /* 0x040fe4000f8808ff */
[----:B------:R-:W-:Y:S02]  /*2b30*/  ISETP.GE.AND P1, PT, R16, R121, PT ;  /* 0x000000791000720c */ /* 0x000fe40003f26270 */
[----:B------:R-:W-:-:S02]  /*2b40*/  LEA.HI.X R39, R39, UR7, R50, 0x1, P4 ;  /* 0x0000000727277c11 */ /* 0x000fc4000a0f0c32 */
[----:B------:R-:W-:Y:S01]  /*2b50*/  ISETP.GE.AND P4, PT, R42, R121, PT ;  /* 0x000000792a00720c */ /* 0x000fe20003f86270 */
[C---:B------:R-:W-:Y:S01]  /*2b60*/  VIADD R42, R16.reuse, 0x20 ;  /* 0x00000020102a7836 */ /* 0x040fe20000000000 */
        /* <DEDUP_REMOVED lines=27> */
.L_x_2218:
[----:B------:R-:W-:Y:S05]  /*2d20*/  BSYNC B1 ;  /* 0x0000000000017941 */ /* 0x000fea0003800000 */
.L_x_2217:
        /* <DEDUP_REMOVED lines=22> */
[----:B------:R-:W-:Y:S01]  /*2e90*/  IADD3 R84, P1, P5, R102, R84, R34 ;  /* 0x0000005466547210 */ /* 0x000fe20007d3e022 */
[----:B------:R-:W-:-:S03]  /*2ea0*/  VIADD R0, R16, 0x10 ;  /* 0x0000001010007836 */ /* 0x000fc60000000000 */
[----:B------:R-:W-:Y:S02]  /*2eb0*/  IADD3.X R3, R29, R3, R92, P1, P5 ;  /* 0x000000031d037210 */ /* 0x000fe40000fea45c */
[----:B------:R-:W-:-:S04]  /*2ec0*/  LEA R36, P1, R86, UR4, 0x1 ;  /* 0x0000000456247c11 */ /* 0x000fc8000f8208ff */
        /* <DEDUP_REMOVED lines=35> */
.L_x_2220:
[----:B------:R-:W-:Y:S05]  /*3100*/  BSYNC B1 ;  /* 0x0000000000017941 */ /* 0x000fea0003800000 */
.L_x_2219:
[----:B------:R-:W2:Y:S01]  /*3110*/  LDL R0, [R1+0x38] ;  /* 0x0000380001007983 */ /* 0x000ea20000100800 */
[----:B------:R-:W-:Y:S01]  /*3120*/  IMAD.MOV.U32 R3, RZ, RZ, R75 ;  /* 0x000000ffff037224 */ /* 0x000fe200078e004b */
[----:B01----:R-:W-:Y:S01]  /*3130*/  MOV R36, R78 ;  /* 0x0000004e00247202 */ /* 0x003fe20000000f00 */
[----:B------:R-:W-:Y:S01]  /*3140*/  IMAD.MOV.U32 R37, RZ, RZ, R90 ;  /* 0x000000ffff257224 */ /* 0x000fe200078e005a */
[----:B------:R-:W-:Y:S02]  /*3150*/  PRMT R152, R134, 0x5410, R135 ;  /* 0x0000541086987816 */ /* 0x000fe40000000087 */
[----:B------:R-:W-:Y:S02]  /*3160*/  PRMT R162, R36, 0x7610, R162 ;  /* 0x0000761024a27816 */ /* 0x000fe400000000a2 */
[----:B------:R-:W-:Y:S02]  /*3170*/  MOV R36, R83 ;  /* 0x0000005300247202 */ /* 0x000fe40000000f00 */
[----:B------:R-:W-:Y:S01]  /*3180*/  PRMT R164, R37, 0x7610, R164 ;  /* 0x0000761025a47816 */ /* 0x000fe200000000a4 */
[----:B------:R-:W-:-:S05]  /*3190*/  IMAD.MOV.U32 R37, RZ, RZ, R72 ;  /* 0x000000ffff257224 */ /* 0x000fca00078e0048 */
[----:B------:R-:W-:Y:S02]  /*31a0*/  PRMT R153, R37, 0x7610, R153 ;  /* 0x0000761025997816 */ /* 0x000fe40000000099 */
[----:B------:R-:W-:-:S04]  /*31b0*/  MOV R37, R80 ;  /* 0x0000005000257202 */ /* 0x000fc80000000f00 */
[----:B------:R-:W-:Y:S01]  /*31c0*/  PRMT R165, R37, 0x7610, R165 ;  /* 0x0000761025a57816 */ /* 0x000fe200000000a5 */
[----:B------:R-:W-:-:S05]  /*31d0*/  IMAD.MOV.U32 R37, RZ, RZ, R118 ;  /* 0x000000ffff257224 */ /* 0x000fca00078e0076 */
[----:B------:R-:W-:Y:S01]  /*31e0*/  PRMT R167, R37, 0x7610, R167 ;  /* 0x0000761025a77816 */ /* 0x000fe200000000a7 */
[----:B-----5:R-:W-:-:S05]  /*31f0*/  IMAD.MOV.U32 R37, RZ, RZ, R40 ;  /* 0x000000ffff257224 */ /* 0x020fca00078e0028 */
[----:B------:R-:W-:Y:S02]  /*3200*/  PRMT R84, R84, 0x5410, R37 ;  /* 0x0000541054547816 */ /* 0x000fe40000000025 */
[----:B------:R-:W-:-:S04]  /*3210*/  MOV R37, R54 ;  /* 0x0000003600257202 */ /* 0x000fc80000000f00 */
[----:B------:R-:W-:Y:S01]  /*3220*/  PRMT R134, R134, 0x5410, R37 ;  /* 0x0000541086867816 */ /* 0x000fe20000000025 */
[----:B------:R-:W-:-:S05]  /*3230*/  IMAD.MOV.U32 R37, RZ, RZ, R62 ;  /* 0x000000ffff257224 */ /* 0x000fca00078e003e */
[----:B------:R-:W-:Y:S01]  /*3240*/  PRMT R140, R37, 0x7610, R140 ;  /* 0x00007610258c7816 */ /* 0x000fe2000000008c */
[----:B------:R-:W-:-:S05]  /*3250*/  IMAD.MOV.U32 R37, RZ, RZ, R42 ;  /* 0x000000ffff257224 */ /* 0x000fca00078e002a */
[----:B------:R-:W-:Y:S02]  /*3260*/  PRMT R85, R37, 0x7610, R85 ;  /* 0x0000761025557816 */ /* 0x000fe40000000055 */
[----:B------:R-:W-:-:S04]  /*3270*/  MOV R37, R56 ;  /* 0x0000003800257202 */ /* 0x000fc80000000f00 */
[----:B------:R-:W-:Y:S01]  /*3280*/  PRMT R135, R37, 0x7610, R135 ;  /* 0x0000761025877816 */ /* 0x000fe20000000087 */
[----:B------:R-:W-:Y:S01]  /*3290*/  IMAD.MOV.U32 R37, RZ, RZ, R64 ;  /* 0x000000ffff257224 */ /* 0x000fe200078e0040 */
[----:B--2---:R-:W-:Y:S01]  /*32a0*/  R2UR UR4, R0 ;  /* 0x00000000000472ca */ /* 0x004fe200000e0000 */
[----:B------:R-:W-:-:S05]  /*32b0*/  IMAD.MOV.U32 R0, RZ, RZ, R74 ;  /* 0x000000ffff007224 */ /* 0x000fca00078e004a */
[----:B------:R-:W-:Y:S01]  /*32c0*/  PRMT R154, R0, 0x5410, R3 ;  /* 0x00005410009a7816 */ /* 0x000fe20000000003 */
[----:B------:R-:W-:Y:S02]  /*32d0*/  IMAD.MOV.U32 R3, RZ, RZ, R82 ;  /* 0x000000ffff037224 */ /* 0x000fe400078e0052 */
[----:B------:R-:W-:-:S03]  /*32e0*/  IMAD.MOV.U32 R0, RZ, RZ, R79 ;  /* 0x000000ffff007224 */ /* 0x000fc600078e004f */
        /* <DEDUP_REMOVED lines=10> */
[----:B------:R-:W-:-:S02]  /*3390*/  PRMT R164, R164, 0x5410, R0 ;  /* 0x00005410a4a47816 */ /* 0x000fc40000000000 */
        /* <DEDUP_REMOVED lines=43> */
[----:B------:R-:W-:Y:S02]  /*3650*/  PRMT R141, R37, 0x5410, R36 ;  /* 0x00005410258d7816 */ /* 0x000fe40000000024 */
[----:B------:R-:W-:Y:S01]  /*3660*/  PRMT R149, R3, 0x5410, R0 ;  /* 0x0000541003957816 */ /* 0x000fe20000000000 */
[----:B------:R-:W-:Y:S06]  /*3670*/  @!P1 BRA `(.L_x_2221) ;  /* 0x0000000000049947 */ /* 0x000fec0003800000 */
[----:B------:R-:W-:Y:S01]  /*3680*/  BPT.TRAP 0x1 ;  /* 0x000000040000795c */ /* 0x000fe20000300000 */
.L_x_2221:
[----:B------:R-:W-:Y:S01]  /*3690*/  IMAD R3, R19, 0x8, R18 ;  /* 0x0000000813037824 */ /* 0x000fe200078e0212 */
[----:B------:R-:W-:Y:S01]  /*36a0*/  SHF.L.U32 R0, R189, 0x1f, RZ ;  /* 0x0000001fbd007819 */ /* 0x000fe200000006ff */
[----:B------:R-:W-:Y:S03]  /*36b0*/  BSSY B1, `(.L_x_2222) ;  /* 0x0000003000017945 */ /* 0x000fe60003800000 */
[----:B------:R-:W0:Y:S02]  /*36c0*/  SYNCS.PHASECHK.TRANS64.TRYWAIT P5, [R3+URZ+0x34890], R0 ;  /* 0x03489000030075a7 */ /* 0x000e2400080a017f */
[----:B0-----:R-:W-:Y:S05]  /*36d0*/  @!P5 BRA `(.L_x_2223) ;  /* 0x000002040058d947 */ /* 0x001fea0003800000 */
.L_x_2551:
[----:B------:R-:W-:Y:S05]  /*36e0*/  BSYNC B1 ;  /* 0x0000000000017941 */ /* 0x000fea0003800000 */
.L_x_2222:
        /* <DEDUP_REMOVED lines=10> */
[--C-:B--2---:R-:W-:Y:S01]  /*3790*/  HADD2.F32 R158, -RZ, R39.reuse.H0_H0 ;  /* 0x20000027ff9e7230 */ /* 0x104fe20000004100 */
[----:B------:R-:W-:Y:S02]  /*37a0*/  SHF.R.U32.HI R128, RZ, 0x10, R129 ;  /* 0x00000010ff807819 */ /* 0x000fe40000011681 */
[--C-:B------:R-:W-:Y:S01]  /*37b0*/  SHF.R.U32.HI R157, RZ, 0x10, R131.reuse ;  /* 0x00000010ff9d7819 */ /* 0x100fe20000011683 */
[----:B------:R-:W-:Y:S01]  /*37c0*/  HADD2.F32 R156, -RZ, R156.H0_H0 ;  /* 0x2000009cff9c7230 */ /* 0x000fe20000004100 */
[----:B------:R-:W-:Y:S01]  /*37d0*/  SHF.R.U64 R129, R130, 0x10, R131 ;  /* 0x0000001082817819 */ /* 0x000fe20000001283 */
[----:B------:R-:W-:Y:S02]  /*37e0*/  HADD2.F32 R130, -RZ, R39.H1_H1 ;  /* 0x30000027ff827230 */ /* 0x000fe40000004100 */
[----:B------:R-:W-:Y:S02]  /*37f0*/  HADD2.F32 R157, -RZ, R157.H0_H0 ;  /* 0x2000009dff9d7230 */ /* 0x000fe40000004100 */
[----:B------:R-:W-:-:S02]  /*3800*/  HADD2.F32 R160, -RZ, R129.H0_H0 ;  /* 0x20000081ffa07230 */ /* 0x000fc40000004100 */
[--C-:B------:R-:W-:Y:S02]  /*3810*/  HADD2.F32 R129, -RZ, R37.reuse.H1_H1 ;  /* 0x30000025ff817230 */ /* 0x100fe40000004100 */
[-C--:B------:R-:W-:Y:S01]  /*3820*/  FMUL.FTZ R39, R130, R157.reuse ;  /* 0x0000009d82277220 */ /* 0x080fe20000410000 */
[----:B------:R-:W-:Y:S02]  /*3830*/  HADD2.F32 R37, -RZ, R37.H0_H0 ;  /* 0x20000025ff257230 */ /* 0x000fe40000004100 */
[C---:B------:R-:W-:Y:S01]  /*3840*/  FMUL.FTZ R157, R158.reuse, R157 ;  /* 0x0000009d9e9d7220 */ /* 0x040fe20000410000 */
[----:B------:R-:W-:Y:S02]  /*3850*/  HADD2.F32 R131, -RZ, R128.H0_H0 ;  /* 0x20000080ff837230 */ /* 0x000fe40000004100 */
[-C--:B------:R-:W-:Y:S01]  /*3860*/  FMUL.FTZ R128, R129, R160.reuse ;  /* 0x000000a081807220 */ /* 0x080fe20000410000 */
[C---:B------:R-:W-:Y:S02]  /*3870*/  FMUL.FTZ R160, R37.reuse, R160 ;  /* 0x000000a025a07220 */ /* 0x040fe40000410000 */
[-C--:B------:R-:W-:Y:S01]  /*3880*/  FFMA.FTZ R39, R158, R131.reuse, -R39 ;  /* 0x000000839e277223 */ /* 0x080fe20000010827 */
[----:B------:R-:W-:Y:S01]  /*3890*/  FFMA.FTZ R130, R130, R131, R157 ;  /* 0x0000008382827223 */ /* 0x000fe2000001009d */
[----:B------:R-:W-:Y:S01]  /*38a0*/  FFMA.FTZ R37, R37, R156, -R128 ;  /* 0x0000009c25257223 */ /* 0x000fe20000010880 */
[----:B------:R-:W-:-:S02]  /*38b0*/  HADD2.F32 R131, -RZ, R159.H1_H1 ;  /* 0x3000009fff837230 */ /* 0x000fc40000004100 */
[----:B------:R-:W-:Y:S01]  /*38c0*/  FFMA.FTZ R128, R129, R156, R160 ;  /* 0x0000009c81807223 */ /* 0x000fe200000100a0 */
[--C-:B------:R-:W-:Y:S01]  /*38d0*/  HADD2.F32 R157, -RZ, R36.reuse.H1_H1 ;  /* 0x30000024ff9d7230 */ /* 0x100fe20000004100 */
[----:B------:R-:W-:Y:S01]  /*38e0*/  F2FP.F16.F32.PACK_AB R39, R130, R39 ;  /* 0x000000278227723e */ /* 0x000fe200000000ff */
[----:B------:R-:W-:Y:S02]  /*38f0*/  HADD2.F32 R158, -RZ, R36.H0_H0 ;  /* 0x20000024ff9e7230 */ /* 0x000fe40000004100 */
[----:B------:R-:W-:Y:S01]  /*3900*/  HADD2.F32 R129, -RZ, R161.H1_H1 ;  /* 0x300000a1ff817230 */ /* 0x000fe20000004100 */
[----:B------:R-:W-:Y:S01]  /*3910*/  F2FP.F16.F32.PACK_AB R37, R128, R37 ;  /* 0x000000258025723e */ /* 0x000fe200000000ff */
[--C-:B------:R-:W-:Y:S02]  /*3920*/  HADD2.F32 R36, -RZ, R38.reuse.H1_H1 ;  /* 0x30000026ff247230 */ /* 0x100fe40000004100 */
[----:B------:R-:W-:Y:S01]  /*3930*/  FMUL.FTZ R160, R158, R131 ;  /* 0x000000839ea07220 */ /* 0x000fe20000410000 */
[----:B------:R-:W-:-:S02]  /*3940*/  HADD2.F32 R38, -RZ, R38.H0_H0 ;  /* 0x20000026ff267230 */ /* 0x000fc40000004100 */
[----:B------:R-:W-:Y:S02]  /*3950*/  HADD2.F32 R156, -RZ, R159.H0_H0 ;  /* 0x2000009fff9c7230 */ /* 0x000fe40000004100 */
[C---:B------:R-:W-:Y:S01]  /*3960*/  FMUL.FTZ R159, R157.reuse, R131 ;  /* 0x000000839d9f7220 */ /* 0x040fe20000410000 */
[----:B------:R-:W-:Y:S02]  /*3970*/  HADD2.F32 R161, -RZ, R161.H0_H0 ;  /* 0x200000a1ffa17230 */ /* 0x000fe40000004100 */
[-C--:B------:R-:W-:Y:S01]  /*3980*/  FMUL.FTZ R131, R36, R129.reuse ;  /* 0x0000008124837220 */ /* 0x080fe20000410000 */
        /* <DEDUP_REMOVED lines=8> */
.L_x_2229:
[----:B------:R-:W-:Y:S05]  /*3a10*/  BSYNC B3 ;  /* 0x0000000000037941 */ /* 0x000fea0003800000 */
.L_x_2228:
[----:B--2---:R1:W-:Y:S02]  /*3a20*/  STG.E.128 desc[UR56][R48.64], R36 ;  /* 0x0000002430007986 */ /* 0x0043e4000c101d38 */
.L_x_2227:
[----:B------:R-:W-:Y:S05]  /*3a30*/  BSYNC B2 ;  /* 0x0000000000027941 */ /* 0x000fea0003800000 */
.L_x_2226:
        /* <DEDUP_REMOVED lines=48> */
.L_x_2233:
[----:B------:R-:W-:Y:S05]  /*3d40*/  BSYNC B3 ;  /* 0x0000000000037941 */ /* 0x000fea0003800000 */
.L_x_2232:
[----:B--2---:R2:W-:Y:S02]  /*3d50*/  STG.E.128 desc[UR56][R48.64+0x40], R36 ;  /* 0x0000402430007986 */ /* 0x0045e4000c101d38 */
.L_x_2231:
[----:B------:R-:W-:Y:S05]  /*3d60*/  BSYNC B2 ;  /* 0x0000000000027941 */ /* 0x000fea0003800000 */
.L_x_2230:
        /* <DEDUP_REMOVED lines=50> */
.L_x_2237:
[----:B------:R-:W-:Y:S05]  /*4090*/  BSYNC B3 ;  /* 0x0000000000037941 */ /* 0x000fea0003800000 */
.L_x_2236:
[----:B--2---:R3:W-:Y:S02]  /*40a0*/  STG.E.128 desc[UR56][R48.64+0x80], R36 ;  /* 0x0000802430007986 */ /* 0x0047e4000c101d38 */
.L_x_2235:
[----:B------:R-:W-:Y:S05]  /*40b0*/  BSYNC B2 ;  /* 0x0000000000027941 */ /* 0x000fea0003800000 */
.L_x_2234:
        /* <DEDUP_REMOVED lines=9> */
[--C-:B------:R-:W-:Y:S02]  /*4150*/  SHF.R.U64 R89, R78, 0x10, R79.reuse ;  /* 0x000000104e597819 */ /* 0x100fe4000000124f */
[----:B------:R-:W-:Y:S01]  /*4160*/  SHF.R.U32.HI R82, RZ, 0x10, R79 ;  /* 0x00000010ff527819 */ /* 0x000fe2000001164f */
[----:B--2---:R-:W-:Y:S01]  /*4170*/  IMAD.MOV.U32 R79, RZ, RZ, R39 ;  /* 0x000000ffff4f7224 */ /* 0x004fe200078e0027 */
[----:B------:R-:W-:Y:S01]  /*4180*/  SHF.R.U32.HI R88, RZ, 0x10, R81 ;  /* 0x00000010ff587819 */ /* 0x000fe20000011651 */
[----:B------:R-:W-:Y:S01]  /*4190*/  HADD2.F32 R83, -RZ, R83.H0_H0 ;  /* 0x20000053ff537230 */ /* 0x000fe20000004100 */
[----:B------:R-:W-:Y:S01]  /*41a0*/  MOV R78, R36 ;  /* 0x00000024004e7202 */ /* 0x000fe20000000f00 */
[--C-:B------:R-:W-:Y:S02]  /*41b0*/  HADD2.F32 R39, -RZ, R37.reuse.H1_H1 ;  /* 0x30000025ff277230 */ /* 0x100fe40000004100 */
[----:B------:R-:W-:-:S02]  /*41c0*/  HADD2.F32 R36, -RZ, R37.H0_H0 ;  /* 0x20000025ff247230 */ /* 0x000fc40000004100 */
[----:B------:R-:W-:Y:S02]  /*41d0*/  HADD2.F32 R88, -RZ, R88.H0_H0 ;  /* 0x20000058ff587230 */ /* 0x000fe40000004100 */
[-C--:B------:R-:W-:Y:S01]  /*41e0*/  FMUL.FTZ R37, R39, R83.reuse ;  /* 0x0000005327257220 */ /* 0x080fe20000410000 */
[--C-:B------:R-:W-:Y:S02]  /*41f0*/  HADD2.F32 R80, -RZ, R79.reuse.H1_H1 ;  /* 0x3000004fff507230 */ /* 0x100fe40000004100 */
[----:B------:R-:W-:Y:S01]  /*4200*/  FMUL.FTZ R90, R36, R83 ;  /* 0x00000053245a7220 */ /* 0x000fe20000410000 */
[----:B------:R-:W-:Y:S02]  /*4210*/  HADD2.F32 R79, -RZ, R79.H0_H0 ;  /* 0x2000004fff4f7230 */ /* 0x000fe40000004100 */
[----:B------:R-:W-:Y:S02]  /*4220*/  HADD2.F32 R81, -RZ, R89.H0_H0 ;  /* 0x20000059ff517230 */ /* 0x000fe40000004100 */
[----:B------:R-:W-:Y:S01]  /*4230*/  FMUL.FTZ R118, R80, R88 ;  /* 0x0000005850767220 */ /* 0x000fe20000410000 */
[----:B------:R-:W-:-:S02]  /*4240*/  HADD2.F32 R82, -RZ, R82.H0_H0 ;  /* 0x20000052ff527230 */ /* 0x000fc40000004100 */
[----:B------:R-:W-:Y:S01]  /*4250*/  FMUL.FTZ R83, R79, R88 ;  /* 0x000000584f537220 */ /* 0x000fe20000410000 */
[-C--:B------:R-:W-:Y:S01]  /*4260*/  FFMA.FTZ R36, R36, R81.reuse, -R37 ;  /* 0x0000005124247223 */ /* 0x080fe20000010825 */
[----:B------:R-:W-:Y:S01]  /*4270*/  FFMA.FTZ R37, R39, R81, R90 ;  /* 0x0000005127257223 */ /* 0x000fe2000001005a */
[-C--:B------:R-:W-:Y:S01]  /*4280*/  FFMA.FTZ R39, R79, R82.reuse, -R118 ;  /* 0x000000524f277223 */ /* 0x080fe20000010876 */
[----:B------:R-:W-:Y:S01]  /*4290*/  FFMA.FTZ R80, R80, R82, R83 ;  /* 0x0000005250507223 */ /* 0x000fe20000010053 */
[--C-:B------:R-:W-:Y:S02]  /*42a0*/  HADD2.F32 R79, -RZ, R78.reuse.H1_H1 ;  /* 0x3000004eff4f7230 */ /* 0x100fe40000004100 */
[----:B------:R-:W-:Y:S01]  /*42b0*/  HADD2.F32 R83, -RZ, R165.H0_H0 ;  /* 0x200000a5ff537230 */ /* 0x000fe20000004100 */
[----:B------:R-:W-:Y:S01]  /*42c0*/  F2FP.F16.F32.PACK_AB R37, R37, R36 ;  /* 0x000000242525723e */ /* 0x000fe200000000ff */
[----:B------:R-:W-:Y:S01]  /*42d0*/  HADD2.F32 R78, -RZ, R78.H0_H0 ;  /* 0x2000004eff4e7230 */ /* 0x000fe20000004100 */
[----:B------:R-:W-:Y:S01]  /*42e0*/  F2FP.F16.F32.PACK_AB R39, R80, R39 ;  /* 0x000000275027723e */ /* 0x000fe200000000ff */
[----:B------:R-:W-:-:S02]  /*42f0*/  HADD2.F32 R81, -RZ, R38.H1_H1 ;  /* 0x30000026ff517230 */ /* 0x000fc40000004100 */
[-C--:B------:R-:W-:Y:S01]  /*4300*/  FMUL.FTZ R89, R79, R83.reuse ;  /* 0x000000534f597220 */ /* 0x080fe20000410000 */
[----:B------:R-:W-:Y:S02]  /*4310*/  HADD2.F32 R165, -RZ, R165.H1_H1 ;  /* 0x300000a5ffa57230 */ /* 0x000fe40000004100 */
        /* <DEDUP_REMOVED lines=12> */
.L_x_2241:
[----:B------:R-:W-:Y:S05]  /*43e0*/  BSYNC B3 ;  /* 0x0000000000037941 */ /* 0x000fea0003800000 */
.L_x_2240:
[----:B--2---:R4:W-:Y:S02]  /*43f0*/  STG.E.128 desc[UR56][R48.64+0xc0], R36 ;  /* 0x0000c02430007986 */ /* 0x0049e4000c101d38 */
.L_x_2239:
[----:B------:R-:W-:Y:S05]  /*4400*/  BSYNC B2 ;  /* 0x0000000000027941 */ /* 0x000fea0003800000 */
.L_x_2238:
        /* <DEDUP_REMOVED lines=49> */
.L_x_2245:
[----:B------:R-:W-:Y:S05]  /*4720*/  BSYNC B3 ;  /* 0x0000000000037941 */ /* 0x000fea0003800000 */
.L_x_2244:
[----:B--2---:R1:W-:Y:S02]  /*4730*/  STG.E.128 desc[UR56][R48.64+0x100], R36 ;  /* 0x0001002430007986 */ /* 0x0043e4000c101d38 */
.L_x_2243:
[----:B------:R-:W-:Y:S05]  /*4740*/  BSYNC B2 ;  /* 0x0000000000027941 */ /* 0x000fea0003800000 */
.L_x_2242:
        /* <DEDUP_REMOVED lines=48> */
.L_x_2247:
[----:B------:R-:W-:Y:S05]  /*4a50*/  BSYNC B2 ;  /* 0x0000000000027941 */ /* 0x000fea0003800000 */
.L_x_2246:
[----:B--2---:R1:W-:Y:S02]  /*4a60*/  STG.E.128 desc[UR56][R48.64+0x140], R36 ;  /* 0x0001402430007986 */ /* 0x0043e4000c101d38 */
.L_x_2225:
[----:B------:R-:W-:Y:S05]  /*4a70*/  BSYNC B1 ;  /* 0x0000000000017941 */ /* 0x000fea0003800000 */
.L_x_2224:
        /* <DEDUP_REMOVED lines=13> */
[----:B------:R-:W-:Y:S01]  /*4b50*/  HADD2.F32 R66, -RZ, R66.H0_H0 ;  /* 0x20000042ff427230 */ /* 0x000fe20000004100 */
[----:B------:R-:W-:Y:S01]  /*4b60*/  MOV R48, R38 ;  /* 0x0000002600307202 */ /* 0x000fe20000000f00 */
[----:B------:R-:W-:Y:S01]  /*4b70*/  HADD2.F32 R38, -RZ, R37.H1_H1 ;  /* 0x30000025ff267230 */ /* 0x000fe20000004100 */
[----:B------:R-:W-:Y:S01]  /*4b80*/  SHF.R.U32.HI R70, RZ, 0x10, R69 ;  /* 0x00000010ff467819 */ /* 0x000fe20000011645 */
[----:B------:R-:W-:Y:S02]  /*4b90*/  HADD2.F32 R67, -RZ, R67.H0_H0 ;  /* 0x20000043ff437230 */ /* 0x000fe40000004100 */
[----:B------:R-:W-:-:S02]  /*4ba0*/  HADD2.F32 R37, -RZ, R37.H0_H0 ;  /* 0x20000025ff257230 */ /* 0x000fc40000004100 */
[----:B------:R-:W-:Y:S02]  /*4bb0*/  HADD2.F32 R70, -RZ, R70.H0_H0 ;  /* 0x20000046ff467230 */ /* 0x000fe40000004100 */
[CC--:B------:R-:W-:Y:S01]  /*4bc0*/  FMUL.FTZ R72, R38.reuse, R67.reuse ;  /* 0x0000004326487220 */ /* 0x0c0fe20000410000 */
[----:B------:R-:W-:Y:S02]  /*4bd0*/  HADD2.F32 R68, -RZ, R71.H0_H0 ;  /* 0x20000047ff447230 */ /* 0x000fe40000004100 */
[C---:B------:R-:W-:Y:S01]  /*4be0*/  FMUL.FTZ R67, R37.reuse, R67 ;  /* 0x0000004325437220 */ /* 0x040fe20000410000 */
[----:B------:R-:W-:Y:S01]  /*4bf0*/  FFMA.FTZ R72, R37, R66, -R72 ;  /* 0x0000004225487223 */ /* 0x000fe20000010848 */
[----:B------:R-:W-:Y:S02]  /*4c00*/  FMUL.FTZ R74, R49, R70 ;  /* 0x00000046314a7220 */ /* 0x000fe40000410000 */
[----:B------:R-:W-:Y:S01]  /*4c10*/  FFMA.FTZ R69, R38, R66, R67 ;  /* 0x0000004226457223 */ /* 0x000fe20000010043 */
        /* <DEDUP_REMOVED lines=23> */
.L_x_2252:
[----:B------:R-:W-:Y:S05]  /*4d90*/  BSYNC B2 ;  /* 0x0000000000027941 */ /* 0x000fea0003800000 */
.L_x_2251:
[----:B--2---:R1:W-:Y:S02]  /*4da0*/  STG.E.128 desc[UR56][R44.64], R36 ;  /* 0x000000242c007986 */ /* 0x0043e4000c101d38 */
.L_x_2250:
[----:B------:R-:W-:Y:S05]  /*4db0*/  BSYNC B1 ;  /* 0x0000000000017941 */ /* 0x000fea0003800000 */
.L_x_2249:
        /* <DEDUP_REMOVED lines=49> */
.L_x_2256:
[----:B------:R-:W-:Y:S05]  /*50d0*/  BSYNC B2 ;  /* 0x0000000000027941 */ /* 0x000fea0003800000 */
.L_x_2255:
[----:B--2---:R1:W-:Y:S02]  /*50e0*/  STG.E.128 desc[UR56][R44.64+0x40], R36 ;  /* 0x000040242c007986 */ /* 0x0043e4000c101d38 */
.L_x_2254:
[----:B------:R-:W-:Y:S05]  /*50f0*/  BSYNC B1 ;  /* 0x0000000000017941 */ /* 0x000fea0003800000 */
.L_x_2253:
        /* <DEDUP_REMOVED lines=49> */
.L_x_2260:
[----:B------:R-:W-:Y:S05]  /*5410*/  BSYNC B2 ;  /* 0x0000000000027941 */ /* 0x000fea0003800000 */
.L_x_2259:
[----:B--2---:R1:W-:Y:S02]  /*5420*/  STG.E.128 desc[UR56][R44.64+0x80], R36 ;  /* 0x000080242c007986 */ /* 0x0043e4000c101d38 */
.L_x_2258:
[----:B------:R-:W-:Y:S05]  /*5430*/  BSYNC B1 ;  /* 0x0000000000017941 */ /* 0x000fea0003800000 */
.L_x_2257:
        /* <DEDUP_REMOVED lines=49> */
.L_x_2264:
[----:B------:R-:W-:Y:S05]  /*5750*/  BSYNC B2 ;  /* 0x0000000000027941 */ /* 0x000fea0003800000 */
.L_x_2263:
[----:B--2---:R1:W-:Y:S02]  /*5760*/  STG.E.128 desc[UR56][R44.64+0xc0], R36 ;  /* 0x0000c0242c007986 */ /* 0x0043e4000c101d38 */
.L_x_2262:
[----:B------:R-:W-:Y:S05]  /*5770*/  BSYNC B1 ;  /* 0x0000000000017941 */ /* 0x000fea0003800000 */
.L_x_2261:
        /* <DEDUP_REMOVED lines=49> */
.L_x_2268:
[----:B------:R-:W-:Y:S05]  /*5a90*/  BSYNC B2 ;  /* 0x0000000000027941 */ /* 0x000fea0003800000 */
.L_x_2267:
[----:B--2---:R1:W-:Y:S02]  /*5aa0*/  STG.E.128 desc[UR56][R44.64+0x100], R36 ;  /* 0x000100242c007986 */ /* 0x0043e4000c101d38 */
.L_x_2266:
[----:B------:R-:W-:Y:S05]  /*5ab0*/  BSYNC B1 ;  /* 0x0000000000017941 */ /* 0x000fea0003800000 */
.L_x_2265:
        /* <DEDUP_REMOVED lines=48> */
.L_x_2270:
[----:B------:R-:W-:Y:S05]  /*5dc0*/  BSYNC B1 ;  /* 0x0000000000017941 */ /* 0x000fea0003800000 */
.L_x_2269:
[----:B--2---:R1:W-:Y:S01]  /*5dd0*/  STG.E.128 desc[UR56][R44.64+0x140], R36 ;  /* 0x000140242c007986 */ /* 0x0043e2000c101d38 */
[----:B------:R-:W-:Y:S05]  /*5de0*/  BRA `(.L_x_2248) ;  /* 0x0000003c00a47947 */ /* 0x000fea0003800000 */
.L_x_2216:
        /* <DEDUP_REMOVED lines=20> */
[----:B------:R-:W-:Y:S01]  /*5f30*/  CS2R R44, SRZ ;  /* 0x00000000002c7805 */ /* 0x000fe2000001ff00 */
[----:B------:R-:W-:Y:S01]  /*5f40*/  IMAD.X R38, R0, 0x1, R26, P0 ;  /* 0x0000000100267824 */ /* 0x000fe200000e061a */
[----:B------:R-:W-:Y:S02]  /*5f50*/  LEA R60, P0, R37, UR4, 0x1 ;  /* 0x00000004253c7c11 */ /* 0x000fe4000f8008ff */
[----:B------:R-:W-:-:S02]  /*5f60*/  CS2R R58, SRZ ;  /* 0x00000000003a7805 */ /* 0x000fc4000001ff00 */
[----:B------:R-:W-:Y:S02]  /*5f70*/  CS2R R56, SRZ ;  /* 0x0000000000387805 */ /* 0x000fe4000001ff00 */
[----:B------:R-:W-:Y:S01]  /*5f80*/  LEA.HI.X R61, R37, UR5, R38, 0x1, P0 ;  /* 0x00000005253d7c11 */ /* 0x000fe200080f0c26 */
[----:B------:R-:W-:Y:S01]  /*5f90*/  ULDC.64 UR4, c[0x0][0x3e0] ;  /* 0x0000f80000047ab9 */ /* 0x000fe20000000a00 */
[----:B------:R-:W-:Y:S02]  /*5fa0*/  ISETP.GE.AND P0, PT, R22, R121, PT ;  /* 0x000000791600720c */ /* 0x000fe40003f06270 */
[----:B------:R-:W-:Y:S02]  /*5fb0*/  IADD3.X R37, R3, R28, RZ, P1, !PT ;  /* 0x0000001c03257210 */ /* 0x000fe40000ffe4ff */
[----:B------:R-:W-:-:S04]  /*5fc0*/  LEA R64, P1, R36, UR4, 0x1 ;  /* 0x0000000424407c11 */ /* 0x000fc8000f8208ff */
[----:B------:R-:W-:Y:S02]  /*5fd0*/  LEA.HI.X R65, R36, UR5, R37, 0x1, P1 ;  /* 0x0000000524417c11 */ /* 0x000fe400088f0c25 */
[----:B------:R-:W-:-:S03]  /*5fe0*/  ISETP.GE.AND P1, PT, R186, R121, PT ;  /* 0x00000079ba00720c */ /* 0x000fc60003f26270 */
        /* <DEDUP_REMOVED lines=15> */
.L_x_2272:
[----:B------:R-:W-:Y:S05]  /*60e0*/  BSYNC B1 ;  /* 0x0000000000017941 */ /* 0x000fea0003800000 */
.L_x_2271:
        /* <DEDUP_REMOVED lines=47> */
.L_x_2274:
[----:B------:R-:W-:Y:S05]  /*63e0*/  BSYNC B1 ;  /* 0x0000000000017941 */ /* 0x000fea0003800000 */
.L_x_2273:
[----:B------:R-:W2:Y:S01]  /*63f0*/  LDL R0, [R1+0x38] ;  /* 0x0000380001007983 */ /* 0x000ea20000100800 */
[----:B------:R-:W-:Y:S01]  /*6400*/  IMAD.MOV.U32 R3, RZ, RZ, R37 ;  /* 0x000000ffff037224 */ /* 0x000fe200078e0025 */
[----:B0-----:R-:W-:Y:S01]  /*6410*/  MOV R85, R46 ;  /* 0x0000002e00557202 */ /* 0x001fe20000000f00 */
[----:B------:R-:W-:Y:S01]  /*6420*/  IMAD.MOV.U32 R84, RZ, RZ, R42 ;  /* 0x000000ffff547224 */ /* 0x000fe200078e002a */
[----:B------:R-:W-:Y:S02]  /*6430*/  PRMT R175, R90, 0x5410, R88 ;  /* 0x000054105aaf7816 */ /* 0x000fe40000000058 */
[----:B------:R-:W-:Y:S01]  /*6440*/  PRMT R169, R85, 0x7610, R169 ;  /* 0x0000761055a97816 */ /* 0x000fe200000000a9 */
[----:B------:R-:W-:Y:S01]  /*6450*/  IMAD.MOV.U32 R85, RZ, RZ, R50 ;  /* 0x000000ffff557224 */ /* 0x000fe200078e0032 */
[----:B------:R-:W-:Y:S01]  /*6460*/  PRMT R178, R178, 0x5410, R84 ;  /* 0x00005410b2b27816 */ /* 0x000fe20000000054 */
[----:B------:R-:W-:-:S03]  /*6470*/  IMAD.MOV.U32 R84, RZ, RZ, R41 ;  /* 0x000000ffff547224 */ /* 0x000fc600078e0029 */
[----:B------:R-:W-:Y:S01]  /*6480*/  PRMT R176, R85, 0x7610, R176 ;  /* 0x0000761055b07816 */ /* 0x000fe200000000b0 */
[----:B------:R-:W-:-:S05]  /*6490*/  IMAD.MOV.U32 R85, RZ, RZ, R54 ;  /* 0x000000ffff557224 */ /* 0x000fca00078e0036 */
[----:B------:R-:W-:Y:S02]  /*64a0*/  PRMT R178, R85, 0x7610, R178 ;  /* 0x0000761055b27816 */ /* 0x000fe400000000b2 */
[----:B------:R-:W-:Y:S02]  /*64b0*/  MOV R85, R58 ;  /* 0x0000003a00557202 */ /* 0x000fe40000000f00 */
[----:B--2---:R-:W-:Y:S02]  /*64c0*/  R2UR UR4, R0 ;  /* 0x00000000000472ca */ /* 0x004fe400000e0000 */
[----:B------:R-:W-:-:S04]  /*64d0*/  MOV R0, R36 ;  /* 0x0000002400007202 */ /* 0x000fc80000000f00 */
        /* <DEDUP_REMOVED lines=13> */
[----:B------:R-:W-:-:S02]  /*65b0*/  PRMT R181, R3, 0x7610, R181 ;  /* 0x0000761003b57816 */ /* 0x000fc400000000b5 */
[----:B------:R-:W-:Y:S02]  /*65c0*/  MOV R3, R48 ;  /* 0x0000003000037202 */ /* 0x000fe40000000f00 */
[----:B------:R-:W-:Y:S02]  /*65d0*/  PRMT R176, R176, 0x5410, R0 ;  /* 0x00005410b0b07816 */ /* 0x000fe40000000000 */
[----:B------:R-:W-:Y:S01]  /*65e0*/  PRMT R177, R3, 0x5410, R84 ;  /* 0x0000541003b17816 */ /* 0x000fe20000000054 */
[----:B------:R-:W-:Y:S01]  /*65f0*/  IMAD.MOV.U32 R3, RZ, RZ, R52 ;  /* 0x000000ffff037224 */ /* 0x000fe200078e0034 */
[----:B------:R-:W-:Y:S01]  /*6600*/  MOV R0, R55 ;  /* 0x0000003700007202 */ /* 0x000fe20000000f00 */
[----:B------:R-:W-:Y:S01]  /*6610*/  IMAD.MOV.U32 R84, RZ, RZ, R53 ;  /* 0x000000ffff547224 */ /* 0x000fe200078e0035 */
[----:B------:R-:W-:Y:S02]  /*6620*/  PLOP3.LUT P1, PT, PT, PT, UP0, 0x80, 0x0 ;  /* 0x000000000000781c */ /* 0x000fe40003f2f008 */
[----:B------:R-:W-:Y:S01]  /*6630*/  PRMT R181, R181, 0x5410, R0 ;  /* 0x00005410b5b57816 */ /* 0x000fe20000000000 */
[----:B------:R-:W-:Y:S01]  /*6640*/  IMAD.MOV.U32 R0, RZ, RZ, R59 ;  /* 0x000000ffff007224 */ /* 0x000fe200078e003b */
[----:B------:R-:W-:Y:S01]  /*6650*/  PRMT R179, R179, 0x5410, R3 ;  /* 0x00005410b3b37816 */ /* 0x000fe20000000003 */
[----:B------:R-:W-:Y:S01]  /*6660*/  IMAD.MOV.U32 R3, RZ, RZ, R56 ;  /* 0x000000ffff037224 */ /* 0x000fe200078e0038 */
[----:B------:R-:W-:Y:S01]  /*6670*/  PRMT R182, R84, 0x5410, R85 ;  /* 0x0000541054b67816 */ /* 0x000fe20000000055 */
[----:B-----5:R-:W-:Y:S01]  /*6680*/  IMAD.MOV.U32 R85, RZ, RZ, R62 ;  /* 0x000000ffff557224 */ /* 0x020fe200078e003e */
[----:B------:R-:W-:-:S02]  /*6690*/  MOV R84, R57 ;  /* 0x0000003900547202 */ /* 0x000fc40000000f00 */
[----:B------:R-:W-:Y:S01]  /*66a0*/  PRMT R172, R0, 0x7610, R172 ;  /* 0x0000761000ac7816 */ /* 0x000fe200000000ac */
[----:B------:R-:W-:Y:S01]  /*66b0*/  IMAD.MOV.U32 R0, RZ, RZ, R63 ;  /* 0x000000ffff007224 */ /* 0x000fe200078e003f */
[----:B------:R-:W-:Y:S01]  /*66c0*/  PRMT R165, R84, 0x7610, R165 ;  /* 0x0000761054a57816 */ /* 0x000fe200000000a5 */
[----:B------:R-:W-:Y:S01]  /*66d0*/  IMAD.MOV.U32 R84, RZ, RZ, R61 ;  /* 0x000000ffff547224 */ /* 0x000fe200078e003d */
[----:B------:R-:W-:Y:S02]  /*66e0*/  PRMT R183, R3, 0x7610, R183 ;  /* 0x0000761003b77816 */ /* 0x000fe400000000b7 */
[----:B------:R-:W-:Y:S01]  /*66f0*/  PRMT R152, R85, 0x7610, R152 ;  /* 0x0000761055987816 */ /* 0x000fe20000000098 */
[----:B------:R-:W-:Y:S01]  /*6700*/  IMAD.MOV.U32 R85, RZ, RZ, R66 ;  /* 0x000000ffff557224 */ /* 0x000fe200078e0042 */
        /* <DEDUP_REMOVED lines=36> */
[----:B------:R-:W-:Y:S06]  /*6950*/  @!P1 BRA `(.L_x_2275) ;  /* 0x0000000000049947 */ /* 0x000fec0003800000 */
[----:B------:R-:W-:Y:S01]  /*6960*/  BPT.TRAP 0x1 ;  /* 0x000000040000795c */ /* 0x000fe20000300000 */
.L_x_2275:
[----:B------:R-:W-:Y:S01]  /*6970*/  IMAD R3, R19, 0x8, R18 ;  /* 0x0000000813037824 */ /* 0x000fe200078e0212 */
[----:B------:R-:W-:Y:S01]  /*6980*/  SHF.L.U32 R0, R189, 0x1f, RZ ;  /* 0x0000001fbd007819 */ /* 0x000fe200000006ff */
[----:B------:R-:W0:Y:S01]  /*6990*/  LDC R148, c[0x0][0x2e4] ;  /* 0x0000b900ff947b82 */ /* 0x000e220000000800 */
[----:B------:R-:W-:Y:S02]  /*69a0*/  BSSY B1, `(.L_x_2276) ;  /* 0x0000004000017945 */ /* 0x000fe40003800000 */
[----:B------:R-:W1:Y:S05]  /*69b0*/  SYNCS.PHASECHK.TRANS64.TRYWAIT P5, [R3+URZ+0x34890], R0 ;  /* 0x03489000030075a7 */ /* 0x000e6a00080a017f */
[----:B------:R-:W2:Y:S01]  /*69c0*/  LDC.64 R128, c[0x0][0x2f0] ;  /* 0x0000bc00ff807b82 */ /* 0x000ea20000000a00 */
[----:B-1----:R-:W-:Y:S05]  /*69d0*/  @!P5 BRA `(.L_x_2277) ;  /* 0x000001d000acd947 */ /* 0x002fea0003800000 */
.L_x_2552:
[----:B------:R-:W-:Y:S05]  /*69e0*/  BSYNC B1 ;  /* 0x0000000000017941 */ /* 0x000fea0003800000 */
.L_x_2276:
        /* <DEDUP_REMOVED lines=34> */
[----:B------:R-:W-:Y:S02]  /*6c10*/  LOP3.LUT R85, R84, 0x7fffe000, RZ, 0xc0, !PT ;  /* 0x7fffe00054557812 */ /* 0x000fe400078ec0ff */
[----:B------:R-:W-:-:S03]  /*6c20*/  LEA R84, R87, R18, 0x1 ;  /* 0x0000001257547211 */ /* 0x000fc600078e08ff */
[----:B------:R-:W-:-:S04]  /*6c30*/  IMAD R85, R196, 0x200, R85 ;  /* 0x00000200c4557824 */ /* 0x000fc800078e0255 */
[----:B------:R-:W-:-:S04]  /*6c40*/  IMAD.IADD R86, R85, 0x1, R86 ;  /* 0x0000000155567824 */ /* 0x000fc800078e0256 */
[----:B------:R-:W-:-:S04]  /*6c50*/  IMAD R85, R19, 0x6000, R86 ;  /* 0x0000600013557824 */ /* 0x000fc800078e0256 */
[----:B------:R-:W-:Y:S02]  /*6c60*/  IMAD R88, R85, 0x2, R18 ;  /* 0x0000000255587824 */ /* 0x000fe400078e0212 */
[----:B------:R-:W0:Y:S04]  /*6c70*/  LDS.128 R84, [R84+0x1c400] ;  /* 0x01c4000054547984 */ /* 0x000e280000000c00 */
[----:B------:R-:W2:Y:S01]  /*6c80*/  LDS.128 R88, [R88+0x1c400] ;  /* 0x01c4000058587984 */ /* 0x000ea20000000c00 */
[----:B------:R-:W-:Y:S05]  /*6c90*/  @P5 BRA `(.L_x_2283) ;  /* 0x00000004004c5947 */ /* 0x000fea0003800000 */
[--C-:B------:R-:W-:Y:S01]  /*6ca0*/  SHF.R.U64 R44, R44, 0x10, R45.reuse ;  /* 0x000000102c2c7819 */ /* 0x100fe2000000122d */
[----:B--2---:R-:W-:Y:S01]  /*6cb0*/  HADD2.F32 R166, -RZ, R89.H1_H1 ;  /* 0x30000059ffa67230 */ /* 0x004fe20000004100 */
[----:B------:R-:W-:Y:S01]  /*6cc0*/  SHF.R.U32.HI R163, RZ, 0x10, R45 ;  /* 0x00000010ffa37819 */ /* 0x000fe2000001162d */
[----:B------:R-:W-:Y:S01]  /*6cd0*/  HADD2.F32 R164, -RZ, R164.H0_H0 ;  /* 0x200000a4ffa47230 */ /* 0x000fe20000004100 */
[--C-:B------:R-:W-:Y:S02]  /*6ce0*/  SHF.R.U64 R45, R56, 0x10, R57.reuse ;  /* 0x00000010382d7819 */ /* 0x100fe40000001239 */
[----:B------:R-:W-:Y:S01]  /*6cf0*/  SHF.R.U32.HI R56, RZ, 0x10, R57 ;  /* 0x00000010ff387819 */ /* 0x000fe20000011639 */
[----:B------:R-:W-:Y:S01]  /*6d00*/  HADD2.F32 R163, -RZ, R163.H0_H0 ;  /* 0x200000a3ffa37230 */ /* 0x000fe20000004100 */
[--C-:B------:R-:W-:Y:S01]  /*6d10*/  SHF.R.U64 R57, R58, 0x10, R59.reuse ;  /* 0x000000103a397819 */ /* 0x100fe2000000123b */
[----:B------:R-:W-:Y:S01]  /*6d20*/  HADD2.F32 R45, -RZ, R45.H0_H0 ;  /* 0x2000002dff2d7230 */ /* 0x000fe20000004100 */
[----:B------:R-:W-:Y:S01]  /*6d30*/  SHF.R.U32.HI R58, RZ, 0x10, R59 ;  /* 0x00000010ff3a7819 */ /* 0x000fe2000001163b */
[----:B------:R-:W-:Y:S01]  /*6d40*/  HADD2.F32 R59, -RZ, R165.H0_H0 ;  /* 0x200000a5ff3b7230 */ /* 0x000fe20000004100 */
[--C-:B------:R-:W-:Y:S01]  /*6d50*/  SHF.R.U64 R46, R46, 0x10, R47.reuse ;  /* 0x000000102e2e7819 */ /* 0x100fe2000000122f */
[----:B------:R-:W-:Y:S01]  /*6d60*/  HADD2.F32 R165, -RZ, R89.H0_H0 ;  /* 0x20000059ffa57230 */ /* 0x000fe20000004100 */
[----:B------:R-:W-:Y:S01]  /*6d70*/  SHF.R.U32.HI R47, RZ, 0x10, R47 ;  /* 0x00000010ff2f7819 */ /* 0x000fe2000001162f */
[----:B0-----:R-:W-:-:S02]  /*6d80*/  HADD2.F32 R89, -RZ, R85.H0_H0 ;  /* 0x20000055ff597230 */ /* 0x001fc40000004100 */
[----:B------:R-:W-:Y:S02]  /*6d90*/  HADD2.F32 R167, -RZ, R56.H0_H0 ;  /* 0x20000038ffa77230 */ /* 0x000fe40000004100 */
[-C--:B------:R-:W-:Y:S01]  /*6da0*/  FMUL.FTZ R168, R165, R59.reuse ;  /* 0x0000003ba5a87220 */ /* 0x080fe20000410000 */
[----:B------:R-:W-:Y:S02]  /*6db0*/  HADD2.F32 R56, -RZ, R85.H1_H1 ;  /* 0x30000055ff387230 */ /* 0x000fe40000004100 */
[C---:B------:R-:W-:Y:S01]  /*6dc0*/  FMUL.FTZ R170, R89.reuse, R59 ;  /* 0x0000003b59aa7220 */ /* 0x040fe20000410000 */
[----:B------:R-:W-:Y:S02]  /*6dd0*/  HADD2.F32 R58, -RZ, R58.H0_H0 ;  /* 0x2000003aff3a7230 */ /* 0x000fe40000004100 */
[-C--:B------:R-:W-:Y:S01]  /*6de0*/  FMUL.FTZ R59, R166, R167.reuse ;  /* 0x000000a7a63b7220 */ /* 0x080fe20000410000 */
[----:B------:R-:W-:Y:S01]  /*6df0*/  FFMA.FTZ R168, R89, R164, -R168 ;  /* 0x000000a459a87223 */ /* 0x000fe200000108a8 */
[----:B------:R-:W-:Y:S01]  /*6e00*/  FMUL.FTZ R167, R56, R167 ;  /* 0x000000a738a77220 */ /* 0x000fe20000410000 */
[----:B------:R-:W-:-:S02]  /*6e10*/  HADD2.F32 R89, -RZ, R91.H0_H0 ;  /* 0x2000005bff597230 */ /* 0x000fc40000004100 */
[-C--:B------:R-:W-:Y:S01]  /*6e20*/  FFMA.FTZ R59, R56, R163.reuse, -R59 ;  /* 0x000000a3383b7223 */ /* 0x080fe2000001083b */
[----:B------:R-:W-:Y:S02]  /*6e30*/  HADD2.F32 R56, -RZ, R172.H0_H0 ;  /* 0x200000acff387230 */ /* 0x000fe40000004100 */
[----:B------:R-:W-:Y:S01]  /*6e40*/  FFMA.FTZ R167, R166, R163, R167 ;  /* 0x000000a3a6a77223 */ /* 0x000fe200000100a7 */
[----:B------:R-:W-:Y:S02]  /*6e50*/  HADD2.F32 R163, -RZ, R91.H1_H1 ;  /* 0x3000005bffa37230 */ /* 0x000fe40000004100 */
[----:B------:R-:W-:Y:S01]  /*6e60*/  FFMA.FTZ R170, R165, R164, R170 ;  /* 0x000000a4a5aa7223 */ /* 0x000fe200000100aa */
[--C-:B------:R-:W-:Y:S02]  /*6e70*/  HADD2.F32 R91, -RZ, R87.reuse.H0_H0 ;  /* 0x20000057ff5b7230 */ /* 0x100fe40000004100 */
[----:B------:R-:W-:Y:S01]  /*6e80*/  FMUL.FTZ R164, R89, R56 ;  /* 0x0000003859a47220 */ /* 0x000fe20000410000 */
[----:B------:R-:W-:Y:S01]  /*6e90*/  HADD2.F32 R87, -RZ, R87.H1_H1 ;  /* 0x30000057ff577230 */ /* 0x000fe20000004100 */
[----:B------:R-:W-:Y:S01]  /*6ea0*/  F2FP.F16.F32.PACK_AB R59, R59, R168 ;  /* 0x000000a83b3b723e */ /* 0x000fe200000000ff */
[----:B------:R-:W-:-:S02]  /*6eb0*/  HADD2.F32 R85, -RZ, R169.H1_H1 ;  /* 0x300000a9ff557230 */ /* 0x000fc40000004100 */
[----:B------:R-:W-:Y:S01]  /*6ec0*/  FMUL.FTZ R172, R91, R56 ;  /* 0x000000385bac7220 */ /* 0x000fe20000410000 */
[----:B------:R-:W-:Y:S02]  /*6ed0*/  HADD2.F32 R166, -RZ, R47.H0_H0 ;  /* 0x2000002fffa67230 */ /* 0x000fe40000004100 */
[-C--:B------:R-:W-:Y:S01]  /*6ee0*/  FMUL.FTZ R56, R163, R58.reuse ;  /* 0x0000003aa3387220 */ /* 0x080fe20000410000 */
[----:B------:R-:W-:Y:S01]  /*6ef0*/  FMUL.FTZ R58, R87, R58 ;  /* 0x0000003a573a7220 */ /* 0x000fe20000410000 */
[-C--:B------:R-:W-:Y:S01]  /*6f00*/  FFMA.FTZ R164, R91, R85.reuse, -R164 ;  /* 0x000000555ba47223 */ /* 0x080fe200000108a4 */
[----:B------:R-:W-:Y:S01]  /*6f10*/  FFMA.FTZ R172, R89, R85, R172 ;  /* 0x0000005559ac7223 */ /* 0x000fe200000100ac */
[----:B------:R-:W-:Y:S02]  /*6f20*/  HADD2.F32 R47, -RZ, R183.H0_H0 ;  /* 0x200000b7ff2f7230 */ /* 0x000fe40000004100 */
[----:B------:R-:W-:Y:S01]  /*6f30*/  FFMA.FTZ R163, R163, R166, R58 ;  /* 0x000000a6a3a37223 */ /* 0x000fe2000001003a */
[----:B------:R-:W-:-:S02]  /*6f40*/  HADD2.F32 R85, -RZ, R88.H0_H0 ;  /* 0x20000058ff557230 */ /* 0x000fc40000004100 */
[----:B------:R-:W-:Y:S01]  /*6f50*/  FFMA.FTZ R87, R87, R166, -R56 ;  /* 0x000000a657577223 */ /* 0x000fe20000010838 */
[----:B------:R-:W-:Y:S01]  /*6f60*/  HADD2.F32 R58, -RZ, R84.H0_H0 ;  /* 0x20000054ff3a7230 */ /* 0x000fe20000004100 */
[----:B------:R-:W-:Y:S01]  /*6f70*/  F2FP.F16.F32.PACK_AB R167, R167, R170 ;  /* 0x000000aaa7a7723e */ /* 0x000fe200000000ff */
[----:B------:R-:W-:Y:S02]  /*6f80*/  HADD2.F32 R88, -RZ, R88.H1_H1 ;  /* 0x30000058ff587230 */ /* 0x000fe40000004100 */
[-C--:B------:R-:W-:Y:S01]  /*6f90*/  FMUL.FTZ R89, R85, R47.reuse ;  /* 0x0000002f55597220 */ /* 0x080fe20000410000 */
[----:B------:R-:W-:Y:S01]  /*6fa0*/  HADD2.F32 R84, -RZ, R84.H1_H1 ;  /* 0x30000054ff547230 */ /* 0x000fe20000004100 */
[----:B------:R-:W-:Y:S01]  /*6fb0*/  F2FP.F16.F32.PACK_AB R163, R163, R172 ;  /* 0x000000aca3a3723e */ /* 0x000fe200000000ff */
[----:B------:R-:W-:Y:S02]  /*6fc0*/  HADD2.F32 R91, -RZ, R44.H0_H0 ;  /* 0x2000002cff5b7230 */ /* 0x000fe40000004100 */
[----:B------:R-:W-:Y:S01]  /*6fd0*/  FMUL.FTZ R44, R58, R47 ;  /* 0x0000002f3a2c7220 */ /* 0x000fe20000410000 */
[----:B------:R-:W-:-:S02]  /*6fe0*/  HADD2.F32 R56, -RZ, R181.H0_H0 ;  /* 0x200000b5ff387230 */ /* 0x000fc40000004100 */
[-C--:B------:R-:W-:Y:S01]  /*6ff0*/  FMUL.FTZ R47, R88, R45.reuse ;  /* 0x0000002d582f7220 */ /* 0x080fe20000410000 */
[C---:B------:R-:W-:Y:S01]  /*7000*/  FMUL.FTZ R45, R84.reuse, R45 ;  /* 0x0000002d542d7220 */ /* 0x040fe20000410000 */
[----:B------:R-:W-:Y:S01]  /*7010*/  HADD2.F32 R57, -RZ, R57.H0_H0 ;  /* 0x20000039ff397230 */ /* 0x000fe20000004100 */
[----:B------:R-:W-:Y:S01]  /*7020*/  F2FP.F16.F32.PACK_AB R87, R87, R164 ;  /* 0x000000a45757723e */ /* 0x000fe200000000ff */
[-C--:B------:R-:W-:Y:S01]  /*7030*/  FFMA.FTZ R84, R84, R91.reuse, -R47 ;  /* 0x0000005b54547223 */ /* 0x080fe2000001082f */
[-C--:B------:R-:W-:Y:S01]  /*7040*/  FFMA.FTZ R89, R58, R56.reuse, -R89 ;  /* 0x000000383a597223 */ /* 0x080fe20000010859 */
[----:B------:R-:W-:Y:S01]  /*7050*/  FFMA.FTZ R44, R85, R56, R44 ;  /* 0x00000038552c7223 */ /* 0x000fe2000001002c */
[----:B------:R-:W-:Y:S01]  /*7060*/  FFMA.FTZ R91, R88, R91, R45 ;  /* 0x0000005b585b7223 */ /* 0x000fe2000001002d */
[----:B------:R-:W-:Y:S02]  /*7070*/  HADD2.F32 R45, -RZ, R182.H1_H1 ;  /* 0x300000b6ff2d7230 */ /* 0x000fe40000004100 */
[----:B------:R-:W-:Y:S01]  /*7080*/  HADD2.F32 R58, -RZ, R90.H0_H0 ;  /* 0x2000005aff3a7230 */ /* 0x000fe20000004100 */
[----:B------:R-:W-:Y:S01]  /*7090*/  F2FP.F16.F32.PACK_AB R84, R84, R89 ;  /* 0x000000595454723e */ /* 0x000fe200000000ff */
[----:B------:R-:W-:Y:S01]  /*70a0*/  HADD2.F32 R56, -RZ, R86.H0_H0 ;  /* 0x20000056ff387230 */ /* 0x000fe20000004100 */
[----:B------:R-:W-:Y:S01]  /*70b0*/  F2FP.F16.F32.PACK_AB R88, R91, R44 ;  /* 0x0000002c5b58723e */ /* 0x000fe200000000ff */
[----:B------:R-:W-:-:S02]  /*70c0*/  HADD2.F32 R90, -RZ, R90.H1_H1 ;  /* 0x3000005aff5a7230 */ /* 0x000fc40000004100 */
[----:B------:R-:W-:Y:S01]  /*70d0*/  FMUL.FTZ R85, R58, R45 ;  /* 0x0000002d3a557220 */ /* 0x000fe20000410000 */
[----:B------:R-:W-:Y:S01]  /*70e0*/  HADD2.F32 R86, -RZ, R86.H1_H1 ;  /* 0x30000056ff567230 */ /* 0x000fe20000004100 */
[----:B------:R-:W-:Y:S01]  /*70f0*/  MOV R89, R167 ;  /* 0x000000a700597202 */ /* 0x000fe20000000f00 */
[----:B------:R-:W-:Y:S02]  /*7100*/  HADD2.F32 R47, -RZ, R169.H0_H0 ;  /* 0x200000a9ff2f7230 */ /* 0x000fe40000004100 */
[----:B------:R-:W-:Y:S01]  /*7110*/  FMUL.FTZ R169, R56, R45 ;  /* 0x0000002d38a97220 */ /* 0x000fe20000410000 */
[----:B------:R-:W-:Y:S02]  /*7120*/  HADD2.F32 R165, -RZ, R46.H0_H0 ;  /* 0x2000002effa57230 */ /* 0x000fe40000004100 */
[-C--:B------:R-:W-:Y:S01]  /*7130*/  FMUL.FTZ R45, R90, R57.reuse ;  /* 0x000000395a2d7220 */ /* 0x080fe20000410000 */
[----:B------:R-:W-:Y:S01]  /*7140*/  FMUL.FTZ R57, R86, R57 ;  /* 0x0000003956397220 */ /* 0x000fe20000410000 */
[-C--:B------:R-:W-:Y:S01]  /*7150*/  FFMA.FTZ R85, R56, R47.reuse, -R85 ;  /* 0x0000002f38557223 */ /* 0x080fe20000010855 */
[----:B------:R-:W-:Y:S01]  /*7160*/  FFMA.FTZ R169, R58, R47, R169 ;  /* 0x0000002f3aa97223 */ /* 0x000fe200000100a9 */
[-C--:B------:R-:W-:Y:S01]  /*7170*/  FFMA.FTZ R86, R86, R165.reuse, -R45 ;  /* 0x000000a556567223 */ /* 0x080fe2000001082d */
[----:B------:R-:W-:Y:S01]  /*7180*/  FFMA.FTZ R90, R90, R165, R57 ;  /* 0x000000a55a5a7223 */ /* 0x000fe20000010039 */
[----:B------:R-:W-:-:S03]  /*7190*/  IMAD.MOV.U32 R91, RZ, RZ, R163 ;  /* 0x000000ffff5b7224 */ /* 0x000fc600078e00a3 */
[----:B------:R-:W-:Y:S01]  /*71a0*/  F2FP.F16.F32.PACK_AB R86, R86, R85 ;  /* 0x000000555656723e */ /* 0x000fe200000000ff */
[----:B------:R-:W-:Y:S01]  /*71b0*/  IMAD.MOV.U32 R85, RZ, RZ, R59 ;  /* 0x000000ffff557224 */ /* 0x000fe200078e003b */
[----:B------:R-:W-:-:S07]  /*71c0*/  F2FP.F16.F32.PACK_AB R90, R90, R169 ;  /* 0x000000a95a5a723e */ /* 0x000fce00000000ff */
.L_x_2283:
[----:B------:R-:W-:Y:S05]  /*71d0*/  BSYNC B3 ;  /* 0x0000000000037941 */ /* 0x000fea0003800000 */
.L_x_2282:
[----:B0-----:R0:W-:Y:S04]  /*71e0*/  STG.E.128 desc[UR56][R138.64], R84 ;  /* 0x000000548a007986 */ /* 0x0011e8000c101d38 */
[----:B--2---:R0:W-:Y:S02]  /*71f0*/  @!P4 STG.E.128 desc[UR56][R140.64], R88 ;  /* 0x000000588c00c986 */ /* 0x0041e4000c101d38 */
.L_x_2281:
[----:B------:R-:W-:Y:S05]  /*7200*/  BSYNC B2 ;  /* 0x0000000000027941 */ /* 0x000fea0003800000 */
.L_x_2280:
        /* <DEDUP_REMOVED lines=117> */
.L_x_2287:
[----:B------:R-:W-:Y:S05]  /*7960*/  BSYNC B3 ;  /* 0x0000000000037941 */ /* 0x000fea0003800000 */
.L_x_2286:
[----:B0-----:R3:W-:Y:S04]  /*7970*/  STG.E.128 desc[UR56][R84.64], R44 ;  /* 0x0000002c54007986 */ /* 0x0017e8000c101d38 */
[----:B--2---:R3:W-:Y:S02]  /*7980*/  @!P4 STG.E.128 desc[UR56][R86.64], R56 ;  /* 0x000000385600c986 */ /* 0x0047e4000c101d38 */
.L_x_2285:
[----:B------:R-:W-:Y:S05]  /*7990*/  BSYNC B2 ;  /* 0x0000000000027941 */ /* 0x000fea0003800000 */
.L_x_2284:
        /* <DEDUP_REMOVED lines=21> */
[----:B------:R-:W-:-:S05]  /*7af0*/  LEA.HI R40, R40, R41, RZ, 0x3 ;  /* 0x0000002928287211 */ /* 0x000fca00078f18ff */
[----:B------:R-:W-:Y:S01]  /*7b00*/  IMAD.SHL.U32 R41, R40, 0x400, RZ ;  /* 0x0000040028297824 */ /* 0x000fe200078e00ff */
[----:B------:R-:W-:-:S04]  /*7b10*/  LOP3.LUT R40, R191, 0x38, R43, 0xf8, !PT ;  /* 0x00000038bf287812 */ /* 0x000fc800078ef82b */
[----:B------:R-:W-:Y:S02]  /*7b20*/  LOP3.LUT R41, R41, 0x7fffe000, RZ, 0xc0, !PT ;  /* 0x7fffe00029297812 */ /* 0x000fe400078ec0ff */
[----:B------:R-:W-:Y:S02]  /*7b30*/  LOP3.LUT R40, R40, R197, RZ, 0x3c, !PT ;  /* 0x000000c528287212 */ /* 0x000fe400078e3cff */
[----:B------:R-:W-:-:S05]  /*7b40*/  LEA R41, R196, R41, 0x9 ;  /* 0x00000029c4297211 */ /* 0x000fca00078e48ff */
        /* <DEDUP_REMOVED lines=21> */
[----:B------:R-:W-:Y:S01]  /*7ca0*/  SHF.R.U32.HI R49, RZ, 0x10, R49 ;  /* 0x00000010ff317819 */ /* 0x000fe20000011631 */
[----:B------:R-:W-:Y:S02]  /*7cb0*/  IMAD.MOV.U32 R45, RZ, RZ, R43 ;  /* 0x000000ffff2d7224 */ /* 0x000fe400078e002b */
        /* <DEDUP_REMOVED lines=63> */
[----:B------:R-:W-:Y:S01]  /*80b0*/  FFMA.FTZ R46, R46, R51, R57 ;  /* 0x000000332e2e7223 */ /* 0x000fe20000010039 */
[----:B------:R-:W-:Y:S02]  /*80c0*/  F2FP.F16.F32.PACK_AB R42, R49, R36 ;  /* 0x00000024312a723e */ /* 0x000fe400000000ff */
[----:B------:R-:W-:-:S02]  /*80d0*/  F2FP.F16.F32.PACK_AB R44, R40, R37 ;  /* 0x00000025282c723e */ /* 0x000fc400000000ff */
[----:B------:R-:W-:Y:S02]  /*80e0*/  F2FP.F16.F32.PACK_AB R85, R85, R38 ;  /* 0x000000265555723e */ /* 0x000fe400000000ff */
[----:B------:R-:W-:Y:S02]  /*80f0*/  MOV R40, R42 ;  /* 0x0000002a00287202 */ /* 0x000fe40000000f00 */
[----:B------:R-:W-:Y:S01]  /*8100*/  F2FP.F16.F32.PACK_AB R46, R46, R59 ;  /* 0x0000003b2e2e723e */ /* 0x000fe200000000ff */
[----:B------:R-:W-:Y:S01]  /*8110*/  IMAD.MOV.U32 R42, RZ, RZ, R85 ;  /* 0x000000ffff2a7224 */ /* 0x000fe200078e0055 */
[----:B------:R-:W-:-:S07]  /*8120*/  MOV R43, R48 ;  /* 0x00000030002b7202 */ /* 0x000fce0000000f00 */
.L_x_2289:
[----:B------:R-:W-:Y:S05]  /*8130*/  BSYNC B2 ;  /* 0x0000000000027941 */ /* 0x000fea0003800000 */
.L_x_2288:
[----:B--2---:R4:W-:Y:S04]  /*8140*/  STG.E.128 desc[UR56][R52.64], R40 ;  /* 0x0000002834007986 */ /* 0x0049e8000c101d38 */
[----:B---3--:R4:W-:Y:S02]  /*8150*/  @!P4 STG.E.128 desc[UR56][R54.64], R44 ;  /* 0x0000002c3600c986 */ /* 0x0089e4000c101d38 */
.L_x_2279:
[----:B------:R-:W-:Y:S05]  /*8160*/  BSYNC B1 ;  /* 0x0000000000017941 */ /* 0x000fea0003800000 */
.L_x_2278:
        /* <DEDUP_REMOVED lines=19> */
[----:B------:R-:W-:Y:S02]  /*82a0*/  LOP3.LUT R36, R190, 0x38, R37, 0xf8, !PT ;  /* 0x00000038be247812 */ /* 0x000fe400078ef825 */
[----:B------:R-:W-:-:S09]  /*82b0*/  SHF.L.U32 R39, R39, 0xa, RZ ;  /* 0x0000000a27277819 */ /* 0x000fd200000006ff */
[--C-:B------:R-:W-:Y:S02]  /*82c0*/  @!P0 SHF.R.S32.HI R41, RZ, 0x1f, R37.reuse ;  /* 0x0000001fff298819 */ /* 0x100fe40000011425 */
[----:B------:R-:W-:Y:S02]  /*82d0*/  @!P0 IADD3 R38, P4, P5, R98, R130, R37 ;  /* 0x0000008262268210 */ /* 0x000fe40007d9e025 */
[----:B------:R-:W-:Y:S02]  /*82e0*/  LOP3.LUT R37, R36, R223, RZ, 0x3c, !PT ;  /* 0x000000df24257212 */ /* 0x000fe400078e3cff */
[----:B------:R-:W-:Y:S02]  /*82f0*/  LOP3.LUT R36, R39, 0x7fffe000, RZ, 0xc0, !PT ;  /* 0x7fffe00027247812 */ /* 0x000fe400078ec0ff */
[----:B------:R-:W-:Y:S02]  /*8300*/  @!P0 IADD3.X R41, R96, R49, R41, P4, P5 ;  /* 0x0000003160298210 */ /* 0x000fe400027ea429 */
[----:B------:R-:W-:Y:S01]  /*8310*/  IADD3 R36, R37, R36, R198 ;  /* 0x0000002425247210 */ /* 0x000fe20007ffe0c6 */
[----:B------:R-:W-:Y:S01]  /*8320*/  IMAD R37, R19, 0x6000, R143 ;  /* 0x0000600013257824 */ /* 0x000fe200078e028f */
[----:B---3--:R-:W-:-:S03]  /*8330*/  LEA R44, P4, R40, R118, 0x1 ;  /* 0x00000076282c7211 */ /* 0x008fc600078808ff */
[----:B------:R-:W-:Y:S01]  /*8340*/  IMAD R39, R19, 0x6000, R36 ;  /* 0x0000600013277824 */ /* 0x000fe200078e0224 */
[----:B------:R-:W-:Y:S01]  /*8350*/  LEA.HI.X R45, R40, R119, R42, 0x1, P4 ;  /* 0x00000077282d7211 */ /* 0x000fe200020f0c2a */
[--C-:B------:R-:W-:Y:S01]  /*8360*/  IMAD R37, R37, 0x2, R18.reuse ;  /* 0x0000000225257824 */ /* 0x100fe200078e0212 */
        /* <DEDUP_REMOVED lines=10> */
[----:B--2---:R-:W-:Y:S01]  /*8410*/  IMAD.MOV.U32 R41, RZ, RZ, R39 ;  /* 0x000000ffff297224 */ /* 0x004fe200078e0027 */
[--C-:B------:R-:W-:Y:S01]  /*8420*/  SHF.R.U32.HI R57, RZ, 0x10, R69.reuse ;  /* 0x00000010ff397819 */ /* 0x100fe20000011645 */
[----:B------:R-:W-:Y:S01]  /*8430*/  HADD2.F32 R58, -RZ, R173.H1_H1 ;  /* 0x300000adff3a7230 */ /* 0x000fe20000004100 */
[----:B------:R-:W-:Y:S01]  /*8440*/  SHF.R.U64 R48, R68, 0x10, R69 ;  /* 0x0000001044307819 */ /* 0x000fe20000001245 */
        /* <DEDUP_REMOVED lines=18> */
[----:B------:R-:W-:Y:S02]  /*8570*/  HADD2.F32 R80, -RZ, R171.H1_H1 ;  /* 0x300000abff507230 */ /* 0x000fe40000004100 */
[----:B------:R-:W-:Y:S01]  /*8580*/  FFMA.FTZ R54, R54, R57, -R69 ;  /* 0x0000003936367223 */ /* 0x000fe20000010845 */
[----:B------:R-:W-:Y:S01]  /*8590*/  HADD2.F32 R53, -RZ, R55.H0_H0 ;  /* 0x20000037ff357230 */ /* 0x000fe20000004100 */
[--C-:B------:R-:W-:Y:S01]  /*85a0*/  SHF.R.U64 R50, R70, 0x10, R71.reuse ;  /* 0x0000001046327819 */ /* 0x100fe20000001247 */
[----:B------:R-:W-:Y:S01]  /*85b0*/  HADD2.F32 R68, -RZ, R161.H1_H1 ;  /* 0x300000a1ff447230 */ /* 0x000fe20000004100 */
[----:B------:R-:W-:Y:S01]  /*85c0*/  SHF.R.U32.HI R70, RZ, 0x10, R71 ;  /* 0x00000010ff467819 */ /* 0x000fe20000011647 */
[----:B------:R-:W-:Y:S02]  /*85d0*/  HADD2.F32 R57, -RZ, R82.H0_H0 ;  /* 0x20000052ff397230 */ /* 0x000fe40000004100 */
[----:B------:R-:W-:Y:S01]  /*85e0*/  FMUL.FTZ R82, R53, R80 ;  /* 0x0000005035527220 */ /* 0x000fe20000410000 */
[----:B------:R-:W-:-:S02]  /*85f0*/  HADD2.F32 R55, -RZ, R55.H1_H1 ;  /* 0x30000037ff377230 */ /* 0x000fc40000004100 */
[C---:B------:R-:W-:Y:S01]  /*8600*/  FMUL.FTZ R80, R43.reuse, R80 ;  /* 0x000000502b507220 */ /* 0x040fe20000410000 */
[----:B------:R-:W-:Y:S02]  /*8610*/  HADD2.F32 R58, -RZ, R41.H1_H1 ;  /* 0x30000029ff3a7230 */ /* 0x000fe40000004100 */
[-C--:B------:R-:W-:Y:S01]  /*8620*/  FFMA.FTZ R41, R43, R68.reuse, -R82 ;  /* 0x000000442b297223 */ /* 0x080fe20000010852 */
[----:B------:R-:W-:Y:S02]  /*8630*/  HADD2.F32 R70, -RZ, R70.H0_H0 ;  /* 0x20000046ff467230 */ /* 0x000fe40000004100 */
[-C--:B------:R-:W-:Y:S01]  /*8640*/  FMUL.FTZ R59, R55, R57.reuse ;  /* 0x00000039373b7220 */ /* 0x080fe20000410000 */
[----:B------:R-:W-:Y:S01]  /*8650*/  FFMA.FTZ R43, R53, R68, R80 ;  /* 0x00000044352b7223 */ /* 0x000fe20000010050 */
[C---:B0-----:R-:W-:Y:S01]  /*8660*/  FMUL.FTZ R84, R58.reuse, R57 ;  /* 0x000000393a547220 */ /* 0x041fe20000410000 */
[----:B------:R-:W-:Y:S02]  /*8670*/  HADD2.F32 R57, -RZ, R52.H0_H0 ;  /* 0x20000034ff397230 */ /* 0x000fe40000004100 */
[----:B------:R-:W-:Y:S01]  /*8680*/  FFMA.FTZ R58, R58, R70, -R59 ;  /* 0x000000463a3a7223 */ /* 0x000fe2000001083b */
[----:B------:R-:W-:-:S02]  /*8690*/  HADD2.F32 R53, -RZ, R40.H0_H0 ;  /* 0x20000028ff357230 */ /* 0x000fc40000004100 */
[----:B------:R-:W-:Y:S01]  /*86a0*/  FFMA.FTZ R68, R55, R70, R84 ;  /* 0x0000004637447223 */ /* 0x000fe20000010054 */
[----:B------:R-:W-:Y:S01]  /*86b0*/  HADD2.F32 R52, -RZ, R36.H0_H0 ;  /* 0x20000024ff347230 */ /* 0x000fe20000004100 */
[----:B------:R-:W-:Y:S01]  /*86c0*/  F2FP.F16.F32.PACK_AB R37, R54, R37 ;  /* 0x000000253625723e */ /* 0x000fe200000000ff */
[----:B------:R-:W-:Y:S01]  /*86d0*/  HADD2.F32 R40, -RZ, R40.H1_H1 ;  /* 0x30000028ff287230 */ /* 0x000fe20000004100 */
[----:B------:R-:W-:Y:S01]  /*86e0*/  F2FP.F16.F32.PACK_AB R58, R58, R41 ;  /* 0x000000293a3a723e */ /* 0x000fe200000000ff */
[----:B------:R-:W-:Y:S01]  /*86f0*/  HADD2.F32 R173, -RZ, R173.H0_H0 ;  /* 0x200000adffad7230 */ /* 0x000fe20000004100 */
[----:B------:R-:W-:Y:S01]  /*8700*/  F2FP.F16.F32.PACK_AB R41, R56, R39 ;  /* 0x000000273829723e */ /* 0x000fe200000000ff */
[----:B------:R-:W-:Y:S02]  /*8710*/  HADD2.F32 R36, -RZ, R36.H1_H1 ;  /* 0x30000024ff247230 */ /* 0x000fe40000004100 */
[----:B------:R-:W-:Y:S01]  /*8720*/  FMUL.FTZ R69, R40, R57 ;  /* 0x0000003928457220 */ /* 0x000fe20000410000 */
[----:B------:R-:W-:-:S02]  /*8730*/  HADD2.F32 R162, -RZ, R162.H0_H0 ;  /* 0x200000a2ffa27230 */ /* 0x000fc40000004100 */
[C---:B------:R-:W-:Y:S01]  /*8740*/  FMUL.FTZ R59, R53.reuse, R173 ;  /* 0x000000ad353b7220 */ /* 0x040fe20000410000 */
[----:B------:R-:W-:Y:S02]  /*8750*/  HADD2.F32 R55, -RZ, R48.H0_H0 ;  /* 0x20000030ff377230 */ /* 0x000fe40000004100 */
[----:B------:R-:W-:Y:S01]  /*8760*/  FMUL.FTZ R57, R36, R57 ;  /* 0x0000003924397220 */ /* 0x000fe20000410000 */
[C---:B------:R-:W-:Y:S01]  /*8770*/  FMUL.FTZ R48, R52.reuse, R173 ;  /* 0x000000ad34307220 */ /* 0x040fe20000410000 */
[-C--:B------:R-:W-:Y:S01]  /*8780*/  FFMA.FTZ R59, R52, R162.reuse, -R59 ;  /* 0x000000a2343b7223 */ /* 0x080fe2000001083b */
[----:B------:R-:W-:Y:S02]  /*8790*/  HADD2.F32 R171, -RZ, R171.H0_H0 ;  /* 0x200000abffab7230 */ /* 0x000fe40000004100 */
[-C--:B------:R-:W-:Y:S01]  /*87a0*/  FFMA.FTZ R57, R40, R55.reuse, R57 ;  /* 0x0000003728397223 */ /* 0x080fe20000010039 */
[----:B------:R-:W-:Y:S01]  /*87b0*/  FFMA.FTZ R48, R53, R162, R48 ;  /* 0x000000a235307223 */ /* 0x000fe20000010030 */
[----:B------:R-:W-:Y:S01]  /*87c0*/  FFMA.FTZ R52, R36, R55, -R69 ;  /* 0x0000003724347223 */ /* 0x000fe20000010845 */
[----:B------:R-:W-:Y:S01]  /*87d0*/  HADD2.F32 R40, -RZ, R42.H0_H0 ;  /* 0x2000002aff287230 */ /* 0x000fe20000004100 */
[----:B------:R-:W-:Y:S01]  /*87e0*/  F2FP.F16.F32.PACK_AB R43, R68, R43 ;  /* 0x0000002b442b723e */ /* 0x000fe200000000ff */
[----:B------:R-:W-:Y:S01]  /*87f0*/  HADD2.F32 R53, -RZ, R51.H0_H0 ;  /* 0x20000033ff357230 */ /* 0x000fe20000004100 */
[----:B------:R-:W-:Y:S01]  /*8800*/  MOV R39, R58 ;  /* 0x0000003a00277202 */ /* 0x000fe20000000f00 */
[----:B------:R-:W-:-:S02]  /*8810*/  HADD2.F32 R36, -RZ, R38.H0_H0 ;  /* 0x20000026ff247230 */ /* 0x000fc40000004100 */
[-C--:B------:R-:W-:Y:S01]  /*8820*/  FMUL.FTZ R55, R40, R171.reuse ;  /* 0x000000ab28377220 */ /* 0x080fe20000410000 */
[----:B------:R-:W-:Y:S02]  /*8830*/  HADD2.F32 R42, -RZ, R42.H1_H1 ;  /* 0x3000002aff2a7230 */ /* 0x000fe40000004100 */
[----:B------:R-:W-:Y:S02]  /*8840*/  HADD2.F32 R38, -RZ, R38.H1_H1 ;  /* 0x30000026ff267230 */ /* 0x000fe40000004100 */
[----:B------:R-:W-:Y:S01]  /*8850*/  FMUL.FTZ R171, R36, R171 ;  /* 0x000000ab24ab7220 */ /* 0x000fe20000410000 */
        /* <DEDUP_REMOVED lines=12> */
.L_x_2293:
[----:B------:R-:W-:Y:S05]  /*8920*/  BSYNC B2 ;  /* 0x0000000000027941 */ /* 0x000fea0003800000 */
.L_x_2292:
[----:B--2---:R2:W-:Y:S04]  /*8930*/  STG.E.128 desc[UR56][R44.64], R36 ;  /* 0x000000242c007986 */ /* 0x0045e8000c101d38 */
[----:B---3--:R2:W-:Y:S02]  /*8940*/  @!P0 STG.E.128 desc[UR56][R46.64], R40 ;  /* 0x000000282e008986 */ /* 0x0085e4000c101d38 */
.L_x_2291:
[----:B------:R-:W-:Y:S05]  /*8950*/  BSYNC B1 ;  /* 0x0000000000017941 */ /* 0x000fea0003800000 */
.L_x_2290:
        /* <DEDUP_REMOVED lines=14> */
[----:B------:R-:W-:-:S11]  /*8a40*/  LOP3.LUT R36, R190, 0x38, R39, 0xf8, !PT ;  /* 0x00000038be247812 */ /* 0x000fd600078ef827 */
[--C-:B------:R-:W-:Y:S02]  /*8a50*/  @!P0 SHF.R.S32.HI R41, RZ, 0x1f, R39.reuse ;  /* 0x0000001fff298819 */ /* 0x100fe40000011427 */
[----:B------:R-:W-:Y:S01]  /*8a60*/  @!P0 IADD3 R38, P4, P5, R98, R130, R39 ;  /* 0x0000008262268210 */ /* 0x000fe20007d9e027 */
[----:B------:R-:W-:Y:S01]  /*8a70*/  IMAD.SHL.U32 R39, R37, 0x400, RZ ;  /* 0x0000040025277824 */ /* 0x000fe200078e00ff */
[----:B------:R-:W-:Y:S02]  /*8a80*/  LOP3.LUT R37, R36, R223, RZ, 0x3c, !PT ;  /* 0x000000df24257212 */ /* 0x000fe400078e3cff */
[----:B------:R-:W-:Y:S02]  /*8a90*/  @!P0 IADD3.X R41, R96, R49, R41, P4, P5 ;  /* 0x0000003160298210 */ /* 0x000fe400027ea429 */
[----:B------:R-:W-:Y:S02]  /*8aa0*/  LOP3.LUT R36, R39, 0x7fffe000, RZ, 0xc0, !PT ;  /* 0x7fffe00027247812 */ /* 0x000fe400078ec0ff */
[----:B---3--:R-:W-:-:S02]  /*8ab0*/  LEA R44, P4, R40, R118, 0x1 ;  /* 0x00000076282c7211 */ /* 0x008fc400078808ff */
[----:B------:R-:W-:Y:S01]  /*8ac0*/  IADD3 R36, R37, R36, R198 ;  /* 0x0000002425247210 */ /* 0x000fe20007ffe0c6 */
[C---:B------:R-:W-:Y:S01]  /*8ad0*/  IMAD R37, R19.reuse, 0x6000, R137 ;  /* 0x0000600013257824 */ /* 0x040fe200078e0289 */
[-C--:B------:R-:W-:Y:S02]  /*8ae0*/  LEA.HI.X R45, R40, R119.reuse, R42, 0x1, P4 ;  /* 0x00000077282d7211 */ /* 0x080fe400020f0c2a */
[C---:B------:R-:W-:Y:S01]  /*8af0*/  @!P0 LEA R46, P4, R38.reuse, R118, 0x1 ;  /* 0x00000076262e8211 */ /* 0x040fe200078808ff */
[----:B------:R-:W-:Y:S01]  /*8b00*/  IMAD R39, R19, 0x6000, R36 ;  /* 0x0000600013277824 */ /* 0x000fe200078e0224 */
[----:B------:R-:W-:Y:S02]  /*8b10*/  LEA R37, R37, R18, 0x1 ;  /* 0x0000001225257211 */ /* 0x000fe400078e08ff */
[----:B------:R-:W-:Y:S01]  /*8b20*/  @!P0 LEA.HI.X R47, R38, R119, R41, 0x1, P4 ;  /* 0x00000077262f8211 */ /* 0x000fe200020f0c29 */
[----:B------:R-:W-:Y:S01]  /*8b30*/  IMAD R40, R39, 0x2, R18 ;  /* 0x0000000227287824 */ /* 0x000fe200078e0212 */
[----:B------:R-:W-:-:S02]  /*8b40*/  ISETP.GE.AND P4, PT, R186, R121, PT ;  /* 0x00000079ba00720c */ /* 0x000fc40003f86270 */
[----:B------:R-:W2:Y:S04]  /*8b50*/  LDS.128 R36, [R37+0x1c400] ;  /* 0x01c4000025247984 */ /* 0x000ea80000000c00 */
[----:B------:R-:W3:Y:S07]  /*8b60*/  LDS.128 R40, [R40+0x1c400] ;  /* 0x01c4000028287984 */ /* 0x000eee0000000c00 */
[----:B------:R-:W-:Y:S05]  /*8b70*/  @P4 BRA `(.L_x_2297) ;  /* 0x00000004005c4947 */ /* 0x000fea0003800000 */
[----:B--2---:R-:W-:Y:S01]  /*8b80*/  IMAD.MOV.U32 R53, RZ, RZ, R36 ;  /* 0x000000ffff357224 */ /* 0x004fe200078e0024 */
[----:B---3--:R-:W-:Y:S01]  /*8b90*/  MOV R36, R41 ;  /* 0x0000002900247202 */ /* 0x008fe20000000f00 */
[----:B------:R-:W-:Y:S01]  /*8ba0*/  IMAD.MOV.U32 R54, RZ, RZ, R40 ;  /* 0x000000ffff367224 */ /* 0x000fe200078e0028 */
[----:B------:R-:W-:Y:S01]  /*8bb0*/  SHF.R.U32.HI R58, RZ, 0x10, R77 ;  /* 0x00000010ff3a7819 */ /* 0x000fe2000001164d */
[----:B------:R-:W-:Y:S01]  /*8bc0*/  HADD2.F32 R59, -RZ, R160.H1_H1 ;  /* 0x300000a0ff3b7230 */ /* 0x000fe20000004100 */
[----:B------:R-:W-:Y:S01]  /*8bd0*/  MOV R55, R43 ;  /* 0x0000002b00377202 */ /* 0x000fe20000000f00 */
[--C-:B------:R-:W-:Y:S01]  /*8be0*/  HADD2.F32 R40, -RZ, R36.reuse.H0_H0 ;  /* 0x20000024ff287230 */ /* 0x100fe20000004100 */
[--C-:B------:R-:W-:Y:S01]  /*8bf0*/  SHF.R.U32.HI R56, RZ, 0x10, R65.reuse ;  /* 0x00000010ff387819 */ /* 0x100fe20000011641 */
[----:B------:R-:W-:Y:S01]  /*8c00*/  HADD2.F32 R43, -RZ, R36.H1_H1 ;  /* 0x30000024ff2b7230 */ /* 0x000fe20000004100 */
[----:B------:R-:W-:Y:S01]  /*8c10*/  SHF.R.U64 R51, R64, 0x10, R65 ;  /* 0x0000001040337819 */ /* 0x000fe20000001241 */
        /* <DEDUP_REMOVED lines=15> */
[----:B------:R-:W-:Y:S01]  /*8d10*/  SHF.R.U32.HI R66, RZ, 0x10, R67 ;  /* 0x00000010ff427819 */ /* 0x000fe20000011643 */
[-C--:B------:R-:W-:Y:S01]  /*8d20*/  FFMA.FTZ R39, R39, R56.reuse, -R64 ;  /* 0x0000003827277223 */ /* 0x080fe20000010840 */
[----:B------:R-:W-:Y:S01]  /*8d30*/  FFMA.FTZ R40, R43, R56, R58 ;  /* 0x000000382b287223 */ /* 0x000fe2000001003a */
[----:B------:R-:W-:Y:S01]  /*8d40*/  HADD2.F32 R59, -RZ, R158.H1_H1 ;  /* 0x3000009eff3b7230 */ /* 0x000fe20000004100 */
[----:B------:R-:W-:Y:S01]  /*8d50*/  SHF.R.U64 R52, R76, 0x10, R77 ;  /* 0x000000104c347819 */ /* 0x000fe2000000124d */
[--C-:B------:R-:W-:Y:S01]  /*8d60*/  HADD2.F32 R56, -RZ, R55.reuse.H0_H0 ;  /* 0x20000037ff387230 */ /* 0x100fe20000004100 */
[----:B------:R-:W-:Y:S01]  /*8d70*/  F2FP.F16.F32.PACK_AB R39, R39, R36 ;  /* 0x000000242727723e */ /* 0x000fe200000000ff */
[----:B------:R-:W-:-:S02]  /*8d80*/  HADD2.F32 R55, -RZ, R55.H1_H1 ;  /* 0x30000037ff377230 */ /* 0x000fc40000004100 */
[----:B------:R-:W-:Y:S02]  /*8d90*/  HADD2.F32 R64, -RZ, R78.H0_H0 ;  /* 0x2000004eff407230 */ /* 0x000fe40000004100 */
[----:B------:R-:W-:Y:S02]  /*8da0*/  HADD2.F32 R57, -RZ, R156.H1_H1 ;  /* 0x3000009cff397230 */ /* 0x000fe40000004100 */
[--C-:B------:R-:W-:Y:S02]  /*8db0*/  HADD2.F32 R43, -RZ, R41.reuse.H0_H0 ;  /* 0x20000029ff2b7230 */ /* 0x100fe40000004100 */
[----:B------:R-:W-:Y:S01]  /*8dc0*/  FMUL.FTZ R68, R55, R64 ;  /* 0x0000004037447220 */ /* 0x000fe20000410000 */
[----:B------:R-:W-:Y:S02]  /*8dd0*/  HADD2.F32 R58, -RZ, R66.H0_H0 ;  /* 0x20000042ff3a7230 */ /* 0x000fe40000004100 */
[----:B------:R-:W-:Y:S01]  /*8de0*/  FMUL.FTZ R66, R56, R59 ;  /* 0x0000003b38427220 */ /* 0x000fe20000410000 */
[----:B------:R-:W-:-:S02]  /*8df0*/  HADD2.F32 R41, -RZ, R41.H1_H1 ;  /* 0x30000029ff297230 */ /* 0x000fc40000004100 */
[C---:B------:R-:W-:Y:S01]  /*8e00*/  FMUL.FTZ R59, R43.reuse, R59 ;  /* 0x0000003b2b3b7220 */ /* 0x040fe20000410000 */
[----:B------:R-:W-:Y:S02]  /*8e10*/  HADD2.F32 R160, -RZ, R160.H0_H0 ;  /* 0x200000a0ffa07230 */ /* 0x000fe40000004100 */
[-C--:B------:R-:W-:Y:S01]  /*8e20*/  FFMA.FTZ R66, R43, R57.reuse, -R66 ;  /* 0x000000392b427223 */ /* 0x080fe20000010842 */
[----:B------:R-:W-:Y:S02]  /*8e30*/  HADD2.F32 R43, -RZ, R54.H0_H0 ;  /* 0x20000036ff2b7230 */ /* 0x000fe40000004100 */
[C---:B------:R-:W-:Y:S01]  /*8e40*/  FMUL.FTZ R64, R41.reuse, R64 ;  /* 0x0000004029407220 */ /* 0x040fe20000410000 */
[----:B------:R-:W-:Y:S01]  /*8e50*/  FFMA.FTZ R67, R41, R58, -R68 ;  /* 0x0000003a29437223 */ /* 0x000fe20000010844 */
[----:B------:R-:W-:Y:S02]  /*8e60*/  HADD2.F32 R41, -RZ, R53.H0_H0 ;  /* 0x20000035ff297230 */ /* 0x000fe40000004100 */
[----:B------:R-:W-:Y:S01]  /*8e70*/  FFMA.FTZ R65, R56, R57, R59 ;  /* 0x0000003938417223 */ /* 0x000fe2000001003b */
[----:B------:R-:W-:-:S02]  /*8e80*/  HADD2.F32 R52, -RZ, R52.H0_H0 ;  /* 0x20000034ff347230 */ /* 0x000fc40000004100 */
[----:B------:R-:W-:Y:S01]  /*8e90*/  FFMA.FTZ R68, R55, R58, R64 ;  /* 0x0000003a37447223 */ /* 0x000fe20000010040 */
[----:B------:R-:W-:Y:S02]  /*8ea0*/  HADD2.F32 R54, -RZ, R54.H1_H1 ;  /* 0x30000036ff367230 */ /* 0x000fe40000004100 */
[-C--:B------:R-:W-:Y:S01]  /*8eb0*/  FMUL.FTZ R58, R43, R160.reuse ;  /* 0x000000a02b3a7220 */ /* 0x080fe20000410000 */
[----:B------:R-:W-:Y:S02]  /*8ec0*/  HADD2.F32 R56, -RZ, R157.H0_H0 ;  /* 0x2000009dff387230 */ /* 0x000fe40000004100 */
[----:B------:R-:W-:Y:S01]  /*8ed0*/  FMUL.FTZ R160, R41, R160 ;  /* 0x000000a029a07220 */ /* 0x000fe20000410000 */
[----:B------:R-:W-:Y:S02]  /*8ee0*/  HADD2.F32 R53, -RZ, R53.H1_H1 ;  /* 0x30000035ff357230 */ /* 0x000fe40000004100 */
[----:B------:R-:W-:Y:S01]  /*8ef0*/  FMUL.FTZ R64, R54, R52 ;  /* 0x0000003436407220 */ /* 0x000fe20000410000 */
[----:B------:R-:W-:-:S02]  /*8f00*/  HADD2.F32 R51, -RZ, R51.H0_H0 ;  /* 0x20000033ff337230 */ /* 0x000fc40000004100 */
[-C--:B------:R-:W-:Y:S01]  /*8f10*/  FFMA.FTZ R160, R43, R56.reuse, R160 ;  /* 0x000000382ba07223 */ /* 0x080fe200000100a0 */
[----:B------:R-:W-:Y:S01]  /*8f20*/  FFMA.FTZ R58, R41, R56, -R58 ;  /* 0x00000038293a7223 */ /* 0x000fe2000001083a */
[C---:B------:R-:W-:Y:S01]  /*8f30*/  FMUL.FTZ R57, R53.reuse, R52 ;  /* 0x0000003435397220 */ /* 0x040fe20000410000 */
[----:B------:R-:W-:Y:S02]  /*8f40*/  HADD2.F32 R43, -RZ, R42.H0_H0 ;  /* 0x2000002aff2b7230 */ /* 0x000fe40000004100 */
[-C--:B------:R-:W-:Y:S01]  /*8f50*/  FFMA.FTZ R55, R53, R51.reuse, -R64 ;  /* 0x0000003335377223 */ /* 0x080fe20000010840 */
[----:B------:R-:W-:Y:S02]  /*8f60*/  HADD2.F32 R158, -RZ, R158.H0_H0 ;  /* 0x2000009eff9e7230 */ /* 0x000fe40000004100 */
[----:B------:R-:W-:Y:S01]  /*8f70*/  FFMA.FTZ R57, R54, R51, R57 ;  /* 0x0000003336397223 */ /* 0x000fe20000010039 */
        /* <DEDUP_REMOVED lines=8> */
[----:B------:R-:W-:Y:S02]  /*9000*/  HADD2.F32 R156, -RZ, R156.H0_H0 ;  /* 0x2000009cff9c7230 */ /* 0x000fe40000004100 */
[-C--:B------:R-:W-:Y:S01]  /*9010*/  FMUL.FTZ R59, R42, R53.reuse ;  /* 0x000000352a3b7220 */ /* 0x080fe20000410000 */
[C---:B------:R-:W-:Y:S01]  /*9020*/  FMUL.FTZ R158, R41.reuse, R158 ;  /* 0x0000009e299e7220 */ /* 0x040fe20000410000 */
[----:B------:R-:W-:Y:S01]  /*9030*/  FMUL.FTZ R53, R38, R53 ;  /* 0x0000003526357220 */ /* 0x000fe20000410000 */
[----:B------:R-:W-:-:S02]  /*9040*/  FFMA.FTZ R48, R41, R156, -R48 ;  /* 0x0000009c29307223 */ /* 0x000fc40000010830 */
[----:B------:R-:W-:Y:S01]  /*9050*/  FFMA.FTZ R158, R43, R156, R158 ;  /* 0x0000009c2b9e7223 */ /* 0x000fe2000001009e */
[-C--:B------:R-:W-:Y:S01]  /*9060*/  FFMA.FTZ R59, R38, R51.reuse, -R59 ;  /* 0x00000033263b7223 */ /* 0x080fe2000001083b */
[----:B------:R-:W-:Y:S01]  /*9070*/  FFMA.FTZ R53, R42, R51, R53 ;  /* 0x000000332a357223 */ /* 0x000fe20000010035 */
[----:B------:R-:W-:Y:S01]  /*9080*/  F2FP.F16.F32.PACK_AB R41, R40, R37 ;  /* 0x000000252829723e */ /* 0x000fe200000000ff */
[----:B------:R-:W-:Y:S01]  /*9090*/  IMAD.MOV.U32 R37, RZ, RZ, R39 ;  /* 0x000000ffff257224 */ /* 0x000fe200078e0027 */
[----:B------:R-:W-:Y:S01]  /*90a0*/  F2FP.F16.F32.PACK_AB R43, R68, R65 ;  /* 0x00000041442b723e */ /* 0x000fe200000000ff */
[----:B------:R-:W-:Y:S01]  /*90b0*/  IMAD.MOV.U32 R39, RZ, RZ, R66 ;  /* 0x000000ffff277224 */ /* 0x000fe200078e0042 */
[----:B------:R-:W-:Y:S02]  /*90c0*/  F2FP.F16.F32.PACK_AB R40, R57, R160 ;  /* 0x000000a03928723e */ /* 0x000fe400000000ff */
[----:B------:R-:W-:Y:S02]  /*90d0*/  F2FP.F16.F32.PACK_AB R38, R59, R48 ;  /* 0x000000303b26723e */ /* 0x000fe400000000ff */
[----:B------:R-:W-:-:S07]  /*90e0*/  F2FP.F16.F32.PACK_AB R42, R53, R158 ;  /* 0x0000009e352a723e */ /* 0x000fce00000000ff */
.L_x_2297:
[----:B------:R-:W-:Y:S05]  /*90f0*/  BSYNC B2 ;  /* 0x0000000000027941 */ /* 0x000fea0003800000 */
.L_x_2296:
[----:B--2---:R2:W-:Y:S04]  /*9100*/  STG.E.128 desc[UR56][R44.64], R36 ;  /* 0x000000242c007986 */ /* 0x0045e8000c101d38 */
[----:B---3--:R2:W-:Y:S02]  /*9110*/  @!P0 STG.E.128 desc[UR56][R46.64], R40 ;  /* 0x000000282e008986 */ /* 0x0085e4000c101d38 */
.L_x_2295:
[----:B------:R-:W-:Y:S05]  /*9120*/  BSYNC B1 ;  /* 0x0000000000017941 */ /* 0x000fea0003800000 */
.L_x_2294:
        /* <DEDUP_REMOVED lines=18> */
[----:B------:R-:W-:-:S04]  /*9250*/  LOP3.LUT R37, R36, R223, RZ, 0x3c, !PT ;  /* 0x000000df24257212 */ /* 0x000fc800078e3cff */
[----:B------:R-:W-:-:S04]  /*9260*/  LOP3.LUT R36, R149, 0x7fffe000, RZ, 0xc0, !PT ;  /* 0x7fffe00095247812 */ /* 0x000fc800078ec0ff */
[----:B------:R-:W-:Y:S01]  /*9270*/  IADD3 R36, R37, R36, R198 ;  /* 0x0000002425247210 */ /* 0x000fe20007ffe0c6 */
[----:B------:R-:W-:-:S04]  /*9280*/  IMAD R37, R19, 0x6000, R136 ;  /* 0x0000600013257824 */ /* 0x000fc800078e0288 */
        /* <DEDUP_REMOVED lines=8> */
[----:B------:R-:W-:Y:S01]  /*9310*/  MOV R50, R42 ;  /* 0x0000002a00327202 */ /* 0x000fe20000000f00 */
        /* <DEDUP_REMOVED lines=24> */
[----:B------:R-:W-:Y:S01]  /*94a0*/  HADD2.F32 R37, -RZ, R39.H0_H0 ;  /* 0x20000027ff257230 */ /* 0x000fe20000004100 */
[----:B------:R-:W-:Y:S01]  /*94b0*/  SHF.R.U64 R64, R72, 0x10, R73 ;  /* 0x0000001048407819 */ /* 0x000fe20000001249 */
[----:B------:R-:W-:Y:S02]  /*94c0*/  HADD2.F32 R43, -RZ, R43.H1_H1 ;  /* 0x3000002bff2b7230 */ /* 0x000fe40000004100 */
[-C--:B------:R-:W-:Y:S01]  /*94d0*/  FMUL.FTZ R58, R38, R51.reuse ;  /* 0x00000033263a7220 */ /* 0x080fe20000410000 */
[----:B------:R-:W-:Y:S02]  /*94e0*/  HADD2.F32 R52, -RZ, R74.H0_H0 ;  /* 0x2000004aff347230 */ /* 0x000fe40000004100 */
[----:B------:R-:W-:Y:S01]  /*94f0*/  FMUL.FTZ R51, R37, R51 ;  /* 0x0000003325337220 */ /* 0x000fe20000410000 */
[----:B------:R-:W-:Y:S01]  /*9500*/  HADD2.F32 R39, -RZ, R39.H1_H1 ;  /* 0x30000027ff277230 */ /* 0x000fe20000004100 */
[----:B------:R-:W-:Y:S01]  /*9510*/  SHF.R.U64 R65, R60, 0x10, R61 ;  /* 0x000000103c417819 */ /* 0x000fe2000000123d */
[----:B------:R-:W-:-:S02]  /*9520*/  HADD2.F32 R41, -RZ, R152.H1_H1 ;  /* 0x30000098ff297230 */ /* 0x000fc40000004100 */
[-C--:B------:R-:W-:Y:S01]  /*9530*/  FMUL.FTZ R60, R43, R52.reuse ;  /* 0x000000342b3c7220 */ /* 0x080fe20000410000 */
[----:B------:R-:W-:Y:S02]  /*9540*/  HADD2.F32 R42, -RZ, R62.H0_H0 ;  /* 0x2000003eff2a7230 */ /* 0x000fe40000004100 */
[----:B------:R-:W-:Y:S01]  /*9550*/  FMUL.FTZ R62, R39, R52 ;  /* 0x00000034273e7220 */ /* 0x000fe20000410000 */
[----:B------:R-:W-:Y:S02]  /*9560*/  HADD2.F32 R155, -RZ, R155.H0_H0 ;  /* 0x2000009bff9b7230 */ /* 0x000fe40000004100 */
[-C--:B------:R-:W-:Y:S01]  /*9570*/  FFMA.FTZ R52, R38, R41.reuse, R51 ;  /* 0x0000002926347223 */ /* 0x080fe20000010033 */
[----:B------:R-:W-:Y:S01]  /*9580*/  FFMA.FTZ R58, R37, R41, -R58 ;  /* 0x00000029253a7223 */ /* 0x000fe2000001083a */
[----:B------:R-:W-:Y:S02]  /*9590*/  HADD2.F32 R38, -RZ, R48.H0_H0 ;  /* 0x20000030ff267230 */ /* 0x000fe40000004100 */
[----:B------:R-:W-:Y:S01]  /*95a0*/  FFMA.FTZ R59, R39, R42, -R60 ;  /* 0x0000002a273b7223 */ /* 0x000fe2000001083c */
[----:B------:R-:W-:-:S02]  /*95b0*/  HADD2.F32 R41, -RZ, R64.H0_H0 ;  /* 0x20000040ff297230 */ /* 0x000fc40000004100 */
[----:B------:R-:W-:Y:S01]  /*95c0*/  FFMA.FTZ R61, R43, R42, R62 ;  /* 0x0000002a2b3d7223 */ /* 0x000fe2000001003e */
[----:B------:R-:W-:Y:S02]  /*95d0*/  HADD2.F32 R37, -RZ, R36.H0_H0 ;  /* 0x20000024ff257230 */ /* 0x000fe40000004100 */
[----:B------:R-:W-:Y:S01]  /*95e0*/  FMUL.FTZ R42, R38, R155 ;  /* 0x0000009b262a7220 */ /* 0x000fe20000410000 */
[----:B------:R-:W-:Y:S01]  /*95f0*/  HADD2.F32 R48, -RZ, R48.H1_H1 ;  /* 0x30000030ff307230 */ /* 0x000fe20000004100 */
[----:B------:R-:W-:Y:S01]  /*9600*/  F2FP.F16.F32.PACK_AB R53, R54, R53 ;  /* 0x000000353635723e */ /* 0x000fe200000000ff */
[----:B------:R-:W-:Y:S02]  /*9610*/  HADD2.F32 R36, -RZ, R36.H1_H1 ;  /* 0x30000024ff247230 */ /* 0x000fe40000004100 */
[----:B------:R-:W-:Y:S01]  /*9620*/  FMUL.FTZ R155, R37, R155 ;  /* 0x0000009b259b7220 */ /* 0x000fe20000410000 */
[----:B------:R-:W-:Y:S02]  /*9630*/  HADD2.F32 R153, -RZ, R153.H0_H0 ;  /* 0x20000099ff997230 */ /* 0x000fe40000004100 */
[----:B------:R-:W-:Y:S01]  /*9640*/  FMUL.FTZ R43, R48, R41 ;  /* 0x00000029302b7220 */ /* 0x000fe20000410000 */
[----:B------:R-:W-:-:S02]  /*9650*/  HADD2.F32 R39, -RZ, R65.H0_H0 ;  /* 0x20000041ff277230 */ /* 0x000fc40000004100 */
[C---:B------:R-:W-:Y:S01]  /*9660*/  FMUL.FTZ R41, R36.reuse, R41 ;  /* 0x0000002924297220 */ /* 0x040fe20000410000 */
[----:B------:R-:W-:Y:S02]  /*9670*/  HADD2.F32 R154, -RZ, R154.H0_H0 ;  /* 0x2000009aff9a7230 */ /* 0x000fe40000004100 */
[----:B------:R-:W-:Y:S01]  /*9680*/  FFMA.FTZ R42, R37, R153, -R42 ;  /* 0x00000099252a7223 */ /* 0x000fe2000001082a */
[----:B------:R-:W-:Y:S02]  /*9690*/  HADD2.F32 R37, -RZ, R50.H0_H0 ;  /* 0x20000032ff257230 */ /* 0x000fe40000004100 */
[-C--:B------:R-:W-:Y:S01]  /*96a0*/  FFMA.FTZ R43, R36, R39.reuse, -R43 ;  /* 0x00000027242b7223 */ /* 0x080fe2000001082b */
[----:B------:R-:W-:Y:S01]  /*96b0*/  FFMA.FTZ R48, R48, R39, R41 ;  /* 0x0000002730307223 */ /* 0x000fe20000010029 */
[----:B------:R-:W-:Y:S02]  /*96c0*/  HADD2.F32 R41, -RZ, R57.H0_H0 ;  /* 0x20000039ff297230 */ /* 0x000fe40000004100 */
[----:B------:R-:W-:Y:S01]  /*96d0*/  FFMA.FTZ R155, R38, R153, R155 ;  /* 0x00000099269b7223 */ /* 0x000fe2000001009b */
        /* <DEDUP_REMOVED lines=17> */
[----:B------:R-:W-:Y:S01]  /*97f0*/  F2FP.F16.F32.PACK_AB R38, R40, R51 ;  /* 0x000000332826723e */ /* 0x000fe200000000ff */
[----:B------:R-:W-:Y:S01]  /*9800*/  IMAD.MOV.U32 R40, RZ, RZ, R52 ;  /* 0x000000ffff287224 */ /* 0x000fe200078e0034 */
[----:B------:R-:W-:Y:S01]  /*9810*/  F2FP.F16.F32.PACK_AB R42, R41, R154 ;  /* 0x0000009a292a723e */ /* 0x000fe200000000ff */
[----:B------:R-:W-:Y:S01]  /*9820*/  IMAD.MOV.U32 R41, RZ, RZ, R53 ;  /* 0x000000ffff297224 */ /* 0x000fe200078e0035 */
[----:B------:R-:W-:Y:S02]  /*9830*/  F2FP.F16.F32.PACK_AB R39, R59, R58 ;  /* 0x0000003a3b27723e */ /* 0x000fe400000000ff */
[----:B------:R-:W-:-:S07]  /*9840*/  MOV R43, R61 ;  /* 0x0000003d002b7202 */ /* 0x000fce0000000f00 */
.L_x_2299:
[----:B------:R-:W-:Y:S05]  /*9850*/  BSYNC B1 ;  /* 0x0000000000017941 */ /* 0x000fea0003800000 */
.L_x_2298:
        /* <DEDUP_REMOVED lines=10> */
.L_x_2215:
[----:B------:R-:W2:Y:S02]  /*9900*/  LDL R36, [R1+0x38] ;  /* 0x0000380001247983 */ /* 0x000ea40000100800 */
[----:B--2---:R-:W-:-:S13]  /*9910*/  R2UR UR4, R36 ;  /* 0x00000000240472ca */ /* 0x004fda00000e0000 */
[----:B------:R-:W-:-:S06]  /*9920*/  UISETP.NE.AND UP0, UPT, UR4, 0x3, UPT ;  /* 0x000000030400788c */ /* 0x000fcc000bf05270 */
[----:B------:R-:W-:-:S13]  /*9930*/  PLOP3.LUT P1, PT, PT, PT, UP0, 0x80, 0x0 ;  /* 0x000000000000781c */ /* 0x000fda0003f2f008 */
[----:B------:R-:W-:Y:S05]  /*9940*/  @!P1 BRA `(.L_x_2300) ;  /* 0x0000000000049947 */ /* 0x000fea0003800000 */
[----:B------:R-:W-:Y:S01]  /*9950*/  BPT.TRAP 0x1 ;  /* 0x000000040000795c */ /* 0x000fe20000300000 */
.L_x_2300:
        /* <DEDUP_REMOVED lines=8> */
.L_x_2553:
[----:B------:R-:W-:Y:S05]  /*99e0*/  BSYNC B1 ;  /* 0x0000000000017941 */ /* 0x000fea0003800000 */
.L_x_2301:
        /* <DEDUP_REMOVED lines=20> */
.L_x_2304:
[----:B------:R-:W-:Y:S05]  /*9b30*/  BSYNC B1 ;  /* 0x0000000000017941 */ /* 0x000fea0003800000 */
.L_x_2303:
        /* <DEDUP_REMOVED lines=20> */
.L_x_2248:
[----:B------:R-:W-:Y:S05]  /*9c80*/  BSYNC B0 ;  /* 0x0000000000007941 */ /* 0x000fea0003800000 */
.L_x_2214:
        /* <DEDUP_REMOVED lines=12> */
[----:B------:R-:W-:-:S05]  /*9d50*/  @!P0 VIADD R36, R3, 0x348a0 ;  /* 0x000348a003248836 */ /* 0x000fca0000000000 */
[----:B------:R-:W-:-:S04]  /*9d60*/  @!P0 PRMT R36, RZ, 0x654, R36 ;  /* 0x00000654ff248816 */ /* 0x000fc80000000024 */
[----:B------:R1:W-:Y:S01]  /*9d70*/  @!P0 SYNCS.ARRIVE.TRANS64.RED.A1T0 RZ, [R36+URZ], RZ ;  /* 0x000000ff24ff89a7 */ /* 0x0003e2000810043f */
[----:B------:R-:W-:Y:S05]  /*9d80*/  @!P1 BRA `(.L_x_2306) ;  /* 0x0000000000049947 */ /* 0x000fea0003800000 */
[----:B------:R-:W-:Y:S01]  /*9d90*/  BPT.TRAP 0x1 ;  /* 0x000000040000795c */ /* 0x000fe20000300000 */
.L_x_2306:
[----:B------:R-:W-:Y:S05]  /*9da0*/  BSYNC B0 ;  /* 0x0000000000007941 */ /* 0x000fea0003800000 */
.L_x_2305:
[----:B------:R-:W2:Y:S01]  /*9db0*/  SYNCS.PHASECHK.TRANS64.TRYWAIT P4, [R3+URZ+0x348b0], R0 ;  /* 0x0348b000030075a7 */ /* 0x000ea2000808017f */
[----:B-1----:R-:W-:Y:S01]  /*9dc0*/  LEA R36, R19, R30, 0xe ;  /* 0x0000001e13247211 */ /* 0x002fe200078e70ff */
[----:B------:R-:W-:Y:S01]  /*9dd0*/  ULDC.64 UR60, c[0x0][0x318] ;  /* 0x0000c600003c7ab9 */ /* 0x000fe20000000a00 */
[----:B------:R-:W-:Y:S01]  /*9de0*/  ULDC.64 UR58, c[0x0][0x308] ;  /* 0x0000c200003a7ab9 */ /* 0x000fe20000000a00 */
[----:B------:R-:W-:Y:S01]  /*9df0*/  BSSY B0, `(.L_x_2307) ;  /* 0x0000004000007945 */ /* 0x000fe20003800000 */
[----:B------:R-:W-:Y:S01]  /*9e00*/  ISETP.GE.AND P1, PT, R184, R4, PT ;  /* 0x00000004b800720c */ /* 0x000fe20003f26270 */
[----:B------:R-:W-:Y:S02]  /*9e10*/  IMAD.IADD R38, R122, 0x1, R36 ;  /* 0x000000017a267824 */ /* 0x000fe400078e0224 */
[----:B--2---:R-:W-:Y:S10]  /*9e20*/  @!P4 BRA `(.L_x_2308) ;  /* 0x0000019c00c0c947 */ /* 0x004ff40003800000 */
.L_x_2554:
[----:B------:R-:W-:Y:S05]  /*9e30*/  BSYNC B0 ;  /* 0x0000000000007941 */ /* 0x000fea0003800000 */
.L_x_2307:
[----:B------:R-:W-:Y:S01]  /*9e40*/  BSSY B0, `(.L_x_2309) ;  /* 0x000001a000007945 */ /* 0x000fe20003800000 */
[----:B01----:R-:W-:Y:S01]  /*9e50*/  IMAD R0, R36, 0x2, R113 ;  /* 0x0000000224007824 */ /* 0x003fe200078e0271 */
[----:B------:R-:W-:Y:S01]  /*9e60*/  LEA R48, R38, R113, 0x1 ;  /* 0x0000007126307211 */ /* 0x000fe200078e08ff */
[----:B------:R-:W-:Y:S01]  /*9e70*/  IMAD.WIDE R44, R2, 0x80, R116 ;  /* 0x00000080022c7825 */ /* 0x000fe200078e0274 */
[----:B------:R-:W-:Y:S06]  /*9e80*/  @P1 BRA `(.L_x_2310) ;  /* 0x0000000000541947 */ /* 0x000fec0003800000 */
[----:B------:R-:W-:Y:S01]  /*9e90*/  IMAD R39, R45, UR60, RZ ;  /* 0x0000003c2d277c24 */ /* 0x000fe2000f8e02ff */
[----:B------:R-:W-:Y:S01]  /*9ea0*/  ULDC UR4, c[0x0][0x310] ;  /* 0x0000c40000047ab9 */ /* 0x000fe20000000800 */
[----:B------:R-:W-:Y:S01]  /*9eb0*/  IMAD.MOV.U32 R36, RZ, RZ, R100 ;  /* 0x000000ffff247224 */ /* 0x000fe200078e0064 */
[----:B------:R-:W-:Y:S01]  /*9ec0*/  ISETP.GE.AND P4, PT, R22, UR4, PT ;  /* 0x0000000416007c0c */ /* 0x000fe2000bf86270 */
        /* <DEDUP_REMOVED lines=17> */
.L_x_2310:
[----:B------:R-:W-:Y:S05]  /*9fe0*/  BSYNC B0 ;  /* 0x0000000000007941 */ /* 0x000fea0003800000 */
.L_x_2309:
[----:B------:R-:W-:Y:S01]  /*9ff0*/  ISETP.GE.AND P1, PT, R209, R4, PT ;  /* 0x00000004d100720c */ /* 0x000fe20003f26270 */
[----:B------:R-:W-:-:S12]  /*a000*/  BSSY B0, `(.L_x_2311) ;  /* 0x0000018000007945 */ /* 0x000fd80003800000 */
[----:B------:R-:W-:Y:S05]  /*a010*/  @P1 BRA `(.L_x_2312) ;  /* 0x0000000000581947 */ /* 0x000fea0003800000 */
[----:B0-----:R-:W-:Y:S01]  /*a020*/  IADD3 R39, P1, R44, 0x40, RZ ;  /* 0x000000402c277810 */ /* 0x001fe20007f3e0ff */
[----:B------:R-:W-:Y:S01]  /*a030*/  IMAD.MOV.U32 R4, RZ, RZ, R100 ;  /* 0x000000ffff047224 */ /* 0x000fe200078e0064 */
[----:B------:R-:W-:Y:S02]  /*a040*/  ULDC UR4, c[0x0][0x310] ;  /* 0x0000c40000047ab9 */ /* 0x000fe40000000800 */
[----:B------:R-:W-:Y:S01]  /*a050*/  ISETP.GE.AND P4, PT, R22, UR4, PT ;  /* 0x0000000416007c0c */ /* 0x000fe2000bf86270 */
        /* <DEDUP_REMOVED lines=18> */
.L_x_2312:
[----:B------:R-:W-:Y:S05]  /*a180*/  BSYNC B0 ;  /* 0x0000000000007941 */ /* 0x000fea0003800000 */
.L_x_2311:
[----:B------:R-:W-:Y:S01]  /*a190*/  @!PT LDS RZ, [RZ] ;  /* 0x00000000fffff984 */ /* 0x000fe20000000800 */
[----:B------:R-:W-:Y:S01]  /*a1a0*/  @!PT LDS RZ, [RZ] ;  /* 0x00000000fffff984 */ /* 0x000fe20000000800 */
[----:B------:R-:W-:Y:S01]  /*a1b0*/  @!PT LDS RZ, [RZ] ;  /* 0x00000000fffff984 */ /* 0x000fe20000000800 */
[----:B------:R-:W-:Y:S01]  /*a1c0*/  @!PT LDS RZ, [RZ] ;  /* 0x00000000fffff984 */ /* 0x000fe20000000800 */
[----:B------:R1:W-:Y:S06]  /*a1d0*/  MEMBAR.ALL.CTA ;  /* 0x0000000000007992 */ /* 0x0003ec0000008000 */
[----:B-1----:R-:W1:Y:S02]  /*a1e0*/  FENCE.VIEW.ASYNC.S ;  /* 0x00000000000073c6 */ /* 0x002e640000000000 */
[----:B-1----:R1:W-:Y:S01]  /*a1f0*/  BAR.SYNC.DEFER_BLOCKING R151, 0x80 ;  /* 0x000200970000751d */ /* 0x0023e20000010000 */
[----:B------:R-:W-:Y:S01]  /*a200*/  ISETP.NE.AND P4, PT, R115, RZ, PT ;  /* 0x000000ff7300720c */ /* 0x000fe20003f85270 */
[----:B------:R-:W-:-:S02]  /*a210*/  VIADD R19, R19, 0x1 ;  /* 0x0000000113137836 */ /* 0x000fc40000000000 */
[----:B------:R-:W-:-:S03]  /*a220*/  @!P0 VIADD R3, R3, 0x348c0 ;  /* 0x000348c003038836 */ /* 0x000fc60000000000 */
[C---:B------:R-:W-:Y:S02]  /*a230*/  ISETP.NE.AND P1, PT, R19.reuse, 0x2, PT ;  /* 0x000000021300780c */ /* 0x040fe40003f25270 */
[----:B------:R-:W-:Y:S02]  /*a240*/  @!P0 PRMT R3, RZ, 0x654, R3 ;  /* 0x00000654ff038816 */ /* 0x000fe40000000003 */
[----:B------:R-:W-:Y:S02]  /*a250*/  SEL R0, RZ, 0x1, P1 ;  /* 0x00000001ff007807 */ /* 0x000fe40000800000 */
[----:B------:R-:W-:Y:S02]  /*a260*/  SEL R19, R19, RZ, P1 ;  /* 0x000000ff13137207 */ /* 0x000fe40000800000 */
[----:B------:R-:W-:Y:S01]  /*a270*/  LOP3.LUT R189, R189, R0, RZ, 0x3c, !PT ;  /* 0x00000000bdbd7212 */ /* 0x000fe200078e3cff */
[----:B------:R1:W-:Y:S01]  /*a280*/  @!P0 SYNCS.ARRIVE.TRANS64.RED.A1T0 RZ, [R3+URZ], RZ ;  /* 0x000000ff03ff89a7 */ /* 0x0003e2000810043f */
[----:B------:R-:W-:Y:S01]  /*a290*/  PLOP3.LUT P0, PT, PT, PT, PT, 0x8, 0x0 ;  /* 0x000000000000781c */ /* 0x000fe20003f0e170 */
[----:B------:R-:W-:-:S12]  /*a2a0*/  @P4 BRA `(.L_x_2313) ;  /* 0xffffff8400084947 */ /* 0x000fd8000383ffff */
.L_x_2209:
[----:B------:R-:W-:Y:S01]  /*a2b0*/  BSSY B0, `(.L_x_2314) ;  /* 0x000002c000007945 */ /* 0x000fe20003800000 */
[----:B------:R-:W-:Y:S02]  /*a2c0*/  ISETP.GE.AND P2, PT, R150, 0x1, PT ;  /* 0x000000019600780c */ /* 0x000fe40003f46270 */
[----:B-1----:R-:W-:Y:S02]  /*a2d0*/  CS2R R2, SRZ ;  /* 0x0000000000027805 */ /* 0x002fe4000001ff00 */
[----:B------:R-:W-:Y:S02]  /*a2e0*/  PLOP3.LUT P1, PT, PT, PT, PT, 0x80, 0x0 ;  /* 0x000000000000781c */ /* 0x000fe40003f2f070 */
[----:B------:R-:W-:Y:S02]  /*a2f0*/  CS2R R86, SRZ ;  /* 0x0000000000567805 */ /* 0x000fe4000001ff00 */
[----:B------:R-:W-:Y:S02]  /*a300*/  MOV R0, RZ ;  /* 0x000000ff00007202 */ /* 0x000fe40000000f00 */
[----:B------:R-:W-:-:S02]  /*a310*/  CS2R R84, SRZ ;  /* 0x0000000000547805 */ /* 0x000fc4000001ff00 */
[----:B------:R-:W-:Y:S02]  /*a320*/  CS2R R82, SRZ ;  /* 0x0000000000527805 */ /* 0x000fe4000001ff00 */
[----:B------:R-:W-:Y:S01]  /*a330*/  CS2R R80, SRZ ;  /* 0x0000000000507805 */ /* 0x000fe2000001ff00 */
[----:B------:R-:W-:Y:S01]  /*a340*/  IMAD.MOV.U32 R35, RZ, RZ, RZ ;  /* 0x000000ffff237224 */ /* 0x000fe200078e00ff */
[----:B------:R-:W-:Y:S01]  /*a350*/  CS2R R76, SRZ ;  /* 0x00000000004c7805 */ /* 0x000fe2000001ff00 */
[----:B------:R-:W-:Y:S01]  /*a360*/  IMAD.MOV.U32 R78, RZ, RZ, RZ ;  /* 0x000000ffff4e7224 */ /* 0x000fe200078e00ff */
[----:B------:R-:W-:Y:S02]  /*a370*/  CS2R R32, SRZ ;  /* 0x0000000000207805 */ /* 0x000fe4000001ff00 */
[----:B------:R-:W-:Y:S01]  /*a380*/  MOV R74, RZ ;  /* 0x000000ff004a7202 */ /* 0x000fe20000000f00 */
[----:B------:R-:W-:Y:S01]  /*a390*/  IMAD.MOV.U32 R73, RZ, RZ, RZ ;  /* 0x000000ffff497224 */ /* 0x000fe200078e00ff */
[----:B------:R-:W-:Y:S01]  /*a3a0*/  CS2R R30, SRZ ;  /* 0x00000000001e7805 */ /* 0x000fe2000001ff00 */
[----:B------:R-:W-:Y:S01]  /*a3b0*/  IMAD.MOV.U32 R70, RZ, RZ, RZ ;  /* 0x000000ffff467224 */ /* 0x000fe200078e00ff */
        /* <DEDUP_REMOVED lines=11> */
[----:B0-----:R-:W-:Y:S02]  /*a470*/  CS2R R46, SRZ ;  /* 0x00000000002e7805 */ /* 0x001fe4000001ff00 */
[----:B--2---:R-:W-:-:S02]  /*a480*/  CS2R R44, SRZ ;  /* 0x00000000002c7805 */ /* 0x004fc4000001ff00 */
[----:B------:R-:W-:Y:S02]  /*a490*/  CS2R R42, SRZ ;  /* 0x00000000002a7805 */ /* 0x000fe4000001ff00 */
[----:B------:R-:W-:Y:S02]  /*a4a0*/  CS2R R40, SRZ ;  /* 0x0000000000287805 */ /* 0x000fe4000001ff00 */
[----:B------:R-:W-:Y:S02]  /*a4b0*/  CS2R R38, SRZ ;  /* 0x0000000000267805 */ /* 0x000fe4000001ff00 */
[----:B------:R-:W-:Y:S02]  /*a4c0*/  CS2R R36, SRZ ;  /* 0x0000000000247805 */ /* 0x000fe4000001ff00 */
[----:B------:R-:W-:Y:S01]  /*a4d0*/  MOV R91, RZ ;  /* 0x000000ff005b7202 */ /* 0x000fe20000000f00 */
[----:B------:R-:W-:Y:S01]  /*a4e0*/  IMAD.MOV.U32 R88, RZ, RZ, RZ ;  /* 0x000000ffff587224 */ /* 0x000fe200078e00ff */
[----:B------:R-:W-:Y:S01]  /*a4f0*/  MOV R93, RZ ;  /* 0x000000ff005d7202 */ /* 0x000fe20000000f00 */
[----:B------:R-:W-:Y:S01]  /*a500*/  IMAD.MOV.U32 R26, RZ, RZ, RZ ;  /* 0x000000ffff1a7224 */ /* 0x000fe200078e00ff */
[----:B------:R-:W-:Y:S01]  /*a510*/  CS2R R10, SRZ ;  /* 0x00000000000a7805 */ /* 0x000fe2000001ff00 */
[----:B------:R-:W-:-:S02]  /*a520*/  IMAD.MOV.U32 R28, RZ, RZ, RZ ;  /* 0x000000ffff1c7224 */ /* 0x000fc400078e00ff */
[----:B------:R-:W-:Y:S01]  /*a530*/  IMAD.MOV.U32 R95, RZ, RZ, RZ ;  /* 0x000000ffff5f7224 */ /* 0x000fe200078e00ff */
[----:B------:R-:W-:Y:S06]  /*a540*/  @P0 BRA `(.L_x_2315) ;  /* 0x0000000000080947 */ /* 0x000fec0003800000 */
[----:B------:R-:W0:Y:S02]  /*a550*/  FENCE.VIEW.ASYNC.G ;  /* 0x00000000000073c6 */ /* 0x000e240000000100 */
[----:B0-----:R-:W-:Y:S06]  /*a560*/  BAR.ARV 0xc, 0x120 ;  /* 0x0304800000007b1d */ /* 0x001fec0000002000 */
.L_x_2315:
[----:B------:R-:W-:Y:S05]  /*a570*/  BSYNC B0 ;  /* 0x0000000000007941 */ /* 0x000fea0003800000 */
.L_x_2314:
[----:B------:R-:W-:Y:S01]  /*a580*/  MOV R89, RZ ;  /* 0x000000ff00597202 */ /* 0x000fe20000000f00 */
[----:B------:R-:W-:Y:S01]  /*a590*/  IMAD.MOV.U32 R24, RZ, RZ, RZ ;  /* 0x000000ffff187224 */ /* 0x000fe200078e00ff */
[----:B------:R-:W-:Y:S06]  /*a5a0*/  @!P2 BRA `(.L_x_2316) ;  /* 0x000001140070a947 */ /* 0x000fec0003800000 */
[----:B------:R-:W2:Y:S04]  /*a5b0*/  LDL R4, [R1+0x3c] ;  /* 0x00003c0001047983 */ /* 0x000ea80000100800 */
[----:B------:R-:W0:Y:S02]  /*a5c0*/  SHFL.IDX PT, R0, R224, RZ, 0x1f ;  /* 0x00001fffe0007589 */ /* 0x000e2400000e0000 */
[----:B0-----:R-:W-:-:S04]  /*a5d0*/  LEA.HI R2, R0, R0, RZ, 0x1 ;  /* 0x0000000000027211 */ /* 0x001fc800078f08ff */
[----:B------:R-:W-:-:S05]  /*a5e0*/  LOP3.LUT R3, R2, 0x1e, RZ, 0xc0, !PT ;  /* 0x0000001e02037812 */ /* 0x000fca00078ec0ff */
[----:B------:R-:W-:Y:S01]  /*a5f0*/  IMAD.IADD R3, R0, 0x1, -R3 ;  /* 0x0000000100037824 */ /* 0x000fe200078e0a03 */
[----:B--2---:R-:W-:-:S13]  /*a600*/  R2UR UR4, R4 ;  /* 0x00000000040472ca */ /* 0x004fda00000e0000 */
[----:B------:R-:W-:Y:S02]  /*a610*/  MOV R0, UR4 ;  /* 0x0000000400007c02 */ /* 0x000fe40008000f00 */
[----:B------:R-:W-:Y:S02]  /*a620*/  LEA R3, R3, UR4, 0xd ;  /* 0x0000000403037c11 */ /* 0x000fe4000f8e68ff */
[----:B------:R-:W-:Y:S02]  /*a630*/  LOP3.LUT P0, RZ, R0, 0x3ff, RZ, 0xc0, !PT ;  /* 0x000003ff00ff7812 */ /* 0x000fe4000780c0ff */
[----:B------:R-:W-:Y:S02]  /*a640*/  SHF.R.U32.HI R2, RZ, 0x4, R3 ;  /* 0x00000004ff027819 */ /* 0x000fe40000011603 */
[----:B------:R-:W-:Y:S02]  /*a650*/  P2R R24, PR, RZ, 0x1 ;  /* 0x00000001ff187803 */ /* 0x000fe40000000000 */
[----:B------:R-:W-:-:S07]  /*a660*/  LOP3.LUT R2, R2, 0x3fff, RZ, 0xc0, !PT ;  /* 0x00003fff02027812 */ /* 0x000fce00078ec0ff */
        /* <DEDUP_REMOVED lines=17> */
.L_x_2317:
        /* <DEDUP_REMOVED lines=12> */
.L_x_2321:
[----:B-1----:R1:W2:Y:S02]  /*a840*/  SYNCS.PHASECHK.TRANS64.TRYWAIT P0, [R18+URZ+0x34800], R3 ;  /* 0x03480003120075a7 */ /* 0x0022a4000800017f */
[----:B--2---:R-:W-:Y:S05]  /*a850*/  @!P0 NANOSLEEP.SYNCS 0x989680 ;  /* 0x009896800000895d */ /* 0x004fea0003900000 */
[----:B------:R-:W2:Y:S02]  /*a860*/  @!P0 SYNCS.PHASECHK.TRANS64 P0, [R18+URZ+0x34800], R3 ;  /* 0x03480003120085a7 */ /* 0x000ea4000800007f */
[----:B--2---:R-:W-:Y:S05]  /*a870*/  @!P0 BRA `(.L_x_2321) ;  /* 0xfffffffc00f08947 */ /* 0x004fea000383ffff */
.L_x_2320:
[----:B------:R-:W-:Y:S05]  /*a880*/  BSYNC B0 ;  /* 0x0000000000007941 */ /* 0x000fea0003800000 */
.L_x_2319:
[----:B------:R-:W-:Y:S05]  /*a890*/  BRA `(.L_x_2322) ;  /* 0x0000006c00147947 */ /* 0x000fea0003800000 */
.L_x_2318:
[----:B------:R-:W0:Y:S01]  /*a8a0*/  LDC.64 R70, c[0x0][0x3d8] ;  /* 0x0000f600ff467b82 */ /* 0x000e220000000a00 */
[----:B-----5:R-:W-:Y:S01]  /*a8b0*/  SHF.R.S32.HI R3, RZ, 0x1f, R146 ;  /* 0x0000001fff037819 */ /* 0x020fe20000011492 */
[--C-:B------:R-:W-:Y:S01]  /*a8c0*/  IMAD.MOV.U32 R4, RZ, RZ, R16.reuse ;  /* 0x000000ffff047224 */ /* 0x100fe200078e0010 */
[----:B------:R-:W-:Y:S02]  /*a8d0*/  ISETP.NE.AND P4, PT, R24, RZ, PT ;  /* 0x000000ff1800720c */ /* 0x000fe40003f85270 */
[----:B------:R-:W-:Y:S02]  /*a8e0*/  SHF.R.S32.HI R5, RZ, 0x1f, R16 ;  /* 0x0000001fff057819 */ /* 0x000fe40000011410 */
[----:B------:R-:W-:Y:S01]  /*a8f0*/  SHF.R.S32.HI R9, RZ, 0x1f, R22 ;  /* 0x0000001fff097819 */ /* 0x000fe20000011416 */
[----:B------:R-:W1:Y:S01]  /*a900*/  LDC.64 R12, c[0x0][0x3e8] ;  /* 0x0000fa00ff0c7b82 */ /* 0x000e620000000a00 */
[----:B------:R-:W-:Y:S01]  /*a910*/  MOV R8, R22 ;  /* 0x0000001600087202 */ /* 0x000fe20000000f00 */
[-C--:B0-----:R-:W-:Y:S01]  /*a920*/  IMAD R0, R3, R70.reuse, RZ ;  /* 0x0000004603007224 */ /* 0x081fe200078e02ff */
[----:B------:R-:W-:Y:S01]  /*a930*/  SHF.L.U32 R73, R70, 0x6, RZ ;  /* 0x0000000646497819 */ /* 0x000fe200000006ff */
[----:B------:R-:W-:-:S02]  /*a940*/  IMAD R6, R210, R70, RZ ;  /* 0x00000046d2067224 */ /* 0x000fc400078e02ff */
[----:B------:R-:W-:-:S04]  /*a950*/  IMAD.WIDE.U32 R52, R146, R70, RZ ;  /* 0x0000004692347225 */ /* 0x000fc800078e00ff */
[----:B-1----:R-:W-:Y:S02]  /*a960*/  IMAD R3, R3, R12, RZ ;  /* 0x0000000c03037224 */ /* 0x002fe400078e02ff */
[-C--:B------:R-:W-:Y:S02]  /*a970*/  IMAD R78, R184, R71.reuse, R6 ;  /* 0x00000047b84e7224 */ /* 0x080fe400078e0206 */
[----:B------:R-:W-:Y:S01]  /*a980*/  IMAD R75, R146, R71, R0 ;  /* 0x00000047924b7224 */ /* 0x000fe200078e0200 */
[----:B------:R-:W-:Y:S01]  /*a990*/  SHF.L.U64.HI R71, R70, 0x6, R71 ;  /* 0x0000000646477819 */ /* 0x000fe20000010247 */
[----:B------:R-:W-:Y:S02]  /*a9a0*/  IMAD R3, R146, R13, R3 ;  /* 0x0000000d92037224 */ /* 0x000fe400078e0203 */
[----:B------:R-:W-:-:S04]  /*a9b0*/  IMAD.WIDE.U32 R6, R184, R70, R4 ;  /* 0x00000046b8067225 */ /* 0x000fc800078e0004 */
[----:B------:R-:W-:Y:S01]  /*a9c0*/  IMAD.WIDE.U32 R10, R184, R70, R8 ;  /* 0x00000046b80a7225 */ /* 0x000fe200078e0008 */
[----:B------:R-:W-:Y:S02]  /*a9d0*/  IADD3 R74, P0, R6, R52, RZ ;  /* 0x00000034064a7210 */ /* 0x000fe40007f1e0ff */
[----:B------:R-:W-:Y:S01]  /*a9e0*/  SHF.L.U64.HI R70, R12, 0x6, R13 ;  /* 0x000000060c467819 */ /* 0x000fe2000001020d */
[----:B------:R-:W-:Y:S01]  /*a9f0*/  IMAD R14, R210, R12, RZ ;  /* 0x0000000cd20e7224 */ /* 0x000fe200078e02ff */
[----:B------:R-:W-:Y:S01]  /*aa00*/  IADD3 R68, P2, R10, R52, RZ ;  /* 0x000000340a447210 */ /* 0x000fe20007f5e0ff */
[----:B------:R-:W-:-:S04]  /*aa10*/  IMAD.WIDE.U32 R146, R146, R12, RZ ;  /* 0x0000000c92927225 */ /* 0x000fc800078e00ff */
[----:B------:R-:W-:-:S04]  /*aa20*/  IMAD.WIDE.U32 R4, R184, R12, R4 ;  /* 0x0000000cb8047225 */ /* 0x000fc800078e0004 */
[----:B------:R-:W-:Y:S01]  /*aa30*/  IMAD.WIDE.U32 R8, R184, R12, R8 ;  /* 0x0000000cb8087225 */ /* 0x000fe200078e0008 */
[----:B------:R-:W-:-:S03]  /*aa40*/  IADD3 R79, P1, R4, R146, RZ ;  /* 0x00000092044f7210 */ /* 0x000fc60007f3e0ff */
[----:B------:R-:W-:Y:S01]  /*aa50*/  IMAD.IADD R75, R75, 0x1, R53 ;  /* 0x000000014b4b7824 */ /* 0x000fe200078e0235 */
[----:B------:R-:W-:Y:S01]  /*aa60*/  IADD3 R69, P3, R8, R146, RZ ;  /* 0x0000009208457210 */ /* 0x000fe20007f7e0ff */
[----:B------:R-:W-:Y:S02]  /*aa70*/  IMAD R14, R184, R13, R14 ;  /* 0x0000000db80e7224 */ /* 0x000fe400078e020e */
[----:B------:R-:W-:Y:S01]  /*aa80*/  IMAD.IADD R77, R3, 0x1, R147 ;  /* 0x00000001034d7824 */ /* 0x000fe200078e0293 */
[C---:B------:R-:W-:Y:S01]  /*aa90*/  IADD3.X R76, R75.reuse, R7, R78, P0, !PT ;  /* 0x000000074b4c7210 */ /* 0x040fe200007fe44e */
[----:B------:R-:W-:Y:S01]  /*aaa0*/  IMAD.SHL.U32 R72, R12, 0x40, RZ ;  /* 0x000000400c487824 */ /* 0x000fe200078e00ff */
[----:B------:R-:W-:Y:S02]  /*aab0*/  IADD3.X R78, R75, R78, R11, P2, !PT ;  /* 0x0000004e4b4e7210 */ /* 0x000fe400017fe40b */
[C---:B------:R-:W-:Y:S02]  /*aac0*/  IADD3.X R81, R77.reuse, R5, R14, P1, !PT ;  /* 0x000000054d517210 */ /* 0x040fe40000ffe40e */
[----:B------:R-:W-:Y:S01]  /*aad0*/  IADD3.X R83, R77, R14, R9, P3, !PT ;  /* 0x0000000e4d537210 */ /* 0x000fe20001ffe409 */
        /* <DEDUP_REMOVED lines=17> */
.L_x_2323:
[----:B------:R-:W0:Y:S01]  /*abf0*/  LDC.64 R12, c[0x0][0x3d8] ;  /* 0x0000f600ff0c7b82 */ /* 0x000e220000000a00 */
[----:B------:R-:W-:Y:S01]  /*ac00*/  SHF.R.S32.HI R3, RZ, 0x1f, R193 ;  /* 0x0000001fff037819 */ /* 0x000fe200000114c1 */
[----:B------:R-:W-:Y:S01]  /*ac10*/  ULDC.U8 UR4, c[0x0][0x3f0] ;  /* 0x0000fc0000047ab9 */ /* 0x000fe20000000000 */
[----:B------:R-:W-:Y:S01]  /*ac20*/  BSSY B0, `(.L_x_2324) ;  /* 0x0000684000007945 */ /* 0x000fe20003800000 */
[----:B------:R-:W-:-:S04]  /*ac30*/  ISETP.NE.AND P0, PT, RZ, UR4, PT ;  /* 0x00000004ff007c0c */ /* 0x000fc8000bf05270 */
[----:B------:R-:W1:Y:S01]  /*ac40*/  LDC.64 R10, c[0x0][0x3e8] ;  /* 0x0000fa00ff0a7b82 */ /* 0x000e620000000a00 */
[-C--:B0-----:R-:W-:Y:S02]  /*ac50*/  IMAD R0, R3, R12.reuse, RZ ;  /* 0x0000000c03007224 */ /* 0x081fe400078e02ff */
[----:B------:R-:W-:-:S04]  /*ac60*/  IMAD.WIDE.U32 R4, R193, R12, RZ ;  /* 0x0000000cc1047225 */ /* 0x000fc800078e00ff */
[----:B------:R-:W-:Y:S02]  /*ac70*/  IMAD.SHL.U32 R87, R4, 0x80, RZ ;  /* 0x0000008004577824 */ /* 0x000fe400078e00ff */
[-C--:B-1----:R-:W-:Y:S02]  /*ac80*/  IMAD R8, R3, R10.reuse, RZ ;  /* 0x0000000a03087224 */ /* 0x082fe400078e02ff */
[C---:B------:R-:W-:Y:S02]  /*ac90*/  IMAD R3, R193.reuse, R13, R0 ;  /* 0x0000000dc1037224 */ /* 0x040fe400078e0200 */
[----:B------:R-:W-:-:S04]  /*aca0*/  IMAD.WIDE.U32 R6, R193, R10, RZ ;  /* 0x0000000ac1067225 */ /* 0x000fc800078e00ff */
[C---:B------:R-:W-:Y:S02]  /*acb0*/  IMAD R9, R193.reuse, R11, R8 ;  /* 0x0000000bc1097224 */ /* 0x040fe400078e0208 */
[----:B------:R-:W-:Y:S02]  /*acc0*/  IMAD R0, R193, -0x80, R192 ;  /* 0xffffff80c1007824 */ /* 0x000fe400078e02c0 */
[----:B------:R-:W-:Y:S01]  /*acd0*/  IMAD.IADD R5, R5, 0x1, R3 ;  /* 0x0000000105057824 */ /* 0x000fe200078e0203 */
[----:B------:R-:W-:Y:S01]  /*ace0*/  IADD3 R3, R7, R9, RZ ;  /* 0x0000000907037210 */ /* 0x000fe20007ffe0ff */
[----:B------:R-:W-:Y:S01]  /*acf0*/  IMAD.SHL.U32 R82, R6, 0x80, RZ ;  /* 0x0000008006527824 */ /* 0x000fe200078e00ff */
[----:B------:R-:W-:Y:S02]  /*ad00*/  VIMNMX R8, R0, 0x80, PT ;  /* 0x0000008000087848 */ /* 0x000fe40003fe0100 */
[----:B------:R-:W-:Y:S02]  /*ad10*/  SHF.L.U64.HI R85, R4, 0x7, R5 ;  /* 0x0000000704557819 */ /* 0x000fe40000010205 */
        /* <DEDUP_REMOVED lines=21> */
[----:B------:R-:W-:Y:S01]  /*ae70*/  IADD3 R5, R16, 0x10, RZ ;  /* 0x0000001010057810 */ /* 0x000fe20007ffe0ff */
[----:B------:R-:W-:Y:S01]  /*ae80*/  ULDC UR4, c[0x0][0x3d4] ;  /* 0x0000f50000047ab9 */ /* 0x000fe20000000800 */
[----:B------:R-:W-:Y:S01]  /*ae90*/  LEA R4, P3, R0, UR6, 0x1 ;  /* 0x0000000600047c11 */ /* 0x000fe2000f8608ff */
[----:B------:R-:W-:Y:S01]  /*aea0*/  IMAD.X R3, R85, 0x1, R76, P1 ;  /* 0x0000000155037824 */ /* 0x000fe200008e064c */
[----:B------:R-:W-:Y:S01]  /*aeb0*/  ISETP.GE.AND P2, PT, R5, UR4, PT ;  /* 0x0000000405007c0c */ /* 0x000fe2000bf46270 */
[C---:B------:R-:W-:Y:S01]  /*aec0*/  VIADD R6, R16.reuse, 0x20 ;  /* 0x0000002010067836 */ /* 0x040fe20000000000 */
[C---:B------:R-:W-:Y:S01]  /*aed0*/  IADD3 R7, R16.reuse, 0x30, RZ ;  /* 0x0000003010077810 */ /* 0x040fe20007ffe0ff */
        /* <DEDUP_REMOVED lines=37> */
.L_x_2327:
[----:B------:R-:W-:Y:S05]  /*b130*/  BSYNC B1 ;  /* 0x0000000000017941 */ /* 0x000fea0003800000 */
.L_x_2326:
        /* <DEDUP_REMOVED lines=21> */
[----:B------:R-:W-:Y:S01]  /*b290*/  VIADD R5, R16, 0x20 ;  /* 0x0000002010057836 */ /* 0x000fe20000000000 */
[----:B------:R-:W-:Y:S01]  /*b2a0*/  IADD3.X R0, R76, R71, R85, P2, P3 ;  /* 0x000000474c007210 */ /* 0x000fe200017e6455 */
[----:B------:R-:W-:Y:S01]  /*b2b0*/  ULDC.64 UR6, c[0x0][0x3c8] ;  /* 0x0000f20000067ab9 */ /* 0x000fe20000000a00 */
[----:B------:R-:W-:Y:S01]  /*b2c0*/  ISETP.GE.AND P5, PT, R16, UR4, PT ;  /* 0x0000000410007c0c */ /* 0x000fe2000bfa6270 */
[----:B------:R-:W-:Y:S01]  /*b2d0*/  ULDC.64 UR8, c[0x0][0x3e0] ;  /* 0x0000f80000087ab9 */ /* 0x000fe20000000a00 */
[----:B------:R-:W-:-:S02]  /*b2e0*/  ISETP.GE.AND P2, PT, R4, UR4, PT ;  /* 0x0000000404007c0c */ /* 0x000fc4000bf46270 */
[----:B------:R-:W-:Y:S02]  /*b2f0*/  CS2R R42, SRZ ;  /* 0x00000000002a7805 */ /* 0x000fe4000001ff00 */
[----:B------:R-:W-:Y:S02]  /*b300*/  LEA R4, P3, R73, UR6, 0x1 ;  /* 0x0000000649047c11 */ /* 0x000fe4000f8608ff */
[----:B------:R-:W-:Y:S02]  /*b310*/  CS2R R40, SRZ ;  /* 0x0000000000287805 */ /* 0x000fe4000001ff00 */
[C---:B------:R-:W-:Y:S01]  /*b320*/  IADD3 R7, R16.reuse, 0x30, RZ ;  /* 0x0000003010077810 */ /* 0x040fe20007ffe0ff */
[----:B------:R-:W-:Y:S01]  /*b330*/  VIADD R8, R16, 0x40 ;  /* 0x0000004010087836 */ /* 0x000fe20000000000 */
[----:B------:R-:W-:Y:S02]  /*b340*/  LEA R6, P6, R72, UR8, 0x1 ;  /* 0x0000000848067c11 */ /* 0x000fe4000f8c08ff */
[----:B------:R-:W-:-:S02]  /*b350*/  ISETP.GE.AND P4, PT, R5, UR4, PT ;  /* 0x0000000405007c0c */ /* 0x000fc4000bf86270 */
[----:B------:R-:W-:Y:S01]  /*b360*/  LEA.HI.X R5, R73, UR7, R0, 0x1, P3 ;  /* 0x0000000749057c11 */ /* 0x000fe200098f0c00 */
[----:B------:R-:W-:Y:S01]  /*b370*/  VIADD R0, R16, 0x50 ;  /* 0x0000005010007836 */ /* 0x000fe20000000000 */
[----:B------:R-:W-:Y:S02]  /*b380*/  ISETP.GE.AND P3, PT, R7, UR4, PT ;  /* 0x0000000407007c0c */ /* 0x000fe4000bf66270 */
[----:B------:R-:W-:Y:S01]  /*b390*/  LEA.HI.X R7, R72, UR9, R3, 0x1, P6 ;  /* 0x0000000948077c11 */ /* 0x000fe2000b0f0c03 */
[----:B------:R2:W5:Y:S01]  /*b3a0*/  @!P5 LDG.E.64 R42, desc[UR56][R4.64] ;  /* 0x00000038042ad981 */ /* 0x000562000c1e1b00 */
[----:B------:R-:W-:-:S03]  /*b3b0*/  ISETP.GE.AND P6, PT, R8, UR4, PT ;  /* 0x0000000408007c0c */ /* 0x000fc6000bfc6270 */
[----:B------:R2:W5:Y:S01]  /*b3c0*/  @!P5 LDG.E.64 R40, desc[UR56][R6.64] ;  /* 0x000000380628d981 */ /* 0x000562000c1e1b00 */
[----:B------:R-:W-:Y:S02]  /*b3d0*/  ISETP.GE.AND P5, PT, R0, UR4, PT ;  /* 0x0000000400007c0c */ /* 0x000fe4000bfa6270 */
        /* <DEDUP_REMOVED lines=20> */
.L_x_2329:
[----:B------:R-:W-:Y:S05]  /*b520*/  BSYNC B1 ;  /* 0x0000000000017941 */ /* 0x000fea0003800000 */
.L_x_2328:
[----:B------:R-:W-:Y:S01]  /*b530*/  LEA R15, R196, R15, 0x9 ;  /* 0x0000000fc40f7211 */ /* 0x000fe200078e48ff */
[----:B-12--5:R-:W-:Y:S01]  /*b540*/  IMAD.MOV.U32 R4, RZ, RZ, R64 ;  /* 0x000000ffff047224 */ /* 0x026fe200078e0040 */
[----:B------:R-:W-:Y:S01]  /*b550*/  LOP3.LUT P2, RZ, R215, 0x4, RZ, 0xc0, !PT ;  /* 0x00000004d7ff7812 */ /* 0x000fe2000784c0ff */
[----:B------:R-:W-:Y:S01]  /*b560*/  IMAD.MOV.U32 R0, RZ, RZ, R68 ;  /* 0x000000ffff007224 */ /* 0x000fe200078e0044 */
[----:B------:R-:W-:Y:S01]  /*b570*/  MOV R3, R69 ;  /* 0x0000004500037202 */ /* 0x000fe20000000f00 */
[----:B------:R-:W-:Y:S01]  /*b580*/  IMAD R53, R15, 0x2, R18 ;  /* 0x000000020f357824 */ /* 0x000fe200078e0212 */
[----:B------:R-:W-:Y:S01]  /*b590*/  PRMT R83, R4, 0x7610, R83 ;  /* 0x0000761004537816 */ /* 0x000fe20000000053 */
[----:B------:R-:W-:Y:S01]  /*b5a0*/  IMAD.MOV.U32 R4, RZ, RZ, R61 ;  /* 0x000000ffff047224 */ /* 0x000fe200078e003d */
[----:B------:R-:W-:Y:S01]  /*b5b0*/  PRMT R84, R3, 0x7610, R84 ;  /* 0x0000761003547816 */ /* 0x000fe20000000054 */
[----:B------:R-:W-:Y:S01]  /*b5c0*/  IMAD.MOV.U32 R3, RZ, RZ, R60 ;  /* 0x000000ffff037224 */ /* 0x000fe200078e003c */
[C---:B------:R-:W-:Y:S01]  /*b5d0*/  IADD3 R5, R53.reuse, 0x10400, RZ ;  /* 0x0001040035057810 */ /* 0x040fe20007ffe0ff */
[----:B------:R-:W-:Y:S01]  /*b5e0*/  IMAD.MOV.U32 R6, RZ, RZ, R52 ;  /* 0x000000ffff067224 */ /* 0x000fe200078e0034 */
[----:B------:R-:W-:Y:S01]  /*b5f0*/  PRMT R85, R0, 0x7610, R85 ;  /* 0x0000761000557816 */ /* 0x000fe20000000055 */
[----:B------:R-:W-:Y:S01]  /*b600*/  VIADD R52, R53, 0x10440 ;  /* 0x0001044035347836 */ /* 0x000fe20000000000 */
[----:B------:R-:W-:Y:S01]  /*b610*/  MOV R0, R65 ;  /* 0x0000004100007202 */ /* 0x000fe20000000f00 */
[----:B------:R-:W-:Y:S01]  /*b620*/  @P2 VIADD R52, R5, 0xffffffc0 ;  /* 0xffffffc005342836 */ /* 0x000fe20000000000 */
[----:B0-----:R-:W-:Y:S01]  /*b630*/  ISETP.NE.AND P2, PT, R78, 0x1, PT ;  /* 0x000000014e00780c */ /* 0x001fe20003f45270 */
[----:B------:R-:W-:Y:S01]  /*b640*/  IMAD.MOV.U32 R15, RZ, RZ, R77 ;  /* 0x000000ffff0f7224 */ /* 0x000fe200078e004d */
[----:B------:R-:W-:Y:S01]  /*b650*/  PRMT R80, R3, 0x5410, R4 ;  /* 0x0000541003507816 */ /* 0x000fe20000000004 */
[----:B------:R-:W-:Y:S01]  /*b660*/  IMAD.MOV.U32 R3, RZ, RZ, R55 ;  /* 0x000000ffff037224 */ /* 0x000fe200078e0037 */
[----:B------:R-:W-:Y:S01]  /*b670*/  PRMT R82, R82, 0x5410, R0 ;  /* 0x0000541052527816 */ /* 0x000fe20000000000 */
[----:B------:R-:W-:Y:S01]  /*b680*/  IMAD.MOV.U32 R70, RZ, RZ, R67 ;  /* 0x000000ffff467224 */ /* 0x000fe200078e0043 */
[----:B------:R-:W-:Y:S01]  /*b690*/  MOV R0, R54 ;  /* 0x0000003600007202 */ /* 0x000fe20000000f00 */
[----:B------:R-:W-:Y:S01]  /*b6a0*/  IMAD.MOV.U32 R14, RZ, RZ, R146 ;  /* 0x000000ffff0e7224 */ /* 0x000fe200078e0092 */
[----:B------:R-:W-:Y:S01]  /*b6b0*/  MOV R4, R49 ;  /* 0x0000003100047202 */ /* 0x000fe20000000f00 */
[----:B------:R-:W-:Y:S01]  /*b6c0*/  ULDC.64 UR4, c[0x0][0x3c8] ;  /* 0x0000f20000047ab9 */ /* 0x000fe20000000a00 */
[----:B------:R-:W-:Y:S01]  /*b6d0*/  PRMT R77, R0, 0x5410, R3 ;  /* 0x00005410004d7816 */ /* 0x000fe20000000003 */
[----:B------:R-:W-:Y:S01]  /*b6e0*/  IMAD.MOV.U32 R0, RZ, RZ, R48 ;  /* 0x000000ffff007224 */ /* 0x000fe200078e0030 */
[----:B------:R-:W-:Y:S01]  /*b6f0*/  MOV R7, R75 ;  /* 0x0000004b00077202 */ /* 0x000fe20000000f00 */
[----:B------:R-:W-:Y:S01]  /*b700*/  IMAD.MOV.U32 R3, RZ, RZ, R46 ;  /* 0x000000ffff037224 */ /* 0x000fe200078e002e */
[----:B------:R-:W0:Y:S01]  /*b710*/  @P2 LDC R5, c[0x0][0x430] ;  /* 0x00010c00ff052b82 */ /* 0x000e220000000800 */
[----:B------:R-:W-:Y:S01]  /*b720*/  PRMT R84, R84, 0x5410, R70 ;  /* 0x0000541054547816 */ /* 0x000fe20000000046 */
[----:B------:R-:W-:Y:S01]  /*b730*/  IMAD.MOV.U32 R70, RZ, RZ, R58 ;  /* 0x000000ffff467224 */ /* 0x000fe200078e003a */
[----:B------:R-:W-:Y:S01]  /*b740*/  PRMT R75, R0, 0x5410, R4 ;  /* 0x00005410004b7816 */ /* 0x000fe20000000004 */
[----:B------:R-:W-:Y:S01]  /*b750*/  ULDC.64 UR6, c[0x0][0x3e0] ;  /* 0x0000f80000067ab9 */ /* 0x000fe20000000a00 */
[----:B------:R-:W-:Y:S01]  /*b760*/  PRMT R73, R3, 0x7610, R73 ;  /* 0x0000761003497816 */ /* 0x000fe20000000049 */
[----:B------:R-:W-:Y:S01]  /*b770*/  IMAD.MOV.U32 R3, RZ, RZ, R47 ;  /* 0x000000ffff037224 */ /* 0x000fe200078e002f */
[----:B------:R-:W-:Y:S01]  /*b780*/  MOV R4, R66 ;  /* 0x0000004200047202 */ /* 0x000fe20000000f00 */
[----:B------:R-:W1:Y:S01]  /*b790*/  @P2 LDC R0, c[0x0][0x42c] ;  /* 0x00010b00ff002b82 */ /* 0x000e620000000800 */
[----:B------:R-:W-:Y:S01]  /*b7a0*/  PRMT R81, R70, 0x7610, R81 ;  /* 0x0000761046517816 */ /* 0x000fe20000000051 */
[----:B------:R-:W-:Y:S01]  /*b7b0*/  IMAD.MOV.U32 R70, RZ, RZ, R56 ;  /* 0x000000ffff467224 */ /* 0x000fe200078e0038 */
[----:B------:R-:W-:Y:S01]  /*b7c0*/  PRMT R73, R73, 0x5410, R3 ;  /* 0x0000541049497816 */ /* 0x000fe20000000003 */
[----:B------:R-:W-:Y:S01]  /*b7d0*/  IMAD.MOV.U32 R3, RZ, RZ, R62 ;  /* 0x000000ffff037224 */ /* 0x000fe200078e003e */
[----:B------:R-:W-:-:S02]  /*b7e0*/  PRMT R85, R85, 0x5410, R4 ;  /* 0x0000541055557816 */ /* 0x000fc40000000004 */
[----:B------:R-:W-:Y:S02]  /*b7f0*/  MOV R4, R63 ;  /* 0x0000003f00047202 */ /* 0x000fe40000000f00 */
[----:B------:R-:W-:Y:S01]  /*b800*/  PRMT R83, R83, 0x5410, R3 ;  /* 0x0000541053537816 */ /* 0x000fe20000000003 */
[----:B------:R-:W-:Y:S01]  /*b810*/  IMAD R3, R193, 0x80, R184 ;  /* 0x00000080c1037824 */ /* 0x000fe200078e02b8 */
[----:B------:R-:W-:Y:S02]  /*b820*/  PRMT R82, R4, 0x7610, R82 ;  /* 0x0000761004527816 */ /* 0x000fe40000000052 */
[----:B------:R-:W-:Y:S01]  /*b830*/  MOV R4, R59 ;  /* 0x0000003b00047202 */ /* 0x000fe20000000f00 */
[----:B------:R-:W-:Y:S01]  /*b840*/  IMAD R3, R212, 0x40, R3 ;  /* 0x00000040d4037824 */ /* 0x000fe200078e0203 */
[----:B------:R-:W-:Y:S02]  /*b850*/  MOV R71, R57 ;  /* 0x0000003900477202 */ /* 0x000fe40000000f00 */
[----:B------:R-:W-:Y:S01]  /*b860*/  PRMT R81, R81, 0x5410, R4 ;  /* 0x0000541051517816 */ /* 0x000fe20000000004 */
[----:B------:R-:W-:Y:S01]  /*b870*/  IMAD.MOV.U32 R4, RZ, RZ, R50 ;  /* 0x000000ffff047224 */ /* 0x000fe200078e0032 */
[----:B------:R-:W-:Y:S01]  /*b880*/  PRMT R79, R70, 0x5410, R71 ;  /* 0x00005410464f7816 */ /* 0x000fe20000000047 */
[----:B------:R-:W-:Y:S01]  /*b890*/  IMAD.MOV.U32 R71, RZ, RZ, R45 ;  /* 0x000000ffff477224 */ /* 0x000fe200078e002d */
[----:B------:R-:W-:-:S02]  /*b8a0*/  MOV R70, R44 ;  /* 0x0000002c00467202 */ /* 0x000fc40000000f00 */
[----:B------:R-:W-:Y:S01]  /*b8b0*/  PRMT R76, R4, 0x7610, R76 ;  /* 0x00007610044c7816 */ /* 0x000fe2000000004c */
[----:B-1----:R-:W-:Y:S01]  /*b8c0*/  @P2 IMAD.HI.U32 R0, R3, R0, RZ ;  /* 0x0000000003002227 */ /* 0x002fe200078e00ff */
[----:B------:R-:W-:-:S03]  /*b8d0*/  PRMT R74, R70, 0x5410, R71 ;  /* 0x00005410464a7816 */ /* 0x000fc60000000047 */
[----:B------:R-:W-:Y:S01]  /*b8e0*/  IMAD.MOV.U32 R4, RZ, RZ, R51 ;  /* 0x000000ffff047224 */ /* 0x000fe200078e0033 */
[----:B0-----:R-:W-:Y:S01]  /*b8f0*/  @P2 SHF.R.U32.HI R3, RZ, R5, R0 ;  /* 0x00000005ff032219 */ /* 0x001fe20000011600 */
[----:B------:R-:W-:Y:S02]  /*b900*/  IMAD.MOV.U32 R0, RZ, RZ, R40 ;  /* 0x000000ffff007224 */ /* 0x000fe400078e0028 */
[----:B------:R-:W-:Y:S01]  /*b910*/  IMAD.MOV.U32 R70, RZ, RZ, R38 ;  /* 0x000000ffff467224 */ /* 0x000fe200078e0026 */
[----:B------:R-:W-:Y:S01]  /*b920*/  PRMT R76, R76, 0x5410, R4 ;  /* 0x000054104c4c7816 */ /* 0x000fe20000000004 */
[C---:B------:R-:W-:Y:S01]  /*b930*/  IMAD.WIDE.U32 R6, R3.reuse, R12, R6 ;  /* 0x0000000c03067225 */ /* 0x040fe200078e0006 */
[----:B------:R-:W-:Y:S02]  /*b940*/  SHF.R.S32.HI R5, RZ, 0x1f, R3 ;  /* 0x0000001fff057819 */ /* 0x000fe40000011403 */
[----:B------:R-:W-:Y:S01]  /*b950*/  MOV R4, R41 ;  /* 0x0000002900047202 */ /* 0x000fe20000000f00 */
[----:B------:R-:W-:-:S03]  /*b960*/  IMAD.WIDE.U32 R14, R3, R10, R14 ;  /* 0x0000000a030e7225 */ /* 0x000fc600078e000e */
[----:B------:R-:W-:Y:S01]  /*b970*/  PRMT R72, R0, 0x5410, R4 ;  /* 0x0000541000487816 */ /* 0x000fe20000000004 */
[C---:B------:R-:W-:Y:S02]  /*b980*/  IMAD R0, R5.reuse, R12, RZ ;  /* 0x0000000c05007224 */ /* 0x040fe400078e02ff */
[----:B------:R-:W-:Y:S01]  /*b990*/  IMAD R4, R5, R10, RZ ;  /* 0x0000000a05047224 */ /* 0x000fe200078e02ff */
[----:B------:R-:W-:Y:S01]  /*b9a0*/  MOV R10, R32 ;  /* 0x00000020000a7202 */ /* 0x000fe20000000f00 */
[C---:B------:R-:W-:Y:S01]  /*b9b0*/  IMAD R5, R3.reuse, R13, R0 ;  /* 0x0000000d03057224 */ /* 0x040fe200078e0200 */
[----:B------:R-:W-:Y:S01]  /*b9c0*/  LEA R0, P3, R14, UR6, 0x1 ;  /* 0x000000060e007c11 */ /* 0x000fe2000f8608ff */
[----:B------:R-:W-:Y:S01]  /*b9d0*/  IMAD R3, R3, R11, R4 ;  /* 0x0000000b03037224 */ /* 0x000fe200078e0204 */
[C---:B------:R-:W-:Y:S01]  /*b9e0*/  LEA R4, P2, R6.reuse, UR4, 0x1 ;  /* 0x0000000406047c11 */ /* 0x040fe2000f8408ff */
[----:B------:R-:W-:Y:S01]  /*b9f0*/  IMAD.IADD R5, R7, 0x1, R5 ;  /* 0x0000000107057824 */ /* 0x000fe200078e0205 */
[----:B------:R-:W-:Y:S01]  /*ba00*/  UMOV UR4, 0xffffffff ;  /* 0xffffffff00047882 */ /* 0x000fe20000000000 */
[----:B------:R-:W-:Y:S01]  /*ba10*/  IMAD.MOV.U32 R71, RZ, RZ, R39 ;  /* 0x000000ffff477224 */ /* 0x000fe200078e0027 */
[----:B------:R-:W-:Y:S01]  /*ba20*/  IADD3 R3, R15, R3, RZ ;  /* 0x000000030f037210 */ /* 0x000fe20007ffe0ff */
[----:B------:R-:W-:Y:S01]  /*ba30*/  IMAD.MOV.U32 R11, RZ, RZ, R33 ;  /* 0x000000ffff0b7224 */ /* 0x000fe200078e0021 */
[----:B------:R-:W-:-:S02]  /*ba40*/  LEA.HI.X R5, R6, UR5, R5, 0x1, P2 ;  /* 0x0000000506057c11 */ /* 0x000fc400090f0c05 */
[----:B------:R-:W-:Y:S02]  /*ba50*/  LEA.HI.X R3, R14, UR7, R3, 0x1, P3 ;  /* 0x000000070e037c11 */ /* 0x000fe400098f0c03 */
[----:B------:R-:W-:Y:S02]  /*ba60*/  PRMT R70, R70, 0x5410, R71 ;  /* 0x0000541046467816 */ /* 0x000fe40000000047 */
[----:B------:R-:W-:Y:S02]  /*ba70*/  PRMT R71, R10, 0x5410, R11 ;  /* 0x000054100a477816 */ /* 0x000fe4000000000b */
[----:B------:R-:W-:Y:S01]  /*ba80*/  LEA.HI R6, R208, R208, RZ, 0x1 ;  /* 0x000000d0d0067211 */ /* 0x000fe200078f08ff */
[----:B------:R-:W-:Y:S06]  /*ba90*/  BRA.DIV UR4, `(.L_x_2330) ;  /* 0x0000018204b87947 */ /* 0x000fec000b800000 */
.L_x_2557:
[----:B------:R-:W-:-:S03]  /*baa0*/  UMOV UR4, 0xffffffff ;  /* 0xffffffff00047882 */ /* 0x000fc60000000000 */
[----:B------:R-:W-:Y:S05]  /*bab0*/  BRA.DIV UR4, `(.L_x_2331) ;  /* 0x0000018204d87947 */ /* 0x000fea000b800000 */
.L_x_2560:
[----:B------:R-:W-:-:S03]  /*bac0*/  UMOV UR4, 0xffffffff ;  /* 0xffffffff00047882 */ /* 0x000fc60000000000 */
[----:B------:R-:W-:Y:S05]  /*bad0*/  BRA.DIV UR4, `(.L_x_2332) ;  /* 0x0000018204f87947 */ /* 0x000fea000b800000 */
.L_x_2563:
[----:B------:R-:W-:-:S03]  /*bae0*/  UMOV UR4, 0xffffffff ;  /* 0xffffffff00047882 */ /* 0x000fc60000000000 */
[----:B------:R-:W-:Y:S05]  /*baf0*/  BRA.DIV UR4, `(.L_x_2333) ;  /* 0x0000018604187947 */ /* 0x000fea000b800000 */
.L_x_2566:
[----:B------:R-:W-:-:S03]  /*bb00*/  UMOV UR4, 0xffffffff ;  /* 0xffffffff00047882 */ /* 0x000fc60000000000 */
[----:B------:R-:W-:Y:S05]  /*bb10*/  BRA.DIV UR4, `(.L_x_2334) ;  /* 0x0000018604387947 */ /* 0x000fea000b800000 */
.L_x_2569:
[----:B------:R-:W-:Y:S01]  /*bb20*/  UMOV UR4, 0xffffffff ;  /* 0xffffffff00047882 */ /* 0x000fe20000000000 */
[----:B------:R-:W-:Y:S02]  /*bb30*/  LOP3.LUT R5, R6, 0xfffffffe, RZ, 0xc0, !PT ;  /* 0xfffffffe06057812 */ /* 0x000fe400078ec0ff */
[----:B------:R-:W-:Y:S05]  /*bb40*/  BRA.DIV UR4, `(.L_x_2335) ;  /* 0x0000018604547947 */ /* 0x000fea000b800000 */
.L_x_2572:
[----:B------:R-:W-:Y:S01]  /*bb50*/  UMOV UR4, 0xffffffff ;  /* 0xffffffff00047882 */ /* 0x000fe20000000000 */
[----:B------:R-:W-:Y:S02]  /*bb60*/  IMAD.IADD R5, R208, 0x1, -R5 ;  /* 0x00000001d0057824 */ /* 0x000fe400078e0a05 */
[----:B------:R-:W-:Y:S05]  /*bb70*/  BRA.DIV UR4, `(.L_x_2336) ;  /* 0x0000018604707947 */ /* 0x000fea000b800000 */
.L_x_2575:
[----:B------:R-:W-:Y:S01]  /*bb80*/  UMOV UR4, 0xffffffff ;  /* 0xffffffff00047882 */ /* 0x000fe20000000000 */
[----:B------:R-:W-:Y:S02]  /*bb90*/  SHF.L.U32 R3, R5, 0x1f, RZ ;  /* 0x0000001f05037819 */ /* 0x000fe400000006ff */
[----:B------:R-:W-:Y:S05]  /*bba0*/  BRA.DIV UR4, `(.L_x_2337) ;  /* 0x00000186048c7947 */ /* 0x000fea000b800000 */
.L_x_2578:
[----:B------:R-:W0:Y:S01]  /*bbb0*/  SYNCS.PHASECHK.TRANS64.TRYWAIT P2, [R18+URZ+0x34800], R3 ;  /* 0x03480003120075a7 */ /* 0x000e22000804017f */
[----:B------:R-:W-:Y:S01]  /*bbc0*/  IMAD.MOV.U32 R0, RZ, RZ, R28 ;  /* 0x000000ffff007224 */ /* 0x000fe200078e001c */
[----:B------:R-:W-:Y:S01]  /*bbd0*/  MOV R4, R29 ;  /* 0x0000001d00047202 */ /* 0x000fe20000000f00 */
[----:B------:R-:W-:Y:S01]  /*bbe0*/  IMAD.MOV.U32 R5, RZ, RZ, R24 ;  /* 0x000000ffff057224 */ /* 0x000fe200078e0018 */
[----:B------:R-:W-:Y:S01]  /*bbf0*/  BSSY B1, `(.L_x_2338) ;  /* 0x0000019000017945 */ /* 0x000fe20003800000 */
[----:B------:R-:W-:Y:S01]  /*bc00*/  IMAD.MOV.U32 R6, RZ, RZ, R25 ;  /* 0x000000ffff067224 */ /* 0x000fe200078e0019 */
[----:B------:R-:W-:Y:S01]  /*bc10*/  PRMT R12, R0, 0x5410, R4 ;  /* 0x00005410000c7816 */ /* 0x000fe20000000004 */
[----:B------:R-:W-:Y:S01]  /*bc20*/  IMAD.MOV.U32 R4, RZ, RZ, R9 ;  /* 0x000000ffff047224 */ /* 0x000fe200078e0009 */
[----:B------:R-:W-:Y:S01]  /*bc30*/  MOV R0, R8 ;  /* 0x0000000800007202 */ /* 0x000fe20000000f00 */
        /* <DEDUP_REMOVED lines=17> */
[----:B------:R-:W-:Y:S02]  /*bd50*/  PRMT R11, R6, 0x5410, R7 ;  /* 0x00005410060b7816 */ /* 0x000fe40000000007 */
[----:B------:R-:W-:Y:S01]  /*bd60*/  MOV R4, R20 ;  /* 0x0000001400047202 */ /* 0x000fe20000000f00 */
[----:B0-----:R-:W-:Y:S06]  /*bd70*/  @!P2 BRA `(.L_x_2339) ;  /* 0x000001840040a947 */ /* 0x001fec0003800000 */
.L_x_2579:
[----:B------:R-:W-:Y:S05]  /*bd80*/  BSYNC B1 ;  /* 0x0000000000017941 */ /* 0x000fea0003800000 */
.L_x_2338:
        /* <DEDUP_REMOVED lines=30> */
[----:B------:R-:W-:Y:S01]  /*bf70*/  FMUL.FTZ R69, R69, R85 ;  /* 0x0000005545457220 */ /* 0x000fe20000410000 */
[----:B------:R-:W-:Y:S02]  /*bf80*/  HADD2.F32 R4, -RZ, R4.H1_H1 ;  /* 0x30000004ff047230 */ /* 0x000fe40000004100 */
[----:B------:R-:W-:-:S02]  /*bf90*/  HADD2.F32 R66, -RZ, R6.H0_H0 ;  /* 0x20000006ff427230 */ /* 0x000fc40000004100 */
[----:B------:R-:W-:Y:S01]  /*bfa0*/  FFMA.FTZ R92, R68, R88, R69 ;  /* 0x00000058445c7223 */ /* 0x000fe20000010045 */
[----:B------:R-:W-:Y:S02]  /*bfb0*/  HADD2.F32 R67, -RZ, R6.H1_H1 ;  /* 0x30000006ff437230 */ /* 0x000fe40000004100 */
[----:B------:R-:W-:Y:S01]  /*bfc0*/  FMUL.FTZ R90, R4, R87 ;  /* 0x00000057045a7220 */ /* 0x000fe20000410000 */
[--C-:B------:R-:W-:Y:S02]  /*bfd0*/  HADD2.F32 R69, -RZ, R84.reuse.H0_H0 ;  /* 0x20000054ff457230 */ /* 0x100fe40000004100 */
[----:B------:R-:W-:Y:S01]  /*bfe0*/  FFMA.FTZ R89, R68, R85, -R89 ;  /* 0x0000005544597223 */ /* 0x000fe20000010859 */
[----:B------:R-:W-:Y:S02]  /*bff0*/  HADD2.F32 R6, -RZ, R5.H0_H0 ;  /* 0x20000005ff067230 */ /* 0x000fe40000004100 */
[----:B------:R-:W-:Y:S01]  /*c000*/  FMUL.FTZ R88, R4, R86 ;  /* 0x0000005604587220 */ /* 0x000fe20000410000 */
[----:B------:R-:W-:-:S02]  /*c010*/  HADD2.F32 R84, -RZ, R84.H1_H1 ;  /* 0x30000054ff547230 */ /* 0x000fc40000004100 */
[C---:B------:R-:W-:Y:S01]  /*c020*/  FFMA.FTZ R90, R7.reuse, R86, -R90 ;  /* 0x00000056075a7223 */ /* 0x040fe2000001085a */
[----:B------:R-:W-:Y:S02]  /*c030*/  HADD2.F32 R5, -RZ, R5.H1_H1 ;  /* 0x30000005ff057230 */ /* 0x000fe40000004100 */
[----:B------:R-:W-:Y:S01]  /*c040*/  FFMA.FTZ R87, R7, R87, R88 ;  /* 0x0000005707577223 */ /* 0x000fe20000010058 */
[----:B------:R-:W-:Y:S02]  /*c050*/  HADD2.F32 R68, -RZ, R91.H0_H0 ;  /* 0x2000005bff447230 */ /* 0x000fe40000004100 */
[CC--:B------:R-:W-:Y:S01]  /*c060*/  FMUL.FTZ R85, R67.reuse, R69.reuse ;  /* 0x0000004543557220 */ /* 0x0c0fe20000410000 */
[----:B------:R-:W-:Y:S02]  /*c070*/  HADD2.F32 R4, -RZ, R93.H0_H0 ;  /* 0x2000005dff047230 */ /* 0x000fe40000004100 */
[----:B------:R-:W-:Y:S01]  /*c080*/  FMUL.FTZ R86, R67, R84 ;  /* 0x0000005443567220 */ /* 0x000fe20000410000 */
        /* <DEDUP_REMOVED lines=11> */
.L_x_2343:
[----:B------:R-:W-:Y:S05]  /*c140*/  BSYNC B2 ;  /* 0x0000000000027941 */ /* 0x000fea0003800000 */
.L_x_2342:
        /* <DEDUP_REMOVED lines=21> */
[--C-:B------:R-:W-:Y:S02]  /*c2a0*/  HADD2.F32 R65, -RZ, R82.reuse.H1_H1 ;  /* 0x30000052ff417230 */ /* 0x100fe40000004100 */
[----:B------:R-:W-:Y:S01]  /*c2b0*/  FFMA.FTZ R69, R64, R67, -R69 ;  /* 0x0000004340457223 */ /* 0x000fe20000010845 */
[--C-:B------:R-:W-:Y:S02]  /*c2c0*/  HADD2.F32 R6, -RZ, R5.reuse.H0_H0 ;  /* 0x20000005ff067230 */ /* 0x100fe40000004100 */
[-C--:B------:R-:W-:Y:S01]  /*c2d0*/  FMUL.FTZ R68, R4, R66.reuse ;  /* 0x0000004204447220 */ /* 0x080fe20000410000 */
[----:B------:R-:W-:Y:S02]  /*c2e0*/  HADD2.F32 R82, -RZ, R82.H0_H0 ;  /* 0x20000052ff527230 */ /* 0x000fe40000004100 */
[----:B------:R-:W-:Y:S01]  /*c2f0*/  FFMA.FTZ R84, R7, R66, -R84 ;  /* 0x0000004207547223 */ /* 0x000fe20000010854 */
[----:B------:R-:W-:-:S02]  /*c300*/  HADD2.F32 R5, -RZ, R5.H1_H1 ;  /* 0x30000005ff057230 */ /* 0x000fc40000004100 */
        /* <DEDUP_REMOVED lines=16> */
.L_x_2345:
[----:B------:R-:W-:Y:S05]  /*c410*/  BSYNC B2 ;  /* 0x0000000000027941 */ /* 0x000fea0003800000 */
.L_x_2344:
[----:B------:R-:W-:Y:S04]  /*c420*/  BSSY B2, `(.L_x_2346) ;  /* 0x000002c000027945 */ /* 0x000fe80003800000 */
[----:B------:R-:W-:Y:S05]  /*c430*/  @P3 BRA `(.L_x_2347) ;  /* 0x0000000000a83947 */ /* 0x000fea0003800000 */
[----:B01----:R-:W0:Y:S01]  /*c440*/  LDS.128 R4, [R53+0x14400] ;  /* 0x0144000035047984 */ /* 0x003e220000000c00 */
[----:B------:R-:W-:Y:S01]  /*c450*/  SHF.R.U32.HI R63, RZ, 0x10, R59 ;  /* 0x00000010ff3f7819 */ /* 0x000fe2000001163b */
[----:B------:R-:W-:Y:S01]  /*c460*/  HADD2.F32 R62, -RZ, R81.H0_H0 ;  /* 0x20000051ff3e7230 */ /* 0x000fe20000004100 */
[--C-:B------:R-:W-:Y:S01]  /*c470*/  SHF.R.U32.HI R65, RZ, 0x10, R61.reuse ;  /* 0x00000010ff417819 */ /* 0x100fe2000001163d */
        /* <DEDUP_REMOVED lines=38> */
.L_x_2347:
[----:B------:R-:W-:Y:S05]  /*c6e0*/  BSYNC B2 ;  /* 0x0000000000027941 */ /* 0x000fea0003800000 */
.L_x_2346:
[----:B------:R-:W-:Y:S04]  /*c6f0*/  BSSY B2, `(.L_x_2348) ;  /* 0x000002c000027945 */ /* 0x000fe80003800000 */
[----:B------:R-:W-:Y:S05]  /*c700*/  @P4 BRA `(.L_x_2349) ;  /* 0x0000000000a84947 */ /* 0x000fea0003800000 */
[----:B012---:R-:W0:Y:S01]  /*c710*/  LDS.128 R4, [R52+0x4000] ;  /* 0x0040000034047984 */ /* 0x007e220000000c00 */
        /* <DEDUP_REMOVED lines=41> */
.L_x_2349:
[----:B------:R-:W-:Y:S05]  /*c9b0*/  BSYNC B2 ;  /* 0x0000000000027941 */ /* 0x000fea0003800000 */
.L_x_2348:
        /* <DEDUP_REMOVED lines=44> */
.L_x_2351:
[----:B------:R-:W-:Y:S05]  /*cc80*/  BSYNC B2 ;  /* 0x0000000000027941 */ /* 0x000fea0003800000 */
.L_x_2350:
        /* <DEDUP_REMOVED lines=43> */
.L_x_2341:
[----:B------:R-:W-:Y:S05]  /*cf40*/  BSYNC B1 ;  /* 0x0000000000017941 */ /* 0x000fea0003800000 */
.L_x_2340:
[----:B------:R-:W-:Y:S05]  /*cf50*/  @P1 BRA `(.L_x_2352) ;  /* 0x0000004400401947 */ /* 0x000fea0003800000 */
[----:B01234-:R-:W0:Y:S01]  /*cf60*/  LDC R5, c[0x0][0x3d4] ;  /* 0x0000f500ff057b82 */ /* 0x01fe220000000800 */
        /* <DEDUP_REMOVED lines=55> */
.L_x_2354:
[----:B------:R-:W-:Y:S05]  /*d2e0*/  BSYNC B1 ;  /* 0x0000000000017941 */ /* 0x000fea0003800000 */
.L_x_2353:
[----:B------:R-:W-:Y:S04]  /*d2f0*/  BSSY B1, `(.L_x_2355) ;  /* 0x000002c000017945 */ /* 0x000fe80003800000 */
[----:B------:R-:W-:Y:S05]  /*d300*/  @P1 BRA `(.L_x_2356) ;  /* 0x0000000000a81947 */ /* 0x000fea0003800000 */
[----:B0-----:R-:W0:Y:S01]  /*d310*/  LDS.128 R4, [R52+0x2000] ;  /* 0x0020000034047984 */ /* 0x001e220000000c00 */
        /* <DEDUP_REMOVED lines=41> */
.L_x_2356:
[----:B------:R-:W-:Y:S05]  /*d5b0*/  BSYNC B1 ;  /* 0x0000000000017941 */ /* 0x000fea0003800000 */
.L_x_2355:
[----:B------:R-:W-:Y:S04]  /*d5c0*/  BSSY B1, `(.L_x_2357) ;  /* 0x000002c000017945 */ /* 0x000fe80003800000 */
[----:B------:R-:W-:Y:S05]  /*d5d0*/  @P2 BRA `(.L_x_2358) ;  /* 0x0000000000a82947 */ /* 0x000fea0003800000 */
[----:B01----:R-:W0:Y:S01]  /*d5e0*/  LDS.128 R4, [R53+0x16400] ;  /* 0x0164000035047984 */ /* 0x003e220000000c00 */
[----:B------:R-:W-:Y:S01]  /*d5f0*/  SHF.R.U32.HI R38, RZ, 0x10, R33 ;  /* 0x00000010ff267819 */ /* 0x000fe20000011621 */
[--C-:B------:R-:W-:Y:S01]  /*d600*/  HADD2.F32 R37, -RZ, R71.reuse.H0_H0 ;  /* 0x20000047ff257230 */ /* 0x100fe20000004100 */
[--C-:B------:R-:W-:Y:S01]  /*d610*/  SHF.R.U32.HI R36, RZ, 0x10, R35.reuse ;  /* 0x00000010ff247819 */ /* 0x100fe20000011623 */
[----:B------:R-:W-:Y:S01]  /*d620*/  HADD2.F32 R71, -RZ, R71.H1_H1 ;  /* 0x30000047ff477230 */ /* 0x000fe20000004100 */
        /* <DEDUP_REMOVED lines=37> */
.L_x_2358:
[----:B------:R-:W-:Y:S05]  /*d880*/  BSYNC B1 ;  /* 0x0000000000017941 */ /* 0x000fea0003800000 */
.L_x_2357:
[----:B------:R-:W-:Y:S04]  /*d890*/  BSSY B1, `(.L_x_2359) ;  /* 0x000002c000017945 */ /* 0x000fe80003800000 */
[----:B------:R-:W-:Y:S05]  /*d8a0*/  @P3 BRA `(.L_x_2360) ;  /* 0x0000000000a83947 */ /* 0x000fea0003800000 */
[----:B012---:R-:W0:Y:S01]  /*d8b0*/  LDS.128 R4, [R52+0x6000] ;  /* 0x0060000034047984 */ /* 0x007e220000000c00 */
[--C-:B------:R-:W-:Y:S01]  /*d8c0*/  SHF.R.U64 R39, R30, 0x10, R31.reuse ;  /* 0x000000101e277819 */ /* 0x100fe2000000121f */
[--C-:B------:R-:W-:Y:S01]  /*d8d0*/  HADD2.F32 R30, -RZ, R13.reuse.H0_H0 ;  /* 0x2000000dff1e7230 */ /* 0x100fe20000004100 */
[----:B------:R-:W-:Y:S01]  /*d8e0*/  SHF.R.U32.HI R31, RZ, 0x10, R31 ;  /* 0x00000010ff1f7819 */ /* 0x000fe2000001161f */
[----:B------:R-:W-:Y:S01]  /*d8f0*/  HADD2.F32 R32, -RZ, R12.H0_H0 ;  /* 0x2000000cff207230 */ /* 0x000fe20000004100 */
[--C-:B------:R-:W-:Y:S01]  /*d900*/  SHF.R.U32.HI R33, RZ, 0x10, R29.reuse ;  /* 0x00000010ff217819 */ /* 0x100fe2000001161d */
        /* <DEDUP_REMOVED lines=14> */
[--C-:B------:R-:W-:Y:S02]  /*d9f0*/  HADD2.F32 R6, -RZ, R5.reuse.H0_H0 ;  /* 0x20000005ff067230 */ /* 0x100fe40000004100 */
[C---:B------:R-:W-:Y:S01]  /*da00*/  FMUL.FTZ R34, R4.reuse, R32 ;  /* 0x0000002004227220 */ /* 0x040fe20000410000 */
[----:B------:R-:W-:Y:S01]  /*da10*/  FMUL.FTZ R36, R4, R30 ;  /* 0x0000001e04247220 */ /* 0x000fe20000410000 */
[----:B------:R-:W-:Y:S02]  /*da20*/  HADD2.F32 R28, -RZ, R12.H1_H1 ;  /* 0x3000000cff1c7230 */ /* 0x000fe40000004100 */
[----:B------:R-:W-:Y:S01]  /*da30*/  FMUL.FTZ R33, R15, R13 ;  /* 0x0000000d0f217220 */ /* 0x000fe20000410000 */
[----:B------:R-:W-:-:S02]  /*da40*/  HADD2.F32 R5, -RZ, R5.H1_H1 ;  /* 0x30000005ff057230 */ /* 0x000fc40000004100 */
[C---:B------:R-:W-:Y:S01]  /*da50*/  FFMA.FTZ R34, R7.reuse, R30, -R34 ;  /* 0x0000001e07227223 */ /* 0x040fe20000010822 */
[----:B------:R-:W-:Y:S02]  /*da60*/  HADD2.F32 R12, -RZ, R37.H0_H0 ;  /* 0x20000025ff0c7230 */ /* 0x000fe40000004100 */
[----:B------:R-:W-:Y:S01]  /*da70*/  FFMA.FTZ R29, R7, R32, R36 ;  /* 0x00000020071d7223 */ /* 0x000fe20000010024 */
        /* <DEDUP_REMOVED lines=13> */
.L_x_2360:
[----:B------:R-:W-:Y:S05]  /*db50*/  BSYNC B1 ;  /* 0x0000000000017941 */ /* 0x000fea0003800000 */
.L_x_2359:
[----:B------:R-:W-:Y:S04]  /*db60*/  BSSY B1, `(.L_x_2361) ;  /* 0x000002c000017945 */ /* 0x000fe80003800000 */
[----:B------:R-:W-:Y:S05]  /*db70*/  @P4 BRA `(.L_x_2362) ;  /* 0x0000000000a84947 */ /* 0x000fea0003800000 */
[----:B0123--:R-:W0:Y:S01]  /*db80*/  LDS.128 R4, [R53+0x1a400] ;  /* 0x01a4000035047984 */ /* 0x00fe220000000c00 */
[--C-:B------:R-:W-:Y:S01]  /*db90*/  SHF.R.U64 R33, R26, 0x10, R27.reuse ;  /* 0x000000101a217819 */ /* 0x100fe2000000121b */
[----:B------:R-:W-:Y:S01]  /*dba0*/  HADD2.F32 R26, -RZ, R10.H0_H0 ;  /* 0x2000000aff1a7230 */ /* 0x000fe20000004100 */
[----:B------:R-:W-:Y:S02]  /*dbb0*/  SHF.R.U32.HI R12, RZ, 0x10, R27 ;  /* 0x00000010ff0c7819 */ /* 0x000fe4000001161b */
        /* <DEDUP_REMOVED lines=20> */
[----:B------:R-:W-:Y:S01]  /*dd00*/  FMUL.FTZ R27, R13, R11 ;  /* 0x0000000b0d1b7220 */ /* 0x000fe20000410000 */
[----:B------:R-:W-:Y:S02]  /*dd10*/  HADD2.F32 R5, -RZ, R5.H1_H1 ;  /* 0x30000005ff057230 */ /* 0x000fe40000004100 */
[C---:B------:R-:W-:Y:S01]  /*dd20*/  FFMA.FTZ R28, R7.reuse, R24, -R28 ;  /* 0x00000018071c7223 */ /* 0x040fe2000001081c */
[----:B------:R-:W-:Y:S02]  /*dd30*/  HADD2.F32 R10, -RZ, R31.H0_H0 ;  /* 0x2000001fff0a7230 */ /* 0x000fe40000004100 */
[----:B------:R-:W-:Y:S01]  /*dd40*/  FFMA.FTZ R15, R7, R26, R30 ;  /* 0x0000001a070f7223 */ /* 0x000fe2000001001e */
        /* <DEDUP_REMOVED lines=13> */
.L_x_2362:
[----:B------:R-:W-:Y:S05]  /*de20*/  BSYNC B1 ;  /* 0x0000000000017941 */ /* 0x000fea0003800000 */
.L_x_2361:
[----:B------:R-:W-:Y:S05]  /*de30*/  @P5 BRA `(.L_x_2352) ;  /* 0x0000003400885947 */ /* 0x000fea0003800000 */
[----:B01234-:R-:W0:Y:S01]  /*de40*/  LDS.128 R4, [R52+0xa000] ;  /* 0x00a0000034047984 */ /* 0x01fe220000000c00 */
        /* <DEDUP_REMOVED lines=24> */
[----:B------:R-:W-:-:S02]  /*dfd0*/  HADD2.F32 R10, -RZ, R0.H1_H1 ;  /* 0x30000000ff0a7230 */ /* 0x000fc40000004100 */
[----:B------:R-:W-:Y:S01]  /*dfe0*/  FFMA.FTZ R11, R7, R14, R24 ;  /* 0x0000000e070b7223 */ /* 0x000fe20000010018 */
[----:B------:R-:W-:Y:S02]  /*dff0*/  HADD2.F32 R4, -RZ, R25.H0_H0 ;  /* 0x20000019ff047230 */ /* 0x000fe40000004100 */
[CC--:B------:R-:W-:Y:S01]  /*e000*/  FMUL.FTZ R15, R9.reuse, R3.reuse ;  /* 0x00000003090f7220 */ /* 0x0c0fe20000410000 */
[----:B------:R-:W-:Y:S02]  /*e010*/  HADD2.F32 R0, -RZ, R27.H0_H0 ;  /* 0x2000001bff007230 */ /* 0x000fe40000004100 */
[----:B------:R-:W-:Y:S01]  /*e020*/  FMUL.FTZ R13, R9, R10 ;  /* 0x0000000a090d7220 */ /* 0x000fe20000410000 */
[C---:B------:R-:W-:Y:S02]  /*e030*/  FMUL.FTZ R7, R5.reuse, R4 ;  /* 0x0000000405077220 */ /* 0x040fe40000410000 */
[-C--:B------:R-:W-:Y:S01]  /*e040*/  FMUL.FTZ R9, R5, R0.reuse ;  /* 0x0000000005097220 */ /* 0x080fe20000410000 */
[----:B------:R-:W-:Y:S01]  /*e050*/  FFMA.FTZ R13, R8, R3, -R13 ;  /* 0x00000003080d7223 */ /* 0x000fe2000001080d */
[----:B------:R-:W-:Y:S01]  /*e060*/  FFMA.FTZ R5, R6, R0, -R7 ;  /* 0x0000000006057223 */ /* 0x000fe20000010807 */
[----:B------:R-:W-:Y:S01]  /*e070*/  FFMA.FTZ R8, R8, R10, R15 ;  /* 0x0000000a08087223 */ /* 0x000fe2000001000f */
[----:B------:R-:W-:Y:S01]  /*e080*/  FFMA.FTZ R0, R6, R4, R9 ;  /* 0x0000000406007223 */ /* 0x000fe20000010009 */
[----:B------:R-:W-:-:S02]  /*e090*/  F2FP.F16.F32.PACK_AB R7, R26, R21 ;  /* 0x000000151a07723e */ /* 0x000fc400000000ff */
[----:B------:R-:W-:Y:S02]  /*e0a0*/  F2FP.F16.F32.PACK_AB R4, R11, R20 ;  /* 0x000000140b04723e */ /* 0x000fe400000000ff */
[----:B------:R-:W-:Y:S02]  /*e0b0*/  F2FP.F16.F32.PACK_AB R6, R8, R13 ;  /* 0x0000000d0806723e */ /* 0x000fe400000000ff */
[----:B------:R-:W-:-:S05]  /*e0c0*/  F2FP.F16.F32.PACK_AB R5, R0, R5 ;  /* 0x000000050005723e */ /* 0x000fca00000000ff */
[----:B------:R0:W-:Y:S01]  /*e0d0*/  STS.128 [R52+0xa000], R4 ;  /* 0x00a0000434007388 */ /* 0x0001e20000000c00 */
[----:B------:R-:W-:Y:S05]  /*e0e0*/  BRA `(.L_x_2352) ;  /* 0x0000003000dc7947 */ /* 0x000fea0003800000 */
.L_x_2325:
[----:B------:R-:W-:Y:S01]  /*e0f0*/  MOV R9, R77 ;  /* 0x0000004d00097202 */ /* 0x000fe20000000f00 */
[----:B------:R-:W-:Y:S01]  /*e100*/  BSSY B1, `(.L_x_2363) ;  /* 0x000003f000017945 */ /* 0x000fe20003800000 */
[----:B------:R-:W0:Y:S01]  /*e110*/  LDC R77, c[0x0][0x428] ;  /* 0x00010a00ff4d7b82 */ /* 0x000e220000000800 */
[-C--:B------:R-:W-:Y:S01]  /*e120*/  ISETP.GE.AND P0, PT, R184, R8.reuse, PT ;  /* 0x00000008b800720c */ /* 0x080fe20003f06270 */
[----:B------:R-:W-:Y:S01]  /*e130*/  IMAD.MOV.U32 R15, RZ, RZ, R75 ;  /* 0x000000ffff0f7224 */ /* 0x000fe200078e004b */
[----:B------:R-:W-:Y:S01]  /*e140*/  ISETP.GE.AND P1, PT, R209, R8, PT ;  /* 0x00000008d100720c */ /* 0x000fe20003f26270 */
[----:B------:R-:W-:Y:S01]  /*e150*/  IMAD.MOV.U32 R8, RZ, RZ, R146 ;  /* 0x000000ffff087224 */ /* 0x000fe200078e0092 */
[----:B------:R-:W-:Y:S02]  /*e160*/  MOV R14, R52 ;  /* 0x00000034000e7202 */ /* 0x000fe40000000f00 */
        /* <DEDUP_REMOVED lines=56> */
.L_x_2364:
[----:B------:R-:W-:Y:S05]  /*e4f0*/  BSYNC B1 ;  /* 0x0000000000017941 */ /* 0x000fea0003800000 */
.L_x_2363:
[----:B------:R-:W-:Y:S01]  /*e500*/  BSSY B1, `(.L_x_2365) ;  /* 0x0000026000017945 */ /* 0x000fe20003800000 */
[----:B-----5:R-:W-:Y:S01]  /*e510*/  MOV R74, R4 ;  /* 0x00000004004a7202 */ /* 0x020fe20000000f00 */
[----:B------:R-:W-:Y:S01]  /*e520*/  IMAD.MOV.U32 R75, RZ, RZ, R5 ;  /* 0x000000ffff4b7224 */ /* 0x000fe200078e0005 */
[----:B0-----:R-:W-:Y:S01]  /*e530*/  CS2R R66, SRZ ;  /* 0x0000000000427805 */ /* 0x001fe2000001ff00 */
[----:B------:R-:W-:Y:S01]  /*e540*/  IMAD.MOV.U32 R76, RZ, RZ, R6 ;  /* 0x000000ffff4c7224 */ /* 0x000fe200078e0006 */
        /* <DEDUP_REMOVED lines=33> */
.L_x_2366:
[----:B------:R-:W-:Y:S05]  /*e760*/  BSYNC B1 ;  /* 0x0000000000017941 */ /* 0x000fea0003800000 */
.L_x_2365:
[----:B------:R-:W-:Y:S01]  /*e770*/  IMAD.MOV.U32 R3, RZ, RZ, R24 ;  /* 0x000000ffff037224 */ /* 0x000fe200078e0018 */
[----:B------:R-:W-:Y:S01]  /*e780*/  MOV R0, R7 ;  /* 0x0000000700007202 */ /* 0x000fe20000000f00 */
[----:B0-----:R-:W-:Y:S01]  /*e790*/  IMAD.MOV.U32 R20, RZ, RZ, R25 ;  /* 0x000000ffff147224 */ /* 0x001fe200078e0019 */
[----:B------:R-:W-:Y:S01]  /*e7a0*/  ISETP.NE.AND P2, PT, R77, 0x1, PT ;  /* 0x000000014d00780c */ /* 0x000fe20003f45270 */
[----:B------:R-:W-:Y:S01]  /*e7b0*/  IMAD.MOV.U32 R68, RZ, RZ, R33 ;  /* 0x000000ffff447224 */ /* 0x000fe200078e0021 */
[----:B------:R-:W-:Y:S01]  /*e7c0*/  PRMT R87, R0, 0x7610, R87 ;  /* 0x0000761000577816 */ /* 0x000fe20000000057 */
[----:B-----5:R-:W-:Y:S01]  /*e7d0*/  IMAD.MOV.U32 R71, RZ, RZ, R43 ;  /* 0x000000ffff477224 */ /* 0x020fe200078e002b */
[----:B------:R-:W-:Y:S01]  /*e7e0*/  PRMT R80, R3, 0x5410, R20 ;  /* 0x0000541003507816 */ /* 0x000fe20000000014 */
[----:B------:R-:W-:Y:S01]  /*e7f0*/  IMAD.MOV.U32 R3, RZ, RZ, R27 ;  /* 0x000000ffff037224 */ /* 0x000fe200078e001b */
[----:B------:R-:W-:Y:S01]  /*e800*/  MOV R0, R26 ;  /* 0x0000001a00007202 */ /* 0x000fe20000000f00 */
[----:B------:R-:W-:Y:S01]  /*e810*/  ULDC.64 UR4, c[0x0][0x3c8] ;  /* 0x0000f20000047ab9 */ /* 0x000fe20000000a00 */
[----:B------:R-:W-:Y:S01]  /*e820*/  MOV R20, R29 ;  /* 0x0000001d00147202 */ /* 0x000fe20000000f00 */
[----:B------:R-:W-:Y:S01]  /*e830*/  ULDC.64 UR6, c[0x0][0x3e0] ;  /* 0x0000f80000067ab9 */ /* 0x000fe20000000a00 */
[----:B------:R-:W-:Y:S01]  /*e840*/  PRMT R81, R0, 0x5410, R3 ;  /* 0x0000541000517816 */ /* 0x000fe20000000003 */
[----:B------:R-:W-:Y:S01]  /*e850*/  IMAD.MOV.U32 R0, RZ, RZ, R28 ;  /* 0x000000ffff007224 */ /* 0x000fe200078e001c */
[----:B------:R-:W-:Y:S01]  /*e860*/  PRMT R89, R89, 0x5410, R74 ;  /* 0x0000541059597816 */ /* 0x000fe2000000004a */
[----:B------:R-:W-:Y:S01]  /*e870*/  IMAD.MOV.U32 R3, RZ, RZ, R30 ;  /* 0x000000ffff037224 */ /* 0x000fe200078e001e */
[----:B------:R-:W-:Y:S01]  /*e880*/  PRMT R90, R75, 0x7610, R90 ;  /* 0x000076104b5a7816 */ /* 0x000fe2000000005a */
[----:B------:R-:W0:Y:S01]  /*e890*/  @P2 LDC R21, c[0x0][0x430] ;  /* 0x00010c00ff152b82 */ /* 0x000e220000000800 */
[----:B------:R-:W-:-:S02]  /*e8a0*/  PRMT R74, R0, 0x5410, R20 ;  /* 0x00005410004a7816 */ /* 0x000fc40000000014 */
[----:B------:R-:W-:Y:S01]  /*e8b0*/  PRMT R75, R3, 0x7610, R75 ;  /* 0x00007610034b7816 */ /* 0x000fe2000000004b */
[----:B------:R-:W-:Y:S01]  /*e8c0*/  IMAD.MOV.U32 R3, RZ, RZ, R31 ;  /* 0x000000ffff037224 */ /* 0x000fe200078e001f */
[----:B------:R-:W-:Y:S02]  /*e8d0*/  MOV R20, R32 ;  /* 0x0000002000147202 */ /* 0x000fe40000000f00 */
[----:B------:R-:W-:Y:S01]  /*e8e0*/  PRMT R90, R90, 0x5410, R68 ;  /* 0x000054105a5a7816 */ /* 0x000fe20000000044 */
        /* <DEDUP_REMOVED lines=10> */
[----:B------:R-:W-:Y:S01]  /*e990*/  PRMT R82, R68, 0x7610, R82 ;  /* 0x0000761044527816 */ /* 0x000fe20000000052 */
[----:B------:R-:W-:Y:S01]  /*e9a0*/  IMAD R3, R212, 0x40, R3 ;  /* 0x00000040d4037824 */ /* 0x000fe200078e0203 */
[----:B------:R-:W-:Y:S01]  /*e9b0*/  MOV R20, R37 ;  /* 0x0000002500147202 */ /* 0x000fe20000000f00 */
[----:B------:R-:W-:Y:S01]  /*e9c0*/  IMAD.MOV.U32 R68, RZ, RZ, R38 ;  /* 0x000000ffff447224 */ /* 0x000fe200078e0026 */
[----:B------:R-:W-:-:S02]  /*e9d0*/  MOV R69, R39 ;  /* 0x0000002700457202 */ /* 0x000fc40000000f00 */
[----:B------:R-:W-:Y:S01]  /*e9e0*/  PRMT R82, R82, 0x5410, R20 ;  /* 0x0000541052527816 */ /* 0x000fe20000000014 */
[----:B------:R-:W-:Y:S01]  /*e9f0*/  IMAD.MOV.U32 R20, RZ, RZ, R60 ;  /* 0x000000ffff147224 */ /* 0x000fe200078e003c */
[----:B------:R-:W-:Y:S01]  /*ea00*/  PRMT R83, R68, 0x5410, R69 ;  /* 0x0000541044537816 */ /* 0x000fe20000000045 */
[----:B------:R-:W-:Y:S01]  /*ea10*/  IMAD.MOV.U32 R69, RZ, RZ, R63 ;  /* 0x000000ffff457224 */ /* 0x000fe200078e003f */
[----:B------:R-:W-:Y:S01]  /*ea20*/  MOV R68, R62 ;  /* 0x0000003e00447202 */ /* 0x000fe20000000f00 */
[----:B-1----:R-:W-:Y:S01]  /*ea30*/  @P2 IMAD.HI.U32 R0, R3, R0, RZ ;  /* 0x0000000003002227 */ /* 0x002fe200078e00ff */
[----:B------:R-:W-:Y:S02]  /*ea40*/  PRMT R76, R20, 0x7610, R76 ;  /* 0x00007610144c7816 */ /* 0x000fe4000000004c */
[----:B------:R-:W-:Y:S01]  /*ea50*/  PRMT R77, R68, 0x5410, R69 ;  /* 0x00005410444d7816 */ /* 0x000fe20000000045 */
[----:B------:R-:W-:Y:S01]  /*ea60*/  IMAD.MOV.U32 R20, RZ, RZ, R61 ;  /* 0x000000ffff147224 */ /* 0x000fe200078e003d */
[----:B0-----:R-:W-:Y:S01]  /*ea70*/  @P2 SHF.R.U32.HI R3, RZ, R21, R0 ;  /* 0x00000015ff032219 */ /* 0x001fe20000011600 */
[----:B------:R-:W-:-:S02]  /*ea80*/  IMAD.MOV.U32 R0, RZ, RZ, R40 ;  /* 0x000000ffff007224 */ /* 0x000fc400078e0028 */
[----:B------:R-:W-:Y:S01]  /*ea90*/  IMAD.MOV.U32 R68, RZ, RZ, R42 ;  /* 0x000000ffff447224 */ /* 0x000fe200078e002a */
[----:B------:R-:W-:Y:S01]  /*eaa0*/  PRMT R76, R76, 0x5410, R20 ;  /* 0x000054104c4c7816 */ /* 0x000fe20000000014 */
[----:B------:R-:W-:Y:S01]  /*eab0*/  IMAD.WIDE.U32 R14, R3, R12, R14 ;  /* 0x0000000c030e7225 */ /* 0x000fe200078e000e */
[----:B------:R-:W-:Y:S02]  /*eac0*/  SHF.R.S32.HI R21, RZ, 0x1f, R3 ;  /* 0x0000001fff157819 */ /* 0x000fe40000011403 */
[----:B------:R-:W-:Y:S02]  /*ead0*/  MOV R20, R41 ;  /* 0x0000002900147202 */ /* 0x000fe40000000f00 */
[----:B------:R-:W-:Y:S01]  /*eae0*/  PRMT R70, R68, 0x5410, R71 ;  /* 0x0000541044467816 */ /* 0x000fe20000000047 */
[C---:B------:R-:W-:Y:S01]  /*eaf0*/  IMAD R68, R21.reuse, R10, RZ ;  /* 0x0000000a15447224 */ /* 0x040fe200078e02ff */
[----:B------:R-:W-:Y:S01]  /*eb00*/  PRMT R69, R0, 0x5410, R20 ;  /* 0x0000541000457816 */ /* 0x000fe20000000014 */
[----:B------:R-:W-:-:S02]  /*eb10*/  IMAD R0, R21, R12, RZ ;  /* 0x0000000c15007224 */ /* 0x000fc400078e02ff */
[C---:B------:R-:W-:Y:S01]  /*eb20*/  IMAD.WIDE.U32 R20, R3.reuse, R10, R8 ;  /* 0x0000000a03147225 */ /* 0x040fe200078e0008 */
[----:B------:R-:W-:Y:S01]  /*eb30*/  LEA R8, P2, R14, UR4, 0x1 ;  /* 0x000000040e087c11 */ /* 0x000fe2000f8408ff */
[----:B------:R-:W-:Y:S01]  /*eb40*/  UMOV UR4, 0xffffffff ;  /* 0xffffffff00047882 */ /* 0x000fe20000000000 */
[----:B------:R-:W-:Y:S01]  /*eb50*/  MOV R10, R44 ;  /* 0x0000002c000a7202 */ /* 0x000fe20000000f00 */
[C---:B------:R-:W-:Y:S01]  /*eb60*/  IMAD R9, R3.reuse, R13, R0 ;  /* 0x0000000d03097224 */ /* 0x040fe200078e0200 */
[----:B------:R-:W-:Y:S01]  /*eb70*/  LEA R0, P3, R20, UR6, 0x1 ;  /* 0x0000000614007c11 */ /* 0x000fe2000f8608ff */
[----:B------:R-:W-:Y:S02]  /*eb80*/  IMAD R3, R3, R11, R68 ;  /* 0x0000000b03037224 */ /* 0x000fe400078e0244 */
[----:B------:R-:W-:Y:S02]  /*eb90*/  IMAD.IADD R9, R15, 0x1, R9 ;  /* 0x000000010f097824 */ /* 0x000fe400078e0209 */
[----:B------:R-:W-:Y:S01]  /*eba0*/  IMAD.MOV.U32 R11, RZ, RZ, R45 ;  /* 0x000000ffff0b7224 */ /* 0x000fe200078e002d */
[----:B------:R-:W-:-:S02]  /*ebb0*/  IADD3 R3, R21, R3, RZ ;  /* 0x0000000315037210 */ /* 0x000fc40007ffe0ff */
[----:B------:R-:W-:Y:S02]  /*ebc0*/  LEA.HI.X R9, R14, UR5, R9, 0x1, P2 ;  /* 0x000000050e097c11 */ /* 0x000fe400090f0c09 */
[----:B------:R-:W-:Y:S02]  /*ebd0*/  LEA.HI.X R3, R20, UR7, R3, 0x1, P3 ;  /* 0x0000000714037c11 */ /* 0x000fe400098f0c03 */
[----:B------:R-:W-:Y:S02]  /*ebe0*/  PRMT R68, R10, 0x5410, R11 ;  /* 0x000054100a447816 */ /* 0x000fe4000000000b */
[----:B------:R-:W-:Y:S01]  /*ebf0*/  LEA.HI R10, R208, R208, RZ, 0x1 ;  /* 0x000000d0d00a7211 */ /* 0x000fe200078f08ff */
[----:B------:R-:W-:Y:S06]  /*ec00*/  BRA.DIV UR4, `(.L_x_2367) ;  /* 0x0000015604b07947 */ /* 0x000fec000b800000 */
.L_x_2582:
[----:B------:R-:W-:-:S03]  /*ec10*/  UMOV UR4, 0xffffffff ;  /* 0xffffffff00047882 */ /* 0x000fc60000000000 */
[----:B------:R-:W-:Y:S05]  /*ec20*/  BRA.DIV UR4, `(.L_x_2368) ;  /* 0x0000015604d07947 */ /* 0x000fea000b800000 */
.L_x_2585:
[----:B------:R-:W-:-:S03]  /*ec30*/  UMOV UR4, 0xffffffff ;  /* 0xffffffff00047882 */ /* 0x000fc60000000000 */
[----:B------:R-:W-:Y:S05]  /*ec40*/  BRA.DIV UR4, `(.L_x_2369) ;  /* 0x0000015604f07947 */ /* 0x000fea000b800000 */
.L_x_2588:
[----:B------:R-:W-:-:S03]  /*ec50*/  UMOV UR4, 0xffffffff ;  /* 0xffffffff00047882 */ /* 0x000fc60000000000 */
[----:B------:R-:W-:Y:S05]  /*ec60*/  BRA.DIV UR4, `(.L_x_2370) ;  /* 0x0000015a04107947 */ /* 0x000fea000b800000 */
.L_x_2591:
[----:B------:R-:W-:-:S03]  /*ec70*/  UMOV UR4, 0xffffffff ;  /* 0xffffffff00047882 */ /* 0x000fc60000000000 */
[----:B------:R-:W-:Y:S05]  /*ec80*/  BRA.DIV UR4, `(.L_x_2371) ;  /* 0x0000015a04307947 */ /* 0x000fea000b800000 */
.L_x_2594:
[----:B------:R-:W-:Y:S01]  /*ec90*/  UMOV UR4, 0xffffffff ;  /* 0xffffffff00047882 */ /* 0x000fe20000000000 */
[----:B------:R-:W-:Y:S02]  /*eca0*/  LOP3.LUT R9, R10, 0xfffffffe, RZ, 0xc0, !PT ;  /* 0xfffffffe0a097812 */ /* 0x000fe400078ec0ff */
[----:B------:R-:W-:Y:S05]  /*ecb0*/  BRA.DIV UR4, `(.L_x_2372) ;  /* 0x0000015a044c7947 */ /* 0x000fea000b800000 */
.L_x_2597:
[----:B------:R-:W-:Y:S01]  /*ecc0*/  UMOV UR4, 0xffffffff ;  /* 0xffffffff00047882 */ /* 0x000fe20000000000 */
[----:B------:R-:W-:Y:S02]  /*ecd0*/  IMAD.IADD R9, R208, 0x1, -R9 ;  /* 0x00000001d0097824 */ /* 0x000fe400078e0a09 */
[----:B------:R-:W-:Y:S05]  /*ece0*/  BRA.DIV UR4, `(.L_x_2373) ;  /* 0x0000015a04687947 */ /* 0x000fea000b800000 */
.L_x_2600:
[----:B------:R-:W-:Y:S01]  /*ecf0*/  UMOV UR4, 0xffffffff ;  /* 0xffffffff00047882 */ /* 0x000fe20000000000 */
[----:B------:R-:W-:Y:S02]  /*ed00*/  SHF.L.U32 R9, R9, 0x1f, RZ ;  /* 0x0000001f09097819 */ /* 0x000fe400000006ff */
[----:B------:R-:W-:Y:S05]  /*ed10*/  BRA.DIV UR4, `(.L_x_2374) ;  /* 0x0000015a04847947 */ /* 0x000fea000b800000 */
.L_x_2603:
[----:B------:R-:W0:Y:S01]  /*ed20*/  SYNCS.PHASECHK.TRANS64.TRYWAIT P2, [R18+URZ+0x34800], R9 ;  /* 0x03480009120075a7 */ /* 0x000e22000804017f */
[----:B------:R-:W-:Y:S01]  /*ed30*/  IMAD.MOV.U32 R0, RZ, RZ, R46 ;  /* 0x000000ffff007224 */ /* 0x000fe200078e002e */
[----:B------:R-:W-:Y:S01]  /*ed40*/  MOV R3, R47 ;  /* 0x0000002f00037202 */ /* 0x000fe20000000f00 */
[----:B------:R-:W-:Y:S01]  /*ed50*/  IMAD.MOV.U32 R8, RZ, RZ, R48 ;  /* 0x000000ffff087224 */ /* 0x000fe200078e0030 */
[----:B------:R-:W-:Y:S01]  /*ed60*/  MOV R11, R53 ;  /* 0x00000035000b7202 */ /* 0x000fe20000000f00 */
[----:B------:R-:W-:Y:S01]  /*ed70*/  IMAD.MOV.U32 R10, RZ, RZ, R49 ;  /* 0x000000ffff0a7224 */ /* 0x000fe200078e0031 */
[----:B------:R-:W-:Y:S01]  /*ed80*/  PRMT R71, R0, 0x5410, R3 ;  /* 0x0000541000477816 */ /* 0x000fe20000000003 */
[----:B------:R-:W-:Y:S01]  /*ed90*/  IMAD.MOV.U32 R12, RZ, RZ, R57 ;  /* 0x000000ffff0c7224 */ /* 0x000fe200078e0039 */
[----:B------:R-:W-:Y:S01]  /*eda0*/  MOV R3, R50 ;  /* 0x0000003200037202 */ /* 0x000fe20000000f00 */
[----:B------:R-:W-:Y:S01]  /*edb0*/  BSSY B1, `(.L_x_2375) ;  /* 0x0000014000017945 */ /* 0x000fe20003800000 */
[----:B------:R-:W-:Y:S01]  /*edc0*/  PRMT R0, R8, 0x5410, R10 ;  /* 0x0000541008007816 */ /* 0x000fe2000000000a */
[----:B------:R-:W-:-:S02]  /*edd0*/  IMAD.MOV.U32 R8, RZ, RZ, R51 ;  /* 0x000000ffff087224 */ /* 0x000fc400078e0033 */
        /* <DEDUP_REMOVED lines=17> */
.L_x_2604:
[----:B------:R-:W-:Y:S05]  /*eef0*/  BSYNC B1 ;  /* 0x0000000000017941 */ /* 0x000fea0003800000 */
.L_x_2375:
        /* <DEDUP_REMOVED lines=13> */
[----:B0-----:R-:W-:Y:S02]  /*efd0*/  SHF.R.S32.HI R9, RZ, 0x1f, R10 ;  /* 0x0000001fff097819 */ /* 0x001fe4000001140a */
[----:B------:R-:W-:Y:S02]  /*efe0*/  SHF.R.U64 R102, R32, 0x10, R33 ;  /* 0x0000001020667819 */ /* 0x000fe40000001221 */
[----:B------:R-:W-:Y:S01]  /*eff0*/  LEA.HI R11, R9, R10, RZ, 0x3 ;  /* 0x0000000a090b7211 */ /* 0x000fe200078f18ff */
[----:B------:R-:W-:Y:S01]  /*f000*/  IMAD.SHL.U32 R10, R10, 0x8, RZ ;  /* 0x000000080a0a7824 */ /* 0x000fe200078e00ff */
[----:B------:R-:W-:-:S02]  /*f010*/  LOP3.LUT R9, R8, R197, RZ, 0x3c, !PT ;  /* 0x000000c508097212 */ /* 0x000fc400078e3cff */
[----:B------:R-:W-:Y:S02]  /*f020*/  SHF.L.U32 R11, R11, 0xa, RZ ;  /* 0x0000000a0b0b7819 */ /* 0x000fe400000006ff */
[----:B------:R-:W-:Y:S01]  /*f030*/  LOP3.LUT R10, R191, 0x38, R10, 0xf8, !PT ;  /* 0x00000038bf0a7812 */ /* 0x000fe200078ef80a */
[----:B------:R-:W-:Y:S01]  /*f040*/  IMAD R9, R196, 0x200, R9 ;  /* 0x00000200c4097824 */ /* 0x000fe200078e0209 */
[----:B------:R-:W-:Y:S02]  /*f050*/  LOP3.LUT R11, R11, 0x7fffe000, RZ, 0xc0, !PT ;  /* 0x7fffe0000b0b7812 */ /* 0x000fe400078ec0ff */
[----:B------:R-:W-:Y:S01]  /*f060*/  LOP3.LUT R13, R10, R197, RZ, 0x3c, !PT ;  /* 0x000000c50a0d7212 */ /* 0x000fe200078e3cff */
[----:B------:R-:W-:Y:S01]  /*f070*/  IMAD R84, R9, 0x2, R18 ;  /* 0x0000000209547824 */ /* 0x000fe200078e0212 */
[----:B------:R-:W-:Y:S02]  /*f080*/  LEA R12, R196, R11, 0x9 ;  /* 0x0000000bc40c7211 */ /* 0x000fe400078e48ff */
[----:B------:R-:W-:-:S02]  /*f090*/  SHF.R.U64 R99, R4, 0x10, R5 ;  /* 0x0000001004637819 */ /* 0x000fc40000001205 */
[----:B------:R-:W0:Y:S01]  /*f0a0*/  LDS.128 R8, [R84+0x10400] ;  /* 0x0104000054087984 */ /* 0x000e220000000c00 */
[----:B------:R-:W-:Y:S01]  /*f0b0*/  IMAD.IADD R13, R12, 0x1, R13 ;  /* 0x000000010c0d7824 */ /* 0x000fe200078e020d */
[----:B------:R-:W-:Y:S02]  /*f0c0*/  SHF.R.U32.HI R94, RZ, 0x10, R5 ;  /* 0x00000010ff5e7819 */ /* 0x000fe40000011605 */
[----:B------:R-:W-:Y:S01]  /*f0d0*/  SHF.R.U32.HI R93, RZ, 0x10, R33 ;  /* 0x00000010ff5d7819 */ /* 0x000fe20000011621 */
[----:B------:R-:W-:Y:S01]  /*f0e0*/  IMAD R86, R13, 0x2, R18 ;  /* 0x000000020d567824 */ /* 0x000fe200078e0212 */
[--C-:B------:R-:W-:Y:S01]  /*f0f0*/  SHF.R.U64 R101, R34, 0x10, R35.reuse ;  /* 0x0000001022657819 */ /* 0x100fe20000001223 */
[----:B------:R-:W-:Y:S01]  /*f100*/  HADD2.F32 R94, -RZ, R94.H0_H0 ;  /* 0x2000005eff5e7230 */ /* 0x000fe20000004100 */
[----:B------:R-:W-:Y:S02]  /*f110*/  SHF.R.U32.HI R100, RZ, 0x10, R35 ;  /* 0x00000010ff647819 */ /* 0x000fe40000011623 */
[----:B------:R-:W1:Y:S01]  /*f120*/  LDS.128 R12, [R86+0x10400] ;  /* 0x01040000560c7984 */ /* 0x000e620000000c00 */
[----:B------:R-:W-:-:S02]  /*f130*/  SHF.R.U32.HI R95, RZ, 0x10, R7 ;  /* 0x00000010ff5f7819 */ /* 0x000fc40000011607 */
[----:B------:R-:W-:Y:S01]  /*f140*/  SHF.R.U64 R97, R6, 0x10, R7 ;  /* 0x0000001006617819 */ /* 0x000fe20000001207 */
[--C-:B0-----:R-:W-:Y:S02]  /*f150*/  HADD2.F32 R5, -RZ, R9.reuse.H0_H0 ;  /* 0x20000009ff057230 */ /* 0x101fe40000004100 */
[----:B------:R-:W-:Y:S02]  /*f160*/  HADD2.F32 R4, -RZ, R8.H0_H0 ;  /* 0x20000008ff047230 */ /* 0x000fe40000004100 */
[----:B------:R-:W-:Y:S02]  /*f170*/  HADD2.F32 R9, -RZ, R9.H1_H1 ;  /* 0x30000009ff097230 */ /* 0x000fe40000004100 */
[----:B------:R-:W-:Y:S02]  /*f180*/  HADD2.F32 R6, -RZ, R10.H0_H0 ;  /* 0x2000000aff067230 */ /* 0x000fe40000004100 */
[----:B------:R-:W-:Y:S02]  /*f190*/  HADD2.F32 R7, -RZ, R11.H0_H0 ;  /* 0x2000000bff077230 */ /* 0x000fe40000004100 */
[----:B-1----:R-:W-:-:S02]  /*f1a0*/  HADD2.F32 R32, -RZ, R13.H0_H0 ;  /* 0x2000000dff207230 */ /* 0x002fc40000004100 */
[----:B------:R-:W-:Y:S02]  /*f1b0*/  HADD2.F32 R33, -RZ, R13.H1_H1 ;  /* 0x3000000dff217230 */ /* 0x000fe40000004100 */
[----:B------:R-:W-:Y:S02]  /*f1c0*/  HADD2.F32 R13, -RZ, R12.H0_H0 ;  /* 0x2000000cff0d7230 */ /* 0x000fe40000004100 */
[C---:B------:R-:W-:Y:S01]  /*f1d0*/  FMUL.FTZ R90, R32.reuse, R92 ;  /* 0x0000005c205a7220 */ /* 0x040fe20000410000 */
[-C--:B------:R-:W-:Y:S01]  /*f1e0*/  FMUL.FTZ R96, R32, R91.reuse ;  /* 0x0000005b20607220 */ /* 0x080fe20000410000 */
[----:B------:R-:W-:Y:S02]  /*f1f0*/  HADD2.F32 R32, -RZ, R93.H0_H0 ;  /* 0x2000005dff207230 */ /* 0x000fe40000004100 */
[----:B------:R-:W-:Y:S01]  /*f200*/  FMUL.FTZ R98, R33, R94 ;  /* 0x0000005e21627220 */ /* 0x000fe20000410000 */
[----:B------:R-:W-:Y:S01]  /*f210*/  FFMA.FTZ R91, R5, R91, -R90 ;  /* 0x0000005b055b7223 */ /* 0x000fe2000001085a */
[----:B------:R-:W-:-:S02]  /*f220*/  HADD2.F32 R90, -RZ, R89.H1_H1 ;  /* 0x30000059ff5a7230 */ /* 0x000fc40000004100 */
[----:B------:R-:W-:Y:S01]  /*f230*/  FFMA.FTZ R96, R5, R92, R96 ;  /* 0x0000005c05607223 */ /* 0x000fe20000010060 */
[----:B------:R-:W-:Y:S02]  /*f240*/  HADD2.F32 R89, -RZ, R89.H0_H0 ;  /* 0x20000059ff597230 */ /* 0x000fe40000004100 */
[----:B------:R-:W-:Y:S01]  /*f250*/  FMUL.FTZ R92, R33, R32 ;  /* 0x00000020215c7220 */ /* 0x000fe20000410000 */
[----:B------:R-:W-:Y:S02]  /*f260*/  HADD2.F32 R34, -RZ, R14.H0_H0 ;  /* 0x2000000eff227230 */ /* 0x000fe40000004100 */
[C---:B------:R-:W-:Y:S01]  /*f270*/  FMUL.FTZ R5, R13.reuse, R90 ;  /* 0x0000005a0d057220 */ /* 0x040fe20000410000 */
[----:B------:R-:W-:Y:S02]  /*f280*/  HADD2.F32 R33, -RZ, R88.H1_H1 ;  /* 0x30000058ff217230 */ /* 0x000fe40000004100 */
[----:B------:R-:W-:Y:S01]  /*f290*/  FMUL.FTZ R13, R13, R89 ;  /* 0x000000590d0d7220 */ /* 0x000fe20000410000 */
[----:B------:R-:W-:-:S02]  /*f2a0*/  HADD2.F32 R35, -RZ, R15.H0_H0 ;  /* 0x2000000fff237230 */ /* 0x000fc40000004100 */
[C---:B------:R-:W-:Y:S01]  /*f2b0*/  FFMA.FTZ R89, R4.reuse, R89, -R5 ;  /* 0x0000005904597223 */ /* 0x040fe20000010805 */
[----:B------:R-:W-:Y:S02]  /*f2c0*/  HADD2.F32 R5, -RZ, R88.H0_H0 ;  /* 0x20000058ff057230 */ /* 0x000fe40000004100 */
[----:B------:R-:W-:Y:S01]  /*f2d0*/  FFMA.FTZ R90, R4, R90, R13 ;  /* 0x0000005a045a7223 */ /* 0x000fe2000001000d */
[--C-:B------:R-:W-:Y:S02]  /*f2e0*/  HADD2.F32 R88, -RZ, R87.reuse.H0_H0 ;  /* 0x20000057ff587230 */ /* 0x100fe40000004100 */
[C---:B------:R-:W-:Y:S01]  /*f2f0*/  FFMA.FTZ R98, R9.reuse, R32, -R98 ;  /* 0x0000002009627223 */ /* 0x040fe20000010862 */
[----:B------:R-:W-:Y:S02]  /*f300*/  HADD2.F32 R4, -RZ, R87.H1_H1 ;  /* 0x30000057ff047230 */ /* 0x000fe40000004100 */
[----:B------:R-:W-:Y:S01]  /*f310*/  FFMA.FTZ R93, R9, R94, R92 ;  /* 0x0000005e095d7223 */ /* 0x000fe2000001005c */
[C---:B------:R-:W-:Y:S01]  /*f320*/  FMUL.FTZ R9, R34.reuse, R33 ;  /* 0x0000002122097220 */ /* 0x040fe20000410000 */
[----:B------:R-:W-:Y:S01]  /*f330*/  FMUL.FTZ R13, R34, R5 ;  /* 0x00000005220d7220 */ /* 0x000fe20000410000 */
[----:B------:R-:W-:-:S02]  /*f340*/  HADD2.F32 R15, -RZ, R15.H1_H1 ;  /* 0x3000000fff0f7230 */ /* 0x000fc40000004100 */
[C---:B------:R-:W-:Y:S01]  /*f350*/  FMUL.FTZ R92, R35.reuse, R88 ;  /* 0x00000058235c7220 */ /* 0x040fe20000410000 */
[----:B------:R-:W-:Y:S02]  /*f360*/  HADD2.F32 R34, -RZ, R95.H0_H0 ;  /* 0x2000005fff227230 */ /* 0x000fe40000004100 */
[-C--:B------:R-:W-:Y:S01]  /*f370*/  FMUL.FTZ R35, R35, R4.reuse ;  /* 0x0000000423237220 */ /* 0x080fe20000410000 */
[----:B------:R-:W-:Y:S02]  /*f380*/  HADD2.F32 R32, -RZ, R100.H0_H0 ;  /* 0x20000064ff207230 */ /* 0x000fe40000004100 */
[C---:B------:R-:W-:Y:S01]  /*f390*/  FFMA.FTZ R87, R6.reuse, R5, -R9 ;  /* 0x0000000506577223 */ /* 0x040fe20000010809 */
[----:B------:R-:W-:Y:S02]  /*f3a0*/  HADD2.F32 R11, -RZ, R11.H1_H1 ;  /* 0x3000000bff0b7230 */ /* 0x000fe40000004100 */
[----:B------:R-:W-:Y:S01]  /*f3b0*/  FFMA.FTZ R33, R6, R33, R13 ;  /* 0x0000002106217223 */ /* 0x000fe2000001000d */
[----:B------:R-:W-:Y:S01]  /*f3c0*/  FFMA.FTZ R92, R7, R4, -R92 ;  /* 0x00000004075c7223 */ /* 0x000fe2000001085c */
[----:B------:R-:W-:-:S02]  /*f3d0*/  HADD2.F32 R12, -RZ, R12.H1_H1 ;  /* 0x3000000cff0c7230 */ /* 0x000fc40000004100 */
[----:B------:R-:W-:Y:S01]  /*f3e0*/  FMUL.FTZ R6, R15, R34 ;  /* 0x000000220f067220 */ /* 0x000fe20000410000 */
[----:B------:R-:W-:Y:S02]  /*f3f0*/  HADD2.F32 R14, -RZ, R14.H1_H1 ;  /* 0x3000000eff0e7230 */ /* 0x000fe40000004100 */
[----:B------:R-:W-:Y:S01]  /*f400*/  FFMA.FTZ R88, R7, R88, R35 ;  /* 0x0000005807587223 */ /* 0x000fe20000010023 */
[-C--:B------:R-:W-:Y:S01]  /*f410*/  FMUL.FTZ R4, R15, R32.reuse ;  /* 0x000000200f047220 */ /* 0x080fe20000410000 */
[----:B------:R-:W-:Y:S02]  /*f420*/  HADD2.F32 R9, -RZ, R99.H0_H0 ;  /* 0x20000063ff097230 */ /* 0x000fe40000004100 */
[C---:B------:R-:W-:Y:S01]  /*f430*/  FFMA.FTZ R95, R11.reuse, R32, -R6 ;  /* 0x000000200b5f7223 */ /* 0x040fe20000010806 */
[----:B------:R-:W-:Y:S02]  /*f440*/  HADD2.F32 R13, -RZ, R97.H0_H0 ;  /* 0x20000061ff0d7230 */ /* 0x000fe40000004100 */
[----:B------:R-:W-:Y:S01]  /*f450*/  FFMA.FTZ R97, R11, R34, R4 ;  /* 0x000000220b617223 */ /* 0x000fe20000010004 */
[----:B------:R-:W-:-:S02]  /*f460*/  HADD2.F32 R5, -RZ, R102.H0_H0 ;  /* 0x20000066ff057230 */ /* 0x000fc40000004100 */
[----:B------:R-:W-:Y:S01]  /*f470*/  FMUL.FTZ R11, R12, R9 ;  /* 0x000000090c0b7220 */ /* 0x000fe20000410000 */
[----:B------:R-:W-:Y:S02]  /*f480*/  HADD2.F32 R7, -RZ, R101.H0_H0 ;  /* 0x20000065ff077230 */ /* 0x000fe40000004100 */
        /* <DEDUP_REMOVED lines=19> */
.L_x_2380:
[----:B------:R-:W-:Y:S05]  /*f5c0*/  BSYNC B2 ;  /* 0x0000000000027941 */ /* 0x000fea0003800000 */
.L_x_2379:
[----:B------:R-:W-:Y:S04]  /*f5d0*/  BSSY B2, `(.L_x_2381) ;  /* 0x0000061000027945 */ /* 0x000fe80003800000 */
[----:B------:R-:W-:Y:S05]  /*f5e0*/  @P2 BRA `(.L_x_2382) ;  /* 0x00000004007c2947 */ /* 0x000fea0003800000 */
[----:B-1----:R-:W-:Y:S01]  /*f5f0*/  LEA.HI R4, R85, R214, RZ, 0x1d ;  /* 0x000000d655047211 */ /* 0x002fe200078fe8ff */
[----:B------:R-:W-:Y:S01]  /*f600*/  HADD2.F32 R34, -RZ, R82.H1_H1 ;  /* 0x30000052ff227230 */ /* 0x000fe20000004100 */
[----:B------:R-:W-:Y:S01]  /*f610*/  SHF.R.U64 R89, R36, 0x10, R37 ;  /* 0x0000001024597819 */ /* 0x000fe20000001225 */
[--C-:B------:R-:W-:Y:S01]  /*f620*/  HADD2.F32 R36, -RZ, R80.reuse.H1_H1 ;  /* 0x30000050ff247230 */ /* 0x100fe20000004100 */
[----:B------:R-:W-:Y:S01]  /*f630*/  SHF.R.S32.HI R5, RZ, 0x1f, R4 ;  /* 0x0000001fff057819 */ /* 0x000fe20000011404 */
[----:B------:R-:W-:Y:S01]  /*f640*/  HADD2.F32 R80, -RZ, R80.H0_H0 ;  /* 0x20000050ff507230 */ /* 0x000fe20000004100 */
[----:B------:R-:W-:Y:S01]  /*f650*/  SHF.R.U64 R86, R24, 0x10, R25 ;  /* 0x0000001018567819 */ /* 0x000fe20000001219 */
[----:B------:R-:W-:Y:S01]  /*f660*/  HADD2.F32 R82, -RZ, R82.H0_H0 ;  /* 0x20000052ff527230 */ /* 0x000fe20000004100 */
[----:B------:R-:W-:Y:S02]  /*f670*/  LEA.HI R5, R5, R4, RZ, 0x3 ;  /* 0x0000000405057211 */ /* 0x000fe400078f18ff */
[----:B------:R-:W-:-:S02]  /*f680*/  SHF.L.U32 R4, R4, 0x3, RZ ;  /* 0x0000000304047819 */ /* 0x000fc400000006ff */
[----:B------:R-:W-:Y:S01]  /*f690*/  SHF.R.U32.HI R33, RZ, 0x10, R25 ;  /* 0x00000010ff217819 */ /* 0x000fe20000011619 */
[----:B------:R-:W-:Y:S01]  /*f6a0*/  IMAD.SHL.U32 R5, R5, 0x400, RZ ;  /* 0x0000040005057824 */ /* 0x000fe200078e00ff */
[----:B------:R-:W-:Y:S02]  /*f6b0*/  LOP3.LUT R4, R191, 0x38, R4, 0xf8, !PT ;  /* 0x00000038bf047812 */ /* 0x000fe400078ef804 */
[----:B------:R-:W-:Y:S01]  /*f6c0*/  SHF.R.U32.HI R35, RZ, 0x10, R37 ;  /* 0x00000010ff237819 */ /* 0x000fe20000011625 */
[----:B------:R-:W-:Y:S01]  /*f6d0*/  HADD2.F32 R33, -RZ, R33.H0_H0 ;  /* 0x20000021ff217230 */ /* 0x000fe20000004100 */
[----:B------:R-:W-:Y:S02]  /*f6e0*/  LOP3.LUT R5, R5, 0x7fffe000, RZ, 0xc0, !PT ;  /* 0x7fffe00005057812 */ /* 0x000fe400078ec0ff */
[----:B0-----:R-:W-:Y:S02]  /*f6f0*/  LOP3.LUT R9, R4, R197, RZ, 0x3c, !PT ;  /* 0x000000c504097212 */ /* 0x001fe400078e3cff */
[----:B------:R-:W-:Y:S01]  /*f700*/  SHF.R.U64 R88, R38, 0x10, R39 ;  /* 0x0000001026587819 */ /* 0x000fe20000001227 */
[----:B------:R-:W-:Y:S01]  /*f710*/  IMAD R8, R196, 0x200, R5 ;  /* 0x00000200c4087824 */ /* 0x000fe200078e0205 */
[----:B------:R-:W-:Y:S01]  /*f720*/  SHF.R.U32.HI R87, RZ, 0x10, R39 ;  /* 0x00000010ff577819 */ /* 0x000fe20000011627 */
[----:B------:R-:W0:Y:S01]  /*f730*/  LDS.128 R4, [R222] ;  /* 0x00000000de047984 */ /* 0x000e220000000c00 */
[----:B------:R-:W-:-:S02]  /*f740*/  SHF.R.U64 R39, R26, 0x10, R27 ;  /* 0x000000101a277819 */ /* 0x000fc4000000121b */
[----:B------:R-:W-:Y:S02]  /*f750*/  IADD3 R9, R8, R9, RZ ;  /* 0x0000000908097210 */ /* 0x000fe40007ffe0ff */
[----:B------:R-:W-:-:S03]  /*f760*/  SHF.R.U32.HI R37, RZ, 0x10, R27 ;  /* 0x00000010ff257819 */ /* 0x000fc6000001161b */
[----:B------:R-:W-:-:S05]  /*f770*/  IMAD R12, R9, 0x2, R18 ;  /* 0x00000002090c7824 */ /* 0x000fca00078e0212 */
        /* <DEDUP_REMOVED lines=17> */
[----:B------:R-:W-:Y:S02]  /*f890*/  HADD2.F32 R27, -RZ, R10.H0_H0 ;  /* 0x2000000aff1b7230 */ /* 0x000fe40000004100 */
[-C--:B------:R-:W-:Y:S01]  /*f8a0*/  FMUL.FTZ R13, R26, R25.reuse ;  /* 0x000000191a0d7220 */ /* 0x080fe20000410000 */
[C---:B------:R-:W-:Y:S01]  /*f8b0*/  FMUL.FTZ R34, R9.reuse, R80 ;  /* 0x0000005009227220 */ /* 0x040fe20000410000 */
[----:B------:R-:W-:Y:S02]  /*f8c0*/  HADD2.F32 R26, -RZ, R81.H0_H0 ;  /* 0x20000051ff1a7230 */ /* 0x000fe40000004100 */
[C---:B------:R-:W-:Y:S01]  /*f8d0*/  FFMA.FTZ R35, R14.reuse, R25, -R35 ;  /* 0x000000190e237223 */ /* 0x040fe20000010823 */
[----:B------:R-:W-:Y:S01]  /*f8e0*/  FFMA.FTZ R33, R14, R33, R13 ;  /* 0x000000210e217223 */ /* 0x000fe2000001000d */
[----:B------:R-:W-:Y:S01]  /*f8f0*/  FMUL.FTZ R9, R9, R82 ;  /* 0x0000005209097220 */ /* 0x000fe20000410000 */
[----:B------:R-:W-:-:S02]  /*f900*/  HADD2.F32 R14, -RZ, R83.H0_H0 ;  /* 0x20000053ff0e7230 */ /* 0x000fc40000004100 */
[----:B------:R-:W-:Y:S01]  /*f910*/  FFMA.FTZ R82, R5, R82, -R34 ;  /* 0x0000005205527223 */ /* 0x000fe20000010822 */
[----:B------:R-:W-:Y:S02]  /*f920*/  HADD2.F32 R32, -RZ, R11.H0_H0 ;  /* 0x2000000bff207230 */ /* 0x000fe40000004100 */
[----:B------:R-:W-:Y:S01]  /*f930*/  FMUL.FTZ R34, R27, R26 ;  /* 0x0000001a1b227220 */ /* 0x000fe20000410000 */
[----:B------:R-:W-:Y:S02]  /*f940*/  HADD2.F32 R81, -RZ, R81.H1_H1 ;  /* 0x30000051ff517230 */ /* 0x000fe40000004100 */
[----:B------:R-:W-:Y:S01]  /*f950*/  FFMA.FTZ R80, R5, R80, R9 ;  /* 0x0000005005507223 */ /* 0x000fe20000010009 */
[----:B------:R-:W-:Y:S02]  /*f960*/  HADD2.F32 R83, -RZ, R83.H1_H1 ;  /* 0x30000053ff537230 */ /* 0x000fe40000004100 */
[-C--:B------:R-:W-:Y:S01]  /*f970*/  FMUL.FTZ R36, R27, R14.reuse ;  /* 0x0000000e1b247220 */ /* 0x080fe20000410000 */
[----:B------:R-:W-:Y:S01]  /*f980*/  FFMA.FTZ R27, R15, R14, -R34 ;  /* 0x0000000e0f1b7223 */ /* 0x000fe20000010822 */
[----:B------:R-:W-:Y:S01]  /*f990*/  FMUL.FTZ R5, R32, R81 ;  /* 0x0000005120057220 */ /* 0x000fe20000410000 */
[----:B------:R-:W-:-:S02]  /*f9a0*/  HADD2.F32 R11, -RZ, R11.H1_H1 ;  /* 0x3000000bff0b7230 */ /* 0x000fc40000004100 */
[-C--:B------:R-:W-:Y:S01]  /*f9b0*/  FMUL.FTZ R32, R32, R83.reuse ;  /* 0x0000005320207220 */ /* 0x080fe20000410000 */
[----:B------:R-:W-:Y:S02]  /*f9c0*/  HADD2.F32 R34, -RZ, R37.H0_H0 ;  /* 0x20000025ff227230 */ /* 0x000fe40000004100 */
[----:B------:R-:W-:Y:S01]  /*f9d0*/  FFMA.FTZ R36, R15, R26, R36 ;  /* 0x0000001a0f247223 */ /* 0x000fe20000010024 */
[----:B------:R-:W-:Y:S02]  /*f9e0*/  HADD2.F32 R14, -RZ, R87.H0_H0 ;  /* 0x20000057ff0e7230 */ /* 0x000fe40000004100 */
[C---:B------:R-:W-:Y:S01]  /*f9f0*/  FFMA.FTZ R83, R24.reuse, R83, -R5 ;  /* 0x0000005318537223 */ /* 0x040fe20000010805 */
[----:B------:R-:W-:Y:S01]  /*fa00*/  FFMA.FTZ R32, R24, R81, R32 ;  /* 0x0000005118207223 */ /* 0x000fe20000010020 */
[C---:B------:R-:W-:Y:S01]  /*fa10*/  FMUL.FTZ R26, R11.reuse, R34 ;  /* 0x000000220b1a7220 */ /* 0x040fe20000410000 */
[----:B------:R-:W-:Y:S02]  /*fa20*/  HADD2.F32 R8, -RZ, R8.H1_H1 ;  /* 0x30000008ff087230 */ /* 0x000fe40000004100 */
[----:B------:R-:W-:Y:S01]  /*fa30*/  FMUL.FTZ R24, R11, R14 ;  /* 0x0000000e0b187220 */ /* 0x000fe20000410000 */
[----:B------:R-:W-:-:S02]  /*fa40*/  HADD2.F32 R10, -RZ, R10.H1_H1 ;  /* 0x3000000aff0a7230 */ /* 0x000fc40000004100 */
[C---:B------:R-:W-:Y:S01]  /*fa50*/  FFMA.FTZ R26, R7.reuse, R14, -R26 ;  /* 0x0000000e071a7223 */ /* 0x040fe2000001081a */
[----:B------:R-:W-:Y:S02]  /*fa60*/  HADD2.F32 R11, -RZ, R86.H0_H0 ;  /* 0x20000056ff0b7230 */ /* 0x000fe40000004100 */
[----:B------:R-:W-:Y:S02]  /*fa70*/  HADD2.F32 R13, -RZ, R39.H0_H0 ;  /* 0x20000027ff0d7230 */ /* 0x000fe40000004100 */
[----:B------:R-:W-:Y:S01]  /*fa80*/  FFMA.FTZ R39, R7, R34, R24 ;  /* 0x0000002207277223 */ /* 0x000fe20000010018 */
[----:B------:R-:W-:Y:S02]  /*fa90*/  HADD2.F32 R5, -RZ, R89.H0_H0 ;  /* 0x20000059ff057230 */ /* 0x000fe40000004100 */
[----:B------:R-:W-:Y:S01]  /*faa0*/  FMUL.FTZ R7, R8, R11 ;  /* 0x0000000b08077220 */ /* 0x000fe20000410000 */
[----:B------:R-:W-:Y:S02]  /*fab0*/  HADD2.F32 R9, -RZ, R88.H0_H0 ;  /* 0x20000058ff097230 */ /* 0x000fe40000004100 */
[----:B------:R-:W-:Y:S01]  /*fac0*/  FMUL.FTZ R37, R10, R13 ;  /* 0x0000000d0a257220 */ /* 0x000fe20000410000 */
[----:B------:R-:W-:-:S02]  /*fad0*/  HADD2.F32 R6, -RZ, R6.H1_H1 ;  /* 0x30000006ff067230 */ /* 0x000fc40000004100 */
[-C--:B------:R-:W-:Y:S01]  /*fae0*/  FMUL.FTZ R8, R8, R5.reuse ;  /* 0x0000000508087220 */ /* 0x080fe20000410000 */
[----:B------:R-:W-:Y:S01]  /*faf0*/  FFMA.FTZ R15, R4, R5, -R7 ;  /* 0x00000005040f7223 */ /* 0x000fe20000010807 */
[----:B------:R-:W-:Y:S01]  /*fb00*/  FMUL.FTZ R14, R10, R9 ;  /* 0x000000090a0e7220 */ /* 0x000fe20000410000 */
        /* <DEDUP_REMOVED lines=13> */
.L_x_2382:
[----:B------:R-:W-:Y:S05]  /*fbe0*/  BSYNC B2 ;  /* 0x0000000000027941 */ /* 0x000fea0003800000 */
.L_x_2381:
[----:B------:R-:W-:Y:S05]  /*fbf0*/  @P3 BRA `(.L_x_2378) ;  /* 0x00000004007c3947 */ /* 0x000fea0003800000 */
[----:B------:R-:W-:Y:S01]  /*fc00*/  LEA.HI R85, R85, R220, RZ, 0x1d ;  /* 0x000000dc55557211 */ /* 0x000fe200078fe8ff */
[----:B------:R-:W-:Y:S01]  /*fc10*/  HADD2.F32 R32, -RZ, R74.H1_H1 ;  /* 0x3000004aff207230 */ /* 0x000fe20000004100 */
[----:B------:R-:W-:Y:S01]  /*fc20*/  SHF.R.U64 R35, R30, 0x10, R31 ;  /* 0x000000101e237819 */ /* 0x000fe2000000121f */
[----:B------:R-:W-:Y:S01]  /*fc30*/  HADD2.F32 R30, -RZ, R76.H1_H1 ;  /* 0x3000004cff1e7230 */ /* 0x000fe20000004100 */
[----:B-12---:R-:W-:Y:S01]  /*fc40*/  SHF.R.S32.HI R4, RZ, 0x1f, R85 ;  /* 0x0000001fff047819 */ /* 0x006fe20000011455 */
[----:B------:R-:W-:Y:S01]  /*fc50*/  HADD2.F32 R74, -RZ, R74.H0_H0 ;  /* 0x2000004aff4a7230 */ /* 0x000fe20000004100 */
[----:B------:R-:W-:Y:S01]  /*fc60*/  SHF.R.U64 R39, R60, 0x10, R61 ;  /* 0x000000103c277819 */ /* 0x000fe2000000123d */
[----:B------:R-:W-:Y:S01]  /*fc70*/  HADD2.F32 R76, -RZ, R76.H0_H0 ;  /* 0x2000004cff4c7230 */ /* 0x000fe20000004100 */
[----:B------:R-:W-:Y:S01]  /*fc80*/  LEA.HI R5, R4, R85, RZ, 0x3 ;  /* 0x0000005504057211 */ /* 0x000fe200078f18ff */
[----:B------:R-:W-:Y:S01]  /*fc90*/  IMAD.SHL.U32 R4, R85, 0x8, RZ ;  /* 0x0000000855047824 */ /* 0x000fe200078e00ff */
[----:B------:R-:W-:-:S02]  /*fca0*/  SHF.R.U64 R37, R28, 0x10, R29 ;  /* 0x000000101c257819 */ /* 0x000fc4000000121d */
[----:B------:R-:W-:Y:S02]  /*fcb0*/  SHF.L.U32 R5, R5, 0xa, RZ ;  /* 0x0000000a05057819 */ /* 0x000fe400000006ff */
[----:B------:R-:W-:Y:S02]  /*fcc0*/  LOP3.LUT R4, R191, 0x38, R4, 0xf8, !PT ;  /* 0x00000038bf047812 */ /* 0x000fe400078ef804 */
[----:B------:R-:W-:Y:S02]  /*fcd0*/  LOP3.LUT R5, R5, 0x7fffe000, RZ, 0xc0, !PT ;  /* 0x7fffe00005057812 */ /* 0x000fe400078ec0ff */
[----:B0-----:R-:W-:Y:S02]  /*fce0*/  LOP3.LUT R9, R4, R197, RZ, 0x3c, !PT ;  /* 0x000000c504097212 */ /* 0x001fe400078e3cff */
[----:B------:R-:W-:Y:S01]  /*fcf0*/  SHF.R.U32.HI R60, RZ, 0x10, R61 ;  /* 0x00000010ff3c7819 */ /* 0x000fe2000001163d */
[----:B------:R-:W-:Y:S01]  /*fd00*/  IMAD R8, R196, 0x200, R5 ;  /* 0x00000200c4087824 */ /* 0x000fe200078e0205 */
[----:B------:R-:W-:Y:S01]  /*fd10*/  SHF.R.U32.HI R29, RZ, 0x10, R29 ;  /* 0x00000010ff1d7819 */ /* 0x000fe2000001161d */
[----:B------:R-:W0:Y:S01]  /*fd20*/  LDS.128 R4, [R219] ;  /* 0x00000000db047984 */ /* 0x000e220000000c00 */
[----:B------:R-:W-:Y:S01]  /*fd30*/  SHF.R.U32.HI R33, RZ, 0x10, R31 ;  /* 0x00000010ff217819 */ /* 0x000fe2000001161f */
[----:B------:R-:W-:Y:S01]  /*fd40*/  IMAD.IADD R9, R8, 0x1, R9 ;  /* 0x0000000108097824 */ /* 0x000fe200078e0209 */
[--C-:B------:R-:W-:Y:S01]  /*fd50*/  SHF.R.U64 R38, R62, 0x10, R63.reuse ;  /* 0x000000103e267819 */ /* 0x100fe2000000123f */
[----:B------:R-:W-:Y:S01]  /*fd60*/  HADD2.F32 R29, -RZ, R29.H0_H0 ;  /* 0x2000001dff1d7230 */ /* 0x000fe20000004100 */
[----:B------:R-:W-:-:S02]  /*fd70*/  SHF.R.U32.HI R62, RZ, 0x10, R63 ;  /* 0x00000010ff3e7819 */ /* 0x000fc4000001163f */
[----:B------:R-:W-:-:S05]  /*fd80*/  LEA R12, R9, R18, 0x1 ;  /* 0x00000012090c7211 */ /* 0x000fca00078e08ff */
[----:B------:R-:W1:Y:S01]  /*fd90*/  LDS.128 R8, [R12+0x10400] ;  /* 0x010400000c087984 */ /* 0x000e620000000c00 */
[--C-:B0-----:R-:W-:Y:S02]  /*fda0*/  HADD2.F32 R13, -RZ, R5.reuse.H0_H0 ;  /* 0x20000005ff0d7230 */ /* 0x101fe40000004100 */
[----:B------:R-:W-:Y:S02]  /*fdb0*/  HADD2.F32 R14, -RZ, R5.H1_H1 ;  /* 0x30000005ff0e7230 */ /* 0x000fe40000004100 */
[----:B------:R-:W-:Y:S02]  /*fdc0*/  HADD2.F32 R5, -RZ, R4.H0_H0 ;  /* 0x20000004ff057230 */ /* 0x000fe40000004100 */
[----:B------:R-:W-:Y:S02]  /*fdd0*/  HADD2.F32 R15, -RZ, R6.H0_H0 ;  /* 0x20000006ff0f7230 */ /* 0x000fe40000004100 */
        /* <DEDUP_REMOVED lines=13> */
[C---:B------:R-:W-:Y:S01]  /*feb0*/  FMUL.FTZ R30, R9.reuse, R74 ;  /* 0x0000004a091e7220 */ /* 0x040fe20000410000 */
[----:B------:R-:W-:Y:S02]  /*fec0*/  HADD2.F32 R26, -RZ, R75.H0_H0 ;  /* 0x2000004bff1a7230 */ /* 0x000fe40000004100 */
[C---:B------:R-:W-:Y:S01]  /*fed0*/  FFMA.FTZ R31, R14.reuse, R25, -R31 ;  /* 0x000000190e1f7223 */ /* 0x040fe2000001081f */
[----:B------:R-:W-:Y:S01]  /*fee0*/  FFMA.FTZ R29, R14, R29, R13 ;  /* 0x0000001d0e1d7223 */ /* 0x000fe2000001000d */
[-C--:B------:R-:W-:Y:S01]  /*fef0*/  FMUL.FTZ R9, R9, R76.reuse ;  /* 0x0000004c09097220 */ /* 0x080fe20000410000 */
[----:B------:R-:W-:Y:S02]  /*ff00*/  HADD2.F32 R14, -RZ, R77.H0_H0 ;  /* 0x2000004dff0e7230 */ /* 0x000fe40000004100 */
[----:B------:R-:W-:Y:S01]  /*ff10*/  FFMA.FTZ R76, R5, R76, -R30 ;  /* 0x0000004c054c7223 */ /* 0x000fe2000001081e */
        /* <DEDUP_REMOVED lines=21> */
[----:B------:R-:W-:Y:S02]  /*10070*/  HADD2.F32 R13, -RZ, R35.H0_H0 ;  /* 0x20000023ff0d7230 */ /* 0x000fe40000004100 */
[----:B------:R-:W-:Y:S01]  /*10080*/  FFMA.FTZ R35, R7, R30, R24 ;  /* 0x0000001e07237223 */ /* 0x000fe20000010018 */
[----:B------:R-:W-:Y:S02]  /*10090*/  HADD2.F32 R5, -RZ, R39.H0_H0 ;  /* 0x20000027ff057230 */ /* 0x000fe40000004100 */
[----:B------:R-:W-:Y:S01]  /*100a0*/  FMUL.FTZ R7, R8, R11 ;  /* 0x0000000b08077220 */ /* 0x000fe20000410000 */
[----:B------:R-:W-:Y:S02]  /*100b0*/  HADD2.F32 R9, -RZ, R38.H0_H0 ;  /* 0x20000026ff097230 */ /* 0x000fe40000004100 */
[----:B------:R-:W-:Y:S01]  /*100c0*/  FMUL.FTZ R33, R10, R13 ;  /* 0x0000000d0a217220 */ /* 0x000fe20000410000 */
[----:B------:R-:W-:Y:S02]  /*100d0*/  HADD2.F32 R4, -RZ, R4.H1_H1 ;  /* 0x30000004ff047230 */ /* 0x000fe40000004100 */
[----:B------:R-:W-:Y:S01]  /*100e0*/  FMUL.FTZ R8, R8, R5 ;  /* 0x0000000508087220 */ /* 0x000fe20000410000 */
[----:B------:R-:W-:-:S02]  /*100f0*/  HADD2.F32 R6, -RZ, R6.H1_H1 ;  /* 0x30000006ff067230 */ /* 0x000fc40000004100 */
        /* <DEDUP_REMOVED lines=15> */
.L_x_2378:
[----:B------:R-:W-:Y:S05]  /*101f0*/  BSYNC B1 ;  /* 0x0000000000017941 */ /* 0x000fea0003800000 */
.L_x_2377:
        /* <DEDUP_REMOVED lines=8> */
[--C-:B------:R-:W-:Y:S01]  /*10280*/  HADD2.F32 R31, -RZ, R78.reuse.H1_H1 ;  /* 0x3000004eff1f7230 */ /* 0x100fe20000004100 */
[--C-:B------:R-:W-:Y:S01]  /*10290*/  SHF.R.U64 R60, R52, 0x10, R53.reuse ;  /* 0x00000010343c7819 */ /* 0x100fe20000001235 */
[--C-:B------:R-:W-:Y:S01]  /*102a0*/  HADD2.F32 R33, -RZ, R69.reuse.H1_H1 ;  /* 0x30000045ff217230 */ /* 0x100fe20000004100 */
[----:B------:R-:W-:Y:S01]  /*102b0*/  SHF.R.S32.HI R7, RZ, 0x1f, R4 ;  /* 0x0000001fff077819 */ /* 0x000fe20000011404 */
[----:B------:R-:W-:Y:S01]  /*102c0*/  IMAD.SHL.U32 R5, R4, 0x8, RZ ;  /* 0x0000000804057824 */ /* 0x000fe200078e00ff */
[----:B------:R-:W-:Y:S01]  /*102d0*/  SHF.R.U32.HI R52, RZ, 0x10, R53 ;  /* 0x00000010ff347819 */ /* 0x000fe20000011635 */
[----:B------:R-:W-:Y:S01]  /*102e0*/  HADD2.F32 R30, -RZ, R69.H0_H0 ;  /* 0x20000045ff1e7230 */ /* 0x000fe20000004100 */
[----:B------:R-:W-:Y:S01]  /*102f0*/  LEA.HI R7, R7, R4, RZ, 0x3 ;  /* 0x0000000407077211 */ /* 0x000fe200078f18ff */
[----:B------:R-:W-:Y:S01]  /*10300*/  HADD2.F32 R78, -RZ, R78.H0_H0 ;  /* 0x2000004eff4e7230 */ /* 0x000fe20000004100 */
[----:B------:R-:W-:-:S02]  /*10310*/  LOP3.LUT R4, R190, 0x38, R5, 0xf8, !PT ;  /* 0x00000038be047812 */ /* 0x000fc400078ef805 */
[--C-:B------:R-:W-:Y:S01]  /*10320*/  SHF.R.U32.HI R32, RZ, 0x10, R41.reuse ;  /* 0x00000010ff207819 */ /* 0x100fe20000011629 */
[----:B------:R-:W-:Y:S01]  /*10330*/  IMAD.SHL.U32 R7, R7, 0x400, RZ ;  /* 0x0000040007077824 */ /* 0x000fe200078e00ff */
[----:B0-----:R-:W-:Y:S02]  /*10340*/  LOP3.LUT R9, R4, R223, RZ, 0x3c, !PT ;  /* 0x000000df04097212 */ /* 0x001fe400078e3cff */
[----:B------:R-:W-:Y:S01]  /*10350*/  SHF.R.U64 R40, R40, 0x10, R41 ;  /* 0x0000001028287819 */ /* 0x000fe20000001229 */
[----:B------:R-:W-:Y:S01]  /*10360*/  HADD2.F32 R32, -RZ, R32.H0_H0 ;  /* 0x20000020ff207230 */ /* 0x000fe20000004100 */
[----:B------:R-:W-:Y:S02]  /*10370*/  LOP3.LUT R8, R7, 0x7fffe000, RZ, 0xc0, !PT ;  /* 0x7fffe00007087812 */ /* 0x000fe400078ec0ff */
[----:B------:R-:W0:Y:S01]  /*10380*/  LDS.128 R4, [R221] ;  /* 0x00000000dd047984 */ /* 0x000e220000000c00 */
[----:B------:R-:W-:Y:S02]  /*10390*/  SHF.R.U64 R41, R54, 0x10, R55 ;  /* 0x0000001036297819 */ /* 0x000fe40000001237 */
[----:B------:R-:W-:-:S02]  /*103a0*/  IADD3 R9, R9, R8, R198 ;  /* 0x0000000809097210 */ /* 0x000fc40007ffe0c6 */
[----:B------:R-:W-:Y:S02]  /*103b0*/  SHF.R.U64 R39, R42, 0x10, R43 ;  /* 0x000000102a277819 */ /* 0x000fe4000000122b */
[----:B------:R-:W-:Y:S02]  /*103c0*/  LEA R12, R9, R18, 0x1 ;  /* 0x00000012090c7211 */ /* 0x000fe400078e08ff */
[----:B------:R-:W-:Y:S02]  /*103d0*/  SHF.R.U32.HI R54, RZ, 0x10, R55 ;  /* 0x00000010ff367819 */ /* 0x000fe40000011637 */
[----:B------:R-:W-:Y:S01]  /*103e0*/  SHF.R.U32.HI R42, RZ, 0x10, R43 ;  /* 0x00000010ff2a7819 */ /* 0x000fe2000001162b */
        /* <DEDUP_REMOVED lines=13> */
[----:B------:R-:W-:Y:S01]  /*104c0*/  FMUL.FTZ R34, R27, R32 ;  /* 0x000000201b227220 */ /* 0x000fe20000410000 */
[C---:B------:R-:W-:Y:S01]  /*104d0*/  FFMA.FTZ R35, R14.reuse, R31, -R35 ;  /* 0x0000001f0e237223 */ /* 0x040fe20000010823 */
[----:B------:R-:W-:Y:S01]  /*104e0*/  FFMA.FTZ R37, R14, R33, R37 ;  /* 0x000000210e257223 */ /* 0x000fe20000010025 */
[----:B------:R-:W-:Y:S01]  /*104f0*/  FMUL.FTZ R14, R9, R30 ;  /* 0x0000001e090e7220 */ /* 0x000fe20000410000 */
[----:B------:R-:W-:Y:S01]  /*10500*/  FMUL.FTZ R36, R27, R26 ;  /* 0x0000001a1b247220 */ /* 0x000fe20000410000 */
[----:B------:R-:W-:Y:S01]  /*10510*/  FMUL.FTZ R31, R9, R78 ;  /* 0x0000004e091f7220 */ /* 0x000fe20000410000 */
[----:B------:R-:W-:-:S02]  /*10520*/  HADD2.F32 R28, -RZ, R10.H0_H0 ;  /* 0x2000000aff1c7230 */ /* 0x000fc40000004100 */
[C---:B------:R-:W-:Y:S01]  /*10530*/  FFMA.FTZ R34, R15.reuse, R26, -R34 ;  /* 0x0000001a0f227223 */ /* 0x040fe20000010822 */
[--C-:B------:R-:W-:Y:S02]  /*10540*/  HADD2.F32 R27, -RZ, R70.reuse.H0_H0 ;  /* 0x20000046ff1b7230 */ /* 0x100fe40000004100 */
[----:B------:R-:W-:Y:S01]  /*10550*/  FFMA.FTZ R36, R15, R32, R36 ;  /* 0x000000200f247223 */ /* 0x000fe20000010024 */
[----:B------:R-:W-:Y:S02]  /*10560*/  HADD2.F32 R9, -RZ, R79.H0_H0 ;  /* 0x2000004fff097230 */ /* 0x000fe40000004100 */
[C---:B------:R-:W-:Y:S01]  /*10570*/  FFMA.FTZ R78, R5.reuse, R78, -R14 ;  /* 0x0000004e054e7223 */ /* 0x040fe2000001080e */
[----:B------:R-:W-:Y:S02]  /*10580*/  HADD2.F32 R29, -RZ, R11.H0_H0 ;  /* 0x2000000bff1d7230 */ /* 0x000fe40000004100 */
[----:B------:R-:W-:Y:S01]  /*10590*/  FFMA.FTZ R31, R5, R30, R31 ;  /* 0x0000001e051f7223 */ /* 0x000fe2000001001f */
[----:B------:R-:W-:-:S02]  /*105a0*/  HADD2.F32 R70, -RZ, R70.H1_H1 ;  /* 0x30000046ff467230 */ /* 0x000fc40000004100 */
[C---:B------:R-:W-:Y:S01]  /*105b0*/  FMUL.FTZ R5, R28.reuse, R27 ;  /* 0x0000001b1c057220 */ /* 0x040fe20000410000 */
[----:B------:R-:W-:Y:S02]  /*105c0*/  HADD2.F32 R14, -RZ, R79.H1_H1 ;  /* 0x3000004fff0e7230 */ /* 0x000fe40000004100 */
[-C--:B------:R-:W-:Y:S01]  /*105d0*/  FMUL.FTZ R15, R28, R9.reuse ;  /* 0x000000091c0f7220 */ /* 0x080fe20000410000 */
[----:B------:R-:W-:Y:S02]  /*105e0*/  HADD2.F32 R11, -RZ, R11.H1_H1 ;  /* 0x3000000bff0b7230 */ /* 0x000fe40000004100 */
[----:B------:R-:W-:Y:S01]  /*105f0*/  FMUL.FTZ R32, R29, R70 ;  /* 0x000000461d207220 */ /* 0x000fe20000410000 */
[----:B------:R-:W-:Y:S02]  /*10600*/  HADD2.F32 R28, -RZ, R42.H0_H0 ;  /* 0x2000002aff1c7230 */ /* 0x000fe40000004100 */
[----:B------:R-:W-:Y:S01]  /*10610*/  FFMA.FTZ R30, R24, R9, -R5 ;  /* 0x00000009181e7223 */ /* 0x000fe20000010805 */
[----:B------:R-:W-:-:S02]  /*10620*/  HADD2.F32 R26, -RZ, R54.H0_H0 ;  /* 0x20000036ff1a7230 */ /* 0x000fc40000004100 */
[-C--:B------:R-:W-:Y:S01]  /*10630*/  FMUL.FTZ R29, R29, R14.reuse ;  /* 0x0000000e1d1d7220 */ /* 0x080fe20000410000 */
[----:B------:R-:W-:Y:S01]  /*10640*/  FFMA.FTZ R32, R25, R14, -R32 ;  /* 0x0000000e19207223 */ /* 0x000fe20000010820 */
[----:B------:R-:W-:Y:S01]  /*10650*/  FFMA.FTZ R24, R24, R27, R15 ;  /* 0x0000001b18187223 */ /* 0x000fe2000001000f */
[C---:B------:R-:W-:Y:S01]  /*10660*/  FMUL.FTZ R38, R11.reuse, R28 ;  /* 0x0000001c0b267220 */ /* 0x040fe20000410000 */
[----:B------:R-:W-:Y:S01]  /*10670*/  FMUL.FTZ R14, R11, R26 ;  /* 0x0000001a0b0e7220 */ /* 0x000fe20000410000 */
[----:B------:R-:W-:Y:S02]  /*10680*/  HADD2.F32 R8, -RZ, R8.H1_H1 ;  /* 0x30000008ff087230 */ /* 0x000fe40000004100 */
[----:B------:R-:W-:Y:S01]  /*10690*/  FFMA.FTZ R29, R25, R70, R29 ;  /* 0x00000046191d7223 */ /* 0x000fe2000001001d */
        /* <DEDUP_REMOVED lines=27> */
.L_x_2384:
[----:B------:R-:W-:Y:S05]  /*10850*/  BSYNC B1 ;  /* 0x0000000000017941 */ /* 0x000fea0003800000 */
.L_x_2383:
[----:B------:R-:W-:Y:S04]  /*10860*/  BSSY B1, `(.L_x_2385) ;  /* 0x0000060000017945 */ /* 0x000fe80003800000 */
[----:B------:R-:W-:Y:S05]  /*10870*/  @P1 BRA `(.L_x_2386) ;  /* 0x0000000400781947 */ /* 0x000fea0003800000 */
[----:B-1234-:R-:W-:Y:S01]  /*10880*/  LEA.HI R4, R13, R214, RZ, 0x1d ;  /* 0x000000d60d047211 */ /* 0x01efe200078fe8ff */
[----:B------:R-:W-:Y:S01]  /*10890*/  HADD2.F32 R31, -RZ, R72.H1_H1 ;  /* 0x30000048ff1f7230 */ /* 0x000fe20000004100 */
        /* <DEDUP_REMOVED lines=9> */
[----:B------:R-:W-:Y:S01]  /*10930*/  SHF.R.U32.HI R30, RZ, 0x10, R45 ;  /* 0x00000010ff1e7819 */ /* 0x000fe2000001162d */
        /* <DEDUP_REMOVED lines=33> */
[----:B------:R-:W-:Y:S02]  /*10b50*/  HADD2.F32 R27, -RZ, R71.H0_H0 ;  /* 0x20000047ff1b7230 */ /* 0x000fe40000004100 */
        /* <DEDUP_REMOVED lines=48> */
.L_x_2386:
[----:B------:R-:W-:Y:S05]  /*10e60*/  BSYNC B1 ;  /* 0x0000000000017941 */ /* 0x000fea0003800000 */
.L_x_2385:
        /* <DEDUP_REMOVED lines=20> */
[----:B------:R-:W-:Y:S02]  /*10fb0*/  LEA R12, R9, R18, 0x1 ;  /* 0x00000012090c7211 */ /* 0x000fe400078e08ff */
[----:B------:R-:W-:Y:S02]  /*10fc0*/  SHF.R.U32.HI R66, RZ, 0x10, R67 ;  /* 0x00000010ff427819 */ /* 0x000fe40000011643 */
[----:B------:R-:W-:Y:S01]  /*10fd0*/  SHF.R.U32.HI R50, RZ, 0x10, R51 ;  /* 0x00000010ff327819 */ /* 0x000fe20000011633 */
[----:B------:R-:W1:Y:S01]  /*10fe0*/  LDS.128 R8, [R12+0x10400] ;  /* 0x010400000c087984 */ /* 0x000e620000000c00 */
[----:B------:R-:W-:Y:S01]  /*10ff0*/  SHF.R.U64 R35, R48, 0x10, R49 ;  /* 0x0000001030237819 */ /* 0x000fe20000001231 */
        /* <DEDUP_REMOVED lines=70> */
.L_x_2352:
[----:B------:R-:W-:Y:S05]  /*11460*/  BSYNC B0 ;  /* 0x0000000000007941 */ /* 0x000fea0003800000 */
.L_x_2324:
        /* <DEDUP_REMOVED lines=8> */
.L_x_2322:
[----:B------:R-:W2:Y:S02]  /*114f0*/  LDL R0, [R1+0x38] ;  /* 0x0000380001007983 */ /* 0x000ea40000100800 */
[----:B--2---:R-:W-:-:S13]  /*11500*/  R2UR UR4, R0 ;  /* 0x00000000000472ca */ /* 0x004fda00000e0000 */
[----:B------:R-:W-:-:S05]  /*11510*/  IMAD.U32 R0, RZ, RZ, UR4 ;  /* 0x00000004ff007e24 */ /* 0x000fca000f8e00ff */
[----:B------:R-:W-:-:S13]  /*11520*/  ISETP.NE.AND P0, PT, R0, 0x3, PT ;  /* 0x000000030000780c */ /* 0x000fda0003f05270 */
[----:B------:R-:W-:Y:S05]  /*11530*/  @!P0 BRA `(.L_x_2387) ;  /* 0x0000000000048947 */ /* 0x000fea0003800000 */
[----:B------:R-:W-:Y:S01]  /*11540*/  BPT.TRAP 0x1 ;  /* 0x000000040000795c */ /* 0x000fe20000300000 */
.L_x_2387:
[----:B------:R-:W-:Y:S01]  /*11550*/  IMAD R0, R185, 0x8, R18 ;  /* 0x00000008b9007824 */ /* 0x000fe200078e0212 */
[----:B01----:R-:W-:-:S04]  /*11560*/  SHF.L.U32 R3, R188, 0x1f, RZ ;  /* 0x0000001fbc037819 */ /* 0x003fc800000006ff */
[----:B------:R0:W1:Y:S01]  /*11570*/  SYNCS.PHASECHK.TRANS64.TRYWAIT P2, [R0+URZ+0x34830], R3 ;  /* 0x03483003000075a7 */ /* 0x000062000804017f */
[----:B------:R-:W-:Y:S05]  /*11580*/  @!P0 BRA `(.L_x_2388) ;  /* 0x0000000000048947 */ /* 0x000fea0003800000 */
[----:B------:R-:W-:Y:S01]  /*11590*/  BPT.TRAP 0x1 ;  /* 0x000000040000795c */ /* 0x000fe20000300000 */
.L_x_2388:
[----:B---34-:R-:W2:Y:S01]  /*115a0*/  S2R R4, SR_TID.X ;  /* 0x0000000000047919 */ /* 0x018ea20000002100 */
[----:B------:R-:W-:Y:S02]  /*115b0*/  MOV R151, RZ ;  /* 0x000000ff00977202 */ /* 0x000fe40000000f00 */
[----:B--2---:R-:W-:-:S04]  /*115c0*/  LOP3.LUT R4, R4, 0x7f, RZ, 0xc0, !PT ;  /* 0x0000007f04047812 */ /* 0x004fc800078ec0ff */
[----:B------:R-:W-:Y:S01]  /*115d0*/  ISETP.NE.AND P1, PT, R4, RZ, PT ;  /* 0x000000ff0400720c */ /* 0x000fe20003f25270 */
[----:B-1----:R-:W-:-:S12]  /*115e0*/  @P2 BRA `(.L_x_2389) ;  /* 0x0000000000082947 */ /* 0x002fd80003800000 */
[----:B------:R-:W1:Y:S02]  /*115f0*/  SYNCS.PHASECHK.TRANS64.TRYWAIT P2, [R0+URZ+0x34830], R3 ;  /* 0x03483003000075a7 */ /* 0x000e64000804017f */
[----:B-1----:R-:W-:Y:S05]  /*11600*/  @!P2 BRA `(.L_x_2390) ;  /* 0x000001300084a947 */ /* 0x002fea0003800000 */
.L_x_2389:
[----:B------:R-:W-:Y:S05]  /*11610*/  WARPSYNC.ALL ;  /* 0x0000000000007948 */ /* 0x000fea0003800000 */
[----:B01----:R-:W-:Y:S01]  /*11620*/  VIADD R3, R18, 0x1c400 ;  /* 0x0001c40012037836 */ /* 0x003fe20000000000 */
[----:B------:R-:W-:Y:S01]  /*11630*/  R2UR UR4, R2 ;  /* 0x00000000020472ca */ /* 0x000fe200000e0000 */
[----:B------:R-:W-:Y:S01]  /*11640*/  WARPGROUP.ARRIVE ;  /* 0x00000000000079c5 */ /* 0x000fe20000000000 */
[----:B------:R-:W-:Y:S01]  /*11650*/  UMOV UR9, 0x40000040 ;  /* 0x4000004000097882 */ /* 0x000fe20000000000 */
[----:B------:R-:W-:Y:S01]  /*11660*/  MOV R7, 0x40000040 ;  /* 0x4000004000077802 */ /* 0x000fe20000000f00 */
[----:B------:R-:W-:Y:S01]  /*11670*/  IMAD.U32 R9, RZ, RZ, UR9 ;  /* 0x00000009ff097e24 */ /* 0x000fe2000f8e00ff */
[----:B------:R-:W-:Y:S01]  /*11680*/  SHF.R.U32.HI R3, RZ, 0x4, R3 ;  /* 0x00000004ff037819 */ /* 0x000fe20000011603 */
[----:B------:R-:W-:Y:S01]  /*11690*/  UMOV UR53, 0x40000040 ;  /* 0x4000004000357882 */ /* 0x000fe20000000000 */
[----:B------:R-:W-:Y:S01]  /*116a0*/  UMOV UR49, 0x40000040 ;  /* 0x4000004000317882 */ /* 0x000fe20000000000 */
[----:B------:R-:W-:Y:S01]  /*116b0*/  UMOV UR45, 0x40000040 ;  /* 0x40000040002d7882 */ /* 0x000fe20000000000 */
[----:B------:R-:W-:Y:S01]  /*116c0*/  LOP3.LUT R3, R3, 0x3fff, RZ, 0xc0, !PT ;  /* 0x00003fff03037812 */ /* 0x000fe200078ec0ff */
[----:B------:R-:W-:Y:S01]  /*116d0*/  UMOV UR41, 0x40000040 ;  /* 0x4000004000297882 */ /* 0x000fe20000000000 */
[----:B------:R-:W-:Y:S01]  /*116e0*/  UMOV UR37, 0x40000040 ;  /* 0x4000004000257882 */ /* 0x000fe20000000000 */
[----:B------:R-:W-:Y:S01]  /*116f0*/  IMAD R88, R193, 0x80, R203 ;  /* 0x00000080c1587824 */ /* 0x000fe200078e02cb */
[----:B------:R-:W-:Y:S01]  /*11700*/  LOP3.LUT R5, R3, 0x10000, RZ, 0xfc, !PT ;  /* 0x0001000003057812 */ /* 0x000fe200078efcff */
[----:B------:R-:W-:Y:S01]  /*11710*/  IMAD.MOV.U32 R3, RZ, RZ, 0x40000040 ;  /* 0x40000040ff037424 */ /* 0x000fe200078e00ff */
[----:B------:R-:W-:Y:S01]  /*11720*/  ULOP3.LUT UR4, UR4, 0x10000, URZ, 0xfc, !UPT ;  /* 0x0001000004047892 */ /* 0x000fe2000f8efc3f */
[----:B------:R-:W-:Y:S01]  /*11730*/  @!P1 IADD3 R0, R0, 0x34840, RZ ;  /* 0x0003484000009810 */ /* 0x000fe20007ffe0ff */
[----:B------:R-:W-:Y:S01]  /*11740*/  BSSY B0, `(.L_x_2391) ;  /* 0x0000684000007945 */ /* 0x000fe20003800000 */
[----:B------:R-:W-:Y:S01]  /*11750*/  IMAD R2, R185, 0xc00, R5 ;  /* 0x00000c00b9027824 */ /* 0x000fe200078e0205 */
[----:B------:R-:W-:Y:S01]  /*11760*/  R2UR UR11, R3 ;  /* 0x00000000030b72ca */ /* 0x000fe200000e0000 */
[----:B------:R-:W-:Y:S01]  /*11770*/  UIADD3 UR5, UR4, 0x2, URZ ;  /* 0x0000000204057890 */ /* 0x000fe2000fffe03f */
[----:B------:R-:W-:Y:S01]  /*11780*/  IMAD.MOV.U32 R3, RZ, RZ, 0x40000040 ;  /* 0x40000040ff037424 */ /* 0x000fe200078e00ff */
[----:B------:R-:W-:Y:S01]  /*11790*/  UMOV UR8, UR4 ;  /* 0x0000000400087c82 */ /* 0x000fe20008000000 */
[C---:B------:R-:W-:Y:S01]  /*117a0*/  R2UR UR10, R2.reuse ;  /* 0x00000000020a72ca */ /* 0x040fe200000e0000 */
[----:B------:R-:W-:Y:S01]  /*117b0*/  VIADD R6, R2, 0x2 ;  /* 0x0000000202067836 */ /* 0x000fe20000000000 */
[----:B------:R-:W-:Y:S01]  /*117c0*/  MOV R8, UR8 ;  /* 0x0000000800087c02 */ /* 0x000fe20008000f00 */
[----:B------:R-:W-:Y:S01]  /*117d0*/  UIADD3 UR52, UR4, 0x406, URZ ;  /* 0x0000040604347890 */ /* 0x000fe2000fffe03f */
[----:B------:R-:W-:Y:S01]  /*117e0*/  R2UR UR39, R3 ;  /* 0x00000000032772ca */ /* 0x000fe200000e0000 */
[----:B------:R-:W-:Y:S01]  /*117f0*/  UIADD3 UR48, UR4, 0x800, URZ ;  /* 0x0000080004307890 */ /* 0x000fe2000fffe03f */
[----:B------:R-:W-:Y:S01]  /*11800*/  @!P1 PRMT R0, RZ, 0x654, R0 ;  /* 0x00000654ff009816 */ /* 0x000fe20000000000 */
[----:B------:R0:W-:Y:S01]  /*11810*/  STL.64 [R1+0x30], R8 ;  /* 0x0000300801007387 */ /* 0x0001e20000100a00 */
[----:B------:R-:W-:Y:S01]  /*11820*/  UIADD3 UR44, UR4, 0x802, URZ ;  /* 0x00000802042c7890 */ /* 0x000fe2000fffe03f */
[--C-:B------:R-:W-:Y:S01]  /*11830*/  IMAD.MOV.U32 R149, RZ, RZ, R151.reuse ;  /* 0x000000ffff957224 */ /* 0x100fe200078e0097 */
[----:B------:R-:W-:Y:S01]  /*11840*/  UIADD3 UR40, UR4, 0x804, URZ ;  /* 0x0000080404287890 */ /* 0x000fe2000fffe03f */
[-C--:B------:R-:W-:Y:S01]  /*11850*/  MOV R148, R151.reuse ;  /* 0x0000009700947202 */ /* 0x080fe20000000f00 */
[----:B------:R-:W-:Y:S01]  /*11860*/  UIADD3 UR36, UR4, 0x806, URZ ;  /* 0x0000080604247890 */ /* 0x000fe2000fffe03f */
        /* <DEDUP_REMOVED lines=8> */
[----:B0-----:R-:W-:Y:S01]  /*118f0*/  IMAD.U32 R8, RZ, RZ, UR8 ;  /* 0x00000008ff087e24 */ /* 0x001fe2000f8e00ff */
[-C--:B------:R-:W-:Y:S01]  /*11900*/  MOV R145, R151.reuse ;  /* 0x0000009700917202 */ /* 0x080fe20000000f00 */
[----:B------:R-:W-:Y:S01]  /*11910*/  IMAD.U32 R9, RZ, RZ, UR9 ;  /* 0x00000009ff097e24 */ /* 0x000fe2000f8e00ff */
[-C--:B------:R-:W-:Y:S01]  /*11920*/  MOV R142, R151.reuse ;  /* 0x00000097008e7202 */ /* 0x080fe20000000f00 */
[--C-:B------:R-:W-:Y:S01]  /*11930*/  IMAD.MOV.U32 R147, RZ, RZ, R151.reuse ;  /* 0x000000ffff937224 */ /* 0x100fe200078e0097 */
[-C--:B------:R-:W-:Y:S01]  /*11940*/  MOV R139, R151.reuse ;  /* 0x00000097008b7202 */ /* 0x080fe20000000f00 */
[--C-:B-----5:R-:W-:Y:S01]  /*11950*/  IMAD.MOV.U32 R146, RZ, RZ, R151.reuse ;  /* 0x000000ffff927224 */ /* 0x120fe200078e0097 */
        /* <DEDUP_REMOVED lines=48> */
[----:B------:R-:W-:Y:S01]  /*11c60*/  VIADD R6, R2, 0x6 ;  /* 0x0000000602067836 */ /* 0x000fe20000000000 */
[----:B------:R-:W-:Y:S01]  /*11c70*/  UIADD3 UR5, UR4, 0x6, URZ ;  /* 0x0000000604057890 */ /* 0x000fe2000fffe03f */
[----:B------:R-:W-:Y:S01]  /*11c80*/  IMAD.MOV.U32 R7, RZ, RZ, 0x40000040 ;  /* 0x40000040ff077424 */ /* 0x000fe200078e00ff */
        /* <DEDUP_REMOVED lines=11> */
[----:B------:R-:W-:Y:S01]  /*11d40*/  MOV R7, 0x40000040 ;  /* 0x4000004000077802 */ /* 0x000fe20000000f00 */
        /* <DEDUP_REMOVED lines=14> */
[----:B0-----:R-:W-:Y:S02]  /*11e30*/  IMAD.U32 R8, RZ, RZ, UR8 ;  /* 0x00000008ff087e24 */ /* 0x001fe4000f8e00ff */
        /* <DEDUP_REMOVED lines=25> */
[----:B0-----:R-:W-:Y:S01]  /*11fd0*/  IMAD.U32 R9, RZ, RZ, UR9 ;  /* 0x00000009ff097e24 */ /* 0x001fe2000f8e00ff */
[----:B------:R-:W-:Y:S01]  /*11fe0*/  MOV R8, UR8 ;  /* 0x0000000800087c02 */ /* 0x000fe20008000f00 */
[----:B------:R-:W-:Y:S01]  /*11ff0*/  ULDC UR5, c[0x0][0x988] ;  /* 0x0002620000057ab9 */ /* 0x000fe20000000800 */
[----:B------:R-:W-:Y:S01]  /*12000*/  R2UR UR54, R6 ;  /* 0x00000000063672ca */ /* 0x000fe200000e0000 */
[----:B------:R-:W-:Y:S01]  /*12010*/  VIADD R6, R2, 0x800 ;  /* 0x0000080002067836 */ /* 0x000fe20000000000 */
[----:B------:R-:W-:Y:S01]  /*12020*/  R2UR UR55, R7 ;  /* 0x00000000073772ca */ /* 0x000fe200000e0000 */
[----:B------:R-:W-:Y:S01]  /*12030*/  IMAD.MOV.U32 R7, RZ, RZ, 0x40000040 ;  /* 0x40000040ff077424 */ /* 0x000fe200078e00ff */
[----:B------:R0:W-:Y:S02]  /*12040*/  STL.64 [R1], R8 ;  /* 0x0000000801007387 */ /* 0x0001e40000100a00 */
[----:B------:R-:W-:-:S02]  /*12050*/  R2UR UR50, R6 ;  /* 0x00000000063272ca */ /* 0x000fc400000e0000 */
[----:B------:R-:W-:Y:S01]  /*12060*/  R2UR UR51, R7 ;  /* 0x00000000073372ca */ /* 0x000fe200000e0000 */
[----:B------:R-:W-:Y:S01]  /*12070*/  IMAD.MOV.U32 R7, RZ, RZ, 0x40000040 ;  /* 0x40000040ff077424 */ /* 0x000fe200078e00ff */
[----:B------:R-:W-:-:S04]  /*12080*/  IADD3 R6, R2, 0x802, RZ ;  /* 0x0000080202067810 */ /* 0x000fc80007ffe0ff */
[----:B------:R-:W-:Y:S01]  /*12090*/  R2UR UR46, R6 ;  /* 0x00000000062e72ca */ /* 0x000fe200000e0000 */
[C---:B------:R-:W-:Y:S01]  /*120a0*/  VIADD R6, R2.reuse, 0x804 ;  /* 0x0000080402067836 */ /* 0x040fe20000000000 */
[----:B------:R-:W-:Y:S01]  /*120b0*/  R2UR UR47, R7 ;  /* 0x00000000072f72ca */ /* 0x000fe200000e0000 */
[----:B------:R-:W-:Y:S01]  /*120c0*/  VIADD R2, R2, 0x806 ;  /* 0x0000080602027836 */ /* 0x000fe20000000000 */
[----:B------:R-:W-:Y:S02]  /*120d0*/  MOV R7, 0x40000040 ;  /* 0x4000004000077802 */ /* 0x000fe40000000f00 */
[----:B------:R-:W-:Y:S02]  /*120e0*/  R2UR UR42, R6 ;  /* 0x00000000062a72ca */ /* 0x000fe400000e0000 */
[----:B------:R-:W-:Y:S02]  /*120f0*/  R2UR UR43, R7 ;  /* 0x00000000072b72ca */ /* 0x000fe400000e0000 */
[----:B------:R-:W-:-:S02]  /*12100*/  R2UR UR38, R2 ;  /* 0x00000000022672ca */ /* 0x000fc400000e0000 */
[----:B0-----:R-:W-:Y:S01]  /*12110*/  MOV R9, 0xffffff80 ;  /* 0xffffff8000097802 */ /* 0x001fe20000000f00 */
        /* <DEDUP_REMOVED lines=25> */
[----:B------:R-:W-:Y:S02]  /*122b0*/  IMAD R36, R150, R9, 0x80 ;  /* 0x0000008096247424 */ /* 0x000fe400078e0209 */
[----:B------:R-:W-:Y:S01]  /*122c0*/  FMUL.FTZ R27, R27, UR4 ;  /* 0x000000041b1b7c20 */ /* 0x000fe20008410000 */
[----:B------:R-:W-:Y:S01]  /*122d0*/  FMUL.FTZ R8, R33, UR4 ;  /* 0x0000000421087c20 */ /* 0x000fe20008410000 */
[----:B------:R0:W-:Y:S01]  /*122e0*/  MUFU.TANH R100, R31 ;  /* 0x0000001f00647308 */ /* 0x0001e20000002400 */
[----:B------:R-:W-:Y:S01]  /*122f0*/  FMUL.FTZ R26, R26, UR4 ;  /* 0x000000041a1a7c20 */ /* 0x000fe20008410000 */
[----:B------:R-:W-:Y:S01]  /*12300*/  FMUL.FTZ R30, R30, UR4 ;  /* 0x000000041e1e7c20 */ /* 0x000fe20008410000 */
[----:B------:R-:W-:Y:S01]  /*12310*/  FMUL.FTZ R34, R34, UR4 ;  /* 0x0000000422227c20 */ /* 0x000fe20008410000 */
[----:B------:R-:W-:Y:S01]  /*12320*/  FMUL.FTZ R14, R41, UR4 ;  /* 0x00000004290e7c20 */ /* 0x000fe20008410000 */
[----:B------:R-:W-:Y:S01]  /*12330*/  FMUL.FTZ R35, R35, UR4 ;  /* 0x0000000423237c20 */ /* 0x000fe20008410000 */
[----:B------:R-:W-:Y:S01]  /*12340*/  FMUL.FTZ R38, R38, UR4 ;  /* 0x0000000426267c20 */ /* 0x000fe20008410000 */
[----:B------:R-:W-:Y:S01]  /*12350*/  FMUL.FTZ R39, R39, UR4 ;  /* 0x0000000427277c20 */ /* 0x000fe20008410000 */
[----:B------:R1:W-:Y:S01]  /*12360*/  MUFU.TANH R33, R27 ;  /* 0x0000001b00217308 */ /* 0x0003e20000002400 */
[----:B0-----:R-:W-:-:S02]  /*12370*/  IMAD.IADD R31, R195, 0x1, R36 ;  /* 0x00000001c31f7824 */ /* 0x001fc400078e0224 */
[----:B------:R-:W-:Y:S01]  /*12380*/  FMUL.FTZ R11, R37, UR4 ;  /* 0x00000004250b7c20 */ /* 0x000fe20008410000 */
[----:B------:R-:W-:Y:S01]  /*12390*/  FMUL.FTZ R42, R42, UR4 ;  /* 0x000000042a2a7c20 */ /* 0x000fe20008410000 */
[----:B------:R-:W-:Y:S01]  /*123a0*/  FMUL.FTZ R43, R43, UR4 ;  /* 0x000000042b2b7c20 */ /* 0x000fe20008410000 */
[----:B------:R-:W-:Y:S01]  /*123b0*/  FMUL.FTZ R15, R45, UR4 ;  /* 0x000000042d0f7c20 */ /* 0x000fe20008410000 */
[----:B------:R-:W-:Y:S01]  /*123c0*/  FMUL.FTZ R46, R46, UR4 ;  /* 0x000000042e2e7c20 */ /* 0x000fe20008410000 */
[----:B------:R-:W-:Y:S01]  /*123d0*/  FMUL.FTZ R47, R47, UR4 ;  /* 0x000000042f2f7c20 */ /* 0x000fe20008410000 */
[----:B------:R-:W0:Y:S01]  /*123e0*/  MUFU.TANH R26, R26 ;  /* 0x0000001a001a7308 */ /* 0x000e220000002400 */
[--C-:B-1----:R-:W-:Y:S01]  /*123f0*/  IADD3 R27, -R192, 0x1, R31.reuse ;  /* 0x00000001c01b7810 */ /* 0x102fe20007ffe11f */
[----:B------:R-:W-:Y:S02]  /*12400*/  IMAD R31, R202, -0x2, R31 ;  /* 0xfffffffeca1f7824 */ /* 0x000fe400078e021f */
[----:B------:R-:W-:Y:S01]  /*12410*/  FMUL.FTZ R50, R50, UR4 ;  /* 0x0000000432327c20 */ /* 0x000fe20008410000 */
[----:B------:R-:W-:Y:S01]  /*12420*/  FMUL.FTZ R51, R51, UR4 ;  /* 0x0000000433337c20 */ /* 0x000fe20008410000 */
[----:B------:R-:W-:Y:S01]  /*12430*/  FMUL.FTZ R66, R66, UR4 ;  /* 0x0000000442427c20 */ /* 0x000fe20008410000 */
[----:B------:R-:W-:-:S02]  /*12440*/  IMAD R27, R202, -0x2, R27 ;  /* 0xfffffffeca1b7824 */ /* 0x000fc400078e021b */
[----:B------:R-:W-:Y:S01]  /*12450*/  FMUL.FTZ R54, R54, UR4 ;  /* 0x0000000436367c20 */ /* 0x000fe20008410000 */
[----:B------:R-:W1:Y:S01]  /*12460*/  MUFU.TANH R30, R30 ;  /* 0x0000001e001e7308 */ /* 0x000e620000002400 */
[----:B------:R-:W-:Y:S01]  /*12470*/  FMUL.FTZ R62, R62, UR4 ;  /* 0x000000043e3e7c20 */ /* 0x000fe20008410000 */
[----:B------:R-:W-:Y:S01]  /*12480*/  FMUL.FTZ R55, R55, UR4 ;  /* 0x0000000437377c20 */ /* 0x000fe20008410000 */
[----:B------:R-:W-:Y:S01]  /*12490*/  IADD3 R36, R27, 0x8, R88 ;  /* 0x000000081b247810 */ /* 0x000fe20007ffe058 */
[----:B------:R-:W-:Y:S01]  /*124a0*/  FMUL.FTZ R58, R58, UR4 ;  /* 0x000000043a3a7c20 */ /* 0x000fe20008410000 */
[----:B------:R-:W-:Y:S01]  /*124b0*/  FMUL.FTZ R12, R40, UR4 ;  /* 0x00000004280c7c20 */ /* 0x000fe20008410000 */
[----:B------:R-:W-:Y:S01]  /*124c0*/  FMUL.FTZ R59, R59, UR4 ;  /* 0x000000043b3b7c20 */ /* 0x000fe20008410000 */
[----:B------:R-:W-:Y:S01]  /*124d0*/  VIMNMX R41, R31, R36, PT ;  /* 0x000000241f297248 */ /* 0x000fe20003fe0100 */
[----:B------:R-:W2:Y:S01]  /*124e0*/  MUFU.TANH R34, R34 ;  /* 0x0000002200227308 */ /* 0x000ea20000002400 */
[----:B------:R-:W-:Y:S01]  /*124f0*/  FMUL.FTZ R63, R63, UR4 ;  /* 0x000000043f3f7c20 */ /* 0x000fe20008410000 */
[----:B------:R-:W-:Y:S01]  /*12500*/  FMUL.FTZ R67, R67, UR4 ;  /* 0x0000000443437c20 */ /* 0x000fe20008410000 */
[C---:B------:R-:W-:Y:S01]  /*12510*/  ISETP.GT.AND P2, PT, R41.reuse, RZ, PT ;  /* 0x000000ff2900720c */ /* 0x040fe20003f44270 */
[----:B------:R-:W-:Y:S01]  /*12520*/  FMUL.FTZ R13, R44, UR4 ;  /* 0x000000042c0d7c20 */ /* 0x000fe20008410000 */
[C---:B------:R-:W-:Y:S01]  /*12530*/  ISETP.GT.AND P3, PT, R41.reuse, 0x1, PT ;  /* 0x000000012900780c */ /* 0x040fe20003f64270 */
[----:B------:R-:W-:Y:S01]  /*12540*/  FMUL.FTZ R70, R70, UR4 ;  /* 0x0000000446467c20 */ /* 0x000fe20008410000 */
[----:B------:R-:W-:Y:S01]  /*12550*/  ISETP.GT.AND P4, PT, R41, 0x8, PT ;  /* 0x000000082900780c */ /* 0x000fe20003f84270 */
[----:B------:R-:W3:Y:S01]  /*12560*/  MUFU.TANH R35, R35 ;  /* 0x0000002300237308 */ /* 0x000ee20000002400 */
[----:B0-----:R-:W-:Y:S01]  /*12570*/  FSEL R102, R26, -INF , P2 ;  /* 0xff8000001a667808 */ /* 0x001fe20001000000 */
[----:B------:R-:W-:Y:S01]  /*12580*/  FMUL.FTZ R20, R48, UR4 ;  /* 0x0000000430147c20 */ /* 0x000fe20008410000 */
[----:B------:R-:W-:Y:S01]  /*12590*/  FSEL R33, R33, -INF , P3 ;  /* 0xff80000021217808 */ /* 0x000fe20001800000 */
[----:B------:R-:W-:Y:S01]  /*125a0*/  FMUL.FTZ R71, R71, UR4 ;  /* 0x0000000447477c20 */ /* 0x000fe20008410000 */
[C---:B------:R-:W-:Y:S01]  /*125b0*/  ISETP.GT.AND P2, PT, R41.reuse, 0x9, PT ;  /* 0x000000092900780c */ /* 0x040fe20003f44270 */
[----:B------:R-:W-:Y:S01]  /*125c0*/  FMUL.FTZ R2, R24, UR4 ;  /* 0x0000000418027c20 */ /* 0x000fe20008410000 */
[----:B-1----:R-:W-:Y:S01]  /*125d0*/  FSEL R104, R30, -INF , P4 ;  /* 0xff8000001e687808 */ /* 0x002fe20002000000 */
[----:B------:R-:W0:Y:S01]  /*125e0*/  MUFU.TANH R38, R38 ;  /* 0x0000002600267308 */ /* 0x000e220000002400 */
[----:B------:R-:W-:Y:S01]  /*125f0*/  FMNMX.FTZ R37, R102, R33, !PT ;  /* 0x0000002166257209 */ /* 0x000fe20007810000 */
[----:B------:R-:W-:Y:S01]  /*12600*/  FMUL.FTZ R24, R52, UR4 ;  /* 0x0000000434187c20 */ /* 0x000fe20008410000 */
[----:B------:R-:W-:Y:S01]  /*12610*/  ISETP.GT.AND P3, PT, R41, 0x10, PT ;  /* 0x000000102900780c */ /* 0x000fe20003f64270 */
[----:B------:R-:W-:Y:S01]  /*12620*/  FMUL.FTZ R74, R74, UR4 ;  /* 0x000000044a4a7c20 */ /* 0x000fe20008410000 */
[----:B------:R-:W-:Y:S01]  /*12630*/  FSEL R100, R100, -INF , P2 ;  /* 0xff80000064647808 */ /* 0x000fe20001000000 */
[----:B------:R-:W-:Y:S01]  /*12640*/  FMUL.FTZ R6, R29, UR4 ;  /* 0x000000041d067c20 */ /* 0x000fe20008410000 */
[----:B------:R-:W-:Y:S01]  /*12650*/  FMNMX.FTZ R37, R104, R37, !PT ;  /* 0x0000002568257209 */ /* 0x000fe20007810000 */
[----:B------:R-:W1:Y:S01]  /*12660*/  MUFU.TANH R39, R39 ;  /* 0x0000002700277308 */ /* 0x000e620000002400 */
[----:B------:R-:W-:Y:S01]  /*12670*/  ISETP.GT.AND P2, PT, R41, 0x11, PT ;  /* 0x000000112900780c */ /* 0x000fe20003f44270 */
[----:B------:R-:W-:Y:S01]  /*12680*/  FMUL.FTZ R75, R75, UR4 ;  /* 0x000000044b4b7c20 */ /* 0x000fe20008410000 */
[----:B--2---:R-:W-:Y:S01]  /*12690*/  FSEL R98, R34, -INF , P3 ;  /* 0xff80000022627808 */ /* 0x004fe20001800000 */
[----:B------:R-:W-:Y:S01]  /*126a0*/  FMUL.FTZ R29, R56, UR4 ;  /* 0x00000004381d7c20 */ /* 0x000fe20008410000 */
[----:B------:R-:W-:Y:S01]  /*126b0*/  FMNMX.FTZ R45, R100, R37, !PT ;  /* 0x00000025642d7209 */ /* 0x000fe20007810000 */
[----:B------:R-:W-:Y:S01]  /*126c0*/  FMUL.FTZ R78, R78, UR4 ;  /* 0x000000044e4e7c20 */ /* 0x000fe20008410000 */
[----:B------:R-:W-:Y:S01]  /*126d0*/  ISETP.GT.AND P3, PT, R41, 0x18, PT ;  /* 0x000000182900780c */ /* 0x000fe20003f64270 */
[----:B------:R-:W2:Y:S01]  /*126e0*/  MUFU.TANH R42, R42 ;  /* 0x0000002a002a7308 */ /* 0x000ea20000002400 */
[----:B---3--:R-:W-:Y:S01]  /*126f0*/  FSEL R96, R35, -INF , P2 ;  /* 0xff80000023607808 */ /* 0x008fe20001000000 */
[----:B------:R-:W-:Y:S01]  /*12700*/  FMUL.FTZ R79, R79, UR4 ;  /* 0x000000044f4f7c20 */ /* 0x000fe20008410000 */
[----:B------:R-:W-:Y:S01]  /*12710*/  FMNMX.FTZ R45, R98, R45, !PT ;  /* 0x0000002d622d7209 */ /* 0x000fe20007810000 */
[----:B------:R-:W-:Y:S01]  /*12720*/  FMUL.FTZ R82, R82, UR4 ;  /* 0x0000000452527c20 */ /* 0x000fe20008410000 */
[----:B------:R-:W-:Y:S01]  /*12730*/  ISETP.GT.AND P2, PT, R41, 0x19, PT ;  /* 0x000000192900780c */ /* 0x000fe20003f44270 */
[----:B------:R-:W-:Y:S01]  /*12740*/  FMUL.FTZ R83, R83, UR4 ;  /* 0x0000000453537c20 */ /* 0x000fe20008410000 */
[----:B0-----:R-:W-:Y:S01]  /*12750*/  FSEL R92, R38, -INF , P3 ;  /* 0xff800000265c7808 */ /* 0x001fe20001800000 */
[----:B------:R-:W0:Y:S01]  /*12760*/  MUFU.TANH R43, R43 ;  /* 0x0000002b002b7308 */ /* 0x000e220000002400 */
[----:B------:R-:W-:Y:S01]  /*12770*/  FMNMX.FTZ R45, R96, R45, !PT ;  /* 0x0000002d602d7209 */ /* 0x000fe20007810000 */
[----:B------:R-:W-:Y:S01]  /*12780*/  FMUL.FTZ R86, R86, UR4 ;  /* 0x0000000456567c20 */ /* 0x000fe20008410000 */
[----:B------:R-:W-:Y:S01]  /*12790*/  ISETP.GT.AND P3, PT, R41, 0x20, PT ;  /* 0x000000202900780c */ /* 0x000fe20003f64270 */
[----:B------:R-:W-:Y:S01]  /*127a0*/  FMUL.FTZ R87, R87, UR4 ;  /* 0x0000000457577c20 */ /* 0x000fe20008410000 */
[----:B-1----:R-:W-:Y:S01]  /*127b0*/  FSEL R94, R39, -INF , P2 ;  /* 0xff800000275e7808 */ /* 0x002fe20001000000 */
[----:B------:R-:W-:Y:S01]  /*127c0*/  FMUL.FTZ R64, R64, UR4 ;  /* 0x0000000440407c20 */ /* 0x000fe20008410000 */
[----:B------:R-:W-:Y:S01]  /*127d0*/  FMNMX.FTZ R45, R92, R45, !PT ;  /* 0x0000002d5c2d7209 */ /* 0x000fe20007810000 */
[----:B------:R-:W-:Y:S01]  /*127e0*/  MUFU.TANH R46, R46 ;  /* 0x0000002e002e7308 */ /* 0x000fe20000002400 */
[----:B------:R-:W-:Y:S01]  /*127f0*/  ISETP.GT.AND P2, PT, R41, 0x21, PT ;  /* 0x000000212900780c */ /* 0x000fe20003f44270 */
[----:B------:R-:W-:Y:S01]  /*12800*/  FMUL.FTZ R3, R25, UR4 ;  /* 0x0000000419037c20 */ /* 0x000fe20008410000 */
[----:B--2---:R-:W-:Y:S01]  /*12810*/  FSEL R90, R42, -INF , P3 ;  /* 0xff8000002a5a7808 */ /* 0x004fe20001800000 */
[----:B------:R-:W-:Y:S01]  /*12820*/  FMUL.FTZ R4, R28, UR4 ;  /* 0x000000041c047c20 */ /* 0x000fe20008410000 */
[----:B------:R-:W-:Y:S01]  /*12830*/  FMNMX.FTZ R45, R94, R45, !PT ;  /* 0x0000002d5e2d7209 */ /* 0x000fe20007810000 */
[----:B------:R-:W-:Y:S01]  /*12840*/  FMUL.FTZ R7, R32, UR4 ;  /* 0x0000000420077c20 */ /* 0x000fe20008410000 */
[----:B------:R-:W-:Y:S01]  /*12850*/  ISETP.GT.AND P3, PT, R41, 0x28, PT ;  /* 0x000000282900780c */ /* 0x000fe20003f64270 */
[----:B------:R-:W1:Y:S01]  /*12860*/  MUFU.TANH R47, R47 ;  /* 0x0000002f002f7308 */ /* 0x000e620000002400 */
[----:B------:R-:W-:Y:S01]  /*12870*/  FMNMX.FTZ R45, R90, R45, !PT ;  /* 0x0000002d5a2d7209 */ /* 0x000fe20007810000 */
[----:B------:R-:W-:Y:S01]  /*12880*/  FMUL.FTZ R76, R76, UR4 ;  /* 0x000000044c4c7c20 */ /* 0x000fe20008410000 */
[----:B------:R-:W-:Y:S01]  /*12890*/  VIADDMNMX R27, R88, R27, R31, PT ;  /* 0x0000001b581b7246 */ /* 0x000fe2000380011f */
[----:B------:R-:W-:Y:S01]  /*128a0*/  FMUL.FTZ R68, R68, UR4 ;  /* 0x0000000444447c20 */ /* 0x000fe20008410000 */
[----:B------:R-:W-:Y:S01]  /*128b0*/  FMUL.FTZ R72, R72, UR4 ;  /* 0x0000000448487c20 */ /* 0x000fe20008410000 */
[----:B------:R-:W-:Y:S01]  /*128c0*/  FMUL.FTZ R80, R80, UR4 ;  /* 0x0000000450507c20 */ /* 0x000fe20008410000 */
[----:B------:R-:W-:Y:S01]  /*128d0*/  ISETP.GT.AND P4, PT, R27, 0x8, PT ;  /* 0x000000081b00780c */ /* 0x000fe20003f84270 */
        /* <DEDUP_REMOVED lines=9> */
[----:B------:R-:W-:Y:S01]  /*12970*/  FMUL.FTZ R73, R73, UR4 ;  /* 0x0000000449497c20 */ /* 0x000fe20008410000 */
[----:B------:R-:W-:Y:S01]  /*12980*/  FMUL.FTZ R77, R77, UR4 ;  /* 0x000000044d4d7c20 */ /* 0x000fe20008410000 */
[----:B------:R-:W-:Y:S01]  /*12990*/  FMUL.FTZ R81, R81, UR4 ;  /* 0x0000000451517c20 */ /* 0x000fe20008410000 */
[----:B------:R-:W-:Y:S01]  /*129a0*/  FMUL.FTZ R85, R85, UR4 ;  /* 0x0000000455557c20 */ /* 0x000fe20008410000 */
[----:B------:R4:W-:Y:S03]  /*129b0*/  @!P1 SYNCS.ARRIVE.TRANS64.RED.A1T0 RZ, [R0+URZ], RZ ;  /* 0x000000ff00ff99a7 */ /* 0x0009e6000810043f */
[----:B------:R0:W-:Y:S08]  /*129c0*/  MUFU.TANH R37, R66 ;  /* 0x0000004200257308 */ /* 0x0001f00000002400 */
[----:B------:R1:W4:Y:S01]  /*129d0*/  MUFU.TANH R9, R54 ;  /* 0x0000003600097308 */ /* 0x0003220000002400 */
[----:B0-----:R-:W-:-:S02]  /*129e0*/  FSEL R66, R43, -INF , P2 ;  /* 0xff8000002b427808 */ /* 0x001fc40001000000 */
[----:B------:R-:W-:Y:S02]  /*129f0*/  ISETP.GT.AND P2, PT, R41, 0x29, PT ;  /* 0x000000292900780c */ /* 0x000fe40003f44270 */
[----:B------:R-:W-:-:S03]  /*12a00*/  FMNMX.FTZ R45, R66, R45, !PT ;  /* 0x0000002d422d7209 */ /* 0x000fc60007810000 */
[----:B------:R0:W-:Y:S01]  /*12a10*/  MUFU.TANH R21, R62 ;  /* 0x0000003e00157308 */ /* 0x0001e20000002400 */
[----:B-1----:R-:W-:Y:S02]  /*12a20*/  FSEL R54, R47, -INF , P2 ;  /* 0xff8000002f367808 */ /* 0x002fe40001000000 */
[----:B------:R-:W-:-:S05]  /*12a30*/  ISETP.GT.AND P2, PT, R41, 0x31, PT ;  /* 0x000000312900780c */ /* 0x000fca0003f44270 */
[----:B------:R-:W1:Y:S01]  /*12a40*/  MUFU.TANH R40, R55 ;  /* 0x0000003700287308 */ /* 0x000e620000002400 */
[----:B0-----:R-:W-:Y:S02]  /*12a50*/  FSEL R62, R46, -INF , P3 ;  /* 0xff8000002e3e7808 */ /* 0x001fe40001800000 */
[C---:B------:R-:W-:Y:S02]  /*12a60*/  ISETP.GT.AND P3, PT, R41.reuse, 0x30, PT ;  /* 0x000000302900780c */ /* 0x040fe40003f64270 */
[----:B------:R-:W-:Y:S02]  /*12a70*/  FMNMX.FTZ R45, R62, R45, !PT ;  /* 0x0000002d3e2d7209 */ /* 0x000fe40007810000 */
[----:B--2---:R-:W-:Y:S01]  /*12a80*/  FSEL R50, R50, -INF , P3 ;  /* 0xff80000032327808 */ /* 0x004fe20001800000 */
[----:B------:R-:W0:Y:S01]  /*12a90*/  MUFU.TANH R58, R58 ;  /* 0x0000003a003a7308 */ /* 0x000e220000002400 */
[----:B------:R-:W-:Y:S02]  /*12aa0*/  FMNMX.FTZ R45, R54, R45, !PT ;  /* 0x0000002d362d7209 */ /* 0x000fe40007810000 */
[----:B------:R-:W-:-:S02]  /*12ab0*/  ISETP.GT.AND P3, PT, R41, 0x38, PT ;  /* 0x000000382900780c */ /* 0x000fc40003f64270 */
[----:B---3--:R-:W-:Y:S02]  /*12ac0*/  FSEL R46, R51, -INF , P2 ;  /* 0xff800000332e7808 */ /* 0x008fe40001000000 */
[----:B------:R-:W-:Y:S01]  /*12ad0*/  FMNMX.FTZ R45, R50, R45, !PT ;  /* 0x0000002d322d7209 */ /* 0x000fe20007810000 */
[----:B------:R-:W2:Y:S01]  /*12ae0*/  MUFU.TANH R59, R59 ;  /* 0x0000003b003b7308 */ /* 0x000ea20000002400 */
[----:B------:R-:W-:Y:S02]  /*12af0*/  ISETP.GT.AND P2, PT, R41, 0x39, PT ;  /* 0x000000392900780c */ /* 0x000fe40003f44270 */
[----:B----4-:R-:W-:Y:S01]  /*12b00*/  FSEL R42, R9, -INF , P3 ;  /* 0xff800000092a7808 */ /* 0x010fe20001800000 */
[----:B------:R-:W-:Y:S01]  /*12b10*/  FMUL.FTZ R9, R60, UR4 ;  /* 0x000000043c097c20 */ /* 0x000fe20008410000 */
[----:B------:R-:W-:Y:S02]  /*12b20*/  FMNMX.FTZ R45, R46, R45, !PT ;  /* 0x0000002d2e2d7209 */ /* 0x000fe40007810000 */
[----:B------:R-:W-:Y:S01]  /*12b30*/  ISETP.GT.AND P3, PT, R41, 0x40, PT ;  /* 0x000000402900780c */ /* 0x000fe20003f64270 */
[----:B------:R-:W3:Y:S01]  /*12b40*/  MUFU.TANH R36, R63 ;  /* 0x0000003f00247308 */ /* 0x000ee20000002400 */
[----:B-1----:R-:W-:-:S02]  /*12b50*/  FSEL R40, R40, -INF , P2 ;  /* 0xff80000028287808 */ /* 0x002fc40001000000 */
[----:B------:R-:W-:Y:S02]  /*12b60*/  FMNMX.FTZ R45, R42, R45, !PT ;  /* 0x0000002d2a2d7209 */ /* 0x000fe40007810000 */
[C---:B------:R-:W-:Y:S02]  /*12b70*/  ISETP.GT.AND P2, PT, R41.reuse, 0x41, PT ;  /* 0x000000412900780c */ /* 0x040fe40003f44270 */
[----:B0-----:R-:W-:Y:S01]  /*12b80*/  FSEL R34, R58, -INF , P3 ;  /* 0xff8000003a227808 */ /* 0x001fe20001800000 */
[----:B------:R-:W0:Y:S01]  /*12b90*/  MUFU.TANH R44, R67 ;  /* 0x00000043002c7308 */ /* 0x000e220000002400 */
[----:B------:R-:W-:Y:S02]  /*12ba0*/  FMNMX.FTZ R45, R40, R45, !PT ;  /* 0x0000002d282d7209 */ /* 0x000fe40007810000 */
[----:B------:R-:W-:Y:S02]  /*12bb0*/  ISETP.GT.AND P3, PT, R41, 0x48, PT ;  /* 0x000000482900780c */ /* 0x000fe40003f64270 */
[----:B--2---:R-:W-:-:S02]  /*12bc0*/  FSEL R26, R59, -INF , P2 ;  /* 0xff8000003b1a7808 */ /* 0x004fc40001000000 */
[----:B------:R-:W-:Y:S01]  /*12bd0*/  FMNMX.FTZ R45, R34, R45, !PT ;  /* 0x0000002d222d7209 */ /* 0x000fe20007810000 */
[----:B------:R-:W1:Y:S01]  /*12be0*/  MUFU.TANH R48, R70 ;  /* 0x0000004600307308 */ /* 0x000e620000002400 */
[----:B------:R-:W-:Y:S02]  /*12bf0*/  ISETP.GT.AND P2, PT, R41, 0x49, PT ;  /* 0x000000492900780c */ /* 0x000fe40003f44270 */
[----:B------:R-:W-:Y:S02]  /*12c00*/  FSEL R30, R21, -INF , P3 ;  /* 0xff800000151e7808 */ /* 0x000fe40001800000 */
[----:B------:R-:W-:Y:S02]  /*12c10*/  FMNMX.FTZ R45, R26, R45, !PT ;  /* 0x0000002d1a2d7209 */ /* 0x000fe40007810000 */
[----:B------:R-:W-:Y:S01]  /*12c20*/  ISETP.GT.AND P3, PT, R41, 0x50, PT ;  /* 0x000000502900780c */ /* 0x000fe20003f64270 */
[----:B------:R-:W2:Y:S01]  /*12c30*/  MUFU.TANH R52, R71 ;  /* 0x0000004700347308 */ /* 0x000ea20000002400 */
[----:B---3--:R-:W-:-:S02]  /*12c40*/  FSEL R36, R36, -INF , P2 ;  /* 0xff80000024247808 */ /* 0x008fc40001000000 */
[----:B------:R-:W-:Y:S02]  /*12c50*/  FMNMX.FTZ R45, R30, R45, !PT ;  /* 0x0000002d1e2d7209 */ /* 0x000fe40007810000 */
[----:B------:R-:W-:Y:S02]  /*12c60*/  ISETP.GT.AND P2, PT, R41, 0x51, PT ;  /* 0x000000512900780c */ /* 0x000fe40003f44270 */
[----:B------:R-:W-:Y:S01]  /*12c70*/  FSEL R38, R37, -INF , P3 ;  /* 0xff80000025267808 */ /* 0x000fe20001800000 */
[----:B------:R-:W3:Y:S01]  /*12c80*/  MUFU.TANH R56, R74 ;  /* 0x0000004a00387308 */ /* 0x000ee20000002400 */
[----:B------:R-:W-:Y:S02]  /*12c90*/  FMNMX.FTZ R45, R36, R45, !PT ;  /* 0x0000002d242d7209 */ /* 0x000fe40007810000 */
[----:B------:R-:W-:Y:S02]  /*12ca0*/  ISETP.GT.AND P3, PT, R41, 0x58, PT ;  /* 0x000000582900780c */ /* 0x000fe40003f64270 */
[----:B0-----:R-:W-:-:S02]  /*12cb0*/  FSEL R44, R44, -INF , P2 ;  /* 0xff8000002c2c7808 */ /* 0x001fc40001000000 */
[----:B------:R-:W-:Y:S01]  /*12cc0*/  FMNMX.FTZ R45, R38, R45, !PT ;  /* 0x0000002d262d7209 */ /* 0x000fe20007810000 */
[----:B------:R-:W0:Y:S01]  /*12cd0*/  MUFU.TANH R75, R75 ;  /* 0x0000004b004b7308 */ /* 0x000e220000002400 */
[C---:B------:R-:W-:Y:S02]  /*12ce0*/  ISETP.GT.AND P2, PT, R41.reuse, 0x59, PT ;  /* 0x000000592900780c */ /* 0x040fe40003f44270 */
[----:B-1----:R-:W-:Y:S02]  /*12cf0*/  FSEL R48, R48, -INF , P3 ;  /* 0xff80000030307808 */ /* 0x002fe40001800000 */
[----:B------:R-:W-:Y:S02]  /*12d00*/  FMNMX.FTZ R45, R44, R45, !PT ;  /* 0x0000002d2c2d7209 */ /* 0x000fe40007810000 */
[----:B------:R-:W-:Y:S01]  /*12d10*/  ISETP.GT.AND P3, PT, R41, 0x60, PT ;  /* 0x000000602900780c */ /* 0x000fe20003f64270 */
[----:B------:R-:W1:Y:S01]  /*12d20*/  MUFU.TANH R70, R78 ;  /* 0x0000004e00467308 */ /* 0x000e620000002400 */
[----:B--2---:R-:W-:-:S02]  /*12d30*/  FSEL R52, R52, -INF , P2 ;  /* 0xff80000034347808 */ /* 0x004fc40001000000 */
[----:B------:R-:W-:Y:S02]  /*12d40*/  FMNMX.FTZ R45, R48, R45, !PT ;  /* 0x0000002d302d7209 */ /* 0x000fe40007810000 */
[C---:B------:R-:W-:Y:S02]  /*12d50*/  ISETP.GT.AND P2, PT, R41.reuse, 0x61, PT ;  /* 0x000000612900780c */ /* 0x040fe40003f44270 */
[----:B---3--:R-:W-:Y:S01]  /*12d60*/  FSEL R56, R56, -INF , P3 ;  /* 0xff80000038387808 */ /* 0x008fe20001800000 */
[----:B------:R-:W2:Y:S01]  /*12d70*/  MUFU.TANH R74, R79 ;  /* 0x0000004f004a7308 */ /* 0x000ea20000002400 */
        /* <DEDUP_REMOVED lines=13> */
[----:B------:R-:W-:Y:S01]  /*12e50*/  FMNMX.FTZ R45, R74, R45, !PT ;  /* 0x0000002d4a2d7209 */ /* 0x000fe20007810000 */
[----:B------:R-:W2:Y:S01]  /*12e60*/  MUFU.TANH R86, R86 ;  /* 0x0000005600567308 */ /* 0x000ea20000002400 */
[----:B0-----:R-:W-:Y:S02]  /*12e70*/  FSEL R60, R82, -INF , P3 ;  /* 0xff800000523c7808 */ /* 0x001fe40001800000 */
[----:B------:R-:W-:Y:S02]  /*12e80*/  ISETP.GT.AND P3, PT, R41, 0x78, PT ;  /* 0x000000782900780c */ /* 0x000fe40003f64270 */
        /* <DEDUP_REMOVED lines=8> */
[----:B------:R-:W-:-:S03]  /*12f10*/  FMNMX.FTZ R45, R82, R45, !PT ;  /* 0x0000002d522d7209 */ /* 0x000fc60007810000 */
[----:B------:R-:W-:Y:S01]  /*12f20*/  MUFU.TANH R39, R64 ;  /* 0x0000004000277308 */ /* 0x000fe20000002400 */
[----:B0-----:R-:W-:-:S04]  /*12f30*/  FSEL R86, R87, -INF , P2 ;  /* 0xff80000057567808 */ /* 0x001fc80001000000 */
[----:B------:R-:W-:-:S03]  /*12f40*/  FMNMX.FTZ R45, R86, R45, !PT ;  /* 0x0000002d562d7209 */ /* 0x000fc60007810000 */
[----:B------:R-:W-:Y:S02]  /*12f50*/  MUFU.TANH R2, R2 ;  /* 0x0000000200027308 */ /* 0x000fe40000002400 */
[----:B------:R-:W0:Y:S06]  /*12f60*/  SHFL.BFLY PT, R108, R45, 0x2, 0x1f ;  /* 0x0c401f002d6c7f89 */ /* 0x000e2c00000e0000 */
[----:B------:R-:W1:Y:S08]  /*12f70*/  MUFU.TANH R3, R3 ;  /* 0x0000000300037308 */ /* 0x000e700000002400 */
[----:B------:R-:W2:Y:S08]  /*12f80*/  MUFU.TANH R4, R4 ;  /* 0x0000000400047308 */ /* 0x000eb00000002400 */
[----:B------:R-:W3:Y:S01]  /*12f90*/  MUFU.TANH R6, R6 ;  /* 0x0000000600067308 */ /* 0x000ee20000002400 */
[----:B-1----:R-:W-:-:S02]  /*12fa0*/  FSEL R3, R3, -INF , P3 ;  /* 0xff80000003037808 */ /* 0x002fc40001800000 */
[----:B0-----:R-:W-:Y:S02]  /*12fb0*/  FMNMX.FTZ R9, R45, R108, !PT ;  /* 0x0000006c2d097209 */ /* 0x001fe40007810000 */
[----:B------:R-:W-:-:S03]  /*12fc0*/  ISETP.GT.AND P3, PT, R27, 0x10, PT ;  /* 0x000000101b00780c */ /* 0x000fc60003f64270 */
[----:B------:R-:W0:Y:S01]  /*12fd0*/  SHFL.BFLY PT, R64, R9, 0x1, 0x1f ;  /* 0x0c201f0009407f89 */ /* 0x000e2200000e0000 */
[----:B------:R-:W1:Y:S08]  /*12fe0*/  MUFU.TANH R7, R7 ;  /* 0x0000000700077308 */ /* 0x000e700000002400 */
[----:B------:R-:W-:Y:S08]  /*12ff0*/  MUFU.TANH R8, R8 ;  /* 0x0000000800087308 */ /* 0x000ff00000002400 */
[----:B------:R4:W-:Y:S01]  /*13000*/  MUFU.TANH R108, R76 ;  /* 0x0000004c006c7308 */ /* 0x0009e20000002400 */
[----:B0-----:R-:W-:-:S07]  /*13010*/  FMNMX.FTZ R21, R9, R64, !PT ;  /* 0x0000004009157209 */ /* 0x001fce0007810000 */
[----:B------:R-:W0:Y:S01]  /*13020*/  MUFU.TANH R10, R10 ;  /* 0x0000000a000a7308 */ /* 0x000e220000002400 */
[----:B------:R-:W-:Y:S02]  /*13030*/  MOV R9, UR5 ;  /* 0x0000000500097c02 */ /* 0x000fe40008000f00 */
[----:B------:R-:W-:-:S03]  /*13040*/  FSETP.NEU.FTZ.AND P2, PT, R21, -INF , PT ;  /* 0xff8000001500780b */ /* 0x000fc60003f5d000 */
[----:B------:R-:W-:Y:S02]  /*13050*/  FMUL.FTZ R35, R21, R9 ;  /* 0x0000000915237220 */ /* 0x000fe40000410000 */
[----:B------:R2:W-:Y:S03]  /*13060*/  MUFU.TANH R41, R68 ;  /* 0x0000004400297308 */ /* 0x0005e60000002400 */
[----:B------:R-:W-:Y:S02]  /*13070*/  FSEL R35, R35, RZ, P2 ;  /* 0x000000ff23237208 */ /* 0x000fe40001000000 */
[----:B------:R-:W-:-:S03]  /*13080*/  ISETP.GT.AND P2, PT, R27, RZ, PT ;  /* 0x000000ff1b00720c */ /* 0x000fc60003f44270 */
[----:B------:R-:W-:Y:S01]  /*13090*/  MUFU.TANH R11, R11 ;  /* 0x0000000b000b7308 */ /* 0x000fe20000002400 */
[----:B----4-:R-:W-:Y:S01]  /*130a0*/  FSEL R76, R2, -INF , P2 ;  /* 0xff800000024c7808 */ /* 0x010fe20001000000 */
[-CC-:B------:R-:W-:Y:S01]  /*130b0*/  FFMA.FTZ R177, R98, R9.reuse, -R35.reuse ;  /* 0x0000000962b17223 */ /* 0x180fe20000010823 */
[C---:B------:R-:W-:Y:S01]  /*130c0*/  ISETP.GT.AND P2, PT, R27.reuse, 0x9, PT ;  /* 0x000000091b00780c */ /* 0x040fe20003f44270 */
[-CC-:B------:R-:W-:Y:S01]  /*130d0*/  FFMA.FTZ R179, R92, R9.reuse, -R35.reuse ;  /* 0x000000095cb37223 */ /* 0x180fe20000010823 */
[----:B--2---:R-:W-:Y:S01]  /*130e0*/  FSEL R68, R4, -INF , P4 ;  /* 0xff80000004447808 */ /* 0x004fe20002000000 */
[--C-:B------:R-:W-:Y:S01]  /*130f0*/  FFMA.FTZ R4, R96, R9, -R35.reuse ;  /* 0x0000000960047223 */ /* 0x100fe20000010823 */
[----:B------:R-:W-:Y:S01]  /*13100*/  FMNMX.FTZ R31, R76, R3, !PT ;  /* 0x000000034c1f7209 */ /* 0x000fe20007810000 */
[----:B------:R3:W-:Y:S01]  /*13110*/  MUFU.TANH R106, R72 ;  /* 0x00000048006a7308 */ /* 0x0007e20000002400 */
[-CC-:B------:R-:W-:Y:S01]  /*13120*/  FFMA.FTZ R2, R100, R9.reuse, -R35.reuse ;  /* 0x0000000964027223 */ /* 0x180fe20000010823 */
[--C-:B------:R-:W-:Y:S01]  /*13130*/  FFMA.FTZ R173, R90, R9, -R35.reuse ;  /* 0x000000095aad7223 */ /* 0x100fe20000010823 */
[----:B------:R-:W-:Y:S01]  /*13140*/  FMNMX.FTZ R31, R68, R31, !PT ;  /* 0x0000001f441f7209 */ /* 0x000fe20007810000 */
[-CC-:B------:R-:W-:Y:S01]  /*13150*/  FFMA.FTZ R175, R62, R9.reuse, -R35.reuse ;  /* 0x000000093eaf7223 */ /* 0x180fe20000010823 */
[-CC-:B------:R-:W-:Y:S01]  /*13160*/  FFMA.FTZ R181, R102, R9.reuse, -R35.reuse ;  /* 0x0000000966b57223 */ /* 0x180fe20000010823 */
[-CC-:B------:R-:W-:Y:S01]  /*13170*/  FFMA.FTZ R183, R104, R9.reuse, -R35.reuse ;  /* 0x0000000968b77223 */ /* 0x180fe20000010823 */
[-CC-:B------:R-:W-:Y:S01]  /*13180*/  FFMA.FTZ R169, R50, R9.reuse, -R35.reuse ;  /* 0x0000000932a97223 */ /* 0x180fe20000010823 */
[----:B------:R-:W2:Y:S01]  /*13190*/  MUFU.TANH R12, R12 ;  /* 0x0000000c000c7308 */ /* 0x000ea20000002400 */
[----:B---3--:R-:W-:Y:S01]  /*131a0*/  FSEL R72, R6, -INF , P2 ;  /* 0xff80000006487808 */ /* 0x008fe20001000000 */
[-CC-:B------:R-:W-:Y:S01]  /*131b0*/  FFMA.FTZ R6, R94, R9.reuse, -R35.reuse ;  /* 0x000000095e067223 */ /* 0x180fe20000010823 */
[----:B------:R-:W-:Y:S01]  /*131c0*/  ISETP.GT.AND P2, PT, R27, 0x11, PT ;  /* 0x000000111b00780c */ /* 0x000fe20003f44270 */
[--C-:B------:R-:W-:Y:S01]  /*131d0*/  FFMA.FTZ R171, R42, R9, -R35.reuse ;  /* 0x000000092aab7223 */ /* 0x100fe20000010823 */
[----:B------:R-:W-:Y:S01]  /*131e0*/  FMNMX.FTZ R31, R72, R31, !PT ;  /* 0x0000001f481f7209 */ /* 0x000fe20007810000 */
[-CC-:B------:R-:W-:Y:S01]  /*131f0*/  FFMA.FTZ R165, R34, R9.reuse, -R35.reuse ;  /* 0x0000000922a57223 */ /* 0x180fe20000010823 */
[-CC-:B------:R-:W-:Y:S01]  /*13200*/  FFMA.FTZ R64, R33, R9.reuse, -R35.reuse ;  /* 0x0000000921407223 */ /* 0x180fe20000010823 */
[----:B------:R1:W-:Y:S01]  /*13210*/  MUFU.TANH R110, R80 ;  /* 0x00000050006e7308 */ /* 0x0003e20000002400 */
[-CC-:B------:R-:W-:Y:S01]  /*13220*/  FFMA.FTZ R26, R26, R9.reuse, -R35.reuse ;  /* 0x000000091a1a7223 */ /* 0x180fe20000010823 */
[-CC-:B------:R-:W-:Y:S01]  /*13230*/  FFMA.FTZ R167, R30, R9.reuse, -R35.reuse ;  /* 0x000000091ea77223 */ /* 0x180fe20000010823 */
[-CC-:B------:R-:W-:Y:S01]  /*13240*/  FFMA.FTZ R30, R36, R9.reuse, -R35.reuse ;  /* 0x00000009241e7223 */ /* 0x180fe20000010823 */
[-CC-:B------:R-:W-:Y:S01]  /*13250*/  FFMA.FTZ R161, R38, R9.reuse, -R35.reuse ;  /* 0x0000000926a17223 */ /* 0x180fe20000010823 */
[-CC-:B------:R-:W-:Y:S01]  /*13260*/  FFMA.FTZ R36, R44, R9.reuse, -R35.reuse ;  /* 0x000000092c247223 */ /* 0x180fe20000010823 */
[-CC-:B------:R-:W-:Y:S01]  /*13270*/  FFMA.FTZ R163, R48, R9.reuse, -R35.reuse ;  /* 0x0000000930a37223 */ /* 0x180fe20000010823 */
[-CC-:B------:R-:W-:Y:S01]  /*13280*/  FFMA.FTZ R38, R52, R9.reuse, -R35.reuse ;  /* 0x0000000934267223 */ /* 0x180fe20000010823 */
[----:B------:R-:W3:Y:S01]  /*13290*/  MUFU.TANH R14, R14 ;  /* 0x0000000e000e7308 */ /* 0x000ee20000002400 */
[----:B-1----:R-:W-:Y:S01]  /*132a0*/  FSEL R80, R7, -INF , P3 ;  /* 0xff80000007507808 */ /* 0x002fe20001800000 */
[-CC-:B------:R-:W-:Y:S01]  /*132b0*/  FFMA.FTZ R157, R56, R9.reuse, -R35.reuse ;  /* 0x00000009389d7223 */ /* 0x180fe20000010823 */
[C---:B------:R-:W-:Y:S01]  /*132c0*/  ISETP.GT.AND P3, PT, R27.reuse, 0x18, PT ;  /* 0x000000181b00780c */ /* 0x040fe20003f64270 */
[--C-:B------:R-:W-:Y:S01]  /*132d0*/  FFMA.FTZ R44, R58, R9, -R35.reuse ;  /* 0x000000093a2c7223 */ /* 0x100fe20000010823 */
[----:B------:R-:W-:Y:S01]  /*132e0*/  FMNMX.FTZ R31, R80, R31, !PT ;  /* 0x0000001f501f7209 */ /* 0x000fe20007810000 */
[-CC-:B------:R-:W-:Y:S01]  /*132f0*/  FFMA.FTZ R159, R70, R9.reuse, -R35.reuse ;  /* 0x00000009469f7223 */ /* 0x180fe20000010823 */
[----:B0-----:R-:W-:Y:S01]  /*13300*/  FSEL R88, R10, -INF , P3 ;  /* 0xff8000000a587808 */ /* 0x001fe20001800000 */
[----:B------:R0:W-:Y:S01]  /*13310*/  MUFU.TANH R112, R84 ;  /* 0x0000005400707308 */ /* 0x0001e20000002400 */
[C---:B------:R-:W-:Y:S01]  /*13320*/  ISETP.GT.AND P3, PT, R27.reuse, 0x20, PT ;  /* 0x000000201b00780c */ /* 0x040fe20003f64270 */
[-CC-:B------:R-:W-:Y:S01]  /*13330*/  FFMA.FTZ R10, R54, R9.reuse, -R35.reuse ;  /* 0x00000009360a7223 */ /* 0x180fe20000010823 */
[-CC-:B------:R-:W-:Y:S01]  /*13340*/  FFMA.FTZ R48, R74, R9.reuse, -R35.reuse ;  /* 0x000000094a307223 */ /* 0x180fe20000010823 */
[-CC-:B------:R-:W-:Y:S01]  /*13350*/  FFMA.FTZ R153, R60, R9.reuse, -R35.reuse ;  /* 0x000000093c997223 */ /* 0x180fe20000010823 */
[----:B--2---:R-:W-:Y:S01]  /*13360*/  FSEL R98, R12, -INF , P3 ;  /* 0xff8000000c627808 */ /* 0x004fe20001800000 */
[-CC-:B------:R-:W-:Y:S01]  /*13370*/  FFMA.FTZ R12, R46, R9.reuse, -R35.reuse ;  /* 0x000000092e0c7223 */ /* 0x180fe20000010823 */
[C---:B------:R-:W-:Y:S01]  /*13380*/  ISETP.GT.AND P3, PT, R27.reuse, 0x28, PT ;  /* 0x000000281b00780c */ /* 0x040fe20003f64270 */
[----:B------:R-:W1:Y:S01]  /*13390*/  MUFU.TANH R13, R13 ;  /* 0x0000000d000d7308 */ /* 0x000e620000002400 */
[----:B0-----:R-:W-:Y:S01]  /*133a0*/  FSEL R84, R8, -INF , P2 ;  /* 0xff80000008547808 */ /* 0x001fe20001000000 */
[-CC-:B------:R-:W-:Y:S01]  /*133b0*/  FFMA.FTZ R8, R66, R9.reuse, -R35.reuse ;  /* 0x0000000942087223 */ /* 0x180fe20000010823 */
[----:B------:R-:W-:Y:S01]  /*133c0*/  ISETP.GT.AND P2, PT, R27, 0x19, PT ;  /* 0x000000191b00780c */ /* 0x000fe20003f44270 */
[--C-:B------:R-:W-:Y:S01]  /*133d0*/  FFMA.FTZ R52, R78, R9, -R35.reuse ;  /* 0x000000094e347223 */ /* 0x100fe20000010823 */
[----:B------:R-:W-:Y:S01]  /*133e0*/  FMNMX.FTZ R31, R84, R31, !PT ;  /* 0x0000001f541f7209 */ /* 0x000fe20007810000 */
[--C-:B------:R-:W-:Y:S01]  /*133f0*/  FFMA.FTZ R155, R82, R9, -R35.reuse ;  /* 0x00000009529b7223 */ /* 0x100fe20000010823 */
[----:B------:R-:W-:Y:S01]  /*13400*/  FSEL R96, R11, -INF , P2 ;  /* 0xff8000000b607808 */ /* 0x000fe20001000000 */
[----:B------:R-:W0:Y:S01]  /*13410*/  MUFU.TANH R15, R15 ;  /* 0x0000000f000f7308 */ /* 0x000e220000002400 */
[----:B------:R-:W-:Y:S01]  /*13420*/  FMNMX.FTZ R31, R88, R31, !PT ;  /* 0x0000001f581f7209 */ /* 0x000fe20007810000 */
[----:B------:R-:W-:Y:S01]  /*13430*/  FFMA.FTZ R56, R86, R9, -R35 ;  /* 0x0000000956387223 */ /* 0x000fe20000010823 */
[----:B------:R-:W-:-:S02]  /*13440*/  ISETP.GT.AND P2, PT, R27, 0x21, PT ;  /* 0x000000211b00780c */ /* 0x000fc40003f44270 */
[----:B------:R-:W-:Y:S02]  /*13450*/  FMNMX.FTZ R31, R96, R31, !PT ;  /* 0x0000001f601f7209 */ /* 0x000fe40007810000 */
[----:B---3--:R-:W-:Y:S01]  /*13460*/  FSEL R92, R14, -INF , P2 ;  /* 0xff8000000e5c7808 */ /* 0x008fe20001000000 */
[----:B------:R-:W2:Y:S01]  /*13470*/  MUFU.TANH R20, R20 ;  /* 0x0000001400147308 */ /* 0x000ea20000002400 */
[----:B------:R-:W-:Y:S01]  /*13480*/  FMNMX.FTZ R31, R98, R31, !PT ;  /* 0x0000001f621f7209 */ /* 0x000fe20007810000 */
[----:B------:R-:W-:Y:S01]  /*13490*/  FFMA.FTZ R14, R40, R9, -R35 ;  /* 0x00000009280e7223 */ /* 0x000fe20000010823 */
[----:B------:R-:W-:Y:S02]  /*134a0*/  ISETP.GT.AND P2, PT, R27, 0x29, PT ;  /* 0x000000291b00780c */ /* 0x000fe40003f44270 */
[----:B-1----:R-:W-:Y:S02]  /*134b0*/  FSEL R100, R13, -INF , P3 ;  /* 0xff8000000d647808 */ /* 0x002fe40001800000 */
[----:B------:R-:W-:Y:S01]  /*134c0*/  FMNMX.FTZ R31, R92, R31, !PT ;  /* 0x0000001f5c1f7209 */ /* 0x000fe20007810000 */
[----:B------:R-:W1:Y:S01]  /*134d0*/  MUFU.TANH R25, R25 ;  /* 0x0000001900197308 */ /* 0x000e620000002400 */
[----:B------:R-:W-:-:S02]  /*134e0*/  ISETP.GT.AND P3, PT, R27, 0x30, PT ;  /* 0x000000301b00780c */ /* 0x000fc40003f64270 */
[----:B0-----:R-:W-:Y:S02]  /*134f0*/  FSEL R94, R15, -INF , P2 ;  /* 0xff8000000f5e7808 */ /* 0x001fe40001000000 */
[----:B------:R-:W-:Y:S02]  /*13500*/  FMNMX.FTZ R31, R100, R31, !PT ;  /* 0x0000001f641f7209 */ /* 0x000fe40007810000 */
[C---:B------:R-:W-:Y:S01]  /*13510*/  ISETP.GT.AND P2, PT, R27.reuse, 0x31, PT ;  /* 0x000000311b00780c */ /* 0x040fe20003f44270 */
[----:B------:R-:W0:Y:S01]  /*13520*/  MUFU.TANH R24, R24 ;  /* 0x0000001800187308 */ /* 0x000e220000002400 */
[----:B--2---:R-:W-:Y:S02]  /*13530*/  FSEL R20, R20, -INF , P3 ;  /* 0xff80000014147808 */ /* 0x004fe40001800000 */
[----:B------:R-:W-:Y:S02]  /*13540*/  FMNMX.FTZ R31, R94, R31, !PT ;  /* 0x0000001f5e1f7209 */ /* 0x000fe40007810000 */
[----:B------:R-:W-:-:S02]  /*13550*/  ISETP.GT.AND P3, PT, R27, 0x38, PT ;  /* 0x000000381b00780c */ /* 0x000fc40003f64270 */
[----:B------:R-:W-:Y:S01]  /*13560*/  FMNMX.FTZ R31, R20, R31, !PT ;  /* 0x0000001f141f7209 */ /* 0x000fe20007810000 */
        /* <DEDUP_REMOVED lines=8> */
[----:B------:R-:W0:Y:S01]  /*135f0*/  MUFU.TANH R32, R32 ;  /* 0x0000002000207308 */ /* 0x000e220000002400 */
[----:B--2---:R-:W-:Y:S02]  /*13600*/  FSEL R28, R28, -INF , P2 ;  /* 0xff8000001c1c7808 */ /* 0x004fe40001000000 */
[----:B------:R-:W-:Y:S02]  /*13610*/  ISETP.GT.AND P2, PT, R27, 0x41, PT ;  /* 0x000000411b00780c */ /* 0x000fe40003f44270 */
[----:B------:R-:W-:-:S03]  /*13620*/  FMNMX.FTZ R31, R28, R31, !PT ;  /* 0x0000001f1c1f7209 */ /* 0x000fc60007810000 */
[----:B------:R-:W2:Y:S01]  /*13630*/  MUFU.TANH R61, R61 ;  /* 0x0000003d003d7308 */ /* 0x000ea20000002400 */
[----:B-1----:R-:W-:Y:S02]  /*13640*/  FSEL R66, R29, -INF , P3 ;  /* 0xff8000001d427808 */ /* 0x002fe40001800000 */
[----:B------:R-:W-:Y:S02]  /*13650*/  ISETP.GT.AND P3, PT, R27, 0x48, PT ;  /* 0x000000481b00780c */ /* 0x000fe40003f64270 */
[----:B------:R-:W-:Y:S02]  /*13660*/  FMNMX.FTZ R31, R66, R31, !PT ;  /* 0x0000001f421f7209 */ /* 0x000fe40007810000 */
[----:B------:R-:W-:Y:S01]  /*13670*/  FSEL R62, R37, -INF , P3 ;  /* 0xff800000253e7808 */ /* 0x000fe20001800000 */
[----:B------:R-:W1:Y:S01]  /*13680*/  MUFU.TANH R65, R65 ;  /* 0x0000004100417308 */ /* 0x000e620000002400 */
[----:B0-----:R-:W-:Y:S02]  /*13690*/  FSEL R32, R32, -INF , P2 ;  /* 0xff80000020207808 */ /* 0x001fe40001000000 */
[----:B------:R-:W-:-:S02]  /*136a0*/  ISETP.GT.AND P2, PT, R27, 0x49, PT ;  /* 0x000000491b00780c */ /* 0x000fc40003f44270 */
[----:B------:R-:W-:Y:S02]  /*136b0*/  FMNMX.FTZ R31, R32, R31, !PT ;  /* 0x0000001f201f7209 */ /* 0x000fe40007810000 */
[----:B------:R-:W-:Y:S01]  /*136c0*/  ISETP.GT.AND P3, PT, R27, 0x50, PT ;  /* 0x000000501b00780c */ /* 0x000fe20003f64270 */
[----:B------:R-:W0:Y:S01]  /*136d0*/  MUFU.TANH R69, R69 ;  /* 0x0000004500457308 */ /* 0x000e220000002400 */
[----:B--2---:R-:W-:Y:S02]  /*136e0*/  FSEL R54, R61, -INF , P2 ;  /* 0xff8000003d367808 */ /* 0x004fe40001000000 */
[----:B------:R-:W-:Y:S02]  /*136f0*/  FMNMX.FTZ R31, R62, R31, !PT ;  /* 0x0000001f3e1f7209 */ /* 0x000fe40007810000 */
[----:B------:R-:W-:Y:S02]  /*13700*/  ISETP.GT.AND P2, PT, R27, 0x51, PT ;  /* 0x000000511b00780c */ /* 0x000fe40003f44270 */
[----:B------:R-:W-:Y:S01]  /*13710*/  FSEL R102, R39, -INF , P3 ;  /* 0xff80000027667808 */ /* 0x000fe20001800000 */
[----:B------:R-:W2:Y:S01]  /*13720*/  MUFU.TANH R73, R73 ;  /* 0x0000004900497308 */ /* 0x000ea20000002400 */
[----:B------:R-:W-:-:S02]  /*13730*/  FMNMX.FTZ R31, R54, R31, !PT ;  /* 0x0000001f361f7209 */ /* 0x000fc40007810000 */
[----:B------:R-:W-:Y:S02]  /*13740*/  ISETP.GT.AND P3, PT, R27, 0x58, PT ;  /* 0x000000581b00780c */ /* 0x000fe40003f64270 */
[----:B-1----:R-:W-:Y:S02]  /*13750*/  FSEL R104, R65, -INF , P2 ;  /* 0xff80000041687808 */ /* 0x002fe40001000000 */
[----:B------:R-:W-:Y:S01]  /*13760*/  FMNMX.FTZ R31, R102, R31, !PT ;  /* 0x0000001f661f7209 */ /* 0x000fe20007810000 */
[----:B------:R-:W1:Y:S01]  /*13770*/  MUFU.TANH R77, R77 ;  /* 0x0000004d004d7308 */ /* 0x000e620000002400 */
[----:B------:R-:W-:Y:S02]  /*13780*/  ISETP.GT.AND P2, PT, R27, 0x59, PT ;  /* 0x000000591b00780c */ /* 0x000fe40003f44270 */
[----:B------:R-:W-:Y:S02]  /*13790*/  FSEL R50, R41, -INF , P3 ;  /* 0xff80000029327808 */ /* 0x000fe40001800000 */
[----:B------:R-:W-:-:S02]  /*137a0*/  FMNMX.FTZ R31, R104, R31, !PT ;  /* 0x0000001f681f7209 */ /* 0x000fc40007810000 */
[----:B------:R-:W-:Y:S01]  /*137b0*/  ISETP.GT.AND P3, PT, R27, 0x60, PT ;  /* 0x000000601b00780c */ /* 0x000fe20003f64270 */
[----:B------:R-:W3:Y:S01]  /*137c0*/  MUFU.TANH R81, R81 ;  /* 0x0000005100517308 */ /* 0x000ee20000002400 */
[----:B0-----:R-:W-:Y:S02]  /*137d0*/  FSEL R46, R69, -INF , P2 ;  /* 0xff800000452e7808 */ /* 0x001fe40001000000 */
[----:B------:R-:W-:Y:S02]  /*137e0*/  FMNMX.FTZ R31, R50, R31, !PT ;  /* 0x0000001f321f7209 */ /* 0x000fe40007810000 */
[----:B------:R-:W-:Y:S02]  /*137f0*/  ISETP.GT.AND P2, PT, R27, 0x61, PT ;  /* 0x000000611b00780c */ /* 0x000fe40003f44270 */
[----:B------:R-:W-:Y:S01]  /*13800*/  FSEL R106, R106, -INF , P3 ;  /* 0xff8000006a6a7808 */ /* 0x000fe20001800000 */
[----:B------:R-:W0:Y:S01]  /*13810*/  MUFU.TANH R85, R85 ;  /* 0x0000005500557308 */ /* 0x000e220000002400 */
[----:B------:R-:W-:-:S02]  /*13820*/  FMNMX.FTZ R31, R46, R31, !PT ;  /* 0x0000001f2e1f7209 */ /* 0x000fc40007810000 */
[----:B------:R-:W-:Y:S02]  /*13830*/  ISETP.GT.AND P3, PT, R27, 0x68, PT ;  /* 0x000000681b00780c */ /* 0x000fe40003f64270 */
[----:B--2---:R-:W-:Y:S02]  /*13840*/  FSEL R42, R73, -INF , P2 ;  /* 0xff800000492a7808 */ /* 0x004fe40001000000 */
[----:B------:R-:W-:Y:S01]  /*13850*/  FMNMX.FTZ R31, R106, R31, !PT ;  /* 0x0000001f6a1f7209 */ /* 0x000fe20007810000 */
[----:B------:R-:W-:Y:S01]  /*13860*/  MUFU.EX2 R181, R181 ;  /* 0x000000b500b57308 */ /* 0x000fe20000000800 */
[----:B------:R-:W-:Y:S02]  /*13870*/  ISETP.GT.AND P2, PT, R27, 0x69, PT ;  /* 0x000000691b00780c */ /* 0x000fe40003f44270 */
[----:B------:R-:W-:Y:S02]  /*13880*/  FSEL R108, R108, -INF , P3 ;  /* 0xff8000006c6c7808 */ /* 0x000fe40001800000 */
[----:B------:R-:W-:-:S02]  /*13890*/  FMNMX.FTZ R31, R42, R31, !PT ;  /* 0x0000001f2a1f7209 */ /* 0x000fc40007810000 */
[----:B------:R-:W-:Y:S01]  /*138a0*/  ISETP.GT.AND P3, PT, R27, 0x70, PT ;  /* 0x000000701b00780c */ /* 0x000fe20003f64270 */
[----:B------:R-:W2:Y:S01]  /*138b0*/  MUFU.EX2 R64, R64 ;  /* 0x0000004000407308 */ /* 0x000ea20000000800 */
[----:B-1----:R-:W-:Y:S02]  /*138c0*/  FSEL R40, R77, -INF , P2 ;  /* 0xff8000004d287808 */ /* 0x002fe40001000000 */
[----:B------:R-:W-:Y:S02]  /*138d0*/  FMNMX.FTZ R31, R108, R31, !PT ;  /* 0x0000001f6c1f7209 */ /* 0x000fe40007810000 */
[----:B------:R-:W-:Y:S02]  /*138e0*/  ISETP.GT.AND P2, PT, R27, 0x71, PT ;  /* 0x000000711b00780c */ /* 0x000fe40003f44270 */
[----:B------:R-:W-:Y:S01]  /*138f0*/  FSEL R110, R110, -INF , P3 ;  /* 0xff8000006e6e7808 */ /* 0x000fe20001800000 */
[----:B------:R-:W1:Y:S01]  /*13900*/  MUFU.EX2 R183, R183 ;  /* 0x000000b700b77308 */ /* 0x000e620000000800 */
[----:B------:R-:W-:-:S02]  /*13910*/  FMNMX.FTZ R31, R40, R31, !PT ;  /* 0x0000001f281f7209 */ /* 0x000fc40007810000 */
[----:B------:R-:W-:Y:S02]  /*13920*/  ISETP.GT.AND P3, PT, R27, 0x78, PT ;  /* 0x000000781b00780c */ /* 0x000fe40003f64270 */
[----:B---3--:R-:W-:Y:S02]  /*13930*/  FSEL R34, R81, -INF , P2 ;  /* 0xff80000051227808 */ /* 0x008fe40001000000 */
[----:B------:R-:W-:Y:S01]  /*13940*/  FMNMX.FTZ R31, R110, R31, !PT ;  /* 0x0000001f6e1f7209 */ /* 0x000fe20007810000 */
[----:B------:R-:W3:Y:S01]  /*13950*/  MUFU.EX2 R2, R2 ;  /* 0x0000000200027308 */ /* 0x000ee20000000800 */
[----:B------:R-:W-:Y:S02]  /*13960*/  ISETP.GT.AND P2, PT, R27, 0x79, PT ;  /* 0x000000791b00780c */ /* 0x000fe40003f44270 */
[----:B------:R-:W-:Y:S02]  /*13970*/  FSEL R112, R112, -INF , P3 ;  /* 0xff80000070707808 */ /* 0x000fe40001800000 */
[----:B------:R-:W-:-:S02]  /*13980*/  FMNMX.FTZ R31, R34, R31, !PT ;  /* 0x0000001f221f7209 */ /* 0x000fc40007810000 */
[----:B0-----:R-:W-:Y:S01]  /*13990*/  FSEL R114, R85, -INF , P2 ;  /* 0xff80000055727808 */ /* 0x001fe20001000000 */
[----:B------:R-:W0:Y:S01]  /*139a0*/  MUFU.EX2 R177, R177 ;  /* 0x000000b100b17308 */ /* 0x000e220000000800 */
[----:B------:R-:W-:-:S04]  /*139b0*/  FMNMX.FTZ R31, R112, R31, !PT ;  /* 0x0000001f701f7209 */ /* 0x000fc80007810000 */
[----:B------:R-:W-:-:S03]  /*139c0*/  FMNMX.FTZ R31, R114, R31, !PT ;  /* 0x0000001f721f7209 */ /* 0x000fc60007810000 */
[----:B------:R-:W4:Y:S02]  /*139d0*/  MUFU.EX2 R4, R4 ;  /* 0x0000000400047308 */ /* 0x000f240000000800 */
[----:B------:R-:W2:Y:S06]  /*139e0*/  SHFL.BFLY PT, R116, R31, 0x2, 0x1f ;  /* 0x0c401f001f747f89 */ /* 0x000eac00000e0000 */
[----:B------:R-:W4:Y:S08]  /*139f0*/  MUFU.EX2 R179, R179 ;  /* 0x000000b300b37308 */ /* 0x000f300000000800 */
[----:B------:R-:W4:Y:S08]  /*13a00*/  MUFU.EX2 R6, R6 ;  /* 0x0000000600067308 */ /* 0x000f300000000800 */
[----:B------:R-:W-:Y:S01]  /*13a10*/  MUFU.EX2 R173, R173 ;  /* 0x000000ad00ad7308 */ /* 0x000fe20000000800 */
[----:B--2---:R-:W-:-:S05]  /*13a20*/  FMNMX.FTZ R116, R31, R116, !PT ;  /* 0x000000741f747209 */ /* 0x004fca0007810000 */
[----:B------:R-:W2:Y:S02]  /*13a30*/  SHFL.BFLY PT, R7, R116, 0x1, 0x1f ;  /* 0x0c201f0074077f89 */ /* 0x000ea400000e0000 */
[----:B------:R-:W-:Y:S08]  /*13a40*/  MUFU.EX2 R8, R8 ;  /* 0x0000000800087308 */ /* 0x000ff00000000800 */
[----:B------:R-:W-:Y:S08]  /*13a50*/  MUFU.EX2 R175, R175 ;  /* 0x000000af00af7308 */ /* 0x000ff00000000800 */
[----:B------:R-:W-:Y:S01]  /*13a60*/  MUFU.EX2 R10, R10 ;  /* 0x0000000a000a7308 */ /* 0x000fe20000000800 */
[----:B--2---:R-:W-:-:S07]  /*13a70*/  FMNMX.FTZ R194, R116, R7, !PT ;  /* 0x0000000774c27209 */ /* 0x004fce0007810000 */
[----:B------:R-:W-:Y:S01]  /*13a80*/  MUFU.EX2 R169, R169 ;  /* 0x000000a900a97308 */ /* 0x000fe20000000800 */
[----:B------:R-:W-:Y:S01]  /*13a90*/  IMAD.MOV.U32 R116, RZ, RZ, R151 ;  /* 0x000000ffff747224 */ /* 0x000fe200078e0097 */
[C---:B------:R-:W-:Y:S01]  /*13aa0*/  FSETP.NEU.FTZ.AND P2, PT, R194.reuse, -INF , PT ;  /* 0xff800000c200780b */ /* 0x040fe20003f5d000 */
[----:B------:R-:W-:-:S05]  /*13ab0*/  FMUL.FTZ R7, R194, R9 ;  /* 0x00000009c2077220 */ /* 0x000fca0000410000 */
[----:B------:R-:W-:Y:S01]  /*13ac0*/  MUFU.EX2 R12, R12 ;  /* 0x0000000c000c7308 */ /* 0x000fe20000000800 */
[----:B------:R-:W-:-:S05]  /*13ad0*/  FSEL R39, R7, RZ, P2 ;  /* 0x000000ff07277208 */ /* 0x000fca0001000000 */
[-CC-:B------:R-:W-:Y:S01]  /*13ae0*/  FFMA.FTZ R180, R76, R9.reuse, -R39.reuse ;  /* 0x000000094cb47223 */ /* 0x180fe20000010827 */
[-CC-:B------:R-:W-:Y:S01]  /*13af0*/  FFMA.FTZ R11, R3, R9.reuse, -R39.reuse ;  /* 0x00000009030b7223 */ /* 0x180fe20000010827 */
[-CC-:B------:R-:W-:Y:S01]  /*13b00*/  FFMA.FTZ R182, R68, R9.reuse, -R39.reuse ;  /* 0x0000000944b67223 */ /* 0x180fe20000010827 */
[-CC-:B------:R-:W-:Y:S01]  /*13b10*/  FFMA.FTZ R168, R20, R9.reuse, -R39.reuse ;  /* 0x0000000914a87223 */ /* 0x180fe20000010827 */
[----:B------:R-:W-:Y:S01]  /*13b20*/  FADD.FTZ R20, R181, R64 ;  /* 0x00000040b5147221 */ /* 0x000fe20000010000 */
[-CC-:B------:R-:W-:Y:S01]  /*13b30*/  FFMA.FTZ R13, R72, R9.reuse, -R39.reuse ;  /* 0x00000009480d7223 */ /* 0x180fe20000010827 */
[----:B------:R-:W-:Y:S01]  /*13b40*/  MUFU.EX2 R180, R180 ;  /* 0x000000b400b47308 */ /* 0x000fe20000000800 */
[-CC-:B------:R-:W-:Y:S01]  /*13b50*/  FFMA.FTZ R176, R80, R9.reuse, -R39.reuse ;  /* 0x0000000950b07223 */ /* 0x180fe20000010827 */
[----:B-1----:R-:W-:Y:S01]  /*13b60*/  FADD.FTZ R3, R183, R20 ;  /* 0x00000014b7037221 */ /* 0x002fe20000010000 */
[-CC-:B------:R-:W-:Y:S01]  /*13b70*/  FFMA.FTZ R15, R84, R9.reuse, -R39.reuse ;  /* 0x00000009540f7223 */ /* 0x180fe20000010827 */
[-CC-:B------:R-:W-:Y:S01]  /*13b80*/  FFMA.FTZ R178, R88, R9.reuse, -R39.reuse ;  /* 0x0000000958b27223 */ /* 0x180fe20000010827 */
[-C--:B------:R-:W-:Y:S01]  /*13b90*/  FFMA.FTZ R25, R96, R9.reuse, -R39 ;  /* 0x0000000960197223 */ /* 0x080fe20000010827 */
[----:B---3--:R-:W-:Y:S01]  /*13ba0*/  FADD.FTZ R20, R2, R3 ;  /* 0x0000000302147221 */ /* 0x008fe20000010000 */
[-CC-:B------:R-:W-:Y:S01]  /*13bb0*/  FFMA.FTZ R172, R98, R9.reuse, -R39.reuse ;  /* 0x0000000962ac7223 */ /* 0x180fe20000010827 */
[----:B------:R-:W1:Y:S01]  /*13bc0*/  MUFU.EX2 R11, R11 ;  /* 0x0000000b000b7308 */ /* 0x000e620000000800 */
[-CC-:B------:R-:W-:Y:S01]  /*13bd0*/  FFMA.FTZ R170, R24, R9.reuse, -R39.reuse ;  /* 0x0000000918aa7223 */ /* 0x180fe20000010827 */
[----:B0-----:R-:W-:Y:S01]  /*13be0*/  FADD.FTZ R3, R177, R20 ;  /* 0x00000014b1037221 */ /* 0x001fe20000010000 */
[-CC-:B------:R-:W-:Y:S01]  /*13bf0*/  FFMA.FTZ R27, R92, R9.reuse, -R39.reuse ;  /* 0x000000095c1b7223 */ /* 0x180fe20000010827 */
[-CC-:B------:R-:W-:Y:S01]  /*13c00*/  FFMA.FTZ R174, R100, R9.reuse, -R39.reuse ;  /* 0x0000000964ae7223 */ /* 0x180fe20000010827 */
[-C--:B------:R-:W-:Y:S01]  /*13c10*/  FFMA.FTZ R29, R94, R9.reuse, -R39 ;  /* 0x000000095e1d7223 */ /* 0x080fe20000010827 */
[----:B----4-:R-:W-:Y:S01]  /*13c20*/  FADD.FTZ R20, R4, R3 ;  /* 0x0000000304147221 */ /* 0x010fe20000010000 */
[-CC-:B------:R-:W-:Y:S01]  /*13c30*/  FFMA.FTZ R31, R90, R9.reuse, -R39.reuse ;  /* 0x000000095a1f7223 */ /* 0x180fe20000010827 */
[----:B------:R-:W0:Y:S01]  /*13c40*/  MUFU.EX2 R182, R182 ;  /* 0x000000b600b67308 */ /* 0x000e220000000800 */
[-CC-:B------:R-:W-:Y:S01]  /*13c50*/  FFMA.FTZ R33, R28, R9.reuse, -R39.reuse ;  /* 0x000000091c217223 */ /* 0x180fe20000010827 */
[----:B------:R-:W-:Y:S01]  /*13c60*/  FADD.FTZ R7, R179, R20 ;  /* 0x00000014b3077221 */ /* 0x000fe20000010000 */
[-CC-:B------:R-:W-:Y:S01]  /*13c70*/  FFMA.FTZ R164, R66, R9.reuse, -R39.reuse ;  /* 0x0000000942a47223 */ /* 0x180fe20000010827 */
[-CC-:B------:R-:W-:Y:S01]  /*13c80*/  FFMA.FTZ R35, R32, R9.reuse, -R39.reuse ;  /* 0x0000000920237223 */ /* 0x180fe20000010827 */
[-C--:B------:R-:W-:Y:S01]  /*13c90*/  FFMA.FTZ R166, R62, R9.reuse, -R39 ;  /* 0x000000093ea67223 */ /* 0x080fe20000010827 */
[----:B------:R-:W-:Y:S01]  /*13ca0*/  FADD.FTZ R24, R6, R7 ;  /* 0x0000000706187221 */ /* 0x000fe20000010000 */
[----:B------:R-:W-:Y:S01]  /*13cb0*/  IMAD.IADD R28, R195, 0x1, -R192 ;  /* 0x00000001c31c7824 */ /* 0x000fe200078e0ac0 */
[----:B------:R-:W2:Y:S01]  /*13cc0*/  MUFU.EX2 R13, R13 ;  /* 0x0000000d000d7308 */ /* 0x000ea20000000800 */
[----:B-1----:R-:W-:Y:S01]  /*13cd0*/  FADD.FTZ R3, R180, R11 ;  /* 0x0000000bb4037221 */ /* 0x002fe20000010000 */
[----:B------:R-:W-:Y:S01]  /*13ce0*/  FADD.FTZ R7, R173, R24 ;  /* 0x00000018ad077221 */ /* 0x000fe20000010000 */
[----:B------:R-:W-:Y:S01]  /*13cf0*/  FFMA.FTZ R37, R54, R9, -R39 ;  /* 0x0000000936257223 */ /* 0x000fe20000010827 */
[----:B------:R-:W-:-:S02]  /*13d00*/  IMAD R28, R193, 0x80, R28 ;  /* 0x00000080c11c7824 */ /* 0x000fc400078e021c */
[-C--:B------:R-:W-:Y:S01]  /*13d10*/  FFMA.FTZ R160, R102, R9.reuse, -R39 ;  /* 0x0000000966a07223 */ /* 0x080fe20000010827 */
[----:B------:R-:W-:Y:S01]  /*13d20*/  FADD.FTZ R24, R8, R7 ;  /* 0x0000000708187221 */ /* 0x000fe20000010000 */
[-C--:B------:R-:W-:Y:S01]  /*13d30*/  FFMA.FTZ R104, R104, R9.reuse, -R39 ;  /* 0x0000000968687223 */ /* 0x080fe20000010827 */
[----:B------:R-:W1:Y:S01]  /*13d40*/  MUFU.EX2 R176, R176 ;  /* 0x000000b000b07308 */ /* 0x000e620000000800 */
[----:B0-----:R-:W-:Y:S01]  /*13d50*/  FADD.FTZ R20, R182, R3 ;  /* 0x00000003b6147221 */ /* 0x001fe20000010000 */
[----:B------:R-:W-:Y:S01]  /*13d60*/  FADD.FTZ R7, R175, R24 ;  /* 0x00000018af077221 */ /* 0x000fe20000010000 */
[----:B------:R-:W-:Y:S01]  /*13d70*/  SHF.R.S32.HI R41, RZ, 0x1f, R28 ;  /* 0x0000001fff297819 */ /* 0x000fe2000001141c */
[-CC-:B------:R-:W-:Y:S01]  /*13d80*/  FFMA.FTZ R50, R50, R9.reuse, -R39.reuse ;  /* 0x0000000932327223 */ /* 0x180fe20000010827 */
[-C--:B------:R-:W-:Y:S01]  /*13d90*/  FFMA.FTZ R46, R46, R9.reuse, -R39 ;  /* 0x000000092e2e7223 */ /* 0x080fe20000010827 */
[----:B------:R-:W-:Y:S01]  /*13da0*/  FADD.FTZ R24, R10, R7 ;  /* 0x000000070a187221 */ /* 0x000fe20000010000 */
[----:B------:R-:W-:Y:S01]  /*13db0*/  LEA.HI R7, R41, R28, RZ, 0x7 ;  /* 0x0000001c29077211 */ /* 0x000fe200078f38ff */
[----:B------:R-:W0:Y:S01]  /*13dc0*/  MUFU.EX2 R15, R15 ;  /* 0x0000000f000f7308 */ /* 0x000e220000000800 */
[----:B--2---:R-:W-:Y:S01]  /*13dd0*/  FADD.FTZ R3, R13, R20 ;  /* 0x000000140d037221 */ /* 0x004fe20000010000 */
[----:B------:R-:W-:Y:S01]  /*13de0*/  FADD.FTZ R43, R169, R24 ;  /* 0x00000018a92b7221 */ /* 0x000fe20000010000 */
[--C-:B------:R-:W-:Y:S01]  /*13df0*/  FFMA.FTZ R106, R106, R9, -R39.reuse ;  /* 0x000000096a6a7223 */ /* 0x100fe20000010827 */
[----:B------:R-:W-:Y:S01]  /*13e00*/  F2FP.F16.F32.PACK_AB R183, R2, R183 ;  /* 0x000000b702b7723e */ /* 0x000fe200000000ff */
[-C--:B------:R-:W-:Y:S01]  /*13e10*/  FFMA.FTZ R42, R42, R9.reuse, -R39 ;  /* 0x000000092a2a7223 */ /* 0x080fe20000010827 */
[----:B------:R-:W-:Y:S01]  /*13e20*/  FADD.FTZ R24, R12, R43 ;  /* 0x0000002b0c187221 */ /* 0x000fe20000010000 */
[-C--:B------:R-:W-:Y:S01]  /*13e30*/  FFMA.FTZ R108, R108, R9.reuse, -R39 ;  /* 0x000000096c6c7223 */ /* 0x080fe20000010827 */
[----:B------:R-:W2:Y:S01]  /*13e40*/  MUFU.EX2 R178, R178 ;  /* 0x000000b200b27308 */ /* 0x000ea20000000800 */
[----:B-1----:R-:W-:Y:S01]  /*13e50*/  FADD.FTZ R20, R176, R3 ;  /* 0x00000003b0147221 */ /* 0x002fe20000010000 */
[-CC-:B------:R-:W-:Y:S01]  /*13e60*/  FFMA.FTZ R40, R40, R9.reuse, -R39.reuse ;  /* 0x0000000928287223 */ /* 0x180fe20000010827 */
[-CC-:B------:R-:W-:Y:S01]  /*13e70*/  FFMA.FTZ R110, R110, R9.reuse, -R39.reuse ;  /* 0x000000096e6e7223 */ /* 0x180fe20000010827 */
[-CC-:B------:R-:W-:Y:S01]  /*13e80*/  FFMA.FTZ R34, R34, R9.reuse, -R39.reuse ;  /* 0x0000000922227223 */ /* 0x180fe20000010827 */
[-CC-:B------:R-:W-:Y:S01]  /*13e90*/  FFMA.FTZ R112, R112, R9.reuse, -R39.reuse ;  /* 0x0000000970707223 */ /* 0x180fe20000010827 */
[----:B------:R-:W-:Y:S01]  /*13ea0*/  FFMA.FTZ R114, R114, R9, -R39 ;  /* 0x0000000972727223 */ /* 0x000fe20000010827 */
[----:B------:R-:W-:Y:S01]  /*13eb0*/  F2FP.F16.F32.PACK_AB R182, R13, R182 ;  /* 0x000000b60db6723e */ /* 0x000fe200000000ff */
[----:B------:R-:W1:Y:S01]  /*13ec0*/  MUFU.EX2 R25, R25 ;  /* 0x0000001900197308 */ /* 0x000e620000000800 */
[----:B0-----:R-:W-:Y:S01]  /*13ed0*/  FADD.FTZ R3, R15, R20 ;  /* 0x000000140f037221 */ /* 0x001fe20000010000 */
[----:B------:R-:W-:Y:S01]  /*13ee0*/  SHF.R.S32.HI R7, RZ, 0x7, R7 ;  /* 0x00000007ff077819 */ /* 0x000fe20000011407 */
[--C-:B------:R-:W-:Y:S01]  /*13ef0*/  IMAD.MOV.U32 R102, RZ, RZ, R151.reuse ;  /* 0x000000ffff667224 */ /* 0x100fe200078e0097 */
[----:B------:R-:W-:Y:S01]  /*13f00*/  F2FP.F16.F32.PACK_AB R177, R4, R177 ;  /* 0x000000b104b1723e */ /* 0x000fe200000000ff */
[----:B------:R-:W-:Y:S01]  /*13f10*/  IMAD.MOV.U32 R98, RZ, RZ, R151 ;  /* 0x000000ffff627224 */ /* 0x000fe200078e0097 */
[----:B------:R-:W-:Y:S01]  /*13f20*/  F2FP.F16.F32.PACK_AB R175, R10, R175 ;  /* 0x000000af0aaf723e */ /* 0x000fe200000000ff */
[----:B------:R-:W-:Y:S01]  /*13f30*/  VIADD R10, R150, 0xfffffffe ;  /* 0xfffffffe960a7836 */ /* 0x000fe20000000000 */
[----:B------:R-:W0:Y:S01]  /*13f40*/  MUFU.EX2 R172, R172 ;  /* 0x000000ac00ac7308 */ /* 0x000e220000000800 */
[----:B--2---:R-:W-:Y:S01]  /*13f50*/  FADD.FTZ R20, R178, R3 ;  /* 0x00000003b2147221 */ /* 0x004fe20000010000 */
[----:B------:R-:W-:Y:S01]  /*13f60*/  F2FP.F16.F32.PACK_AB R180, R11, R180 ;  /* 0x000000b40bb4723e */ /* 0x000fe200000000ff */
[--C-:B------:R-:W-:Y:S01]  /*13f70*/  IMAD.MOV.U32 R150, RZ, RZ, R151.reuse ;  /* 0x000000ffff967224 */ /* 0x100fe200078e0097 */
[----:B------:R-:W-:Y:S01]  /*13f80*/  F2FP.F16.F32.PACK_AB R181, R64, R181 ;  /* 0x000000b540b5723e */ /* 0x000fe200000000ff */
[--C-:B------:R-:W-:Y:S01]  /*13f90*/  IMAD.MOV.U32 R96, RZ, RZ, R151.reuse ;  /* 0x000000ffff607224 */ /* 0x100fe200078e0097 */
[----:B------:R-:W-:Y:S01]  /*13fa0*/  F2FP.F16.F32.PACK_AB R179, R6, R179 ;  /* 0x000000b306b3723e */ /* 0x000fe200000000ff */
[--C-:B------:R-:W-:Y:S01]  /*13fb0*/  IMAD.MOV.U32 R92, RZ, RZ, R151.reuse ;  /* 0x000000ffff5c7224 */ /* 0x100fe200078e0097 */
[----:B------:R-:W2:Y:S01]  /*13fc0*/  MUFU.EX2 R27, R27 ;  /* 0x0000001b001b7308 */ /* 0x000ea20000000800 */
[----:B-1----:R-:W-:Y:S01]  /*13fd0*/  FADD.FTZ R3, R25, R20 ;  /* 0x0000001419037221 */ /* 0x002fe20000010000 */
[----:B------:R-:W-:Y:S01]  /*13fe0*/  F2FP.F16.F32.PACK_AB R173, R8, R173 ;  /* 0x000000ad08ad723e */ /* 0x000fe200000000ff */
[----:B------:R-:W-:Y:S01]  /*13ff0*/  IMAD.MOV.U32 R90, RZ, RZ, R151 ;  /* 0x000000ffff5a7224 */ /* 0x000fe200078e0097 */
[----:B------:R-:W-:-:S02]  /*14000*/  F2FP.F16.F32.PACK_AB R169, R12, R169 ;  /* 0x000000a90ca9723e */ /* 0x000fc400000000ff */
[----:B------:R-:W-:Y:S02]  /*14010*/  F2FP.F16.F32.PACK_AB R176, R15, R176 ;  /* 0x000000b00fb0723e */ /* 0x000fe400000000ff */
[----:B------:R-:W1:Y:S01]  /*14020*/  MUFU.EX2 R171, R171 ;  /* 0x000000ab00ab7308 */ /* 0x000e620000000800 */
[----:B0-----:R-:W-:Y:S01]  /*14030*/  FADD.FTZ R20, R172, R3 ;  /* 0x00000003ac147221 */ /* 0x001fe20000010000 */
[----:B------:R-:W-:Y:S02]  /*14040*/  F2FP.F16.F32.PACK_AB R178, R25, R178 ;  /* 0x000000b219b2723e */ /* 0x000fe400000000ff */
[-C--:B------:R-:W-:Y:S02]  /*14050*/  MOV R100, R151.reuse ;  /* 0x0000009700647202 */ /* 0x080fe40000000f00 */
[----:B------:R-:W-:Y:S02]  /*14060*/  MOV R94, R151 ;  /* 0x00000097005e7202 */ /* 0x000fe40000000f00 */
[----:B------:R-:W0:Y:S01]  /*14070*/  MUFU.EX2 R174, R174 ;  /* 0x000000ae00ae7308 */ /* 0x000e220000000800 */
[C---:B--2---:R-:W-:Y:S01]  /*14080*/  FADD.FTZ R3, R27.reuse, R20 ;  /* 0x000000141b037221 */ /* 0x044fe20000010000 */
[----:B------:R-:W-:-:S02]  /*14090*/  F2FP.F16.F32.PACK_AB R172, R27, R172 ;  /* 0x000000ac1bac723e */ /* 0x000fc400000000ff */
[----:B------:R-:W-:-:S04]  /*140a0*/  MOV R88, R151 ;  /* 0x0000009700587202 */ /* 0x000fc80000000f00 */
        /* <DEDUP_REMOVED lines=13> */
[----:B--2---:R-:W-:-:S07]  /*14180*/  FADD.FTZ R0, R168, R3 ;  /* 0x00000003a8007221 */ /* 0x004fce0000010000 */
[----:B------:R-:W2:Y:S01]  /*14190*/  MUFU.EX2 R167, R167 ;  /* 0x000000a700a77308 */ /* 0x000ea20000000800 */
[C---:B-1----:R-:W-:Y:S01]  /*141a0*/  FADD.FTZ R20, R26.reuse, R45 ;  /* 0x0000002d1a147221 */ /* 0x042fe20000010000 */
[----:B------:R-:W-:-:S06]  /*141b0*/  F2FP.F16.F32.PACK_AB R165, R26, R165 ;  /* 0x000000a51aa5723e */ /* 0x000fcc00000000ff */
[----:B------:R-:W1:Y:S01]  /*141c0*/  MUFU.EX2 R170, R170 ;  /* 0x000000aa00aa7308 */ /* 0x000e620000000800 */
[C---:B0-----:R-:W-:Y:S01]  /*141d0*/  FADD.FTZ R3, R31.reuse, R0 ;  /* 0x000000001f037221 */ /* 0x041fe20000010000 */
[----:B------:R-:W-:-:S06]  /*141e0*/  F2FP.F16.F32.PACK_AB R168, R31, R168 ;  /* 0x000000a81fa8723e */ /* 0x000fcc00000000ff */
[----:B------:R-:W0:Y:S01]  /*141f0*/  MUFU.EX2 R30, R30 ;  /* 0x0000001e001e7308 */ /* 0x000e220000000800 */
[----:B--2---:R-:W-:-:S07]  /*14200*/  FADD.FTZ R45, R167, R20 ;  /* 0x00000014a72d7221 */ /* 0x004fce0000010000 */
[----:B------:R-:W2:Y:S01]  /*14210*/  MUFU.EX2 R33, R33 ;  /* 0x0000002100217308 */ /* 0x000ea20000000800 */
[----:B-1----:R-:W-:-:S07]  /*14220*/  FADD.FTZ R0, R170, R3 ;  /* 0x00000003aa007221 */ /* 0x002fce0000010000 */
[----:B------:R-:W1:Y:S01]  /*14230*/  MUFU.EX2 R161, R161 ;  /* 0x000000a100a17308 */ /* 0x000e620000000800 */
[C---:B0-----:R-:W-:Y:S01]  /*14240*/  FADD.FTZ R20, R30.reuse, R45 ;  /* 0x0000002d1e147221 */ /* 0x041fe20000010000 */
[----:B------:R-:W-:-:S06]  /*14250*/  F2FP.F16.F32.PACK_AB R167, R30, R167 ;  /* 0x000000a71ea7723e */ /* 0x000fcc00000000ff */
        /* <DEDUP_REMOVED lines=25> */
[----:B------:R2:W3:Y:S01]  /*143f0*/  MUFU.EX2 R41, R104 ;  /* 0x0000006800297308 */ /* 0x0004e20000000800 */
[----:B-1----:R-:W-:-:S07]  /*14400*/  FADD.FTZ R0, R160, R3 ;  /* 0x00000003a0007221 */ /* 0x002fce0000010000 */
[----:B------:R-:W1:Y:S01]  /*14410*/  MUFU.EX2 R159, R159 ;  /* 0x0000009f009f7308 */ /* 0x000e620000000800 */
[C---:B0-----:R-:W-:Y:S01]  /*14420*/  FADD.FTZ R2, R44.reuse, R47 ;  /* 0x0000002f2c027221 */ /* 0x041fe20000010000 */
[----:B------:R-:W-:Y:S01]  /*14430*/  F2FP.F16.F32.PACK_AB R157, R44, R157 ;  /* 0x0000009d2c9d723e */ /* 0x000fe200000000ff */
[----:B--2---:R-:W-:-:S05]  /*14440*/  IMAD.MOV.U32 R104, RZ, RZ, R151 ;  /* 0x000000ffff687224 */ /* 0x004fca00078e0097 */
[----:B------:R-:W0:Y:S01]  /*14450*/  MUFU.EX2 R50, R50 ;  /* 0x0000003200327308 */ /* 0x000e220000000800 */
[C---:B---3--:R-:W-:Y:S01]  /*14460*/  FADD.FTZ R3, R41.reuse, R0 ;  /* 0x0000000029037221 */ /* 0x048fe20000010000 */
        /* <DEDUP_REMOVED lines=20> */
[----:B------:R-:W-:Y:S02]  /*145b0*/  F2FP.F16.F32.PACK_AB R156, R39, R106 ;  /* 0x0000006a279c723e */ /* 0x000fe400000000ff */
[----:B------:R-:W-:-:S04]  /*145c0*/  MOV R106, R151 ;  /* 0x00000097006a7202 */ /* 0x000fc80000000f00 */
[----:B------:R-:W0:Y:S01]  /*145d0*/  MUFU.EX2 R110, R110 ;  /* 0x0000006e006e7308 */ /* 0x000e220000000800 */
[----:B--2---:R-:W-:-:S07]  /*145e0*/  FADD.FTZ R0, R108, R49 ;  /* 0x000000316c007221 */ /* 0x004fce0000010000 */
[----:B------:R-:W2:Y:S01]  /*145f0*/  MUFU.EX2 R47, R34 ;  /* 0x00000022002f7308 */ /* 0x000ea20000000800 */
[C---:B-1----:R-:W-:Y:S01]  /*14600*/  FADD.FTZ R13, R45.reuse, R0 ;  /* 0x000000002d0d7221 */ /* 0x042fe20000010000 */
[----:B------:R-:W-:Y:S01]  /*14610*/  F2FP.F16.F32.PACK_AB R158, R45, R108 ;  /* 0x0000006c2d9e723e */ /* 0x000fe200000000ff */
[----:B------:R-:W-:-:S05]  /*14620*/  IMAD.MOV.U32 R108, RZ, RZ, R151 ;  /* 0x000000ffff6c7224 */ /* 0x000fca00078e0097 */
[----:B------:R-:W1:Y:S01]  /*14630*/  MUFU.EX2 R112, R112 ;  /* 0x0000007000707308 */ /* 0x000e620000000800 */
[----:B0-----:R-:W-:-:S07]  /*14640*/  FADD.FTZ R0, R110, R13 ;  /* 0x0000000d6e007221 */ /* 0x001fce0000010000 */
[----:B------:R-:W0:Y:S01]  /*14650*/  MUFU.EX2 R155, R155 ;  /* 0x0000009b009b7308 */ /* 0x000e220000000800 */
[C---:B--2---:R-:W-:Y:S01]  /*14660*/  FADD.FTZ R13, R47.reuse, R0 ;  /* 0x000000002f0d7221 */ /* 0x044fe20000010000 */
[----:B------:R-:W-:Y:S01]  /*14670*/  F2FP.F16.F32.PACK_AB R152, R47, R110 ;  /* 0x0000006e2f98723e */ /* 0x000fe200000000ff */
[----:B------:R-:W-:Y:S02]  /*14680*/  IMAD.MOV.U32 R0, RZ, RZ, 0x3f800000 ;  /* 0x3f800000ff007424 */ /* 0x000fe400078e00ff */
[----:B------:R-:W-:-:S03]  /*14690*/  IMAD.MOV.U32 R110, RZ, RZ, R151 ;  /* 0x000000ffff6e7224 */ /* 0x000fc600078e0097 */
[----:B------:R2:W3:Y:S01]  /*146a0*/  MUFU.EX2 R11, R114 ;  /* 0x00000072000b7308 */ /* 0x0004e20000000800 */
[----:B-1----:R-:W-:Y:S01]  /*146b0*/  FADD.FTZ R4, R112, R13 ;  /* 0x0000000d70047221 */ /* 0x002fe20000010000 */
[----:B------:R-:W-:-:S04]  /*146c0*/  VIMNMX R13, RZ, R7, !PT ;  /* 0x00000007ff0d7248 */ /* 0x000fc80007fe0100 */
[----:B------:R-:W-:Y:S02]  /*146d0*/  ISETP.GE.AND P2, PT, R10, R13, PT ;  /* 0x0000000d0a00720c */ /* 0x000fe40003f46270 */
[----:B------:R-:W1:Y:S01]  /*146e0*/  MUFU.EX2 R56, R56 ;  /* 0x0000003800387308 */ /* 0x000e620000000800 */
[----:B0-----:R-:W-:Y:S01]  /*146f0*/  FADD.FTZ R3, R155, R2 ;  /* 0x000000029b037221 */ /* 0x001fe20000010000 */
[----:B------:R-:W-:Y:S01]  /*14700*/  MOV R2, 0x3f800000 ;  /* 0x3f80000000027802 */ /* 0x000fe20000000f00 */
[----:B--2---:R-:W-:Y:S01]  /*14710*/  IMAD.MOV.U32 R114, RZ, RZ, R151 ;  /* 0x000000ffff727224 */ /* 0x004fe200078e0097 */
[C---:B---3--:R-:W-:Y:S01]  /*14720*/  F2FP.F16.F32.PACK_AB R154, R11.reuse, R112 ;  /* 0x000000700b9a723e */ /* 0x048fe200000000ff */
[----:B------:R-:W-:Y:S01]  /*14730*/  FADD.FTZ R4, R11, R4 ;  /* 0x000000040b047221 */ /* 0x000fe20000010000 */
[----:B------:R-:W-:Y:S01]  /*14740*/  MOV R112, R151 ;  /* 0x0000009700707202 */ /* 0x000fe20000000f00 */
[C---:B-1----:R-:W-:Y:S01]  /*14750*/  FADD.FTZ R3, R56.reuse, R3 ;  /* 0x0000000338037221 */ /* 0x042fe20000010000 */
[----:B------:R-:W-:-:S03]  /*14760*/  F2FP.F16.F32.PACK_AB R155, R56, R155 ;  /* 0x0000009b389b723e */ /* 0x000fc600000000ff */
[----:B------:R-:W-:Y:S05]  /*14770*/  @!P2 BRA `(.L_x_2392) ;  /* 0x000000380000a947 */ /* 0x000fea0003800000 */
[----:B------:R-:W-:Y:S01]  /*14780*/  BSSY B1, `(.L_x_2393) ;  /* 0x000037e000017945 */ /* 0x000fe20003800000 */
[----:B------:R-:W-:Y:S01]  /*14790*/  IMAD.MOV.U32 R12, RZ, RZ, R21 ;  /* 0x000000ffff0c7224 */ /* 0x000fe200078e0015 */
[----:B------:R-:W-:Y:S01]  /*147a0*/  MOV R6, R10 ;  /* 0x0000000a00067202 */ /* 0x000fe20000000f00 */
[----:B------:R-:W-:Y:S01]  /*147b0*/  IMAD.MOV.U32 R7, RZ, RZ, R194 ;  /* 0x000000ffff077224 */ /* 0x000fe200078e00c2 */
[----:B------:R-:W-:Y:S01]  /*147c0*/  MOV R0, 0x3f800000 ;  /* 0x3f80000000007802 */ /* 0x000fe20000000f00 */
        /* <DEDUP_REMOVED lines=34> */
.L_x_2404:
[----:B------:R-:W-:-:S05]  /*149f0*/  VIADD R8, R20, 0x1 ;  /* 0x0000000114087836 */ /* 0x000fca0000000000 */
[----:B------:R-:W-:-:S04]  /*14a00*/  ISETP.NE.AND P2, PT, R8, 0x2, PT ;  /* 0x000000020800780c */ /* 0x000fc80003f45270 */
[----:B------:R-:W-:Y:S02]  /*14a10*/  SEL R188, RZ, 0x1, P2 ;  /* 0x00000001ffbc7807 */ /* 0x000fe40001000000 */
[----:B------:R-:W-:Y:S02]  /*14a20*/  SEL R185, R8, RZ, P2 ;  /* 0x000000ff08b97207 */ /* 0x000fe40001000000 */
[----:B------:R-:W-:Y:S01]  /*14a30*/  LOP3.LUT R188, R15, R188, RZ, 0x3c, !PT ;  /* 0x000000bc0fbc7212 */ /* 0x000fe200078e3cff */
[----:B------:R-:W-:Y:S06]  /*14a40*/  @!P0 BRA `(.L_x_2394) ;  /* 0x0000000000048947 */ /* 0x000fec0003800000 */
[----:B------:R-:W-:Y:S01]  /*14a50*/  BPT.TRAP 0x1 ;  /* 0x000000040000795c */ /* 0x000fe20000300000 */
.L_x_2394:
[----:B------:R-:W-:Y:S01]  /*14a60*/  IMAD R14, R185, 0x8, R18 ;  /* 0x00000008b90e7824 */ /* 0x000fe200078e0212 */
[----:B------:R-:W-:-:S04]  /*14a70*/  SHF.L.U32 R11, R188, 0x1f, RZ ;  /* 0x0000001fbc0b7819 */ /* 0x000fc800000006ff */
[----:B------:R0:W1:Y:S01]  /*14a80*/  SYNCS.PHASECHK.TRANS64.TRYWAIT P2, [R14+URZ+0x34830], R11 ;  /* 0x0348300b0e0075a7 */ /* 0x000062000804017f */
[----:B------:R-:W-:Y:S05]  /*14a90*/  @!P0 BRA `(.L_x_2395) ;  /* 0x0000000000048947 */ /* 0x000fea0003800000 */
[----:B------:R-:W-:Y:S01]  /*14aa0*/  BPT.TRAP 0x1 ;  /* 0x000000040000795c */ /* 0x000fe20000300000 */
.L_x_2395:
[----:B------:R-:W-:Y:S01]  /*14ab0*/  BSSY B2, `(.L_x_2396) ;  /* 0x0000006000027945 */ /* 0x000fe20003800000 */
[----:B------:R-:W-:Y:S01]  /*14ac0*/  IMAD R8, R185, 0xc00, R5 ;  /* 0x00000c00b9087824 */ /* 0x000fe200078e0205 */
[----:B------:R-:W-:Y:S02]  /*14ad0*/  MOV R9, 0x40000040 ;  /* 0x4000004000097802 */ /* 0x000fe40000000f00 */
[----:B-1----:R-:W-:Y:S05]  /*14ae0*/  @P2 BRA `(.L_x_2397) ;  /* 0x0000000000082947 */ /* 0x002fea0003800000 */
[----:B------:R-:W1:Y:S02]  /*14af0*/  SYNCS.PHASECHK.TRANS64.TRYWAIT P2, [R14+URZ+0x34830], R11 ;  /* 0x0348300b0e0075a7 */ /* 0x000e64000804017f */
[----:B-1----:R-:W-:Y:S05]  /*14b00*/  @!P2 BRA `(.L_x_2398) ;  /* 0x000000fc0058a947 */ /* 0x002fea0003800000 */
.L_x_2397:
[----:B------:R-:W-:Y:S05]  /*14b10*/  BSYNC B2 ;  /* 0x0000000000027941 */ /* 0x000fea0003800000 */
.L_x_2396:
[----:B------:R-:W2:Y:S04]  /*14b20*/  LDL.64 R24, [R1+0x30] ;  /* 0x0000300001187983 */ /* 0x000ea80000100a00 */
[----:B------:R-:W3:Y:S04]  /*14b30*/  LDL.64 R230, [R1+0x28] ;  /* 0x0000280001e67983 */ /* 0x000ee80000100a00 */
[----:B------:R-:W4:Y:S01]  /*14b40*/  LDL.64 R228, [R1+0x20] ;  /* 0x0000200001e47983 */ /* 0x000f220000100a00 */
[C---:B------:R-:W-:Y:S02]  /*14b50*/  R2UR UR6, R8.reuse ;  /* 0x00000000080672ca */ /* 0x040fe400000e0000 */
[----:B------:R-:W-:Y:S01]  /*14b60*/  R2UR UR7, R9 ;  /* 0x00000000090772ca */ /* 0x000fe200000e0000 */
[----:B------:R-:W5:Y:S01]  /*14b70*/  LDL.64 R234, [R1+0x18] ;  /* 0x0000180001ea7983 */ /* 0x000f620000100a00 */
[----:B------:R-:W-:-:S02]  /*14b80*/  VIADD R10, R8, 0x2 ;  /* 0x00000002080a7836 */ /* 0x000fc40000000000 */
[----:B01----:R-:W-:Y:S01]  /*14b90*/  IMAD.MOV.U32 R11, RZ, RZ, 0x40000040 ;  /* 0x40000040ff0b7424 */ /* 0x003fe200078e00ff */
[----:B------:R-:W5:Y:S01]  /*14ba0*/  LDL.64 R232, [R1+0x10] ;  /* 0x0000100001e87983 */ /* 0x000f620000100a00 */
[----:B--2---:R-:W-:Y:S02]  /*14bb0*/  R2UR UR4, R24 ;  /* 0x00000000180472ca */ /* 0x004fe400000e0000 */
[----:B------:R-:W-:Y:S02]  /*14bc0*/  R2UR UR5, R25 ;  /* 0x00000000190572ca */ /* 0x000fe400000e0000 */
[----:B------:R-:W-:-:S11]  /*14bd0*/  WARPGROUP.ARRIVE ;  /* 0x00000000000079c5 */ /* 0x000fd60000000000 */
[----:B------:R-:W-:Y:S01]  /*14be0*/  HGMMA.64x128x16.F32 R24, gdesc[UR4], RZ, !UPT, gsb0 ;  /* 0x01e00000041879f0 */ /* 0x000fe2000c0008ff */
[----:B------:R-:W-:Y:S02]  /*14bf0*/  R2UR UR6, R10 ;  /* 0x000000000a0672ca */ /* 0x000fe400000e0000 */
[----:B------:R-:W-:Y:S02]  /*14c00*/  R2UR UR7, R11 ;  /* 0x000000000b0772ca */ /* 0x000fe400000e0000 */
[----:B---3--:R-:W-:Y:S02]  /*14c10*/  R2UR UR4, R230 ;  /* 0x00000000e60472ca */ /* 0x008fe400000e0000 */
[----:B------:R-:W-:Y:S01]  /*14c20*/  R2UR UR5, R231 ;  /* 0x00000000e70572ca */ /* 0x000fe200000e0000 */
[----:B------:R-:W-:Y:S01]  /*14c30*/  IMAD.MOV.U32 R11, RZ, RZ, 0x40000040 ;  /* 0x40000040ff0b7424 */ /* 0x000fe200078e00ff */
[----:B------:R-:W-:Y:S01]  /*14c40*/  IADD3 R10, R8, 0x4, RZ ;  /* 0x00000004080a7810 */ /* 0x000fe20007ffe0ff */
[----:B------:R-:W2:Y:S01]  /*14c50*/  LDL.64 R230, [R1+0x8] ;  /* 0x0000080001e67983 */ /* 0x000ea20000100a00 */
[----:B------:R-:W-:-:S02]  /*14c60*/  WARPGROUP.DEPBAR.LE gsb0, 0x0 ;  /* 0x00008000000079c5 */ /* 0x000fc40000010000 */
[----:B------:R-:W-:-:S07]  /*14c70*/  WARPGROUP.ARRIVE ;  /* 0x00000000000079c5 */ /* 0x000fce0000000000 */
[----:B------:R-:W-:Y:S01]  /*14c80*/  HGMMA.64x128x16.F32 R24, gdesc[UR4], R24, gsb0 ;  /* 0x01e00000041879f0 */ /* 0x000fe20008000818 */
[----:B------:R-:W-:Y:S02]  /*14c90*/  R2UR UR6, R10 ;  /* 0x000000000a0672ca */ /* 0x000fe400000e0000 */
[----:B------:R-:W-:Y:S02]  /*14ca0*/  R2UR UR7, R11 ;  /* 0x000000000b0772ca */ /* 0x000fe400000e0000 */
[----:B----4-:R-:W-:Y:S02]  /*14cb0*/  R2UR UR4, R228 ;  /* 0x00000000e40472ca */ /* 0x010fe400000e0000 */
[----:B------:R-:W-:Y:S01]  /*14cc0*/  R2UR UR5, R229 ;  /* 0x00000000e50572ca */ /* 0x000fe200000e0000 */
[----:B------:R-:W-:Y:S01]  /*14cd0*/  VIADD R10, R8, 0x6 ;  /* 0x00000006080a7836 */ /* 0x000fe20000000000 */
[----:B------:R-:W-:Y:S01]  /*14ce0*/  MOV R11, 0x40000040 ;  /* 0x40000040000b7802 */ /* 0x000fe20000000f00 */
[----:B------:R-:W3:Y:S01]  /*14cf0*/  LDL.64 R228, [R1] ;  /* 0x0000000001e47983 */ /* 0x000ee20000100a00 */
[----:B------:R-:W-:-:S02]  /*14d00*/  WARPGROUP.DEPBAR.LE gsb0, 0x0 ;  /* 0x00008000000079c5 */ /* 0x000fc40000010000 */
[----:B------:R-:W-:-:S07]  /*14d10*/  WARPGROUP.ARRIVE ;  /* 0x00000000000079c5 */ /* 0x000fce0000000000 */
[----:B------:R-:W-:Y:S01]  /*14d20*/  HGMMA.64x128x16.F32 R24, gdesc[UR4], R24, gsb0 ;  /* 0x01e00000041879f0 */ /* 0x000fe20008000818 */
        /* <DEDUP_REMOVED lines=8> */
[----:B------:R-:W-:Y:S01]  /*14db0*/  HGMMA.64x128x16.F32 R24, gdesc[UR4], R24, gsb0 ;  /* 0x01e00000041879f0 */ /* 0x000fe20008000818 */
        /* <DEDUP_REMOVED lines=8> */
[----:B------:R-:W-:Y:S01]  /*14e40*/  HGMMA.64x128x16.F32 R24, gdesc[UR4], R24, gsb0 ;  /* 0x01e00000041879f0 */ /* 0x000fe20008000818 */
[----:B------:R-:W-:Y:S02]  /*14e50*/  R2UR UR6, R10 ;  /* 0x000000000a0672ca */ /* 0x000fe400000e0000 */
[----:B------:R-:W-:Y:S02]  /*14e60*/  R2UR UR7, R11 ;  /* 0x000000000b0772ca */ /* 0x000fe400000e0000 */
[----:B--2---:R-:W-:Y:S02]  /*14e70*/  R2UR UR4, R230 ;  /* 0x00000000e60472ca */ /* 0x004fe400000e0000 */
        /* <DEDUP_REMOVED lines=14> */
[----:B------:R-:W-:Y:S01]  /*14f60*/  HGMMA.64x128x16.F32 R24, gdesc[UR4], R24, gsb0 ;  /* 0x01e00000041879f0 */ /* 0x000fe20008000818 */
        /* <DEDUP_REMOVED lines=110> */
.L_x_2399:
[----:B------:R-:W-:Y:S01]  /*15650*/  SHF.L.U32 R0, R15, 0x1f, RZ ;  /* 0x0000001f0f007819 */ /* 0x000fe200000006ff */
[----:B------:R-:W-:-:S04]  /*15660*/  IMAD R15, R20, 0x8, R18 ;  /* 0x00000008140f7824 */ /* 0x000fc800078e0212 */
[----:B------:R0:W1:Y:S01]  /*15670*/  SYNCS.PHASECHK.TRANS64.TRYWAIT P2, [R15+URZ+0x34850], R0 ;  /* 0x034850000f0075a7 */ /* 0x000062000804017f */
[----:B------:R-:W-:Y:S05]  /*15680*/  @!P0 BRA `(.L_x_2400) ;  /* 0x0000000000048947 */ /* 0x000fea0003800000 */
[----:B------:R-:W-:Y:S01]  /*15690*/  BPT.TRAP 0x1 ;  /* 0x000000040000795c */ /* 0x000fe20000300000 */
.L_x_2400:
[----:B------:R-:W-:Y:S04]  /*156a0*/  BSSY B2, `(.L_x_2401) ;  /* 0x0000004000027945 */ /* 0x000fe80003800000 */
[----:B-1----:R-:W-:Y:S05]  /*156b0*/  @P2 BRA `(.L_x_2402) ;  /* 0x0000000000082947 */ /* 0x002fea0003800000 */
[----:B------:R-:W1:Y:S02]  /*156c0*/  SYNCS.PHASECHK.TRANS64.TRYWAIT P2, [R15+URZ+0x34850], R0 ;  /* 0x034850000f0075a7 */ /* 0x000e64000804017f */
[----:B-1----:R-:W-:Y:S05]  /*156d0*/  @!P2 BRA `(.L_x_2403) ;  /* 0x000000f00078a947 */ /* 0x002fea0003800000 */
.L_x_2402:
[----:B------:R-:W-:Y:S05]  /*156e0*/  BSYNC B2 ;  /* 0x0000000000027941 */ /* 0x000fea0003800000 */
.L_x_2401:
[----:B01----:R-:W-:Y:S01]  /*156f0*/  IADD3 R0, R18, 0x400, RZ ;  /* 0x0000040012007810 */ /* 0x003fe20007ffe0ff */
[----:B------:R-:W-:Y:S01]  /*15700*/  WARPGROUP.ARRIVE ;  /* 0x00000000000079c5 */ /* 0x000fe20000000000 */
[----:B------:R-:W-:Y:S02]  /*15710*/  IMAD.MOV.U32 R11, RZ, RZ, 0x40000040 ;  /* 0x40000040ff0b7424 */ /* 0x000fe400078e00ff */
[----:B------:R-:W-:Y:S01]  /*15720*/  FMUL.FTZ R21, R30, UR39 ;  /* 0x000000271e157c20 */ /* 0x000fe20008410000 */
[----:B------:R-:W-:Y:S01]  /*15730*/  SHF.R.U32.HI R0, RZ, 0x4, R0 ;  /* 0x00000004ff007819 */ /* 0x000fe20000011600 */
[----:B------:R-:W-:Y:S01]  /*15740*/  FMUL.FTZ R2, R26, UR39 ;  /* 0x000000271a027c20 */ /* 0x000fe20008410000 */
[----:B------:R-:W-:Y:S01]  /*15750*/  FMUL.FTZ R30, R33, UR39 ;  /* 0x00000027211e7c20 */ /* 0x000fe20008410000 */
[----:B------:R-:W-:Y:S01]  /*15760*/  FMUL.FTZ R26, R31, UR39 ;  /* 0x000000271f1a7c20 */ /* 0x000fe20008410000 */
[----:B------:R-:W-:Y:S01]  /*15770*/  LOP3.LUT R0, R0, 0x3fff, RZ, 0xc0, !PT ;  /* 0x00003fff00007812 */ /* 0x000fe200078ec0ff */
[----:B------:R-:W-:Y:S01]  /*15780*/  FMUL.FTZ R31, R38, UR39 ;  /* 0x00000027261f7c20 */ /* 0x000fe20008410000 */
[----:B------:R-:W-:Y:S01]  /*15790*/  FMUL.FTZ R38, R41, UR39 ;  /* 0x0000002729267c20 */ /* 0x000fe20008410000 */
[----:B------:R-:W-:Y:S01]  /*157a0*/  FMUL.FTZ R33, R36, UR39 ;  /* 0x0000002724217c20 */ /* 0x000fe20008410000 */
[----:B------:R-:W-:Y:S01]  /*157b0*/  LOP3.LUT R9, R0, 0x4000000, RZ, 0xfc, !PT ;  /* 0x0400000000097812 */ /* 0x000fe200078efcff */
[----:B------:R-:W-:Y:S01]  /*157c0*/  FMUL.FTZ R0, R24, UR39 ;  /* 0x0000002718007c20 */ /* 0x000fe20008410000 */
[----:B------:R-:W-:Y:S01]  /*157d0*/  FMUL.FTZ R24, R28, UR39 ;  /* 0x000000271c187c20 */ /* 0x000fe20008410000 */
[----:B------:R-:W-:Y:S01]  /*157e0*/  FMUL.FTZ R28, R32, UR39 ;  /* 0x00000027201c7c20 */ /* 0x000fe20008410000 */
[----:B------:R-:W-:Y:S01]  /*157f0*/  FMUL.FTZ R32, R39, UR39 ;  /* 0x0000002727207c20 */ /* 0x000fe20008410000 */
[----:B------:R-:W-:-:S02]  /*15800*/  IMAD R8, R20, 0x800, R9 ;  /* 0x0000080014087824 */ /* 0x000fc400078e0209 */
[----:B------:R-:W-:Y:S01]  /*15810*/  FMUL.FTZ R39, R46, UR39 ;  /* 0x000000272e277c20 */ /* 0x000fe20008410000 */
[----:B------:R-:W-:Y:S01]  /*15820*/  IMAD.MOV.U32 R9, RZ, RZ, 0x40000040 ;  /* 0x40000040ff097424 */ /* 0x000fe200078e00ff */
[----:B------:R-:W0:Y:S01]  /*15830*/  MUFU.TANH R0, R0 ;  /* 0x0000000000007308 */ /* 0x000e220000002400 */
[----:B------:R-:W-:Y:S01]  /*15840*/  FMUL.FTZ R46, R54, UR39 ;  /* 0x00000027362e7c20 */ /* 0x000fe20008410000 */
[----:B------:R-:W-:Y:S01]  /*15850*/  R2UR UR6, R8 ;  /* 0x00000000080672ca */ /* 0x000fe200000e0000 */
[----:B------:R-:W-:Y:S01]  /*15860*/  FMUL.FTZ R41, R50, UR39 ;  /* 0x0000002732297c20 */ /* 0x000fe20008410000 */
[----:B------:R-:W-:Y:S01]  /*15870*/  R2UR UR7, R9 ;  /* 0x00000000090772ca */ /* 0x000fe200000e0000 */
[----:B------:R-:W-:Y:S01]  /*15880*/  FMUL.FTZ R9, R25, UR39 ;  /* 0x0000002719097c20 */ /* 0x000fe20008410000 */
        /* <DEDUP_REMOVED lines=11> */
[----:B------:R-:W-:Y:S01]  /*15940*/  HGMMA.64x128x16.F32 R88, R180, gdesc[UR4].tnspB, R88, gsb0 ;  /* 0x41e00004b4587df0 */ /* 0x000fe20008000858 */
[----:B------:R-:W-:Y:S01]  /*15950*/  R2UR UR6, R10 ;  /* 0x000000000a0672ca */ /* 0x000fe200000e0000 */
[----:B------:R-:W-:Y:S01]  /*15960*/  VIADD R10, R8, 0x100 ;  /* 0x00000100080a7836 */ /* 0x000fe20000000000 */
[----:B------:R-:W-:Y:S01]  /*15970*/  R2UR UR7, R11 ;  /* 0x000000000b0772ca */ /* 0x000fe200000e0000 */
[----:B------:R-:W-:Y:S01]  /*15980*/  FMUL.FTZ R50, R53, UR39 ;  /* 0x0000002735327c20 */ /* 0x000fe20008410000 */
[----:B------:R-:W-:Y:S01]  /*15990*/  MOV R11, 0x40000040 ;  /* 0x40000040000b7802 */ /* 0x000fe20000000f00 */
        /* <DEDUP_REMOVED lines=20> */
[----:B------:R-:W-:-:S02]  /*15ae0*/  @!P1 VIADD R14, R14, 0x34840 ;  /* 0x000348400e0e9836 */ /* 0x000fc40000000000 */
[----:B------:R-:W-:Y:S02]  /*15af0*/  @!P1 VIADD R15, R15, 0x34860 ;  /* 0x000348600f0f9836 */ /* 0x000fe40000000000 */
[----:B------:R-:W5:Y:S01]  /*15b00*/  MUFU.TANH R30, R30 ;  /* 0x0000001e001e7308 */ /* 0x000f620000002400 */
[----:B------:R-:W-:Y:S02]  /*15b10*/  @!P1 PRMT R14, RZ, 0x654, R14 ;  /* 0x00000654ff0e9816 */ /* 0x000fe4000000000e */
[----:B------:R-:W-:-:S05]  /*15b20*/  @!P1 PRMT R15, RZ, 0x654, R15 ;  /* 0x00000654ff0f9816 */ /* 0x000fca000000000f */
[----:B------:R-:W-:Y:S08]  /*15b30*/  MUFU.TANH R33, R33 ;  /* 0x0000002100217308 */ /* 0x000ff00000002400 */
[----:B------:R-:W5:Y:S08]  /*15b40*/  MUFU.TANH R34, R34 ;  /* 0x0000002200227308 */ /* 0x000f700000002400 */
        /* <DEDUP_REMOVED lines=8> */
[----:B------:R-:W5:Y:S08]  /*15bd0*/  MUFU.TANH R53, R53 ;  /* 0x0000003500357308 */ /* 0x000f700000002400 */
[----:B------:R-:W5:Y:S08]  /*15be0*/  MUFU.TANH R55, R55 ;  /* 0x0000003700377308 */ /* 0x000f700000002400 */
[----:B------:R-:W-:Y:S01]  /*15bf0*/  MUFU.TANH R228, R228 ;  /* 0x000000e400e47308 */ /* 0x000fe20000002400 */
[----:B------:R-:W-:-:S02]  /*15c00*/  WARPGROUP.DEPBAR.LE gsb0, 0x0 ;  /* 0x00008000000079c5 */ /* 0x000fc40000010000 */
[----:B------:R-:W-:Y:S01]  /*15c10*/  WARPGROUP.ARRIVE ;  /* 0x00000000000079c5 */ /* 0x000fe20000000000 */
[----:B------:R-:W-:Y:S01]  /*15c20*/  FMUL.FTZ R182, R76, UR39 ;  /* 0x000000274cb67c20 */ /* 0x000fe20008410000 */
[----:B------:R-:W-:-:S03]  /*15c30*/  FMUL.FTZ R180, R73, UR39 ;  /* 0x0000002749b47c20 */ /* 0x000fc60008410000 */
[----:B------:R-:W-:Y:S01]  /*15c40*/  MUFU.TANH R232, R232 ;  /* 0x000000e800e87308 */ /* 0x000fe20000002400 */
[----:B------:R-:W-:Y:S01]  /*15c50*/  HGMMA.64x128x16.F32 R88, R176, gdesc[UR4].tnspB, R88, gsb0 ;  /* 0x41e00004b0587df0 */ /* 0x000fe20008000858 */
[----:B------:R-:W-:Y:S02]  /*15c60*/  R2UR UR6, R10 ;  /* 0x000000000a0672ca */ /* 0x000fe400000e0000 */
[----:B------:R-:W-:Y:S01]  /*15c70*/  R2UR UR7, R11 ;  /* 0x000000000b0772ca */ /* 0x000fe200000e0000 */
[----:B------:R-:W-:-:S03]  /*15c80*/  IMAD.MOV.U32 R11, RZ, RZ, -0x80 ;  /* 0xffffff80ff0b7424 */ /* 0x000fc600078e00ff */
[----:B------:R-:W-:Y:S01]  /*15c90*/  MUFU.TANH R180, R180 ;  /* 0x000000b400b47308 */ /* 0x000fe20000002400 */
[----:B------:R-:W-:-:S04]  /*15ca0*/  IMAD R10, R6, R11, 0x1 ;  /* 0x00000001060a7424 */ /* 0x000fc800078e020b */
[----:B------:R-:W-:Y:S01]  /*15cb0*/  IMAD R11, R193, 0x80, R10 ;  /* 0x00000080c10b7824 */ /* 0x000fe200078e020a */
[----:B------:R-:W-:Y:S02]  /*15cc0*/  IADD3 R10, R8, 0x180, RZ ;  /* 0x00000180080a7810 */ /* 0x000fe40007ffe0ff */
[----:B------:R-:W-:Y:S02]  /*15cd0*/  MUFU.TANH R182, R182 ;  /* 0x000000b600b67308 */ /* 0x000fe40000002400 */
[----:B------:R-:W-:Y:S01]  /*15ce0*/  IADD3 R57, -R192, R11, R195 ;  /* 0x0000000bc0397210 */ /* 0x000fe20007ffe1c3 */
[----:B------:R-:W-:-:S04]  /*15cf0*/  IMAD.MOV.U32 R11, RZ, RZ, 0x40000040 ;  /* 0x40000040ff0b7424 */ /* 0x000fc800078e00ff */
[----:B------:R-:W-:Y:S01]  /*15d00*/  IMAD R54, R202, -0x2, R57 ;  /* 0xfffffffeca367824 */ /* 0x000fe200078e0239 */
[----:B------:R-:W-:Y:S01]  /*15d10*/  MUFU.TANH R230, R230 ;  /* 0x000000e600e67308 */ /* 0x000fe20000002400 */
[----:B------:R-:W-:Y:S02]  /*15d20*/  FMUL.FTZ R57, R75, UR39 ;  /* 0x000000274b397c20 */ /* 0x000fe40008410000 */
[----:B------:R-:W-:-:S05]  /*15d30*/  IMAD.IADD R54, R203, 0x1, R54 ;  /* 0x00000001cb367824 */ /* 0x000fca00078e0236 */
[C---:B------:R-:W-:Y:S01]  /*15d40*/  ISETP.GT.AND P2, PT, R54.reuse, RZ, PT ;  /* 0x000000ff3600720c */ /* 0x040fe20003f44270 */
[----:B------:R-:W-:Y:S01]  /*15d50*/  MUFU.TANH R234, R234 ;  /* 0x000000ea00ea7308 */ /* 0x000fe20000002400 */
[----:B------:R-:W-:Y:S02]  /*15d60*/  ISETP.GT.AND P3, PT, R54, 0x1, PT ;  /* 0x000000013600780c */ /* 0x000fe40003f64270 */
[----:B0-----:R-:W-:Y:S02]  /*15d70*/  FSEL R0, R0, -INF , P2 ;  /* 0xff80000000007808 */ /* 0x001fe40001000000 */
[C---:B------:R-:W-:Y:S02]  /*15d80*/  ISETP.GT.AND P2, PT, R54.reuse, 0x8, PT ;  /* 0x000000083600780c */ /* 0x040fe40003f44270 */
[----:B-1----:R-:W-:Y:S01]  /*15d90*/  FSEL R56, R9, -INF , P3 ;  /* 0xff80000009387808 */ /* 0x002fe20001800000 */
[----:B------:R-:W-:Y:S01]  /*15da0*/  FMUL.FTZ R9, R61, UR39 ;  /* 0x000000273d097c20 */ /* 0x000fe20008410000 */
[----:B------:R-:W-:Y:S01]  /*15db0*/  ISETP.GT.AND P3, PT, R54, 0x9, PT ;  /* 0x000000093600780c */ /* 0x000fe20003f64270 */
[----:B------:R-:W-:Y:S01]  /*15dc0*/  MUFU.TANH R85, R85 ;  /* 0x0000005500557308 */ /* 0x000fe20000002400 */
[----:B--2---:R-:W-:Y:S01]  /*15dd0*/  FSEL R58, R24, -INF , P2 ;  /* 0xff800000183a7808 */ /* 0x004fe20001000000 */
[----:B------:R-:W-:Y:S01]  /*15de0*/  FMUL.FTZ R61, R79, UR39 ;  /* 0x000000274f3d7c20 */ /* 0x000fe20008410000 */
[----:B---3--:R-:W-:-:S02]  /*15df0*/  FSEL R24, R25, -INF , P3 ;  /* 0xff80000019187808 */ /* 0x008fc40001800000 */
[C---:B------:R-:W-:Y:S02]  /*15e00*/  ISETP.GT.AND P2, PT, R54.reuse, 0x10, PT ;  /* 0x000000103600780c */ /* 0x040fe40003f44270 */
[----:B------:R-:W-:Y:S01]  /*15e10*/  ISETP.GT.AND P3, PT, R54, 0x11, PT ;  /* 0x000000113600780c */ /* 0x000fe20003f64270 */
[----:B------:R-:W-:Y:S01]  /*15e20*/  MUFU.TANH R9, R9 ;  /* 0x0000000900097308 */ /* 0x000fe20000002400 */
[----:B----4-:R-:W-:Y:S02]  /*15e30*/  FSEL R28, R28, -INF , P2 ;  /* 0xff8000001c1c7808 */ /* 0x010fe40001000000 */
[----:B------:R-:W-:Y:S02]  /*15e40*/  ISETP.GT.AND P2, PT, R54, 0x18, PT ;  /* 0x000000183600780c */ /* 0x000fe40003f44270 */
[----:B-----5:R-:W-:Y:S02]  /*15e50*/  FSEL R30, R30, -INF , P3 ;  /* 0xff8000001e1e7808 */ /* 0x020fe40001800000 */
[----:B------:R-:W-:Y:S01]  /*15e60*/  ISETP.GT.AND P3, PT, R54, 0x19, PT ;  /* 0x000000193600780c */ /* 0x000fe20003f64270 */
[----:B------:R-:W-:Y:S03]  /*15e70*/  MUFU.TANH R2, R2 ;  /* 0x0000000200027308 */ /* 0x000fe60000002400 */
[----:B------:R-:W-:-:S02]  /*15e80*/  FSEL R34, R34, -INF , P3 ;  /* 0xff80000022227808 */ /* 0x000fc40001800000 */
[----:B------:R-:W-:-:S03]  /*15e90*/  ISETP.GT.AND P3, PT, R54, 0x21, PT ;  /* 0x000000213600780c */ /* 0x000fc60003f64270 */
[----:B------:R-:W-:Y:S01]  /*15ea0*/  MUFU.TANH R20, R20 ;  /* 0x0000001400147308 */ /* 0x000fe20000002400 */
[----:B------:R-:W-:Y:S02]  /*15eb0*/  FSEL R38, R38, -INF , P3 ;  /* 0xff80000026267808 */ /* 0x000fe40001800000 */
[----:B------:R-:W-:-:S04]  /*15ec0*/  ISETP.GT.AND P3, PT, R54, 0x29, PT ;  /* 0x000000293600780c */ /* 0x000fc80003f64270 */
[----:B------:R-:W-:Y:S01]  /*15ed0*/  FSEL R44, R44, -INF , P3 ;  /* 0xff8000002c2c7808 */ /* 0x000fe20001800000 */
[----:B------:R-:W-:Y:S01]  /*15ee0*/  MUFU.TANH R21, R21 ;  /* 0x0000001500157308 */ /* 0x000fe20000002400 */
[----:B------:R-:W-:-:S07]  /*15ef0*/  ISETP.GT.AND P3, PT, R54, 0x31, PT ;  /* 0x000000313600780c */ /* 0x000fce0003f64270 */
        /* <DEDUP_REMOVED lines=11> */
[----:B------:R-:W-:Y:S01]  /*15fb0*/  FSEL R68, R47, -INF , P3 ;  /* 0xff8000002f447808 */ /* 0x000fe20001800000 */
[----:B------:R-:W-:Y:S01]  /*15fc0*/  FMUL.FTZ R178, R69, UR39 ;  /* 0x0000002745b27c20 */ /* 0x000fe20008410000 */
[----:B------:R-:W-:Y:S01]  /*15fd0*/  ISETP.GT.AND P3, PT, R54, 0x39, PT ;  /* 0x000000393600780c */ /* 0x000fe20003f64270 */
[----:B------:R-:W-:Y:S01]  /*15fe0*/  FMUL.FTZ R47, R67, UR39 ;  /* 0x00000027432f7c20 */ /* 0x000fe20008410000 */
[----:B------:R-:W-:Y:S01]  /*15ff0*/  HGMMA.64x128x16.F32 R88, R172, gdesc[UR4].tnspB, R88, gsb0 ;  /* 0x41e00004ac587df0 */ /* 0x000fe20008000858 */
[----:B------:R-:W-:Y:S01]  /*16000*/  R2UR UR6, R10 ;  /* 0x000000000a0672ca */ /* 0x000fe200000e0000 */
[----:B------:R-:W-:Y:S01]  /*16010*/  FMUL.FTZ R10, R60, UR39 ;  /* 0x000000273c0a7c20 */ /* 0x000fe20008410000 */
[----:B------:R-:W-:Y:S01]  /*16020*/  R2UR UR7, R11 ;  /* 0x000000000b0772ca */ /* 0x000fe200000e0000 */
[----:B------:R-:W-:Y:S01]  /*16030*/  MUFU.TANH R176, R176 ;  /* 0x000000b000b07308 */ /* 0x000fe20000002400 */
[----:B------:R-:W-:-:S02]  /*16040*/  FMNMX.FTZ R11, R0, R7, !PT ;  /* 0x00000007000b7209 */ /* 0x000fc40007810000 */
[----:B------:R-:W-:Y:S02]  /*16050*/  FSEL R60, R33, -INF , P2 ;  /* 0xff800000213c7808 */ /* 0x000fe40001000000 */
[----:B------:R-:W-:Y:S02]  /*16060*/  FMNMX.FTZ R11, R56, R11, !PT ;  /* 0x0000000b380b7209 */ /* 0x000fe40007810000 */
[----:B------:R-:W-:Y:S01]  /*16070*/  ISETP.GT.AND P2, PT, R54, 0x20, PT ;  /* 0x000000203600780c */ /* 0x000fe20003f44270 */
[----:B------:R-:W0:Y:S01]  /*16080*/  MUFU.TANH R10, R10 ;  /* 0x0000000a000a7308 */ /* 0x000e220000002400 */
[----:B------:R-:W-:Y:S01]  /*16090*/  FMNMX.FTZ R25, R58, R11, !PT ;  /* 0x0000000b3a197209 */ /* 0x000fe20007810000 */
[----:B------:R-:W-:Y:S01]  /*160a0*/  FMUL.FTZ R11, R64, UR39 ;  /* 0x00000027400b7c20 */ /* 0x000fe20008410000 */
[----:B------:R-:W-:Y:S02]  /*160b0*/  FSEL R36, R36, -INF , P2 ;  /* 0xff80000024247808 */ /* 0x000fe40001000000 */
[----:B------:R-:W-:-:S02]  /*160c0*/  FMNMX.FTZ R25, R24, R25, !PT ;  /* 0x0000001918197209 */ /* 0x000fc40007810000 */
[----:B------:R-:W-:Y:S01]  /*160d0*/  ISETP.GT.AND P2, PT, R54, 0x28, PT ;  /* 0x000000283600780c */ /* 0x000fe20003f44270 */
[----:B------:R-:W1:Y:S01]  /*160e0*/  MUFU.TANH R11, R11 ;  /* 0x0000000b000b7308 */ /* 0x000e620000002400 */
[----:B------:R-:W-:Y:S02]  /*160f0*/  FMNMX.FTZ R25, R28, R25, !PT ;  /* 0x000000191c197209 */ /* 0x000fe40007810000 */
[----:B------:R-:W-:Y:S02]  /*16100*/  FSEL R42, R42, -INF , P2 ;  /* 0xff8000002a2a7808 */ /* 0x000fe40001000000 */
[----:B------:R-:W-:Y:S02]  /*16110*/  FMNMX.FTZ R25, R30, R25, !PT ;  /* 0x000000191e197209 */ /* 0x000fe40007810000 */
[----:B------:R-:W-:Y:S01]  /*16120*/  ISETP.GT.AND P2, PT, R54, 0x30, PT ;  /* 0x000000303600780c */ /* 0x000fe20003f44270 */
[----:B------:R-:W-:Y:S01]  /*16130*/  MUFU.TANH R178, R178 ;  /* 0x000000b200b27308 */ /* 0x000fe20000002400 */
[----:B------:R-:W-:-:S02]  /*16140*/  FMNMX.FTZ R25, R60, R25, !PT ;  /* 0x000000193c197209 */ /* 0x000fc40007810000 */
[----:B------:R-:W-:Y:S01]  /*16150*/  FSEL R64, R45, -INF , P2 ;  /* 0xff8000002d407808 */ /* 0x000fe20001000000 */
[----:B------:R-:W-:Y:S01]  /*16160*/  FMUL.FTZ R45, R66, UR39 ;  /* 0x00000027422d7c20 */ /* 0x000fe20008410000 */
[----:B------:R-:W-:Y:S01]  /*16170*/  FMNMX.FTZ R25, R34, R25, !PT ;  /* 0x0000001922197209 */ /* 0x000fe20007810000 */
[----:B------:R-:W-:Y:S01]  /*16180*/  FMUL.FTZ R66, R86, UR39 ;  /* 0x0000002756427c20 */ /* 0x000fe20008410000 */
[----:B------:R-:W-:Y:S01]  /*16190*/  ISETP.GT.AND P2, PT, R54, 0x38, PT ;  /* 0x000000383600780c */ /* 0x000fe20003f44270 */
[----:B------:R-:W-:Y:S01]  /*161a0*/  MUFU.TANH R40, R40 ;  /* 0x0000002800287308 */ /* 0x000fe20000002400 */
[----:B------:R-:W-:Y:S02]  /*161b0*/  FMNMX.FTZ R25, R36, R25, !PT ;  /* 0x0000001924197209 */ /* 0x000fe40007810000 */
[----:B------:R-:W-:Y:S02]  /*161c0*/  FSEL R50, R50, -INF , P3 ;  /* 0xff80000032327808 */ /* 0x000fe40001800000 */
[----:B------:R-:W-:-:S02]  /*161d0*/  FMNMX.FTZ R25, R38, R25, !PT ;  /* 0x0000001926197209 */ /* 0x000fc40007810000 */
[----:B------:R-:W-:Y:S01]  /*161e0*/  ISETP.GT.AND P3, PT, R54, 0x41, PT ;  /* 0x000000413600780c */ /* 0x000fe20003f64270 */
[----:B------:R-:W-:Y:S01]  /*161f0*/  MUFU.TANH R41, R41 ;  /* 0x0000002900297308 */ /* 0x000fe20000002400 */
[----:B------:R-:W-:Y:S01]  /*16200*/  FMNMX.FTZ R33, R42, R25, !PT ;  /* 0x000000192a217209 */ /* 0x000fe20007810000 */
[----:B------:R-:W-:Y:S01]  /*16210*/  FMUL.FTZ R25, R72, UR39 ;  /* 0x0000002748197c20 */ /* 0x000fe20008410000 */
[----:B------:R-:W-:Y:S01]  /*16220*/  FSEL R72, R49, -INF , P2 ;  /* 0xff80000031487808 */ /* 0x000fe20001000000 */
[----:B------:R-:W-:Y:S01]  /*16230*/  FMUL.FTZ R49, R70, UR39 ;  /* 0x0000002746317c20 */ /* 0x000fe20008410000 */
[----:B------:R-:W-:Y:S01]  /*16240*/  FMNMX.FTZ R33, R44, R33, !PT ;  /* 0x000000212c217209 */ /* 0x000fe20007810000 */
[----:B------:R-:W-:Y:S01]  /*16250*/  FMUL.FTZ R70, R87, UR39 ;  /* 0x0000002757467c20 */ /* 0x000fe20008410000 */
[----:B------:R-:W-:Y:S01]  /*16260*/  ISETP.GT.AND P2, PT, R54, 0x40, PT ;  /* 0x000000403600780c */ /* 0x000fe20003f44270 */
[----:B------:R-:W-:Y:S01]  /*16270*/  MUFU.TANH R25, R25 ;  /* 0x0000001900197308 */ /* 0x000fe20000002400 */
[----:B------:R-:W-:-:S02]  /*16280*/  FMNMX.FTZ R33, R64, R33, !PT ;  /* 0x0000002140217209 */ /* 0x000fc40007810000 */
[----:B------:R-:W-:Y:S01]  /*16290*/  FSEL R76, R53, -INF , P2 ;  /* 0xff800000354c7808 */ /* 0x000fe20001000000 */
[----:B------:R-:W-:Y:S01]  /*162a0*/  FMUL.FTZ R53, R71, UR39 ;  /* 0x0000002747357c20 */ /* 0x000fe20008410000 */
[----:B------:R-:W-:Y:S02]  /*162b0*/  FMNMX.FTZ R33, R68, R33, !PT ;  /* 0x0000002144217209 */ /* 0x000fe40007810000 */
[----:B------:R-:W-:Y:S01]  /*162c0*/  ISETP.GT.AND P2, PT, R54, 0x48, PT ;  /* 0x000000483600780c */ /* 0x000fe20003f44270 */
        /* <DEDUP_REMOVED lines=19> */
[----:B------:R-:W-:Y:S07]  /*16400*/  HGMMA.64x128x16.F32 R88, R168, gdesc[UR4].tnspB, R88, gsb0 ;  /* 0x41e00004a8587df0 */ /* 0x000fee0008000858 */
[----:B------:R-:W2:Y:S08]  /*16410*/  MUFU.TANH R174, R174 ;  /* 0x000000ae00ae7308 */ /* 0x000eb00000002400 */
[----:B------:R-:W-:Y:S08]  /*16420*/  MUFU.TANH R65, R65 ;  /* 0x0000004100417308 */ /* 0x000ff00000002400 */
[----:B------:R-:W-:Y:S08]  /*16430*/  MUFU.TANH R66, R66 ;  /* 0x0000004200427308 */ /* 0x000ff00000002400 */
[----:B------:R-:W-:Y:S01]  /*16440*/  MUFU.TANH R70, R70 ;  /* 0x0000004600467308 */ /* 0x000fe20000002400 */
[----:B------:R-:W-:-:S02]  /*16450*/  WARPGROUP.DEPBAR.LE gsb0, 0x0 ;  /* 0x00008000000079c5 */ /* 0x000fc40000010000 */
[----:B------:R-:W-:Y:S01]  /*16460*/  FSEL R168, R55, -INF , P3 ;  /* 0xff80000037a87808 */ /* 0x000fe20001800000 */
[----:B------:R-:W-:Y:S01]  /*16470*/  WARPGROUP.ARRIVE ;  /* 0x00000000000079c5 */ /* 0x000fe20000000000 */
[----:B------:R-:W-:Y:S01]  /*16480*/  ISETP.GT.AND P3, PT, R54, 0x49, PT ;  /* 0x000000493600780c */ /* 0x000fe20003f64270 */
[----:B------:R-:W-:Y:S01]  /*16490*/  FMUL.FTZ R55, R74, UR39 ;  /* 0x000000274a377c20 */ /* 0x000fe20008410000 */
[----:B0-----:R-:W-:Y:S02]  /*164a0*/  FSEL R170, R10, -INF , P2 ;  /* 0xff8000000aaa7808 */ /* 0x001fe40001000000 */
[----:B------:R-:W-:Y:S02]  /*164b0*/  FMNMX.FTZ R33, R168, R33, !PT ;  /* 0x00000021a8217209 */ /* 0x000fe40007810000 */
[----:B------:R-:W-:Y:S01]  /*164c0*/  ISETP.GT.AND P2, PT, R54, 0x50, PT ;  /* 0x000000503600780c */ /* 0x000fe20003f44270 */
[----:B------:R-:W-:Y:S01]  /*164d0*/  MUFU.TANH R55, R55 ;  /* 0x0000003700377308 */ /* 0x000fe20000002400 */
[----:B------:R-:W-:-:S02]  /*164e0*/  FSEL R172, R9, -INF , P3 ;  /* 0xff80000009ac7808 */ /* 0x000fc40001800000 */
[----:B------:R-:W-:Y:S02]  /*164f0*/  FMNMX.FTZ R33, R170, R33, !PT ;  /* 0x00000021aa217209 */ /* 0x000fe40007810000 */
[----:B------:R-:W-:Y:S02]  /*16500*/  ISETP.GT.AND P3, PT, R54, 0x51, PT ;  /* 0x000000513600780c */ /* 0x000fe40003f64270 */
[----:B-1----:R-:W-:Y:S01]  /*16510*/  FSEL R80, R11, -INF , P2 ;  /* 0xff8000000b507808 */ /* 0x002fe20001000000 */
[----:B------:R-:W-:Y:S01]  /*16520*/  IMAD.MOV.U32 R11, RZ, RZ, 0x40000040 ;  /* 0x40000040ff0b7424 */ /* 0x000fe200078e00ff */
[----:B------:R-:W-:Y:S02]  /*16530*/  FMNMX.FTZ R33, R172, R33, !PT ;  /* 0x00000021ac217209 */ /* 0x000fe40007810000 */
[----:B------:R-:W-:Y:S02]  /*16540*/  ISETP.GT.AND P2, PT, R54, 0x58, PT ;  /* 0x000000583600780c */ /* 0x000fe40003f44270 */
[----:B--2---:R-:W-:-:S02]  /*16550*/  FSEL R174, R174, -INF , P3 ;  /* 0xff800000aeae7808 */ /* 0x004fc40001800000 */
[----:B------:R-:W-:Y:S02]  /*16560*/  FMNMX.FTZ R33, R80, R33, !PT ;  /* 0x0000002150217209 */ /* 0x000fe40007810000 */
[----:B------:R-:W-:Y:S02]  /*16570*/  ISETP.GT.AND P3, PT, R54, 0x59, PT ;  /* 0x000000593600780c */ /* 0x000fe40003f64270 */
[----:B------:R-:W-:Y:S02]  /*16580*/  FSEL R176, R176, -INF , P2 ;  /* 0xff800000b0b07808 */ /* 0x000fe40001000000 */
[----:B------:R-:W-:Y:S02]  /*16590*/  FMNMX.FTZ R33, R174, R33, !PT ;  /* 0x00000021ae217209 */ /* 0x000fe40007810000 */
[----:B------:R-:W-:Y:S02]  /*165a0*/  ISETP.GT.AND P2, PT, R54, 0x60, PT ;  /* 0x000000603600780c */ /* 0x000fe40003f44270 */
[----:B------:R-:W-:-:S02]  /*165b0*/  FSEL R178, R178, -INF , P3 ;  /* 0xff800000b2b27808 */ /* 0x000fc40001800000 */
[----:B------:R-:W-:Y:S02]  /*165c0*/  FMNMX.FTZ R33, R176, R33, !PT ;  /* 0x00000021b0217209 */ /* 0x000fe40007810000 */
[----:B------:R-:W-:Y:S02]  /*165d0*/  ISETP.GT.AND P3, PT, R54, 0x61, PT ;  /* 0x000000613600780c */ /* 0x000fe40003f64270 */
[----:B------:R-:W-:Y:S01]  /*165e0*/  FSEL R84, R25, -INF , P2 ;  /* 0xff80000019547808 */ /* 0x000fe20001000000 */
[----:B------:R-:W-:Y:S01]  /*165f0*/  FMUL.FTZ R25, R62, UR39 ;  /* 0x000000273e197c20 */ /* 0x000fe20008410000 */
[----:B------:R-:W-:Y:S02]  /*16600*/  FMNMX.FTZ R33, R178, R33, !PT ;  /* 0x00000021b2217209 */ /* 0x000fe40007810000 */
[----:B------:R-:W-:Y:S02]  /*16610*/  ISETP.GT.AND P2, PT, R54, 0x68, PT ;  /* 0x000000683600780c */ /* 0x000fe40003f44270 */
[----:B------:R-:W-:Y:S01]  /*16620*/  FSEL R180, R180, -INF , P3 ;  /* 0xff800000b4b47808 */ /* 0x000fe20001800000 */
[----:B------:R-:W0:Y:S01]  /*16630*/  MUFU.TANH R25, R25 ;  /* 0x0000001900197308 */ /* 0x000e220000002400 */
[----:B------:R-:W-:-:S02]  /*16640*/  FMNMX.FTZ R33, R84, R33, !PT ;  /* 0x0000002154217209 */ /* 0x000fc40007810000 */
[----:B------:R-:W-:Y:S02]  /*16650*/  ISETP.GT.AND P3, PT, R54, 0x69, PT ;  /* 0x000000693600780c */ /* 0x000fe40003f64270 */
[----:B------:R-:W-:Y:S02]  /*16660*/  FSEL R182, R182, -INF , P2 ;  /* 0xff800000b6b67808 */ /* 0x000fe40001000000 */
[----:B------:R-:W-:Y:S02]  /*16670*/  FMNMX.FTZ R33, R180, R33, !PT ;  /* 0x00000021b4217209 */ /* 0x000fe40007810000 */
[----:B------:R-:W-:Y:S02]  /*16680*/  ISETP.GT.AND P2, PT, R54, 0x70, PT ;  /* 0x000000703600780c */ /* 0x000fe40003f44270 */
[----:B------:R-:W-:Y:S02]  /*16690*/  FSEL R228, R228, -INF , P3 ;  /* 0xff800000e4e47808 */ /* 0x000fe40001800000 */
[----:B------:R-:W-:-:S02]  /*166a0*/  FMNMX.FTZ R33, R182, R33, !PT ;  /* 0x00000021b6217209 */ /* 0x000fc40007810000 */
[----:B------:R-:W-:Y:S02]  /*166b0*/  ISETP.GT.AND P3, PT, R54, 0x71, PT ;  /* 0x000000713600780c */ /* 0x000fe40003f64270 */
[----:B------:R-:W-:Y:S02]  /*166c0*/  FSEL R232, R232, -INF , P2 ;  /* 0xff800000e8e87808 */ /* 0x000fe40001000000 */
[----:B------:R-:W-:Y:S02]  /*166d0*/  FMNMX.FTZ R33, R228, R33, !PT ;  /* 0x00000021e4217209 */ /* 0x000fe40007810000 */
[----:B------:R-:W-:Y:S02]  /*166e0*/  ISETP.GT.AND P2, PT, R54, 0x78, PT ;  /* 0x000000783600780c */ /* 0x000fe40003f44270 */
[----:B------:R-:W-:Y:S02]  /*166f0*/  FSEL R230, R230, -INF , P3 ;  /* 0xff800000e6e67808 */ /* 0x000fe40001800000 */
[----:B------:R-:W-:Y:S01]  /*16700*/  FMNMX.FTZ R9, R232, R33, !PT ;  /* 0x00000021e8097209 */ /* 0x000fe20007810000 */
[----:B------:R-:W-:Y:S01]  /*16710*/  FMUL.FTZ R33, R63, UR39 ;  /* 0x000000273f217c20 */ /* 0x000fe20008410000 */
[----:B------:R-:W-:Y:S01]  /*16720*/  ISETP.GT.AND P3, PT, R54, 0x79, PT ;  /* 0x000000793600780c */ /* 0x000fe20003f64270 */
[----:B------:R-:W-:Y:S01]  /*16730*/  FMUL.FTZ R63, R82, UR39 ;  /* 0x00000027523f7c20 */ /* 0x000fe20008410000 */
[----:B------:R-:W-:-:S02]  /*16740*/  FSEL R234, R234, -INF , P2 ;  /* 0xff800000eaea7808 */ /* 0x000fc40001000000 */
[----:B------:R-:W-:Y:S01]  /*16750*/  FMNMX.FTZ R9, R230, R9, !PT ;  /* 0x00000009e6097209 */ /* 0x000fe20007810000 */
[----:B------:R-:W1:Y:S01]  /*16760*/  MUFU.TANH R33, R33 ;  /* 0x0000002100217308 */ /* 0x000e620000002400 */
[----:B------:R-:W-:Y:S02]  /*16770*/  FSEL R62, R85, -INF , P3 ;  /* 0xff800000553e7808 */ /* 0x000fe40001800000 */
[----:B------:R-:W-:Y:S02]  /*16780*/  FMNMX.FTZ R9, R234, R9, !PT ;  /* 0x00000009ea097209 */ /* 0x000fe40007810000 */
[----:B------:R-:W-:Y:S02]  /*16790*/  R2UR UR7, R11 ;  /* 0x000000000b0772ca */ /* 0x000fe400000e0000 */
[----:B------:R-:W-:Y:S01]  /*167a0*/  FMNMX.FTZ R9, R62, R9, !PT ;  /* 0x000000093e097209 */ /* 0x000fe20007810000 */
[----:B------:R-:W-:Y:S04]  /*167b0*/  MUFU.TANH R63, R63 ;  /* 0x0000003f003f7308 */ /* 0x000fe80000002400 */
[----:B------:R-:W2:Y:S02]  /*167c0*/  SHFL.BFLY PT, R10, R9, 0x2, 0x1f ;  /* 0x0c401f00090a7f89 */ /* 0x000ea400000e0000 */
[----:B--2---:R-:W-:-:S05]  /*167d0*/  FMNMX.FTZ R10, R9, R10, !PT ;  /* 0x0000000a090a7209 */ /* 0x004fca0007810000 */
[----:B------:R-:W2:Y:S02]  /*167e0*/  SHFL.BFLY PT, R9, R10, 0x1, 0x1f ;  /* 0x0c201f000a097f89 */ /* 0x000ea400000e0000 */
[----:B--2---:R-:W-:Y:S01]  /*167f0*/  FMNMX.FTZ R194, R10, R9, !PT ;  /* 0x000000090ac27209 */ /* 0x004fe20007810000 */
[----:B------:R-:W-:Y:S01]  /*16800*/  VIADD R10, R8, 0x200 ;  /* 0x00000200080a7836 */ /* 0x000fe20000000000 */
[----:B------:R-:W-:Y:S02]  /*16810*/  MOV R9, UR43 ;  /* 0x0000002b00097c02 */ /* 0x000fe40008000f00 */
[----:B------:R-:W-:Y:S02]  /*16820*/  FSETP.NEU.FTZ.AND P2, PT, R194, -INF , PT ;  /* 0xff800000c200780b */ /* 0x000fe40003f5d000 */
[----:B------:R-:W-:Y:S01]  /*16830*/  R2UR UR6, R10 ;  /* 0x000000000a0672ca */ /* 0x000fe200000e0000 */
[----:B------:R-:W-:Y:S01]  /*16840*/  FMUL.FTZ R69, R194, R9 ;  /* 0x00000009c2457220 */ /* 0x000fe20000410000 */
[----:B------:R-:W-:-:S04]  /*16850*/  VIADD R10, R8, 0x280 ;  /* 0x00000280080a7836 */ /* 0x000fc80000000000 */
[----:B------:R-:W-:-:S05]  /*16860*/  FSEL R69, R69, RZ, P2 ;  /* 0x000000ff45457208 */ /* 0x000fca0001000000 */
[-CC-:B------:R-:W-:Y:S01]  /*16870*/  FFMA.FTZ R67, R0, R9.reuse, -R69.reuse ;  /* 0x0000000900437223 */ /* 0x180fe20000010845 */
[----:B------:R-:W-:Y:S01]  /*16880*/  IADD3 R0, R54, 0x8, RZ ;  /* 0x0000000836007810 */ /* 0x000fe20007ffe0ff */
[----:B------:R-:W-:Y:S01]  /*16890*/  HGMMA.64x128x16.F32 R88, R164, gdesc[UR4].tnspB, R88, gsb0 ;  /* 0x41e00004a4587df0 */ /* 0x000fe20008000858 */
[-CC-:B------:R-:W-:Y:S01]  /*168a0*/  FFMA.FTZ R73, R58, R9.reuse, -R69.reuse ;  /* 0x000000093a497223 */ /* 0x180fe20000010845 */
[-CC-:B------:R-:W-:Y:S01]  /*168b0*/  FFMA.FTZ R71, R24, R9.reuse, -R69.reuse ;  /* 0x0000000918477223 */ /* 0x180fe20000010845 */
[----:B------:R-:W-:Y:S01]  /*168c0*/  ISETP.GT.AND P5, PT, R0, RZ, PT ;  /* 0x000000ff0000720c */ /* 0x000fe20003fa4270 */
[-CC-:B------:R-:W-:Y:S01]  /*168d0*/  FFMA.FTZ R56, R56, R9.reuse, -R69.reuse ;  /* 0x0000000938387223 */ /* 0x180fe20000010845 */
[----:B------:R-:W-:Y:S01]  /*168e0*/  ISETP.GT.AND P6, PT, R0, 0x1, PT ;  /* 0x000000010000780c */ /* 0x000fe20003fc4270 */
[----:B------:R-:W-:Y:S01]  /*168f0*/  MUFU.EX2 R67, R67 ;  /* 0x0000004300437308 */ /* 0x000fe20000000800 */
[----:B------:R-:W-:Y:S01]  /*16900*/  FSEL R58, R2, -INF , P5 ;  /* 0xff800000023a7808 */ /* 0x000fe20002800000 */
[-CC-:B------:R-:W-:Y:S01]  /*16910*/  FFMA.FTZ R2, R30, R9.reuse, -R69.reuse ;  /* 0x000000091e027223 */ /* 0x180fe20000010845 */
[----:B------:R-:W-:Y:S01]  /*16920*/  ISETP.GT.AND P3, PT, R0, 0x8, PT ;  /* 0x000000080000780c */ /* 0x000fe20003f64270 */
[-CC-:B------:R-:W-:Y:S01]  /*16930*/  FFMA.FTZ R50, R50, R9.reuse, -R69.reuse ;  /* 0x0000000932327223 */ /* 0x180fe20000010845 */
[----:B------:R-:W-:Y:S01]  /*16940*/  FSEL R24, R20, -INF , P6 ;  /* 0xff80000014187808 */ /* 0x000fe20003000000 */
[-CC-:B------:R-:W-:Y:S01]  /*16950*/  FFMA.FTZ R20, R28, R9.reuse, -R69.reuse ;  /* 0x000000091c147223 */ /* 0x180fe20000010845 */
[----:B------:R-:W-:Y:S01]  /*16960*/  FMNMX.FTZ R11, R58, R12, !PT ;  /* 0x0000000c3a0b7209 */ /* 0x000fe20007810000 */
[----:B------:R-:W-:Y:S01]  /*16970*/  MUFU.EX2 R56, R56 ;  /* 0x0000003800387308 */ /* 0x000fe20000000800 */
[----:B------:R-:W-:Y:S01]  /*16980*/  ISETP.GT.AND P4, PT, R0, 0x9, PT ;  /* 0x000000090000780c */ /* 0x000fe20003f84270 */
[-CC-:B------:R-:W-:Y:S01]  /*16990*/  FFMA.FTZ R62, R62, R9.reuse, -R69.reuse ;  /* 0x000000093e3e7223 */ /* 0x180fe20000010845 */
[----:B------:R-:W-:Y:S01]  /*169a0*/  FSEL R28, R21, -INF , P3 ;  /* 0xff800000151c7808 */ /* 0x000fe20001800000 */
[----:B------:R-:W-:Y:S01]  /*169b0*/  FFMA.FTZ R21, R64, R9, -R69 ;  /* 0x0000000940157223 */ /* 0x000fe20000010845 */
[----:B------:R-:W-:-:S02]  /*169c0*/  FMNMX.FTZ R11, R24, R11, !PT ;  /* 0x0000000b180b7209 */ /* 0x000fc40007810000 */
[----:B------:R-:W-:Y:S01]  /*169d0*/  ISETP.GT.AND P5, PT, R0, 0x10, PT ;  /* 0x000000100000780c */ /* 0x000fe20003fa4270 */
[----:B------:R2:W-:Y:S01]  /*169e0*/  MUFU.EX2 R54, R73 ;  /* 0x0000004900367308 */ /* 0x0005e20000000800 */
[----:B------:R-:W-:Y:S02]  /*169f0*/  FSEL R26, R26, -INF , P4 ;  /* 0xff8000001a1a7808 */ /* 0x000fe40002000000 */
[----:B------:R-:W-:Y:S02]  /*16a00*/  FMNMX.FTZ R11, R28, R11, !PT ;  /* 0x0000000b1c0b7209 */ /* 0x000fe40007810000 */
[----:B------:R-:W-:Y:S02]  /*16a10*/  ISETP.GT.AND P6, PT, R0, 0x11, PT ;  /* 0x000000110000780c */ /* 0x000fe40003fc4270 */
[----:B------:R-:W-:Y:S01]  /*16a20*/  FSEL R30, R27, -INF , P5 ;  /* 0xff8000001b1e7808 */ /* 0x000fe20002800000 */
[----:B------:R-:W-:Y:S01]  /*16a30*/  MUFU.EX2 R71, R71 ;  /* 0x0000004700477308 */ /* 0x000fe20000000800 */
[----:B------:R-:W-:Y:S01]  /*16a40*/  FMNMX.FTZ R11, R26, R11, !PT ;  /* 0x0000000b1a0b7209 */ /* 0x000fe20007810000 */
[----:B--2---:R-:W-:Y:S01]  /*16a50*/  FFMA.FTZ R73, R234, R9, -R69 ;  /* 0x00000009ea497223 */ /* 0x004fe20000010845 */
[----:B------:R-:W-:-:S02]  /*16a60*/  ISETP.GT.AND P3, PT, R0, 0x18, PT ;  /* 0x000000180000780c */ /* 0x000fc40003f64270 */
[----:B------:R-:W-:Y:S01]  /*16a70*/  FSEL R74, R29, -INF , P6 ;  /* 0xff8000001d4a7808 */ /* 0x000fe20003000000 */
[--C-:B------:R-:W-:Y:S01]  /*16a80*/  FFMA.FTZ R29, R60, R9, -R69.reuse ;  /* 0x000000093c1d7223 */ /* 0x100fe20000010845 */
[----:B------:R-:W-:Y:S01]  /*16a90*/  FMNMX.FTZ R11, R30, R11, !PT ;  /* 0x0000000b1e0b7209 */ /* 0x000fe20007810000 */
[----:B------:R-:W-:Y:S01]  /*16aa0*/  MUFU.EX2 R27, R2 ;  /* 0x00000002001b7308 */ /* 0x000fe20000000800 */
[----:B------:R-:W-:Y:S02]  /*16ab0*/  ISETP.GT.AND P4, PT, R0, 0x19, PT ;  /* 0x000000190000780c */ /* 0x000fe40003f84270 */
[----:B------:R-:W-:Y:S01]  /*16ac0*/  FSEL R60, R31, -INF , P3 ;  /* 0xff8000001f3c7808 */ /* 0x000fe20001800000 */
[--C-:B------:R-:W-:Y:S01]  /*16ad0*/  FFMA.FTZ R31, R36, R9, -R69.reuse ;  /* 0x00000009241f7223 */ /* 0x100fe20000010845 */
[----:B------:R-:W-:Y:S02]  /*16ae0*/  FMNMX.FTZ R11, R74, R11, !PT ;  /* 0x0000000b4a0b7209 */ /* 0x000fe40007810000 */
[----:B------:R-:W-:Y:S01]  /*16af0*/  ISETP.GT.AND P5, PT, R0, 0x20, PT ;  /* 0x000000200000780c */ /* 0x000fe20003fa4270 */
[----:B------:R-:W-:Y:S01]  /*16b00*/  MUFU.EX2 R20, R20 ;  /* 0x0000001400147308 */ /* 0x000fe20000000800 */
        /* <DEDUP_REMOVED lines=11> */
[----:B------:R-:W-:Y:S01]  /*16bc0*/  MUFU.EX2 R29, R29 ;  /* 0x0000001d001d7308 */ /* 0x000fe20000000800 */
[----:B------:R-:W-:Y:S01]  /*16bd0*/  FSEL R86, R37, -INF , P6 ;  /* 0xff80000025567808 */ /* 0x000fe20003000000 */
[--C-:B------:R-:W-:Y:S01]  /*16be0*/  FFMA.FTZ R37, R76, R9, -R69.reuse ;  /* 0x000000094c257223 */ /* 0x100fe20000010845 */
[----:B------:R-:W-:Y:S01]  /*16bf0*/  FMNMX.FTZ R11, R82, R11, !PT ;  /* 0x0000000b520b7209 */ /* 0x000fe20007810000 */
[----:B------:R-:W-:Y:S01]  /*16c00*/  FFMA.FTZ R76, R168, R9, -R69 ;  /* 0x00000009a84c7223 */ /* 0x000fe20000010845 */
[----:B------:R-:W-:-:S02]  /*16c10*/  ISETP.GT.AND P4, PT, R0, 0x29, PT ;  /* 0x000000290000780c */ /* 0x000fc40003f84270 */
[----:B------:R-:W-:Y:S01]  /*16c20*/  FSEL R36, R39, -INF , P3 ;  /* 0xff80000027247808 */ /* 0x000fe20001800000 */
[----:B------:R-:W-:Y:S01]  /*16c30*/  FFMA.FTZ R39, R170, R9, -R69 ;  /* 0x00000009aa277223 */ /* 0x000fe20000010845 */
[----:B------:R-:W-:Y:S01]  /*16c40*/  FMNMX.FTZ R11, R86, R11, !PT ;  /* 0x0000000b560b7209 */ /* 0x000fe20007810000 */
[----:B------:R-:W-:Y:S01]  /*16c50*/  MUFU.EX2 R32, R32 ;  /* 0x0000002000207308 */ /* 0x000fe20000000800 */
[----:B------:R-:W-:Y:S02]  /*16c60*/  ISETP.GT.AND P5, PT, R0, 0x30, PT ;  /* 0x000000300000780c */ /* 0x000fe40003fa4270 */
[----:B------:R-:W-:Y:S02]  /*16c70*/  FSEL R40, R40, -INF , P4 ;  /* 0xff80000028287808 */ /* 0x000fe40002000000 */
[----:B------:R-:W-:Y:S02]  /*16c80*/  FMNMX.FTZ R11, R36, R11, !PT ;  /* 0x0000000b240b7209 */ /* 0x000fe40007810000 */
[----:B------:R-:W-:Y:S01]  /*16c90*/  ISETP.GT.AND P6, PT, R0, 0x31, PT ;  /* 0x000000310000780c */ /* 0x000fe20003fc4270 */
[----:B------:R-:W-:Y:S01]  /*16ca0*/  MUFU.EX2 R31, R31 ;  /* 0x0000001f001f7308 */ /* 0x000fe20000000800 */
[----:B------:R-:W-:-:S02]  /*16cb0*/  FMNMX.FTZ R11, R40, R11, !PT ;  /* 0x0000000b280b7209 */ /* 0x000fc40007810000 */
[C---:B------:R-:W-:Y:S02]  /*16cc0*/  ISETP.GT.AND P3, PT, R0.reuse, 0x38, PT ;  /* 0x000000380000780c */ /* 0x040fe40003f64270 */
[----:B------:R-:W-:Y:S02]  /*16cd0*/  ISETP.GT.AND P4, PT, R0, 0x39, PT ;  /* 0x000000390000780c */ /* 0x000fe40003f84270 */
[----:B------:R-:W-:Y:S01]  /*16ce0*/  FSEL R46, R46, -INF , P3 ;  /* 0xff8000002e2e7808 */ /* 0x000fe20001800000 */
[----:B------:R-:W2:Y:S01]  /*16cf0*/  MUFU.EX2 R34, R34 ;  /* 0x0000002200227308 */ /* 0x000ea20000000800 */
[----:B------:R-:W-:Y:S02]  /*16d00*/  FSEL R48, R48, -INF , P4 ;  /* 0xff80000030307808 */ /* 0x000fe40002000000 */
[C---:B------:R-:W-:Y:S02]  /*16d10*/  ISETP.GT.AND P3, PT, R0.reuse, 0x48, PT ;  /* 0x000000480000780c */ /* 0x040fe40003f64270 */
[----:B------:R-:W-:-:S02]  /*16d20*/  ISETP.GT.AND P4, PT, R0, 0x49, PT ;  /* 0x000000490000780c */ /* 0x000fc40003f84270 */
[----:B0-----:R-:W-:Y:S01]  /*16d30*/  FSEL R64, R25, -INF , P3 ;  /* 0xff80000019407808 */ /* 0x001fe20001800000 */
[----:B------:R-:W-:Y:S01]  /*16d40*/  MUFU.EX2 R35, R35 ;  /* 0x0000002300237308 */ /* 0x000fe20000000800 */
[----:B-1----:R-:W-:Y:S01]  /*16d50*/  FSEL R236, R33, -INF , P4 ;  /* 0xff80000021ec7808 */ /* 0x002fe20002000000 */
[-CC-:B------:R-:W-:Y:S01]  /*16d60*/  FFMA.FTZ R33, R72, R9.reuse, -R69.reuse ;  /* 0x0000000948217223 */ /* 0x180fe20000010845 */
[----:B------:R-:W-:Y:S02]  /*16d70*/  ISETP.GT.AND P3, PT, R0, 0x58, PT ;  /* 0x000000580000780c */ /* 0x000fe40003f64270 */
[----:B------:R-:W-:Y:S02]  /*16d80*/  R2UR UR6, R10 ;  /* 0x000000000a0672ca */ /* 0x000fe400000e0000 */
[----:B------:R-:W-:Y:S01]  /*16d90*/  FSEL R72, R49, -INF , P3 ;  /* 0xff80000031487808 */ /* 0x000fe20001800000 */
[----:B------:R0:W-:Y:S01]  /*16da0*/  MUFU.EX2 R25, R21 ;  /* 0x0000001500197308 */ /* 0x0001e20000000800 */
[----:B------:R-:W-:Y:S01]  /*16db0*/  ISETP.GT.AND P4, PT, R0, 0x59, PT ;  /* 0x000000590000780c */ /* 0x000fe20003f84270 */
[----:B------:R-:W-:Y:S01]  /*16dc0*/  FFMA.FTZ R49, R182, R9, -R69 ;  /* 0x00000009b6317223 */ /* 0x000fe20000010845 */
[----:B------:R-:W-:-:S02]  /*16dd0*/  ISETP.GT.AND P3, PT, R0, 0x68, PT ;  /* 0x000000680000780c */ /* 0x000fc40003f64270 */
[----:B------:R-:W-:Y:S02]  /*16de0*/  FSEL R53, R53, -INF , P4 ;  /* 0xff80000035357808 */ /* 0x000fe40002000000 */
[C---:B------:R-:W-:Y:S01]  /*16df0*/  ISETP.GT.AND P4, PT, R0.reuse, 0x69, PT ;  /* 0x000000690000780c */ /* 0x040fe20003f84270 */
[----:B------:R-:W1:Y:S01]  /*16e00*/  MUFU.EX2 R38, R38 ;  /* 0x0000002600267308 */ /* 0x000e620000000800 */
[----:B------:R-:W-:Y:S02]  /*16e10*/  FSEL R59, R59, -INF , P3 ;  /* 0xff8000003b3b7808 */ /* 0x000fe40001800000 */
[----:B------:R-:W-:Y:S02]  /*16e20*/  FSEL R61, R61, -INF , P4 ;  /* 0xff8000003d3d7808 */ /* 0x000fe40002000000 */
[C---:B------:R-:W-:Y:S02]  /*16e30*/  ISETP.GT.AND P3, PT, R0.reuse, 0x78, PT ;  /* 0x000000780000780c */ /* 0x040fe40003f64270 */
[----:B------:R-:W-:Y:S01]  /*16e40*/  ISETP.GT.AND P4, PT, R0, 0x79, PT ;  /* 0x000000790000780c */ /* 0x000fe20003f84270 */
[----:B------:R-:W-:Y:S01]  /*16e50*/  MUFU.EX2 R44, R44 ;  /* 0x0000002c002c7308 */ /* 0x000fe20000000800 */
[----:B------:R-:W-:Y:S01]  /*16e60*/  FSEL R170, R66, -INF , P3 ;  /* 0xff80000042aa7808 */ /* 0x000fe20001800000 */
[----:B------:R-:W-:Y:S01]  /*16e70*/  FFMA.FTZ R66, R172, R9, -R69 ;  /* 0x00000009ac427223 */ /* 0x000fe20000010845 */
[----:B------:R-:W-:-:S02]  /*16e80*/  IADD3 R10, R8, 0x300, RZ ;  /* 0x00000300080a7810 */ /* 0x000fc40007ffe0ff */
[----:B--2---:R-:W-:Y:S02]  /*16e90*/  F2FP.F16.F32.PACK_AB R172, R34, R31 ;  /* 0x0000001f22ac723e */ /* 0x004fe400000000ff */
[----:B------:R-:W-:Y:S01]  /*16ea0*/  F2FP.F16.F32.PACK_AB R182, R71, R54 ;  /* 0x0000003647b6723e */ /* 0x000fe200000000ff */
[----:B------:R-:W-:Y:S08]  /*16eb0*/  MUFU.EX2 R33, R33 ;  /* 0x0000002100217308 */ /* 0x000ff00000000800 */
[----:B------:R-:W-:Y:S08]  /*16ec0*/  MUFU.EX2 R50, R50 ;  /* 0x0000003200327308 */ /* 0x000ff00000000800 */
[----:B------:R-:W-:Y:S01]  /*16ed0*/  MUFU.EX2 R37, R37 ;  /* 0x0000002500257308 */ /* 0x000fe20000000800 */
[----:B------:R-:W-:-:S02]  /*16ee0*/  WARPGROUP.DEPBAR.LE gsb0, 0x0 ;  /* 0x00008000000079c5 */ /* 0x000fc40000010000 */
[----:B------:R-:W-:Y:S01]  /*16ef0*/  FSEL R164, R41, -INF , P5 ;  /* 0xff80000029a47808 */ /* 0x000fe20002800000 */
[----:B------:R-:W-:Y:S01]  /*16f00*/  WARPGROUP.ARRIVE ;  /* 0x00000000000079c5 */ /* 0x000fe20000000000 */
[----:B------:R-:W-:Y:S01]  /*16f10*/  FSEL R166, R43, -INF , P6 ;  /* 0xff8000002ba67808 */ /* 0x000fe20003000000 */
[--C-:B------:R-:W-:Y:S01]  /*16f20*/  FFMA.FTZ R41, R174, R9, -R69.reuse ;  /* 0x00000009ae297223 */ /* 0x100fe20000010845 */
[----:B------:R-:W-:Y:S01]  /*16f30*/  FMNMX.FTZ R11, R164, R11, !PT ;  /* 0x0000000ba40b7209 */ /* 0x000fe20007810000 */
[----:B------:R-:W-:Y:S01]  /*16f40*/  MUFU.EX2 R76, R76 ;  /* 0x0000004c004c7308 */ /* 0x000fe20000000800 */
[----:B------:R-:W-:Y:S01]  /*16f50*/  ISETP.GT.AND P5, PT, R0, 0x40, PT ;  /* 0x000000400000780c */ /* 0x000fe20003fa4270 */
[----:B------:R-:W-:Y:S01]  /*16f60*/  FFMA.FTZ R43, R178, R9, -R69 ;  /* 0x00000009b22b7223 */ /* 0x000fe20000010845 */
[----:B------:R-:W-:Y:S02]  /*16f70*/  FMNMX.FTZ R11, R166, R11, !PT ;  /* 0x0000000ba60b7209 */ /* 0x000fe40007810000 */
[----:B------:R-:W-:-:S02]  /*16f80*/  ISETP.GT.AND P6, PT, R0, 0x41, PT ;  /* 0x000000410000780c */ /* 0x000fc40003fc4270 */
[----:B------:R-:W-:Y:S01]  /*16f90*/  FMNMX.FTZ R11, R46, R11, !PT ;  /* 0x0000000b2e0b7209 */ /* 0x000fe20007810000 */
[----:B------:R-:W-:Y:S01]  /*16fa0*/  MUFU.EX2 R39, R39 ;  /* 0x0000002700277308 */ /* 0x000fe20000000800 */
[----:B------:R-:W-:Y:S02]  /*16fb0*/  FSEL R42, R51, -INF , P5 ;  /* 0xff800000332a7808 */ /* 0x000fe40002800000 */
[----:B------:R-:W-:Y:S02]  /*16fc0*/  FMNMX.FTZ R11, R48, R11, !PT ;  /* 0x0000000b300b7209 */ /* 0x000fe40007810000 */
[----:B------:R-:W-:Y:S02]  /*16fd0*/  FSEL R52, R52, -INF , P6 ;  /* 0xff80000034347808 */ /* 0x000fe40003000000 */
[----:B------:R-:W-:Y:S01]  /*16fe0*/  FMNMX.FTZ R11, R42, R11, !PT ;  /* 0x0000000b2a0b7209 */ /* 0x000fe20007810000 */
[----:B------:R-:W-:Y:S01]  /*16ff0*/  MUFU.EX2 R66, R66 ;  /* 0x0000004200427308 */ /* 0x000fe20000000800 */
[----:B------:R-:W-:-:S02]  /*17000*/  ISETP.GT.AND P5, PT, R0, 0x50, PT ;  /* 0x000000500000780c */ /* 0x000fc40003fa4270 */
[----:B------:R-:W-:Y:S02]  /*17010*/  FMNMX.FTZ R11, R52, R11, !PT ;  /* 0x0000000b340b7209 */ /* 0x000fe40007810000 */
[----:B------:R-:W-:Y:S02]  /*17020*/  ISETP.GT.AND P6, PT, R0, 0x51, PT ;  /* 0x000000510000780c */ /* 0x000fe40003fc4270 */
[----:B------:R-:W-:Y:S01]  /*17030*/  FMNMX.FTZ R11, R64, R11, !PT ;  /* 0x0000000b400b7209 */ /* 0x000fe20007810000 */
[----:B------:R-:W-:Y:S01]  /*17040*/  MUFU.EX2 R41, R41 ;  /* 0x0000002900297308 */ /* 0x000fe20000000800 */
[----:B------:R-:W-:Y:S01]  /*17050*/  FSEL R68, R45, -INF , P5 ;  /* 0xff8000002d447808 */ /* 0x000fe20002800000 */
[--C-:B------:R-:W-:Y:S01]  /*17060*/  FFMA.FTZ R45, R84, R9, -R69.reuse ;  /* 0x00000009542d7223 */ /* 0x100fe20000010845 */
[----:B------:R-:W-:Y:S01]  /*17070*/  FMNMX.FTZ R11, R236, R11, !PT ;  /* 0x0000000bec0b7209 */ /* 0x000fe20007810000 */
[----:B------:R-:W-:Y:S01]  /*17080*/  FFMA.FTZ R84, R230, R9, -R69 ;  /* 0x00000009e6547223 */ /* 0x000fe20000010845 */
[----:B------:R-:W-:-:S02]  /*17090*/  FSEL R47, R47, -INF , P6 ;  /* 0xff8000002f2f7808 */ /* 0x000fc40003000000 */
[----:B------:R-:W-:Y:S01]  /*170a0*/  FMNMX.FTZ R2, R68, R11, !PT ;  /* 0x0000000b44027209 */ /* 0x000fe20007810000 */
[----:B------:R-:W-:Y:S01]  /*170b0*/  MUFU.EX2 R43, R43 ;  /* 0x0000002b002b7308 */ /* 0x000fe20000000800 */
[C---:B------:R-:W-:Y:S02]  /*170c0*/  ISETP.GT.AND P5, PT, R0.reuse, 0x60, PT ;  /* 0x000000600000780c */ /* 0x040fe40003fa4270 */
[----:B------:R-:W-:Y:S02]  /*170d0*/  FMNMX.FTZ R11, R47, R2, !PT ;  /* 0x000000022f0b7209 */ /* 0x000fe40007810000 */
[----:B------:R-:W-:Y:S02]  /*170e0*/  ISETP.GT.AND P6, PT, R0, 0x61, PT ;  /* 0x000000610000780c */ /* 0x000fe40003fc4270 */
[----:B------:R-:W-:Y:S01]  /*170f0*/  FMNMX.FTZ R2, R72, R11, !PT ;  /* 0x0000000b48027209 */ /* 0x000fe20007810000 */
[----:B------:R-:W-:Y:S01]  /*17100*/  IMAD.MOV.U32 R11, RZ, RZ, 0x40000040 ;  /* 0x40000040ff0b7424 */ /* 0x000fe200078e00ff */
[----:B------:R-:W-:Y:S01]  /*17110*/  FSEL R55, R55, -INF , P5 ;  /* 0xff80000037377808 */ /* 0x000fe20002800000 */
[----:B------:R-:W-:Y:S01]  /*17120*/  MUFU.EX2 R45, R45 ;  /* 0x0000002d002d7308 */ /* 0x000fe20000000800 */
[----:B------:R-:W-:-:S02]  /*17130*/  FMNMX.FTZ R2, R53, R2, !PT ;  /* 0x0000000235027209 */ /* 0x000fc40007810000 */
[----:B------:R-:W-:Y:S02]  /*17140*/  R2UR UR7, R11 ;  /* 0x000000000b0772ca */ /* 0x000fe400000e0000 */
[----:B------:R-:W-:Y:S02]  /*17150*/  FSEL R57, R57, -INF , P6 ;  /* 0xff80000039397808 */ /* 0x000fe40003000000 */
[----:B------:R-:W-:Y:S01]  /*17160*/  FMNMX.FTZ R2, R55, R2, !PT ;  /* 0x0000000237027209 */ /* 0x000fe20007810000 */
[----:B------:R-:W-:Y:S01]  /*17170*/  MUFU.EX2 R49, R49 ;  /* 0x0000003100317308 */ /* 0x000fe20000000800 */
[C---:B------:R-:W-:Y:S02]  /*17180*/  ISETP.GT.AND P5, PT, R0.reuse, 0x70, PT ;  /* 0x000000700000780c */ /* 0x040fe40003fa4270 */
[----:B------:R-:W-:Y:S02]  /*17190*/  FMNMX.FTZ R2, R57, R2, !PT ;  /* 0x0000000239027209 */ /* 0x000fe40007810000 */
[----:B------:R-:W-:-:S02]  /*171a0*/  ISETP.GT.AND P6, PT, R0, 0x71, PT ;  /* 0x000000710000780c */ /* 0x000fc40003fc4270 */
[----:B------:R-:W-:Y:S01]  /*171b0*/  FMNMX.FTZ R2, R59, R2, !PT ;  /* 0x000000023b027209 */ /* 0x000fe20007810000 */
[----:B------:R-:W-:Y:S01]  /*171c0*/  HGMMA.64x128x16.F32 R88, R160, gdesc[UR4].tnspB, R88, gsb0 ;  /* 0x41e00004a0587df0 */ /* 0x000fe20008000858 */
[----:B------:R-:W-:Y:S01]  /*171d0*/  FSEL R168, R63, -INF , P5 ;  /* 0xff8000003fa87808 */ /* 0x000fe20002800000 */
[--C-:B------:R-:W-:Y:S01]  /*171e0*/  FFMA.FTZ R63, R232, R9, -R69.reuse ;  /* 0x00000009e83f7223 */ /* 0x100fe20000010845 */
[----:B0-----:R-:W-:Y:S01]  /*171f0*/  FMNMX.FTZ R21, R61, R2, !PT ;  /* 0x000000023d157209 */ /* 0x001fe20007810000 */
[----:B------:R-:W-:Y:S01]  /*17200*/  MUFU.EX2 R84, R84 ;  /* 0x0000005400547308 */ /* 0x000fe20000000800 */
[----:B------:R-:W-:Y:S02]  /*17210*/  FSEL R65, R65, -INF , P6 ;  /* 0xff80000041417808 */ /* 0x000fe40003000000 */
[----:B------:R-:W-:Y:S02]  /*17220*/  FMNMX.FTZ R0, R168, R21, !PT ;  /* 0x00000015a8007209 */ /* 0x000fe40007810000 */
[----:B------:R-:W-:Y:S01]  /*17230*/  FSEL R51, R70, -INF , P4 ;  /* 0xff80000046337808 */ /* 0x000fe20002000000 */
[----:B------:R-:W-:Y:S01]  /*17240*/  FFMA.FTZ R70, R180, R9, -R69 ;  /* 0x00000009b4467223 */ /* 0x000fe20000010845 */
[----:B------:R-:W-:Y:S01]  /*17250*/  FMNMX.FTZ R11, R65, R0, !PT ;  /* 0x00000000410b7209 */ /* 0x000fe20007810000 */
[----:B------:R-:W-:Y:S01]  /*17260*/  MUFU.EX2 R63, R63 ;  /* 0x0000003f003f7308 */ /* 0x000fe20000000800 */
[----:B------:R-:W-:Y:S01]  /*17270*/  R2UR UR6, R10 ;  /* 0x000000000a0672ca */ /* 0x000fe200000e0000 */
[----:B------:R-:W-:Y:S01]  /*17280*/  VIADD R10, R8, 0x380 ;  /* 0x00000380080a7836 */ /* 0x000fe20000000000 */
[----:B------:R-:W-:-:S02]  /*17290*/  FMNMX.FTZ R0, R170, R11, !PT ;  /* 0x0000000baa007209 */ /* 0x000fc40007810000 */
[----:B------:R-:W-:Y:S02]  /*172a0*/  F2FP.F16.F32.PACK_AB R178, R32, R29 ;  /* 0x0000001d20b2723e */ /* 0x000fe400000000ff */
[----:B------:R-:W-:Y:S01]  /*172b0*/  FMNMX.FTZ R0, R51, R0, !PT ;  /* 0x0000000033007209 */ /* 0x000fe20007810000 */
[----:B------:R-:W-:Y:S01]  /*172c0*/  MUFU.EX2 R70, R70 ;  /* 0x0000004600467308 */ /* 0x000fe20000000800 */
[----:B-1----:R-:W-:Y:S02]  /*172d0*/  F2FP.F16.F32.PACK_AB R174, R38, R35 ;  /* 0x0000002326ae723e */ /* 0x002fe400000000ff */
[----:B------:R-:W-:Y:S01]  /*172e0*/  F2FP.F16.F32.PACK_AB R180, R56, R67 ;  /* 0x0000004338b4723e */ /* 0x000fe200000000ff */
[----:B------:R-:W0:Y:S04]  /*172f0*/  SHFL.BFLY PT, R11, R0, 0x2, 0x1f ;  /* 0x0c401f00000b7f89 */ /* 0x000e2800000e0000 */
[----:B------:R-:W-:Y:S08]  /*17300*/  MUFU.EX2 R73, R73 ;  /* 0x0000004900497308 */ /* 0x000ff00000000800 */
[----:B------:R-:W-:Y:S01]  /*17310*/  MUFU.EX2 R62, R62 ;  /* 0x0000003e003e7308 */ /* 0x000fe20000000800 */
[----:B0-----:R-:W-:-:S05]  /*17320*/  FMNMX.FTZ R11, R0, R11, !PT ;  /* 0x0000000b000b7209 */ /* 0x001fca0007810000 */
[----:B------:R-:W0:Y:S02]  /*17330*/  SHFL.BFLY PT, R0, R11, 0x1, 0x1f ;  /* 0x0c201f000b007f89 */ /* 0x000e2400000e0000 */
[----:B0-----:R-:W-:Y:S01]  /*17340*/  FMNMX.FTZ R21, R11, R0, !PT ;  /* 0x000000000b157209 */ /* 0x001fe20007810000 */
[----:B------:R-:W-:Y:S01]  /*17350*/  IMAD.MOV.U32 R11, RZ, RZ, 0x40000040 ;  /* 0x40000040ff0b7424 */ /* 0x000fe200078e00ff */
[----:B------:R-:W-:Y:S02]  /*17360*/  FSEL R0, R194, RZ, P2 ;  /* 0x000000ffc2007208 */ /* 0x000fe40001000000 */
[C---:B------:R-:W-:Y:S01]  /*17370*/  FSETP.NEU.FTZ.AND P2, PT, R21.reuse, -INF , PT ;  /* 0xff8000001500780b */ /* 0x040fe20003f5d000 */
[----:B------:R-:W-:Y:S01]  /*17380*/  FMUL.FTZ R2, R21, R9 ;  /* 0x0000000915027220 */ /* 0x000fe20000410000 */
[----:B------:R-:W-:Y:S01]  /*17390*/  R2UR UR7, R11 ;  /* 0x000000000b0772ca */ /* 0x000fe200000e0000 */
[----:B------:R-:W-:Y:S01]  /*173a0*/  FADD.FTZ R0, -R0, R7 ;  /* 0x0000000700007221 */ /* 0x000fe20000010100 */
[----:B------:R-:W-:-:S02]  /*173b0*/  FSEL R11, R21, RZ, P2 ;  /* 0x000000ff150b7208 */ /* 0x000fc40001000000 */
[----:B------:R-:W-:Y:S01]  /*173c0*/  FSEL R7, R2, RZ, P2 ;  /* 0x000000ff02077208 */ /* 0x000fe20001000000 */
[----:B------:R-:W-:Y:S01]  /*173d0*/  FMUL.FTZ R0, R0, R9 ;  /* 0x0000000900007220 */ /* 0x000fe20000410000 */
[C---:B------:R-:W-:Y:S02]  /*173e0*/  ISETP.GT.AND P2, PT, R6.reuse, R13, PT ;  /* 0x0000000d0600720c */ /* 0x040fe40003f44270 */
[----:B------:R-:W-:Y:S01]  /*173f0*/  IADD3 R6, R6, -0x1, RZ ;  /* 0xffffffff06067810 */ /* 0x000fe20007ffe0ff */
[----:B------:R0:W1:Y:S01]  /*17400*/  MUFU.EX2 R2, R0 ;  /* 0x0000000000027308 */ /* 0x0000620000000800 */
        /* <DEDUP_REMOVED lines=8> */
[----:B0-----:R-:W-:Y:S01]  /*17490*/  FADD.FTZ R0, -R11, R12 ;  /* 0x0000000c0b007221 */ /* 0x001fe20000010100 */
[-CC-:B------:R-:W-:Y:S01]  /*174a0*/  FFMA.FTZ R30, R78, R9.reuse, -R7.reuse ;  /* 0x000000094e1e7223 */ /* 0x180fe20000010807 */
[-CC-:B------:R-:W-:Y:S01]  /*174b0*/  FFMA.FTZ R173, R82, R9.reuse, -R7.reuse ;  /* 0x0000000952ad7223 */ /* 0x180fe20000010807 */
[-CC-:B------:R-:W-:Y:S01]  /*174c0*/  FFMA.FTZ R165, R42, R9.reuse, -R7.reuse ;  /* 0x000000092aa57223 */ /* 0x180fe20000010807 */
[-C--:B------:R-:W-:Y:S01]  /*174d0*/  FMUL.FTZ R0, R0, R9.reuse ;  /* 0x0000000900007220 */ /* 0x080fe20000410000 */
[-CC-:B------:R-:W-:Y:S01]  /*174e0*/  FFMA.FTZ R58, R86, R9.reuse, -R7.reuse ;  /* 0x00000009563a7223 */ /* 0x180fe20000010807 */
[-C--:B------:R-:W-:Y:S01]  /*174f0*/  FFMA.FTZ R175, R36, R9.reuse, -R7 ;  /* 0x0000000924af7223 */ /* 0x080fe20000010807 */
[----:B------:R-:W-:Y:S01]  /*17500*/  MUFU.EX2 R24, R24 ;  /* 0x0000001800187308 */ /* 0x000fe20000000800 */
[----:B-1----:R-:W-:Y:S01]  /*17510*/  FFMA.FTZ R11, R2, R4, R67 ;  /* 0x00000004020b7223 */ /* 0x002fe20000010043 */
        /* <DEDUP_REMOVED lines=12> */
[----:B------:R-:W-:Y:S01]  /*175e0*/  FFMA.FTZ R65, R65, R9, -R7 ;  /* 0x0000000941417223 */ /* 0x000fe20000010807 */
[----:B------:R-:W-:Y:S01]  /*175f0*/  F2FP.F16.F32.PACK_AB R164, R76, R37 ;  /* 0x000000254ca4723e */ /* 0x000fe200000000ff */
[----:B------:R-:W1:Y:S01]  /*17600*/  MUFU.EX2 R183, R183 ;  /* 0x000000b700b77308 */ /* 0x000e620000000800 */
[----:B------:R-:W-:Y:S01]  /*17610*/  FADD.FTZ R4, R20, R11 ;  /* 0x0000000b14047221 */ /* 0x000fe20000010000 */
[----:B------:R-:W-:-:S02]  /*17620*/  MOV R11, 0x40000040 ;  /* 0x40000040000b7802 */ /* 0x000fc40000000f00 */
[----:B------:R-:W-:Y:S01]  /*17630*/  F2FP.F16.F32.PACK_AB R166, R66, R39 ;  /* 0x0000002742a6723e */ /* 0x000fe200000000ff */
[----:B------:R-:W-:-:S03]  /*17640*/  FADD.FTZ R4, R27, R4 ;  /* 0x000000041b047221 */ /* 0x000fc60000010000 */
[----:B------:R-:W2:Y:S01]  /*17650*/  MUFU.EX2 R26, R26 ;  /* 0x0000001a001a7308 */ /* 0x000ea20000000800 */
[----:B0-----:R-:W-:Y:S01]  /*17660*/  FFMA.FTZ R3, R0, R3, R181 ;  /* 0x0000000300037223 */ /* 0x001fe200000100b5 */
[----:B------:R-:W-:-:S06]  /*17670*/  F2FP.F16.F32.PACK_AB R181, R24, R181 ;  /* 0x000000b518b5723e */ /* 0x000fcc00000000ff */
[----:B------:R-:W0:Y:S01]  /*17680*/  MUFU.EX2 R177, R177 ;  /* 0x000000b100b17308 */ /* 0x000e220000000800 */
[----:B------:R-:W-:Y:S02]  /*17690*/  WARPGROUP.DEPBAR.LE gsb0, 0x0 ;  /* 0x00008000000079c5 */ /* 0x000fe40000010000 */
[----:B------:R-:W-:Y:S01]  /*176a0*/  WARPGROUP.ARRIVE ;  /* 0x00000000000079c5 */ /* 0x000fe20000000000 */
[-CC-:B------:R-:W-:Y:S01]  /*176b0*/  FFMA.FTZ R160, R80, R9.reuse, -R69.reuse ;  /* 0x0000000950a07223 */ /* 0x180fe20000010845 */
[-C--:B------:R-:W-:Y:S01]  /*176c0*/  FFMA.FTZ R162, R176, R9.reuse, -R69 ;  /* 0x00000009b0a27223 */ /* 0x080fe20000010845 */
[-CC-:B------:R-:W-:Y:S02]  /*176d0*/  FFMA.FTZ R161, R68, R9.reuse, -R7.reuse ;  /* 0x0000000944a17223 */ /* 0x180fe40000010807 */
[----:B------:R-:W3:Y:S01]  /*176e0*/  MUFU.EX2 R28, R28 ;  /* 0x0000001c001c7308 */ /* 0x000ee20000000800 */
[-C--:B------:R-:W-:Y:S01]  /*176f0*/  FFMA.FTZ R163, R72, R9.reuse, -R7 ;  /* 0x0000000948a37223 */ /* 0x080fe20000010807 */
[----:B------:R-:W-:Y:S01]  /*17700*/  HGMMA.64x128x16.F32 R88, R156, gdesc[UR4].tnspB, R88, gsb0 ;  /* 0x41e000049c587df0 */ /* 0x000fe20008000858 */
[----:B------:R-:W-:Y:S01]  /*17710*/  R2UR UR6, R10 ;  /* 0x000000000a0672ca */ /* 0x000fe200000e0000 */
[----:B------:R-:W-:Y:S01]  /*17720*/  FFMA.FTZ R80, R228, R9, -R69 ;  /* 0x00000009e4507223 */ /* 0x000fe20000010845 */
[----:B------:R-:W-:Y:S01]  /*17730*/  R2UR UR7, R11 ;  /* 0x000000000b0772ca */ /* 0x000fe200000e0000 */
[----:B------:R-:W-:Y:S01]  /*17740*/  FADD.FTZ R11, R29, R4 ;  /* 0x000000041d0b7221 */ /* 0x000fe20000010000 */
[----:B------:R-:W-:Y:S01]  /*17750*/  FADD.FTZ R4, R24, R3 ;  /* 0x0000000318047221 */ /* 0x000fe20000010000 */
[----:B------:R-:W4:Y:S01]  /*17760*/  MUFU.EX2 R179, R179 ;  /* 0x000000b300b37308 */ /* 0x000f220000000800 */
[----:B------:R-:W-:Y:S01]  /*17770*/  F2FP.F16.F32.PACK_AB R176, R27, R20 ;  /* 0x000000141bb0723e */ /* 0x000fe200000000ff */
[----:B------:R-:W-:Y:S01]  /*17780*/  FADD.FTZ R10, R32, R11 ;  /* 0x0000000b200a7221 */ /* 0x000fe20000010000 */
[----:B-1----:R-:W-:Y:S01]  /*17790*/  FADD.FTZ R3, R183, R4 ;  /* 0x00000004b7037221 */ /* 0x002fe20000010000 */
[----:B--2---:R-:W-:-:S02]  /*177a0*/  F2FP.F16.F32.PACK_AB R183, R26, R183 ;  /* 0x000000b71ab7723e */ /* 0x004fc400000000ff */
[----:B------:R-:W-:Y:S01]  /*177b0*/  FADD.FTZ R11, R31, R10 ;  /* 0x0000000a1f0b7221 */ /* 0x000fe20000010000 */
[----:B------:R-:W-:Y:S01]  /*177c0*/  FADD.FTZ R4, R26, R3 ;  /* 0x000000031a047221 */ /* 0x000fe20000010000 */
[----:B------:R-:W1:Y:S01]  /*177d0*/  MUFU.EX2 R30, R30 ;  /* 0x0000001e001e7308 */ /* 0x000e620000000800 */
[----:B------:R-:W-:Y:S01]  /*177e0*/  FFMA.FTZ R10, R236, R9, -R7 ;  /* 0x00000009ec0a7223 */ /* 0x000fe20000010807 */
[----:B------:R-:W-:Y:S01]  /*177f0*/  FADD.FTZ R42, R34, R11 ;  /* 0x0000000b222a7221 */ /* 0x000fe20000010000 */
[----:B0-----:R-:W-:Y:S01]  /*17800*/  FADD.FTZ R3, R177, R4 ;  /* 0x00000004b1037221 */ /* 0x001fe20000010000 */
[C---:B---3--:R-:W-:Y:S02]  /*17810*/  F2FP.F16.F32.PACK_AB R177, R28.reuse, R177 ;  /* 0x000000b11cb1723e */ /* 0x048fe400000000ff */
[----:B------:R-:W-:Y:S01]  /*17820*/  FADD.FTZ R11, R35, R42 ;  /* 0x0000002a230b7221 */ /* 0x000fe20000010000 */
[----:B------:R-:W-:Y:S01]  /*17830*/  FADD.FTZ R4, R28, R3 ;  /* 0x000000031c047221 */ /* 0x000fe20000010000 */
[----:B------:R-:W0:Y:S02]  /*17840*/  MUFU.EX2 R173, R173 ;  /* 0x000000ad00ad7308 */ /* 0x000e240000000800 */
[----:B------:R-:W-:Y:S01]  /*17850*/  FADD.FTZ R42, R38, R11 ;  /* 0x0000000b262a7221 */ /* 0x000fe20000010000 */
[----:B----4-:R-:W-:-:S03]  /*17860*/  FADD.FTZ R3, R179, R4 ;  /* 0x00000004b3037221 */ /* 0x010fc60000010000 */
[----:B------:R-:W-:Y:S02]  /*17870*/  FADD.FTZ R11, R25, R42 ;  /* 0x0000002a190b7221 */ /* 0x000fe40000010000 */
[----:B------:R-:W2:Y:S01]  /*17880*/  MUFU.EX2 R58, R58 ;  /* 0x0000003a003a7308 */ /* 0x000ea20000000800 */
[----:B-1----:R-:W-:Y:S01]  /*17890*/  FADD.FTZ R4, R30, R3 ;  /* 0x000000031e047221 */ /* 0x002fe20000010000 */
[----:B------:R-:W-:Y:S01]  /*178a0*/  FADD.FTZ R42, R44, R11 ;  /* 0x0000000b2c2a7221 */ /* 0x000fe20000010000 */
[----:B------:R-:W-:-:S03]  /*178b0*/  F2FP.F16.F32.PACK_AB R179, R30, R179 ;  /* 0x000000b31eb3723e */ /* 0x000fc600000000ff */
[----:B------:R-:W-:Y:S01]  /*178c0*/  FADD.FTZ R11, R33, R42 ;  /* 0x0000002a210b7221 */ /* 0x000fe20000010000 */
[----:B------:R-:W-:Y:S01]  /*178d0*/  FFMA.FTZ R42, R53, R9, -R7 ;  /* 0x00000009352a7223 */ /* 0x000fe20000010807 */
[----:B------:R-:W1:Y:S01]  /*178e0*/  MUFU.EX2 R175, R175 ;  /* 0x000000af00af7308 */ /* 0x000e620000000800 */
[----:B0-----:R-:W-:Y:S01]  /*178f0*/  FADD.FTZ R3, R173, R4 ;  /* 0x00000004ad037221 */ /* 0x001fe20000010000 */
[----:B------:R-:W-:-:S04]  /*17900*/  FADD.FTZ R46, R50, R11 ;  /* 0x0000000b322e7221 */ /* 0x000fc80000010000 */
[----:B------:R-:W-:Y:S01]  /*17910*/  FADD.FTZ R11, R37, R46 ;  /* 0x0000002e250b7221 */ /* 0x000fe20000010000 */
[----:B------:R-:W-:Y:S01]  /*17920*/  FFMA.FTZ R46, R57, R9, -R7 ;  /* 0x00000009392e7223 */ /* 0x000fe20000010807 */
[----:B------:R-:W0:Y:S01]  /*17930*/  MUFU.EX2 R36, R36 ;  /* 0x0000002400247308 */ /* 0x000e220000000800 */
[C---:B--2---:R-:W-:Y:S01]  /*17940*/  FADD.FTZ R4, R58.reuse, R3 ;  /* 0x000000033a047221 */ /* 0x044fe20000010000 */
[----:B------:R-:W-:-:S06]  /*17950*/  F2FP.F16.F32.PACK_AB R173, R58, R173 ;  /* 0x000000ad3aad723e */ /* 0x000fcc00000000ff */
[----:B------:R-:W-:Y:S01]  /*17960*/  MUFU.EX2 R169, R169 ;  /* 0x000000a900a97308 */ /* 0x000fe20000000800 */
[----:B-1----:R-:W-:Y:S01]  /*17970*/  FADD.FTZ R3, R175, R4 ;  /* 0x00000004af037221 */ /* 0x002fe20000010000 */
[----:B------:R-:W-:-:S04]  /*17980*/  FADD.FTZ R4, R76, R11 ;  /* 0x0000000b4c047221 */ /* 0x000fc80000010000 */
[----:B------:R-:W-:Y:S01]  /*17990*/  FADD.FTZ R11, R39, R4 ;  /* 0x00000004270b7221 */ /* 0x000fe20000010000 */
[----:B------:R-:W-:Y:S01]  /*179a0*/  FFMA.FTZ R4, R168, R9, -R7 ;  /* 0x00000009a8047223 */ /* 0x000fe20000010807 */
[----:B------:R-:W-:Y:S01]  /*179b0*/  MUFU.EX2 R40, R40 ;  /* 0x0000002800287308 */ /* 0x000fe20000000800 */
[----:B------:R-:W-:Y:S01]  /*179c0*/  F2FP.F16.F32.PACK_AB R168, R44, R25 ;  /* 0x000000192ca8723e */ /* 0x000fe200000000ff */
[----:B------:R-:W-:Y:S01]  /*179d0*/  FADD.FTZ R11, R66, R11 ;  /* 0x0000000b420b7221 */ /* 0x000fe20000010000 */
[----:B0-----:R-:W-:-:S05]  /*179e0*/  F2FP.F16.F32.PACK_AB R175, R36, R175 ;  /* 0x000000af24af723e */ /* 0x001fca00000000ff */
[----:B------:R-:W0:Y:S08]  /*179f0*/  MUFU.EX2 R160, R160 ;  /* 0x000000a000a07308 */ /* 0x000e300000000800 */
[----:B------:R-:W1:Y:S08]  /*17a00*/  MUFU.EX2 R171, R171 ;  /* 0x000000ab00ab7308 */ /* 0x000e700000000800 */
[----:B------:R2:W3:Y:S01]  /*17a10*/  MUFU.EX2 R12, R48 ;  /* 0x00000030000c7308 */ /* 0x0004e20000000800 */
[----:B0-----:R-:W-:Y:S01]  /*17a20*/  FADD.FTZ R52, R160, R11 ;  /* 0x0000000ba0347221 */ /* 0x001fe20000010000 */
[----:B------:R-:W-:-:S06]  /*17a30*/  F2FP.F16.F32.PACK_AB R160, R41, R160 ;  /* 0x000000a029a0723e */ /* 0x000fcc00000000ff */
[----:B------:R-:W0:Y:S01]  /*17a40*/  MUFU.EX2 R165, R165 ;  /* 0x000000a500a57308 */ /* 0x000e220000000800 */
[----:B--2---:R-:W-:-:S04]  /*17a50*/  FADD.FTZ R48, R36, R3 ;  /* 0x0000000324307221 */ /* 0x004fc80000010000 */
[----:B------:R-:W-:Y:S01]  /*17a60*/  FADD.FTZ R3, R169, R48 ;  /* 0x00000030a9037221 */ /* 0x000fe20000010000 */
[C---:B------:R-:W-:Y:S02]  /*17a70*/  F2FP.F16.F32.PACK_AB R169, R40.reuse, R169 ;  /* 0x000000a928a9723e */ /* 0x040fe400000000ff */
[----:B------:R-:W2:Y:S01]  /*17a80*/  MUFU.EX2 R8, R8 ;  /* 0x0000000800087308 */ /* 0x000ea20000000800 */
[----:B------:R-:W-:Y:S01]  /*17a90*/  FADD.FTZ R48, R40, R3 ;  /* 0x0000000328307221 */ /* 0x000fe20000010000 */
[----:B------:R-:W-:Y:S01]  /*17aa0*/  FFMA.FTZ R3, R170, R9, -R7 ;  /* 0x00000009aa037223 */ /* 0x000fe20000010807 */
[----:B------:R-:W-:Y:S02]  /*17ab0*/  F2FP.F16.F32.PACK_AB R170, R50, R33 ;  /* 0x0000002132aa723e */ /* 0x000fe400000000ff */
[----:B-1----:R-:W-:Y:S01]  /*17ac0*/  FADD.FTZ R11, R171, R48 ;  /* 0x00000030ab0b7221 */ /* 0x002fe20000010000 */
[C---:B---3--:R-:W-:Y:S02]  /*17ad0*/  F2FP.F16.F32.PACK_AB R171, R12.reuse, R171 ;  /* 0x000000ab0cab723e */ /* 0x048fe400000000ff */
[----:B------:R-:W-:Y:S01]  /*17ae0*/  MUFU.EX2 R162, R162 ;  /* 0x000000a200a27308 */ /* 0x000fe20000000800 */
[----:B------:R-:W-:Y:S01]  /*17af0*/  FADD.FTZ R48, R12, R11 ;  /* 0x0000000b0c307221 */ /* 0x000fe20000010000 */
[----:B------:R-:W-:-:S03]  /*17b00*/  IMAD.MOV.U32 R12, RZ, RZ, R21 ;  /* 0x000000ffff0c7224 */ /* 0x000fc600078e0015 */
[----:B0-----:R-:W-:-:S03]  /*17b10*/  FADD.FTZ R11, R165, R48 ;  /* 0x00000030a50b7221 */ /* 0x001fc60000010000 */
[----:B------:R-:W0:Y:S01]  /*17b20*/  MUFU.EX2 R167, R167 ;  /* 0x000000a700a77308 */ /* 0x000e220000000800 */
[C---:B--2---:R-:W-:Y:S01]  /*17b30*/  FADD.FTZ R20, R8.reuse, R11 ;  /* 0x0000000b08147221 */ /* 0x044fe20000010000 */
[----:B------:R-:W-:-:S06]  /*17b40*/  F2FP.F16.F32.PACK_AB R165, R8, R165 ;  /* 0x000000a508a5723e */ /* 0x000fcc00000000ff */
[----:B------:R-:W1:Y:S08]  /*17b50*/  MUFU.EX2 R10, R10 ;  /* 0x0000000a000a7308 */ /* 0x000e700000000800 */
[----:B------:R-:W2:Y:S01]  /*17b60*/  MUFU.EX2 R161, R161 ;  /* 0x000000a100a17308 */ /* 0x000ea20000000800 */
[----:B0-----:R-:W-:Y:S01]  /*17b70*/  FADD.FTZ R11, R167, R20 ;  /* 0x00000014a70b7221 */ /* 0x001fe20000010000 */
[----:B------:R-:W-:-:S02]  /*17b80*/  WARPGROUP.DEPBAR.LE gsb0, 0x0 ;  /* 0x00008000000079c5 */ /* 0x000fc40000010000 */
[----:B------:R-:W-:-:S04]  /*17b90*/  WARPGROUP.ARRIVE ;  /* 0x00000000000079c5 */ /* 0x000fc80000000000 */
[----:B------:R-:W-:Y:S01]  /*17ba0*/  MUFU.EX2 R163, R163 ;  /* 0x000000a300a37308 */ /* 0x000fe20000000800 */
[-C--:B------:R-:W-:Y:S01]  /*17bb0*/  FFMA.FTZ R157, R55, R9.reuse, -R7 ;  /* 0x00000009379d7223 */ /* 0x080fe20000010807 */
[----:B-1----:R-:W-:Y:S01]  /*17bc0*/  FADD.FTZ R32, R10, R11 ;  /* 0x0000000b0a207221 */ /* 0x002fe20000010000 */
[----:B------:R-:W-:Y:S01]  /*17bd0*/  FFMA.FTZ R159, R59, R9, -R7 ;  /* 0x000000093b9f7223 */ /* 0x000fe20000010807 */
[----:B------:R-:W-:Y:S01]  /*17be0*/  F2FP.F16.F32.PACK_AB R156, R70, R45 ;  /* 0x0000002d469c723e */ /* 0x000fe200000000ff */
[----:B------:R-:W-:Y:S01]  /*17bf0*/  HGMMA.64x128x16.F32 R88, R152, gdesc[UR4].tnspB, R88, gsb0 ;  /* 0x41e0000498587df0 */ /* 0x000fe20008000858 */
[----:B--2---:R-:W-:Y:S01]  /*17c00*/  FADD.FTZ R11, R161, R32 ;  /* 0x00000020a10b7221 */ /* 0x004fe20000010000 */
[----:B------:R-:W-:Y:S01]  /*17c10*/  F2FP.F16.F32.PACK_AB R167, R10, R167 ;  /* 0x000000a70aa7723e */ /* 0x000fe200000000ff */
[----:B------:R-:W0:Y:S08]  /*17c20*/  MUFU.EX2 R80, R80 ;  /* 0x0000005000507308 */ /* 0x000e300000000800 */
[----:B------:R-:W-:Y:S08]  /*17c30*/  MUFU.EX2 R42, R42 ;  /* 0x0000002a002a7308 */ /* 0x000ff00000000800 */
[----:B------:R-:W-:Y:S01]  /*17c40*/  MUFU.EX2 R157, R157 ;  /* 0x0000009d009d7308 */ /* 0x000fe20000000800 */
[----:B0-----:R-:W-:-:S07]  /*17c50*/  F2FP.F16.F32.PACK_AB R158, R80, R49 ;  /* 0x00000031509e723e */ /* 0x001fce00000000ff */
[----:B------:R-:W-:Y:S08]  /*17c60*/  MUFU.EX2 R46, R46 ;  /* 0x0000002e002e7308 */ /* 0x000ff00000000800 */
[----:B------:R-:W-:Y:S08]  /*17c70*/  MUFU.EX2 R159, R159 ;  /* 0x0000009f009f7308 */ /* 0x000ff00000000800 */
[----:B------:R-:W-:Y:S08]  /*17c80*/  MUFU.EX2 R20, R61 ;  /* 0x0000003d00147308 */ /* 0x000ff00000000800 */
[----:B------:R-:W-:Y:S08]  /*17c90*/  MUFU.EX2 R38, R4 ;  /* 0x0000000400267308 */ /* 0x000ff00000000800 */
[----:B------:R-:W0:Y:S01]  /*17ca0*/  MUFU.EX2 R65, R65 ;  /* 0x0000004100417308 */ /* 0x000e220000000800 */
[----:B------:R-:W-:-:S02]  /*17cb0*/  WARPGROUP.DEPBAR.LE gsb0, 0x0 ;  /* 0x00008000000079c5 */ /* 0x000fc40000010000 */
[----:B------:R1:W-:Y:S01]  /*17cc0*/  @!P1 SYNCS.ARRIVE.TRANS64.RED.A1T0 RZ, [R14+URZ], RZ ;  /* 0x000000ff0eff99a7 */ /* 0x0003e2000810043f */
[----:B------:R-:W-:Y:S02]  /*17cd0*/  F2FP.F16.F32.PACK_AB R152, R84, R63 ;  /* 0x0000003f5498723e */ /* 0x000fe400000000ff */
[----:B------:R-:W-:Y:S02]  /*17ce0*/  F2FP.F16.F32.PACK_AB R154, R62, R73 ;  /* 0x000000493e9a723e */ /* 0x000fe400000000ff */
[----:B0-----:R-:W-:Y:S01]  /*17cf0*/  F2FP.F16.F32.PACK_AB R153, R65, R38 ;  /* 0x000000264199723e */ /* 0x001fe200000000ff */
[-CC-:B-1----:R-:W-:Y:S01]  /*17d00*/  FFMA.FTZ R14, R47, R9.reuse, -R7.reuse ;  /* 0x000000092f0e7223 */ /* 0x182fe20000010807 */
[----:B------:R0:W-:Y:S01]  /*17d10*/  @!P1 SYNCS.ARRIVE.TRANS64.RED.A1T0 RZ, [R15+URZ], RZ ;  /* 0x000000ff0fff99a7 */ /* 0x0001e2000810043f */
[----:B------:R-:W-:-:S04]  /*17d20*/  FFMA.FTZ R7, R51, R9, -R7 ;  /* 0x0000000933077223 */ /* 0x000fc80000010807 */
[----:B------:R-:W1:Y:S01]  /*17d30*/  MUFU.EX2 R14, R14 ;  /* 0x0000000e000e7308 */ /* 0x000e620000000800 */
[----:B0-----:R-:W-:-:S04]  /*17d40*/  FADD.FTZ R15, R41, R52 ;  /* 0x00000034290f7221 */ /* 0x001fc80000010000 */
[----:B------:R-:W-:-:S03]  /*17d50*/  FADD.FTZ R52, R162, R15 ;  /* 0x0000000fa2347221 */ /* 0x000fc60000010000 */
[----:B------:R-:W-:Y:S01]  /*17d60*/  MUFU.EX2 R7, R7 ;  /* 0x0000000700077308 */ /* 0x000fe20000000800 */
[C---:B------:R-:W-:Y:S01]  /*17d70*/  F2FP.F16.F32.PACK_AB R162, R43.reuse, R162 ;  /* 0x000000a22ba2723e */ /* 0x040fe200000000ff */
[----:B------:R-:W-:-:S04]  /*17d80*/  FADD.FTZ R52, R43, R52 ;  /* 0x000000342b347221 */ /* 0x000fc80000010000 */
[----:B------:R-:W-:Y:S01]  /*17d90*/  FADD.FTZ R15, R45, R52 ;  /* 0x000000342d0f7221 */ /* 0x000fe20000010000 */
[C---:B-1----:R-:W-:Y:S01]  /*17da0*/  FADD.FTZ R32, R14.reuse, R11 ;  /* 0x0000000b0e207221 */ /* 0x042fe20000010000 */
        /* <DEDUP_REMOVED lines=14> */
[----:B------:R-:W-:Y:S02]  /*17e90*/  FADD.FTZ R15, R73, R34 ;  /* 0x00000022490f7221 */ /* 0x000fe40000010000 */
[----:B------:R-:W0:Y:S01]  /*17ea0*/  MUFU.EX2 R34, R3 ;  /* 0x0000000300227308 */ /* 0x000e220000000800 */
[----:B------:R-:W-:Y:S01]  /*17eb0*/  FADD.FTZ R11, R20, R11 ;  /* 0x0000000b140b7221 */ /* 0x000fe20000010000 */
[----:B------:R-:W-:Y:S01]  /*17ec0*/  FADD.FTZ R4, R62, R15 ;  /* 0x0000000f3e047221 */ /* 0x000fe20000010000 */
[----:B------:R-:W-:Y:S02]  /*17ed0*/  IMAD.MOV.U32 R15, RZ, RZ, R188 ;  /* 0x000000ffff0f7224 */ /* 0x000fe400078e00bc */
[----:B------:R-:W-:Y:S01]  /*17ee0*/  FADD.FTZ R11, R38, R11 ;  /* 0x0000000b260b7221 */ /* 0x000fe20000010000 */
[----:B------:R-:W-:-:S03]  /*17ef0*/  IMAD.MOV.U32 R20, RZ, RZ, R185 ;  /* 0x000000ffff147224 */ /* 0x000fc600078e00b9 */
[----:B------:R-:W-:-:S04]  /*17f00*/  FADD.FTZ R11, R65, R11 ;  /* 0x0000000b410b7221 */ /* 0x000fc80000010000 */
[----:B0-----:R-:W-:Y:S01]  /*17f10*/  FADD.FTZ R11, R34, R11 ;  /* 0x0000000b220b7221 */ /* 0x001fe20000010000 */
[----:B------:R-:W-:-:S03]  /*17f20*/  F2FP.F16.F32.PACK_AB R155, R7, R34 ;  /* 0x00000022079b723e */ /* 0x000fc600000000ff */
[----:B------:R-:W-:Y:S01]  /*17f30*/  FADD.FTZ R3, R7, R11 ;  /* 0x0000000b07037221 */ /* 0x000fe20000010000 */
[----:B------:R-:W-:Y:S01]  /*17f40*/  MOV R7, R194 ;  /* 0x000000c200077202 */ /* 0x000fe20000000f00 */
[----:B------:R-:W-:Y:S06]  /*17f50*/  @P2 BRA `(.L_x_2404) ;  /* 0xffffffc800a42947 */ /* 0x000fec000383ffff */
[----:B------:R-:W-:Y:S05]  /*17f60*/  BSYNC B1 ;  /* 0x0000000000017941 */ /* 0x000fea0003800000 */
.L_x_2393:
[----:B------:R-:W-:-:S07]  /*17f70*/  IMAD.MOV.U32 R10, RZ, RZ, R6 ;  /* 0x000000ffff0a7224 */ /* 0x000fce00078e0006 */
.L_x_2392:
[----:B------:R-:W-:Y:S05]  /*17f80*/  BSYNC B0 ;  /* 0x0000000000007941 */ /* 0x000fea0003800000 */
.L_x_2391:
[----:B------:R-:W-:Y:S01]  /*17f90*/  ISETP.GE.AND P2, PT, R10, RZ, PT ;  /* 0x000000ff0a00720c */ /* 0x000fe20003f46270 */
[----:B------:R-:W-:-:S12]  /*17fa0*/  BSSY B0, `(.L_x_2405) ;  /* 0x00002d2000007945 */ /* 0x000fd80003800000 */
[----:B------:R-:W-:Y:S05]  /*17fb0*/  @!P2 BRA `(.L_x_2406) ;  /* 0x0000002c0040a947 */ /* 0x000fea0003800000 */
[----:B------:R-:W-:Y:S01]  /*17fc0*/  MOV R12, R21 ;  /* 0x00000015000c7202 */ /* 0x000fe20000000f00 */
[----:B------:R-:W-:Y:S01]  /*17fd0*/  IMAD.MOV.U32 R11, RZ, RZ, R194 ;  /* 0x000000ffff0b7224 */ /* 0x000fe200078e00c2 */
[----:B------:R-:W-:Y:S01]  /*17fe0*/  MOV R15, R185 ;  /* 0x000000b9000f7202 */ /* 0x000fe20000000f00 */
[----:B------:R-:W-:-:S07]  /*17ff0*/  IMAD.MOV.U32 R14, RZ, RZ, R188 ;  /* 0x000000ffff0e7224 */ /* 0x000fce00078e00bc */
.L_x_2417:
        /* <DEDUP_REMOVED lines=8> */
.L_x_2407:
[----:B------:R-:W-:Y:S02]  /*18080*/  LEA R8, R185, R18, 0x3 ;  /* 0x00000012b9087211 */ /* 0x000fe400078e18ff */
[----:B------:R-:W-:-:S04]  /*18090*/  SHF.L.U32 R9, R188, 0x1f, RZ ;  /* 0x0000001fbc097819 */ /* 0x000fc800000006ff */
[----:B------:R0:W1:Y:S01]  /*180a0*/  SYNCS.PHASECHK.TRANS64.TRYWAIT P2, [R8+URZ+0x34830], R9 ;  /* 0x03483009080075a7 */ /* 0x000062000804017f */
[----:B------:R-:W-:Y:S05]  /*180b0*/  @!P0 BRA `(.L_x_2408) ;  /* 0x0000000000048947 */ /* 0x000fea0003800000 */
[----:B------:R-:W-:Y:S01]  /*180c0*/  BPT.TRAP 0x1 ;  /* 0x000000040000795c */ /* 0x000fe20000300000 */
.L_x_2408:
[----:B------:R-:W-:Y:S01]  /*180d0*/  BSSY B1, `(.L_x_2409) ;  /* 0x0000006000017945 */ /* 0x000fe20003800000 */
[----:B------:R-:W-:Y:S02]  /*180e0*/  IMAD R6, R185, 0xc00, R5 ;  /* 0x00000c00b9067824 */ /* 0x000fe400078e0205 */
[----:B------:R-:W-:Y:S01]  /*180f0*/  IMAD.MOV.U32 R7, RZ, RZ, 0x40000040 ;  /* 0x40000040ff077424 */ /* 0x000fe200078e00ff */
[----:B-1----:R-:W-:Y:S06]  /*18100*/  @P2 BRA `(.L_x_2410) ;  /* 0x0000000000082947 */ /* 0x002fec0003800000 */
[----:B------:R-:W1:Y:S02]  /*18110*/  SYNCS.PHASECHK.TRANS64.TRYWAIT P2, [R8+URZ+0x34830], R9 ;  /* 0x03483009080075a7 */ /* 0x000e64000804017f */
[----:B-1----:R-:W-:Y:S05]  /*18120*/  @!P2 BRA `(.L_x_2411) ;  /* 0x000000c400f8a947 */ /* 0x002fea0003800000 */
.L_x_2410:
[----:B------:R-:W-:Y:S05]  /*18130*/  BSYNC B1 ;  /* 0x0000000000017941 */ /* 0x000fea0003800000 */
.L_x_2409:
[----:B------:R-:W2:Y:S04]  /*18140*/  LDL.64 R20, [R1+0x30] ;  /* 0x0000300001147983 */ /* 0x000ea80000100a00 */
[----:B------:R-:W3:Y:S04]  /*18150*/  LDL.64 R232, [R1+0x28] ;  /* 0x0000280001e87983 */ /* 0x000ee80000100a00 */
[----:B------:R-:W4:Y:S01]  /*18160*/  LDL.64 R230, [R1+0x20] ;  /* 0x0000200001e67983 */ /* 0x000f220000100a00 */
[C---:B------:R-:W-:Y:S02]  /*18170*/  R2UR UR6, R6.reuse ;  /* 0x00000000060672ca */ /* 0x040fe400000e0000 */
[----:B------:R-:W-:Y:S01]  /*18180*/  R2UR UR7, R7 ;  /* 0x00000000070772ca */ /* 0x000fe200000e0000 */
[----:B------:R-:W-:Y:S01]  /*18190*/  WARPGROUP.ARRIVE ;  /* 0x00000000000079c5 */ /* 0x000fe20000000000 */
[----:B------:R-:W5:Y:S01]  /*181a0*/  LDL.64 R228, [R1+0x18] ;  /* 0x0000180001e47983 */ /* 0x000f620000100a00 */
[----:B01----:R-:W-:Y:S01]  /*181b0*/  VIADD R8, R6, 0x2 ;  /* 0x0000000206087836 */ /* 0x003fe20000000000 */
[----:B------:R-:W-:-:S02]  /*181c0*/  MOV R9, 0x40000040 ;  /* 0x4000004000097802 */ /* 0x000fc40000000f00 */
[----:B------:R-:W5:Y:S04]  /*181d0*/  LDL.64 R194, [R1+0x10] ;  /* 0x0000100001c27983 */ /* 0x000f680000100a00 */
[----:B------:R-:W5:Y:S01]  /*181e0*/  LDL.64 R192, [R1+0x8] ;  /* 0x0000080001c07983 */ /* 0x000f620000100a00 */
[----:B--2---:R-:W-:Y:S02]  /*181f0*/  R2UR UR4, R20 ;  /* 0x00000000140472ca */ /* 0x004fe400000e0000 */
[----:B------:R-:W-:Y:S02]  /*18200*/  R2UR UR5, R21 ;  /* 0x00000000150572ca */ /* 0x000fe400000e0000 */
[----:B------:R-:W2:Y:S11]  /*18210*/  LDL.64 R20, [R1] ;  /* 0x0000000001147983 */ /* 0x000eb60000100a00 */
[----:B------:R-:W-:Y:S01]  /*18220*/  HGMMA.64x128x16.F32 R24, gdesc[UR4], RZ, !UPT, gsb0 ;  /* 0x01e00000041879f0 */ /* 0x000fe2000c0008ff */
[----:B------:R-:W-:-:S02]  /*18230*/  R2UR UR6, R8 ;  /* 0x00000000080672ca */ /* 0x000fc400000e0000 */
[----:B------:R-:W-:Y:S02]  /*18240*/  R2UR UR7, R9 ;  /* 0x00000000090772ca */ /* 0x000fe400000e0000 */
[----:B---3--:R-:W-:Y:S02]  /*18250*/  R2UR UR4, R232 ;  /* 0x00000000e80472ca */ /* 0x008fe400000e0000 */
[----:B------:R-:W-:Y:S01]  /*18260*/  R2UR UR5, R233 ;  /* 0x00000000e90572ca */ /* 0x000fe200000e0000 */
[----:B------:R-:W-:Y:S02]  /*18270*/  VIADD R8, R6, 0x4 ;  /* 0x0000000406087836 */ /* 0x000fe40000000000 */
[----:B------:R-:W-:Y:S01]  /*18280*/  IMAD.MOV.U32 R9, RZ, RZ, 0x40000040 ;  /* 0x40000040ff097424 */ /* 0x000fe200078e00ff */
[----:B------:R-:W-:Y:S02]  /*18290*/  WARPGROUP.DEPBAR.LE gsb0, 0x0 ;  /* 0x00008000000079c5 */ /* 0x000fe40000010000 */
[----:B------:R-:W-:-:S07]  /*182a0*/  WARPGROUP.ARRIVE ;  /* 0x00000000000079c5 */ /* 0x000fce0000000000 */
[----:B------:R-:W-:Y:S01]  /*182b0*/  HGMMA.64x128x16.F32 R24, gdesc[UR4], R24, gsb0 ;  /* 0x01e00000041879f0 */ /* 0x000fe20008000818 */
[----:B------:R-:W-:Y:S02]  /*182c0*/  R2UR UR6, R8 ;  /* 0x00000000080672ca */ /* 0x000fe400000e0000 */
[----:B------:R-:W-:Y:S02]  /*182d0*/  R2UR UR7, R9 ;  /* 0x00000000090772ca */ /* 0x000fe400000e0000 */
[----:B----4-:R-:W-:Y:S02]  /*182e0*/  R2UR UR4, R230 ;  /* 0x00000000e60472ca */ /* 0x010fe400000e0000 */
        /* <DEDUP_REMOVED lines=152> */
.L_x_2412:
[----:B------:R-:W-:Y:S02]  /*18c70*/  SHF.L.U32 R7, R14, 0x1f, RZ ;  /* 0x0000001f0e077819 */ /* 0x000fe400000006ff */
[----:B------:R-:W-:-:S04]  /*18c80*/  LEA R14, R15, R18, 0x3 ;  /* 0x000000120f0e7211 */ /* 0x000fc800078e18ff */
[----:B------:R0:W1:Y:S01]  /*18c90*/  SYNCS.PHASECHK.TRANS64.TRYWAIT P2, [R14+URZ+0x34850], R7 ;  /* 0x034850070e0075a7 */ /* 0x000062000804017f */
[----:B------:R-:W-:Y:S05]  /*18ca0*/  @!P0 BRA `(.L_x_2413) ;  /* 0x0000000000048947 */ /* 0x000fea0003800000 */
[----:B------:R-:W-:Y:S01]  /*18cb0*/  BPT.TRAP 0x1 ;  /* 0x000000040000795c */ /* 0x000fe20000300000 */
.L_x_2413:
[----:B------:R-:W-:Y:S04]  /*18cc0*/  BSSY B1, `(.L_x_2414) ;  /* 0x0000004000017945 */ /* 0x000fe80003800000 */
[----:B-1----:R-:W-:Y:S05]  /*18cd0*/  @P2 BRA `(.L_x_2415) ;  /* 0x0000000000082947 */ /* 0x002fea0003800000 */
[----:B------:R-:W1:Y:S02]  /*18ce0*/  SYNCS.PHASECHK.TRANS64.TRYWAIT P2, [R14+URZ+0x34850], R7 ;  /* 0x034850070e0075a7 */ /* 0x000e64000804017f */
[----:B-1----:R-:W-:Y:S05]  /*18cf0*/  @!P2 BRA `(.L_x_2416) ;  /* 0x000000bc0018a947 */ /* 0x002fea0003800000 */
.L_x_2415:
[----:B------:R-:W-:Y:S05]  /*18d00*/  BSYNC B1 ;  /* 0x0000000000017941 */ /* 0x000fea0003800000 */
.L_x_2414:
[----:B------:R-:W-:Y:S01]  /*18d10*/  VIADD R2, R18, 0x400 ;  /* 0x0000040012027836 */ /* 0x000fe20000000000 */
[----:B01----:R-:W-:Y:S01]  /*18d20*/  MOV R7, 0x40000040 ;  /* 0x4000004000077802 */ /* 0x003fe20000000f00 */
[----:B------:R-:W-:Y:S01]  /*18d30*/  WARPGROUP.ARRIVE ;  /* 0x00000000000079c5 */ /* 0x000fe20000000000 */
[----:B------:R-:W-:Y:S02]  /*18d40*/  IMAD.MOV.U32 R9, RZ, RZ, 0x40000040 ;  /* 0x40000040ff097424 */ /* 0x000fe400078e00ff */
        /* <DEDUP_REMOVED lines=32> */
[----:B------:R-:W-:Y:S01]  /*18f50*/  HGMMA.64x128x16.F32 R88, R180, gdesc[UR4].tnspB, R88, gsb0 ;  /* 0x41e00004b4587df0 */ /* 0x000fe20008000858 */
[----:B------:R-:W-:Y:S01]  /*18f60*/  R2UR UR6, R8 ;  /* 0x00000000080672ca */ /* 0x000fe200000e0000 */
[----:B------:R-:W-:Y:S01]  /*18f70*/  FMUL.FTZ R46, R48, UR38 ;  /* 0x00000026302e7c20 */ /* 0x000fe20008410000 */
[----:B------:R-:W-:Y:S01]  /*18f80*/  R2UR UR7, R9 ;  /* 0x00000000090772ca */ /* 0x000fe200000e0000 */
[----:B------:R-:W-:Y:S01]  /*18f90*/  FMUL.FTZ R48, R49, UR38 ;  /* 0x0000002631307c20 */ /* 0x000fe20008410000 */
[----:B0-----:R-:W-:Y:S01]  /*18fa0*/  FMNMX.FTZ R9, R0, R11, !PT ;  /* 0x0000000b00097209 */ /* 0x001fe20007810000 */
[----:B------:R-:W-:Y:S01]  /*18fb0*/  FMUL.FTZ R45, R50, UR38 ;  /* 0x00000026322d7c20 */ /* 0x000fe20008410000 */
[----:B------:R-:W-:Y:S01]  /*18fc0*/  IADD3 R8, R6, 0x100, RZ ;  /* 0x0000010006087810 */ /* 0x000fe20007ffe0ff */
[----:B------:R-:W0:Y:S01]  /*18fd0*/  MUFU.TANH R28, R28 ;  /* 0x0000001c001c7308 */ /* 0x000e220000002400 */
[----:B-1----:R-:W-:Y:S01]  /*18fe0*/  FMNMX.FTZ R2, R20, R9, !PT ;  /* 0x0000000914027209 */ /* 0x002fe20007810000 */
[----:B------:R-:W-:-:S02]  /*18ff0*/  IMAD.MOV.U32 R9, RZ, RZ, 0x40000040 ;  /* 0x40000040ff097424 */ /* 0x000fc400078e00ff */
[----:B------:R-:W-:Y:S01]  /*19000*/  FMUL.FTZ R50, R52, UR38 ;  /* 0x0000002634327c20 */ /* 0x000fe20008410000 */
[----:B------:R-:W-:Y:S01]  /*19010*/  FMUL.FTZ R44, R47, UR38 ;  /* 0x000000262f2c7c20 */ /* 0x000fe20008410000 */
[----:B--2---:R-:W-:Y:S01]  /*19020*/  FMNMX.FTZ R39, R21, R2, !PT ;  /* 0x0000000215277209 */ /* 0x004fe20007810000 */
        /* <DEDUP_REMOVED lines=33> */
[C---:B------:R-:W-:Y:S01]  /*19240*/  ISETP.GT.AND P2, PT, R10.reuse, RZ, PT ;  /* 0x000000ff0a00720c */ /* 0x040fe20003f44270 */
[----:B------:R-:W4:Y:S01]  /*19250*/  MUFU.TANH R37, R37 ;  /* 0x0000002500257308 */ /* 0x000f220000002400 */
[----:B------:R-:W-:-:S07]  /*19260*/  VIADD R10, R10, 0xffffffff ;  /* 0xffffffff0a0a7836 */ /* 0x000fce0000000000 */
[----:B------:R-:W5:Y:S08]  /*19270*/  MUFU.TANH R41, R41 ;  /* 0x0000002900297308 */ /* 0x000f700000002400 */
        /* <DEDUP_REMOVED lines=9> */
[----:B------:R-:W5:Y:S01]  /*19310*/  MUFU.TANH R60, R60 ;  /* 0x0000003c003c7308 */ /* 0x000f620000002400 */
[----:B------:R-:W-:-:S02]  /*19320*/  WARPGROUP.DEPBAR.LE gsb0, 0x0 ;  /* 0x00008000000079c5 */ /* 0x000fc40000010000 */
[----:B------:R-:W-:-:S05]  /*19330*/  WARPGROUP.ARRIVE ;  /* 0x00000000000079c5 */ /* 0x000fca0000000000 */
[----:B------:R-:W5:Y:S01]  /*19340*/  MUFU.TANH R61, R61 ;  /* 0x0000003d003d7308 */ /* 0x000f620000002400 */
[----:B------:R-:W-:Y:S01]  /*19350*/  HGMMA.64x128x16.F32 R88, R176, gdesc[UR4].tnspB, R88, gsb0 ;  /* 0x41e00004b0587df0 */ /* 0x000fe20008000858 */
[----:B------:R-:W-:Y:S01]  /*19360*/  R2UR UR6, R8 ;  /* 0x00000000080672ca */ /* 0x000fe200000e0000 */
[----:B------:R-:W-:Y:S01]  /*19370*/  VIADD R8, R6, 0x180 ;  /* 0x0000018006087836 */ /* 0x000fe20000000000 */
[----:B------:R-:W-:-:S04]  /*19380*/  R2UR UR7, R9 ;  /* 0x00000000090772ca */ /* 0x000fc800000e0000 */
[----:B------:R-:W5:Y:S01]  /*19390*/  MUFU.TANH R62, R62 ;  /* 0x0000003e003e7308 */ /* 0x000f620000002400 */
[----:B-1----:R-:W-:-:S04]  /*193a0*/  FMNMX.FTZ R9, R29, R2, !PT ;  /* 0x000000021d097209 */ /* 0x002fc80007810000 */
[----:B--2---:R-:W-:-:S03]  /*193b0*/  FMNMX.FTZ R9, R32, R9, !PT ;  /* 0x0000000920097209 */ /* 0x004fc60007810000 */
[----:B------:R-:W1:Y:S01]  /*193c0*/  MUFU.TANH R64, R64 ;  /* 0x0000004000407308 */ /* 0x000e620000002400 */
[----:B0-----:R-:W-:-:S04]  /*193d0*/  FMNMX.FTZ R9, R34, R9, !PT ;  /* 0x0000000922097209 */ /* 0x001fc80007810000 */
[----:B---3--:R-:W-:-:S03]  /*193e0*/  FMNMX.FTZ R2, R36, R9, !PT ;  /* 0x0000000924027209 */ /* 0x008fc60007810000 */
[----:B------:R-:W0:Y:S01]  /*193f0*/  MUFU.TANH R65, R65 ;  /* 0x0000004100417308 */ /* 0x000e220000002400 */
[----:B----4-:R-:W-:-:S04]  /*19400*/  FMNMX.FTZ R2, R37, R2, !PT ;  /* 0x0000000225027209 */ /* 0x010fc80007810000 */
[----:B-----5:R-:W-:-:S03]  /*19410*/  FMNMX.FTZ R2, R41, R2, !PT ;  /* 0x0000000229027209 */ /* 0x020fc60007810000 */
[----:B------:R-:W2:Y:S01]  /*19420*/  MUFU.TANH R68, R68 ;  /* 0x0000004400447308 */ /* 0x000ea20000002400 */
[----:B------:R-:W-:-:S04]  /*19430*/  FMNMX.FTZ R9, R43, R2, !PT ;  /* 0x000000022b097209 */ /* 0x000fc80007810000 */
[----:B------:R-:W-:-:S03]  /*19440*/  FMNMX.FTZ R9, R46, R9, !PT ;  /* 0x000000092e097209 */ /* 0x000fc60007810000 */
[----:B------:R-:W3:Y:S01]  /*19450*/  MUFU.TANH R69, R69 ;  /* 0x0000004500457308 */ /* 0x000ee20000002400 */
[----:B------:R-:W-:-:S04]  /*19460*/  FMNMX.FTZ R9, R48, R9, !PT ;  /* 0x0000000930097209 */ /* 0x000fc80007810000 */
[----:B------:R-:W-:-:S03]  /*19470*/  FMNMX.FTZ R2, R50, R9, !PT ;  /* 0x0000000932027209 */ /* 0x000fc60007810000 */
[----:B------:R-:W4:Y:S01]  /*19480*/  MUFU.TANH R72, R72 ;  /* 0x0000004800487308 */ /* 0x000f220000002400 */
[----:B------:R-:W-:-:S04]  /*19490*/  FMNMX.FTZ R9, R51, R2, !PT ;  /* 0x0000000233097209 */ /* 0x000fc80007810000 */
[----:B------:R-:W-:-:S03]  /*194a0*/  FMNMX.FTZ R2, R54, R9, !PT ;  /* 0x0000000936027209 */ /* 0x000fc60007810000 */
[----:B------:R-:W5:Y:S01]  /*194b0*/  MUFU.TANH R73, R73 ;  /* 0x0000004900497308 */ /* 0x000f620000002400 */
        /* <DEDUP_REMOVED lines=9> */
[----:B-1----:R-:W-:-:S04]  /*19550*/  FMNMX.FTZ R2, R64, R9, !PT ;  /* 0x0000000940027209 */ /* 0x002fc80007810000 */
[----:B0-----:R-:W-:-:S03]  /*19560*/  FMNMX.FTZ R9, R65, R2, !PT ;  /* 0x0000000241097209 */ /* 0x001fc60007810000 */
[----:B------:R-:W0:Y:S01]  /*19570*/  MUFU.TANH R15, R15 ;  /* 0x0000000f000f7308 */ /* 0x000e220000002400 */
[----:B--2---:R-:W-:Y:S02]  /*19580*/  FMNMX.FTZ R2, R68, R9, !PT ;  /* 0x0000000944027209 */ /* 0x004fe40007810000 */
[----:B------:R-:W-:Y:S02]  /*19590*/  MOV R9, 0x40000040 ;  /* 0x4000004000097802 */ /* 0x000fe40000000f00 */
[----:B---3--:R-:W-:Y:S01]  /*195a0*/  FMNMX.FTZ R39, R69, R2, !PT ;  /* 0x0000000245277209 */ /* 0x008fe20007810000 */
[----:B------:R-:W-:Y:S01]  /*195b0*/  FMUL.FTZ R2, R63, UR38 ;  /* 0x000000263f027c20 */ /* 0x000fe20008410000 */
[----:B------:R-:W-:Y:S01]  /*195c0*/  FMUL.FTZ R63, R66, UR38 ;  /* 0x00000026423f7c20 */ /* 0x000fe20008410000 */
[----:B------:R-:W1:Y:S01]  /*195d0*/  MUFU.TANH R7, R7 ;  /* 0x0000000700077308 */ /* 0x000e620000002400 */
[----:B----4-:R-:W-:Y:S01]  /*195e0*/  FMNMX.FTZ R38, R72, R39, !PT ;  /* 0x0000002748267209 */ /* 0x010fe20007810000 */
[----:B------:R-:W-:Y:S01]  /*195f0*/  FMUL.FTZ R66, R67, UR38 ;  /* 0x0000002643427c20 */ /* 0x000fe20008410000 */
[----:B------:R-:W-:Y:S01]  /*19600*/  MOV R39, 0x40000040 ;  /* 0x4000004000277802 */ /* 0x000fe20000000f00 */
        /* <DEDUP_REMOVED lines=8> */
[----:B------:R-:W-:-:S04]  /*19690*/  FMUL.FTZ R82, R86, UR38 ;  /* 0x0000002656527c20 */ /* 0x000fc80008410000 */
[----:B------:R-:W3:Y:S08]  /*196a0*/  MUFU.TANH R25, R25 ;  /* 0x0000001900197308 */ /* 0x000ef00000002400 */
[----:B------:R-:W4:Y:S08]  /*196b0*/  MUFU.TANH R27, R27 ;  /* 0x0000001b001b7308 */ /* 0x000f300000002400 */
[----:B------:R-:W4:Y:S08]  /*196c0*/  MUFU.TANH R30, R30 ;  /* 0x0000001e001e7308 */ /* 0x000f300000002400 */
[----:B------:R-:W4:Y:S08]  /*196d0*/  MUFU.TANH R31, R31 ;  /* 0x0000001f001f7308 */ /* 0x000f300000002400 */
[----:B------:R-:W4:Y:S01]  /*196e0*/  MUFU.TANH R33, R33 ;  /* 0x0000002100217308 */ /* 0x000f220000002400 */
[----:B------:R-:W-:-:S02]  /*196f0*/  WARPGROUP.DEPBAR.LE gsb0, 0x0 ;  /* 0x00008000000079c5 */ /* 0x000fc40000010000 */
[----:B------:R-:W-:-:S05]  /*19700*/  WARPGROUP.ARRIVE ;  /* 0x00000000000079c5 */ /* 0x000fca0000000000 */
[----:B------:R-:W4:Y:S01]  /*19710*/  MUFU.TANH R35, R35 ;  /* 0x0000002300237308 */ /* 0x000f220000002400 */
[----:B------:R-:W-:Y:S01]  /*19720*/  HGMMA.64x128x16.F32 R88, R172, gdesc[UR4].tnspB, R88, gsb0 ;  /* 0x41e00004ac587df0 */ /* 0x000fe20008000858 */
[----:B------:R-:W-:Y:S02]  /*19730*/  R2UR UR6, R8 ;  /* 0x00000000080672ca */ /* 0x000fe400000e0000 */
[----:B------:R-:W-:Y:S02]  /*19740*/  R2UR UR7, R9 ;  /* 0x00000000090772ca */ /* 0x000fe400000e0000 */
[----:B-----5:R-:W-:Y:S02]  /*19750*/  FMNMX.FTZ R9, R73, R38, !PT ;  /* 0x0000002649097209 */ /* 0x020fe40007810000 */
[----:B------:R-:W5:Y:S02]  /*19760*/  MUFU.TANH R40, R40 ;  /* 0x0000002800287308 */ /* 0x000f640000002400 */
[----:B------:R-:W-:-:S04]  /*19770*/  FMNMX.FTZ R38, R76, R9, !PT ;  /* 0x000000094c267209 */ /* 0x000fc80007810000 */
[----:B------:R-:W-:Y:S02]  /*19780*/  FMNMX.FTZ R9, R77, R38, !PT ;  /* 0x000000264d097209 */ /* 0x000fe40007810000 */
[----:B------:R-:W5:Y:S02]  /*19790*/  MUFU.TANH R42, R42 ;  /* 0x0000002a002a7308 */ /* 0x000f640000002400 */
[----:B------:R-:W-:-:S05]  /*197a0*/  FMNMX.FTZ R9, R80, R9, !PT ;  /* 0x0000000950097209 */ /* 0x000fca0007810000 */
[----:B------:R-:W0:Y:S01]  /*197b0*/  SHFL.BFLY PT, R38, R9, 0x2, 0x1f ;  /* 0x0c401f0009267f89 */ /* 0x000e2200000e0000 */
[----:B------:R-:W5:Y:S08]  /*197c0*/  MUFU.TANH R44, R44 ;  /* 0x0000002c002c7308 */ /* 0x000f700000002400 */
[----:B------:R-:W5:Y:S08]  /*197d0*/  MUFU.TANH R45, R45 ;  /* 0x0000002d002d7308 */ /* 0x000f700000002400 */
[----:B------:R-:W5:Y:S01]  /*197e0*/  MUFU.TANH R47, R47 ;  /* 0x0000002f002f7308 */ /* 0x000f620000002400 */
[----:B0-----:R-:W-:-:S07]  /*197f0*/  FMNMX.FTZ R38, R9, R38, !PT ;  /* 0x0000002609267209 */ /* 0x001fce0007810000 */
[----:B------:R-:W0:Y:S01]  /*19800*/  MUFU.TANH R49, R49 ;  /* 0x0000003100317308 */ /* 0x000e220000002400 */
[----:B------:R-:W1:Y:S07]  /*19810*/  SHFL.BFLY PT, R9, R38, 0x1, 0x1f ;  /* 0x0c201f0026097f89 */ /* 0x000e6e00000e0000 */
[----:B------:R-:W0:Y:S08]  /*19820*/  MUFU.TANH R52, R52 ;  /* 0x0000003400347308 */ /* 0x000e300000002400 */
[----:B------:R-:W0:Y:S08]  /*19830*/  MUFU.TANH R53, R53 ;  /* 0x0000003500357308 */ /* 0x000e300000002400 */
[----:B------:R-:W0:Y:S01]  /*19840*/  MUFU.TANH R56, R56 ;  /* 0x0000003800387308 */ /* 0x000e220000002400 */
[----:B-1----:R-:W-:Y:S01]  /*19850*/  FMNMX.FTZ R194, R38, R9, !PT ;  /* 0x0000000926c27209 */ /* 0x002fe20007810000 */
[----:B------:R-:W-:-:S02]  /*19860*/  VIADD R38, R6, 0x200 ;  /* 0x0000020006267836 */ /* 0x000fc40000000000 */
[----:B------:R-:W-:-:S04]  /*19870*/  IMAD.U32 R9, RZ, RZ, UR42 ;  /* 0x0000002aff097e24 */ /* 0x000fc8000f8e00ff */
[----:B------:R-:W1:Y:S01]  /*19880*/  MUFU.TANH R58, R58 ;  /* 0x0000003a003a7308 */ /* 0x000e620000002400 */
[----:B------:R-:W-:-:S04]  /*19890*/  FMUL.FTZ R84, R194, R9 ;  /* 0x00000009c2547220 */ /* 0x000fc80000410000 */
[-CC-:B------:R-:W-:Y:S01]  /*198a0*/  FFMA.FTZ R180, R0, R9.reuse, -R84.reuse ;  /* 0x0000000900b47223 */ /* 0x180fe20000010854 */
[----:B------:R-:W-:Y:S01]  /*198b0*/  FMNMX.FTZ R0, R15, R12, !PT ;  /* 0x0000000c0f007209 */ /* 0x000fe20007810000 */
[-CC-:B------:R-:W-:Y:S01]  /*198c0*/  FFMA.FTZ R182, R21, R9.reuse, -R84.reuse ;  /* 0x0000000915b67223 */ /* 0x180fe20000010854 */
[----:B------:R3:W1:Y:S01]  /*198d0*/  MUFU.TANH R8, R2 ;  /* 0x0000000200087308 */ /* 0x0006620000002400 */
[-CC-:B------:R-:W-:Y:S01]  /*198e0*/  FFMA.FTZ R176, R28, R9.reuse, -R84.reuse ;  /* 0x000000091cb07223 */ /* 0x180fe20000010854 */
[----:B------:R-:W-:Y:S01]  /*198f0*/  FMNMX.FTZ R21, R7, R0, !PT ;  /* 0x0000000007157209 */ /* 0x000fe20007810000 */
[-CC-:B------:R-:W-:Y:S01]  /*19900*/  FFMA.FTZ R178, R32, R9.reuse, -R84.reuse ;  /* 0x0000000920b27223 */ /* 0x180fe20000010854 */
[----:B------:R-:W-:Y:S01]  /*19910*/  IADD3 R28, R6, 0x300, RZ ;  /* 0x00000300061c7810 */ /* 0x000fe20007ffe0ff */
[--C-:B------:R-:W-:Y:S01]  /*19920*/  FFMA.FTZ R32, R43, R9, -R84.reuse ;  /* 0x000000092b207223 */ /* 0x100fe20000010854 */
[----:B--2---:R-:W-:Y:S01]  /*19930*/  FMNMX.FTZ R0, R24, R21, !PT ;  /* 0x0000001518007209 */ /* 0x004fe20007810000 */
[-CC-:B------:R-:W-:Y:S01]  /*19940*/  FFMA.FTZ R26, R26, R9.reuse, -R84.reuse ;  /* 0x000000091a1a7223 */ /* 0x180fe20000010854 */
[----:B------:R-:W2:Y:S01]  /*19950*/  MUFU.TANH R63, R63 ;  /* 0x0000003f003f7308 */ /* 0x000ea20000002400 */
[----:B---3--:R-:W-:Y:S01]  /*19960*/  FADD.FTZ R2, -R194, R11 ;  /* 0x0000000bc2027221 */ /* 0x008fe20000010100 */
[----:B------:R-:W-:Y:S01]  /*19970*/  FMNMX.FTZ R0, R25, R0, !PT ;  /* 0x0000000019007209 */ /* 0x000fe20007810000 */
[----:B------:R-:W-:Y:S01]  /*19980*/  FFMA.FTZ R11, R20, R9, -R84 ;  /* 0x00000009140b7223 */ /* 0x000fe20000010854 */
[----:B------:R-:W-:-:S02]  /*19990*/  VIADD R20, R6, 0x280 ;  /* 0x0000028006147836 */ /* 0x000fc40000000000 */
[-C--:B------:R-:W-:Y:S01]  /*199a0*/  FMUL.FTZ R2, R2, R9.reuse ;  /* 0x0000000902027220 */ /* 0x080fe20000410000 */
[----:B----4-:R-:W-:Y:S01]  /*199b0*/  FMNMX.FTZ R21, R27, R0, !PT ;  /* 0x000000001b157209 */ /* 0x010fe20007810000 */
[----:B------:R-:W-:Y:S01]  /*199c0*/  VIADD R6, R6, 0x380 ;  /* 0x0000038006067836 */ /* 0x000fe20000000000 */
[----:B------:R-:W3:Y:S01]  /*199d0*/  MUFU.TANH R66, R66 ;  /* 0x0000004200427308 */ /* 0x000ee20000002400 */
[--C-:B------:R-:W-:Y:S01]  /*199e0*/  FFMA.FTZ R43, R64, R9, -R84.reuse ;  /* 0x00000009402b7223 */ /* 0x100fe20000010854 */
[----:B------:R-:W-:Y:S01]  /*199f0*/  FMNMX.FTZ R0, R30, R21, !PT ;  /* 0x000000151e007209 */ /* 0x000fe20007810000 */
[----:B------:R-:W-:-:S03]  /*19a00*/  FFMA.FTZ R80, R80, R9, -R84 ;  /* 0x0000000950507223 */ /* 0x000fc60000010854 */
[----:B------:R-:W-:Y:S02]  /*19a10*/  FMNMX.FTZ R0, R31, R0, !PT ;  /* 0x000000001f007209 */ /* 0x000fe40007810000 */
[----:B------:R-:W4:Y:S02]  /*19a20*/  MUFU.TANH R67, R67 ;  /* 0x0000004300437308 */ /* 0x000f240000002400 */
[----:B------:R-:W-:-:S04]  /*19a30*/  FMNMX.FTZ R0, R33, R0, !PT ;  /* 0x0000000021007209 */ /* 0x000fc80007810000 */
[----:B------:R-:W-:Y:S02]  /*19a40*/  FMNMX.FTZ R21, R35, R0, !PT ;  /* 0x0000000023157209 */ /* 0x000fe40007810000 */
[----:B------:R-:W4:Y:S02]  /*19a50*/  MUFU.TANH R70, R70 ;  /* 0x0000004600467308 */ /* 0x000f240000002400 */
[----:B-----5:R-:W-:-:S04]  /*19a60*/  FMNMX.FTZ R21, R40, R21, !PT ;  /* 0x0000001528157209 */ /* 0x020fc80007810000 */
[----:B------:R-:W-:Y:S02]  /*19a70*/  FMNMX.FTZ R21, R42, R21, !PT ;  /* 0x000000152a157209 */ /* 0x000fe40007810000 */
[----:B------:R-:W-:Y:S02]  /*19a80*/  MUFU.TANH R71, R71 ;  /* 0x0000004700477308 */ /* 0x000fe40000002400 */
[----:B------:R-:W-:-:S04]  /*19a90*/  FMNMX.FTZ R0, R44, R21, !PT ;  /* 0x000000152c007209 */ /* 0x000fc80007810000 */
[----:B------:R-:W-:Y:S02]  /*19aa0*/  FMNMX.FTZ R0, R45, R0, !PT ;  /* 0x000000002d007209 */ /* 0x000fe40007810000 */
[----:B------:R-:W-:Y:S02]  /*19ab0*/  MUFU.TANH R74, R74 ;  /* 0x0000004a004a7308 */ /* 0x000fe40000002400 */
[----:B------:R-:W-:Y:S01]  /*19ac0*/  FMNMX.FTZ R0, R47, R0, !PT ;  /* 0x000000002f007209 */ /* 0x000fe20007810000 */
[----:B------:R-:W-:Y:S02]  /*19ad0*/  WARPGROUP.DEPBAR.LE gsb0, 0x0 ;  /* 0x00008000000079c5 */ /* 0x000fe40000010000 */
[----:B------:R-:W-:Y:S01]  /*19ae0*/  WARPGROUP.ARRIVE ;  /* 0x00000000000079c5 */ /* 0x000fe20000000000 */
[----:B0-----:R-:W-:Y:S02]  /*19af0*/  FMNMX.FTZ R21, R49, R0, !PT ;  /* 0x0000000031157209 */ /* 0x001fe40007810000 */
[----:B------:R-:W-:Y:S01]  /*19b00*/  MUFU.TANH R75, R75 ;  /* 0x0000004b004b7308 */ /* 0x000fe20000002400 */
[-CC-:B------:R-:W-:Y:S01]  /*19b10*/  FFMA.FTZ R172, R36, R9.reuse, -R84.reuse ;  /* 0x0000000924ac7223 */ /* 0x180fe20000010854 */
[--C-:B------:R-:W-:Y:S01]  /*19b20*/  FFMA.FTZ R174, R41, R9, -R84.reuse ;  /* 0x0000000929ae7223 */ /* 0x100fe20000010854 */
[----:B------:R-:W-:Y:S01]  /*19b30*/  FMNMX.FTZ R0, R52, R21, !PT ;  /* 0x0000001534007209 */ /* 0x000fe20007810000 */
[----:B------:R-:W-:Y:S01]  /*19b40*/  HGMMA.64x128x16.F32 R88, R168, gdesc[UR4].tnspB, R88, gsb0 ;  /* 0x41e00004a8587df0 */ /* 0x000fe20008000858 */
[----:B------:R-:W-:Y:S01]  /*19b50*/  R2UR UR6, R38 ;  /* 0x00000000260672ca */ /* 0x000fe200000e0000 */
[-CC-:B------:R-:W-:Y:S01]  /*19b60*/  FFMA.FTZ R38, R29, R9.reuse, -R84.reuse ;  /* 0x000000091d267223 */ /* 0x180fe20000010854 */
[----:B------:R-:W-:Y:S01]  /*19b70*/  R2UR UR7, R39 ;  /* 0x00000000270772ca */ /* 0x000fe200000e0000 */
[----:B------:R-:W-:Y:S01]  /*19b80*/  MUFU.TANH R78, R78 ;  /* 0x0000004e004e7308 */ /* 0x000fe20000002400 */
[----:B------:R-:W-:Y:S01]  /*19b90*/  FMNMX.FTZ R21, R53, R0, !PT ;  /* 0x0000000035157209 */ /* 0x000fe20007810000 */
[-CC-:B------:R-:W-:Y:S01]  /*19ba0*/  FFMA.FTZ R39, R34, R9.reuse, -R84.reuse ;  /* 0x0000000922277223 */ /* 0x180fe20000010854 */
[-CC-:B------:R-:W-:Y:S01]  /*19bb0*/  FFMA.FTZ R34, R37, R9.reuse, -R84.reuse ;  /* 0x0000000925227223 */ /* 0x180fe20000010854 */
[--C-:B------:R-:W-:Y:S01]  /*19bc0*/  FFMA.FTZ R36, R48, R9, -R84.reuse ;  /* 0x0000000930247223 */ /* 0x100fe20000010854 */
[----:B------:R-:W-:Y:S01]  /*19bd0*/  FMNMX.FTZ R21, R56, R21, !PT ;  /* 0x0000001538157209 */ /* 0x000fe20007810000 */
[-CC-:B------:R-:W-:Y:S01]  /*19be0*/  FFMA.FTZ R41, R55, R9.reuse, -R84.reuse ;  /* 0x0000000937297223 */ /* 0x180fe20000010854 */
[--C-:B------:R-:W-:Y:S01]  /*19bf0*/  FFMA.FTZ R48, R61, R9, -R84.reuse ;  /* 0x000000093d307223 */ /* 0x100fe20000010854 */
[----:B------:R-:W-:Y:S01]  /*19c00*/  MUFU.TANH R79, R79 ;  /* 0x0000004f004f7308 */ /* 0x000fe20000002400 */
[----:B-1----:R-:W-:Y:S01]  /*19c10*/  FMNMX.FTZ R21, R58, R21, !PT ;  /* 0x000000153a157209 */ /* 0x002fe20007810000 */
[-CC-:B------:R-:W-:Y:S01]  /*19c20*/  FFMA.FTZ R37, R65, R9.reuse, -R84.reuse ;  /* 0x0000000941257223 */ /* 0x180fe20000010854 */
[----:B------:R-:W-:-:S02]  /*19c30*/  FFMA.FTZ R55, R73, R9, -R84 ;  /* 0x0000000949377223 */ /* 0x000fc40000010854 */
[----:B------:R-:W-:-:S03]  /*19c40*/  FMNMX.FTZ R0, R8, R21, !PT ;  /* 0x0000001508007209 */ /* 0x000fc60007810000 */
[----:B------:R-:W-:Y:S01]  /*19c50*/  MUFU.TANH R81, R81 ;  /* 0x0000005100517308 */ /* 0x000fe20000002400 */
[----:B--2---:R-:W-:-:S04]  /*19c60*/  FMNMX.FTZ R21, R63, R0, !PT ;  /* 0x000000003f157209 */ /* 0x004fc80007810000 */
[----:B---3--:R-:W-:Y:S01]  /*19c70*/  FMNMX.FTZ R0, R66, R21, !PT ;  /* 0x0000001542007209 */ /* 0x008fe20007810000 */
[----:B------:R-:W-:Y:S02]  /*19c80*/  IMAD.MOV.U32 R21, RZ, RZ, 0x40000040 ;  /* 0x40000040ff157424 */ /* 0x000fe400078e00ff */
[----:B------:R-:W-:Y:S01]  /*19c90*/  MUFU.TANH R82, R82 ;  /* 0x0000005200527308 */ /* 0x000fe20000002400 */
[----:B----4-:R-:W-:-:S04]  /*19ca0*/  FMNMX.FTZ R29, R67, R0, !PT ;  /* 0x00000000431d7209 */ /* 0x010fc80007810000 */
[----:B------:R-:W-:Y:S01]  /*19cb0*/  FMNMX.FTZ R0, R70, R29, !PT ;  /* 0x0000001d46007209 */ /* 0x000fe20007810000 */
[----:B------:R-:W-:Y:S02]  /*19cc0*/  IMAD.MOV.U32 R29, RZ, RZ, 0x40000040 ;  /* 0x40000040ff1d7424 */ /* 0x000fe400078e00ff */
[----:B------:R-:W-:Y:S08]  /*19cd0*/  MUFU.TANH R83, R83 ;  /* 0x0000005300537308 */ /* 0x000ff00000002400 */
[----:B------:R-:W-:Y:S08]  /*19ce0*/  MUFU.EX2 R2, R2 ;  /* 0x0000000200027308 */ /* 0x000ff00000000800 */
[----:B------:R-:W0:Y:S08]  /*19cf0*/  MUFU.EX2 R180, R180 ;  /* 0x000000b400b47308 */ /* 0x000e300000000800 */
[----:B------:R-:W1:Y:S08]  /*19d00*/  MUFU.EX2 R11, R11 ;  /* 0x0000000b000b7308 */ /* 0x000e700000000800 */
[----:B------:R-:W-:Y:S01]  /*19d10*/  MUFU.EX2 R182, R182 ;  /* 0x000000b600b67308 */ /* 0x000fe20000000800 */
[----:B0-----:R-:W-:-:S07]  /*19d20*/  FFMA.FTZ R4, R2, R4, R180 ;  /* 0x0000000402047223 */ /* 0x001fce00000100b4 */
        /* <DEDUP_REMOVED lines=14> */
[-CC-:B------:R-:W-:Y:S02]  /*19e10*/  FFMA.FTZ R170, R50, R9.reuse, -R84.reuse ;  /* 0x0000000932aa7223 */ /* 0x180fe40000010854 */
[----:B------:R-:W-:Y:S01]  /*19e20*/  MUFU.EX2 R36, R36 ;  /* 0x0000002400247308 */ /* 0x000fe20000000800 */
[-CC-:B------:R-:W-:Y:S01]  /*19e30*/  FFMA.FTZ R50, R59, R9.reuse, -R84.reuse ;  /* 0x000000093b327223 */ /* 0x180fe20000010854 */
[----:B------:R-:W-:Y:S01]  /*19e40*/  HGMMA.64x128x16.F32 R88, R164, gdesc[UR4].tnspB, R88, gsb0 ;  /* 0x41e00004a4587df0 */ /* 0x000fe20008000858 */
[----:B------:R-:W-:Y:S01]  /*19e50*/  R2UR UR6, R20 ;  /* 0x00000000140672ca */ /* 0x000fe200000e0000 */
[-CC-:B------:R-:W-:Y:S01]  /*19e60*/  FFMA.FTZ R20, R51, R9.reuse, -R84.reuse ;  /* 0x0000000933147223 */ /* 0x180fe20000010854 */
[----:B------:R-:W-:Y:S01]  /*19e70*/  R2UR UR7, R21 ;  /* 0x00000000150772ca */ /* 0x000fe200000e0000 */
[-CC-:B------:R-:W-:Y:S01]  /*19e80*/  FFMA.FTZ R51, R69, R9.reuse, -R84.reuse ;  /* 0x0000000945337223 */ /* 0x180fe20000010854 */
        /* <DEDUP_REMOVED lines=23> */
[----:B0-----:R-:W-:-:S07]  /*1a000*/  FMNMX.FTZ R21, R21, R0, !PT ;  /* 0x0000000015157209 */ /* 0x001fce0007810000 */
[----:B------:R-:W-:Y:S01]  /*1a010*/  MUFU.EX2 R59, R59 ;  /* 0x0000003b003b7308 */ /* 0x000fe20000000800 */
[----:B------:R-:W-:-:S04]  /*1a020*/  FADD.FTZ R0, -R21, R12 ;  /* 0x0000000c15007221 */ /* 0x000fc80000010100 */
[----:B------:R-:W-:-:S03]  /*1a030*/  FMUL.FTZ R0, R0, R9 ;  /* 0x0000000900007220 */ /* 0x000fc60000410000 */
[----:B------:R-:W-:Y:S08]  /*1a040*/  MUFU.EX2 R12, R80 ;  /* 0x00000050000c7308 */ /* 0x000ff00000000800 */
[----:B------:R-:W-:Y:S01]  /*1a050*/  MUFU.EX2 R0, R0 ;  /* 0x0000000000007308 */ /* 0x000fe20000000800 */
[----:B------:R-:W-:Y:S02]  /*1a060*/  WARPGROUP.DEPBAR.LE gsb0, 0x0 ;  /* 0x00008000000079c5 */ /* 0x000fe40000010000 */
[----:B------:R-:W-:Y:S01]  /*1a070*/  WARPGROUP.ARRIVE ;  /* 0x00000000000079c5 */ /* 0x000fe20000000000 */
[-CC-:B------:R-:W-:Y:S01]  /*1a080*/  FFMA.FTZ R164, R54, R9.reuse, -R84.reuse ;  /* 0x0000000936a47223 */ /* 0x180fe20000010854 */
[-CC-:B------:R-:W-:Y:S01]  /*1a090*/  FFMA.FTZ R166, R57, R9.reuse, -R84.reuse ;  /* 0x0000000939a67223 */ /* 0x180fe20000010854 */
[-CC-:B------:R-:W-:Y:S01]  /*1a0a0*/  FFMA.FTZ R54, R72, R9.reuse, -R84.reuse ;  /* 0x0000000948367223 */ /* 0x180fe20000010854 */
[----:B------:R-:W-:-:S02]  /*1a0b0*/  FFMA.FTZ R57, R76, R9, -R84 ;  /* 0x000000094c397223 */ /* 0x000fc40000010854 */
[----:B------:R-:W-:Y:S01]  /*1a0c0*/  HGMMA.64x128x16.F32 R88, R160, gdesc[UR4].tnspB, R88, gsb0 ;  /* 0x41e00004a0587df0 */ /* 0x000fe20008000858 */
[----:B------:R-:W-:Y:S01]  /*1a0d0*/  R2UR UR6, R28 ;  /* 0x000000001c0672ca */ /* 0x000fe200000e0000 */
[-C--:B------:R-:W-:Y:S01]  /*1a0e0*/  FMUL.FTZ R28, R21, R9.reuse ;  /* 0x00000009151c7220 */ /* 0x080fe20000410000 */
[----:B------:R-:W-:Y:S01]  /*1a0f0*/  R2UR UR7, R29 ;  /* 0x000000001d0772ca */ /* 0x000fe200000e0000 */
[----:B------:R-:W-:Y:S02]  /*1a100*/  MUFU.EX2 R164, R164 ;  /* 0x000000a400a47308 */ /* 0x000fe40000000800 */
[-CC-:B------:R-:W-:Y:S01]  /*1a110*/  FFMA.FTZ R181, R15, R9.reuse, -R28.reuse ;  /* 0x000000090fb57223 */ /* 0x180fe2000001081c */
[-CC-:B------:R-:W-:Y:S01]  /*1a120*/  FFMA.FTZ R183, R24, R9.reuse, -R28.reuse ;  /* 0x0000000918b77223 */ /* 0x180fe2000001081c */
        /* <DEDUP_REMOVED lines=19> */
[--C-:B------:R-:W-:Y:S01]  /*1a260*/  FFMA.FTZ R79, R79, R9, -R28.reuse ;  /* 0x000000094f4f7223 */ /* 0x100fe2000001081c */
[----:B------:R-:W-:Y:S01]  /*1a270*/  MUFU.EX2 R64, R64 ;  /* 0x0000004000407308 */ /* 0x000fe20000000800 */
[----:B0-----:R-:W-:Y:S01]  /*1a280*/  FFMA.FTZ R3, R0, R3, R181 ;  /* 0x0000000300037223 */ /* 0x001fe200000100b5 */
[-CC-:B------:R-:W-:Y:S01]  /*1a290*/  FFMA.FTZ R81, R81, R9.reuse, -R28.reuse ;  /* 0x0000000951517223 */ /* 0x180fe2000001081c */
[----:B------:R-:W-:Y:S01]  /*1a2a0*/  FFMA.FTZ R82, R82, R9, -R28 ;  /* 0x0000000952527223 */ /* 0x000fe2000001081c */
[----:B------:R-:W-:-:S04]  /*1a2b0*/  MOV R15, R185 ;  /* 0x000000b9000f7202 */ /* 0x000fc80000000f00 */
        /* <DEDUP_REMOVED lines=17> */
[-C--:B------:R-:W-:Y:S01]  /*1a3d0*/  FFMA.FTZ R60, R7, R9.reuse, -R28 ;  /* 0x00000009073c7223 */ /* 0x080fe2000001081c */
[----:B------:R-:W-:Y:S01]  /*1a3e0*/  MOV R7, 0x40000040 ;  /* 0x4000004000077802 */ /* 0x000fe20000000f00 */
[-C--:B------:R-:W-:Y:S01]  /*1a3f0*/  FFMA.FTZ R162, R62, R9.reuse, -R84 ;  /* 0x000000093ea27223 */ /* 0x080fe20000010854 */
[----:B------:R-:W-:Y:S01]  /*1a400*/  FFMA.FTZ R62, R33, R9, -R28 ;  /* 0x00000009213e7223 */ /* 0x000fe2000001081c */
[----:B------:R-:W-:Y:S01]  /*1a410*/  HGMMA.64x128x16.F32 R88, R156, gdesc[UR4].tnspB, R88, gsb0 ;  /* 0x41e000049c587df0 */ /* 0x000fe20008000858 */
[----:B------:R-:W-:Y:S01]  /*1a420*/  R2UR UR6, R6 ;  /* 0x00000000060672ca */ /* 0x000fe200000e0000 */
[----:B------:R-:W0:Y:S01]  /*1a430*/  MUFU.EX2 R60, R60 ;  /* 0x0000003c003c7308 */ /* 0x000e220000000800 */
[----:B------:R-:W-:Y:S01]  /*1a440*/  R2UR UR7, R7 ;  /* 0x00000000070772ca */ /* 0x000fe200000e0000 */
[----:B------:R-:W-:-:S02]  /*1a450*/  @!P1 IMAD R6, R13, 0x8, R18 ;  /* 0x000000080d069824 */ /* 0x000fc400078e0212 */
[-CC-:B------:R-:W-:Y:S01]  /*1a460*/  FFMA.FTZ R161, R63, R9.reuse, -R28.reuse ;  /* 0x000000093fa17223 */ /* 0x180fe2000001081c */
[----:B------:R-:W-:Y:S01]  /*1a470*/  FFMA.FTZ R163, R67, R9, -R28 ;  /* 0x0000000943a37223 */ /* 0x000fe2000001081c */
[----:B------:R-:W-:Y:S02]  /*1a480*/  @!P1 VIADD R6, R6, 0x34840 ;  /* 0x0003484006069836 */ /* 0x000fe40000000000 */
[----:B------:R-:W-:Y:S03]  /*1a490*/  MUFU.EX2 R62, R62 ;  /* 0x0000003e003e7308 */ /* 0x000fe60000000800 */
[----:B------:R-:W-:-:S05]  /*1a4a0*/  @!P1 PRMT R7, RZ, 0x654, R6 ;  /* 0x00000654ff079816 */ /* 0x000fca0000000006 */
[----:B------:R-:W-:Y:S01]  /*1a4b0*/  MUFU.EX2 R6, R56 ;  /* 0x0000003800067308 */ /* 0x000fe20000000800 */
[----:B0-----:R-:W-:-:S07]  /*1a4c0*/  F2FP.F16.F32.PACK_AB R181, R60, R181 ;  /* 0x000000b53cb5723e */ /* 0x001fce00000000ff */
[----:B------:R-:W-:Y:S08]  /*1a4d0*/  MUFU.EX2 R160, R160 ;  /* 0x000000a000a07308 */ /* 0x000ff00000000800 */
[----:B------:R-:W-:Y:S08]  /*1a4e0*/  MUFU.EX2 R161, R161 ;  /* 0x000000a100a17308 */ /* 0x000ff00000000800 */
[----:B------:R-:W-:Y:S08]  /*1a4f0*/  MUFU.EX2 R162, R162 ;  /* 0x000000a200a27308 */ /* 0x000ff00000000800 */
[----:B------:R-:W-:Y:S08]  /*1a500*/  MUFU.EX2 R163, R163 ;  /* 0x000000a300a37308 */ /* 0x000ff00000000800 */
[----:B------:R-:W0:Y:S08]  /*1a510*/  MUFU.EX2 R54, R54 ;  /* 0x0000003600367308 */ /* 0x000e300000000800 */
[----:B------:R-:W-:Y:S08]  /*1a520*/  MUFU.EX2 R78, R78 ;  /* 0x0000004e004e7308 */ /* 0x000ff00000000800 */
[----:B------:R-:W-:Y:S08]  /*1a530*/  MUFU.EX2 R79, R79 ;  /* 0x0000004f004f7308 */ /* 0x000ff00000000800 */
[----:B------:R-:W1:Y:S08]  /*1a540*/  MUFU.EX2 R57, R57 ;  /* 0x0000003900397308 */ /* 0x000e700000000800 */
[----:B------:R-:W2:Y:S01]  /*1a550*/  MUFU.EX2 R81, R81 ;  /* 0x0000005100517308 */ /* 0x000ea20000000800 */
[----:B------:R-:W-:-:S02]  /*1a560*/  WARPGROUP.DEPBAR.LE gsb0, 0x0 ;  /* 0x00008000000079c5 */ /* 0x000fc40000010000 */
[----:B------:R-:W-:Y:S01]  /*1a570*/  WARPGROUP.ARRIVE ;  /* 0x00000000000079c5 */ /* 0x000fe20000000000 */
[-CC-:B------:R-:W-:Y:S01]  /*1a580*/  FFMA.FTZ R157, R71, R9.reuse, -R28.reuse ;  /* 0x00000009479d7223 */ /* 0x180fe2000001081c */
[----:B------:R-:W-:Y:S01]  /*1a590*/  FFMA.FTZ R159, R75, R9, -R28 ;  /* 0x000000094b9f7223 */ /* 0x000fe2000001081c */
[----:B------:R-:W-:Y:S02]  /*1a5a0*/  F2FP.F16.F32.PACK_AB R156, R46, R37 ;  /* 0x000000252e9c723e */ /* 0x000fe400000000ff */
[----:B0-----:R-:W-:Y:S01]  /*1a5b0*/  F2FP.F16.F32.PACK_AB R158, R54, R51 ;  /* 0x00000033369e723e */ /* 0x001fe200000000ff */
[----:B------:R-:W-:Y:S01]  /*1a5c0*/  HGMMA.64x128x16.F32 R88, R152, gdesc[UR4].tnspB, R88, gsb0 ;  /* 0x41e0000498587df0 */ /* 0x000fe20008000858 */
[----:B------:R-:W-:Y:S08]  /*1a5d0*/  MUFU.EX2 R157, R157 ;  /* 0x0000009d009d7308 */ /* 0x000ff00000000800 */
[----:B------:R-:W-:Y:S01]  /*1a5e0*/  MUFU.EX2 R159, R159 ;  /* 0x0000009f009f7308 */ /* 0x000fe20000000800 */
[----:B------:R-:W-:-:S02]  /*1a5f0*/  WARPGROUP.DEPBAR.LE gsb0, 0x0 ;  /* 0x00008000000079c5 */ /* 0x000fc40000010000 */
[----:B------:R0:W-:Y:S05]  /*1a600*/  @!P1 SYNCS.ARRIVE.TRANS64.RED.A1T0 RZ, [R7+URZ], RZ ;  /* 0x000000ff07ff99a7 */ /* 0x0001ea000810043f */
[----:B------:R-:W-:Y:S01]  /*1a610*/  MUFU.EX2 R155, R82 ;  /* 0x00000052009b7308 */ /* 0x000fe20000000800 */
[----:B------:R-:W-:Y:S02]  /*1a620*/  F2FP.F16.F32.PACK_AB R154, R12, R59 ;  /* 0x0000003b0c9a723e */ /* 0x000fe400000000ff */
[----:B-1----:R-:W-:Y:S02]  /*1a630*/  F2FP.F16.F32.PACK_AB R152, R57, R55 ;  /* 0x000000373998723e */ /* 0x002fe400000000ff */
[----:B--2---:R-:W-:Y:S01]  /*1a640*/  F2FP.F16.F32.PACK_AB R153, R81, R79 ;  /* 0x0000004f5199723e */ /* 0x004fe200000000ff */
[----:B0-----:R-:W-:Y:S01]  /*1a650*/  FADD.FTZ R7, R11, R4 ;  /* 0x000000040b077221 */ /* 0x001fe20000010000 */
[----:B------:R-:W-:Y:S01]  /*1a660*/  @!P1 IADD3 R4, R14, 0x34860, RZ ;  /* 0x000348600e049810 */ /* 0x000fe20007ffe0ff */
[----:B------:R-:W-:Y:S01]  /*1a670*/  FADD.FTZ R14, R60, R3 ;  /* 0x000000033c0e7221 */ /* 0x000fe20000010000 */
[----:B------:R-:W-:-:S02]  /*1a680*/  IMAD.MOV.U32 R11, RZ, RZ, R194 ;  /* 0x000000ffff0b7224 */ /* 0x000fc400078e00c2 */
[----:B------:R-:W-:Y:S01]  /*1a690*/  FADD.FTZ R7, R182, R7 ;  /* 0x00000007b6077221 */ /* 0x000fe20000010000 */
[C---:B------:R-:W-:Y:S01]  /*1a6a0*/  F2FP.F16.F32.PACK_AB R182, R26.reuse, R182 ;  /* 0x000000b61ab6723e */ /* 0x040fe200000000ff */
[----:B------:R-:W-:Y:S01]  /*1a6b0*/  FADD.FTZ R3, R183, R14 ;  /* 0x0000000eb7037221 */ /* 0x000fe20000010000 */
[----:B------:R-:W-:Y:S01]  /*1a6c0*/  @!P1 PRMT R13, RZ, 0x654, R4 ;  /* 0x00000654ff0d9816 */ /* 0x000fe20000000004 */
[----:B------:R-:W-:Y:S01]  /*1a6d0*/  FADD.FTZ R7, R26, R7 ;  /* 0x000000071a077221 */ /* 0x000fe20000010000 */
[-CC-:B------:R-:W-:Y:S01]  /*1a6e0*/  FFMA.FTZ R4, R8, R9.reuse, -R28.reuse ;  /* 0x0000000908047223 */ /* 0x180fe2000001081c */
[----:B------:R-:W-:Y:S01]  /*1a6f0*/  FADD.FTZ R14, R64, R3 ;  /* 0x00000003400e7221 */ /* 0x000fe20000010000 */
[-C--:B------:R-:W-:Y:S01]  /*1a700*/  FFMA.FTZ R8, R66, R9.reuse, -R28 ;  /* 0x0000000942087223 */ /* 0x080fe2000001081c */
[----:B------:R-:W-:Y:S01]  /*1a710*/  FADD.FTZ R7, R176, R7 ;  /* 0x00000007b0077221 */ /* 0x000fe20000010000 */
[C---:B------:R-:W-:Y:S01]  /*1a720*/  F2FP.F16.F32.PACK_AB R176, R38.reuse, R176 ;  /* 0x000000b026b0723e */ /* 0x040fe200000000ff */
[----:B------:R-:W-:Y:S01]  /*1a730*/  FADD.FTZ R3, R177, R14 ;  /* 0x0000000eb1037221 */ /* 0x000fe20000010000 */
[----:B------:R-:W0:Y:S01]  /*1a740*/  MUFU.EX2 R4, R4 ;  /* 0x0000000400047308 */ /* 0x000e220000000800 */
[----:B------:R-:W-:Y:S01]  /*1a750*/  FADD.FTZ R7, R38, R7 ;  /* 0x0000000726077221 */ /* 0x000fe20000010000 */
[--C-:B------:R-:W-:Y:S01]  /*1a760*/  FFMA.FTZ R14, R70, R9, -R28.reuse ;  /* 0x00000009460e7223 */ /* 0x100fe2000001081c */
[C---:B------:R-:W-:Y:S01]  /*1a770*/  FADD.FTZ R44, R24.reuse, R3 ;  /* 0x00000003182c7221 */ /* 0x040fe20000010000 */
[----:B------:R-:W-:Y:S01]  /*1a780*/  F2FP.F16.F32.PACK_AB R177, R24, R177 ;  /* 0x000000b118b1723e */ /* 0x000fe200000000ff */
[----:B------:R-:W-:Y:S01]  /*1a790*/  FADD.FTZ R52, R178, R7 ;  /* 0x00000007b2347221 */ /* 0x000fe20000010000 */
[----:B------:R-:W-:Y:S01]  /*1a7a0*/  FFMA.FTZ R28, R83, R9, -R28 ;  /* 0x00000009531c7223 */ /* 0x000fe2000001081c */
[----:B------:R-:W-:Y:S01]  /*1a7b0*/  FADD.FTZ R3, R179, R44 ;  /* 0x0000002cb3037221 */ /* 0x000fe20000010000 */
[----:B------:R-:W1:Y:S01]  /*1a7c0*/  MUFU.EX2 R8, R8 ;  /* 0x0000000800087308 */ /* 0x000e620000000800 */
[C---:B------:R-:W-:Y:S01]  /*1a7d0*/  FADD.FTZ R7, R39.reuse, R52 ;  /* 0x0000003427077221 */ /* 0x040fe20000010000 */
[----:B------:R2:W-:Y:S01]  /*1a7e0*/  @!P1 SYNCS.ARRIVE.TRANS64.RED.A1T0 RZ, [R13+URZ], RZ ;  /* 0x000000ff0dff99a7 */ /* 0x0005e2000810043f */
[----:B------:R-:W-:Y:S01]  /*1a7f0*/  FADD.FTZ R44, R62, R3 ;  /* 0x000000033e2c7221 */ /* 0x000fe20000010000 */
[----:B------:R-:W-:Y:S01]  /*1a800*/  F2FP.F16.F32.PACK_AB R183, R64, R183 ;  /* 0x000000b740b7723e */ /* 0x000fe200000000ff */
[----:B------:R-:W-:Y:S01]  /*1a810*/  FADD.FTZ R7, R172, R7 ;  /* 0x00000007ac077221 */ /* 0x000fe20000010000 */
[----:B------:R-:W-:Y:S01]  /*1a820*/  F2FP.F16.F32.PACK_AB R178, R39, R178 ;  /* 0x000000b227b2723e */ /* 0x000fe200000000ff */
[----:B------:R-:W-:Y:S01]  /*1a830*/  FADD.FTZ R3, R173, R44 ;  /* 0x0000002cad037221 */ /* 0x000fe20000010000 */
[----:B------:R-:W3:Y:S01]  /*1a840*/  MUFU.EX2 R14, R14 ;  /* 0x0000000e000e7308 */ /* 0x000ee20000000800 */
[----:B------:R-:W-:Y:S01]  /*1a850*/  FADD.FTZ R7, R34, R7 ;  /* 0x0000000722077221 */ /* 0x000fe20000010000 */
[----:B------:R-:W-:Y:S01]  /*1a860*/  F2FP.F16.F32.PACK_AB R179, R62, R179 ;  /* 0x000000b33eb3723e */ /* 0x000fe200000000ff */
[----:B------:R-:W-:Y:S01]  /*1a870*/  FADD.FTZ R44, R68, R3 ;  /* 0x00000003442c7221 */ /* 0x000fe20000010000 */
[----:B------:R-:W-:Y:S01]  /*1a880*/  F2FP.F16.F32.PACK_AB R172, R34, R172 ;  /* 0x000000ac22ac723e */ /* 0x000fe200000000ff */
[----:B------:R-:W-:Y:S01]  /*1a890*/  FADD.FTZ R7, R174, R7 ;  /* 0x00000007ae077221 */ /* 0x000fe20000010000 */
[----:B------:R-:W-:Y:S01]  /*1a8a0*/  F2FP.F16.F32.PACK_AB R173, R68, R173 ;  /* 0x000000ad44ad723e */ /* 0x000fe200000000ff */
[----:B------:R-:W-:Y:S01]  /*1a8b0*/  FADD.FTZ R3, R175, R44 ;  /* 0x0000002caf037221 */ /* 0x000fe20000010000 */
[----:B------:R-:W4:Y:S01]  /*1a8c0*/  MUFU.EX2 R24, R74 ;  /* 0x0000004a00187308 */ /* 0x000f220000000800 */
[C---:B------:R-:W-:Y:S01]  /*1a8d0*/  FADD.FTZ R7, R32.reuse, R7 ;  /* 0x0000000720077221 */ /* 0x040fe20000010000 */
[----:B------:R-:W-:Y:S01]  /*1a8e0*/  F2FP.F16.F32.PACK_AB R174, R32, R174 ;  /* 0x000000ae20ae723e */ /* 0x000fe200000000ff */
[C---:B------:R-:W-:Y:S01]  /*1a8f0*/  FADD.FTZ R44, R30.reuse, R3 ;  /* 0x000000031e2c7221 */ /* 0x040fe20000010000 */
[----:B------:R-:W-:Y:S01]  /*1a900*/  F2FP.F16.F32.PACK_AB R175, R30, R175 ;  /* 0x000000af1eaf723e */ /* 0x000fe200000000ff */
[----:B------:R-:W-:Y:S01]  /*1a910*/  FADD.FTZ R7, R168, R7 ;  /* 0x00000007a8077221 */ /* 0x000fe20000010000 */
[C---:B------:R-:W-:Y:S01]  /*1a920*/  F2FP.F16.F32.PACK_AB R168, R36.reuse, R168 ;  /* 0x000000a824a8723e */ /* 0x040fe200000000ff */
[----:B------:R-:W-:Y:S01]  /*1a930*/  FADD.FTZ R3, R169, R44 ;  /* 0x0000002ca9037221 */ /* 0x000fe20000010000 */
[----:B------:R-:W5:Y:S01]  /*1a940*/  MUFU.EX2 R28, R28 ;  /* 0x0000001c001c7308 */ /* 0x000f620000000800 */
[----:B------:R-:W-:Y:S01]  /*1a950*/  FADD.FTZ R7, R36, R7 ;  /* 0x0000000724077221 */ /* 0x000fe20000010000 */
[C---:B------:R-:W-:Y:S01]  /*1a960*/  F2FP.F16.F32.PACK_AB R169, R40.reuse, R169 ;  /* 0x000000a928a9723e */ /* 0x040fe200000000ff */
[----:B------:R-:W-:-:S02]  /*1a970*/  FADD.FTZ R26, R40, R3 ;  /* 0x00000003281a7221 */ /* 0x000fc40000010000 */
[----:B------:R-:W-:Y:S01]  /*1a980*/  FADD.FTZ R7, R170, R7 ;  /* 0x00000007aa077221 */ /* 0x000fe20000010000 */
[----:B------:R-:W-:Y:S01]  /*1a990*/  F2FP.F16.F32.PACK_AB R170, R20, R170 ;  /* 0x000000aa14aa723e */ /* 0x000fe200000000ff */
[----:B------:R-:W-:Y:S01]  /*1a9a0*/  FADD.FTZ R3, R171, R26 ;  /* 0x0000001aab037221 */ /* 0x000fe20000010000 */
[----:B------:R-:W-:Y:S01]  /*1a9b0*/  F2FP.F16.F32.PACK_AB R171, R42, R171 ;  /* 0x000000ab2aab723e */ /* 0x000fe200000000ff */
[----:B------:R-:W-:Y:S02]  /*1a9c0*/  FADD.FTZ R7, R20, R7 ;  /* 0x0000000714077221 */ /* 0x000fe40000010000 */
[----:B------:R-:W-:Y:S02]  /*1a9d0*/  FADD.FTZ R26, R42, R3 ;  /* 0x000000032a1a7221 */ /* 0x000fe40000010000 */
[----:B------:R-:W-:Y:S01]  /*1a9e0*/  FADD.FTZ R38, R164, R7 ;  /* 0x00000007a4267221 */ /* 0x000fe20000010000 */
[----:B------:R-:W-:Y:S01]  /*1a9f0*/  F2FP.F16.F32.PACK_AB R164, R41, R164 ;  /* 0x000000a429a4723e */ /* 0x000fe200000000ff */
[----:B------:R-:W-:Y:S01]  /*1aa00*/  FADD.FTZ R3, R165, R26 ;  /* 0x0000001aa5037221 */ /* 0x000fe20000010000 */
[----:B------:R-:W-:Y:S01]  /*1aa10*/  F2FP.F16.F32.PACK_AB R165, R6, R165 ;  /* 0x000000a506a5723e */ /* 0x000fe200000000ff */
[----:B------:R-:W-:-:S02]  /*1aa20*/  FADD.FTZ R7, R41, R38 ;  /* 0x0000002629077221 */ /* 0x000fc40000010000 */
[----:B------:R-:W-:Y:S02]  /*1aa30*/  FADD.FTZ R26, R6, R3 ;  /* 0x00000003061a7221 */ /* 0x000fe40000010000 */
[----:B------:R-:W-:Y:S01]  /*1aa40*/  FADD.FTZ R7, R166, R7 ;  /* 0x00000007a6077221 */ /* 0x000fe20000010000 */
[----:B------:R-:W-:Y:S01]  /*1aa50*/  F2FP.F16.F32.PACK_AB R166, R50, R166 ;  /* 0x000000a632a6723e */ /* 0x000fe200000000ff */
[----:B------:R-:W-:Y:S01]  /*1aa60*/  FADD.FTZ R3, R167, R26 ;  /* 0x0000001aa7037221 */ /* 0x000fe20000010000 */
[----:B0-----:R-:W-:Y:S01]  /*1aa70*/  F2FP.F16.F32.PACK_AB R167, R4, R167 ;  /* 0x000000a704a7723e */ /* 0x001fe200000000ff */
[----:B------:R-:W-:Y:S02]  /*1aa80*/  FADD.FTZ R7, R50, R7 ;  /* 0x0000000732077221 */ /* 0x000fe40000010000 */
[----:B------:R-:W-:Y:S02]  /*1aa90*/  FADD.FTZ R26, R4, R3 ;  /* 0x00000003041a7221 */ /* 0x000fe40000010000 */
[----:B------:R-:W-:Y:S01]  /*1aaa0*/  FADD.FTZ R7, R160, R7 ;  /* 0x00000007a0077221 */ /* 0x000fe20000010000 */
[----:B------:R-:W-:Y:S01]  /*1aab0*/  F2FP.F16.F32.PACK_AB R160, R48, R160 ;  /* 0x000000a030a0723e */ /* 0x000fe200000000ff */
[----:B------:R-:W-:Y:S01]  /*1aac0*/  FADD.FTZ R3, R161, R26 ;  /* 0x0000001aa1037221 */ /* 0x000fe20000010000 */
[----:B-1----:R-:W-:Y:S01]  /*1aad0*/  F2FP.F16.F32.PACK_AB R161, R8, R161 ;  /* 0x000000a108a1723e */ /* 0x002fe200000000ff */
[----:B------:R-:W-:-:S02]  /*1aae0*/  FADD.FTZ R7, R48, R7 ;  /* 0x0000000730077221 */ /* 0x000fc40000010000 */
[----:B------:R-:W-:Y:S02]  /*1aaf0*/  FADD.FTZ R20, R8, R3 ;  /* 0x0000000308147221 */ /* 0x000fe40000010000 */
[----:B------:R-:W-:Y:S01]  /*1ab00*/  FADD.FTZ R26, R162, R7 ;  /* 0x00000007a21a7221 */ /* 0x000fe20000010000 */
[----:B------:R-:W-:Y:S01]  /*1ab10*/  F2FP.F16.F32.PACK_AB R162, R43, R162 ;  /* 0x000000a22ba2723e */ /* 0x000fe200000000ff */
[----:B------:R-:W-:Y:S01]  /*1ab20*/  FADD.FTZ R3, R163, R20 ;  /* 0x00000014a3037221 */ /* 0x000fe20000010000 */
[C---:B---3--:R-:W-:Y:S01]  /*1ab30*/  F2FP.F16.F32.PACK_AB R163, R14.reuse, R163 ;  /* 0x000000a30ea3723e */ /* 0x048fe200000000ff */
[----:B------:R-:W-:Y:S02]  /*1ab40*/  FADD.FTZ R26, R43, R26 ;  /* 0x0000001a2b1a7221 */ /* 0x000fe40000010000 */
[----:B------:R-:W-:Y:S01]  /*1ab50*/  FADD.FTZ R6, R14, R3 ;  /* 0x000000030e067221 */ /* 0x000fe20000010000 */
[----:B------:R-:W-:Y:S02]  /*1ab60*/  IMAD.MOV.U32 R14, RZ, RZ, R188 ;  /* 0x000000ffff0e7224 */ /* 0x000fe400078e00bc */
[----:B------:R-:W-:Y:S01]  /*1ab70*/  FADD.FTZ R3, R37, R26 ;  /* 0x0000001a25037221 */ /* 0x000fe20000010000 */
[----:B------:R-:W-:Y:S01]  /*1ab80*/  FADD.FTZ R7, R157, R6 ;  /* 0x000000069d077221 */ /* 0x000fe20000010000 */
[----:B----4-:R-:W-:-:S02]  /*1ab90*/  F2FP.F16.F32.PACK_AB R157, R24, R157 ;  /* 0x0000009d189d723e */ /* 0x010fc400000000ff */
        /* <DEDUP_REMOVED lines=13> */
[----:B-----5:R-:W-:Y:S02]  /*1ac70*/  F2FP.F16.F32.PACK_AB R155, R28, R155 ;  /* 0x0000009b1c9b723e */ /* 0x020fe400000000ff */
[----:B------:R-:W-:Y:S01]  /*1ac80*/  FADD.FTZ R4, R12, R3 ;  /* 0x000000030c047221 */ /* 0x000fe20000010000 */
[----:B------:R-:W-:Y:S02]  /*1ac90*/  IMAD.MOV.U32 R12, RZ, RZ, R21 ;  /* 0x000000ffff0c7224 */ /* 0x000fe400078e0015 */
[----:B------:R-:W-:Y:S01]  /*1aca0*/  FADD.FTZ R3, R28, R6 ;  /* 0x000000061c037221 */ /* 0x000fe20000010000 */
[----:B--2---:R-:W-:Y:S06]  /*1acb0*/  @P2 BRA `(.L_x_2417) ;  /* 0xffffffd000d02947 */ /* 0x004fec000383ffff */
.L_x_2406:
[----:B------:R-:W-:Y:S05]  /*1acc0*/  BSYNC B0 ;  /* 0x0000000000007941 */ /* 0x000fea0003800000 */
.L_x_2405:
        /* <DEDUP_REMOVED lines=67> */
.L_x_2418:
[----:B------:R-:W-:Y:S02]  /*1b100*/  LEA R11, R185, R18, 0x3 ;  /* 0x00000012b90b7211 */ /* 0x000fe400078e18ff */
[----:B------:R-:W-:-:S04]  /*1b110*/  SHF.L.U32 R0, R188, 0x1f, RZ ;  /* 0x0000001fbc007819 */ /* 0x000fc800000006ff */
[----:B------:R0:W1:Y:S01]  /*1b120*/  SYNCS.PHASECHK.TRANS64.TRYWAIT P2, [R11+URZ+0x34850], R0 ;  /* 0x034850000b0075a7 */ /* 0x000062000804017f */
[----:B------:R-:W-:Y:S05]  /*1b130*/  @!P0 BRA `(.L_x_2419) ;  /* 0x0000000000048947 */ /* 0x000fea0003800000 */
[----:B------:R-:W-:Y:S01]  /*1b140*/  BPT.TRAP 0x1 ;  /* 0x000000040000795c */ /* 0x000fe20000300000 */
.L_x_2419:
        /* <DEDUP_REMOVED lines=9> */
.L_x_2421:
[----:B------:R-:W-:Y:S05]  /*1b1e0*/  BSYNC B0 ;  /* 0x0000000000007941 */ /* 0x000fea0003800000 */
.L_x_2420:
[----:B------:R-:W-:Y:S01]  /*1b1f0*/  MOV R7, 0x40000040 ;  /* 0x4000004000077802 */ /* 0x000fe20000000f00 */
[----:B------:R-:W-:Y:S01]  /*1b200*/  WARPGROUP.ARRIVE ;  /* 0x00000000000079c5 */ /* 0x000fe20000000000 */
[C---:B------:R-:W-:Y:S01]  /*1b210*/  R2UR UR6, R6.reuse ;  /* 0x00000000060672ca */ /* 0x040fe200000e0000 */
[----:B------:R-:W-:Y:S01]  /*1b220*/  VIADD R12, R6, 0x80 ;  /* 0x00000080060c7836 */ /* 0x000fe20000000000 */
[----:B------:R-:W-:Y:S01]  /*1b230*/  R2UR UR7, R7 ;  /* 0x00000000070772ca */ /* 0x000fe200000e0000 */
[----:B------:R-:W-:Y:S01]  /*1b240*/  IMAD.MOV.U32 R13, RZ, RZ, 0x40000040 ;  /* 0x40000040ff0d7424 */ /* 0x000fe200078e00ff */
[----:B------:R-:W2:Y:S01]  /*1b250*/  SHFL.BFLY PT, R5, R4, 0x2, 0x1f ;  /* 0x0c401f0004057f89 */ /* 0x000ea200000e0000 */
[----:B------:R-:W-:Y:S01]  /*1b260*/  IMAD.MOV.U32 R7, RZ, RZ, 0x40000040 ;  /* 0x40000040ff077424 */ /* 0x000fe200078e00ff */
[----:B------:R-:W-:Y:S01]  /*1b270*/  IADD3 R185, R185, 0x1, RZ ;  /* 0x00000001b9b97810 */ /* 0x000fe20007ffe0ff */
[----:B------:R-:W-:Y:S01]  /*1b280*/  @!P1 VIADD R10, R11, 0x34860 ;  /* 0x000348600b0a9836 */ /* 0x000fe20000000000 */
[----:B01----:R-:W0:Y:S01]  /*1b290*/  SHFL.BFLY PT, R0, R3, 0x2, 0x1f ;  /* 0x0c401f0003007f89 */ /* 0x003e2200000e0000 */
[----:B------:R-:W-:Y:S01]  /*1b2a0*/  VIADD R208, R208, 0x1 ;  /* 0x00000001d0d07836 */ /* 0x000fe20000000000 */
[----:B------:R-:W-:-:S02]  /*1b2b0*/  ISETP.NE.AND P0, PT, R185, 0x2, PT ;  /* 0x00000002b900780c */ /* 0x000fc40003f05270 */
        /* <DEDUP_REMOVED lines=8> */
[----:B0-----:R-:W-:Y:S01]  /*1b340*/  FADD.FTZ R2, R0, R3 ;  /* 0x0000000300027221 */ /* 0x001fe20000010000 */
[----:B------:R-:W-:-:S03]  /*1b350*/  SEL R3, RZ, 0x1, P0 ;  /* 0x00000001ff037807 */ /* 0x000fc60000000000 */
[----:B------:R-:W0:Y:S01]  /*1b360*/  SHFL.BFLY PT, R0, R5, 0x1, 0x1f ;  /* 0x0c201f0005007f89 */ /* 0x000e2200000e0000 */
[----:B------:R-:W-:Y:S01]  /*1b370*/  LOP3.LUT R188, R188, R3, RZ, 0x3c, !PT ;  /* 0x00000003bcbc7212 */ /* 0x000fe200078e3cff */
        /* <DEDUP_REMOVED lines=32> */
[----:B------:R-:W-:Y:S01]  /*1b580*/  R2UR UR6, R12 ;  /* 0x000000000c0672ca */ /* 0x000fe200000e0000 */
[----:B0-----:R-:W-:Y:S01]  /*1b590*/  FADD.FTZ R12, R5, R0 ;  /* 0x00000000050c7221 */ /* 0x001fe20000010000 */
[----:B------:R-:W-:Y:S02]  /*1b5a0*/  R2UR UR7, R13 ;  /* 0x000000000d0772ca */ /* 0x000fe400000e0000 */
[----:B------:R-:W-:Y:S02]  /*1b5b0*/  CS2R R4, SRZ ;  /* 0x0000000000047805 */ /* 0x000fe4000001ff00 */
[----:B------:R-:W-:Y:S02]  /*1b5c0*/  MOV R0, 0xff800000 ;  /* 0xff80000000007802 */ /* 0x000fe40000000f00 */
[----:B------:R-:W-:-:S13]  /*1b5d0*/  FSETP.NE.FTZ.AND P2, PT, R12, RZ, PT ;  /* 0x000000ff0c00720b */ /* 0x000fda0003f55000 */
        /* <DEDUP_REMOVED lines=9> */
[----:B0-----:R-:W-:Y:S01]  /*1b670*/  @P2 FMUL.FTZ R6, R6, 0.69314718246459960938 ;  /* 0x3f31721806062820 */ /* 0x001fe20000410000 */
[----:B-1----:R-:W-:Y:S01]  /*1b680*/  FADD.FTZ R13, R2, R7 ;  /* 0x00000007020d7221 */ /* 0x002fe20000010000 */
[----:B------:R-:W-:Y:S02]  /*1b690*/  IMAD.MOV.U32 R2, RZ, RZ, -0x800000 ;  /* 0xff800000ff027424 */ /* 0x000fe400078e00ff */
[----:B------:R-:W-:-:S02]  /*1b6a0*/  @P2 FFMA.FTZ R2, R3, R194, R6 ;  /* 0x000000c203022223 */ /* 0x000fc40000010006 */
        /* <DEDUP_REMOVED lines=76> */
.L_x_2316:
        /* <DEDUP_REMOVED lines=23> */
[C---:B------:R-:W-:Y:S02]  /*1bce0*/  IADD3 R75, P5, R8.reuse, 0x40, RZ ;  /* 0x00000040084b7810 */ /* 0x040fe40007fbe0ff */
[C---:B------:R-:W-:Y:S02]  /*1bcf0*/  IADD3 R79, P4, R8.reuse, 0x60, RZ ;  /* 0x00000060084f7810 */ /* 0x040fe40007f9e0ff */
[C---:B------:R-:W-:Y:S01]  /*1bd00*/  IADD3 R97, P3, R8.reuse, 0x4000, RZ ;  /* 0x0000400008617810 */ /* 0x040fe20007f7e0ff */
[--C-:B------:R-:W-:Y:S01]  /*1bd10*/  IMAD.X R7, RZ, RZ, R9.reuse, P5 ;  /* 0x000000ffff077224 */ /* 0x100fe200028e0609 */
[C---:B------:R-:W-:Y:S01]  /*1bd20*/  IADD3 R99, P2, R8.reuse, 0x4020, RZ ;  /* 0x0000402008637810 */ /* 0x040fe20007f5e0ff */
[----:B------:R-:W-:Y:S01]  /*1bd30*/  IMAD.X R13, RZ, RZ, R9, P4 ;  /* 0x000000ffff0d7224 */ /* 0x000fe200020e0609 */
[----:B------:R-:W-:-:S02]  /*1bd40*/  IADD3 R101, P1, R8, 0x4040, RZ ;  /* 0x0000404008657810 */ /* 0x000fc40007f3e0ff */
[----:B------:R-:W-:Y:S01]  /*1bd50*/  IADD3 R103, P0, R8, 0x4060, RZ ;  /* 0x0000406008677810 */ /* 0x000fe20007f1e0ff */
[--C-:B------:R-:W-:Y:S01]  /*1bd60*/  IMAD.X R25, RZ, RZ, R9.reuse, P2 ;  /* 0x000000ffff197224 */ /* 0x100fe200010e0609 */
[----:B------:R-:W-:Y:S01]  /*1bd70*/  LOP3.LUT R8, R15, R8, RZ, 0x3c, !PT ;  /* 0x000000080f087212 */ /* 0x000fe200078e3cff */
[----:B------:R-:W-:Y:S01]  /*1bd80*/  IMAD.X R27, RZ, RZ, R9, P1 ;  /* 0x000000ffff1b7224 */ /* 0x000fe200008e0609 */
[-C--:B------:R-:W-:Y:S02]  /*1bd90*/  IADD3.X R5, RZ, R9.reuse, RZ, P6, !PT ;  /* 0x00000009ff057210 */ /* 0x080fe400037fe4ff */
[-C--:B------:R-:W-:Y:S02]  /*1bda0*/  IADD3.X R15, RZ, R9.reuse, RZ, P3, !PT ;  /* 0x00000009ff0f7210 */ /* 0x080fe40001ffe4ff */
[----:B------:R-:W-:Y:S02]  /*1bdb0*/  IADD3.X R29, RZ, R9, RZ, P0, !PT ;  /* 0x00000009ff1d7210 */ /* 0x000fe400007fe4ff */
[----:B------:R-:W-:-:S02]  /*1bdc0*/  LOP3.LUT R4, R71, 0x380, RZ, 0xc0, !PT ;  /* 0x0000038047047812 */ /* 0x000fc400078ec0ff */
[----:B------:R-:W-:Y:S02]  /*1bdd0*/  LOP3.LUT R6, R75, 0x380, RZ, 0xc0, !PT ;  /* 0x000003804b067812 */ /* 0x000fe400078ec0ff */
[----:B------:R-:W-:Y:S02]  /*1bde0*/  MOV R90, R8 ;  /* 0x00000008005a7202 */ /* 0x000fe40000000f00 */
[----:B------:R-:W-:Y:S02]  /*1bdf0*/  F2FP.F16.F32.PACK_AB R9, R28, R95 ;  /* 0x0000005f1c09723e */ /* 0x000fe400000000ff */
[----:B------:R-:W-:Y:S02]  /*1be00*/  LOP3.LUT R28, R101, 0x380, RZ, 0xc0, !PT ;  /* 0x00000380651c7812 */ /* 0x000fe400078ec0ff */
[----:B------:R-:W-:Y:S02]  /*1be10*/  LOP3.LUT R34, R103, 0x380, RZ, 0xc0, !PT ;  /* 0x0000038067227812 */ /* 0x000fe400078ec0ff */
[----:B------:R-:W-:-:S02]  /*1be20*/  SHF.R.U64 R4, R4, 0x3, RZ ;  /* 0x0000000304047819 */ /* 0x000fc400000012ff */
[----:B------:R-:W-:Y:S02]  /*1be30*/  SHF.R.U64 R6, R6, 0x3, RZ ;  /* 0x0000000306067819 */ /* 0x000fe400000012ff */
[----:B------:R-:W-:Y:S02]  /*1be40*/  LOP3.LUT R12, R79, 0x380, RZ, 0xc0, !PT ;  /* 0x000003804f0c7812 */ /* 0x000fe400078ec0ff */
[----:B------:R-:W-:Y:S02]  /*1be50*/  LOP3.LUT R14, R97, 0x380, RZ, 0xc0, !PT ;  /* 0x00000380610e7812 */ /* 0x000fe400078ec0ff */
[----:B------:R-:W-:Y:S01]  /*1be60*/  F2FP.F16.F32.PACK_AB R8, R89, R24 ;  /* 0x000000185908723e */ /* 0x000fe200000000ff */
[----:B------:R-:W-:Y:S01]  /*1be70*/  BAR.SYNC.DEFER_BLOCKING 0x1, 0x100 ;  /* 0x0044000000007b1d */ /* 0x000fe20000010000 */
[----:B------:R-:W-:Y:S02]  /*1be80*/  SHF.R.U64 R28, R28, 0x3, RZ ;  /* 0x000000031c1c7819 */ /* 0x000fe400000012ff */
[----:B------:R-:W-:-:S02]  /*1be90*/  LOP3.LUT R24, R99, 0x380, RZ, 0xc0, !PT ;  /* 0x0000038063187812 */ /* 0x000fc400078ec0ff */
[----:B------:R-:W-:Y:S02]  /*1bea0*/  SHF.R.U64 R34, R34, 0x3, RZ ;  /* 0x0000000322227819 */ /* 0x000fe400000012ff */
[----:B------:R-:W-:Y:S02]  /*1beb0*/  LOP3.LUT R4, R4, R71, RZ, 0x3c, !PT ;  /* 0x0000004704047212 */ /* 0x000fe400078e3cff */
[----:B------:R-:W-:Y:S02]  /*1bec0*/  LOP3.LUT R6, R6, R75, RZ, 0x3c, !PT ;  /* 0x0000004b06067212 */ /* 0x000fe400078e3cff */
[----:B------:R-:W-:Y:S02]  /*1bed0*/  SHF.R.U64 R12, R12, 0x3, RZ ;  /* 0x000000030c0c7819 */ /* 0x000fe400000012ff */
[----:B------:R-:W-:Y:S02]  /*1bee0*/  SHF.R.U64 R14, R14, 0x3, RZ ;  /* 0x000000030e0e7819 */ /* 0x000fe400000012ff */
[----:B------:R-:W-:-:S02]  /*1bef0*/  LOP3.LUT R26, R28, R101, RZ, 0x3c, !PT ;  /* 0x000000651c1a7212 */ /* 0x000fc400078e3cff */
[----:B------:R-:W-:Y:S02]  /*1bf00*/  SHF.R.U64 R24, R24, 0x3, RZ ;  /* 0x0000000318187819 */ /* 0x000fe400000012ff */
[----:B------:R-:W-:Y:S02]  /*1bf10*/  LOP3.LUT R28, R34, R103, RZ, 0x3c, !PT ;  /* 0x00000067221c7212 */ /* 0x000fe400078e3cff */
[----:B------:R-:W-:Y:S02]  /*1bf20*/  MOV R89, R4 ;  /* 0x0000000400597202 */ /* 0x000fe40000000f00 */
[----:B------:R-:W-:Y:S01]  /*1bf30*/  MOV R34, R6 ;  /* 0x0000000600227202 */ /* 0x000fe20000000f00 */
[----:B------:R2:W-:Y:S01]  /*1bf40*/  STSM.16.M88.4 [R90], R8 ;  /* 0x000000085a007844 */ /* 0x0005e20000000200 */
[----:B------:R-:W-:Y:S02]  /*1bf50*/  F2FP.F16.F32.PACK_AB R4, R88, R3 ;  /* 0x000000035804723e */ /* 0x000fe400000000ff */
[----:B------:R-:W-:-:S02]  /*1bf60*/  F2FP.F16.F32.PACK_AB R5, R30, R91 ;  /* 0x0000005b1e05723e */ /* 0x000fc400000000ff */
[----:B------:R-:W-:Y:S02]  /*1bf70*/  F2FP.F16.F32.PACK_AB R6, R37, R36 ;  /* 0x000000242506723e */ /* 0x000fe400000000ff */
[----:B------:R-:W-:Y:S02]  /*1bf80*/  F2FP.F16.F32.PACK_AB R7, R39, R38 ;  /* 0x000000262707723e */ /* 0x000fe400000000ff */
[----:B------:R-:W-:Y:S02]  /*1bf90*/  LOP3.LUT R12, R12, R79, RZ, 0x3c, !PT ;  /* 0x0000004f0c0c7212 */ /* 0x000fe400078e3cff */
[----:B------:R-:W-:Y:S01]  /*1bfa0*/  LOP3.LUT R14, R14, R97, RZ, 0x3c, !PT ;  /* 0x000000610e0e7212 */ /* 0x000fe200078e3cff */
[----:B------:R-:W-:Y:S01]  /*1bfb0*/  STSM.16.M88.4 [R89], R4 ;  /* 0x0000000459007844 */ /* 0x000fe20000000200 */
[----:B------:R-:W-:Y:S02]  /*1bfc0*/  LOP3.LUT R24, R24, R99, RZ, 0x3c, !PT ;  /* 0x0000006318187212 */ /* 0x000fe400078e3cff */
[----:B------:R-:W-:-:S02]  /*1bfd0*/  MOV R79, R12 ;  /* 0x0000000c004f7202 */ /* 0x000fc40000000f00 */
[----:B--2---:R-:W-:Y:S02]  /*1bfe0*/  F2FP.F16.F32.PACK_AB R8, R41, R40 ;  /* 0x000000282908723e */ /* 0x004fe400000000ff */
[----:B------:R-:W-:Y:S02]  /*1bff0*/  F2FP.F16.F32.PACK_AB R9, R43, R42 ;  /* 0x0000002a2b09723e */ /* 0x000fe400000000ff */
[----:B------:R-:W-:Y:S02]  /*1c000*/  F2FP.F16.F32.PACK_AB R10, R45, R44 ;  /* 0x0000002c2d0a723e */ /* 0x000fe400000000ff */
[----:B------:R-:W-:Y:S02]  /*1c010*/  F2FP.F16.F32.PACK_AB R11, R47, R46 ;  /* 0x0000002e2f0b723e */ /* 0x000fe400000000ff */
[----:B------:R-:W-:Y:S02]  /*1c020*/  MOV R75, R14 ;  /* 0x0000000e004b7202 */ /* 0x000fe40000000f00 */
[----:B------:R-:W-:Y:S01]  /*1c030*/  MOV R72, R24 ;  /* 0x0000001800487202 */ /* 0x000fe20000000f00 */
[----:B------:R2:W-:Y:S01]  /*1c040*/  STSM.16.M88.4 [R34], R8 ;  /* 0x0000000822007844 */ /* 0x0005e20000000200 */
[----:B------:R-:W-:-:S02]  /*1c050*/  MOV R71, R26 ;  /* 0x0000001a00477202 */ /* 0x000fc40000000f00 */
[----:B------:R-:W-:Y:S01]  /*1c060*/  F2FP.F16.F32.PACK_AB R12, R49, R48 ;  /* 0x00000030310c723e */ /* 0x000fe200000000ff */
[----:B------:R-:W-:Y:S01]  /*1c070*/  IMAD.MOV.U32 R49, RZ, RZ, RZ ;  /* 0x000000ffff317224 */ /* 0x000fe200078e00ff */
[----:B------:R-:W-:Y:S02]  /*1c080*/  F2FP.F16.F32.PACK_AB R13, R51, R50 ;  /* 0x00000032330d723e */ /* 0x000fe400000000ff */
[----:B------:R-:W-:Y:S02]  /*1c090*/  F2FP.F16.F32.PACK_AB R14, R53, R52 ;  /* 0x00000034350e723e */ /* 0x000fe400000000ff */
[----:B------:R-:W-:Y:S02]  /*1c0a0*/  F2FP.F16.F32.PACK_AB R15, R55, R54 ;  /* 0x00000036370f723e */ /* 0x000fe400000000ff */
[----:B------:R-:W-:Y:S02]  /*1c0b0*/  F2FP.F16.F32.PACK_AB R24, R57, R56 ;  /* 0x000000383918723e */ /* 0x000fe400000000ff */
[----:B------:R-:W-:Y:S01]  /*1c0c0*/  F2FP.F16.F32.PACK_AB R25, R59, R58 ;  /* 0x0000003a3b19723e */ /* 0x000fe200000000ff */
[----:B------:R-:W-:Y:S01]  /*1c0d0*/  STSM.16.M88.4 [R79], R12 ;  /* 0x0000000c4f007844 */ /* 0x000fe20000000200 */
[----:B------:R-:W-:-:S02]  /*1c0e0*/  F2FP.F16.F32.PACK_AB R26, R61, R60 ;  /* 0x0000003c3d1a723e */ /* 0x000fc400000000ff */
[----:B------:R-:W-:Y:S02]  /*1c0f0*/  F2FP.F16.F32.PACK_AB R27, R63, R62 ;  /* 0x0000003e3f1b723e */ /* 0x000fe400000000ff */
[----:B------:R-:W-:Y:S02]  /*1c100*/  MOV R36, R28 ;  /* 0x0000001c00247202 */ /* 0x000fe40000000f00 */
[----:B------:R-:W-:Y:S01]  /*1c110*/  ISETP.NE.U32.AND P0, PT, RZ, UR4, PT ;  /* 0x00000004ff007c0c */ /* 0x000fe2000bf05070 */
[----:B------:R-:W-:Y:S01]  /*1c120*/  STSM.16.M88.4 [R75], R24 ;  /* 0x000000184b007844 */ /* 0x000fe20000000200 */
[----:B--2---:R-:W-:Y:S02]  /*1c130*/  IADD3 R10, P1, R205, UR4, RZ ;  /* 0x00000004cd0a7c10 */ /* 0x004fe4000ff3e0ff */
[----:B------:R-:W-:Y:S02]  /*1c140*/  F2FP.F16.F32.PACK_AB R28, R65, R64 ;  /* 0x00000040411c723e */ /* 0x000fe400000000ff */
[----:B------:R-:W-:-:S02]  /*1c150*/  F2FP.F16.F32.PACK_AB R29, R67, R66 ;  /* 0x00000042431d723e */ /* 0x000fc400000000ff */
[----:B------:R-:W-:Y:S02]  /*1c160*/  F2FP.F16.F32.PACK_AB R30, R69, R68 ;  /* 0x00000044451e723e */ /* 0x000fe400000000ff */
[----:B------:R-:W-:Y:S02]  /*1c170*/  F2FP.F16.F32.PACK_AB R34, R77, R76 ;  /* 0x0000004c4d22723e */ /* 0x000fe400000000ff */
[----:B------:R-:W-:Y:S01]  /*1c180*/  F2FP.F16.F32.PACK_AB R4, R81, R80 ;  /* 0x000000505104723e */ /* 0x000fe200000000ff */
[----:B------:R-:W-:Y:S01]  /*1c190*/  STSM.16.M88.4 [R72], R28 ;  /* 0x0000001c48007844 */ /* 0x000fe20000000200 */
[----:B------:R-:W-:Y:S02]  /*1c1a0*/  F2FP.F16.F32.PACK_AB R5, R83, R82 ;  /* 0x000000525305723e */ /* 0x000fe400000000ff */
[----:B------:R-:W-:Y:S01]  /*1c1b0*/  F2FP.F16.F32.PACK_AB R6, R85, R84 ;  /* 0x000000545506723e */ /* 0x000fe200000000ff */
[----:B------:R-:W-:Y:S01]  /*1c1c0*/  STSM.16.M88.4 [R71], R32 ;  /* 0x0000002047007844 */ /* 0x000fe20000000200 */
[----:B------:R-:W-:-:S02]  /*1c1d0*/  F2FP.F16.F32.PACK_AB R7, R87, R86 ;  /* 0x000000565707723e */ /* 0x000fc400000000ff */
[----:B------:R-:W-:Y:S02]  /*1c1e0*/  ISETP.NE.AND.EX P0, PT, RZ, UR5, PT, P0 ;  /* 0x00000005ff007c0c */ /* 0x000fe4000bf05300 */
[----:B------:R-:W-:Y:S01]  /*1c1f0*/  IADD3.X R11, R206, UR5, RZ, P1, !PT ;  /* 0x00000005ce0b7c10 */ /* 0x000fe20008ffe4ff */
[----:B------:R-:W-:Y:S01]  /*1c200*/  ULDC.64 UR4, c[0x0][0xbe0] ;  /* 0x0002f80000047ab9 */ /* 0x000fe20000000a00 */
[----:B------:R2:W-:Y:S01]  /*1c210*/  STSM.16.M88.4 [R36], R4 ;  /* 0x0000000424007844 */ /* 0x0005e20000000200 */
[----:B------:R-:W-:Y:S01]  /*1c220*/  BAR.SYNC.DEFER_BLOCKING 0x1, 0x100 ;  /* 0x0044000000007b1d */ /* 0x000fe20000010000 */
[----:B------:R-:W-:-:S04]  /*1c230*/  ISETP.NE.U32.AND P1, PT, RZ, UR4, PT ;  /* 0x00000004ff007c0c */ /* 0x000fc8000bf25070 */
[----:B------:R-:W-:-:S13]  /*1c240*/  ISETP.NE.AND.EX P1, PT, RZ, UR5, PT, P1 ;  /* 0x00000005ff007c0c */ /* 0x000fda000bf25310 */
[----:B------:R-:W-:Y:S01]  /*1c250*/  @P1 IADD3 R8, P2, R205, UR4, RZ ;  /* 0x00000004cd081c10 */ /* 0x000fe2000ff5e0ff */
[----:B------:R-:W-:Y:S02]  /*1c260*/  ULDC UR4, c[0x0][0xa88] ;  /* 0x0002a20000047ab9 */ /* 0x000fe40000000800 */
[----:B------:R-:W-:Y:S02]  /*1c270*/  MOV R48, UR4 ;  /* 0x0000000400307c02 */ /* 0x000fe40008000f00 */
[----:B------:R-:W-:Y:S01]  /*1c280*/  @P1 IADD3.X R9, R206, UR5, RZ, P2, !PT ;  /* 0x00000005ce091c10 */ /* 0x000fe200097fe4ff */
[----:B------:R3:W5:Y:S01]  /*1c290*/  @P0 LDG.E R49, desc[UR56][R10.64] ;  /* 0x000000380a310981 */ /* 0x000762000c1e1900 */
[----:B------:R-:W-:-:S03]  /*1c2a0*/  IMAD R3, R200, 0x40, R199 ;  /* 0x00000040c8037824 */ /* 0x000fc600078e02c7 */
[----:B------:R3:W5:Y:S01]  /*1c2b0*/  @P1 LDG.E R48, desc[UR56][R8.64] ;  /* 0x0000003808301981 */ /* 0x000762000c1e1900 */
[----:B--2---:R-:W-:Y:S01]  /*1c2c0*/  IMAD.WIDE R4, R3, 0x2, R20 ;  /* 0x0000000203047825 */ /* 0x004fe200078e0214 */
[----:B------:R-:W-:Y:S06]  /*1c2d0*/  @P1 BRA `(.L_x_2425) ;  /* 0x0000000000101947 */ /* 0x000fec0003800000 */
[----:B------:R-:W-:Y:S05]  /*1c2e0*/  @!P0 BRA `(.L_x_2425) ;  /* 0x00000000000c8947 */ /* 0x000fea0003800000 */
[----:B------:R-:W2:Y:S04]  /*1c2f0*/  LDG.E R3, desc[UR56][R10.64] ;  /* 0x000000380a037981 */ /* 0x000ea8000c1e1900 */
[----:B-----5:R-:W2:Y:S02]  /*1c300*/  LDG.E R48, desc[UR56][R10.64+0x4] ;  /* 0x000004380a307981 */ /* 0x020ea4000c1e1900 */
[----:B--2---:R-:W-:-:S07]  /*1c310*/  IMAD.IADD R48, R48, 0x1, -R3 ;  /* 0x0000000130307824 */ /* 0x004fce00078e0a03 */
.L_x_2425:
[----:B------:R-:W-:Y:S01]  /*1c320*/  SHF.R.S32.HI R50, RZ, 0x1f, R204 ;  /* 0x0000001fff327819 */ /* 0x000fe200000114cc */
[----:B------:R-:W-:Y:S01]  /*1c330*/  ULDC.64 UR4, c[0x0][0xb70] ;  /* 0x0002dc0000047ab9 */ /* 0x000fe20000000a00 */
[--C-:B-----5:R-:W-:Y:S01]  /*1c340*/  SHF.R.S32.HI R21, RZ, 0x1f, R49.reuse ;  /* 0x0000001fff157819 */ /* 0x120fe20000011431 */
[----:B------:R-:W-:Y:S01]  /*1c350*/  IMAD.MOV.U32 R20, RZ, RZ, R49 ;  /* 0x000000ffff147224 */ /* 0x000fe200078e0031 */
[----:B------:R-:W-:Y:S01]  /*1c360*/  SEL R213, R213, RZ, !P0 ;  /* 0x000000ffd5d57207 */ /* 0x000fe20004000000 */
[----:B------:R-:W-:Y:S01]  /*1c370*/  IMAD R3, R50, UR4, RZ ;  /* 0x0000000432037c24 */ /* 0x000fe2000f8e02ff */
[----:B------:R-:W-:Y:S01]  /*1c380*/  SEL R207, R207, RZ, !P0 ;  /* 0x000000ffcfcf7207 */ /* 0x000fe20004000000 */
[----:B------:R-:W-:Y:S01]  /*1c390*/  IMAD.WIDE.U32 R6, R204, UR4, R20 ;  /* 0x00000004cc067c25 */ /* 0x000fe2000f8e0014 */
[C---:B------:R-:W-:Y:S02]  /*1c3a0*/  IADD3 R33, P2, R4.reuse, 0x2000, RZ ;  /* 0x0000200004217810 */ /* 0x040fe40007f5e0ff */
[----:B------:R-:W-:Y:S01]  /*1c3b0*/  IADD3 R37, P1, R4, 0x1000, RZ ;  /* 0x0000100004257810 */ /* 0x000fe20007f3e0ff */
[----:B------:R-:W-:Y:S01]  /*1c3c0*/  IMAD R3, R204, UR5, R3 ;  /* 0x00000005cc037c24 */ /* 0x000fe2000f8e0203 */
[----:B------:R-:W-:Y:S01]  /*1c3d0*/  ULDC.64 UR4, c[0x0][0xb78] ;  /* 0x0002de0000047ab9 */ /* 0x000fe20000000a00 */
[----:B---3--:R-:W-:Y:S01]  /*1c3e0*/  IMAD R11, R211, 0x80, R203 ;  /* 0x00000080d30b7824 */ /* 0x008fe200078e02cb */
[----:B------:R-:W-:-:S02]  /*1c3f0*/  LOP3.LUT R32, R33, 0x380, RZ, 0xc0, !PT ;  /* 0x0000038021207812 */ /* 0x000fc400078ec0ff */
[----:B------:R-:W-:Y:S01]  /*1c400*/  IADD3 R7, R7, R3, RZ ;  /* 0x0000000307077210 */ /* 0x000fe20007ffe0ff */
[----:B------:R-:W-:Y:S01]  /*1c410*/  IMAD R3, R213, UR4, RZ ;  /* 0x00000004d5037c24 */ /* 0x000fe2000f8e02ff */
[----:B------:R-:W-:Y:S02]  /*1c420*/  LOP3.LUT R36, R37, 0x380, RZ, 0xc0, !PT ;  /* 0x0000038025247812 */ /* 0x000fe400078ec0ff */
[----:B------:R-:W-:Y:S01]  /*1c430*/  SHF.R.U64 R32, R32, 0x3, RZ ;  /* 0x0000000320207819 */ /* 0x000fe200000012ff */
[C---:B------:R-:W-:Y:S01]  /*1c440*/  IMAD.WIDE.U32 R6, R207.reuse, UR4, R6 ;  /* 0x00000004cf067c25 */ /* 0x040fe2000f8e0006 */
[----:B------:R-:W-:Y:S02]  /*1c450*/  SHF.R.U64 R36, R36, 0x3, RZ ;  /* 0x0000000324247819 */ /* 0x000fe400000012ff */
[----:B------:R-:W-:Y:S01]  /*1c460*/  LOP3.LUT R32, R32, R33, RZ, 0x3c, !PT ;  /* 0x0000002120207212 */ /* 0x000fe200078e3cff */
[----:B------:R-:W-:Y:S01]  /*1c470*/  IMAD R8, R207, UR5, R3 ;  /* 0x00000005cf087c24 */ /* 0x000fe2000f8e0203 */
[----:B------:R-:W-:Y:S01]  /*1c480*/  SHF.R.S32.HI R3, RZ, 0x1f, R11 ;  /* 0x0000001fff037819 */ /* 0x000fe2000001140b */
[----:B------:R-:W-:Y:S01]  /*1c490*/  ULDC.64 UR4, c[0x0][0xb40] ;  /* 0x0002d00000047ab9 */ /* 0x000fe20000000a00 */
[----:B------:R-:W-:Y:S01]  /*1c4a0*/  IADD3 R6, P0, R11, R6, RZ ;  /* 0x000000060b067210 */ /* 0x000fe20007f1e0ff */
[----:B------:R-:W-:Y:S01]  /*1c4b0*/  IMAD.X R33, RZ, RZ, R5, P2 ;  /* 0x000000ffff217224 */ /* 0x000fe200010e0605 */
[----:B------:R-:W-:-:S02]  /*1c4c0*/  IADD3 R29, P6, R4, 0x3000, RZ ;  /* 0x00003000041d7810 */ /* 0x000fc40007fde0ff */
[----:B------:R-:W-:Y:S02]  /*1c4d0*/  IADD3.X R3, R3, R7, R8, P0, !PT ;  /* 0x0000000703037210 */ /* 0x000fe400007fe408 */
[----:B------:R-:W-:Y:S02]  /*1c4e0*/  LEA R46, P0, R6, UR4, 0x2 ;  /* 0x00000004062e7c11 */ /* 0x000fe4000f8010ff */
[----:B------:R-:W-:Y:S02]  /*1c4f0*/  IADD3 R25, P5, R4, 0x4000, RZ ;  /* 0x0000400004197810 */ /* 0x000fe40007fbe0ff */
[----:B------:R-:W-:Y:S01]  /*1c500*/  LEA.HI.X R47, R6, UR5, R3, 0x2, P0 ;  /* 0x00000005062f7c11 */ /* 0x000fe200080f1403 */
[----:B------:R-:W-:Y:S01]  /*1c510*/  ULDC.64 UR4, c[0x0][0xaa0] ;  /* 0x0002a80000047ab9 */ /* 0x000fe20000000a00 */
[----:B------:R-:W-:Y:S02]  /*1c520*/  LOP3.LUT P0, RZ, R216, 0x3, RZ, 0xc0, !PT ;  /* 0x00000003d8ff7812 */ /* 0x000fe4000780c0ff */
[----:B------:R-:W-:-:S02]  /*1c530*/  IADD3 R13, P4, R4, 0x5000, RZ ;  /* 0x00005000040d7810 */ /* 0x000fc40007f9e0ff */
[----:B------:R-:W-:Y:S02]  /*1c540*/  IADD3 R9, P3, R4, 0x6000, RZ ;  /* 0x0000600004097810 */ /* 0x000fe40007f7e0ff */
[C---:B------:R-:W-:Y:S02]  /*1c550*/  IADD3 R3, R11.reuse, 0x8, RZ ;  /* 0x000000080b037810 */ /* 0x040fe40007ffe0ff */
[----:B------:R-:W-:Y:S01]  /*1c560*/  LOP3.LUT R36, R36, R37, RZ, 0x3c, !PT ;  /* 0x0000002524247212 */ /* 0x000fe200078e3cff */
[----:B------:R-:W-:Y:S01]  /*1c570*/  IMAD.X R37, RZ, RZ, R5, P1 ;  /* 0x000000ffff257224 */ /* 0x000fe200008e0605 */
[----:B------:R-:W-:Y:S02]  /*1c580*/  IADD3 R6, P2, R4, 0x7000, RZ ;  /* 0x0000700004067810 */ /* 0x000fe40007f5e0ff */
[----:B------:R-:W-:Y:S02]  /*1c590*/  ISETP.GE.OR P1, PT, R11, R48, P0 ;  /* 0x000000300b00720c */ /* 0x000fe40000726670 */
[----:B------:R-:W-:-:S02]  /*1c5a0*/  LOP3.LUT R28, R29, 0x380, RZ, 0xc0, !PT ;  /* 0x000003801d1c7812 */ /* 0x000fc400078ec0ff */
[----:B------:R-:W-:Y:S02]  /*1c5b0*/  LOP3.LUT R24, R25, 0x380, RZ, 0xc0, !PT ;  /* 0x0000038019187812 */ /* 0x000fe400078ec0ff */
[----:B------:R-:W-:Y:S02]  /*1c5c0*/  LOP3.LUT R12, R13, 0x380, RZ, 0xc0, !PT ;  /* 0x000003800d0c7812 */ /* 0x000fe400078ec0ff */
[----:B------:R-:W-:Y:S02]  /*1c5d0*/  LOP3.LUT R8, R9, 0x380, RZ, 0xc0, !PT ;  /* 0x0000038009087812 */ /* 0x000fe400078ec0ff */
[----:B------:R-:W-:Y:S02]  /*1c5e0*/  LOP3.LUT R41, R4, 0x380, RZ, 0xc0, !PT ;  /* 0x0000038004297812 */ /* 0x000fe400078ec0ff */
[----:B------:R-:W-:Y:S01]  /*1c5f0*/  ISETP.GE.OR P0, PT, R3, R48, P0 ;  /* 0x000000300300720c */ /* 0x000fe20000706670 */
[----:B------:R-:W-:Y:S01]  /*1c600*/  @!P1 STG.E desc[UR56][R46.64], R2 ;  /* 0x000000022e009986 */ /* 0x000fe2000c101938 */
[----:B------:R-:W-:-:S02]  /*1c610*/  LOP3.LUT R3, R6, 0x380, RZ, 0xc0, !PT ;  /* 0x0000038006037812 */ /* 0x000fc400078ec0ff */
[----:B------:R-:W-:Y:S02]  /*1c620*/  SHF.R.U64 R28, R28, 0x3, RZ ;  /* 0x000000031c1c7819 */ /* 0x000fe400000012ff */
[----:B------:R-:W-:Y:S02]  /*1c630*/  SHF.R.U64 R24, R24, 0x3, RZ ;  /* 0x0000000318187819 */ /* 0x000fe400000012ff */
[----:B------:R-:W-:Y:S02]  /*1c640*/  SHF.R.U64 R12, R12, 0x3, RZ ;  /* 0x000000030c0c7819 */ /* 0x000fe400000012ff */
[----:B------:R-:W-:Y:S02]  /*1c650*/  SHF.R.U64 R8, R8, 0x3, RZ ;  /* 0x0000000308087819 */ /* 0x000fe400000012ff */
[----:B------:R-:W-:Y:S01]  /*1c660*/  SHF.R.U64 R41, R41, 0x3, RZ ;  /* 0x0000000329297819 */ /* 0x000fe200000012ff */
[----:B------:R2:W-:Y:S01]  /*1c670*/  @!P0 STG.E desc[UR56][R46.64+0x20], R0 ;  /* 0x000020002e008986 */ /* 0x0005e2000c101938 */
[----:B------:R-:W-:-:S02]  /*1c680*/  SHF.R.U64 R3, R3, 0x3, RZ ;  /* 0x0000000303037819 */ /* 0x000fc400000012ff */
[----:B------:R-:W-:Y:S01]  /*1c690*/  LOP3.LUT R28, R28, R29, RZ, 0x3c, !PT ;  /* 0x0000001d1c1c7212 */ /* 0x000fe200078e3cff */
[--C-:B------:R-:W-:Y:S01]  /*1c6a0*/  IMAD.X R29, RZ, RZ, R5.reuse, P6 ;  /* 0x000000ffff1d7224 */ /* 0x100fe200030e0605 */
[----:B------:R-:W-:Y:S01]  /*1c6b0*/  LOP3.LUT R24, R24, R25, RZ, 0x3c, !PT ;  /* 0x0000001918187212 */ /* 0x000fe200078e3cff */
[----:B------:R-:W5:Y:S01]  /*1c6c0*/  LD.E.128 R36, desc[UR56][R36.64] ;  /* 0x0000003824247980 */ /* 0x000f62000c101d00 */
[----:B------:R-:W-:Y:S01]  /*1c6d0*/  LOP3.LUT R12, R12, R13, RZ, 0x3c, !PT ;  /* 0x0000000d0c0c7212 */ /* 0x000fe200078e3cff */
[--C-:B------:R-:W-:Y:S01]  /*1c6e0*/  IMAD.X R13, RZ, RZ, R5.reuse, P4 ;  /* 0x000000ffff0d7224 */ /* 0x100fe200020e0605 */
[----:B------:R-:W-:Y:S01]  /*1c6f0*/  LOP3.LUT R8, R8, R9, RZ, 0x3c, !PT ;  /* 0x0000000908087212 */ /* 0x000fe200078e3cff */
[--C-:B------:R-:W-:Y:S01]  /*1c700*/  IMAD.X R9, RZ, RZ, R5.reuse, P3 ;  /* 0x000000ffff097224 */ /* 0x100fe200018e0605 */
[----:B------:R-:W-:Y:S01]  /*1c710*/  LOP3.LUT R40, R41, R4, RZ, 0x3c, !PT ;  /* 0x0000000429287212 */ /* 0x000fe200078e3cff */
[----:B------:R-:W-:Y:S01]  /*1c720*/  IMAD.MOV.U32 R41, RZ, RZ, R5 ;  /* 0x000000ffff297224 */ /* 0x000fe200078e0005 */
[-C--:B------:R-:W-:Y:S01]  /*1c730*/  IADD3.X R25, RZ, R5.reuse, RZ, P5, !PT ;  /* 0x00000005ff197210 */ /* 0x080fe20002ffe4ff */
[----:B------:R-:W5:Y:S01]  /*1c740*/  LD.E.128 R32, desc[UR56][R32.64] ;  /* 0x0000003820207980 */ /* 0x000f62000c101d00 */
[----:B------:R-:W-:-:S02]  /*1c750*/  IADD3.X R7, RZ, R5, RZ, P2, !PT ;  /* 0x00000005ff077210 */ /* 0x000fc400017fe4ff */
[----:B------:R-:W-:Y:S01]  /*1c760*/  LOP3.LUT R6, R3, R6, RZ, 0x3c, !PT ;  /* 0x0000000603067212 */ /* 0x000fe200078e3cff */
[----:B------:R-:W5:Y:S01]  /*1c770*/  LD.E.128 R40, desc[UR56][R40.64] ;  /* 0x0000003828287980 */ /* 0x000f62000c101d00 */
[--C-:B------:R-:W-:Y:S01]  /*1c780*/  SHF.R.S32.HI R45, RZ, 0x1f, R199.reuse ;  /* 0x0000001fff2d7819 */ /* 0x100fe200000114c7 */
[----:B------:R-:W-:Y:S02]  /*1c790*/  IMAD.MOV.U32 R44, RZ, RZ, R199 ;  /* 0x000000ffff2c7224 */ /* 0x000fe400078e00c7 */
[----:B------:R-:W5:Y:S01]  /*1c7a0*/  LD.E.128 R28, desc[UR56][R28.64] ;  /* 0x000000381c1c7980 */ /* 0x000f62000c101d00 */
[----:B--2---:R-:W-:-:S03]  /*1c7b0*/  IMAD R0, R21, UR4, RZ ;  /* 0x0000000415007c24 */ /* 0x004fc6000f8e02ff */
[----:B------:R-:W5:Y:S04]  /*1c7c0*/  LD.E.128 R24, desc[UR56][R24.64] ;  /* 0x0000003818187980 */ /* 0x000f68000c101d00 */
[----:B------:R-:W5:Y:S04]  /*1c7d0*/  LD.E.128 R12, desc[UR56][R12.64] ;  /* 0x000000380c0c7980 */ /* 0x000f68000c101d00 */
[----:B------:R-:W5:Y:S04]  /*1c7e0*/  LD.E.128 R8, desc[UR56][R8.64] ;  /* 0x0000003808087980 */ /* 0x000f68000c101d00 */
[----:B------:R-:W5:Y:S01]  /*1c7f0*/  LD.E.128 R4, desc[UR56][R6.64] ;  /* 0x0000003806047980 */ /* 0x000f62000c101d00 */
[C---:B------:R-:W-:Y:S01]  /*1c800*/  IMAD.WIDE.U32 R2, R49.reuse, UR4, R44 ;  /* 0x0000000431027c25 */ /* 0x040fe2000f8e002c */
[----:B------:R-:W-:Y:S01]  /*1c810*/  @!PT LDS RZ, [RZ] ;  /* 0x00000000fffff984 */ /* 0x000fe20000000800 */
[----:B------:R-:W-:Y:S01]  /*1c820*/  @!PT LDS RZ, [RZ] ;  /* 0x00000000fffff984 */ /* 0x000fe20000000800 */
[----:B------:R-:W-:Y:S01]  /*1c830*/  @!PT LDS RZ, [RZ] ;  /* 0x00000000fffff984 */ /* 0x000fe20000000800 */
[----:B------:R-:W-:Y:S01]  /*1c840*/  @!PT LDS RZ, [RZ] ;  /* 0x00000000fffff984 */ /* 0x000fe20000000800 */
[----:B------:R2:W-:Y:S06]  /*1c850*/  MEMBAR.ALL.CTA ;  /* 0x0000000000007992 */ /* 0x0005ec0000008000 */
[----:B--2---:R-:W2:Y:S01]  /*1c860*/  FENCE.VIEW.ASYNC.S ;  /* 0x00000000000073c6 */ /* 0x004ea20000000000 */
[----:B------:R-:W-:Y:S01]  /*1c870*/  IMAD R49, R49, UR5, R0 ;  /* 0x0000000531317c24 */ /* 0x000fe2000f8e0200 */
[----:B------:R-:W-:Y:S01]  /*1c880*/  ULDC.64 UR4, c[0x0][0xae0] ;  /* 0x0002b80000047ab9 */ /* 0x000fe20000000a00 */
[----:B------:R-:W-:-:S02]  /*1c890*/  IMAD R47, R211, -0x80, R48 ;  /* 0xffffff80d32f7824 */ /* 0x000fc400078e0230 */
[----:B------:R-:W-:Y:S01]  /*1c8a0*/  VIADD R0, R200, 0x20 ;  /* 0x00000020c8007836 */ /* 0x000fe20000000000 */
[----:B------:R-:W-:Y:S01]  /*1c8b0*/  IADD3 R3, R3, R49, RZ ;  /* 0x0000003103037210 */ /* 0x000fe20007ffe0ff */
[----:B------:R-:W-:Y:S01]  /*1c8c0*/  IMAD R45, R50, UR4, RZ ;  /* 0x00000004322d7c24 */ /* 0x000fe2000f8e02ff */
[CC--:B------:R-:W-:Y:S01]  /*1c8d0*/  ISETP.GE.AND P2, PT, R200.reuse, R47.reuse, PT ;  /* 0x0000002fc800720c */ /* 0x0c0fe20003f46270 */
[----:B------:R-:W-:Y:S01]  /*1c8e0*/  VIADD R20, R200, 0x40 ;  /* 0x00000040c8147836 */ /* 0x000fe20000000000 */
[----:B------:R-:W-:Y:S01]  /*1c8f0*/  ISETP.GE.AND P4, PT, R0, R47, PT ;  /* 0x0000002f0000720c */ /* 0x000fe20003f86270 */
[C---:B------:R-:W-:Y:S02]  /*1c900*/  IMAD R45, R204.reuse, UR5, R45 ;  /* 0x00000005cc2d7c24 */ /* 0x040fe4000f8e022d */
[----:B------:R-:W-:Y:S01]  /*1c910*/  IMAD.WIDE.U32 R2, R204, UR4, R2 ;  /* 0x00000004cc027c25 */ /* 0x000fe2000f8e0002 */
[----:B------:R-:W-:Y:S01]  /*1c920*/  ULDC.64 UR4, c[0x0][0xae8] ;  /* 0x0002ba0000047ab9 */ /* 0x000fe20000000a00 */
[----:B------:R-:W-:-:S02]  /*1c930*/  IADD3 R21, R200, 0x60, RZ ;  /* 0x00000060c8157810 */ /* 0x000fc40007ffe0ff */
[----:B------:R-:W-:Y:S01]  /*1c940*/  VIADD R0, R18, 0x34820 ;  /* 0x0003482012007836 */ /* 0x000fe20000000000 */
[-C--:B------:R-:W-:Y:S01]  /*1c950*/  ISETP.GE.AND P0, PT, R20, R47.reuse, PT ;  /* 0x0000002f1400720c */ /* 0x080fe20003f06270 */
[----:B------:R-:W-:Y:S02]  /*1c960*/  IMAD.IADD R3, R3, 0x1, R45 ;  /* 0x0000000103037824 */ /* 0x000fe400078e022d */
[----:B------:R-:W-:Y:S01]  /*1c970*/  IMAD R20, R213, UR4, RZ ;  /* 0x00000004d5147c24 */ /* 0x000fe2000f8e02ff */
[----:B------:R-:W-:Y:S01]  /*1c980*/  PRMT R0, RZ, 0x654, R0 ;  /* 0x00000654ff007816 */ /* 0x000fe20000000000 */
[----:B------:R-:W-:Y:S01]  /*1c990*/  IMAD.WIDE.U32 R44, R207, UR4, R2 ;  /* 0x00000004cf2c7c25 */ /* 0x000fe2000f8e0002 */
[----:B------:R-:W-:Y:S02]  /*1c9a0*/  ISETP.GE.AND P1, PT, R21, R47, PT ;  /* 0x0000002f1500720c */ /* 0x000fe40003f26270 */
[----:B------:R-:W-:Y:S01]  /*1c9b0*/  SHF.R.S32.HI R201, RZ, 0x1f, R200 ;  /* 0x0000001fffc97819 */ /* 0x000fe200000114c8 */
[----:B------:R-:W-:Y:S01]  /*1c9c0*/  IMAD R47, R207, UR5, R20 ;  /* 0x00000005cf2f7c24 */ /* 0x000fe2000f8e0214 */
[----:B--2---:R2:W-:Y:S01]  /*1c9d0*/  SYNCS.ARRIVE.TRANS64.RED.A1T0 RZ, [R0+URZ], RZ ;  /* 0x000000ff00ff79a7 */ /* 0x0045e2000810043f */
[----:B------:R-:W-:Y:S01]  /*1c9e0*/  BSSY B1, `(.L_x_2426) ;  /* 0x0000014000017945 */ /* 0x000fe20003800000 */
[----:B------:R-:W-:-:S02]  /*1c9f0*/  IMAD.WIDE R20, R211, 0x80, R200 ;  /* 0x00000080d3147825 */ /* 0x000fc400078e02c8 */
[----:B------:R-:W-:Y:S01]  /*1ca00*/  IADD3 R49, R45, R47, RZ ;  /* 0x0000002f2d317210 */ /* 0x000fe20007ffe0ff */
[----:B------:R-:W-:Y:S06]  /*1ca10*/  @P2 BRA `(.L_x_2427) ;  /* 0x0000000000402947 */ /* 0x000fec0003800000 */
        /* <DEDUP_REMOVED lines=11> */
[----:B------:R-:W-:Y:S01]  /*1cad0*/  LEA R46, P5, R2, UR6, 0x1 ;  /* 0x00000006022e7c11 */ /* 0x000fe2000f8a08ff */
[----:B------:R-:W-:-:S05]  /*1cae0*/  IMAD.IADD R3, R3, 0x1, R47 ;  /* 0x0000000103037824 */ /* 0x000fca00078e022f */
[----:B------:R-:W-:-:S05]  /*1caf0*/  LEA.HI.X R47, R2, UR7, R3, 0x1, P5 ;  /* 0x00000007022f7c11 */ /* 0x000fca000a8f0c03 */
[----:B-----5:R3:W-:Y:S04]  /*1cb00*/  @!P2 STG.E.128 desc[UR56][R46.64], R40 ;  /* 0x000000282e00a986 */ /* 0x0207e8000c101d38 */
[----:B------:R3:W-:Y:S02]  /*1cb10*/  @!P3 STG.E.128 desc[UR56][R46.64+0x80], R24 ;  /* 0x000080182e00b986 */ /* 0x0007e4000c101d38 */
.L_x_2427:
[----:B------:R-:W-:Y:S05]  /*1cb20*/  BSYNC B1 ;  /* 0x0000000000017941 */ /* 0x000fea0003800000 */
.L_x_2426:
[----:B------:R-:W-:Y:S04]  /*1cb30*/  BSSY B1, `(.L_x_2428) ;  /* 0x0000014000017945 */ /* 0x000fe80003800000 */
[----:B------:R-:W-:Y:S05]  /*1cb40*/  @P4 BRA `(.L_x_2429) ;  /* 0x0000000000484947 */ /* 0x000fea0003800000 */
[----:B---3-5:R-:W-:Y:S01]  /*1cb50*/  IADD3 R25, P2, R20, 0x20, RZ ;  /* 0x0000002014197810 */ /* 0x028fe20007f5e0ff */
[----:B------:R-:W-:Y:S01]  /*1cb60*/  ULDC.64 UR4, c[0x0][0xad8] ;  /* 0x0002b60000047ab9 */ /* 0x000fe20000000a00 */
[----:B------:R-:W-:Y:S01]  /*1cb70*/  IMAD.MOV.U32 R2, RZ, RZ, R44 ;  /* 0x000000ffff027224 */ /* 0x000fe200078e002c */
[----:B------:R-:W-:Y:S01]  /*1cb80*/  IADD3 R24, R199, 0x40, RZ ;  /* 0x00000040c7187810 */ /* 0x000fe20007ffe0ff */
[----:B------:R-:W-:Y:S01]  /*1cb90*/  IMAD.MOV.U32 R3, RZ, RZ, R49 ;  /* 0x000000ffff037224 */ /* 0x000fe200078e0031 */
[----:B------:R-:W-:Y:S01]  /*1cba0*/  ULDC.64 UR6, c[0x0][0xa80] ;  /* 0x0002a00000067ab9 */ /* 0x000fe20000000a00 */
[----:B--2---:R-:W-:Y:S02]  /*1cbb0*/  IMAD.X R0, RZ, RZ, R21, P2 ;  /* 0x000000ffff007224 */ /* 0x004fe400010e0615 */
        /* <DEDUP_REMOVED lines=11> */
.L_x_2429:
[----:B------:R-:W-:Y:S05]  /*1cc70*/  BSYNC B1 ;  /* 0x0000000000017941 */ /* 0x000fea0003800000 */
.L_x_2428:
[----:B------:R-:W-:Y:S04]  /*1cc80*/  BSSY B1, `(.L_x_2430) ;  /* 0x0000014000017945 */ /* 0x000fe80003800000 */
[----:B------:R-:W-:Y:S05]  /*1cc90*/  @P0 BRA `(.L_x_2431) ;  /* 0x0000000000480947 */ /* 0x000fea0003800000 */
[----:B----45:R-:W-:Y:S01]  /*1cca0*/  IADD3 R13, P0, R20, 0x40, RZ ;  /* 0x00000040140d7810 */ /* 0x030fe20007f1e0ff */
[----:B------:R-:W-:Y:S01]  /*1ccb0*/  ULDC.64 UR4, c[0x0][0xad8] ;  /* 0x0002b60000047ab9 */ /* 0x000fe20000000a00 */
[----:B------:R-:W-:Y:S01]  /*1ccc0*/  MOV R2, R44 ;  /* 0x0000002c00027202 */ /* 0x000fe20000000f00 */
[----:B------:R-:W-:Y:S01]  /*1ccd0*/  IMAD.MOV.U32 R3, RZ, RZ, R49 ;  /* 0x000000ffff037224 */ /* 0x000fe200078e0031 */
[----:B------:R-:W-:Y:S01]  /*1cce0*/  ULDC.64 UR6, c[0x0][0xa80] ;  /* 0x0002a00000067ab9 */ /* 0x000fe20000000a00 */
[----:B--2---:R-:W-:Y:S02]  /*1ccf0*/  IMAD.X R0, RZ, RZ, R21, P0 ;  /* 0x000000ffff007224 */ /* 0x004fe400000e0615 */
[----:B------:R-:W-:Y:S02]  /*1cd00*/  VIADD R12, R199, 0x40 ;  /* 0x00000040c70c7836 */ /* 0x000fe40000000000 */
[----:B------:R-:W-:Y:S02]  /*1cd10*/  IMAD R0, R0, UR4, RZ ;  /* 0x0000000400007c24 */ /* 0x000fe4000f8e02ff */
        /* <DEDUP_REMOVED lines=10> */
.L_x_2431:
[----:B------:R-:W-:Y:S05]  /*1cdc0*/  BSYNC B1 ;  /* 0x0000000000017941 */ /* 0x000fea0003800000 */
.L_x_2430:
[----:B------:R-:W-:Y:S05]  /*1cdd0*/  @P1 BRA `(.L_x_2432) ;  /* 0x0000000800cc1947 */ /* 0x000fea0003800000 */
[----:B--2--5:R-:W-:Y:S01]  /*1cde0*/  IADD3 R9, P0, R20, 0x60, RZ ;  /* 0x0000006014097810 */ /* 0x024fe20007f1e0ff */
[----:B------:R-:W-:Y:S01]  /*1cdf0*/  ULDC.64 UR6, c[0x0][0xad8] ;  /* 0x0002b60000067ab9 */ /* 0x000fe20000000a00 */
[----:B------:R-:W-:Y:S01]  /*1ce00*/  IMAD.MOV.U32 R2, RZ, RZ, R44 ;  /* 0x000000ffff027224 */ /* 0x000fe200078e002c */
[----:B------:R-:W-:Y:S01]  /*1ce10*/  ULDC UR4, c[0x0][0xa8c] ;  /* 0x0002a30000047ab9 */ /* 0x000fe20000000800 */
[----:B------:R-:W-:Y:S01]  /*1ce20*/  IADD3.X R20, RZ, R21, RZ, P0, !PT ;  /* 0x00000015ff147210 */ /* 0x000fe200007fe4ff */
[----:B------:R-:W-:Y:S01]  /*1ce30*/  IMAD.MOV.U32 R3, RZ, RZ, R49 ;  /* 0x000000ffff037224 */ /* 0x000fe200078e0031 */
[C---:B------:R-:W-:Y:S01]  /*1ce40*/  ISETP.GE.AND P1, PT, R199.reuse, UR4, PT ;  /* 0x00000004c7007c0c */ /* 0x040fe2000bf26270 */
[----:B------:R-:W-:Y:S02]  /*1ce50*/  VIADD R0, R199, 0x40 ;  /* 0x00000040c7007836 */ /* 0x000fe40000000000 */
[----:B------:R-:W-:Y:S02]  /*1ce60*/  IMAD R20, R20, UR6, RZ ;  /* 0x0000000614147c24 */ /* 0x000fe4000f8e02ff */
[----:B------:R-:W-:-:S04]  /*1ce70*/  IMAD.WIDE.U32 R2, R9, UR6, R2 ;  /* 0x0000000609027c25 */ /* 0x000fc8000f8e0002 */
        /* <DEDUP_REMOVED lines=8> */
[----:B------:R0:W-:Y:S01]  /*1cf00*/  STG.E.128 desc[UR56][R8.64+0x80], R4 ;  /* 0x0000800408007986 */ /* 0x0001e2000c101d38 */
[----:B------:R-:W-:Y:S05]  /*1cf10*/  BRA `(.L_x_2432) ;  /* 0x00000008007c7947 */ /* 0x000fea0003800000 */
.L_x_2424:
[----:B------:R-:W-:Y:S01]  /*1cf20*/  ULDC.64 UR4, c[0x0][0xbd8] ;  /* 0x0002f60000047ab9 */ /* 0x000fe20000000a00 */
[----:B------:R-:W-:Y:S01]  /*1cf30*/  IMAD.MOV.U32 R7, RZ, RZ, RZ ;  /* 0x000000ffff077224 */ /* 0x000fe200078e00ff */
[----:B------:R-:W-:Y:S02]  /*1cf40*/  ISETP.NE.U32.AND P0, PT, RZ, UR4, PT ;  /* 0x00000004ff007c0c */ /* 0x000fe4000bf05070 */
[----:B------:R-:W-:Y:S02]  /*1cf50*/  IADD3 R2, P1, R205, UR4, RZ ;  /* 0x00000004cd027c10 */ /* 0x000fe4000ff3e0ff */
[----:B------:R-:W-:Y:S02]  /*1cf60*/  ISETP.NE.AND.EX P0, PT, RZ, UR5, PT, P0 ;  /* 0x00000005ff007c0c */ /* 0x000fe4000bf05300 */
[----:B------:R-:W-:Y:S01]  /*1cf70*/  IADD3.X R3, R206, UR5, RZ, P1, !PT ;  /* 0x00000005ce037c10 */ /* 0x000fe20008ffe4ff */
[----:B------:R-:W-:Y:S02]  /*1cf80*/  ULDC.64 UR4, c[0x0][0xbe0] ;  /* 0x0002f80000047ab9 */ /* 0x000fe40000000a00 */
[----:B------:R-:W-:-:S04]  /*1cf90*/  ISETP.NE.U32.AND P1, PT, RZ, UR4, PT ;  /* 0x00000004ff007c0c */ /* 0x000fc8000bf25070 */
[----:B------:R-:W-:-:S04]  /*1cfa0*/  ISETP.NE.AND.EX P1, PT, RZ, UR5, PT, P1 ;  /* 0x00000005ff007c0c */ /* 0x000fc8000bf25310 */
[----:B------:R2:W5:Y:S09]  /*1cfb0*/  @P0 LDG.E R7, desc[UR56][R2.64] ;  /* 0x0000003802070981 */ /* 0x000572000c1e1900 */
[----:B------:R-:W-:Y:S01]  /*1cfc0*/  @P1 IADD3 R4, P2, R205, UR4, RZ ;  /* 0x00000004cd041c10 */ /* 0x000fe2000ff5e0ff */
[----:B------:R-:W-:-:S02]  /*1cfd0*/  ULDC UR4, c[0x0][0xa88] ;  /* 0x0002a20000047ab9 */ /* 0x000fc40000000800 */
[----:B------:R-:W-:Y:S02]  /*1cfe0*/  MOV R0, UR4 ;  /* 0x0000000400007c02 */ /* 0x000fe40008000f00 */
[----:B------:R-:W-:-:S05]  /*1cff0*/  @P1 IADD3.X R5, R206, UR5, RZ, P2, !PT ;  /* 0x00000005ce051c10 */ /* 0x000fca00097fe4ff */
[----:B------:R2:W5:Y:S01]  /*1d000*/  @P1 LDG.E R0, desc[UR56][R4.64] ;  /* 0x0000003804001981 */ /* 0x000562000c1e1900 */
[----:B------:R-:W-:Y:S01]  /*1d010*/  ISETP.GT.AND P2, PT, R226, 0x7f, PT ;  /* 0x0000007fe200780c */ /* 0x000fe20003f44270 */
[----:B------:R-:W-:-:S12]  /*1d020*/  @P1 BRA `(.L_x_2433) ;  /* 0x0000000000101947 */ /* 0x000fd80003800000 */
[----:B------:R-:W-:Y:S05]  /*1d030*/  @!P0 BRA `(.L_x_2433) ;  /* 0x00000000000c8947 */ /* 0x000fea0003800000 */
[----:B--2---:R-:W2:Y:S04]  /*1d040*/  LDG.E R5, desc[UR56][R2.64] ;  /* 0x0000003802057981 */ /* 0x004ea8000c1e1900 */
[----:B-----5:R-:W2:Y:S02]  /*1d050*/  LDG.E R0, desc[UR56][R2.64+0x4] ;  /* 0x0000043802007981 */ /* 0x020ea4000c1e1900 */
[----:B--2---:R-:W-:-:S07]  /*1d060*/  IMAD.IADD R0, R0, 0x1, -R5 ;  /* 0x0000000100007824 */ /* 0x004fce00078e0a05 */
.L_x_2433:
        /* <DEDUP_REMOVED lines=12> */
[C---:B------:R-:W-:Y:S01]  /*1d130*/  IADD3 R2, P0, R3.reuse, R7, RZ ;  /* 0x0000000703027210 */ /* 0x040fe20007f1e0ff */
        /* <DEDUP_REMOVED lines=16> */
.L_x_2435:
[----:B------:R-:W-:Y:S05]  /*1d240*/  BSYNC B1 ;  /* 0x0000000000017941 */ /* 0x000fea0003800000 */
.L_x_2434:
[----:B------:R-:W-:Y:S01]  /*1d250*/  ULDC.64 UR4, c[0x0][0xaa0] ;  /* 0x0002a80000047ab9 */ /* 0x000fe20000000a00 */
[----:B--2---:R-:W-:Y:S01]  /*1d260*/  MOV R2, R199 ;  /* 0x000000c700027202 */ /* 0x004fe20000000f00 */
[----:B---3--:R-:W-:Y:S01]  /*1d270*/  IMAD.MOV.U32 R3, RZ, RZ, R10 ;  /* 0x000000ffff037224 */ /* 0x008fe200078e000a */
[----:B------:R-:W-:Y:S01]  /*1d280*/  BSSY B1, `(.L_x_2436) ;  /* 0x000002b000017945 */ /* 0x000fe20003800000 */
[----:B------:R-:W-:Y:S02]  /*1d290*/  IMAD R4, R6, UR4, RZ ;  /* 0x0000000406047c24 */ /* 0x000fe4000f8e02ff */
[----:B------:R-:W-:-:S04]  /*1d2a0*/  IMAD.WIDE.U32 R2, R7, UR4, R2 ;  /* 0x0000000407027c25 */ /* 0x000fc8000f8e0002 */
[----:B------:R-:W-:Y:S01]  /*1d2b0*/  IMAD R7, R7, UR5, R4 ;  /* 0x0000000507077c24 */ /* 0x000fe2000f8e0204 */
[----:B------:R-:W-:Y:S01]  /*1d2c0*/  ULDC.64 UR4, c[0x0][0xae0] ;  /* 0x0002b80000047ab9 */ /* 0x000fe20000000a00 */
[----:B------:R-:W-:Y:S02]  /*1d2d0*/  VIADD R4, R200, 0x20 ;  /* 0x00000020c8047836 */ /* 0x000fe40000000000 */
[----:B------:R-:W-:Y:S01]  /*1d2e0*/  IMAD R5, R8, UR4, RZ ;  /* 0x0000000408057c24 */ /* 0x000fe2000f8e02ff */
[----:B------:R-:W-:Y:S01]  /*1d2f0*/  IADD3 R3, R3, R7, RZ ;  /* 0x0000000703037210 */ /* 0x000fe20007ffe0ff */
[----:B------:R-:W-:Y:S01]  /*1d300*/  IMAD R7, R211, -0x80, R0 ;  /* 0xffffff80d3077824 */ /* 0x000fe200078e0200 */
[----:B------:R-:W-:Y:S01]  /*1d310*/  IADD3 R0, R200, 0x40, RZ ;  /* 0x00000040c8007810 */ /* 0x000fe20007ffe0ff */
[C---:B------:R-:W-:Y:S02]  /*1d320*/  IMAD R5, R204.reuse, UR5, R5 ;  /* 0x00000005cc057c24 */ /* 0x040fe4000f8e0205 */
[----:B------:R-:W-:Y:S01]  /*1d330*/  IMAD.WIDE.U32 R2, R204, UR4, R2 ;  /* 0x00000004cc027c25 */ /* 0x000fe2000f8e0002 */
[-C--:B------:R-:W-:Y:S01]  /*1d340*/  ISETP.GE.AND P2, PT, R200, R7.reuse, PT ;  /* 0x00000007c800720c */ /* 0x080fe20003f46270 */
[----:B------:R-:W-:Y:S01]  /*1d350*/  ULDC.64 UR4, c[0x0][0xae8] ;  /* 0x0002ba0000047ab9 */ /* 0x000fe20000000a00 */
[-C--:B------:R-:W-:Y:S01]  /*1d360*/  ISETP.GE.AND P3, PT, R4, R7.reuse, PT ;  /* 0x000000070400720c */ /* 0x080fe20003f66270 */
[----:B------:R-:W-:Y:S01]  /*1d370*/  VIADD R4, R200, 0x60 ;  /* 0x00000060c8047836 */ /* 0x000fe20000000000 */
[----:B------:R-:W-:Y:S01]  /*1d380*/  ISETP.GE.AND P1, PT, R0, R7, PT ;  /* 0x000000070000720c */ /* 0x000fe20003f26270 */
[----:B------:R-:W-:Y:S01]  /*1d390*/  IMAD R0, R213, UR4, RZ ;  /* 0x00000004d5007c24 */ /* 0x000fe2000f8e02ff */
[----:B------:R-:W-:Y:S01]  /*1d3a0*/  IADD3 R3, R3, R5, RZ ;  /* 0x0000000503037210 */ /* 0x000fe20007ffe0ff */
[----:B------:R-:W-:Y:S01]  /*1d3b0*/  IMAD.MOV.U32 R6, RZ, RZ, R200 ;  /* 0x000000ffff067224 */ /* 0x000fe200078e00c8 */
[----:B------:R-:W-:Y:S01]  /*1d3c0*/  ISETP.GE.AND P0, PT, R4, R7, PT ;  /* 0x000000070400720c */ /* 0x000fe20003f06270 */
[C---:B------:R-:W-:Y:S01]  /*1d3d0*/  IMAD R9, R207.reuse, UR5, R0 ;  /* 0x00000005cf097c24 */ /* 0x040fe2000f8e0200 */
[----:B------:R-:W-:Y:S01]  /*1d3e0*/  SHF.R.S32.HI R7, RZ, 0x1f, R200 ;  /* 0x0000001fff077819 */ /* 0x000fe200000114c8 */
[----:B------:R-:W-:-:S04]  /*1d3f0*/  IMAD.WIDE.U32 R4, R207, UR4, R2 ;  /* 0x00000004cf047c25 */ /* 0x000fc8000f8e0002 */
[----:B------:R-:W-:Y:S01]  /*1d400*/  IMAD.WIDE R6, R211, 0x80, R6 ;  /* 0x00000080d3067825 */ /* 0x000fe200078e0206 */
        /* <DEDUP_REMOVED lines=18> */
.L_x_2437:
[----:B------:R-:W-:Y:S05]  /*1d530*/  BSYNC B1 ;  /* 0x0000000000017941 */ /* 0x000fea0003800000 */
.L_x_2436:
[----:B------:R-:W-:Y:S04]  /*1d540*/  BSSY B1, `(.L_x_2438) ;  /* 0x0000014000017945 */ /* 0x000fe80003800000 */
[----:B------:R-:W-:Y:S05]  /*1d550*/  @P3 BRA `(.L_x_2439) ;  /* 0x0000000000483947 */ /* 0x000fea0003800000 */
[----:B--2---:R-:W-:Y:S01]  /*1d560*/  IADD3 R9, P2, R6, 0x20, RZ ;  /* 0x0000002006097810 */ /* 0x004fe20007f5e0ff */
        /* <DEDUP_REMOVED lines=17> */
.L_x_2439:
[----:B------:R-:W-:Y:S05]  /*1d680*/  BSYNC B1 ;  /* 0x0000000000017941 */ /* 0x000fea0003800000 */
.L_x_2438:
[----:B------:R-:W-:Y:S04]  /*1d690*/  BSSY B1, `(.L_x_2440) ;  /* 0x0000014000017945 */ /* 0x000fe80003800000 */
[----:B------:R-:W-:Y:S05]  /*1d6a0*/  @P1 BRA `(.L_x_2441) ;  /* 0x0000000000481947 */ /* 0x000fea0003800000 */
[----:B--23--:R-:W-:Y:S01]  /*1d6b0*/  IADD3 R9, P1, R6, 0x40, RZ ;  /* 0x0000004006097810 */ /* 0x00cfe20007f3e0ff */
        /* <DEDUP_REMOVED lines=15> */
[----:B------:R4:W-:Y:S04]  /*1d7b0*/  @!P2 STG.E.128 desc[UR56][R8.64], RZ ;  /* 0x000000ff0800a986 */ /* 0x0009e8000c101d38 */
[----:B------:R4:W-:Y:S02]  /*1d7c0*/  @!P3 STG.E.128 desc[UR56][R8.64+0x80], RZ ;  /* 0x000080ff0800b986 */ /* 0x0009e4000c101d38 */
.L_x_2441:
[----:B------:R-:W-:Y:S05]  /*1d7d0*/  BSYNC B1 ;  /* 0x0000000000017941 */ /* 0x000fea0003800000 */
.L_x_2440:
        /* <DEDUP_REMOVED lines=19> */
.L_x_2432:
[----:B------:R-:W-:Y:S05]  /*1d910*/  BSYNC B0 ;  /* 0x0000000000007941 */ /* 0x000fea0003800000 */
.L_x_2423:
[----:B------:R-:W-:Y:S02]  /*1d920*/  ULDC UR4, c[0x0][0xc14] ;  /* 0x0003050000047ab9 */ /* 0x000fe40000000800 */
[----:B-1----:R-:W-:-:S13]  /*1d930*/  ISETP.GE.AND P0, PT, R195, UR4, PT ;  /* 0x00000004c3007c0c */ /* 0x002fda000bf06270 */
[----:B------:R-:W-:Y:S05]  /*1d940*/  @!P0 BRA `(.L_x_2442) ;  /* 0xfffffe3800288947 */ /* 0x000fea000383ffff */
[----:B------:R-:W-:Y:S05]  /*1d950*/  BRA `(.L_x_2205) ;  /* 0x0000006000b07947 */ /* 0x000fea0003800000 */
.L_x_2203:
        /* <DEDUP_REMOVED lines=22> */
[----:B------:R-:W-:-:S09]  /*1dac0*/  LOP3.LUT R6, R6, 0xfffffffe, RZ, 0xc0, !PT ;  /* 0xfffffffe06067812 */ /* 0x000fd200078ec0ff */
        /* <DEDUP_REMOVED lines=26> */
[----:B-1----:R-:W-:-:S04]  /*1dc70*/  SEL R0, R0, RZ, P0 ;  /* 0x000000ff00007207 */ /* 0x002fc80000000000 */
[----:B------:R-:W-:-:S05]  /*1dc80*/  IADD3 R0, R3, R0, RZ ;  /* 0x0000000003007210 */ /* 0x000fca0007ffe0ff */
        /* <DEDUP_REMOVED lines=10> */
.L_x_2447:
        /* <DEDUP_REMOVED lines=16> */
.L_x_2446:
[----:B------:R-:W-:Y:S05]  /*1de30*/  BSYNC B0 ;  /* 0x0000000000007941 */ /* 0x000fea0003800000 */
.L_x_2445:
[----:B-----5:R-:W1:Y:S01]  /*1de40*/  SHFL.UP PT, R0, R17, 0x1, RZ ;  /* 0x0420000011007989 */ /* 0x020e6200000e00ff */
[C---:B------:R-:W-:Y:S02]  /*1de50*/  ISETP.NE.AND P0, PT, R6.reuse, RZ, PT ;  /* 0x000000ff0600720c */ /* 0x040fe40003f05270 */
[----:B------:R-:W-:Y:S02]  /*1de60*/  ISETP.GE.U32.AND P1, PT, R6, 0x2, PT ;  /* 0x000000020600780c */ /* 0x000fe40003f26070 */
[----:B-1----:R-:W-:Y:S02]  /*1de70*/  SEL R0, R0, RZ, P0 ;  /* 0x000000ff00007207 */ /* 0x002fe40000000000 */
[----:B------:R-:W-:Y:S02]  /*1de80*/  ISETP.GE.U32.AND P0, PT, R6, 0x4, PT ;  /* 0x000000040600780c */ /* 0x000fe40003f06070 */
[----:B------:R-:W-:-:S05]  /*1de90*/  IADD3 R0, R17, R0, RZ ;  /* 0x0000000011007210 */ /* 0x000fca0007ffe0ff */
[----:B0-----:R-:W0:Y:S02]  /*1dea0*/  SHFL.UP PT, R2, R0, 0x2, RZ ;  /* 0x0440000000027989 */ /* 0x001e2400000e00ff */
        /* <DEDUP_REMOVED lines=18> */
.L_x_2443:
[----:B------:R-:W-:-:S05]  /*1dfd0*/  IADD3 R5, -R5, R4, RZ ;  /* 0x0000000405057210 */ /* 0x000fca0007ffe1ff */
        /* <DEDUP_REMOVED lines=14> */
[----:B0-----:R-:W-:-:S06]  /*1e0c0*/  IADD3 R11, R10, 0xffffffe, RZ ;  /* 0x0ffffffe0a0b7810 */ /* 0x001fcc0007ffe0ff */
[----:B------:R0:W1:Y:S01]  /*1e0d0*/  F2I.FTZ.U32.TRUNC.NTZ R3, R11 ;  /* 0x0000000b00037305 */ /* 0x000062000021f000 */
[----:B------:R-:W-:Y:S05]  /*1e0e0*/  @!P0 BRA `(.L_x_2448) ;  /* 0x0000000000088947 */ /* 0x000fea0003800000 */
[----:B------:R-:W-:-:S05]  /*1e0f0*/  VIADD R7, R4, 0xffffffff ;  /* 0xffffffff04077836 */ /* 0x000fca0000000000 */
[----:B------:R2:W3:Y:S02]  /*1e100*/  SHFL.IDX PT, R16, R0, R7, 0x1f ;  /* 0x00001f0700107589 */ /* 0x0004e400000e0000 */
.L_x_2448:
[----:B-12---:R-:W-:Y:S01]  /*1e110*/  IADD3 R0, RZ, -R3, RZ ;  /* 0x80000003ff007210 */ /* 0x006fe20007ffe0ff */
[----:B---3--:R-:W-:Y:S02]  /*1e120*/  IMAD R16, R16, UR4, R5 ;  /* 0x0000000410107c24 */ /* 0x008fe4000f8e0205 */
[----:B------:R-:W-:Y:S02]  /*1e130*/  IMAD.MOV.U32 R2, RZ, RZ, RZ ;  /* 0x000000ffff027224 */ /* 0x000fe400078e00ff */
[----:B------:R-:W-:-:S04]  /*1e140*/  IMAD R5, R0, R9, RZ ;  /* 0x0000000900057224 */ /* 0x000fc800078e02ff */
[----:B------:R-:W-:Y:S01]  /*1e150*/  IMAD.HI.U32 R2, R3, R5, R2 ;  /* 0x0000000503027227 */ /* 0x000fe200078e0002 */
[----:B------:R-:W-:Y:S02]  /*1e160*/  IADD3 R5, -R16, UR6, RZ ;  /* 0x0000000610057c10 */ /* 0x000fe4000fffe1ff */
[----:B------:R-:W-:Y:S02]  /*1e170*/  IABS R3, R6 ;  /* 0x0000000600037213 */ /* 0x000fe40000000000 */
[----:B------:R-:W-:Y:S02]  /*1e180*/  IABS R0, R5 ;  /* 0x0000000500007213 */ /* 0x000fe40000000000 */
[----:B------:R-:W-:-:S03]  /*1e190*/  IADD3 R3, RZ, -R3, RZ ;  /* 0x80000003ff037210 */ /* 0x000fc60007ffe0ff */
[----:B------:R-:W-:-:S04]  /*1e1a0*/  IMAD.HI.U32 R7, R2, R0, RZ ;  /* 0x0000000002077227 */ /* 0x000fc800078e00ff */
[----:B------:R-:W-:-:S05]  /*1e1b0*/  IMAD R0, R7, R3, R0 ;  /* 0x0000000307007224 */ /* 0x000fca00078e0200 */
[----:B------:R-:W-:-:S13]  /*1e1c0*/  ISETP.GT.U32.AND P0, PT, R9, R0, PT ;  /* 0x000000000900720c */ /* 0x000fda0003f04070 */
[----:B------:R-:W-:Y:S01]  /*1e1d0*/  @!P0 IADD3 R0, R0, -R9, RZ ;  /* 0x8000000900008210 */ /* 0x000fe20007ffe0ff */
[----:B------:R-:W-:-:S03]  /*1e1e0*/  @!P0 VIADD R7, R7, 0x1 ;  /* 0x0000000107078836 */ /* 0x000fc60000000000 */
[----:B------:R-:W-:Y:S02]  /*1e1f0*/  ISETP.GE.U32.AND P0, PT, R0, R9, PT ;  /* 0x000000090000720c */ /* 0x000fe40003f06070 */
[----:B------:R-:W-:-:S11]  /*1e200*/  LOP3.LUT R0, R5, R6, RZ, 0x3c, !PT ;  /* 0x0000000605007212 */ /* 0x000fd600078e3cff */
[----:B------:R-:W-:Y:S01]  /*1e210*/  @P0 VIADD R7, R7, 0x1 ;  /* 0x0000000107070836 */ /* 0x000fe20000000000 */
[----:B------:R-:W-:-:S13]  /*1e220*/  ISETP.GE.AND P0, PT, R0, RZ, PT ;  /* 0x000000ff0000720c */ /* 0x000fda0003f06270 */
[----:B------:R-:W-:Y:S02]  /*1e230*/  @!P0 IADD3 R7, -R7, RZ, RZ ;  /* 0x000000ff07078210 */ /* 0x000fe40007ffe1ff */
        /* <DEDUP_REMOVED lines=12> */
[----:B-1----:R-:W-:-:S06]  /*1e300*/  IADD3 R2, R9, 0xffffffe, RZ ;  /* 0x0ffffffe09027810 */ /* 0x002fcc0007ffe0ff */
[----:B------:R1:W2:Y:S02]  /*1e310*/  F2I.FTZ.U32.TRUNC.NTZ R3, R2 ;  /* 0x0000000200037305 */ /* 0x0002a4000021f000 */
[----:B-1----:R-:W-:Y:S01]  /*1e320*/  IMAD.MOV.U32 R2, RZ, RZ, RZ ;  /* 0x000000ffff027224 */ /* 0x002fe200078e00ff */
[----:B--2---:R-:W-:-:S05]  /*1e330*/  IADD3 R7, RZ, -R3, RZ ;  /* 0x80000003ff077210 */ /* 0x004fca0007ffe0ff */
[----:B------:R-:W-:-:S04]  /*1e340*/  IMAD R7, R7, R4, RZ ;  /* 0x0000000407077224 */ /* 0x000fc800078e02ff */
[----:B------:R-:W-:Y:S01]  /*1e350*/  IMAD.HI.U32 R3, R3, R7, R2 ;  /* 0x0000000703037227 */ /* 0x000fe200078e0002 */
[-C--:B------:R-:W-:Y:S02]  /*1e360*/  IABS R7, R8.reuse ;  /* 0x0000000800077213 */ /* 0x080fe40000000000 */
[----:B------:R-:W-:Y:S02]  /*1e370*/  LOP3.LUT R2, R5, R8, RZ, 0x3c, !PT ;  /* 0x0000000805027212 */ /* 0x000fe400078e3cff */
[----:B------:R-:W-:Y:S01]  /*1e380*/  IADD3 R7, RZ, -R7, RZ ;  /* 0x80000007ff077210 */ /* 0x000fe20007ffe0ff */
[----:B------:R-:W-:-:S04]  /*1e390*/  IMAD.HI.U32 R3, R3, R6, RZ ;  /* 0x0000000603037227 */ /* 0x000fc800078e00ff */
[----:B------:R-:W-:-:S05]  /*1e3a0*/  IMAD R7, R3, R7, R6 ;  /* 0x0000000703077224 */ /* 0x000fca00078e0206 */
[----:B------:R-:W-:-:S13]  /*1e3b0*/  ISETP.GT.U32.AND P0, PT, R4, R7, PT ;  /* 0x000000070400720c */ /* 0x000fda0003f04070 */
[----:B------:R-:W-:Y:S01]  /*1e3c0*/  @!P0 IADD3 R7, R7, -R4, RZ ;  /* 0x8000000407078210 */ /* 0x000fe20007ffe0ff */
[----:B------:R-:W-:-:S03]  /*1e3d0*/  @!P0 VIADD R3, R3, 0x1 ;  /* 0x0000000103038836 */ /* 0x000fc60000000000 */
[----:B------:R-:W-:-:S13]  /*1e3e0*/  ISETP.GE.U32.AND P0, PT, R7, R4, PT ;  /* 0x000000040700720c */ /* 0x000fda0003f06070 */
[----:B------:R-:W-:Y:S01]  /*1e3f0*/  @P0 VIADD R3, R3, 0x1 ;  /* 0x0000000103030836 */ /* 0x000fe20000000000 */
[----:B------:R-:W-:-:S13]  /*1e400*/  ISETP.GE.AND P0, PT, R2, RZ, PT ;  /* 0x000000ff0200720c */ /* 0x000fda0003f06270 */
[----:B------:R-:W-:Y:S02]  /*1e410*/  @!P0 IADD3 R3, -R3, RZ, RZ ;  /* 0x000000ff03038210 */ /* 0x000fe40007ffe1ff */
[----:B------:R-:W-:-:S13]  /*1e420*/  ISETP.NE.AND P0, PT, R8, RZ, PT ;  /* 0x000000ff0800720c */ /* 0x000fda0003f05270 */
[----:B------:R-:W-:Y:S02]  /*1e430*/  @!P0 LOP3.LUT R3, RZ, R8, RZ, 0x33, !PT ;  /* 0x00000008ff038212 */ /* 0x000fe400078e33ff */
[----:B------:R-:W-:-:S05]  /*1e440*/  IADD3 R8, -R8, RZ, RZ ;  /* 0x000000ff08087210 */ /* 0x000fca0007ffe1ff */
[----:B------:R-:W-:Y:S01]  /*1e450*/  IMAD R18, R3, R8, R0 ;  /* 0x0000000803127224 */ /* 0x000fe200078e0200 */
[----:B------:R-:W-:-:S05]  /*1e460*/  LOP3.LUT R0, RZ, R3, RZ, 0x33, !PT ;  /* 0x00000003ff007212 */ /* 0x000fca00078e33ff */
[----:B------:R-:W-:Y:S01]  /*1e470*/  IMAD.IADD R17, R17, 0x1, R0 ;  /* 0x0000000111117824 */ /* 0x000fe200078e0200 */
[----:B------:R-:W-:Y:S06]  /*1e480*/  BRA `(.L_x_2449) ;  /* 0x00000000000c7947 */ /* 0x000fec0003800000 */
.L_x_2444:
[----:B------:R-:W-:Y:S01]  /*1e490*/  MOV R17, RZ ;  /* 0x000000ff00117202 */ /* 0x000fe20000000f00 */
[----:B------:R-:W-:Y:S01]  /*1e4a0*/  IMAD.U32 R16, RZ, RZ, UR6 ;  /* 0x00000006ff107e24 */ /* 0x000fe2000f8e00ff */
[----:B------:R-:W-:-:S07]  /*1e4b0*/  MOV R18, RZ ;  /* 0x000000ff00127202 */ /* 0x000fce0000000f00 */
.L_x_2449:
        /* <DEDUP_REMOVED lines=20> */
[----:B------:R-:W-:Y:S01]  /*1e600*/  ULDC.64 UR36, c[0x0][0x198] ;  /* 0x0000660000247ab9 */ /* 0x000fe20000000a00 */
[----:B-1----:R-:W-:Y:S01]  /*1e610*/  LOP3.LUT R2, R2, 0xffffffbf, RZ, 0xc0, !PT ;  /* 0xffffffbf02027812 */ /* 0x002fe200078ec0ff */
[----:B------:R1:W-:Y:S01]  /*1e620*/  STL [R1+0x4], RZ ;  /* 0x000004ff01007387 */ /* 0x0003e20000100800 */
[----:B------:R-:W-:Y:S01]  /*1e630*/  MOV R0, 0x1 ;  /* 0x0000000100007802 */ /* 0x000fe20000000f00 */
[----:B------:R-:W-:Y:S01]  /*1e640*/  ULDC UR39, c[0x0][0xc] ;  /* 0x0000030000277ab9 */ /* 0x000fe20000000800 */
[----:B------:R-:W-:-:S03]  /*1e650*/  LOP3.LUT R2, R2, 0xfffffffd, RZ, 0xc0, !PT ;  /* 0xfffffffd02027812 */ /* 0x000fc600078ec0ff */
[----:B------:R1:W-:Y:S04]  /*1e660*/  STL [R1+0x10], R0 ;  /* 0x0000100001007387 */ /* 0x0003e80000100800 */
[----:B------:R1:W-:Y:S04]  /*1e670*/  STL [R1+0x30], RZ ;  /* 0x000030ff01007387 */ /* 0x0003e80000100800 */
[----:B------:R1:W-:Y:S04]  /*1e680*/  STL [R1], RZ ;  /* 0x000000ff01007387 */ /* 0x0003e80000100800 */
[----:B------:R1:W-:Y:S01]  /*1e690*/  STL [R1+0xc], R0 ;  /* 0x00000c0001007387 */ /* 0x0003e20000100800 */
[----:B--2---:R-:W-:-:S02]  /*1e6a0*/  R2UR UR4, R4 ;  /* 0x00000000040472ca */ /* 0x004fc400000e0000 */
[----:B------:R-:W2:Y:S11]  /*1e6b0*/  S2R R4, SR_TID.X ;  /* 0x0000000000047919 */ /* 0x000eb60000002100 */
[----:B------:R-:W-:Y:S01]  /*1e6c0*/  ULOP3.LUT UR38, UR4, 0x2, URZ, 0xfc, !UPT ;  /* 0x0000000204267892 */ /* 0x000fe2000f8efc3f */
[----:B--2---:R-:W-:-:S04]  /*1e6d0*/  LOP3.LUT R4, R4, 0x7f, RZ, 0xc0, !PT ;  /* 0x0000007f04047812 */ /* 0x004fc800078ec0ff */
[C---:B------:R-:W-:Y:S02]  /*1e6e0*/  ISETP.NE.AND P2, PT, R4.reuse, RZ, PT ;  /* 0x000000ff0400720c */ /* 0x040fe40003f45270 */
[----:B------:R-:W-:-:S11]  /*1e6f0*/  ISETP.NE.OR P0, PT, R4, RZ, !P1 ;  /* 0x000000ff0400720c */ /* 0x000fd60004f05670 */
[----:B------:R-:W-:-:S04]  /*1e700*/  @P2 LOP3.LUT R2, R2, 0x2, RZ, 0xfc, !PT ;  /* 0x0000000202022812 */ /* 0x000fc800078efcff */
[----:B------:R-:W-:-:S05]  /*1e710*/  @P0 LOP3.LUT R2, R2, 0x40, RZ, 0xfc, !PT ;  /* 0x0000004002020812 */ /* 0x000fca00078efcff */
[----:B------:R1:W-:Y:S02]  /*1e720*/  STL [R1+0x14], R2 ;  /* 0x0000140201007387 */ /* 0x0003e40000100800 */
.L_x_2540:
[----:B-12---:R-:W1:Y:S02]  /*1e730*/  LDC.64 R2, c[0x0][0xc60] ;  /* 0x00031800ff027b82 */ /* 0x006e640000000a00 */
[----:B-1----:R-:W-:-:S05]  /*1e740*/  IMAD.WIDE R2, R19, 0x4, R2 ;  /* 0x0000000413027825 */ /* 0x002fca00078e0202 */
[----:B0-----:R-:W2:Y:S01]  /*1e750*/  LDG.E R11, desc[UR56][R2.64] ;  /* 0x00000038020b7981 */ /* 0x001ea2000c1e1900 */
[----:B------:R-:W-:Y:S05]  /*1e760*/  YIELD ;  /* 0x0000000000007946 */ /* 0x000fea0003800000 */
[----:B------:R-:W-:Y:S01]  /*1e770*/  ULDC.64 UR4, c[0x0][0xa28] ;  /* 0x00028a0000047ab9 */ /* 0x000fe20000000a00 */
[----:B------:R-:W-:Y:S02]  /*1e780*/  CS2R R8, SRZ ;  /* 0x0000000000087805 */ /* 0x000fe4000001ff00 */
[----:B------:R-:W-:Y:S01]  /*1e790*/  ISETP.NE.U32.AND P0, PT, RZ, UR4, PT ;  /* 0x00000004ff007c0c */ /* 0x000fe2000bf05070 */
[----:B------:R-:W-:Y:S01]  /*1e7a0*/  ULDC.64 UR8, c[0x0][0xa08] ;  /* 0x0002820000087ab9 */ /* 0x000fe20000000a00 */
[----:B------:R-:W-:-:S02]  /*1e7b0*/  ULDC.64 UR10, c[0x0][0xa10] ;  /* 0x00028400000a7ab9 */ /* 0x000fc40000000a00 */
[----:B------:R-:W-:Y:S02]  /*1e7c0*/  ISETP.NE.AND.EX P0, PT, RZ, UR5, PT, P0 ;  /* 0x00000005ff007c0c */ /* 0x000fe4000bf05300 */
[----:B--2---:R-:W-:Y:S01]  /*1e7d0*/  SHF.R.S32.HI R0, RZ, 0x1f, R11 ;  /* 0x0000001fff007819 */ /* 0x004fe2000001140b */
[----:B------:R-:W-:-:S10]  /*1e7e0*/  IMAD.SHL.U32 R15, R11, 0x4, RZ ;  /* 0x000000040b0f7824 */ /* 0x000fd400078e00ff */
[C---:B------:R-:W-:Y:S01]  /*1e7f0*/  @P0 LEA R2, P1, R11.reuse, UR4, 0x2 ;  /* 0x000000040b020c11 */ /* 0x040fe2000f8210ff */
[----:B------:R-:W-:Y:S03]  /*1e800*/  STL [R1+0x20], R11 ;  /* 0x0000200b01007387 */ /* 0x000fe60000100800 */
[----:B------:R-:W-:Y:S01]  /*1e810*/  @P0 LEA.HI.X R3, R11, UR5, R0, 0x2, P1 ;  /* 0x000000050b030c11 */ /* 0x000fe200088f1400 */
[----:B------:R-:W-:-:S04]  /*1e820*/  ULDC.64 UR4, c[0x0][0xa18] ;  /* 0x0002860000047ab9 */ /* 0x000fc80000000a00 */
[----:B------:R0:W5:Y:S01]  /*1e830*/  @P0 LDG.E R8, desc[UR56][R2.64] ;  /* 0x0000003802080981 */ /* 0x000162000c1e1900 */
[----:B------:R-:W-:Y:S02]  /*1e840*/  ISETP.NE.U32.AND P0, PT, RZ, UR4, PT ;  /* 0x00000004ff007c0c */ /* 0x000fe4000bf05070 */
[----:B------:R-:W-:Y:S01]  /*1e850*/  SHF.L.U64.HI R14, R11, 0x2, R0 ;  /* 0x000000020b0e7819 */ /* 0x000fe20000010200 */
[----:B------:R-:W-:Y:S01]  /*1e860*/  STL [R1+0x28], R15 ;  /* 0x0000280f01007387 */ /* 0x000fe20000100800 */
[----:B------:R-:W-:Y:S01]  /*1e870*/  ISETP.NE.AND.EX P0, PT, RZ, UR5, PT, P0 ;  /* 0x00000005ff007c0c */ /* 0x000fe2000bf05300 */
[----:B------:R-:W-:Y:S02]  /*1e880*/  ULDC UR6, c[0x0][0x338] ;  /* 0x0000ce0000067ab9 */ /* 0x000fe40000000800 */
[----:B------:R-:W-:Y:S10]  /*1e890*/  STL [R1+0x2c], R14 ;  /* 0x00002c0e01007387 */ /* 0x000ff40000100800 */
[----:B------:R-:W-:-:S04]  /*1e8a0*/  @P0 IADD3 R12, P1, R15, UR4, RZ ;  /* 0x000000040f0c0c10 */ /* 0x000fc8000ff3e0ff */
[C---:B------:R-:W-:Y:S01]  /*1e8b0*/  @P0 IADD3.X R13, R14.reuse, UR5, RZ, P1, !PT ;  /* 0x000000050e0d0c10 */ /* 0x040fe20008ffe4ff */
[----:B------:R-:W-:Y:S02]  /*1e8c0*/  ULDC.64 UR4, c[0x0][0xa00] ;  /* 0x0002800000047ab9 */ /* 0x000fe40000000a00 */
[----:B------:R-:W-:Y:S02]  /*1e8d0*/  ISETP.NE.U32.AND P2, PT, RZ, UR4, PT ;  /* 0x00000004ff007c0c */ /* 0x000fe4000bf45070 */
[C---:B0-----:R-:W-:Y:S02]  /*1e8e0*/  IADD3 R2, P1, R15.reuse, UR4, RZ ;  /* 0x000000040f027c10 */ /* 0x041fe4000ff3e0ff */
[----:B------:R-:W-:Y:S02]  /*1e8f0*/  ISETP.NE.AND.EX P2, PT, RZ, UR5, PT, P2 ;  /* 0x00000005ff007c0c */ /* 0x000fe4000bf45320 */
[----:B------:R-:W-:Y:S01]  /*1e900*/  IADD3.X R3, R14, UR5, RZ, P1, !PT ;  /* 0x000000050e037c10 */ /* 0x000fe20008ffe4ff */
[----:B------:R-:W-:Y:S01]  /*1e910*/  ULDC UR4, c[0x0][0x288] ;  /* 0x0000a20000047ab9 */ /* 0x000fe20000000800 */
[----:B------:R-:W-:-:S02]  /*1e920*/  IADD3 R6, P1, R15, UR8, RZ ;  /* 0x000000080f067c10 */ /* 0x000fc4000ff3e0ff */
[----:B------:R-:W-:Y:S01]  /*1e930*/  MOV R10, UR4 ;  /* 0x00000004000a7c02 */ /* 0x000fe20008000f00 */
[----:B------:R-:W-:Y:S01]  /*1e940*/  ULDC.64 UR4, c[0x0][0x3f8] ;  /* 0x0000fe0000047ab9 */ /* 0x000fe20000000a00 */
[----:B------:R-:W-:-:S04]  /*1e950*/  IADD3.X R7, R14, UR9, RZ, P1, !PT ;  /* 0x000000090e077c10 */ /* 0x000fc80008ffe4ff */
[----:B------:R0:W5:Y:S04]  /*1e960*/  @P0 LDG.E R10, desc[UR56][R12.64] ;  /* 0x000000380c0a0981 */ /* 0x000168000c1e1900 */
[----:B------:R-:W2:Y:S01]  /*1e970*/  @P2 LDG.E R9, desc[UR56][R2.64] ;  /* 0x0000003802092981 */ /* 0x000ea2000c1e1900 */
[----:B------:R-:W-:Y:S01]  /*1e980*/  UISETP.NE.U32.AND UP0, UPT, UR4, URZ, UPT ;  /* 0x0000003f0400728c */ /* 0x000fe2000bf05070 */
[----:B------:R-:W-:Y:S02]  /*1e990*/  IADD3 R4, P1, R15, UR10, RZ ;  /* 0x0000000a0f047c10 */ /* 0x000fe4000ff3e0ff */
[----:B------:R-:W-:Y:S01]  /*1e9a0*/  ULDC UR4, c[0x0][0x404] ;  /* 0x0001010000047ab9 */ /* 0x000fe20000000800 */
[----:B------:R-:W-:Y:S01]  /*1e9b0*/  UISETP.NE.AND.EX UP0, UPT, UR5, URZ, UPT, UP0 ;  /* 0x0000003f0500728c */ /* 0x000fe2000bf05300 */
[----:B------:R-:W-:-:S02]  /*1e9c0*/  IADD3.X R5, R14, UR11, RZ, P1, !PT ;  /* 0x0000000b0e057c10 */ /* 0x000fc40008ffe4ff */
[----:B------:R-:W-:Y:S01]  /*1e9d0*/  ISETP.NE.U32.AND P1, PT, RZ, UR8, PT ;  /* 0x00000008ff007c0c */ /* 0x000fe2000bf25070 */
[----:B------:R-:W-:Y:S01]  /*1e9e0*/  USEL UR4, UR4, 0x1, UP0 ;  /* 0x0000000104047887 */ /* 0x000fe20008000000 */
[----:B------:R-:W-:Y:S02]  /*1e9f0*/  ULDC UR5, c[0x0][0x2e0] ;  /* 0x0000b80000057ab9 */ /* 0x000fe40000000800 */
[----:B------:R-:W-:Y:S01]  /*1ea00*/  ISETP.NE.AND.EX P3, PT, RZ, UR9, PT, P1 ;  /* 0x00000009ff007c0c */ /* 0x000fe2000bf65310 */
[----:B------:R-:W-:Y:S01]  /*1ea10*/  UIMAD UR4, UR4, UR5, URZ ;  /* 0x00000005040472a4 */ /* 0x000fe2000f8e023f */
[----:B------:R-:W-:Y:S01]  /*1ea20*/  ISETP.NE.U32.AND P1, PT, RZ, UR10, PT ;  /* 0x0000000aff007c0c */ /* 0x000fe2000bf25070 */
[----:B------:R-:W-:-:S03]  /*1ea30*/  IMAD.U32 R0, RZ, RZ, UR6 ;  /* 0x00000006ff007e24 */ /* 0x000fc6000f8e00ff */
[----:B------:R-:W-:Y:S01]  /*1ea40*/  ISETP.NE.AND.EX P1, PT, RZ, UR11, PT, P1 ;  /* 0x0000000bff007c0c */ /* 0x000fe2000bf25310 */
[----:B--2---:R1:W-:Y:S02]  /*1ea50*/  STL [R1+0x34], R9 ;  /* 0x0000340901007387 */ /* 0x0043e40000100800 */
[----:B-1----:R-:W-:Y:S01]  /*1ea60*/  MOV R9, UR4 ;  /* 0x0000000400097c02 */ /* 0x002fe20008000f00 */
[----:B0-----:R-:W-:Y:S09]  /*1ea70*/  @P0 BRA `(.L_x_2451) ;  /* 0x0000000000100947 */ /* 0x001ff20003800000 */
[----:B------:R-:W-:Y:S05]  /*1ea80*/  @!P2 BRA `(.L_x_2451) ;  /* 0x00000000000ca947 */ /* 0x000fea0003800000 */
[----:B-----5:R-:W2:Y:S04]  /*1ea90*/  LDG.E R10, desc[UR56][R2.64] ;  /* 0x00000038020a7981 */ /* 0x020ea8000c1e1900 */
[----:B------:R-:W2:Y:S02]  /*1eaa0*/  LDG.E R2, desc[UR56][R2.64+0x4] ;  /* 0x0000043802027981 */ /* 0x000ea4000c1e1900 */
[----:B--2---:R-:W-:-:S07]  /*1eab0*/  IMAD.IADD R10, R2, 0x1, -R10 ;  /* 0x00000001020a7824 */ /* 0x004fce00078e0a0a */
.L_x_2451:
[----:B------:R-:W-:Y:S01]  /*1eac0*/  MOV R2, RZ ;  /* 0x000000ff00027202 */ /* 0x000fe20000000f00 */
[----:B------:R-:W-:Y:S01]  /*1ead0*/  IMAD.MOV.U32 R20, RZ, RZ, RZ ;  /* 0x000000ffff147224 */ /* 0x000fe200078e00ff */
[----:B------:R-:W-:-:S04]  /*1eae0*/  ULDC.64 UR4, c[0x0][0xa20] ;  /* 0x0002880000047ab9 */ /* 0x000fc80000000a00 */
[----:B------:R-:W2:Y:S04]  /*1eaf0*/  @P3 LDG.E R2, desc[UR56][R6.64] ;  /* 0x0000003806023981 */ /* 0x000ea8000c1e1900 */
[----:B------:R0:W5:Y:S01]  /*1eb00*/  @P1 LDG.E R20, desc[UR56][R4.64] ;  /* 0x0000003804141981 */ /* 0x000162000c1e1900 */
[----:B------:R-:W-:-:S04]  /*1eb10*/  ISETP.NE.U32.AND P0, PT, RZ, UR4, PT ;  /* 0x00000004ff007c0c */ /* 0x000fc8000bf05070 */
[----:B------:R-:W-:Y:S02]  /*1eb20*/  ISETP.NE.AND.EX P0, PT, RZ, UR5, PT, P0 ;  /* 0x00000005ff007c0c */ /* 0x000fe4000bf05300 */
[----:B--2--5:R-:W-:-:S05]  /*1eb30*/  IADD3 R2, R2, R8, RZ ;  /* 0x0000000802027210 */ /* 0x024fca0007ffe0ff */
[----:B------:R0:W-:Y:S06]  /*1eb40*/  STL [R1+0x8], R2 ;  /* 0x0000080201007387 */ /* 0x0001ec0000100800 */
[----:B------:R-:W-:Y:S05]  /*1eb50*/  @!P0 BRA `(.L_x_2452) ;  /* 0x0000000000108947 */ /* 0x000fea0003800000 */
[----:B0-----:R-:W-:-:S04]  /*1eb60*/  IADD3 R2, P0, R15, UR4, RZ ;  /* 0x000000040f027c10 */ /* 0x001fc8000ff1e0ff */
[----:B------:R-:W-:-:S05]  /*1eb70*/  IADD3.X R3, R14, UR5, RZ, P0, !PT ;  /* 0x000000050e037c10 */ /* 0x000fca00087fe4ff */
[----:B------:R1:W5:Y:S01]  /*1eb80*/  LDG.E R9, desc[UR56][R2.64] ;  /* 0x0000003802097981 */ /* 0x000362000c1e1900 */
[----:B------:R-:W-:Y:S05]  /*1eb90*/  BRA `(.L_x_2453) ;  /* 0x0000000000107947 */ /* 0x000fea0003800000 */
.L_x_2452:
[----:B------:R-:W-:Y:S05]  /*1eba0*/  @!P3 BRA `(.L_x_2453) ;  /* 0x00000000000cb947 */ /* 0x000fea0003800000 */
[----:B------:R-:W2:Y:S04]  /*1ebb0*/  LDG.E R9, desc[UR56][R6.64] ;  /* 0x0000003806097981 */ /* 0x000ea8000c1e1900 */
[----:B------:R-:W2:Y:S02]  /*1ebc0*/  LDG.E R6, desc[UR56][R6.64+0x4] ;  /* 0x0000043806067981 */ /* 0x000ea4000c1e1900 */
[----:B--2---:R-:W-:-:S07]  /*1ebd0*/  IMAD.IADD R9, R6, 0x1, -R9 ;  /* 0x0000000106097824 */ /* 0x004fce00078e0a09 */
.L_x_2453:
[----:B01----:R-:W2:Y:S01]  /*1ebe0*/  @P1 LDG.E R2, desc[UR56][R4.64] ;  /* 0x0000003804021981 */ /* 0x003ea2000c1e1900 */
[----:B-----5:R-:W-:-:S03]  /*1ebf0*/  IADD3 R9, -R8, R9, RZ ;  /* 0x0000000908097210 */ /* 0x020fc60007ffe1ff */
[----:B------:R-:W2:Y:S01]  /*1ec00*/  @P1 LDG.E R4, desc[UR56][R4.64+0x4] ;  /* 0x0000043804041981 */ /* 0x000ea2000c1e1900 */
[----:B------:R-:W-:Y:S01]  /*1ec10*/  LEA R3, R17, 0xff, 0x7 ;  /* 0x000000ff11037811 */ /* 0x000fe200078e38ff */
[----:B------:R-:W-:Y:S01]  /*1ec20*/  BSSY B0, `(.L_x_2454) ;  /* 0x00000f5000007945 */ /* 0x000fe20003800000 */
[----:B------:R-:W-:Y:S01]  /*1ec30*/  PLOP3.LUT P2, PT, PT, PT, PT, 0x80, 0x0 ;  /* 0x000000000000781c */ /* 0x000fe20003f4f070 */
[----:B--2---:R-:W-:-:S05]  /*1ec40*/  @P1 IMAD.IADD R0, R4, 0x1, -R2 ;  /* 0x0000000104001824 */ /* 0x004fca00078e0a02 */
[----:B------:R-:W-:-:S04]  /*1ec50*/  IADD3 R2, R9, R0, RZ ;  /* 0x0000000009027210 */ /* 0x000fc80007ffe0ff */
[C---:B------:R-:W-:Y:S01]  /*1ec60*/  IADD3 R3, R2.reuse, R3, -R10 ;  /* 0x0000000302037210 */ /* 0x040fe20007ffe80a */
[----:B------:R-:W-:-:S05]  /*1ec70*/  VIADD R2, R2, 0x7f ;  /* 0x0000007f02027836 */ /* 0x000fca0000000000 */
[----:B------:R-:W-:-:S04]  /*1ec80*/  SHF.R.S32.HI R4, RZ, 0x1f, R2 ;  /* 0x0000001fff047819 */ /* 0x000fc80000011402 */
[----:B------:R-:W-:Y:S02]  /*1ec90*/  LEA.HI R4, R4, R2, RZ, 0x7 ;  /* 0x0000000204047211 */ /* 0x000fe400078f38ff */
[----:B------:R-:W-:-:S04]  /*1eca0*/  SHF.R.S32.HI R2, RZ, 0x1f, R3 ;  /* 0x0000001fff027819 */ /* 0x000fc80000011403 */
[----:B------:R-:W-:Y:S02]  /*1ecb0*/  LEA.HI R2, R2, R3, RZ, 0x7 ;  /* 0x0000000302027211 */ /* 0x000fe400078f38ff */
[----:B------:R-:W-:Y:S02]  /*1ecc0*/  SHF.R.S32.HI R4, RZ, 0x7, R4 ;  /* 0x00000007ff047819 */ /* 0x000fe40000011404 */
[----:B------:R-:W-:-:S04]  /*1ecd0*/  SHF.R.S32.HI R2, RZ, 0x7, R2 ;  /* 0x00000007ff027819 */ /* 0x000fc80000011402 */
[----:B------:R-:W-:-:S04]  /*1ece0*/  VIMNMX R6, R4, R2, PT ;  /* 0x0000000204067248 */ /* 0x000fc80003fe0100 */
[----:B------:R-:W-:Y:S01]  /*1ecf0*/  LEA R2, R6, -R9, 0x7 ;  /* 0x8000000906027211 */ /* 0x000fe200078e38ff */
[----:B------:R-:W-:-:S03]  /*1ed00*/  IMAD.MOV R9, RZ, RZ, -R9 ;  /* 0x000000ffff097224 */ /* 0x000fc600078e0a09 */
[----:B------:R-:W-:Y:S02]  /*1ed10*/  VIMNMX R0, R2, R0, PT ;  /* 0x0000000002007248 */ /* 0x000fe40003fe0100 */
[----:B------:R-:W-:-:S04]  /*1ed20*/  VIMNMX R9, RZ, R9, !PT ;  /* 0x00000009ff097248 */ /* 0x000fc80007fe0100 */
[----:B------:R-:W-:Y:S02]  /*1ed30*/  ISETP.GT.AND P0, PT, R0, R9, PT ;  /* 0x000000090000720c */ /* 0x000fe40003f04270 */
[----:B------:R-:W-:-:S11]  /*1ed40*/  SHF.R.U32.HI R3, RZ, 0x7, R9 ;  /* 0x00000007ff037819 */ /* 0x000fd60000011609 */
[----:B------:R-:W-:-:S04]  /*1ed50*/  @P0 IADD3 R0, R0, 0x7f, RZ ;  /* 0x0000007f00000810 */ /* 0x000fc80007ffe0ff */
[----:B------:R-:W-:Y:S01]  /*1ed60*/  @P0 SHF.R.S32.HI R2, RZ, 0x1f, R0 ;  /* 0x0000001fff020819 */ /* 0x000fe20000011400 */
[----:B------:R0:W-:Y:S03]  /*1ed70*/  STL [R1+0x24], R6 ;  /* 0x0000240601007387 */ /* 0x0001e60000100800 */
[----:B------:R-:W-:Y:S01]  /*1ed80*/  @P0 LEA.HI R2, R2, R0, RZ, 0x7 ;  /* 0x0000000002020211 */ /* 0x000fe200078f38ff */
[----:B------:R-:W-:-:S03]  /*1ed90*/  IMAD.MOV.U32 R5, RZ, RZ, R3 ;  /* 0x000000ffff057224 */ /* 0x000fc600078e0003 */
[----:B------:R-:W-:-:S04]  /*1eda0*/  @P0 SHF.R.S32.HI R5, RZ, 0x7, R2 ;  /* 0x00000007ff050819 */ /* 0x000fc80000011402 */
[----:B------:R-:W-:-:S13]  /*1edb0*/  ISETP.GT.AND P0, PT, R5, R3, PT ;  /* 0x000000030500720c */ /* 0x000fda0003f04270 */
        /* <DEDUP_REMOVED lines=11> */
.L_x_2607:
[----:B------:R-:W-:-:S03]  /*1ee70*/  UMOV UR4, 0xffffffff ;  /* 0xffffffff00047882 */ /* 0x000fc60000000000 */
[----:B------:R-:W-:Y:S05]  /*1ee80*/  BRA.DIV UR4, `(.L_x_2457) ;  /* 0x0000005e04107947 */ /* 0x000fea000b800000 */
[----:B------:R-:W-:-:S13]  /*1ee90*/  ELECT P6, URZ, PT ;  /* 0x00000000003f782f */ /* 0x000fda00038c0000 */
.L_x_2610:
[----:B------:R-:W2:Y:S01]  /*1eea0*/  LDL R4, [R1+0x30] ;  /* 0x0000300001047983 */ /* 0x000ea20000100800 */
[----:B------:R-:W-:Y:S01]  /*1eeb0*/  MOV R7, 0x400 ;  /* 0x0000040000077802 */ /* 0x000fe20000000f00 */
[----:B------:R-:W-:Y:S01]  /*1eec0*/  BSSY B1, `(.L_x_2458) ;  /* 0x000000a000017945 */ /* 0x000fe20003800000 */
[----:B--2---:R-:W-:-:S05]  /*1eed0*/  VIADD R4, R4, 0x1 ;  /* 0x0000000104047836 */ /* 0x004fca0000000000 */
[----:B------:R-:W-:-:S04]  /*1eee0*/  LEA.HI R6, R4, R4, RZ, 0x1 ;  /* 0x0000000404067211 */ /* 0x000fc800078f08ff */
[----:B------:R-:W-:-:S04]  /*1eef0*/  LOP3.LUT R6, R6, 0xfffffffe, RZ, 0xc0, !PT ;  /* 0xfffffffe06067812 */ /* 0x000fc800078ec0ff */
[----:B------:R-:W-:Y:S02]  /*1ef00*/  IADD3 R6, R4, -R6, RZ ;  /* 0x8000000604067210 */ /* 0x000fe40007ffe0ff */
[----:B------:R-:W0:Y:S02]  /*1ef10*/  S2R R4, SR_CgaCtaId ;  /* 0x0000000000047919 */ /* 0x000e240000008800 */
[----:B------:R-:W-:Y:S02]  /*1ef20*/  SHF.L.U32 R6, R6, 0x1f, RZ ;  /* 0x0000001f06067819 */ /* 0x000fe400000006ff */
[----:B0-----:R-:W-:-:S04]  /*1ef30*/  LEA R4, R4, R7, 0x18 ;  /* 0x0000000704047211 */ /* 0x001fc800078ec0ff */
[----:B------:R-:W0:Y:S02]  /*1ef40*/  SYNCS.PHASECHK.TRANS64.TRYWAIT P0, [R4+URZ+0x34820], R6 ;  /* 0x03482006040075a7 */ /* 0x000e24000800017f */
[----:B0-----:R-:W-:Y:S05]  /*1ef50*/  @!P0 BRA `(.L_x_2459) ;  /* 0x0000005800fc8947 */ /* 0x001fea0003800000 */
.L_x_2611:
[----:B------:R-:W-:Y:S05]  /*1ef60*/  BSYNC B1 ;  /* 0x0000000000017941 */ /* 0x000fea0003800000 */
.L_x_2458:
        /* <DEDUP_REMOVED lines=8> */
.L_x_2612:
        /* <DEDUP_REMOVED lines=11> */
.L_x_2463:
        /* <DEDUP_REMOVED lines=30> */
.L_x_2613:
        /* <DEDUP_REMOVED lines=8> */
.L_x_2465:
        /* <DEDUP_REMOVED lines=26> */
.L_x_2461:
[----:B------:R-:W-:Y:S05]  /*1f4a0*/  BSYNC B1 ;  /* 0x0000000000017941 */ /* 0x000fea0003800000 */
.L_x_2460:
        /* <DEDUP_REMOVED lines=13> */
[C---:B------:R-:W-:Y:S01]  /*1f580*/  IMAD R6, R5.reuse, 0x80, R20 ;  /* 0x0000008005067824 */ /* 0x040fe200078e0214 */
[----:B------:R-:W-:-:S03]  /*1f590*/  IADD3 R5, R5, -0x1, RZ ;  /* 0xffffffff05057810 */ /* 0x000fc60007ffe0ff */
[----:B------:R-:W-:-:S07]  /*1f5a0*/  VIADD R6, R6, 0xffffff00 ;  /* 0xffffff0006067836 */ /* 0x000fce0000000000 */
.L_x_2472:
        /* <DEDUP_REMOVED lines=9> */
.L_x_2614:
        /* <DEDUP_REMOVED lines=11> */
.L_x_2469:
        /* <DEDUP_REMOVED lines=28> */
.L_x_2615:
        /* <DEDUP_REMOVED lines=8> */
.L_x_2471:
        /* <DEDUP_REMOVED lines=22> */
.L_x_2467:
[----:B------:R-:W-:Y:S05]  /*1fa90*/  BSYNC B1 ;  /* 0x0000000000017941 */ /* 0x000fea0003800000 */
.L_x_2466:
        /* <DEDUP_REMOVED lines=13> */
.L_x_2455:
[----:B------:R-:W-:Y:S05]  /*1fb70*/  BSYNC B0 ;  /* 0x0000000000007941 */ /* 0x000fea0003800000 */
.L_x_2454:
        /* <DEDUP_REMOVED lines=13> */
[----:B------:R-:W1:Y:S08]  /*1fc50*/  FLO.U32 R0, UR4 ;  /* 0x0000000400007d00 */ /* 0x000e7000080e0000 */
        /* <DEDUP_REMOVED lines=9> */
.L_x_2474:
        /* <DEDUP_REMOVED lines=17> */
[----:B------:R-:W-:Y:S01]  /*1fe00*/  MOV R11, UR5 ;  /* 0x00000005000b7c02 */ /* 0x000fe20008000f00 */
[----:B0-----:R-:W-:Y:S01]  /*1fe10*/  IMAD.MOV.U32 R8, RZ, RZ, 0x70 ;  /* 0x00000070ff087424 */ /* 0x001fe200078e00ff */
[----:B------:R-:W-:Y:S01]  /*1fe20*/  MOV R12, 0x1 ;  /* 0x00000001000c7802 */ /* 0x000fe20000000f00 */
[----:B------:R-:W-:-:S07]  /*1fe30*/  IMAD.MOV.U32 R13, RZ, RZ, RZ ;  /* 0x000000ffff0d7224 */ /* 0x000fce00078e00ff */
[----:B------:R-:W-:-:S07]  /*1fe40*/  LEPC R20, `(.L_x_2476) ;  /* 0x000000001014794e */ /* 0x000fce0000000000 */
[----:B-1----:R-:W-:Y:S05]  /*1fe50*/  CALL.ABS.NOINC R2 ;  /* 0x0000000002007343 */ /* 0x002fea0003c00000 */
.L_x_2476:
        /* <DEDUP_REMOVED lines=14> */
[----:B------:R-:W-:Y:S01]  /*1ff40*/  MOV R11, UR5 ;  /* 0x00000005000b7c02 */ /* 0x000fe20008000f00 */
[----:B0-----:R-:W-:Y:S01]  /*1ff50*/  IMAD.MOV.U32 R8, RZ, RZ, 0x70 ;  /* 0x00000070ff087424 */ /* 0x001fe200078e00ff */
[----:B------:R-:W-:Y:S01]  /*1ff60*/  MOV R12, 0x1 ;  /* 0x00000001000c7802 */ /* 0x000fe20000000f00 */
[----:B-1----:R-:W-:-:S07]  /*1ff70*/  IMAD.MOV.U32 R13, RZ, RZ, RZ ;  /* 0x000000ffff0d7224 */ /* 0x002fce00078e00ff */
[----:B------:R-:W-:-:S07]  /*1ff80*/  LEPC R20, `(.L_x_2478) ;  /* 0x000000001014794e */ /* 0x000fce0000000000 */
[----:B--2---:R-:W-:Y:S05]  /*1ff90*/  CALL.ABS.NOINC R2 ;  /* 0x0000000002007343 */ /* 0x004fea0003c00000 */
.L_x_2478:
        /* <DEDUP_REMOVED lines=16> */
.L_x_2477:
        /* <DEDUP_REMOVED lines=19> */
[----:B------:R-:W-:Y:S02]  /*201d0*/  PLOP3.LUT P1, PT, P6, PT, PT, 0x8, 0x0 ;  /* 0x000000000000781c */ /* 0x000fe4000372e170 */
[----:B-1----:R-:W-:Y:S02]  /*201e0*/  LEA R3, R17, R4, 0x7 ;  /* 0x0000000411037211 */ /* 0x002fe400078e38ff */
[----:B------:R-:W1:Y:S02]  /*201f0*/  LDC R4, c[0x0][0x428] ;  /* 0x00010a00ff047b82 */ /* 0x000e640000000800 */
[----:B-1----:R-:W-:Y:S01]  /*20200*/  ISETP.NE.AND P0, PT, R4, 0x1, PT ;  /* 0x000000010400780c */ /* 0x002fe20003f05270 */
[----:B------:R-:W-:-:S12]  /*20210*/  IMAD.MOV.U32 R4, RZ, RZ, R18 ;  /* 0x000000ffff047224 */ /* 0x000fd800078e0012 */
[----:B------:R-:W1:Y:S08]  /*20220*/  @P0 LDC R5, c[0x0][0x42c] ;  /* 0x00010b00ff050b82 */ /* 0x000e700000000800 */
[----:B------:R-:W2:Y:S01]  /*20230*/  @P0 LDC R2, c[0x0][0x430] ;  /* 0x00010c00ff020b82 */ /* 0x000ea20000000800 */
[----:B-1----:R-:W-:-:S05]  /*20240*/  @P0 IMAD.HI.U32 R5, R18, R5, RZ ;  /* 0x0000000512050227 */ /* 0x002fca00078e00ff */
[----:B--2---:R-:W-:Y:S02]  /*20250*/  @P0 SHF.R.U32.HI R4, RZ, R2, R5 ;  /* 0x00000002ff040219 */ /* 0x004fe40000011605 */
[----:B------:R-:W-:-:S04]  /*20260*/  ISETP.NE.U32.AND P0, PT, RZ, UR4, PT ;  /* 0x00000004ff007c0c */ /* 0x000fc8000bf05070 */
[----:B------:R-:W-:-:S04]  /*20270*/  ISETP.NE.AND.EX P0, PT, RZ, UR5, PT, P0 ;  /* 0x00000005ff007c0c */ /* 0x000fc8000bf05300 */
[----:B------:R-:W-:-:S09]  /*20280*/  SEL R2, R6, RZ, !P0 ;  /* 0x000000ff06027207 */ /* 0x000fd20004000000 */
.L_x_2479:
        /* <DEDUP_REMOVED lines=16> */
.L_x_2480:
        /* <DEDUP_REMOVED lines=15> */
.L_x_2481:
        /* <DEDUP_REMOVED lines=10> */
[----:B0-----:R-:W0:Y:S01]  /*20520*/  LDC.64 R8, c[0x0][0x3f8] ;  /* 0x0000fe00ff087b82 */ /* 0x001e220000000a00 */
[----:B------:R-:W-:Y:S02]  /*20530*/  ULDC.64 UR4, c[0x0][0xa08] ;  /* 0x0002820000047ab9 */ /* 0x000fe40000000a00 */
[----:B0-----:R-:W-:Y:S01]  /*20540*/  LOP3.LUT P0, RZ, R8, UR4, RZ, 0xfc, !PT ;  /* 0x0000000408ff7c12 */ /* 0x001fe2000f80fcff */
[----:B------:R-:W-:-:S03]  /*20550*/  UMOV UR4, 0xffffffff ;  /* 0xffffffff00047882 */ /* 0x000fc60000000000 */
[----:B------:R-:W-:-:S04]  /*20560*/  LOP3.LUT P0, RZ, R9, UR5, RZ, 0xfc, P0 ;  /* 0x0000000509ff7c12 */ /* 0x000fc8000800fcff */
[----:B-----5:R-:W-:Y:S02]  /*20570*/  SEL R6, R0, RZ, !P0 ;  /* 0x000000ff00067207 */ /* 0x020fe40004000000 */
[----:B--2---:R-:W-:Y:S01]  /*20580*/  IADD3 R5, R5, -0x1, RZ ;  /* 0xffffffff05057810 */ /* 0x004fe20007ffe0ff */
[----:B------:R-:W-:Y:S06]  /*20590*/  BRA.DIV UR4, `(.L_x_2482) ;  /* 0x0000004604d07947 */ /* 0x000fec000b800000 */
.L_x_2618:
[----:B------:R-:W-:Y:S01]  /*205a0*/  UMOV UR4, 0xffffffff ;  /* 0xffffffff00047882 */ /* 0x000fe20000000000 */
[----:B------:R-:W-:Y:S02]  /*205b0*/  SHF.R.S32.HI R17, RZ, 0x1f, R0 ;  /* 0x0000001fff117819 */ /* 0x000fe40000011400 */
[----:B------:R-:W-:Y:S05]  /*205c0*/  BRA.DIV UR4, `(.L_x_2483) ;  /* 0x0000004604f87947 */ /* 0x000fea000b800000 */
[----:B------:R-:W-:-:S13]  /*205d0*/  ELECT P6, URZ, PT ;  /* 0x00000000003f782f */ /* 0x000fda00038c0000 */
.L_x_2621:
[----:B------:R-:W-:Y:S05]  /*205e0*/  @!P6 BRA `(.L_x_2484) ;  /* 0x000000040024e947 */ /* 0x000fea0003800000 */
[----:B------:R-:W-:-:S04]  /*205f0*/  ISETP.NE.U32.AND P0, PT, R8, RZ, PT ;  /* 0x000000ff0800720c */ /* 0x000fc80003f05070 */
[----:B------:R-:W-:-:S13]  /*20600*/  ISETP.NE.AND.EX P0, PT, R9, RZ, PT, P0 ;  /* 0x000000ff0900720c */ /* 0x000fda0003f05300 */
[----:B------:R-:W-:Y:S05]  /*20610*/  @!P0 BRA `(.L_x_2485) ;  /* 0x0000000000448947 */ /* 0x000fea0003800000 */
[----:B------:R-:W0:Y:S01]  /*20620*/  LDC R11, c[0x0][0x41c] ;  /* 0x00010700ff0b7b82 */ /* 0x000e220000000800 */
[----:B------:R-:W-:Y:S01]  /*20630*/  ULDC.64 UR4, c[0x0][0x408] ;  /* 0x0001020000047ab9 */ /* 0x000fe20000000a00 */
[----:B0-----:R-:W-:-:S13]  /*20640*/  ISETP.NE.AND P0, PT, R11, 0x1, PT ;  /* 0x000000010b00780c */ /* 0x001fda0003f05270 */
[----:B------:R-:W0:Y:S02]  /*20650*/  @P0 LDC.64 R6, c[0x0][0x420] ;  /* 0x00010800ff060b82 */ /* 0x000e240000000a00 */
[----:B0-----:R-:W-:-:S04]  /*20660*/  @P0 IMAD.HI.U32 R10, R5, R6, RZ ;  /* 0x00000006050a0227 */ /* 0x001fc800078e00ff */
        /* <DEDUP_REMOVED lines=9> */
[----:B------:R-:W-:-:S04]  /*20700*/  LEA R10, P0, R6, R8, 0x2 ;  /* 0x00000008060a7211 */ /* 0x000fc800078010ff */
[----:B------:R-:W-:-:S05]  /*20710*/  LEA.HI.X R11, R6, R9, R7, 0x2, P0 ;  /* 0x00000009060b7211 */ /* 0x000fca00000f1407 */
[----:B------:R0:W5:Y:S04]  /*20720*/  LDG.E R6, desc[UR56][R10.64] ;  /* 0x000000380a067981 */ /* 0x000168000c1e1900 */
.L_x_2485:
[----:B------:R-:W2:Y:S01]  /*20730*/  LDL R7, [R1] ;  /* 0x0000000001077983 */ /* 0x000ea20000100800 */
[----:B0-----:R-:W-:-:S03]  /*20740*/  MOV R11, 0x400 ;  /* 0x00000400000b7802 */ /* 0x001fc60000000f00 */
[----:B------:R-:W3:Y:S01]  /*20750*/  LDL R10, [R1+0xc] ;  /* 0x00000c00010a7983 */ /* 0x000ee20000100800 */
[----:B------:R-:W0:Y:S02]  /*20760*/  S2R R12, SR_CgaCtaId ;  /* 0x00000000000c7919 */ /* 0x000e240000008800 */
[----:B0-----:R-:W-:-:S04]  /*20770*/  LEA R11, R12, R11, 0x18 ;  /* 0x0000000b0c0b7211 */ /* 0x001fc800078ec0ff */
[----:B--2---:R-:W-:Y:S02]  /*20780*/  LEA R7, R7, R11, 0x3 ;  /* 0x0000000b07077211 */ /* 0x004fe400078e18ff */
[----:B---3--:R-:W-:-:S04]  /*20790*/  SHF.L.U32 R10, R10, 0x1f, RZ ;  /* 0x0000001f0a0a7819 */ /* 0x008fc800000006ff */
[----:B------:R-:W0:Y:S02]  /*207a0*/  SYNCS.PHASECHK.TRANS64.TRYWAIT P0, [R7+URZ+0x34840], R10 ;  /* 0x0348400a070075a7 */ /* 0x000e24000800017f */
[----:B0-----:R-:W-:Y:S05]  /*207b0*/  @!P0 BRA `(.L_x_2486) ;  /* 0x00000044009c8947 */ /* 0x001fea0003800000 */
.L_x_2622:
        /* <DEDUP_REMOVED lines=11> */
.L_x_2487:
        /* <DEDUP_REMOVED lines=33> */
.L_x_2484:
        /* <DEDUP_REMOVED lines=17> */
[----:B------:R-:W-:Y:S01]  /*20b90*/  UMOV UR15, 0x12f00000 ;  /* 0x12f00000000f7882 */ /* 0x000fe20000000000 */
[----:B------:R-:W-:Y:S01]  /*20ba0*/  @P0 MOV R7, 0xc000 ;  /* 0x0000c00000070802 */ /* 0x000fe20000000f00 */
        /* <DEDUP_REMOVED lines=23> */
[----:B------:R-:W-:-:S04]  /*20d20*/  LOP3.LUT R2, R2, 0xfffffffe, RZ, 0xc0, !PT ;  /* 0xfffffffe02027812 */ /* 0x000fc800078ec0ff */
[----:B------:R-:W-:-:S04]  /*20d30*/  IADD3 R2, R12, -R2, RZ ;  /* 0x800000020c027210 */ /* 0x000fc80007ffe0ff */
[----:B------:R-:W-:-:S04]  /*20d40*/  SHF.L.U32 R2, R2, 0x1f, RZ ;  /* 0x0000001f02027819 */ /* 0x000fc800000006ff */
[----:B------:R-:W1:Y:S02]  /*20d50*/  SYNCS.PHASECHK.TRANS64.TRYWAIT P0, [R10+URZ+0x34820], R2 ;  /* 0x034820020a0075a7 */ /* 0x000e64000800017f */
[----:B01----:R-:W-:Y:S05]  /*20d60*/  @!P0 BRA `(.L_x_2489) ;  /* 0x0000004000448947 */ /* 0x003fea0003800000 */
.L_x_2623:
[----:B------:R-:W-:Y:S05]  /*20d70*/  BSYNC B0 ;  /* 0x0000000000007941 */ /* 0x000fea0003800000 */
.L_x_2488:
[----:B0-----:R-:W2:Y:S01]  /*20d80*/  LDL R3, [R1+0x24] ;  /* 0x0000240001037983 */ /* 0x001ea20000100800 */
[----:B------:R-:W-:Y:S01]  /*20d90*/  BSSY B0, `(.L_x_2490) ;  /* 0x000019a000007945 */ /* 0x000fe20003800000 */
[----:B--2---:R-:W-:-:S13]  /*20da0*/  ISETP.GE.AND P0, PT, R3, 0x2, PT ;  /* 0x000000020300780c */ /* 0x004fda0003f06270 */
[----:B------:R-:W-:Y:S05]  /*20db0*/  @!P0 BRA `(.L_x_2491) ;  /* 0x00000018005c8947 */ /* 0x000fea0003800000 */
[C---:B------:R-:W-:Y:S01]  /*20dc0*/  LOP3.LUT R2, R3.reuse, 0x1, RZ, 0xc0, !PT ;  /* 0x0000000103027812 */ /* 0x040fe200078ec0ff */
[----:B------:R-:W-:Y:S03]  /*20dd0*/  BSSY B1, `(.L_x_2492) ;  /* 0x000008c000017945 */ /* 0x000fe60003800000 */
[----:B------:R-:W-:Y:S01]  /*20de0*/  ISETP.NE.U32.AND P0, PT, R2, 0x1, PT ;  /* 0x000000010200780c */ /* 0x000fe20003f05070 */
[----:B------:R-:W-:-:S05]  /*20df0*/  VIADD R2, R3, 0xfffffffe ;  /* 0xfffffffe03027836 */ /* 0x000fca0000000000 */
[----:B------:R-:W-:-:S07]  /*20e00*/  MOV R7, R2 ;  /* 0x0000000200077202 */ /* 0x000fce0000000f00 */
        /* <DEDUP_REMOVED lines=11> */
[----:B------:R-:W-:Y:S01]  /*20ec0*/  IMAD.MOV.U32 R7, RZ, RZ, R6 ;  /* 0x000000ffff077224 */ /* 0x000fe200078e0006 */
[----:B------:R-:W-:Y:S02]  /*20ed0*/  MOV R3, R2 ;  /* 0x0000000200037202 */ /* 0x000fe40000000f00 */
        /* <DEDUP_REMOVED lines=20> */
.L_x_2496:
[----:B0-----:R-:W0:Y:S01]  /*21020*/  S2R R9, SR_CgaCtaId ;  /* 0x0000000000097919 */ /* 0x001e220000008800 */
[----:B------:R-:W-:-:S04]  /*21030*/  MOV R8, 0x400 ;  /* 0x0000040000087802 */ /* 0x000fc80000000f00 */
[----:B0-----:R-:W-:Y:S02]  /*21040*/  LEA R8, R9, R8, 0x18 ;  /* 0x0000000809087211 */ /* 0x001fe400078ec0ff */
[----:B------:R-:W-:Y:S02]  /*21050*/  SHF.L.U32 R9, R13, 0x1f, RZ ;  /* 0x0000001f0d097819 */ /* 0x000fe400000006ff */
[----:B------:R-:W-:-:S04]  /*21060*/  LEA R8, R12, R8, 0x3 ;  /* 0x000000080c087211 */ /* 0x000fc800078e18ff */
[----:B------:R-:W0:Y:S02]  /*21070*/  SYNCS.PHASECHK.TRANS64.TRYWAIT P0, [R8+URZ+0x34840], R9 ;  /* 0x03484009080075a7 */ /* 0x000e24000800017f */
[----:B0-----:R-:W-:Y:S05]  /*21080*/  @!P0 BRA `(.L_x_2497) ;  /* 0x0000003c009c8947 */ /* 0x001fea0003800000 */
.L_x_2624:
        /* <DEDUP_REMOVED lines=11> */
.L_x_2498:
        /* <DEDUP_REMOVED lines=37> */
.L_x_2625:
        /* <DEDUP_REMOVED lines=10> */
.L_x_2500:
[----:B------:R-:W2:Y:S02]  /*21430*/  LDL R9, [R1+0x14] ;  /* 0x0000140001097983 */ /* 0x000ea40000100800 */
[----:B--2---:R-:W-:-:S13]  /*21440*/  LOP3.LUT P0, RZ, R9, 0x40, RZ, 0xc0, !PT ;  /* 0x0000004009ff7812 */ /* 0x004fda000780c0ff */
[----:B------:R-:W-:Y:S05]  /*21450*/  @P0 BRA `(.L_x_2501) ;  /* 0x0000000000040947 */ /* 0x000fea0003800000 */
[----:B------:R-:W-:Y:S01]  /*21460*/  BPT.TRAP 0x1 ;  /* 0x000000040000795c */ /* 0x000fe20000300000 */
.L_x_2501:
        /* <DEDUP_REMOVED lines=14> */
[----:B------:R-:W-:Y:S01]  /*21550*/  IMAD.MOV.U32 R6, RZ, RZ, R7 ;  /* 0x000000ffff067224 */ /* 0x000fe200078e0007 */
[----:B--2---:R-:W-:Y:S02]  /*21560*/  LEA R5, R10, R11, 0xf ;  /* 0x0000000b0a057211 */ /* 0x004fe400078e78ff */
[----:B---3--:R-:W-:Y:S02]  /*21570*/  R2UR UR5, R9 ;  /* 0x00000000090572ca */ /* 0x008fe400000e0000 */
[----:B------:R-:W-:-:S11]  /*21580*/  R2UR UR6, R5 ;  /* 0x00000000050672ca */ /* 0x000fd600000e0000 */
[----:B------:R-:W-:Y:S02]  /*21590*/  ULEA UR11, UR11, UR5, 0x7 ;  /* 0x000000050b0b7291 */ /* 0x000fe4000f8e383f */
[----:B------:R-:W-:Y:S02]  /*215a0*/  UIADD3 UR8, UR6, 0x400, URZ ;  /* 0x0000040006087890 */ /* 0x000fe4000fffe03f */
[----:B------:R-:W-:Y:S02]  /*215b0*/  UIADD3.X UR5, URZ, UR37, URZ, UP0, !UPT ;  /* 0x000000253f057290 */ /* 0x000fe400087fe43f */
[----:B------:R-:W-:-:S03]  /*215c0*/  UIADD3 UR14, UR6, 0x4400, URZ ;  /* 0x00004400060e7890 */ /* 0x000fc6000fffe03f */
[----:B------:R-:W-:-:S04]  /*215d0*/  UMOV UR6, 0x0 ;  /* 0x0000000000067882 */ /* 0x000fc80000000000 */
[----:B------:R0:W-:Y:S01]  /*215e0*/  UTMALDG.4D [UR8], [UR4], desc[UR6] ;  /* 0x00000608040075b4 */ /* 0x0001e20008019000 */
[----:B------:R-:W-:Y:S01]  /*215f0*/  MOV R5, R3 ;  /* 0x0000000300057202 */ /* 0x000fe20000000f00 */
[----:B0-----:R-:W-:Y:S01]  /*21600*/  UMOV UR8, UR14 ;  /* 0x0000000e00087c82 */ /* 0x001fe20008000000 */
[----:B------:R-:W-:Y:S02]  /*21610*/  UMOV UR10, UR15 ;  /* 0x0000000f000a7c82 */ /* 0x000fe40008000000 */
[----:B------:R0:W-:Y:S02]  /*21620*/  UTMALDG.4D [UR8], [UR4], desc[UR6] ;  /* 0x00000608040075b4 */ /* 0x0001e40008019000 */
[----:B0-----:R-:W-:Y:S01]  /*21630*/  NOP ;  /* 0x0000000000007918 */ /* 0x001fe20000000000 */
.L_x_2495:
[----:B------:R-:W-:Y:S05]  /*21640*/  BSYNC B2 ;  /* 0x0000000000027941 */ /* 0x000fea0003800000 */
.L_x_2494:
[----:B------:R-:W2:Y:S04]  /*21650*/  LDL.LU R3, [R1+0x24] ;  /* 0x0000240001037983 */ /* 0x000ea80000300800 */
[----:B------:R0:W-:Y:S04]  /*21660*/  STL [R1], R12 ;  /* 0x0000000c01007387 */ /* 0x0001e80000100800 */
[----:B------:R0:W-:Y:S02]  /*21670*/  STL [R1+0xc], R13 ;  /* 0x00000c0d01007387 */ /* 0x0001e40000100800 */
[----:B0-2---:R-:W-:-:S07]  /*21680*/  VIADD R7, R3, 0xfffffffd ;  /* 0xfffffffd03077836 */ /* 0x005fce0000000000 */
.L_x_2493:
[----:B------:R-:W-:Y:S05]  /*21690*/  BSYNC B1 ;  /* 0x0000000000017941 */ /* 0x000fea0003800000 */
.L_x_2492:
[----:B------:R-:W-:-:S13]  /*216a0*/  ISETP.NE.AND P0, PT, R2, RZ, PT ;  /* 0x000000ff0200720c */ /* 0x000fda0003f05270 */
[----:B------:R-:W-:Y:S05]  /*216b0*/  @!P0 BRA `(.L_x_2491) ;  /* 0x00000010001c8947 */ /* 0x000fea0003800000 */
[----:B------:R-:W-:-:S07]  /*216c0*/  MOV R11, R6 ;  /* 0x00000006000b7202 */ /* 0x000fce0000000f00 */
.L_x_2518:
        /* <DEDUP_REMOVED lines=30> */
[----:B------:R-:W-:-:S06]  /*218b0*/  LEA.HI.X R11, R2, UR5, R3, 0x2, P0 ;  /* 0x00000005020b7c11 */ /* 0x000fcc00080f1403 */
[----:B------:R0:W5:Y:S03]  /*218c0*/  LDG.E R11, desc[UR56][R10.64] ;  /* 0x000000380a0b7981 */ /* 0x000166000c1e1900 */
.L_x_2504:
[----:B------:R-:W1:Y:S01]  /*218d0*/  S2R R3, SR_CgaCtaId ;  /* 0x0000000000037919 */ /* 0x000e620000008800 */
[----:B------:R-:W-:-:S04]  /*218e0*/  MOV R2, 0x400 ;  /* 0x0000040000027802 */ /* 0x000fc80000000f00 */
[----:B-1----:R-:W-:Y:S02]  /*218f0*/  LEA R2, R3, R2, 0x18 ;  /* 0x0000000203027211 */ /* 0x002fe400078ec0ff */
[----:B------:R-:W-:Y:S02]  /*21900*/  SHF.L.U32 R3, R9, 0x1f, RZ ;  /* 0x0000001f09037819 */ /* 0x000fe400000006ff */
[----:B------:R-:W-:-:S04]  /*21910*/  LEA R2, R8, R2, 0x3 ;  /* 0x0000000208027211 */ /* 0x000fc800078e18ff */
[----:B------:R-:W1:Y:S02]  /*21920*/  SYNCS.PHASECHK.TRANS64.TRYWAIT P0, [R2+URZ+0x34840], R3 ;  /* 0x03484003020075a7 */ /* 0x000e64000800017f */
[----:B-1----:R-:W-:Y:S05]  /*21930*/  @!P0 BRA `(.L_x_2505) ;  /* 0x0000003400988947 */ /* 0x002fea0003800000 */
.L_x_2626:
        /* <DEDUP_REMOVED lines=11> */
.L_x_2506:
        /* <DEDUP_REMOVED lines=37> */
.L_x_2627:
        /* <DEDUP_REMOVED lines=10> */
.L_x_2508:
[----:B------:R-:W2:Y:S02]  /*21ce0*/  LDL R3, [R1+0x14] ;  /* 0x0000140001037983 */ /* 0x000ea40000100800 */
[----:B--2---:R-:W-:-:S13]  /*21cf0*/  LOP3.LUT P0, RZ, R3, 0x40, RZ, 0xc0, !PT ;  /* 0x0000004003ff7812 */ /* 0x004fda000780c0ff */
[----:B------:R-:W-:Y:S05]  /*21d00*/  @P0 BRA `(.L_x_2509) ;  /* 0x0000000000040947 */ /* 0x000fea0003800000 */
[----:B------:R-:W-:Y:S01]  /*21d10*/  BPT.TRAP 0x1 ;  /* 0x000000040000795c */ /* 0x000fe20000300000 */
.L_x_2509:
        /* <DEDUP_REMOVED lines=15> */
[----:B------:R-:W-:Y:S02]  /*21e10*/  MOV R6, R11 ;  /* 0x0000000b00067202 */ /* 0x000fe40000000f00 */
        /* <DEDUP_REMOVED lines=13> */
.L_x_2503:
[----:B------:R-:W-:Y:S05]  /*21ef0*/  BSYNC B1 ;  /* 0x0000000000017941 */ /* 0x000fea0003800000 */
.L_x_2502:
        /* <DEDUP_REMOVED lines=10> */
[----:B------:R-:W-:Y:S02]  /*21fa0*/  IADD3 R10, R7, -0x1, RZ ;  /* 0xffffffff070a7810 */ /* 0x000fe40007ffe0ff */
[----:B------:R-:W-:-:S04]  /*21fb0*/  ISETP.NE.U32.AND P0, PT, RZ, UR4, PT ;  /* 0x00000004ff007c0c */ /* 0x000fc8000bf05070 */
[----:B------:R-:W-:-:S13]  /*21fc0*/  ISETP.NE.AND.EX P0, PT, RZ, UR5, PT, P0 ;  /* 0x00000005ff007c0c */ /* 0x000fda000bf05300 */
[----:B------:R-:W-:Y:S05]  /*21fd0*/  @!P0 BRA `(.L_x_2512) ;  /* 0x0000000000448947 */ /* 0x000fea0003800000 */
[----:B------:R-:W1:Y:S01]  /*21fe0*/  LDC R12, c[0x0][0x41c] ;  /* 0x00010700ff0c7b82 */ /* 0x000e620000000800 */
        /* <DEDUP_REMOVED lines=14> */
[----:B------:R-:W-:-:S05]  /*220d0*/  LEA.HI.X R13, R2, UR5, R11, 0x2, P0 ;  /* 0x00000005020d7c11 */ /* 0x000fca00080f140b */
[----:B------:R1:W5:Y:S04]  /*220e0*/  LDG.E R11, desc[UR56][R12.64] ;  /* 0x000000380c0b7981 */ /* 0x000368000c1e1900 */
.L_x_2512:
[----:B------:R-:W2:Y:S01]  /*220f0*/  S2R R3, SR_CgaCtaId ;  /* 0x0000000000037919 */ /* 0x000ea20000008800 */
[----:B------:R-:W-:-:S04]  /*22100*/  MOV R2, 0x400 ;  /* 0x0000040000027802 */ /* 0x000fc80000000f00 */
[----:B--2---:R-:W-:Y:S02]  /*22110*/  LEA R2, R3, R2, 0x18 ;  /* 0x0000000203027211 */ /* 0x004fe400078ec0ff */
[----:B------:R-:W-:Y:S02]  /*22120*/  SHF.L.U32 R3, R14, 0x1f, RZ ;  /* 0x0000001f0e037819 */ /* 0x000fe400000006ff */
[----:B------:R-:W-:-:S04]  /*22130*/  LEA R2, R15, R2, 0x3 ;  /* 0x000000020f027211 */ /* 0x000fc800078e18ff */
[----:B------:R-:W2:Y:S02]  /*22140*/  SYNCS.PHASECHK.TRANS64.TRYWAIT P0, [R2+URZ+0x34840], R3 ;  /* 0x03484003020075a7 */ /* 0x000ea4000800017f */
[----:B--2---:R-:W-:Y:S05]  /*22150*/  @!P0 BRA `(.L_x_2513) ;  /* 0x0000002c00b88947 */ /* 0x004fea0003800000 */
.L_x_2628:
        /* <DEDUP_REMOVED lines=11> */
.L_x_2514:
        /* <DEDUP_REMOVED lines=36> */
.L_x_2629:
        /* <DEDUP_REMOVED lines=10> */
.L_x_2516:
[----:B------:R-:W2:Y:S02]  /*224f0*/  LDL R3, [R1+0x14] ;  /* 0x0000140001037983 */ /* 0x000ea40000100800 */
[----:B--2---:R-:W-:-:S13]  /*22500*/  LOP3.LUT P0, RZ, R3, 0x40, RZ, 0xc0, !PT ;  /* 0x0000004003ff7812 */ /* 0x004fda000780c0ff */
[----:B------:R-:W-:Y:S05]  /*22510*/  @P0 BRA `(.L_x_2517) ;  /* 0x0000000000040947 */ /* 0x000fea0003800000 */
[----:B------:R-:W-:Y:S01]  /*22520*/  BPT.TRAP 0x1 ;  /* 0x000000040000795c */ /* 0x000fe20000300000 */
.L_x_2517:
        /* <DEDUP_REMOVED lines=8> */
[----:B0-----:R-:W-:-:S04]  /*225b0*/  LEA R9, R12, R9, 0x18 ;  /* 0x000000090c097211 */ /* 0x001fc800078ec0ff */
[----:B------:R-:W-:-:S04]  /*225c0*/  LEA R8, R8, R9, 0xf ;  /* 0x0000000908087211 */ /* 0x000fc800078e78ff */
        /* <DEDUP_REMOVED lines=8> */
[----:B------:R-:W-:Y:S01]  /*22650*/  IMAD.MOV.U32 R5, RZ, RZ, R10 ;  /* 0x000000ffff057224 */ /* 0x000fe200078e000a */
[----:B------:R-:W-:Y:S02]  /*22660*/  MOV R6, R11 ;  /* 0x0000000b00067202 */ /* 0x000fe40000000f00 */
        /* <DEDUP_REMOVED lines=8> */
.L_x_2511:
[----:B------:R-:W-:Y:S05]  /*226f0*/  BSYNC B1 ;  /* 0x0000000000017941 */ /* 0x000fea0003800000 */
.L_x_2510:
[C---:B------:R-:W-:Y:S01]  /*22700*/  ISETP.GT.AND P0, PT, R7.reuse, 0x1, PT ;  /* 0x000000010700780c */ /* 0x040fe20003f04270 */
[----:B------:R-:W-:-:S12]  /*22710*/  VIADD R7, R7, 0xfffffffe ;  /* 0xfffffffe07077836 */ /* 0x000fd80000000000 */
[----:B------:R-:W-:Y:S05]  /*22720*/  @P0 BRA `(.L_x_2518) ;  /* 0xffffffec00e80947 */ /* 0x000fea000383ffff */
.L_x_2491:
[----:B------:R-:W-:Y:S05]  /*22730*/  BSYNC B0 ;  /* 0x0000000000007941 */ /* 0x000fea0003800000 */
.L_x_2490:
        /* <DEDUP_REMOVED lines=17> */
.L_x_2520:
[----:B------:R-:W-:Y:S05]  /*22850*/  BSYNC B0 ;  /* 0x0000000000007941 */ /* 0x000fea0003800000 */
.L_x_2519:
        /* <DEDUP_REMOVED lines=11> */
.L_x_2630:
        /* <DEDUP_REMOVED lines=10> */
.L_x_2524:
[----:B------:R-:W2:Y:S02]  /*229b0*/  LDL R0, [R1+0x14] ;  /* 0x0000140001007983 */ /* 0x000ea40000100800 */
[----:B--2---:R-:W-:-:S13]  /*229c0*/  LOP3.LUT P0, RZ, R0, 0x40, RZ, 0xc0, !PT ;  /* 0x0000004000ff7812 */ /* 0x004fda000780c0ff */
[----:B------:R-:W-:Y:S05]  /*229d0*/  @P0 BRA `(.L_x_2525) ;  /* 0x0000000000040947 */ /* 0x000fea0003800000 */
[----:B------:R-:W-:Y:S01]  /*229e0*/  BPT.TRAP 0x1 ;  /* 0x000000040000795c */ /* 0x000fe20000300000 */
.L_x_2525:
[----:B------:R-:W2:Y:S01]  /*229f0*/  LDL.LU R8, [R1+0x8] ;  /* 0x0000080001087983 */ /* 0x000ea20000300800 */
[----:B------:R-:W-:-:S03]  /*22a00*/  MOV R2, 0x400 ;  /* 0x0000040000027802 */ /* 0x000fc60000000f00 */
[----:B------:R-:W3:Y:S01]  /*22a10*/  LDL R0, [R1] ;  /* 0x0000000001007983 */ /* 0x000ee20000100800 */
        /* <DEDUP_REMOVED lines=11> */
[----:B--2---:R-:W-:Y:S02]  /*22ad0*/  R2UR UR5, R8 ;  /* 0x00000000080572ca */ /* 0x004fe400000e0000 */
[----:B---3--:R-:W-:-:S04]  /*22ae0*/  LEA R0, R0, R2, 0xf ;  /* 0x0000000200007211 */ /* 0x008fc800078e78ff */
        /* <DEDUP_REMOVED lines=11> */
.L_x_2522:
[----:B------:R-:W-:Y:S05]  /*22ba0*/  BSYNC B0 ;  /* 0x0000000000007941 */ /* 0x000fea0003800000 */
.L_x_2521:
        /* <DEDUP_REMOVED lines=9> */
.L_x_2475:
[----:B------:R-:W-:Y:S05]  /*22c40*/  BSYNC B6 ;  /* 0x0000000000067941 */ /* 0x000fea0003800000 */
.L_x_2473:
[----:B------:R-:W-:-:S03]  /*22c50*/  UMOV UR4, 0xffffffff ;  /* 0xffffffff00047882 */ /* 0x000fc60000000000 */
[----:B------:R-:W-:Y:S05]  /*22c60*/  BRA.DIV UR4, `(.L_x_2526) ;  /* 0x0000002604307947 */ /* 0x000fea000b800000 */
[----:B------:R2:W3:Y:S04]  /*22c70*/  SHFL.IDX PT, R4, R16, RZ, 0x1f ;  /* 0x00001fff10047589 */ /* 0x0004e800000e0000 */
[----:B------:R-:W4:Y:S02]  /*22c80*/  SHFL.IDX PT, R16, R16, 0x1, 0x1f ;  /* 0x00201f0010107f89 */ /* 0x000f2400000e0000 */
.L_x_2634:
[----:B------:R-:W5:Y:S01]  /*22c90*/  S2R R7, SR_TID.X ;  /* 0x0000000000077919 */ /* 0x000f620000002100 */
[----:B------:R-:W-:Y:S01]  /*22ca0*/  ULDC UR4, c[0x0][0xc14] ;  /* 0x0003050000047ab9 */ /* 0x000fe20000000800 */
[----:B------:R-:W-:Y:S01]  /*22cb0*/  BSSY B0, `(.L_x_2527) ;  /* 0x000000b000007945 */ /* 0x000fe20003800000 */
[----:B-1----:R-:W-:Y:S01]  /*22cc0*/  IMAD.U32 R0, RZ, RZ, UR4 ;  /* 0x00000004ff007e24 */ /* 0x002fe2000f8e00ff */
[----:B------:R-:W-:Y:S02]  /*22cd0*/  MOV R17, RZ ;  /* 0x000000ff00117202 */ /* 0x000fe40000000f00 */
[----:B-----5:R-:W-:-:S04]  /*22ce0*/  LOP3.LUT R7, R7, 0x1f, RZ, 0xc0, !PT ;  /* 0x0000001f07077812 */ /* 0x020fc800078ec0ff */
[C---:B------:R-:W-:Y:S02]  /*22cf0*/  ISETP.NE.AND P0, PT, R7.reuse, 0x1f, PT ;  /* 0x0000001f0700780c */ /* 0x040fe40003f05270 */
[----:B------:R-:W-:-:S04]  /*22d00*/  IADD3 R5, R7, R19, RZ ;  /* 0x0000001307057210 */ /* 0x000fc80007ffe0ff */
[----:B------:R-:W-:-:S13]  /*22d10*/  ISETP.GE.OR P0, PT, R5, R0, !P0 ;  /* 0x000000000500720c */ /* 0x000fda0004706670 */
[----:B------:R-:W-:Y:S05]  /*22d20*/  @P0 BRA `(.L_x_2528) ;  /* 0x00000000000c0947 */ /* 0x000fea0003800000 */
[----:B------:R-:W1:Y:S02]  /*22d30*/  LDC.64 R2, c[0x0][0xc58] ;  /* 0x00031600ff027b82 */ /* 0x000e640000000a00 */
[----:B-1----:R-:W-:-:S05]  /*22d40*/  IMAD.WIDE R2, R5, 0x4, R2 ;  /* 0x0000000405027825 */ /* 0x002fca00078e0202 */
[----:B------:R1:W5:Y:S02]  /*22d50*/  LDG.E R17, desc[UR56][R2.64] ;  /* 0x0000003802117981 */ /* 0x000364000c1e1900 */
.L_x_2528:
[----:B------:R-:W-:Y:S05]  /*22d60*/  BSYNC B0 ;  /* 0x0000000000007941 */ /* 0x000fea0003800000 */
.L_x_2527:
        /* <DEDUP_REMOVED lines=23> */
.L_x_2642:
[----:B------:R-:W-:Y:S02]  /*22ee0*/  ULDC UR4, c[0x0][0xc10] ;  /* 0x0003040000047ab9 */ /* 0x000fe40000000800 */
[----:B------:R-:W-:-:S05]  /*22ef0*/  MOV R5, UR4 ;  /* 0x0000000400057c02 */ /* 0x000fca0008000f00 */
[----:B-1----:R-:W-:-:S04]  /*22f00*/  IMAD R3, R14, R5, RZ ;  /* 0x000000050e037224 */ /* 0x002fc800078e02ff */
[----:B--2-4-:R-:W-:-:S05]  /*22f10*/  IMAD.IADD R16, R16, 0x1, R3 ;  /* 0x0000000110107824 */ /* 0x014fca00078e0203 */
[----:B---3--:R-:W-:-:S13]  /*22f20*/  ISETP.GT.AND P0, PT, R16, R4, PT ;  /* 0x000000041000720c */ /* 0x008fda0003f04270 */
[----:B------:R-:W-:Y:S05]  /*22f30*/  @P0 BRA `(.L_x_2530) ;  /* 0x0000000000b40947 */ /* 0x000fea0003800000 */
[----:B------:R-:W1:Y:S02]  /*22f40*/  LDC R0, c[0x0][0xc14] ;  /* 0x00030500ff007b82 */ /* 0x000e640000000800 */
.L_x_2535:
        /* <DEDUP_REMOVED lines=11> */
[----:B0-----:R-:W0:Y:S02]  /*23000*/  LDC.64 R2, c[0x0][0xc58] ;  /* 0x00031600ff027b82 */ /* 0x001e240000000a00 */
[----:B0-----:R-:W-:-:S05]  /*23010*/  IMAD.WIDE R2, R5, 0x4, R2 ;  /* 0x0000000405027825 */ /* 0x001fca00078e0202 */
[----:B------:R1:W5:Y:S02]  /*23020*/  LDG.E R17, desc[UR56][R2.64] ;  /* 0x0000003802117981 */ /* 0x000364000c1e1900 */
.L_x_2533:
[----:B------:R-:W-:Y:S05]  /*23030*/  BSYNC B0 ;  /* 0x0000000000007941 */ /* 0x000fea0003800000 */
.L_x_2532:
        /* <DEDUP_REMOVED lines=10> */
[----:B------:R-:W-:Y:S02]  /*230e0*/  ISETP.GE.U32.AND P1, PT, R7, 0x8, PT ;  /* 0x000000080700780c */ /* 0x000fe40003f26070 */
[----:B-1----:R-:W-:-:S05]  /*230f0*/  IADD3 R3, R13, R14, RZ ;  /* 0x0000000e0d037210 */ /* 0x002fca0007ffe0ff */
        /* <DEDUP_REMOVED lines=11> */
.L_x_2650:
[----:B------:R-:W-:Y:S02]  /*231b0*/  ULDC UR4, c[0x0][0xc10] ;  /* 0x0003040000047ab9 */ /* 0x000fe40000000800 */
[----:B------:R-:W-:-:S05]  /*231c0*/  MOV R5, UR4 ;  /* 0x0000000400057c02 */ /* 0x000fca0008000f00 */
[----:B-1----:R-:W-:-:S04]  /*231d0*/  IMAD R3, R14, R5, RZ ;  /* 0x000000050e037224 */ /* 0x002fc800078e02ff */
[----:B------:R-:W-:-:S05]  /*231e0*/  IMAD.IADD R16, R3, 0x1, R16 ;  /* 0x0000000103107824 */ /* 0x000fca00078e0210 */
[----:B------:R-:W-:-:S13]  /*231f0*/  ISETP.GT.AND P0, PT, R16, R4, PT ;  /* 0x000000041000720c */ /* 0x000fda0003f04270 */
[----:B------:R-:W-:Y:S05]  /*23200*/  @!P0 BRA `(.L_x_2535) ;  /* 0xfffffffc00508947 */ /* 0x000fea000383ffff */
.L_x_2530:
        /* <DEDUP_REMOVED lines=8> */
.L_x_2654:
[----:B------:R-:W-:Y:S01]  /*23290*/  ISETP.NE.AND P0, PT, R3, RZ, PT ;  /* 0x000000ff0300720c */ /* 0x000fe20003f05270 */
[----:B------:R-:W-:-:S12]  /*232a0*/  IMAD.MOV.U32 R7, RZ, RZ, RZ ;  /* 0x000000ffff077224 */ /* 0x000fd800078e00ff */
[----:B------:R-:W-:Y:S05]  /*232b0*/  @!P0 BRA `(.L_x_2537) ;  /* 0x0000000000108947 */ /* 0x000fea0003800000 */
[----:B------:R-:W-:Y:S01]  /*232c0*/  UMOV UR4, 0xffffffff ;  /* 0xffffffff00047882 */ /* 0x000fe20000000000 */
[----:B------:R-:W-:Y:S02]  /*232d0*/  IADD3 R12, R6, -0x1, RZ ;  /* 0xffffffff060c7810 */ /* 0x000fe40007ffe0ff */
[----:B------:R-:W-:Y:S05]  /*232e0*/  BRA.DIV UR4, `(.L_x_2538) ;  /* 0x0000002604c47947 */ /* 0x000fea000b800000 */
[----:B------:R3:W4:Y:S02]  /*232f0*/  SHFL.IDX PT, R7, R2, R12, 0x1f ;  /* 0x00001f0c02077589 */ /* 0x00072400000e0000 */
.L_x_2537:
[----:B0--3--:R-:W0:Y:S01]  /*23300*/  LDC.64 R2, c[0x0][0xc68] ;  /* 0x00031a00ff027b82 */ /* 0x009e220000000a00 */
[----:B------:R-:W-:-:S04]  /*23310*/  IMAD.IADD R19, R6, 0x1, R19 ;  /* 0x0000000106137824 */ /* 0x000fc800078e0213 */
[----:B0-----:R-:W-:-:S05]  /*23320*/  IMAD.WIDE R2, R19, 0x4, R2 ;  /* 0x0000000413027825 */ /* 0x001fca00078e0202 */
[----:B------:R-:W1:Y:S01]  /*23330*/  LDG.E R9, desc[UR56][R2.64] ;  /* 0x0000003802097981 */ /* 0x000e62000c1e1900 */
[----:B----4-:R-:W-:Y:S02]  /*23340*/  IMAD R16, R7, R5, R16 ;  /* 0x0000000507107224 */ /* 0x010fe400078e0210 */
[----:B-12---:R-:W-:-:S05]  /*23350*/  IMAD R6, R17, R9, RZ ;  /* 0x0000000911067224 */ /* 0x006fca00078e02ff */
[----:B------:R-:W-:-:S04]  /*23360*/  IABS R8, R6 ;  /* 0x0000000600087213 */ /* 0x000fc80000000000 */
[----:B------:R-:W0:Y:S08]  /*23370*/  I2F.RP R11, R8 ;  /* 0x00000008000b7306 */ /* 0x000e300000209400 */
[----:B0-----:R-:W0:Y:S02]  /*23380*/  MUFU.RCP R11, R11 ;  /* 0x0000000b000b7308 */ /* 0x001e240000001000 */
[----:B0-----:R-:W-:-:S06]  /*23390*/  IADD3 R12, R11, 0xffffffe, RZ ;  /* 0x0ffffffe0b0c7810 */ /* 0x001fcc0007ffe0ff */
[----:B------:R-:W0:Y:S02]  /*233a0*/  F2I.FTZ.U32.TRUNC.NTZ R3, R12 ;  /* 0x0000000c00037305 */ /* 0x000e24000021f000 */
[----:B0-----:R-:W-:-:S04]  /*233b0*/  IMAD.MOV R2, RZ, RZ, -R3 ;  /* 0x000000ffff027224 */ /* 0x001fc800078e0a03 */
[----:B------:R-:W-:Y:S01]  /*233c0*/  IMAD R10, R2, R8, RZ ;  /* 0x00000008020a7224 */ /* 0x000fe200078e02ff */
[----:B------:R-:W-:-:S05]  /*233d0*/  MOV R2, RZ ;  /* 0x000000ff00027202 */ /* 0x000fca0000000f00 */
[----:B------:R-:W-:-:S04]  /*233e0*/  IMAD.HI.U32 R10, R3, R10, R2 ;  /* 0x0000000a030a7227 */ /* 0x000fc800078e0002 */
[----:B------:R-:W-:Y:S01]  /*233f0*/  IMAD.IADD R2, R4, 0x1, -R16 ;  /* 0x0000000104027824 */ /* 0x000fe200078e0a10 */
[----:B------:R-:W-:-:S04]  /*23400*/  IABS R4, R6 ;  /* 0x0000000600047213 */ /* 0x000fc80000000000 */
[----:B------:R-:W-:Y:S02]  /*23410*/  IABS R3, R2 ;  /* 0x0000000200037213 */ /* 0x000fe40000000000 */
[----:B------:R-:W-:-:S03]  /*23420*/  IADD3 R4, RZ, -R4, RZ ;  /* 0x80000004ff047210 */ /* 0x000fc60007ffe0ff */
        /* <DEDUP_REMOVED lines=14> */
[----:B------:R-:W-:-:S04]  /*23510*/  IADD3 R4, -R4, RZ, RZ ;  /* 0x000000ff04047210 */ /* 0x000fc80007ffe1ff */
[----:B------:R-:W-:Y:S01]  /*23520*/  IADD3 R8, -R7, RZ, RZ ;  /* 0x000000ff07087210 */ /* 0x000fe20007ffe1ff */
        /* <DEDUP_REMOVED lines=8> */
[----:B------:R-:W-:Y:S01]  /*235b0*/  IMAD R11, R2, R5, RZ ;  /* 0x00000005020b7224 */ /* 0x000fe200078e02ff */
[----:B------:R-:W-:-:S05]  /*235c0*/  MOV R2, RZ ;  /* 0x000000ff00027202 */ /* 0x000fca0000000f00 */
[----:B------:R-:W-:Y:S01]  /*235d0*/  IMAD.HI.U32 R11, R3, R11, R2 ;  /* 0x0000000b030b7227 */ /* 0x000fe200078e0002 */
[----:B------:R-:W-:Y:S02]  /*235e0*/  IABS R2, R4 ;  /* 0x0000000400027213 */ /* 0x000fe40000000000 */
[----:B------:R-:W-:-:S03]  /*235f0*/  IABS R3, R9 ;  /* 0x0000000900037213 */ /* 0x000fc60000000000 */
[----:B------:R-:W-:-:S04]  /*23600*/  IMAD.HI.U32 R11, R11, R2, RZ ;  /* 0x000000020b0b7227 */ /* 0x000fc800078e00ff */
[----:B------:R-:W-:-:S04]  /*23610*/  IMAD.MOV R3, RZ, RZ, -R3 ;  /* 0x000000ffff037224 */ /* 0x000fc800078e0a03 */
[----:B------:R-:W-:-:S05]  /*23620*/  IMAD R2, R11, R3, R2 ;  /* 0x000000030b027224 */ /* 0x000fca00078e0202 */
[----:B------:R-:W-:-:S13]  /*23630*/  ISETP.GT.U32.AND P0, PT, R5, R2, PT ;  /* 0x000000020500720c */ /* 0x000fda0003f04070 */
[----:B------:R-:W-:Y:S01]  /*23640*/  @!P0 IADD3 R2, R2, -R5, RZ ;  /* 0x8000000502028210 */ /* 0x000fe20007ffe0ff */
[----:B------:R-:W-:-:S03]  /*23650*/  @!P0 VIADD R11, R11, 0x1 ;  /* 0x000000010b0b8836 */ /* 0x000fc60000000000 */
[----:B------:R-:W-:Y:S02]  /*23660*/  ISETP.GE.U32.AND P0, PT, R2, R5, PT ;  /* 0x000000050200720c */ /* 0x000fe40003f06070 */
[C---:B------:R-:W-:Y:S02]  /*23670*/  LOP3.LUT R2, R4.reuse, R9, RZ, 0x3c, !PT ;  /* 0x0000000904027212 */ /* 0x040fe400078e3cff */
[----:B------:R-:W-:-:S09]  /*23680*/  IADD3 R4, R4, R7, RZ ;  /* 0x0000000704047210 */ /* 0x000fd20007ffe0ff */
[----:B------:R-:W-:Y:S02]  /*23690*/  @P0 IADD3 R11, R11, 0x1, RZ ;  /* 0x000000010b0b0810 */ /* 0x000fe40007ffe0ff */
[----:B------:R-:W-:-:S13]  /*236a0*/  ISETP.GE.AND P0, PT, R2, RZ, PT ;  /* 0x000000ff0200720c */ /* 0x000fda0003f06270 */
[----:B------:R-:W-:Y:S01]  /*236b0*/  @!P0 IMAD.MOV R11, RZ, RZ, -R11 ;  /* 0x000000ffff0b8224 */ /* 0x000fe200078e0a0b */
[----:B------:R-:W-:-:S13]  /*236c0*/  ISETP.NE.AND P0, PT, R9, RZ, PT ;  /* 0x000000ff0900720c */ /* 0x000fda0003f05270 */
[----:B------:R-:W-:Y:S01]  /*236d0*/  @!P0 LOP3.LUT R11, RZ, R9, RZ, 0x33, !PT ;  /* 0x00000009ff0b8212 */ /* 0x000fe200078e33ff */
[----:B------:R-:W-:-:S03]  /*236e0*/  IMAD.MOV R9, RZ, RZ, -R9 ;  /* 0x000000ffff097224 */ /* 0x000fc600078e0a09 */
[----:B------:R-:W-:Y:S01]  /*236f0*/  LOP3.LUT R2, RZ, R11, RZ, 0x33, !PT ;  /* 0x0000000bff027212 */ /* 0x000fe200078e33ff */
[----:B------:R-:W-:-:S03]  /*23700*/  IMAD R18, R11, R9, R4 ;  /* 0x000000090b127224 */ /* 0x000fc600078e0204 */
[----:B------:R-:W-:Y:S01]  /*23710*/  IADD3 R17, R17, R2, RZ ;  /* 0x0000000211117210 */ /* 0x000fe20007ffe0ff */
[----:B------:R-:W-:Y:S06]  /*23720*/  BRA `(.L_x_2539) ;  /* 0x00000000001c7947 */ /* 0x000fec0003800000 */
.L_x_2531:
[----:B------:R-:W-:Y:S01]  /*23730*/  UMOV UR4, URZ ;  /* 0x0000003f00047c82 */ /* 0x000fe20008000000 */
[----:B------:R-:W-:Y:S01]  /*23740*/  UMOV UR5, URZ ;  /* 0x0000003f00057c82 */ /* 0x000fe20008000000 */
[----:B------:R-:W-:Y:S01]  /*23750*/  ULDC UR6, c[0x0][0xc14] ;  /* 0x0003050000067ab9 */ /* 0x000fe20000000800 */
[----:B------:R-:W-:Y:S01]  /*23760*/  IMAD.MOV.U32 R16, RZ, RZ, R4 ;  /* 0x000000ffff107224 */ /* 0x000fe200078e0004 */
[----:B------:R-:W-:Y:S01]  /*23770*/  MOV R17, UR4 ;  /* 0x0000000400117c02 */ /* 0x000fe20008000f00 */
[----:B------:R-:W-:Y:S01]  /*23780*/  IMAD.U32 R18, RZ, RZ, UR5 ;  /* 0x00000005ff127e24 */ /* 0x000fe2000f8e00ff */
[----:B------:R-:W-:-:S07]  /*23790*/  MOV R19, UR6 ;  /* 0x0000000600137c02 */ /* 0x000fce0008000f00 */
.L_x_2539:
        /* <DEDUP_REMOVED lines=12> */
.L_x_2450:
        /* <DEDUP_REMOVED lines=12> */
.L_x_2657:
[----:B------:R-:W-:Y:S05]  /*23920*/  BSYNC B0 ;  /* 0x0000000000007941 */ /* 0x000fea0003800000 */
.L_x_2541:
[----:B------:R-:W-:-:S03]  /*23930*/  UMOV UR4, 0xffffffff ;  /* 0xffffffff00047882 */ /* 0x000fc60000000000 */
[----:B------:R-:W-:Y:S05]  /*23940*/  BRA.DIV UR4, `(.L_x_2543) ;  /* 0x0000002204687947 */ /* 0x000fea000b800000 */
[----:B------:R-:W2:Y:S02]  /*23950*/  S2R R2, SR_TID.X ;  /* 0x0000000000027919 */ /* 0x000ea40000002100 */
[----:B--2---:R-:W-:-:S04]  /*23960*/  SHF.R.U32.HI R2, RZ, 0x5, R2 ;  /* 0x00000005ff027819 */ /* 0x004fc80000011602 */
[----:B------:R-:W-:-:S05]  /*23970*/  LOP3.LUT R2, R2, 0x3, RZ, 0xc0, !PT ;  /* 0x0000000302027812 */ /* 0x000fca00078ec0ff */
[----:B------:R2:W3:Y:S02]  /*23980*/  SHFL.IDX PT, R14, R2, RZ, 0x1f ;  /* 0x00001fff020e7589 */ /* 0x0004e400000e0000 */
.L_x_2660:
[----:B---3--:R-:W-:-:S13]  /*23990*/  ISETP.NE.AND P0, PT, R14, RZ, PT ;  /* 0x000000ff0e00720c */ /* 0x008fda0003f05270 */
[----:B------:R-:W-:Y:S05]  /*239a0*/  @P0 BRA `(.L_x_2205) ;  /* 0x00000000009c0947 */ /* 0x000fea0003800000 */
[----:B------:R-:W-:-:S03]  /*239b0*/  UMOV UR4, 0xffffffff ;  /* 0xffffffff00047882 */ /* 0x000fc60000000000 */
[----:B------:R-:W-:Y:S05]  /*239c0*/  BRA.DIV UR4, `(.L_x_2544) ;  /* 0x00000022047c7947 */ /* 0x000fea000b800000 */
[----:B------:R-:W-:-:S13]  /*239d0*/  ELECT P6, URZ, PT ;  /* 0x00000000003f782f */ /* 0x000fda00038c0000 */
.L_x_2663:
        /* <DEDUP_REMOVED lines=8> */
.L_x_2545:
[----:B-1----:R-:W2:Y:S04]  /*23a60*/  LDL R3, [R1] ;  /* 0x0000000001037983 */ /* 0x002ea80000100800 */
[----:B------:R-:W3:Y:S01]  /*23a70*/  LDL.LU R7, [R1+0xc] ;  /* 0x00000c0001077983 */ /* 0x000ee20000300800 */
[----:B------:R-:W-:-:S05]  /*23a80*/  IADD3 R2, R0, 0x34840, RZ ;  /* 0x0003484000027810 */ /* 0x000fca0007ffe0ff */
        /* <DEDUP_REMOVED lines=11> */
.L_x_2664:
[----:B------:R-:W2:Y:S02]  /*23b40*/  SYNCS.PHASECHK.TRANS64.TRYWAIT P0, [R7+URZ], R2 ;  /* 0x00000002070075a7 */ /* 0x000ea4000800017f */
[----:B--2---:R-:W-:Y:S05]  /*23b50*/  @!P0 BRA `(.L_x_2547) ;  /* 0x00000020004c8947 */ /* 0x004fea0003800000 */
.L_x_2665:
[----:B------:R-:W-:Y:S05]  /*23b60*/  @!P2 BRA `(.L_x_2548) ;  /* 0x000000000004a947 */ /* 0x000fea0003800000 */
[----:B------:R-:W-:Y:S01]  /*23b70*/  BPT.TRAP 0x1 ;  /* 0x000000040000795c */ /* 0x000fe20000300000 */
.L_x_2548:
[----:B------:R-:W3:Y:S01]  /*23b80*/  LDL.LU R4, [R1] ;  /* 0x0000000001047983 */ /* 0x000ee20000300800 */
[----:B------:R-:W-:-:S05]  /*23b90*/  IADD3 R0, R0, 0x34860, RZ ;  /* 0x0003486000007810 */ /* 0x000fca0007ffe0ff */
[----:B---3--:R-:W-:-:S04]  /*23ba0*/  IMAD R4, R4, 0x8, R0 ;  /* 0x0000000804047824 */ /* 0x008fc800078e0200 */
[----:B------:R-:W3:Y:S02]  /*23bb0*/  SYNCS.PHASECHK.TRANS64.TRYWAIT P0, [R4+URZ], R5 ;  /* 0x00000005040075a7 */ /* 0x000ee4000800017f */
[----:B---3--:R-:W-:Y:S05]  /*23bc0*/  @!P0 BRA `(.L_x_2549) ;  /* 0x0000002000448947 */ /* 0x008fea0003800000 */
.L_x_2666:
[----:B------:R-:W-:-:S07]  /*23bd0*/  LEA R3, R3, R0, 0x3 ;  /* 0x0000000003037211 */ /* 0x000fce00078e18ff */
.L_x_2550:
[----:B----4-:R4:W0:Y:S02]  /*23be0*/  SYNCS.PHASECHK.TRANS64.TRYWAIT P0, [R3+URZ], R2 ;  /* 0x00000002030075a7 */ /* 0x010824000800017f */
[----:B0-----:R-:W-:Y:S05]  /*23bf0*/  @!P0 NANOSLEEP.SYNCS 0x989680 ;  /* 0x009896800000895d */ /* 0x001fea0003900000 */
[----:B------:R-:W0:Y:S02]  /*23c00*/  @!P0 SYNCS.PHASECHK.TRANS64 P0, [R3+URZ], R2 ;  /* 0x00000002030085a7 */ /* 0x000e24000800007f */
[----:B0-----:R-:W-:Y:S05]  /*23c10*/  @!P0 BRA `(.L_x_2550) ;  /* 0xfffffffc00f08947 */ /* 0x001fea000383ffff */
.L_x_2205:
[----:B------:R-:W-:Y:S05]  /*23c20*/  BSYNC B7 ;  /* 0x0000000000077941 */ /* 0x000fea0003800000 */
.L_x_2202:
[----:B------:R-:W-:Y:S05]  /*23c30*/  EXIT ;  /* 0x000000000000794d */ /* 0x000fea0003800000 */
.L_x_2223:
[----:B0-----:R0:W1:Y:S02]  /*23c40*/  SYNCS.PHASECHK.TRANS64.TRYWAIT P5, [R3+URZ+0x34890], R0 ;  /* 0x03489000030075a7 */ /* 0x00106400080a017f */
[----:B-1----:R-:W-:Y:S05]  /*23c50*/  @!P5 NANOSLEEP.SYNCS 0x989680 ;  /* 0x009896800000d95d */ /* 0x002fea0003900000 */
[----:B------:R-:W1:Y:S02]  /*23c60*/  @!P5 SYNCS.PHASECHK.TRANS64 P5, [R3+URZ+0x34890], R0 ;  /* 0x034890000300d5a7 */ /* 0x000e6400080a007f */
[----:B-1----:R-:W-:Y:S05]  /*23c70*/  @!P5 BRA `(.L_x_2223) ;  /* 0xfffffffc00f0d947 */ /* 0x002fea000383ffff */
[----:B------:R-:W-:Y:S05]  /*23c80*/  BRA `(.L_x_2551) ;  /* 0xfffffdf800947947 */ /* 0x000fea000383ffff */
.L_x_2277:
[----:B-1----:R1:W3:Y:S02]  /*23c90*/  SYNCS.PHASECHK.TRANS64.TRYWAIT P5, [R3+URZ+0x34890], R0 ;  /* 0x03489000030075a7 */ /* 0x0022e400080a017f */
[----:B---3--:R-:W-:Y:S05]  /*23ca0*/  @!P5 NANOSLEEP.SYNCS 0x989680 ;  /* 0x009896800000d95d */ /* 0x008fea0003900000 */
[----:B------:R-:W3:Y:S02]  /*23cb0*/  @!P5 SYNCS.PHASECHK.TRANS64 P5, [R3+URZ+0x34890], R0 ;  /* 0x034890000300d5a7 */ /* 0x000ee400080a007f */
[----:B---3--:R-:W-:Y:S05]  /*23cc0*/  @!P5 BRA `(.L_x_2277) ;  /* 0xfffffffc00f0d947 */ /* 0x008fea000383ffff */
[----:B------:R-:W-:Y:S05]  /*23cd0*/  BRA `(.L_x_2552) ;  /* 0xfffffe2c00407947 */ /* 0x000fea000383ffff */
.L_x_2302:
[----:B0-----:R0:W1:Y:S02]  /*23ce0*/  SYNCS.PHASECHK.TRANS64.TRYWAIT P4, [R3+URZ+0x34890], R0 ;  /* 0x03489000030075a7 */ /* 0x001064000808017f */
[----:B-1----:R-:W-:Y:S05]  /*23cf0*/  @!P4 NANOSLEEP.SYNCS 0x989680 ;  /* 0x009896800000c95d */ /* 0x002fea0003900000 */
[----:B------:R-:W1:Y:S02]  /*23d00*/  @!P4 SYNCS.PHASECHK.TRANS64 P4, [R3+URZ+0x34890], R0 ;  /* 0x034890000300c5a7 */ /* 0x000e64000808007f */
[----:B-1----:R-:W-:Y:S05]  /*23d10*/  @!P4 BRA `(.L_x_2302) ;  /* 0xfffffffc00f0c947 */ /* 0x002fea000383ffff */
[----:B------:R-:W-:Y:S05]  /*23d20*/  BRA `(.L_x_2553) ;  /* 0xfffffe5c002c7947 */ /* 0x000fea000383ffff */
.L_x_2308:
[----:B-1----:R1:W2:Y:S02]  /*23d30*/  SYNCS.PHASECHK.TRANS64.TRYWAIT P4, [R3+URZ+0x348b0], R0 ;  /* 0x0348b000030075a7 */ /* 0x0022a4000808017f */
[----:B--2---:R-:W-:Y:S05]  /*23d40*/  @!P4 NANOSLEEP.SYNCS 0x989680 ;  /* 0x009896800000c95d */ /* 0x004fea0003900000 */
[----:B------:R-:W2:Y:S02]  /*23d50*/  @!P4 SYNCS.PHASECHK.TRANS64 P4, [R3+URZ+0x348b0], R0 ;  /* 0x0348b0000300c5a7 */ /* 0x000ea4000808007f */
[----:B--2---:R-:W-:Y:S05]  /*23d60*/  @!P4 BRA `(.L_x_2308) ;  /* 0xfffffffc00f0c947 */ /* 0x004fea000383ffff */
[----:B------:R-:W-:Y:S05]  /*23d70*/  BRA `(.L_x_2554) ;  /* 0xfffffe60002c7947 */ /* 0x000fea000383ffff */
.L_x_2330:
[----:B------:R-:W-:Y:S01]  /*23d80*/  BSSY B1, `(.L_x_2555) ;  /* 0x0000008000017945 */ /* 0x000fe20003800000 */
[----:B------:R-:W-:Y:S01]  /*23d90*/  IMAD.MOV.U32 R13, RZ, RZ, R5 ;  /* 0x000000ffff0d7224 */ /* 0x000fe200078e0005 */
[----:B------:R-:W-:Y:S01]  /*23da0*/  MOV R12, RZ ;  /* 0x000000ff000c7202 */ /* 0x000fe20000000f00 */
[----:B------:R-:W-:Y:S01]  /*23db0*/  IMAD.MOV.U32 R11, RZ, RZ, 0x1c1f ;  /* 0x00001c1fff0b7424 */ /* 0x000fe200078e00ff */
[----:B------:R-:W-:-:S07]  /*23dc0*/  MOV R15, 0xffffffff ;  /* 0xffffffff000f7802 */ /* 0x000fce0000000f00 */
[----:B------:R-:W-:Y:S05]  /*23dd0*/  WARPSYNC.COLLECTIVE R15, `(.L_x_2556) ;  /* 0x000000000f087348 */ /* 0x000fea0003c00000 */
[----:B------:R0:W1:Y:S02]  /*23de0*/  SHFL.IDX P6, R14, R13, R12, R11 ;  /* 0x0000000c0d0e7389 */ /* 0x00006400000c000b */
[----:B01----:R-:W-:Y:S01]  /*23df0*/  ENDCOLLECTIVE ;  /* 0x000000000000791b */ /* 0x003fe20003800000 */
.L_x_2556:
[----:B------:R-:W-:Y:S05]  /*23e00*/  BSYNC B1 ;  /* 0x0000000000017941 */ /* 0x000fea0003800000 */
.L_x_2555:
[----:B------:R-:W-:Y:S05]  /*23e10*/  BRA `(.L_x_2557) ;  /* 0xfffffe7c00207947 */ /* 0x000fea000383ffff */
.L_x_2331:
        /* <DEDUP_REMOVED lines=8> */
.L_x_2559:
[----:B------:R-:W-:Y:S05]  /*23ea0*/  BSYNC B1 ;  /* 0x0000000000017941 */ /* 0x000fea0003800000 */
.L_x_2558:
[----:B------:R-:W-:Y:S05]  /*23eb0*/  BRA `(.L_x_2560) ;  /* 0xfffffe7c00007947 */ /* 0x000fea000383ffff */
.L_x_2332:
        /* <DEDUP_REMOVED lines=8> */
.L_x_2562:
[----:B------:R-:W-:Y:S05]  /*23f40*/  BSYNC B1 ;  /* 0x0000000000017941 */ /* 0x000fea0003800000 */
.L_x_2561:
[----:B------:R-:W-:Y:S05]  /*23f50*/  BRA `(.L_x_2563) ;  /* 0xfffffe7800e07947 */ /* 0x000fea000383ffff */
.L_x_2333:
        /* <DEDUP_REMOVED lines=8> */
.L_x_2565:
[----:B------:R-:W-:Y:S05]  /*23fe0*/  BSYNC B1 ;  /* 0x0000000000017941 */ /* 0x000fea0003800000 */
.L_x_2564:
[----:B------:R-:W-:Y:S05]  /*23ff0*/  BRA `(.L_x_2566) ;  /* 0xfffffe7800c07947 */ /* 0x000fea000383ffff */
.L_x_2334:
[----:B------:R-:W-:Y:S01]  /*24000*/  BSSY B1, `(.L_x_2567) ;  /* 0x0000008000017945 */ /* 0x000fe20003800000 */
[----:B------:R-:W-:Y:S01]  /*24010*/  IMAD.MOV.U32 R13, RZ, RZ, R5 ;  /* 0x000000ffff0d7224 */ /* 0x000fe200078e0005 */
[----:B------:R-:W-:Y:S01]  /*24020*/  MOV R12, 0x1 ;  /* 0x00000001000c7802 */ /* 0x000fe20000000f00 */
[----:B------:R-:W-:Y:S01]  /*24030*/  IMAD.MOV.U32 R11, RZ, RZ, 0x1c1f ;  /* 0x00001c1fff0b7424 */ /* 0x000fe200078e00ff */
[----:B------:R-:W-:-:S07]  /*24040*/  MOV R15, 0xffffffff ;  /* 0xffffffff000f7802 */ /* 0x000fce0000000f00 */
[----:B------:R-:W-:Y:S05]  /*24050*/  WARPSYNC.COLLECTIVE R15, `(.L_x_2568) ;  /* 0x000000000f087348 */ /* 0x000fea0003c00000 */
[----:B------:R0:W1:Y:S02]  /*24060*/  SHFL.IDX P6, R14, R13, R12, R11 ;  /* 0x0000000c0d0e7389 */ /* 0x00006400000c000b */
[----:B01----:R-:W-:Y:S01]  /*24070*/  ENDCOLLECTIVE ;  /* 0x000000000000791b */ /* 0x003fe20003800000 */
.L_x_2568:
[----:B------:R-:W-:Y:S05]  /*24080*/  BSYNC B1 ;  /* 0x0000000000017941 */ /* 0x000fea0003800000 */
.L_x_2567:
[----:B------:R-:W-:Y:S05]  /*24090*/  BRA `(.L_x_2569) ;  /* 0xfffffe7800a07947 */ /* 0x000fea000383ffff */
.L_x_2335:
        /* <DEDUP_REMOVED lines=8> */
.L_x_2571:
[----:B------:R-:W-:Y:S05]  /*24120*/  BSYNC B1 ;  /* 0x0000000000017941 */ /* 0x000fea0003800000 */
.L_x_2570:
[----:B------:R-:W-:Y:S05]  /*24130*/  BRA `(.L_x_2572) ;  /* 0xfffffe7800847947 */ /* 0x000fea000383ffff */
.L_x_2336:
        /* <DEDUP_REMOVED lines=8> */
.L_x_2574:
[----:B------:R-:W-:Y:S05]  /*241c0*/  BSYNC B1 ;  /* 0x0000000000017941 */ /* 0x000fea0003800000 */
.L_x_2573:
[----:B------:R-:W-:Y:S05]  /*241d0*/  BRA `(.L_x_2575) ;  /* 0xfffffe7800687947 */ /* 0x000fea000383ffff */
.L_x_2337:
        /* <DEDUP_REMOVED lines=8> */
.L_x_2577:
[----:B------:R-:W-:Y:S05]  /*24260*/  BSYNC B1 ;  /* 0x0000000000017941 */ /* 0x000fea0003800000 */
.L_x_2576:
[----:B------:R-:W-:Y:S05]  /*24270*/  BRA `(.L_x_2578) ;  /* 0xfffffe78004c7947 */ /* 0x000fea000383ffff */
.L_x_2339:
[----:B0-----:R0:W1:Y:S02]  /*24280*/  SYNCS.PHASECHK.TRANS64.TRYWAIT P2, [R18+URZ+0x34800], R3 ;  /* 0x03480003120075a7 */ /* 0x001064000804017f */
[----:B-1----:R-:W-:Y:S05]  /*24290*/  @!P2 NANOSLEEP.SYNCS 0x989680 ;  /* 0x009896800000a95d */ /* 0x002fea0003900000 */
[----:B------:R-:W1:Y:S02]  /*242a0*/  @!P2 SYNCS.PHASECHK.TRANS64 P2, [R18+URZ+0x34800], R3 ;  /* 0x034800031200a5a7 */ /* 0x000e64000804007f */
[----:B-1----:R-:W-:Y:S05]  /*242b0*/  @!P2 BRA `(.L_x_2339) ;  /* 0xfffffffc00f0a947 */ /* 0x002fea000383ffff */
[----:B------:R-:W-:Y:S05]  /*242c0*/  BRA `(.L_x_2579) ;  /* 0xfffffe7800ac7947 */ /* 0x000fea000383ffff */
.L_x_2367:
        /* <DEDUP_REMOVED lines=8> */
.L_x_2581:
[----:B------:R-:W-:Y:S05]  /*24350*/  BSYNC B1 ;  /* 0x0000000000017941 */ /* 0x000fea0003800000 */
.L_x_2580:
[----:B------:R-:W-:Y:S05]  /*24360*/  BRA `(.L_x_2582) ;  /* 0xfffffea800287947 */ /* 0x000fea000383ffff */
.L_x_2368:
        /* <DEDUP_REMOVED lines=8> */
.L_x_2584:
[----:B------:R-:W-:Y:S05]  /*243f0*/  BSYNC B1 ;  /* 0x0000000000017941 */ /* 0x000fea0003800000 */
.L_x_2583:
[----:B------:R-:W-:Y:S05]  /*24400*/  BRA `(.L_x_2585) ;  /* 0xfffffea800087947 */ /* 0x000fea000383ffff */
.L_x_2369:
        /* <DEDUP_REMOVED lines=8> */
.L_x_2587:
[----:B------:R-:W-:Y:S05]  /*24490*/  BSYNC B1 ;  /* 0x0000000000017941 */ /* 0x000fea0003800000 */
.L_x_2586:
[----:B------:R-:W-:Y:S05]  /*244a0*/  BRA `(.L_x_2588) ;  /* 0xfffffea400e87947 */ /* 0x000fea000383ffff */
.L_x_2370:
        /* <DEDUP_REMOVED lines=8> */
.L_x_2590:
[----:B------:R-:W-:Y:S05]  /*24530*/  BSYNC B1 ;  /* 0x0000000000017941 */ /* 0x000fea0003800000 */
.L_x_2589:
[----:B------:R-:W-:Y:S05]  /*24540*/  BRA `(.L_x_2591) ;  /* 0xfffffea400c87947 */ /* 0x000fea000383ffff */
.L_x_2371:
        /* <DEDUP_REMOVED lines=8> */
.L_x_2593:
[----:B------:R-:W-:Y:S05]  /*245d0*/  BSYNC B1 ;  /* 0x0000000000017941 */ /* 0x000fea0003800000 */
.L_x_2592:
[----:B------:R-:W-:Y:S05]  /*245e0*/  BRA `(.L_x_2594) ;  /* 0xfffffea400a87947 */ /* 0x000fea000383ffff */
.L_x_2372:
        /* <DEDUP_REMOVED lines=8> */
.L_x_2596:
[----:B------:R-:W-:Y:S05]  /*24670*/  BSYNC B1 ;  /* 0x0000000000017941 */ /* 0x000fea0003800000 */
.L_x_2595:
[----:B------:R-:W-:Y:S05]  /*24680*/  BRA `(.L_x_2597) ;  /* 0xfffffea4008c7947 */ /* 0x000fea000383ffff */
.L_x_2373:
        /* <DEDUP_REMOVED lines=8> */
.L_x_2599:
[----:B------:R-:W-:Y:S05]  /*24710*/  BSYNC B1 ;  /* 0x0000000000017941 */ /* 0x000fea0003800000 */
.L_x_2598:
[----:B------:R-:W-:Y:S05]  /*24720*/  BRA `(.L_x_2600) ;  /* 0xfffffea400707947 */ /* 0x000fea000383ffff */
.L_x_2374:
        /* <DEDUP_REMOVED lines=8> */
.L_x_2602:
[----:B------:R-:W-:Y:S05]  /*247b0*/  BSYNC B1 ;  /* 0x0000000000017941 */ /* 0x000fea0003800000 */
.L_x_2601:
[----:B------:R-:W-:Y:S05]  /*247c0*/  BRA `(.L_x_2603) ;  /* 0xfffffea400547947 */ /* 0x000fea000383ffff */
.L_x_2376:
[----:B0-----:R0:W1:Y:S02]  /*247d0*/  SYNCS.PHASECHK.TRANS64.TRYWAIT P2, [R18+URZ+0x34800], R9 ;  /* 0x03480009120075a7 */ /* 0x001064000804017f */
[----:B-1----:R-:W-:Y:S05]  /*247e0*/  @!P2 NANOSLEEP.SYNCS 0x989680 ;  /* 0x009896800000a95d */ /* 0x002fea0003900000 */
[----:B------:R-:W1:Y:S02]  /*247f0*/  @!P2 SYNCS.PHASECHK.TRANS64 P2, [R18+URZ+0x34800], R9 ;  /* 0x034800091200a5a7 */ /* 0x000e64000804007f */
[----:B-1----:R-:W-:Y:S05]  /*24800*/  @!P2 BRA `(.L_x_2376) ;  /* 0xfffffffc00f0a947 */ /* 0x002fea000383ffff */
[----:B------:R-:W-:Y:S05]  /*24810*/  BRA `(.L_x_2604) ;  /* 0xfffffea400b47947 */ /* 0x000fea000383ffff */
.L_x_2390:
[----:B-1----:R1:W2:Y:S02]  /*24820*/  SYNCS.PHASECHK.TRANS64.TRYWAIT P2, [R0+URZ+0x34830], R3 ;  /* 0x03483003000075a7 */ /* 0x0022a4000804017f */
[----:B--2---:R-:W-:Y:S05]  /*24830*/  @!P2 NANOSLEEP.SYNCS 0x989680 ;  /* 0x009896800000a95d */ /* 0x004fea0003900000 */
[----:B------:R-:W2:Y:S02]  /*24840*/  @!P2 SYNCS.PHASECHK.TRANS64 P2, [R0+URZ+0x34830], R3 ;  /* 0x034830030000a5a7 */ /* 0x000ea4000804007f */
[----:B--2---:R-:W-:Y:S05]  /*24850*/  @!P2 BRA `(.L_x_2390) ;  /* 0xfffffffc00f0a947 */ /* 0x004fea000383ffff */
[----:B------:R-:W-:Y:S05]  /*24860*/  BRA `(.L_x_2389) ;  /* 0xfffffecc00687947 */ /* 0x000fea000383ffff */
.L_x_2398:
[----:B-1----:R1:W2:Y:S02]  /*24870*/  SYNCS.PHASECHK.TRANS64.TRYWAIT P2, [R14+URZ+0x34830], R11 ;  /* 0x0348300b0e0075a7 */ /* 0x0022a4000804017f */
[----:B--2---:R-:W-:Y:S05]  /*24880*/  @!P2 NANOSLEEP.SYNCS 0x989680 ;  /* 0x009896800000a95d */ /* 0x004fea0003900000 */
[----:B------:R-:W2:Y:S02]  /*24890*/  @!P2 SYNCS.PHASECHK.TRANS64 P2, [R14+URZ+0x34830], R11 ;  /* 0x0348300b0e00a5a7 */ /* 0x000ea4000804007f */
[----:B--2---:R-:W-:Y:S05]  /*248a0*/  @!P2 BRA `(.L_x_2398) ;  /* 0xfffffffc00f0a947 */ /* 0x004fea000383ffff */
[----:B------:R-:W-:Y:S05]  /*248b0*/  BRA `(.L_x_2397) ;  /* 0xffffff0000947947 */ /* 0x000fea000383ffff */
.L_x_2403:
[----:B-1----:R1:W2:Y:S02]  /*248c0*/  SYNCS.PHASECHK.TRANS64.TRYWAIT P2, [R15+URZ+0x34850], R0 ;  /* 0x034850000f0075a7 */ /* 0x0022a4000804017f */
[----:B--2---:R-:W-:Y:S05]  /*248d0*/  @!P2 NANOSLEEP.SYNCS 0x989680 ;  /* 0x009896800000a95d */ /* 0x004fea0003900000 */
[----:B------:R-:W2:Y:S02]  /*248e0*/  @!P2 SYNCS.PHASECHK.TRANS64 P2, [R15+URZ+0x34850], R0 ;  /* 0x034850000f00a5a7 */ /* 0x000ea4000804007f */
[----:B--2---:R-:W-:Y:S05]  /*248f0*/  @!P2 BRA `(.L_x_2403) ;  /* 0xfffffffc00f0a947 */ /* 0x004fea000383ffff */
[----:B------:R-:W-:Y:S05]  /*24900*/  BRA `(.L_x_2402) ;  /* 0xffffff0c00747947 */ /* 0x000fea000383ffff */
.L_x_2411:
[----:B-1----:R1:W2:Y:S02]  /*24910*/  SYNCS.PHASECHK.TRANS64.TRYWAIT P2, [R8+URZ+0x34830], R9 ;  /* 0x03483009080075a7 */ /* 0x0022a4000804017f */
[----:B--2---:R-:W-:Y:S05]  /*24920*/  @!P2 NANOSLEEP.SYNCS 0x989680 ;  /* 0x009896800000a95d */ /* 0x004fea0003900000 */
[----:B------:R-:W2:Y:S02]  /*24930*/  @!P2 SYNCS.PHASECHK.TRANS64 P2, [R8+URZ+0x34830], R9 ;  /* 0x034830090800a5a7 */ /* 0x000ea4000804007f */
[----:B--2---:R-:W-:Y:S05]  /*24940*/  @!P2 BRA `(.L_x_2411) ;  /* 0xfffffffc00f0a947 */ /* 0x004fea000383ffff */
[----:B------:R-:W-:Y:S05]  /*24950*/  BRA `(.L_x_2410) ;  /* 0xffffff3400f47947 */ /* 0x000fea000383ffff */
.L_x_2416:
[----:B-1----:R1:W2:Y:S02]  /*24960*/  SYNCS.PHASECHK.TRANS64.TRYWAIT P2, [R14+URZ+0x34850], R7 ;  /* 0x034850070e0075a7 */ /* 0x0022a4000804017f */
[----:B--2---:R-:W-:Y:S05]  /*24970*/  @!P2 NANOSLEEP.SYNCS 0x989680 ;  /* 0x009896800000a95d */ /* 0x004fea0003900000 */
[----:B------:R-:W2:Y:S02]  /*24980*/  @!P2 SYNCS.PHASECHK.TRANS64 P2, [R14+URZ+0x34850], R7 ;  /* 0x034850070e00a5a7 */ /* 0x000ea4000804007f */
[----:B--2---:R-:W-:Y:S05]  /*24990*/  @!P2 BRA `(.L_x_2416) ;  /* 0xfffffffc00f0a947 */ /* 0x004fea000383ffff */
[----:B------:R-:W-:Y:S05]  /*249a0*/  BRA `(.L_x_2415) ;  /* 0xffffff4000d47947 */ /* 0x000fea000383ffff */
.L_x_2422:
[----:B-1----:R1:W2:Y:S02]  /*249b0*/  SYNCS.PHASECHK.TRANS64.TRYWAIT P0, [R11+URZ+0x34850], R0 ;  /* 0x034850000b0075a7 */ /* 0x0022a4000800017f */
[----:B--2---:R-:W-:Y:S05]  /*249c0*/  @!P0 NANOSLEEP.SYNCS 0x989680 ;  /* 0x009896800000895d */ /* 0x004fea0003900000 */
[----:B------:R-:W2:Y:S02]  /*249d0*/  @!P0 SYNCS.PHASECHK.TRANS64 P0, [R11+URZ+0x34850], R0 ;  /* 0x034850000b0085a7 */ /* 0x000ea4000800007f */
[----:B--2---:R-:W-:Y:S05]  /*249e0*/  @!P0 BRA `(.L_x_2422) ;  /* 0xfffffffc00f08947 */ /* 0x004fea000383ffff */
[----:B------:R-:W-:Y:S05]  /*249f0*/  BRA `(.L_x_2421) ;  /* 0xffffff6400f87947 */ /* 0x000fea000383ffff */
.L_x_2456:
        /* <DEDUP_REMOVED lines=11> */
.L_x_2606:
[----:B------:R-:W-:Y:S05]  /*24ab0*/  BSYNC B1 ;  /* 0x0000000000017941 */ /* 0x000fea0003800000 */
.L_x_2605:
[----:B------:R-:W-:Y:S05]  /*24ac0*/  BRA `(.L_x_2607) ;  /* 0xffffffa000e87947 */ /* 0x000fea000383ffff */
.L_x_2457:
[----:B------:R-:W-:Y:S01]  /*24ad0*/  BSSY B1, `(.L_x_2608) ;  /* 0x0000006000017945 */ /* 0x000fe20003800000 */
[----:B------:R-:W-:-:S07]  /*24ae0*/  IMAD.MOV.U32 R15, RZ, RZ, -0x1 ;  /* 0xffffffffff0f7424 */ /* 0x000fce00078e00ff */
[----:B------:R-:W-:Y:S05]  /*24af0*/  WARPSYNC.COLLECTIVE R15, `(.L_x_2609) ;  /* 0x000000000f0c7348 */ /* 0x000fea0003c00000 */
[----:B------:R-:W-:Y:S02]  /*24b00*/  ELECT P6, UR62, PT ;  /* 0x00000000003e782f */ /* 0x000fe400038c0000 */
[----:B------:R-:W-:Y:S01]  /*24b10*/  MOV R14, UR62 ;  /* 0x0000003e000e7c02 */ /* 0x000fe20008000f00 */
[----:B------:R-:W-:Y:S10]  /*24b20*/  ENDCOLLECTIVE ;  /* 0x000000000000791b */ /* 0x000ff40003800000 */
.L_x_2609:
[----:B------:R-:W-:Y:S05]  /*24b30*/  BSYNC B1 ;  /* 0x0000000000017941 */ /* 0x000fea0003800000 */
.L_x_2608:
[----:B------:R-:W-:Y:S05]  /*24b40*/  BRA `(.L_x_2610) ;  /* 0xffffffa000d47947 */ /* 0x000fea000383ffff */
.L_x_2459:
[----:B0-----:R0:W1:Y:S02]  /*24b50*/  SYNCS.PHASECHK.TRANS64.TRYWAIT P0, [R4+URZ+0x34820], R6 ;  /* 0x03482006040075a7 */ /* 0x001064000800017f */
[----:B-1----:R-:W-:Y:S05]  /*24b60*/  @!P0 NANOSLEEP.SYNCS 0x989680 ;  /* 0x009896800000895d */ /* 0x002fea0003900000 */
[----:B------:R-:W1:Y:S02]  /*24b70*/  @!P0 SYNCS.PHASECHK.TRANS64 P0, [R4+URZ+0x34820], R6 ;  /* 0x03482006040085a7 */ /* 0x000e64000800007f */
[----:B-1----:R-:W-:Y:S05]  /*24b80*/  @!P0 BRA `(.L_x_2459) ;  /* 0xfffffffc00f08947 */ /* 0x002fea000383ffff */
[----:B------:R-:W-:Y:S05]  /*24b90*/  BRA `(.L_x_2611) ;  /* 0xffffffa000f07947 */ /* 0x000fea000383ffff */
.L_x_2462:
[----:B0-----:R0:W1:Y:S02]  /*24ba0*/  SYNCS.PHASECHK.TRANS64.TRYWAIT P0, [R6+URZ+0x348a0], R8 ;  /* 0x0348a008060075a7 */ /* 0x001064000800017f */
[----:B-1----:R-:W-:Y:S05]  /*24bb0*/  @!P0 NANOSLEEP.SYNCS 0x989680 ;  /* 0x009896800000895d */ /* 0x002fea0003900000 */
[----:B------:R-:W1:Y:S02]  /*24bc0*/  @!P0 SYNCS.PHASECHK.TRANS64 P0, [R6+URZ+0x348a0], R8 ;  /* 0x0348a008060085a7 */ /* 0x000e64000800007f */
[----:B-1----:R-:W-:Y:S05]  /*24bd0*/  @!P0 BRA `(.L_x_2462) ;  /* 0xfffffffc00f08947 */ /* 0x002fea000383ffff */
[----:B------:R-:W-:Y:S05]  /*24be0*/  BRA `(.L_x_2612) ;  /* 0xffffffa400007947 */ /* 0x000fea000383ffff */
.L_x_2464:
[----:B-1----:R1:W2:Y:S02]  /*24bf0*/  SYNCS.PHASECHK.TRANS64.TRYWAIT P0, [R6+URZ+0x348c0], R8 ;  /* 0x0348c008060075a7 */ /* 0x0022a4000800017f */
[----:B--2---:R-:W-:Y:S05]  /*24c00*/  @!P0 NANOSLEEP.SYNCS 0x989680 ;  /* 0x009896800000895d */ /* 0x004fea0003900000 */
[----:B------:R-:W2:Y:S02]  /*24c10*/  @!P0 SYNCS.PHASECHK.TRANS64 P0, [R6+URZ+0x348c0], R8 ;  /* 0x0348c008060085a7 */ /* 0x000ea4000800007f */
[----:B--2---:R-:W-:Y:S05]  /*24c20*/  @!P0 BRA `(.L_x_2464) ;  /* 0xfffffffc00f08947 */ /* 0x004fea000383ffff */
[----:B------:R-:W-:Y:S05]  /*24c30*/  BRA `(.L_x_2613) ;  /* 0xffffffa400907947 */ /* 0x000fea000383ffff */
.L_x_2468:
[----:B0-----:R0:W1:Y:S02]  /*24c40*/  SYNCS.PHASECHK.TRANS64.TRYWAIT P0, [R7+URZ+0x348a0], R8 ;  /* 0x0348a008070075a7 */ /* 0x001064000800017f */
[----:B-1----:R-:W-:Y:S05]  /*24c50*/  @!P0 NANOSLEEP.SYNCS 0x989680 ;  /* 0x009896800000895d */ /* 0x002fea0003900000 */
[----:B------:R-:W1:Y:S02]  /*24c60*/  @!P0 SYNCS.PHASECHK.TRANS64 P0, [R7+URZ+0x348a0], R8 ;  /* 0x0348a008070085a7 */ /* 0x000e64000800007f */
[----:B-1----:R-:W-:Y:S05]  /*24c70*/  @!P0 BRA `(.L_x_2468) ;  /* 0xfffffffc00f08947 */ /* 0x002fea000383ffff */
[----:B------:R-:W-:Y:S05]  /*24c80*/  BRA `(.L_x_2614) ;  /* 0xffffffa8006c7947 */ /* 0x000fea000383ffff */
.L_x_2470:
[----:B-1----:R1:W2:Y:S02]  /*24c90*/  SYNCS.PHASECHK.TRANS64.TRYWAIT P1, [R7+URZ+0x348c0], R8 ;  /* 0x0348c008070075a7 */ /* 0x0022a4000802017f */
[----:B--2---:R-:W-:Y:S05]  /*24ca0*/  @!P1 NANOSLEEP.SYNCS 0x989680 ;  /* 0x009896800000995d */ /* 0x004fea0003900000 */
[----:B------:R-:W2:Y:S02]  /*24cb0*/  @!P1 SYNCS.PHASECHK.TRANS64 P1, [R7+URZ+0x348c0], R8 ;  /* 0x0348c008070095a7 */ /* 0x000ea4000802007f */
[----:B--2---:R-:W-:Y:S05]  /*24cc0*/  @!P1 BRA `(.L_x_2470) ;  /* 0xfffffffc00f09947 */ /* 0x004fea000383ffff */
[----:B------:R-:W-:Y:S05]  /*24cd0*/  BRA `(.L_x_2615) ;  /* 0xffffffa800f47947 */ /* 0x000fea000383ffff */
.L_x_2482:
        /* <DEDUP_REMOVED lines=8> */
[----:B------:R-:W-:Y:S05]  /*24d60*/  WARPSYNC.COLLECTIVE R15, `(.L_x_2617) ;  /* 0x000000000f087348 */ /* 0x000fea0003c00000 */
[----:B------:R0:W1:Y:S02]  /*24d70*/  SHFL.IDX P6, R14, R13, R12, R11 ;  /* 0x0000000c0d0e7389 */ /* 0x00006400000c000b */
[----:B01----:R-:W-:Y:S01]  /*24d80*/  ENDCOLLECTIVE ;  /* 0x000000000000791b */ /* 0x003fe20003800000 */
.L_x_2617:
[----:B------:R-:W-:Y:S05]  /*24d90*/  BSYNC B0 ;  /* 0x0000000000007941 */ /* 0x000fea0003800000 */
.L_x_2616:
[----:B------:R-:W-:Y:S05]  /*24da0*/  BRA `(.L_x_2618) ;  /* 0xffffffb400fc7947 */ /* 0x000fea000383ffff */
.L_x_2483:
[----:B------:R-:W-:Y:S01]  /*24db0*/  BSSY B0, `(.L_x_2619) ;  /* 0x0000006000007945 */ /* 0x000fe20003800000 */
[----:B------:R-:W-:-:S07]  /*24dc0*/  MOV R15, 0xffffffff ;  /* 0xffffffff000f7802 */ /* 0x000fce0000000f00 */
[----:B------:R-:W-:Y:S05]  /*24dd0*/  WARPSYNC.COLLECTIVE R15, `(.L_x_2620) ;  /* 0x000000000f0c7348 */ /* 0x000fea0003c00000 */
[----:B------:R-:W-:Y:S02]  /*24de0*/  ELECT P6, UR62, PT ;  /* 0x00000000003e782f */ /* 0x000fe400038c0000 */
[----:B------:R-:W-:Y:S01]  /*24df0*/  MOV R14, UR62 ;  /* 0x0000003e000e7c02 */ /* 0x000fe20008000f00 */
[----:B------:R-:W-:Y:S10]  /*24e00*/  ENDCOLLECTIVE ;  /* 0x000000000000791b */ /* 0x000ff40003800000 */
.L_x_2620:
[----:B------:R-:W-:Y:S05]  /*24e10*/  BSYNC B0 ;  /* 0x0000000000007941 */ /* 0x000fea0003800000 */
.L_x_2619:
[----:B------:R-:W-:Y:S05]  /*24e20*/  BRA `(.L_x_2621) ;  /* 0xffffffb400ec7947 */ /* 0x000fea000383ffff */
.L_x_2486:
[----:B0-----:R0:W1:Y:S02]  /*24e30*/  SYNCS.PHASECHK.TRANS64.TRYWAIT P0, [R7+URZ+0x34840], R10 ;  /* 0x0348400a070075a7 */ /* 0x001064000800017f */
[----:B-1----:R-:W-:Y:S05]  /*24e40*/  @!P0 NANOSLEEP.SYNCS 0x989680 ;  /* 0x009896800000895d */ /* 0x002fea0003900000 */
[----:B------:R-:W1:Y:S02]  /*24e50*/  @!P0 SYNCS.PHASECHK.TRANS64 P0, [R7+URZ+0x34840], R10 ;  /* 0x0348400a070085a7 */ /* 0x000e64000800007f */
[----:B-1----:R-:W-:Y:S05]  /*24e60*/  @!P0 BRA `(.L_x_2486) ;  /* 0xfffffffc00f08947 */ /* 0x002fea000383ffff */
[----:B------:R-:W-:Y:S05]  /*24e70*/  BRA `(.L_x_2622) ;  /* 0xffffffb800507947 */ /* 0x000fea000383ffff */
.L_x_2489:
        /* <DEDUP_REMOVED lines=8> */
.L_x_2497:
[----:B0-----:R0:W1:Y:S02]  /*24f00*/  SYNCS.PHASECHK.TRANS64.TRYWAIT P0, [R8+URZ+0x34840], R9 ;  /* 0x03484009080075a7 */ /* 0x001064000800017f */
[----:B-1----:R-:W-:Y:S05]  /*24f10*/  @!P0 NANOSLEEP.SYNCS 0x989680 ;  /* 0x009896800000895d */ /* 0x002fea0003900000 */
[----:B------:R-:W1:Y:S02]  /*24f20*/  @!P0 SYNCS.PHASECHK.TRANS64 P0, [R8+URZ+0x34840], R9 ;  /* 0x03484009080085a7 */ /* 0x000e64000800007f */
[----:B-1----:R-:W-:Y:S05]  /*24f30*/  @!P0 BRA `(.L_x_2497) ;  /* 0xfffffffc00f08947 */ /* 0x002fea000383ffff */
[----:B------:R-:W-:Y:S05]  /*24f40*/  BRA `(.L_x_2624) ;  /* 0xffffffc000507947 */ /* 0x000fea000383ffff */
.L_x_2499:
[----:B0-----:R0:W1:Y:S02]  /*24f50*/  SYNCS.PHASECHK.TRANS64.TRYWAIT P0, [R8+URZ+0x34860], R9 ;  /* 0x03486009080075a7 */ /* 0x001064000800017f */
[----:B-1----:R-:W-:Y:S05]  /*24f60*/  @!P0 NANOSLEEP.SYNCS 0x989680 ;  /* 0x009896800000895d */ /* 0x002fea0003900000 */
[----:B------:R-:W1:Y:S02]  /*24f70*/  @!P0 SYNCS.PHASECHK.TRANS64 P0, [R8+URZ+0x34860], R9 ;  /* 0x03486009080085a7 */ /* 0x000e64000800007f */
[----:B-1----:R-:W-:Y:S05]  /*24f80*/  @!P0 BRA `(.L_x_2499) ;  /* 0xfffffffc00f08947 */ /* 0x002fea000383ffff */
[----:B------:R-:W-:Y:S05]  /*24f90*/  BRA `(.L_x_2625) ;  /* 0xffffffc000fc7947 */ /* 0x000fea000383ffff */
.L_x_2505:
[----:B-1----:R1:W2:Y:S02]  /*24fa0*/  SYNCS.PHASECHK.TRANS64.TRYWAIT P0, [R2+URZ+0x34840], R3 ;  /* 0x03484003020075a7 */ /* 0x0022a4000800017f */
[----:B--2---:R-:W-:Y:S05]  /*24fb0*/  @!P0 NANOSLEEP.SYNCS 0x989680 ;  /* 0x009896800000895d */ /* 0x004fea0003900000 */
[----:B------:R-:W2:Y:S02]  /*24fc0*/  @!P0 SYNCS.PHASECHK.TRANS64 P0, [R2+URZ+0x34840], R3 ;  /* 0x03484003020085a7 */ /* 0x000ea4000800007f */
[----:B--2---:R-:W-:Y:S05]  /*24fd0*/  @!P0 BRA `(.L_x_2505) ;  /* 0xfffffffc00f08947 */ /* 0x004fea000383ffff */
[----:B------:R-:W-:Y:S05]  /*24fe0*/  BRA `(.L_x_2626) ;  /* 0xffffffc800547947 */ /* 0x000fea000383ffff */
.L_x_2507:
[----:B0-----:R0:W1:Y:S02]  /*24ff0*/  SYNCS.PHASECHK.TRANS64.TRYWAIT P0, [R2+URZ+0x34860], R3 ;  /* 0x03486003020075a7 */ /* 0x001064000800017f */
[----:B-1----:R-:W-:Y:S05]  /*25000*/  @!P0 NANOSLEEP.SYNCS 0x989680 ;  /* 0x009896800000895d */ /* 0x002fea0003900000 */
[----:B------:R-:W1:Y:S02]  /*25010*/  @!P0 SYNCS.PHASECHK.TRANS64 P0, [R2+URZ+0x34860], R3 ;  /* 0x03486003020085a7 */ /* 0x000e64000800007f */
[----:B-1----:R-:W-:Y:S05]  /*25020*/  @!P0 BRA `(.L_x_2507) ;  /* 0xfffffffc00f08947 */ /* 0x002fea000383ffff */
[----:B------:R-:W-:Y:S05]  /*25030*/  BRA `(.L_x_2627) ;  /* 0xffffffcc00007947 */ /* 0x000fea000383ffff */
.L_x_2513:
[----:B--2---:R2:W3:Y:S02]  /*25040*/  SYNCS.PHASECHK.TRANS64.TRYWAIT P0, [R2+URZ+0x34840], R3 ;  /* 0x03484003020075a7 */ /* 0x0044e4000800017f */
[----:B---3--:R-:W-:Y:S05]  /*25050*/  @!P0 NANOSLEEP.SYNCS 0x989680 ;  /* 0x009896800000895d */ /* 0x008fea0003900000 */
[----:B------:R-:W3:Y:S02]  /*25060*/  @!P0 SYNCS.PHASECHK.TRANS64 P0, [R2+URZ+0x34840], R3 ;  /* 0x03484003020085a7 */ /* 0x000ee4000800007f */
[----:B---3--:R-:W-:Y:S05]  /*25070*/  @!P0 BRA `(.L_x_2513) ;  /* 0xfffffffc00f08947 */ /* 0x008fea000383ffff */
[----:B------:R-:W-:Y:S05]  /*25080*/  BRA `(.L_x_2628) ;  /* 0xffffffd000347947 */ /* 0x000fea000383ffff */
.L_x_2515:
[----:B0-----:R0:W1:Y:S02]  /*25090*/  SYNCS.PHASECHK.TRANS64.TRYWAIT P0, [R2+URZ+0x34860], R9 ;  /* 0x03486009020075a7 */ /* 0x001064000800017f */
[----:B-1----:R-:W-:Y:S05]  /*250a0*/  @!P0 NANOSLEEP.SYNCS 0x989680 ;  /* 0x009896800000895d */ /* 0x002fea0003900000 */
[----:B------:R-:W1:Y:S02]  /*250b0*/  @!P0 SYNCS.PHASECHK.TRANS64 P0, [R2+URZ+0x34860], R9 ;  /* 0x03486009020085a7 */ /* 0x000e64000800007f */
[----:B-1----:R-:W-:Y:S05]  /*250c0*/  @!P0 BRA `(.L_x_2515) ;  /* 0xfffffffc00f08947 */ /* 0x002fea000383ffff */
[----:B------:R-:W-:Y:S05]  /*250d0*/  BRA `(.L_x_2629) ;  /* 0xffffffd000dc7947 */ /* 0x000fea000383ffff */
.L_x_2523:
[----:B-1----:R1:W2:Y:S02]  /*250e0*/  SYNCS.PHASECHK.TRANS64.TRYWAIT P0, [R3+URZ+0x34860], R0 ;  /* 0x03486000030075a7 */ /* 0x0022a4000800017f */
[----:B--2---:R-:W-:Y:S05]  /*250f0*/  @!P0 NANOSLEEP.SYNCS 0x989680 ;  /* 0x009896800000895d */ /* 0x004fea0003900000 */
[----:B------:R-:W2:Y:S02]  /*25100*/  @!P0 SYNCS.PHASECHK.TRANS64 P0, [R3+URZ+0x34860], R0 ;  /* 0x03486000030085a7 */ /* 0x000ea4000800007f */
[----:B--2---:R-:W-:Y:S05]  /*25110*/  @!P0 BRA `(.L_x_2523) ;  /* 0xfffffffc00f08947 */ /* 0x004fea000383ffff */
[----:B------:R-:W-:Y:S05]  /*25120*/  BRA `(.L_x_2630) ;  /* 0xffffffd400f87947 */ /* 0x000fea000383ffff */
.L_x_2526:
[----:B------:R-:W-:Y:S01]  /*25130*/  BSSY B0, `(.L_x_2631) ;  /* 0x0000008000007945 */ /* 0x000fe20003800000 */
[----:B------:R-:W-:Y:S01]  /*25140*/  IMAD.MOV.U32 R13, RZ, RZ, R16 ;  /* 0x000000ffff0d7224 */ /* 0x000fe200078e0010 */
[----:B------:R-:W-:Y:S01]  /*25150*/  MOV R12, RZ ;  /* 0x000000ff000c7202 */ /* 0x000fe20000000f00 */
[----:B------:R-:W-:Y:S01]  /*25160*/  IMAD.MOV.U32 R11, RZ, RZ, 0x1f ;  /* 0x0000001fff0b7424 */ /* 0x000fe200078e00ff */
[----:B0-----:R-:W-:-:S07]  /*25170*/  MOV R15, 0xffffffff ;  /* 0xffffffff000f7802 */ /* 0x001fce0000000f00 */
[----:B-1----:R-:W-:Y:S05]  /*25180*/  WARPSYNC.COLLECTIVE R15, `(.L_x_2632) ;  /* 0x000000000f087348 */ /* 0x002fea0003c00000 */
[----:B------:R0:W2:Y:S02]  /*25190*/  SHFL.IDX P6, R14, R13, R12, R11 ;  /* 0x0000000c0d0e7389 */ /* 0x0000a400000c000b */
[----:B012---:R-:W-:Y:S01]  /*251a0*/  ENDCOLLECTIVE ;  /* 0x000000000000791b */ /* 0x007fe20003800000 */
.L_x_2632:
[----:B------:R-:W-:Y:S05]  /*251b0*/  BSYNC B0 ;  /* 0x0000000000007941 */ /* 0x000fea0003800000 */
.L_x_2631:
[----:B------:R-:W-:Y:S01]  /*251c0*/  MOV R13, R16 ;  /* 0x00000010000d7202 */ /* 0x000fe20000000f00 */
[----:B------:R-:W-:Y:S01]  /*251d0*/  IMAD.MOV.U32 R12, RZ, RZ, 0x1 ;  /* 0x00000001ff0c7424 */ /* 0x000fe200078e00ff */
[----:B------:R-:W-:Y:S01]  /*251e0*/  MOV R11, 0x1f ;  /* 0x0000001f000b7802 */ /* 0x000fe20000000f00 */
[----:B------:R-:W-:Y:S02]  /*251f0*/  IMAD.MOV.U32 R15, RZ, RZ, -0x1 ;  /* 0xffffffffff0f7424 */ /* 0x000fe400078e00ff */
[----:B------:R-:W-:-:S07]  /*25200*/  IMAD.MOV.U32 R4, RZ, RZ, R14 ;  /* 0x000000ffff047224 */ /* 0x000fce00078e000e */
[----:B------:R-:W-:Y:S05]  /*25210*/  WARPSYNC.COLLECTIVE R15, `(.L_x_2633) ;  /* 0x000000000f087348 */ /* 0x000fea0003c00000 */
[----:B------:R0:W1:Y:S02]  /*25220*/  SHFL.IDX P6, R14, R13, R12, R11 ;  /* 0x0000000c0d0e7389 */ /* 0x00006400000c000b */
[----:B01----:R-:W-:Y:S01]  /*25230*/  ENDCOLLECTIVE ;  /* 0x000000000000791b */ /* 0x003fe20003800000 */
.L_x_2633:
[----:B------:R-:W-:Y:S01]  /*25240*/  MOV R16, R14 ;  /* 0x0000000e00107202 */ /* 0x000fe20000000f00 */
[----:B------:R-:W-:Y:S06]  /*25250*/  BRA `(.L_x_2634) ;  /* 0xffffffd8008c7947 */ /* 0x000fec000383ffff */
.L_x_2529:
[----:B------:R-:W-:Y:S01]  /*25260*/  BSSY B0, `(.L_x_2635) ;  /* 0x0000008000007945 */ /* 0x000fe20003800000 */
[----:B-----5:R-:W-:Y:S01]  /*25270*/  IMAD.MOV.U32 R13, RZ, RZ, R17 ;  /* 0x000000ffff0d7224 */ /* 0x020fe200078e0011 */
[----:B------:R-:W-:Y:S01]  /*25280*/  MOV R12, 0x1 ;  /* 0x00000001000c7802 */ /* 0x000fe20000000f00 */
[----:B------:R-:W-:Y:S01]  /*25290*/  IMAD.MOV.U32 R11, RZ, RZ, RZ ;  /* 0x000000ffff0b7224 */ /* 0x000fe200078e00ff */
[----:B0-----:R-:W-:-:S07]  /*252a0*/  MOV R15, 0xffffffff ;  /* 0xffffffff000f7802 */ /* 0x001fce0000000f00 */
[----:B-1234-:R-:W-:Y:S05]  /*252b0*/  WARPSYNC.COLLECTIVE R15, `(.L_x_2636) ;  /* 0x000000000f087348 */ /* 0x01efea0003c00000 */
[----:B------:R0:W0:Y:S02]  /*252c0*/  SHFL.UP P6, R14, R13, R12, R11 ;  /* 0x0400000c0d0e7389 */ /* 0x00002400000c000b */
[----:B01234-:R-:W-:Y:S01]  /*252d0*/  ENDCOLLECTIVE ;  /* 0x000000000000791b */ /* 0x01ffe20003800000 */
.L_x_2636:
[----:B------:R-:W-:Y:S05]  /*252e0*/  BSYNC B0 ;  /* 0x0000000000007941 */ /* 0x000fea0003800000 */
.L_x_2635:
[C---:B------:R-:W-:Y:S01]  /*252f0*/  ISETP.NE.AND P0, PT, R7.reuse, RZ, PT ;  /* 0x000000ff0700720c */ /* 0x040fe20003f05270 */
[----:B------:R-:W-:Y:S01]  /*25300*/  IMAD.MOV.U32 R11, RZ, RZ, RZ ;  /* 0x000000ffff0b7224 */ /* 0x000fe200078e00ff */
[----:B------:R-:W-:Y:S02]  /*25310*/  MOV R12, 0x2 ;  /* 0x00000002000c7802 */ /* 0x000fe40000000f00 */
[----:B------:R-:W-:Y:S02]  /*25320*/  SEL R14, R14, RZ, P0 ;  /* 0x000000ff0e0e7207 */ /* 0x000fe40000000000 */
[----:B------:R-:W-:Y:S02]  /*25330*/  MOV R15, 0xffffffff ;  /* 0xffffffff000f7802 */ /* 0x000fe40000000f00 */
[----:B------:R-:W-:Y:S01]  /*25340*/  ISETP.GE.U32.AND P0, PT, R7, 0x2, PT ;  /* 0x000000020700780c */ /* 0x000fe20003f06070 */
[----:B------:R-:W-:-:S12]  /*25350*/  IMAD.IADD R13, R17, 0x1, R14 ;  /* 0x00000001110d7824 */ /* 0x000fd800078e020e */
[----:B------:R-:W-:Y:S05]  /*25360*/  WARPSYNC.COLLECTIVE R15, `(.L_x_2637) ;  /* 0x000000000f087348 */ /* 0x000fea0003c00000 */
[----:B------:R0:W1:Y:S02]  /*25370*/  SHFL.UP P6, R14, R13, R12, R11 ;  /* 0x0400000c0d0e7389 */ /* 0x00006400000c000b */
[----:B01----:R-:W-:Y:S01]  /*25380*/  ENDCOLLECTIVE ;  /* 0x000000000000791b */ /* 0x003fe20003800000 */
.L_x_2637:
        /* <DEDUP_REMOVED lines=8> */
.L_x_2638:
        /* <DEDUP_REMOVED lines=8> */
.L_x_2639:
        /* <DEDUP_REMOVED lines=8> */
.L_x_2640:
        /* <DEDUP_REMOVED lines=8> */
.L_x_2641:
[----:B------:R-:W-:Y:S05]  /*25590*/  BRA `(.L_x_2642) ;  /* 0xffffffd800507947 */ /* 0x000fea000383ffff */
.L_x_2534:
        /* <DEDUP_REMOVED lines=8> */
.L_x_2644:
[----:B------:R-:W-:Y:S05]  /*25620*/  BSYNC B0 ;  /* 0x0000000000007941 */ /* 0x000fea0003800000 */
.L_x_2643:
[C---:B------:R-:W-:Y:S01]  /*25630*/  ISETP.NE.AND P0, PT, R7.reuse, RZ, PT ;  /* 0x000000ff0700720c */ /* 0x040fe20003f05270 */
[----:B------:R-:W-:Y:S01]  /*25640*/  IMAD.MOV.U32 R12, RZ, RZ, 0x2 ;  /* 0x00000002ff0c7424 */ /* 0x000fe200078e00ff */
[----:B------:R-:W-:Y:S01]  /*25650*/  MOV R11, RZ ;  /* 0x000000ff000b7202 */ /* 0x000fe20000000f00 */
[----:B------:R-:W-:Y:S01]  /*25660*/  IMAD.MOV.U32 R15, RZ, RZ, -0x1 ;  /* 0xffffffffff0f7424 */ /* 0x000fe200078e00ff */
[----:B------:R-:W-:Y:S02]  /*25670*/  SEL R14, R14, RZ, P0 ;  /* 0x000000ff0e0e7207 */ /* 0x000fe40000000000 */
[----:B------:R-:W-:Y:S02]  /*25680*/  ISETP.GE.U32.AND P0, PT, R7, 0x2, PT ;  /* 0x000000020700780c */ /* 0x000fe40003f06070 */
[----:B------:R-:W-:-:S11]  /*25690*/  IADD3 R13, R17, R14, RZ ;  /* 0x0000000e110d7210 */ /* 0x000fd60007ffe0ff */
[----:B------:R-:W-:Y:S05]  /*256a0*/  WARPSYNC.COLLECTIVE R15, `(.L_x_2645) ;  /* 0x000000000f087348 */ /* 0x000fea0003c00000 */
[----:B------:R0:W1:Y:S02]  /*256b0*/  SHFL.UP P6, R14, R13, R12, R11 ;  /* 0x0400000c0d0e7389 */ /* 0x00006400000c000b */
[----:B01----:R-:W-:Y:S01]  /*256c0*/  ENDCOLLECTIVE ;  /* 0x000000000000791b */ /* 0x003fe20003800000 */
.L_x_2645:
        /* <DEDUP_REMOVED lines=8> */
.L_x_2646:
        /* <DEDUP_REMOVED lines=8> */
.L_x_2647:
        /* <DEDUP_REMOVED lines=8> */
.L_x_2648:
[----:B------:R-:W-:Y:S01]  /*25850*/  IMAD.MOV.U32 R12, RZ, RZ, 0x1f ;  /* 0x0000001fff0c7424 */ /* 0x000fe200078e00ff */
[----:B------:R-:W-:Y:S02]  /*25860*/  MOV R11, 0x1f ;  /* 0x0000001f000b7802 */ /* 0x000fe40000000f00 */
[----:B------:R-:W-:-:S05]  /*25870*/  SEL R3, R14, RZ, P0 ;  /* 0x000000ff0e037207 */ /* 0x000fca0000000000 */
[----:B------:R-:W-:-:S05]  /*25880*/  IMAD.IADD R2, R6, 0x1, R3 ;  /* 0x0000000106027824 */ /* 0x000fca00078e0203 */
[----:B------:R-:W-:-:S07]  /*25890*/  MOV R13, R2 ;  /* 0x00000002000d7202 */ /* 0x000fce0000000f00 */
[----:B------:R-:W-:Y:S05]  /*258a0*/  WARPSYNC.COLLECTIVE R15, `(.L_x_2649) ;  /* 0x000000000f087348 */ /* 0x000fea0003c00000 */
[----:B------:R0:W1:Y:S02]  /*258b0*/  SHFL.IDX P6, R14, R13, R12, R11 ;  /* 0x0000000c0d0e7389 */ /* 0x00006400000c000b */
[----:B01----:R-:W-:Y:S01]  /*258c0*/  ENDCOLLECTIVE ;  /* 0x000000000000791b */ /* 0x003fe20003800000 */
.L_x_2649:
[----:B------:R-:W-:Y:S05]  /*258d0*/  BRA `(.L_x_2650) ;  /* 0xffffffd800347947 */ /* 0x000fea000383ffff */
.L_x_2536:
[----:B------:R-:W-:Y:S01]  /*258e0*/  BSSY B0, `(.L_x_2651) ;  /* 0x0000006000007945 */ /* 0x000fe20003800000 */
[----:B------:R-:W-:Y:S01]  /*258f0*/  PLOP3.LUT P6, PT, P6, PT, PT, 0x8, 0x0 ;  /* 0x000000000000781c */ /* 0x000fe200037ce170 */
[----:B------:R-:W-:-:S12]  /*25900*/  IMAD.MOV.U32 R15, RZ, RZ, -0x1 ;  /* 0xffffffffff0f7424 */ /* 0x000fd800078e00ff */
[----:B0-----:R-:W-:Y:S05]  /*25910*/  WARPSYNC.COLLECTIVE R15, `(.L_x_2652) ;  /* 0x000000000f087348 */ /* 0x001fea0003c00000 */
[----:B------:R-:W-:Y:S01]  /*25920*/  VOTE.ANY R14, PT, P6 ;  /* 0x00000000000e7806 */ /* 0x000fe200030e0100 */
[----:B0-----:R-:W-:Y:S06]  /*25930*/  ENDCOLLECTIVE ;  /* 0x000000000000791b */ /* 0x001fec0003800000 */
.L_x_2652:
[----:B------:R-:W-:Y:S05]  /*25940*/  BSYNC B0 ;  /* 0x0000000000007941 */ /* 0x000fea0003800000 */
.L_x_2651:
[----:B------:R-:W-:Y:S01]  /*25950*/  MOV R3, R14 ;  /* 0x0000000e00037202 */ /* 0x000fe20000000f00 */
[----:B------:R-:W-:Y:S01]  /*25960*/  IMAD.MOV.U32 R13, RZ, RZ, R17 ;  /* 0x000000ffff0d7224 */ /* 0x000fe200078e0011 */
[----:B------:R-:W-:Y:S01]  /*25970*/  MOV R15, 0xffffffff ;  /* 0xffffffff000f7802 */ /* 0x000fe20000000f00 */
[----:B------:R-:W-:Y:S01]  /*25980*/  IMAD.MOV.U32 R11, RZ, RZ, 0x1f ;  /* 0x0000001fff0b7424 */ /* 0x000fe200078e00ff */
[----:B------:R-:W0:Y:S02]  /*25990*/  POPC R6, R3 ;  /* 0x0000000300067309 */ /* 0x000e240000000000 */
[----:B0-----:R-:W-:-:S07]  /*259a0*/  MOV R12, R6 ;  /* 0x00000006000c7202 */ /* 0x001fce0000000f00 */
[----:B------:R-:W-:Y:S05]  /*259b0*/  WARPSYNC.COLLECTIVE R15, `(.L_x_2653) ;  /* 0x000000000f087348 */ /* 0x000fea0003c00000 */
[----:B------:R0:W1:Y:S02]  /*259c0*/  SHFL.IDX P6, R14, R13, R12, R11 ;  /* 0x0000000c0d0e7389 */ /* 0x00006400000c000b */
[----:B01----:R-:W-:Y:S01]  /*259d0*/  ENDCOLLECTIVE ;  /* 0x000000000000791b */ /* 0x003fe20003800000 */
.L_x_2653:
[----:B------:R-:W-:Y:S01]  /*259e0*/  IMAD.MOV.U32 R17, RZ, RZ, R14 ;  /* 0x000000ffff117224 */ /* 0x000fe200078e000e */
[----:B------:R-:W-:Y:S06]  /*259f0*/  BRA `(.L_x_2654) ;  /* 0xffffffd800247947 */ /* 0x000fec000383ffff */
.L_x_2538:
[----:B------:R-:W-:Y:S01]  /*25a00*/  BSSY B0, `(.L_x_2655) ;  /* 0x0000007000007945 */ /* 0x000fe20003800000 */
[----:B------:R-:W-:Y:S01]  /*25a10*/  MOV R13, R2 ;  /* 0x00000002000d7202 */ /* 0x000fe20000000f00 */
[----:B------:R-:W-:Y:S01]  /*25a20*/  IMAD.MOV.U32 R11, RZ, RZ, 0x1f ;  /* 0x0000001fff0b7424 */ /* 0x000fe200078e00ff */
[----:B------:R-:W-:-:S07]  /*25a30*/  MOV R15, 0xffffffff ;  /* 0xffffffff000f7802 */ /* 0x000fce0000000f00 */
[----:B012---:R-:W-:Y:S05]  /*25a40*/  WARPSYNC.COLLECTIVE R15, `(.L_x_2656) ;  /* 0x000000000f087348 */ /* 0x007fea0003c00000 */
[----:B------:R3:W4:Y:S02]  /*25a50*/  SHFL.IDX P6, R14, R13, R12, R11 ;  /* 0x0000000c0d0e7389 */ /* 0x00072400000c000b */
[----:B01234-:R-:W-:Y:S01]  /*25a60*/  ENDCOLLECTIVE ;  /* 0x000000000000791b */ /* 0x01ffe20003800000 */
.L_x_2656:
[----:B------:R-:W-:Y:S05]  /*25a70*/  BSYNC B0 ;  /* 0x0000000000007941 */ /* 0x000fea0003800000 */
.L_x_2655:
[----:B------:R-:W-:Y:S01]  /*25a80*/  IMAD.MOV.U32 R7, RZ, RZ, R14 ;  /* 0x000000ffff077224 */ /* 0x000fe200078e000e */
[----:B------:R-:W-:Y:S06]  /*25a90*/  BRA `(.L_x_2537) ;  /* 0xffffffd800187947 */ /* 0x000fec000383ffff */
.L_x_2542:
[----:B-1----:R1:W2:Y:S02]  /*25aa0*/  SYNCS.PHASECHK.TRANS64.TRYWAIT P0, [R0+URZ+0x34820], R3 ;  /* 0x03482003000075a7 */ /* 0x0022a4000800017f */
[----:B--2---:R-:W-:Y:S05]  /*25ab0*/  @!P0 NANOSLEEP.SYNCS 0x989680 ;  /* 0x009896800000895d */ /* 0x004fea0003900000 */
[----:B------:R-:W2:Y:S02]  /*25ac0*/  @!P0 SYNCS.PHASECHK.TRANS64 P0, [R0+URZ+0x34820], R3 ;  /* 0x03482003000085a7 */ /* 0x000ea4000800007f */
[----:B--2---:R-:W-:Y:S05]  /*25ad0*/  @!P0 BRA `(.L_x_2542) ;  /* 0xfffffffc00f08947 */ /* 0x004fea000383ffff */
[----:B------:R-:W-:Y:S05]  /*25ae0*/  BRA `(.L_x_2657) ;  /* 0xffffffdc008c7947 */ /* 0x000fea000383ffff */
.L_x_2543:
[----:B------:R-:W2:Y:S01]  /*25af0*/  S2R R2, SR_TID.X ;  /* 0x0000000000027919 */ /* 0x000ea20000002100 */
[----:B------:R-:W-:Y:S01]  /*25b00*/  BSSY B0, `(.L_x_2658) ;  /* 0x000000a000007945 */ /* 0x000fe20003800000 */
[----:B------:R-:W-:Y:S01]  /*25b10*/  IMAD.MOV.U32 R12, RZ, RZ, RZ ;  /* 0x000000ffff0c7224 */ /* 0x000fe200078e00ff */
[----:B0-----:R-:W-:Y:S01]  /*25b20*/  MOV R11, 0x1f ;  /* 0x0000001f000b7802 */ /* 0x001fe20000000f00 */
[----:B------:R-:W-:Y:S01]  /*25b30*/  IMAD.MOV.U32 R15, RZ, RZ, -0x1 ;  /* 0xffffffffff0f7424 */ /* 0x000fe200078e00ff */
[----:B--2---:R-:W-:-:S04]  /*25b40*/  SHF.R.U32.HI R2, RZ, 0x5, R2 ;  /* 0x00000005ff027819 */ /* 0x004fc80000011602 */
[----:B------:R-:W-:-:S04]  /*25b50*/  LOP3.LUT R2, R2, 0x3, RZ, 0xc0, !PT ;  /* 0x0000000302027812 */ /* 0x000fc800078ec0ff */
[----:B------:R-:W-:-:S07]  /*25b60*/  MOV R13, R2 ;  /* 0x00000002000d7202 */ /* 0x000fce0000000f00 */
[----:B-1----:R-:W-:Y:S05]  /*25b70*/  WARPSYNC.COLLECTIVE R15, `(.L_x_2659) ;  /* 0x000000000f087348 */ /* 0x002fea0003c00000 */
[----:B------:R0:W2:Y:S02]  /*25b80*/  SHFL.IDX P6, R14, R13, R12, R11 ;  /* 0x0000000c0d0e7389 */ /* 0x0000a400000c000b */
[----:B012---:R-:W-:Y:S01]  /*25b90*/  ENDCOLLECTIVE ;  /* 0x000000000000791b */ /* 0x007fe20003800000 */
.L_x_2659:
[----:B------:R-:W-:Y:S05]  /*25ba0*/  BSYNC B0 ;  /* 0x0000000000007941 */ /* 0x000fea0003800000 */
.L_x_2658:
[----:B------:R-:W-:Y:S05]  /*25bb0*/  BRA `(.L_x_2660) ;  /* 0xffffffdc00747947 */ /* 0x000fea000383ffff */
.L_x_2544:
[----:B------:R-:W-:Y:S01]  /*25bc0*/  BSSY B0, `(.L_x_2661) ;  /* 0x0000006000007945 */ /* 0x000fe20003800000 */
[----:B------:R-:W-:-:S07]  /*25bd0*/  MOV R15, 0xffffffff ;  /* 0xffffffff000f7802 */ /* 0x000fce0000000f00 */
[----:B012---:R-:W-:Y:S05]  /*25be0*/  WARPSYNC.COLLECTIVE R15, `(.L_x_2662) ;  /* 0x000000000f0c7348 */ /* 0x007fea0003c00000 */
[----:B------:R-:W-:Y:S02]  /*25bf0*/  ELECT P6, UR62, PT ;  /* 0x00000000003e782f */ /* 0x000fe400038c0000 */
[----:B------:R-:W-:Y:S01]  /*25c00*/  MOV R14, UR62 ;  /* 0x0000003e000e7c02 */ /* 0x000fe20008000f00 */
[----:B012---:R-:W-:Y:S10]  /*25c10*/  ENDCOLLECTIVE ;  /* 0x000000000000791b */ /* 0x007ff40003800000 */
.L_x_2662:
[----:B------:R-:W-:Y:S05]  /*25c20*/  BSYNC B0 ;  /* 0x0000000000007941 */ /* 0x000fea0003800000 */
.L_x_2661:
[----:B------:R-:W-:Y:S05]  /*25c30*/  BRA `(.L_x_2663) ;  /* 0xffffffdc00687947 */ /* 0x000fea000383ffff */
.L_x_2546:
[----:B-1----:R1:W2:Y:S02]  /*25c40*/  SYNCS.PHASECHK.TRANS64.TRYWAIT P0, [R6+URZ], R5 ;  /* 0x00000005060075a7 */ /* 0x0022a4000800017f */
[----:B--2---:R-:W-:Y:S05]  /*25c50*/  @!P0 NANOSLEEP.SYNCS 0x989680 ;  /* 0x009896800000895d */ /* 0x004fea0003900000 */
[----:B------:R-:W2:Y:S02]  /*25c60*/  @!P0 SYNCS.PHASECHK.TRANS64 P0, [R6+URZ], R5 ;  /* 0x00000005060085a7 */ /* 0x000ea4000800007f */
[----:B--2---:R-:W-:Y:S05]  /*25c70*/  @!P0 BRA `(.L_x_2546) ;  /* 0xfffffffc00f08947 */ /* 0x004fea000383ffff */
[----:B------:R-:W-:Y:S05]  /*25c80*/  BRA `(.L_x_2664) ;  /* 0xffffffdc00ac7947 */ /* 0x000fea000383ffff */
.L_x_2547:
[----:B--2---:R2:W3:Y:S02]  /*25c90*/  SYNCS.PHASECHK.TRANS64.TRYWAIT P0, [R7+URZ], R2 ;  /* 0x00000002070075a7 */ /* 0x0044e4000800017f */
[----:B---3--:R-:W-:Y:S05]  /*25ca0*/  @!P0 NANOSLEEP.SYNCS 0x989680 ;  /* 0x009896800000895d */ /* 0x008fea0003900000 */
[----:B------:R-:W3:Y:S02]  /*25cb0*/  @!P0 SYNCS.PHASECHK.TRANS64 P0, [R7+URZ], R2 ;  /* 0x00000002070085a7 */ /* 0x000ee4000800007f */
[----:B---3--:R-:W-:Y:S05]  /*25cc0*/  @!P0 BRA `(.L_x_2547) ;  /* 0xfffffffc00f08947 */ /* 0x008fea000383ffff */
[----:B------:R-:W-:Y:S05]  /*25cd0*/  BRA `(.L_x_2665) ;  /* 0xffffffdc00a07947 */ /* 0x000fea000383ffff */
.L_x_2549:
[----:B---3--:R3:W4:Y:S02]  /*25ce0*/  SYNCS.PHASECHK.TRANS64.TRYWAIT P0, [R4+URZ], R5 ;  /* 0x00000005040075a7 */ /* 0x008724000800017f */
[----:B----4-:R-:W-:Y:S05]  /*25cf0*/  @!P0 NANOSLEEP.SYNCS 0x989680 ;  /* 0x009896800000895d */ /* 0x010fea0003900000 */
[----:B------:R-:W4:Y:S02]  /*25d00*/  @!P0 SYNCS.PHASECHK.TRANS64 P0, [R4+URZ], R5 ;  /* 0x00000005040085a7 */ /* 0x000f24000800007f */
[----:B----4-:R-:W-:Y:S05]  /*25d10*/  @!P0 BRA `(.L_x_2549) ;  /* 0xfffffffc00f08947 */ /* 0x010fea000383ffff */
[----:B------:R-:W-:Y:S05]  /*25d20*/  BRA `(.L_x_2666) ;  /* 0xffffffdc00a87947 */ /* 0x000fea000383ffff */
.L_x_2667:
        /* <DEDUP_REMOVED lines=13> */
.L_x_11940:


//--------------------- .text._ZN7cutlass13device_kernelIN5flash11enable_sm90INS1_16FlashAttnFwdSm90INS1_25CollectiveMainloopFwdSm90ILi2EN4cute5tupleIJNS5_1CILi1EEES8_S8_EEENS6_IJNS7_ILi64EEESA_SA_EEELi512ENS_6half_tEfNS_4arch4Sm90ELb0ELb0ELb1ELb0ELb0ELb0ELb0ELb0ELb0ELb0ELb0ELb0EEENS1_21CollectiveEpilogueFwdINS6_IJSA_NS7_ILi512EEESA_EEES9_SC_SE_Li256ELb0ELb0ELb0ELb0EEENS1_29StaticPersistentTileSchedulerILb0EEEEEEEEEvNT_6ParamsE --------------------------
	.section	.text._ZN7cutlass13device_kernelIN5flash11enable_sm90INS1_16FlashAttnFwdSm90INS1_25CollectiveMainloopFwdSm90ILi2EN4cute5tupleIJNS5_1CILi1EEES8_S8_EEENS6_IJNS7_ILi64EEESA_SA_EEELi512ENS_6half_tEfNS_4arch4Sm90ELb0ELb0ELb1ELb0ELb0ELb0ELb0ELb0ELb0ELb0ELb0ELb0EEENS1_21CollectiveEpilogueFwdINS6_IJSA_NS7_ILi512EEESA_EEES9_SC_SE_Li256ELb0ELb0ELb0ELb0EEENS1_29StaticPersistentTileSchedulerILb0EEEEEEEEEvNT_6ParamsE,"ax",@progbits
	.align	128
.text._ZN7cutlass13device_kernelIN5flash11enable_sm90INS1_16FlashAttnFwdSm90INS1_25CollectiveMainloopFwdSm90ILi2EN4cute5tupleIJNS5_1CILi1EEES8_S8_EEENS6_IJNS7_ILi64EEESA_SA_EEELi512ENS_6half_tEfNS_4arch4Sm90ELb0ELb0ELb1ELb0ELb0ELb0ELb0ELb0ELb0ELb0ELb0ELb0EEENS1_21CollectiveEpilogueFwdINS6_IJSA_NS7_ILi512EEESA_EEES9_SC_SE_Li256ELb0ELb0ELb0ELb0EEENS1_29StaticPersistentTileSchedulerILb0EEEEEEEEEvNT_6ParamsE:
        .type           _ZN7cutlass13device_kernelIN5flash11enable_sm90INS1_16FlashAttnFwdSm90INS1_25CollectiveMainloopFwdSm90ILi2EN4cute5tupleIJNS5_1CILi1EEES8_S8_EEENS6_IJNS7_ILi64EEESA_SA_EEELi512ENS_6half_tEfNS_4arch4Sm90ELb0ELb0ELb1ELb0ELb0ELb0ELb0ELb0ELb0ELb0ELb0ELb0EEENS1_21CollectiveEpilogueFwdINS6_IJSA_NS7_ILi512EEESA_EEES9_SC_SE_Li256ELb0ELb0ELb0ELb0EEENS1_29StaticPersistentTileSchedulerILb0EEEEEEEEEvNT_6ParamsE,@function
        .size           _ZN7cutlass13device_kernelIN5flash11enable_sm90INS1_16FlashAttnFwdSm90INS1_25CollectiveMainloopFwdSm90ILi2EN4cute5tupleIJNS5_1CILi1EEES8_S8_EEENS6_IJNS7_ILi64EEESA_SA_EEELi512ENS_6half_tEfNS_4arch4Sm90ELb0ELb0ELb1ELb0ELb0ELb0ELb0ELb0ELb0ELb0ELb0ELb0EEENS1_21CollectiveEpilogueFwdINS6_IJSA_NS7_ILi512EEESA_EEES9_SC_SE_Li256ELb0ELb0ELb0ELb0EEENS1_29StaticPersistentTileSchedulerILb0EEEEEEEEEvNT_6ParamsE,(.L_x_11941 - _ZN7cutlass13device_kernelIN5flash11enable_sm90INS1_16FlashAttnFwdSm90INS1_25CollectiveMainloopFwdSm90ILi2EN4cute5tupleIJNS5_1CILi1EEES8_S8_EEENS6_IJNS7_ILi64EEESA_SA_EEELi512ENS_6half_tEfNS_4arch4Sm90ELb0ELb0ELb1ELb0ELb0ELb0ELb0ELb0ELb0ELb0ELb0ELb0EEENS1_21CollectiveEpilogueFwdINS6_IJSA_NS7_ILi512EEESA_EEES9_SC_SE_Li256ELb0ELb0ELb0ELb0EEENS1_29StaticPersistentTileSchedulerILb0EEEEEEEEEvNT_6ParamsE)
        .other          _ZN7cutlass13device_kernelIN5flash11enable_sm90INS1_16FlashAttnFwdSm90INS1_25CollectiveMainloopFwdSm90ILi2EN4cute5tupleIJNS5_1CILi1EEES8_S8_EEENS6_IJNS7_ILi64EEESA_SA_EEELi512ENS_6half_tEfNS_4arch4Sm90ELb0ELb0ELb1ELb0ELb0ELb0ELb0ELb0ELb0ELb0ELb0ELb0EEENS1_21CollectiveEpilogueFwdINS6_IJSA_NS7_ILi512EEESA_EEES9_SC_SE_Li256ELb0ELb0ELb0ELb0EEENS1_29StaticPersistentTileSchedulerILb0EEEEEEEEEvNT_6ParamsE,@"STO_CUDA_ENTRY STV_DEFAULT"
_ZN7cutlass13device_kernelIN5flash11enable_sm90INS1_16FlashAttnFwdSm90INS1_25CollectiveMainloopFwdSm90ILi2EN4cute5tupleIJNS5_1CILi1EEES8_S8_EEENS6_IJNS7_ILi64EEESA_SA_EEELi512ENS_6half_tEfNS_4arch4Sm90ELb0ELb0ELb1ELb0ELb0ELb0ELb0ELb0ELb0ELb0ELb0ELb0EEENS1_21CollectiveEpilogueFwdINS6_IJSA_NS7_ILi512EEESA_EEES9_SC_SE_Li256ELb0ELb0ELb0ELb0EEENS1_29StaticPersistentTileSchedulerILb0EEEEEEEEEvNT_6ParamsE:
[----:B------:R-:W1:Y:S02]  /*0000*/  LDC R1, c[0x0][0x28] ;  /* 0x00000a00ff017b82 */ /* 0x000e640000000800 */
[----:B-1----:R-:W-:Y:S01]  /*0010*/  IADD3 R1, R1, -0x20, RZ ;  /* 0xffffffe001017810 */ /* 0x002fe20007ffe0ff */
        /* <DEDUP_REMOVED lines=22> */
.L_x_2669:
[----:B------:R-:W-:Y:S05]  /*0180*/  BSYNC B0 ;  /* 0x0000000000007941 */ /* 0x000fea0003800000 */
.L_x_2668:
        /* <DEDUP_REMOVED lines=33> */
.L_x_2670:
        /* <DEDUP_REMOVED lines=22> */
.L_x_2671:
        /* <DEDUP_REMOVED lines=18> */
.L_x_2672:
        /* <DEDUP_REMOVED lines=22> */
.L_x_2673:
        /* <DEDUP_REMOVED lines=22> */
.L_x_2674:
[----:B------:R-:W-:Y:S01]  /*08e0*/  PLOP3.LUT P0, PT, PT, PT, UP0, 0x80, 0x0 ;  /* 0x000000000000781c */ /* 0x000fe20003f0f008 */
[----:B------:R-:W-:Y:S01]  /*08f0*/  UMOV UR38, 0x1 ;  /* 0x0000000100267882 */ /* 0x000fe20000000000 */
[----:B------:R-:W-:Y:S01]  /*0900*/  NOP ;  /* 0x0000000000007918 */ /* 0x000fe20000000000 */
[----:B------:R-:W-:Y:S01]  /*0910*/  USEL UR38, UR38, 0x2, !UP0 ;  /* 0x0000000226267887 */ /* 0x000fe2000c000000 */
[----:B------:R-:W-:Y:S01]  /*0920*/  ULDC.64 UR48, c[0x0][0x208] ;  /* 0x0000820000307ab9 */ /* 0x000fe20000000a00 */
[----:B-123--:R-:W-:Y:S08]  /*0930*/  BAR.SYNC.DEFER_BLOCKING 0x0 ;  /* 0x0000000000007b1d */ /* 0x00eff00000010000 */
[----:B------:R-:W-:Y:S05]  /*0940*/  @!P0 BRA `(.L_x_2675) ;  /* 0x0000007400148947 */ /* 0x000fea0003800000 */
.L_x_2676:
[----:B------:R-:W-:-:S08]  /*0950*/  NOP ;  /* 0x0000000000007918 */ /* 0x000fd00000000000 */
[----:B------:R-:W1:Y:S02]  /*0960*/  USETMAXREG.TRY_ALLOC.CTAPOOL UP0, 0xf0 ;  /* 0x000000f0000079c8 */ /* 0x000e640008000600 */
[----:B-1----:R-:W-:-:S13]  /*0970*/  PLOP3.LUT P0, PT, PT, PT, UP0, 0x80, 0x0 ;  /* 0x000000000000781c */ /* 0x002fda0003f0f008 */
[----:B------:R-:W-:Y:S05]  /*0980*/  @!P0 BRA `(.L_x_2676) ;  /* 0xfffffffc00f08947 */ /* 0x000fea000383ffff */
[----:B------:R-:W-:Y:S01]  /*0990*/  LOP3.LUT R0, R4, 0xffffff80, RZ, 0xc0, !PT ;  /* 0xffffff8004007812 */ /* 0x000fe200078ec0ff */
[----:B------:R-:W1:Y:S03]  /*09a0*/  S2UR UR45, SR_CTAID.X ;  /* 0x00000000002d79c3 */ /* 0x000e660000002500 */
[----:B------:R-:W-:-:S05]  /*09b0*/  ISETP.NE.AND P0, PT, R0, 0x80, PT ;  /* 0x000000800000780c */ /* 0x000fca0003f05270 */
[----:B------:R-:W1:Y:S08]  /*09c0*/  LDC R0, c[0x0][0xda4] ;  /* 0x00036900ff007b82 */ /* 0x000e700000000800 */
[----:B------:R-:W-:Y:S06]  /*09d0*/  @!P0 BAR.ARV 0x8, 0xa0 ;  /* 0x0202800000008b1d */ /* 0x000fec0000002000 */
[----:B------:R-:W-:-:S13]  /*09e0*/  ISETP.GE.U32.AND P0, PT, R4, 0x100, PT ;  /* 0x000001000400780c */ /* 0x000fda0003f06070 */
[----:B------:R-:W-:Y:S06]  /*09f0*/  @P0 BAR.ARV 0xf, 0x100 ;  /* 0x03c4000000000b1d */ /* 0x000fec0000002000 */
[----:B-1----:R-:W-:-:S13]  /*0a00*/  ISETP.LE.AND P0, PT, R0, UR45, PT ;  /* 0x0000002d00007c0c */ /* 0x002fda000bf03270 */
[----:B------:R-:W-:Y:S05]  /*0a10*/  @P0 EXIT ;  /* 0x000000000000094d */ /* 0x000fea0003800000 */
[----:B------:R-:W-:Y:S01]  /*0a20*/  IADD3 R0, R4, -0x80, RZ ;  /* 0xffffff8004007810 */ /* 0x000fe20007ffe0ff */
[----:B------:R-:W1:Y:S01]  /*0a30*/  S2UR UR4, SR_CgaCtaId ;  /* 0x00000000000479c3 */ /* 0x000e620000008800 */
[----:B------:R-:W-:Y:S01]  /*0a40*/  UMOV UR46, 0x400 ;  /* 0x00000400002e7882 */ /* 0x000fe20000000000 */
[----:B------:R-:W-:Y:S01]  /*0a50*/  MOV R22, 0x20 ;  /* 0x0000002000167802 */ /* 0x000fe20000000f00 */
[----:B------:R-:W-:Y:S01]  /*0a60*/  ULOP3.LUT UR44, UR38, 0x1, URZ, 0xfc, !UPT ;  /* 0x00000001262c7892 */ /* 0x000fe2000f8efc3f */
[----:B------:R-:W-:Y:S01]  /*0a70*/  SHF.R.S32.HI R3, RZ, 0x1f, R0 ;  /* 0x0000001fff037819 */ /* 0x000fe20000011400 */
[----:B------:R-:W-:Y:S01]  /*0a80*/  ULDC.64 UR52, c[0x0][0x198] ;  /* 0x0000660000347ab9 */ /* 0x000fe20000000a00 */
[----:B------:R-:W-:Y:S01]  /*0a90*/  UMOV UR41, URZ ;  /* 0x0000003f00297c82 */ /* 0x000fe20008000000 */
[----:B------:R-:W-:Y:S01]  /*0aa0*/  UMOV UR40, URZ ;  /* 0x0000003f00287c82 */ /* 0x000fe20008000000 */
[CC--:B------:R-:W-:Y:S01]  /*0ab0*/  LEA.HI R2, R3.reuse, R0.reuse, RZ, 0x4 ;  /* 0x0000000003027211 */ /* 0x0c0fe200078f20ff */
[----:B------:R-:W-:Y:S01]  /*0ac0*/  UMOV UR39, URZ ;  /* 0x0000003f00277c82 */ /* 0x000fe20008000000 */
[----:B------:R-:W-:-:S02]  /*0ad0*/  LEA.HI R4, R3, R0, RZ, 0x5 ;  /* 0x0000000003047211 */ /* 0x000fc400078f28ff */
[----:B------:R-:W-:Y:S02]  /*0ae0*/  LEA.HI R5, R3, R0, RZ, 0x7 ;  /* 0x0000000003057211 */ /* 0x000fe400078f38ff */
[----:B------:R-:W-:Y:S02]  /*0af0*/  LOP3.LUT R7, R2, 0xfffffff0, RZ, 0xc0, !PT ;  /* 0xfffffff002077812 */ /* 0x000fe400078ec0ff */
[--C-:B------:R-:W-:Y:S02]  /*0b00*/  SHF.R.S32.HI R185, RZ, 0x5, R4.reuse ;  /* 0x00000005ffb97819 */ /* 0x100fe40000011404 */
[----:B------:R-:W-:Y:S02]  /*0b10*/  LOP3.LUT R3, R5, 0xffffff80, RZ, 0xc0, !PT ;  /* 0xffffff8005037812 */ /* 0x000fe400078ec0ff */
[----:B------:R-:W-:Y:S02]  /*0b20*/  SHF.R.S32.HI R4, RZ, 0x1f, R4 ;  /* 0x0000001fff047819 */ /* 0x000fe40000011404 */
[----:B------:R-:W-:-:S02]  /*0b30*/  IADD3 R7, R0, -R7, RZ ;  /* 0x8000000700077210 */ /* 0x000fc40007ffe0ff */
[----:B------:R-:W-:Y:S01]  /*0b40*/  IADD3 R3, R0, -R3, RZ ;  /* 0x8000000300037210 */ /* 0x000fe20007ffe0ff */
[----:B-1----:R-:W-:Y:S01]  /*0b50*/  ULEA UR46, UR4, UR46, 0x18 ;  /* 0x0000002e042e7291 */ /* 0x002fe2000f8ec03f */
[----:B------:R-:W-:Y:S02]  /*0b60*/  LEA.HI R4, R4, R185, RZ, 0x2 ;  /* 0x000000b904047211 */ /* 0x000fe400078f10ff */
[----:B------:R-:W-:Y:S02]  /*0b70*/  SHF.R.S32.HI R0, RZ, 0x1f, R7 ;  /* 0x0000001fff007819 */ /* 0x000fe40000011407 */
[----:B------:R-:W-:Y:S02]  /*0b80*/  SHF.R.S32.HI R9, RZ, 0x4, R2 ;  /* 0x00000004ff097819 */ /* 0x000fe40000011402 */
[----:B------:R-:W-:Y:S02]  /*0b90*/  LOP3.LUT R4, R4, 0x3ffffc, RZ, 0xc0, !PT ;  /* 0x003ffffc04047812 */ /* 0x000fe400078ec0ff */
[----:B------:R-:W-:-:S02]  /*0ba0*/  SHF.R.S32.HI R184, RZ, 0x7, R5 ;  /* 0x00000007ffb87819 */ /* 0x000fc40000011405 */
[----:B------:R-:W-:Y:S02]  /*0bb0*/  LEA.HI R6, R0, R7, RZ, 0x3 ;  /* 0x0000000700067211 */ /* 0x000fe400078f18ff */
[----:B------:R-:W-:Y:S02]  /*0bc0*/  LEA.HI R2, R2, R9, RZ, 0x1 ;  /* 0x0000000902027211 */ /* 0x000fe400078f08ff */
[----:B------:R-:W-:Y:S02]  /*0bd0*/  IADD3 R8, R185, -R4, RZ ;  /* 0x80000004b9087210 */ /* 0x000fe40007ffe0ff */
[----:B------:R-:W-:Y:S02]  /*0be0*/  LEA R11, R184, R7, 0x8 ;  /* 0x00000007b80b7211 */ /* 0x000fe400078e40ff */
[----:B------:R-:W-:Y:S02]  /*0bf0*/  LOP3.LUT R4, R6, 0xfffffff8, RZ, 0xc0, !PT ;  /* 0xfffffff806047812 */ /* 0x000fe400078ec0ff */
[----:B------:R-:W-:-:S02]  /*0c00*/  LOP3.LUT R2, R2, 0x1ffffffe, RZ, 0xc0, !PT ;  /* 0x1ffffffe02027812 */ /* 0x000fc400078ec0ff */
[----:B------:R-:W-:Y:S01]  /*0c10*/  LEA R186, R8, R11, 0x4 ;  /* 0x0000000b08ba7211 */ /* 0x000fe200078e20ff */
[----:B------:R-:W-:Y:S01]  /*0c20*/  IMAD.IADD R8, R7, 0x1, -R4 ;  /* 0x0000000107087824 */ /* 0x000fe200078e0a04 */
[----:B------:R-:W-:Y:S01]  /*0c30*/  SHF.L.U32 R6, R6, 0x6, RZ ;  /* 0x0000000606067819 */ /* 0x000fe200000006ff */
[----:B------:R-:W-:Y:S01]  /*0c40*/  IMAD.IADD R9, R9, 0x1, -R2 ;  /* 0x0000000109097824 */ /* 0x000fe200078e0a02 */
[----:B------:R-:W-:Y:S02]  /*0c50*/  SHF.R.S32.HI R0, RZ, 0x1f, R3 ;  /* 0x0000001fff007819 */ /* 0x000fe40000011403 */
[----:B------:R-:W-:Y:S02]  /*0c60*/  SHF.L.U32 R10, R8, 0x6, RZ ;  /* 0x00000006080a7819 */ /* 0x000fe400000006ff */
[----:B------:R-:W-:Y:S02]  /*0c70*/  SHF.L.U32 R9, R9, 0x3, RZ ;  /* 0x0000000309097819 */ /* 0x000fe400000006ff */
[----:B------:R-:W-:-:S02]  /*0c80*/  LOP3.LUT R10, R10, 0x1c0, RZ, 0xc0, !PT ;  /* 0x000001c00a0a7812 */ /* 0x000fc400078ec0ff */
[----:B------:R-:W-:Y:S01]  /*0c90*/  LOP3.LUT R6, R6, 0x7ffffe00, RZ, 0xc0, !PT ;  /* 0x7ffffe0006067812 */ /* 0x000fe200078ec0ff */
[--C-:B------:R-:W-:Y:S01]  /*0ca0*/  IMAD.U32 R186, R186, 0x40, R9.reuse ;  /* 0x00000040baba7824 */ /* 0x100fe200078e0009 */
[----:B------:R-:W-:Y:S02]  /*0cb0*/  LOP3.LUT R9, R10, 0x8, R9, 0xf8, !PT ;  /* 0x000000080a097812 */ /* 0x000fe400078ef809 */
[----:B------:R-:W-:Y:S02]  /*0cc0*/  SHF.R.U32.HI R10, RZ, 0x3, R10 ;  /* 0x00000003ff0a7819 */ /* 0x000fe4000001160a */
[----:B------:R-:W-:Y:S02]  /*0cd0*/  LEA.HI R2, R0, R3, RZ, 0x2 ;  /* 0x0000000300027211 */ /* 0x000fe400078f10ff */
[----:B------:R-:W-:Y:S02]  /*0ce0*/  LOP3.LUT R9, R9, R10, RZ, 0x3c, !PT ;  /* 0x0000000a09097212 */ /* 0x000fe400078e3cff */
[----:B------:R-:W-:-:S02]  /*0cf0*/  LEA R6, R185, R6, 0xa ;  /* 0x00000006b9067211 */ /* 0x000fc400078e50ff */
[----:B------:R-:W-:Y:S02]  /*0d00*/  LEA.HI R4, R0, R3, RZ, 0x5 ;  /* 0x0000000300047211 */ /* 0x000fe400078f28ff */
[----:B------:R-:W-:Y:S02]  /*0d10*/  R2P PR, R8, 0x6 ;  /* 0x0000000608007804 */ /* 0x000fe40000000000 */
[--C-:B------:R-:W-:Y:S02]  /*0d20*/  SHF.R.S32.HI R0, RZ, 0x2, R2.reuse ;  /* 0x00000002ff007819 */ /* 0x100fe40000011402 */
[----:B------:R-:W-:Y:S02]  /*0d30*/  SHF.R.S32.HI R7, RZ, 0x1f, R2 ;  /* 0x0000001fff077819 */ /* 0x000fe40000011402 */
[----:B------:R-:W-:Y:S02]  /*0d40*/  IADD3 R6, R6, R9, RZ ;  /* 0x0000000906067210 */ /* 0x000fe40007ffe0ff */
[----:B------:R-:W-:-:S02]  /*0d50*/  LEA.HI R5, R5, R184, RZ, 0x1 ;  /* 0x000000b805057211 */ /* 0x000fc400078f08ff */
[----:B------:R-:W-:Y:S02]  /*0d60*/  LEA.HI R7, R7, R0, RZ, 0x3 ;  /* 0x0000000007077211 */ /* 0x000fe400078f18ff */
[----:B------:R-:W-:Y:S02]  /*0d70*/  LEA R19, R6, UR46, 0x1 ;  /* 0x0000002e06137c11 */ /* 0x000fe4000f8e08ff */
[----:B------:R-:W-:Y:S02]  /*0d80*/  LOP3.LUT R2, R2, 0x7ffffffc, RZ, 0xc0, !PT ;  /* 0x7ffffffc02027812 */ /* 0x000fe400078ec0ff */
[----:B------:R-:W-:Y:S02]  /*0d90*/  LOP3.LUT R5, R5, 0xfffffe, RZ, 0xc0, !PT ;  /* 0x00fffffe05057812 */ /* 0x000fe400078ec0ff */
[----:B------:R-:W-:Y:S02]  /*0da0*/  LOP3.LUT R7, R7, 0xfffffff8, RZ, 0xc0, !PT ;  /* 0xfffffff807077812 */ /* 0x000fe400078ec0ff */
[----:B------:R-:W-:Y:S01]  /*0db0*/  IADD3 R23, R19, 0x26800, RZ ;  /* 0x0002680013177810 */ /* 0x000fe20007ffe0ff */
[----:B------:R-:W-:Y:S01]  /*0dc0*/  IMAD.IADD R5, R184, 0x1, -R5 ;  /* 0x00000001b8057824 */ /* 0x000fe200078e0a05 */
[----:B------:R-:W-:-:S02]  /*0dd0*/  IADD3 R16, R3, -R2, RZ ;  /* 0x8000000203107210 */ /* 0x000fc40007ffe0ff */
[----:B------:R-:W-:Y:S02]  /*0de0*/  IADD3 R18, R19, 0x26840, RZ ;  /* 0x0002684013127810 */ /* 0x000fe40007ffe0ff */
[----:B------:R-:W-:Y:S02]  /*0df0*/  IADD3 R7, R0, -R7, RZ ;  /* 0x8000000700077210 */ /* 0x000fe40007ffe0ff */
[----:B------:R-:W-:Y:S02]  /*0e00*/  SHF.R.S32.HI R2, RZ, 0x5, R4 ;  /* 0x00000005ff027819 */ /* 0x000fe40000011404 */
[----:B------:R-:W-:Y:S02]  /*0e10*/  SEL R22, R22, 0xffffffe0, !P1 ;  /* 0xffffffe016167807 */ /* 0x000fe40004800000 */
[C---:B------:R-:W-:Y:S01]  /*0e20*/  @P2 IADD3 R18, R23.reuse, -0x40, RZ ;  /* 0xffffffc017122810 */ /* 0x040fe20007ffe0ff */
[----:B------:R-:W-:Y:S01]  /*0e30*/  IMAD R2, R2, 0x10, R7 ;  /* 0x0000001002027824 */ /* 0x000fe200078e0207 */
[----:B------:R-:W-:-:S02]  /*0e40*/  IADD3 R23, R23, R22, RZ ;  /* 0x0000001617177210 */ /* 0x000fc40007ffe0ff */
[----:B------:R-:W-:Y:S01]  /*0e50*/  SHF.L.U32 R17, R5, 0x8, RZ ;  /* 0x0000000805117819 */ /* 0x000fe200000006ff */
[----:B------:R-:W-:Y:S01]  /*0e60*/  IMAD.IADD R22, R22, 0x1, R18 ;  /* 0x0000000116167824 */ /* 0x000fe200078e0212 */
[----:B------:R-:W-:-:S07]  /*0e70*/  SHF.L.U32 R16, R16, 0x1, RZ ;  /* 0x0000000110107819 */ /* 0x000fce00000006ff */
.L_x_2710:
[----:B------:R-:W-:Y:S01]  /*0e80*/  ULDC UR4, c[0x0][0xda8] ;  /* 0x00036a0000047ab9 */ /* 0x000fe20000000800 */
[----:B------:R-:W-:Y:S01]  /*0e90*/  ULDC UR50, c[0x0][0x404] ;  /* 0x0001010000327ab9 */ /* 0x000fe20000000800 */
[----:B------:R-:W-:Y:S01]  /*0ea0*/  UISETP.NE.AND UP1, UPT, UR4, 0x1, UPT ;  /* 0x000000010400788c */ /* 0x000fe2000bf25270 */
[----:B------:R-:W-:Y:S02]  /*0eb0*/  ULDC UR6, c[0x0][0x2e0] ;  /* 0x0000b80000067ab9 */ /* 0x000fe40000000800 */
[----:B------:R-:W-:Y:S01]  /*0ec0*/  ULDC.64 UR4, c[0x0][0x3f8] ;  /* 0x0000fe0000047ab9 */ /* 0x000fe20000000a00 */
[----:B------:R-:W-:Y:S01]  /*0ed0*/  UMOV UR43, UR45 ;  /* 0x0000002d002b7c82 */ /* 0x000fe20008000000 */
[----:B------:R-:W-:Y:S01]  /*0ee0*/  UISETP.NE.U32.AND UP0, UPT, UR4, URZ, UPT ;  /* 0x0000003f0400728c */ /* 0x000fe2000bf05070 */
[----:B------:R-:W-:Y:S02]  /*0ef0*/  UMOV UR42, UR45 ;  /* 0x0000002d002a7c82 */ /* 0x000fe40008000000 */
[----:B------:R-:W-:Y:S01]  /*0f00*/  ULDC UR4, c[0x0][0xdb4] ;  /* 0x00036d0000047ab9 */ /* 0x000fe20000000800 */
[----:B------:R-:W-:-:S02]  /*0f10*/  UISETP.NE.AND.EX UP0, UPT, UR5, URZ, UPT, UP0 ;  /* 0x0000003f0500728c */ /* 0x000fc4000bf05300 */
[----:B------:R-:W-:Y:S02]  /*0f20*/  UISETP.NE.AND UP2, UPT, UR4, 0x1, UPT ;  /* 0x000000010400788c */ /* 0x000fe4000bf45270 */
[----:B------:R-:W-:Y:S01]  /*0f30*/  USEL UR50, UR50, 0x1, UP0 ;  /* 0x0000000132327887 */ /* 0x000fe20008000000 */
[----:B------:R-:W-:Y:S01]  /*0f40*/  @UP1 ULDC UR4, c[0x0][0xdac] ;  /* 0x00036b0000041ab9 */ /* 0x000fe20000000800 */
[----:B------:R-:W-:Y:S02]  /*0f50*/  UISETP.NE.AND UP0, UPT, UR47, 0x1, UPT ;  /* 0x000000012f00788c */ /* 0x000fe4000bf05270 */
[----:B------:R-:W-:Y:S02]  /*0f60*/  UIMAD.WIDE.U32 UR4, UR45, UR4, URZ ;  /* 0x000000042d0472a5 */ /* 0x000fe4000f8e003f */
[----:B------:R-:W-:Y:S02]  /*0f70*/  UIMAD UR50, UR50, UR6, URZ ;  /* 0x00000006323272a4 */ /* 0x000fe4000f8e023f */
[----:B------:R-:W-:Y:S01]  /*0f80*/  PLOP3.LUT P0, PT, PT, PT, UP0, 0x80, 0x0 ;  /* 0x000000000000781c */ /* 0x000fe20003f0f008 */
[----:B------:R-:W-:Y:S01]  /*0f90*/  @UP1 ULDC UR6, c[0x0][0xdb0] ;  /* 0x00036c0000061ab9 */ /* 0x000fe20000000800 */
[----:B------:R-:W-:Y:S01]  /*0fa0*/  @UP2 ULDC.64 UR8, c[0x0][0xdb8] ;  /* 0x00036e0000082ab9 */ /* 0x000fe20000000a00 */
[----:B------:R-:W-:-:S02]  /*0fb0*/  @UP1 USHF.R.U32.HI UR43, URZ, UR6, UR5 ;  /* 0x000000063f2b1299 */ /* 0x000fc40008011605 */
[----:B------:R-:W-:Y:S02]  /*0fc0*/  UIADD3 UR6, UR50, 0x3f, URZ ;  /* 0x0000003f32067890 */ /* 0x000fe4000fffe03f */
[----:B------:R-:W-:Y:S02]  /*0fd0*/  UIMAD.WIDE.U32 UR4, UR43, UR8, URZ ;  /* 0x000000082b0472a5 */ /* 0x000fe4000f8e003f */
[----:B------:R-:W-:Y:S01]  /*0fe0*/  USHF.R.S32.HI UR7, URZ, 0x1f, UR6 ;  /* 0x0000001f3f077899 */ /* 0x000fe20008011406 */
[----:B------:R-:W-:Y:S01]  /*0ff0*/  UMOV UR36, UR43 ;  /* 0x0000002b00247c82 */ /* 0x000fe20008000000 */
[----:B------:R-:W-:Y:S02]  /*1000*/  @UP2 USHF.R.U32.HI UR36, URZ, UR9, UR5 ;  /* 0x000000093f242299 */ /* 0x000fe40008011605 */
[----:B------:R-:W-:-:S04]  /*1010*/  ULEA.HI UR7, UR7, UR6, URZ, 0x6 ;  /* 0x0000000607077291 */ /* 0x000fc8000f8f303f */
[----:B------:R-:W-:Y:S01]  /*1020*/  USHF.R.S32.HI UR37, URZ, 0x6, UR7 ;  /* 0x000000063f257899 */ /* 0x000fe20008011407 */
[----:B-12---:R-:W-:Y:S11]  /*1030*/  @!P0 BRA `(.L_x_2677) ;  /* 0x0000001800488947 */ /* 0x006ff60003800000 */
[----:B------:R-:W1:Y:S01]  /*1040*/  SHFL.IDX PT, R0, R184, RZ, 0x1f ;  /* 0x00001fffb8007589 */ /* 0x000e6200000e0000 */
[----:B------:R-:W-:-:S06]  /*1050*/  UISETP.NE.AND UP0, UPT, UR44, 0x3, UPT ;  /* 0x000000032c00788c */ /* 0x000fcc000bf05270 */
[----:B------:R-:W-:Y:S02]  /*1060*/  PLOP3.LUT P0, PT, PT, PT, UP0, 0x80, 0x0 ;  /* 0x000000000000781c */ /* 0x000fe40003f0f008 */
[----:B-1----:R-:W-:-:S13]  /*1070*/  R2UR UR4, R0 ;  /* 0x00000000000472ca */ /* 0x002fda00000e0000 */
[----:B------:R-:W-:-:S04]  /*1080*/  ULEA.HI UR5, UR4, UR4, URZ, 0x1 ;  /* 0x0000000404057291 */ /* 0x000fc8000f8f083f */
[----:B------:R-:W-:-:S04]  /*1090*/  ULOP3.LUT UR5, UR5, 0x1fffe, URZ, 0xc0, !UPT ;  /* 0x0001fffe05057892 */ /* 0x000fc8000f8ec03f */
[----:B------:R-:W-:-:S04]  /*10a0*/  UIADD3 UR5, UR4, -UR5, URZ ;  /* 0x8000000504057290 */ /* 0x000fc8000fffe03f */
[----:B------:R-:W-:-:S04]  /*10b0*/  ULEA UR5, UR5, UR46, 0xf ;  /* 0x0000002e05057291 */ /* 0x000fc8000f8e783f */
[----:B------:R-:W-:-:S04]  /*10c0*/  UIADD3 UR5, UR5, 0x400, URZ ;  /* 0x0000040005057890 */ /* 0x000fc8000fffe03f */
[----:B------:R-:W-:-:S04]  /*10d0*/  USHF.R.U32.HI UR5, URZ, 0x4, UR5 ;  /* 0x000000043f057899 */ /* 0x000fc80008011605 */
[----:B------:R-:W-:-:S04]  /*10e0*/  ULOP3.LUT UR5, UR5, 0x3fff, URZ, 0xc0, !UPT ;  /* 0x00003fff05057892 */ /* 0x000fc8000f8ec03f */
[----:B------:R-:W-:Y:S01]  /*10f0*/  ULOP3.LUT UR20, UR5, 0x2000000, URZ, 0xfc, !UPT ;  /* 0x0200000005147892 */ /* 0x000fe2000f8efc3f */
[----:B------:R-:W-:Y:S11]  /*1100*/  @!P0 BRA `(.L_x_2678) ;  /* 0x0000000000048947 */ /* 0x000ff60003800000 */
[----:B------:R-:W-:Y:S01]  /*1110*/  BPT.TRAP 0x1 ;  /* 0x000000040000795c */ /* 0x000fe20000300000 */
.L_x_2678:
[----:B------:R-:W-:Y:S01]  /*1120*/  ULEA UR16, UR39, UR46, 0x3 ;  /* 0x0000002e27107291 */ /* 0x000fe2000f8e183f */
[----:B------:R-:W-:-:S04]  /*1130*/  MOV R0, UR40 ;  /* 0x0000002800007c02 */ /* 0x000fc80008000f00 */
[----:B------:R-:W-:-:S04]  /*1140*/  SHF.L.U32 R0, R0, 0x1f, RZ ;  /* 0x0000001f00007819 */ /* 0x000fc800000006ff */
[----:B------:R-:W1:Y:S02]  /*1150*/  SYNCS.PHASECHK.TRANS64.TRYWAIT P0, [UR16+0x28c50], R0 ;  /* 0x028c5000ff0075a7 */ /* 0x000e640008000150 */
[----:B-1----:R-:W-:Y:S05]  /*1160*/  @!P0 BRA `(.L_x_2679) ;  /* 0x0000009c00708947 */ /* 0x002fea0003800000 */
.L_x_2766:
[----:B------:R-:W-:Y:S01]  /*1170*/  BAR.SYNC.DEFER_BLOCKING 0xe, 0x100 ;  /* 0x0384000000007b1d */ /* 0x000fe20000010000 */
[----:B------:R-:W-:Y:S01]  /*1180*/  UIADD3 UR4, UR46, 0x26800, URZ ;  /* 0x000268002e047890 */ /* 0x000fe2000fffe03f */
[----:B-1----:R-:W-:Y:S01]  /*1190*/  MOV R0, UR16 ;  /* 0x0000001000007c02 */ /* 0x002fe20008000f00 */
[----:B------:R-:W-:Y:S02]  /*11a0*/  ULEA UR12, UR39, UR20, 0xc ;  /* 0x00000014270c7291 */ /* 0x000fe4000f8e603f */
[----:B------:R-:W-:Y:S01]  /*11b0*/  USHF.R.U32.HI UR4, URZ, 0x4, UR4 ;  /* 0x000000043f047899 */ /* 0x000fe20008011604 */
[----:B------:R-:W-:Y:S01]  /*11c0*/  UMOV UR7, 0x40000040 ;  /* 0x4000004000077882 */ /* 0x000fe20000000000 */
[----:B------:R-:W-:Y:S02]  /*11d0*/  UMOV UR5, 0x40000040 ;  /* 0x4000004000057882 */ /* 0x000fe40000000000 */
[----:B------:R-:W-:Y:S01]  /*11e0*/  ULOP3.LUT UR4, UR4, 0x3fff, URZ, 0xc0, !UPT ;  /* 0x00003fff04047892 */ /* 0x000fe2000f8ec03f */
[----:B------:R-:W1:Y:S01]  /*11f0*/  S2R R3, SR_TID.X ;  /* 0x0000000000037919 */ /* 0x000e620000002100 */
[----:B------:R-:W-:Y:S01]  /*1200*/  UMOV UR6, UR12 ;  /* 0x0000000c00067c82 */ /* 0x000fe20008000000 */
[----:B------:R-:W-:-:S02]  /*1210*/  UIADD3 UR10, UR12, 0x100, URZ ;  /* 0x000001000c0a7890 */ /* 0x000fc4000fffe03f */
[----:B------:R-:W-:Y:S01]  /*1220*/  ULOP3.LUT UR13, UR4, 0x10000, URZ, 0xfc, !UPT ;  /* 0x00010000040d7892 */ /* 0x000fe2000f8efc3f */
[----:B------:R-:W-:Y:S01]  /*1230*/  UMOV UR11, 0x40000040 ;  /* 0x40000040000b7882 */ /* 0x000fe20000000000 */
[----:B------:R-:W-:Y:S02]  /*1240*/  UMOV UR9, 0x40000040 ;  /* 0x4000004000097882 */ /* 0x000fe40000000000 */
[----:B------:R-:W-:Y:S02]  /*1250*/  UIADD3 UR8, UR13, 0x4, URZ ;  /* 0x000000040d087890 */ /* 0x000fe4000fffe03f */
[----:B------:R-:W-:Y:S01]  /*1260*/  UIADD3 UR14, UR12, 0x180, URZ ;  /* 0x000001800c0e7890 */ /* 0x000fe2000fffe03f */
[----:B------:R-:W-:Y:S01]  /*1270*/  UMOV UR4, UR13 ;  /* 0x0000000d00047c82 */ /* 0x000fe20008000000 */
[----:B------:R-:W-:Y:S01]  /*1280*/  UMOV UR15, 0x40000040 ;  /* 0x40000040000f7882 */ /* 0x000fe20000000000 */
[----:B------:R-:W-:Y:S01]  /*1290*/  WARPGROUP.ARRIVE ;  /* 0x00000000000079c5 */ /* 0x000fe20000000000 */
[----:B------:R-:W-:-:S05]  /*12a0*/  UISETP.GE.AND UP0, UPT, UR50, 0x41, UPT ;  /* 0x000000413200788c */ /* 0x000fca000bf06270 */
[----:B------:R-:W-:Y:S01]  /*12b0*/  HGMMA.64x256x16.F32 R24, gdesc[UR4].tnspB, RZ, !UPT, gsb0 ;  /* 0x43e00000041879f0 */ /* 0x000fe2000c0008ff */
[----:B------:R-:W-:Y:S02]  /*12c0*/  UIADD3 UR6, UR12, 0x80, URZ ;  /* 0x000000800c067890 */ /* 0x000fe4000fffe03f */
[----:B------:R-:W-:Y:S01]  /*12d0*/  UIADD3 UR4, UR13, 0x2, URZ ;  /* 0x000000020d047890 */ /* 0x000fe2000fffe03f */
[----:B------:R-:W-:Y:S01]  /*12e0*/  UMOV UR7, 0x40000040 ;  /* 0x4000004000077882 */ /* 0x000fe20000000000 */
[----:B------:R-:W-:Y:S01]  /*12f0*/  UMOV UR5, 0x40000040 ;  /* 0x4000004000057882 */ /* 0x000fe20000000000 */
[----:B------:R-:W-:-:S03]  /*1300*/  UIADD3 UR12, UR13, 0x6, URZ ;  /* 0x000000060d0c7890 */ /* 0x000fc6000fffe03f */
[----:B------:R-:W-:Y:S01]  /*1310*/  UMOV UR13, 0x40000040 ;  /* 0x40000040000d7882 */ /* 0x000fe20000000000 */
[----:B-1----:R-:W-:-:S04]  /*1320*/  LOP3.LUT R3, R3, 0x7f, RZ, 0xc0, !PT ;  /* 0x0000007f03037812 */ /* 0x002fc800078ec0ff */
[----:B------:R-:W-:-:S13]  /*1330*/  ISETP.NE.AND P0, PT, R3, RZ, PT ;  /* 0x000000ff0300720c */ /* 0x000fda0003f05270 */
[----:B------:R-:W-:-:S04]  /*1340*/  @!P0 IADD3 R0, R0, 0x28c60, RZ ;  /* 0x00028c6000008810 */ /* 0x000fc80007ffe0ff */
[----:B------:R-:W-:Y:S01]  /*1350*/  @!P0 PRMT R0, RZ, 0x654, R0 ;  /* 0x00000654ff008816 */ /* 0x000fe20000000000 */
[----:B------:R-:W-:Y:S02]  /*1360*/  WARPGROUP.DEPBAR.LE gsb0, 0x0 ;  /* 0x00008000000079c5 */ /* 0x000fe40000010000 */
[----:B------:R-:W-:-:S06]  /*1370*/  WARPGROUP.ARRIVE ;  /* 0x00000000000079c5 */ /* 0x000fcc0000000000 */
[----:B------:R-:W-:Y:S03]  /*1380*/  HGMMA.64x256x16.F32 R24, gdesc[UR4].tnspB, R24, gsb0 ;  /* 0x43e00000041879f0 */ /* 0x000fe60008000818 */
[----:B------:R-:W-:Y:S02]  /*1390*/  WARPGROUP.DEPBAR.LE gsb0, 0x0 ;  /* 0x00008000000079c5 */ /* 0x000fe40000010000 */
[----:B------:R-:W-:-:S15]  /*13a0*/  WARPGROUP.ARRIVE ;  /* 0x00000000000079c5 */ /* 0x000fde0000000000 */
[----:B------:R-:W-:-:S08]  /*13b0*/  NOP ;  /* 0x0000000000007918 */ /* 0x000fd00000000000 */
[----:B------:R-:W-:Y:S03]  /*13c0*/  HGMMA.64x256x16.F32 R24, gdesc[UR8].tnspB, R24, gsb0 ;  /* 0x43e00000081879f0 */ /* 0x000fe60008000818 */
[----:B------:R-:W-:Y:S02]  /*13d0*/  WARPGROUP.DEPBAR.LE gsb0, 0x0 ;  /* 0x00008000000079c5 */ /* 0x000fe40000010000 */
[----:B------:R-:W-:-:S15]  /*13e0*/  WARPGROUP.ARRIVE ;  /* 0x00000000000079c5 */ /* 0x000fde0000000000 */
[----:B------:R-:W-:-:S08]  /*13f0*/  NOP ;  /* 0x0000000000007918 */ /* 0x000fd00000000000 */
[----:B------:R-:W-:Y:S03]  /*1400*/  HGMMA.64x256x16.F32 R24, gdesc[UR12].tnspB, R24, gsb0 ;  /* 0x43e000000c1879f0 */ /* 0x000fe60008000818 */
[----:B------:R-:W-:Y:S02]  /*1410*/  WARPGROUP.DEPBAR.LE gsb0, 0x0 ;  /* 0x00008000000079c5 */ /* 0x000fe40000010000 */
[----:B------:R-:W-:Y:S06]  /*1420*/  BAR.ARV 0xf, 0x100 ;  /* 0x03c4000000007b1d */ /* 0x000fec0000002000 */
[----:B------:R1:W-:Y:S01]  /*1430*/  @!P0 SYNCS.ARRIVE.TRANS64.RED.A1T0 RZ, [R0+URZ], RZ ;  /* 0x000000ff00ff89a7 */ /* 0x0003e2000810043f */
[----:B------:R-:W-:-:S13]  /*1440*/  PLOP3.LUT P0, PT, PT, PT, UP0, 0x80, 0x0 ;  /* 0x000000000000781c */ /* 0x000fda0003f0f008 */
[----:B-1----:R-:W-:Y:S05]  /*1450*/  @!P0 BRA `(.L_x_2680) ;  /* 0x0000000c00048947 */ /* 0x002fea0003800000 */
[----:B------:R-:W-:-:S06]  /*1460*/  UIADD3 UR37, UR37, -0x2, URZ ;  /* 0xfffffffe25257890 */ /* 0x000fcc000fffe03f */
[----:B------:R-:W-:-:S07]  /*1470*/  MOV R0, UR37 ;  /* 0x0000002500007c02 */ /* 0x000fce0008000f00 */
.L_x_2685:
[----:B------:R-:W-:Y:S01]  /*1480*/  BAR.SYNC.DEFER_BLOCKING 0xe, 0x100 ;  /* 0x0384000000007b1d */ /* 0x000fe20000010000 */
[----:B-1----:R-:W-:Y:S01]  /*1490*/  IMAD.U32 R3, RZ, RZ, UR39 ;  /* 0x00000027ff037e24 */ /* 0x002fe2000f8e00ff */
[----:B------:R-:W-:Y:S01]  /*14a0*/  UISETP.NE.AND UP1, UPT, UR44, 0x3, UPT ;  /* 0x000000032c00788c */ /* 0x000fe2000bf25270 */
[C---:B------:R-:W-:Y:S01]  /*14b0*/  ISETP.GT.AND P1, PT, R0.reuse, RZ, PT ;  /* 0x000000ff0000720c */ /* 0x040fe20003f24270 */
[----:B------:R-:W-:Y:S01]  /*14c0*/  UIADD3 UR39, UR39, 0x1, URZ ;  /* 0x0000000127277890 */ /* 0x000fe2000fffe03f */
[----:B------:R-:W-:Y:S02]  /*14d0*/  IADD3 R0, R0, -0x1, RZ ;  /* 0xffffffff00007810 */ /* 0x000fe40007ffe0ff */
[----:B------:R-:W-:Y:S01]  /*14e0*/  LEA R3, R3, R2, 0x6 ;  /* 0x0000000203037211 */ /* 0x000fe200078e30ff */
[----:B------:R-:W-:Y:S01]  /*14f0*/  UISETP.NE.AND UP0, UPT, UR39, 0x2, UPT ;  /* 0x000000022700788c */ /* 0x000fe2000bf05270 */
[----:B------:R-:W-:Y:S02]  /*1500*/  PLOP3.LUT P2, PT, PT, PT, UP1, 0x80, 0x0 ;  /* 0x000000000000781c */ /* 0x000fe40003f4f018 */
[----:B------:R-:W-:Y:S01]  /*1510*/  LEA R3, R3, UR46, 0x2 ;  /* 0x0000002e03037c11 */ /* 0x000fe2000f8e10ff */
[----:B------:R-:W-:-:S02]  /*1520*/  USEL UR6, URZ, 0x1, UP0 ;  /* 0x000000013f067887 */ /* 0x000fc40008000000 */
[----:B------:R-:W-:Y:S02]  /*1530*/  USEL UR39, UR39, URZ, UP0 ;  /* 0x0000003f27277287 */ /* 0x000fe40008000000 */
[----:B------:R-:W-:Y:S01]  /*1540*/  ULOP3.LUT UR40, UR40, UR6, URZ, 0x3c, !UPT ;  /* 0x0000000628287292 */ /* 0x000fe2000f8e3c3f */
[----:B------:R-:W1:Y:S04]  /*1550*/  LDS R4, [R3+0x28800] ;  /* 0x0288000003047984 */ /* 0x000e680000000800 */
[----:B------:R-:W2:Y:S01]  /*1560*/  LDS R5, [R3+0x28820] ;  /* 0x0288200003057984 */ /* 0x000ea20000000800 */
        /* <DEDUP_REMOVED lines=130> */
.L_x_2681:
[----:B------:R-:W-:Y:S01]  /*1d90*/  ULEA UR6, UR39, UR46, 0x3 ;  /* 0x0000002e27067291 */ /* 0x000fe2000f8e183f */
[----:B------:R-:W-:-:S04]  /*1da0*/  MOV R3, UR40 ;  /* 0x0000002800037c02 */ /* 0x000fc80008000f00 */
[----:B------:R-:W-:-:S04]  /*1db0*/  SHF.L.U32 R3, R3, 0x1f, RZ ;  /* 0x0000001f03037819 */ /* 0x000fc800000006ff */
[----:B------:R1:W2:Y:S01]  /*1dc0*/  SYNCS.PHASECHK.TRANS64.TRYWAIT P0, [UR6+0x28c50], R3 ;  /* 0x028c5003ff0075a7 */ /* 0x0002a20008000146 */
[----:B------:R-:W-:Y:S05]  /*1dd0*/  @!P2 BRA `(.L_x_2682) ;  /* 0x000000000004a947 */ /* 0x000fea0003800000 */
[----:B------:R-:W-:Y:S01]  /*1de0*/  BPT.TRAP 0x1 ;  /* 0x000000040000795c */ /* 0x000fe20000300000 */
.L_x_2682:
[----:B--2---:R-:W-:Y:S05]  /*1df0*/  @P0 BRA `(.L_x_2683) ;  /* 0x0000000000080947 */ /* 0x004fea0003800000 */
[----:B------:R-:W2:Y:S02]  /*1e00*/  SYNCS.PHASECHK.TRANS64.TRYWAIT P0, [UR6+0x28c50], R3 ;  /* 0x028c5003ff0075a7 */ /* 0x000ea40008000146 */
[----:B--2---:R-:W-:Y:S05]  /*1e10*/  @!P0 BRA `(.L_x_2684) ;  /* 0x00000090005c8947 */ /* 0x004fea0003800000 */
.L_x_2683:
[----:B------:R-:W-:Y:S01]  /*1e20*/  UIADD3 UR6, UR46, 0x26800, URZ ;  /* 0x000268002e067890 */ /* 0x000fe2000fffe03f */
[----:B------:R-:W-:Y:S01]  /*1e30*/  WARPGROUP.ARRIVE ;  /* 0x00000000000079c5 */ /* 0x000fe20000000000 */
[----:B------:R-:W-:-:S05]  /*1e40*/  ULEA UR18, UR39, UR20, 0xc ;  /* 0x0000001427127291 */ /* 0x000fca000f8e603f */
[----:B--2---:R-:W2:Y:S01]  /*1e50*/  S2R R4, SR_TID.X ;  /* 0x0000000000047919 */ /* 0x004ea20000002100 */
[----:B------:R-:W-:Y:S01]  /*1e60*/  USHF.R.U32.HI UR6, URZ, 0x4, UR6 ;  /* 0x000000043f067899 */ /* 0x000fe20008011606 */
[----:B-1----:R-:W-:Y:S01]  /*1e70*/  MOV R3, UR39 ;  /* 0x0000002700037c02 */ /* 0x002fe20008000f00 */
[----:B------:R-:W-:Y:S01]  /*1e80*/  UMOV UR19, 0x40000040 ;  /* 0x4000004000137882 */ /* 0x000fe20000000000 */
[----:B------:R-:W-:Y:S01]  /*1e90*/  UMOV UR17, 0x40000040 ;  /* 0x4000004000117882 */ /* 0x000fe20000000000 */
[----:B------:R-:W-:Y:S01]  /*1ea0*/  ULOP3.LUT UR6, UR6, 0x3fff, URZ, 0xc0, !UPT ;  /* 0x00003fff06067892 */ /* 0x000fe2000f8ec03f */
[----:B------:R-:W-:Y:S01]  /*1eb0*/  UMOV UR7, 0x40000040 ;  /* 0x4000004000077882 */ /* 0x000fe20000000000 */
[----:B------:R-:W-:Y:S02]  /*1ec0*/  UIADD3 UR10, UR18, 0x100, URZ ;  /* 0x00000100120a7890 */ /* 0x000fe4000fffe03f */
[----:B------:R-:W-:Y:S02]  /*1ed0*/  ULOP3.LUT UR16, UR6, 0x10000, URZ, 0xfc, !UPT ;  /* 0x0001000006107892 */ /* 0x000fe4000f8efc3f */
[----:B------:R-:W-:Y:S01]  /*1ee0*/  UIADD3 UR6, UR18, 0x80, URZ ;  /* 0x0000008012067890 */ /* 0x000fe2000fffe03f */
[----:B------:R-:W-:Y:S01]  /*1ef0*/  UMOV UR11, 0x40000040 ;  /* 0x40000040000b7882 */ /* 0x000fe20000000000 */
[----:B------:R-:W-:Y:S01]  /*1f00*/  UIADD3 UR14, UR18, 0x180, URZ ;  /* 0x00000180120e7890 */ /* 0x000fe2000fffe03f */
[----:B------:R-:W-:-:S04]  /*1f10*/  UMOV UR15, 0x40000040 ;  /* 0x40000040000f7882 */ /* 0x000fc80000000000 */
[----:B------:R-:W-:Y:S01]  /*1f20*/  HGMMA.64x256x16.F32 R24, gdesc[UR16].tnspB, R24, gsb0 ;  /* 0x43e00000101879f0 */ /* 0x000fe20008000818 */
[----:B--2---:R-:W-:-:S04]  /*1f30*/  LOP3.LUT R4, R4, 0x7f, RZ, 0xc0, !PT ;  /* 0x0000007f04047812 */ /* 0x004fc800078ec0ff */
[----:B------:R-:W-:-:S13]  /*1f40*/  ISETP.NE.AND P0, PT, R4, RZ, PT ;  /* 0x000000ff0400720c */ /* 0x000fda0003f05270 */
[----:B------:R-:W-:-:S05]  /*1f50*/  @!P0 LEA R3, R3, UR46, 0x3 ;  /* 0x0000002e03038c11 */ /* 0x000fca000f8e18ff */
[----:B------:R-:W-:-:S05]  /*1f60*/  @!P0 VIADD R3, R3, 0x28c60 ;  /* 0x00028c6003038836 */ /* 0x000fca0000000000 */
        /* <DEDUP_REMOVED lines=15> */
[----:B------:R-:W-:Y:S05]  /*2060*/  @P1 BRA `(.L_x_2685) ;  /* 0xfffffff400041947 */ /* 0x000fea000383ffff */
.L_x_2680:
[----:B------:R-:W-:Y:S01]  /*2070*/  BAR.SYNC.DEFER_BLOCKING 0xe, 0x100 ;  /* 0x0384000000007b1d */ /* 0x000fe20000010000 */
[----:B-1----:R-:W-:Y:S01]  /*2080*/  MOV R3, UR39 ;  /* 0x0000002700037c02 */ /* 0x002fe20008000f00 */
[----:B------:R-:W-:Y:S01]  /*2090*/  UIADD3 UR39, UR39, 0x1, URZ ;  /* 0x0000000127277890 */ /* 0x000fe2000fffe03f */
[----:B------:R-:W-:Y:S02]  /*20a0*/  MOV R155, RZ ;  /* 0x000000ff009b7202 */ /* 0x000fe40000000f00 */
[----:B------:R-:W-:Y:S01]  /*20b0*/  LEA R0, R3, R2, 0x6 ;  /* 0x0000000203007211 */ /* 0x000fe200078e30ff */
[----:B------:R-:W-:Y:S01]  /*20c0*/  UISETP.NE.AND UP0, UPT, UR39, 0x2, UPT ;  /* 0x000000022700788c */ /* 0x000fe2000bf05270 */
[----:B------:R-:W-:Y:S02]  /*20d0*/  MOV R156, RZ ;  /* 0x000000ff009c7202 */ /* 0x000fe40000000f00 */
        /* <DEDUP_REMOVED lines=134> */
[----:B------:R-:W-:Y:S06]  /*2940*/  BAR.ARV 0xf, 0x100 ;  /* 0x03c4000000007b1d */ /* 0x000fec0000002000 */
[----:B------:R-:W-:Y:S05]  /*2950*/  BRA `(.L_x_2686) ;  /* 0x00000040007c7947 */ /* 0x000fea0003800000 */
.L_x_2677:
[----:B------:R-:W1:Y:S02]  /*2960*/  SHFL.IDX PT, R0, R184, RZ, 0x1f ;  /* 0x00001fffb8007589 */ /* 0x000e6400000e0000 */
[----:B-1----:R-:W-:-:S13]  /*2970*/  R2UR UR4, R0 ;  /* 0x00000000000472ca */ /* 0x002fda00000e0000 */
[----:B------:R-:W-:-:S04]  /*2980*/  ULEA.HI UR5, UR4, UR4, URZ, 0x1 ;  /* 0x0000000404057291 */ /* 0x000fc8000f8f083f */
[----:B------:R-:W-:-:S04]  /*2990*/  ULOP3.LUT UR5, UR5, 0x1fffe, URZ, 0xc0, !UPT ;  /* 0x0001fffe05057892 */ /* 0x000fc8000f8ec03f */
[----:B------:R-:W-:Y:S02]  /*29a0*/  UIADD3 UR5, UR4, -UR5, URZ ;  /* 0x8000000504057290 */ /* 0x000fe4000fffe03f */
[----:B------:R-:W-:Y:S02]  /*29b0*/  UIADD3 UR4, UR46, 0x26800, URZ ;  /* 0x000268002e047890 */ /* 0x000fe4000fffe03f */
[----:B------:R-:W-:Y:S02]  /*29c0*/  ULEA UR5, UR5, UR46, 0xf ;  /* 0x0000002e05057291 */ /* 0x000fe4000f8e783f */
[----:B------:R-:W-:Y:S02]  /*29d0*/  ULOP3.LUT UP0, URZ, UR4, 0x3ff, URZ, 0xc0, !UPT ;  /* 0x000003ff043f7892 */ /* 0x000fe4000f80c03f */
[----:B------:R-:W-:-:S04]  /*29e0*/  UIADD3 UR5, UR5, 0x400, URZ ;  /* 0x0000040005057890 */ /* 0x000fc8000fffe03f */
[----:B------:R-:W-:Y:S01]  /*29f0*/  PLOP3.LUT P0, PT, PT, PT, UP0, 0x80, 0x0 ;  /* 0x000000000000781c */ /* 0x000fe20003f0f008 */
[----:B------:R-:W-:-:S04]  /*2a00*/  USHF.R.U32.HI UR5, URZ, 0x4, UR5 ;  /* 0x000000043f057899 */ /* 0x000fc80008011605 */
[----:B------:R-:W-:-:S08]  /*2a10*/  ULOP3.LUT UR51, UR5, 0x3fff, URZ, 0xc0, !UPT ;  /* 0x00003fff05337892 */ /* 0x000fd0000f8ec03f */
[----:B------:R-:W-:Y:S05]  /*2a20*/  @!P0 BRA `(.L_x_2687) ;  /* 0x0000000000408947 */ /* 0x000fea0003800000 */
[----:B------:R-:W-:Y:S01]  /*2a30*/  MOV R0, 0x0 ;  /* 0x0000000000007802 */ /* 0x000fe20000000f00 */
[----:B------:R-:W-:Y:S01]  /*2a40*/  ULDC.64 UR4, c[0x4][0x108] ;  /* 0x0100420000047ab9 */ /* 0x000fe20000000a00 */
[----:B------:R-:W-:Y:S01]  /*2a50*/  ULDC.64 UR6, c[0x4][0x58] ;  /* 0x0100160000067ab9 */ /* 0x000fe20000000a00 */
[----:B------:R-:W-:Y:S01]  /*2a60*/  IMAD.U32 R4, RZ, RZ, UR4 ;  /* 0x00000004ff047e24 */ /* 0x000fe2000f8e00ff */
[----:B------:R1:W2:Y:S01]  /*2a70*/  LDC.64 R14, c[0x4][R0] ;  /* 0x01000000000e7b82 */ /* 0x0002a20000000a00 */
[----:B------:R-:W-:Y:S01]  /*2a80*/  MOV R5, UR5 ;  /* 0x0000000500057c02 */ /* 0x000fe20008000f00 */
[----:B------:R-:W-:Y:S01]  /*2a90*/  ULDC.64 UR4, c[0x4][0x110] ;  /* 0x0100440000047ab9 */ /* 0x000fe20000000a00 */
[----:B------:R-:W-:Y:S01]  /*2aa0*/  MOV R10, UR6 ;  /* 0x00000006000a7c02 */ /* 0x000fe20008000f00 */
[----:B------:R-:W-:Y:S01]  /*2ab0*/  IMAD.U32 R11, RZ, RZ, UR7 ;  /* 0x00000007ff0b7e24 */ /* 0x000fe2000f8e00ff */
[----:B------:R-:W-:Y:S02]  /*2ac0*/  MOV R6, UR4 ;  /* 0x0000000400067c02 */ /* 0x000fe40008000f00 */
[----:B------:R-:W-:-:S02]  /*2ad0*/  MOV R7, UR5 ;  /* 0x0000000500077c02 */ /* 0x000fc40008000f00 */
[----:B------:R-:W-:Y:S02]  /*2ae0*/  MOV R8, 0x70 ;  /* 0x0000007000087802 */ /* 0x000fe40000000f00 */
[----:B------:R-:W-:Y:S02]  /*2af0*/  MOV R12, 0x1 ;  /* 0x00000001000c7802 */ /* 0x000fe40000000f00 */
[----:B-1----:R-:W-:-:S07]  /*2b00*/  MOV R13, RZ ;  /* 0x000000ff000d7202 */ /* 0x002fce0000000f00 */
[----:B------:R-:W-:-:S07]  /*2b10*/  LEPC R20, `(.L_x_2687) ;  /* 0x000000001014794e */ /* 0x000fce0000000000 */
[----:B--2---:R-:W-:Y:S05]  /*2b20*/  CALL.ABS.NOINC R14 ;  /* 0x000000000e007343 */ /* 0x004fea0003c00000 */
.L_x_2687:
[----:B------:R-:W-:Y:S01]  /*2b30*/  ULEA.HI UR4, UR41, UR41, URZ, 0x1 ;  /* 0x0000002929047291 */ /* 0x000fe2000f8f083f */
[----:B------:R-:W-:-:S03]  /*2b40*/  IMAD.U32 R3, RZ, RZ, UR44 ;  /* 0x0000002cff037e24 */ /* 0x000fc6000f8e00ff */
[----:B------:R-:W-:Y:S02]  /*2b50*/  ULOP3.LUT UR4, UR4, 0xfffffffe, URZ, 0xc0, !UPT ;  /* 0xfffffffe04047892 */ /* 0x000fe4000f8ec03f */
[----:B------:R-:W-:Y:S02]  /*2b60*/  ISETP.NE.AND P0, PT, R3, 0x3, PT ;  /* 0x000000030300780c */ /* 0x000fe40003f05270 */
[----:B------:R-:W-:-:S06]  /*2b70*/  UIADD3 UR4, UR41, -UR4, URZ ;  /* 0x8000000429047290 */ /* 0x000fcc000fffe03f */
[----:B------:R-:W-:-:S04]  /*2b80*/  MOV R0, UR4 ;  /* 0x0000000400007c02 */ /* 0x000fc80008000f00 */
[----:B------:R-:W-:-:S04]  /*2b90*/  SHF.L.U32 R0, R0, 0x1f, RZ ;  /* 0x0000001f00007819 */ /* 0x000fc800000006ff */
[----:B------:R-:W1:Y:S02]  /*2ba0*/  SYNCS.PHASECHK.TRANS64.TRYWAIT P1, [UR46+0x28c00], R0 ;  /* 0x028c0000ff0075a7 */ /* 0x000e64000802016e */
[----:B-1----:R-:W-:Y:S05]  /*2bb0*/  @!P1 BRA `(.L_x_2688) ;  /* 0x00000084000c9947 */ /* 0x002fea0003800000 */
.L_x_2767:
[----:B------:R-:W-:Y:S05]  /*2bc0*/  @!P0 BRA `(.L_x_2689) ;  /* 0x0000000000048947 */ /* 0x000fea0003800000 */
[----:B------:R-:W-:Y:S01]  /*2bd0*/  BPT.TRAP 0x1 ;  /* 0x000000040000795c */ /* 0x000fe20000300000 */
.L_x_2689:
[----:B------:R-:W-:Y:S02]  /*2be0*/  MOV R7, UR39 ;  /* 0x0000002700077c02 */ /* 0x000fe40008000f00 */
[----:B------:R-:W-:Y:S02]  /*2bf0*/  MOV R8, UR40 ;  /* 0x0000002800087c02 */ /* 0x000fe40008000f00 */
[----:B------:R-:W-:Y:S02]  /*2c00*/  LEA R7, R7, UR46, 0x3 ;  /* 0x0000002e07077c11 */ /* 0x000fe4000f8e18ff */
[----:B------:R-:W-:-:S04]  /*2c10*/  SHF.L.U32 R8, R8, 0x1f, RZ ;  /* 0x0000001f08087819 */ /* 0x000fc800000006ff */
[----:B------:R2:W3:Y:S01]  /*2c20*/  SYNCS.PHASECHK.TRANS64.TRYWAIT P1, [R7+URZ+0x28c30], R8 ;  /* 0x028c3008070075a7 */ /* 0x0004e2000802017f */
[----:B------:R-:W-:Y:S05]  /*2c30*/  @!P0 BRA `(.L_x_2690) ;  /* 0x0000000000048947 */ /* 0x000fea0003800000 */
[----:B------:R-:W-:Y:S01]  /*2c40*/  BPT.TRAP 0x1 ;  /* 0x000000040000795c */ /* 0x000fe20000300000 */
.L_x_2690:
[----:B---3--:R-:W-:Y:S05]  /*2c50*/  @P1 BRA `(.L_x_2691) ;  /* 0x0000000000081947 */ /* 0x008fea0003800000 */
[----:B------:R-:W3:Y:S02]  /*2c60*/  SYNCS.PHASECHK.TRANS64.TRYWAIT P1, [R7+URZ+0x28c30], R8 ;  /* 0x028c3008070075a7 */ /* 0x000ee4000802017f */
[----:B---3--:R-:W-:Y:S05]  /*2c70*/  @!P1 BRA `(.L_x_2692) ;  /* 0x0000008000f49947 */ /* 0x008fea0003800000 */
.L_x_2691:
[----:B-1----:R-:W1:Y:S01]  /*2c80*/  S2R R3, SR_TID.X ;  /* 0x0000000000037919 */ /* 0x002e620000002100 */
[----:B------:R-:W-:-:S04]  /*2c90*/  UIADD3 UR4, UR46, 0x22400, URZ ;  /* 0x000224002e047890 */ /* 0x000fc8000fffe03f */
[----:B------:R-:W-:-:S04]  /*2ca0*/  USHF.R.U32.HI UR4, URZ, 0x4, UR4 ;  /* 0x000000043f047899 */ /* 0x000fc80008011604 */
[----:B------:R-:W-:-:S06]  /*2cb0*/  ULOP3.LUT UR4, UR4, 0x3fff, URZ, 0xc0, !UPT ;  /* 0x00003fff04047892 */ /* 0x000fcc000f8ec03f */
[----:B------:R-:W-:Y:S01]  /*2cc0*/  MOV R0, UR4 ;  /* 0x0000000400007c02 */ /* 0x000fe20008000f00 */
[----:B------:R-:W-:Y:S05]  /*2cd0*/  WARPSYNC.ALL ;  /* 0x0000000000007948 */ /* 0x000fea0003800000 */
[----:B------:R-:W-:Y:S02]  /*2ce0*/  LOP3.LUT R0, R0, 0x10000, RZ, 0xfc, !PT ;  /* 0x0001000000007812 */ /* 0x000fe400078efcff */
[----:B-1----:R-:W-:-:S04]  /*2cf0*/  LOP3.LUT R3, R3, 0x7f, RZ, 0xc0, !PT ;  /* 0x0000007f03037812 */ /* 0x002fc800078ec0ff */
[----:B------:R-:W-:Y:S02]  /*2d00*/  ISETP.NE.AND P1, PT, R3, RZ, PT ;  /* 0x000000ff0300720c */ /* 0x000fe40003f25270 */
[----:B------:R-:W-:Y:S01]  /*2d10*/  R2UR UR12, R0 ;  /* 0x00000000000c72ca */ /* 0x000fe200000e0000 */
[----:B------:R-:W-:Y:S01]  /*2d20*/  UIADD3 UR4, UR46, 0x20400, URZ ;  /* 0x000204002e047890 */ /* 0x000fe2000fffe03f */
[----:B------:R-:W-:Y:S01]  /*2d30*/  WARPGROUP.ARRIVE ;  /* 0x00000000000079c5 */ /* 0x000fe20000000000 */
[----:B------:R-:W-:Y:S01]  /*2d40*/  UMOV UR7, 0x40000040 ;  /* 0x4000004000077882 */ /* 0x000fe20000000000 */
[----:B------:R-:W-:Y:S01]  /*2d50*/  UMOV UR5, 0x40000040 ;  /* 0x4000004000057882 */ /* 0x000fe20000000000 */
[----:B------:R-:W-:Y:S01]  /*2d60*/  USHF.R.U32.HI UR4, URZ, 0x4, UR4 ;  /* 0x000000043f047899 */ /* 0x000fe20008011604 */
[----:B------:R-:W-:Y:S01]  /*2d70*/  UMOV UR11, 0x40000040 ;  /* 0x40000040000b7882 */ /* 0x000fe20000000000 */
[----:B------:R-:W-:Y:S02]  /*2d80*/  UMOV UR9, 0x40000040 ;  /* 0x4000004000097882 */ /* 0x000fe40000000000 */
[----:B------:R-:W-:Y:S01]  /*2d90*/  ULOP3.LUT UR4, UR4, 0x3fff, URZ, 0xc0, !UPT ;  /* 0x00003fff04047892 */ /* 0x000fe2000f8ec03f */
[----:B------:R-:W-:Y:S01]  /*2da0*/  UMOV UR15, 0x40000040 ;  /* 0x40000040000f7882 */ /* 0x000fe20000000000 */
[----:B------:R-:W-:-:S02]  /*2db0*/  ULDC UR20, c[0x0][0x988] ;  /* 0x0002620000147ab9 */ /* 0x000fc40000000800 */
[----:B------:R-:W-:Y:S02]  /*2dc0*/  ULEA UR12, UR39, UR12, 0x9 ;  /* 0x0000000c270c7291 */ /* 0x000fe4000f8e483f */
[----:B------:R-:W-:Y:S02]  /*2dd0*/  ULOP3.LUT UR13, UR4, 0x10000, URZ, 0xfc, !UPT ;  /* 0x00010000040d7892 */ /* 0x000fe4000f8efc3f */
[----:B------:R-:W-:Y:S02]  /*2de0*/  UIADD3 UR10, UR12, 0x4, URZ ;  /* 0x000000040c0a7890 */ /* 0x000fe4000fffe03f */
[----:B------:R-:W-:Y:S01]  /*2df0*/  UIADD3 UR8, UR13, 0x4, URZ ;  /* 0x000000040d087890 */ /* 0x000fe2000fffe03f */
[----:B------:R-:W-:Y:S02]  /*2e00*/  UMOV UR6, UR12 ;  /* 0x0000000c00067c82 */ /* 0x000fe40008000000 */
[----:B------:R-:W-:Y:S01]  /*2e10*/  UMOV UR4, UR13 ;  /* 0x0000000d00047c82 */ /* 0x000fe20008000000 */
[----:B------:R-:W-:Y:S01]  /*2e20*/  UIADD3 UR14, UR12, 0x6, URZ ;  /* 0x000000060c0e7890 */ /* 0x000fe2000fffe03f */
[----:B------:R-:W-:Y:S01]  /*2e30*/  HGMMA.64x64x16.F32 R24, gdesc[UR4], RZ, !UPT, gsb0 ;  /* 0x00e00000041879f0 */ /* 0x000fe2000c0008ff */
[----:B------:R-:W-:-:S02]  /*2e40*/  UIADD3 UR6, UR12, 0x2, URZ ;  /* 0x000000020c067890 */ /* 0x000fc4000fffe03f */
[----:B------:R-:W-:Y:S01]  /*2e50*/  UIADD3 UR4, UR13, 0x2, URZ ;  /* 0x000000020d047890 */ /* 0x000fe2000fffe03f */
[----:B------:R-:W-:Y:S01]  /*2e60*/  UMOV UR7, 0x40000040 ;  /* 0x4000004000077882 */ /* 0x000fe20000000000 */
[----:B------:R-:W-:Y:S01]  /*2e70*/  UMOV UR5, 0x40000040 ;  /* 0x4000004000057882 */ /* 0x000fe20000000000 */
[----:B------:R-:W-:-:S03]  /*2e80*/  UIADD3 UR12, UR13, 0x6, URZ ;  /* 0x000000060d0c7890 */ /* 0x000fc6000fffe03f */
[----:B------:R-:W-:Y:S01]  /*2e90*/  UMOV UR13, 0x40000040 ;  /* 0x40000040000d7882 */ /* 0x000fe20000000000 */
[----:B------:R-:W-:Y:S02]  /*2ea0*/  WARPGROUP.DEPBAR.LE gsb0, 0x0 ;  /* 0x00008000000079c5 */ /* 0x000fe40000010000 */
[----:B------:R-:W-:-:S06]  /*2eb0*/  WARPGROUP.ARRIVE ;  /* 0x00000000000079c5 */ /* 0x000fcc0000000000 */
[----:B------:R-:W-:Y:S01]  /*2ec0*/  HGMMA.64x64x16.F32 R24, gdesc[UR4], R24, gsb0 ;  /* 0x00e00000041879f0 */ /* 0x000fe20008000818 */
[----:B------:R-:W-:Y:S01]  /*2ed0*/  ULDC UR7, c[0x0][0x9d8] ;  /* 0x0002760000077ab9 */ /* 0x000fe20000000800 */
[----:B------:R-:W-:-:S06]  /*2ee0*/  UIMAD UR6, UR37, -0x40, UR50 ;  /* 0xffffffc0250678a4 */ /* 0x000fcc000f8e0232 */
[----:B------:R-:W-:-:S04]  /*2ef0*/  MOV R3, UR6 ;  /* 0x0000000600037c02 */ /* 0x000fc80008000f00 */
[----:B------:R-:W-:-:S04]  /*2f00*/  IADD3 R3, -R16, 0x40, R3 ;  /* 0x0000004010037810 */ /* 0x000fc80007ffe103 */
[C---:B------:R-:W-:Y:S02]  /*2f10*/  ISETP.GT.AND P3, PT, R3.reuse, RZ, PT ;  /* 0x000000ff0300720c */ /* 0x040fe40003f64270 */
[C---:B------:R-:W-:Y:S02]  /*2f20*/  ISETP.GT.AND P6, PT, R3.reuse, 0x1, PT ;  /* 0x000000010300780c */ /* 0x040fe40003fc4270 */
[C---:B------:R-:W-:Y:S02]  /*2f30*/  ISETP.GT.AND P5, PT, R3.reuse, 0x8, PT ;  /* 0x000000080300780c */ /* 0x040fe40003fa4270 */
[C---:B------:R-:W-:Y:S02]  /*2f40*/  ISETP.GT.AND P4, PT, R3.reuse, 0x9, PT ;  /* 0x000000090300780c */ /* 0x040fe40003f84270 */
[----:B------:R-:W-:Y:S01]  /*2f50*/  ISETP.GT.AND P2, PT, R3, 0x10, PT ;  /* 0x000000100300780c */ /* 0x000fe20003f44270 */
[----:B------:R-:W-:Y:S02]  /*2f60*/  WARPGROUP.DEPBAR.LE gsb0, 0x0 ;  /* 0x00008000000079c5 */ /* 0x000fe40000010000 */
[----:B------:R-:W-:-:S06]  /*2f70*/  WARPGROUP.ARRIVE ;  /* 0x00000000000079c5 */ /* 0x000fcc0000000000 */
[----:B------:R-:W-:Y:S03]  /*2f80*/  HGMMA.64x64x16.F32 R24, gdesc[UR8], R24, gsb0 ;  /* 0x00e00000081879f0 */ /* 0x000fe60008000818 */
[----:B------:R-:W-:Y:S02]  /*2f90*/  WARPGROUP.DEPBAR.LE gsb0, 0x0 ;  /* 0x00008000000079c5 */ /* 0x000fe40000010000 */
[----:B------:R-:W-:-:S06]  /*2fa0*/  WARPGROUP.ARRIVE ;  /* 0x00000000000079c5 */ /* 0x000fcc0000000000 */
[----:B------:R-:W-:Y:S03]  /*2fb0*/  HGMMA.64x64x16.F32 R24, gdesc[UR12], R24, gsb0 ;  /* 0x00e000000c1879f0 */ /* 0x000fe60008000818 */
        /* <DEDUP_REMOVED lines=23> */
[----:B------:R-:W5:Y:S01]  /*3130*/  MUFU.TANH R28, R28 ;  /* 0x0000001c001c7308 */ /* 0x000f620000002400 */
        /* <DEDUP_REMOVED lines=8> */
[----:B----4-:R-:W-:Y:S01]  /*31c0*/  FSEL R25, R25, -INF , P6 ;  /* 0xff80000019197808 */ /* 0x010fe20003000000 */
[----:B------:R-:W-:Y:S01]  /*31d0*/  FMUL.FTZ R53, R53, UR7 ;  /* 0x0000000735357c20 */ /* 0x000fe20008410000 */
[----:B------:R-:W-:Y:S01]  /*31e0*/  FMUL.FTZ R47, R47, UR7 ;  /* 0x000000072f2f7c20 */ /* 0x000fe20008410000 */
[----:B------:R-:W-:Y:S01]  /*31f0*/  FMUL.FTZ R50, R50, UR7 ;  /* 0x0000000732327c20 */ /* 0x000fe20008410000 */
[----:B------:R-:W-:Y:S01]  /*3200*/  FMNMX.FTZ R5, R24, R25, !PT ;  /* 0x0000001918057209 */ /* 0x000fe20007810000 */
[----:B------:R-:W-:Y:S01]  /*3210*/  FMUL.FTZ R51, R51, UR7 ;  /* 0x0000000733337c20 */ /* 0x000fe20008410000 */
[----:B------:R-:W-:Y:S01]  /*3220*/  FMUL.FTZ R54, R54, UR7 ;  /* 0x0000000736367c20 */ /* 0x000fe20008410000 */
[----:B------:R-:W4:Y:S01]  /*3230*/  MUFU.TANH R26, R26 ;  /* 0x0000001a001a7308 */ /* 0x000f220000002400 */
[----:B-----5:R-:W-:Y:S01]  /*3240*/  FSEL R28, R28, -INF , P5 ;  /* 0xff8000001c1c7808 */ /* 0x020fe20002800000 */
[----:B------:R-:W-:-:S03]  /*3250*/  FMUL.FTZ R55, R55, UR7 ;  /* 0x0000000737377c20 */ /* 0x000fc60008410000 */
[----:B------:R-:W-:-:S03]  /*3260*/  FMNMX.FTZ R4, R28, R5, !PT ;  /* 0x000000051c047209 */ /* 0x000fc60007810000 */
[----:B------:R-:W5:Y:S01]  /*3270*/  MUFU.TANH R32, R32 ;  /* 0x0000002000207308 */ /* 0x000f620000002400 */
[----:B-1----:R-:W-:-:S04]  /*3280*/  FSEL R29, R29, -INF , P4 ;  /* 0xff8000001d1d7808 */ /* 0x002fc80002000000 */
[----:B------:R-:W-:-:S03]  /*3290*/  FMNMX.FTZ R5, R29, R4, !PT ;  /* 0x000000041d057209 */ /* 0x000fc60007810000 */
[----:B------:R-:W1:Y:S01]  /*32a0*/  MUFU.TANH R27, R27 ;  /* 0x0000001b001b7308 */ /* 0x000e620000002400 */
[----:B----4-:R-:W-:Y:S02]  /*32b0*/  FSEL R26, R26, -INF , P3 ;  /* 0xff8000001a1a7808 */ /* 0x010fe40001800000 */
[----:B------:R-:W-:-:S05]  /*32c0*/  ISETP.GT.AND P3, PT, R3, 0x11, PT ;  /* 0x000000110300780c */ /* 0x000fca0003f64270 */
[----:B------:R-:W4:Y:S01]  /*32d0*/  MUFU.TANH R33, R33 ;  /* 0x0000002100217308 */ /* 0x000f220000002400 */
[----:B-----5:R-:W-:-:S04]  /*32e0*/  FSEL R32, R32, -INF , P2 ;  /* 0xff80000020207808 */ /* 0x020fc80001000000 */
[----:B------:R-:W-:-:S03]  /*32f0*/  FMNMX.FTZ R4, R32, R5, !PT ;  /* 0x0000000520047209 */ /* 0x000fc60007810000 */
[----:B------:R-:W5:Y:S01]  /*3300*/  MUFU.TANH R30, R30 ;  /* 0x0000001e001e7308 */ /* 0x000f620000002400 */
[----:B-1----:R-:W-:Y:S02]  /*3310*/  FSEL R27, R27, -INF , P6 ;  /* 0xff8000001b1b7808 */ /* 0x002fe40003000000 */
[----:B------:R-:W-:-:S05]  /*3320*/  ISETP.GT.AND P6, PT, R3, 0x18, PT ;  /* 0x000000180300780c */ /* 0x000fca0003fc4270 */
[----:B------:R-:W1:Y:S01]  /*3330*/  MUFU.TANH R36, R36 ;  /* 0x0000002400247308 */ /* 0x000e620000002400 */
[----:B----4-:R-:W-:-:S04]  /*3340*/  FSEL R33, R33, -INF , P3 ;  /* 0xff80000021217808 */ /* 0x010fc80001800000 */
[----:B------:R-:W-:-:S03]  /*3350*/  FMNMX.FTZ R5, R33, R4, !PT ;  /* 0x0000000421057209 */ /* 0x000fc60007810000 */
[----:B------:R-:W4:Y:S01]  /*3360*/  MUFU.TANH R31, R31 ;  /* 0x0000001f001f7308 */ /* 0x000f220000002400 */
[----:B-----5:R-:W-:Y:S02]  /*3370*/  FSEL R30, R30, -INF , P5 ;  /* 0xff8000001e1e7808 */ /* 0x020fe40002800000 */
[----:B------:R-:W-:-:S05]  /*3380*/  ISETP.GT.AND P5, PT, R3, 0x19, PT ;  /* 0x000000190300780c */ /* 0x000fca0003fa4270 */
        /* <DEDUP_REMOVED lines=43> */
[----:B-----5:R-:W-:-:S07]  /*3640*/  FSEL R49, R49, -INF , P4 ;  /* 0xff80000031317808 */ /* 0x020fce0002000000 */
[----:B------:R-:W5:Y:S01]  /*3650*/  MUFU.TANH R53, R53 ;  /* 0x0000003500357308 */ /* 0x000f620000002400 */
[----:B-1----:R-:W-:Y:S02]  /*3660*/  FSEL R46, R46, -INF , P2 ;  /* 0xff8000002e2e7808 */ /* 0x002fe40001000000 */
[----:B------:R-:W-:Y:S02]  /*3670*/  ISETP.GT.AND P2, PT, R3, 0x39, PT ;  /* 0x000000390300780c */ /* 0x000fe40003f44270 */
[----:B------:R-:W-:-:S03]  /*3680*/  FMNMX.FTZ R3, R49, R4, !PT ;  /* 0x0000000431037209 */ /* 0x000fc60007810000 */
[----:B------:R-:W1:Y:S01]  /*3690*/  MUFU.TANH R47, R47 ;  /* 0x0000002f002f7308 */ /* 0x000e620000002400 */
[----:B----4-:R-:W-:-:S04]  /*36a0*/  FSEL R52, R52, -INF , P3 ;  /* 0xff80000034347808 */ /* 0x010fc80001800000 */
[----:B------:R-:W-:Y:S02]  /*36b0*/  FMNMX.FTZ R4, R52, R3, !PT ;  /* 0x0000000334047209 */ /* 0x000fe40007810000 */
[----:B------:R-:W-:Y:S01]  /*36c0*/  FMNMX.FTZ R3, R26, R27, !PT ;  /* 0x0000001b1a037209 */ /* 0x000fe20007810000 */
[----:B------:R-:W4:Y:S01]  /*36d0*/  MUFU.TANH R50, R50 ;  /* 0x0000003200327308 */ /* 0x000f220000002400 */
[----:B-----5:R-:W-:-:S04]  /*36e0*/  FSEL R53, R53, -INF , P2 ;  /* 0xff80000035357808 */ /* 0x020fc80001000000 */
[----:B------:R-:W-:-:S03]  /*36f0*/  FMNMX.FTZ R5, R53, R4, !PT ;  /* 0x0000000435057209 */ /* 0x000fc60007810000 */
[----:B------:R-:W5:Y:S01]  /*3700*/  MUFU.TANH R51, R51 ;  /* 0x0000003300337308 */ /* 0x000f620000002400 */
[----:B-1----:R-:W-:Y:S01]  /*3710*/  FSEL R47, R47, -INF , P6 ;  /* 0xff8000002f2f7808 */ /* 0x002fe20003000000 */
[----:B------:R-:W1:Y:S06]  /*3720*/  SHFL.BFLY PT, R4, R5, 0x2, 0x1f ;  /* 0x0c401f0005047f89 */ /* 0x000e6c00000e0000 */
[----:B------:R-:W2:Y:S01]  /*3730*/  MUFU.TANH R54, R54 ;  /* 0x0000003600367308 */ /* 0x000ea20000002400 */
[----:B----4-:R-:W-:-:S07]  /*3740*/  FSEL R50, R50, -INF , P5 ;  /* 0xff80000032327808 */ /* 0x010fce0002800000 */
[----:B------:R-:W4:Y:S01]  /*3750*/  MUFU.TANH R55, R55 ;  /* 0x0000003700377308 */ /* 0x000f220000002400 */
[----:B-----5:R-:W-:Y:S02]  /*3760*/  FSEL R51, R51, -INF , P4 ;  /* 0xff80000033337808 */ /* 0x020fe40002000000 */
[----:B--2---:R-:W-:Y:S02]  /*3770*/  FSEL R54, R54, -INF , P3 ;  /* 0xff80000036367808 */ /* 0x004fe40001800000 */
[----:B-1----:R-:W-:Y:S02]  /*3780*/  FMNMX.FTZ R6, R5, R4, !PT ;  /* 0x0000000405067209 */ /* 0x002fe40007810000 */
[----:B------:R-:W-:-:S03]  /*3790*/  FMNMX.FTZ R4, R30, R3, !PT ;  /* 0x000000031e047209 */ /* 0x000fc60007810000 */
[----:B------:R-:W1:Y:S01]  /*37a0*/  SHFL.BFLY PT, R9, R6, 0x1, 0x1f ;  /* 0x0c201f0006097f89 */ /* 0x000e6200000e0000 */
[----:B------:R-:W-:Y:S02]  /*37b0*/  FMNMX.FTZ R3, R31, R4, !PT ;  /* 0x000000041f037209 */ /* 0x000fe40007810000 */
[----:B----4-:R-:W-:Y:S02]  /*37c0*/  FSEL R55, R55, -INF , P2 ;  /* 0xff80000037377808 */ /* 0x010fe40001000000 */
        /* <DEDUP_REMOVED lines=8> */
[----:B------:R-:W-:Y:S01]  /*3850*/  FMUL.FTZ R6, R3, UR20 ;  /* 0x0000001403067c20 */ /* 0x000fe20008410000 */
[----:B------:R-:W-:-:S04]  /*3860*/  FMNMX.FTZ R4, R46, R5, !PT ;  /* 0x000000052e047209 */ /* 0x000fc80007810000 */
[----:B------:R-:W-:Y:S02]  /*3870*/  FMNMX.FTZ R5, R47, R4, !PT ;  /* 0x000000042f057209 */ /* 0x000fe40007810000 */
[----:B------:R-:W-:Y:S02]  /*3880*/  FSEL R6, R6, RZ, P6 ;  /* 0x000000ff06067208 */ /* 0x000fe40003000000 */
[----:B------:R-:W-:-:S03]  /*3890*/  FMNMX.FTZ R4, R50, R5, !PT ;  /* 0x0000000532047209 */ /* 0x000fc60007810000 */
[--C-:B------:R-:W-:Y:S01]  /*38a0*/  FFMA.FTZ R24, R24, UR20, -R6.reuse ;  /* 0x0000001418187c23 */ /* 0x100fe20008010806 */
[----:B------:R-:W-:Y:S01]  /*38b0*/  FMNMX.FTZ R5, R51, R4, !PT ;  /* 0x0000000433057209 */ /* 0x000fe20007810000 */
[--C-:B------:R-:W-:Y:S01]  /*38c0*/  FFMA.FTZ R25, R25, UR20, -R6.reuse ;  /* 0x0000001419197c23 */ /* 0x100fe20008010806 */
[--C-:B------:R-:W-:Y:S01]  /*38d0*/  FFMA.FTZ R28, R28, UR20, -R6.reuse ;  /* 0x000000141c1c7c23 */ /* 0x100fe20008010806 */
[--C-:B------:R-:W-:Y:S01]  /*38e0*/  FFMA.FTZ R29, R29, UR20, -R6.reuse ;  /* 0x000000141d1d7c23 */ /* 0x100fe20008010806 */
[----:B------:R-:W-:Y:S01]  /*38f0*/  FMNMX.FTZ R4, R54, R5, !PT ;  /* 0x0000000536047209 */ /* 0x000fe20007810000 */
[----:B------:R-:W-:Y:S01]  /*3900*/  MUFU.EX2 R24, R24 ;  /* 0x0000001800187308 */ /* 0x000fe20000000800 */
[--C-:B------:R-:W-:Y:S01]  /*3910*/  FFMA.FTZ R32, R32, UR20, -R6.reuse ;  /* 0x0000001420207c23 */ /* 0x100fe20008010806 */
[--C-:B------:R-:W-:Y:S01]  /*3920*/  FFMA.FTZ R33, R33, UR20, -R6.reuse ;  /* 0x0000001421217c23 */ /* 0x100fe20008010806 */
[----:B------:R-:W-:Y:S01]  /*3930*/  FMNMX.FTZ R4, R55, R4, !PT ;  /* 0x0000000437047209 */ /* 0x000fe20007810000 */
[--C-:B------:R-:W-:Y:S01]  /*3940*/  FFMA.FTZ R36, R36, UR20, -R6.reuse ;  /* 0x0000001424247c23 */ /* 0x100fe20008010806 */
[--C-:B------:R-:W-:Y:S01]  /*3950*/  FFMA.FTZ R37, R37, UR20, -R6.reuse ;  /* 0x0000001425257c23 */ /* 0x100fe20008010806 */
[--C-:B------:R-:W-:Y:S01]  /*3960*/  FFMA.FTZ R40, R40, UR20, -R6.reuse ;  /* 0x0000001428287c23 */ /* 0x100fe20008010806 */
[--C-:B------:R-:W-:Y:S01]  /*3970*/  FFMA.FTZ R41, R41, UR20, -R6.reuse ;  /* 0x0000001429297c23 */ /* 0x100fe20008010806 */
[----:B------:R-:W1:Y:S01]  /*3980*/  SHFL.BFLY PT, R5, R4, 0x2, 0x1f ;  /* 0x0c401f0004057f89 */ /* 0x000e6200000e0000 */
[----:B------:R-:W2:Y:S01]  /*3990*/  MUFU.EX2 R25, R25 ;  /* 0x0000001900197308 */ /* 0x000ea20000000800 */
[--C-:B------:R-:W-:Y:S01]  /*39a0*/  FFMA.FTZ R44, R44, UR20, -R6.reuse ;  /* 0x000000142c2c7c23 */ /* 0x100fe20008010806 */
[--C-:B------:R-:W-:Y:S01]  /*39b0*/  FFMA.FTZ R45, R45, UR20, -R6.reuse ;  /* 0x000000142d2d7c23 */ /* 0x100fe20008010806 */
[--C-:B------:R-:W-:Y:S01]  /*39c0*/  FFMA.FTZ R48, R48, UR20, -R6.reuse ;  /* 0x0000001430307c23 */ /* 0x100fe20008010806 */
[--C-:B------:R-:W-:Y:S01]  /*39d0*/  FFMA.FTZ R49, R49, UR20, -R6.reuse ;  /* 0x0000001431317c23 */ /* 0x100fe20008010806 */
[--C-:B------:R-:W-:Y:S01]  /*39e0*/  FFMA.FTZ R52, R52, UR20, -R6.reuse ;  /* 0x0000001434347c23 */ /* 0x100fe20008010806 */
[----:B------:R-:W-:-:S02]  /*39f0*/  FFMA.FTZ R6, R53, UR20, -R6 ;  /* 0x0000001435067c23 */ /* 0x000fc40008010806 */
[----:B------:R-:W-:Y:S08]  /*3a00*/  MUFU.EX2 R28, R28 ;  /* 0x0000001c001c7308 */ /* 0x000ff00000000800 */
[----:B------:R-:W4:Y:S01]  /*3a10*/  MUFU.EX2 R29, R29 ;  /* 0x0000001d001d7308 */ /* 0x000f220000000800 */
[----:B--2---:R-:W-:Y:S02]  /*3a20*/  F2FP.F16.F32.PACK_AB R152, R25, R24 ;  /* 0x000000181998723e */ /* 0x004fe400000000ff */
[----:B-1----:R-:W-:-:S05]  /*3a30*/  FMNMX.FTZ R5, R4, R5, !PT ;  /* 0x0000000504057209 */ /* 0x002fca0007810000 */
[----:B------:R-:W-:Y:S01]  /*3a40*/  MUFU.EX2 R32, R32 ;  /* 0x0000002000207308 */ /* 0x000fe20000000800 */
[----:B------:R-:W1:Y:S07]  /*3a50*/  SHFL.BFLY PT, R4, R5, 0x1, 0x1f ;  /* 0x0c201f0005047f89 */ /* 0x000e6e00000e0000 */
[----:B------:R-:W2:Y:S01]  /*3a60*/  MUFU.EX2 R33, R33 ;  /* 0x0000002100217308 */ /* 0x000ea20000000800 */
[----:B----4-:R-:W-:-:S07]  /*3a70*/  F2FP.F16.F32.PACK_AB R154, R29, R28 ;  /* 0x0000001c1d9a723e */ /* 0x010fce00000000ff */
[----:B------:R4:W-:Y:S08]  /*3a80*/  MUFU.EX2 R9, R6 ;  /* 0x0000000600097308 */ /* 0x0009f00000000800 */
[----:B------:R-:W-:Y:S01]  /*3a90*/  MUFU.EX2 R36, R36 ;  /* 0x0000002400247308 */ /* 0x000fe20000000800 */
[----:B--2---:R-:W-:Y:S02]  /*3aa0*/  F2FP.F16.F32.PACK_AB R156, R33, R32 ;  /* 0x00000020219c723e */ /* 0x004fe400000000ff */
[----:B-1----:R-:W-:-:S04]  /*3ab0*/  FMNMX.FTZ R4, R5, R4, !PT ;  /* 0x0000000405047209 */ /* 0x002fc80007810000 */
[C---:B------:R-:W-:Y:S01]  /*3ac0*/  FSETP.NEU.FTZ.AND P2, PT, R4.reuse, -INF , PT ;  /* 0xff8000000400780b */ /* 0x040fe20003f5d000 */
[----:B------:R-:W-:Y:S01]  /*3ad0*/  FMUL.FTZ R5, R4, UR20 ;  /* 0x0000001404057c20 */ /* 0x000fe20008410000 */
[----:B------:R-:W1:Y:S04]  /*3ae0*/  MUFU.EX2 R37, R37 ;  /* 0x0000002500257308 */ /* 0x000e680000000800 */
[----:B------:R-:W-:Y:S01]  /*3af0*/  FSEL R10, R5, RZ, P2 ;  /* 0x000000ff050a7208 */ /* 0x000fe20001000000 */
[----:B------:R-:W-:-:S03]  /*3b00*/  FADD.FTZ R5, R24, R25 ;  /* 0x0000001918057221 */ /* 0x000fc60000010000 */
[----:B------:R-:W-:Y:S01]  /*3b10*/  MUFU.EX2 R40, R40 ;  /* 0x0000002800287308 */ /* 0x000fe20000000800 */
[--C-:B------:R-:W-:Y:S01]  /*3b20*/  FFMA.FTZ R26, R26, UR20, -R10.reuse ;  /* 0x000000141a1a7c23 */ /* 0x100fe2000801080a */
[--C-:B------:R-:W-:Y:S01]  /*3b30*/  FFMA.FTZ R27, R27, UR20, -R10.reuse ;  /* 0x000000141b1b7c23 */ /* 0x100fe2000801080a */
[--C-:B------:R-:W-:Y:S01]  /*3b40*/  FFMA.FTZ R30, R30, UR20, -R10.reuse ;  /* 0x000000141e1e7c23 */ /* 0x100fe2000801080a */
[--C-:B------:R-:W-:Y:S01]  /*3b50*/  FFMA.FTZ R31, R31, UR20, -R10.reuse ;  /* 0x000000141f1f7c23 */ /* 0x100fe2000801080a */
[--C-:B------:R-:W-:Y:S01]  /*3b60*/  FFMA.FTZ R34, R34, UR20, -R10.reuse ;  /* 0x0000001422227c23 */ /* 0x100fe2000801080a */
[--C-:B------:R-:W-:Y:S01]  /*3b70*/  FFMA.FTZ R35, R35, UR20, -R10.reuse ;  /* 0x0000001423237c23 */ /* 0x100fe2000801080a */
[----:B------:R-:W-:Y:S01]  /*3b80*/  FFMA.FTZ R38, R38, UR20, -R10 ;  /* 0x0000001426267c23 */ /* 0x000fe2000801080a */
[----:B------:R-:W-:Y:S01]  /*3b90*/  MUFU.EX2 R26, R26 ;  /* 0x0000001a001a7308 */ /* 0x000fe20000000800 */
[----:B----4-:R-:W-:Y:S01]  /*3ba0*/  FADD.FTZ R6, R28, R5 ;  /* 0x000000051c067221 */ /* 0x010fe20000010000 */
[----:B------:R-:W-:-:S02]  /*3bb0*/  @!P1 VIADD R5, R7, 0x28c40 ;  /* 0x00028c4007059836 */ /* 0x000fc40000000000 */
[--C-:B------:R-:W-:Y:S01]  /*3bc0*/  FFMA.FTZ R39, R39, UR20, -R10.reuse ;  /* 0x0000001427277c23 */ /* 0x100fe2000801080a */
[----:B------:R-:W-:Y:S01]  /*3bd0*/  FFMA.FTZ R42, R42, UR20, -R10 ;  /* 0x000000142a2a7c23 */ /* 0x000fe2000801080a */
[----:B------:R-:W-:Y:S01]  /*3be0*/  FADD.FTZ R13, R29, R6 ;  /* 0x000000061d0d7221 */ /* 0x000fe20000010000 */
[--C-:B------:R-:W-:Y:S01]  /*3bf0*/  FFMA.FTZ R43, R43, UR20, -R10.reuse ;  /* 0x000000142b2b7c23 */ /* 0x100fe2000801080a */
[----:B------:R-:W-:Y:S01]  /*3c00*/  @!P1 PRMT R5, RZ, 0x654, R5 ;  /* 0x00000654ff059816 */ /* 0x000fe20000000005 */
[----:B------:R-:W2:Y:S01]  /*3c10*/  MUFU.EX2 R27, R27 ;  /* 0x0000001b001b7308 */ /* 0x000ea20000000800 */
[----:B------:R-:W-:Y:S01]  /*3c20*/  FADD.FTZ R12, R32, R13 ;  /* 0x0000000d200c7221 */ /* 0x000fe20000010000 */
[--C-:B------:R-:W-:Y:S01]  /*3c30*/  FFMA.FTZ R46, R46, UR20, -R10.reuse ;  /* 0x000000142e2e7c23 */ /* 0x100fe2000801080a */
[----:B------:R4:W-:Y:S01]  /*3c40*/  @!P1 SYNCS.ARRIVE.TRANS64.RED.A1T0 RZ, [R5+URZ], RZ ;  /* 0x000000ff05ff99a7 */ /* 0x0009e2000810043f */
[--C-:B------:R-:W-:Y:S01]  /*3c50*/  FFMA.FTZ R47, R47, UR20, -R10.reuse ;  /* 0x000000142f2f7c23 */ /* 0x100fe2000801080a */
[--C-:B------:R-:W-:Y:S01]  /*3c60*/  FFMA.FTZ R50, R50, UR20, -R10.reuse ;  /* 0x0000001432327c23 */ /* 0x100fe2000801080a */
[--C-:B------:R-:W-:Y:S01]  /*3c70*/  FFMA.FTZ R51, R51, UR20, -R10.reuse ;  /* 0x0000001433337c23 */ /* 0x100fe2000801080a */
[--C-:B------:R-:W-:Y:S01]  /*3c80*/  FFMA.FTZ R54, R54, UR20, -R10.reuse ;  /* 0x0000001436367c23 */ /* 0x100fe2000801080a */
[----:B------:R-:W5:Y:S01]  /*3c90*/  MUFU.EX2 R30, R30 ;  /* 0x0000001e001e7308 */ /* 0x000f620000000800 */
[----:B------:R-:W-:Y:S01]  /*3ca0*/  FFMA.FTZ R10, R55, UR20, -R10 ;  /* 0x00000014370a7c23 */ /* 0x000fe2000801080a */
[----:B-1----:R-:W-:-:S06]  /*3cb0*/  F2FP.F16.F32.PACK_AB R158, R37, R36 ;  /* 0x00000024259e723e */ /* 0x002fcc00000000ff */
[----:B------:R-:W4:Y:S01]  /*3cc0*/  MUFU.EX2 R31, R31 ;  /* 0x0000001f001f7308 */ /* 0x000f220000000800 */
[----:B--2---:R-:W-:Y:S01]  /*3cd0*/  FADD.FTZ R11, R26, R27 ;  /* 0x0000001b1a0b7221 */ /* 0x004fe20000010000 */
[----:B------:R-:W-:-:S06]  /*3ce0*/  F2FP.F16.F32.PACK_AB R153, R27, R26 ;  /* 0x0000001a1b99723e */ /* 0x000fcc00000000ff */
[----:B------:R-:W1:Y:S01]  /*3cf0*/  MUFU.EX2 R34, R34 ;  /* 0x0000002200227308 */ /* 0x000e620000000800 */
[----:B-----5:R-:W-:Y:S01]  /*3d00*/  FADD.FTZ R6, R30, R11 ;  /* 0x0000000b1e067221 */ /* 0x020fe20000010000 */
[----:B------:R-:W-:-:S04]  /*3d10*/  FADD.FTZ R11, R33, R12 ;  /* 0x0000000c210b7221 */ /* 0x000fc80000010000 */
[----:B------:R-:W-:Y:S02]  /*3d20*/  FADD.FTZ R12, R36, R11 ;  /* 0x0000000b240c7221 */ /* 0x000fe40000010000 */
[----:B------:R-:W2:Y:S01]  /*3d30*/  MUFU.EX2 R35, R35 ;  /* 0x0000002300237308 */ /* 0x000ea20000000800 */
[----:B----4-:R-:W-:Y:S01]  /*3d40*/  FADD.FTZ R5, R31, R6 ;  /* 0x000000061f057221 */ /* 0x010fe20000010000 */
[----:B------:R-:W-:Y:S01]  /*3d50*/  FADD.FTZ R11, R37, R12 ;  /* 0x0000000c250b7221 */ /* 0x000fe20000010000 */
[----:B------:R-:W-:Y:S01]  /*3d60*/  F2FP.F16.F32.PACK_AB R155, R31, R30 ;  /* 0x0000001e1f9b723e */ /* 0x000fe200000000ff */
[----:B------:R-:W-:Y:S02]  /*3d70*/  BAR.SYNC.DEFER_BLOCKING 0xf, 0x100 ;  /* 0x03c4000000007b1d */ /* 0x000fe40000010000 */
[----:B------:R-:W-:Y:S01]  /*3d80*/  FADD.FTZ R12, R40, R11 ;  /* 0x0000000b280c7221 */ /* 0x000fe20000010000 */
[----:B-1----:R-:W-:-:S03]  /*3d90*/  FADD.FTZ R6, R34, R5 ;  /* 0x0000000522067221 */ /* 0x002fc60000010000 */
[----:B------:R-:W1:Y:S01]  /*3da0*/  MUFU.EX2 R38, R38 ;  /* 0x0000002600267308 */ /* 0x000e620000000800 */
[----:B--2---:R-:W-:-:S07]  /*3db0*/  FADD.FTZ R5, R35, R6 ;  /* 0x0000000623057221 */ /* 0x004fce0000010000 */
[----:B------:R-:W2:Y:S01]  /*3dc0*/  MUFU.EX2 R39, R39 ;  /* 0x0000002700277308 */ /* 0x000ea20000000800 */
[----:B------:R-:W-:-:S07]  /*3dd0*/  F2FP.F16.F32.PACK_AB R157, R35, R34 ;  /* 0x00000022239d723e */ /* 0x000fce00000000ff */
[----:B------:R-:W4:Y:S01]  /*3de0*/  MUFU.EX2 R42, R42 ;  /* 0x0000002a002a7308 */ /* 0x000f220000000800 */
[----:B-1----:R-:W-:Y:S01]  /*3df0*/  FADD.FTZ R6, R38, R5 ;  /* 0x0000000526067221 */ /* 0x002fe20000010000 */
[----:B------:R1:W-:Y:S06]  /*3e00*/  STSM.16.M88.4 [R19+0x26800], R152 ;  /* 0x0268009813007844 */ /* 0x0003ec0000000200 */
[----:B------:R-:W5:Y:S01]  /*3e10*/  MUFU.EX2 R41, R41 ;  /* 0x0000002900297308 */ /* 0x000f620000000800 */
[C---:B--2---:R-:W-:Y:S01]  /*3e20*/  FADD.FTZ R11, R39.reuse, R6 ;  /* 0x00000006270b7221 */ /* 0x044fe20000010000 */
[----:B------:R-:W-:-:S05]  /*3e30*/  F2FP.F16.F32.PACK_AB R159, R39, R38 ;  /* 0x00000026279f723e */ /* 0x000fca00000000ff */
[----:B------:R1:W-:Y:S01]  /*3e40*/  STSM.16.M88.4 [R23], R156 ;  /* 0x0000009c17007844 */ /* 0x0003e20000000200 */
[----:B------:R-:W2:Y:S01]  /*3e50*/  MUFU.EX2 R43, R43 ;  /* 0x0000002b002b7308 */ /* 0x000ea20000000800 */
[----:B----4-:R-:W-:-:S07]  /*3e60*/  FADD.FTZ R6, R42, R11 ;  /* 0x0000000b2a067221 */ /* 0x010fce0000010000 */
[----:B------:R-:W4:Y:S01]  /*3e70*/  MUFU.EX2 R44, R44 ;  /* 0x0000002c002c7308 */ /* 0x000f220000000800 */
[C---:B-----5:R-:W-:Y:S01]  /*3e80*/  FADD.FTZ R13, R41.reuse, R12 ;  /* 0x0000000c290d7221 */ /* 0x060fe20000010000 */
[----:B------:R-:W-:-:S06]  /*3e90*/  F2FP.F16.F32.PACK_AB R160, R41, R40 ;  /* 0x0000002829a0723e */ /* 0x000fcc00000000ff */
[----:B------:R-:W-:Y:S01]  /*3ea0*/  MUFU.EX2 R46, R46 ;  /* 0x0000002e002e7308 */ /* 0x000fe20000000800 */
[C---:B--2---:R-:W-:Y:S01]  /*3eb0*/  FADD.FTZ R11, R43.reuse, R6 ;  /* 0x000000062b0b7221 */ /* 0x044fe20000010000 */
[----:B------:R-:W-:-:S06]  /*3ec0*/  F2FP.F16.F32.PACK_AB R161, R43, R42 ;  /* 0x0000002a2ba1723e */ /* 0x000fcc00000000ff */
[----:B------:R-:W2:Y:S01]  /*3ed0*/  MUFU.EX2 R45, R45 ;  /* 0x0000002d002d7308 */ /* 0x000ea20000000800 */
[----:B----4-:R-:W-:-:S07]  /*3ee0*/  FADD.FTZ R6, R44, R13 ;  /* 0x0000000d2c067221 */ /* 0x010fce0000010000 */
[----:B------:R-:W4:Y:S08]  /*3ef0*/  MUFU.EX2 R47, R47 ;  /* 0x0000002f002f7308 */ /* 0x000f300000000800 */
[----:B------:R-:W-:Y:S01]  /*3f00*/  MUFU.EX2 R48, R48 ;  /* 0x0000003000307308 */ /* 0x000fe20000000800 */
[C---:B--2---:R-:W-:Y:S01]  /*3f10*/  F2FP.F16.F32.PACK_AB R162, R45.reuse, R44 ;  /* 0x0000002c2da2723e */ /* 0x044fe200000000ff */
[----:B------:R-:W-:-:S06]  /*3f20*/  FADD.FTZ R45, R45, R6 ;  /* 0x000000062d2d7221 */ /* 0x000fcc0000010000 */
[----:B------:R-:W2:Y:S01]  /*3f30*/  MUFU.EX2 R49, R49 ;  /* 0x0000003100317308 */ /* 0x000ea20000000800 */
[----:B----4-:R-:W-:-:S05]  /*3f40*/  F2FP.F16.F32.PACK_AB R163, R47, R46 ;  /* 0x0000002e2fa3723e */ /* 0x010fca00000000ff */
[----:B------:R1:W-:Y:S02]  /*3f50*/  STSM.16.M88.4 [R18], R160 ;  /* 0x000000a012007844 */ /* 0x0003e40000000200 */
[----:B------:R-:W-:Y:S08]  /*3f60*/  MUFU.EX2 R50, R50 ;  /* 0x0000003200327308 */ /* 0x000ff00000000800 */
[----:B------:R-:W4:Y:S01]  /*3f70*/  MUFU.EX2 R51, R51 ;  /* 0x0000003300337308 */ /* 0x000f220000000800 */
[----:B--2---:R-:W-:Y:S01]  /*3f80*/  F2FP.F16.F32.PACK_AB R164, R49, R48 ;  /* 0x0000003031a4723e */ /* 0x004fe200000000ff */
[----:B------:R-:W-:-:S04]  /*3f90*/  FADD.FTZ R48, R48, R45 ;  /* 0x0000002d30307221 */ /* 0x000fc80000010000 */
[----:B------:R-:W-:Y:S02]  /*3fa0*/  FADD.FTZ R49, R49, R48 ;  /* 0x0000003031317221 */ /* 0x000fe40000010000 */
[----:B------:R-:W2:Y:S08]  /*3fb0*/  MUFU.EX2 R52, R52 ;  /* 0x0000003400347308 */ /* 0x000eb00000000800 */
[----:B------:R-:W-:Y:S01]  /*3fc0*/  MUFU.EX2 R54, R54 ;  /* 0x0000003600367308 */ /* 0x000fe20000000800 */
[----:B----4-:R-:W-:-:S07]  /*3fd0*/  F2FP.F16.F32.PACK_AB R165, R51, R50 ;  /* 0x0000003233a5723e */ /* 0x010fce00000000ff */
[----:B------:R4:W5:Y:S01]  /*3fe0*/  MUFU.EX2 R5, R10 ;  /* 0x0000000a00057308 */ /* 0x0009620000000800 */
[----:B--2---:R-:W-:Y:S01]  /*3ff0*/  F2FP.F16.F32.PACK_AB R166, R9, R52 ;  /* 0x0000003409a6723e */ /* 0x004fe200000000ff */
[----:B------:R-:W-:-:S04]  /*4000*/  FADD.FTZ R6, R52, R49 ;  /* 0x0000003134067221 */ /* 0x000fc80000010000 */
[----:B------:R-:W-:Y:S01]  /*4010*/  FADD.FTZ R6, R9, R6 ;  /* 0x0000000609067221 */ /* 0x000fe20000010000 */
[----:B----4-:R-:W-:-:S04]  /*4020*/  FADD.FTZ R10, R46, R11 ;  /* 0x0000000b2e0a7221 */ /* 0x010fc80000010000 */
[----:B------:R-:W-:-:S04]  /*4030*/  FADD.FTZ R47, R47, R10 ;  /* 0x0000000a2f2f7221 */ /* 0x000fc80000010000 */
[----:B------:R-:W-:Y:S01]  /*4040*/  FADD.FTZ R50, R50, R47 ;  /* 0x0000002f32327221 */ /* 0x000fe20000010000 */
[----:B-----5:R-:W-:-:S03]  /*4050*/  F2FP.F16.F32.PACK_AB R167, R5, R54 ;  /* 0x0000003605a7723e */ /* 0x020fc600000000ff */
[----:B------:R-:W-:Y:S02]  /*4060*/  FADD.FTZ R51, R51, R50 ;  /* 0x0000003233337221 */ /* 0x000fe40000010000 */
[----:B------:R1:W-:Y:S02]  /*4070*/  STSM.16.M88.4 [R22], R164 ;  /* 0x000000a416007844 */ /* 0x0003e40000000200 */
[----:B------:R-:W-:-:S04]  /*4080*/  FADD.FTZ R54, R54, R51 ;  /* 0x0000003336367221 */ /* 0x000fc80000010000 */
[----:B------:R-:W-:Y:S01]  /*4090*/  FADD.FTZ R5, R5, R54 ;  /* 0x0000003605057221 */ /* 0x000fe20000010000 */
[----:B------:R-:W-:Y:S06]  /*40a0*/  @!P0 BRA `(.L_x_2693) ;  /* 0x0000000000048947 */ /* 0x000fec0003800000 */
[----:B------:R-:W-:Y:S01]  /*40b0*/  BPT.TRAP 0x1 ;  /* 0x000000040000795c */ /* 0x000fe20000300000 */
.L_x_2693:
[----:B------:R2:W4:Y:S01]  /*40c0*/  SYNCS.PHASECHK.TRANS64.TRYWAIT P2, [R7+URZ+0x28c50], R8 ;  /* 0x028c5008070075a7 */ /* 0x000522000804017f */
[----:B------:R-:W-:Y:S05]  /*40d0*/  @!P0 BRA `(.L_x_2694) ;  /* 0x0000000000048947 */ /* 0x000fea0003800000 */
[----:B------:R-:W-:Y:S01]  /*40e0*/  BPT.TRAP 0x1 ;  /* 0x000000040000795c */ /* 0x000fe20000300000 */
.L_x_2694:
[----:B------:R-:W-:Y:S01]  /*40f0*/  ULOP3.LUT UR51, UR51, 0x2000000, URZ, 0xfc, !UPT ;  /* 0x0200000033337892 */ /* 0x000fe2000f8efc3f */
[----:B----4-:R-:W-:Y:S11]  /*4100*/  @P2 BRA `(.L_x_2695) ;  /* 0x0000000000082947 */ /* 0x010ff60003800000 */
[----:B------:R-:W4:Y:S02]  /*4110*/  SYNCS.PHASECHK.TRANS64.TRYWAIT P2, [R7+URZ+0x28c50], R8 ;  /* 0x028c5008070075a7 */ /* 0x000f24000804017f */
[----:B----4-:R-:W-:Y:S05]  /*4120*/  @!P2 BRA `(.L_x_2696) ;  /* 0x0000006c00dca947 */ /* 0x010fea0003800000 */
.L_x_2695:
[----:B------:R-:W-:Y:S01]  /*4130*/  ULEA UR10, UR39, UR51, 0xc ;  /* 0x00000033270a7291 */ /* 0x000fe2000f8e603f */
[----:B------:R-:W-:Y:S01]  /*4140*/  WARPGROUP.ARRIVE ;  /* 0x00000000000079c5 */ /* 0x000fe20000000000 */
[----:B------:R-:W-:Y:S01]  /*4150*/  UMOV UR7, 0x40000040 ;  /* 0x4000004000077882 */ /* 0x000fe20000000000 */
[----:B------:R-:W-:Y:S01]  /*4160*/  UISETP.GE.AND UP0, UPT, UR50, 0x41, UPT ;  /* 0x000000413200788c */ /* 0x000fe2000bf06270 */
[----:B--234-:R-:W-:-:S03]  /*4170*/  @!P1 IADD3 R7, R7, 0x28c60, RZ ;  /* 0x00028c6007079810 */ /* 0x01cfc60007ffe0ff */
[----:B------:R-:W-:Y:S01]  /*4180*/  UMOV UR6, UR10 ;  /* 0x0000000a00067c82 */ /* 0x000fe20008000000 */
[----:B------:R-:W-:Y:S01]  /*4190*/  @!P1 PRMT R7, RZ, 0x654, R7 ;  /* 0x00000654ff079816 */ /* 0x000fe20000000007 */
[----:B------:R-:W-:Y:S01]  /*41a0*/  HGMMA.64x256x16.F32 R24, R152, gdesc[UR4].tnspB, RZ, !UPT, gsb0 ;  /* 0x43e0000498187df0 */ /* 0x000fe2000c0008ff */
[----:B------:R-:W-:Y:S01]  /*41b0*/  UIADD3 UR6, UR10, 0x80, URZ ;  /* 0x000000800a067890 */ /* 0x000fe2000fffe03f */
[----:B------:R-:W-:Y:S01]  /*41c0*/  PLOP3.LUT P2, PT, PT, PT, UP0, 0x80, 0x0 ;  /* 0x000000000000781c */ /* 0x000fe20003f4f008 */
[----:B------:R-:W-:Y:S01]  /*41d0*/  UMOV UR7, 0x40000040 ;  /* 0x4000004000077882 */ /* 0x000fe20000000000 */
[----:B------:R-:W-:Y:S02]  /*41e0*/  WARPGROUP.DEPBAR.LE gsb0, 0x0 ;  /* 0x00008000000079c5 */ /* 0x000fe40000010000 */
[----:B------:R-:W-:-:S15]  /*41f0*/  WARPGROUP.ARRIVE ;  /* 0x00000000000079c5 */ /* 0x000fde0000000000 */
[----:B------:R-:W-:-:S07]  /*4200*/  NOP ;  /* 0x0000000000007918 */ /* 0x000fce0000000000 */
[----:B------:R-:W-:Y:S01]  /*4210*/  HGMMA.64x256x16.F32 R24, R156, gdesc[UR4].tnspB, R24, gsb0 ;  /* 0x43e000049c187df0 */ /* 0x000fe20008000818 */
[----:B------:R-:W-:Y:S01]  /*4220*/  UIADD3 UR6, UR10, 0x100, URZ ;  /* 0x000001000a067890 */ /* 0x000fe2000fffe03f */
[----:B------:R-:W-:Y:S01]  /*4230*/  UMOV UR7, 0x40000040 ;  /* 0x4000004000077882 */ /* 0x000fe20000000000 */
[----:B------:R-:W-:Y:S02]  /*4240*/  WARPGROUP.DEPBAR.LE gsb0, 0x0 ;  /* 0x00008000000079c5 */ /* 0x000fe40000010000 */
[----:B------:R-:W-:-:S15]  /*4250*/  WARPGROUP.ARRIVE ;  /* 0x00000000000079c5 */ /* 0x000fde0000000000 */
[----:B------:R-:W-:-:S08]  /*4260*/  NOP ;  /* 0x0000000000007918 */ /* 0x000fd00000000000 */
[----:B------:R-:W-:Y:S01]  /*4270*/  HGMMA.64x256x16.F32 R24, R160, gdesc[UR4].tnspB, R24, gsb0 ;  /* 0x43e00004a0187df0 */ /* 0x000fe20008000818 */
[----:B------:R-:W-:Y:S01]  /*4280*/  UIADD3 UR6, UR10, 0x180, URZ ;  /* 0x000001800a067890 */ /* 0x000fe2000fffe03f */
[----:B------:R-:W-:Y:S01]  /*4290*/  UMOV UR7, 0x40000040 ;  /* 0x4000004000077882 */ /* 0x000fe20000000000 */
[----:B------:R-:W-:Y:S02]  /*42a0*/  WARPGROUP.DEPBAR.LE gsb0, 0x0 ;  /* 0x00008000000079c5 */ /* 0x000fe40000010000 */
[----:B------:R-:W-:-:S15]  /*42b0*/  WARPGROUP.ARRIVE ;  /* 0x00000000000079c5 */ /* 0x000fde0000000000 */
[----:B------:R-:W-:-:S08]  /*42c0*/  NOP ;  /* 0x0000000000007918 */ /* 0x000fd00000000000 */
[----:B------:R-:W-:Y:S03]  /*42d0*/  HGMMA.64x256x16.F32 R24, R164, gdesc[UR4].tnspB, R24, gsb0 ;  /* 0x43e00004a4187df0 */ /* 0x000fe60008000818 */
[----:B------:R-:W-:Y:S02]  /*42e0*/  WARPGROUP.DEPBAR.LE gsb0, 0x0 ;  /* 0x00008000000079c5 */ /* 0x000fe40000010000 */
[----:B------:R-:W-:Y:S01]  /*42f0*/  @!PT LDS RZ, [RZ] ;  /* 0x00000000fffff984 */ /* 0x000fe20000000800 */
[----:B------:R-:W-:Y:S01]  /*4300*/  @!PT LDS RZ, [RZ] ;  /* 0x00000000fffff984 */ /* 0x000fe20000000800 */
[----:B------:R-:W-:Y:S01]  /*4310*/  @!PT LDS RZ, [RZ] ;  /* 0x00000000fffff984 */ /* 0x000fe20000000800 */
[----:B------:R-:W-:Y:S01]  /*4320*/  @!PT LDS RZ, [RZ] ;  /* 0x00000000fffff984 */ /* 0x000fe20000000800 */
[----:B------:R2:W-:Y:S06]  /*4330*/  MEMBAR.ALL.CTA ;  /* 0x0000000000007992 */ /* 0x0005ec0000008000 */
[----:B--2---:R-:W2:Y:S02]  /*4340*/  FENCE.VIEW.ASYNC.S ;  /* 0x00000000000073c6 */ /* 0x004ea40000000000 */
[----:B--2---:R-:W-:Y:S01]  /*4350*/  NOP ;  /* 0x0000000000007918 */ /* 0x004fe20000000000 */
[----:B------:R-:W-:Y:S06]  /*4360*/  BAR.ARV 0xe, 0x100 ;  /* 0x0384000000007b1d */ /* 0x000fec0000002000 */
[----:B------:R2:W-:Y:S01]  /*4370*/  @!P1 SYNCS.ARRIVE.TRANS64.RED.A1T0 RZ, [R7+URZ], RZ ;  /* 0x000000ff07ff99a7 */ /* 0x0005e2000810043f */
[----:B------:R-:W-:Y:S05]  /*4380*/  @!P2 BRA `(.L_x_2697) ;  /* 0x0000001c0048a947 */ /* 0x000fea0003800000 */
[----:B------:R-:W-:Y:S01]  /*4390*/  MOV R9, R4 ;  /* 0x0000000400097202 */ /* 0x000fe20000000f00 */
[----:B------:R-:W-:Y:S01]  /*43a0*/  UIADD3 UR37, UR37, -0x2, URZ ;  /* 0xfffffffe25257890 */ /* 0x000fe2000fffe03f */
[----:B------:R-:W-:Y:S01]  /*43b0*/  MOV R14, R3 ;  /* 0x00000003000e7202 */ /* 0x000fe20000000f00 */
[----:B------:R-:W-:Y:S01]  /*43c0*/  UMOV UR21, UR39 ;  /* 0x0000002700157c82 */ /* 0x000fe20008000000 */
[----:B------:R-:W-:Y:S01]  /*43d0*/  ULDC UR22, c[0x0][0x9d8] ;  /* 0x0002760000167ab9 */ /* 0x000fe20000000800 */
[----:B------:R-:W-:-:S08]  /*43e0*/  ULDC UR20, c[0x0][0x988] ;  /* 0x0002620000147ab9 */ /* 0x000fd00000000800 */
.L_x_2706:
[----:B------:R-:W-:Y:S01]  /*43f0*/  UIADD3 UR39, UR21, 0x1, URZ ;  /* 0x0000000115277890 */ /* 0x000fe2000fffe03f */
[----:B------:R-:W-:Y:S01]  /*4400*/  MOV R3, UR37 ;  /* 0x0000002500037c02 */ /* 0x000fe20008000f00 */
[----:B------:R-:W-:Y:S02]  /*4410*/  UIADD3 UR37, UR37, -0x1, URZ ;  /* 0xffffffff25257890 */ /* 0x000fe4000fffe03f */
[----:B------:R-:W-:Y:S01]  /*4420*/  UISETP.NE.AND UP0, UPT, UR39, 0x2, UPT ;  /* 0x000000022700788c */ /* 0x000fe2000bf05270 */
[----:B------:R-:W-:-:S03]  /*4430*/  ISETP.GT.AND P2, PT, R3, RZ, PT ;  /* 0x000000ff0300720c */ /* 0x000fc60003f44270 */
[----:B------:R-:W-:Y:S02]  /*4440*/  USEL UR6, URZ, 0x1, UP0 ;  /* 0x000000013f067887 */ /* 0x000fe40008000000 */
[----:B------:R-:W-:Y:S02]  /*4450*/  USEL UR39, UR39, URZ, UP0 ;  /* 0x0000003f27277287 */ /* 0x000fe40008000000 */
[----:B------:R-:W-:Y:S01]  /*4460*/  ULOP3.LUT UR40, UR40, UR6, URZ, 0x3c, !UPT ;  /* 0x0000000628287292 */ /* 0x000fe2000f8e3c3f */
[----:B---3--:R-:W-:Y:S11]  /*4470*/  @!P0 BRA `(.L_x_2698) ;  /* 0x0000000000048947 */ /* 0x008ff60003800000 */
[----:B------:R-:W-:Y:S01]  /*4480*/  BPT.TRAP 0x1 ;  /* 0x000000040000795c */ /* 0x000fe20000300000 */
.L_x_2698:
[----:B------:R-:W-:Y:S01]  /*4490*/  ULEA UR23, UR39, UR46, 0x3 ;  /* 0x0000002e27177291 */ /* 0x000fe2000f8e183f */
[----:B--2---:R-:W-:-:S05]  /*44a0*/  IMAD.U32 R7, RZ, RZ, UR40 ;  /* 0x00000028ff077e24 */ /* 0x004fca000f8e00ff */
[----:B------:R-:W-:-:S04]  /*44b0*/  SHF.L.U32 R7, R7, 0x1f, RZ ;  /* 0x0000001f07077819 */ /* 0x000fc800000006ff */
[----:B------:R2:W3:Y:S01]  /*44c0*/  SYNCS.PHASECHK.TRANS64.TRYWAIT P3, [UR23+0x28c30], R7 ;  /* 0x028c3007ff0075a7 */ /* 0x0004e20008060157 */
[----:B------:R-:W-:Y:S05]  /*44d0*/  @!P0 BRA `(.L_x_2699) ;  /* 0x0000000000048947 */ /* 0x000fea0003800000 */
[----:B------:R-:W-:Y:S01]  /*44e0*/  BPT.TRAP 0x1 ;  /* 0x000000040000795c */ /* 0x000fe20000300000 */
.L_x_2699:
[----:B---3--:R-:W-:Y:S05]  /*44f0*/  @P3 BRA `(.L_x_2700) ;  /* 0x0000000000083947 */ /* 0x008fea0003800000 */
[----:B------:R-:W3:Y:S02]  /*4500*/  SYNCS.PHASECHK.TRANS64.TRYWAIT P3, [UR23+0x28c30], R7 ;  /* 0x028c3007ff0075a7 */ /* 0x000ee40008060157 */
[----:B---3--:R-:W-:Y:S05]  /*4510*/  @!P3 BRA `(.L_x_2701) ;  /* 0x0000006800f4b947 */ /* 0x008fea0003800000 */
.L_x_2700:
[----:B------:R-:W-:Y:S01]  /*4520*/  R2UR UR18, R0 ;  /* 0x00000000001272ca */ /* 0x000fe200000e0000 */
[----:B------:R-:W-:Y:S01]  /*4530*/  UIADD3 UR6, UR46, 0x20400, URZ ;  /* 0x000204002e067890 */ /* 0x000fe2000fffe03f */
[----:B-1----:R-:W-:Y:S01]  /*4540*/  WARPGROUP.ARRIVE ;  /* 0x00000000000079c5 */ /* 0x002fe20000000000 */
[----:B------:R-:W-:Y:S01]  /*4550*/  UMOV UR19, 0x40000040 ;  /* 0x4000004000137882 */ /* 0x000fe20000000000 */
[----:B------:R-:W-:Y:S01]  /*4560*/  UMOV UR17, 0x40000040 ;  /* 0x4000004000117882 */ /* 0x000fe20000000000 */
[----:B------:R-:W-:Y:S01]  /*4570*/  USHF.R.U32.HI UR6, URZ, 0x4, UR6 ;  /* 0x000000043f067899 */ /* 0x000fe20008011606 */
[----:B------:R-:W-:Y:S01]  /*4580*/  UMOV UR7, 0x40000040 ;  /* 0x4000004000077882 */ /* 0x000fe20000000000 */
[----:B------:R-:W-:Y:S02]  /*4590*/  UMOV UR11, 0x40000040 ;  /* 0x40000040000b7882 */ /* 0x000fe40000000000 */
[----:B------:R-:W-:Y:S01]  /*45a0*/  ULOP3.LUT UR6, UR6, 0x3fff, URZ, 0xc0, !UPT ;  /* 0x00003fff06067892 */ /* 0x000fe2000f8ec03f */
[----:B------:R-:W-:-:S03]  /*45b0*/  UMOV UR15, 0x40000040 ;  /* 0x40000040000f7882 */ /* 0x000fc60000000000 */
[----:B------:R-:W-:Y:S02]  /*45c0*/  ULEA UR18, UR39, UR18, 0x9 ;  /* 0x0000001227127291 */ /* 0x000fe4000f8e483f */
[----:B------:R-:W-:Y:S02]  /*45d0*/  ULOP3.LUT UR16, UR6, 0x10000, URZ, 0xfc, !UPT ;  /* 0x0001000006107892 */ /* 0x000fe4000f8efc3f */
[----:B------:R-:W-:Y:S02]  /*45e0*/  UIADD3 UR6, UR18, 0x2, URZ ;  /* 0x0000000212067890 */ /* 0x000fe4000fffe03f */
[----:B------:R-:W-:Y:S02]  /*45f0*/  UIADD3 UR10, UR18, 0x4, URZ ;  /* 0x00000004120a7890 */ /* 0x000fe4000fffe03f */
[----:B------:R-:W-:-:S03]  /*4600*/  UIADD3 UR14, UR18, 0x6, URZ ;  /* 0x00000006120e7890 */ /* 0x000fc6000fffe03f */
[----:B------:R-:W-:Y:S03]  /*4610*/  HGMMA.64x64x16.F32 R152, gdesc[UR16], RZ, !UPT, gsb0 ;  /* 0x00e00000109879f0 */ /* 0x000fe6000c0008ff */
[----:B------:R-:W-:Y:S02]  /*4620*/  WARPGROUP.DEPBAR.LE gsb0, 0x0 ;  /* 0x00008000000079c5 */ /* 0x000fe40000010000 */
[----:B------:R-:W-:-:S06]  /*4630*/  WARPGROUP.ARRIVE ;  /* 0x00000000000079c5 */ /* 0x000fcc0000000000 */
[----:B------:R-:W-:Y:S03]  /*4640*/  HGMMA.64x64x16.F32 R152, gdesc[UR4], R152, gsb0 ;  /* 0x00e00000049879f0 */ /* 0x000fe60008000898 */
        /* <DEDUP_REMOVED lines=8> */
[----:B---3--:R-:W-:Y:S01]  /*46d0*/  FMUL.FTZ R4, R153, UR22 ;  /* 0x0000001699047c20 */ /* 0x008fe20008410000 */
        /* <DEDUP_REMOVED lines=29> */
[----:B---3--:R-:W-:-:S07]  /*48b0*/  FMNMX.FTZ R160, R4, R3, !PT ;  /* 0x0000000304a07209 */ /* 0x008fce0007810000 */
[----:B------:R-:W3:Y:S01]  /*48c0*/  MUFU.TANH R21, R21 ;  /* 0x0000001500157308 */ /* 0x000ee20000002400 */
[----:B----4-:R-:W-:-:S07]  /*48d0*/  FMNMX.FTZ R3, R15, R160, !PT ;  /* 0x000000a00f037209 */ /* 0x010fce0007810000 */
[----:B------:R-:W4:Y:S01]  /*48e0*/  MUFU.TANH R152, R152 ;  /* 0x0000009800987308 */ /* 0x000f220000002400 */
[----:B-1----:R-:W-:-:S07]  /*48f0*/  FMNMX.FTZ R160, R20, R3, !PT ;  /* 0x0000000314a07209 */ /* 0x002fce0007810000 */
[----:B------:R-:W1:Y:S01]  /*4900*/  MUFU.TANH R153, R153 ;  /* 0x0000009900997308 */ /* 0x000e620000002400 */
[----:B---3--:R-:W-:Y:S01]  /*4910*/  FMNMX.FTZ R3, R21, R160, !PT ;  /* 0x000000a015037209 */ /* 0x008fe20007810000 */
[----:B------:R-:W-:-:S06]  /*4920*/  FMUL.FTZ R160, R177, UR22 ;  /* 0x00000016b1a07c20 */ /* 0x000fcc0008410000 */
[----:B------:R-:W3:Y:S01]  /*4930*/  MUFU.TANH R154, R154 ;  /* 0x0000009a009a7308 */ /* 0x000ee20000002400 */
[----:B----4-:R-:W-:-:S07]  /*4940*/  FMNMX.FTZ R164, R152, R3, !PT ;  /* 0x0000000398a47209 */ /* 0x010fce0007810000 */
[----:B------:R-:W4:Y:S01]  /*4950*/  MUFU.TANH R155, R155 ;  /* 0x0000009b009b7308 */ /* 0x000f220000002400 */
[----:B-1----:R-:W-:-:S07]  /*4960*/  FMNMX.FTZ R3, R153, R164, !PT ;  /* 0x000000a499037209 */ /* 0x002fce0007810000 */
[----:B------:R-:W1:Y:S01]  /*4970*/  MUFU.TANH R156, R156 ;  /* 0x0000009c009c7308 */ /* 0x000e620000002400 */
[----:B---3--:R-:W-:-:S07]  /*4980*/  FMNMX.FTZ R164, R154, R3, !PT ;  /* 0x000000039aa47209 */ /* 0x008fce0007810000 */
[----:B------:R-:W3:Y:S01]  /*4990*/  MUFU.TANH R157, R157 ;  /* 0x0000009d009d7308 */ /* 0x000ee20000002400 */
[----:B----4-:R-:W-:Y:S01]  /*49a0*/  FMNMX.FTZ R3, R155, R164, !PT ;  /* 0x000000a49b037209 */ /* 0x010fe20007810000 */
[----:B------:R-:W-:-:S06]  /*49b0*/  FMUL.FTZ R164, R181, UR22 ;  /* 0x00000016b5a47c20 */ /* 0x000fcc0008410000 */
[----:B------:R-:W4:Y:S01]  /*49c0*/  MUFU.TANH R158, R158 ;  /* 0x0000009e009e7308 */ /* 0x000f220000002400 */
[----:B-1----:R-:W-:-:S07]  /*49d0*/  FMNMX.FTZ R168, R156, R3, !PT ;  /* 0x000000039ca87209 */ /* 0x002fce0007810000 */
[----:B------:R-:W1:Y:S01]  /*49e0*/  MUFU.TANH R159, R159 ;  /* 0x0000009f009f7308 */ /* 0x000e620000002400 */
[----:B---3--:R-:W-:-:S07]  /*49f0*/  FMNMX.FTZ R3, R157, R168, !PT ;  /* 0x000000a89d037209 */ /* 0x008fce0007810000 */
        /* <DEDUP_REMOVED lines=8> */
[----:B------:R-:W-:Y:S01]  /*4a80*/  FMUL.FTZ R168, R171, UR22 ;  /* 0x00000016aba87c20 */ /* 0x000fe20008410000 */
[----:B------:R-:W-:-:S05]  /*4a90*/  FMUL.FTZ R171, R175, UR22 ;  /* 0x00000016afab7c20 */ /* 0x000fca0008410000 */
[----:B------:R-:W4:Y:S01]  /*4aa0*/  MUFU.TANH R10, R10 ;  /* 0x0000000a000a7308 */ /* 0x000f220000002400 */
[----:B-1----:R-:W-:-:S05]  /*4ab0*/  FMNMX.FTZ R3, R164, R3, !PT ;  /* 0x00000003a4037209 */ /* 0x002fca0007810000 */
[----:B------:R-:W1:Y:S02]  /*4ac0*/  SHFL.BFLY PT, R172, R3, 0x2, 0x1f ;  /* 0x0c401f0003ac7f89 */ /* 0x000e6400000e0000 */
[----:B------:R-:W5:Y:S08]  /*4ad0*/  MUFU.TANH R11, R11 ;  /* 0x0000000b000b7308 */ /* 0x000f700000002400 */
[----:B------:R-:W2:Y:S08]  /*4ae0*/  MUFU.TANH R12, R12 ;  /* 0x0000000c000c7308 */ /* 0x000eb00000002400 */
[----:B------:R-:W2:Y:S01]  /*4af0*/  MUFU.TANH R162, R162 ;  /* 0x000000a200a27308 */ /* 0x000ea20000002400 */
[----:B-1----:R-:W-:Y:S01]  /*4b00*/  FMNMX.FTZ R177, R3, R172, !PT ;  /* 0x000000ac03b17209 */ /* 0x002fe20007810000 */
[----:B------:R-:W-:Y:S01]  /*4b10*/  FMUL.FTZ R172, R179, UR22 ;  /* 0x00000016b3ac7c20 */ /* 0x000fe20008410000 */
[----:B---3--:R-:W-:-:S05]  /*4b20*/  FMNMX.FTZ R3, R8, R9, !PT ;  /* 0x0000000908037209 */ /* 0x008fca0007810000 */
[----:B------:R-:W1:Y:S01]  /*4b30*/  MUFU.TANH R163, R163 ;  /* 0x000000a300a37308 */ /* 0x000e620000002400 */
[----:B------:R-:W3:Y:S01]  /*4b40*/  SHFL.BFLY PT, R180, R177, 0x1, 0x1f ;  /* 0x0c201f00b1b47f89 */ /* 0x000ee200000e0000 */
[----:B----4-:R-:W-:-:S04]  /*4b50*/  FMNMX.FTZ R174, R10, R3, !PT ;  /* 0x000000030aae7209 */ /* 0x010fc80007810000 */
[----:B-----5:R-:W-:Y:S02]  /*4b60*/  FMNMX.FTZ R3, R11, R174, !PT ;  /* 0x000000ae0b037209 */ /* 0x020fe40007810000 */
[----:B------:R-:W4:Y:S01]  /*4b70*/  MUFU.TANH R165, R165 ;  /* 0x000000a500a57308 */ /* 0x000f220000002400 */
[----:B------:R-:W-:Y:S01]  /*4b80*/  FMUL.FTZ R174, R183, UR22 ;  /* 0x00000016b7ae7c20 */ /* 0x000fe20008410000 */
[----:B--2---:R-:W-:-:S04]  /*4b90*/  FMNMX.FTZ R3, R12, R3, !PT ;  /* 0x000000030c037209 */ /* 0x004fc80007810000 */
[----:B------:R-:W-:Y:S02]  /*4ba0*/  FMNMX.FTZ R176, R162, R3, !PT ;  /* 0x00000003a2b07209 */ /* 0x000fe40007810000 */
[----:B------:R-:W2:Y:S02]  /*4bb0*/  MUFU.TANH R166, R166 ;  /* 0x000000a600a67308 */ /* 0x000ea40000002400 */
[----:B-1----:R-:W-:-:S06]  /*4bc0*/  FMNMX.FTZ R176, R163, R176, !PT ;  /* 0x000000b0a3b07209 */ /* 0x002fcc0007810000 */
[----:B------:R-:W1:Y:S01]  /*4bd0*/  MUFU.TANH R167, R167 ;  /* 0x000000a700a77308 */ /* 0x000e620000002400 */
[----:B----4-:R-:W-:Y:S02]  /*4be0*/  FMNMX.FTZ R175, R165, R176, !PT ;  /* 0x000000b0a5af7209 */ /* 0x010fe40007810000 */
[----:B---3--:R-:W-:-:S05]  /*4bf0*/  FMNMX.FTZ R3, R177, R180, !PT ;  /* 0x000000b4b1037209 */ /* 0x008fca0007810000 */
[----:B------:R-:W3:Y:S01]  /*4c00*/  MUFU.TANH R168, R168 ;  /* 0x000000a800a87308 */ /* 0x000ee20000002400 */
[C---:B------:R-:W-:Y:S01]  /*4c10*/  FADD.FTZ R14, -R3.reuse, R14 ;  /* 0x0000000e030e7221 */ /* 0x040fe20000010100 */
[----:B------:R-:W-:-:S03]  /*4c20*/  FMUL.FTZ R179, R3, UR20 ;  /* 0x0000001403b37c20 */ /* 0x000fc60008410000 */
[----:B------:R-:W-:Y:S01]  /*4c30*/  FMUL.FTZ R178, R14, UR20 ;  /* 0x000000140eb27c20 */ /* 0x000fe20008410000 */
[----:B--2---:R-:W-:Y:S01]  /*4c40*/  FMNMX.FTZ R14, R166, R175, !PT ;  /* 0x000000afa60e7209 */ /* 0x004fe20007810000 */
[--C-:B------:R-:W-:Y:S01]  /*4c50*/  FFMA.FTZ R15, R15, UR20, -R179.reuse ;  /* 0x000000140f0f7c23 */ /* 0x100fe200080108b3 */
[----:B------:R-:W2:Y:S01]  /*4c60*/  MUFU.TANH R169, R169 ;  /* 0x000000a900a97308 */ /* 0x000ea20000002400 */
[--C-:B------:R-:W-:Y:S01]  /*4c70*/  FFMA.FTZ R20, R20, UR20, -R179.reuse ;  /* 0x0000001414147c23 */ /* 0x100fe200080108b3 */
[----:B-1----:R-:W-:Y:S01]  /*4c80*/  FMNMX.FTZ R177, R167, R14, !PT ;  /* 0x0000000ea7b17209 */ /* 0x002fe20007810000 */
[--C-:B------:R-:W-:Y:S01]  /*4c90*/  FFMA.FTZ R14, R13, UR20, -R179.reuse ;  /* 0x000000140d0e7c23 */ /* 0x100fe200080108b3 */
[--C-:B------:R-:W-:Y:S01]  /*4ca0*/  FFMA.FTZ R13, R4, UR20, -R179.reuse ;  /* 0x00000014040d7c23 */ /* 0x100fe200080108b3 */
[--C-:B------:R-:W-:Y:S01]  /*4cb0*/  FFMA.FTZ R21, R21, UR20, -R179.reuse ;  /* 0x0000001415157c23 */ /* 0x100fe200080108b3 */
[--C-:B------:R-:W-:Y:S01]  /*4cc0*/  FFMA.FTZ R153, R153, UR20, -R179.reuse ;  /* 0x0000001499997c23 */ /* 0x100fe200080108b3 */
[--C-:B------:R-:W-:Y:S01]  /*4cd0*/  FFMA.FTZ R155, R155, UR20, -R179.reuse ;  /* 0x000000149b9b7c23 */ /* 0x100fe200080108b3 */
[----:B------:R-:W1:Y:S01]  /*4ce0*/  MUFU.TANH R171, R171 ;  /* 0x000000ab00ab7308 */ /* 0x000e620000002400 */
[----:B---3--:R-:W-:Y:S01]  /*4cf0*/  FMNMX.FTZ R176, R168, R177, !PT ;  /* 0x000000b1a8b07209 */ /* 0x008fe20007810000 */
[--C-:B------:R-:W-:Y:S01]  /*4d00*/  FFMA.FTZ R180, R156, UR20, -R179.reuse ;  /* 0x000000149cb47c23 */ /* 0x100fe200080108b3 */
[--C-:B------:R-:W-:Y:S01]  /*4d10*/  FFMA.FTZ R157, R157, UR20, -R179.reuse ;  /* 0x000000149d9d7c23 */ /* 0x100fe200080108b3 */
[--C-:B------:R-:W-:Y:S01]  /*4d20*/  FFMA.FTZ R182, R158, UR20, -R179.reuse ;  /* 0x000000149eb67c23 */ /* 0x100fe200080108b3 */
[--C-:B------:R-:W-:Y:S01]  /*4d30*/  FFMA.FTZ R159, R159, UR20, -R179.reuse ;  /* 0x000000149f9f7c23 */ /* 0x100fe200080108b3 */
[--C-:B------:R-:W-:Y:S01]  /*4d40*/  FFMA.FTZ R190, R160, UR20, -R179.reuse ;  /* 0x00000014a0be7c23 */ /* 0x100fe200080108b3 */
[--C-:B------:R-:W-:Y:S01]  /*4d50*/  FFMA.FTZ R161, R161, UR20, -R179.reuse ;  /* 0x00000014a1a17c23 */ /* 0x100fe200080108b3 */
[----:B------:R-:W3:Y:S01]  /*4d60*/  MUFU.TANH R170, R170 ;  /* 0x000000aa00aa7308 */ /* 0x000ee20000002400 */
[----:B--2---:R-:W-:Y:S01]  /*4d70*/  FMNMX.FTZ R176, R169, R176, !PT ;  /* 0x000000b0a9b07209 */ /* 0x004fe20007810000 */
[----:B------:R-:W-:-:S06]  /*4d80*/  FFMA.FTZ R192, R164, UR20, -R179 ;  /* 0x00000014a4c07c23 */ /* 0x000fcc00080108b3 */
[----:B------:R-:W2:Y:S01]  /*4d90*/  MUFU.TANH R172, R172 ;  /* 0x000000ac00ac7308 */ /* 0x000ea20000002400 */
[----:B-1----:R-:W-:Y:S01]  /*4da0*/  FMNMX.FTZ R177, R171, R176, !PT ;  /* 0x000000b0abb17209 */ /* 0x002fe20007810000 */
[----:B------:R-:W-:-:S06]  /*4db0*/  FFMA.FTZ R176, R152, UR20, -R179 ;  /* 0x0000001498b07c23 */ /* 0x000fcc00080108b3 */
[----:B------:R-:W1:Y:S01]  /*4dc0*/  MUFU.TANH R173, R173 ;  /* 0x000000ad00ad7308 */ /* 0x000e620000002400 */
[----:B---3--:R-:W-:-:S07]  /*4dd0*/  FMNMX.FTZ R177, R170, R177, !PT ;  /* 0x000000b1aab17209 */ /* 0x008fce0007810000 */
[----:B------:R-:W3:Y:S01]  /*4de0*/  MUFU.TANH R174, R174 ;  /* 0x000000ae00ae7308 */ /* 0x000ee20000002400 */
[----:B--2---:R-:W-:-:S07]  /*4df0*/  FMNMX.FTZ R4, R172, R177, !PT ;  /* 0x000000b1ac047209 */ /* 0x004fce0007810000 */
[----:B------:R2:W4:Y:S01]  /*4e00*/  MUFU.EX2 R175, R178 ;  /* 0x000000b200af7308 */ /* 0x0005220000000800 */
[----:B-1----:R-:W-:-:S07]  /*4e10*/  FMNMX.FTZ R177, R173, R4, !PT ;  /* 0x00000004adb17209 */ /* 0x002fce0007810000 */
[----:B------:R-:W1:Y:S01]  /*4e20*/  MUFU.EX2 R14, R14 ;  /* 0x0000000e000e7308 */ /* 0x000e620000000800 */
[----:B---3--:R-:W-:Y:S01]  /*4e30*/  FMNMX.FTZ R177, R174, R177, !PT ;  /* 0x000000b1aeb17209 */ /* 0x008fe20007810000 */
[----:B--2---:R-:W-:Y:S01]  /*4e40*/  FFMA.FTZ R178, R154, UR20, -R179 ;  /* 0x000000149ab27c23 */ /* 0x004fe200080108b3 */
[----:B------:R-:W-:-:S03]  /*4e50*/  IADD3 R179, -R17, RZ, RZ ;  /* 0x000000ff11b37210 */ /* 0x000fc60007ffe1ff */
[----:B------:R-:W2:Y:S01]  /*4e60*/  SHFL.BFLY PT, R4, R177, 0x2, 0x1f ;  /* 0x0c401f00b1047f89 */ /* 0x000ea200000e0000 */
[----:B------:R-:W-:Y:S01]  /*4e70*/  ISETP.NE.AND P3, PT, R16, R179, PT ;  /* 0x000000b31000720c */ /* 0x000fe20003f65270 */
[----:B------:R-:W3:Y:S01]  /*4e80*/  MUFU.EX2 R13, R13 ;  /* 0x0000000d000d7308 */ /* 0x000ee20000000800 */
[----:B------:R-:W-:Y:S01]  /*4e90*/  MOV R179, UR21 ;  /* 0x0000001500b37c02 */ /* 0x000fe20008000f00 */
[-C--:B----4-:R-:W-:Y:S01]  /*4ea0*/  FMUL.FTZ R24, R24, R175.reuse ;  /* 0x000000af18187220 */ /* 0x090fe20000410000 */
[-C--:B------:R-:W-:Y:S01]  /*4eb0*/  FMUL.FTZ R25, R25, R175.reuse ;  /* 0x000000af19197220 */ /* 0x080fe20000410000 */
[-C--:B------:R-:W-:Y:S01]  /*4ec0*/  FMUL.FTZ R28, R28, R175.reuse ;  /* 0x000000af1c1c7220 */ /* 0x080fe20000410000 */
[-C--:B------:R-:W-:Y:S01]  /*4ed0*/  FMUL.FTZ R29, R29, R175.reuse ;  /* 0x000000af1d1d7220 */ /* 0x080fe20000410000 */
[-C--:B------:R-:W-:Y:S01]  /*4ee0*/  FMUL.FTZ R32, R32, R175.reuse ;  /* 0x000000af20207220 */ /* 0x080fe20000410000 */
[-C--:B------:R-:W-:Y:S01]  /*4ef0*/  FMUL.FTZ R33, R33, R175.reuse ;  /* 0x000000af21217220 */ /* 0x080fe20000410000 */
[----:B------:R-:W-:Y:S01]  /*4f00*/  MUFU.EX2 R15, R15 ;  /* 0x0000000f000f7308 */ /* 0x000fe20000000800 */
[----:B-1----:R-:W-:Y:S01]  /*4f10*/  FFMA.FTZ R6, R175, R6, R14 ;  /* 0x00000006af067223 */ /* 0x002fe2000001000e */
[-C--:B------:R-:W-:Y:S01]  /*4f20*/  FMUL.FTZ R36, R36, R175.reuse ;  /* 0x000000af24247220 */ /* 0x080fe20000410000 */
[----:B------:R-:W-:Y:S01]  /*4f30*/  FMUL.FTZ R37, R37, R175 ;  /* 0x000000af25257220 */ /* 0x000fe20000410000 */
[----:B------:R-:W-:-:S02]  /*4f40*/  @!P3 IMAD R154, R179, 0x40, R2 ;  /* 0x00000040b39ab824 */ /* 0x000fc400078e0202 */
[-C--:B------:R-:W-:Y:S01]  /*4f50*/  FMUL.FTZ R40, R40, R175.reuse ;  /* 0x000000af28287220 */ /* 0x080fe20000410000 */
[-C--:B------:R-:W-:Y:S01]  /*4f60*/  FMUL.FTZ R41, R41, R175.reuse ;  /* 0x000000af29297220 */ /* 0x080fe20000410000 */
[-C--:B------:R-:W-:Y:S01]  /*4f70*/  FMUL.FTZ R44, R44, R175.reuse ;  /* 0x000000af2c2c7220 */ /* 0x080fe20000410000 */
[----:B------:R-:W-:Y:S01]  /*4f80*/  MUFU.EX2 R20, R20 ;  /* 0x0000001400147308 */ /* 0x000fe20000000800 */
[----:B---3--:R-:W-:Y:S01]  /*4f90*/  FADD.FTZ R6, R13, R6 ;  /* 0x000000060d067221 */ /* 0x008fe20000010000 */
[----:B------:R-:W-:Y:S01]  /*4fa0*/  @!P3 LEA R154, R154, UR46, 0x2 ;  /* 0x0000002e9a9abc11 */ /* 0x000fe2000f8e10ff */
[-C--:B------:R-:W-:Y:S01]  /*4fb0*/  FMUL.FTZ R45, R45, R175.reuse ;  /* 0x000000af2d2d7220 */ /* 0x080fe20000410000 */
[-C--:B------:R-:W-:Y:S01]  /*4fc0*/  FMUL.FTZ R48, R48, R175.reuse ;  /* 0x000000af30307220 */ /* 0x080fe20000410000 */
[-C--:B------:R-:W-:Y:S01]  /*4fd0*/  FMUL.FTZ R49, R49, R175.reuse ;  /* 0x000000af31317220 */ /* 0x080fe20000410000 */
[----:B--2---:R-:W-:Y:S01]  /*4fe0*/  FMNMX.FTZ R152, R177, R4, !PT ;  /* 0x00000004b1987209 */ /* 0x004fe20007810000 */
[-C--:B------:R-:W-:Y:S01]  /*4ff0*/  FMUL.FTZ R52, R52, R175.reuse ;  /* 0x000000af34347220 */ /* 0x080fe20000410000 */
[----:B------:R-:W-:Y:S01]  /*5000*/  MUFU.EX2 R21, R21 ;  /* 0x0000001500157308 */ /* 0x000fe20000000800 */
[-C--:B------:R-:W-:Y:S01]  /*5010*/  FMUL.FTZ R53, R53, R175.reuse ;  /* 0x000000af35357220 */ /* 0x080fe20000410000 */
[-C--:B------:R-:W-:Y:S01]  /*5020*/  FMUL.FTZ R56, R56, R175.reuse ;  /* 0x000000af38387220 */ /* 0x080fe20000410000 */
[----:B------:R-:W1:Y:S01]  /*5030*/  SHFL.BFLY PT, R177, R152, 0x1, 0x1f ;  /* 0x0c201f0098b17f89 */ /* 0x000e6200000e0000 */
[-C--:B------:R-:W-:Y:S01]  /*5040*/  FMUL.FTZ R57, R57, R175.reuse ;  /* 0x000000af39397220 */ /* 0x080fe20000410000 */
[-C--:B------:R-:W-:Y:S01]  /*5050*/  FMUL.FTZ R60, R60, R175.reuse ;  /* 0x000000af3c3c7220 */ /* 0x080fe20000410000 */
[-C--:B------:R-:W-:Y:S01]  /*5060*/  FMUL.FTZ R61, R61, R175.reuse ;  /* 0x000000af3d3d7220 */ /* 0x080fe20000410000 */
[-C--:B------:R-:W-:Y:S01]  /*5070*/  FMUL.FTZ R64, R64, R175.reuse ;  /* 0x000000af40407220 */ /* 0x080fe20000410000 */
[----:B------:R-:W2:Y:S01]  /*5080*/  MUFU.EX2 R176, R176 ;  /* 0x000000b000b07308 */ /* 0x000ea20000000800 */
[-C--:B------:R-:W-:Y:S01]  /*5090*/  FMUL.FTZ R65, R65, R175.reuse ;  /* 0x000000af41417220 */ /* 0x080fe20000410000 */
[-C--:B------:R-:W-:Y:S01]  /*50a0*/  FMUL.FTZ R68, R68, R175.reuse ;  /* 0x000000af44447220 */ /* 0x080fe20000410000 */
[-C--:B------:R-:W-:Y:S01]  /*50b0*/  FMUL.FTZ R69, R69, R175.reuse ;  /* 0x000000af45457220 */ /* 0x080fe20000410000 */
[-C--:B------:R-:W-:Y:S01]  /*50c0*/  FMUL.FTZ R72, R72, R175.reuse ;  /* 0x000000af48487220 */ /* 0x080fe20000410000 */
[-C--:B------:R-:W-:Y:S01]  /*50d0*/  FMUL.FTZ R73, R73, R175.reuse ;  /* 0x000000af49497220 */ /* 0x080fe20000410000 */
[-C--:B------:R-:W-:Y:S01]  /*50e0*/  FMUL.FTZ R76, R76, R175.reuse ;  /* 0x000000af4c4c7220 */ /* 0x080fe20000410000 */
[-C--:B------:R-:W-:Y:S01]  /*50f0*/  FMUL.FTZ R77, R77, R175.reuse ;  /* 0x000000af4d4d7220 */ /* 0x080fe20000410000 */
[----:B------:R-:W-:Y:S01]  /*5100*/  MUFU.EX2 R153, R153 ;  /* 0x0000009900997308 */ /* 0x000fe20000000800 */
[-C--:B------:R-:W-:Y:S01]  /*5110*/  FMUL.FTZ R80, R80, R175.reuse ;  /* 0x000000af50507220 */ /* 0x080fe20000410000 */
[-C--:B------:R-:W-:Y:S01]  /*5120*/  FMUL.FTZ R81, R81, R175.reuse ;  /* 0x000000af51517220 */ /* 0x080fe20000410000 */
[-C--:B------:R-:W-:Y:S01]  /*5130*/  FMUL.FTZ R84, R84, R175.reuse ;  /* 0x000000af54547220 */ /* 0x080fe20000410000 */
[-C--:B------:R-:W-:Y:S01]  /*5140*/  FMUL.FTZ R85, R85, R175.reuse ;  /* 0x000000af55557220 */ /* 0x080fe20000410000 */
[-C--:B------:R-:W-:Y:S01]  /*5150*/  FMUL.FTZ R88, R88, R175.reuse ;  /* 0x000000af58587220 */ /* 0x080fe20000410000 */
[-C--:B------:R-:W-:Y:S01]  /*5160*/  FMUL.FTZ R89, R89, R175.reuse ;  /* 0x000000af59597220 */ /* 0x080fe20000410000 */
[----:B------:R-:W-:Y:S01]  /*5170*/  FMUL.FTZ R92, R92, R175 ;  /* 0x000000af5c5c7220 */ /* 0x000fe20000410000 */
[----:B------:R-:W3:Y:S01]  /*5180*/  MUFU.EX2 R178, R178 ;  /* 0x000000b200b27308 */ /* 0x000ee20000000800 */
[----:B--2---:R-:W-:Y:S01]  /*5190*/  F2FP.F16.F32.PACK_AB R156, R176, R21 ;  /* 0x00000015b09c723e */ /* 0x004fe200000000ff */
[----:B------:R-:W-:Y:S01]  /*51a0*/  FMUL.FTZ R93, R93, R175 ;  /* 0x000000af5d5d7220 */ /* 0x000fe20000410000 */
[----:B-1----:R-:W-:Y:S01]  /*51b0*/  FMNMX.FTZ R4, R152, R177, !PT ;  /* 0x000000b198047209 */ /* 0x002fe20007810000 */
[-C--:B------:R-:W-:Y:S01]  /*51c0*/  FMUL.FTZ R96, R96, R175.reuse ;  /* 0x000000af60607220 */ /* 0x080fe20000410000 */
[-C--:B------:R-:W-:Y:S01]  /*51d0*/  FMUL.FTZ R97, R97, R175.reuse ;  /* 0x000000af61617220 */ /* 0x080fe20000410000 */
[-C--:B------:R-:W-:Y:S01]  /*51e0*/  FMUL.FTZ R100, R100, R175.reuse ;  /* 0x000000af64647220 */ /* 0x080fe20000410000 */
[-C--:B------:R-:W-:Y:S01]  /*51f0*/  FMUL.FTZ R101, R101, R175.reuse ;  /* 0x000000af65657220 */ /* 0x080fe20000410000 */
[C---:B------:R-:W-:Y:S01]  /*5200*/  FADD.FTZ R9, -R4.reuse, R9 ;  /* 0x0000000904097221 */ /* 0x040fe20000010100 */
[----:B------:R-:W-:Y:S01]  /*5210*/  FMUL.FTZ R177, R4, UR20 ;  /* 0x0000001404b17c20 */ /* 0x000fe20008410000 */
[----:B------:R-:W-:Y:S01]  /*5220*/  MUFU.EX2 R155, R155 ;  /* 0x0000009b009b7308 */ /* 0x000fe20000000800 */
[-C--:B------:R-:W-:Y:S01]  /*5230*/  FMUL.FTZ R104, R104, R175.reuse ;  /* 0x000000af68687220 */ /* 0x080fe20000410000 */
[----:B------:R-:W-:Y:S01]  /*5240*/  FMUL.FTZ R188, R9, UR20 ;  /* 0x0000001409bc7c20 */ /* 0x000fe20008410000 */
[--C-:B------:R-:W-:Y:S01]  /*5250*/  FFMA.FTZ R9, R8, UR20, -R177.reuse ;  /* 0x0000001408097c23 */ /* 0x100fe200080108b1 */
[--C-:B------:R-:W-:Y:S01]  /*5260*/  FFMA.FTZ R8, R10, UR20, -R177.reuse ;  /* 0x000000140a087c23 */ /* 0x100fe200080108b1 */
[--C-:B------:R-:W-:Y:S01]  /*5270*/  FFMA.FTZ R10, R11, UR20, -R177.reuse ;  /* 0x000000140b0a7c23 */ /* 0x100fe200080108b1 */
[--C-:B------:R-:W-:Y:S01]  /*5280*/  FFMA.FTZ R11, R12, UR20, -R177.reuse ;  /* 0x000000140c0b7c23 */ /* 0x100fe200080108b1 */
[--C-:B------:R-:W-:Y:S01]  /*5290*/  FFMA.FTZ R12, R162, UR20, -R177.reuse ;  /* 0x00000014a20c7c23 */ /* 0x100fe200080108b1 */
[----:B------:R-:W-:Y:S01]  /*52a0*/  MUFU.EX2 R188, R188 ;  /* 0x000000bc00bc7308 */ /* 0x000fe20000000800 */
[--C-:B------:R-:W-:Y:S01]  /*52b0*/  FFMA.FTZ R163, R163, UR20, -R177.reuse ;  /* 0x00000014a3a37c23 */ /* 0x100fe200080108b1 */
[--C-:B------:R-:W-:Y:S01]  /*52c0*/  FFMA.FTZ R165, R165, UR20, -R177.reuse ;  /* 0x00000014a5a57c23 */ /* 0x100fe200080108b1 */
[--C-:B------:R-:W-:Y:S01]  /*52d0*/  FFMA.FTZ R194, R166, UR20, -R177.reuse ;  /* 0x00000014a6c27c23 */ /* 0x100fe200080108b1 */
[--C-:B------:R-:W-:Y:S01]  /*52e0*/  FFMA.FTZ R167, R167, UR20, -R177.reuse ;  /* 0x00000014a7a77c23 */ /* 0x100fe200080108b1 */
[--C-:B------:R-:W-:Y:S01]  /*52f0*/  FFMA.FTZ R196, R168, UR20, -R177.reuse ;  /* 0x00000014a8c47c23 */ /* 0x100fe200080108b1 */
[--C-:B------:R-:W-:Y:S01]  /*5300*/  FFMA.FTZ R169, R169, UR20, -R177.reuse ;  /* 0x00000014a9a97c23 */ /* 0x100fe200080108b1 */
[--C-:B------:R-:W-:Y:S01]  /*5310*/  FFMA.FTZ R171, R171, UR20, -R177.reuse ;  /* 0x00000014abab7c23 */ /* 0x100fe200080108b1 */
[----:B------:R-:W1:Y:S01]  /*5320*/  MUFU.EX2 R9, R9 ;  /* 0x0000000900097308 */ /* 0x000e620000000800 */
[--C-:B------:R-:W-:Y:S01]  /*5330*/  FFMA.FTZ R170, R170, UR20, -R177.reuse ;  /* 0x00000014aaaa7c23 */ /* 0x100fe200080108b1 */
[--C-:B------:R-:W-:Y:S01]  /*5340*/  FFMA.FTZ R172, R172, UR20, -R177.reuse ;  /* 0x00000014acac7c23 */ /* 0x100fe200080108b1 */
[--C-:B------:R-:W-:Y:S01]  /*5350*/  FFMA.FTZ R173, R173, UR20, -R177.reuse ;  /* 0x00000014adad7c23 */ /* 0x100fe200080108b1 */
[----:B------:R-:W-:Y:S01]  /*5360*/  FFMA.FTZ R174, R174, UR20, -R177 ;  /* 0x00000014aeae7c23 */ /* 0x000fe200080108b1 */
[----:B------:R-:W-:Y:S01]  /*5370*/  FADD.FTZ R177, R15, R6 ;  /* 0x000000060fb17221 */ /* 0x000fe20000010000 */
[----:B------:R-:W-:Y:S01]  /*5380*/  MOV R168, UR23 ;  /* 0x0000001700a87c02 */ /* 0x000fe20008000f00 */
[-C--:B------:R-:W-:Y:S01]  /*5390*/  FMUL.FTZ R105, R105, R175.reuse ;  /* 0x000000af69697220 */ /* 0x080fe20000410000 */
[----:B------:R-:W2:Y:S01]  /*53a0*/  MUFU.EX2 R8, R8 ;  /* 0x0000000800087308 */ /* 0x000ea20000000800 */
[----:B------:R-:W-:Y:S01]  /*53b0*/  FADD.FTZ R6, R20, R177 ;  /* 0x000000b114067221 */ /* 0x000fe20000010000 */
[----:B------:R-:W-:Y:S01]  /*53c0*/  @!P1 IADD3 R152, R168, 0x28c40, RZ ;  /* 0x00028c40a8989810 */ /* 0x000fe20007ffe0ff */
[----:B------:R-:W-:Y:S01]  /*53d0*/  FMUL.FTZ R108, R108, R175 ;  /* 0x000000af6c6c7220 */ /* 0x000fe20000410000 */
[----:B---3--:R-:W-:Y:S01]  /*53e0*/  F2FP.F16.F32.PACK_AB R158, R178, R153 ;  /* 0x00000099b29e723e */ /* 0x008fe200000000ff */
[----:B------:R-:W-:Y:S01]  /*53f0*/  FADD.FTZ R177, R21, R6 ;  /* 0x0000000615b17221 */ /* 0x000fe20000010000 */
[----:B------:R-:W-:Y:S01]  /*5400*/  @!P1 PRMT R152, RZ, 0x654, R152 ;  /* 0x00000654ff989816 */ /* 0x000fe20000000098 */
[----:B------:R-:W-:Y:S01]  /*5410*/  FMUL.FTZ R109, R109, R175 ;  /* 0x000000af6d6d7220 */ /* 0x000fe20000410000 */
[----:B------:R-:W3:Y:S01]  /*5420*/  MUFU.EX2 R10, R10 ;  /* 0x0000000a000a7308 */ /* 0x000ee20000000800 */
[----:B-1----:R-:W-:Y:S01]  /*5430*/  FFMA.FTZ R5, R188, R5, R9 ;  /* 0x00000005bc057223 */ /* 0x002fe20000010009 */
[----:B------:R1:W-:Y:S01]  /*5440*/  @!P1 SYNCS.ARRIVE.TRANS64.RED.A1T0 RZ, [R152+URZ], RZ ;  /* 0x000000ff98ff99a7 */ /* 0x0003e2000810043f */
[----:B------:R-:W-:Y:S01]  /*5450*/  @!P3 STS [R154+0x28800], R175 ;  /* 0x028800af9a00b388 */ /* 0x000fe20000000800 */
[-C--:B------:R-:W-:Y:S01]  /*5460*/  FMUL.FTZ R112, R112, R175.reuse ;  /* 0x000000af70707220 */ /* 0x080fe20000410000 */
[-C--:B------:R-:W-:Y:S01]  /*5470*/  FMUL.FTZ R113, R113, R175.reuse ;  /* 0x000000af71717220 */ /* 0x080fe20000410000 */
[-C--:B------:R-:W-:Y:S01]  /*5480*/  FMUL.FTZ R116, R116, R175.reuse ;  /* 0x000000af74747220 */ /* 0x080fe20000410000 */
[----:B------:R4:W-:Y:S01]  /*5490*/  @!P3 STS [R154+0x28820], R188 ;  /* 0x028820bc9a00b388 */ /* 0x0009e20000000800 */
[----:B------:R-:W5:Y:S01]  /*54a0*/  MUFU.EX2 R11, R11 ;  /* 0x0000000b000b7308 */ /* 0x000f620000000800 */
[----:B--2---:R-:W-:Y:S01]  /*54b0*/  FADD.FTZ R5, R8, R5 ;  /* 0x0000000508057221 */ /* 0x004fe20000010000 */
[----:B-1----:R-:W-:Y:S01]  /*54c0*/  FADD.FTZ R152, R176, R177 ;  /* 0x000000b1b0987221 */ /* 0x002fe20000010000 */
[-C--:B------:R-:W-:Y:S01]  /*54d0*/  FMUL.FTZ R117, R117, R175.reuse ;  /* 0x000000af75757220 */ /* 0x080fe20000410000 */
[-C--:B------:R-:W-:Y:S01]  /*54e0*/  FMUL.FTZ R120, R120, R175.reuse ;  /* 0x000000af78787220 */ /* 0x080fe20000410000 */
[----:B------:R-:W-:Y:S01]  /*54f0*/  FMUL.FTZ R121, R121, R175 ;  /* 0x000000af79797220 */ /* 0x000fe20000410000 */
[----:B------:R-:W-:Y:S01]  /*5500*/  FADD.FTZ R177, R153, R152 ;  /* 0x0000009899b17221 */ /* 0x000fe20000010000 */
[----:B------:R-:W-:Y:S01]  /*5510*/  F2FP.F16.F32.PACK_AB R153, R8, R9 ;  /* 0x000000090899723e */ /* 0x000fe200000000ff */
[----:B------:R-:W1:Y:S01]  /*5520*/  MUFU.EX2 R12, R12 ;  /* 0x0000000c000c7308 */ /* 0x000e620000000800 */
[----:B---3--:R-:W-:Y:S01]  /*5530*/  FADD.FTZ R6, R10, R5 ;  /* 0x000000050a067221 */ /* 0x008fe20000010000 */
[----:B------:R-:W-:Y:S01]  /*5540*/  FADD.FTZ R152, R178, R177 ;  /* 0x000000b1b2987221 */ /* 0x000fe20000010000 */
[----:B----4-:R-:W-:Y:S01]  /*5550*/  F2FP.F16.F32.PACK_AB R154, R20, R15 ;  /* 0x0000000f149a723e */ /* 0x010fe200000000ff */
[-C--:B------:R-:W-:Y:S01]  /*5560*/  FMUL.FTZ R124, R124, R175.reuse ;  /* 0x000000af7c7c7220 */ /* 0x080fe20000410000 */
[-C--:B------:R-:W-:Y:S01]  /*5570*/  FMUL.FTZ R125, R125, R175.reuse ;  /* 0x000000af7d7d7220 */ /* 0x080fe20000410000 */
[----:B------:R-:W-:Y:S01]  /*5580*/  FADD.FTZ R177, R155, R152 ;  /* 0x000000989bb17221 */ /* 0x000fe20000010000 */
[-C--:B------:R-:W-:Y:S01]  /*5590*/  FMUL.FTZ R128, R128, R175.reuse ;  /* 0x000000af80807220 */ /* 0x080fe20000410000 */
[----:B------:R-:W2:Y:S01]  /*55a0*/  MUFU.EX2 R163, R163 ;  /* 0x000000a300a37308 */ /* 0x000ea20000000800 */
[----:B-----5:R-:W-:Y:S01]  /*55b0*/  FADD.FTZ R5, R11, R6 ;  /* 0x000000060b057221 */ /* 0x020fe20000010000 */
[-C--:B------:R-:W-:Y:S01]  /*55c0*/  FMUL.FTZ R129, R129, R175.reuse ;  /* 0x000000af81817220 */ /* 0x080fe20000410000 */
[-C--:B------:R-:W-:Y:S01]  /*55d0*/  FMUL.FTZ R132, R132, R175.reuse ;  /* 0x000000af84847220 */ /* 0x080fe20000410000 */
[-C--:B------:R-:W-:Y:S01]  /*55e0*/  FMUL.FTZ R133, R133, R175.reuse ;  /* 0x000000af85857220 */ /* 0x080fe20000410000 */
[-C--:B------:R-:W-:Y:S01]  /*55f0*/  FMUL.FTZ R136, R136, R175.reuse ;  /* 0x000000af88887220 */ /* 0x080fe20000410000 */
[-C--:B------:R-:W-:Y:S01]  /*5600*/  FMUL.FTZ R137, R137, R175.reuse ;  /* 0x000000af89897220 */ /* 0x080fe20000410000 */
[-C--:B------:R-:W-:Y:S01]  /*5610*/  FMUL.FTZ R140, R140, R175.reuse ;  /* 0x000000af8c8c7220 */ /* 0x080fe20000410000 */
[----:B------:R-:W3:Y:S01]  /*5620*/  MUFU.EX2 R165, R165 ;  /* 0x000000a500a57308 */ /* 0x000ee20000000800 */
[----:B-1----:R-:W-:Y:S01]  /*5630*/  FADD.FTZ R6, R12, R5 ;  /* 0x000000050c067221 */ /* 0x002fe20000010000 */
[-C--:B------:R-:W-:Y:S01]  /*5640*/  FMUL.FTZ R141, R141, R175.reuse ;  /* 0x000000af8d8d7220 */ /* 0x080fe20000410000 */
[-C--:B------:R-:W-:Y:S01]  /*5650*/  FMUL.FTZ R144, R144, R175.reuse ;  /* 0x000000af90907220 */ /* 0x080fe20000410000 */
[-C--:B------:R-:W-:Y:S01]  /*5660*/  FMUL.FTZ R145, R145, R175.reuse ;  /* 0x000000af91917220 */ /* 0x080fe20000410000 */
[-C--:B------:R-:W-:Y:S01]  /*5670*/  FMUL.FTZ R148, R148, R175.reuse ;  /* 0x000000af94947220 */ /* 0x080fe20000410000 */
[----:B------:R-:W-:Y:S01]  /*5680*/  FMUL.FTZ R149, R149, R175 ;  /* 0x000000af95957220 */ /* 0x000fe20000410000 */
[-C--:B------:R-:W-:Y:S01]  /*5690*/  FMUL.FTZ R26, R26, R188.reuse ;  /* 0x000000bc1a1a7220 */ /* 0x080fe20000410000 */
[----:B------:R-:W1:Y:S01]  /*56a0*/  MUFU.EX2 R194, R194 ;  /* 0x000000c200c27308 */ /* 0x000e620000000800 */
[----:B--2---:R-:W-:Y:S01]  /*56b0*/  FADD.FTZ R6, R163, R6 ;  /* 0x00000006a3067221 */ /* 0x004fe20000010000 */
[-C--:B------:R-:W-:Y:S01]  /*56c0*/  FMUL.FTZ R27, R27, R188.reuse ;  /* 0x000000bc1b1b7220 */ /* 0x080fe20000410000 */
[-C--:B------:R-:W-:Y:S01]  /*56d0*/  FMUL.FTZ R30, R30, R188.reuse ;  /* 0x000000bc1e1e7220 */ /* 0x080fe20000410000 */
[-C--:B------:R-:W-:Y:S01]  /*56e0*/  FMUL.FTZ R31, R31, R188.reuse ;  /* 0x000000bc1f1f7220 */ /* 0x080fe20000410000 */
[-C--:B------:R-:W-:Y:S01]  /*56f0*/  FMUL.FTZ R34, R34, R188.reuse ;  /* 0x000000bc22227220 */ /* 0x080fe20000410000 */
[-C--:B------:R-:W-:Y:S01]  /*5700*/  FMUL.FTZ R35, R35, R188.reuse ;  /* 0x000000bc23237220 */ /* 0x080fe20000410000 */
[-C--:B------:R-:W-:Y:S01]  /*5710*/  FMUL.FTZ R38, R38, R188.reuse ;  /* 0x000000bc26267220 */ /* 0x080fe20000410000 */
[----:B------:R-:W2:Y:S01]  /*5720*/  MUFU.EX2 R180, R180 ;  /* 0x000000b400b47308 */ /* 0x000ea20000000800 */
[----:B---3--:R-:W-:Y:S01]  /*5730*/  FADD.FTZ R5, R165, R6 ;  /* 0x00000006a5057221 */ /* 0x008fe20000010000 */
        /* <DEDUP_REMOVED lines=12> */
[-C--:B------:R-:W-:Y:S01]  /*5800*/  FMUL.FTZ R59, R59, R188.reuse ;  /* 0x000000bc3b3b7220 */ /* 0x080fe20000410000 */
[-C--:B------:R-:W-:Y:S01]  /*5810*/  FMUL.FTZ R62, R62, R188.reuse ;  /* 0x000000bc3e3e7220 */ /* 0x080fe20000410000 */
[----:B------:R-:W1:Y:S01]  /*5820*/  MUFU.EX2 R157, R157 ;  /* 0x0000009d009d7308 */ /* 0x000e620000000800 */
[C---:B--2---:R-:W-:Y:S01]  /*5830*/  FADD.FTZ R152, R180.reuse, R177 ;  /* 0x000000b1b4987221 */ /* 0x044fe20000010000 */
[----:B------:R-:W-:Y:S01]  /*5840*/  F2FP.F16.F32.PACK_AB R160, R180, R155 ;  /* 0x0000009bb4a0723e */ /* 0x000fe200000000ff */
[----:B------:R-:W-:Y:S01]  /*5850*/  FMUL.FTZ R63, R63, R188 ;  /* 0x000000bc3f3f7220 */ /* 0x000fe20000410000 */
[----:B------:R-:W-:Y:S01]  /*5860*/  F2FP.F16.F32.PACK_AB R155, R11, R10 ;  /* 0x0000000a0b9b723e */ /* 0x000fe200000000ff */
        /* <DEDUP_REMOVED lines=10> */
[----:B------:R-:W-:Y:S01]  /*5910*/  FMUL.FTZ R82, R82, R188 ;  /* 0x000000bc52527220 */ /* 0x000fe20000410000 */
[----:B------:R-:W3:Y:S01]  /*5920*/  MUFU.EX2 R182, R182 ;  /* 0x000000b600b67308 */ /* 0x000ee20000000800 */
[----:B-1----:R-:W-:Y:S01]  /*5930*/  FADD.FTZ R177, R157, R152 ;  /* 0x000000989db17221 */ /* 0x002fe20000010000 */
[----:B------:R-:W-:Y:S01]  /*5940*/  F2FP.F16.F32.PACK_AB R152, R13, R14 ;  /* 0x0000000e0d98723e */ /* 0x000fe200000000ff */
[----:B------:R-:W-:Y:S01]  /*5950*/  BAR.SYNC.DEFER_BLOCKING 0xf, 0x100 ;  /* 0x03c4000000007b1d */ /* 0x000fe20000010000 */
[-C--:B------:R-:W-:Y:S01]  /*5960*/  FMUL.FTZ R83, R83, R188.reuse ;  /* 0x000000bc53537220 */ /* 0x080fe20000410000 */
[-C--:B------:R-:W-:Y:S01]  /*5970*/  FMUL.FTZ R86, R86, R188.reuse ;  /* 0x000000bc56567220 */ /* 0x080fe20000410000 */
[-C--:B------:R-:W-:Y:S01]  /*5980*/  FMUL.FTZ R87, R87, R188.reuse ;  /* 0x000000bc57577220 */ /* 0x080fe20000410000 */
[-C--:B------:R-:W-:Y:S01]  /*5990*/  FMUL.FTZ R90, R90, R188.reuse ;  /* 0x000000bc5a5a7220 */ /* 0x080fe20000410000 */
        /* <DEDUP_REMOVED lines=10> */
[C---:B---3--:R-:W-:Y:S01]  /*5a40*/  FADD.FTZ R14, R182.reuse, R177 ;  /* 0x000000b1b60e7221 */ /* 0x048fe20000010000 */
[----:B------:R-:W-:Y:S01]  /*5a50*/  F2FP.F16.F32.PACK_AB R162, R182, R157 ;  /* 0x0000009db6a2723e */ /* 0x000fe200000000ff */
[----:B------:R-:W-:Y:S01]  /*5a60*/  FMUL.FTZ R106, R106, R188 ;  /* 0x000000bc6a6a7220 */ /* 0x000fe20000410000 */
[----:B------:R-:W-:Y:S01]  /*5a70*/  F2FP.F16.F32.PACK_AB R157, R163, R12 ;  /* 0x0000000ca39d723e */ /* 0x000fe200000000ff */
[-C--:B------:R-:W-:Y:S01]  /*5a80*/  FMUL.FTZ R107, R107, R188.reuse ;  /* 0x000000bc6b6b7220 */ /* 0x080fe20000410000 */
[-C--:B------:R-:W-:Y:S01]  /*5a90*/  FMUL.FTZ R110, R110, R188.reuse ;  /* 0x000000bc6e6e7220 */ /* 0x080fe20000410000 */
[-C--:B------:R-:W-:Y:S01]  /*5aa0*/  FMUL.FTZ R111, R111, R188.reuse ;  /* 0x000000bc6f6f7220 */ /* 0x080fe20000410000 */
[----:B------:R-:W3:Y:S01]  /*5ab0*/  MUFU.EX2 R198, R171 ;  /* 0x000000ab00c67308 */ /* 0x000ee20000000800 */
[----:B-1----:R-:W-:Y:S01]  /*5ac0*/  FADD.FTZ R5, R169, R6 ;  /* 0x00000006a9057221 */ /* 0x002fe20000010000 */
[----:B------:R1:W-:Y:S01]  /*5ad0*/  STSM.16.M88.4 [R19+0x26800], R152 ;  /* 0x0268009813007844 */ /* 0x0003e20000000200 */
[-C--:B------:R-:W-:Y:S01]  /*5ae0*/  FMUL.FTZ R114, R114, R188.reuse ;  /* 0x000000bc72727220 */ /* 0x080fe20000410000 */
[-C--:B------:R-:W-:Y:S01]  /*5af0*/  FMUL.FTZ R115, R115, R188.reuse ;  /* 0x000000bc73737220 */ /* 0x080fe20000410000 */
[-C--:B------:R-:W-:Y:S01]  /*5b00*/  FMUL.FTZ R118, R118, R188.reuse ;  /* 0x000000bc76767220 */ /* 0x080fe20000410000 */
[-C--:B------:R-:W-:Y:S01]  /*5b10*/  FMUL.FTZ R119, R119, R188.reuse ;  /* 0x000000bc77777220 */ /* 0x080fe20000410000 */
[-C--:B------:R-:W-:Y:S01]  /*5b20*/  FMUL.FTZ R122, R122, R188.reuse ;  /* 0x000000bc7a7a7220 */ /* 0x080fe20000410000 */
[----:B------:R-:W4:Y:S01]  /*5b30*/  MUFU.EX2 R190, R190 ;  /* 0x000000be00be7308 */ /* 0x000f220000000800 */
        /* <DEDUP_REMOVED lines=10> */
[-C--:B------:R-:W-:Y:S01]  /*5be0*/  FMUL.FTZ R135, R135, R188.reuse ;  /* 0x000000bc87877220 */ /* 0x080fe20000410000 */
[-C--:B------:R-:W-:Y:S01]  /*5bf0*/  FMUL.FTZ R138, R138, R188.reuse ;  /* 0x000000bc8a8a7220 */ /* 0x080fe20000410000 */
[-C--:B------:R-:W-:Y:S01]  /*5c00*/  FMUL.FTZ R139, R139, R188.reuse ;  /* 0x000000bc8b8b7220 */ /* 0x080fe20000410000 */
[-C--:B------:R-:W-:Y:S01]  /*5c10*/  FMUL.FTZ R142, R142, R188.reuse ;  /* 0x000000bc8e8e7220 */ /* 0x080fe20000410000 */
[-C--:B------:R-:W-:Y:S01]  /*5c20*/  FMUL.FTZ R143, R143, R188.reuse ;  /* 0x000000bc8f8f7220 */ /* 0x080fe20000410000 */
[----:B------:R-:W3:Y:S01]  /*5c30*/  MUFU.EX2 R161, R161 ;  /* 0x000000a100a17308 */ /* 0x000ee20000000800 */
[C---:B----4-:R-:W-:Y:S01]  /*5c40*/  FADD.FTZ R6, R190.reuse, R13 ;  /* 0x0000000dbe067221 */ /* 0x050fe20000010000 */
[----:B------:R-:W-:Y:S01]  /*5c50*/  F2FP.F16.F32.PACK_AB R164, R190, R159 ;  /* 0x0000009fbea4723e */ /* 0x000fe200000000ff */
[-C--:B------:R-:W-:Y:S01]  /*5c60*/  FMUL.FTZ R146, R146, R188.reuse ;  /* 0x000000bc92927220 */ /* 0x080fe20000410000 */
[----:B------:R-:W-:Y:S01]  /*5c70*/  F2FP.F16.F32.PACK_AB R159, R194, R165 ;  /* 0x000000a5c29f723e */ /* 0x000fe200000000ff */
[-C--:B------:R-:W-:Y:S01]  /*5c80*/  FMUL.FTZ R147, R147, R188.reuse ;  /* 0x000000bc93937220 */ /* 0x080fe20000410000 */
[-C--:B------:R-:W-:Y:S01]  /*5c90*/  FMUL.FTZ R150, R150, R188.reuse ;  /* 0x000000bc96967220 */ /* 0x080fe20000410000 */
[----:B------:R-:W-:Y:S01]  /*5ca0*/  FMUL.FTZ R151, R151, R188 ;  /* 0x000000bc97977220 */ /* 0x000fe20000410000 */
[----:B------:R-:W4:Y:S01]  /*5cb0*/  MUFU.EX2 R192, R192 ;  /* 0x000000c000c07308 */ /* 0x000f220000000800 */
[----:B--2---:R-:W-:Y:S01]  /*5cc0*/  FADD.FTZ R14, R170, R5 ;  /* 0x00000005aa0e7221 */ /* 0x004fe20000010000 */
[----:B------:R1:W-:Y:S06]  /*5cd0*/  STSM.16.M88.4 [R23], R156 ;  /* 0x0000009c17007844 */ /* 0x0003ec0000000200 */
[----:B------:R-:W2:Y:S01]  /*5ce0*/  MUFU.EX2 R171, R172 ;  /* 0x000000ac00ab7308 */ /* 0x000ea20000000800 */
[----:B---3--:R-:W-:-:S07]  /*5cf0*/  FADD.FTZ R13, R161, R6 ;  /* 0x00000006a10d7221 */ /* 0x008fce0000010000 */
[----:B------:R-:W3:Y:S01]  /*5d00*/  MUFU.EX2 R173, R173 ;  /* 0x000000ad00ad7308 */ /* 0x000ee20000000800 */
[C---:B----4-:R-:W-:Y:S01]  /*5d10*/  F2FP.F16.F32.PACK_AB R166, R192.reuse, R161 ;  /* 0x000000a1c0a6723e */ /* 0x050fe200000000ff */
[----:B------:R-:W-:Y:S01]  /*5d20*/  FADD.FTZ R6, R192, R13 ;  /* 0x0000000dc0067221 */ /* 0x000fe20000010000 */
[----:B------:R-:W-:-:S05]  /*5d30*/  F2FP.F16.F32.PACK_AB R161, R196, R167 ;  /* 0x000000a7c4a1723e */ /* 0x000fca00000000ff */
[----:B------:R-:W4:Y:S01]  /*5d40*/  MUFU.EX2 R174, R174 ;  /* 0x000000ae00ae7308 */ /* 0x000f220000000800 */
[C---:B--2---:R-:W-:Y:S01]  /*5d50*/  FADD.FTZ R14, R171.reuse, R14 ;  /* 0x0000000eab0e7221 */ /* 0x044fe20000010000 */
[----:B------:R-:W-:Y:S01]  /*5d60*/  F2FP.F16.F32.PACK_AB R165, R171, R170 ;  /* 0x000000aaaba5723e */ /* 0x000fe200000000ff */
[----:B------:R1:W-:Y:S02]  /*5d70*/  STSM.16.M88.4 [R18], R160 ;  /* 0x000000a012007844 */ /* 0x0003e40000000200 */
[----:B---3--:R-:W-:Y:S01]  /*5d80*/  FADD.FTZ R5, R173, R14 ;  /* 0x0000000ead057221 */ /* 0x008fe20000010000 */
[----:B----4-:R-:W-:-:S03]  /*5d90*/  F2FP.F16.F32.PACK_AB R167, R174, R173 ;  /* 0x000000adaea7723e */ /* 0x010fc600000000ff */
[----:B------:R-:W-:Y:S02]  /*5da0*/  FADD.FTZ R5, R174, R5 ;  /* 0x00000005ae057221 */ /* 0x000fe40000010000 */
[----:B------:R1:W-:Y:S01]  /*5db0*/  STSM.16.M88.4 [R22], R164 ;  /* 0x000000a416007844 */ /* 0x0003e20000000200 */
[----:B------:R-:W-:Y:S05]  /*5dc0*/  @!P0 BRA `(.L_x_2702) ;  /* 0x0000000000048947 */ /* 0x000fea0003800000 */
[----:B------:R-:W-:Y:S01]  /*5dd0*/  BPT.TRAP 0x1 ;  /* 0x000000040000795c */ /* 0x000fe20000300000 */
.L_x_2702:
[----:B------:R2:W3:Y:S01]  /*5de0*/  SYNCS.PHASECHK.TRANS64.TRYWAIT P3, [UR23+0x28c50], R7 ;  /* 0x028c5007ff0075a7 */ /* 0x0004e20008060157 */
[----:B------:R-:W-:Y:S05]  /*5df0*/  @!P0 BRA `(.L_x_2703) ;  /* 0x0000000000048947 */ /* 0x000fea0003800000 */
[----:B------:R-:W-:Y:S01]  /*5e00*/  BPT.TRAP 0x1 ;  /* 0x000000040000795c */ /* 0x000fe20000300000 */
.L_x_2703:
[----:B---3--:R-:W-:Y:S05]  /*5e10*/  @P3 BRA `(.L_x_2704) ;  /* 0x0000000000083947 */ /* 0x008fea0003800000 */
[----:B------:R-:W3:Y:S02]  /*5e20*/  SYNCS.PHASECHK.TRANS64.TRYWAIT P3, [UR23+0x28c50], R7 ;  /* 0x028c5007ff0075a7 */ /* 0x000ee40008060157 */
[----:B---3--:R-:W-:Y:S05]  /*5e30*/  @!P3 BRA `(.L_x_2705) ;  /* 0x0000005000c4b947 */ /* 0x008fea0003800000 */
.L_x_2704:
[----:B------:R-:W-:Y:S01]  /*5e40*/  ULEA UR10, UR39, UR51, 0xc ;  /* 0x00000033270a7291 */ /* 0x000fe2000f8e603f */
[----:B------:R-:W-:Y:S01]  /*5e50*/  WARPGROUP.ARRIVE ;  /* 0x00000000000079c5 */ /* 0x000fe20000000000 */
[----:B------:R-:W-:Y:S01]  /*5e60*/  UMOV UR7, 0x40000040 ;  /* 0x4000004000077882 */ /* 0x000fe20000000000 */
[----:B---3--:R-:W-:Y:S01]  /*5e70*/  @!P1 IADD3 R168, R168, 0x28c60, RZ ;  /* 0x00028c60a8a89810 */ /* 0x008fe20007ffe0ff */
[----:B------:R-:W-:Y:S01]  /*5e80*/  UMOV UR21, UR39 ;  /* 0x0000002700157c82 */ /* 0x000fe20008000000 */
[----:B------:R-:W-:Y:S02]  /*5e90*/  MOV R9, R4 ;  /* 0x0000000400097202 */ /* 0x000fe40000000f00 */
[----:B------:R-:W-:Y:S01]  /*5ea0*/  UMOV UR6, UR10 ;  /* 0x0000000a00067c82 */ /* 0x000fe20008000000 */
[----:B------:R-:W-:Y:S01]  /*5eb0*/  @!P1 PRMT R168, RZ, 0x654, R168 ;  /* 0x00000654ffa89816 */ /* 0x000fe200000000a8 */
[----:B------:R-:W-:Y:S01]  /*5ec0*/  HGMMA.64x256x16.F32 R24, R152, gdesc[UR4].tnspB, R24, gsb0 ;  /* 0x43e0000498187df0 */ /* 0x000fe20008000818 */
[----:B------:R-:W-:Y:S01]  /*5ed0*/  UIADD3 UR6, UR10, 0x80, URZ ;  /* 0x000000800a067890 */ /* 0x000fe2000fffe03f */
[----:B------:R-:W-:Y:S01]  /*5ee0*/  MOV R14, R3 ;  /* 0x00000003000e7202 */ /* 0x000fe20000000f00 */
[----:B------:R-:W-:Y:S01]  /*5ef0*/  UMOV UR7, 0x40000040 ;  /* 0x4000004000077882 */ /* 0x000fe20000000000 */
[----:B------:R-:W-:-:S02]  /*5f00*/  WARPGROUP.DEPBAR.LE gsb0, 0x0 ;  /* 0x00008000000079c5 */ /* 0x000fc40000010000 */
        /* <DEDUP_REMOVED lines=21> */
[----:B---3--:R-:W3:Y:S02]  /*6060*/  FENCE.VIEW.ASYNC.S ;  /* 0x00000000000073c6 */ /* 0x008ee40000000000 */
[----:B---3--:R-:W-:Y:S01]  /*6070*/  NOP ;  /* 0x0000000000007918 */ /* 0x008fe20000000000 */
[----:B------:R-:W-:Y:S06]  /*6080*/  BAR.ARV 0xe, 0x100 ;  /* 0x0384000000007b1d */ /* 0x000fec0000002000 */
[----:B------:R3:W-:Y:S01]  /*6090*/  @!P1 SYNCS.ARRIVE.TRANS64.RED.A1T0 RZ, [R168+URZ], RZ ;  /* 0x000000ffa8ff99a7 */ /* 0x0007e2000810043f */
[----:B------:R-:W-:Y:S05]  /*60a0*/  @P2 BRA `(.L_x_2706) ;  /* 0xffffffe000d02947 */ /* 0x000fea000383ffff */
.L_x_2697:
[----:B--2---:R-:W2:Y:S01]  /*60b0*/  SHFL.BFLY PT, R7, R6, 0x2, 0x1f ;  /* 0x0c401f0006077f89 */ /* 0x004ea200000e0000 */
[----:B------:R-:W-:Y:S01]  /*60c0*/  IADD3 R11, -R17, RZ, RZ ;  /* 0x000000ff110b7210 */ /* 0x000fe20007ffe1ff */
[----:B-1----:R-:W-:Y:S01]  /*60d0*/  IMAD.MOV.U32 R156, RZ, RZ, -0x800000 ;  /* 0xff800000ff9c7424 */ /* 0x002fe200078e00ff */
[----:B------:R-:W-:Y:S01]  /*60e0*/  MOV R12, UR20 ;  /* 0x00000014000c7c02 */ /* 0x000fe20008000f00 */
[----:B------:R-:W1:Y:S01]  /*60f0*/  SHFL.BFLY PT, R8, R5, 0x2, 0x1f ;  /* 0x0c401f0005087f89 */ /* 0x000e6200000e0000 */
[----:B------:R-:W-:Y:S08]  /*6100*/  BAR.ARV 0x8, 0xa0 ;  /* 0x0202800000007b1d */ /* 0x000ff00000002000 */
[----:B------:R-:W-:Y:S01]  /*6110*/  BAR.SYNC.DEFER_BLOCKING 0xf, 0x100 ;  /* 0x03c4000000007b1d */ /* 0x000fe20000010000 */
[----:B------:R-:W-:Y:S01]  /*6120*/  ISETP.NE.AND P2, PT, R16, R11, PT ;  /* 0x0000000b1000720c */ /* 0x000fe20003f45270 */
[----:B------:R-:W-:Y:S01]  /*6130*/  UIADD3 UR41, UR41, 0x1, URZ ;  /* 0x0000000129297890 */ /* 0x000fe2000fffe03f */
[----:B------:R-:W-:Y:S01]  /*6140*/  MOV R155, 0xff800000 ;  /* 0xff800000009b7802 */ /* 0x000fe20000000f00 */
[----:B--2---:R-:W-:Y:S01]  /*6150*/  FADD.FTZ R7, R7, R6 ;  /* 0x0000000607077221 */ /* 0x004fe20000010000 */
[----:B-1----:R-:W-:-:S04]  /*6160*/  FADD.FTZ R8, R8, R5 ;  /* 0x0000000508087221 */ /* 0x002fc80000010000 */
[----:B------:R-:W1:Y:S01]  /*6170*/  SHFL.BFLY PT, R0, R7, 0x1, 0x1f ;  /* 0x0c201f0007007f89 */ /* 0x000e6200000e0000 */
[----:B------:R-:W-:Y:S01]  /*6180*/  MOV R5, UR39 ;  /* 0x0000002700057c02 */ /* 0x000fe20008000f00 */
[----:B------:R-:W-:Y:S02]  /*6190*/  UIADD3 UR39, UR39, 0x1, URZ ;  /* 0x0000000127277890 */ /* 0x000fe4000fffe03f */
[----:B------:R-:W2:Y:S01]  /*61a0*/  SHFL.BFLY PT, R9, R8, 0x1, 0x1f ;  /* 0x0c201f0008097f89 */ /* 0x000ea200000e0000 */
[----:B------:R-:W-:Y:S01]  /*61b0*/  @!P2 LEA R6, R5, R2, 0x6 ;  /* 0x000000020506a211 */ /* 0x000fe200078e30ff */
[----:B------:R-:W-:Y:S01]  /*61c0*/  UISETP.NE.AND UP0, UPT, UR39, 0x2, UPT ;  /* 0x000000022700788c */ /* 0x000fe2000bf05270 */
[----:B------:R-:W-:-:S03]  /*61d0*/  MOV R5, RZ ;  /* 0x000000ff00057202 */ /* 0x000fc60000000f00 */
[----:B------:R-:W-:Y:S02]  /*61e0*/  USEL UR4, URZ, 0x1, UP0 ;  /* 0x000000013f047887 */ /* 0x000fe40008000000 */
[----:B------:R-:W-:Y:S02]  /*61f0*/  USEL UR39, UR39, URZ, UP0 ;  /* 0x0000003f27277287 */ /* 0x000fe40008000000 */
[----:B------:R-:W-:Y:S01]  /*6200*/  ULOP3.LUT UR40, UR40, UR4, URZ, 0x3c, !UPT ;  /* 0x0000000428287292 */ /* 0x000fe2000f8e3c3f */
[----:B-1----:R-:W-:Y:S01]  /*6210*/  FADD.FTZ R10, R7, R0 ;  /* 0x00000000070a7221 */ /* 0x002fe20000010000 */
[----:B------:R-:W-:Y:S02]  /*6220*/  IMAD.MOV.U32 R0, RZ, RZ, RZ ;  /* 0x000000ffff007224 */ /* 0x000fe400078e00ff */
[----:B--2---:R-:W-:Y:S02]  /*6230*/  FADD.FTZ R9, R8, R9 ;  /* 0x0000000908097221 */ /* 0x004fe40000010000 */
[----:B------:R-:W-:-:S02]  /*6240*/  FSETP.NE.FTZ.AND P0, PT, R10, RZ, PT ;  /* 0x000000ff0a00720b */ /* 0x000fc40003f15000 */
[----:B------:R-:W-:Y:S02]  /*6250*/  @!P2 LEA R8, R6, UR46, 0x2 ;  /* 0x0000002e0608ac11 */ /* 0x000fe4000f8e10ff */
[----:B------:R-:W-:Y:S02]  /*6260*/  FSETP.NE.FTZ.AND P1, PT, R9, RZ, PT ;  /* 0x000000ff0900720b */ /* 0x000fe40003f35000 */
[----:B------:R-:W-:-:S07]  /*6270*/  MOV R6, UR20 ;  /* 0x0000001400067c02 */ /* 0x000fce0008000f00 */
[----:B------:R-:W1:Y:S01]  /*6280*/  @P0 MUFU.RCP R0, R10 ;  /* 0x0000000a00000308 */ /* 0x000e620000001000 */
[----:B------:R-:W-:-:S03]  /*6290*/  @P0 FMUL.FTZ R6, R6, 0.69314718246459960938 ;  /* 0x3f31721806060820 */ /* 0x000fc60000410000 */
[----:B------:R-:W-:-:S04]  /*62a0*/  @P1 FMUL.FTZ R12, R12, 0.69314718246459960938 ;  /* 0x3f3172180c0c1820 */ /* 0x000fc80000410000 */
[----:B------:R-:W2:Y:S08]  /*62b0*/  @P1 MUFU.RCP R5, R9 ;  /* 0x0000000900051308 */ /* 0x000eb00000001000 */
[----:B------:R-:W4:Y:S01]  /*62c0*/  @P0 MUFU.LG2 R7, R10 ;  /* 0x0000000a00070308 */ /* 0x000f220000000c00 */
[----:B-1----:R-:W-:Y:S01]  /*62d0*/  @!P2 STS [R8+0x28800], R0 ;  /* 0x028800000800a388 */ /* 0x002fe20000000800 */
[-C--:B------:R-:W-:Y:S01]  /*62e0*/  FMUL.FTZ R24, R24, R0.reuse ;  /* 0x0000000018187220 */ /* 0x080fe20000410000 */
[-C--:B------:R-:W-:Y:S01]  /*62f0*/  FMUL.FTZ R25, R25, R0.reuse ;  /* 0x0000000019197220 */ /* 0x080fe20000410000 */
[-C--:B------:R-:W-:Y:S01]  /*6300*/  FMUL.FTZ R28, R28, R0.reuse ;  /* 0x000000001c1c7220 */ /* 0x080fe20000410000 */
[-C--:B------:R-:W-:Y:S01]  /*6310*/  FMUL.FTZ R29, R29, R0.reuse ;  /* 0x000000001d1d7220 */ /* 0x080fe20000410000 */
[-C--:B------:R-:W-:Y:S01]  /*6320*/  FMUL.FTZ R32, R32, R0.reuse ;  /* 0x0000000020207220 */ /* 0x080fe20000410000 */
[-C--:B------:R-:W-:Y:S01]  /*6330*/  FMUL.FTZ R33, R33, R0.reuse ;  /* 0x0000000021217220 */ /* 0x080fe20000410000 */
[-C--:B------:R-:W-:Y:S01]  /*6340*/  FMUL.FTZ R36, R36, R0.reuse ;  /* 0x0000000024247220 */ /* 0x080fe20000410000 */
[----:B--2---:R1:W-:Y:S01]  /*6350*/  @!P2 STS [R8+0x28820], R5 ;  /* 0x028820050800a388 */ /* 0x0043e20000000800 */
[-C--:B------:R-:W-:Y:S01]  /*6360*/  FMUL.FTZ R37, R37, R0.reuse ;  /* 0x0000000025257220 */ /* 0x080fe20000410000 */
[-C--:B------:R-:W-:Y:S01]  /*6370*/  FMUL.FTZ R40, R40, R0.reuse ;  /* 0x0000000028287220 */ /* 0x080fe20000410000 */
[-C--:B------:R-:W-:Y:S01]  /*6380*/  FMUL.FTZ R41, R41, R0.reuse ;  /* 0x0000000029297220 */ /* 0x080fe20000410000 */
[-C--:B------:R-:W-:Y:S01]  /*6390*/  FMUL.FTZ R44, R44, R0.reuse ;  /* 0x000000002c2c7220 */ /* 0x080fe20000410000 */
[-C--:B------:R-:W-:Y:S01]  /*63a0*/  FMUL.FTZ R45, R45, R0.reuse ;  /* 0x000000002d2d7220 */ /* 0x080fe20000410000 */
[-C--:B------:R-:W-:Y:S01]  /*63b0*/  FMUL.FTZ R48, R48, R0.reuse ;  /* 0x0000000030307220 */ /* 0x080fe20000410000 */
[-C--:B------:R-:W-:Y:S01]  /*63c0*/  FMUL.FTZ R49, R49, R0.reuse ;  /* 0x0000000031317220 */ /* 0x080fe20000410000 */
[----:B----4-:R-:W-:Y:S01]  /*63d0*/  @P0 FMUL.FTZ R7, R7, 0.69314718246459960938 ;  /* 0x3f31721807070820 */ /* 0x010fe20000410000 */
[-C--:B------:R-:W-:Y:S01]  /*63e0*/  FMUL.FTZ R52, R52, R0.reuse ;  /* 0x0000000034347220 */ /* 0x080fe20000410000 */
[----:B-1----:R-:W1:Y:S01]  /*63f0*/  @P1 MUFU.LG2 R8, R9 ;  /* 0x0000000900081308 */ /* 0x002e620000000c00 */
        /* <DEDUP_REMOVED lines=16> */
[----:B-1----:R-:W-:Y:S01]  /*6500*/  @P1 FMUL.FTZ R9, R8, 0.69314718246459960938 ;  /* 0x3f31721808091820 */ /* 0x002fe20000410000 */
        /* <DEDUP_REMOVED lines=97> */
[----:B------:R-:W-:Y:S01]  /*6b20*/  @P0 FFMA.FTZ R156, R6, R3, R7 ;  /* 0x00000003069c0223 */ /* 0x000fe20000010007 */
[----:B------:R-:W-:Y:S01]  /*6b30*/  @P1 FFMA.FTZ R155, R12, R4, R9 ;  /* 0x000000040c9b1223 */ /* 0x000fe20000010009 */
[----:B------:R-:W-:Y:S06]  /*6b40*/  BAR.ARV 0xe, 0x100 ;  /* 0x0384000000007b1d */ /* 0x000fec0000002000 */
.L_x_2686:
[----:B------:R-:W1:Y:S01]  /*6b50*/  S2UR UR6, SR_SWINHI ;  /* 0x00000000000679c3 */ /* 0x000e620000002f00 */
[----:B------:R-:W2:Y:S01]  /*6b60*/  SHFL.IDX PT, R3, R184, RZ, 0x1f ;  /* 0x00001fffb8037589 */ /* 0x000ea200000e0000 */
[----:B------:R-:W-:Y:S02]  /*6b70*/  F2FP.F16.F32.PACK_AB R24, R25, R24 ;  /* 0x000000181918723e */ /* 0x000fe400000000ff */
[----:B------:R-:W-:-:S04]  /*6b80*/  F2FP.F16.F32.PACK_AB R25, R27, R26 ;  /* 0x0000001a1b19723e */ /* 0x000fc800000000ff */
[----:B------:R-:W-:Y:S01]  /*6b90*/  BAR.SYNC.DEFER_BLOCKING 0x1, 0x100 ;  /* 0x0044000000007b1d */ /* 0x000fe20000010000 */
        /* <DEDUP_REMOVED lines=8> */
[----:B------:R-:W-:Y:S01]  /*6c20*/  F2FP.F16.F32.PACK_AB R42, R45, R44 ;  /* 0x0000002c2d2a723e */ /* 0x000fe200000000ff */
[----:B------:R-:W-:Y:S01]  /*6c30*/  UMOV UR4, UR46 ;  /* 0x0000002e00047c82 */ /* 0x000fe20008000000 */
[----:B-1----:R-:W-:Y:S01]  /*6c40*/  UMOV UR5, UR6 ;  /* 0x0000000600057c82 */ /* 0x002fe20008000000 */
[----:B--2---:R-:W-:Y:S02]  /*6c50*/  ISETP.NE.AND P0, PT, R3, RZ, PT ;  /* 0x000000ff0300720c */ /* 0x004fe40003f05270 */
[----:B------:R-:W-:Y:S02]  /*6c60*/  MOV R114, UR4 ;  /* 0x0000000400727c02 */ /* 0x000fe40008000f00 */
[----:B------:R-:W-:-:S02]  /*6c70*/  MOV R115, UR5 ;  /* 0x0000000500737c02 */ /* 0x000fc40008000f00 */
[----:B------:R-:W-:Y:S02]  /*6c80*/  F2FP.F16.F32.PACK_AB R43, R47, R46 ;  /* 0x0000002e2f2b723e */ /* 0x000fe400000000ff */
[----:B------:R-:W-:Y:S01]  /*6c90*/  F2FP.F16.F32.PACK_AB R49, R51, R50 ;  /* 0x000000323331723e */ /* 0x000fe200000000ff */
[----:B------:R-:W-:Y:S01]  /*6ca0*/  IMAD.WIDE R114, R186, 0x2, R114 ;  /* 0x00000002ba727825 */ /* 0x000fe200078e0272 */
[----:B------:R-:W-:Y:S02]  /*6cb0*/  F2FP.F16.F32.PACK_AB R56, R57, R56 ;  /* 0x000000383938723e */ /* 0x000fe400000000ff */
[----:B------:R-:W-:Y:S02]  /*6cc0*/  F2FP.F16.F32.PACK_AB R50, R53, R52 ;  /* 0x000000343532723e */ /* 0x000fe400000000ff */
[C---:B------:R-:W-:Y:S02]  /*6cd0*/  IADD3 R4, P2, R114.reuse, 0x20, RZ ;  /* 0x0000002072047810 */ /* 0x040fe40007f5e0ff */
[----:B------:R-:W-:-:S02]  /*6ce0*/  IADD3 R171, P3, R114, 0x40, RZ ;  /* 0x0000004072ab7810 */ /* 0x000fc40007f7e0ff */
[C---:B------:R-:W-:Y:S01]  /*6cf0*/  IADD3 R173, P4, R114.reuse, 0x60, RZ ;  /* 0x0000006072ad7810 */ /* 0x040fe20007f9e0ff */
[--C-:B------:R-:W-:Y:S01]  /*6d00*/  IMAD.X R5, RZ, RZ, R115.reuse, P2 ;  /* 0x000000ffff057224 */ /* 0x100fe200010e0673 */
[C---:B------:R-:W-:Y:S02]  /*6d10*/  LOP3.LUT R3, R114.reuse, 0x380, RZ, 0xc0, !PT ;  /* 0x0000038072037812 */ /* 0x040fe400078ec0ff */
[C---:B------:R-:W-:Y:S02]  /*6d20*/  IADD3 R177, P1, R114.reuse, 0x2040, RZ ;  /* 0x0000204072b17810 */ /* 0x040fe40007f3e0ff */
[-C--:B------:R-:W-:Y:S02]  /*6d30*/  IADD3.X R7, RZ, R115.reuse, RZ, P3, !PT ;  /* 0x00000073ff077210 */ /* 0x080fe40001ffe4ff */
[----:B------:R-:W-:Y:S01]  /*6d40*/  IADD3.X R9, RZ, R115, RZ, P4, !PT ;  /* 0x00000073ff097210 */ /* 0x000fe200027fe4ff */
[----:B------:R-:W-:Y:S01]  /*6d50*/  IMAD.X R15, RZ, RZ, R115, P1 ;  /* 0x000000ffff0f7224 */ /* 0x000fe200008e0673 */
[----:B------:R-:W-:-:S02]  /*6d60*/  IADD3 R175, P5, R114, 0x2000, RZ ;  /* 0x0000200072af7810 */ /* 0x000fc40007fbe0ff */
[C---:B------:R-:W-:Y:S02]  /*6d70*/  IADD3 R12, P6, R114.reuse, 0x2020, RZ ;  /* 0x00002020720c7810 */ /* 0x040fe40007fde0ff */
[C---:B------:R-:W-:Y:S02]  /*6d80*/  IADD3 R179, P2, R114.reuse, 0x2060, RZ ;  /* 0x0000206072b37810 */ /* 0x040fe40007f5e0ff */
[C---:B------:R-:W-:Y:S02]  /*6d90*/  IADD3 R181, P3, R114.reuse, 0x4000, RZ ;  /* 0x0000400072b57810 */ /* 0x040fe40007f7e0ff */
[----:B------:R-:W-:Y:S02]  /*6da0*/  IADD3 R86, P4, R114, 0x4020, RZ ;  /* 0x0000402072567810 */ /* 0x000fe40007f9e0ff */
[----:B------:R-:W-:Y:S02]  /*6db0*/  SHF.R.U64 R3, R3, 0x3, RZ ;  /* 0x0000000303037819 */ /* 0x000fe400000012ff */
[----:B------:R-:W-:-:S02]  /*6dc0*/  IADD3.X R11, RZ, R115, RZ, P5, !PT ;  /* 0x00000073ff0b7210 */ /* 0x000fc40002ffe4ff */
[-C--:B------:R-:W-:Y:S02]  /*6dd0*/  IADD3.X R13, RZ, R115.reuse, RZ, P6, !PT ;  /* 0x00000073ff0d7210 */ /* 0x080fe400037fe4ff */
[-C--:B------:R-:W-:Y:S02]  /*6de0*/  IADD3.X R21, RZ, R115.reuse, RZ, P2, !PT ;  /* 0x00000073ff157210 */ /* 0x080fe400017fe4ff */
[-C--:B------:R-:W-:Y:S02]  /*6df0*/  IADD3.X R83, RZ, R115.reuse, RZ, P3, !PT ;  /* 0x00000073ff537210 */ /* 0x080fe40001ffe4ff */
[----:B------:R-:W-:Y:S02]  /*6e00*/  IADD3.X R87, RZ, R115, RZ, P4, !PT ;  /* 0x00000073ff577210 */ /* 0x000fe400027fe4ff */
[C---:B------:R-:W-:Y:S02]  /*6e10*/  IADD3 R183, P5, R114.reuse, 0x4040, RZ ;  /* 0x0000404072b77810 */ /* 0x040fe40007fbe0ff */
[----:B------:R-:W-:-:S02]  /*6e20*/  IADD3 R187, P6, R114, 0x4060, RZ ;  /* 0x0000406072bb7810 */ /* 0x000fc40007fde0ff */
[C---:B------:R-:W-:Y:S02]  /*6e30*/  IADD3 R189, P1, R114.reuse, 0x6000, RZ ;  /* 0x0000600072bd7810 */ /* 0x040fe40007f3e0ff */
[C---:B------:R-:W-:Y:S01]  /*6e40*/  IADD3 R102, P2, R114.reuse, 0x6020, RZ ;  /* 0x0000602072667810 */ /* 0x040fe20007f5e0ff */
[----:B------:R-:W-:Y:S01]  /*6e50*/  IMAD.X R95, RZ, RZ, R115, P6 ;  /* 0x000000ffff5f7224 */ /* 0x000fe200030e0673 */
[C---:B------:R-:W-:Y:S02]  /*6e60*/  IADD3 R191, P3, R114.reuse, 0x6040, RZ ;  /* 0x0000604072bf7810 */ /* 0x040fe40007f7e0ff */
[----:B------:R-:W-:Y:S02]  /*6e70*/  IADD3 R110, P4, R114, 0x6060, RZ ;  /* 0x00006060726e7810 */ /* 0x000fe40007f9e0ff */
[----:B------:R-:W-:Y:S02]  /*6e80*/  LOP3.LUT R114, R3, R114, RZ, 0x3c, !PT ;  /* 0x0000007203727212 */ /* 0x000fe400078e3cff */
[----:B------:R-:W-:-:S02]  /*6e90*/  LOP3.LUT R3, R4, 0x380, RZ, 0xc0, !PT ;  /* 0x0000038004037812 */ /* 0x000fc400078ec0ff */
[----:B------:R-:W-:Y:S02]  /*6ea0*/  LOP3.LUT R6, R171, 0x380, RZ, 0xc0, !PT ;  /* 0x00000380ab067812 */ /* 0x000fe400078ec0ff */
[----:B------:R-:W-:Y:S02]  /*6eb0*/  SHF.R.U64 R3, R3, 0x3, RZ ;  /* 0x0000000303037819 */ /* 0x000fe400000012ff */
[----:B------:R-:W-:Y:S02]  /*6ec0*/  LOP3.LUT R8, R173, 0x380, RZ, 0xc0, !PT ;  /* 0x00000380ad087812 */ /* 0x000fe400078ec0ff */
[----:B------:R-:W-:Y:S02]  /*6ed0*/  LOP3.LUT R4, R3, R4, RZ, 0x3c, !PT ;  /* 0x0000000403047212 */ /* 0x000fe400078e3cff */
[----:B------:R-:W-:Y:S02]  /*6ee0*/  LOP3.LUT R3, R12, 0x380, RZ, 0xc0, !PT ;  /* 0x000003800c037812 */ /* 0x000fe400078ec0ff */
[----:B------:R-:W-:-:S02]  /*6ef0*/  LOP3.LUT R10, R175, 0x380, RZ, 0xc0, !PT ;  /* 0x00000380af0a7812 */ /* 0x000fc400078ec0ff */
[----:B------:R-:W-:Y:S02]  /*6f00*/  SHF.R.U64 R3, R3, 0x3, RZ ;  /* 0x0000000303037819 */ /* 0x000fe400000012ff */
[----:B------:R-:W-:Y:S02]  /*6f10*/  SHF.R.U64 R6, R6, 0x3, RZ ;  /* 0x0000000306067819 */ /* 0x000fe400000012ff */
[----:B------:R-:W-:Y:S02]  /*6f20*/  LOP3.LUT R12, R3, R12, RZ, 0x3c, !PT ;  /* 0x0000000c030c7212 */ /* 0x000fe400078e3cff */
[----:B------:R-:W-:Y:S02]  /*6f30*/  LOP3.LUT R3, R86, 0x380, RZ, 0xc0, !PT ;  /* 0x0000038056037812 */ /* 0x000fe400078ec0ff */
[----:B------:R-:W-:Y:S02]  /*6f40*/  LOP3.LUT R14, R177, 0x380, RZ, 0xc0, !PT ;  /* 0x00000380b10e7812 */ /* 0x000fe400078ec0ff */
[----:B------:R-:W-:-:S02]  /*6f50*/  SHF.R.U64 R3, R3, 0x3, RZ ;  /* 0x0000000303037819 */ /* 0x000fc400000012ff */
[----:B------:R-:W-:Y:S02]  /*6f60*/  LOP3.LUT R82, R181, 0x380, RZ, 0xc0, !PT ;  /* 0x00000380b5527812 */ /* 0x000fe400078ec0ff */
[----:B------:R-:W-:Y:S02]  /*6f70*/  SHF.R.U64 R8, R8, 0x3, RZ ;  /* 0x0000000308087819 */ /* 0x000fe400000012ff */
[----:B------:R-:W-:Y:S02]  /*6f80*/  LOP3.LUT R20, R179, 0x380, RZ, 0xc0, !PT ;  /* 0x00000380b3147812 */ /* 0x000fe400078ec0ff */
[----:B------:R-:W-:Y:S02]  /*6f90*/  LOP3.LUT R90, R183, 0x380, RZ, 0xc0, !PT ;  /* 0x00000380b75a7812 */ /* 0x000fe400078ec0ff */
[----:B------:R-:W-:Y:S02]  /*6fa0*/  LOP3.LUT R27, R191, 0x380, RZ, 0xc0, !PT ;  /* 0x00000380bf1b7812 */ /* 0x000fe400078ec0ff */
[----:B------:R-:W-:-:S02]  /*6fb0*/  SHF.R.U64 R10, R10, 0x3, RZ ;  /* 0x000000030a0a7819 */ /* 0x000fc400000012ff */
[----:B------:R-:W-:Y:S02]  /*6fc0*/  LOP3.LUT R86, R3, R86, RZ, 0x3c, !PT ;  /* 0x0000005603567212 */ /* 0x000fe400078e3cff */
[----:B------:R-:W-:Y:S02]  /*6fd0*/  LOP3.LUT R6, R6, R171, RZ, 0x3c, !PT ;  /* 0x000000ab06067212 */ /* 0x000fe400078e3cff */
[----:B------:R-:W-:Y:S02]  /*6fe0*/  SHF.R.U64 R14, R14, 0x3, RZ ;  /* 0x000000030e0e7819 */ /* 0x000fe400000012ff */
[----:B------:R-:W-:Y:S02]  /*6ff0*/  SHF.R.U64 R82, R82, 0x3, RZ ;  /* 0x0000000352527819 */ /* 0x000fe400000012ff */
[----:B------:R-:W-:Y:S02]  /*7000*/  LOP3.LUT R3, R102, 0x380, RZ, 0xc0, !PT ;  /* 0x0000038066037812 */ /* 0x000fe400078ec0ff */
[----:B------:R-:W-:-:S02]  /*7010*/  LOP3.LUT R8, R8, R173, RZ, 0x3c, !PT ;  /* 0x000000ad08087212 */ /* 0x000fc400078e3cff */
[----:B------:R-:W-:Y:S02]  /*7020*/  SHF.R.U64 R20, R20, 0x3, RZ ;  /* 0x0000000314147819 */ /* 0x000fe400000012ff */
[----:B------:R-:W-:Y:S02]  /*7030*/  LOP3.LUT R94, R187, 0x380, RZ, 0xc0, !PT ;  /* 0x00000380bb5e7812 */ /* 0x000fe400078ec0ff */
[----:B------:R-:W-:Y:S02]  /*7040*/  SHF.R.U64 R90, R90, 0x3, RZ ;  /* 0x000000035a5a7819 */ /* 0x000fe400000012ff */
[----:B------:R-:W-:Y:S02]  /*7050*/  SHF.R.U64 R28, R27, 0x3, RZ ;  /* 0x000000031b1c7819 */ /* 0x000fe400000012ff */
[----:B------:R-:W-:Y:S02]  /*7060*/  LOP3.LUT R10, R10, R175, RZ, 0x3c, !PT ;  /* 0x000000af0a0a7212 */ /* 0x000fe400078e3cff */
[----:B------:R-:W-:-:S02]  /*7070*/  LOP3.LUT R98, R189, 0x380, RZ, 0xc0, !PT ;  /* 0x00000380bd627812 */ /* 0x000fc400078ec0ff */
[----:B------:R-:W-:Y:S02]  /*7080*/  MOV R114, R114 ;  /* 0x0000007200727202 */ /* 0x000fe40000000f00 */
[----:B------:R-:W-:Y:S02]  /*7090*/  F2FP.F16.F32.PACK_AB R27, R31, R30 ;  /* 0x0000001e1f1b723e */ /* 0x000fe400000000ff */
[----:B------:R-:W-:Y:S02]  /*70a0*/  MOV R5, R4 ;  /* 0x0000000400057202 */ /* 0x000fe40000000f00 */
[----:B------:R-:W-:Y:S01]  /*70b0*/  LOP3.LUT R14, R14, R177, RZ, 0x3c, !PT ;  /* 0x000000b10e0e7212 */ /* 0x000fe200078e3cff */
[----:B------:R1:W-:Y:S01]  /*70c0*/  STSM.16.M88.4 [R114], R24 ;  /* 0x0000001872007844 */ /* 0x0003e20000000200 */
[----:B------:R-:W-:Y:S02]  /*70d0*/  LOP3.LUT R82, R82, R181, RZ, 0x3c, !PT ;  /* 0x000000b552527212 */ /* 0x000fe400078e3cff */
[----:B------:R-:W-:Y:S01]  /*70e0*/  SHF.R.U64 R3, R3, 0x3, RZ ;  /* 0x0000000303037819 */ /* 0x000fe200000012ff */
[----:B------:R2:W-:Y:S01]  /*70f0*/  STSM.16.M88.4 [R5], R32 ;  /* 0x0000002005007844 */ /* 0x0005e20000000200 */
[----:B------:R-:W-:-:S02]  /*7100*/  MOV R6, R6 ;  /* 0x0000000600067202 */ /* 0x000fc40000000f00 */
[----:B------:R-:W-:Y:S02]  /*7110*/  IADD3.X R91, RZ, R115, RZ, P5, !PT ;  /* 0x00000073ff5b7210 */ /* 0x000fe40002ffe4ff */
[----:B------:R-:W-:Y:S01]  /*7120*/  LOP3.LUT R20, R20, R179, RZ, 0x3c, !PT ;  /* 0x000000b314147212 */ /* 0x000fe200078e3cff */
[----:B------:R2:W-:Y:S01]  /*7130*/  STSM.16.M88.4 [R6], R40 ;  /* 0x0000002806007844 */ /* 0x0005e20000000200 */
[----:B------:R-:W-:Y:S02]  /*7140*/  SHF.R.U64 R94, R94, 0x3, RZ ;  /* 0x000000035e5e7819 */ /* 0x000fe400000012ff */
[----:B------:R-:W-:Y:S02]  /*7150*/  LOP3.LUT R90, R90, R183, RZ, 0x3c, !PT ;  /* 0x000000b75a5a7212 */ /* 0x000fe400078e3cff */
[----:B------:R-:W-:Y:S02]  /*7160*/  LOP3.LUT R106, R110, 0x380, RZ, 0xc0, !PT ;  /* 0x000003806e6a7812 */ /* 0x000fe400078ec0ff */
[----:B------:R-:W-:-:S02]  /*7170*/  MOV R8, R8 ;  /* 0x0000000800087202 */ /* 0x000fc40000000f00 */
[----:B------:R-:W-:Y:S02]  /*7180*/  F2FP.F16.F32.PACK_AB R51, R55, R54 ;  /* 0x000000363733723e */ /* 0x000fe400000000ff */
[----:B------:R-:W-:Y:S02]  /*7190*/  F2FP.F16.F32.PACK_AB R57, R59, R58 ;  /* 0x0000003a3b39723e */ /* 0x000fe400000000ff */
[----:B------:R-:W-:Y:S01]  /*71a0*/  F2FP.F16.F32.PACK_AB R64, R65, R64 ;  /* 0x000000404140723e */ /* 0x000fe200000000ff */
[----:B------:R2:W-:Y:S01]  /*71b0*/  STSM.16.M88.4 [R8], R48 ;  /* 0x0000003008007844 */ /* 0x0005e20000000200 */
[----:B------:R-:W-:Y:S02]  /*71c0*/  SHF.R.U64 R98, R98, 0x3, RZ ;  /* 0x0000000362627819 */ /* 0x000fe400000012ff */
[----:B------:R-:W-:Y:S02]  /*71d0*/  MOV R10, R10 ;  /* 0x0000000a000a7202 */ /* 0x000fe40000000f00 */
[----:B------:R-:W-:-:S02]  /*71e0*/  F2FP.F16.F32.PACK_AB R58, R61, R60 ;  /* 0x0000003c3d3a723e */ /* 0x000fc400000000ff */
[----:B------:R-:W-:Y:S02]  /*71f0*/  F2FP.F16.F32.PACK_AB R59, R63, R62 ;  /* 0x0000003e3f3b723e */ /* 0x000fe400000000ff */
[----:B------:R-:W-:Y:S02]  /*7200*/  F2FP.F16.F32.PACK_AB R65, R67, R66 ;  /* 0x000000424341723e */ /* 0x000fe400000000ff */
[----:B------:R-:W-:Y:S01]  /*7210*/  F2FP.F16.F32.PACK_AB R72, R73, R72 ;  /* 0x000000484948723e */ /* 0x000fe200000000ff */
[----:B------:R2:W-:Y:S01]  /*7220*/  STSM.16.M88.4 [R10], R56 ;  /* 0x000000380a007844 */ /* 0x0005e20000000200 */
[----:B------:R-:W-:Y:S02]  /*7230*/  MOV R12, R12 ;  /* 0x0000000c000c7202 */ /* 0x000fe40000000f00 */
[----:B------:R-:W-:Y:S02]  /*7240*/  F2FP.F16.F32.PACK_AB R66, R69, R68 ;  /* 0x000000444542723e */ /* 0x000fe400000000ff */
[----:B------:R-:W-:-:S02]  /*7250*/  F2FP.F16.F32.PACK_AB R67, R71, R70 ;  /* 0x000000464743723e */ /* 0x000fc400000000ff */
[----:B------:R-:W-:Y:S02]  /*7260*/  F2FP.F16.F32.PACK_AB R73, R75, R74 ;  /* 0x0000004a4b49723e */ /* 0x000fe400000000ff */
[----:B------:R-:W-:Y:S01]  /*7270*/  LOP3.LUT R102, R3, R102, RZ, 0x3c, !PT ;  /* 0x0000006603667212 */ /* 0x000fe200078e3cff */
[----:B------:R2:W-:Y:S01]  /*7280*/  STSM.16.M88.4 [R12], R64 ;  /* 0x000000400c007844 */ /* 0x0005e20000000200 */
[----:B------:R-:W-:Y:S02]  /*7290*/  MOV R14, R14 ;  /* 0x0000000e000e7202 */ /* 0x000fe40000000f00 */
[----:B------:R-:W-:Y:S02]  /*72a0*/  MOV R4, R82 ;  /* 0x0000005200047202 */ /* 0x000fe40000000f00 */
[----:B------:R-:W-:Y:S02]  /*72b0*/  F2FP.F16.F32.PACK_AB R74, R77, R76 ;  /* 0x0000004c4d4a723e */ /* 0x000fe400000000ff */
[----:B------:R-:W-:-:S02]  /*72c0*/  F2FP.F16.F32.PACK_AB R75, R79, R78 ;  /* 0x0000004e4f4b723e */ /* 0x000fc400000000ff */
[----:B------:R-:W-:Y:S02]  /*72d0*/  F2FP.F16.F32.PACK_AB R80, R81, R80 ;  /* 0x000000505150723e */ /* 0x000fe400000000ff */
[----:B------:R-:W-:Y:S01]  /*72e0*/  LOP3.LUT R94, R94, R187, RZ, 0x3c, !PT ;  /* 0x000000bb5e5e7212 */ /* 0x000fe200078e3cff */
[----:B------:R2:W-:Y:S01]  /*72f0*/  STSM.16.M88.4 [R14], R72 ;  /* 0x000000480e007844 */ /* 0x0005e20000000200 */
[----:B------:R-:W-:Y:S02]  /*7300*/  SHF.R.U64 R29, R106, 0x3, RZ ;  /* 0x000000036a1d7819 */ /* 0x000fe400000012ff */
[----:B------:R-:W-:Y:S02]  /*7310*/  MOV R20, R20 ;  /* 0x0000001400147202 */ /* 0x000fe40000000f00 */
[----:B------:R-:W-:Y:S02]  /*7320*/  MOV R3, R90 ;  /* 0x0000005a00037202 */ /* 0x000fe40000000f00 */
[----:B------:R-:W-:-:S02]  /*7330*/  F2FP.F16.F32.PACK_AB R81, R152, R0 ;  /* 0x000000009851723e */ /* 0x000fc400000000ff */
[----:B------:R-:W-:Y:S02]  /*7340*/  F2FP.F16.F32.PACK_AB R82, R85, R84 ;  /* 0x000000545552723e */ /* 0x000fe400000000ff */
[----:B------:R-:W-:Y:S02]  /*7350*/  F2FP.F16.F32.PACK_AB R83, R154, R153 ;  /* 0x000000999a53723e */ /* 0x000fe400000000ff */
[----:B------:R-:W-:Y:S02]  /*7360*/  F2FP.F16.F32.PACK_AB R88, R89, R88 ;  /* 0x000000585958723e */ /* 0x000fe400000000ff */
[----:B------:R-:W-:Y:S01]  /*7370*/  IADD3.X R99, RZ, R115, RZ, P1, !PT ;  /* 0x00000073ff637210 */ /* 0x000fe20000ffe4ff */
[----:B------:R2:W-:Y:S01]  /*7380*/  STSM.16.M88.4 [R20], R80 ;  /* 0x0000005014007844 */ /* 0x0005e20000000200 */
[----:B------:R-:W-:Y:S02]  /*7390*/  LOP3.LUT R98, R98, R189, RZ, 0x3c, !PT ;  /* 0x000000bd62627212 */ /* 0x000fe400078e3cff */
[----:B------:R-:W-:-:S02]  /*73a0*/  F2FP.F16.F32.PACK_AB R89, R158, R157 ;  /* 0x0000009d9e59723e */ /* 0x000fc400000000ff */
[----:B------:R-:W-:Y:S02]  /*73b0*/  F2FP.F16.F32.PACK_AB R90, R93, R92 ;  /* 0x0000005c5d5a723e */ /* 0x000fe400000000ff */
[----:B------:R-:W-:Y:S02]  /*73c0*/  F2FP.F16.F32.PACK_AB R91, R160, R159 ;  /* 0x0000009fa05b723e */ /* 0x000fe400000000ff */
[----:B------:R-:W-:Y:S02]  /*73d0*/  F2FP.F16.F32.PACK_AB R161, R162, R161 ;  /* 0x000000a1a2a1723e */ /* 0x000fe400000000ff */
[----:B------:R-:W-:Y:S01]  /*73e0*/  IADD3.X R103, RZ, R115, RZ, P2, !PT ;  /* 0x00000073ff677210 */ /* 0x000fe200017fe4ff */
[----:B------:R2:W-:Y:S01]  /*73f0*/  STSM.16.M88.4 [R4], R88 ;  /* 0x0000005804007844 */ /* 0x0005e20000000200 */
[----:B------:R-:W-:Y:S02]  /*7400*/  MOV R86, R86 ;  /* 0x0000005600567202 */ /* 0x000fe40000000f00 */
[----:B------:R-:W-:-:S02]  /*7410*/  F2FP.F16.F32.PACK_AB R160, R97, R96 ;  /* 0x0000006061a0723e */ /* 0x000fc400000000ff */
[----:B------:R-:W-:Y:S02]  /*7420*/  F2FP.F16.F32.PACK_AB R162, R101, R100 ;  /* 0x0000006465a2723e */ /* 0x000fe400000000ff */
[----:B------:R-:W-:Y:S02]  /*7430*/  F2FP.F16.F32.PACK_AB R163, R164, R163 ;  /* 0x000000a3a4a3723e */ /* 0x000fe400000000ff */
[----:B------:R-:W-:Y:S02]  /*7440*/  F2FP.F16.F32.PACK_AB R165, R166, R165 ;  /* 0x000000a5a6a5723e */ /* 0x000fe400000000ff */
[-C--:B------:R-:W-:Y:S01]  /*7450*/  IADD3.X R107, RZ, R115.reuse, RZ, P3, !PT ;  /* 0x00000073ff6b7210 */ /* 0x080fe20001ffe4ff */
[----:B------:R2:W-:Y:S01]  /*7460*/  STSM.16.M88.4 [R86], R160 ;  /* 0x000000a056007844 */ /* 0x0005e20000000200 */
[----:B------:R-:W-:Y:S02]  /*7470*/  IADD3.X R111, RZ, R115, RZ, P4, !PT ;  /* 0x00000073ff6f7210 */ /* 0x000fe400027fe4ff */
[----:B------:R-:W-:-:S02]  /*7480*/  LOP3.LUT R106, R28, R191, RZ, 0x3c, !PT ;  /* 0x000000bf1c6a7212 */ /* 0x000fc400078e3cff */
[----:B------:R-:W-:Y:S02]  /*7490*/  F2FP.F16.F32.PACK_AB R164, R105, R104 ;  /* 0x0000006869a4723e */ /* 0x000fe400000000ff */
[----:B------:R-:W-:Y:S02]  /*74a0*/  F2FP.F16.F32.PACK_AB R166, R109, R108 ;  /* 0x0000006c6da6723e */ /* 0x000fe400000000ff */
[----:B------:R-:W-:Y:S02]  /*74b0*/  F2FP.F16.F32.PACK_AB R167, R168, R167 ;  /* 0x000000a7a8a7723e */ /* 0x000fe400000000ff */
[----:B------:R-:W-:Y:S02]  /*74c0*/  F2FP.F16.F32.PACK_AB R112, R113, R112 ;  /* 0x000000707170723e */ /* 0x000fe400000000ff */
[----:B------:R-:W-:Y:S01]  /*74d0*/  F2FP.F16.F32.PACK_AB R120, R121, R120 ;  /* 0x000000787978723e */ /* 0x000fe200000000ff */
[----:B------:R2:W-:Y:S01]  /*74e0*/  STSM.16.M88.4 [R3], R164 ;  /* 0x000000a403007844 */ /* 0x0005e20000000200 */
[----:B------:R-:W-:-:S02]  /*74f0*/  LOP3.LUT R110, R29, R110, RZ, 0x3c, !PT ;  /* 0x0000006e1d6e7212 */ /* 0x000fc400078e3cff */
[----:B------:R-:W-:Y:S02]  /*7500*/  MOV R94, R94 ;  /* 0x0000005e005e7202 */ /* 0x000fe40000000f00 */
[----:B------:R-:W-:Y:S02]  /*7510*/  F2FP.F16.F32.PACK_AB R113, R170, R169 ;  /* 0x000000a9aa71723e */ /* 0x000fe400000000ff */
[----:B-1----:R-:W-:Y:S02]  /*7520*/  F2FP.F16.F32.PACK_AB R114, R117, R116 ;  /* 0x000000747572723e */ /* 0x002fe400000000ff */
[----:B------:R-:W-:Y:S02]  /*7530*/  F2FP.F16.F32.PACK_AB R115, R119, R118 ;  /* 0x000000767773723e */ /* 0x000fe400000000ff */
[----:B------:R-:W-:Y:S02]  /*7540*/  F2FP.F16.F32.PACK_AB R121, R123, R122 ;  /* 0x0000007a7b79723e */ /* 0x000fe400000000ff */
[----:B------:R-:W-:Y:S01]  /*7550*/  F2FP.F16.F32.PACK_AB R128, R129, R128 ;  /* 0x000000808180723e */ /* 0x000fe200000000ff */
[----:B------:R2:W-:Y:S01]  /*7560*/  STSM.16.M88.4 [R94], R112 ;  /* 0x000000705e007844 */ /* 0x0005e20000000200 */
[----:B------:R-:W-:-:S02]  /*7570*/  MOV R98, R98 ;  /* 0x0000006200627202 */ /* 0x000fc40000000f00 */
[----:B------:R-:W-:Y:S02]  /*7580*/  F2FP.F16.F32.PACK_AB R122, R125, R124 ;  /* 0x0000007c7d7a723e */ /* 0x000fe400000000ff */
[----:B------:R-:W-:Y:S02]  /*7590*/  F2FP.F16.F32.PACK_AB R123, R127, R126 ;  /* 0x0000007e7f7b723e */ /* 0x000fe400000000ff */
[----:B------:R-:W-:Y:S02]  /*75a0*/  F2FP.F16.F32.PACK_AB R129, R131, R130 ;  /* 0x000000828381723e */ /* 0x000fe400000000ff */
[----:B------:R-:W-:Y:S01]  /*75b0*/  F2FP.F16.F32.PACK_AB R136, R137, R136 ;  /* 0x000000888988723e */ /* 0x000fe200000000ff */
[----:B------:R2:W-:Y:S01]  /*75c0*/  STSM.16.M88.4 [R98], R120 ;  /* 0x0000007862007844 */ /* 0x0005e20000000200 */
        /* <DEDUP_REMOVED lines=10> */
[----:B------:R-:W-:Y:S01]  /*7670*/  MOV R110, R110 ;  /* 0x0000006e006e7202 */ /* 0x000fe20000000f00 */
[----:B------:R2:W-:Y:S01]  /*7680*/  STSM.16.M88.4 [R106], R136 ;  /* 0x000000886a007844 */ /* 0x0005e20000000200 */
[----:B------:R-:W-:Y:S02]  /*7690*/  F2FP.F16.F32.PACK_AB R146, R149, R148 ;  /* 0x000000949592723e */ /* 0x000fe400000000ff */
[----:B------:R-:W-:-:S05]  /*76a0*/  F2FP.F16.F32.PACK_AB R147, R151, R150 ;  /* 0x000000969793723e */ /* 0x000fca00000000ff */
[----:B------:R2:W-:Y:S01]  /*76b0*/  STSM.16.M88.4 [R110], R144 ;  /* 0x000000906e007844 */ /* 0x0005e20000000200 */
[----:B------:R-:W-:Y:S01]  /*76c0*/  @!PT LDS RZ, [RZ] ;  /* 0x00000000fffff984 */ /* 0x000fe20000000800 */
[----:B------:R-:W-:Y:S01]  /*76d0*/  @!PT LDS RZ, [RZ] ;  /* 0x00000000fffff984 */ /* 0x000fe20000000800 */
[----:B------:R-:W-:Y:S01]  /*76e0*/  @!PT LDS RZ, [RZ] ;  /* 0x00000000fffff984 */ /* 0x000fe20000000800 */
[----:B------:R-:W-:Y:S01]  /*76f0*/  @!PT LDS RZ, [RZ] ;  /* 0x00000000fffff984 */ /* 0x000fe20000000800 */
[----:B------:R1:W-:Y:S06]  /*7700*/  MEMBAR.ALL.CTA ;  /* 0x0000000000007992 */ /* 0x0003ec0000008000 */
[----:B-1----:R-:W1:Y:S02]  /*7710*/  FENCE.VIEW.ASYNC.S ;  /* 0x00000000000073c6 */ /* 0x002e640000000000 */
[----:B-1----:R-:W-:Y:S06]  /*7720*/  BAR.ARV 0x1, 0x120 ;  /* 0x0044800000007b1d */ /* 0x002fec0000002000 */
[----:B------:R-:W-:Y:S05]  /*7730*/  @P0 BRA `(.L_x_2707) ;  /* 0x00000000008c0947 */ /* 0x000fea0003800000 */
[----:B------:R-:W-:Y:S01]  /*7740*/  UIADD3 UR6, -UR36, URZ, URZ ;  /* 0x0000003f24067290 */ /* 0x000fe2000fffe13f */
[----:B------:R-:W1:Y:S01]  /*7750*/  LDC R0, c[0x0][0xda8] ;  /* 0x00036a00ff007b82 */ /* 0x000e620000000800 */
[----:B------:R-:W-:Y:S01]  /*7760*/  ULDC UR4, c[0x0][0xdb4] ;  /* 0x00036d0000047ab9 */ /* 0x000fe20000000800 */
[----:B------:R-:W-:Y:S01]  /*7770*/  ULDC.64 UR8, c[0x0][0xb70] ;  /* 0x0002dc0000087ab9 */ /* 0x000fe20000000a00 */
[----:B------:R-:W-:Y:S02]  /*7780*/  UIMAD UR6, UR4, UR6, UR43 ;  /* 0x00000006040672a4 */ /* 0x000fe4000f8e022b */
[----:B--2---:R-:W-:Y:S01]  /*7790*/  IMAD R3, RZ, RZ, -UR43 ;  /* 0x8000002bff037e24 */ /* 0x004fe2000f8e02ff */
[----:B------:R-:W-:Y:S01]  /*77a0*/  IADD3 R9, -R17, RZ, RZ ;  /* 0x000000ff11097210 */ /* 0x000fe20007ffe1ff */
[----:B------:R-:W-:Y:S01]  /*77b0*/  USHF.R.S32.HI UR4, URZ, 0x1f, UR6 ;  /* 0x0000001f3f047899 */ /* 0x000fe20008011406 */
[----:B------:R-:W2:Y:S02]  /*77c0*/  LDC.64 R6, c[0x0][0xb78] ;  /* 0x0002de00ff067b82 */ /* 0x000ea40000000a00 */
[----:B------:R-:W-:Y:S01]  /*77d0*/  ISETP.NE.AND P0, PT, R16, R9, PT ;  /* 0x000000091000720c */ /* 0x000fe20003f05270 */
[----:B------:R-:W-:-:S02]  /*77e0*/  UIMAD UR7, UR4, UR8, URZ ;  /* 0x00000008040772a4 */ /* 0x000fc4000f8e023f */
[----:B------:R-:W-:Y:S02]  /*77f0*/  UIMAD.WIDE.U32 UR4, UR6, UR8, URZ ;  /* 0x00000008060472a5 */ /* 0x000fe4000f8e003f */
[----:B------:R-:W-:Y:S02]  /*7800*/  UIMAD UR6, UR6, UR9, UR7 ;  /* 0x00000009060672a4 */ /* 0x000fe4000f8e0207 */
[----:B------:R-:W-:Y:S02]  /*7810*/  USHF.R.S32.HI UR7, URZ, 0x1f, UR36 ;  /* 0x0000001f3f077899 */ /* 0x000fe40008011424 */
[----:B------:R-:W-:Y:S02]  /*7820*/  UIADD3 UR6, UR5, UR6, URZ ;  /* 0x0000000605067290 */ /* 0x000fe4000fffe03f */
[----:B------:R-:W-:Y:S02]  /*7830*/  MOV R5, UR5 ;  /* 0x0000000500057c02 */ /* 0x000fe40008000f00 */
[----:B------:R-:W-:Y:S01]  /*7840*/  MOV R4, UR4 ;  /* 0x0000000400047c02 */ /* 0x000fe20008000f00 */
[----:B------:R-:W-:Y:S01]  /*7850*/  ULDC UR4, c[0x0][0xa88] ;  /* 0x0002a20000047ab9 */ /* 0x000fe20000000800 */
[----:B-1----:R-:W-:Y:S01]  /*7860*/  IMAD R3, R0, R3, UR42 ;  /* 0x0000002a00037e24 */ /* 0x002fe2000f8e0203 */
[----:B------:R-:W-:-:S03]  /*7870*/  MOV R5, UR6 ;  /* 0x0000000600057c02 */ /* 0x000fc60008000f00 */
[----:B------:R-:W-:Y:S02]  /*7880*/  IMAD R9, R3, 0x40, R2 ;  /* 0x0000004003097824 */ /* 0x000fe400078e0202 */
[----:B--2---:R-:W-:-:S03]  /*7890*/  IMAD R0, R6, UR7, RZ ;  /* 0x0000000706007c24 */ /* 0x004fc6000f8e02ff */
[----:B------:R-:W-:Y:S01]  /*78a0*/  SHF.R.S32.HI R3, RZ, 0x1f, R9 ;  /* 0x0000001fff037819 */ /* 0x000fe20000011409 */
[----:B------:R-:W-:Y:S01]  /*78b0*/  IMAD.WIDE.U32 R4, R6, UR36, R4 ;  /* 0x0000002406047c25 */ /* 0x000fe2000f8e0004 */
[----:B------:R-:W-:-:S03]  /*78c0*/  ISETP.GE.OR P1, PT, R9, UR4, P0 ;  /* 0x0000000409007c0c */ /* 0x000fc60008726670 */
[----:B------:R-:W-:Y:S01]  /*78d0*/  IMAD R6, R7, UR36, R0 ;  /* 0x0000002407067c24 */ /* 0x000fe2000f8e0200 */
[C---:B------:R-:W-:Y:S02]  /*78e0*/  IADD3 R7, R9.reuse, 0x8, RZ ;  /* 0x0000000809077810 */ /* 0x040fe40007ffe0ff */
[----:B------:R-:W-:Y:S02]  /*78f0*/  IADD3 R0, P2, R9, R4, RZ ;  /* 0x0000000409007210 */ /* 0x000fe40007f5e0ff */
[----:B------:R-:W-:Y:S01]  /*7900*/  ISETP.GE.OR P0, PT, R7, UR4, P0 ;  /* 0x0000000407007c0c */ /* 0x000fe20008706670 */
[----:B------:R-:W-:Y:S01]  /*7910*/  ULDC.64 UR4, c[0x0][0xb40] ;  /* 0x0002d00000047ab9 */ /* 0x000fe20000000a00 */
[----:B------:R-:W-:Y:S02]  /*7920*/  IADD3.X R3, R3, R5, R6, P2, !PT ;  /* 0x0000000503037210 */ /* 0x000fe400017fe406 */
[----:B------:R-:W-:-:S04]  /*7930*/  LEA R4, P2, R0, UR4, 0x2 ;  /* 0x0000000400047c11 */ /* 0x000fc8000f8410ff */
[----:B------:R-:W-:-:S05]  /*7940*/  LEA.HI.X R5, R0, UR5, R3, 0x2, P2 ;  /* 0x0000000500057c11 */ /* 0x000fca00090f1403 */
[----:B------:R1:W-:Y:S04]  /*7950*/  @!P1 STG.E desc[UR48][R4.64], R156 ;  /* 0x0000009c04009986 */ /* 0x0003e8000c101930 */
[----:B------:R1:W-:Y:S02]  /*7960*/  @!P0 STG.E desc[UR48][R4.64+0x20], R155 ;  /* 0x0000209b04008986 */ /* 0x0003e4000c101930 */
.L_x_2707:
[----:B------:R-:W3:Y:S01]  /*7970*/  SHFL.IDX PT, R0, R185, RZ, 0x1f ;  /* 0x00001fffb9007589 */ /* 0x000ee200000e0000 */
[----:B------:R-:W-:Y:S02]  /*7980*/  ULDC UR4, c[0x0][0xc] ;  /* 0x0000030000047ab9 */ /* 0x000fe40000000800 */
[----:B------:R-:W-:Y:S01]  /*7990*/  UIADD3 UR45, UR4, UR45, URZ ;  /* 0x0000002d042d7290 */ /* 0x000fe2000fffe03f */
[----:B---3--:R-:W-:-:S13]  /*79a0*/  ISETP.NE.AND P0, PT, R0, 0x7, PT ;  /* 0x000000070000780c */ /* 0x008fda0003f05270 */
[----:B------:R-:W-:Y:S05]  /*79b0*/  @P0 BRA `(.L_x_2708) ;  /* 0x0000000000e80947 */ /* 0x000fea0003800000 */
[----:B------:R-:W-:Y:S01]  /*79c0*/  BAR.SYNC.DEFER_BLOCKING 0x1, 0x120 ;  /* 0x0044800000007b1d */ /* 0x000fe20000010000 */
[----:B------:R-:W-:-:S05]  /*79d0*/  ELECT P0, URZ, PT ;  /* 0x00000000003f782f */ /* 0x000fca0003800000 */
[----:B------:R-:W-:Y:S08]  /*79e0*/  BSSY B0, `(.L_x_2708) ;  /* 0x0000037000007945 */ /* 0x000ff00003800000 */
[----:B------:R-:W-:Y:S05]  /*79f0*/  @!P0 BRA `(.L_x_2709) ;  /* 0x0000000000d48947 */ /* 0x000fea0003800000 */
[----:B------:R-:W-:Y:S01]  /*7a00*/  UIADD3 UR5, -UR43, URZ, URZ ;  /* 0x0000003f2b057290 */ /* 0x000fe2000fffe13f */
[----:B------:R-:W-:Y:S01]  /*7a10*/  ULDC UR10, c[0x0][0xda8] ;  /* 0x00036a00000a7ab9 */ /* 0x000fe20000000800 */
[----:B------:R-:W-:Y:S02]  /*7a20*/  UIADD3 UR35, -UR36, URZ, URZ ;  /* 0x0000003f24237290 */ /* 0x000fe4000fffe13f */
[----:B------:R-:W-:Y:S02]  /*7a30*/  UIMAD UR5, UR10, UR5, UR42 ;  /* 0x000000050a0572a4 */ /* 0x000fe4000f8e022a */
[----:B------:R-:W-:Y:S01]  /*7a40*/  UIADD3 UR4, UP0, UR52, 0x9f0, URZ ;  /* 0x000009f034047890 */ /* 0x000fe2000ff1e03f */
[----:B------:R-:W-:Y:S01]  /*7a50*/  ULDC UR12, c[0x0][0xdb4] ;  /* 0x00036d00000c7ab9 */ /* 0x000fe20000000800 */
[----:B------:R-:W-:Y:S02]  /*7a60*/  USHF.L.U32 UR34, UR5, 0x6, URZ ;  /* 0x0000000605227899 */ /* 0x000fe4000800063f */
[----:B------:R-:W-:-:S02]  /*7a70*/  UIMAD UR35, UR12, UR35, UR43 ;  /* 0x000000230c2372a4 */ /* 0x000fc4000f8e022b */
[----:B------:R-:W-:Y:S02]  /*7a80*/  UIADD3.X UR5, URZ, UR53, URZ, UP0, !UPT ;  /* 0x000000353f057290 */ /* 0x000fe400087fe43f */
[----:B------:R-:W-:Y:S02]  /*7a90*/  UIADD3 UR6, UR46, 0x2000, URZ ;  /* 0x000020002e067890 */ /* 0x000fe4000fffe03f */
[----:B------:R-:W-:Y:S01]  /*7aa0*/  UIADD3 UR8, UR46, 0x4000, URZ ;  /* 0x000040002e087890 */ /* 0x000fe2000fffe03f */
[----:B------:R-:W-:Y:S01]  /*7ab0*/  UMOV UR33, URZ ;  /* 0x0000003f00217c82 */ /* 0x000fe20008000000 */
[----:B------:R-:W-:Y:S01]  /*7ac0*/  UMOV UR37, URZ ;  /* 0x0000003f00257c82 */ /* 0x000fe20008000000 */
[----:B------:R-:W-:Y:S01]  /*7ad0*/  UMOV UR32, UR46 ;  /* 0x0000002e00207c82 */ /* 0x000fe20008000000 */
[----:B------:R-:W-:Y:S01]  /*7ae0*/  UMOV UR7, 0x40 ;  /* 0x0000004000077882 */ /* 0x000fe20000000000 */
[----:B------:R-:W-:Y:S01]  /*7af0*/  UIADD3 UR10, UR46, 0x6000, URZ ;  /* 0x000060002e0a7890 */ /* 0x000fe2000fffe03f */
[----:B------:R3:W-:Y:S01]  /*7b00*/  UTMASTG.5D [UR32], [UR4] ;  /* 0x00000020040073b5 */ /* 0x0007e20008020000 */
[----:B------:R-:W-:Y:S01]  /*7b10*/  UMOV UR9, 0x80 ;  /* 0x0000008000097882 */ /* 0x000fe20000000000 */
[----:B------:R-:W-:Y:S01]  /*7b20*/  UIADD3 UR12, UR46, 0x8000, URZ ;  /* 0x000080002e0c7890 */ /* 0x000fe2000fffe03f */
[----:B------:R-:W-:Y:S01]  /*7b30*/  UMOV UR11, 0xc0 ;  /* 0x000000c0000b7882 */ /* 0x000fe20000000000 */
[----:B------:R-:W-:Y:S01]  /*7b40*/  UMOV UR13, 0x100 ;  /* 0x00000100000d7882 */ /* 0x000fe20000000000 */
[----:B---3--:R-:W-:Y:S01]  /*7b50*/  UMOV UR32, UR6 ;  /* 0x0000000600207c82 */ /* 0x008fe20008000000 */
[----:B------:R-:W-:Y:S01]  /*7b60*/  UMOV UR33, UR7 ;  /* 0x0000000700217c82 */ /* 0x000fe20008000000 */
[----:B------:R-:W-:Y:S01]  /*7b70*/  UIADD3 UR6, UR46, 0xa000, URZ ;  /* 0x0000a0002e067890 */ /* 0x000fe2000fffe03f */
[----:B------:R3:W-:Y:S01]  /*7b80*/  UTMASTG.5D [UR32], [UR4] ;  /* 0x00000020040073b5 */ /* 0x0007e20008020000 */
[----:B------:R-:W-:Y:S01]  /*7b90*/  UMOV UR7, 0x140 ;  /* 0x0000014000077882 */ /* 0x000fe20000000000 */
[----:B---3--:R-:W-:Y:S01]  /*7ba0*/  UMOV UR32, UR8 ;  /* 0x0000000800207c82 */ /* 0x008fe20008000000 */
[----:B------:R-:W-:Y:S01]  /*7bb0*/  UMOV UR33, UR9 ;  /* 0x0000000900217c82 */ /* 0x000fe20008000000 */
[----:B------:R-:W-:Y:S01]  /*7bc0*/  UIADD3 UR8, UR46, 0xc000, URZ ;  /* 0x0000c0002e087890 */ /* 0x000fe2000fffe03f */
[----:B------:R3:W-:Y:S01]  /*7bd0*/  UTMASTG.5D [UR32], [UR4] ;  /* 0x00000020040073b5 */ /* 0x0007e20008020000 */
[----:B------:R-:W-:Y:S01]  /*7be0*/  UIADD3 UR9, UR46, 0xe000, URZ ;  /* 0x0000e0002e097890 */ /* 0x000fe2000fffe03f */
[----:B---3--:R-:W-:Y:S01]  /*7bf0*/  UMOV UR32, UR10 ;  /* 0x0000000a00207c82 */ /* 0x008fe20008000000 */
[----:B------:R-:W-:-:S02]  /*7c00*/  UMOV UR33, UR11 ;  /* 0x0000000b00217c82 */ /* 0x000fc40008000000 */
[----:B------:R3:W-:Y:S02]  /*7c10*/  UTMASTG.5D [UR32], [UR4] ;  /* 0x00000020040073b5 */ /* 0x0007e40008020000 */
[----:B---3--:R-:W-:Y:S01]  /*7c20*/  UMOV UR32, UR12 ;  /* 0x0000000c00207c82 */ /* 0x008fe20008000000 */
[----:B------:R-:W-:Y:S02]  /*7c30*/  UMOV UR33, UR13 ;  /* 0x0000000d00217c82 */ /* 0x000fe40008000000 */
[----:B------:R3:W-:Y:S02]  /*7c40*/  UTMASTG.5D [UR32], [UR4] ;  /* 0x00000020040073b5 */ /* 0x0007e40008020000 */
[----:B---3--:R-:W-:Y:S01]  /*7c50*/  UMOV UR32, UR6 ;  /* 0x0000000600207c82 */ /* 0x008fe20008000000 */
[----:B------:R-:W-:Y:S01]  /*7c60*/  UMOV UR33, UR7 ;  /* 0x0000000700217c82 */ /* 0x000fe20008000000 */
[----:B------:R-:W-:Y:S01]  /*7c70*/  UMOV UR6, 0x180 ;  /* 0x0000018000067882 */ /* 0x000fe20000000000 */
[----:B------:R3:W-:Y:S02]  /*7c80*/  UTMASTG.5D [UR32], [UR4] ;  /* 0x00000020040073b5 */ /* 0x0007e40008020000 */
[----:B---3--:R-:W-:Y:S01]  /*7c90*/  UMOV UR32, UR8 ;  /* 0x0000000800207c82 */ /* 0x008fe20008000000 */
[----:B------:R-:W-:Y:S01]  /*7ca0*/  UMOV UR33, UR6 ;  /* 0x0000000600217c82 */ /* 0x000fe20008000000 */
[----:B------:R-:W-:Y:S01]  /*7cb0*/  UMOV UR6, 0x1c0 ;  /* 0x000001c000067882 */ /* 0x000fe20000000000 */
[----:B------:R3:W-:Y:S02]  /*7cc0*/  UTMASTG.5D [UR32], [UR4] ;  /* 0x00000020040073b5 */ /* 0x0007e40008020000 */
[----:B---3--:R-:W-:Y:S01]  /*7cd0*/  UMOV UR32, UR9 ;  /* 0x0000000900207c82 */ /* 0x008fe20008000000 */
[----:B------:R-:W-:Y:S01]  /*7ce0*/  UMOV UR33, UR6 ;  /* 0x0000000600217c82 */ /* 0x000fe20008000000 */
[----:B------:R-:W-:Y:S01]  /*7cf0*/  UIADD3 UR6, UR46, 0x28c20, URZ ;  /* 0x00028c202e067890 */ /* 0x000fe2000fffe03f */
[----:B------:R3:W-:Y:S03]  /*7d00*/  UTMASTG.5D [UR32], [UR4] ;  /* 0x00000020040073b5 */ /* 0x0007e60008020000 */
[----:B------:R-:W-:Y:S01]  /*7d10*/  UPRMT UR6, URZ, 0x654, UR6 ;  /* 0x000006543f067896 */ /* 0x000fe20008000006 */
[----:B------:R0:W-:Y:S01]  /*7d20*/  UTMACMDFLUSH ;  /* 0x00000000000079b7 */ /* 0x0001e20000000000 */
[----:B------:R-:W-:-:S07]  /*7d30*/  DEPBAR.LE SB0, 0x0 ;  /* 0x000080000000791a */ /* 0x000fce0000000000 */
[----:B---3--:R-:W-:Y:S03]  /*7d40*/  SYNCS.ARRIVE.TRANS64.RED.A1T0 RZ, [UR6], RZ ;  /* 0x000000ffffff79a7 */ /* 0x008fe60008100406 */
.L_x_2709:
[----:B------:R-:W-:Y:S05]  /*7d50*/  BSYNC B0 ;  /* 0x0000000000007941 */ /* 0x000fea0003800000 */
.L_x_2708:
[----:B------:R-:W3:Y:S02]  /*7d60*/  LDC R0, c[0x0][0xda4] ;  /* 0x00036900ff007b82 */ /* 0x000ee40000000800 */
[----:B---3--:R-:W-:-:S13]  /*7d70*/  ISETP.LE.AND P0, PT, R0, UR45, PT ;  /* 0x0000002d00007c0c */ /* 0x008fda000bf03270 */
[----:B------:R-:W-:Y:S05]  /*7d80*/  @!P0 BRA `(.L_x_2710) ;  /* 0xffffff90003c8947 */ /* 0x000fea000383ffff */
[----:B------:R-:W-:Y:S05]  /*7d90*/  EXIT ;  /* 0x000000000000794d */ /* 0x000fea0003800000 */
.L_x_2675:
[----:B------:R-:W-:-:S08]  /*7da0*/  NOP ;  /* 0x0000000000007918 */ /* 0x000fd00000000000 */
[----:B------:R-:W1:-:S00]  /*7db0*/  USETMAXREG.DEALLOC.CTAPOOL 0x18 ;  /* 0x00000018000079c8 */ /* 0x000e4000080e0500 */
[----:B-1----:R-:W-:-:S06]  /*7dc0*/  LOP3.LUT R0, R0, 0x3, RZ, 0xc0, !PT ;  /* 0x0000000300007812 */ /* 0x002fcc00078ec0ff */
[----:B------:R-:W1:Y:S02]  /*7dd0*/  SHFL.IDX PT, R0, R0, RZ, 0x1f ;  /* 0x00001fff00007589 */ /* 0x000e6400000e0000 */
[----:B-1----:R-:W-:-:S13]  /*7de0*/  ISETP.NE.AND P0, PT, R0, RZ, PT ;  /* 0x000000ff0000720c */ /* 0x002fda0003f05270 */
[----:B------:R-:W-:Y:S05]  /*7df0*/  @P0 EXIT ;  /* 0x000000000000094d */ /* 0x000fea0003800000 */
[----:B------:R-:W1:Y:S01]  /*7e00*/  S2UR UR4, SR_CTAID.X ;  /* 0x00000000000479c3 */ /* 0x000e620000002500 */
[----:B------:R-:W-:Y:S02]  /*7e10*/  MOV R16, RZ ;  /* 0x000000ff00107202 */ /* 0x000fe40000000f00 */
[----:B------:R-:W-:Y:S02]  /*7e20*/  MOV R2, 0x1 ;  /* 0x0000000100027802 */ /* 0x000fe40000000f00 */
[----:B------:R-:W-:-:S03]  /*7e30*/  MOV R17, 0x1 ;  /* 0x0000000100117802 */ /* 0x000fc60000000f00 */
[----:B------:R-:W1:Y:S02]  /*7e40*/  LDC R0, c[0x0][0xda4] ;  /* 0x00036900ff007b82 */ /* 0x000e640000000800 */
[----:B-1----:R-:W-:-:S13]  /*7e50*/  ISETP.LE.AND P0, PT, R0, UR4, PT ;  /* 0x0000000400007c0c */ /* 0x002fda000bf03270 */
[----:B------:R-:W-:Y:S05]  /*7e60*/  @P0 BRA `(.L_x_2711) ;  /* 0x0000002c005c0947 */ /* 0x000fea0003800000 */
[----:B------:R-:W-:Y:S01]  /*7e70*/  IMAD.U32 R0, RZ, RZ, UR4 ;  /* 0x00000004ff007e24 */ /* 0x000fe2000f8e00ff */
[----:B------:R-:W-:Y:S01]  /*7e80*/  MOV R16, RZ ;  /* 0x000000ff00107202 */ /* 0x000fe20000000f00 */
[----:B------:R-:W-:Y:S01]  /*7e90*/  ULDC.64 UR40, c[0x0][0x198] ;  /* 0x0000660000287ab9 */ /* 0x000fe20000000a00 */
[----:B------:R-:W-:Y:S01]  /*7ea0*/  MOV R17, 0x1 ;  /* 0x0000000100117802 */ /* 0x000fe20000000f00 */
[----:B------:R-:W-:Y:S01]  /*7eb0*/  ULDC UR36, c[0x0][0xc] ;  /* 0x0000030000247ab9 */ /* 0x000fe20000000800 */
[----:B------:R1:W-:Y:S04]  /*7ec0*/  STL [R1+0xc], R0 ;  /* 0x00000c0001007387 */ /* 0x0003e80000100800 */
[----:B------:R1:W-:Y:S02]  /*7ed0*/  STL [R1+0x18], RZ ;  /* 0x000018ff01007387 */ /* 0x0003e40000100800 */
.L_x_2753:
[----:B------:R-:W2:Y:S01]  /*7ee0*/  LDL R4, [R1+0xc] ;  /* 0x00000c0001047983 */ /* 0x000ea20000100800 */
[----:B-1----:R-:W1:Y:S01]  /*7ef0*/  LDC R0, c[0x0][0xda8] ;  /* 0x00036a00ff007b82 */ /* 0x002e620000000800 */
        /* <DEDUP_REMOVED lines=14> */
[----:B------:R-:W1:Y:S01]  /*7fe0*/  S2R R5, SR_CgaCtaId ;  /* 0x0000000000057919 */ /* 0x000e620000008800 */
[----:B------:R-:W2:Y:S01]  /*7ff0*/  LDC R0, c[0x0][0x2e0] ;  /* 0x0000b800ff007b82 */ /* 0x000ea20000000800 */
[----:B------:R-:W-:Y:S01]  /*8000*/  MOV R18, R4 ;  /* 0x0000000400127202 */ /* 0x000fe20000000f00 */
[----:B---3--:R-:W-:Y:S01]  /*8010*/  @P1 IMAD.HI.U32 R2, R4, R2, RZ ;  /* 0x0000000204021227 */ /* 0x008fe200078e00ff */
[----:B------:R3:W-:Y:S04]  /*8020*/  STL [R1+0x4], R4 ;  /* 0x0000040401007387 */ /* 0x0007e80000100800 */
[----:B------:R-:W-:-:S02]  /*8030*/  @P1 SHF.R.U32.HI R18, RZ, R3, R2 ;  /* 0x00000003ff121219 */ /* 0x000fc40000011602 */
[----:B------:R-:W-:Y:S01]  /*8040*/  MOV R2, 0x400 ;  /* 0x0000040000027802 */ /* 0x000fe20000000f00 */
[----:B--2---:R-:W-:-:S03]  /*8050*/  IMAD R6, R0, UR4, RZ ;  /* 0x0000000400067c24 */ /* 0x004fc6000f8e02ff */
[----:B-1----:R-:W-:-:S04]  /*8060*/  LEA R7, R5, R2, 0x18 ;  /* 0x0000000205077211 */ /* 0x002fc800078ec0ff */
[----:B------:R-:W-:Y:S01]  /*8070*/  IADD3 R0, R7, 0x22400, RZ ;  /* 0x0002240007007810 */ /* 0x000fe20007ffe0ff */
[----:B------:R3:W-:Y:S03]  /*8080*/  STL [R1], R7 ;  /* 0x0000000701007387 */ /* 0x0007e60000100800 */
[----:B------:R-:W-:Y:S01]  /*8090*/  LOP3.LUT P0, RZ, R0, 0x3ff, RZ, 0xc0, !PT ;  /* 0x000003ff00ff7812 */ /* 0x000fe2000780c0ff */
[----:B------:R-:W-:Y:S01]  /*80a0*/  VIADD R0, R6, 0x3f ;  /* 0x0000003f06007836 */ /* 0x000fe20000000000 */
[----:B------:R3:W-:Y:S04]  /*80b0*/  STL [R1+0x14], R6 ;  /* 0x0000140601007387 */ /* 0x0007e80000100800 */
[----:B------:R-:W-:-:S04]  /*80c0*/  SHF.R.S32.HI R3, RZ, 0x1f, R0 ;  /* 0x0000001fff037819 */ /* 0x000fc80000011400 */
[----:B------:R-:W-:Y:S02]  /*80d0*/  LEA.HI R3, R3, R0, RZ, 0x6 ;  /* 0x0000000003037211 */ /* 0x000fe400078f30ff */
[----:B------:R-:W-:-:S05]  /*80e0*/  IADD3 R0, -R18, RZ, RZ ;  /* 0x000000ff12007210 */ /* 0x000fca0007ffe1ff */
[----:B------:R-:W-:Y:S01]  /*80f0*/  IMAD R19, R19, R0, R4 ;  /* 0x0000000013137224 */ /* 0x000fe200078e0204 */
[----:B------:R-:W-:-:S05]  /*8100*/  SHF.R.S32.HI R0, RZ, 0x6, R3 ;  /* 0x00000006ff007819 */ /* 0x000fca0000011403 */
[----:B------:R3:W-:Y:S01]  /*8110*/  STL [R1+0x8], R0 ;  /* 0x0000080001007387 */ /* 0x0007e20000100800 */
[----:B------:R-:W-:Y:S05]  /*8120*/  @!P0 BRA `(.L_x_2712) ;  /* 0x0000000000408947 */ /* 0x000fea0003800000 */
[----:B------:R-:W-:Y:S01]  /*8130*/  MOV R2, 0x0 ;  /* 0x0000000000027802 */ /* 0x000fe20000000f00 */
[----:B------:R-:W-:Y:S01]  /*8140*/  ULDC.64 UR6, c[0x4][0x108] ;  /* 0x0100420000067ab9 */ /* 0x000fe20000000a00 */
[----:B------:R-:W-:Y:S01]  /*8150*/  ULDC.64 UR8, c[0x4][0x110] ;  /* 0x0100440000087ab9 */ /* 0x000fe20000000a00 */
[----:B------:R-:W-:Y:S01]  /*8160*/  ULDC.64 UR4, c[0x4][0x38] ;  /* 0x01000e0000047ab9 */ /* 0x000fe20000000a00 */
[----:B---3--:R-:W-:Y:S01]  /*8170*/  MOV R4, UR6 ;  /* 0x0000000600047c02 */ /* 0x008fe20008000f00 */
[----:B------:R-:W-:Y:S01]  /*8180*/  IMAD.U32 R7, RZ, RZ, UR9 ;  /* 0x00000009ff077e24 */ /* 0x000fe2000f8e00ff */
[----:B------:R-:W1:Y:S01]  /*8190*/  LDC.64 R2, c[0x4][R2] ;  /* 0x0100000002027b82 */ /* 0x000e620000000a00 */
[----:B------:R-:W-:Y:S01]  /*81a0*/  MOV R5, UR7 ;  /* 0x0000000700057c02 */ /* 0x000fe20008000f00 */
[----:B------:R-:W-:Y:S01]  /*81b0*/  IMAD.MOV.U32 R13, RZ, RZ, RZ ;  /* 0x000000ffff0d7224 */ /* 0x000fe200078e00ff */
[----:B------:R-:W-:Y:S02]  /*81c0*/  MOV R6, UR8 ;  /* 0x0000000800067c02 */ /* 0x000fe40008000f00 */
[----:B------:R-:W-:-:S02]  /*81d0*/  MOV R10, UR4 ;  /* 0x00000004000a7c02 */ /* 0x000fc40008000f00 */
[----:B------:R-:W-:Y:S02]  /*81e0*/  MOV R11, UR5 ;  /* 0x00000005000b7c02 */ /* 0x000fe40008000f00 */
[----:B------:R-:W-:Y:S02]  /*81f0*/  MOV R8, 0x70 ;  /* 0x0000007000087802 */ /* 0x000fe40000000f00 */
[----:B------:R-:W-:-:S07]  /*8200*/  MOV R12, 0x1 ;  /* 0x00000001000c7802 */ /* 0x000fce0000000f00 */
[----:B------:R-:W-:-:S07]  /*8210*/  LEPC R20, `(.L_x_2712) ;  /* 0x000000001014794e */ /* 0x000fce0000000000 */
[----:B-1----:R-:W-:Y:S05]  /*8220*/  CALL.ABS.NOINC R2 ;  /* 0x0000000002007343 */ /* 0x002fea0003c00000 */
.L_x_2712:
[----:B------:R-:W3:Y:S02]  /*8230*/  LDL R2, [R1] ;  /* 0x0000000001027983 */ /* 0x000ee40000100800 */
[----:B---3--:R-:W-:-:S04]  /*8240*/  IADD3 R0, R2, 0x400, RZ ;  /* 0x0000040002007810 */ /* 0x008fc80007ffe0ff */
[----:B------:R-:W-:-:S13]  /*8250*/  LOP3.LUT P0, RZ, R0, 0x3ff, RZ, 0xc0, !PT ;  /* 0x000003ff00ff7812 */ /* 0x000fda000780c0ff */
        /* <DEDUP_REMOVED lines=9> */
[----:B------:R-:W-:Y:S01]  /*82f0*/  IMAD.MOV.U32 R13, RZ, RZ, RZ ;  /* 0x000000ffff0d7224 */ /* 0x000fe200078e00ff */
[----:B------:R-:W-:Y:S02]  /*8300*/  MOV R6, UR8 ;  /* 0x0000000800067c02 */ /* 0x000fe40008000f00 */
[----:B------:R-:W-:-:S02]  /*8310*/  MOV R10, UR4 ;  /* 0x00000004000a7c02 */ /* 0x000fc40008000f00 */
[----:B------:R-:W-:Y:S02]  /*8320*/  MOV R11, UR5 ;  /* 0x00000005000b7c02 */ /* 0x000fe40008000f00 */
[----:B------:R-:W-:Y:S02]  /*8330*/  MOV R8, 0x70 ;  /* 0x0000007000087802 */ /* 0x000fe40000000f00 */
[----:B-1----:R-:W-:-:S07]  /*8340*/  MOV R12, 0x1 ;  /* 0x00000001000c7802 */ /* 0x002fce0000000f00 */
[----:B------:R-:W-:-:S07]  /*8350*/  LEPC R20, `(.L_x_2714) ;  /* 0x000000001014794e */ /* 0x000fce0000000000 */
[----:B--2---:R-:W-:Y:S05]  /*8360*/  CALL.ABS.NOINC R2 ;  /* 0x0000000002007343 */ /* 0x004fea0003c00000 */
.L_x_2714:
[----:B------:R-:W-:Y:S01]  /*8370*/  MOV R2, 0x0 ;  /* 0x0000000000027802 */ /* 0x000fe20000000f00 */
[----:B------:R-:W-:Y:S01]  /*8380*/  ULDC.64 UR6, c[0x4][0x108] ;  /* 0x0100420000067ab9 */ /* 0x000fe20000000a00 */
[----:B------:R-:W-:Y:S01]  /*8390*/  ULDC.64 UR8, c[0x4][0x110] ;  /* 0x0100440000087ab9 */ /* 0x000fe20000000a00 */
[----:B------:R-:W-:Y:S01]  /*83a0*/  ULDC.64 UR4, c[0x4][0x48] ;  /* 0x0100120000047ab9 */ /* 0x000fe20000000a00 */
[----:B------:R-:W-:Y:S01]  /*83b0*/  MOV R4, UR6 ;  /* 0x0000000600047c02 */ /* 0x000fe20008000f00 */
[----:B------:R-:W-:Y:S01]  /*83c0*/  IMAD.U32 R10, RZ, RZ, UR4 ;  /* 0x00000004ff0a7e24 */ /* 0x000fe2000f8e00ff */
[----:B------:R-:W1:Y:S01]  /*83d0*/  LDC.64 R2, c[0x4][R2] ;  /* 0x0100000002027b82 */ /* 0x000e620000000a00 */
[----:B------:R-:W-:Y:S02]  /*83e0*/  MOV R5, UR7 ;  /* 0x0000000700057c02 */ /* 0x000fe40008000f00 */
[----:B------:R-:W-:Y:S02]  /*83f0*/  MOV R6, UR8 ;  /* 0x0000000800067c02 */ /* 0x000fe40008000f00 */
[----:B------:R-:W-:-:S02]  /*8400*/  MOV R7, UR9 ;  /* 0x0000000900077c02 */ /* 0x000fc40008000f00 */
[----:B------:R-:W-:Y:S02]  /*8410*/  MOV R11, UR5 ;  /* 0x00000005000b7c02 */ /* 0x000fe40008000f00 */
[----:B------:R-:W-:Y:S02]  /*8420*/  MOV R8, 0x70 ;  /* 0x0000007000087802 */ /* 0x000fe40000000f00 */
[----:B------:R-:W-:Y:S02]  /*8430*/  MOV R12, 0x1 ;  /* 0x00000001000c7802 */ /* 0x000fe40000000f00 */
[----:B------:R-:W-:-:S07]  /*8440*/  MOV R13, RZ ;  /* 0x000000ff000d7202 */ /* 0x000fce0000000f00 */
[----:B------:R-:W-:-:S07]  /*8450*/  LEPC R20, `(.L_x_2713) ;  /* 0x000000001014794e */ /* 0x000fce0000000000 */
[----:B-1----:R-:W-:Y:S05]  /*8460*/  CALL.ABS.NOINC R2 ;  /* 0x0000000002007343 */ /* 0x002fea0003c00000 */
.L_x_2713:
[----:B------:R-:W2:Y:S01]  /*8470*/  LDL.LU R5, [R1+0x4] ;  /* 0x0000040001057983 */ /* 0x000ea20000300800 */
[----:B------:R-:W1:Y:S01]  /*8480*/  LDC R0, c[0x0][0x428] ;  /* 0x00010a00ff007b82 */ /* 0x000e620000000800 */
[----:B------:R-:W-:Y:S02]  /*8490*/  ULDC.64 UR4, c[0x0][0x9f8] ;  /* 0x00027e0000047ab9 */ /* 0x000fe40000000a00 */
[----:B------:R-:W3:Y:S01]  /*84a0*/  LDL R4, [R1+0xc] ;  /* 0x00000c0001047983 */ /* 0x000ee20000100800 */
[----:B------:R-:W-:Y:S01]  /*84b0*/  ISETP.NE.U32.AND P0, PT, RZ, UR4, PT ;  /* 0x00000004ff007c0c */ /* 0x000fe2000bf05070 */
[----:B------:R-:W-:Y:S01]  /*84c0*/  ULDC UR4, c[0x0][0xda8] ;  /* 0x00036a0000047ab9 */ /* 0x000fe20000000800 */
[----:B------:R-:W-:Y:S01]  /*84d0*/  MOV R6, R18 ;  /* 0x0000001200067202 */ /* 0x000fe20000000f00 */
[----:B------:R-:W4:Y:S01]  /*84e0*/  S2R R7, SR_TID.X ;  /* 0x0000000000077919 */ /* 0x000f220000002100 */
[----:B------:R-:W-:Y:S02]  /*84f0*/  ISETP.NE.AND.EX P0, PT, RZ, UR5, PT, P0 ;  /* 0x00000005ff007c0c */ /* 0x000fe4000bf05300 */
[----:B-1----:R-:W-:Y:S01]  /*8500*/  ISETP.NE.AND P1, PT, R0, 0x1, PT ;  /* 0x000000010000780c */ /* 0x002fe20003f25270 */
[----:B------:R-:W-:-:S12]  /*8510*/  IMAD.MOV.U32 R0, RZ, RZ, R19 ;  /* 0x000000ffff007224 */ /* 0x000fd800078e0013 */
[----:B------:R-:W1:Y:S01]  /*8520*/  @P1 LDC R2, c[0x0][0x42c] ;  /* 0x00010b00ff021b82 */ /* 0x000e620000000800 */
[----:B----4-:R-:W-:-:S07]  /*8530*/  LOP3.LUT R7, R7, 0x1f, RZ, 0xc0, !PT ;  /* 0x0000001f07077812 */ /* 0x010fce00078ec0ff */
[----:B------:R-:W4:Y:S01]  /*8540*/  @P1 LDC R3, c[0x0][0x430] ;  /* 0x00010c00ff031b82 */ /* 0x000f220000000800 */
[----:B-1----:R-:W-:-:S05]  /*8550*/  @P1 IMAD.HI.U32 R2, R19, R2, RZ ;  /* 0x0000000213021227 */ /* 0x002fca00078e00ff */
[----:B----4-:R-:W-:Y:S02]  /*8560*/  @P1 SHF.R.U32.HI R0, RZ, R3, R2 ;  /* 0x00000003ff001219 */ /* 0x010fe40000011602 */
[----:B------:R-:W1:Y:S01]  /*8570*/  @P0 LDC.64 R2, c[0x0][0x9f8] ;  /* 0x00027e00ff020b82 */ /* 0x000e620000000a00 */
[----:B------:R-:W-:-:S04]  /*8580*/  ISETP.NE.AND P1, PT, R7, RZ, PT ;  /* 0x000000ff0700720c */ /* 0x000fc80003f25270 */
[----:B------:R-:W-:-:S09]  /*8590*/  PLOP3.LUT P2, PT, P1, PT, PT, 0x8, 0x0 ;  /* 0x000000000000781c */ /* 0x000fd20000f4e170 */
[----:B------:R-:W-:-:S05]  /*85a0*/  VOTEU.ALL UP1, P1 ;  /* 0x00000000003f7886 */ /* 0x000fca0000820000 */
[----:B------:R-:W-:Y:S01]  /*85b0*/  @!UP1 UIADD3 UR8, UP0, UR40, 0x270, URZ ;  /* 0x0000027028089890 */ /* 0x000fe2000ff1e03f */
[----:B-1----:R-:W-:-:S03]  /*85c0*/  @P0 IMAD.WIDE R2, R18, 0x4, R2 ;  /* 0x0000000412020825 */ /* 0x002fc600078e0202 */
[----:B------:R-:W-:Y:S02]  /*85d0*/  @!UP1 UIADD3.X UR9, URZ, UR41, URZ, UP0, !UPT ;  /* 0x000000293f099290 */ /* 0x000fe400087fe43f */
[----:B------:R1:W5:Y:S01]  /*85e0*/  @P0 LDG.E R6, desc[UR48][R2.64] ;  /* 0x0000003002060981 */ /* 0x000362000c1e1900 */
[----:B------:R-:W-:Y:S01]  /*85f0*/  PLOP3.LUT P0, PT, PT, PT, PT, 0x80, 0x0 ;  /* 0x000000000000781c */ /* 0x000fe20003f0f070 */
[----:B------:R-:W-:Y:S01]  /*8600*/  VOTEU.ALL UP0, P1 ;  /* 0x00000000003f7886 */ /* 0x000fe20000800000 */
[----:B--2---:R-:W-:-:S05]  /*8610*/  IADD3 R8, -R5, RZ, RZ ;  /* 0x000000ff05087210 */ /* 0x004fca0007ffe1ff */
[----:B---3--:R-:W-:-:S05]  /*8620*/  IMAD R8, R8, UR4, R4 ;  /* 0x0000000408087c24 */ /* 0x008fca000f8e0204 */
[----:B-1----:R-:W-:-:S07]  /*8630*/  SHF.L.U32 R8, R8, 0x6, RZ ;  /* 0x0000000608087819 */ /* 0x002fce00000006ff */
.L_x_2715:
[----:B------:R-:W-:Y:S02]  /*8640*/  PLOP3.LUT P0, PT, P0, P2, PT, 0xa2, 0x0 ;  /* 0x000000000000781c */ /* 0x000fe40000705472 */
[----:B------:R-:W-:Y:S01]  /*8650*/  @P2 R2UR P0, UR7, R18 ;  /* 0x00000000120722ca */ /* 0x000fe20000000000 */
[----:B------:R-:W-:-:S07]  /*8660*/  UMOV UR4, URZ ;  /* 0x0000003f00047c82 */ /* 0x000fce0008000000 */
[----:B------:R-:W-:Y:S02]  /*8670*/  PLOP3.LUT P0, PT, P0, P2, PT, 0xa2, 0x0 ;  /* 0x000000000000781c */ /* 0x000fe40000705472 */
[----:B------:R-:W-:-:S08]  /*8680*/  @P2 R2UR.OR P0, UR6, R19 ;  /* 0x00000000130622ca */ /* 0x000fd00000100000 */
[----:B------:R-:W-:Y:S02]  /*8690*/  PLOP3.LUT P0, PT, P0, P2, PT, 0xa2, 0x0 ;  /* 0x000000000000781c */ /* 0x000fe40000705472 */
[----:B------:R-:W-:-:S08]  /*86a0*/  @P2 R2UR.OR P0, UR5, R8 ;  /* 0x00000000080522ca */ /* 0x000fd00000100000 */
[----:B------:R-:W-:Y:S02]  /*86b0*/  @P2 PLOP3.LUT P2, PT, P0, PT, PT, 0x80, 0x0 ;  /* 0x000000000000281c */ /* 0x000fe4000074f070 */
[----:B------:R-:W-:-:S03]  /*86c0*/  PLOP3.LUT P0, PT, PT, PT, PT, 0x80, 0x0 ;  /* 0x000000000000781c */ /* 0x000fc60003f0f070 */
        /* <DEDUP_REMOVED lines=8> */
.L_x_2770:
[----:B------:R-:W2:Y:S01]  /*8750*/  LDL R5, [R1+0x8] ;  /* 0x0000080001057983 */ /* 0x000ea20000100800 */
[----:B------:R-:W-:Y:S01]  /*8760*/  UMOV UR4, 0xffffffff ;  /* 0xffffffff00047882 */ /* 0x000fe20000000000 */
[----:B------:R-:W-:Y:S02]  /*8770*/  SHF.R.S32.HI R7, RZ, 0x1f, R6 ;  /* 0x0000001fff077819 */ /* 0x000fe40000011406 */
[----:B--2---:R-:W-:Y:S01]  /*8780*/  IADD3 R9, R5, -0x1, RZ ;  /* 0xffffffff05097810 */ /* 0x004fe20007ffe0ff */
[----:B------:R-:W-:Y:S06]  /*8790*/  BRA.DIV UR4, `(.L_x_2717) ;  /* 0x0000002a04b47947 */ /* 0x000fec000b800000 */
[----:B------:R-:W-:-:S13]  /*87a0*/  ELECT P6, URZ, PT ;  /* 0x00000000003f782f */ /* 0x000fda00038c0000 */
.L_x_2773:
[----:B------:R-:W-:Y:S05]  /*87b0*/  @!P6 BRA `(.L_x_2718) ;  /* 0x0000000000ece947 */ /* 0x000fea0003800000 */
[----:B------:R1:W-:Y:S01]  /*87c0*/  STL [R1+0x10], R9 ;  /* 0x0000100901007387 */ /* 0x0003e20000100800 */
[----:B------:R-:W-:Y:S01]  /*87d0*/  IMAD.MOV.U32 R4, RZ, RZ, R6 ;  /* 0x000000ffff047224 */ /* 0x000fe200078e0006 */
[----:B------:R-:W-:Y:S06]  /*87e0*/  @!P0 BRA `(.L_x_2719) ;  /* 0x0000000000488947 */ /* 0x000fec0003800000 */
[----:B------:R-:W2:Y:S01]  /*87f0*/  LDC R11, c[0x0][0x41c] ;  /* 0x00010700ff0b7b82 */ /* 0x000ea20000000800 */
[----:B------:R-:W-:Y:S01]  /*8800*/  ULDC.64 UR4, c[0x0][0x408] ;  /* 0x0001020000047ab9 */ /* 0x000fe20000000a00 */
[----:B--2---:R-:W-:-:S13]  /*8810*/  ISETP.NE.AND P1, PT, R11, 0x1, PT ;  /* 0x000000010b00780c */ /* 0x004fda0003f25270 */
[----:B------:R-:W2:Y:S02]  /*8820*/  @P1 LDC.64 R4, c[0x0][0x420] ;  /* 0x00010800ff041b82 */ /* 0x000ea40000000a00 */
[----:B--2---:R-:W-:Y:S01]  /*8830*/  @P1 IMAD.HI.U32 R10, R9, R4, RZ ;  /* 0x00000004090a1227 */ /* 0x004fe200078e00ff */
[----:B------:R-:W-:-:S04]  /*8840*/  MOV R4, R9 ;  /* 0x0000000900047202 */ /* 0x000fc80000000f00 */
[----:B------:R-:W-:Y:S01]  /*8850*/  @P1 SHF.R.U32.HI R4, RZ, R5, R10 ;  /* 0x00000005ff041219 */ /* 0x000fe2000001160a */
[----:B------:R-:W-:-:S03]  /*8860*/  IMAD R10, R7, UR4, RZ ;  /* 0x00000004070a7c24 */ /* 0x000fc6000f8e02ff */
[----:B------:R-:W-:Y:S01]  /*8870*/  IADD3 R5, -R4, RZ, RZ ;  /* 0x000000ff04057210 */ /* 0x000fe20007ffe1ff */
[----:B------:R-:W-:-:S04]  /*8880*/  IMAD R10, R6, UR5, R10 ;  /* 0x00000005060a7c24 */ /* 0x000fc8000f8e020a */
[----:B------:R-:W-:-:S05]  /*8890*/  IMAD R5, R11, R5, R9 ;  /* 0x000000050b057224 */ /* 0x000fca00078e0209 */
[----:B------:R2:W-:Y:S02]  /*88a0*/  STL [R1+0x10], R5 ;  /* 0x0000100501007387 */ /* 0x0005e40000100800 */
[----:B--2---:R-:W-:-:S03]  /*88b0*/  SHF.R.S32.HI R5, RZ, 0x1f, R4 ;  /* 0x0000001fff057819 */ /* 0x004fc60000011404 */
[----:B------:R-:W-:-:S05]  /*88c0*/  IMAD.WIDE.U32 R4, R6, UR4, R4 ;  /* 0x0000000406047c25 */ /* 0x000fca000f8e0004 */
[----:B------:R-:W-:Y:S02]  /*88d0*/  IADD3 R5, R5, R10, RZ ;  /* 0x0000000a05057210 */ /* 0x000fe40007ffe0ff */
[----:B------:R-:W-:-:S04]  /*88e0*/  LEA R10, P1, R4, R2, 0x2 ;  /* 0x00000002040a7211 */ /* 0x000fc800078210ff */
[----:B------:R-:W-:-:S05]  /*88f0*/  LEA.HI.X R11, R4, R3, R5, 0x2, P1 ;  /* 0x00000003040b7211 */ /* 0x000fca00008f1405 */
[----:B------:R2:W5:Y:S04]  /*8900*/  LDG.E R4, desc[UR48][R10.64] ;  /* 0x000000300a047981 */ /* 0x000568000c1e1900 */
.L_x_2719:
[----:B--2---:R-:W2:Y:S01]  /*8910*/  S2R R10, SR_CgaCtaId ;  /* 0x00000000000a7919 */ /* 0x004ea20000008800 */
[----:B------:R-:W-:-:S04]  /*8920*/  MOV R5, 0x400 ;  /* 0x0000040000057802 */ /* 0x000fc80000000f00 */
[----:B--2---:R-:W-:Y:S02]  /*8930*/  LEA R5, R10, R5, 0x18 ;  /* 0x000000050a057211 */ /* 0x004fe400078ec0ff */
[----:B------:R-:W-:Y:S02]  /*8940*/  SHF.L.U32 R10, R17, 0x1f, RZ ;  /* 0x0000001f110a7819 */ /* 0x000fe400000006ff */
[----:B------:R-:W-:-:S04]  /*8950*/  LEA R5, R16, R5, 0x3 ;  /* 0x0000000510057211 */ /* 0x000fc800078e18ff */
[----:B------:R-:W2:Y:S02]  /*8960*/  SYNCS.PHASECHK.TRANS64.TRYWAIT P1, [R5+URZ+0x28c40], R10 ;  /* 0x028c400a050075a7 */ /* 0x000ea4000802017f */
[----:B--2---:R-:W-:Y:S05]  /*8970*/  @!P1 BRA `(.L_x_2720) ;  /* 0x00000028005c9947 */ /* 0x004fea0003800000 */
.L_x_2774:
        /* <DEDUP_REMOVED lines=11> */
.L_x_2721:
[----:B--2---:R-:W2:Y:S01]  /*8a30*/  LDL R10, [R1+0x10] ;  /* 0x00001000010a7983 */ /* 0x004ea20000100800 */
[----:B------:R-:W-:Y:S01]  /*8a40*/  MOV R11, 0x400 ;  /* 0x00000400000b7802 */ /* 0x000fe20000000f00 */
[----:B------:R-:W3:Y:S01]  /*8a50*/  S2R R12, SR_CgaCtaId ;  /* 0x00000000000c7919 */ /* 0x000ee20000008800 */
[----:B------:R-:W-:Y:S01]  /*8a60*/  R2UR UR9, R5 ;  /* 0x00000000050972ca */ /* 0x000fe200000e0000 */
[----:B------:R-:W-:Y:S01]  /*8a70*/  UIADD3 UR4, UP0, UR40, 0x370, URZ ;  /* 0x0000037028047890 */ /* 0x000fe2000ff1e03f */
[----:B------:R-:W-:Y:S02]  /*8a80*/  R2UR UR12, R0 ;  /* 0x00000000000c72ca */ /* 0x000fe400000e0000 */
[----:B-----5:R-:W-:Y:S01]  /*8a90*/  R2UR UR13, R4 ;  /* 0x00000000040d72ca */ /* 0x020fe200000e0000 */
[----:B------:R-:W-:Y:S01]  /*8aa0*/  UIADD3.X UR5, URZ, UR41, URZ, UP0, !UPT ;  /* 0x000000293f057290 */ /* 0x000fe200087fe43f */
[----:B---3--:R-:W-:-:S04]  /*8ab0*/  LEA R11, R12, R11, 0x18 ;  /* 0x0000000b0c0b7211 */ /* 0x008fc800078ec0ff */
[----:B------:R-:W-:-:S04]  /*8ac0*/  LEA R5, R16, R11, 0xd ;  /* 0x0000000b10057211 */ /* 0x000fc800078e68ff */
[----:B------:R-:W-:Y:S01]  /*8ad0*/  R2UR UR8, R5 ;  /* 0x00000000050872ca */ /* 0x000fe200000e0000 */
[----:B------:R-:W-:Y:S01]  /*8ae0*/  UIADD3 UR9, UR9, 0x28c30, URZ ;  /* 0x00028c3009097890 */ /* 0x000fe2000fffe03f */
[----:B------:R-:W-:Y:S01]  /*8af0*/  UMOV UR6, 0x0 ;  /* 0x0000000000067882 */ /* 0x000fe20000000000 */
[----:B------:R-:W-:Y:S01]  /*8b00*/  UMOV UR7, 0x14f00000 ;  /* 0x14f0000000077882 */ /* 0x000fe20000000000 */
[----:B------:R-:W-:-:S09]  /*8b10*/  UMOV UR10, URZ ;  /* 0x0000003f000a7c82 */ /* 0x000fd20008000000 */
[----:B------:R-:W-:Y:S01]  /*8b20*/  UIADD3 UR8, UR8, 0x22400, URZ ;  /* 0x0002240008087890 */ /* 0x000fe2000fffe03f */
[----:B--2---:R-:W-:-:S13]  /*8b30*/  R2UR UR11, R10 ;  /* 0x000000000a0b72ca */ /* 0x004fda00000e0000 */
[----:B------:R-:W-:-:S09]  /*8b40*/  USHF.L.U32 UR11, UR11, 0x6, URZ ;  /* 0x000000060b0b7899 */ /* 0x000fd2000800063f */
[----:B------:R2:W-:Y:S02]  /*8b50*/  UTMALDG.4D [UR8], [UR4], desc[UR6] ;  /* 0x00000608040075b4 */ /* 0x0005e40008019000 */
[----:B--2---:R-:W-:Y:S01]  /*8b60*/  NOP ;  /* 0x0000000000007918 */ /* 0x004fe20000000000 */
.L_x_2718:
[----:B------:R-:W2:Y:S01]  /*8b70*/  LDL R12, [R1+0x18] ;  /* 0x00001800010c7983 */ /* 0x000ea20000100800 */
[----:B------:R-:W-:Y:S05]  /*8b80*/  WARPSYNC.ALL ;  /* 0x0000000000007948 */ /* 0x000fea0003800000 */
[----:B------:R-:W3:Y:S01]  /*8b90*/  S2R R11, SR_CgaCtaId ;  /* 0x00000000000b7919 */ /* 0x000ee20000008800 */
[----:B------:R-:W-:Y:S01]  /*8ba0*/  MOV R10, 0x400 ;  /* 0x00000400000a7802 */ /* 0x000fe20000000f00 */
[----:B------:R-:W-:Y:S01]  /*8bb0*/  BAR.SYNC.DEFER_BLOCKING 0x8, 0xa0 ;  /* 0x0202800000007b1d */ /* 0x000fe20000010000 */
[----:B------:R-:W-:-:S13]  /*8bc0*/  ELECT P1, URZ, PT ;  /* 0x00000000003f782f */ /* 0x000fda0003820000 */
[----:B------:R-:W-:Y:S01]  /*8bd0*/  @P1 R2UR UR13, R18 ;  /* 0x00000000120d12ca */ /* 0x000fe200000e0000 */
[----:B------:R-:W-:Y:S01]  /*8be0*/  UIADD3 UR4, UP0, UR40, 0x270, URZ ;  /* 0x0000027028047890 */ /* 0x000fe2000ff1e03f */
[----:B------:R-:W-:Y:S02]  /*8bf0*/  @P1 R2UR UR12, R19 ;  /* 0x00000000130c12ca */ /* 0x000fe400000e0000 */
[----:B------:R-:W-:Y:S01]  /*8c00*/  @P1 R2UR UR11, R8 ;  /* 0x00000000080b12ca */ /* 0x000fe200000e0000 */
[----:B------:R-:W-:Y:S01]  /*8c10*/  UIADD3.X UR5, URZ, UR41, URZ, UP0, !UPT ;  /* 0x000000293f057290 */ /* 0x000fe200087fe43f */
[----:B------:R-:W-:Y:S01]  /*8c20*/  BSSY B0, `(.L_x_2722) ;  /* 0x000000f000007945 */ /* 0x000fe20003800000 */
[----:B------:R-:W-:Y:S01]  /*8c30*/  UMOV UR6, 0x0 ;  /* 0x0000000000067882 */ /* 0x000fe20000000000 */
[----:B------:R-:W-:Y:S01]  /*8c40*/  UMOV UR7, 0x12f00000 ;  /* 0x12f0000000077882 */ /* 0x000fe20000000000 */
[----:B------:R-:W-:Y:S01]  /*8c50*/  UMOV UR10, URZ ;  /* 0x0000003f000a7c82 */ /* 0x000fe20008000000 */
[----:B------:R-:W-:-:S02]  /*8c60*/  @P1 MOV R5, 0x2000 ;  /* 0x0000200000051802 */ /* 0x000fc40000000f00 */
[----:B---3--:R-:W-:-:S04]  /*8c70*/  LEA R10, R11, R10, 0x18 ;  /* 0x0000000a0b0a7211 */ /* 0x008fc800078ec0ff */
[----:B------:R-:W-:Y:S01]  /*8c80*/  R2UR UR9, R10 ;  /* 0x000000000a0972ca */ /* 0x000fe200000e0000 */
[----:B------:R2:W-:-:S12]  /*8c90*/  @P1 SYNCS.ARRIVE.TRANS64 RZ, [R10+URZ+0x28c00], R5 ;  /* 0x028c00050aff19a7 */ /* 0x0005d8000800003f */
[----:B------:R-:W-:Y:S02]  /*8ca0*/  UIADD3 UR8, UR9, 0x20400, URZ ;  /* 0x0002040009087890 */ /* 0x000fe4000fffe03f */
[----:B------:R-:W-:-:S09]  /*8cb0*/  UIADD3 UR9, UR9, 0x28c00, URZ ;  /* 0x00028c0009097890 */ /* 0x000fd2000fffe03f */
[----:B------:R3:W-:Y:S01]  /*8cc0*/  UTMALDG.4D [UR8], [UR4], desc[UR6] ;  /* 0x00000608040075b4 */ /* 0x0007e20008019000 */
[----:B--2---:R-:W-:-:S04]  /*8cd0*/  LOP3.LUT R5, R12, 0x1, RZ, 0xc, !PT ;  /* 0x000000010c057812 */ /* 0x004fc800078e0cff */
[----:B------:R-:W-:-:S04]  /*8ce0*/  SHF.L.U32 R5, R5, 0x1f, RZ ;  /* 0x0000001f05057819 */ /* 0x000fc800000006ff */
[----:B------:R-:W2:Y:S02]  /*8cf0*/  SYNCS.PHASECHK.TRANS64.TRYWAIT P1, [R10+URZ+0x28c20], R5 ;  /* 0x028c20050a0075a7 */ /* 0x000ea4000802017f */
[----:B--23--:R-:W-:Y:S05]  /*8d00*/  @!P1 BRA `(.L_x_2723) ;  /* 0x00000024008c9947 */ /* 0x00cfea0003800000 */
.L_x_2775:
[----:B------:R-:W-:Y:S05]  /*8d10*/  BSYNC B0 ;  /* 0x0000000000007941 */ /* 0x000fea0003800000 */
.L_x_2722:
[----:B------:R-:W-:Y:S04]  /*8d20*/  BSSY B0, `(.L_x_2724) ;  /* 0x000004b000007945 */ /* 0x000fe80003800000 */
[----:B------:R-:W-:Y:S05]  /*8d30*/  @!P6 BRA `(.L_x_2725) ;  /* 0x000000040024e947 */ /* 0x000fea0003800000 */
[----:B------:R-:W3:Y:S01]  /*8d40*/  S2R R11, SR_CgaCtaId ;  /* 0x00000000000b7919 */ /* 0x000ee20000008800 */
[----:B--2---:R-:W-:Y:S02]  /*8d50*/  MOV R8, 0x400 ;  /* 0x0000040000087802 */ /* 0x004fe40000000f00 */
[----:B------:R-:W-:Y:S01]  /*8d60*/  SHF.L.U32 R5, R17, 0x1f, RZ ;  /* 0x0000001f11057819 */ /* 0x000fe200000006ff */
[----:B------:R-:W2:Y:S01]  /*8d70*/  S2R R10, SR_TID.X ;  /* 0x00000000000a7919 */ /* 0x000ea20000002100 */
[----:B---3--:R-:W-:-:S04]  /*8d80*/  LEA R8, R11, R8, 0x18 ;  /* 0x000000080b087211 */ /* 0x008fc800078ec0ff */
[----:B------:R-:W-:Y:S02]  /*8d90*/  LEA R8, R16, R8, 0x3 ;  /* 0x0000000810087211 */ /* 0x000fe400078e18ff */
[----:B--2---:R-:W-:Y:S02]  /*8da0*/  LOP3.LUT R10, R10, 0x7f, RZ, 0xc0, !PT ;  /* 0x0000007f0a0a7812 */ /* 0x004fe400078ec0ff */
[----:B------:R-:W2:Y:S02]  /*8db0*/  SYNCS.PHASECHK.TRANS64.TRYWAIT P1, [R8+URZ+0x28c60], R5 ;  /* 0x028c6005080075a7 */ /* 0x000ea4000802017f */
[----:B------:R-:W-:Y:S01]  /*8dc0*/  ISETP.NE.AND P2, PT, R10, RZ, PT ;  /* 0x000000ff0a00720c */ /* 0x000fe20003f45270 */
[----:B--2---:R-:W-:-:S12]  /*8dd0*/  @!P1 BRA `(.L_x_2726) ;  /* 0x0000002400789947 */ /* 0x004fd80003800000 */
.L_x_2776:
[----:B------:R-:W-:Y:S05]  /*8de0*/  @P2 BRA `(.L_x_2727) ;  /* 0x00000000001c2947 */ /* 0x000fea0003800000 */
[----:B------:R-:W3:Y:S01]  /*8df0*/  S2R R10, SR_TID.X ;  /* 0x00000000000a7919 */ /* 0x000ee20000002100 */
[----:B--2---:R-:W-:-:S04]  /*8e00*/  MOV R5, 0x10000 ;  /* 0x0001000000057802 */ /* 0x004fc80000000f00 */
[----:B------:R4:W-:Y:S01]  /*8e10*/  SYNCS.ARRIVE.TRANS64 RZ, [R8+URZ+0x28c50], R5 ;  /* 0x028c500508ff79a7 */ /* 0x0009e2000800003f */
[----:B---3--:R-:W-:-:S04]  /*8e20*/  LOP3.LUT R10, R10, 0x1f, RZ, 0xc0, !PT ;  /* 0x0000001f0a0a7812 */ /* 0x008fc800078ec0ff */
[----:B------:R-:W-:-:S13]  /*8e30*/  ISETP.NE.AND P1, PT, R10, RZ, PT ;  /* 0x000000ff0a00720c */ /* 0x000fda0003f25270 */
[----:B----4-:R-:W-:Y:S05]  /*8e40*/  @!P1 BRA `(.L_x_2727) ;  /* 0x0000000000049947 */ /* 0x010fea0003800000 */
[----:B------:R-:W-:Y:S01]  /*8e50*/  BPT.TRAP 0x1 ;  /* 0x000000040000795c */ /* 0x000fe20000300000 */
.L_x_2727:
[----:B------:R-:W3:Y:S01]  /*8e60*/  LDL R10, [R1+0x10] ;  /* 0x00001000010a7983 */ /* 0x000ee20000100800 */
[----:B--2---:R-:W-:Y:S01]  /*8e70*/  MOV R5, 0x400 ;  /* 0x0000040000057802 */ /* 0x004fe20000000f00 */
[----:B------:R-:W2:Y:S01]  /*8e80*/  S2R R11, SR_CgaCtaId ;  /* 0x00000000000b7919 */ /* 0x000ea20000008800 */
[----:B------:R-:W-:Y:S01]  /*8e90*/  R2UR UR9, R8 ;  /* 0x00000000080972ca */ /* 0x000fe200000e0000 */
[----:B------:R-:W-:Y:S01]  /*8ea0*/  UIADD3 UR4, UP0, UR40, 0x470, URZ ;  /* 0x0000047028047890 */ /* 0x000fe2000ff1e03f */
[----:B------:R-:W-:Y:S02]  /*8eb0*/  R2UR UR12, R0 ;  /* 0x00000000000c72ca */ /* 0x000fe400000e0000 */
[----:B------:R-:W-:Y:S01]  /*8ec0*/  R2UR UR13, R4 ;  /* 0x00000000040d72ca */ /* 0x000fe200000e0000 */
[----:B------:R-:W-:Y:S01]  /*8ed0*/  UIADD3.X UR5, URZ, UR41, URZ, UP0, !UPT ;  /* 0x000000293f057290 */ /* 0x000fe200087fe43f */
[----:B--2---:R-:W-:-:S05]  /*8ee0*/  LEA R5, R11, R5, 0x18 ;  /* 0x000000050b057211 */ /* 0x004fca00078ec0ff */
        /* <DEDUP_REMOVED lines=9> */
[----:B------:R-:W-:Y:S01]  /*8f80*/  UMOV UR16, 0x40 ;  /* 0x0000004000107882 */ /* 0x000fe20000000000 */
[----:B------:R-:W-:Y:S01]  /*8f90*/  UIADD3 UR19, UR14, 0x6400, URZ ;  /* 0x000064000e137890 */ /* 0x000fe2000fffe03f */
[----:B------:R-:W-:Y:S01]  /*8fa0*/  UMOV UR18, 0x80 ;  /* 0x0000008000127882 */ /* 0x000fe20000000000 */
[----:B------:R-:W-:Y:S01]  /*8fb0*/  UMOV UR20, 0xc0 ;  /* 0x000000c000147882 */ /* 0x000fe20000000000 */
[----:B------:R-:W-:Y:S01]  /*8fc0*/  UMOV UR21, 0x100 ;  /* 0x0000010000157882 */ /* 0x000fe20000000000 */
[----:B------:R-:W-:Y:S01]  /*8fd0*/  UMOV UR22, 0x140 ;  /* 0x0000014000167882 */ /* 0x000fe20000000000 */
[----:B---3--:R-:W-:-:S13]  /*8fe0*/  R2UR UR11, R10 ;  /* 0x000000000a0b72ca */ /* 0x008fda00000e0000 */
[----:B------:R-:W-:-:S09]  /*8ff0*/  USHF.L.U32 UR11, UR11, 0x6, URZ ;  /* 0x000000060b0b7899 */ /* 0x000fd2000800063f */
[----:B------:R2:W-:Y:S02]  /*9000*/  UTMALDG.4D [UR8], [UR4], desc[UR6] ;  /* 0x00000608040075b4 */ /* 0x0005e40008019000 */
[----:B--2---:R-:W-:Y:S01]  /*9010*/  UMOV UR8, UR15 ;  /* 0x0000000f00087c82 */ /* 0x004fe20008000000 */
[----:B------:R-:W-:Y:S01]  /*9020*/  UMOV UR10, UR16 ;  /* 0x00000010000a7c82 */ /* 0x000fe20008000000 */
[----:B------:R-:W-:Y:S01]  /*9030*/  UIADD3 UR15, UR14, 0x8400, URZ ;  /* 0x000084000e0f7890 */ /* 0x000fe2000fffe03f */
[----:B------:R2:W-:Y:S01]  /*9040*/  UTMALDG.4D [UR8], [UR4], desc[UR6] ;  /* 0x00000608040075b4 */ /* 0x0005e20008019000 */
[----:B------:R-:W-:Y:S01]  /*9050*/  UIADD3 UR16, UR14, 0xa400, URZ ;  /* 0x0000a4000e107890 */ /* 0x000fe2000fffe03f */
[----:B--2---:R-:W-:Y:S01]  /*9060*/  UMOV UR8, UR17 ;  /* 0x0000001100087c82 */ /* 0x004fe20008000000 */
[----:B------:R-:W-:Y:S02]  /*9070*/  UMOV UR10, UR18 ;  /* 0x00000012000a7c82 */ /* 0x000fe40008000000 */
[----:B------:R2:W-:Y:S01]  /*9080*/  UTMALDG.4D [UR8], [UR4], desc[UR6] ;  /* 0x00000608040075b4 */ /* 0x0005e20008019000 */
[----:B------:R-:W-:Y:S01]  /*9090*/  UIADD3 UR17, UR14, 0xc400, URZ ;  /* 0x0000c4000e117890 */ /* 0x000fe2000fffe03f */
[----:B--2---:R-:W-:Y:S01]  /*90a0*/  UMOV UR8, UR19 ;  /* 0x0000001300087c82 */ /* 0x004fe20008000000 */
[----:B------:R-:W-:-:S02]  /*90b0*/  UMOV UR10, UR20 ;  /* 0x00000014000a7c82 */ /* 0x000fc40008000000 */
[----:B------:R2:W-:Y:S02]  /*90c0*/  UTMALDG.4D [UR8], [UR4], desc[UR6] ;  /* 0x00000608040075b4 */ /* 0x0005e40008019000 */
[----:B--2---:R-:W-:Y:S01]  /*90d0*/  UMOV UR8, UR15 ;  /* 0x0000000f00087c82 */ /* 0x004fe20008000000 */
[----:B------:R-:W-:Y:S01]  /*90e0*/  UMOV UR10, UR21 ;  /* 0x00000015000a7c82 */ /* 0x000fe20008000000 */
[----:B------:R-:W-:Y:S01]  /*90f0*/  UIADD3 UR15, UR14, 0xe400, URZ ;  /* 0x0000e4000e0f7890 */ /* 0x000fe2000fffe03f */
[----:B------:R2:W-:Y:S02]  /*9100*/  UTMALDG.4D [UR8], [UR4], desc[UR6] ;  /* 0x00000608040075b4 */ /* 0x0005e40008019000 */
[----:B------:R-:W-:Y:S01]  /*9110*/  UMOV UR14, 0x180 ;  /* 0x00000180000e7882 */ /* 0x000fe20000000000 */
[----:B--2---:R-:W-:Y:S01]  /*9120*/  UMOV UR8, UR16 ;  /* 0x0000001000087c82 */ /* 0x004fe20008000000 */
[----:B------:R-:W-:Y:S02]  /*9130*/  UMOV UR10, UR22 ;  /* 0x00000016000a7c82 */ /* 0x000fe40008000000 */
[----:B------:R2:W-:Y:S02]  /*9140*/  UTMALDG.4D [UR8], [UR4], desc[UR6] ;  /* 0x00000608040075b4 */ /* 0x0005e40008019000 */
[----:B--2---:R-:W-:Y:S01]  /*9150*/  UMOV UR8, UR17 ;  /* 0x0000001100087c82 */ /* 0x004fe20008000000 */
[----:B------:R-:W-:Y:S01]  /*9160*/  UMOV UR10, UR14 ;  /* 0x0000000e000a7c82 */ /* 0x000fe20008000000 */
[----:B------:R-:W-:Y:S01]  /*9170*/  UMOV UR14, 0x1c0 ;  /* 0x000001c0000e7882 */ /* 0x000fe20000000000 */
[----:B------:R2:W-:Y:S02]  /*9180*/  UTMALDG.4D [UR8], [UR4], desc[UR6] ;  /* 0x00000608040075b4 */ /* 0x0005e40008019000 */
[----:B--2---:R-:W-:Y:S01]  /*9190*/  UMOV UR8, UR15 ;  /* 0x0000000f00087c82 */ /* 0x004fe20008000000 */
[----:B------:R-:W-:-:S02]  /*91a0*/  UMOV UR10, UR14 ;  /* 0x0000000e000a7c82 */ /* 0x000fc40008000000 */
[----:B------:R3:W-:Y:S02]  /*91b0*/  UTMALDG.4D [UR8], [UR4], desc[UR6] ;  /* 0x00000608040075b4 */ /* 0x0007e40008019000 */
[----:B---3--:R-:W-:Y:S01]  /*91c0*/  NOP ;  /* 0x0000000000007918 */ /* 0x008fe20000000000 */
.L_x_2725:
[----:B------:R-:W-:Y:S05]  /*91d0*/  BSYNC B0 ;  /* 0x0000000000007941 */ /* 0x000fea0003800000 */
.L_x_2724:
[----:B--2---:R-:W2:Y:S01]  /*91e0*/  LDL.LU R5, [R1+0x14] ;  /* 0x0000140001057983 */ /* 0x004ea20000300800 */
[----:B------:R-:W-:-:S04]  /*91f0*/  IADD3 R16, R16, 0x1, RZ ;  /* 0x0000000110107810 */ /* 0x000fc80007ffe0ff */
[----:B------:R-:W-:-:S04]  /*9200*/  ISETP.NE.AND P1, PT, R16, 0x2, PT ;  /* 0x000000021000780c */ /* 0x000fc80003f25270 */
[----:B------:R-:W-:Y:S02]  /*9210*/  SEL R8, RZ, 0x1, P1 ;  /* 0x00000001ff087807 */ /* 0x000fe40000800000 */
[----:B------:R-:W-:Y:S02]  /*9220*/  SEL R16, R16, RZ, P1 ;  /* 0x000000ff10107207 */ /* 0x000fe40000800000 */
[----:B------:R-:W-:Y:S02]  /*9230*/  LOP3.LUT R17, R17, R8, RZ, 0x3c, !PT ;  /* 0x0000000811117212 */ /* 0x000fe400078e3cff */
[----:B--2---:R-:W-:-:S13]  /*9240*/  ISETP.GE.AND P2, PT, R5, 0x41, PT ;  /* 0x000000410500780c */ /* 0x004fda0003f46270 */
[----:B------:R-:W-:Y:S05]  /*9250*/  @!P2 BRA `(.L_x_2728) ;  /* 0x000000180038a947 */ /* 0x000fea0003800000 */
[----:B------:R-:W2:Y:S01]  /*9260*/  LDL R11, [R1+0x8] ;  /* 0x00000800010b7983 */ /* 0x000ea20000100800 */
[----:B------:R-:W-:Y:S02]  /*9270*/  MOV R5, 0x1 ;  /* 0x0000000100057802 */ /* 0x000fe40000000f00 */
[C---:B--2---:R-:W-:Y:S01]  /*9280*/  IADD3 R10, -R11.reuse, RZ, RZ ;  /* 0x000000ff0b0a7210 */ /* 0x044fe20007ffe1ff */
[----:B------:R-:W-:-:S03]  /*9290*/  VIADD R8, R11, 0xfffffffe ;  /* 0xfffffffe0b087836 */ /* 0x000fc60000000000 */
[----:B------:R-:W-:-:S04]  /*92a0*/  VIADDMNMX R10, R10, R5, 0xffffffff, !PT ;  /* 0xffffffff0a0a7446 */ /* 0x000fc80007800105 */
[----:B------:R-:W-:-:S04]  /*92b0*/  IADD3 R5, R11, R10, RZ ;  /* 0x0000000a0b057210 */ /* 0x000fc80007ffe0ff */
[----:B------:R-:W-:-:S04]  /*92c0*/  LOP3.LUT R5, R5, 0x1, RZ, 0xc0, !PT ;  /* 0x0000000105057812 */ /* 0x000fc800078ec0ff */
[----:B------:R-:W-:-:S13]  /*92d0*/  ISETP.NE.U32.AND P1, PT, R5, 0x1, PT ;  /* 0x000000010500780c */ /* 0x000fda0003f25070 */
[----:B------:R-:W-:Y:S05]  /*92e0*/  @P1 BRA `(.L_x_2729) ;  /* 0x0000000400fc1947 */ /* 0x000fea0003800000 */
[----:B------:R-:W-:Y:S04]  /*92f0*/  BSSY B0, `(.L_x_2730) ;  /* 0x0000077000007945 */ /* 0x000fe80003800000 */
[----:B------:R-:W-:Y:S05]  /*9300*/  @!P6 BRA `(.L_x_2731) ;  /* 0x0000000400d4e947 */ /* 0x000fea0003800000 */
[----:B------:R-:W-:Y:S05]  /*9310*/  @!P0 BRA `(.L_x_2732) ;  /* 0x0000000000448947 */ /* 0x000fea0003800000 */
[----:B------:R-:W2:Y:S01]  /*9320*/  LDC R11, c[0x0][0x41c] ;  /* 0x00010700ff0b7b82 */ /* 0x000ea20000000800 */
[----:B------:R-:W-:Y:S01]  /*9330*/  ULDC.64 UR4, c[0x0][0x408] ;  /* 0x0001020000047ab9 */ /* 0x000fe20000000a00 */
[----:B--2---:R-:W-:-:S13]  /*9340*/  ISETP.NE.AND P1, PT, R11, 0x1, PT ;  /* 0x000000010b00780c */ /* 0x004fda0003f25270 */
[----:B------:R-:W2:Y:S02]  /*9350*/  @P1 LDC.64 R4, c[0x0][0x420] ;  /* 0x00010800ff041b82 */ /* 0x000ea40000000a00 */
[----:B--2---:R-:W-:Y:S01]  /*9360*/  @P1 IMAD.HI.U32 R12, R8, R4, RZ ;  /* 0x00000004080c1227 */ /* 0x004fe200078e00ff */
[----:B------:R-:W-:-:S04]  /*9370*/  MOV R4, R8 ;  /* 0x0000000800047202 */ /* 0x000fc80000000f00 */
[----:B------:R-:W-:-:S04]  /*9380*/  @P1 SHF.R.U32.HI R4, RZ, R5, R12 ;  /* 0x00000005ff041219 */ /* 0x000fc8000001160c */
[----:B------:R-:W-:-:S05]  /*9390*/  IADD3 R5, -R4, RZ, RZ ;  /* 0x000000ff04057210 */ /* 0x000fca0007ffe1ff */
[----:B------:R-:W-:Y:S01]  /*93a0*/  IMAD R8, R11, R5, R8 ;  /* 0x000000050b087224 */ /* 0x000fe200078e0208 */
[--C-:B------:R-:W-:Y:S01]  /*93b0*/  SHF.R.S32.HI R5, RZ, 0x1f, R4.reuse ;  /* 0x0000001fff057819 */ /* 0x100fe20000011404 */
[----:B------:R-:W-:Y:S02]  /*93c0*/  IMAD R11, R7, UR4, RZ ;  /* 0x00000004070b7c24 */ /* 0x000fe4000f8e02ff */
[----:B------:R-:W-:-:S04]  /*93d0*/  IMAD.WIDE.U32 R4, R6, UR4, R4 ;  /* 0x0000000406047c25 */ /* 0x000fc8000f8e0004 */
[----:B------:R-:W-:Y:S01]  /*93e0*/  IMAD R11, R6, UR5, R11 ;  /* 0x00000005060b7c24 */ /* 0x000fe2000f8e020b */
[----:B------:R-:W-:-:S04]  /*93f0*/  LEA R2, P1, R4, R2, 0x2 ;  /* 0x0000000204027211 */ /* 0x000fc800078210ff */
[----:B------:R-:W-:-:S04]  /*9400*/  IADD3 R11, R11, R5, RZ ;  /* 0x000000050b0b7210 */ /* 0x000fc80007ffe0ff */
[----:B------:R-:W-:-:S05]  /*9410*/  LEA.HI.X R3, R4, R3, R11, 0x2, P1 ;  /* 0x0000000304037211 */ /* 0x000fca00008f140b */
[----:B------:R2:W5:Y:S02]  /*9420*/  LDG.E R4, desc[UR48][R2.64] ;  /* 0x0000003002047981 */ /* 0x000564000c1e1900 */
.L_x_2732:
[----:B--2---:R-:W2:Y:S01]  /*9430*/  S2R R3, SR_CgaCtaId ;  /* 0x0000000000037919 */ /* 0x004ea20000008800 */
[----:B------:R-:W-:Y:S01]  /*9440*/  MOV R2, 0x400 ;  /* 0x0000040000027802 */ /* 0x000fe20000000f00 */
[----:B------:R-:W3:Y:S03]  /*9450*/  S2R R5, SR_TID.X ;  /* 0x0000000000057919 */ /* 0x000ee60000002100 */
[----:B--2---:R-:W-:Y:S02]  /*9460*/  LEA R2, R3, R2, 0x18 ;  /* 0x0000000203027211 */ /* 0x004fe400078ec0ff */
[----:B------:R-:W-:Y:S02]  /*9470*/  SHF.L.U32 R3, R17, 0x1f, RZ ;  /* 0x0000001f11037819 */ /* 0x000fe400000006ff */
[----:B------:R-:W-:Y:S02]  /*9480*/  LEA R2, R16, R2, 0x3 ;  /* 0x0000000210027211 */ /* 0x000fe400078e18ff */
[----:B---3--:R-:W-:-:S02]  /*9490*/  LOP3.LUT R5, R5, 0x7f, RZ, 0xc0, !PT ;  /* 0x0000007f05057812 */ /* 0x008fc400078ec0ff */
[----:B------:R-:W2:Y:S02]  /*94a0*/  SYNCS.PHASECHK.TRANS64.TRYWAIT P2, [R2+URZ+0x28c40], R3 ;  /* 0x028c4003020075a7 */ /* 0x000ea4000804017f */
[----:B------:R-:W-:Y:S01]  /*94b0*/  ISETP.NE.AND P1, PT, R5, RZ, PT ;  /* 0x000000ff0500720c */ /* 0x000fe20003f25270 */
[----:B--2---:R-:W-:-:S12]  /*94c0*/  @!P2 BRA `(.L_x_2733) ;  /* 0x0000001c00d0a947 */ /* 0x004fd80003800000 */
.L_x_2777:
[----:B------:R-:W-:Y:S05]  /*94d0*/  @P1 BRA `(.L_x_2734) ;  /* 0x00000000001c1947 */ /* 0x000fea0003800000 */
[----:B------:R-:W3:Y:S01]  /*94e0*/  S2R R11, SR_TID.X ;  /* 0x00000000000b7919 */ /* 0x000ee20000002100 */
[----:B------:R-:W-:-:S04]  /*94f0*/  IMAD.MOV.U32 R5, RZ, RZ, 0x2000 ;  /* 0x00002000ff057424 */ /* 0x000fc800078e00ff */
[----:B------:R4:W-:Y:S01]  /*9500*/  SYNCS.ARRIVE.TRANS64 RZ, [R2+URZ+0x28c30], R5 ;  /* 0x028c300502ff79a7 */ /* 0x0009e2000800003f */
[----:B---3--:R-:W-:-:S04]  /*9510*/  LOP3.LUT R11, R11, 0x1f, RZ, 0xc0, !PT ;  /* 0x0000001f0b0b7812 */ /* 0x008fc800078ec0ff */
[----:B------:R-:W-:-:S13]  /*9520*/  ISETP.NE.AND P2, PT, R11, RZ, PT ;  /* 0x000000ff0b00720c */ /* 0x000fda0003f45270 */
[----:B----4-:R-:W-:Y:S05]  /*9530*/  @!P2 BRA `(.L_x_2734) ;  /* 0x000000000004a947 */ /* 0x010fea0003800000 */
[----:B------:R-:W-:Y:S01]  /*9540*/  BPT.TRAP 0x1 ;  /* 0x000000040000795c */ /* 0x000fe20000300000 */
.L_x_2734:
[----:B------:R-:W3:Y:S01]  /*9550*/  S2R R11, SR_CgaCtaId ;  /* 0x00000000000b7919 */ /* 0x000ee20000008800 */
[----:B------:R-:W-:Y:S01]  /*9560*/  MOV R5, 0x400 ;  /* 0x0000040000057802 */ /* 0x000fe20000000f00 */
[----:B------:R-:W-:Y:S01]  /*9570*/  UIADD3 UR4, UP0, UR40, 0x370, URZ ;  /* 0x0000037028047890 */ /* 0x000fe2000ff1e03f */
[----:B------:R-:W-:Y:S01]  /*9580*/  R2UR UR9, R2 ;  /* 0x00000000020972ca */ /* 0x000fe200000e0000 */
[----:B------:R-:W-:Y:S01]  /*9590*/  UMOV UR6, 0x0 ;  /* 0x0000000000067882 */ /* 0x000fe20000000000 */
[----:B------:R-:W-:Y:S01]  /*95a0*/  SHF.L.U32 R8, R8, 0x6, RZ ;  /* 0x0000000608087819 */ /* 0x000fe200000006ff */
[----:B------:R-:W-:Y:S01]  /*95b0*/  UIADD3.X UR5, URZ, UR41, URZ, UP0, !UPT ;  /* 0x000000293f057290 */ /* 0x000fe200087fe43f */
[----:B------:R-:W-:Y:S01]  /*95c0*/  R2UR UR12, R0 ;  /* 0x00000000000c72ca */ /* 0x000fe200000e0000 */
[----:B------:R-:W-:Y:S01]  /*95d0*/  UMOV UR7, 0x14f00000 ;  /* 0x14f0000000077882 */ /* 0x000fe20000000000 */
[----:B-----5:R-:W-:Y:S01]  /*95e0*/  R2UR UR13, R4 ;  /* 0x00000000040d72ca */ /* 0x020fe200000e0000 */
[----:B------:R-:W-:Y:S01]  /*95f0*/  UMOV UR10, URZ ;  /* 0x0000003f000a7c82 */ /* 0x000fe20008000000 */
[----:B------:R-:W-:-:S05]  /*9600*/  R2UR UR11, R8 ;  /* 0x00000000080b72ca */ /* 0x000fca00000e0000 */
[----:B------:R-:W-:Y:S01]  /*9610*/  UIADD3 UR9, UR9, 0x28c30, URZ ;  /* 0x00028c3009097890 */ /* 0x000fe2000fffe03f */
[----:B---3--:R-:W-:-:S04]  /*9620*/  LEA R5, R11, R5, 0x18 ;  /* 0x000000050b057211 */ /* 0x008fc800078ec0ff */
[----:B------:R-:W-:-:S04]  /*9630*/  LEA R5, R16, R5, 0xd ;  /* 0x0000000510057211 */ /* 0x000fc800078e68ff */
[----:B------:R-:W-:-:S13]  /*9640*/  R2UR UR8, R5 ;  /* 0x00000000050872ca */ /* 0x000fda00000e0000 */
[----:B------:R-:W-:-:S09]  /*9650*/  UIADD3 UR8, UR8, 0x22400, URZ ;  /* 0x0002240008087890 */ /* 0x000fd2000fffe03f */
[----:B------:R3:W-:Y:S01]  /*9660*/  UTMALDG.4D [UR8], [UR4], desc[UR6] ;  /* 0x00000608040075b4 */ /* 0x0007e20008019000 */
[----:B------:R-:W4:Y:S02]  /*9670*/  SYNCS.PHASECHK.TRANS64.TRYWAIT P2, [R2+URZ+0x28c60], R3 ;  /* 0x028c6003020075a7 */ /* 0x000f24000804017f */
[----:B---34-:R-:W-:Y:S05]  /*9680*/  @!P2 BRA `(.L_x_2735) ;  /* 0x0000001c0074a947 */ /* 0x018fea0003800000 */
.L_x_2778:
[----:B------:R-:W-:Y:S05]  /*9690*/  @P1 BRA `(.L_x_2736) ;  /* 0x00000000001c1947 */ /* 0x000fea0003800000 */
[----:B------:R-:W4:Y:S01]  /*96a0*/  S2R R5, SR_TID.X ;  /* 0x0000000000057919 */ /* 0x000f220000002100 */
[----:B--23--:R-:W-:-:S04]  /*96b0*/  MOV R3, 0x10000 ;  /* 0x0001000000037802 */ /* 0x00cfc80000000f00 */
[----:B------:R2:W-:Y:S01]  /*96c0*/  SYNCS.ARRIVE.TRANS64 RZ, [R2+URZ+0x28c50], R3 ;  /* 0x028c500302ff79a7 */ /* 0x0005e2000800003f */
[----:B----4-:R-:W-:-:S04]  /*96d0*/  LOP3.LUT R5, R5, 0x1f, RZ, 0xc0, !PT ;  /* 0x0000001f05057812 */ /* 0x010fc800078ec0ff */
[----:B------:R-:W-:-:S13]  /*96e0*/  ISETP.NE.AND P1, PT, R5, RZ, PT ;  /* 0x000000ff0500720c */ /* 0x000fda0003f25270 */
[----:B--2---:R-:W-:Y:S05]  /*96f0*/  @!P1 BRA `(.L_x_2736) ;  /* 0x0000000000049947 */ /* 0x004fea0003800000 */
[----:B------:R-:W-:Y:S01]  /*9700*/  BPT.TRAP 0x1 ;  /* 0x000000040000795c */ /* 0x000fe20000300000 */
.L_x_2736:
[----:B------:R-:W4:Y:S01]  /*9710*/  S2R R5, SR_CgaCtaId ;  /* 0x0000000000057919 */ /* 0x000f220000008800 */
[----:B--23--:R-:W-:Y:S01]  /*9720*/  MOV R3, 0x400 ;  /* 0x0000040000037802 */ /* 0x00cfe20000000f00 */
        /* <DEDUP_REMOVED lines=9> */
[----:B------:R-:W-:Y:S01]  /*97c0*/  UMOV UR18, 0x40 ;  /* 0x0000004000127882 */ /* 0x000fe20000000000 */
[----:B------:R-:W-:Y:S01]  /*97d0*/  UMOV UR19, 0x80 ;  /* 0x0000008000137882 */ /* 0x000fe20000000000 */
[----:B------:R-:W-:Y:S01]  /*97e0*/  UMOV UR20, 0xc0 ;  /* 0x000000c000147882 */ /* 0x000fe20000000000 */
[----:B------:R-:W-:Y:S01]  /*97f0*/  UMOV UR21, 0x100 ;  /* 0x0000010000157882 */ /* 0x000fe20000000000 */
[----:B------:R-:W-:Y:S01]  /*9800*/  UMOV UR22, 0x140 ;  /* 0x0000014000167882 */ /* 0x000fe20000000000 */
[----:B------:R-:W-:Y:S01]  /*9810*/  UIADD3 UR9, UR9, 0x28c50, URZ ;  /* 0x00028c5009097890 */ /* 0x000fe2000fffe03f */
[----:B----4-:R-:W-:-:S04]  /*9820*/  LEA R3, R5, R3, 0x18 ;  /* 0x0000000305037211 */ /* 0x010fc800078ec0ff */
[----:B------:R-:W-:-:S04]  /*9830*/  LEA R2, R16, R3, 0x10 ;  /* 0x0000000310027211 */ /* 0x000fc800078e80ff */
[----:B------:R-:W-:-:S13]  /*9840*/  R2UR UR14, R2 ;  /* 0x00000000020e72ca */ /* 0x000fda00000e0000 */
[----:B------:R-:W-:Y:S02]  /*9850*/  UIADD3 UR8, UR14, 0x400, URZ ;  /* 0x000004000e087890 */ /* 0x000fe4000fffe03f */
[----:B------:R-:W-:Y:S02]  /*9860*/  UIADD3 UR15, UR14, 0x2400, URZ ;  /* 0x000024000e0f7890 */ /* 0x000fe4000fffe03f */
[----:B------:R-:W-:Y:S02]  /*9870*/  UIADD3 UR16, UR14, 0x4400, URZ ;  /* 0x000044000e107890 */ /* 0x000fe4000fffe03f */
[----:B------:R-:W-:-:S03]  /*9880*/  UIADD3 UR17, UR14, 0x6400, URZ ;  /* 0x000064000e117890 */ /* 0x000fc6000fffe03f */
[----:B------:R2:W-:Y:S02]  /*9890*/  UTMALDG.4D [UR8], [UR4], desc[UR6] ;  /* 0x00000608040075b4 */ /* 0x0005e40008019000 */
[----:B--2---:R-:W-:Y:S01]  /*98a0*/  UMOV UR8, UR15 ;  /* 0x0000000f00087c82 */ /* 0x004fe20008000000 */
[----:B------:R-:W-:Y:S01]  /*98b0*/  UMOV UR10, UR18 ;  /* 0x00000012000a7c82 */ /* 0x000fe20008000000 */
[----:B------:R-:W-:Y:S01]  /*98c0*/  UIADD3 UR15, UR14, 0x8400, URZ ;  /* 0x000084000e0f7890 */ /* 0x000fe2000fffe03f */
        /* <DEDUP_REMOVED lines=8> */
[----:B------:R2:W-:Y:S01]  /*9950*/  UTMALDG.4D [UR8], [UR4], desc[UR6] ;  /* 0x00000608040075b4 */ /* 0x0005e20008019000 */
[----:B------:R-:W-:Y:S01]  /*9960*/  UIADD3 UR14, UR14, 0xe400, URZ ;  /* 0x0000e4000e0e7890 */ /* 0x000fe2000fffe03f */
[----:B--2---:R-:W-:Y:S01]  /*9970*/  UMOV UR8, UR15 ;  /* 0x0000000f00087c82 */ /* 0x004fe20008000000 */
[----:B------:R-:W-:Y:S01]  /*9980*/  UMOV UR10, UR21 ;  /* 0x00000015000a7c82 */ /* 0x000fe20008000000 */
[----:B------:R-:W-:Y:S01]  /*9990*/  UMOV UR15, 0x180 ;  /* 0x00000180000f7882 */ /* 0x000fe20000000000 */
[----:B------:R2:W-:Y:S02]  /*99a0*/  UTMALDG.4D [UR8], [UR4], desc[UR6] ;  /* 0x00000608040075b4 */ /* 0x0005e40008019000 */
[----:B--2---:R-:W-:Y:S01]  /*99b0*/  UMOV UR8, UR16 ;  /* 0x0000001000087c82 */ /* 0x004fe20008000000 */
[----:B------:R-:W-:-:S02]  /*99c0*/  UMOV UR10, UR22 ;  /* 0x00000016000a7c82 */ /* 0x000fc40008000000 */
[----:B------:R2:W-:Y:S02]  /*99d0*/  UTMALDG.4D [UR8], [UR4], desc[UR6] ;  /* 0x00000608040075b4 */ /* 0x0005e40008019000 */
[----:B--2---:R-:W-:Y:S01]  /*99e0*/  UMOV UR8, UR17 ;  /* 0x0000001100087c82 */ /* 0x004fe20008000000 */
[----:B------:R-:W-:Y:S01]  /*99f0*/  UMOV UR10, UR15 ;  /* 0x0000000f000a7c82 */ /* 0x000fe20008000000 */
[----:B------:R-:W-:Y:S01]  /*9a00*/  UMOV UR15, 0x1c0 ;  /* 0x000001c0000f7882 */ /* 0x000fe20000000000 */
[----:B------:R2:W-:Y:S02]  /*9a10*/  UTMALDG.4D [UR8], [UR4], desc[UR6] ;  /* 0x00000608040075b4 */ /* 0x0005e40008019000 */
[----:B--2---:R-:W-:Y:S01]  /*9a20*/  UMOV UR8, UR14 ;  /* 0x0000000e00087c82 */ /* 0x004fe20008000000 */
[----:B------:R-:W-:Y:S02]  /*9a30*/  UMOV UR10, UR15 ;  /* 0x0000000f000a7c82 */ /* 0x000fe40008000000 */
[----:B------:R2:W-:Y:S02]  /*9a40*/  UTMALDG.4D [UR8], [UR4], desc[UR6] ;  /* 0x00000608040075b4 */ /* 0x0005e40008019000 */
[----:B--2---:R-:W-:Y:S01]  /*9a50*/  NOP ;  /* 0x0000000000007918 */ /* 0x004fe20000000000 */
.L_x_2731:
[----:B------:R-:W-:Y:S05]  /*9a60*/  BSYNC B0 ;  /* 0x0000000000007941 */ /* 0x000fea0003800000 */
.L_x_2730:
[----:B------:R-:W2:Y:S01]  /*9a70*/  LDL.LU R3, [R1+0x8] ;  /* 0x0000080001037983 */ /* 0x000ea20000300800 */
[----:B------:R-:W-:-:S05]  /*9a80*/  VIADD R16, R16, 0x1 ;  /* 0x0000000110107836 */ /* 0x000fca0000000000 */
[----:B------:R-:W-:-:S04]  /*9a90*/  ISETP.NE.AND P1, PT, R16, 0x2, PT ;  /* 0x000000021000780c */ /* 0x000fc80003f25270 */
[----:B------:R-:W-:Y:S02]  /*9aa0*/  SEL R2, RZ, 0x1, P1 ;  /* 0x00000001ff027807 */ /* 0x000fe40000800000 */
[----:B------:R-:W-:Y:S02]  /*9ab0*/  SEL R16, R16, RZ, P1 ;  /* 0x000000ff10107207 */ /* 0x000fe40000800000 */
[----:B------:R-:W-:Y:S02]  /*9ac0*/  LOP3.LUT R17, R17, R2, RZ, 0x3c, !PT ;  /* 0x0000000211117212 */ /* 0x000fe400078e3cff */
[----:B--2---:R-:W-:-:S07]  /*9ad0*/  IADD3 R8, R3, -0x3, RZ ;  /* 0xfffffffd03087810 */ /* 0x004fce0007ffe0ff */
.L_x_2729:
[----:B------:R-:W-:Y:S01]  /*9ae0*/  IADD3 R10, -R10, RZ, RZ ;  /* 0x000000ff0a0a7210 */ /* 0x000fe20007ffe1ff */
[----:B------:R-:W-:Y:S03]  /*9af0*/  BSSY B0, `(.L_x_2728) ;  /* 0x0000104000007945 */ /* 0x000fe60003800000 */
[----:B------:R-:W-:-:S13]  /*9b00*/  ISETP.NE.AND P1, PT, R9, R10, PT ;  /* 0x0000000a0900720c */ /* 0x000fda0003f25270 */
[----:B------:R-:W-:Y:S05]  /*9b10*/  @!P1 BRA `(.L_x_2737) ;  /* 0x0000001000049947 */ /* 0x000fea0003800000 */
.L_x_2752:
[----:B------:R-:W-:Y:S04]  /*9b20*/  BSSY B1, `(.L_x_2738) ;  /* 0x0000079000017945 */ /* 0x000fe80003800000 */
[----:B------:R-:W-:Y:S05]  /*9b30*/  @!P6 BRA `(.L_x_2739) ;  /* 0x0000000400dce947 */ /* 0x000fea0003800000 */
[----:B-1----:R-:W-:Y:S01]  /*9b40*/  MOV R9, R8 ;  /* 0x0000000800097202 */ /* 0x002fe20000000f00 */
[----:B------:R-:W-:Y:S06]  /*9b50*/  @!P0 BRA `(.L_x_2740) ;  /* 0x0000000000488947 */ /* 0x000fec0003800000 */
[----:B------:R-:W1:Y:S01]  /*9b60*/  LDC R10, c[0x0][0x41c] ;  /* 0x00010700ff0a7b82 */ /* 0x000e620000000800 */
[----:B------:R-:W-:Y:S02]  /*9b70*/  ULDC.64 UR4, c[0x0][0x408] ;  /* 0x0001020000047ab9 */ /* 0x000fe40000000a00 */
[----:B------:R-:W-:-:S04]  /*9b80*/  IMAD R11, R7, UR4, RZ ;  /* 0x00000004070b7c24 */ /* 0x000fc8000f8e02ff */
[----:B------:R-:W-:Y:S01]  /*9b90*/  IMAD R11, R6, UR5, R11 ;  /* 0x00000005060b7c24 */ /* 0x000fe2000f8e020b */
[----:B-1----:R-:W-:-:S13]  /*9ba0*/  ISETP.NE.AND P1, PT, R10, 0x1, PT ;  /* 0x000000010a00780c */ /* 0x002fda0003f25270 */
[----:B------:R-:W1:Y:S02]  /*9bb0*/  @P1 LDC.64 R2, c[0x0][0x420] ;  /* 0x00010800ff021b82 */ /* 0x000e640000000a00 */
[----:B-1----:R-:W-:Y:S01]  /*9bc0*/  @P1 IMAD.HI.U32 R4, R8, R2, RZ ;  /* 0x0000000208041227 */ /* 0x002fe200078e00ff */
[----:B------:R-:W-:-:S04]  /*9bd0*/  MOV R2, R8 ;  /* 0x0000000800027202 */ /* 0x000fc80000000f00 */
[----:B------:R-:W-:Y:S02]  /*9be0*/  @P1 SHF.R.U32.HI R2, RZ, R3, R4 ;  /* 0x00000003ff021219 */ /* 0x000fe40000011604 */
[----:B------:R-:W1:Y:S02]  /*9bf0*/  LDC.64 R4, c[0x0][0x3f8] ;  /* 0x0000fe00ff047b82 */ /* 0x000e640000000a00 */
[--C-:B------:R-:W-:Y:S01]  /*9c00*/  SHF.R.S32.HI R3, RZ, 0x1f, R2.reuse ;  /* 0x0000001fff037819 */ /* 0x100fe20000011402 */
[--C-:B------:R-:W-:Y:S02]  /*9c10*/  IMAD.MOV R9, RZ, RZ, -R2.reuse ;  /* 0x000000ffff097224 */ /* 0x100fe400078e0a02 */
[----:B------:R-:W-:-:S04]  /*9c20*/  IMAD.WIDE.U32 R2, R6, UR4, R2 ;  /* 0x0000000406027c25 */ /* 0x000fc8000f8e0002 */
[----:B------:R-:W-:Y:S01]  /*9c30*/  IMAD R9, R10, R9, R8 ;  /* 0x000000090a097224 */ /* 0x000fe200078e0208 */
[----:B------:R-:W-:Y:S02]  /*9c40*/  IADD3 R11, R11, R3, RZ ;  /* 0x000000030b0b7210 */ /* 0x000fe40007ffe0ff */
[----:B-1----:R-:W-:-:S04]  /*9c50*/  LEA R4, P1, R2, R4, 0x2 ;  /* 0x0000000402047211 */ /* 0x002fc800078210ff */
[----:B------:R-:W-:-:S05]  /*9c60*/  LEA.HI.X R5, R2, R5, R11, 0x2, P1 ;  /* 0x0000000502057211 */ /* 0x000fca00008f140b */
[----:B------:R1:W5:Y:S04]  /*9c70*/  LDG.E R4, desc[UR48][R4.64] ;  /* 0x0000003004047981 */ /* 0x000368000c1e1900 */
.L_x_2740:
[----:B------:R-:W2:Y:S01]  /*9c80*/  S2R R3, SR_CgaCtaId ;  /* 0x0000000000037919 */ /* 0x000ea20000008800 */
[----:B------:R-:W-:Y:S01]  /*9c90*/  MOV R2, 0x400 ;  /* 0x0000040000027802 */ /* 0x000fe20000000f00 */
[----:B-1----:R-:W1:Y:S03]  /*9ca0*/  S2R R5, SR_TID.X ;  /* 0x0000000000057919 */ /* 0x002e660000002100 */
[----:B--2---:R-:W-:-:S04]  /*9cb0*/  LEA R2, R3, R2, 0x18 ;  /* 0x0000000203027211 */ /* 0x004fc800078ec0ff */
[----:B------:R-:W-:Y:S02]  /*9cc0*/  LEA R3, R16, R2, 0x3 ;  /* 0x0000000210037211 */ /* 0x000fe400078e18ff */
[----:B------:R-:W-:Y:S02]  /*9cd0*/  SHF.L.U32 R2, R17, 0x1f, RZ ;  /* 0x0000001f11027819 */ /* 0x000fe400000006ff */
[----:B-1----:R-:W-:Y:S02]  /*9ce0*/  LOP3.LUT R5, R5, 0x7f, RZ, 0xc0, !PT ;  /* 0x0000007f05057812 */ /* 0x002fe400078ec0ff */
[----:B------:R-:W1:Y:S02]  /*9cf0*/  SYNCS.PHASECHK.TRANS64.TRYWAIT P2, [R3+URZ+0x28c40], R2 ;  /* 0x028c4002030075a7 */ /* 0x000e64000804017f */
[----:B------:R-:W-:Y:S01]  /*9d00*/  ISETP.NE.AND P1, PT, R5, RZ, PT ;  /* 0x000000ff0500720c */ /* 0x000fe20003f25270 */
[----:B-1----:R-:W-:-:S12]  /*9d10*/  @!P2 BRA `(.L_x_2741) ;  /* 0x0000001400e4a947 */ /* 0x002fd80003800000 */
.L_x_2779:
        /* <DEDUP_REMOVED lines=8> */
.L_x_2742:
[----:B------:R-:W2:Y:S01]  /*9da0*/  S2R R10, SR_CgaCtaId ;  /* 0x00000000000a7919 */ /* 0x000ea20000008800 */
[----:B------:R-:W-:Y:S01]  /*9db0*/  MOV R5, 0x400 ;  /* 0x0000040000057802 */ /* 0x000fe20000000f00 */
[----:B------:R-:W-:Y:S01]  /*9dc0*/  UIADD3 UR4, UP0, UR40, 0x370, URZ ;  /* 0x0000037028047890 */ /* 0x000fe2000ff1e03f */
[----:B------:R-:W-:Y:S01]  /*9dd0*/  R2UR UR9, R3 ;  /* 0x00000000030972ca */ /* 0x000fe200000e0000 */
[----:B------:R-:W-:Y:S01]  /*9de0*/  UMOV UR6, 0x0 ;  /* 0x0000000000067882 */ /* 0x000fe20000000000 */
[----:B------:R-:W-:Y:S01]  /*9df0*/  R2UR UR12, R0 ;  /* 0x00000000000c72ca */ /* 0x000fe200000e0000 */
[----:B------:R-:W-:Y:S01]  /*9e00*/  UIADD3.X UR5, URZ, UR41, URZ, UP0, !UPT ;  /* 0x000000293f057290 */ /* 0x000fe200087fe43f */
[----:B-----5:R-:W-:Y:S01]  /*9e10*/  R2UR UR13, R4 ;  /* 0x00000000040d72ca */ /* 0x020fe200000e0000 */
[----:B------:R-:W-:Y:S01]  /*9e20*/  UMOV UR7, 0x14f00000 ;  /* 0x14f0000000077882 */ /* 0x000fe20000000000 */
[----:B------:R-:W-:-:S07]  /*9e30*/  UMOV UR10, URZ ;  /* 0x0000003f000a7c82 */ /* 0x000fce0008000000 */
[----:B------:R-:W-:Y:S01]  /*9e40*/  UIADD3 UR9, UR9, 0x28c30, URZ ;  /* 0x00028c3009097890 */ /* 0x000fe2000fffe03f */
[----:B--2---:R-:W-:-:S04]  /*9e50*/  LEA R5, R10, R5, 0x18 ;  /* 0x000000050a057211 */ /* 0x004fc800078ec0ff */
[----:B------:R-:W-:-:S04]  /*9e60*/  LEA R5, R16, R5, 0xd ;  /* 0x0000000510057211 */ /* 0x000fc800078e68ff */
[----:B------:R-:W-:Y:S01]  /*9e70*/  R2UR UR8, R5 ;  /* 0x00000000050872ca */ /* 0x000fe200000e0000 */
[----:B------:R-:W-:-:S05]  /*9e80*/  IMAD.SHL.U32 R5, R9, 0x40, RZ ;  /* 0x0000004009057824 */ /* 0x000fca00078e00ff */
[----:B------:R-:W-:-:S07]  /*9e90*/  R2UR UR11, R5 ;  /* 0x00000000050b72ca */ /* 0x000fce00000e0000 */
[----:B------:R-:W-:-:S09]  /*9ea0*/  UIADD3 UR8, UR8, 0x22400, URZ ;  /* 0x0002240008087890 */ /* 0x000fd2000fffe03f */
[----:B------:R2:W-:Y:S01]  /*9eb0*/  UTMALDG.4D [UR8], [UR4], desc[UR6] ;  /* 0x00000608040075b4 */ /* 0x0005e20008019000 */
[----:B------:R-:W3:Y:S02]  /*9ec0*/  SYNCS.PHASECHK.TRANS64.TRYWAIT P2, [R3+URZ+0x28c60], R2 ;  /* 0x028c6002030075a7 */ /* 0x000ee4000804017f */
[----:B--23--:R-:W-:Y:S05]  /*9ed0*/  @!P2 BRA `(.L_x_2743) ;  /* 0x000000140088a947 */ /* 0x00cfea0003800000 */
.L_x_2780:
[----:B------:R-:W-:Y:S05]  /*9ee0*/  @P1 BRA `(.L_x_2744) ;  /* 0x00000000001c1947 */ /* 0x000fea0003800000 */
[----:B------:R-:W3:Y:S01]  /*9ef0*/  S2R R9, SR_TID.X ;  /* 0x0000000000097919 */ /* 0x000ee20000002100 */
[----:B-12---:R-:W-:-:S04]  /*9f00*/  MOV R2, 0x10000 ;  /* 0x0001000000027802 */ /* 0x006fc80000000f00 */
[----:B------:R4:W-:Y:S01]  /*9f10*/  SYNCS.ARRIVE.TRANS64 RZ, [R3+URZ+0x28c50], R2 ;  /* 0x028c500203ff79a7 */ /* 0x0009e2000800003f */
[----:B---3--:R-:W-:-:S04]  /*9f20*/  LOP3.LUT R9, R9, 0x1f, RZ, 0xc0, !PT ;  /* 0x0000001f09097812 */ /* 0x008fc800078ec0ff */
[----:B------:R-:W-:-:S13]  /*9f30*/  ISETP.NE.AND P1, PT, R9, RZ, PT ;  /* 0x000000ff0900720c */ /* 0x000fda0003f25270 */
[----:B----4-:R-:W-:Y:S05]  /*9f40*/  @!P1 BRA `(.L_x_2744) ;  /* 0x0000000000049947 */ /* 0x010fea0003800000 */
[----:B------:R-:W-:Y:S01]  /*9f50*/  BPT.TRAP 0x1 ;  /* 0x000000040000795c */ /* 0x000fe20000300000 */
.L_x_2744:
        /* <DEDUP_REMOVED lines=17> */
[----:B---3--:R-:W-:-:S04]  /*a070*/  LEA R2, R9, R2, 0x18 ;  /* 0x0000000209027211 */ /* 0x008fc800078ec0ff */
[----:B------:R-:W-:-:S04]  /*a080*/  LEA R2, R16, R2, 0x10 ;  /* 0x0000000210027211 */ /* 0x000fc800078e80ff */
[----:B------:R-:W-:-:S13]  /*a090*/  R2UR UR14, R2 ;  /* 0x00000000020e72ca */ /* 0x000fda00000e0000 */
[----:B------:R-:W-:Y:S02]  /*a0a0*/  UIADD3 UR8, UR14, 0x400, URZ ;  /* 0x000004000e087890 */ /* 0x000fe4000fffe03f */
[----:B------:R-:W-:Y:S02]  /*a0b0*/  UIADD3 UR15, UR14, 0x2400, URZ ;  /* 0x000024000e0f7890 */ /* 0x000fe4000fffe03f */
[----:B------:R-:W-:Y:S02]  /*a0c0*/  UIADD3 UR16, UR14, 0x4400, URZ ;  /* 0x000044000e107890 */ /* 0x000fe4000fffe03f */
[----:B------:R-:W-:-:S03]  /*a0d0*/  UIADD3 UR17, UR14, 0x6400, URZ ;  /* 0x000064000e117890 */ /* 0x000fc6000fffe03f */
[----:B------:R1:W-:Y:S02]  /*a0e0*/  UTMALDG.4D [UR8], [UR4], desc[UR6] ;  /* 0x00000608040075b4 */ /* 0x0003e40008019000 */
[----:B-1----:R-:W-:Y:S01]  /*a0f0*/  UMOV UR8, UR15 ;  /* 0x0000000f00087c82 */ /* 0x002fe20008000000 */
[----:B------:R-:W-:Y:S01]  /*a100*/  UMOV UR10, UR18 ;  /* 0x00000012000a7c82 */ /* 0x000fe20008000000 */
[----:B------:R-:W-:Y:S01]  /*a110*/  UIADD3 UR15, UR14, 0x8400, URZ ;  /* 0x000084000e0f7890 */ /* 0x000fe2000fffe03f */
        /* <DEDUP_REMOVED lines=8> */
[----:B------:R1:W-:Y:S01]  /*a1a0*/  UTMALDG.4D [UR8], [UR4], desc[UR6] ;  /* 0x00000608040075b4 */ /* 0x0003e20008019000 */
[----:B------:R-:W-:Y:S01]  /*a1b0*/  UIADD3 UR14, UR14, 0xe400, URZ ;  /* 0x0000e4000e0e7890 */ /* 0x000fe2000fffe03f */
[----:B-1----:R-:W-:Y:S01]  /*a1c0*/  UMOV UR8, UR15 ;  /* 0x0000000f00087c82 */ /* 0x002fe20008000000 */
[----:B------:R-:W-:Y:S01]  /*a1d0*/  UMOV UR10, UR21 ;  /* 0x00000015000a7c82 */ /* 0x000fe20008000000 */
[----:B------:R-:W-:Y:S01]  /*a1e0*/  UMOV UR15, 0x180 ;  /* 0x00000180000f7882 */ /* 0x000fe20000000000 */
[----:B------:R1:W-:Y:S02]  /*a1f0*/  UTMALDG.4D [UR8], [UR4], desc[UR6] ;  /* 0x00000608040075b4 */ /* 0x0003e40008019000 */
[----:B-1----:R-:W-:Y:S01]  /*a200*/  UMOV UR8, UR16 ;  /* 0x0000001000087c82 */ /* 0x002fe20008000000 */
[----:B------:R-:W-:-:S02]  /*a210*/  UMOV UR10, UR22 ;  /* 0x00000016000a7c82 */ /* 0x000fc40008000000 */
[----:B------:R1:W-:Y:S02]  /*a220*/  UTMALDG.4D [UR8], [UR4], desc[UR6] ;  /* 0x00000608040075b4 */ /* 0x0003e40008019000 */
[----:B-1----:R-:W-:Y:S01]  /*a230*/  UMOV UR8, UR17 ;  /* 0x0000001100087c82 */ /* 0x002fe20008000000 */
[----:B------:R-:W-:Y:S01]  /*a240*/  UMOV UR10, UR15 ;  /* 0x0000000f000a7c82 */ /* 0x000fe20008000000 */
[----:B------:R-:W-:Y:S01]  /*a250*/  UMOV UR15, 0x1c0 ;  /* 0x000001c0000f7882 */ /* 0x000fe20000000000 */
[----:B------:R1:W-:Y:S02]  /*a260*/  UTMALDG.4D [UR8], [UR4], desc[UR6] ;  /* 0x00000608040075b4 */ /* 0x0003e40008019000 */
[----:B-1----:R-:W-:Y:S01]  /*a270*/  UMOV UR8, UR14 ;  /* 0x0000000e00087c82 */ /* 0x002fe20008000000 */
[----:B------:R-:W-:Y:S02]  /*a280*/  UMOV UR10, UR15 ;  /* 0x0000000f000a7c82 */ /* 0x000fe40008000000 */
[----:B------:R2:W-:Y:S02]  /*a290*/  UTMALDG.4D [UR8], [UR4], desc[UR6] ;  /* 0x00000608040075b4 */ /* 0x0005e40008019000 */
[----:B--2---:R-:W-:Y:S01]  /*a2a0*/  NOP ;  /* 0x0000000000007918 */ /* 0x004fe20000000000 */
.L_x_2739:
[----:B------:R-:W-:Y:S05]  /*a2b0*/  BSYNC B1 ;  /* 0x0000000000017941 */ /* 0x000fea0003800000 */
.L_x_2738:
[----:B-1----:R-:W-:Y:S01]  /*a2c0*/  IADD3 R9, R16, 0x1, RZ ;  /* 0x0000000110097810 */ /* 0x002fe20007ffe0ff */
[----:B------:R-:W-:Y:S03]  /*a2d0*/  BSSY B1, `(.L_x_2745) ;  /* 0x000007d000017945 */ /* 0x000fe60003800000 */
[----:B------:R-:W-:-:S04]  /*a2e0*/  ISETP.NE.AND P1, PT, R9, 0x2, PT ;  /* 0x000000020900780c */ /* 0x000fc80003f25270 */
[----:B------:R-:W-:Y:S02]  /*a2f0*/  SEL R2, RZ, 0x1, P1 ;  /* 0x00000001ff027807 */ /* 0x000fe40000800000 */
[----:B------:R-:W-:Y:S02]  /*a300*/  SEL R9, R9, RZ, P1 ;  /* 0x000000ff09097207 */ /* 0x000fe40000800000 */
[----:B------:R-:W-:Y:S01]  /*a310*/  LOP3.LUT R17, R17, R2, RZ, 0x3c, !PT ;  /* 0x0000000211117212 */ /* 0x000fe200078e3cff */
[----:B------:R-:W-:Y:S06]  /*a320*/  @!P6 BRA `(.L_x_2746) ;  /* 0x0000000400dce947 */ /* 0x000fec0003800000 */
[----:B------:R-:W-:Y:S01]  /*a330*/  IADD3 R10, R8, -0x1, RZ ;  /* 0xffffffff080a7810 */ /* 0x000fe20007ffe0ff */
[----:B------:R-:W-:Y:S06]  /*a340*/  @!P0 BRA `(.L_x_2747) ;  /* 0x0000000000488947 */ /* 0x000fec0003800000 */
[----:B------:R-:W1:Y:S01]  /*a350*/  LDC R5, c[0x0][0x41c] ;  /* 0x00010700ff057b82 */ /* 0x000e620000000800 */
[----:B------:R-:W-:Y:S02]  /*a360*/  ULDC.64 UR4, c[0x0][0x408] ;  /* 0x0001020000047ab9 */ /* 0x000fe40000000a00 */
[----:B------:R-:W-:-:S04]  /*a370*/  IMAD R11, R7, UR4, RZ ;  /* 0x00000004070b7c24 */ /* 0x000fc8000f8e02ff */
[----:B------:R-:W-:Y:S01]  /*a380*/  IMAD R11, R6, UR5, R11 ;  /* 0x00000005060b7c24 */ /* 0x000fe2000f8e020b */
[----:B-1----:R-:W-:-:S13]  /*a390*/  ISETP.NE.AND P1, PT, R5, 0x1, PT ;  /* 0x000000010500780c */ /* 0x002fda0003f25270 */
[----:B------:R-:W1:Y:S02]  /*a3a0*/  @P1 LDC.64 R2, c[0x0][0x420] ;  /* 0x00010800ff021b82 */ /* 0x000e640000000a00 */
[----:B-1----:R-:W-:-:S04]  /*a3b0*/  @P1 IMAD.HI.U32 R4, R10, R2, RZ ;  /* 0x000000020a041227 */ /* 0x002fc800078e00ff */
[----:B------:R-:W-:Y:S01]  /*a3c0*/  IMAD.MOV.U32 R2, RZ, RZ, R10 ;  /* 0x000000ffff027224 */ /* 0x000fe200078e000a */
[----:B------:R-:W-:-:S04]  /*a3d0*/  @P1 SHF.R.U32.HI R2, RZ, R3, R4 ;  /* 0x00000003ff021219 */ /* 0x000fc80000011604 */
[----:B------:R-:W-:-:S05]  /*a3e0*/  IADD3 R3, -R2, RZ, RZ ;  /* 0x000000ff02037210 */ /* 0x000fca0007ffe1ff */
        /* <DEDUP_REMOVED lines=8> */
.L_x_2747:
        /* <DEDUP_REMOVED lines=10> */
.L_x_2781:
        /* <DEDUP_REMOVED lines=8> */
.L_x_2749:
[----:B------:R-:W2:Y:S01]  /*a590*/  S2R R11, SR_CgaCtaId ;  /* 0x00000000000b7919 */ /* 0x000ea20000008800 */
        /* <DEDUP_REMOVED lines=12> */
[----:B--2---:R-:W-:-:S05]  /*a660*/  LEA R5, R11, R5, 0x18 ;  /* 0x000000050b057211 */ /* 0x004fca00078ec0ff */
[----:B------:R-:W-:-:S05]  /*a670*/  IMAD R5, R9, 0x2000, R5 ;  /* 0x0000200009057824 */ /* 0x000fca00078e0205 */
[----:B------:R-:W-:-:S13]  /*a680*/  R2UR UR8, R5 ;  /* 0x00000000050872ca */ /* 0x000fda00000e0000 */
[----:B------:R-:W-:-:S09]  /*a690*/  UIADD3 UR8, UR8, 0x22400, URZ ;  /* 0x0002240008087890 */ /* 0x000fd2000fffe03f */
[----:B------:R2:W-:Y:S01]  /*a6a0*/  UTMALDG.4D [UR8], [UR4], desc[UR6] ;  /* 0x00000608040075b4 */ /* 0x0005e20008019000 */
[----:B------:R-:W3:Y:S02]  /*a6b0*/  SYNCS.PHASECHK.TRANS64.TRYWAIT P2, [R3+URZ+0x28c60], R2 ;  /* 0x028c6002030075a7 */ /* 0x000ee4000804017f */
[----:B--23--:R-:W-:Y:S05]  /*a6c0*/  @!P2 BRA `(.L_x_2750) ;  /* 0x0000000c00b4a947 */ /* 0x00cfea0003800000 */
.L_x_2782:
        /* <DEDUP_REMOVED lines=8> */
.L_x_2751:
        /* <DEDUP_REMOVED lines=52> */
[----:B-1----:R-:W-:Y:S01]  /*aa90*/  NOP ;  /* 0x0000000000007918 */ /* 0x002fe20000000000 */
.L_x_2746:
[----:B------:R-:W-:Y:S05]  /*aaa0*/  BSYNC B1 ;  /* 0x0000000000017941 */ /* 0x000fea0003800000 */
.L_x_2745:
[C---:B------:R-:W-:Y:S01]  /*aab0*/  ISETP.GT.AND P2, PT, R8.reuse, 0x1, PT ;  /* 0x000000010800780c */ /* 0x040fe20003f44270 */
[----:B------:R-:W-:Y:S01]  /*aac0*/  VIADD R8, R8, 0xfffffffe ;  /* 0xfffffffe08087836 */ /* 0x000fe20000000000 */
[----:B------:R-:W-:-:S04]  /*aad0*/  IADD3 R9, R9, 0x1, RZ ;  /* 0x0000000109097810 */ /* 0x000fc80007ffe0ff */
[----:B------:R-:W-:-:S04]  /*aae0*/  ISETP.NE.AND P1, PT, R9, 0x2, PT ;  /* 0x000000020900780c */ /* 0x000fc80003f25270 */
[----:B------:R-:W-:Y:S02]  /*aaf0*/  SEL R2, RZ, 0x1, P1 ;  /* 0x00000001ff027807 */ /* 0x000fe40000800000 */
[----:B------:R-:W-:Y:S02]  /*ab00*/  SEL R16, R9, RZ, P1 ;  /* 0x000000ff09107207 */ /* 0x000fe40000800000 */
[----:B------:R-:W-:Y:S01]  /*ab10*/  LOP3.LUT R17, R17, R2, RZ, 0x3c, !PT ;  /* 0x0000000211117212 */ /* 0x000fe200078e3cff */
[----:B------:R-:W-:Y:S06]  /*ab20*/  @P2 BRA `(.L_x_2752) ;  /* 0xffffffec00fc2947 */ /* 0x000fec000383ffff */
.L_x_2737:
[----:B------:R-:W-:Y:S05]  /*ab30*/  BSYNC B0 ;  /* 0x0000000000007941 */ /* 0x000fea0003800000 */
.L_x_2728:
[----:B------:R-:W2:Y:S01]  /*ab40*/  LDL.LU R2, [R1+0xc] ;  /* 0x00000c0001027983 */ /* 0x000ea20000300800 */
[----:B------:R-:W-:-:S03]  /*ab50*/  ULDC UR4, c[0x0][0xda4] ;  /* 0x0003690000047ab9 */ /* 0x000fc60000000800 */
[----:B------:R-:W3:Y:S01]  /*ab60*/  LDL.LU R0, [R1+0x18] ;  /* 0x0000180001007983 */ /* 0x000ee20000300800 */
[----:B--2---:R-:W-:Y:S02]  /*ab70*/  IADD3 R2, R2, UR36, RZ ;  /* 0x0000002402027c10 */ /* 0x004fe4000fffe0ff */
[----:B---3--:R-:W-:-:S03]  /*ab80*/  IADD3 R0, R0, 0x1, RZ ;  /* 0x0000000100007810 */ /* 0x008fc60007ffe0ff */
[----:B------:R2:W-:Y:S01]  /*ab90*/  STL [R1+0xc], R2 ;  /* 0x00000c0201007387 */ /* 0x0005e20000100800 */
[----:B------:R-:W-:-:S03]  /*aba0*/  ISETP.GE.AND P0, PT, R2, UR4, PT ;  /* 0x0000000402007c0c */ /* 0x000fc6000bf06270 */
[----:B------:R2:W-:Y:S10]  /*abb0*/  STL [R1+0x18], R0 ;  /* 0x0000180001007387 */ /* 0x0005f40000100800 */
[----:B--2---:R-:W-:Y:S05]  /*abc0*/  @!P0 BRA `(.L_x_2753) ;  /* 0xffffffd000c48947 */ /* 0x004fea000383ffff */
[----:B------:R-:W-:-:S07]  /*abd0*/  LOP3.LUT R2, R0, 0x1, RZ, 0xc, !PT ;  /* 0x0000000100027812 */ /* 0x000fce00078e0cff */
.L_x_2711:
[----:B------:R-:W2:Y:S01]  /*abe0*/  S2R R3, SR_CgaCtaId ;  /* 0x0000000000037919 */ /* 0x000ea20000008800 */
[----:B------:R-:W-:Y:S01]  /*abf0*/  MOV R0, 0x400 ;  /* 0x0000040000007802 */ /* 0x000fe20000000f00 */
[----:B------:R-:W-:Y:S03]  /*ac00*/  BSSY B0, `(.L_x_2754) ;  /* 0x0000005000007945 */ /* 0x000fe60003800000 */
[----:B--2---:R-:W-:Y:S02]  /*ac10*/  LEA R0, R3, R0, 0x18 ;  /* 0x0000000003007211 */ /* 0x004fe400078ec0ff */
[----:B------:R-:W-:-:S04]  /*ac20*/  SHF.L.U32 R3, R2, 0x1f, RZ ;  /* 0x0000001f02037819 */ /* 0x000fc800000006ff */
[----:B------:R-:W2:Y:S02]  /*ac30*/  SYNCS.PHASECHK.TRANS64.TRYWAIT P0, [R0+URZ+0x28c20], R3 ;  /* 0x028c2003000075a7 */ /* 0x000ea4000800017f */
[----:B--2---:R-:W-:Y:S05]  /*ac40*/  @!P0 BRA `(.L_x_2755) ;  /* 0x0000000800688947 */ /* 0x004fea0003800000 */
.L_x_2783:
[----:B------:R-:W-:Y:S05]  /*ac50*/  BSYNC B0 ;  /* 0x0000000000007941 */ /* 0x000fea0003800000 */
.L_x_2754:
[----:B------:R-:W-:-:S03]  /*ac60*/  UMOV UR4, 0xffffffff ;  /* 0xffffffff00047882 */ /* 0x000fc60000000000 */
[----:B------:R-:W-:Y:S05]  /*ac70*/  BRA.DIV UR4, `(.L_x_2756) ;  /* 0x0000000a04707947 */ /* 0x000fea000b800000 */
[----:B------:R-:W3:Y:S02]  /*ac80*/  S2R R2, SR_TID.X ;  /* 0x0000000000027919 */ /* 0x000ee40000002100 */
[----:B---3--:R-:W-:-:S04]  /*ac90*/  SHF.R.U32.HI R2, RZ, 0x5, R2 ;  /* 0x00000005ff027819 */ /* 0x008fc80000011602 */
[----:B------:R-:W-:-:S05]  /*aca0*/  LOP3.LUT R2, R2, 0x3, RZ, 0xc0, !PT ;  /* 0x0000000302027812 */ /* 0x000fca00078ec0ff */
[----:B------:R3:W4:Y:S02]  /*acb0*/  SHFL.IDX PT, R14, R2, RZ, 0x1f ;  /* 0x00001fff020e7589 */ /* 0x00072400000e0000 */
.L_x_2786:
[----:B----4-:R-:W-:Y:S01]  /*acc0*/  ISETP.NE.AND P0, PT, R14, RZ, PT ;  /* 0x000000ff0e00720c */ /* 0x010fe20003f05270 */
[----:B------:R-:W-:-:S12]  /*acd0*/  BSSY B0, `(.L_x_2757) ;  /* 0x0000024000007945 */ /* 0x000fd80003800000 */
[----:B------:R-:W-:Y:S05]  /*ace0*/  @P0 BRA `(.L_x_2758) ;  /* 0x0000000000880947 */ /* 0x000fea0003800000 */
[----:B------:R-:W-:-:S03]  /*acf0*/  UMOV UR4, 0xffffffff ;  /* 0xffffffff00047882 */ /* 0x000fc60000000000 */
[----:B------:R-:W-:Y:S05]  /*ad00*/  BRA.DIV UR4, `(.L_x_2759) ;  /* 0x0000000a04807947 */ /* 0x000fea000b800000 */
[----:B------:R-:W-:-:S13]  /*ad10*/  ELECT P6, URZ, PT ;  /* 0x00000000003f782f */ /* 0x000fda00038c0000 */
.L_x_2789:
[----:B------:R-:W-:Y:S05]  /*ad20*/  @!P6 BRA `(.L_x_2758) ;  /* 0x000000000078e947 */ /* 0x000fea0003800000 */
[----:B------:R-:W-:-:S06]  /*ad30*/  ULOP3.LUT UR4, UR38, 0x2, URZ, 0xfc, !UPT ;  /* 0x0000000226047892 */ /* 0x000fcc000f8efc3f */
[----:B---3--:R-:W-:-:S04]  /*ad40*/  MOV R2, UR4 ;  /* 0x0000000400027c02 */ /* 0x008fc80008000f00 */
[----:B------:R-:W-:-:S13]  /*ad50*/  ISETP.NE.AND P2, PT, R2, 0x3, PT ;  /* 0x000000030200780c */ /* 0x000fda0003f45270 */
[----:B------:R-:W-:Y:S05]  /*ad60*/  @!P2 BRA `(.L_x_2760) ;  /* 0x000000000004a947 */ /* 0x000fea0003800000 */
[----:B------:R-:W-:Y:S01]  /*ad70*/  BPT.TRAP 0x1 ;  /* 0x000000040000795c */ /* 0x000fe20000300000 */
.L_x_2760:
[----:B--2---:R-:W-:Y:S02]  /*ad80*/  IADD3 R3, R0, 0x28c40, RZ ;  /* 0x00028c4000037810 */ /* 0x004fe40007ffe0ff */
[----:B------:R-:W-:Y:S02]  /*ad90*/  SHF.L.U32 R5, R17, 0x1f, RZ ;  /* 0x0000001f11057819 */ /* 0x000fe400000006ff */
[C---:B------:R-:W-:Y:S01]  /*ada0*/  IADD3 R2, R16.reuse, 0x1, RZ ;  /* 0x0000000110027810 */ /* 0x040fe20007ffe0ff */
[----:B------:R-:W-:-:S03]  /*adb0*/  IMAD R6, R16, 0x8, R3 ;  /* 0x0000000810067824 */ /* 0x000fc600078e0203 */
[----:B------:R-:W-:Y:S01]  /*adc0*/  ISETP.NE.AND P1, PT, R2, 0x2, PT ;  /* 0x000000020200780c */ /* 0x000fe20003f25270 */
[----:B------:R-:W2:Y:S03]  /*add0*/  SYNCS.PHASECHK.TRANS64.TRYWAIT P0, [R6+URZ], R5 ;  /* 0x00000005060075a7 */ /* 0x000ea6000800017f */
[----:B------:R-:W-:-:S04]  /*ade0*/  SEL R4, RZ, 0x1, P1 ;  /* 0x00000001ff047807 */ /* 0x000fc80000800000 */
[----:B------:R-:W-:Y:S02]  /*adf0*/  LOP3.LUT R17, R17, R4, RZ, 0x3c, !PT ;  /* 0x0000000411117212 */ /* 0x000fe400078e3cff */
[----:B------:R-:W-:Y:S02]  /*ae00*/  SEL R4, R2, RZ, P1 ;  /* 0x000000ff02047207 */ /* 0x000fe40000800000 */
[----:B------:R-:W-:Y:S02]  /*ae10*/  SHF.L.U32 R2, R17, 0x1f, RZ ;  /* 0x0000001f11027819 */ /* 0x000fe400000006ff */
[----:B------:R-:W-:Y:S01]  /*ae20*/  LEA R3, R4, R3, 0x3 ;  /* 0x0000000304037211 */ /* 0x000fe200078e18ff */
[----:B--2---:R-:W-:Y:S06]  /*ae30*/  @!P0 BRA `(.L_x_2761) ;  /* 0x0000000800548947 */ /* 0x004fec0003800000 */
.L_x_2790:
[----:B------:R-:W3:Y:S02]  /*ae40*/  SYNCS.PHASECHK.TRANS64.TRYWAIT P0, [R3+URZ], R2 ;  /* 0x00000002030075a7 */ /* 0x000ee4000800017f */
[----:B---3--:R-:W-:Y:S05]  /*ae50*/  @!P0 BRA `(.L_x_2762) ;  /* 0x0000000800608947 */ /* 0x008fea0003800000 */
.L_x_2791:
[----:B------:R-:W-:Y:S05]  /*ae60*/  @!P2 BRA `(.L_x_2763) ;  /* 0x000000000004a947 */ /* 0x000fea0003800000 */
[----:B------:R-:W-:Y:S01]  /*ae70*/  BPT.TRAP 0x1 ;  /* 0x000000040000795c */ /* 0x000fe20000300000 */
.L_x_2763:
[----:B---3--:R-:W-:-:S04]  /*ae80*/  IADD3 R3, R0, 0x28c60, RZ ;  /* 0x00028c6000037810 */ /* 0x008fc80007ffe0ff */
[----:B------:R-:W-:-:S04]  /*ae90*/  LEA R16, R16, R3, 0x3 ;  /* 0x0000000310107211 */ /* 0x000fc800078e18ff */
[----:B------:R-:W3:Y:S02]  /*aea0*/  SYNCS.PHASECHK.TRANS64.TRYWAIT P0, [R16+URZ], R5 ;  /* 0x00000005100075a7 */ /* 0x000ee4000800017f */
[----:B---3--:R-:W-:Y:S05]  /*aeb0*/  @!P0 BRA `(.L_x_2764) ;  /* 0x00000008005c8947 */ /* 0x008fea0003800000 */
.L_x_2792:
[----:B------:R-:W-:-:S07]  /*aec0*/  IMAD R3, R4, 0x8, R3 ;  /* 0x0000000804037824 */ /* 0x000fce00078e0203 */
.L_x_2765:
[----:B----4-:R4:W1:Y:S02]  /*aed0*/  SYNCS.PHASECHK.TRANS64.TRYWAIT P0, [R3+URZ], R2 ;  /* 0x00000002030075a7 */ /* 0x010864000800017f */
[----:B-1----:R-:W-:Y:S05]  /*aee0*/  @!P0 NANOSLEEP.SYNCS 0x989680 ;  /* 0x009896800000895d */ /* 0x002fea0003900000 */
[----:B------:R-:W1:Y:S02]  /*aef0*/  @!P0 SYNCS.PHASECHK.TRANS64 P0, [R3+URZ], R2 ;  /* 0x00000002030085a7 */ /* 0x000e64000800007f */
[----:B-1----:R-:W-:Y:S05]  /*af00*/  @!P0 BRA `(.L_x_2765) ;  /* 0xfffffffc00f08947 */ /* 0x002fea000383ffff */
.L_x_2758:
[----:B------:R-:W-:Y:S05]  /*af10*/  BSYNC B0 ;  /* 0x0000000000007941 */ /* 0x000fea0003800000 */
.L_x_2757:
[----:B------:R-:W-:Y:S05]  /*af20*/  EXIT ;  /* 0x000000000000794d */ /* 0x000fea0003800000 */
.L_x_2679:
[----:B-1----:R-:W-:-:S04]  /*af30*/  MOV R3, UR16 ;  /* 0x0000001000037c02 */ /* 0x002fc80008000f00 */
[----:B------:R1:W2:Y:S03]  /*af40*/  SYNCS.PHASECHK.TRANS64.TRYWAIT P0, [R3+URZ+0x28c50], R0 ;  /* 0x028c5000030075a7 */ /* 0x0002a6000800017f */
[----:B--2---:R-:W-:Y:S05]  /*af50*/  @!P0 NANOSLEEP.SYNCS 0x989680 ;  /* 0x009896800000895d */ /* 0x004fea0003900000 */
[----:B------:R-:W2:Y:S02]  /*af60*/  @!P0 SYNCS.PHASECHK.TRANS64 P0, [R3+URZ+0x28c50], R0 ;  /* 0x028c5000030085a7 */ /* 0x000ea4000800007f */
[----:B--2---:R-:W-:Y:S05]  /*af70*/  @!P0 BRA `(.L_x_2679) ;  /* 0xfffffffc00ec8947 */ /* 0x004fea000383ffff */
[----:B------:R-:W-:Y:S05]  /*af80*/  BRA `(.L_x_2766) ;  /* 0xffffff6000787947 */ /* 0x000fea000383ffff */
.L_x_2684:
[----:B--2---:R-:W-:-:S04]  /*af90*/  MOV R4, UR6 ;  /* 0x0000000600047c02 */ /* 0x004fc80008000f00 */
[----:B------:R2:W3:Y:S03]  /*afa0*/  SYNCS.PHASECHK.TRANS64.TRYWAIT P0, [R4+URZ+0x28c50], R3 ;  /* 0x028c5003040075a7 */ /* 0x0004e6000800017f */
[----:B---3--:R-:W-:Y:S05]  /*afb0*/  @!P0 NANOSLEEP.SYNCS 0x989680 ;  /* 0x009896800000895d */ /* 0x008fea0003900000 */
[----:B------:R-:W3:Y:S02]  /*afc0*/  @!P0 SYNCS.PHASECHK.TRANS64 P0, [R4+URZ+0x28c50], R3 ;  /* 0x028c5003040085a7 */ /* 0x000ee4000800007f */
[----:B---3--:R-:W-:Y:S05]  /*afd0*/  @!P0 BRA `(.L_x_2684) ;  /* 0xfffffffc00ec8947 */ /* 0x008fea000383ffff */
[----:B------:R-:W-:Y:S05]  /*afe0*/  BRA `(.L_x_2683) ;  /* 0xffffff6c008c7947 */ /* 0x000fea000383ffff */
.L_x_2688:
[----:B-1----:R-:W-:-:S04]  /*aff0*/  MOV R3, UR46 ;  /* 0x0000002e00037c02 */ /* 0x002fc80008000f00 */
[----:B------:R1:W2:Y:S03]  /*b000*/  SYNCS.PHASECHK.TRANS64.TRYWAIT P1, [R3+URZ+0x28c00], R0 ;  /* 0x028c0000030075a7 */ /* 0x0002a6000802017f */
[----:B--2---:R-:W-:Y:S05]  /*b010*/  @!P1 NANOSLEEP.SYNCS 0x989680 ;  /* 0x009896800000995d */ /* 0x004fea0003900000 */
[----:B------:R-:W2:Y:S02]  /*b020*/  @!P1 SYNCS.PHASECHK.TRANS64 P1, [R3+URZ+0x28c00], R0 ;  /* 0x028c0000030095a7 */ /* 0x000ea4000802007f */
[----:B--2---:R-:W-:Y:S05]  /*b030*/  @!P1 BRA `(.L_x_2688) ;  /* 0xfffffffc00ec9947 */ /* 0x004fea000383ffff */
[----:B------:R-:W-:Y:S05]  /*b040*/  BRA `(.L_x_2767) ;  /* 0xffffff7800dc7947 */ /* 0x000fea000383ffff */
.L_x_2692:
[----:B---3--:R3:W4:Y:S02]  /*b050*/  SYNCS.PHASECHK.TRANS64.TRYWAIT P1, [R7+URZ+0x28c30], R8 ;  /* 0x028c3008070075a7 */ /* 0x008724000802017f */
[----:B----4-:R-:W-:Y:S05]  /*b060*/  @!P1 NANOSLEEP.SYNCS 0x989680 ;  /* 0x009896800000995d */ /* 0x010fea0003900000 */
[----:B------:R-:W4:Y:S02]  /*b070*/  @!P1 SYNCS.PHASECHK.TRANS64 P1, [R7+URZ+0x28c30], R8 ;  /* 0x028c3008070095a7 */ /* 0x000f24000802007f */
[----:B----4-:R-:W-:Y:S05]  /*b080*/  @!P1 BRA `(.L_x_2692) ;  /* 0xfffffffc00f09947 */ /* 0x010fea000383ffff */
[----:B------:R-:W-:Y:S05]  /*b090*/  BRA `(.L_x_2691) ;  /* 0xffffff7800f87947 */ /* 0x000fea000383ffff */
.L_x_2696:
[----:B----4-:R4:W1:Y:S02]  /*b0a0*/  SYNCS.PHASECHK.TRANS64.TRYWAIT P2, [R7+URZ+0x28c50], R8 ;  /* 0x028c5008070075a7 */ /* 0x010864000804017f */
[----:B-1----:R-:W-:Y:S05]  /*b0b0*/  @!P2 NANOSLEEP.SYNCS 0x989680 ;  /* 0x009896800000a95d */ /* 0x002fea0003900000 */
[----:B------:R-:W1:Y:S02]  /*b0c0*/  @!P2 SYNCS.PHASECHK.TRANS64 P2, [R7+URZ+0x28c50], R8 ;  /* 0x028c50080700a5a7 */ /* 0x000e64000804007f */
[----:B-1----:R-:W-:Y:S05]  /*b0d0*/  @!P2 BRA `(.L_x_2696) ;  /* 0xfffffffc00f0a947 */ /* 0x002fea000383ffff */
[----:B------:R-:W-:Y:S05]  /*b0e0*/  BRA `(.L_x_2695) ;  /* 0xffffff9000107947 */ /* 0x000fea000383ffff */
.L_x_2701:
[----:B---3--:R-:W-:-:S04]  /*b0f0*/  MOV R4, UR23 ;  /* 0x0000001700047c02 */ /* 0x008fc80008000f00 */
[----:B------:R3:W4:Y:S03]  /*b100*/  SYNCS.PHASECHK.TRANS64.TRYWAIT P3, [R4+URZ+0x28c30], R7 ;  /* 0x028c3007040075a7 */ /* 0x000726000806017f */
[----:B----4-:R-:W-:Y:S05]  /*b110*/  @!P3 NANOSLEEP.SYNCS 0x989680 ;  /* 0x009896800000b95d */ /* 0x010fea0003900000 */
[----:B------:R-:W4:Y:S02]  /*b120*/  @!P3 SYNCS.PHASECHK.TRANS64 P3, [R4+URZ+0x28c30], R7 ;  /* 0x028c30070400b5a7 */ /* 0x000f24000806007f */
[----:B----4-:R-:W-:Y:S05]  /*b130*/  @!P3 BRA `(.L_x_2701) ;  /* 0xfffffffc00ecb947 */ /* 0x010fea000383ffff */
[----:B------:R-:W-:Y:S05]  /*b140*/  BRA `(.L_x_2700) ;  /* 0xffffff9000f47947 */ /* 0x000fea000383ffff */
.L_x_2705:
[----:B---3--:R3:W4:Y:S02]  /*b150*/  SYNCS.PHASECHK.TRANS64.TRYWAIT P3, [R168+URZ+0x28c50], R7 ;  /* 0x028c5007a80075a7 */ /* 0x008724000806017f */
[----:B----4-:R-:W-:Y:S05]  /*b160*/  @!P3 NANOSLEEP.SYNCS 0x989680 ;  /* 0x009896800000b95d */ /* 0x010fea0003900000 */
[----:B------:R-:W4:Y:S02]  /*b170*/  @!P3 SYNCS.PHASECHK.TRANS64 P3, [R168+URZ+0x28c50], R7 ;  /* 0x028c5007a800b5a7 */ /* 0x000f24000806007f */
[----:B----4-:R-:W-:Y:S05]  /*b180*/  @!P3 BRA `(.L_x_2705) ;  /* 0xfffffffc00f0b947 */ /* 0x010fea000383ffff */
[----:B------:R-:W-:Y:S05]  /*b190*/  BRA `(.L_x_2704) ;  /* 0xffffffac00287947 */ /* 0x000fea000383ffff */
.L_x_2716:
[----:B------:R-:W1:Y:S01]  /*b1a0*/  S2R R5, SR_TID.X ;  /* 0x0000000000057919 */ /* 0x000e620000002100 */
[----:B------:R-:W-:Y:S01]  /*b1b0*/  BSSY B0, `(.L_x_2768) ;  /* 0x000000a000007945 */ /* 0x000fe20003800000 */
[----:B------:R-:W-:Y:S02]  /*b1c0*/  MOV R12, RZ ;  /* 0x000000ff000c7202 */ /* 0x000fe40000000f00 */
[----:B------:R-:W-:Y:S02]  /*b1d0*/  MOV R11, 0x1f ;  /* 0x0000001f000b7802 */ /* 0x000fe40000000f00 */
[----:B------:R-:W-:Y:S02]  /*b1e0*/  MOV R15, 0xffffffff ;  /* 0xffffffff000f7802 */ /* 0x000fe40000000f00 */
[----:B-1----:R-:W-:-:S04]  /*b1f0*/  SHF.R.U32.HI R5, RZ, 0x5, R5 ;  /* 0x00000005ff057819 */ /* 0x002fc80000011605 */
[----:B------:R-:W-:-:S05]  /*b200*/  LOP3.LUT R5, R5, 0x3, RZ, 0xc0, !PT ;  /* 0x0000000305057812 */ /* 0x000fca00078ec0ff */
[----:B------:R-:W-:-:S07]  /*b210*/  IMAD.MOV.U32 R13, RZ, RZ, R5 ;  /* 0x000000ffff0d7224 */ /* 0x000fce00078e0005 */
[----:B------:R-:W-:Y:S05]  /*b220*/  WARPSYNC.COLLECTIVE R15, `(.L_x_2769) ;  /* 0x000000000f087348 */ /* 0x000fea0003c00000 */
[----:B------:R1:W2:Y:S02]  /*b230*/  SHFL.IDX P6, R14, R13, R12, R11 ;  /* 0x0000000c0d0e7389 */ /* 0x0002a400000c000b */
[----:B-12---:R-:W-:Y:S01]  /*b240*/  ENDCOLLECTIVE ;  /* 0x000000000000791b */ /* 0x006fe20003800000 */
.L_x_2769:
[----:B------:R-:W-:Y:S05]  /*b250*/  BSYNC B0 ;  /* 0x0000000000007941 */ /* 0x000fea0003800000 */
.L_x_2768:
[----:B------:R-:W-:Y:S05]  /*b260*/  BRA `(.L_x_2770) ;  /* 0xffffffd400387947 */ /* 0x000fea000383ffff */
.L_x_2717:
[----:B------:R-:W-:Y:S01]  /*b270*/  BSSY B0, `(.L_x_2771) ;  /* 0x0000006000007945 */ /* 0x000fe20003800000 */
[----:B------:R-:W-:-:S07]  /*b280*/  MOV R15, 0xffffffff ;  /* 0xffffffff000f7802 */ /* 0x000fce0000000f00 */
[----:B------:R-:W-:Y:S05]  /*b290*/  WARPSYNC.COLLECTIVE R15, `(.L_x_2772) ;  /* 0x000000000f0c7348 */ /* 0x000fea0003c00000 */
[----:B------:R-:W-:Y:S02]  /*b2a0*/  ELECT P6, UR62, PT ;  /* 0x00000000003e782f */ /* 0x000fe400038c0000 */
[----:B------:R-:W-:Y:S01]  /*b2b0*/  MOV R14, UR62 ;  /* 0x0000003e000e7c02 */ /* 0x000fe20008000f00 */
[----:B------:R-:W-:Y:S10]  /*b2c0*/  ENDCOLLECTIVE ;  /* 0x000000000000791b */ /* 0x000ff40003800000 */
.L_x_2772:
[----:B------:R-:W-:Y:S05]  /*b2d0*/  BSYNC B0 ;  /* 0x0000000000007941 */ /* 0x000fea0003800000 */
.L_x_2771:
[----:B------:R-:W-:Y:S05]  /*b2e0*/  BRA `(.L_x_2773) ;  /* 0xffffffd400307947 */ /* 0x000fea000383ffff */
.L_x_2720:
[----:B--2---:R2:W3:Y:S02]  /*b2f0*/  SYNCS.PHASECHK.TRANS64.TRYWAIT P1, [R5+URZ+0x28c40], R10 ;  /* 0x028c400a050075a7 */ /* 0x0044e4000802017f */
[----:B---3--:R-:W-:Y:S05]  /*b300*/  @!P1 NANOSLEEP.SYNCS 0x989680 ;  /* 0x009896800000995d */ /* 0x008fea0003900000 */
[----:B------:R-:W3:Y:S02]  /*b310*/  @!P1 SYNCS.PHASECHK.TRANS64 P1, [R5+URZ+0x28c40], R10 ;  /* 0x028c400a050095a7 */ /* 0x000ee4000802007f */
[----:B---3--:R-:W-:Y:S05]  /*b320*/  @!P1 BRA `(.L_x_2720) ;  /* 0xfffffffc00f09947 */ /* 0x008fea000383ffff */
[----:B------:R-:W-:Y:S05]  /*b330*/  BRA `(.L_x_2774) ;  /* 0xffffffd400907947 */ /* 0x000fea000383ffff */
.L_x_2723:
[----:B--2---:R-:W2:Y:S01]  /*b340*/  S2R R10, SR_CgaCtaId ;  /* 0x00000000000a7919 */ /* 0x004ea20000008800 */
[----:B------:R-:W-:-:S04]  /*b350*/  MOV R8, 0x400 ;  /* 0x0000040000087802 */ /* 0x000fc80000000f00 */
[----:B--2---:R-:W-:-:S04]  /*b360*/  LEA R8, R10, R8, 0x18 ;  /* 0x000000080a087211 */ /* 0x004fc800078ec0ff */
[----:B------:R2:W3:Y:S03]  /*b370*/  SYNCS.PHASECHK.TRANS64.TRYWAIT P1, [R8+URZ+0x28c20], R5 ;  /* 0x028c2005080075a7 */ /* 0x0004e6000802017f */
[----:B---3--:R-:W-:Y:S05]  /*b380*/  @!P1 NANOSLEEP.SYNCS 0x989680 ;  /* 0x009896800000995d */ /* 0x008fea0003900000 */
[----:B------:R-:W3:Y:S02]  /*b390*/  @!P1 SYNCS.PHASECHK.TRANS64 P1, [R8+URZ+0x28c20], R5 ;  /* 0x028c2005080095a7 */ /* 0x000ee4000802007f */
[----:B---3--:R-:W-:Y:S05]  /*b3a0*/  @!P1 BRA `(.L_x_2723) ;  /* 0xfffffffc00e49947 */ /* 0x008fea000383ffff */
[----:B------:R-:W-:Y:S05]  /*b3b0*/  BRA `(.L_x_2775) ;  /* 0xffffffd800547947 */ /* 0x000fea000383ffff */
.L_x_2726:
[----:B--2---:R2:W3:Y:S02]  /*b3c0*/  SYNCS.PHASECHK.TRANS64.TRYWAIT P1, [R8+URZ+0x28c60], R5 ;  /* 0x028c6005080075a7 */ /* 0x0044e4000802017f */
[----:B---3--:R-:W-:Y:S05]  /*b3d0*/  @!P1 NANOSLEEP.SYNCS 0x989680 ;  /* 0x009896800000995d */ /* 0x008fea0003900000 */
[----:B------:R-:W3:Y:S02]  /*b3e0*/  @!P1 SYNCS.PHASECHK.TRANS64 P1, [R8+URZ+0x28c60], R5 ;  /* 0x028c6005080095a7 */ /* 0x000ee4000802007f */
[----:B---3--:R-:W-:Y:S05]  /*b3f0*/  @!P1 BRA `(.L_x_2726) ;  /* 0xfffffffc00f09947 */ /* 0x008fea000383ffff */
[----:B------:R-:W-:Y:S05]  /*b400*/  BRA `(.L_x_2776) ;  /* 0xffffffd800747947 */ /* 0x000fea000383ffff */
.L_x_2733:
[----:B--2---:R2:W3:Y:S02]  /*b410*/  SYNCS.PHASECHK.TRANS64.TRYWAIT P2, [R2+URZ+0x28c40], R3 ;  /* 0x028c4003020075a7 */ /* 0x0044e4000804017f */
[----:B---3--:R-:W-:Y:S05]  /*b420*/  @!P2 NANOSLEEP.SYNCS 0x989680 ;  /* 0x009896800000a95d */ /* 0x008fea0003900000 */
[----:B------:R-:W3:Y:S02]  /*b430*/  @!P2 SYNCS.PHASECHK.TRANS64 P2, [R2+URZ+0x28c40], R3 ;  /* 0x028c40030200a5a7 */ /* 0x000ee4000804007f */
[----:B---3--:R-:W-:Y:S05]  /*b440*/  @!P2 BRA `(.L_x_2733) ;  /* 0xfffffffc00f0a947 */ /* 0x008fea000383ffff */
[----:B------:R-:W-:Y:S05]  /*b450*/  BRA `(.L_x_2777) ;  /* 0xffffffe0001c7947 */ /* 0x000fea000383ffff */
.L_x_2735:
[----:B---3--:R3:W4:Y:S02]  /*b460*/  SYNCS.PHASECHK.TRANS64.TRYWAIT P2, [R2+URZ+0x28c60], R3 ;  /* 0x028c6003020075a7 */ /* 0x008724000804017f */
[----:B----4-:R-:W-:Y:S05]  /*b470*/  @!P2 NANOSLEEP.SYNCS 0x989680 ;  /* 0x009896800000a95d */ /* 0x010fea0003900000 */
[----:B------:R-:W4:Y:S02]  /*b480*/  @!P2 SYNCS.PHASECHK.TRANS64 P2, [R2+URZ+0x28c60], R3 ;  /* 0x028c60030200a5a7 */ /* 0x000f24000804007f */
[----:B----4-:R-:W-:Y:S05]  /*b490*/  @!P2 BRA `(.L_x_2735) ;  /* 0xfffffffc00f0a947 */ /* 0x010fea000383ffff */
[----:B------:R-:W-:Y:S05]  /*b4a0*/  BRA `(.L_x_2778) ;  /* 0xffffffe000787947 */ /* 0x000fea000383ffff */
.L_x_2741:
[----:B-1----:R1:W2:Y:S02]  /*b4b0*/  SYNCS.PHASECHK.TRANS64.TRYWAIT P2, [R3+URZ+0x28c40], R2 ;  /* 0x028c4002030075a7 */ /* 0x0022a4000804017f */
[----:B--2---:R-:W-:Y:S05]  /*b4c0*/  @!P2 NANOSLEEP.SYNCS 0x989680 ;  /* 0x009896800000a95d */ /* 0x004fea0003900000 */
[----:B------:R-:W2:Y:S02]  /*b4d0*/  @!P2 SYNCS.PHASECHK.TRANS64 P2, [R3+URZ+0x28c40], R2 ;  /* 0x028c40020300a5a7 */ /* 0x000ea4000804007f */
[----:B--2---:R-:W-:Y:S05]  /*b4e0*/  @!P2 BRA `(.L_x_2741) ;  /* 0xfffffffc00f0a947 */ /* 0x004fea000383ffff */
[----:B------:R-:W-:Y:S05]  /*b4f0*/  BRA `(.L_x_2779) ;  /* 0xffffffe800087947 */ /* 0x000fea000383ffff */
.L_x_2743:
[----:B--2---:R2:W3:Y:S02]  /*b500*/  SYNCS.PHASECHK.TRANS64.TRYWAIT P2, [R3+URZ+0x28c60], R2 ;  /* 0x028c6002030075a7 */ /* 0x0044e4000804017f */
[----:B---3--:R-:W-:Y:S05]  /*b510*/  @!P2 NANOSLEEP.SYNCS 0x989680 ;  /* 0x009896800000a95d */ /* 0x008fea0003900000 */
[----:B------:R-:W3:Y:S02]  /*b520*/  @!P2 SYNCS.PHASECHK.TRANS64 P2, [R3+URZ+0x28c60], R2 ;  /* 0x028c60020300a5a7 */ /* 0x000ee4000804007f */
[----:B---3--:R-:W-:Y:S05]  /*b530*/  @!P2 BRA `(.L_x_2743) ;  /* 0xfffffffc00f0a947 */ /* 0x008fea000383ffff */
[----:B------:R-:W-:Y:S05]  /*b540*/  BRA `(.L_x_2780) ;  /* 0xffffffe800647947 */ /* 0x000fea000383ffff */
.L_x_2748:
[----:B-1----:R1:W2:Y:S02]  /*b550*/  SYNCS.PHASECHK.TRANS64.TRYWAIT P2, [R3+URZ+0x28c40], R2 ;  /* 0x028c4002030075a7 */ /* 0x0022a4000804017f */
[----:B--2---:R-:W-:Y:S05]  /*b560*/  @!P2 NANOSLEEP.SYNCS 0x989680 ;  /* 0x009896800000a95d */ /* 0x004fea0003900000 */
[----:B------:R-:W2:Y:S02]  /*b570*/  @!P2 SYNCS.PHASECHK.TRANS64 P2, [R3+URZ+0x28c40], R2 ;  /* 0x028c40020300a5a7 */ /* 0x000ea4000804007f */
[----:B--2---:R-:W-:Y:S05]  /*b580*/  @!P2 BRA `(.L_x_2748) ;  /* 0xfffffffc00f0a947 */ /* 0x004fea000383ffff */
[----:B------:R-:W-:Y:S05]  /*b590*/  BRA `(.L_x_2781) ;  /* 0xffffffec00dc7947 */ /* 0x000fea000383ffff */
.L_x_2750:
[----:B--2---:R2:W3:Y:S02]  /*b5a0*/  SYNCS.PHASECHK.TRANS64.TRYWAIT P2, [R3+URZ+0x28c60], R2 ;  /* 0x028c6002030075a7 */ /* 0x0044e4000804017f */
[----:B---3--:R-:W-:Y:S05]  /*b5b0*/  @!P2 NANOSLEEP.SYNCS 0x989680 ;  /* 0x009896800000a95d */ /* 0x008fea0003900000 */
[----:B------:R-:W3:Y:S02]  /*b5c0*/  @!P2 SYNCS.PHASECHK.TRANS64 P2, [R3+URZ+0x28c60], R2 ;  /* 0x028c60020300a5a7 */ /* 0x000ee4000804007f */
[----:B---3--:R-:W-:Y:S05]  /*b5d0*/  @!P2 BRA `(.L_x_2750) ;  /* 0xfffffffc00f0a947 */ /* 0x008fea000383ffff */
[----:B------:R-:W-:Y:S05]  /*b5e0*/  BRA `(.L_x_2782) ;  /* 0xfffffff000387947 */ /* 0x000fea000383ffff */
.L_x_2755:
[----:B--2---:R2:W3:Y:S02]  /*b5f0*/  SYNCS.PHASECHK.TRANS64.TRYWAIT P0, [R0+URZ+0x28c20], R3 ;  /* 0x028c2003000075a7 */ /* 0x0044e4000800017f */
[----:B---3--:R-:W-:Y:S05]  /*b600*/  @!P0 NANOSLEEP.SYNCS 0x989680 ;  /* 0x009896800000895d */ /* 0x008fea0003900000 */
[----:B------:R-:W3:Y:S02]  /*b610*/  @!P0 SYNCS.PHASECHK.TRANS64 P0, [R0+URZ+0x28c20], R3 ;  /* 0x028c2003000085a7 */ /* 0x000ee4000800007f */
[----:B---3--:R-:W-:Y:S05]  /*b620*/  @!P0 BRA `(.L_x_2755) ;  /* 0xfffffffc00f08947 */ /* 0x008fea000383ffff */
[----:B------:R-:W-:Y:S05]  /*b630*/  BRA `(.L_x_2783) ;  /* 0xfffffff400847947 */ /* 0x000fea000383ffff */
.L_x_2756:
[----:B------:R-:W3:Y:S01]  /*b640*/  S2R R2, SR_TID.X ;  /* 0x0000000000027919 */ /* 0x000ee20000002100 */
[----:B------:R-:W-:Y:S01]  /*b650*/  BSSY B0, `(.L_x_2784) ;  /* 0x000000a000007945 */ /* 0x000fe20003800000 */
[----:B------:R-:W-:Y:S02]  /*b660*/  MOV R12, RZ ;  /* 0x000000ff000c7202 */ /* 0x000fe40000000f00 */
[----:B------:R-:W-:Y:S02]  /*b670*/  MOV R11, 0x1f ;  /* 0x0000001f000b7802 */ /* 0x000fe40000000f00 */
[----:B------:R-:W-:Y:S02]  /*b680*/  MOV R15, 0xffffffff ;  /* 0xffffffff000f7802 */ /* 0x000fe40000000f00 */
[----:B---3--:R-:W-:-:S04]  /*b690*/  SHF.R.U32.HI R2, RZ, 0x5, R2 ;  /* 0x00000005ff027819 */ /* 0x008fc80000011602 */
[----:B------:R-:W-:-:S05]  /*b6a0*/  LOP3.LUT R2, R2, 0x3, RZ, 0xc0, !PT ;  /* 0x0000000302027812 */ /* 0x000fca00078ec0ff */
[----:B------:R-:W-:-:S07]  /*b6b0*/  IMAD.MOV.U32 R13, RZ, RZ, R2 ;  /* 0x000000ffff0d7224 */ /* 0x000fce00078e0002 */
[----:B-12---:R-:W-:Y:S05]  /*b6c0*/  WARPSYNC.COLLECTIVE R15, `(.L_x_2785) ;  /* 0x000000000f087348 */ /* 0x006fea0003c00000 */
[----:B------:R3:W4:Y:S02]  /*b6d0*/  SHFL.IDX P6, R14, R13, R12, R11 ;  /* 0x0000000c0d0e7389 */ /* 0x00072400000c000b */
[----:B-1234-:R-:W-:Y:S01]  /*b6e0*/  ENDCOLLECTIVE ;  /* 0x000000000000791b */ /* 0x01efe20003800000 */
.L_x_2785:
[----:B------:R-:W-:Y:S05]  /*b6f0*/  BSYNC B0 ;  /* 0x0000000000007941 */ /* 0x000fea0003800000 */
.L_x_2784:
[----:B------:R-:W-:Y:S05]  /*b700*/  BRA `(.L_x_2786) ;  /* 0xfffffff4006c7947 */ /* 0x000fea000383ffff */
.L_x_2759:
[----:B------:R-:W-:Y:S01]  /*b710*/  BSSY B1, `(.L_x_2787) ;  /* 0x0000006000017945 */ /* 0x000fe20003800000 */
[----:B------:R-:W-:-:S07]  /*b720*/  MOV R15, 0xffffffff ;  /* 0xffffffff000f7802 */ /* 0x000fce0000000f00 */
[----:B-123--:R-:W-:Y:S05]  /*b730*/  WARPSYNC.COLLECTIVE R15, `(.L_x_2788) ;  /* 0x000000000f0c7348 */ /* 0x00efea0003c00000 */
[----:B------:R-:W-:Y:S02]  /*b740*/  ELECT P6, UR62, PT ;  /* 0x00000000003e782f */ /* 0x000fe400038c0000 */
[----:B------:R-:W-:Y:S01]  /*b750*/  MOV R14, UR62 ;  /* 0x0000003e000e7c02 */ /* 0x000fe20008000f00 */
[----:B-123--:R-:W-:Y:S10]  /*b760*/  ENDCOLLECTIVE ;  /* 0x000000000000791b */ /* 0x00eff40003800000 */
.L_x_2788:
[----:B------:R-:W-:Y:S05]  /*b770*/  BSYNC B1 ;  /* 0x0000000000017941 */ /* 0x000fea0003800000 */
.L_x_2787:
[----:B------:R-:W-:Y:S05]  /*b780*/  BRA `(.L_x_2789) ;  /* 0xfffffff400647947 */ /* 0x000fea000383ffff */
.L_x_2761:
[----:B--2---:R2:W3:Y:S02]  /*b790*/  SYNCS.PHASECHK.TRANS64.TRYWAIT P0, [R6+URZ], R5 ;  /* 0x00000005060075a7 */ /* 0x0044e4000800017f */
[----:B---3--:R-:W-:Y:S05]  /*b7a0*/  @!P0 NANOSLEEP.SYNCS 0x989680 ;  /* 0x009896800000895d */ /* 0x008fea0003900000 */
[----:B------:R-:W3:Y:S02]  /*b7b0*/  @!P0 SYNCS.PHASECHK.TRANS64 P0, [R6+URZ], R5 ;  /* 0x00000005060085a7 */ /* 0x000ee4000800007f */
[----:B---3--:R-:W-:Y:S05]  /*b7c0*/  @!P0 BRA `(.L_x_2761) ;  /* 0xfffffffc00f08947 */ /* 0x008fea000383ffff */
[----:B------:R-:W-:Y:S05]  /*b7d0*/  BRA `(.L_x_2790) ;  /* 0xfffffff400987947 */ /* 0x000fea000383ffff */
.L_x_2762:
[----:B---3--:R3:W4:Y:S02]  /*b7e0*/  SYNCS.PHASECHK.TRANS64.TRYWAIT P0, [R3+URZ], R2 ;  /* 0x00000002030075a7 */ /* 0x008724000800017f */
[----:B----4-:R-:W-:Y:S05]  /*b7f0*/  @!P0 NANOSLEEP.SYNCS 0x989680 ;  /* 0x009896800000895d */ /* 0x010fea0003900000 */
[----:B------:R-:W4:Y:S02]  /*b800*/  @!P0 SYNCS.PHASECHK.TRANS64 P0, [R3+URZ], R2 ;  /* 0x00000002030085a7 */ /* 0x000f24000800007f */
[----:B----4-:R-:W-:Y:S05]  /*b810*/  @!P0 BRA `(.L_x_2762) ;  /* 0xfffffffc00f08947 */ /* 0x010fea000383ffff */
[----:B------:R-:W-:Y:S05]  /*b820*/  BRA `(.L_x_2791) ;  /* 0xfffffff4008c7947 */ /* 0x000fea000383ffff */
.L_x_2764:
[----:B---3--:R3:W4:Y:S02]  /*b830*/  SYNCS.PHASECHK.TRANS64.TRYWAIT P0, [R16+URZ], R5 ;  /* 0x00000005100075a7 */ /* 0x008724000800017f */
[----:B----4-:R-:W-:Y:S05]  /*b840*/  @!P0 NANOSLEEP.SYNCS 0x989680 ;  /* 0x009896800000895d */ /* 0x010fea0003900000 */
[----:B------:R-:W4:Y:S02]  /*b850*/  @!P0 SYNCS.PHASECHK.TRANS64 P0, [R16+URZ], R5 ;  /* 0x00000005100085a7 */ /* 0x000f24000800007f */
[----:B----4-:R-:W-:Y:S05]  /*b860*/  @!P0 BRA `(.L_x_2764) ;  /* 0xfffffffc00f08947 */ /* 0x010fea000383ffff */
[----:B------:R-:W-:Y:S05]  /*b870*/  BRA `(.L_x_2792) ;  /* 0xfffffff400907947 */ /* 0x000fea000383ffff */
.L_x_2793:
        /* <DEDUP_REMOVED lines=16> */
.L_x_11941:


//--------------------- .text._ZN7cutlass13device_kernelIN5flash11enable_sm90INS1_16FlashAttnFwdSm90INS1_25CollectiveMainloopFwdSm90ILi2EN4cute5tupleIJNS5_1CILi1EEES8_S8_EEENS6_IJNS7_ILi64EEESA_SA_EEELi512ENS_6half_tEfNS_4arch4Sm90ELb0ELb0ELb1ELb0ELb0ELb0ELb1ELb0ELb0ELb0ELb0ELb0EEENS1_21CollectiveEpilogueFwdINS6_IJSA_NS7_ILi512EEESA_EEES9_SC_SE_Li256ELb0ELb0ELb0ELb0EEENS1_29StaticPersistentTileSchedulerILb0EEEEEEEEEvNT_6ParamsE --------------------------
	.section	.text._ZN7cutlass13device_kernelIN5flash11enable_sm90INS1_16FlashAttnFwdSm90INS1_25CollectiveMainloopFwdSm90ILi2EN4cute5tupleIJNS5_1CILi1EEES8_S8_EEENS6_IJNS7_ILi64EEESA_SA_EEELi512ENS_6half_tEfNS_4arch4Sm90ELb0ELb0ELb1ELb0ELb0ELb0ELb1ELb0ELb0ELb0ELb0ELb0EEENS1_21CollectiveEpilogueFwdINS6_IJSA_NS7_ILi512EEESA_EEES9_SC_SE_Li256ELb0ELb0ELb0ELb0EEENS1_29StaticPersistentTileSchedulerILb0EEEEEEEEEvNT_6ParamsE,"ax",@progbits
	.align	128
.text._ZN7cutlass13device_kernelIN5flash11enable_sm90INS1_16FlashAttnFwdSm90INS1_25CollectiveMainloopFwdSm90ILi2EN4cute5tupleIJNS5_1CILi1EEES8_S8_EEENS6_IJNS7_ILi64EEESA_SA_EEELi512ENS_6half_tEfNS_4arch4Sm90ELb0ELb0ELb1ELb0ELb0ELb0ELb1ELb0ELb0ELb0ELb0ELb0EEENS1_21CollectiveEpilogueFwdINS6_IJSA_NS7_ILi512EEESA_EEES9_SC_SE_Li256ELb0ELb0ELb0ELb0EEENS1_29StaticPersistentTileSchedulerILb0EEEEEEEEEvNT_6ParamsE:
        .type           _ZN7cutlass13device_kernelIN5flash11enable_sm90INS1_16FlashAttnFwdSm90INS1_25CollectiveMainloopFwdSm90ILi2EN4cute5tupleIJNS5_1CILi1EEES8_S8_EEENS6_IJNS7_ILi64EEESA_SA_EEELi512ENS_6half_tEfNS_4arch4Sm90ELb0ELb0ELb1ELb0ELb0ELb0ELb1ELb0ELb0ELb0ELb0ELb0EEENS1_21CollectiveEpilogueFwdINS6_IJSA_NS7_ILi512EEESA_EEES9_SC_SE_Li256ELb0ELb0ELb0ELb0EEENS1_29StaticPersistentTileSchedulerILb0EEEEEEEEEvNT_6ParamsE,@function
        .size           _ZN7cutlass13device_kernelIN5flash11enable_sm90INS1_16FlashAttnFwdSm90INS1_25CollectiveMainloopFwdSm90ILi2EN4cute5tupleIJNS5_1CILi1EEES8_S8_EEENS6_IJNS7_ILi64EEESA_SA_EEELi512ENS_6half_tEfNS_4arch4Sm90ELb0ELb0ELb1ELb0ELb0ELb0ELb1ELb0ELb0ELb0ELb0ELb0EEENS1_21CollectiveEpilogueFwdINS6_IJSA_NS7_ILi512EEESA_EEES9_SC_SE_Li256ELb0ELb0ELb0ELb0EEENS1_29StaticPersistentTileSchedulerILb0EEEEEEEEEvNT_6ParamsE,(.L_x_11942 - _ZN7cutlass13device_kernelIN5flash11enable_sm90INS1_16FlashAttnFwdSm90INS1_25CollectiveMainloopFwdSm90ILi2EN4cute5tupleIJNS5_1CILi1EEES8_S8_EEENS6_IJNS7_ILi64EEESA_SA_EEELi512ENS_6half_tEfNS_4arch4Sm90ELb0ELb0ELb1ELb0ELb0ELb0ELb1ELb0ELb0ELb0ELb0ELb0EEENS1_21CollectiveEpilogueFwdINS6_IJSA_NS7_ILi512EEESA_EEES9_SC_SE_Li256ELb0ELb0ELb0ELb0EEENS1_29StaticPersistentTileSchedulerILb0EEEEEEEEEvNT_6ParamsE)
        .other          _ZN7cutlass13device_kernelIN5flash11enable_sm90INS1_16FlashAttnFwdSm90INS1_25CollectiveMainloopFwdSm90ILi2EN4cute5tupleIJNS5_1CILi1EEES8_S8_EEENS6_IJNS7_ILi64EEESA_SA_EEELi512ENS_6half_tEfNS_4arch4Sm90ELb0ELb0ELb1ELb0ELb0ELb0ELb1ELb0ELb0ELb0ELb0ELb0EEENS1_21CollectiveEpilogueFwdINS6_IJSA_NS7_ILi512EEESA_EEES9_SC_SE_Li256ELb0ELb0ELb0ELb0EEENS1_29StaticPersistentTileSchedulerILb0EEEEEEEEEvNT_6ParamsE,@"STO_CUDA_ENTRY STV_DEFAULT"
_ZN7cutlass13device_kernelIN5flash11enable_sm90INS1_16FlashAttnFwdSm90INS1_25CollectiveMainloopFwdSm90ILi2EN4cute5tupleIJNS5_1CILi1EEES8_S8_EEENS6_IJNS7_ILi64EEESA_SA_EEELi512ENS_6half_tEfNS_4arch4Sm90ELb0ELb0ELb1ELb0ELb0ELb0ELb1ELb0ELb0ELb0ELb0ELb0EEENS1_21CollectiveEpilogueFwdINS6_IJSA_NS7_ILi512EEESA_EEES9_SC_SE_Li256ELb0ELb0ELb0ELb0EEENS1_29StaticPersistentTileSchedulerILb0EEEEEEEEEvNT_6ParamsE:
        /* <DEDUP_REMOVED lines=25> */
[----:B-1----:R-:W-:Y:S01]  /*0190*/  NOP ;  /* 0x0000000000007918 */ /* 0x002fe20000000000 */
.L_x_2795:
[----:B------:R-:W-:Y:S05]  /*01a0*/  BSYNC B0 ;  /* 0x0000000000007941 */ /* 0x000fea0003800000 */
.L_x_2794:
[----:B------:R-:W-:Y:S01]  /*01b0*/  VOTEU.ANY UP0, P0 ;  /* 0x00000000003f7886 */ /* 0x000fe20000000100 */
[----:B------:R-:W1:Y:S01]  /*01c0*/  SHFL.IDX PT, R2, R0, RZ, 0x1f ;  /* 0x00001fff00027589 */ /* 0x000e6200000e0000 */
[----:B------:R-:W-:Y:S01]  /*01d0*/  UMOV UR4, 0x1 ;  /* 0x0000000100047882 */ /* 0x000fe20000000000 */
[----:B------:R-:W-:Y:S01]  /*01e0*/  VOTEU.ANY UP1, P0 ;  /* 0x00000000003f7886 */ /* 0x000fe20000020100 */
[----:B------:R-:W-:Y:S01]  /*01f0*/  SHF.R.U32.HI R4, RZ, 0x7, R3 ;  /* 0x00000007ff047819 */ /* 0x000fe20000011603 */
[----:B------:R-:W2:Y:S01]  /*0200*/  @UP0 S2UR UR7, SR_CgaCtaId ;  /* 0x00000000000709c3 */ /* 0x000ea20000008800 */
[----:B------:R-:W-:Y:S01]  /*0210*/  @UP0 UMOV UR6, 0x400 ;  /* 0x0000040000060882 */ /* 0x000fe20000000000 */
[----:B------:R-:W-:-:S04]  /*0220*/  @UP0 UIADD3 UR4, -UR4, 0x100000, URZ ;  /* 0x0010000004040890 */ /* 0x000fc8000fffe13f */
[----:B------:R-:W-:Y:S02]  /*0230*/  @UP0 USHF.L.U32 UR5, UR4, 0xb, URZ ;  /* 0x0000000b04050899 */ /* 0x000fe4000800063f */
[----:B------:R-:W-:Y:S01]  /*0240*/  @UP0 USHF.L.U32 UR4, UR4, 0x1, URZ ;  /* 0x0000000104040899 */ /* 0x000fe2000800063f */
[----:B------:R-:W-:Y:S01]  /*0250*/  VOTEU.ANY UP2, P0 ;  /* 0x00000000003f7886 */ /* 0x000fe20000040100 */
[----:B-1----:R-:W-:Y:S02]  /*0260*/  ISETP.NE.AND P1, PT, R2, RZ, PT ;  /* 0x000000ff0200720c */ /* 0x002fe40003f25270 */
[----:B------:R1:W3:Y:S01]  /*0270*/  SHFL.IDX PT, R2, R4, RZ, 0x1f ;  /* 0x00001fff04027589 */ /* 0x0002e200000e0000 */
[----:B--2---:R-:W-:Y:S01]  /*0280*/  @UP0 ULEA UR6, UR7, UR6, 0x18 ;  /* 0x0000000607060291 */ /* 0x004fe2000f8ec03f */
[----:B------:R-:W-:Y:S02]  /*0290*/  VOTEU.ANY UP0, P0 ;  /* 0x00000000003f7886 */ /* 0x000fe40000000100 */
[----:B------:R-:W2:Y:S09]  /*02a0*/  FENCE.VIEW.ASYNC.S ;  /* 0x00000000000073c6 */ /* 0x000eb20000000000 */
[----:B--2---:R1:W2:Y:S01]  /*02b0*/  @UP0 SYNCS.EXCH.64 URZ, [UR6+0x38800], UR4 ;  /* 0x03880004063f05b2 */ /* 0x0042a20008000100 */
[----:B------:R1:W4:Y:S01]  /*02c0*/  @UP1 SYNCS.EXCH.64 URZ, [UR6+0x38810], UR4 ;  /* 0x03881004063f15b2 */ /* 0x0003220008000100 */
[----:B------:R1:W1:Y:S01]  /*02d0*/  @UP2 SYNCS.EXCH.64 URZ, [UR6+0x38820], UR4 ;  /* 0x03882004063f25b2 */ /* 0x0002620008000100 */
        /* <DEDUP_REMOVED lines=13> */
[----:B------:R1:W1:Y:S01]  /*03b0*/  SYNCS.EXCH.64 URZ, [UR6+0x38848], UR4 ;  /* 0x03884804063f75b2 */ /* 0x0002620008000100 */
[----:B------:R-:W-:Y:S01]  /*03c0*/  NOP ;  /* 0x0000000000007918 */ /* 0x000fe20000000000 */
.L_x_2796:
[----:B-1----:R-:W1:Y:S01]  /*03d0*/  SHFL.IDX PT, R4, R0, RZ, 0x1f ;  /* 0x00001fff00047589 */ /* 0x002e6200000e0000 */
[----:B------:R-:W-:Y:S01]  /*03e0*/  NOP ;  /* 0x0000000000007918 */ /* 0x000fe20000000000 */
[----:B-1----:R-:W-:-:S13]  /*03f0*/  ISETP.NE.AND P0, PT, R4, RZ, PT ;  /* 0x000000ff0400720c */ /* 0x002fda0003f05270 */
[----:B------:R-:W-:Y:S05]  /*0400*/  @P0 BRA `(.L_x_2797) ;  /* 0x0000000000480947 */ /* 0x000fea0003800000 */
[----:B------:R-:W1:Y:S01]  /*0410*/  S2UR UR5, SR_CgaCtaId ;  /* 0x00000000000579c3 */ /* 0x000e620000008800 */
        /* <DEDUP_REMOVED lines=17> */
.L_x_2797:
[----:B------:R-:W5:Y:S01]  /*0530*/  SHFL.IDX PT, R4, R0, RZ, 0x1f ;  /* 0x00001fff00047589 */ /* 0x000f6200000e0000 */
[----:B------:R-:W-:Y:S01]  /*0540*/  NOP ;  /* 0x0000000000007918 */ /* 0x000fe20000000000 */
[----:B-----5:R-:W-:-:S13]  /*0550*/  ISETP.NE.AND P0, PT, R4, RZ, PT ;  /* 0x000000ff0400720c */ /* 0x020fda0003f05270 */
        /* <DEDUP_REMOVED lines=15> */
.L_x_2798:
[----:B------:R-:W5:Y:S01]  /*0650*/  SHFL.IDX PT, R4, R0, RZ, 0x1f ;  /* 0x00001fff00047589 */ /* 0x000f6200000e0000 */
[----:B------:R-:W-:Y:S01]  /*0660*/  NOP ;  /* 0x0000000000007918 */ /* 0x000fe20000000000 */
[----:B-----5:R-:W-:-:S13]  /*0670*/  ISETP.NE.AND P0, PT, R4, RZ, PT ;  /* 0x000000ff0400720c */ /* 0x020fda0003f05270 */
        /* <DEDUP_REMOVED lines=19> */
.L_x_2799:
[----:B------:R-:W5:Y:S01]  /*07b0*/  SHFL.IDX PT, R4, R0, RZ, 0x1f ;  /* 0x00001fff00047589 */ /* 0x000f6200000e0000 */
[----:B---3--:R-:W-:Y:S01]  /*07c0*/  R2UR UR43, R2 ;  /* 0x00000000022b72ca */ /* 0x008fe200000e0000 */
        /* <DEDUP_REMOVED lines=20> */
[----:B---3--:R-:W-:Y:S01]  /*0910*/  NOP ;  /* 0x0000000000007918 */ /* 0x008fe20000000000 */
.L_x_2800:
[----:B------:R-:W-:Y:S01]  /*0920*/  ISETP.NE.AND P0, PT, RZ, UR43, PT ;  /* 0x0000002bff007c0c */ /* 0x000fe2000bf05270 */
[----:B------:R-:W-:Y:S01]  /*0930*/  NOP ;  /* 0x0000000000007918 */ /* 0x000fe20000000000 */
[----:B------:R-:W-:Y:S01]  /*0940*/  ULDC.64 UR54, c[0x0][0x208] ;  /* 0x0000820000367ab9 */ /* 0x000fe20000000a00 */
[----:B-12-4-:R-:W-:Y:S10]  /*0950*/  BAR.SYNC.DEFER_BLOCKING 0x0 ;  /* 0x0000000000007b1d */ /* 0x016ff40000010000 */
[----:B------:R-:W-:Y:S05]  /*0960*/  @!P0 BRA `(.L_x_2801) ;  /* 0x0000009c000c8947 */ /* 0x000fea0003800000 */
.L_x_2802:
        /* <DEDUP_REMOVED lines=13> */
[----:B------:R-:W-:Y:S01]  /*0a40*/  VIADD R0, R3, 0xffffff80 ;  /* 0xffffff8003007836 */ /* 0x000fe20000000000 */
[----:B------:R-:W1:Y:S01]  /*0a50*/  S2UR UR4, SR_CgaCtaId ;  /* 0x00000000000479c3 */ /* 0x000e620000008800 */
[----:B------:R-:W-:Y:S01]  /*0a60*/  UMOV UR42, 0x400 ;  /* 0x00000400002a7882 */ /* 0x000fe20000000000 */
[----:B------:R-:W-:Y:S01]  /*0a70*/  IMAD.MOV.U32 R184, RZ, RZ, 0x20 ;  /* 0x00000020ffb87424 */ /* 0x000fe200078e00ff */
[----:B------:R-:W-:Y:S01]  /*0a80*/  ULDC.64 UR46, c[0x0][0x198] ;  /* 0x00006600002e7ab9 */ /* 0x000fe20000000a00 */
[----:B------:R-:W-:Y:S01]  /*0a90*/  SHF.R.S32.HI R3, RZ, 0x1f, R0 ;  /* 0x0000001fff037819 */ /* 0x000fe20000011400 */
[----:B------:R-:W-:Y:S01]  /*0aa0*/  IMAD.MOV.U32 R16, RZ, RZ, RZ ;  /* 0x000000ffff107224 */ /* 0x000fe200078e00ff */
[----:B------:R-:W-:Y:S02]  /*0ab0*/  UMOV UR38, URZ ;  /* 0x0000003f00267c82 */ /* 0x000fe40008000000 */
[CC--:B------:R-:W-:Y:S02]  /*0ac0*/  LEA.HI R2, R3.reuse, R0.reuse, RZ, 0x4 ;  /* 0x0000000003027211 */ /* 0x0c0fe400078f20ff */
[----:B------:R-:W-:-:S02]  /*0ad0*/  LEA.HI R4, R3, R0, RZ, 0x5 ;  /* 0x0000000003047211 */ /* 0x000fc400078f28ff */
[----:B------:R-:W-:Y:S02]  /*0ae0*/  LEA.HI R5, R3, R0, RZ, 0x7 ;  /* 0x0000000003057211 */ /* 0x000fe400078f38ff */
[----:B------:R-:W-:Y:S02]  /*0af0*/  LOP3.LUT R7, R2, 0xfffffff0, RZ, 0xc0, !PT ;  /* 0xfffffff002077812 */ /* 0x000fe400078ec0ff */
[--C-:B------:R-:W-:Y:S02]  /*0b00*/  SHF.R.S32.HI R187, RZ, 0x5, R4.reuse ;  /* 0x00000005ffbb7819 */ /* 0x100fe40000011404 */
[----:B------:R-:W-:Y:S02]  /*0b10*/  LOP3.LUT R3, R5, 0xffffff80, RZ, 0xc0, !PT ;  /* 0xffffff8005037812 */ /* 0x000fe400078ec0ff */
[----:B------:R-:W-:Y:S02]  /*0b20*/  SHF.R.S32.HI R4, RZ, 0x1f, R4 ;  /* 0x0000001fff047819 */ /* 0x000fe40000011404 */
[C---:B------:R-:W-:Y:S01]  /*0b30*/  IADD3 R7, R0.reuse, -R7, RZ ;  /* 0x8000000700077210 */ /* 0x040fe20007ffe0ff */
[----:B------:R-:W-:Y:S01]  /*0b40*/  IMAD.IADD R3, R0, 0x1, -R3 ;  /* 0x0000000100037824 */ /* 0x000fe200078e0a03 */
[----:B------:R-:W-:Y:S01]  /*0b50*/  LEA.HI R4, R4, R187, RZ, 0x2 ;  /* 0x000000bb04047211 */ /* 0x000fe200078f10ff */
[----:B-1----:R-:W-:Y:S01]  /*0b60*/  ULEA UR42, UR4, UR42, 0x18 ;  /* 0x0000002a042a7291 */ /* 0x002fe2000f8ec03f */
[----:B------:R-:W-:-:S02]  /*0b70*/  SHF.R.S32.HI R0, RZ, 0x1f, R7 ;  /* 0x0000001fff007819 */ /* 0x000fc40000011407 */
[----:B------:R-:W-:Y:S02]  /*0b80*/  SHF.R.S32.HI R186, RZ, 0x7, R5 ;  /* 0x00000007ffba7819 */ /* 0x000fe40000011405 */
[----:B------:R-:W-:Y:S02]  /*0b90*/  LOP3.LUT R4, R4, 0x3ffffc, RZ, 0xc0, !PT ;  /* 0x003ffffc04047812 */ /* 0x000fe400078ec0ff */
[----:B------:R-:W-:Y:S02]  /*0ba0*/  SHF.R.S32.HI R9, RZ, 0x4, R2 ;  /* 0x00000004ff097819 */ /* 0x000fe40000011402 */
[-C--:B------:R-:W-:Y:S01]  /*0bb0*/  LEA.HI R6, R0, R7.reuse, RZ, 0x3 ;  /* 0x0000000700067211 */ /* 0x080fe200078f18ff */
[----:B------:R-:W-:Y:S01]  /*0bc0*/  IMAD.IADD R8, R187, 0x1, -R4 ;  /* 0x00000001bb087824 */ /* 0x000fe200078e0a04 */
[----:B------:R-:W-:Y:S02]  /*0bd0*/  LEA R11, R186, R7, 0x8 ;  /* 0x00000007ba0b7211 */ /* 0x000fe400078e40ff */
[----:B------:R-:W-:-:S02]  /*0be0*/  LEA.HI R2, R2, R9, RZ, 0x1 ;  /* 0x0000000902027211 */ /* 0x000fc400078f08ff */
[----:B------:R-:W-:Y:S01]  /*0bf0*/  LOP3.LUT R4, R6, 0xfffffff8, RZ, 0xc0, !PT ;  /* 0xfffffff806047812 */ /* 0x000fe200078ec0ff */
[----:B------:R-:W-:Y:S01]  /*0c00*/  IMAD R188, R8, 0x10, R11 ;  /* 0x0000001008bc7824 */ /* 0x000fe200078e020b */
[----:B------:R-:W-:Y:S02]  /*0c10*/  LOP3.LUT R2, R2, 0x1ffffffe, RZ, 0xc0, !PT ;  /* 0x1ffffffe02027812 */ /* 0x000fe400078ec0ff */
[----:B------:R-:W-:Y:S02]  /*0c20*/  IADD3 R8, R7, -R4, RZ ;  /* 0x8000000407087210 */ /* 0x000fe40007ffe0ff */
[----:B------:R-:W-:Y:S01]  /*0c30*/  SHF.L.U32 R6, R6, 0x6, RZ ;  /* 0x0000000606067819 */ /* 0x000fe200000006ff */
[----:B------:R-:W-:Y:S01]  /*0c40*/  IMAD.IADD R9, R9, 0x1, -R2 ;  /* 0x0000000109097824 */ /* 0x000fe200078e0a02 */
[----:B------:R-:W-:Y:S01]  /*0c50*/  SHF.R.S32.HI R0, RZ, 0x1f, R3 ;  /* 0x0000001fff007819 */ /* 0x000fe20000011403 */
[----:B------:R-:W-:Y:S01]  /*0c60*/  IMAD.SHL.U32 R10, R8, 0x40, RZ ;  /* 0x00000040080a7824 */ /* 0x000fe200078e00ff */
[----:B------:R-:W-:Y:S01]  /*0c70*/  LOP3.LUT R6, R6, 0x7ffffe00, RZ, 0xc0, !PT ;  /* 0x7ffffe0006067812 */ /* 0x000fe200078ec0ff */
[----:B------:R-:W-:Y:S01]  /*0c80*/  IMAD.SHL.U32 R9, R9, 0x8, RZ ;  /* 0x0000000809097824 */ /* 0x000fe200078e00ff */
[----:B------:R-:W-:-:S02]  /*0c90*/  LEA.HI R2, R0, R3, RZ, 0x2 ;  /* 0x0000000300027211 */ /* 0x000fc400078f10ff */
[----:B------:R-:W-:Y:S01]  /*0ca0*/  LOP3.LUT R10, R10, 0x1c0, RZ, 0xc0, !PT ;  /* 0x000001c00a0a7812 */ /* 0x000fe200078ec0ff */
[--C-:B------:R-:W-:Y:S01]  /*0cb0*/  IMAD.U32 R188, R188, 0x40, R9.reuse ;  /* 0x00000040bcbc7824 */ /* 0x100fe200078e0009 */
[----:B------:R-:W-:Y:S01]  /*0cc0*/  LEA.HI R4, R0, R3, RZ, 0x5 ;  /* 0x0000000300047211 */ /* 0x000fe200078f28ff */
[----:B------:R-:W-:Y:S01]  /*0cd0*/  IMAD R6, R187, 0x400, R6 ;  /* 0x00000400bb067824 */ /* 0x000fe200078e0206 */
[----:B------:R-:W-:Y:S02]  /*0ce0*/  LOP3.LUT R9, R10, 0x8, R9, 0xf8, !PT ;  /* 0x000000080a097812 */ /* 0x000fe400078ef809 */
[----:B------:R-:W-:Y:S02]  /*0cf0*/  SHF.R.U32.HI R10, RZ, 0x3, R10 ;  /* 0x00000003ff0a7819 */ /* 0x000fe4000001160a */
[----:B------:R-:W-:Y:S02]  /*0d00*/  R2P PR, R8, 0x6 ;  /* 0x0000000608007804 */ /* 0x000fe40000000000 */
[----:B------:R-:W-:-:S02]  /*0d10*/  LOP3.LUT R9, R9, R10, RZ, 0x3c, !PT ;  /* 0x0000000a09097212 */ /* 0x000fc400078e3cff */
[--C-:B------:R-:W-:Y:S02]  /*0d20*/  SHF.R.S32.HI R0, RZ, 0x2, R2.reuse ;  /* 0x00000002ff007819 */ /* 0x100fe40000011402 */
[----:B------:R-:W-:Y:S01]  /*0d30*/  SHF.R.S32.HI R7, RZ, 0x1f, R2 ;  /* 0x0000001fff077819 */ /* 0x000fe20000011402 */
[----:B------:R-:W-:Y:S01]  /*0d40*/  IMAD.IADD R6, R6, 0x1, R9 ;  /* 0x0000000106067824 */ /* 0x000fe200078e0209 */
[----:B------:R-:W-:Y:S02]  /*0d50*/  LEA.HI R5, R5, R186, RZ, 0x1 ;  /* 0x000000ba05057211 */ /* 0x000fe400078f08ff */
[----:B------:R-:W-:Y:S02]  /*0d60*/  LEA.HI R7, R7, R0, RZ, 0x3 ;  /* 0x0000000007077211 */ /* 0x000fe400078f18ff */
[----:B------:R-:W-:Y:S02]  /*0d70*/  LEA R23, R6, UR42, 0x1 ;  /* 0x0000002a06177c11 */ /* 0x000fe4000f8e08ff */
[----:B------:R-:W-:-:S02]  /*0d80*/  LOP3.LUT R2, R2, 0x7ffffffc, RZ, 0xc0, !PT ;  /* 0x7ffffffc02027812 */ /* 0x000fc400078ec0ff */
[----:B------:R-:W-:Y:S01]  /*0d90*/  LOP3.LUT R5, R5, 0xfffffe, RZ, 0xc0, !PT ;  /* 0x00fffffe05057812 */ /* 0x000fe200078ec0ff */
[C---:B------:R-:W-:Y:S01]  /*0da0*/  VIADD R22, R23.reuse, 0x36440 ;  /* 0x0003644017167836 */ /* 0x040fe20000000000 */
[----:B------:R-:W-:Y:S01]  /*0db0*/  IADD3 R185, R23, 0x36400, RZ ;  /* 0x0003640017b97810 */ /* 0x000fe20007ffe0ff */
[----:B------:R-:W-:Y:S01]  /*0dc0*/  IMAD.IADD R18, R3, 0x1, -R2 ;  /* 0x0000000103127824 */ /* 0x000fe200078e0a02 */
[----:B------:R-:W-:Y:S01]  /*0dd0*/  LOP3.LUT R7, R7, 0xfffffff8, RZ, 0xc0, !PT ;  /* 0xfffffff807077812 */ /* 0x000fe200078ec0ff */
[----:B------:R-:W-:Y:S01]  /*0de0*/  IMAD.IADD R5, R186, 0x1, -R5 ;  /* 0x00000001ba057824 */ /* 0x000fe200078e0a05 */
[----:B------:R-:W-:Y:S01]  /*0df0*/  SEL R184, R184, 0xffffffe0, !P1 ;  /* 0xffffffe0b8b87807 */ /* 0x000fe20004800000 */
[----:B------:R-:W-:Y:S01]  /*0e00*/  @P2 VIADD R22, R185, 0xffffffc0 ;  /* 0xffffffc0b9162836 */ /* 0x000fe20000000000 */
[----:B------:R-:W-:Y:S01]  /*0e10*/  IADD3 R7, R0, -R7, RZ ;  /* 0x8000000700077210 */ /* 0x000fe20007ffe0ff */
[----:B------:R-:W-:Y:S01]  /*0e20*/  IMAD.SHL.U32 R19, R5, 0x100, RZ ;  /* 0x0000010005137824 */ /* 0x000fe200078e00ff */
[----:B------:R-:W-:Y:S01]  /*0e30*/  SHF.R.S32.HI R4, RZ, 0x5, R4 ;  /* 0x00000005ff047819 */ /* 0x000fe20000011404 */
[----:B------:R-:W-:Y:S01]  /*0e40*/  IMAD.IADD R185, R185, 0x1, R184 ;  /* 0x00000001b9b97824 */ /* 0x000fe200078e02b8 */
[----:B------:R-:W-:Y:S01]  /*0e50*/  MOV R2, RZ ;  /* 0x000000ff00027202 */ /* 0x000fe20000000f00 */
[----:B------:R-:W-:Y:S01]  /*0e60*/  IMAD.IADD R184, R184, 0x1, R22 ;  /* 0x00000001b8b87824 */ /* 0x000fe200078e0216 */
[----:B------:R-:W-:-:S02]  /*0e70*/  LEA R17, R4, R7, 0x4 ;  /* 0x0000000704117211 */ /* 0x000fc400078e20ff */
[----:B------:R-:W-:-:S07]  /*0e80*/  SHF.L.U32 R18, R18, 0x1, RZ ;  /* 0x0000000112127819 */ /* 0x000fce00000006ff */
.L_x_2831:
[----:B------:R-:W-:Y:S01]  /*0e90*/  ULDC UR4, c[0x0][0xea8] ;  /* 0x0003aa0000047ab9 */ /* 0x000fe20000000800 */
[----:B------:R-:W-:Y:S01]  /*0ea0*/  ULDC.64 UR6, c[0x0][0x3f8] ;  /* 0x0000fe0000067ab9 */ /* 0x000fe20000000a00 */
[----:B------:R-:W-:Y:S02]  /*0eb0*/  UISETP.NE.AND UP1, UPT, UR4, 0x1, UPT ;  /* 0x000000010400788c */ /* 0x000fe4000bf25270 */
[----:B------:R-:W-:Y:S01]  /*0ec0*/  UISETP.NE.U32.AND UP0, UPT, UR6, URZ, UPT ;  /* 0x0000003f0600728c */ /* 0x000fe2000bf05070 */
[----:B------:R-:W-:Y:S01]  /*0ed0*/  ULDC UR4, c[0x0][0xeb4] ;  /* 0x0003ad0000047ab9 */ /* 0x000fe20000000800 */
[----:B------:R-:W-:Y:S01]  /*0ee0*/  UMOV UR40, UR41 ;  /* 0x0000002900287c82 */ /* 0x000fe20008000000 */
[----:B------:R-:W-:Y:S02]  /*0ef0*/  UISETP.NE.AND UP2, UPT, UR4, 0x1, UPT ;  /* 0x000000010400788c */ /* 0x000fe4000bf45270 */
[----:B------:R-:W-:Y:S01]  /*0f00*/  UISETP.NE.AND.EX UP0, UPT, UR7, URZ, UPT, UP0 ;  /* 0x0000003f0700728c */ /* 0x000fe2000bf05300 */
[----:B------:R-:W-:-:S03]  /*0f10*/  ULDC UR44, c[0x0][0x404] ;  /* 0x00010100002c7ab9 */ /* 0x000fc60000000800 */
[----:B------:R-:W-:Y:S01]  /*0f20*/  @UP1 ULDC UR4, c[0x0][0xeac] ;  /* 0x0003ab0000041ab9 */ /* 0x000fe20000000800 */
[----:B------:R-:W-:Y:S01]  /*0f30*/  @UP1 ULDC UR6, c[0x0][0xeb0] ;  /* 0x0003ac0000061ab9 */ /* 0x000fe20000000800 */
[----:B------:R-:W-:Y:S02]  /*0f40*/  UIMAD.WIDE.U32 UR4, UR41, UR4, URZ ;  /* 0x00000004290472a5 */ /* 0x000fe4000f8e003f */
[----:B------:R-:W-:Y:S02]  /*0f50*/  USEL UR44, UR44, 0x1, UP0 ;  /* 0x000000012c2c7887 */ /* 0x000fe40008000000 */
[----:B------:R-:W-:Y:S02]  /*0f60*/  @UP1 USHF.R.U32.HI UR40, URZ, UR6, UR5 ;  /* 0x000000063f281299 */ /* 0x000fe40008011605 */
[----:B------:R-:W-:Y:S01]  /*0f70*/  UISETP.NE.AND UP1, UPT, UR43, 0x1, UPT ;  /* 0x000000012b00788c */ /* 0x000fe2000bf25270 */
[----:B------:R-:W-:Y:S01]  /*0f80*/  @UP2 ULDC.64 UR6, c[0x0][0xeb8] ;  /* 0x0003ae0000062ab9 */ /* 0x000fe20000000a00 */
[----:B------:R-:W-:Y:S01]  /*0f90*/  UMOV UR39, UR41 ;  /* 0x0000002900277c82 */ /* 0x000fe20008000000 */
[----:B------:R-:W-:-:S03]  /*0fa0*/  UIMAD.WIDE.U32 UR4, UR40, UR6, URZ ;  /* 0x00000006280472a5 */ /* 0x000fc6000f8e003f */
[----:B------:R-:W-:Y:S01]  /*0fb0*/  PLOP3.LUT P0, PT, PT, PT, UP1, 0x80, 0x0 ;  /* 0x000000000000781c */ /* 0x000fe20003f0f018 */
[----:B------:R-:W-:Y:S01]  /*0fc0*/  ULDC UR6, c[0x0][0x2e0] ;  /* 0x0000b80000067ab9 */ /* 0x000fe20000000800 */
[----:B------:R-:W-:Y:S01]  /*0fd0*/  UMOV UR36, UR40 ;  /* 0x0000002800247c82 */ /* 0x000fe20008000000 */
[----:B------:R-:W-:Y:S02]  /*0fe0*/  UIMAD UR44, UR44, UR6, URZ ;  /* 0x000000062c2c72a4 */ /* 0x000fe4000f8e023f */
[----:B------:R-:W-:-:S08]  /*0ff0*/  @UP2 USHF.R.U32.HI UR36, URZ, UR7, UR5 ;  /* 0x000000073f242299 */ /* 0x000fd00008011605 */
[----:B-1----:R-:W-:Y:S05]  /*1000*/  @!P0 BRA `(.L_x_2803) ;  /* 0x0000001400e08947 */ /* 0x002fea0003800000 */
[----:B------:R-:W1:Y:S01]  /*1010*/  SHFL.IDX PT, R0, R186, RZ, 0x1f ;  /* 0x00001fffba007589 */ /* 0x000e6200000e0000 */
[----:B------:R-:W-:Y:S01]  /*1020*/  UIADD3 UR4, UR42, 0x36400, URZ ;  /* 0x000364002a047890 */ /* 0x000fe2000fffe03f */
[----:B------:R-:W-:Y:S01]  /*1030*/  UMOV UR17, 0x40000040 ;  /* 0x4000004000117882 */ /* 0x000fe20000000000 */
[----:B------:R-:W-:Y:S02]  /*1040*/  BAR.SYNC.DEFER_BLOCKING 0xe, 0x100 ;  /* 0x0384000000007b1d */ /* 0x000fe40000010000 */
[----:B------:R-:W-:Y:S02]  /*1050*/  USHF.R.U32.HI UR4, URZ, 0x4, UR4 ;  /* 0x000000043f047899 */ /* 0x000fe40008011604 */
[----:B------:R-:W-:Y:S02]  /*1060*/  UISETP.GE.AND UP0, UPT, UR44, 0x41, UPT ;  /* 0x000000412c00788c */ /* 0x000fe4000bf06270 */
[----:B------:R-:W-:Y:S01]  /*1070*/  ULOP3.LUT UR4, UR4, 0x3fff, URZ, 0xc0, !UPT ;  /* 0x00003fff04047892 */ /* 0x000fe2000f8ec03f */
[----:B------:R-:W-:Y:S01]  /*1080*/  UMOV UR19, 0x40000040 ;  /* 0x4000004000137882 */ /* 0x000fe20000000000 */
[----:B------:R-:W-:-:S02]  /*1090*/  UMOV UR5, 0x40000040 ;  /* 0x4000004000057882 */ /* 0x000fc40000000000 */
[----:B------:R-:W-:Y:S01]  /*10a0*/  ULOP3.LUT UR16, UR4, 0x10000, URZ, 0xfc, !UPT ;  /* 0x0001000004107892 */ /* 0x000fe2000f8efc3f */
[----:B------:R-:W2:Y:S01]  /*10b0*/  S2R R4, SR_TID.X ;  /* 0x0000000000047919 */ /* 0x000ea20000002100 */
[----:B------:R-:W-:Y:S01]  /*10c0*/  UMOV UR7, 0x40000040 ;  /* 0x4000004000077882 */ /* 0x000fe20000000000 */
[----:B------:R-:W-:Y:S01]  /*10d0*/  UMOV UR9, 0x40000040 ;  /* 0x4000004000097882 */ /* 0x000fe20000000000 */
[----:B------:R-:W-:Y:S01]  /*10e0*/  UIADD3 UR4, UR16, 0x2, URZ ;  /* 0x0000000210047890 */ /* 0x000fe2000fffe03f */
[----:B------:R-:W-:Y:S01]  /*10f0*/  PLOP3.LUT P0, PT, PT, PT, UP0, 0x80, 0x0 ;  /* 0x000000000000781c */ /* 0x000fe20003f0f008 */
[----:B------:R-:W-:Y:S01]  /*1100*/  UIADD3 UR8, UR16, 0x4, URZ ;  /* 0x0000000410087890 */ /* 0x000fe2000fffe03f */
[----:B------:R-:W-:Y:S01]  /*1110*/  UMOV UR11, 0x40000040 ;  /* 0x40000040000b7882 */ /* 0x000fe20000000000 */
[----:B------:R-:W-:Y:S01]  /*1120*/  UIADD3 UR12, UR16, 0x6, URZ ;  /* 0x00000006100c7890 */ /* 0x000fe2000fffe03f */
[----:B-1----:R-:W-:Y:S01]  /*1130*/  LEA.HI R3, R0, R0, RZ, 0x1 ;  /* 0x0000000000037211 */ /* 0x002fe200078f08ff */
[----:B------:R-:W-:Y:S01]  /*1140*/  UMOV UR13, 0x40000040 ;  /* 0x40000040000d7882 */ /* 0x000fe20000000000 */
[----:B------:R-:W-:-:S02]  /*1150*/  UMOV UR15, 0x40000040 ;  /* 0x40000040000f7882 */ /* 0x000fc40000000000 */
[----:B------:R-:W-:Y:S01]  /*1160*/  LOP3.LUT R3, R3, 0x1fffe, RZ, 0xc0, !PT ;  /* 0x0001fffe03037812 */ /* 0x000fe200078ec0ff */
[----:B------:R-:W-:-:S03]  /*1170*/  WARPGROUP.ARRIVE ;  /* 0x00000000000079c5 */ /* 0x000fc60000000000 */
[----:B------:R-:W-:-:S04]  /*1180*/  IADD3 R3, R0, -R3, RZ ;  /* 0x8000000300037210 */ /* 0x000fc80007ffe0ff */
[----:B------:R-:W-:-:S05]  /*1190*/  LEA R3, R3, UR42, 0xf ;  /* 0x0000002a03037c11 */ /* 0x000fca000f8e78ff */
[----:B------:R-:W-:-:S05]  /*11a0*/  VIADD R3, R3, 0x400 ;  /* 0x0000040003037836 */ /* 0x000fca0000000000 */
[----:B------:R-:W-:Y:S02]  /*11b0*/  SHF.R.U32.HI R3, RZ, 0x4, R3 ;  /* 0x00000004ff037819 */ /* 0x000fe40000011603 */
[----:B--2---:R-:W-:Y:S02]  /*11c0*/  LOP3.LUT R4, R4, 0x7f, RZ, 0xc0, !PT ;  /* 0x0000007f04047812 */ /* 0x004fe400078ec0ff */
[----:B------:R-:W-:Y:S02]  /*11d0*/  LOP3.LUT R3, R3, 0x3fff, RZ, 0xc0, !PT ;  /* 0x00003fff03037812 */ /* 0x000fe400078ec0ff */
[----:B------:R-:W-:Y:S02]  /*11e0*/  ISETP.NE.AND P1, PT, R4, RZ, PT ;  /* 0x000000ff0400720c */ /* 0x000fe40003f25270 */
[----:B------:R-:W-:-:S05]  /*11f0*/  LOP3.LUT R7, R3, 0x2000000, RZ, 0xfc, !PT ;  /* 0x0200000003077812 */ /* 0x000fca00078efcff */
[----:B------:R-:W-:-:S05]  /*1200*/  IMAD R0, R2, 0x1000, R7 ;  /* 0x0000100002007824 */ /* 0x000fca00078e0207 */
[C---:B------:R-:W-:Y:S02]  /*1210*/  R2UR UR18, R0.reuse ;  /* 0x00000000001272ca */ /* 0x040fe400000e0000 */
[----:B------:R-:W-:-:S04]  /*1220*/  IADD3 R3, R0, 0x80, RZ ;  /* 0x0000008000037810 */ /* 0x000fc80007ffe0ff */
[----:B------:R-:W-:Y:S01]  /*1230*/  R2UR UR6, R3 ;  /* 0x00000000030672ca */ /* 0x000fe200000e0000 */
[C---:B------:R-:W-:Y:S02]  /*1240*/  VIADD R3, R0.reuse, 0x100 ;  /* 0x0000010000037836 */ /* 0x040fe40000000000 */
[----:B------:R-:W-:-:S03]  /*1250*/  VIADD R0, R0, 0x180 ;  /* 0x0000018000007836 */ /* 0x000fc60000000000 */
[----:B------:R-:W-:Y:S01]  /*1260*/  R2UR UR10, R3 ;  /* 0x00000000030a72ca */ /* 0x000fe200000e0000 */
[----:B------:R-:W-:Y:S01]  /*1270*/  HGMMA.64x256x16.F32 R24, gdesc[UR16].tnspB, RZ, !UPT, gsb0 ;  /* 0x43e00000101879f0 */ /* 0x000fe2000c0008ff */
[----:B------:R-:W-:Y:S02]  /*1280*/  R2UR UR14, R0 ;  /* 0x00000000000e72ca */ /* 0x000fe400000e0000 */
[----:B------:R-:W-:-:S04]  /*1290*/  @!P1 LEA R0, R2, UR42, 0x3 ;  /* 0x0000002a02009c11 */ /* 0x000fc8000f8e18ff */
[----:B------:R-:W-:-:S04]  /*12a0*/  @!P1 IADD3 R0, R0, 0x38860, RZ ;  /* 0x0003886000009810 */ /* 0x000fc80007ffe0ff */
[----:B------:R-:W-:Y:S01]  /*12b0*/  @!P1 PRMT R0, RZ, 0x654, R0 ;  /* 0x00000654ff009816 */ /* 0x000fe20000000000 */
[----:B------:R-:W-:Y:S02]  /*12c0*/  WARPGROUP.DEPBAR.LE gsb0, 0x0 ;  /* 0x00008000000079c5 */ /* 0x000fe40000010000 */
[----:B------:R-:W-:-:S14]  /*12d0*/  WARPGROUP.ARRIVE ;  /* 0x00000000000079c5 */ /* 0x000fdc0000000000 */
        /* <DEDUP_REMOVED lines=12> */
[----:B------:R-:W-:Y:S05]  /*13a0*/  @!P0 BRA `(.L_x_2804) ;  /* 0x0000000800c48947 */ /* 0x000fea0003800000 */
[----:B------:R-:W-:-:S04]  /*13b0*/  UIADD3 UR44, UR44, 0x3f, URZ ;  /* 0x0000003f2c2c7890 */ /* 0x000fc8000fffe03f */
[----:B------:R-:W-:-:S04]  /*13c0*/  USHF.R.S32.HI UR6, URZ, 0x1f, UR44 ;  /* 0x0000001f3f067899 */ /* 0x000fc8000801142c */
[----:B------:R-:W-:-:S04]  /*13d0*/  ULEA.HI UR6, UR6, UR44, URZ, 0x6 ;  /* 0x0000002c06067291 */ /* 0x000fc8000f8f303f */
[----:B------:R-:W-:-:S06]  /*13e0*/  ULEA.HI.SX32 UR6, UR6, 0xfffffffe, 0x1a ;  /* 0xfffffffe06067891 */ /* 0x000fcc000f8fd23f */
[----:B-1----:R-:W-:-:S07]  /*13f0*/  IMAD.U32 R0, RZ, RZ, UR6 ;  /* 0x00000006ff007e24 */ /* 0x002fce000f8e00ff */
.L_x_2805:
[----:B------:R-:W-:Y:S01]  /*1400*/  BAR.SYNC.DEFER_BLOCKING 0xe, 0x100 ;  /* 0x0384000000007b1d */ /* 0x000fe20000010000 */
[C---:B------:R-:W-:Y:S01]  /*1410*/  IMAD R3, R2.reuse, 0x40, R17 ;  /* 0x0000004002037824 */ /* 0x040fe200078e0211 */
[----:B------:R-:W-:Y:S02]  /*1420*/  IADD3 R2, R2, 0x1, RZ ;  /* 0x0000000102027810 */ /* 0x000fe40007ffe0ff */
[----:B------:R-:W-:Y:S02]  /*1430*/  ISETP.GT.AND P2, PT, R0, RZ, PT ;  /* 0x000000ff0000720c */ /* 0x000fe40003f44270 */
[----:B------:R-:W-:Y:S01]  /*1440*/  LEA R3, R3, UR42, 0x2 ;  /* 0x0000002a03037c11 */ /* 0x000fe2000f8e10ff */
[----:B------:R-:W-:Y:S01]  /*1450*/  UMOV UR19, 0x40000040 ;  /* 0x4000004000137882 */ /* 0x000fe20000000000 */
[C---:B------:R-:W-:Y:S01]  /*1460*/  ISETP.NE.AND P0, PT, R2.reuse, 0x2, PT ;  /* 0x000000020200780c */ /* 0x040fe20003f05270 */
[----:B------:R-:W-:Y:S01]  /*1470*/  UMOV UR7, 0x40000040 ;  /* 0x4000004000077882 */ /* 0x000fe20000000000 */
[----:B------:R-:W-:Y:S01]  /*1480*/  UMOV UR11, 0x40000040 ;  /* 0x40000040000b7882 */ /* 0x000fe20000000000 */
[----:B------:R-:W-:Y:S01]  /*1490*/  UMOV UR15, 0x40000040 ;  /* 0x40000040000f7882 */ /* 0x000fe20000000000 */
[----:B------:R-:W-:-:S02]  /*14a0*/  SEL R2, R2, RZ, P0 ;  /* 0x000000ff02027207 */ /* 0x000fc40000000000 */
[----:B------:R-:W-:Y:S01]  /*14b0*/  IADD3 R0, R0, -0x1, RZ ;  /* 0xffffffff00007810 */ /* 0x000fe20007ffe0ff */
[----:B------:R-:W1:Y:S04]  /*14c0*/  LDS R4, [R3+0x38400] ;  /* 0x0384000003047984 */ /* 0x000e680000000800 */
[----:B------:R2:W3:Y:S02]  /*14d0*/  LDS R5, [R3+0x38420] ;  /* 0x0384200003057984 */ /* 0x0004e40000000800 */
[----:B--2---:R-:W-:-:S05]  /*14e0*/  IMAD R3, R2, 0x1000, R7 ;  /* 0x0000100002037824 */ /* 0x004fca00078e0207 */
[----:B------:R-:W-:Y:S01]  /*14f0*/  R2UR UR18, R3 ;  /* 0x00000000031272ca */ /* 0x000fe200000e0000 */
        /* <DEDUP_REMOVED lines=128> */
[----:B------:R-:W-:-:S05]  /*1d00*/  VIADD R4, R3, 0x80 ;  /* 0x0000008003047836 */ /* 0x000fca0000000000 */
[----:B------:R-:W-:Y:S01]  /*1d10*/  WARPGROUP.ARRIVE ;  /* 0x00000000000079c5 */ /* 0x000fe20000000000 */
[----:B------:R-:W-:Y:S02]  /*1d20*/  R2UR UR6, R4 ;  /* 0x00000000040672ca */ /* 0x000fe400000e0000 */
[C---:B------:R-:W-:Y:S01]  /*1d30*/  IADD3 R4, R3.reuse, 0x100, RZ ;  /* 0x0000010003047810 */ /* 0x040fe20007ffe0ff */
[----:B------:R-:W-:Y:S02]  /*1d40*/  VIADD R3, R3, 0x180 ;  /* 0x0000018003037836 */ /* 0x000fe40000000000 */
[----:B------:R-:W-:Y:S01]  /*1d50*/  HGMMA.64x256x16.F32 R24, gdesc[UR16].tnspB, R24, gsb0 ;  /* 0x43e00000101879f0 */ /* 0x000fe20008000818 */
[----:B------:R-:W-:Y:S02]  /*1d60*/  R2UR UR10, R4 ;  /* 0x00000000040a72ca */ /* 0x000fe400000e0000 */
[----:B------:R-:W-:Y:S02]  /*1d70*/  R2UR UR14, R3 ;  /* 0x00000000030e72ca */ /* 0x000fe400000e0000 */
[----:B------:R-:W-:-:S05]  /*1d80*/  @!P1 LEA R3, R2, UR42, 0x3 ;  /* 0x0000002a02039c11 */ /* 0x000fca000f8e18ff */
[----:B------:R-:W-:-:S05]  /*1d90*/  @!P1 VIADD R3, R3, 0x38860 ;  /* 0x0003886003039836 */ /* 0x000fca0000000000 */
[----:B------:R-:W-:Y:S01]  /*1da0*/  @!P1 PRMT R3, RZ, 0x654, R3 ;  /* 0x00000654ff039816 */ /* 0x000fe20000000003 */
[----:B------:R-:W-:Y:S02]  /*1db0*/  WARPGROUP.DEPBAR.LE gsb0, 0x0 ;  /* 0x00008000000079c5 */ /* 0x000fe40000010000 */
[----:B------:R-:W-:-:S10]  /*1dc0*/  WARPGROUP.ARRIVE ;  /* 0x00000000000079c5 */ /* 0x000fd40000000000 */
        /* <DEDUP_REMOVED lines=11> */
[----:B------:R1:W-:Y:S02]  /*1e80*/  @!P1 SYNCS.ARRIVE.TRANS64.RED.A1T0 RZ, [R3+URZ], RZ ;  /* 0x000000ff03ff99a7 */ /* 0x0003e4000810043f */
[----:B-1----:R-:W-:-:S04]  /*1e90*/  SEL R3, RZ, 0x1, P0 ;  /* 0x00000001ff037807 */ /* 0x002fc80000000000 */
[----:B------:R-:W-:Y:S01]  /*1ea0*/  LOP3.LUT R16, R16, R3, RZ, 0x3c, !PT ;  /* 0x0000000310107212 */ /* 0x000fe200078e3cff */
[----:B------:R-:W-:Y:S06]  /*1eb0*/  @P2 BRA `(.L_x_2805) ;  /* 0xfffffff400502947 */ /* 0x000fec000383ffff */
.L_x_2804:
[----:B------:R-:W-:Y:S01]  /*1ec0*/  BAR.SYNC.DEFER_BLOCKING 0xe, 0x100 ;  /* 0x0384000000007b1d */ /* 0x000fe20000010000 */
[C---:B-1----:R-:W-:Y:S01]  /*1ed0*/  IMAD R0, R2.reuse, 0x40, R17 ;  /* 0x0000004002007824 */ /* 0x042fe200078e0211 */
[----:B------:R-:W-:Y:S01]  /*1ee0*/  CS2R R156, SRZ ;  /* 0x00000000009c7805 */ /* 0x000fe2000001ff00 */
[----:B------:R-:W-:-:S03]  /*1ef0*/  VIADD R2, R2, 0x1 ;  /* 0x0000000102027836 */ /* 0x000fc60000000000 */
[----:B------:R-:W-:Y:S02]  /*1f00*/  LEA R4, R0, UR42, 0x2 ;  /* 0x0000002a00047c11 */ /* 0x000fe4000f8e10ff */
[----:B------:R-:W-:-:S04]  /*1f10*/  ISETP.NE.AND P0, PT, R2, 0x2, PT ;  /* 0x000000020200780c */ /* 0x000fc80003f05270 */
[----:B------:R-:W-:Y:S02]  /*1f20*/  SEL R5, RZ, 0x1, P0 ;  /* 0x00000001ff057807 */ /* 0x000fe40000000000 */
[----:B------:R-:W-:Y:S02]  /*1f30*/  SEL R2, R2, RZ, P0 ;  /* 0x000000ff02027207 */ /* 0x000fe40000000000 */
[----:B------:R-:W-:Y:S01]  /*1f40*/  LOP3.LUT R16, R16, R5, RZ, 0x3c, !PT ;  /* 0x0000000510107212 */ /* 0x000fe200078e3cff */
        /* <DEDUP_REMOVED lines=132> */
.L_x_2803:
[----:B------:R-:W1:Y:S01]  /*2790*/  SHFL.IDX PT, R0, R186, RZ, 0x1f ;  /* 0x00001fffba007589 */ /* 0x000e6200000e0000 */
[----:B------:R-:W-:Y:S02]  /*27a0*/  UIADD3 UR6, UR42, 0x36400, URZ ;  /* 0x000364002a067890 */ /* 0x000fe4000fffe03f */
[----:B------:R-:W-:Y:S02]  /*27b0*/  UIADD3 UR4, UR44, 0x3f, URZ ;  /* 0x0000003f2c047890 */ /* 0x000fe4000fffe03f */
[----:B------:R-:W-:Y:S02]  /*27c0*/  ULOP3.LUT UP0, URZ, UR6, 0x3ff, URZ, 0xc0, !UPT ;  /* 0x000003ff063f7892 */ /* 0x000fe4000f80c03f */
[----:B------:R-:W-:-:S04]  /*27d0*/  USHF.R.S32.HI UR5, URZ, 0x1f, UR4 ;  /* 0x0000001f3f057899 */ /* 0x000fc80008011404 */
[----:B------:R-:W-:Y:S01]  /*27e0*/  PLOP3.LUT P0, PT, PT, PT, UP0, 0x80, 0x0 ;  /* 0x000000000000781c */ /* 0x000fe20003f0f008 */
[----:B------:R-:W-:-:S04]  /*27f0*/  ULEA.HI UR5, UR5, UR4, URZ, 0x6 ;  /* 0x0000000405057291 */ /* 0x000fc8000f8f303f */
[----:B------:R-:W-:Y:S01]  /*2800*/  USHF.R.S32.HI UR37, URZ, 0x6, UR5 ;  /* 0x000000063f257899 */ /* 0x000fe20008011405 */
[----:B-1----:R-:W-:-:S04]  /*2810*/  LEA.HI R3, R0, R0, RZ, 0x1 ;  /* 0x0000000000037211 */ /* 0x002fc800078f08ff */
[----:B------:R-:W-:-:S04]  /*2820*/  LOP3.LUT R3, R3, 0x1fffe, RZ, 0xc0, !PT ;  /* 0x0001fffe03037812 */ /* 0x000fc800078ec0ff */
[----:B------:R-:W-:-:S04]  /*2830*/  IADD3 R3, R0, -R3, RZ ;  /* 0x8000000300037210 */ /* 0x000fc80007ffe0ff */
[----:B------:R-:W-:-:S05]  /*2840*/  LEA R3, R3, UR42, 0xf ;  /* 0x0000002a03037c11 */ /* 0x000fca000f8e78ff */
[----:B------:R-:W-:-:S05]  /*2850*/  VIADD R3, R3, 0x400 ;  /* 0x0000040003037836 */ /* 0x000fca0000000000 */
[----:B------:R-:W-:-:S04]  /*2860*/  SHF.R.U32.HI R3, RZ, 0x4, R3 ;  /* 0x00000004ff037819 */ /* 0x000fc80000011603 */
[----:B------:R-:W-:Y:S01]  /*2870*/  LOP3.LUT R56, R3, 0x3fff, RZ, 0xc0, !PT ;  /* 0x00003fff03387812 */ /* 0x000fe200078ec0ff */
[----:B------:R-:W-:Y:S06]  /*2880*/  @!P0 BRA `(.L_x_2807) ;  /* 0x0000000000408947 */ /* 0x000fec0003800000 */
        /* <DEDUP_REMOVED lines=16> */
.L_x_2807:
[----:B------:R-:W-:Y:S01]  /*2990*/  ULEA.HI UR4, UR38, UR38, URZ, 0x1 ;  /* 0x0000002626047291 */ /* 0x000fe2000f8f083f */
[----:B------:R-:W-:-:S03]  /*29a0*/  ISETP.NE.AND P0, PT, RZ, UR43, PT ;  /* 0x0000002bff007c0c */ /* 0x000fc6000bf05270 */
[----:B------:R-:W-:-:S04]  /*29b0*/  ULOP3.LUT UR4, UR4, 0xfffffffe, URZ, 0xc0, !UPT ;  /* 0xfffffffe04047892 */ /* 0x000fc8000f8ec03f */
[----:B------:R-:W-:-:S06]  /*29c0*/  UIADD3 UR4, UR38, -UR4, URZ ;  /* 0x8000000426047290 */ /* 0x000fcc000fffe03f */
[----:B------:R-:W-:-:S05]  /*29d0*/  IMAD.U32 R0, RZ, RZ, UR4 ;  /* 0x00000004ff007e24 */ /* 0x000fca000f8e00ff */
[----:B------:R-:W-:-:S04]  /*29e0*/  SHF.L.U32 R0, R0, 0x1f, RZ ;  /* 0x0000001f00007819 */ /* 0x000fc800000006ff */
[----:B------:R-:W1:Y:S02]  /*29f0*/  SYNCS.PHASECHK.TRANS64.TRYWAIT P1, [UR42+0x38800], R0 ;  /* 0x03880000ff0075a7 */ /* 0x000e64000802016a */
[----:B-1----:R-:W-:Y:S05]  /*2a00*/  @!P1 BRA `(.L_x_2808) ;  /* 0x000000b000309947 */ /* 0x002fea0003800000 */
.L_x_2887:
[----:B------:R-:W-:Y:S05]  /*2a10*/  @P0 BRA `(.L_x_2809) ;  /* 0x0000000000040947 */ /* 0x000fea0003800000 */
[----:B------:R-:W-:Y:S01]  /*2a20*/  BPT.TRAP 0x1 ;  /* 0x000000040000795c */ /* 0x000fe20000300000 */
.L_x_2809:
[----:B------:R-:W-:Y:S02]  /*2a30*/  LEA R8, R2, UR42, 0x3 ;  /* 0x0000002a02087c11 */ /* 0x000fe4000f8e18ff */
[----:B------:R-:W-:-:S04]  /*2a40*/  SHF.L.U32 R9, R16, 0x1f, RZ ;  /* 0x0000001f10097819 */ /* 0x000fc800000006ff */
[----:B------:R2:W3:Y:S01]  /*2a50*/  SYNCS.PHASECHK.TRANS64.TRYWAIT P1, [R8+URZ+0x38830], R9 ;  /* 0x03883009080075a7 */ /* 0x0004e2000802017f */
[----:B------:R-:W-:Y:S05]  /*2a60*/  @P0 BRA `(.L_x_2810) ;  /* 0x0000000000040947 */ /* 0x000fea0003800000 */
[----:B------:R-:W-:Y:S01]  /*2a70*/  BPT.TRAP 0x1 ;  /* 0x000000040000795c */ /* 0x000fe20000300000 */
.L_x_2810:
[----:B---3--:R-:W-:Y:S05]  /*2a80*/  @P1 BRA `(.L_x_2811) ;  /* 0x0000000000081947 */ /* 0x008fea0003800000 */
[----:B------:R-:W3:Y:S02]  /*2a90*/  SYNCS.PHASECHK.TRANS64.TRYWAIT P1, [R8+URZ+0x38830], R9 ;  /* 0x03883009080075a7 */ /* 0x000ee4000802017f */
[----:B---3--:R-:W-:Y:S05]  /*2aa0*/  @!P1 BRA `(.L_x_2812) ;  /* 0x000000b000209947 */ /* 0x008fea0003800000 */
.L_x_2811:
[----:B------:R-:W-:-:S04]  /*2ab0*/  UIADD3 UR4, UR42, 0x22400, URZ ;  /* 0x000224002a047890 */ /* 0x000fc8000fffe03f */
[----:B------:R-:W-:-:S04]  /*2ac0*/  USHF.R.U32.HI UR4, URZ, 0x4, UR4 ;  /* 0x000000043f047899 */ /* 0x000fc80008011604 */
[----:B------:R-:W-:-:S06]  /*2ad0*/  ULOP3.LUT UR4, UR4, 0x3fff, URZ, 0xc0, !UPT ;  /* 0x00003fff04047892 */ /* 0x000fcc000f8ec03f */
[----:B------:R-:W-:Y:S01]  /*2ae0*/  MOV R4, UR4 ;  /* 0x0000000400047c02 */ /* 0x000fe20008000f00 */
[----:B------:R-:W-:Y:S05]  /*2af0*/  WARPSYNC.ALL ;  /* 0x0000000000007948 */ /* 0x000fea0003800000 */
[----:B------:R-:W-:Y:S01]  /*2b00*/  LOP3.LUT R4, R4, 0x10000, RZ, 0xfc, !PT ;  /* 0x0001000004047812 */ /* 0x000fe200078efcff */
[----:B------:R-:W-:-:S04]  /*2b10*/  UIADD3 UR4, UR42, 0x20400, URZ ;  /* 0x000204002a047890 */ /* 0x000fc8000fffe03f */
[----:B-1----:R-:W-:Y:S01]  /*2b20*/  IMAD R3, R2, 0x200, R4 ;  /* 0x0000020002037824 */ /* 0x002fe200078e0204 */
[----:B------:R-:W-:Y:S01]  /*2b30*/  WARPGROUP.ARRIVE ;  /* 0x00000000000079c5 */ /* 0x000fe20000000000 */
[----:B------:R-:W-:Y:S01]  /*2b40*/  UMOV UR7, 0x40000040 ;  /* 0x4000004000077882 */ /* 0x000fe20000000000 */
[----:B------:R-:W-:Y:S02]  /*2b50*/  USHF.R.U32.HI UR4, URZ, 0x4, UR4 ;  /* 0x000000043f047899 */ /* 0x000fe40008011604 */
[----:B------:R-:W-:Y:S01]  /*2b60*/  R2UR UR6, R3 ;  /* 0x00000000030672ca */ /* 0x000fe200000e0000 */
[----:B------:R-:W-:Y:S01]  /*2b70*/  UMOV UR5, 0x40000040 ;  /* 0x4000004000057882 */ /* 0x000fe20000000000 */
[----:B------:R-:W-:Y:S01]  /*2b80*/  ULOP3.LUT UR4, UR4, 0x3fff, URZ, 0xc0, !UPT ;  /* 0x00003fff04047892 */ /* 0x000fe2000f8ec03f */
[----:B------:R-:W-:Y:S01]  /*2b90*/  UMOV UR11, 0x40000040 ;  /* 0x40000040000b7882 */ /* 0x000fe20000000000 */
[----:B------:R-:W-:Y:S02]  /*2ba0*/  UMOV UR9, 0x40000040 ;  /* 0x4000004000097882 */ /* 0x000fe40000000000 */
[----:B------:R-:W-:Y:S01]  /*2bb0*/  ULOP3.LUT UR4, UR4, 0x10000, URZ, 0xfc, !UPT ;  /* 0x0001000004047892 */ /* 0x000fe2000f8efc3f */
[----:B------:R-:W-:Y:S01]  /*2bc0*/  UMOV UR15, 0x40000040 ;  /* 0x40000040000f7882 */ /* 0x000fe20000000000 */
[----:B------:R-:W-:-:S02]  /*2bd0*/  UMOV UR13, 0x40000040 ;  /* 0x40000040000d7882 */ /* 0x000fc40000000000 */
[----:B------:R-:W-:Y:S02]  /*2be0*/  UIADD3 UR8, UR4, 0x2, URZ ;  /* 0x0000000204087890 */ /* 0x000fe4000fffe03f */
[----:B------:R-:W-:Y:S02]  /*2bf0*/  UIADD3 UR12, UR4, 0x4, URZ ;  /* 0x00000004040c7890 */ /* 0x000fe4000fffe03f */
[----:B------:R-:W-:Y:S02]  /*2c00*/  UIADD3 UR10, UR6, 0x2, URZ ;  /* 0x00000002060a7890 */ /* 0x000fe4000fffe03f */
[----:B------:R-:W-:Y:S01]  /*2c10*/  HGMMA.64x64x16.F32 R24, gdesc[UR4], RZ, !UPT, gsb0 ;  /* 0x00e00000041879f0 */ /* 0x000fe2000c0008ff */
[----:B------:R-:W-:Y:S02]  /*2c20*/  UIADD3 UR14, UR6, 0x4, URZ ;  /* 0x00000004060e7890 */ /* 0x000fe4000fffe03f */
[----:B------:R-:W-:Y:S02]  /*2c30*/  UIADD3 UR18, UR6, 0x6, URZ ;  /* 0x0000000606127890 */ /* 0x000fe4000fffe03f */
[----:B------:R-:W-:Y:S01]  /*2c40*/  UIADD3 UR16, UR4, 0x6, URZ ;  /* 0x0000000604107890 */ /* 0x000fe2000fffe03f */
[----:B------:R-:W-:Y:S01]  /*2c50*/  UMOV UR19, 0x40000040 ;  /* 0x4000004000137882 */ /* 0x000fe20000000000 */
[----:B------:R-:W-:Y:S01]  /*2c60*/  UMOV UR17, 0x40000040 ;  /* 0x4000004000117882 */ /* 0x000fe20000000000 */
[----:B------:R-:W-:-:S02]  /*2c70*/  WARPGROUP.DEPBAR.LE gsb0, 0x0 ;  /* 0x00008000000079c5 */ /* 0x000fc40000010000 */
        /* <DEDUP_REMOVED lines=9> */
[----:B------:R-:W1:Y:S02]  /*2d10*/  SYNCS.PHASECHK.TRANS64.TRYWAIT P1, [UR42+0x38810], R0 ;  /* 0x03881000ff0075a7 */ /* 0x000e64000802016a */
[----:B-1----:R-:W-:Y:S05]  /*2d20*/  @!P1 BRA `(.L_x_2813) ;  /* 0x000000ac00949947 */ /* 0x002fea0003800000 */
.L_x_2888:
[----:B------:R-:W-:Y:S05]  /*2d30*/  @P0 BRA `(.L_x_2814) ;  /* 0x0000000000040947 */ /* 0x000fea0003800000 */
[----:B------:R-:W-:Y:S01]  /*2d40*/  BPT.TRAP 0x1 ;  /* 0x000000040000795c */ /* 0x000fe20000300000 */
.L_x_2814:
[----:B------:R4:W1:Y:S01]  /*2d50*/  SYNCS.PHASECHK.TRANS64.TRYWAIT P1, [R8+URZ+0x38850], R9 ;  /* 0x03885009080075a7 */ /* 0x000862000802017f */
[----:B------:R-:W-:Y:S05]  /*2d60*/  @P0 BRA `(.L_x_2815) ;  /* 0x0000000000040947 */ /* 0x000fea0003800000 */
[----:B------:R-:W-:Y:S01]  /*2d70*/  BPT.TRAP 0x1 ;  /* 0x000000040000795c */ /* 0x000fe20000300000 */
.L_x_2815:
[----:B------:R-:W-:-:S04]  /*2d80*/  IMAD.U32 R5, RZ, RZ, UR42 ;  /* 0x0000002aff057e24 */ /* 0x000fc8000f8e00ff */
[C---:B-1----:R-:W-:Y:S01]  /*2d90*/  VIADD R3, R5.reuse, 0x26400 ;  /* 0x0002640005037836 */ /* 0x042fe20000000000 */
[----:B------:R-:W-:-:S04]  /*2da0*/  IADD3 R0, R5, 0x400, RZ ;  /* 0x0000040005007810 */ /* 0x000fc80007ffe0ff */
[----:B------:R-:W-:Y:S02]  /*2db0*/  SHF.R.U32.HI R0, RZ, 0x4, R0 ;  /* 0x00000004ff007819 */ /* 0x000fe40000011600 */
[----:B------:R-:W-:Y:S02]  /*2dc0*/  SHF.R.U32.HI R3, RZ, 0x4, R3 ;  /* 0x00000004ff037819 */ /* 0x000fe40000011603 */
[----:B------:R-:W-:Y:S02]  /*2dd0*/  LOP3.LUT R0, R0, 0x3fff, RZ, 0xc0, !PT ;  /* 0x00003fff00007812 */ /* 0x000fe400078ec0ff */
[----:B------:R-:W-:Y:S02]  /*2de0*/  LOP3.LUT R3, R3, 0x3fff, RZ, 0xc0, !PT ;  /* 0x00003fff03037812 */ /* 0x000fe400078ec0ff */
[----:B------:R-:W-:Y:S02]  /*2df0*/  LOP3.LUT R6, R0, 0x10000, RZ, 0xfc, !PT ;  /* 0x0001000000067812 */ /* 0x000fe400078efcff */
[----:B------:R-:W-:-:S03]  /*2e00*/  LOP3.LUT R7, R3, 0x10000, RZ, 0xfc, !PT ;  /* 0x0001000003077812 */ /* 0x000fc600078efcff */
[----:B------:R-:W-:Y:S01]  /*2e10*/  IMAD R0, R2, 0x1000, R6 ;  /* 0x0000100002007824 */ /* 0x000fe200078e0206 */
[----:B------:R-:W-:Y:S06]  /*2e20*/  @P1 BRA `(.L_x_2816) ;  /* 0x0000000000081947 */ /* 0x000fec0003800000 */
[----:B------:R-:W1:Y:S02]  /*2e30*/  SYNCS.PHASECHK.TRANS64.TRYWAIT P1, [R8+URZ+0x38850], R9 ;  /* 0x03885009080075a7 */ /* 0x000e64000802017f */
[----:B-1----:R-:W-:Y:S05]  /*2e40*/  @!P1 BRA `(.L_x_2817) ;  /* 0x000000ac00649947 */ /* 0x002fea0003800000 */
.L_x_2816:
[C---:B------:R-:W-:Y:S01]  /*2e50*/  R2UR UR4, R7.reuse ;  /* 0x00000000070472ca */ /* 0x040fe200000e0000 */
[----:B------:R-:W-:Y:S01]  /*2e60*/  WARPGROUP.ARRIVE ;  /* 0x00000000000079c5 */ /* 0x000fe20000000000 */
[C---:B------:R-:W-:Y:S01]  /*2e70*/  R2UR UR6, R0.reuse ;  /* 0x00000000000672ca */ /* 0x040fe200000e0000 */
[----:B------:R-:W-:Y:S01]  /*2e80*/  UMOV UR5, 0x40000040 ;  /* 0x4000004000057882 */ /* 0x000fe20000000000 */
[----:B------:R-:W-:Y:S01]  /*2e90*/  UMOV UR7, 0x40000040 ;  /* 0x4000004000077882 */ /* 0x000fe20000000000 */
[C---:B------:R-:W-:Y:S01]  /*2ea0*/  VIADD R3, R0.reuse, 0x2 ;  /* 0x0000000200037836 */ /* 0x040fe20000000000 */
[----:B--234-:R-:W-:Y:S01]  /*2eb0*/  IADD3 R9, R7, 0x2, RZ ;  /* 0x0000000207097810 */ /* 0x01cfe20007ffe0ff */
[----:B------:R-:W1:Y:S01]  /*2ec0*/  S2R R10, SR_TID.X ;  /* 0x00000000000a7919 */ /* 0x000e620000002100 */
[C---:B------:R-:W-:Y:S01]  /*2ed0*/  VIADD R12, R0.reuse, 0x800 ;  /* 0x00000800000c7836 */ /* 0x040fe20000000000 */
[----:B------:R-:W-:Y:S01]  /*2ee0*/  UISETP.GE.AND UP0, UPT, UR44, 0x41, UPT ;  /* 0x000000412c00788c */ /* 0x000fe2000bf06270 */
[----:B------:R-:W2:Y:S05]  /*2ef0*/  S2R R57, SR_TID.X ;  /* 0x0000000000397919 */ /* 0x000eaa0000002100 */
[----:B------:R-:W-:Y:S01]  /*2f00*/  HGMMA.64x64x16.F32 R24, gdesc[UR4], R24, gsb0 ;  /* 0x00e00000041879f0 */ /* 0x000fe20008000818 */
[----:B------:R-:W-:Y:S01]  /*2f10*/  R2UR UR4, R9 ;  /* 0x00000000090472ca */ /* 0x000fe200000e0000 */
[----:B------:R-:W-:Y:S01]  /*2f20*/  UMOV UR5, 0x40000040 ;  /* 0x4000004000057882 */ /* 0x000fe20000000000 */
[----:B------:R-:W-:Y:S01]  /*2f30*/  R2UR UR6, R3 ;  /* 0x00000000030672ca */ /* 0x000fe200000e0000 */
[----:B------:R-:W-:Y:S01]  /*2f40*/  UMOV UR7, 0x40000040 ;  /* 0x4000004000077882 */ /* 0x000fe20000000000 */
[----:B------:R-:W-:Y:S01]  /*2f50*/  VIADD R9, R7, 0x4 ;  /* 0x0000000407097836 */ /* 0x000fe20000000000 */
[----:B------:R-:W-:-:S02]  /*2f60*/  IADD3 R3, R0, 0x4, RZ ;  /* 0x0000000400037810 */ /* 0x000fc40007ffe0ff */
[----:B-1----:R-:W-:Y:S02]  /*2f70*/  SHF.R.U32.HI R10, RZ, 0x7, R10 ;  /* 0x00000007ff0a7819 */ /* 0x002fe4000001160a */
[----:B--2---:R-:W-:Y:S01]  /*2f80*/  LOP3.LUT R57, R57, 0x7f, RZ, 0xc0, !PT ;  /* 0x0000007f39397812 */ /* 0x004fe200078ec0ff */
[----:B------:R-:W-:Y:S02]  /*2f90*/  WARPGROUP.DEPBAR.LE gsb0, 0x0 ;  /* 0x00008000000079c5 */ /* 0x000fe40000010000 */
[----:B------:R-:W-:-:S06]  /*2fa0*/  WARPGROUP.ARRIVE ;  /* 0x00000000000079c5 */ /* 0x000fcc0000000000 */
[----:B------:R-:W-:Y:S01]  /*2fb0*/  HGMMA.64x64x16.F32 R24, gdesc[UR4], R24, gsb0 ;  /* 0x00e00000041879f0 */ /* 0x000fe20008000818 */
[----:B------:R-:W-:Y:S01]  /*2fc0*/  R2UR UR4, R9 ;  /* 0x00000000090472ca */ /* 0x000fe200000e0000 */
[----:B------:R-:W-:Y:S01]  /*2fd0*/  UMOV UR5, 0x40000040 ;  /* 0x4000004000057882 */ /* 0x000fe20000000000 */
[----:B------:R-:W-:Y:S01]  /*2fe0*/  R2UR UR6, R3 ;  /* 0x00000000030672ca */ /* 0x000fe200000e0000 */
[----:B------:R-:W-:Y:S01]  /*2ff0*/  UMOV UR7, 0x40000040 ;  /* 0x4000004000077882 */ /* 0x000fe20000000000 */
[----:B------:R-:W-:Y:S02]  /*3000*/  VIADD R9, R7, 0x6 ;  /* 0x0000000607097836 */ /* 0x000fe40000000000 */
[----:B------:R-:W-:Y:S01]  /*3010*/  VIADD R3, R0, 0x6 ;  /* 0x0000000600037836 */ /* 0x000fe20000000000 */
[----:B------:R-:W-:Y:S02]  /*3020*/  WARPGROUP.DEPBAR.LE gsb0, 0x0 ;  /* 0x00008000000079c5 */ /* 0x000fe40000010000 */
[----:B------:R-:W-:-:S06]  /*3030*/  WARPGROUP.ARRIVE ;  /* 0x00000000000079c5 */ /* 0x000fcc0000000000 */
[----:B------:R-:W-:Y:S01]  /*3040*/  HGMMA.64x64x16.F32 R24, gdesc[UR4], R24, gsb0 ;  /* 0x00e00000041879f0 */ /* 0x000fe20008000818 */
[----:B------:R-:W-:Y:S01]  /*3050*/  R2UR UR4, R9 ;  /* 0x00000000090472ca */ /* 0x000fe200000e0000 */
[----:B------:R-:W-:Y:S01]  /*3060*/  UMOV UR5, 0x40000040 ;  /* 0x4000004000057882 */ /* 0x000fe20000000000 */
[----:B------:R-:W-:Y:S01]  /*3070*/  R2UR UR6, R3 ;  /* 0x00000000030672ca */ /* 0x000fe200000e0000 */
[----:B------:R-:W-:Y:S01]  /*3080*/  UMOV UR7, 0x40000040 ;  /* 0x4000004000077882 */ /* 0x000fe20000000000 */
[----:B------:R-:W-:Y:S01]  /*3090*/  VIADD R3, R0, 0x200 ;  /* 0x0000020000037836 */ /* 0x000fe20000000000 */
[----:B------:R-:W-:Y:S01]  /*30a0*/  IADD3 R9, R7, 0x200, RZ ;  /* 0x0000020007097810 */ /* 0x000fe20007ffe0ff */
[----:B------:R-:W-:Y:S02]  /*30b0*/  WARPGROUP.DEPBAR.LE gsb0, 0x0 ;  /* 0x00008000000079c5 */ /* 0x000fe40000010000 */
[----:B------:R-:W-:-:S07]  /*30c0*/  WARPGROUP.ARRIVE ;  /* 0x00000000000079c5 */ /* 0x000fce0000000000 */
        /* <DEDUP_REMOVED lines=104> */
[----:B------:R1:W2:Y:S02]  /*3750*/  SHFL.IDX PT, R3, R10, RZ, 0x1f ;  /* 0x00001fff0a037589 */ /* 0x0002a400000e0000 */
[----:B-1----:R-:W-:Y:S02]  /*3760*/  IADD3 R10, R7, 0x800, RZ ;  /* 0x00000800070a7810 */ /* 0x002fe40007ffe0ff */
[----:B--2---:R-:W-:-:S04]  /*3770*/  ISETP.GT.AND P1, PT, R3, 0x7f, PT ;  /* 0x0000007f0300780c */ /* 0x004fc80003f24270 */
[----:B------:R-:W-:-:S04]  /*3780*/  SEL R3, RZ, 0x2, !P1 ;  /* 0x00000002ff037807 */ /* 0x000fc80004800000 */
[C---:B------:R-:W-:Y:S01]  /*3790*/  IADD3 R11, R3.reuse, R12, RZ ;  /* 0x0000000c030b7210 */ /* 0x040fe20007ffe0ff */
[----:B------:R-:W-:Y:S01]  /*37a0*/  IMAD.IADD R9, R3, 0x1, R10 ;  /* 0x0000000103097824 */ /* 0x000fe200078e020a */
[----:B------:R-:W-:Y:S02]  /*37b0*/  WARPGROUP.DEPBAR.LE gsb0, 0x0 ;  /* 0x00008000000079c5 */ /* 0x000fe40000010000 */
[----:B------:R-:W-:-:S06]  /*37c0*/  WARPGROUP.ARRIVE ;  /* 0x00000000000079c5 */ /* 0x000fcc0000000000 */
[----:B------:R-:W-:Y:S01]  /*37d0*/  HGMMA.64x64x16.F32 R24, gdesc[UR4], R24, gsb0 ;  /* 0x00e00000041879f0 */ /* 0x000fe20008000818 */
[----:B------:R-:W-:Y:S01]  /*37e0*/  R2UR UR4, R9 ;  /* 0x00000000090472ca */ /* 0x000fe200000e0000 */
[----:B------:R-:W-:Y:S01]  /*37f0*/  UMOV UR5, 0x40000040 ;  /* 0x4000004000057882 */ /* 0x000fe20000000000 */
[----:B------:R-:W-:Y:S01]  /*3800*/  R2UR UR6, R11 ;  /* 0x000000000b0672ca */ /* 0x000fe200000e0000 */
[----:B------:R-:W-:Y:S01]  /*3810*/  UMOV UR7, 0x40000040 ;  /* 0x4000004000077882 */ /* 0x000fe20000000000 */
[----:B------:R-:W-:-:S05]  /*3820*/  IMAD.MOV.U32 R11, RZ, RZ, 0x4 ;  /* 0x00000004ff0b7424 */ /* 0x000fca00078e00ff */
[C---:B------:R-:W-:Y:S02]  /*3830*/  SEL R9, R11.reuse, 0x2, P1 ;  /* 0x000000020b097807 */ /* 0x040fe40000800000 */
[----:B------:R-:W-:Y:S02]  /*3840*/  SEL R11, R11, 0x6, !P1 ;  /* 0x000000060b0b7807 */ /* 0x000fe40004800000 */
[----:B------:R-:W-:Y:S01]  /*3850*/  IADD3 R14, R12, R9, RZ ;  /* 0x000000090c0e7210 */ /* 0x000fe20007ffe0ff */
[C---:B------:R-:W-:Y:S02]  /*3860*/  IMAD.IADD R13, R10.reuse, 0x1, R9 ;  /* 0x000000010a0d7824 */ /* 0x040fe400078e0209 */
[--C-:B------:R-:W-:Y:S02]  /*3870*/  IMAD.IADD R10, R10, 0x1, R11.reuse ;  /* 0x000000010a0a7824 */ /* 0x100fe400078e020b */
[----:B------:R-:W-:Y:S01]  /*3880*/  IMAD.IADD R12, R12, 0x1, R11 ;  /* 0x000000010c0c7824 */ /* 0x000fe200078e020b */
[----:B------:R-:W-:-:S02]  /*3890*/  WARPGROUP.DEPBAR.LE gsb0, 0x0 ;  /* 0x00008000000079c5 */ /* 0x000fc40000010000 */
[----:B------:R-:W-:-:S06]  /*38a0*/  WARPGROUP.ARRIVE ;  /* 0x00000000000079c5 */ /* 0x000fcc0000000000 */
[----:B------:R-:W-:Y:S01]  /*38b0*/  HGMMA.64x64x16.F32 R24, gdesc[UR4], R24, gsb0 ;  /* 0x00e00000041879f0 */ /* 0x000fe20008000818 */
[----:B------:R-:W-:Y:S01]  /*38c0*/  R2UR UR4, R13 ;  /* 0x000000000d0472ca */ /* 0x000fe200000e0000 */
[----:B------:R-:W-:Y:S01]  /*38d0*/  UMOV UR5, 0x40000040 ;  /* 0x4000004000057882 */ /* 0x000fe20000000000 */
[----:B------:R-:W-:Y:S01]  /*38e0*/  R2UR UR6, R14 ;  /* 0x000000000e0672ca */ /* 0x000fe200000e0000 */
[----:B------:R-:W-:Y:S01]  /*38f0*/  UMOV UR7, 0x40000040 ;  /* 0x4000004000077882 */ /* 0x000fe20000000000 */
[----:B------:R-:W-:Y:S02]  /*3900*/  WARPGROUP.DEPBAR.LE gsb0, 0x0 ;  /* 0x00008000000079c5 */ /* 0x000fe40000010000 */
[----:B------:R-:W-:-:S09]  /*3910*/  WARPGROUP.ARRIVE ;  /* 0x00000000000079c5 */ /* 0x000fd20000000000 */
[----:B------:R-:W-:Y:S01]  /*3920*/  HGMMA.64x64x16.F32 R24, gdesc[UR4], R24, gsb0 ;  /* 0x00e00000041879f0 */ /* 0x000fe20008000818 */
[----:B------:R-:W-:Y:S01]  /*3930*/  R2UR UR4, R10 ;  /* 0x000000000a0472ca */ /* 0x000fe200000e0000 */
[----:B------:R-:W-:Y:S01]  /*3940*/  UMOV UR5, 0x40000040 ;  /* 0x4000004000057882 */ /* 0x000fe20000000000 */
[----:B------:R-:W-:Y:S01]  /*3950*/  R2UR UR6, R12 ;  /* 0x000000000c0672ca */ /* 0x000fe200000e0000 */
[----:B------:R-:W-:Y:S01]  /*3960*/  UMOV UR7, 0x40000040 ;  /* 0x4000004000077882 */ /* 0x000fe20000000000 */
[----:B------:R-:W-:Y:S01]  /*3970*/  IMAD.MOV.U32 R12, RZ, RZ, 0xa00 ;  /* 0x00000a00ff0c7424 */ /* 0x000fe200078e00ff */
[----:B------:R-:W-:-:S04]  /*3980*/  MOV R10, 0x28 ;  /* 0x00000028000a7802 */ /* 0x000fc80000000f00 */
[----:B------:R-:W-:Y:S02]  /*3990*/  SEL R10, R10, 0x26, P1 ;  /* 0x000000260a0a7807 */ /* 0x000fe40000800000 */
[----:B------:R-:W-:Y:S02]  /*39a0*/  SEL R12, R12, 0x980, P1 ;  /* 0x000009800c0c7807 */ /* 0x000fe40000800000 */
[----:B------:R-:W-:Y:S02]  /*39b0*/  LOP3.LUT R10, R10, 0x6, RZ, 0xc0, !PT ;  /* 0x000000060a0a7812 */ /* 0x000fe400078ec0ff */
[----:B------:R-:W-:-:S04]  /*39c0*/  LOP3.LUT R13, R12, 0xa00, RZ, 0xc0, !PT ;  /* 0x00000a000c0d7812 */ /* 0x000fc800078ec0ff */
[CC--:B------:R-:W-:Y:S02]  /*39d0*/  IADD3 R12, R10.reuse, R13.reuse, R7 ;  /* 0x0000000d0a0c7210 */ /* 0x0c0fe40007ffe007 */
[----:B------:R-:W-:Y:S01]  /*39e0*/  IADD3 R10, R10, R13, R0 ;  /* 0x0000000d0a0a7210 */ /* 0x000fe20007ffe000 */
[----:B------:R-:W-:Y:S02]  /*39f0*/  WARPGROUP.DEPBAR.LE gsb0, 0x0 ;  /* 0x00008000000079c5 */ /* 0x000fe40000010000 */
[----:B------:R-:W-:-:S06]  /*3a00*/  WARPGROUP.ARRIVE ;  /* 0x00000000000079c5 */ /* 0x000fcc0000000000 */
[----:B------:R-:W-:Y:S01]  /*3a10*/  HGMMA.64x64x16.F32 R24, gdesc[UR4], R24, gsb0 ;  /* 0x00e00000041879f0 */ /* 0x000fe20008000818 */
[----:B------:R-:W-:Y:S01]  /*3a20*/  R2UR UR4, R12 ;  /* 0x000000000c0472ca */ /* 0x000fe200000e0000 */
[----:B------:R-:W-:Y:S01]  /*3a30*/  UMOV UR5, 0x40000040 ;  /* 0x4000004000057882 */ /* 0x000fe20000000000 */
[----:B------:R-:W-:Y:S01]  /*3a40*/  R2UR UR6, R10 ;  /* 0x000000000a0672ca */ /* 0x000fe200000e0000 */
[----:B------:R-:W-:Y:S01]  /*3a50*/  UMOV UR7, 0x40000040 ;  /* 0x4000004000077882 */ /* 0x000fe20000000000 */
[----:B------:R-:W-:Y:S01]  /*3a60*/  IADD3 R12, R0, 0xa00, RZ ;  /* 0x00000a00000c7810 */ /* 0x000fe20007ffe0ff */
[----:B------:R-:W-:-:S04]  /*3a70*/  VIADD R10, R7, 0xa00 ;  /* 0x00000a00070a7836 */ /* 0x000fc80000000000 */
[C---:B------:R-:W-:Y:S02]  /*3a80*/  IMAD.IADD R13, R3.reuse, 0x1, R10 ;  /* 0x00000001030d7824 */ /* 0x040fe400078e020a */
        /* <DEDUP_REMOVED lines=8> */
[C---:B------:R-:W-:Y:S01]  /*3b10*/  IMAD.IADD R14, R9.reuse, 0x1, R12 ;  /* 0x00000001090e7824 */ /* 0x040fe200078e020c */
[----:B------:R-:W-:Y:S01]  /*3b20*/  IADD3 R13, R9, R10, RZ ;  /* 0x0000000a090d7210 */ /* 0x000fe20007ffe0ff */
[C---:B------:R-:W-:Y:S01]  /*3b30*/  IMAD.IADD R10, R11.reuse, 0x1, R10 ;  /* 0x000000010b0a7824 */ /* 0x040fe200078e020a */
[----:B------:R-:W-:Y:S01]  /*3b40*/  IADD3 R12, R11, R12, RZ ;  /* 0x0000000c0b0c7210 */ /* 0x000fe20007ffe0ff */
[----:B------:R-:W-:Y:S02]  /*3b50*/  WARPGROUP.DEPBAR.LE gsb0, 0x0 ;  /* 0x00008000000079c5 */ /* 0x000fe40000010000 */
        /* <DEDUP_REMOVED lines=13> */
[----:B------:R-:W-:Y:S02]  /*3c30*/  IMAD.MOV.U32 R10, RZ, RZ, 0x30 ;  /* 0x00000030ff0a7424 */ /* 0x000fe400078e00ff */
[----:B------:R-:W-:-:S03]  /*3c40*/  IMAD.MOV.U32 R12, RZ, RZ, 0xc00 ;  /* 0x00000c00ff0c7424 */ /* 0x000fc600078e00ff */
        /* <DEDUP_REMOVED lines=24> */
[----:B------:R-:W-:Y:S01]  /*3dd0*/  IMAD.IADD R13, R9, 0x1, R10 ;  /* 0x00000001090d7824 */ /* 0x000fe200078e020a */
[----:B------:R-:W-:Y:S01]  /*3de0*/  IADD3 R10, R11, R10, RZ ;  /* 0x0000000a0b0a7210 */ /* 0x000fe20007ffe0ff */
        /* <DEDUP_REMOVED lines=32> */
[----:B------:R-:W-:-:S03]  /*3ff0*/  VIADD R12, R0, 0xe00 ;  /* 0x00000e00000c7836 */ /* 0x000fc60000000000 */
        /* <DEDUP_REMOVED lines=9> */
[C-C-:B------:R-:W-:Y:S01]  /*4090*/  IMAD.IADD R3, R9.reuse, 0x1, R10.reuse ;  /* 0x0000000109037824 */ /* 0x140fe200078e020a */
[----:B------:R-:W-:Y:S01]  /*40a0*/  IADD3 R9, R9, R12, RZ ;  /* 0x0000000c09097210 */ /* 0x000fe20007ffe0ff */
[C---:B------:R-:W-:Y:S02]  /*40b0*/  IMAD.IADD R10, R11.reuse, 0x1, R10 ;  /* 0x000000010b0a7824 */ /* 0x040fe400078e020a */
        /* <DEDUP_REMOVED lines=12> */
[----:B------:R-:W-:Y:S01]  /*4180*/  LOP3.LUT R3, R3, 0x6, RZ, 0xc0, !PT ;  /* 0x0000000603037812 */ /* 0x000fe200078ec0ff */
[----:B------:R-:W-:Y:S02]  /*4190*/  WARPGROUP.DEPBAR.LE gsb0, 0x0 ;  /* 0x00008000000079c5 */ /* 0x000fe40000010000 */
[----:B------:R-:W-:-:S06]  /*41a0*/  WARPGROUP.ARRIVE ;  /* 0x00000000000079c5 */ /* 0x000fcc0000000000 */
[----:B------:R-:W-:Y:S01]  /*41b0*/  HGMMA.64x64x16.F32 R24, gdesc[UR4], R24, gsb0 ;  /* 0x00e00000041879f0 */ /* 0x000fe20008000818 */
[----:B------:R-:W-:Y:S01]  /*41c0*/  R2UR UR4, R10 ;  /* 0x000000000a0472ca */ /* 0x000fe200000e0000 */
[----:B------:R-:W-:Y:S01]  /*41d0*/  UMOV UR5, 0x40000040 ;  /* 0x4000004000057882 */ /* 0x000fe20000000000 */
[----:B------:R-:W-:Y:S01]  /*41e0*/  R2UR UR6, R11 ;  /* 0x000000000b0672ca */ /* 0x000fe200000e0000 */
[----:B------:R-:W-:Y:S01]  /*41f0*/  UMOV UR7, 0x40000040 ;  /* 0x4000004000077882 */ /* 0x000fe20000000000 */
        /* <DEDUP_REMOVED lines=13> */
[----:B------:R-:W-:Y:S01]  /*42d0*/  ULDC UR5, c[0x0][0xad0] ;  /* 0x0002b40000057ab9 */ /* 0x000fe20000000800 */
[----:B------:R-:W-:Y:S01]  /*42e0*/  UIMAD UR4, UR37, -0x40, UR44 ;  /* 0xffffffc0250478a4 */ /* 0x000fe2000f8e022c */
[----:B------:R-:W-:-:S05]  /*42f0*/  UMOV UR7, 0x40000040 ;  /* 0x4000004000077882 */ /* 0x000fca0000000000 */
[----:B------:R-:W-:Y:S01]  /*4300*/  IMAD.U32 R3, RZ, RZ, UR4 ;  /* 0x00000004ff037e24 */ /* 0x000fe2000f8e00ff */
[----:B------:R-:W-:-:S04]  /*4310*/  ULDC UR4, c[0x0][0xa80] ;  /* 0x0002a00000047ab9 */ /* 0x000fc80000000800 */
[----:B------:R-:W-:-:S04]  /*4320*/  IADD3 R0, -R18, 0x40, R3 ;  /* 0x0000004012007810 */ /* 0x000fc80007ffe103 */
[C---:B------:R-:W-:Y:S02]  /*4330*/  ISETP.GT.AND P1, PT, R0.reuse, RZ, PT ;  /* 0x000000ff0000720c */ /* 0x040fe40003f24270 */
[C---:B------:R-:W-:Y:S02]  /*4340*/  ISETP.GT.AND P2, PT, R0.reuse, 0x1, PT ;  /* 0x000000010000780c */ /* 0x040fe40003f44270 */
[C---:B------:R-:W-:Y:S02]  /*4350*/  ISETP.GT.AND P3, PT, R0.reuse, 0x8, PT ;  /* 0x000000080000780c */ /* 0x040fe40003f64270 */
[C---:B------:R-:W-:Y:S02]  /*4360*/  ISETP.GT.AND P4, PT, R0.reuse, 0x9, PT ;  /* 0x000000090000780c */ /* 0x040fe40003f84270 */
[C---:B------:R-:W-:Y:S02]  /*4370*/  ISETP.GT.AND P5, PT, R0.reuse, 0x10, PT ;  /* 0x000000100000780c */ /* 0x040fe40003fa4270 */
[----:B------:R-:W-:Y:S01]  /*4380*/  ISETP.GT.AND P6, PT, R0, 0x11, PT ;  /* 0x000000110000780c */ /* 0x000fe20003fc4270 */
[----:B------:R-:W-:-:S02]  /*4390*/  WARPGROUP.DEPBAR.LE gsb0, 0x0 ;  /* 0x00008000000079c5 */ /* 0x000fc40000010000 */
        /* <DEDUP_REMOVED lines=40> */
[----:B------:R-:W-:-:S03]  /*4620*/  FMUL.FTZ R55, R55, UR5 ;  /* 0x0000000537377c20 */ /* 0x000fc60008410000 */
[----:B------:R-:W-:-:S03]  /*4630*/  FMNMX.FTZ R10, R28, R3, !PT ;  /* 0x000000031c0a7209 */ /* 0x000fc60007810000 */
        /* <DEDUP_REMOVED lines=13> */
[----:B--2---:R-:W-:Y:S02]  /*4710*/  FSEL R27, R27, -INF , P2 ;  /* 0xff8000001b1b7808 */ /* 0x004fe40001000000 */
[----:B------:R-:W-:-:S05]  /*4720*/  ISETP.GT.AND P2, PT, R0, 0x19, PT ;  /* 0x000000190000780c */ /* 0x000fca0003f44270 */
[----:B------:R-:W2:Y:S01]  /*4730*/  MUFU.TANH R37, R37 ;  /* 0x0000002500257308 */ /* 0x000ea20000002400 */
[----:B---3--:R-:W-:-:S04]  /*4740*/  FSEL R36, R36, -INF , P1 ;  /* 0xff80000024247808 */ /* 0x008fc80000800000 */
[----:B------:R-:W-:-:S03]  /*4750*/  FMNMX.FTZ R10, R36, R3, !PT ;  /* 0x00000003240a7209 */ /* 0x000fc60007810000 */
[----:B------:R-:W3:Y:S01]  /*4760*/  MUFU.TANH R31, R31 ;  /* 0x0000001f001f7308 */ /* 0x000ee20000002400 */
[----:B-1----:R-:W-:Y:S02]  /*4770*/  FSEL R30, R30, -INF , P3 ;  /* 0xff8000001e1e7808 */ /* 0x002fe40001800000 */
[----:B------:R-:W-:-:S05]  /*4780*/  ISETP.GT.AND P3, PT, R0, 0x20, PT ;  /* 0x000000200000780c */ /* 0x000fca0003f64270 */
        /* <DEDUP_REMOVED lines=44> */
[----:B------:R-:W-:Y:S02]  /*4a50*/  FMNMX.FTZ R0, R52, R3, !PT ;  /* 0x0000000334007209 */ /* 0x000fe40007810000 */
[----:B------:R-:W-:Y:S01]  /*4a60*/  FMNMX.FTZ R3, R26, R27, !PT ;  /* 0x0000001b1a037209 */ /* 0x000fe20007810000 */
[----:B------:R-:W1:Y:S01]  /*4a70*/  MUFU.TANH R47, R47 ;  /* 0x0000002f002f7308 */ /* 0x000e620000002400 */
[----:B--2---:R-:W-:-:S04]  /*4a80*/  FSEL R53, R53, -INF , P4 ;  /* 0xff80000035357808 */ /* 0x004fc80002000000 */
[----:B------:R-:W-:-:S03]  /*4a90*/  FMNMX.FTZ R9, R53, R0, !PT ;  /* 0x0000000035097209 */ /* 0x000fc60007810000 */
[----:B------:R-:W2:Y:S01]  /*4aa0*/  MUFU.TANH R50, R50 ;  /* 0x0000003200327308 */ /* 0x000ea20000002400 */
[----:B---3--:R-:W-:Y:S01]  /*4ab0*/  FSEL R46, R46, -INF , P5 ;  /* 0xff8000002e2e7808 */ /* 0x008fe20002800000 */
[----:B------:R-:W3:Y:S06]  /*4ac0*/  SHFL.BFLY PT, R0, R9, 0x2, 0x1f ;  /* 0x0c401f0009007f89 */ /* 0x000eec00000e0000 */
[----:B------:R-:W4:Y:S01]  /*4ad0*/  MUFU.TANH R51, R51 ;  /* 0x0000003300337308 */ /* 0x000f220000002400 */
[----:B-1----:R-:W-:-:S07]  /*4ae0*/  FSEL R47, R47, -INF , P6 ;  /* 0xff8000002f2f7808 */ /* 0x002fce0003000000 */
[----:B------:R-:W1:Y:S01]  /*4af0*/  MUFU.TANH R54, R54 ;  /* 0x0000003600367308 */ /* 0x000e620000002400 */
[----:B--2---:R-:W-:-:S07]  /*4b00*/  FSEL R50, R50, -INF , P1 ;  /* 0xff80000032327808 */ /* 0x004fce0000800000 */
[----:B------:R-:W2:Y:S01]  /*4b10*/  MUFU.TANH R55, R55 ;  /* 0x0000003700377308 */ /* 0x000ea20000002400 */
[----:B----4-:R-:W-:Y:S02]  /*4b20*/  FSEL R51, R51, -INF , P2 ;  /* 0xff80000033337808 */ /* 0x010fe40001000000 */
[----:B---3--:R-:W-:Y:S02]  /*4b30*/  FMNMX.FTZ R11, R9, R0, !PT ;  /* 0x00000000090b7209 */ /* 0x008fe40007810000 */
[----:B------:R-:W-:Y:S02]  /*4b40*/  FMNMX.FTZ R0, R30, R3, !PT ;  /* 0x000000031e007209 */ /* 0x000fe40007810000 */
[----:B------:R-:W-:Y:S01]  /*4b50*/  PLOP3.LUT P2, PT, PT, PT, UP0, 0x80, 0x0 ;  /* 0x000000000000781c */ /* 0x000fe20003f4f008 */
[----:B------:R-:W3:Y:S01]  /*4b60*/  SHFL.BFLY PT, R12, R11, 0x1, 0x1f ;  /* 0x0c201f000b0c7f89 */ /* 0x000ee200000e0000 */
[----:B------:R-:W-:Y:S02]  /*4b70*/  FMNMX.FTZ R3, R31, R0, !PT ;  /* 0x000000001f037209 */ /* 0x000fe40007810000 */
[----:B-1----:R-:W-:-:S02]  /*4b80*/  FSEL R54, R54, -INF , P3 ;  /* 0xff80000036367808 */ /* 0x002fc40001800000 */
[----:B------:R-:W-:-:S04]  /*4b90*/  FMNMX.FTZ R0, R34, R3, !PT ;  /* 0x0000000322007209 */ /* 0x000fc80007810000 */
[----:B------:R-:W-:Y:S02]  /*4ba0*/  FMNMX.FTZ R3, R35, R0, !PT ;  /* 0x0000000023037209 */ /* 0x000fe40007810000 */
[----:B--2---:R-:W-:Y:S02]  /*4bb0*/  FSEL R55, R55, -INF , P4 ;  /* 0xff80000037377808 */ /* 0x004fe40002000000 */
[----:B------:R-:W-:-:S04]  /*4bc0*/  FMNMX.FTZ R10, R38, R3, !PT ;  /* 0x00000003260a7209 */ /* 0x000fc80007810000 */
[----:B------:R-:W-:-:S04]  /*4bd0*/  FMNMX.FTZ R3, R39, R10, !PT ;  /* 0x0000000a27037209 */ /* 0x000fc80007810000 */
[----:B------:R-:W-:Y:S02]  /*4be0*/  FMNMX.FTZ R10, R42, R3, !PT ;  /* 0x000000032a0a7209 */ /* 0x000fe40007810000 */
[----:B---3--:R-:W-:Y:S02]  /*4bf0*/  FMNMX.FTZ R0, R11, R12, !PT ;  /* 0x0000000c0b007209 */ /* 0x008fe40007810000 */
        /* <DEDUP_REMOVED lines=11> */
[----:B------:R1:W-:Y:S01]  /*4cb0*/  MUFU.EX2 R10, R24 ;  /* 0x00000018000a7308 */ /* 0x0003e20000000800 */
[----:B------:R-:W-:Y:S01]  /*4cc0*/  FMNMX.FTZ R12, R54, R3, !PT ;  /* 0x00000003360c7209 */ /* 0x000fe20007810000 */
[--C-:B------:R-:W-:Y:S01]  /*4cd0*/  FFMA.FTZ R14, R32, UR4, -R9.reuse ;  /* 0x00000004200e7c23 */ /* 0x100fe20008010809 */
[--C-:B------:R-:W-:Y:S01]  /*4ce0*/  FFMA.FTZ R15, R33, UR4, -R9.reuse ;  /* 0x00000004210f7c23 */ /* 0x100fe20008010809 */
[--C-:B------:R-:W-:Y:S01]  /*4cf0*/  FFMA.FTZ R20, R36, UR4, -R9.reuse ;  /* 0x0000000424147c23 */ /* 0x100fe20008010809 */
[----:B------:R-:W-:Y:S01]  /*4d00*/  FMNMX.FTZ R3, R55, R12, !PT ;  /* 0x0000000c37037209 */ /* 0x000fe20007810000 */
[--C-:B------:R-:W-:Y:S01]  /*4d10*/  FFMA.FTZ R21, R37, UR4, -R9.reuse ;  /* 0x0000000425157c23 */ /* 0x100fe20008010809 */
[--C-:B------:R-:W-:Y:S01]  /*4d20*/  FFMA.FTZ R28, R28, UR4, -R9.reuse ;  /* 0x000000041c1c7c23 */ /* 0x100fe20008010809 */
[--C-:B------:R-:W-:Y:S01]  /*4d30*/  FFMA.FTZ R168, R40, UR4, -R9.reuse ;  /* 0x0000000428a87c23 */ /* 0x100fe20008010809 */
[--C-:B------:R-:W-:Y:S01]  /*4d40*/  FFMA.FTZ R169, R41, UR4, -R9.reuse ;  /* 0x0000000429a97c23 */ /* 0x100fe20008010809 */
[----:B-1----:R-:W1:Y:S01]  /*4d50*/  SHFL.BFLY PT, R24, R3, 0x2, 0x1f ;  /* 0x0c401f0003187f89 */ /* 0x002e6200000e0000 */
[--C-:B------:R-:W-:Y:S01]  /*4d60*/  FFMA.FTZ R170, R44, UR4, -R9.reuse ;  /* 0x000000042caa7c23 */ /* 0x100fe20008010809 */
[--C-:B------:R-:W-:Y:S01]  /*4d70*/  FFMA.FTZ R171, R45, UR4, -R9.reuse ;  /* 0x000000042dab7c23 */ /* 0x100fe20008010809 */
[--C-:B------:R-:W-:Y:S01]  /*4d80*/  FFMA.FTZ R172, R48, UR4, -R9.reuse ;  /* 0x0000000430ac7c23 */ /* 0x100fe20008010809 */
[--C-:B------:R-:W-:Y:S01]  /*4d90*/  FFMA.FTZ R173, R49, UR4, -R9.reuse ;  /* 0x0000000431ad7c23 */ /* 0x100fe20008010809 */
[--C-:B------:R-:W-:Y:S01]  /*4da0*/  FFMA.FTZ R174, R52, UR4, -R9.reuse ;  /* 0x0000000434ae7c23 */ /* 0x100fe20008010809 */
[----:B------:R-:W-:Y:S01]  /*4db0*/  FFMA.FTZ R175, R53, UR4, -R9 ;  /* 0x0000000435af7c23 */ /* 0x000fe20008010809 */
[----:B------:R-:W2:Y:S01]  /*4dc0*/  MUFU.EX2 R11, R11 ;  /* 0x0000000b000b7308 */ /* 0x000ea20000000800 */
[----:B------:R-:W-:-:S04]  /*4dd0*/  LOP3.LUT R9, R56, 0x2000000, RZ, 0xfc, !PT ;  /* 0x0200000038097812 */ /* 0x000fc800078efcff */
[----:B------:R-:W-:-:S03]  /*4de0*/  LEA R197, R2, R9, 0xc ;  /* 0x0000000902c57211 */ /* 0x000fc600078e60ff */
[----:B------:R-:W-:Y:S01]  /*4df0*/  MUFU.EX2 R12, R28 ;  /* 0x0000001c000c7308 */ /* 0x000fe20000000800 */
[C---:B------:R-:W-:Y:S01]  /*4e00*/  R2UR UR6, R197.reuse ;  /* 0x00000000c50672ca */ /* 0x040fe200000e0000 */
[----:B------:R-:W-:-:S06]  /*4e10*/  VIADD R198, R197, 0x80 ;  /* 0x00000080c5c67836 */ /* 0x000fcc0000000000 */
[----:B------:R-:W3:Y:S01]  /*4e20*/  MUFU.EX2 R13, R13 ;  /* 0x0000000d000d7308 */ /* 0x000ee20000000800 */
[----:B-1----:R-:W-:Y:S02]  /*4e30*/  FMNMX.FTZ R24, R3, R24, !PT ;  /* 0x0000001803187209 */ /* 0x002fe40007810000 */
[----:B--2---:R-:W-:Y:S01]  /*4e40*/  F2FP.F16.F32.PACK_AB R152, R11, R10 ;  /* 0x0000000a0b98723e */ /* 0x004fe200000000ff */
[----:B------:R-:W-:Y:S02]  /*4e50*/  FADD.FTZ R11, R10, R11 ;  /* 0x0000000b0a0b7221 */ /* 0x000fe40000010000 */
[----:B------:R-:W1:Y:S02]  /*4e60*/  SHFL.BFLY PT, R3, R24, 0x1, 0x1f ;  /* 0x0c201f0018037f89 */ /* 0x000e6400000e0000 */
[----:B------:R-:W-:Y:S08]  /*4e70*/  MUFU.EX2 R14, R14 ;  /* 0x0000000e000e7308 */ /* 0x000ff00000000800 */
[----:B------:R-:W2:Y:S01]  /*4e80*/  MUFU.EX2 R15, R15 ;  /* 0x0000000f000f7308 */ /* 0x000ea20000000800 */
[----:B---3--:R-:W-:Y:S01]  /*4e90*/  F2FP.F16.F32.PACK_AB R154, R13, R12 ;  /* 0x0000000c0d9a723e */ /* 0x008fe200000000ff */
[----:B------:R-:W-:-:S04]  /*4ea0*/  FADD.FTZ R12, R12, R11 ;  /* 0x0000000b0c0c7221 */ /* 0x000fc80000010000 */
[----:B------:R-:W-:Y:S02]  /*4eb0*/  FADD.FTZ R13, R13, R12 ;  /* 0x0000000c0d0d7221 */ /* 0x000fe40000010000 */
[----:B------:R-:W-:Y:S01]  /*4ec0*/  MUFU.EX2 R20, R20 ;  /* 0x0000001400147308 */ /* 0x000fe20000000800 */
[----:B-1----:R-:W-:-:S07]  /*4ed0*/  FMNMX.FTZ R3, R24, R3, !PT ;  /* 0x0000000318037209 */ /* 0x002fce0007810000 */
[----:B------:R-:W1:Y:S01]  /*4ee0*/  MUFU.EX2 R21, R21 ;  /* 0x0000001500157308 */ /* 0x000e620000000800 */
[----:B--2---:R-:W-:Y:S01]  /*4ef0*/  F2FP.F16.F32.PACK_AB R156, R15, R14 ;  /* 0x0000000e0f9c723e */ /* 0x004fe200000000ff */
[----:B------:R-:W-:Y:S01]  /*4f00*/  FADD.FTZ R14, R14, R13 ;  /* 0x0000000d0e0e7221 */ /* 0x000fe20000010000 */
[C---:B------:R-:W-:Y:S01]  /*4f10*/  FMUL.FTZ R24, R3.reuse, UR4 ;  /* 0x0000000403187c20 */ /* 0x040fe20008410000 */
[----:B------:R-:W-:Y:S02]  /*4f20*/  FSETP.NEU.FTZ.AND P1, PT, R3, -INF , PT ;  /* 0xff8000000300780b */ /* 0x000fe40003f3d000 */
[----:B------:R-:W-:Y:S02]  /*4f30*/  FADD.FTZ R15, R15, R14 ;  /* 0x0000000e0f0f7221 */ /* 0x000fe40000010000 */
[----:B------:R-:W-:Y:S01]  /*4f40*/  FSEL R25, R24, RZ, P1 ;  /* 0x000000ff18197208 */ /* 0x000fe20000800000 */
[----:B------:R-:W-:Y:S01]  /*4f50*/  MUFU.EX2 R168, R168 ;  /* 0x000000a800a87308 */ /* 0x000fe20000000800 */
[----:B------:R-:W-:-:S03]  /*4f60*/  ISETP.NE.AND P1, PT, R57, RZ, PT ;  /* 0x000000ff3900720c */ /* 0x000fc60003f25270 */
[--C-:B------:R-:W-:Y:S01]  /*4f70*/  FFMA.FTZ R26, R26, UR4, -R25.reuse ;  /* 0x000000041a1a7c23 */ /* 0x100fe20008010819 */
        /* <DEDUP_REMOVED lines=8> */
[----:B------:R-:W-:Y:S01]  /*5000*/  FFMA.FTZ R43, R43, UR4, -R25 ;  /* 0x000000042b2b7c23 */ /* 0x000fe20008010819 */
[----:B------:R-:W-:-:S02]  /*5010*/  @!P1 VIADD R24, R8, 0x38840 ;  /* 0x0003884008189836 */ /* 0x000fc40000000000 */
[--C-:B------:R-:W-:Y:S01]  /*5020*/  FFMA.FTZ R46, R46, UR4, -R25.reuse ;  /* 0x000000042e2e7c23 */ /* 0x100fe20008010819 */
[--C-:B------:R-:W-:Y:S01]  /*5030*/  FFMA.FTZ R47, R47, UR4, -R25.reuse ;  /* 0x000000042f2f7c23 */ /* 0x100fe20008010819 */
[--C-:B------:R-:W-:Y:S01]  /*5040*/  FFMA.FTZ R50, R50, UR4, -R25.reuse ;  /* 0x0000000432327c23 */ /* 0x100fe20008010819 */
[--C-:B------:R-:W-:Y:S01]  /*5050*/  FFMA.FTZ R51, R51, UR4, -R25.reuse ;  /* 0x0000000433337c23 */ /* 0x100fe20008010819 */
[----:B------:R-:W-:Y:S01]  /*5060*/  @!P1 PRMT R24, RZ, 0x654, R24 ;  /* 0x00000654ff189816 */ /* 0x000fe20000000018 */
[--C-:B------:R-:W-:Y:S01]  /*5070*/  FFMA.FTZ R54, R54, UR4, -R25.reuse ;  /* 0x0000000436367c23 */ /* 0x100fe20008010819 */
[----:B------:R-:W-:Y:S01]  /*5080*/  FFMA.FTZ R25, R55, UR4, -R25 ;  /* 0x0000000437197c23 */ /* 0x000fe20008010819 */
[----:B------:R-:W-:Y:S01]  /*5090*/  MUFU.EX2 R176, R26 ;  /* 0x0000001a00b07308 */ /* 0x000fe20000000800 */
[----:B------:R2:W-:Y:S01]  /*50a0*/  @!P1 SYNCS.ARRIVE.TRANS64.RED.A1T0 RZ, [R24+URZ], RZ ;  /* 0x000000ff18ff99a7 */ /* 0x0005e2000810043f */
[----:B-1----:R-:W-:Y:S01]  /*50b0*/  F2FP.F16.F32.PACK_AB R158, R21, R20 ;  /* 0x00000014159e723e */ /* 0x002fe200000000ff */
[----:B------:R-:W-:Y:S01]  /*50c0*/  FADD.FTZ R20, R20, R15 ;  /* 0x0000000f14147221 */ /* 0x000fe20000010000 */
[----:B------:R-:W-:-:S03]  /*50d0*/  @!P1 VIADD R8, R8, 0x38860 ;  /* 0x0003886008089836 */ /* 0x000fc60000000000 */
[----:B------:R-:W-:Y:S01]  /*50e0*/  FADD.FTZ R21, R21, R20 ;  /* 0x0000001415157221 */ /* 0x000fe20000010000 */
[----:B------:R-:W1:Y:S01]  /*50f0*/  MUFU.EX2 R177, R27 ;  /* 0x0000001b00b17308 */ /* 0x000e620000000800 */
[----:B------:R-:W-:-:S07]  /*5100*/  @!P1 PRMT R8, RZ, 0x654, R8 ;  /* 0x00000654ff089816 */ /* 0x000fce0000000008 */
[----:B------:R-:W-:Y:S08]  /*5110*/  MUFU.EX2 R178, R30 ;  /* 0x0000001e00b27308 */ /* 0x000ff00000000800 */
[----:B------:R-:W3:Y:S01]  /*5120*/  MUFU.EX2 R179, R31 ;  /* 0x0000001f00b37308 */ /* 0x000ee20000000800 */
[----:B-1----:R-:W-:Y:S01]  /*5130*/  F2FP.F16.F32.PACK_AB R153, R177, R176 ;  /* 0x000000b0b199723e */ /* 0x002fe200000000ff */
[----:B------:R-:W-:-:S06]  /*5140*/  FADD.FTZ R177, R176, R177 ;  /* 0x000000b1b0b17221 */ /* 0x000fcc0000010000 */
[----:B------:R-:W-:Y:S08]  /*5150*/  MUFU.EX2 R180, R34 ;  /* 0x0000002200b47308 */ /* 0x000ff00000000800 */
[----:B------:R-:W1:Y:S01]  /*5160*/  MUFU.EX2 R181, R35 ;  /* 0x0000002300b57308 */ /* 0x000e620000000800 */
[----:B---3--:R-:W-:Y:S01]  /*5170*/  F2FP.F16.F32.PACK_AB R155, R179, R178 ;  /* 0x000000b2b39b723e */ /* 0x008fe200000000ff */
[----:B------:R-:W-:Y:S01]  /*5180*/  BAR.SYNC.DEFER_BLOCKING 0xf, 0x100 ;  /* 0x03c4000000007b1d */ /* 0x000fe20000010000 */
[----:B------:R-:W-:-:S04]  /*5190*/  FADD.FTZ R178, R178, R177 ;  /* 0x000000b1b2b27221 */ /* 0x000fc80000010000 */
[----:B------:R-:W-:Y:S01]  /*51a0*/  FADD.FTZ R179, R179, R178 ;  /* 0x000000b2b3b37221 */ /* 0x000fe20000010000 */
[----:B------:R-:W-:Y:S08]  /*51b0*/  MUFU.EX2 R182, R38 ;  /* 0x0000002600b67308 */ /* 0x000ff00000000800 */
[----:B------:R-:W3:Y:S01]  /*51c0*/  MUFU.EX2 R183, R39 ;  /* 0x0000002700b77308 */ /* 0x000ee20000000800 */
[----:B-1----:R-:W-:Y:S01]  /*51d0*/  F2FP.F16.F32.PACK_AB R157, R181, R180 ;  /* 0x000000b4b59d723e */ /* 0x002fe200000000ff */
[----:B------:R-:W-:-:S04]  /*51e0*/  FADD.FTZ R180, R180, R179 ;  /* 0x000000b3b4b47221 */ /* 0x000fc80000010000 */
[----:B------:R-:W-:Y:S02]  /*51f0*/  FADD.FTZ R181, R181, R180 ;  /* 0x000000b4b5b57221 */ /* 0x000fe40000010000 */
[----:B------:R-:W1:Y:S01]  /*5200*/  MUFU.EX2 R169, R169 ;  /* 0x000000a900a97308 */ /* 0x000e620000000800 */
[----:B------:R4:W-:Y:S07]  /*5210*/  STSM.16.M88.4 [R23+0x36400], R152 ;  /* 0x0364009817007844 */ /* 0x0009ee0000000200 */
[----:B------:R-:W-:Y:S01]  /*5220*/  MUFU.EX2 R170, R170 ;  /* 0x000000aa00aa7308 */ /* 0x000fe20000000800 */
[----:B---3--:R-:W-:Y:S01]  /*5230*/  F2FP.F16.F32.PACK_AB R159, R183, R182 ;  /* 0x000000b6b79f723e */ /* 0x008fe200000000ff */
[----:B------:R-:W-:-:S04]  /*5240*/  FADD.FTZ R182, R182, R181 ;  /* 0x000000b5b6b67221 */ /* 0x000fc80000010000 */
[----:B------:R4:W-:Y:S01]  /*5250*/  STSM.16.M88.4 [R185], R156 ;  /* 0x0000009cb9007844 */ /* 0x0009e20000000200 */
[----:B------:R-:W-:Y:S01]  /*5260*/  FADD.FTZ R182, R183, R182 ;  /* 0x000000b6b7b67221 */ /* 0x000fe20000010000 */
[----:B------:R-:W3:Y:S01]  /*5270*/  MUFU.EX2 R171, R171 ;  /* 0x000000ab00ab7308 */ /* 0x000ee20000000800 */
[----:B-1----:R-:W-:Y:S01]  /*5280*/  F2FP.F16.F32.PACK_AB R160, R169, R168 ;  /* 0x000000a8a9a0723e */ /* 0x002fe200000000ff */
[----:B------:R-:W-:-:S04]  /*5290*/  FADD.FTZ R168, R168, R21 ;  /* 0x00000015a8a87221 */ /* 0x000fc80000010000 */
[----:B------:R-:W-:Y:S02]  /*52a0*/  FADD.FTZ R169, R169, R168 ;  /* 0x000000a8a9a97221 */ /* 0x000fe40000010000 */
[----:B------:R-:W-:Y:S08]  /*52b0*/  MUFU.EX2 R189, R42 ;  /* 0x0000002a00bd7308 */ /* 0x000ff00000000800 */
[----:B------:R-:W1:Y:S01]  /*52c0*/  MUFU.EX2 R190, R43 ;  /* 0x0000002b00be7308 */ /* 0x000e620000000800 */
[----:B---3--:R-:W-:Y:S01]  /*52d0*/  F2FP.F16.F32.PACK_AB R162, R171, R170 ;  /* 0x000000aaaba2723e */ /* 0x008fe200000000ff */
[----:B------:R-:W-:-:S04]  /*52e0*/  FADD.FTZ R170, R170, R169 ;  /* 0x000000a9aaaa7221 */ /* 0x000fc80000010000 */
[----:B------:R-:W-:Y:S02]  /*52f0*/  FADD.FTZ R171, R171, R170 ;  /* 0x000000aaabab7221 */ /* 0x000fe40000010000 */
[----:B------:R-:W-:Y:S08]  /*5300*/  MUFU.EX2 R191, R46 ;  /* 0x0000002e00bf7308 */ /* 0x000ff00000000800 */
        /* <DEDUP_REMOVED lines=8> */
[----:B------:R4:W-:Y:S01]  /*5390*/  STSM.16.M88.4 [R22], R160 ;  /* 0x000000a016007844 */ /* 0x0009e20000000200 */
[----:B------:R-:W-:Y:S01]  /*53a0*/  FADD.FTZ R192, R192, R191 ;  /* 0x000000bfc0c07221 */ /* 0x000fe20000010000 */
[----:B------:R-:W-:Y:S08]  /*53b0*/  MUFU.EX2 R174, R174 ;  /* 0x000000ae00ae7308 */ /* 0x000ff00000000800 */
[----:B------:R-:W3:Y:S01]  /*53c0*/  MUFU.EX2 R175, R175 ;  /* 0x000000af00af7308 */ /* 0x000ee20000000800 */
[----:B-1----:R-:W-:Y:S01]  /*53d0*/  F2FP.F16.F32.PACK_AB R164, R173, R172 ;  /* 0x000000acada4723e */ /* 0x002fe200000000ff */
[----:B------:R-:W-:-:S04]  /*53e0*/  FADD.FTZ R172, R172, R171 ;  /* 0x000000abacac7221 */ /* 0x000fc80000010000 */
[----:B------:R-:W-:Y:S02]  /*53f0*/  FADD.FTZ R173, R173, R172 ;  /* 0x000000acadad7221 */ /* 0x000fe40000010000 */
[----:B------:R-:W-:Y:S08]  /*5400*/  MUFU.EX2 R193, R50 ;  /* 0x0000003200c17308 */ /* 0x000ff00000000800 */
[----:B------:R-:W1:Y:S01]  /*5410*/  MUFU.EX2 R194, R51 ;  /* 0x0000003300c27308 */ /* 0x000e620000000800 */
[----:B---3--:R-:W-:-:S07]  /*5420*/  F2FP.F16.F32.PACK_AB R166, R175, R174 ;  /* 0x000000aeafa6723e */ /* 0x008fce00000000ff */
[----:B------:R-:W-:Y:S08]  /*5430*/  MUFU.EX2 R195, R54 ;  /* 0x0000003600c37308 */ /* 0x000ff00000000800 */
[----:B------:R-:W3:Y:S01]  /*5440*/  MUFU.EX2 R196, R25 ;  /* 0x0000001900c47308 */ /* 0x000ee20000000800 */
[----:B-1----:R-:W-:Y:S01]  /*5450*/  F2FP.F16.F32.PACK_AB R165, R194, R193 ;  /* 0x000000c1c2a5723e */ /* 0x002fe200000000ff */
[----:B------:R-:W-:-:S04]  /*5460*/  FADD.FTZ R193, R193, R192 ;  /* 0x000000c0c1c17221 */ /* 0x000fc80000010000 */
[----:B------:R-:W-:Y:S01]  /*5470*/  FADD.FTZ R194, R194, R193 ;  /* 0x000000c1c2c27221 */ /* 0x000fe20000010000 */
[----:B---3--:R-:W-:-:S03]  /*5480*/  F2FP.F16.F32.PACK_AB R167, R196, R195 ;  /* 0x000000c3c4a7723e */ /* 0x008fc600000000ff */
[----:B------:R-:W-:Y:S02]  /*5490*/  FADD.FTZ R195, R195, R194 ;  /* 0x000000c2c3c37221 */ /* 0x000fe40000010000 */
[----:B------:R4:W-:Y:S01]  /*54a0*/  STSM.16.M88.4 [R184], R164 ;  /* 0x000000a4b8007844 */ /* 0x0009e20000000200 */
[----:B--2---:R-:W-:Y:S01]  /*54b0*/  WARPGROUP.ARRIVE ;  /* 0x00000000000079c5 */ /* 0x004fe20000000000 */
[----:B------:R-:W-:-:S05]  /*54c0*/  FADD.FTZ R10, R196, R195 ;  /* 0x000000c3c40a7221 */ /* 0x000fca0000010000 */
[----:B------:R-:W-:Y:S01]  /*54d0*/  HGMMA.64x256x16.F32 R24, R152, gdesc[UR4].tnspB, RZ, !UPT, gsb0 ;  /* 0x43e0000498187df0 */ /* 0x000fe2000c0008ff */
[----:B------:R-:W-:Y:S01]  /*54e0*/  R2UR UR6, R198 ;  /* 0x00000000c60672ca */ /* 0x000fe200000e0000 */
[----:B------:R-:W-:Y:S01]  /*54f0*/  UMOV UR7, 0x40000040 ;  /* 0x4000004000077882 */ /* 0x000fe20000000000 */
[C---:B------:R-:W-:Y:S01]  /*5500*/  IADD3 R198, R197.reuse, 0x100, RZ ;  /* 0x00000100c5c67810 */ /* 0x040fe20007ffe0ff */
[----:B------:R-:W-:Y:S01]  /*5510*/  VIADD R197, R197, 0x180 ;  /* 0x00000180c5c57836 */ /* 0x000fe20000000000 */
[----:B------:R-:W-:Y:S02]  /*5520*/  WARPGROUP.DEPBAR.LE gsb0, 0x0 ;  /* 0x00008000000079c5 */ /* 0x000fe40000010000 */
[----:B------:R-:W-:-:S15]  /*5530*/  WARPGROUP.ARRIVE ;  /* 0x00000000000079c5 */ /* 0x000fde0000000000 */
[----:B------:R-:W-:-:S06]  /*5540*/  NOP ;  /* 0x0000000000007918 */ /* 0x000fcc0000000000 */
[----:B------:R-:W-:Y:S01]  /*5550*/  HGMMA.64x256x16.F32 R24, R156, gdesc[UR4].tnspB, R24, gsb0 ;  /* 0x43e000049c187df0 */ /* 0x000fe20008000818 */
[----:B------:R-:W-:Y:S01]  /*5560*/  R2UR UR6, R198 ;  /* 0x00000000c60672ca */ /* 0x000fe200000e0000 */
[----:B------:R-:W-:Y:S01]  /*5570*/  UMOV UR7, 0x40000040 ;  /* 0x4000004000077882 */ /* 0x000fe20000000000 */
[----:B------:R-:W-:Y:S02]  /*5580*/  WARPGROUP.DEPBAR.LE gsb0, 0x0 ;  /* 0x00008000000079c5 */ /* 0x000fe40000010000 */
[----:B------:R-:W-:-:S15]  /*5590*/  WARPGROUP.ARRIVE ;  /* 0x00000000000079c5 */ /* 0x000fde0000000000 */
[----:B------:R-:W-:-:S08]  /*55a0*/  NOP ;  /* 0x0000000000007918 */ /* 0x000fd00000000000 */
[----:B------:R-:W-:Y:S01]  /*55b0*/  HGMMA.64x256x16.F32 R24, R160, gdesc[UR4].tnspB, R24, gsb0 ;  /* 0x43e00004a0187df0 */ /* 0x000fe20008000818 */
[----:B------:R-:W-:Y:S01]  /*55c0*/  R2UR UR6, R197 ;  /* 0x00000000c50672ca */ /* 0x000fe200000e0000 */
        /* <DEDUP_REMOVED lines=11> */
[----:B-1----:R-:W1:Y:S02]  /*5680*/  FENCE.VIEW.ASYNC.S ;  /* 0x00000000000073c6 */ /* 0x002e640000000000 */
[----:B-1----:R-:W-:Y:S01]  /*5690*/  NOP ;  /* 0x0000000000007918 */ /* 0x002fe20000000000 */
[----:B------:R-:W-:Y:S06]  /*56a0*/  BAR.ARV 0xe, 0x100 ;  /* 0x0384000000007b1d */ /* 0x000fec0000002000 */
[----:B------:R1:W-:Y:S02]  /*56b0*/  @!P1 SYNCS.ARRIVE.TRANS64.RED.A1T0 RZ, [R8+URZ], RZ ;  /* 0x000000ff08ff99a7 */ /* 0x0003e4000810043f */
[----:B-1----:R-:W-:-:S04]  /*56c0*/  FADD.FTZ R8, R174, R173 ;  /* 0x000000adae087221 */ /* 0x002fc80000010000 */
[----:B------:R-:W-:Y:S01]  /*56d0*/  FADD.FTZ R8, R175, R8 ;  /* 0x00000008af087221 */ /* 0x000fe20000010000 */
[----:B----4-:R-:W-:Y:S06]  /*56e0*/  @!P2 BRA `(.L_x_2818) ;  /* 0x000000300074a947 */ /* 0x010fec0003800000 */
[----:B------:R-:W-:Y:S01]  /*56f0*/  MOV R14, R3 ;  /* 0x00000003000e7202 */ /* 0x000fe20000000f00 */
[----:B------:R-:W-:Y:S01]  /*5700*/  IMAD.MOV.U32 R13, RZ, RZ, R0 ;  /* 0x000000ffff0d7224 */ /* 0x000fe200078e0000 */
[----:B------:R-:W-:Y:S01]  /*5710*/  UIADD3 UR5, UR37, -0x2, URZ ;  /* 0xfffffffe25057890 */ /* 0x000fe2000fffe03f */
[----:B------:R-:W-:Y:S01]  /*5720*/  IMAD.MOV.U32 R12, RZ, RZ, R2 ;  /* 0x000000ffff0c7224 */ /* 0x000fe200078e0002 */
[----:B------:R-:W-:Y:S01]  /*5730*/  ULDC UR6, c[0x0][0xad0] ;  /* 0x0002b40000067ab9 */ /* 0x000fe20000000800 */
[----:B------:R-:W-:-:S09]  /*5740*/  ULDC UR4, c[0x0][0xa80] ;  /* 0x0002a00000047ab9 */ /* 0x000fd20000000800 */
.L_x_2827:
[----:B------:R-:W-:Y:S01]  /*5750*/  IADD3 R2, R12, 0x1, RZ ;  /* 0x000000010c027810 */ /* 0x000fe20007ffe0ff */
[----:B------:R-:W-:Y:S01]  /*5760*/  IMAD.U32 R0, RZ, RZ, UR5 ;  /* 0x00000005ff007e24 */ /* 0x000fe2000f8e00ff */
[----:B------:R-:W-:Y:S02]  /*5770*/  UIADD3 UR5, UR5, -0x1, URZ ;  /* 0xffffffff05057890 */ /* 0x000fe4000fffe03f */
[----:B------:R-:W-:Y:S02]  /*5780*/  ISETP.NE.AND P3, PT, R2, 0x2, PT ;  /* 0x000000020200780c */ /* 0x000fe40003f65270 */
[----:B------:R-:W-:Y:S02]  /*5790*/  ISETP.GT.AND P2, PT, R0, RZ, PT ;  /* 0x000000ff0000720c */ /* 0x000fe40003f44270 */
[----:B------:R-:W-:Y:S02]  /*57a0*/  SEL R3, RZ, 0x1, P3 ;  /* 0x00000001ff037807 */ /* 0x000fe40001800000 */
[----:B------:R-:W-:-:S02]  /*57b0*/  SEL R2, R2, RZ, P3 ;  /* 0x000000ff02027207 */ /* 0x000fc40001800000 */
[----:B------:R-:W-:Y:S01]  /*57c0*/  LOP3.LUT R16, R16, R3, RZ, 0x3c, !PT ;  /* 0x0000000310107212 */ /* 0x000fe200078e3cff */
[----:B--2---:R-:W-:Y:S06]  /*57d0*/  @P0 BRA `(.L_x_2819) ;  /* 0x0000000000040947 */ /* 0x004fec0003800000 */
[----:B------:R-:W-:Y:S01]  /*57e0*/  BPT.TRAP 0x1 ;  /* 0x000000040000795c */ /* 0x000fe20000300000 */
.L_x_2819:
[----:B------:R-:W-:Y:S02]  /*57f0*/  LEA R11, R2, UR42, 0x3 ;  /* 0x0000002a020b7c11 */ /* 0x000fe4000f8e18ff */
[----:B------:R-:W-:-:S04]  /*5800*/  SHF.L.U32 R0, R16, 0x1f, RZ ;  /* 0x0000001f10007819 */ /* 0x000fc800000006ff */
[----:B------:R1:W2:Y:S01]  /*5810*/  SYNCS.PHASECHK.TRANS64.TRYWAIT P3, [R11+URZ+0x38830], R0 ;  /* 0x038830000b0075a7 */ /* 0x0002a2000806017f */
[----:B------:R-:W-:Y:S05]  /*5820*/  @P0 BRA `(.L_x_2820) ;  /* 0x0000000000040947 */ /* 0x000fea0003800000 */
[----:B------:R-:W-:Y:S01]  /*5830*/  BPT.TRAP 0x1 ;  /* 0x000000040000795c */ /* 0x000fe20000300000 */
.L_x_2820:
[----:B------:R-:W-:Y:S01]  /*5840*/  IMAD R3, R2, 0x200, R4 ;  /* 0x0000020002037824 */ /* 0x000fe200078e0204 */
[----:B--2---:R-:W-:Y:S06]  /*5850*/  @P3 BRA `(.L_x_2821) ;  /* 0x0000000000083947 */ /* 0x004fec0003800000 */
[----:B------:R-:W2:Y:S02]  /*5860*/  SYNCS.PHASECHK.TRANS64.TRYWAIT P3, [R11+URZ+0x38830], R0 ;  /* 0x038830000b0075a7 */ /* 0x000ea4000806017f */
[----:B--2---:R-:W-:Y:S05]  /*5870*/  @!P3 BRA `(.L_x_2822) ;  /* 0x0000008000ecb947 */ /* 0x004fea0003800000 */
.L_x_2821:
[----:B------:R-:W-:Y:S01]  /*5880*/  UIADD3 UR7, UR42, 0x20400, URZ ;  /* 0x000204002a077890 */ /* 0x000fe2000fffe03f */
[----:B------:R-:W-:Y:S01]  /*5890*/  R2UR UR22, R3 ;  /* 0x00000000031672ca */ /* 0x000fe200000e0000 */
[----:B------:R-:W-:Y:S01]  /*58a0*/  WARPGROUP.ARRIVE ;  /* 0x00000000000079c5 */ /* 0x000fe20000000000 */
[----:B------:R-:W-:Y:S01]  /*58b0*/  UMOV UR23, 0x40000040 ;  /* 0x4000004000177882 */ /* 0x000fe20000000000 */
[----:B------:R-:W-:Y:S01]  /*58c0*/  USHF.R.U32.HI UR7, URZ, 0x4, UR7 ;  /* 0x000000043f077899 */ /* 0x000fe20008011607 */
[----:B------:R-:W-:Y:S01]  /*58d0*/  UMOV UR21, 0x40000040 ;  /* 0x4000004000157882 */ /* 0x000fe20000000000 */
[----:B------:R-:W-:Y:S02]  /*58e0*/  UMOV UR11, 0x40000040 ;  /* 0x40000040000b7882 */ /* 0x000fe40000000000 */
[----:B------:R-:W-:Y:S01]  /*58f0*/  ULOP3.LUT UR7, UR7, 0x3fff, URZ, 0xc0, !UPT ;  /* 0x00003fff07077892 */ /* 0x000fe2000f8ec03f */
[----:B------:R-:W-:Y:S01]  /*5900*/  UMOV UR15, 0x40000040 ;  /* 0x40000040000f7882 */ /* 0x000fe20000000000 */
[----:B------:R-:W-:-:S02]  /*5910*/  UMOV UR19, 0x40000040 ;  /* 0x4000004000137882 */ /* 0x000fc40000000000 */
        /* <DEDUP_REMOVED lines=15> */
[----:B------:R-:W-:Y:S05]  /*5a10*/  @P0 BRA `(.L_x_2823) ;  /* 0x0000000000040947 */ /* 0x000fea0003800000 */
[----:B------:R-:W-:Y:S01]  /*5a20*/  BPT.TRAP 0x1 ;  /* 0x000000040000795c */ /* 0x000fe20000300000 */
.L_x_2823:
[----:B------:R3:W4:Y:S01]  /*5a30*/  SYNCS.PHASECHK.TRANS64.TRYWAIT P3, [R11+URZ+0x38850], R0 ;  /* 0x038850000b0075a7 */ /* 0x000722000806017f */
[----:B------:R-:W-:Y:S05]  /*5a40*/  @P0 BRA `(.L_x_2824) ;  /* 0x0000000000040947 */ /* 0x000fea0003800000 */
[----:B------:R-:W-:Y:S01]  /*5a50*/  BPT.TRAP 0x1 ;  /* 0x000000040000795c */ /* 0x000fe20000300000 */
.L_x_2824:
[----:B----4-:R-:W-:Y:S05]  /*5a60*/  @P3 BRA `(.L_x_2825) ;  /* 0x0000000000083947 */ /* 0x010fea0003800000 */
[----:B------:R-:W4:Y:S02]  /*5a70*/  SYNCS.PHASECHK.TRANS64.TRYWAIT P3, [R11+URZ+0x38850], R0 ;  /* 0x038850000b0075a7 */ /* 0x000f24000806017f */
[----:B----4-:R-:W-:Y:S05]  /*5a80*/  @!P3 BRA `(.L_x_2826) ;  /* 0x00000080007cb947 */ /* 0x010fea0003800000 */
.L_x_2825:
[----:B-1234-:R-:W-:Y:S01]  /*5a90*/  IADD3 R0, R5, 0x26400, RZ ;  /* 0x0002640005007810 */ /* 0x01efe20007ffe0ff */
[C---:B------:R-:W-:Y:S01]  /*5aa0*/  VIADD R20, R7.reuse, 0x4 ;  /* 0x0000000407147836 */ /* 0x040fe20000000000 */
[----:B------:R-:W-:Y:S01]  /*5ab0*/  WARPGROUP.ARRIVE ;  /* 0x00000000000079c5 */ /* 0x000fe20000000000 */
[----:B------:R-:W-:Y:S01]  /*5ac0*/  VIADD R3, R7, 0x6 ;  /* 0x0000000607037836 */ /* 0x000fe20000000000 */
[----:B------:R-:W-:Y:S01]  /*5ad0*/  SHF.R.U32.HI R0, RZ, 0x4, R0 ;  /* 0x00000004ff007819 */ /* 0x000fe20000011600 */
[----:B------:R-:W-:Y:S01]  /*5ae0*/  UMOV UR23, 0x40000040 ;  /* 0x4000004000177882 */ /* 0x000fe20000000000 */
[----:B------:R-:W-:Y:S02]  /*5af0*/  UMOV UR21, 0x40000040 ;  /* 0x4000004000157882 */ /* 0x000fe40000000000 */
[----:B------:R-:W1:Y:S01]  /*5b00*/  S2R R189, SR_TID.X ;  /* 0x0000000000bd7919 */ /* 0x000e620000002100 */
[----:B------:R-:W-:Y:S01]  /*5b10*/  LOP3.LUT R15, R0, 0x3fff, RZ, 0xc0, !PT ;  /* 0x00003fff000f7812 */ /* 0x000fe200078ec0ff */
[C---:B------:R-:W-:Y:S01]  /*5b20*/  IMAD R202, R2.reuse, 0x1000, R9 ;  /* 0x0000100002ca7824 */ /* 0x040fe200078e0209 */
[----:B------:R-:W-:Y:S01]  /*5b30*/  LEA R0, R2, R6, 0xc ;  /* 0x0000000602007211 */ /* 0x000fe200078e60ff */
[----:B------:R-:W-:Y:S01]  /*5b40*/  UMOV UR11, 0x40000040 ;  /* 0x40000040000b7882 */ /* 0x000fe20000000000 */
[----:B------:R-:W-:-:S02]  /*5b50*/  LOP3.LUT R7, R15, 0x10000, RZ, 0xfc, !PT ;  /* 0x000100000f077812 */ /* 0x000fc400078efcff */
[C---:B------:R-:W-:Y:S01]  /*5b60*/  R2UR UR22, R0.reuse ;  /* 0x00000000001672ca */ /* 0x040fe200000e0000 */
[C---:B------:R-:W-:Y:S01]  /*5b70*/  VIADD R15, R0.reuse, 0x2 ;  /* 0x00000002000f7836 */ /* 0x040fe20000000000 */
[C---:B------:R-:W-:Y:S01]  /*5b80*/  R2UR UR20, R7.reuse ;  /* 0x00000000071472ca */ /* 0x040fe200000e0000 */
[C---:B------:R-:W-:Y:S01]  /*5b90*/  VIADD R21, R7.reuse, 0x2 ;  /* 0x0000000207157836 */ /* 0x040fe20000000000 */
[----:B------:R-:W-:Y:S01]  /*5ba0*/  IADD3 R192, R7, 0x800, RZ ;  /* 0x0000080007c07810 */ /* 0x000fe20007ffe0ff */
[----:B------:R-:W-:Y:S01]  /*5bb0*/  VIADD R190, R0, 0x800 ;  /* 0x0000080000be7836 */ /* 0x000fe20000000000 */
[----:B------:R-:W-:-:S09]  /*5bc0*/  R2UR UR10, R202 ;  /* 0x00000000ca0a72ca */ /* 0x000fd200000e0000 */
[----:B------:R-:W-:Y:S01]  /*5bd0*/  HGMMA.64x64x16.F32 R152, gdesc[UR20], R152, gsb0 ;  /* 0x00e00000149879f0 */ /* 0x000fe20008000898 */
[----:B------:R-:W-:Y:S01]  /*5be0*/  R2UR UR22, R15 ;  /* 0x000000000f1672ca */ /* 0x000fe200000e0000 */
[----:B------:R-:W-:Y:S01]  /*5bf0*/  UMOV UR23, 0x40000040 ;  /* 0x4000004000177882 */ /* 0x000fe20000000000 */
[----:B------:R-:W-:Y:S01]  /*5c00*/  R2UR UR20, R21 ;  /* 0x00000000151472ca */ /* 0x000fe200000e0000 */
[----:B------:R-:W-:Y:S01]  /*5c10*/  UMOV UR21, 0x40000040 ;  /* 0x4000004000157882 */ /* 0x000fe20000000000 */
[----:B------:R-:W-:Y:S02]  /*5c20*/  IADD3 R15, R0, 0x4, RZ ;  /* 0x00000004000f7810 */ /* 0x000fe40007ffe0ff */
[----:B-1----:R-:W-:Y:S01]  /*5c30*/  SHF.R.U32.HI R189, RZ, 0x7, R189 ;  /* 0x00000007ffbd7819 */ /* 0x002fe200000116bd */
        /* <DEDUP_REMOVED lines=8> */
[----:B------:R-:W-:Y:S02]  /*5cc0*/  WARPGROUP.DEPBAR.LE gsb0, 0x0 ;  /* 0x00008000000079c5 */ /* 0x000fe40000010000 */
[----:B------:R-:W-:-:S08]  /*5cd0*/  WARPGROUP.ARRIVE ;  /* 0x00000000000079c5 */ /* 0x000fd00000000000 */
        /* <DEDUP_REMOVED lines=113> */
[----:B------:R-:W1:Y:S02]  /*63f0*/  SHFL.IDX PT, R3, R189, RZ, 0x1f ;  /* 0x00001fffbd037589 */ /* 0x000e6400000e0000 */
[----:B-1----:R-:W-:-:S04]  /*6400*/  ISETP.GT.AND P3, PT, R3, 0x7f, PT ;  /* 0x0000007f0300780c */ /* 0x002fc80003f64270 */
[----:B------:R-:W-:-:S05]  /*6410*/  SEL R3, RZ, 0x2, !P3 ;  /* 0x00000002ff037807 */ /* 0x000fca0005800000 */
[----:B------:R-:W-:Y:S02]  /*6420*/  IMAD.IADD R20, R3, 0x1, R190 ;  /* 0x0000000103147824 */ /* 0x000fe400078e02be */
        /* <DEDUP_REMOVED lines=8> */
[----:B------:R-:W-:-:S04]  /*64b0*/  MOV R20, 0x4 ;  /* 0x0000000400147802 */ /* 0x000fc80000000f00 */
[C---:B------:R-:W-:Y:S02]  /*64c0*/  SEL R15, R20.reuse, 0x2, P3 ;  /* 0x00000002140f7807 */ /* 0x040fe40001800000 */
[----:B------:R-:W-:-:S03]  /*64d0*/  SEL R20, R20, 0x6, !P3 ;  /* 0x0000000614147807 */ /* 0x000fc60005800000 */
[C-C-:B------:R-:W-:Y:S01]  /*64e0*/  IMAD.IADD R189, R190.reuse, 0x1, R15.reuse ;  /* 0x00000001bebd7824 */ /* 0x140fe200078e020f */
[----:B------:R-:W-:Y:S01]  /*64f0*/  IADD3 R190, R190, R20, RZ ;  /* 0x00000014bebe7210 */ /* 0x000fe20007ffe0ff */
        /* <DEDUP_REMOVED lines=9> */
[----:B------:R-:W-:Y:S01]  /*6590*/  MOV R189, 0xa00 ;  /* 0x00000a0000bd7802 */ /* 0x000fe20000000f00 */
[----:B------:R-:W-:-:S03]  /*65a0*/  VIADD R192, R7, 0xa00 ;  /* 0x00000a0007c07836 */ /* 0x000fc60000000000 */
[----:B------:R-:W-:Y:S01]  /*65b0*/  SEL R189, R189, 0x980, P3 ;  /* 0x00000980bdbd7807 */ /* 0x000fe20001800000 */
[----:B------:R-:W-:Y:S02]  /*65c0*/  WARPGROUP.DEPBAR.LE gsb0, 0x0 ;  /* 0x00008000000079c5 */ /* 0x000fe40000010000 */
[----:B------:R-:W-:-:S06]  /*65d0*/  WARPGROUP.ARRIVE ;  /* 0x00000000000079c5 */ /* 0x000fcc0000000000 */
[----:B------:R-:W-:Y:S01]  /*65e0*/  HGMMA.64x64x16.F32 R152, gdesc[UR20], R152, gsb0 ;  /* 0x00e00000149879f0 */ /* 0x000fe20008000898 */
[----:B------:R-:W-:Y:S01]  /*65f0*/  R2UR UR22, R190 ;  /* 0x00000000be1672ca */ /* 0x000fe200000e0000 */
[----:B------:R-:W-:Y:S01]  /*6600*/  UMOV UR23, 0x40000040 ;  /* 0x4000004000177882 */ /* 0x000fe20000000000 */
[----:B------:R-:W-:Y:S01]  /*6610*/  R2UR UR20, R21 ;  /* 0x00000000151472ca */ /* 0x000fe200000e0000 */
[----:B------:R-:W-:Y:S01]  /*6620*/  UMOV UR21, 0x40000040 ;  /* 0x4000004000157882 */ /* 0x000fe20000000000 */
[----:B------:R-:W-:Y:S01]  /*6630*/  IMAD.MOV.U32 R21, RZ, RZ, 0x28 ;  /* 0x00000028ff157424 */ /* 0x000fe200078e00ff */
[----:B------:R-:W-:-:S04]  /*6640*/  LOP3.LUT R190, R189, 0xa00, RZ, 0xc0, !PT ;  /* 0x00000a00bdbe7812 */ /* 0x000fc800078ec0ff */
[----:B------:R-:W-:-:S04]  /*6650*/  SEL R21, R21, 0x26, P3 ;  /* 0x0000002615157807 */ /* 0x000fc80001800000 */
[----:B------:R-:W-:-:S04]  /*6660*/  LOP3.LUT R21, R21, 0x6, RZ, 0xc0, !PT ;  /* 0x0000000615157812 */ /* 0x000fc800078ec0ff */
[CC--:B------:R-:W-:Y:S02]  /*6670*/  IADD3 R189, R21.reuse, R190.reuse, R7 ;  /* 0x000000be15bd7210 */ /* 0x0c0fe40007ffe007 */
[----:B------:R-:W-:Y:S01]  /*6680*/  IADD3 R21, R21, R190, R0 ;  /* 0x000000be15157210 */ /* 0x000fe20007ffe000 */
        /* <DEDUP_REMOVED lines=10> */
[----:B------:R-:W-:Y:S02]  /*6730*/  WARPGROUP.DEPBAR.LE gsb0, 0x0 ;  /* 0x00008000000079c5 */ /* 0x000fe40000010000 */
[----:B------:R-:W-:-:S07]  /*6740*/  WARPGROUP.ARRIVE ;  /* 0x00000000000079c5 */ /* 0x000fce0000000000 */
[----:B------:R-:W-:Y:S01]  /*6750*/  HGMMA.64x64x16.F32 R152, gdesc[UR20], R152, gsb0 ;  /* 0x00e00000149879f0 */ /* 0x000fe20008000898 */
[----:B------:R-:W-:Y:S01]  /*6760*/  R2UR UR22, R189 ;  /* 0x00000000bd1672ca */ /* 0x000fe200000e0000 */
[----:B------:R-:W-:Y:S01]  /*6770*/  UMOV UR23, 0x40000040 ;  /* 0x4000004000177882 */ /* 0x000fe20000000000 */
[----:B------:R-:W-:Y:S01]  /*6780*/  R2UR UR20, R21 ;  /* 0x00000000151472ca */ /* 0x000fe200000e0000 */
[----:B------:R-:W-:Y:S01]  /*6790*/  UMOV UR21, 0x40000040 ;  /* 0x4000004000157882 */ /* 0x000fe20000000000 */
[--C-:B------:R-:W-:Y:S01]  /*67a0*/  IMAD.IADD R189, R15, 0x1, R190.reuse ;  /* 0x000000010fbd7824 */ /* 0x100fe200078e02be */
        /* <DEDUP_REMOVED lines=10> */
[----:B------:R-:W-:Y:S01]  /*6850*/  IADD3 R192, R7, 0xc00, RZ ;  /* 0x00000c0007c07810 */ /* 0x000fe20007ffe0ff */
[----:B------:R-:W-:-:S05]  /*6860*/  IMAD.MOV.U32 R189, RZ, RZ, 0xc00 ;  /* 0x00000c00ffbd7424 */ /* 0x000fca00078e00ff */
        /* <DEDUP_REMOVED lines=8> */
[----:B------:R-:W-:Y:S02]  /*68f0*/  MOV R21, 0x30 ;  /* 0x0000003000157802 */ /* 0x000fe40000000f00 */
[----:B------:R-:W-:Y:S02]  /*6900*/  LOP3.LUT R190, R189, 0xe00, RZ, 0xc0, !PT ;  /* 0x00000e00bdbe7812 */ /* 0x000fe400078ec0ff */
        /* <DEDUP_REMOVED lines=31> */
[----:B------:R-:W-:Y:S01]  /*6b00*/  IADD3 R21, R192, R20, RZ ;  /* 0x00000014c0157210 */ /* 0x000fe20007ffe0ff */
[----:B------:R-:W-:Y:S02]  /*6b10*/  IMAD.MOV.U32 R189, RZ, RZ, 0xe00 ;  /* 0x00000e00ffbd7424 */ /* 0x000fe400078e00ff */
        /* <DEDUP_REMOVED lines=14> */
[----:B------:R-:W-:Y:S02]  /*6c00*/  IADD3 R21, R21, R190, R0 ;  /* 0x000000be15157210 */ /* 0x000fe40007ffe000 */
[----:B------:R-:W-:Y:S01]  /*6c10*/  IADD3 R190, R0, 0xe00, RZ ;  /* 0x00000e0000be7810 */ /* 0x000fe20007ffe0ff */
        /* <DEDUP_REMOVED lines=16> */
[----:B------:R-:W-:Y:S01]  /*6d20*/  IMAD.IADD R3, R15, 0x1, R190 ;  /* 0x000000010f037824 */ /* 0x000fe200078e02be */
        /* <DEDUP_REMOVED lines=67> */
[----:B--2---:R-:W-:Y:S01]  /*7160*/  FMNMX.FTZ R169, R3, R0, !PT ;  /* 0x0000000003a97209 */ /* 0x004fe20007810000 */
[----:B------:R-:W-:Y:S01]  /*7170*/  FMUL.FTZ R179, R179, UR6 ;  /* 0x00000006b3b37c20 */ /* 0x000fe20008410000 */
[----:B------:R-:W-:Y:S01]  /*7180*/  FMUL.FTZ R180, R182, UR6 ;  /* 0x00000006b6b47c20 */ /* 0x000fe20008410000 */
[----:B------:R-:W-:-:S04]  /*7190*/  FMUL.FTZ R183, R183, UR6 ;  /* 0x00000006b7b77c20 */ /* 0x000fc80008410000 */
[----:B------:R-:W2:Y:S01]  /*71a0*/  MUFU.TANH R156, R156 ;  /* 0x0000009c009c7308 */ /* 0x000ea20000002400 */
[----:B---3--:R-:W-:-:S07]  /*71b0*/  FMNMX.FTZ R0, R154, R169, !PT ;  /* 0x000000a99a007209 */ /* 0x008fce0007810000 */
[----:B------:R-:W3:Y:S01]  /*71c0*/  MUFU.TANH R157, R157 ;  /* 0x0000009d009d7308 */ /* 0x000ee20000002400 */
[----:B-1----:R-:W-:-:S07]  /*71d0*/  FMNMX.FTZ R169, R155, R0, !PT ;  /* 0x000000009ba97209 */ /* 0x002fce0007810000 */
[----:B------:R-:W1:Y:S01]  /*71e0*/  MUFU.TANH R158, R158 ;  /* 0x0000009e009e7308 */ /* 0x000e620000002400 */
[----:B--2---:R-:W-:Y:S01]  /*71f0*/  FMNMX.FTZ R0, R156, R169, !PT ;  /* 0x000000a99c007209 */ /* 0x004fe20007810000 */
[----:B------:R-:W-:-:S06]  /*7200*/  FMUL.FTZ R169, R177, UR6 ;  /* 0x00000006b1a97c20 */ /* 0x000fcc0008410000 */
[----:B------:R-:W2:Y:S01]  /*7210*/  MUFU.TANH R159, R159 ;  /* 0x0000009f009f7308 */ /* 0x000ea20000002400 */
[----:B---3--:R-:W-:-:S07]  /*7220*/  FMNMX.FTZ R173, R157, R0, !PT ;  /* 0x000000009dad7209 */ /* 0x008fce0007810000 */
[----:B------:R-:W3:Y:S01]  /*7230*/  MUFU.TANH R160, R160 ;  /* 0x000000a000a07308 */ /* 0x000ee20000002400 */
[----:B-1----:R-:W-:-:S07]  /*7240*/  FMNMX.FTZ R0, R158, R173, !PT ;  /* 0x000000ad9e007209 */ /* 0x002fce0007810000 */
[----:B------:R-:W1:Y:S01]  /*7250*/  MUFU.TANH R161, R161 ;  /* 0x000000a100a17308 */ /* 0x000e620000002400 */
[----:B--2---:R-:W-:-:S07]  /*7260*/  FMNMX.FTZ R173, R159, R0, !PT ;  /* 0x000000009fad7209 */ /* 0x004fce0007810000 */
[----:B------:R-:W2:Y:S01]  /*7270*/  MUFU.TANH R164, R164 ;  /* 0x000000a400a47308 */ /* 0x000ea20000002400 */
[----:B---3--:R-:W-:Y:S01]  /*7280*/  FMNMX.FTZ R0, R160, R173, !PT ;  /* 0x000000ada0007209 */ /* 0x008fe20007810000 */
[----:B------:R-:W-:-:S06]  /*7290*/  FMUL.FTZ R173, R181, UR6 ;  /* 0x00000006b5ad7c20 */ /* 0x000fcc0008410000 */
        /* <DEDUP_REMOVED lines=13> */
[----:B-1----:R-:W-:-:S05]  /*7370*/  FMNMX.FTZ R0, R173, R0, !PT ;  /* 0x00000000ad007209 */ /* 0x002fca0007810000 */
[----:B------:R-:W1:Y:S02]  /*7380*/  SHFL.BFLY PT, R177, R0, 0x2, 0x1f ;  /* 0x0c401f0000b17f89 */ /* 0x000e6400000e0000 */
[----:B------:R-:W4:Y:S08]  /*7390*/  MUFU.TANH R152, R152 ;  /* 0x0000009800987308 */ /* 0x000f300000002400 */
[----:B------:R-:W5:Y:S08]  /*73a0*/  MUFU.TANH R153, R153 ;  /* 0x0000009900997308 */ /* 0x000f700000002400 */
[----:B------:R-:W5:Y:S01]  /*73b0*/  MUFU.TANH R162, R162 ;  /* 0x000000a200a27308 */ /* 0x000f620000002400 */
[----:B-1----:R-:W-:Y:S01]  /*73c0*/  FMNMX.FTZ R181, R0, R177, !PT ;  /* 0x000000b100b57209 */ /* 0x002fe20007810000 */
[----:B------:R-:W-:Y:S01]  /*73d0*/  FMUL.FTZ R177, R178, UR6 ;  /* 0x00000006b2b17c20 */ /* 0x000fe20008410000 */
[----:B--2---:R-:W-:-:S05]  /*73e0*/  FMNMX.FTZ R0, R15, R14, !PT ;  /* 0x0000000e0f007209 */ /* 0x004fca0007810000 */
[----:B------:R-:W1:Y:S01]  /*73f0*/  MUFU.TANH R163, R163 ;  /* 0x000000a300a37308 */ /* 0x000e620000002400 */
[----:B------:R-:W2:Y:S01]  /*7400*/  SHFL.BFLY PT, R190, R181, 0x1, 0x1f ;  /* 0x0c201f00b5be7f89 */ /* 0x000ea200000e0000 */
[----:B---3--:R-:W-:-:S04]  /*7410*/  FMNMX.FTZ R175, R21, R0, !PT ;  /* 0x0000000015af7209 */ /* 0x008fc80007810000 */
[----:B----4-:R-:W-:Y:S02]  /*7420*/  FMNMX.FTZ R0, R152, R175, !PT ;  /* 0x000000af98007209 */ /* 0x010fe40007810000 */
[----:B------:R-:W3:Y:S02]  /*7430*/  MUFU.TANH R166, R166 ;  /* 0x000000a600a67308 */ /* 0x000ee40000002400 */
[----:B-----5:R-:W-:-:S04]  /*7440*/  FMNMX.FTZ R175, R153, R0, !PT ;  /* 0x0000000099af7209 */ /* 0x020fc80007810000 */
[----:B------:R-:W-:Y:S02]  /*7450*/  FMNMX.FTZ R178, R162, R175, !PT ;  /* 0x000000afa2b27209 */ /* 0x000fe40007810000 */
[----:B------:R-:W4:Y:S02]  /*7460*/  MUFU.TANH R167, R167 ;  /* 0x000000a700a77308 */ /* 0x000f240000002400 */
[----:B-1----:R-:W-:-:S06]  /*7470*/  FMNMX.FTZ R175, R163, R178, !PT ;  /* 0x000000b2a3af7209 */ /* 0x002fcc0007810000 */
[----:B------:R-:W1:Y:S01]  /*7480*/  MUFU.TANH R170, R170 ;  /* 0x000000aa00aa7308 */ /* 0x000e620000002400 */
[----:B---3--:R-:W-:Y:S02]  /*7490*/  FMNMX.FTZ R178, R166, R175, !PT ;  /* 0x000000afa6b27209 */ /* 0x008fe40007810000 */
[----:B--2---:R-:W-:-:S05]  /*74a0*/  FMNMX.FTZ R0, R181, R190, !PT ;  /* 0x000000beb5007209 */ /* 0x004fca0007810000 */
[----:B------:R-:W2:Y:S01]  /*74b0*/  MUFU.TANH R171, R171 ;  /* 0x000000ab00ab7308 */ /* 0x000ea20000002400 */
[----:B----4-:R-:W-:Y:S01]  /*74c0*/  FMNMX.FTZ R175, R167, R178, !PT ;  /* 0x000000b2a7af7209 */ /* 0x010fe20007810000 */
[C---:B------:R-:W-:Y:S01]  /*74d0*/  FMUL.FTZ R196, R0.reuse, UR4 ;  /* 0x0000000400c47c20 */ /* 0x040fe20008410000 */
[----:B------:R-:W-:-:S03]  /*74e0*/  FADD.FTZ R13, -R0, R13 ;  /* 0x0000000d000d7221 */ /* 0x000fc60000010100 */
[--C-:B------:R-:W-:Y:S01]  /*74f0*/  FFMA.FTZ R182, R3, UR4, -R196.reuse ;  /* 0x0000000403b67c23 */ /* 0x100fe200080108c4 */
[--C-:B------:R-:W-:Y:S01]  /*7500*/  FFMA.FTZ R190, R154, UR4, -R196.reuse ;  /* 0x000000049abe7c23 */ /* 0x100fe200080108c4 */
[----:B------:R-:W3:Y:S01]  /*7510*/  MUFU.TANH R174, R174 ;  /* 0x000000ae00ae7308 */ /* 0x000ee20000002400 */
[----:B-1----:R-:W-:Y:S01]  /*7520*/  FMNMX.FTZ R178, R170, R175, !PT ;  /* 0x000000afaab27209 */ /* 0x002fe20007810000 */
[--C-:B------:R-:W-:Y:S01]  /*7530*/  FFMA.FTZ R181, R155, UR4, -R196.reuse ;  /* 0x000000049bb57c23 */ /* 0x100fe200080108c4 */
[--C-:B------:R-:W-:Y:S01]  /*7540*/  FFMA.FTZ R156, R156, UR4, -R196.reuse ;  /* 0x000000049c9c7c23 */ /* 0x100fe200080108c4 */
[--C-:B------:R-:W-:Y:S01]  /*7550*/  FFMA.FTZ R20, R20, UR4, -R196.reuse ;  /* 0x0000000414147c23 */ /* 0x100fe200080108c4 */
[--C-:B------:R-:W-:Y:S01]  /*7560*/  FFMA.FTZ R189, R157, UR4, -R196.reuse ;  /* 0x000000049dbd7c23 */ /* 0x100fe200080108c4 */
[--C-:B------:R-:W-:Y:S01]  /*7570*/  FFMA.FTZ R158, R158, UR4, -R196.reuse ;  /* 0x000000049e9e7c23 */ /* 0x100fe200080108c4 */
[--C-:B------:R-:W-:Y:S01]  /*7580*/  FFMA.FTZ R191, R159, UR4, -R196.reuse ;  /* 0x000000049fbf7c23 */ /* 0x100fe200080108c4 */
[----:B------:R-:W1:Y:S01]  /*7590*/  MUFU.TANH R176, R176 ;  /* 0x000000b000b07308 */ /* 0x000e620000002400 */
[----:B--2---:R-:W-:Y:S01]  /*75a0*/  FMNMX.FTZ R175, R171, R178, !PT ;  /* 0x000000b2abaf7209 */ /* 0x004fe20007810000 */
[--C-:B------:R-:W-:Y:S01]  /*75b0*/  FFMA.FTZ R192, R160, UR4, -R196.reuse ;  /* 0x00000004a0c07c23 */ /* 0x100fe200080108c4 */
[--C-:B------:R-:W-:Y:S01]  /*75c0*/  FFMA.FTZ R193, R161, UR4, -R196.reuse ;  /* 0x00000004a1c17c23 */ /* 0x100fe200080108c4 */
[--C-:B------:R-:W-:Y:S01]  /*75d0*/  FFMA.FTZ R194, R164, UR4, -R196.reuse ;  /* 0x00000004a4c27c23 */ /* 0x100fe200080108c4 */
[--C-:B------:R-:W-:Y:S01]  /*75e0*/  FFMA.FTZ R195, R165, UR4, -R196.reuse ;  /* 0x00000004a5c37c23 */ /* 0x100fe200080108c4 */
[--C-:B------:R-:W-:Y:S01]  /*75f0*/  FFMA.FTZ R168, R168, UR4, -R196.reuse ;  /* 0x00000004a8a87c23 */ /* 0x100fe200080108c4 */
[--C-:B------:R-:W-:Y:S01]  /*7600*/  FFMA.FTZ R169, R169, UR4, -R196.reuse ;  /* 0x00000004a9a97c23 */ /* 0x100fe200080108c4 */
[----:B------:R-:W2:Y:S01]  /*7610*/  MUFU.TANH R177, R177 ;  /* 0x000000b100b17308 */ /* 0x000ea20000002400 */
[----:B---3--:R-:W-:Y:S01]  /*7620*/  FMNMX.FTZ R175, R174, R175, !PT ;  /* 0x000000afaeaf7209 */ /* 0x008fe20007810000 */
[--C-:B------:R-:W-:Y:S01]  /*7630*/  FFMA.FTZ R172, R172, UR4, -R196.reuse ;  /* 0x00000004acac7c23 */ /* 0x100fe200080108c4 */
[----:B------:R-:W-:Y:S01]  /*7640*/  FFMA.FTZ R173, R173, UR4, -R196 ;  /* 0x00000004adad7c23 */ /* 0x000fe200080108c4 */
[----:B------:R-:W-:-:S04]  /*7650*/  FMUL.FTZ R13, R13, UR4 ;  /* 0x000000040d0d7c20 */ /* 0x000fc80008410000 */
[----:B------:R-:W3:Y:S01]  /*7660*/  MUFU.TANH R179, R179 ;  /* 0x000000b300b37308 */ /* 0x000ee20000002400 */
[----:B-1----:R-:W-:-:S07]  /*7670*/  FMNMX.FTZ R178, R176, R175, !PT ;  /* 0x000000afb0b27209 */ /* 0x002fce0007810000 */
[----:B------:R-:W1:Y:S01]  /*7680*/  MUFU.TANH R180, R180 ;  /* 0x000000b400b47308 */ /* 0x000e620000002400 */
[----:B--2---:R-:W-:-:S07]  /*7690*/  FMNMX.FTZ R178, R177, R178, !PT ;  /* 0x000000b2b1b27209 */ /* 0x004fce0007810000 */
[----:B------:R-:W2:Y:S01]  /*76a0*/  MUFU.TANH R183, R183 ;  /* 0x000000b700b77308 */ /* 0x000ea20000002400 */
[----:B---3--:R-:W-:-:S07]  /*76b0*/  FMNMX.FTZ R3, R179, R178, !PT ;  /* 0x000000b2b3037209 */ /* 0x008fce0007810000 */
[----:B------:R-:W-:Y:S01]  /*76c0*/  MUFU.EX2 R175, R182 ;  /* 0x000000b600af7308 */ /* 0x000fe20000000800 */
[----:B-1----:R-:W-:-:S07]  /*76d0*/  FMNMX.FTZ R154, R180, R3, !PT ;  /* 0x00000003b49a7209 */ /* 0x002fce0007810000 */
[----:B------:R-:W-:Y:S01]  /*76e0*/  MUFU.EX2 R182, R156 ;  /* 0x0000009c00b67308 */ /* 0x000fe20000000800 */
[----:B--2---:R-:W-:-:S05]  /*76f0*/  FMNMX.FTZ R154, R183, R154, !PT ;  /* 0x0000009ab79a7209 */ /* 0x004fca0007810000 */
[----:B------:R-:W1:Y:S02]  /*7700*/  SHFL.BFLY PT, R3, R154, 0x2, 0x1f ;  /* 0x0c401f009a037f89 */ /* 0x000e6400000e0000 */
[----:B------:R-:W2:Y:S08]  /*7710*/  MUFU.EX2 R13, R13 ;  /* 0x0000000d000d7308 */ /* 0x000eb00000000800 */
[----:B------:R-:W-:Y:S08]  /*7720*/  MUFU.EX2 R20, R20 ;  /* 0x0000001400147308 */ /* 0x000ff00000000800 */
[----:B------:R-:W-:Y:S01]  /*7730*/  MUFU.EX2 R178, R190 ;  /* 0x000000be00b27308 */ /* 0x000fe20000000800 */
[-C--:B--2---:R-:W-:Y:S01]  /*7740*/  FMUL.FTZ R24, R24, R13.reuse ;  /* 0x0000000d18187220 */ /* 0x084fe20000410000 */
[-C--:B------:R-:W-:Y:S01]  /*7750*/  FMUL.FTZ R25, R25, R13.reuse ;  /* 0x0000000d19197220 */ /* 0x080fe20000410000 */
[-C--:B------:R-:W-:Y:S01]  /*7760*/  FMUL.FTZ R28, R28, R13.reuse ;  /* 0x0000000d1c1c7220 */ /* 0x080fe20000410000 */
[-C--:B------:R-:W-:Y:S01]  /*7770*/  FMUL.FTZ R29, R29, R13.reuse ;  /* 0x0000000d1d1d7220 */ /* 0x080fe20000410000 */
[----:B------:R-:W-:Y:S01]  /*7780*/  FMUL.FTZ R32, R32, R13 ;  /* 0x0000000d20207220 */ /* 0x000fe20000410000 */
[----:B-1----:R-:W-:Y:S01]  /*7790*/  FMNMX.FTZ R155, R154, R3, !PT ;  /* 0x000000039a9b7209 */ /* 0x002fe20007810000 */
        /* <DEDUP_REMOVED lines=28> */
[----:B-1----:R-:W-:Y:S01]  /*7960*/  FMNMX.FTZ R3, R155, R154, !PT ;  /* 0x0000009a9b037209 */ /* 0x002fe20007810000 */
[-C--:B------:R-:W-:Y:S01]  /*7970*/  FMUL.FTZ R80, R80, R13.reuse ;  /* 0x0000000d50507220 */ /* 0x080fe20000410000 */
[-C--:B------:R-:W-:Y:S01]  /*7980*/  FMUL.FTZ R81, R81, R13.reuse ;  /* 0x0000000d51517220 */ /* 0x080fe20000410000 */
[-C--:B------:R-:W-:Y:S01]  /*7990*/  FMUL.FTZ R84, R84, R13.reuse ;  /* 0x0000000d54547220 */ /* 0x080fe20000410000 */
[-C--:B------:R-:W-:Y:S01]  /*79a0*/  FMUL.FTZ R85, R85, R13.reuse ;  /* 0x0000000d55557220 */ /* 0x080fe20000410000 */
[C---:B------:R-:W-:Y:S01]  /*79b0*/  FMUL.FTZ R156, R3.reuse, UR4 ;  /* 0x00000004039c7c20 */ /* 0x040fe20008410000 */
[----:B------:R-:W-:Y:S01]  /*79c0*/  FADD.FTZ R14, -R3, R14 ;  /* 0x0000000e030e7221 */ /* 0x000fe20000010100 */
[----:B------:R-:W-:Y:S01]  /*79d0*/  MUFU.EX2 R192, R192 ;  /* 0x000000c000c07308 */ /* 0x000fe20000000800 */
[----:B------:R-:W-:Y:S01]  /*79e0*/  FMUL.FTZ R88, R88, R13 ;  /* 0x0000000d58587220 */ /* 0x000fe20000410000 */
[----:B------:R-:W-:Y:S01]  /*79f0*/  FFMA.FTZ R196, R153, UR4, -R156 ;  /* 0x0000000499c47c23 */ /* 0x000fe2000801089c */
[----:B------:R-:W-:-:S02]  /*7a00*/  IMAD.MOV R153, RZ, RZ, -R19 ;  /* 0x000000ffff997224 */ /* 0x000fc400078e0a13 */
[----:B------:R-:W-:Y:S01]  /*7a10*/  FMUL.FTZ R197, R14, UR4 ;  /* 0x000000040ec57c20 */ /* 0x000fe20008410000 */
[--C-:B------:R-:W-:Y:S01]  /*7a20*/  FFMA.FTZ R14, R15, UR4, -R156.reuse ;  /* 0x000000040f0e7c23 */ /* 0x100fe2000801089c */
[--C-:B------:R-:W-:Y:S01]  /*7a30*/  FFMA.FTZ R15, R21, UR4, -R156.reuse ;  /* 0x00000004150f7c23 */ /* 0x100fe2000801089c */
[--C-:B------:R-:W-:Y:S01]  /*7a40*/  FFMA.FTZ R21, R152, UR4, -R156.reuse ;  /* 0x0000000498157c23 */ /* 0x100fe2000801089c */
[----:B------:R-:W-:Y:S01]  /*7a50*/  ISETP.NE.AND P3, PT, R18, R153, PT ;  /* 0x000000991200720c */ /* 0x000fe20003f65270 */
[--C-:B------:R-:W-:Y:S01]  /*7a60*/  FFMA.FTZ R203, R176, UR4, -R156.reuse ;  /* 0x00000004b0cb7c23 */ /* 0x100fe2000801089c */
[----:B------:R-:W1:Y:S01]  /*7a70*/  MUFU.EX2 R197, R197 ;  /* 0x000000c500c57308 */ /* 0x000e620000000800 */
[----:B------:R-:W-:Y:S01]  /*7a80*/  @!P1 IADD3 R152, R11, 0x38840, RZ ;  /* 0x000388400b989810 */ /* 0x000fe20007ffe0ff */
[--C-:B------:R-:W-:Y:S01]  /*7a90*/  FFMA.FTZ R198, R162, UR4, -R156.reuse ;  /* 0x00000004a2c67c23 */ /* 0x100fe2000801089c */
[--C-:B------:R-:W-:Y:S01]  /*7aa0*/  FFMA.FTZ R199, R163, UR4, -R156.reuse ;  /* 0x00000004a3c77c23 */ /* 0x100fe2000801089c */
[----:B------:R-:W-:Y:S01]  /*7ab0*/  FFMA.FTZ R200, R166, UR4, -R156 ;  /* 0x00000004a6c87c23 */ /* 0x000fe2000801089c */
[----:B------:R-:W-:Y:S01]  /*7ac0*/  @!P1 PRMT R152, RZ, 0x654, R152 ;  /* 0x00000654ff989816 */ /* 0x000fe20000000098 */
[--C-:B------:R-:W-:Y:S01]  /*7ad0*/  FFMA.FTZ R201, R167, UR4, -R156.reuse ;  /* 0x00000004a7c97c23 */ /* 0x100fe2000801089c */
[--C-:B------:R-:W-:Y:S01]  /*7ae0*/  FFMA.FTZ R176, R177, UR4, -R156.reuse ;  /* 0x00000004b1b07c23 */ /* 0x100fe2000801089c */
[--C-:B------:R-:W-:Y:S01]  /*7af0*/  FFMA.FTZ R170, R170, UR4, -R156.reuse ;  /* 0x00000004aaaa7c23 */ /* 0x100fe2000801089c */
[--C-:B------:R-:W-:Y:S01]  /*7b00*/  FFMA.FTZ R171, R171, UR4, -R156.reuse ;  /* 0x00000004abab7c23 */ /* 0x100fe2000801089c */
[----:B------:R-:W-:Y:S01]  /*7b10*/  FFMA.FTZ R174, R174, UR4, -R156 ;  /* 0x00000004aeae7c23 */ /* 0x000fe2000801089c */
[----:B------:R-:W-:-:S02]  /*7b20*/  @!P3 IMAD R12, R12, 0x40, R17 ;  /* 0x000000400c0cb824 */ /* 0x000fc400078e0211 */
[--C-:B------:R-:W-:Y:S01]  /*7b30*/  FFMA.FTZ R177, R179, UR4, -R156.reuse ;  /* 0x00000004b3b17c23 */ /* 0x100fe2000801089c */
[----:B------:R3:W-:Y:S01]  /*7b40*/  @!P1 SYNCS.ARRIVE.TRANS64.RED.A1T0 RZ, [R152+URZ], RZ ;  /* 0x000000ff98ff99a7 */ /* 0x0007e2000810043f */
[--C-:B------:R-:W-:Y:S01]  /*7b50*/  FFMA.FTZ R179, R183, UR4, -R156.reuse ;  /* 0x00000004b7b37c23 */ /* 0x100fe2000801089c */
[----:B------:R-:W-:Y:S01]  /*7b60*/  FFMA.FTZ R180, R180, UR4, -R156 ;  /* 0x00000004b4b47c23 */ /* 0x000fe2000801089c */
[----:B------:R-:W-:Y:S01]  /*7b70*/  @!P3 LEA R154, R12, UR42, 0x2 ;  /* 0x0000002a0c9abc11 */ /* 0x000fe2000f8e10ff */
[----:B------:R-:W-:Y:S01]  /*7b80*/  MUFU.EX2 R14, R14 ;  /* 0x0000000e000e7308 */ /* 0x000fe20000000800 */
[----:B--2---:R-:W-:Y:S01]  /*7b90*/  F2FP.F16.F32.PACK_AB R156, R189, R182 ;  /* 0x000000b6bd9c723e */ /* 0x004fe200000000ff */
[-C--:B-1----:R-:W-:Y:S01]  /*7ba0*/  FMUL.FTZ R26, R26, R197.reuse ;  /* 0x000000c51a1a7220 */ /* 0x082fe20000410000 */
[----:B------:R-:W-:Y:S01]  /*7bb0*/  F2FP.F16.F32.PACK_AB R158, R191, R190 ;  /* 0x000000bebf9e723e */ /* 0x000fe200000000ff */
[----:B------:R-:W-:Y:S01]  /*7bc0*/  @!P3 STS [R154+0x38400], R13 ;  /* 0x0384000d9a00b388 */ /* 0x000fe20000000800 */
[----:B---3--:R-:W-:Y:S01]  /*7bd0*/  F2FP.F16.F32.PACK_AB R152, R175, R20 ;  /* 0x00000014af98723e */ /* 0x008fe200000000ff */
[-C--:B------:R-:W-:Y:S01]  /*7be0*/  FMUL.FTZ R27, R27, R197.reuse ;  /* 0x000000c51b1b7220 */ /* 0x080fe20000410000 */
[-C--:B------:R-:W-:Y:S01]  /*7bf0*/  FMUL.FTZ R30, R30, R197.reuse ;  /* 0x000000c51e1e7220 */ /* 0x080fe20000410000 */
[----:B------:R1:W-:Y:S01]  /*7c00*/  @!P3 STS [R154+0x38420], R197 ;  /* 0x038420c59a00b388 */ /* 0x0003e20000000800 */
        /* <DEDUP_REMOVED lines=9> */
[----:B-1----:R-:W-:Y:S01]  /*7ca0*/  F2FP.F16.F32.PACK_AB R154, R181, R178 ;  /* 0x000000b2b59a723e */ /* 0x002fe200000000ff */
[-C--:B------:R-:W-:Y:S01]  /*7cb0*/  FMUL.FTZ R46, R46, R197.reuse ;  /* 0x000000c52e2e7220 */ /* 0x080fe20000410000 */
[-C--:B------:R-:W-:Y:S01]  /*7cc0*/  FMUL.FTZ R47, R47, R197.reuse ;  /* 0x000000c52f2f7220 */ /* 0x080fe20000410000 */
[-C--:B------:R-:W-:Y:S01]  /*7cd0*/  FMUL.FTZ R50, R50, R197.reuse ;  /* 0x000000c532327220 */ /* 0x080fe20000410000 */
[-C--:B------:R-:W-:Y:S01]  /*7ce0*/  FMUL.FTZ R51, R51, R197.reuse ;  /* 0x000000c533337220 */ /* 0x080fe20000410000 */
[-C--:B------:R-:W-:Y:S01]  /*7cf0*/  FMUL.FTZ R54, R54, R197.reuse ;  /* 0x000000c536367220 */ /* 0x080fe20000410000 */
[-C--:B------:R-:W-:Y:S01]  /*7d00*/  FMUL.FTZ R55, R55, R197.reuse ;  /* 0x000000c537377220 */ /* 0x080fe20000410000 */
[----:B------:R-:W1:Y:S01]  /*7d10*/  MUFU.EX2 R196, R196 ;  /* 0x000000c400c47308 */ /* 0x000e620000000800 */
[----:B--2---:R-:W-:Y:S01]  /*7d20*/  F2FP.F16.F32.PACK_AB R153, R15, R14 ;  /* 0x0000000e0f99723e */ /* 0x004fe200000000ff */
        /* <DEDUP_REMOVED lines=14> */
[----:B------:R-:W2:Y:S01]  /*7e10*/  MUFU.EX2 R199, R199 ;  /* 0x000000c700c77308 */ /* 0x000ea20000000800 */
[----:B-1----:R-:W-:Y:S01]  /*7e20*/  F2FP.F16.F32.PACK_AB R155, R196, R21 ;  /* 0x00000015c49b723e */ /* 0x002fe200000000ff */
[----:B------:R-:W-:Y:S01]  /*7e30*/  BAR.SYNC.DEFER_BLOCKING 0xf, 0x100 ;  /* 0x03c4000000007b1d */ /* 0x000fe20000010000 */
[-C--:B------:R-:W-:Y:S01]  /*7e40*/  FMUL.FTZ R83, R83, R197.reuse ;  /* 0x000000c553537220 */ /* 0x080fe20000410000 */
[-C--:B------:R-:W-:Y:S01]  /*7e50*/  FMUL.FTZ R86, R86, R197.reuse ;  /* 0x000000c556567220 */ /* 0x080fe20000410000 */
[----:B------:R-:W-:Y:S01]  /*7e60*/  FMUL.FTZ R87, R87, R197 ;  /* 0x000000c557577220 */ /* 0x000fe20000410000 */
[----:B------:R-:W-:Y:S01]  /*7e70*/  FMUL.FTZ R89, R89, R13 ;  /* 0x0000000d59597220 */ /* 0x000fe20000410000 */
[-C--:B------:R-:W-:Y:S01]  /*7e80*/  FMUL.FTZ R90, R90, R197.reuse ;  /* 0x000000c55a5a7220 */ /* 0x080fe20000410000 */
[----:B------:R-:W-:Y:S01]  /*7e90*/  MUFU.EX2 R200, R200 ;  /* 0x000000c800c87308 */ /* 0x000fe20000000800 */
[----:B------:R-:W-:Y:S01]  /*7ea0*/  FMUL.FTZ R91, R91, R197 ;  /* 0x000000c55b5b7220 */ /* 0x000fe20000410000 */
[-C--:B------:R-:W-:Y:S01]  /*7eb0*/  FMUL.FTZ R92, R92, R13.reuse ;  /* 0x0000000d5c5c7220 */ /* 0x080fe20000410000 */
[----:B------:R-:W-:Y:S01]  /*7ec0*/  FMUL.FTZ R93, R93, R13 ;  /* 0x0000000d5d5d7220 */ /* 0x000fe20000410000 */
[-C--:B------:R-:W-:Y:S01]  /*7ed0*/  FMUL.FTZ R94, R94, R197.reuse ;  /* 0x000000c55e5e7220 */ /* 0x080fe20000410000 */
[----:B------:R-:W-:Y:S01]  /*7ee0*/  FMUL.FTZ R95, R95, R197 ;  /* 0x000000c55f5f7220 */ /* 0x000fe20000410000 */
[-C--:B------:R-:W-:Y:S01]  /*7ef0*/  FMUL.FTZ R96, R96, R13.reuse ;  /* 0x0000000d60607220 */ /* 0x080fe20000410000 */
[----:B------:R-:W-:Y:S01]  /*7f00*/  FMUL.FTZ R97, R97, R13 ;  /* 0x0000000d61617220 */ /* 0x000fe20000410000 */
[----:B------:R-:W1:Y:S01]  /*7f10*/  MUFU.EX2 R201, R201 ;  /* 0x000000c900c97308 */ /* 0x000e620000000800 */
[----:B--2---:R-:W-:Y:S01]  /*7f20*/  F2FP.F16.F32.PACK_AB R157, R199, R198 ;  /* 0x000000c6c79d723e */ /* 0x004fe200000000ff */
[-C--:B------:R-:W-:Y:S01]  /*7f30*/  FMUL.FTZ R98, R98, R197.reuse ;  /* 0x000000c562627220 */ /* 0x080fe20000410000 */
[----:B------:R-:W-:Y:S01]  /*7f40*/  FMUL.FTZ R99, R99, R197 ;  /* 0x000000c563637220 */ /* 0x000fe20000410000 */
[-C--:B------:R-:W-:Y:S01]  /*7f50*/  FMUL.FTZ R100, R100, R13.reuse ;  /* 0x0000000d64647220 */ /* 0x080fe20000410000 */
[----:B------:R-:W-:Y:S01]  /*7f60*/  FMUL.FTZ R101, R101, R13 ;  /* 0x0000000d65657220 */ /* 0x000fe20000410000 */
[-C--:B------:R-:W-:Y:S01]  /*7f70*/  FMUL.FTZ R102, R102, R197.reuse ;  /* 0x000000c566667220 */ /* 0x080fe20000410000 */
[----:B------:R-:W-:Y:S01]  /*7f80*/  FMUL.FTZ R103, R103, R197 ;  /* 0x000000c567677220 */ /* 0x000fe20000410000 */
[----:B------:R-:W2:Y:S01]  /*7f90*/  MUFU.EX2 R193, R193 ;  /* 0x000000c100c17308 */ /* 0x000ea20000000800 */
[-C--:B------:R-:W-:Y:S01]  /*7fa0*/  FMUL.FTZ R104, R104, R13.reuse ;  /* 0x0000000d68687220 */ /* 0x080fe20000410000 */
[----:B------:R-:W-:Y:S01]  /*7fb0*/  FMUL.FTZ R105, R105, R13 ;  /* 0x0000000d69697220 */ /* 0x000fe20000410000 */
[-C--:B------:R-:W-:Y:S01]  /*7fc0*/  FMUL.FTZ R106, R106, R197.reuse ;  /* 0x000000c56a6a7220 */ /* 0x080fe20000410000 */
[----:B------:R-:W-:Y:S01]  /*7fd0*/  FMUL.FTZ R107, R107, R197 ;  /* 0x000000c56b6b7220 */ /* 0x000fe20000410000 */
[-C--:B------:R-:W-:Y:S01]  /*7fe0*/  FMUL.FTZ R108, R108, R13.reuse ;  /* 0x0000000d6c6c7220 */ /* 0x080fe20000410000 */
[----:B------:R-:W-:Y:S01]  /*7ff0*/  FMUL.FTZ R109, R109, R13 ;  /* 0x0000000d6d6d7220 */ /* 0x000fe20000410000 */
[-C--:B------:R-:W-:Y:S01]  /*8000*/  FMUL.FTZ R110, R110, R197.reuse ;  /* 0x000000c56e6e7220 */ /* 0x080fe20000410000 */
[----:B------:R-:W-:Y:S01]  /*8010*/  MUFU.EX2 R194, R194 ;  /* 0x000000c200c27308 */ /* 0x000fe20000000800 */
[----:B-1----:R-:W-:Y:S01]  /*8020*/  F2FP.F16.F32.PACK_AB R159, R201, R200 ;  /* 0x000000c8c99f723e */ /* 0x002fe200000000ff */
[----:B------:R-:W-:Y:S01]  /*8030*/  FMUL.FTZ R111, R111, R197 ;  /* 0x000000c56f6f7220 */ /* 0x000fe20000410000 */
[-C--:B------:R-:W-:Y:S01]  /*8040*/  FMUL.FTZ R112, R112, R13.reuse ;  /* 0x0000000d70707220 */ /* 0x080fe20000410000 */
[----:B------:R-:W-:Y:S01]  /*8050*/  FMUL.FTZ R113, R113, R13 ;  /* 0x0000000d71717220 */ /* 0x000fe20000410000 */
[-C--:B------:R-:W-:Y:S01]  /*8060*/  FMUL.FTZ R114, R114, R197.reuse ;  /* 0x000000c572727220 */ /* 0x080fe20000410000 */
[----:B------:R-:W-:Y:S01]  /*8070*/  FMUL.FTZ R115, R115, R197 ;  /* 0x000000c573737220 */ /* 0x000fe20000410000 */
[-C--:B------:R-:W-:Y:S01]  /*8080*/  FMUL.FTZ R116, R116, R13.reuse ;  /* 0x0000000d74747220 */ /* 0x080fe20000410000 */
[----:B------:R-:W1:Y:S01]  /*8090*/  MUFU.EX2 R195, R195 ;  /* 0x000000c300c37308 */ /* 0x000e620000000800 */
[----:B--2---:R-:W-:Y:S01]  /*80a0*/  F2FP.F16.F32.PACK_AB R160, R193, R192 ;  /* 0x000000c0c1a0723e */ /* 0x004fe200000000ff */
[----:B------:R-:W-:Y:S01]  /*80b0*/  FMUL.FTZ R117, R117, R13 ;  /* 0x0000000d75757220 */ /* 0x000fe20000410000 */
[-C--:B------:R-:W-:Y:S01]  /*80c0*/  FMUL.FTZ R118, R118, R197.reuse ;  /* 0x000000c576767220 */ /* 0x080fe20000410000 */
[----:B------:R-:W-:Y:S01]  /*80d0*/  FMUL.FTZ R119, R119, R197 ;  /* 0x000000c577777220 */ /* 0x000fe20000410000 */
[-C--:B------:R-:W-:Y:S01]  /*80e0*/  FMUL.FTZ R120, R120, R13.reuse ;  /* 0x0000000d78787220 */ /* 0x080fe20000410000 */
        /* <DEDUP_REMOVED lines=10> */
[----:B------:R-:W2:Y:S01]  /*8190*/  MUFU.EX2 R171, R171 ;  /* 0x000000ab00ab7308 */ /* 0x000ea20000000800 */
[----:B-1----:R-:W-:Y:S01]  /*81a0*/  F2FP.F16.F32.PACK_AB R162, R195, R194 ;  /* 0x000000c2c3a2723e */ /* 0x002fe200000000ff */
[-C--:B------:R-:W-:Y:S01]  /*81b0*/  FMUL.FTZ R130, R130, R197.reuse ;  /* 0x000000c582827220 */ /* 0x080fe20000410000 */
[----:B------:R-:W-:Y:S01]  /*81c0*/  FMUL.FTZ R131, R131, R197 ;  /* 0x000000c583837220 */ /* 0x000fe20000410000 */
[-C--:B------:R-:W-:Y:S01]  /*81d0*/  FMUL.FTZ R132, R132, R13.reuse ;  /* 0x0000000d84847220 */ /* 0x080fe20000410000 */
[----:B------:R-:W-:Y:S01]  /*81e0*/  FMUL.FTZ R133, R133, R13 ;  /* 0x0000000d85857220 */ /* 0x000fe20000410000 */
[-C--:B------:R-:W-:Y:S01]  /*81f0*/  FMUL.FTZ R134, R134, R197.reuse ;  /* 0x000000c586867220 */ /* 0x080fe20000410000 */
[----:B------:R-:W-:Y:S01]  /*8200*/  FMUL.FTZ R135, R135, R197 ;  /* 0x000000c587877220 */ /* 0x000fe20000410000 */
[----:B------:R-:W-:Y:S01]  /*8210*/  MUFU.EX2 R174, R174 ;  /* 0x000000ae00ae7308 */ /* 0x000fe20000000800 */
[-C--:B------:R-:W-:Y:S01]  /*8220*/  FMUL.FTZ R136, R136, R13.reuse ;  /* 0x0000000d88887220 */ /* 0x080fe20000410000 */
        /* <DEDUP_REMOVED lines=18> */
[----:B------:R2:W-:Y:S01]  /*8350*/  STSM.16.M88.4 [R23+0x36400], R152 ;  /* 0x0364009817007844 */ /* 0x0005e20000000200 */
[----:B------:R-:W-:Y:S01]  /*8360*/  FFMA.FTZ R8, R13, R8, R20 ;  /* 0x000000080d087223 */ /* 0x000fe20000010014 */
[----:B------:R-:W-:Y:S01]  /*8370*/  FFMA.FTZ R10, R197, R10, R14 ;  /* 0x0000000ac50a7223 */ /* 0x000fe2000001000e */
[----:B------:R-:W-:Y:S01]  /*8380*/  @!P1 VIADD R11, R11, 0x38860 ;  /* 0x000388600b0b9836 */ /* 0x000fe20000000000 */
[----:B------:R-:W3:Y:S01]  /*8390*/  MUFU.EX2 R169, R169 ;  /* 0x000000a900a97308 */ /* 0x000ee20000000800 */
[----:B-1----:R-:W-:Y:S01]  /*83a0*/  F2FP.F16.F32.PACK_AB R163, R203, R174 ;  /* 0x000000aecba3723e */ /* 0x002fe200000000ff */
[----:B------:R2:W-:Y:S01]  /*83b0*/  STSM.16.M88.4 [R185], R156 ;  /* 0x0000009cb9007844 */ /* 0x0005e20000000200 */
[----:B------:R-:W-:Y:S01]  /*83c0*/  FADD.FTZ R175, R175, R8 ;  /* 0x00000008afaf7221 */ /* 0x000fe20000010000 */
[----:B------:R-:W-:Y:S01]  /*83d0*/  FADD.FTZ R10, R15, R10 ;  /* 0x0000000a0f0a7221 */ /* 0x000fe20000010000 */
[----:B------:R-:W-:Y:S01]  /*83e0*/  @!P1 PRMT R11, RZ, 0x654, R11 ;  /* 0x00000654ff0b9816 */ /* 0x000fe2000000000b */
[----:B------:R2:W-:Y:S01]  /*83f0*/  STSM.16.M88.4 [R22], R160 ;  /* 0x000000a016007844 */ /* 0x0005e20000000200 */
[----:B------:R-:W-:Y:S01]  /*8400*/  FADD.FTZ R178, R178, R175 ;  /* 0x000000afb2b27221 */ /* 0x000fe20000010000 */
[----:B------:R-:W-:Y:S01]  /*8410*/  MUFU.EX2 R172, R172 ;  /* 0x000000ac00ac7308 */ /* 0x000fe20000000800 */
[----:B------:R-:W-:Y:S01]  /*8420*/  FADD.FTZ R21, R21, R10 ;  /* 0x0000000a15157221 */ /* 0x000fe20000010000 */
[----:B------:R-:W-:-:S02]  /*8430*/  IMAD.MOV.U32 R14, RZ, RZ, R3 ;  /* 0x000000ffff0e7224 */ /* 0x000fc400078e0003 */
[----:B------:R-:W-:Y:S01]  /*8440*/  FADD.FTZ R181, R181, R178 ;  /* 0x000000b2b5b57221 */ /* 0x000fe20000010000 */
[----:B------:R-:W-:Y:S02]  /*8450*/  IMAD.MOV.U32 R13, RZ, RZ, R0 ;  /* 0x000000ffff0d7224 */ /* 0x000fe400078e0000 */
[----:B------:R-:W-:Y:S01]  /*8460*/  FADD.FTZ R21, R196, R21 ;  /* 0x00000015c4157221 */ /* 0x000fe20000010000 */
[----:B------:R-:W-:Y:S01]  /*8470*/  FADD.FTZ R182, R182, R181 ;  /* 0x000000b5b6b67221 */ /* 0x000fe20000010000 */
[----:B------:R-:W1:Y:S01]  /*8480*/  MUFU.EX2 R173, R173 ;  /* 0x000000ad00ad7308 */ /* 0x000e620000000800 */
[----:B---3--:R-:W-:Y:S01]  /*8490*/  F2FP.F16.F32.PACK_AB R164, R169, R168 ;  /* 0x000000a8a9a4723e */ /* 0x008fe200000000ff */
[----:B------:R-:W-:Y:S01]  /*84a0*/  FADD.FTZ R198, R198, R21 ;  /* 0x00000015c6c67221 */ /* 0x000fe20000010000 */
[----:B------:R-:W-:-:S03]  /*84b0*/  FADD.FTZ R189, R189, R182 ;  /* 0x000000b6bdbd7221 */ /* 0x000fc60000010000 */
[----:B------:R-:W-:Y:S01]  /*84c0*/  FADD.FTZ R199, R199, R198 ;  /* 0x000000c6c7c77221 */ /* 0x000fe20000010000 */
[----:B------:R-:W-:Y:S01]  /*84d0*/  FADD.FTZ R190, R190, R189 ;  /* 0x000000bdbebe7221 */ /* 0x000fe20000010000 */
[----:B------:R-:W-:Y:S02]  /*84e0*/  MUFU.EX2 R176, R176 ;  /* 0x000000b000b07308 */ /* 0x000fe40000000800 */
[----:B------:R-:W-:Y:S01]  /*84f0*/  FADD.FTZ R200, R200, R199 ;  /* 0x000000c7c8c87221 */ /* 0x000fe20000010000 */
[----:B------:R-:W-:-:S03]  /*8500*/  FADD.FTZ R191, R191, R190 ;  /* 0x000000bebfbf7221 */ /* 0x000fc60000010000 */
[----:B------:R-:W-:Y:S01]  /*8510*/  FADD.FTZ R201, R201, R200 ;  /* 0x000000c8c9c97221 */ /* 0x000fe20000010000 */
[----:B------:R-:W-:Y:S01]  /*8520*/  FADD.FTZ R192, R192, R191 ;  /* 0x000000bfc0c07221 */ /* 0x000fe20000010000 */
[----:B------:R-:W3:Y:S01]  /*8530*/  MUFU.EX2 R177, R177 ;  /* 0x000000b100b17308 */ /* 0x000ee20000000800 */
[----:B-1----:R-:W-:Y:S01]  /*8540*/  F2FP.F16.F32.PACK_AB R166, R173, R172 ;  /* 0x000000acada6723e */ /* 0x002fe200000000ff */
[----:B------:R-:W-:Y:S01]  /*8550*/  FADD.FTZ R170, R170, R201 ;  /* 0x000000c9aaaa7221 */ /* 0x000fe20000010000 */
[----:B------:R-:W-:-:S03]  /*8560*/  FADD.FTZ R193, R193, R192 ;  /* 0x000000c0c1c17221 */ /* 0x000fc60000010000 */
[----:B------:R-:W-:Y:S01]  /*8570*/  FADD.FTZ R171, R171, R170 ;  /* 0x000000aaabab7221 */ /* 0x000fe20000010000 */
[----:B------:R-:W-:Y:S01]  /*8580*/  FADD.FTZ R194, R194, R193 ;  /* 0x000000c1c2c27221 */ /* 0x000fe20000010000 */
[----:B------:R1:W4:Y:S02]  /*8590*/  MUFU.EX2 R12, R180 ;  /* 0x000000b4000c7308 */ /* 0x0003240000000800 */
[----:B------:R-:W-:Y:S01]  /*85a0*/  FADD.FTZ R174, R174, R171 ;  /* 0x000000abaeae7221 */ /* 0x000fe20000010000 */
[----:B------:R-:W-:-:S03]  /*85b0*/  FADD.FTZ R195, R195, R194 ;  /* 0x000000c2c3c37221 */ /* 0x000fc60000010000 */
[----:B------:R-:W-:Y:S01]  /*85c0*/  FADD.FTZ R203, R203, R174 ;  /* 0x000000aecbcb7221 */ /* 0x000fe20000010000 */
[----:B------:R-:W-:Y:S01]  /*85d0*/  FADD.FTZ R168, R168, R195 ;  /* 0x000000c3a8a87221 */ /* 0x000fe20000010000 */
[----:B------:R-:W5:Y:S01]  /*85e0*/  MUFU.EX2 R179, R179 ;  /* 0x000000b300b37308 */ /* 0x000f620000000800 */
[----:B---3--:R-:W-:Y:S01]  /*85f0*/  F2FP.F16.F32.PACK_AB R165, R177, R176 ;  /* 0x000000b0b1a5723e */ /* 0x008fe200000000ff */
[----:B-1----:R-:W-:Y:S02]  /*8600*/  VIADD R180, R202, 0x80 ;  /* 0x00000080cab47836 */ /* 0x002fe40000000000 */
[----:B------:R-:W-:Y:S01]  /*8610*/  FADD.FTZ R176, R176, R203 ;  /* 0x000000cbb0b07221 */ /* 0x000fe20000010000 */
[----:B------:R-:W-:-:S03]  /*8620*/  FADD.FTZ R169, R169, R168 ;  /* 0x000000a8a9a97221 */ /* 0x000fc60000010000 */
[----:B------:R-:W-:Y:S01]  /*8630*/  FADD.FTZ R177, R177, R176 ;  /* 0x000000b0b1b17221 */ /* 0x000fe20000010000 */
[----:B------:R-:W-:-:S03]  /*8640*/  FADD.FTZ R8, R172, R169 ;  /* 0x000000a9ac087221 */ /* 0x000fc60000010000 */
[----:B----4-:R-:W-:Y:S01]  /*8650*/  FADD.FTZ R10, R12, R177 ;  /* 0x000000b10c0a7221 */ /* 0x010fe20000010000 */
[----:B------:R-:W-:Y:S01]  /*8660*/  FADD.FTZ R8, R173, R8 ;  /* 0x00000008ad087221 */ /* 0x000fe20000010000 */
[C---:B-----5:R-:W-:Y:S02]  /*8670*/  F2FP.F16.F32.PACK_AB R167, R179.reuse, R12 ;  /* 0x0000000cb3a7723e */ /* 0x060fe400000000ff */
[----:B------:R-:W-:Y:S01]  /*8680*/  FADD.FTZ R10, R179, R10 ;  /* 0x0000000ab30a7221 */ /* 0x000fe20000010000 */
[----:B------:R-:W-:Y:S02]  /*8690*/  MOV R12, R2 ;  /* 0x00000002000c7202 */ /* 0x000fe40000000f00 */
[----:B------:R2:W-:Y:S01]  /*86a0*/  STSM.16.M88.4 [R184], R164 ;  /* 0x000000a4b8007844 */ /* 0x0005e20000000200 */
[----:B------:R-:W-:-:S06]  /*86b0*/  WARPGROUP.ARRIVE ;  /* 0x00000000000079c5 */ /* 0x000fcc0000000000 */
[----:B------:R-:W-:Y:S01]  /*86c0*/  HGMMA.64x256x16.F32 R24, R152, gdesc[UR8].tnspB, R24, gsb0 ;  /* 0x43e0000898187df0 */ /* 0x000fe20008000818 */
        /* <DEDUP_REMOVED lines=29> */
[----:B------:R2:W-:Y:S01]  /*88a0*/  @!P1 SYNCS.ARRIVE.TRANS64.RED.A1T0 RZ, [R11+URZ], RZ ;  /* 0x000000ff0bff99a7 */ /* 0x0005e2000810043f */
[----:B------:R-:W-:Y:S05]  /*88b0*/  @P2 BRA `(.L_x_2827) ;  /* 0xffffffcc00a42947 */ /* 0x000fea000383ffff */
.L_x_2818:
[----:B------:R-:W1:Y:S01]  /*88c0*/  SHFL.BFLY PT, R5, R8, 0x2, 0x1f ;  /* 0x0c401f0008057f89 */ /* 0x000e6200000e0000 */
[----:B------:R-:W-:Y:S01]  /*88d0*/  IADD3 R9, -R19, RZ, RZ ;  /* 0x000000ff13097210 */ /* 0x000fe20007ffe1ff */
[----:B--2---:R-:W-:Y:S01]  /*88e0*/  IMAD.MOV.U32 R157, RZ, RZ, -0x800000 ;  /* 0xff800000ff9d7424 */ /* 0x004fe200078e00ff */
[----:B------:R-:W-:Y:S01]  /*88f0*/  MOV R13, UR4 ;  /* 0x00000004000d7c02 */ /* 0x000fe20008000f00 */
[----:B------:R-:W2:Y:S01]  /*8900*/  SHFL.BFLY PT, R7, R10, 0x2, 0x1f ;  /* 0x0c401f000a077f89 */ /* 0x000ea200000e0000 */
[----:B------:R-:W-:Y:S08]  /*8910*/  BAR.ARV 0x8, 0xa0 ;  /* 0x0202800000007b1d */ /* 0x000ff00000002000 */
[----:B------:R-:W-:Y:S01]  /*8920*/  BAR.SYNC.DEFER_BLOCKING 0xf, 0x100 ;  /* 0x03c4000000007b1d */ /* 0x000fe20000010000 */
[----:B------:R-:W-:Y:S01]  /*8930*/  ISETP.NE.AND P3, PT, R18, R9, PT ;  /* 0x000000091200720c */ /* 0x000fe20003f65270 */
[----:B------:R-:W-:Y:S01]  /*8940*/  IMAD.MOV.U32 R156, RZ, RZ, -0x800000 ;  /* 0xff800000ff9c7424 */ /* 0x000fe200078e00ff */
[----:B------:R-:W-:Y:S01]  /*8950*/  UIADD3 UR38, UR38, 0x1, URZ ;  /* 0x0000000126267890 */ /* 0x000fe2000fffe03f */
[----:B-1----:R-:W-:Y:S01]  /*8960*/  FADD.FTZ R5, R5, R8 ;  /* 0x0000000805057221 */ /* 0x002fe20000010000 */
[----:B------:R-:W-:-:S02]  /*8970*/  IMAD.MOV.U32 R8, RZ, RZ, RZ ;  /* 0x000000ffff087224 */ /* 0x000fc400078e00ff */
[----:B--2---:R-:W-:Y:S02]  /*8980*/  FADD.FTZ R7, R7, R10 ;  /* 0x0000000a07077221 */ /* 0x004fe40000010000 */
[----:B------:R-:W1:Y:S04]  /*8990*/  SHFL.BFLY PT, R4, R5, 0x1, 0x1f ;  /* 0x0c201f0005047f89 */ /* 0x000e6800000e0000 */
[----:B------:R-:W2:Y:S01]  /*89a0*/  SHFL.BFLY PT, R6, R7, 0x1, 0x1f ;  /* 0x0c201f0007067f89 */ /* 0x000ea200000e0000 */
[----:B-1----:R-:W-:Y:S01]  /*89b0*/  FADD.FTZ R11, R5, R4 ;  /* 0x00000004050b7221 */ /* 0x002fe20000010000 */
[C---:B------:R-:W-:Y:S02]  /*89c0*/  VIADD R4, R2.reuse, 0x1 ;  /* 0x0000000102047836 */ /* 0x040fe40000000000 */
[----:B------:R-:W-:-:S02]  /*89d0*/  @!P3 IMAD R2, R2, 0x40, R17 ;  /* 0x000000400202b824 */ /* 0x000fc400078e0211 */
[----:B--2---:R-:W-:Y:S01]  /*89e0*/  FADD.FTZ R6, R7, R6 ;  /* 0x0000000607067221 */ /* 0x004fe20000010000 */
[----:B------:R-:W-:Y:S01]  /*89f0*/  FSETP.NE.FTZ.AND P1, PT, R11, RZ, PT ;  /* 0x000000ff0b00720b */ /* 0x000fe20003f35000 */
[----:B------:R-:W-:Y:S01]  /*8a00*/  IMAD.U32 R7, RZ, RZ, UR4 ;  /* 0x00000004ff077e24 */ /* 0x000fe2000f8e00ff */
[----:B------:R-:W-:Y:S02]  /*8a10*/  ISETP.NE.AND P0, PT, R4, 0x2, PT ;  /* 0x000000020400780c */ /* 0x000fe40003f05270 */
[----:B------:R-:W-:Y:S02]  /*8a20*/  FSETP.NE.FTZ.AND P2, PT, R6, RZ, PT ;  /* 0x000000ff0600720b */ /* 0x000fe40003f55000 */
[----:B------:R-:W-:Y:S02]  /*8a30*/  SEL R5, RZ, 0x1, P0 ;  /* 0x00000001ff057807 */ /* 0x000fe40000000000 */
[----:B------:R-:W-:Y:S02]  /*8a40*/  @!P3 LEA R9, R2, UR42, 0x2 ;  /* 0x0000002a0209bc11 */ /* 0x000fe4000f8e10ff */
[----:B------:R-:W-:-:S02]  /*8a50*/  LOP3.LUT R16, R16, R5, RZ, 0x3c, !PT ;  /* 0x0000000510107212 */ /* 0x000fc400078e3cff */
[----:B------:R-:W-:Y:S01]  /*8a60*/  MOV R5, RZ ;  /* 0x000000ff00057202 */ /* 0x000fe20000000f00 */
[----:B------:R-:W1:Y:S01]  /*8a70*/  @P1 MUFU.RCP R8, R11 ;  /* 0x0000000b00081308 */ /* 0x000e620000001000 */
[----:B------:R-:W-:-:S03]  /*8a80*/  @P1 FMUL.FTZ R7, R7, 0.69314718246459960938 ;  /* 0x3f31721807071820 */ /* 0x000fc60000410000 */
[----:B------:R-:W-:-:S04]  /*8a90*/  @P2 FMUL.FTZ R13, R13, 0.69314718246459960938 ;  /* 0x3f3172180d0d2820 */ /* 0x000fc80000410000 */
[----:B------:R-:W2:Y:S08]  /*8aa0*/  @P2 MUFU.RCP R5, R6 ;  /* 0x0000000600052308 */ /* 0x000eb00000001000 */
[----:B------:R-:W3:Y:S01]  /*8ab0*/  @P1 MUFU.LG2 R2, R11 ;  /* 0x0000000b00021308 */ /* 0x000ee20000000c00 */
[----:B-1----:R1:W-:Y:S01]  /*8ac0*/  @!P3 STS [R9+0x38400], R8 ;  /* 0x038400080900b388 */ /* 0x0023e20000000800 */
[-C--:B------:R-:W-:Y:S01]  /*8ad0*/  FMUL.FTZ R24, R24, R8.reuse ;  /* 0x0000000818187220 */ /* 0x080fe20000410000 */
[-C--:B------:R-:W-:Y:S01]  /*8ae0*/  FMUL.FTZ R25, R25, R8.reuse ;  /* 0x0000000819197220 */ /* 0x080fe20000410000 */
[-C--:B------:R-:W-:Y:S01]  /*8af0*/  FMUL.FTZ R28, R28, R8.reuse ;  /* 0x000000081c1c7220 */ /* 0x080fe20000410000 */
[-C--:B------:R-:W-:Y:S01]  /*8b00*/  FMUL.FTZ R29, R29, R8.reuse ;  /* 0x000000081d1d7220 */ /* 0x080fe20000410000 */
[-C--:B------:R-:W-:Y:S01]  /*8b10*/  FMUL.FTZ R32, R32, R8.reuse ;  /* 0x0000000820207220 */ /* 0x080fe20000410000 */
[-C--:B------:R-:W-:Y:S01]  /*8b20*/  FMUL.FTZ R33, R33, R8.reuse ;  /* 0x0000000821217220 */ /* 0x080fe20000410000 */
[----:B------:R-:W4:Y:S01]  /*8b30*/  @P2 MUFU.LG2 R6, R6 ;  /* 0x0000000600062308 */ /* 0x000f220000000c00 */
        /* <DEDUP_REMOVED lines=8> */
[----:B---3--:R-:W-:Y:S01]  /*8bc0*/  @P1 FMUL.FTZ R2, R2, 0.69314718246459960938 ;  /* 0x3f31721802021820 */ /* 0x008fe20000410000 */
[-C--:B------:R-:W-:Y:S01]  /*8bd0*/  FMUL.FTZ R49, R49, R8.reuse ;  /* 0x0000000831317220 */ /* 0x080fe20000410000 */
[-C--:B------:R-:W-:Y:S01]  /*8be0*/  FMUL.FTZ R52, R52, R8.reuse ;  /* 0x0000000834347220 */ /* 0x080fe20000410000 */
[----:B------:R-:W-:Y:S01]  /*8bf0*/  FMUL.FTZ R53, R53, R8 ;  /* 0x0000000835357220 */ /* 0x000fe20000410000 */
[----:B------:R-:W-:Y:S01]  /*8c00*/  @P1 FFMA.FTZ R157, R7, R0, R2 ;  /* 0x00000000079d1223 */ /* 0x000fe20000010002 */
[-C--:B------:R-:W-:Y:S01]  /*8c10*/  FMUL.FTZ R56, R56, R8.reuse ;  /* 0x0000000838387220 */ /* 0x080fe20000410000 */
[-C--:B------:R-:W-:Y:S01]  /*8c20*/  FMUL.FTZ R57, R57, R8.reuse ;  /* 0x0000000839397220 */ /* 0x080fe20000410000 */
[-C--:B------:R-:W-:Y:S01]  /*8c30*/  FMUL.FTZ R60, R60, R8.reuse ;  /* 0x000000083c3c7220 */ /* 0x080fe20000410000 */
[----:B----4-:R-:W-:Y:S01]  /*8c40*/  @P2 FMUL.FTZ R6, R6, 0.69314718246459960938 ;  /* 0x3f31721806062820 */ /* 0x010fe20000410000 */
        /* <DEDUP_REMOVED lines=110> */
[----:B------:R-:W-:Y:S01]  /*9330*/  SEL R2, R4, RZ, P0 ;  /* 0x000000ff04027207 */ /* 0x000fe20000000000 */
[----:B-1----:R-:W-:Y:S06]  /*9340*/  BAR.ARV 0xe, 0x100 ;  /* 0x0384000000007b1d */ /* 0x002fec0000002000 */
.L_x_2806:
        /* <DEDUP_REMOVED lines=16> */
[----:B--2---:R-:W-:Y:S01]  /*9450*/  ISETP.NE.AND P0, PT, R0, RZ, PT ;  /* 0x000000ff0000720c */ /* 0x004fe20003f05270 */
[----:B------:R-:W-:Y:S01]  /*9460*/  IMAD.U32 R115, RZ, RZ, UR5 ;  /* 0x00000005ff737e24 */ /* 0x000fe2000f8e00ff */
[----:B------:R-:W-:Y:S02]  /*9470*/  MOV R114, UR4 ;  /* 0x0000000400727c02 */ /* 0x000fe40008000f00 */
[----:B------:R-:W-:-:S02]  /*9480*/  F2FP.F16.F32.PACK_AB R43, R47, R46 ;  /* 0x0000002e2f2b723e */ /* 0x000fc400000000ff */
[----:B------:R-:W-:Y:S01]  /*9490*/  F2FP.F16.F32.PACK_AB R49, R51, R50 ;  /* 0x000000323331723e */ /* 0x000fe200000000ff */
[----:B------:R-:W-:Y:S01]  /*94a0*/  IMAD.WIDE R114, R188, 0x2, R114 ;  /* 0x00000002bc727825 */ /* 0x000fe200078e0272 */
[----:B------:R-:W-:Y:S02]  /*94b0*/  F2FP.F16.F32.PACK_AB R56, R57, R56 ;  /* 0x000000383938723e */ /* 0x000fe400000000ff */
[----:B------:R-:W-:Y:S02]  /*94c0*/  F2FP.F16.F32.PACK_AB R50, R53, R52 ;  /* 0x000000343532723e */ /* 0x000fe400000000ff */
[C---:B------:R-:W-:Y:S02]  /*94d0*/  IADD3 R173, P2, R114.reuse, 0x20, RZ ;  /* 0x0000002072ad7810 */ /* 0x040fe40007f5e0ff */
[C---:B------:R-:W-:Y:S02]  /*94e0*/  IADD3 R175, P4, R114.reuse, 0x60, RZ ;  /* 0x0000006072af7810 */ /* 0x040fe40007f9e0ff */
[C---:B------:R-:W-:Y:S01]  /*94f0*/  IADD3 R6, P3, R114.reuse, 0x40, RZ ;  /* 0x0000004072067810 */ /* 0x040fe20007f7e0ff */
[--C-:B------:R-:W-:Y:S01]  /*9500*/  IMAD.X R5, RZ, RZ, R115.reuse, P2 ;  /* 0x000000ffff057224 */ /* 0x100fe200010e0673 */
[C---:B------:R-:W-:Y:S01]  /*9510*/  LOP3.LUT R3, R114.reuse, 0x380, RZ, 0xc0, !PT ;  /* 0x0000038072037812 */ /* 0x040fe200078ec0ff */
[----:B------:R-:W-:Y:S01]  /*9520*/  IMAD.X R9, RZ, RZ, R115, P4 ;  /* 0x000000ffff097224 */ /* 0x000fe200020e0673 */
[----:B------:R-:W-:-:S02]  /*9530*/  IADD3 R177, P5, R114, 0x2000, RZ ;  /* 0x0000200072b17810 */ /* 0x000fc40007fbe0ff */
[C---:B------:R-:W-:Y:S02]  /*9540*/  IADD3 R14, P1, R114.reuse, 0x2040, RZ ;  /* 0x00002040720e7810 */ /* 0x040fe40007f3e0ff */
[C---:B------:R-:W-:Y:S01]  /*9550*/  IADD3 R181, P2, R114.reuse, 0x2060, RZ ;  /* 0x0000206072b57810 */ /* 0x040fe20007f5e0ff */
[--C-:B------:R-:W-:Y:S01]  /*9560*/  IMAD.X R11, RZ, RZ, R115.reuse, P5 ;  /* 0x000000ffff0b7224 */ /* 0x100fe200028e0673 */
[----:B------:R-:W-:Y:S01]  /*9570*/  IADD3.X R7, RZ, R115, RZ, P3, !PT ;  /* 0x00000073ff077210 */ /* 0x000fe20001ffe4ff */
[--C-:B------:R-:W-:Y:S01]  /*9580*/  IMAD.X R15, RZ, RZ, R115.reuse, P1 ;  /* 0x000000ffff0f7224 */ /* 0x100fe200008e0673 */
[C---:B------:R-:W-:Y:S01]  /*9590*/  IADD3 R189, P4, R114.reuse, 0x4020, RZ ;  /* 0x0000402072bd7810 */ /* 0x040fe20007f9e0ff */
[--C-:B------:R-:W-:Y:S01]  /*95a0*/  IMAD.X R21, RZ, RZ, R115.reuse, P2 ;  /* 0x000000ffff157224 */ /* 0x100fe200010e0673 */
[C---:B------:R-:W-:Y:S02]  /*95b0*/  IADD3 R179, P6, R114.reuse, 0x2020, RZ ;  /* 0x0000202072b37810 */ /* 0x040fe40007fde0ff */
[----:B------:R-:W-:Y:S01]  /*95c0*/  IADD3 R183, P3, R114, 0x4000, RZ ;  /* 0x0000400072b77810 */ /* 0x000fe20007f7e0ff */
[----:B------:R-:W-:Y:S01]  /*95d0*/  IMAD.X R87, RZ, RZ, R115, P4 ;  /* 0x000000ffff577224 */ /* 0x000fe200020e0673 */
[----:B------:R-:W-:-:S02]  /*95e0*/  SHF.R.U64 R3, R3, 0x3, RZ ;  /* 0x0000000303037819 */ /* 0x000fc400000012ff */
[-C--:B------:R-:W-:Y:S02]  /*95f0*/  IADD3.X R13, RZ, R115.reuse, RZ, P6, !PT ;  /* 0x00000073ff0d7210 */ /* 0x080fe400037fe4ff */
[----:B------:R-:W-:Y:S02]  /*9600*/  IADD3.X R83, RZ, R115, RZ, P3, !PT ;  /* 0x00000073ff537210 */ /* 0x000fe40001ffe4ff */
[C---:B------:R-:W-:Y:S02]  /*9610*/  IADD3 R90, P5, R114.reuse, 0x4040, RZ ;  /* 0x00004040725a7810 */ /* 0x040fe40007fbe0ff */
[C---:B------:R-:W-:Y:S02]  /*9620*/  IADD3 R191, P6, R114.reuse, 0x4060, RZ ;  /* 0x0000406072bf7810 */ /* 0x040fe40007fde0ff */
[C---:B------:R-:W-:Y:S01]  /*9630*/  IADD3 R193, P1, R114.reuse, 0x6000, RZ ;  /* 0x0000600072c17810 */ /* 0x040fe20007f3e0ff */
[----:B------:R-:W-:Y:S01]  /*9640*/  IMAD.X R91, RZ, RZ, R115, P5 ;  /* 0x000000ffff5b7224 */ /* 0x000fe200028e0673 */
[----:B------:R-:W-:-:S02]  /*9650*/  IADD3 R195, P2, R114, 0x6020, RZ ;  /* 0x0000602072c37810 */ /* 0x000fc40007f5e0ff */
[C---:B------:R-:W-:Y:S01]  /*9660*/  IADD3 R106, P3, R114.reuse, 0x6040, RZ ;  /* 0x00006040726a7810 */ /* 0x040fe20007f7e0ff */
[--C-:B------:R-:W-:Y:S01]  /*9670*/  IMAD.X R99, RZ, RZ, R115.reuse, P1 ;  /* 0x000000ffff637224 */ /* 0x100fe200008e0673 */
[----:B------:R-:W-:Y:S01]  /*9680*/  IADD3 R197, P4, R114, 0x6060, RZ ;  /* 0x0000606072c57810 */ /* 0x000fe20007f9e0ff */
[--C-:B------:R-:W-:Y:S01]  /*9690*/  IMAD.X R103, RZ, RZ, R115.reuse, P2 ;  /* 0x000000ffff677224 */ /* 0x100fe200010e0673 */
[----:B------:R-:W-:Y:S02]  /*96a0*/  LOP3.LUT R114, R3, R114, RZ, 0x3c, !PT ;  /* 0x0000007203727212 */ /* 0x000fe400078e3cff */
[----:B------:R-:W-:Y:S01]  /*96b0*/  LOP3.LUT R3, R6, 0x380, RZ, 0xc0, !PT ;  /* 0x0000038006037812 */ /* 0x000fe200078ec0ff */
[----:B------:R-:W-:Y:S01]  /*96c0*/  IMAD.X R111, RZ, RZ, R115, P4 ;  /* 0x000000ffff6f7224 */ /* 0x000fe200020e0673 */
[----:B------:R-:W-:Y:S02]  /*96d0*/  LOP3.LUT R0, R173, 0x380, RZ, 0xc0, !PT ;  /* 0x00000380ad007812 */ /* 0x000fe400078ec0ff */
[----:B------:R-:W-:-:S02]  /*96e0*/  SHF.R.U64 R3, R3, 0x3, RZ ;  /* 0x0000000303037819 */ /* 0x000fc400000012ff */
[----:B------:R-:W-:Y:S02]  /*96f0*/  SHF.R.U64 R0, R0, 0x3, RZ ;  /* 0x0000000300007819 */ /* 0x000fe400000012ff */
[----:B------:R-:W-:Y:S02]  /*9700*/  LOP3.LUT R6, R3, R6, RZ, 0x3c, !PT ;  /* 0x0000000603067212 */ /* 0x000fe400078e3cff */
[----:B------:R-:W-:Y:S02]  /*9710*/  LOP3.LUT R3, R14, 0x380, RZ, 0xc0, !PT ;  /* 0x000003800e037812 */ /* 0x000fe400078ec0ff */
[----:B------:R-:W-:Y:S02]  /*9720*/  LOP3.LUT R4, R0, R173, RZ, 0x3c, !PT ;  /* 0x000000ad00047212 */ /* 0x000fe400078e3cff */
[----:B------:R-:W-:Y:S02]  /*9730*/  LOP3.LUT R0, R179, 0x380, RZ, 0xc0, !PT ;  /* 0x00000380b3007812 */ /* 0x000fe400078ec0ff */
[----:B------:R-:W-:-:S02]  /*9740*/  SHF.R.U64 R3, R3, 0x3, RZ ;  /* 0x0000000303037819 */ /* 0x000fc400000012ff */
[----:B------:R-:W-:Y:S02]  /*9750*/  SHF.R.U64 R0, R0, 0x3, RZ ;  /* 0x0000000300007819 */ /* 0x000fe400000012ff */
[----:B------:R-:W-:Y:S02]  /*9760*/  LOP3.LUT R14, R3, R14, RZ, 0x3c, !PT ;  /* 0x0000000e030e7212 */ /* 0x000fe400078e3cff */
[----:B------:R-:W-:Y:S02]  /*9770*/  LOP3.LUT R3, R90, 0x380, RZ, 0xc0, !PT ;  /* 0x000003805a037812 */ /* 0x000fe400078ec0ff */
[----:B------:R-:W-:Y:S02]  /*9780*/  LOP3.LUT R12, R0, R179, RZ, 0x3c, !PT ;  /* 0x000000b3000c7212 */ /* 0x000fe400078e3cff */
[----:B------:R-:W-:Y:S02]  /*9790*/  LOP3.LUT R8, R175, 0x380, RZ, 0xc0, !PT ;  /* 0x00000380af087812 */ /* 0x000fe400078ec0ff */
[----:B------:R-:W-:-:S02]  /*97a0*/  LOP3.LUT R0, R189, 0x380, RZ, 0xc0, !PT ;  /* 0x00000380bd007812 */ /* 0x000fc400078ec0ff */
[----:B------:R-:W-:Y:S02]  /*97b0*/  LOP3.LUT R10, R177, 0x380, RZ, 0xc0, !PT ;  /* 0x00000380b10a7812 */ /* 0x000fe400078ec0ff */
[----:B------:R-:W-:Y:S02]  /*97c0*/  SHF.R.U64 R3, R3, 0x3, RZ ;  /* 0x0000000303037819 */ /* 0x000fe400000012ff */
[----:B------:R-:W-:Y:S02]  /*97d0*/  LOP3.LUT R27, R197, 0x380, RZ, 0xc0, !PT ;  /* 0x00000380c51b7812 */ /* 0x000fe400078ec0ff */
[----:B------:R-:W-:Y:S02]  /*97e0*/  LOP3.LUT R82, R183, 0x380, RZ, 0xc0, !PT ;  /* 0x00000380b7527812 */ /* 0x000fe400078ec0ff */
[----:B------:R-:W-:Y:S02]  /*97f0*/  SHF.R.U64 R8, R8, 0x3, RZ ;  /* 0x0000000308087819 */ /* 0x000fe400000012ff */
[----:B------:R-:W-:-:S02]  /*9800*/  LOP3.LUT R20, R181, 0x380, RZ, 0xc0, !PT ;  /* 0x00000380b5147812 */ /* 0x000fc400078ec0ff */
[----:B------:R-:W-:Y:S02]  /*9810*/  SHF.R.U64 R0, R0, 0x3, RZ ;  /* 0x0000000300007819 */ /* 0x000fe400000012ff */
[----:B------:R-:W-:Y:S02]  /*9820*/  SHF.R.U64 R10, R10, 0x3, RZ ;  /* 0x000000030a0a7819 */ /* 0x000fe400000012ff */
[----:B------:R-:W-:Y:S02]  /*9830*/  LOP3.LUT R98, R193, 0x380, RZ, 0xc0, !PT ;  /* 0x00000380c1627812 */ /* 0x000fe400078ec0ff */
[----:B------:R-:W-:Y:S02]  /*9840*/  LOP3.LUT R90, R3, R90, RZ, 0x3c, !PT ;  /* 0x0000005a035a7212 */ /* 0x000fe400078e3cff */
[----:B------:R-:W-:Y:S02]  /*9850*/  SHF.R.U64 R28, R27, 0x3, RZ ;  /* 0x000000031b1c7819 */ /* 0x000fe400000012ff */
[----:B------:R-:W-:-:S02]  /*9860*/  LOP3.LUT R3, R106, 0x380, RZ, 0xc0, !PT ;  /* 0x000003806a037812 */ /* 0x000fc400078ec0ff */
[----:B------:R-:W-:Y:S02]  /*9870*/  SHF.R.U64 R82, R82, 0x3, RZ ;  /* 0x0000000352527819 */ /* 0x000fe400000012ff */
[----:B------:R-:W-:Y:S02]  /*9880*/  LOP3.LUT R8, R8, R175, RZ, 0x3c, !PT ;  /* 0x000000af08087212 */ /* 0x000fe400078e3cff */
[----:B------:R-:W-:Y:S02]  /*9890*/  SHF.R.U64 R20, R20, 0x3, RZ ;  /* 0x0000000314147819 */ /* 0x000fe400000012ff */
[----:B------:R-:W-:Y:S02]  /*98a0*/  LOP3.LUT R94, R191, 0x380, RZ, 0xc0, !PT ;  /* 0x00000380bf5e7812 */ /* 0x000fe400078ec0ff */
[----:B------:R-:W-:Y:S02]  /*98b0*/  LOP3.LUT R86, R0, R189, RZ, 0x3c, !PT ;  /* 0x000000bd00567212 */ /* 0x000fe400078e3cff */
[----:B------:R-:W-:-:S02]  /*98c0*/  LOP3.LUT R10, R10, R177, RZ, 0x3c, !PT ;  /* 0x000000b10a0a7212 */ /* 0x000fc400078e3cff */
[----:B------:R-:W-:Y:S02]  /*98d0*/  SHF.R.U64 R98, R98, 0x3, RZ ;  /* 0x0000000362627819 */ /* 0x000fe400000012ff */
[----:B------:R-:W-:Y:S02]  /*98e0*/  MOV R114, R114 ;  /* 0x0000007200727202 */ /* 0x000fe40000000f00 */
[----:B------:R-:W-:Y:S02]  /*98f0*/  LOP3.LUT R0, R195, 0x380, RZ, 0xc0, !PT ;  /* 0x00000380c3007812 */ /* 0x000fe400078ec0ff */
[----:B------:R-:W-:Y:S02]  /*9900*/  F2FP.F16.F32.PACK_AB R27, R31, R30 ;  /* 0x0000001e1f1b723e */ /* 0x000fe400000000ff */
[----:B------:R-:W-:Y:S02]  /*9910*/  LOP3.LUT R110, R28, R197, RZ, 0x3c, !PT ;  /* 0x000000c51c6e7212 */ /* 0x000fe400078e3cff */
[----:B------:R-:W-:Y:S01]  /*9920*/  SHF.R.U64 R3, R3, 0x3, RZ ;  /* 0x0000000303037819 */ /* 0x000fe200000012ff */
[----:B------:R1:W-:Y:S01]  /*9930*/  STSM.16.M88.4 [R114], R24 ;  /* 0x0000001872007844 */ /* 0x0003e20000000200 */
[----:B------:R-:W-:-:S02]  /*9940*/  MOV R28, R4 ;  /* 0x00000004001c7202 */ /* 0x000fc40000000f00 */
[----:B------:R-:W-:Y:S02]  /*9950*/  LOP3.LUT R82, R82, R183, RZ, 0x3c, !PT ;  /* 0x000000b752527212 */ /* 0x000fe400078e3cff */
[----:B------:R-:W-:Y:S01]  /*9960*/  MOV R6, R6 ;  /* 0x0000000600067202 */ /* 0x000fe20000000f00 */
[----:B------:R2:W-:Y:S01]  /*9970*/  STSM.16.M88.4 [R28], R32 ;  /* 0x000000201c007844 */ /* 0x0005e20000000200 */
[----:B------:R-:W-:Y:S02]  /*9980*/  LOP3.LUT R20, R20, R181, RZ, 0x3c, !PT ;  /* 0x000000b514147212 */ /* 0x000fe400078e3cff */
[----:B------:R-:W-:Y:S01]  /*9990*/  SHF.R.U64 R94, R94, 0x3, RZ ;  /* 0x000000035e5e7819 */ /* 0x000fe200000012ff */
[----:B------:R2:W-:Y:S01]  /*99a0*/  STSM.16.M88.4 [R6], R40 ;  /* 0x0000002806007844 */ /* 0x0005e20000000200 */
[----:B------:R-:W-:Y:S02]  /*99b0*/  MOV R8, R8 ;  /* 0x0000000800087202 */ /* 0x000fe40000000f00 */
[----:B------:R-:W-:-:S02]  /*99c0*/  F2FP.F16.F32.PACK_AB R51, R55, R54 ;  /* 0x000000363733723e */ /* 0x000fc400000000ff */
[----:B------:R-:W-:Y:S02]  /*99d0*/  F2FP.F16.F32.PACK_AB R57, R59, R58 ;  /* 0x0000003a3b39723e */ /* 0x000fe400000000ff */
[----:B------:R-:W-:Y:S01]  /*99e0*/  F2FP.F16.F32.PACK_AB R64, R65, R64 ;  /* 0x000000404140723e */ /* 0x000fe200000000ff */
[----:B------:R2:W-:Y:S01]  /*99f0*/  STSM.16.M88.4 [R8], R48 ;  /* 0x0000003008007844 */ /* 0x0005e20000000200 */
[----:B------:R-:W-:Y:S02]  /*9a00*/  LOP3.LUT R98, R98, R193, RZ, 0x3c, !PT ;  /* 0x000000c162627212 */ /* 0x000fe400078e3cff */
[----:B------:R-:W-:Y:S02]  /*9a10*/  SHF.R.U64 R0, R0, 0x3, RZ ;  /* 0x0000000300007819 */ /* 0x000fe400000012ff */
[----:B------:R-:W-:Y:S02]  /*9a20*/  MOV R10, R10 ;  /* 0x0000000a000a7202 */ /* 0x000fe40000000f00 */
[----:B------:R-:W-:-:S02]  /*9a30*/  F2FP.F16.F32.PACK_AB R58, R61, R60 ;  /* 0x0000003c3d3a723e */ /* 0x000fc400000000ff */
[----:B------:R-:W-:Y:S02]  /*9a40*/  F2FP.F16.F32.PACK_AB R59, R63, R62 ;  /* 0x0000003e3f3b723e */ /* 0x000fe400000000ff */
[----:B------:R-:W-:Y:S02]  /*9a50*/  F2FP.F16.F32.PACK_AB R65, R67, R66 ;  /* 0x000000424341723e */ /* 0x000fe400000000ff */
[----:B------:R-:W-:Y:S01]  /*9a60*/  F2FP.F16.F32.PACK_AB R72, R73, R72 ;  /* 0x000000484948723e */ /* 0x000fe200000000ff */
[----:B------:R2:W-:Y:S01]  /*9a70*/  STSM.16.M88.4 [R10], R56 ;  /* 0x000000380a007844 */ /* 0x0005e20000000200 */
[----:B------:R-:W-:Y:S02]  /*9a80*/  IADD3.X R107, RZ, R115, RZ, P3, !PT ;  /* 0x00000073ff6b7210 */ /* 0x000fe40001ffe4ff */
[----:B------:R-:W-:Y:S02]  /*9a90*/  LOP3.LUT R106, R3, R106, RZ, 0x3c, !PT ;  /* 0x0000006a036a7212 */ /* 0x000fe400078e3cff */
[----:B------:R-:W-:-:S02]  /*9aa0*/  MOV R12, R12 ;  /* 0x0000000c000c7202 */ /* 0x000fc40000000f00 */
[----:B------:R-:W-:Y:S02]  /*9ab0*/  F2FP.F16.F32.PACK_AB R66, R69, R68 ;  /* 0x000000444542723e */ /* 0x000fe400000000ff */
[----:B------:R-:W-:Y:S02]  /*9ac0*/  F2FP.F16.F32.PACK_AB R67, R71, R70 ;  /* 0x000000464743723e */ /* 0x000fe400000000ff */
[----:B------:R-:W-:Y:S02]  /*9ad0*/  F2FP.F16.F32.PACK_AB R73, R75, R74 ;  /* 0x0000004a4b49723e */ /* 0x000fe400000000ff */
[----:B------:R-:W-:Y:S01]  /*9ae0*/  MOV R14, R14 ;  /* 0x0000000e000e7202 */ /* 0x000fe20000000f00 */
[----:B------:R2:W-:Y:S01]  /*9af0*/  STSM.16.M88.4 [R12], R64 ;  /* 0x000000400c007844 */ /* 0x0005e20000000200 */
[----:B------:R-:W-:Y:S02]  /*9b00*/  MOV R5, R82 ;  /* 0x0000005200057202 */ /* 0x000fe40000000f00 */
[----:B------:R-:W-:-:S02]  /*9b10*/  F2FP.F16.F32.PACK_AB R74, R77, R76 ;  /* 0x0000004c4d4a723e */ /* 0x000fc400000000ff */
[----:B------:R-:W-:Y:S02]  /*9b20*/  F2FP.F16.F32.PACK_AB R75, R79, R78 ;  /* 0x0000004e4f4b723e */ /* 0x000fe400000000ff */
[----:B------:R-:W-:Y:S02]  /*9b30*/  F2FP.F16.F32.PACK_AB R80, R81, R80 ;  /* 0x000000505150723e */ /* 0x000fe400000000ff */
[----:B------:R-:W-:Y:S01]  /*9b40*/  IADD3.X R95, RZ, R115, RZ, P6, !PT ;  /* 0x00000073ff5f7210 */ /* 0x000fe200037fe4ff */
[----:B------:R2:W-:Y:S01]  /*9b50*/  STSM.16.M88.4 [R14], R72 ;  /* 0x000000480e007844 */ /* 0x0005e20000000200 */
[----:B------:R-:W-:Y:S02]  /*9b60*/  LOP3.LUT R94, R94, R191, RZ, 0x3c, !PT ;  /* 0x000000bf5e5e7212 */ /* 0x000fe400078e3cff */
[----:B------:R-:W-:Y:S02]  /*9b70*/  MOV R20, R20 ;  /* 0x0000001400147202 */ /* 0x000fe40000000f00 */
[----:B------:R-:W-:-:S02]  /*9b80*/  MOV R4, R90 ;  /* 0x0000005a00047202 */ /* 0x000fc40000000f00 */
[----:B------:R-:W-:Y:S02]  /*9b90*/  F2FP.F16.F32.PACK_AB R81, R153, R152 ;  /* 0x000000989951723e */ /* 0x000fe400000000ff */
[----:B------:R-:W-:Y:S02]  /*9ba0*/  F2FP.F16.F32.PACK_AB R82, R85, R84 ;  /* 0x000000545552723e */ /* 0x000fe400000000ff */
[----:B------:R-:W-:Y:S02]  /*9bb0*/  F2FP.F16.F32.PACK_AB R83, R155, R154 ;  /* 0x0000009a9b53723e */ /* 0x000fe400000000ff */
[----:B------:R-:W-:Y:S02]  /*9bc0*/  F2FP.F16.F32.PACK_AB R88, R89, R88 ;  /* 0x000000585958723e */ /* 0x000fe400000000ff */
[----:B------:R-:W-:Y:S01]  /*9bd0*/  LOP3.LUT R102, R0, R195, RZ, 0x3c, !PT ;  /* 0x000000c300667212 */ /* 0x000fe200078e3cff */
[----:B------:R2:W-:Y:S01]  /*9be0*/  STSM.16.M88.4 [R20], R80 ;  /* 0x0000005014007844 */ /* 0x0005e20000000200 */
[----:B------:R-:W-:-:S02]  /*9bf0*/  MOV R3, R98 ;  /* 0x0000006200037202 */ /* 0x000fc40000000f00 */
[----:B------:R-:W-:Y:S02]  /*9c00*/  F2FP.F16.F32.PACK_AB R89, R159, R158 ;  /* 0x0000009e9f59723e */ /* 0x000fe400000000ff */
[----:B------:R-:W-:Y:S02]  /*9c10*/  F2FP.F16.F32.PACK_AB R90, R93, R92 ;  /* 0x0000005c5d5a723e */ /* 0x000fe400000000ff */
[----:B------:R-:W-:Y:S02]  /*9c20*/  F2FP.F16.F32.PACK_AB R91, R161, R160 ;  /* 0x000000a0a15b723e */ /* 0x000fe400000000ff */
[----:B------:R-:W-:Y:S02]  /*9c30*/  F2FP.F16.F32.PACK_AB R96, R97, R96 ;  /* 0x000000606160723e */ /* 0x000fe400000000ff */
[----:B------:R-:W-:Y:S01]  /*9c40*/  MOV R86, R86 ;  /* 0x0000005600567202 */ /* 0x000fe20000000f00 */
[----:B------:R2:W-:Y:S01]  /*9c50*/  STSM.16.M88.4 [R5], R88 ;  /* 0x0000005805007844 */ /* 0x0005e20000000200 */
[----:B------:R-:W-:-:S02]  /*9c60*/  MOV R0, R106 ;  /* 0x0000006a00007202 */ /* 0x000fc40000000f00 */
[----:B------:R-:W-:Y:S02]  /*9c70*/  F2FP.F16.F32.PACK_AB R97, R163, R162 ;  /* 0x000000a2a361723e */ /* 0x000fe400000000ff */
[----:B------:R-:W-:Y:S02]  /*9c80*/  F2FP.F16.F32.PACK_AB R98, R101, R100 ;  /* 0x000000646562723e */ /* 0x000fe400000000ff */
[----:B------:R-:W-:Y:S02]  /*9c90*/  F2FP.F16.F32.PACK_AB R99, R165, R164 ;  /* 0x000000a4a563723e */ /* 0x000fe400000000ff */
[----:B------:R-:W-:Y:S02]  /*9ca0*/  F2FP.F16.F32.PACK_AB R104, R105, R104 ;  /* 0x000000686968723e */ /* 0x000fe400000000ff */
[----:B------:R-:W-:Y:S01]  /*9cb0*/  F2FP.F16.F32.PACK_AB R105, R167, R166 ;  /* 0x000000a6a769723e */ /* 0x000fe200000000ff */
[----:B------:R2:W-:Y:S01]  /*9cc0*/  STSM.16.M88.4 [R86], R96 ;  /* 0x0000006056007844 */ /* 0x0005e20000000200 */
[----:B------:R-:W-:-:S02]  /*9cd0*/  F2FP.F16.F32.PACK_AB R106, R109, R108 ;  /* 0x0000006c6d6a723e */ /* 0x000fc400000000ff */
[----:B------:R-:W-:Y:S02]  /*9ce0*/  F2FP.F16.F32.PACK_AB R107, R169, R168 ;  /* 0x000000a8a96b723e */ /* 0x000fe400000000ff */
[----:B------:R-:W-:Y:S02]  /*9cf0*/  F2FP.F16.F32.PACK_AB R112, R113, R112 ;  /* 0x000000707170723e */ /* 0x000fe400000000ff */
[----:B------:R-:W-:Y:S01]  /*9d00*/  F2FP.F16.F32.PACK_AB R120, R121, R120 ;  /* 0x000000787978723e */ /* 0x000fe200000000ff */
[----:B------:R2:W-:Y:S01]  /*9d10*/  STSM.16.M88.4 [R4], R104 ;  /* 0x0000006804007844 */ /* 0x0005e20000000200 */
[----:B------:R-:W-:Y:S02]  /*9d20*/  MOV R94, R94 ;  /* 0x0000005e005e7202 */ /* 0x000fe40000000f00 */
[----:B------:R-:W-:Y:S02]  /*9d30*/  F2FP.F16.F32.PACK_AB R113, R171, R170 ;  /* 0x000000aaab71723e */ /* 0x000fe400000000ff */
[----:B-1----:R-:W-:-:S02]  /*9d40*/  F2FP.F16.F32.PACK_AB R114, R117, R116 ;  /* 0x000000747572723e */ /* 0x002fc400000000ff */
[----:B------:R-:W-:Y:S02]  /*9d50*/  F2FP.F16.F32.PACK_AB R115, R119, R118 ;  /* 0x000000767773723e */ /* 0x000fe400000000ff */
        /* <DEDUP_REMOVED lines=8> */
[----:B------:R-:W-:Y:S02]  /*9de0*/  MOV R102, R102 ;  /* 0x0000006600667202 */ /* 0x000fe40000000f00 */
        /* <DEDUP_REMOVED lines=36> */
[----:B------:R-:W-:Y:S02]  /*a030*/  IMAD.U32 R5, RZ, RZ, UR5 ;  /* 0x00000005ff057e24 */ /* 0x000fe4000f8e00ff */
[----:B------:R-:W-:Y:S01]  /*a040*/  IMAD.U32 R4, RZ, RZ, UR4 ;  /* 0x00000004ff047e24 */ /* 0x000fe2000f8e00ff */
        /* <DEDUP_REMOVED lines=8> */
[C---:B------:R-:W-:Y:S01]  /*a0d0*/  VIADD R8, R7.reuse, 0x8 ;  /* 0x0000000807087836 */ /* 0x040fe20000000000 */
[----:B------:R-:W-:Y:S01]  /*a0e0*/  IADD3 R0, P2, R7, R4, RZ ;  /* 0x0000000407007210 */ /* 0x000fe20007f5e0ff */
[----:B------:R-:W-:-:S03]  /*a0f0*/  IMAD R6, R9, UR36, R6 ;  /* 0x0000002409067c24 */ /* 0x000fc6000f8e0206 */
[----:B------:R-:W-:Y:S01]  /*a100*/  ISETP.GE.OR P0, PT, R8, UR4, P0 ;  /* 0x0000000408007c0c */ /* 0x000fe20008706670 */
[----:B------:R-:W-:Y:S01]  /*a110*/  ULDC.64 UR4, c[0x0][0xc40] ;  /* 0x0003100000047ab9 */ /* 0x000fe20000000a00 */
[----:B------:R-:W-:Y:S02]  /*a120*/  IADD3.X R3, R3, R5, R6, P2, !PT ;  /* 0x0000000503037210 */ /* 0x000fe400017fe406 */
[----:B------:R-:W-:-:S04]  /*a130*/  LEA R4, P2, R0, UR4, 0x2 ;  /* 0x0000000400047c11 */ /* 0x000fc8000f8410ff */
[----:B------:R-:W-:-:S05]  /*a140*/  LEA.HI.X R5, R0, UR5, R3, 0x2, P2 ;  /* 0x0000000500057c11 */ /* 0x000fca00090f1403 */
[----:B------:R1:W-:Y:S04]  /*a150*/  @!P1 STG.E desc[UR54][R4.64], R157 ;  /* 0x0000009d04009986 */ /* 0x0003e8000c101936 */
[----:B------:R1:W-:Y:S02]  /*a160*/  @!P0 STG.E desc[UR54][R4.64+0x20], R156 ;  /* 0x0000209c04008986 */ /* 0x0003e4000c101936 */
.L_x_2828:
[----:B--2---:R-:W2:Y:S01]  /*a170*/  SHFL.IDX PT, R0, R187, RZ, 0x1f ;  /* 0x00001fffbb007589 */ /* 0x004ea200000e0000 */
[----:B------:R-:W-:Y:S02]  /*a180*/  ULDC UR4, c[0x0][0xc] ;  /* 0x0000030000047ab9 */ /* 0x000fe40000000800 */
[----:B------:R-:W-:Y:S01]  /*a190*/  UIADD3 UR41, UR4, UR41, URZ ;  /* 0x0000002904297290 */ /* 0x000fe2000fffe03f */
[----:B--2---:R-:W-:-:S13]  /*a1a0*/  ISETP.NE.AND P0, PT, R0, 0x7, PT ;  /* 0x000000070000780c */ /* 0x004fda0003f05270 */
        /* <DEDUP_REMOVED lines=26> */
[----:B--2---:R-:W-:Y:S01]  /*a350*/  UMOV UR32, UR6 ;  /* 0x0000000600207c82 */ /* 0x004fe20008000000 */
[----:B------:R-:W-:Y:S01]  /*a360*/  UMOV UR33, UR7 ;  /* 0x0000000700217c82 */ /* 0x000fe20008000000 */
[----:B------:R-:W-:Y:S01]  /*a370*/  UIADD3 UR6, UR42, 0xa000, URZ ;  /* 0x0000a0002a067890 */ /* 0x000fe2000fffe03f */
[----:B------:R2:W-:Y:S01]  /*a380*/  UTMASTG.5D [UR32], [UR4] ;  /* 0x00000020040073b5 */ /* 0x0005e20008020000 */
[----:B------:R-:W-:Y:S01]  /*a390*/  UMOV UR7, 0x140 ;  /* 0x0000014000077882 */ /* 0x000fe20000000000 */
[----:B--2---:R-:W-:Y:S01]  /*a3a0*/  UMOV UR32, UR8 ;  /* 0x0000000800207c82 */ /* 0x004fe20008000000 */
[----:B------:R-:W-:Y:S01]  /*a3b0*/  UMOV UR33, UR9 ;  /* 0x0000000900217c82 */ /* 0x000fe20008000000 */
[----:B------:R-:W-:Y:S01]  /*a3c0*/  UIADD3 UR8, UR42, 0xc000, URZ ;  /* 0x0000c0002a087890 */ /* 0x000fe2000fffe03f */
[----:B------:R2:W-:Y:S01]  /*a3d0*/  UTMASTG.5D [UR32], [UR4] ;  /* 0x00000020040073b5 */ /* 0x0005e20008020000 */
[----:B------:R-:W-:Y:S01]  /*a3e0*/  UIADD3 UR9, UR42, 0xe000, URZ ;  /* 0x0000e0002a097890 */ /* 0x000fe2000fffe03f */
[----:B--2---:R-:W-:Y:S01]  /*a3f0*/  UMOV UR32, UR10 ;  /* 0x0000000a00207c82 */ /* 0x004fe20008000000 */
[----:B------:R-:W-:-:S02]  /*a400*/  UMOV UR33, UR11 ;  /* 0x0000000b00217c82 */ /* 0x000fc40008000000 */
[----:B------:R2:W-:Y:S02]  /*a410*/  UTMASTG.5D [UR32], [UR4] ;  /* 0x00000020040073b5 */ /* 0x0005e40008020000 */
[----:B--2---:R-:W-:Y:S01]  /*a420*/  UMOV UR32, UR12 ;  /* 0x0000000c00207c82 */ /* 0x004fe20008000000 */
[----:B------:R-:W-:Y:S02]  /*a430*/  UMOV UR33, UR13 ;  /* 0x0000000d00217c82 */ /* 0x000fe40008000000 */
[----:B------:R2:W-:Y:S02]  /*a440*/  UTMASTG.5D [UR32], [UR4] ;  /* 0x00000020040073b5 */ /* 0x0005e40008020000 */
[----:B--2---:R-:W-:Y:S01]  /*a450*/  UMOV UR32, UR6 ;  /* 0x0000000600207c82 */ /* 0x004fe20008000000 */
[----:B------:R-:W-:Y:S01]  /*a460*/  UMOV UR33, UR7 ;  /* 0x0000000700217c82 */ /* 0x000fe20008000000 */
[----:B------:R-:W-:Y:S01]  /*a470*/  UMOV UR6, 0x180 ;  /* 0x0000018000067882 */ /* 0x000fe20000000000 */
[----:B------:R2:W-:Y:S02]  /*a480*/  UTMASTG.5D [UR32], [UR4] ;  /* 0x00000020040073b5 */ /* 0x0005e40008020000 */
[----:B--2---:R-:W-:Y:S01]  /*a490*/  UMOV UR32, UR8 ;  /* 0x0000000800207c82 */ /* 0x004fe20008000000 */
[----:B------:R-:W-:Y:S01]  /*a4a0*/  UMOV UR33, UR6 ;  /* 0x0000000600217c82 */ /* 0x000fe20008000000 */
[----:B------:R-:W-:Y:S01]  /*a4b0*/  UMOV UR6, 0x1c0 ;  /* 0x000001c000067882 */ /* 0x000fe20000000000 */
        /* <DEDUP_REMOVED lines=9> */
.L_x_2830:
[----:B------:R-:W-:Y:S05]  /*a550*/  BSYNC B0 ;  /* 0x0000000000007941 */ /* 0x000fea0003800000 */
.L_x_2829:
[----:B------:R-:W2:Y:S02]  /*a560*/  LDC R0, c[0x0][0xea4] ;  /* 0x0003a900ff007b82 */ /* 0x000ea40000000800 */
[----:B--2---:R-:W-:-:S13]  /*a570*/  ISETP.LE.AND P0, PT, R0, UR41, PT ;  /* 0x0000002900007c0c */ /* 0x004fda000bf03270 */
[----:B------:R-:W-:Y:S05]  /*a580*/  @!P0 BRA `(.L_x_2831) ;  /* 0xffffff6800408947 */ /* 0x000fea000383ffff */
[----:B------:R-:W-:Y:S05]  /*a590*/  EXIT ;  /* 0x000000000000794d */ /* 0x000fea0003800000 */
.L_x_2801:
[----:B------:R-:W-:-:S08]  /*a5a0*/  NOP ;  /* 0x0000000000007918 */ /* 0x000fd00000000000 */
[----:B------:R-:W1:-:S00]  /*a5b0*/  USETMAXREG.DEALLOC.CTAPOOL 0x18 ;  /* 0x00000018000079c8 */ /* 0x000e4000080e0500 */
[----:B-1----:R-:W-:-:S06]  /*a5c0*/  LOP3.LUT R0, R0, 0x3, RZ, 0xc0, !PT ;  /* 0x0000000300007812 */ /* 0x002fcc00078ec0ff */
[----:B------:R-:W1:Y:S02]  /*a5d0*/  SHFL.IDX PT, R0, R0, RZ, 0x1f ;  /* 0x00001fff00007589 */ /* 0x000e6400000e0000 */
[----:B-1----:R-:W-:-:S13]  /*a5e0*/  ISETP.NE.AND P0, PT, R0, RZ, PT ;  /* 0x000000ff0000720c */ /* 0x002fda0003f05270 */
[----:B------:R-:W-:Y:S05]  /*a5f0*/  @P0 EXIT ;  /* 0x000000000000094d */ /* 0x000fea0003800000 */
[----:B------:R-:W1:Y:S01]  /*a600*/  S2UR UR4, SR_CTAID.X ;  /* 0x00000000000479c3 */ /* 0x000e620000002500 */
[----:B------:R-:W-:Y:S01]  /*a610*/  MOV R16, RZ ;  /* 0x000000ff00107202 */ /* 0x000fe20000000f00 */
[----:B------:R-:W-:Y:S02]  /*a620*/  IMAD.MOV.U32 R2, RZ, RZ, 0x1 ;  /* 0x00000001ff027424 */ /* 0x000fe400078e00ff */
[----:B------:R-:W-:-:S04]  /*a630*/  IMAD.MOV.U32 R17, RZ, RZ, 0x1 ;  /* 0x00000001ff117424 */ /* 0x000fc800078e00ff */
[----:B------:R-:W1:Y:S02]  /*a640*/  LDC R0, c[0x0][0xea4] ;  /* 0x0003a900ff007b82 */ /* 0x000e640000000800 */
[----:B-1----:R-:W-:-:S13]  /*a650*/  ISETP.LE.AND P0, PT, R0, UR4, PT ;  /* 0x0000000400007c0c */ /* 0x002fda000bf03270 */
[----:B------:R-:W-:Y:S05]  /*a660*/  @P0 BRA `(.L_x_2832) ;  /* 0x0000003000600947 */ /* 0x000fea0003800000 */
[----:B------:R-:W-:Y:S01]  /*a670*/  MOV R0, UR4 ;  /* 0x0000000400007c02 */ /* 0x000fe20008000f00 */
[----:B------:R-:W-:Y:S01]  /*a680*/  ULDC UR4, c[0x0][0xc] ;  /* 0x0000030000047ab9 */ /* 0x000fe20000000800 */
[----:B------:R-:W-:Y:S01]  /*a690*/  IMAD.MOV.U32 R16, RZ, RZ, RZ ;  /* 0x000000ffff107224 */ /* 0x000fe200078e00ff */
[----:B------:R-:W-:Y:S01]  /*a6a0*/  ULDC.64 UR46, c[0x0][0x198] ;  /* 0x00006600002e7ab9 */ /* 0x000fe20000000a00 */
[----:B------:R-:W-:Y:S01]  /*a6b0*/  IMAD.MOV.U32 R17, RZ, RZ, 0x1 ;  /* 0x00000001ff117424 */ /* 0x000fe200078e00ff */
[----:B------:R1:W-:Y:S04]  /*a6c0*/  STL [R1+0xc], R0 ;  /* 0x00000c0001007387 */ /* 0x0003e80000100800 */
[----:B------:R2:W-:Y:S01]  /*a6d0*/  STL [R1+0x18], RZ ;  /* 0x000018ff01007387 */ /* 0x0005e20000100800 */
[----:B-1----:R-:W-:-:S05]  /*a6e0*/  MOV R0, UR4 ;  /* 0x0000000400007c02 */ /* 0x002fca0008000f00 */
[----:B------:R2:W-:Y:S02]  /*a6f0*/  STL [R1+0x1c], R0 ;  /* 0x00001c0001007387 */ /* 0x0005e40000100800 */
.L_x_2876:
[----:B---3--:R-:W3:Y:S01]  /*a700*/  LDL R4, [R1+0xc] ;  /* 0x00000c0001047983 */ /* 0x008ee20000100800 */
[----:B-12---:R-:W1:Y:S01]  /*a710*/  LDC R0, c[0x0][0xea8] ;  /* 0x0003aa00ff007b82 */ /* 0x006e620000000800 */
[----:B------:R-:W-:Y:S05]  /*a720*/  YIELD ;  /* 0x0000000000007946 */ /* 0x000fea0003800000 */
[----:B------:R-:W-:Y:S02]  /*a730*/  ULDC.64 UR4, c[0x0][0x3f8] ;  /* 0x0000fe0000047ab9 */ /* 0x000fe40000000a00 */
[----:B------:R-:W2:Y:S01]  /*a740*/  LDC R19, c[0x0][0xeb4] ;  /* 0x0003ad00ff137b82 */ /* 0x000ea20000000800 */
[----:B------:R-:W-:-:S03]  /*a750*/  UISETP.NE.U32.AND UP0, UPT, UR4, URZ, UPT ;  /* 0x0000003f0400728c */ /* 0x000fc6000bf05070 */
[----:B------:R-:W-:Y:S01]  /*a760*/  ULDC UR4, c[0x0][0x404] ;  /* 0x0001010000047ab9 */ /* 0x000fe20000000800 */
[----:B------:R-:W-:-:S04]  /*a770*/  UISETP.NE.AND.EX UP0, UPT, UR5, URZ, UPT, UP0 ;  /* 0x0000003f0500728c */ /* 0x000fc8000bf05300 */
[----:B------:R-:W-:Y:S01]  /*a780*/  USEL UR4, UR4, 0x1, UP0 ;  /* 0x0000000104047887 */ /* 0x000fe20008000000 */
[----:B-1----:R-:W-:Y:S02]  /*a790*/  ISETP.NE.AND P0, PT, R0, 0x1, PT ;  /* 0x000000010000780c */ /* 0x002fe40003f05270 */
[----:B--2---:R-:W-:-:S11]  /*a7a0*/  ISETP.NE.AND P1, PT, R19, 0x1, PT ;  /* 0x000000011300780c */ /* 0x004fd60003f25270 */
[----:B------:R-:W3:Y:S08]  /*a7b0*/  @P0 LDC R0, c[0x0][0xeac] ;  /* 0x0003ab00ff000b82 */ /* 0x000ef00000000800 */
[----:B------:R-:W1:Y:S08]  /*a7c0*/  @P0 LDC R5, c[0x0][0xeb0] ;  /* 0x0003ac00ff050b82 */ /* 0x000e700000000800 */
[----:B------:R-:W2:Y:S01]  /*a7d0*/  @P1 LDC.64 R2, c[0x0][0xeb8] ;  /* 0x0003ae00ff021b82 */ /* 0x000ea20000000a00 */
[----:B---3--:R-:W-:-:S05]  /*a7e0*/  @P0 IMAD.HI.U32 R0, R4, R0, RZ ;  /* 0x0000000004000227 */ /* 0x008fca00078e00ff */
[----:B-1----:R-:W-:Y:S02]  /*a7f0*/  @P0 SHF.R.U32.HI R4, RZ, R5, R0 ;  /* 0x00000005ff040219 */ /* 0x002fe40000011600 */
[----:B------:R-:W1:Y:S01]  /*a800*/  S2R R5, SR_CgaCtaId ;  /* 0x0000000000057919 */ /* 0x000e620000008800 */
[----:B------:R-:W3:Y:S02]  /*a810*/  LDC R0, c[0x0][0x2e0] ;  /* 0x0000b800ff007b82 */ /* 0x000ee40000000800 */
[----:B--2---:R-:W-:Y:S01]  /*a820*/  @P1 IMAD.HI.U32 R2, R4, R2, RZ ;  /* 0x0000000204021227 */ /* 0x004fe200078e00ff */
[----:B------:R2:W-:Y:S03]  /*a830*/  STL [R1+0x4], R4 ;  /* 0x0000040401007387 */ /* 0x0005e60000100800 */
[----:B------:R-:W-:Y:S01]  /*a840*/  IMAD.MOV.U32 R18, RZ, RZ, R4 ;  /* 0x000000ffff127224 */ /* 0x000fe200078e0004 */
[----:B------:R-:W-:-:S02]  /*a850*/  @P1 SHF.R.U32.HI R18, RZ, R3, R2 ;  /* 0x00000003ff121219 */ /* 0x000fc40000011602 */
[----:B------:R-:W-:Y:S01]  /*a860*/  MOV R2, 0x400 ;  /* 0x0000040000027802 */ /* 0x000fe20000000f00 */
[----:B---3--:R-:W-:-:S03]  /*a870*/  IMAD R6, R0, UR4, RZ ;  /* 0x0000000400067c24 */ /* 0x008fc6000f8e02ff */
[----:B-1----:R-:W-:-:S05]  /*a880*/  LEA R7, R5, R2, 0x18 ;  /* 0x0000000205077211 */ /* 0x002fca00078ec0ff */
[----:B------:R-:W-:Y:S01]  /*a890*/  VIADD R0, R7, 0x22400 ;  /* 0x0002240007007836 */ /* 0x000fe20000000000 */
[----:B------:R2:W-:Y:S04]  /*a8a0*/  STL [R1], R7 ;  /* 0x0000000701007387 */ /* 0x0005e80000100800 */
        /* <DEDUP_REMOVED lines=14> */
[----:B--2---:R-:W-:Y:S01]  /*a990*/  IMAD.U32 R4, RZ, RZ, UR6 ;  /* 0x00000006ff047e24 */ /* 0x004fe2000f8e00ff */
[----:B------:R-:W-:Y:S01]  /*a9a0*/  MOV R5, UR7 ;  /* 0x0000000700057c02 */ /* 0x000fe20008000f00 */
        /* <DEDUP_REMOVED lines=10> */
.L_x_2833:
[----:B------:R-:W2:Y:S02]  /*aa50*/  LDL R2, [R1] ;  /* 0x0000000001027983 */ /* 0x000ea40000100800 */
        /* <DEDUP_REMOVED lines=19> */
.L_x_2835:
        /* <DEDUP_REMOVED lines=16> */
.L_x_2834:
[----:B------:R-:W2:Y:S01]  /*ac90*/  LDL.LU R5, [R1+0x4] ;  /* 0x0000040001057983 */ /* 0x000ea20000300800 */
[----:B------:R-:W1:Y:S01]  /*aca0*/  LDC R0, c[0x0][0x428] ;  /* 0x00010a00ff007b82 */ /* 0x000e620000000800 */
[----:B------:R-:W-:Y:S02]  /*acb0*/  ULDC.64 UR4, c[0x0][0xaf0] ;  /* 0x0002bc0000047ab9 */ /* 0x000fe40000000a00 */
[----:B------:R-:W3:Y:S01]  /*acc0*/  LDL R4, [R1+0xc] ;  /* 0x00000c0001047983 */ /* 0x000ee20000100800 */
[----:B------:R-:W-:Y:S01]  /*acd0*/  ISETP.NE.U32.AND P0, PT, RZ, UR4, PT ;  /* 0x00000004ff007c0c */ /* 0x000fe2000bf05070 */
[----:B------:R-:W-:Y:S01]  /*ace0*/  IMAD.MOV.U32 R6, RZ, RZ, R18 ;  /* 0x000000ffff067224 */ /* 0x000fe200078e0012 */
[----:B------:R-:W-:Y:S01]  /*acf0*/  ULDC UR4, c[0x0][0xea8] ;  /* 0x0003aa0000047ab9 */ /* 0x000fe20000000800 */
[----:B------:R-:W4:Y:S01]  /*ad00*/  S2R R7, SR_TID.X ;  /* 0x0000000000077919 */ /* 0x000f220000002100 */
[----:B------:R-:W-:Y:S02]  /*ad10*/  ISETP.NE.AND.EX P0, PT, RZ, UR5, PT, P0 ;  /* 0x00000005ff007c0c */ /* 0x000fe4000bf05300 */
[----:B-1----:R-:W-:-:S02]  /*ad20*/  ISETP.NE.AND P1, PT, R0, 0x1, PT ;  /* 0x000000010000780c */ /* 0x002fc40003f25270 */
[----:B------:R-:W-:-:S11]  /*ad30*/  MOV R0, R19 ;  /* 0x0000001300007202 */ /* 0x000fd60000000f00 */
        /* <DEDUP_REMOVED lines=15> */
[----:B--2---:R-:W-:-:S04]  /*ae30*/  IMAD.MOV R8, RZ, RZ, -R5 ;  /* 0x000000ffff087224 */ /* 0x004fc800078e0a05 */
[----:B---3--:R-:W-:-:S05]  /*ae40*/  IMAD R8, R8, UR4, R4 ;  /* 0x0000000408087c24 */ /* 0x008fca000f8e0204 */
[----:B-1----:R-:W-:-:S07]  /*ae50*/  SHF.L.U32 R8, R8, 0x6, RZ ;  /* 0x0000000608087819 */ /* 0x002fce00000006ff */
.L_x_2836:
        /* <DEDUP_REMOVED lines=17> */
.L_x_2891:
[----:B------:R-:W2:Y:S01]  /*af70*/  LDL R5, [R1+0x8] ;  /* 0x0000080001057983 */ /* 0x000ea20000100800 */
[----:B------:R-:W-:Y:S01]  /*af80*/  UMOV UR4, 0xffffffff ;  /* 0xffffffff00047882 */ /* 0x000fe20000000000 */
[----:B------:R-:W-:Y:S01]  /*af90*/  SHF.R.S32.HI R7, RZ, 0x1f, R6 ;  /* 0x0000001fff077819 */ /* 0x000fe20000011406 */
[----:B--2---:R-:W-:Y:S01]  /*afa0*/  VIADD R9, R5, 0xffffffff ;  /* 0xffffffff05097836 */ /* 0x004fe20000000000 */
[----:B------:R-:W-:Y:S06]  /*afb0*/  BRA.DIV UR4, `(.L_x_2838) ;  /* 0x0000002e04787947 */ /* 0x000fec000b800000 */
[----:B------:R-:W-:-:S13]  /*afc0*/  ELECT P6, URZ, PT ;  /* 0x00000000003f782f */ /* 0x000fda00038c0000 */
.L_x_2894:
        /* <DEDUP_REMOVED lines=11> */
[----:B------:R-:W-:-:S04]  /*b080*/  IMAD R10, R7, UR4, RZ ;  /* 0x00000004070a7c24 */ /* 0x000fc8000f8e02ff */
[----:B------:R-:W-:Y:S02]  /*b090*/  IMAD.MOV R5, RZ, RZ, -R4 ;  /* 0x000000ffff057224 */ /* 0x000fe400078e0a04 */
[----:B------:R-:W-:Y:S02]  /*b0a0*/  IMAD R10, R6, UR5, R10 ;  /* 0x00000005060a7c24 */ /* 0x000fe4000f8e020a */
[----:B------:R-:W-:-:S05]  /*b0b0*/  IMAD R5, R11, R5, R9 ;  /* 0x000000050b057224 */ /* 0x000fca00078e0209 */
[----:B------:R2:W-:Y:S02]  /*b0c0*/  STL [R1+0x10], R5 ;  /* 0x0000100501007387 */ /* 0x0005e40000100800 */
[----:B--2---:R-:W-:-:S03]  /*b0d0*/  SHF.R.S32.HI R5, RZ, 0x1f, R4 ;  /* 0x0000001fff057819 */ /* 0x004fc60000011404 */
[----:B------:R-:W-:-:S04]  /*b0e0*/  IMAD.WIDE.U32 R4, R6, UR4, R4 ;  /* 0x0000000406047c25 */ /* 0x000fc8000f8e0004 */
[----:B------:R-:W-:Y:S01]  /*b0f0*/  IMAD.IADD R5, R5, 0x1, R10 ;  /* 0x0000000105057824 */ /* 0x000fe200078e020a */
[----:B------:R-:W-:-:S04]  /*b100*/  LEA R10, P1, R4, R2, 0x2 ;  /* 0x00000002040a7211 */ /* 0x000fc800078210ff */
[----:B------:R-:W-:-:S05]  /*b110*/  LEA.HI.X R11, R4, R3, R5, 0x2, P1 ;  /* 0x00000003040b7211 */ /* 0x000fca00008f1405 */
[----:B------:R2:W5:Y:S04]  /*b120*/  LDG.E R4, desc[UR54][R10.64] ;  /* 0x000000360a047981 */ /* 0x000568000c1e1900 */
.L_x_2840:
[----:B--2---:R-:W2:Y:S01]  /*b130*/  S2R R10, SR_CgaCtaId ;  /* 0x00000000000a7919 */ /* 0x004ea20000008800 */
[----:B------:R-:W-:-:S04]  /*b140*/  MOV R5, 0x400 ;  /* 0x0000040000057802 */ /* 0x000fc80000000f00 */
[----:B--2---:R-:W-:-:S04]  /*b150*/  LEA R5, R10, R5, 0x18 ;  /* 0x000000050a057211 */ /* 0x004fc800078ec0ff */
[----:B------:R-:W-:Y:S02]  /*b160*/  LEA R10, R16, R5, 0x3 ;  /* 0x00000005100a7211 */ /* 0x000fe400078e18ff */
[----:B------:R-:W-:-:S04]  /*b170*/  SHF.L.U32 R5, R17, 0x1f, RZ ;  /* 0x0000001f11057819 */ /* 0x000fc800000006ff */
[----:B------:R-:W2:Y:S02]  /*b180*/  SYNCS.PHASECHK.TRANS64.TRYWAIT P1, [R10+URZ+0x38840], R5 ;  /* 0x038840050a0075a7 */ /* 0x000ea4000802017f */
[----:B--2---:R-:W-:Y:S05]  /*b190*/  @!P1 BRA `(.L_x_2841) ;  /* 0x0000002c00209947 */ /* 0x004fea0003800000 */
.L_x_2895:
        /* <DEDUP_REMOVED lines=11> */
.L_x_2842:
[----:B------:R-:W3:Y:S01]  /*b250*/  LDL R11, [R1+0x10] ;  /* 0x00001000010b7983 */ /* 0x000ee20000100800 */
[----:B--2---:R-:W-:Y:S01]  /*b260*/  MOV R5, 0x400 ;  /* 0x0000040000057802 */ /* 0x004fe20000000f00 */
[----:B------:R-:W2:Y:S01]  /*b270*/  S2R R12, SR_CgaCtaId ;  /* 0x00000000000c7919 */ /* 0x000ea20000008800 */
[----:B------:R-:W-:Y:S01]  /*b280*/  R2UR UR9, R10 ;  /* 0x000000000a0972ca */ /* 0x000fe200000e0000 */
[----:B------:R-:W-:Y:S01]  /*b290*/  UIADD3 UR4, UP0, UR46, 0x370, URZ ;  /* 0x000003702e047890 */ /* 0x000fe2000ff1e03f */
[----:B------:R-:W-:Y:S02]  /*b2a0*/  R2UR UR12, R0 ;  /* 0x00000000000c72ca */ /* 0x000fe400000e0000 */
[----:B-----5:R-:W-:Y:S01]  /*b2b0*/  R2UR UR13, R4 ;  /* 0x00000000040d72ca */ /* 0x020fe200000e0000 */
[----:B------:R-:W-:Y:S01]  /*b2c0*/  UIADD3.X UR5, URZ, UR47, URZ, UP0, !UPT ;  /* 0x0000002f3f057290 */ /* 0x000fe200087fe43f */
[----:B--2---:R-:W-:-:S04]  /*b2d0*/  LEA R5, R12, R5, 0x18 ;  /* 0x000000050c057211 */ /* 0x004fc800078ec0ff */
[----:B------:R-:W-:-:S04]  /*b2e0*/  LEA R5, R16, R5, 0xd ;  /* 0x0000000510057211 */ /* 0x000fc800078e68ff */
[----:B------:R-:W-:Y:S01]  /*b2f0*/  R2UR UR8, R5 ;  /* 0x00000000050872ca */ /* 0x000fe200000e0000 */
[----:B------:R-:W-:Y:S01]  /*b300*/  UIADD3 UR9, UR9, 0x38830, URZ ;  /* 0x0003883009097890 */ /* 0x000fe2000fffe03f */
[----:B------:R-:W-:Y:S01]  /*b310*/  UMOV UR6, 0x0 ;  /* 0x0000000000067882 */ /* 0x000fe20000000000 */
[----:B------:R-:W-:Y:S01]  /*b320*/  UMOV UR7, 0x14f00000 ;  /* 0x14f0000000077882 */ /* 0x000fe20000000000 */
[----:B------:R-:W-:-:S09]  /*b330*/  UMOV UR10, URZ ;  /* 0x0000003f000a7c82 */ /* 0x000fd20008000000 */
[----:B------:R-:W-:Y:S01]  /*b340*/  UIADD3 UR8, UR8, 0x22400, URZ ;  /* 0x0002240008087890 */ /* 0x000fe2000fffe03f */
[----:B---3--:R-:W-:-:S13]  /*b350*/  R2UR UR11, R11 ;  /* 0x000000000b0b72ca */ /* 0x008fda00000e0000 */
[----:B------:R-:W-:-:S09]  /*b360*/  USHF.L.U32 UR11, UR11, 0x6, URZ ;  /* 0x000000060b0b7899 */ /* 0x000fd2000800063f */
[----:B------:R2:W-:Y:S02]  /*b370*/  UTMALDG.4D [UR8], [UR4], desc[UR6] ;  /* 0x00000608040075b4 */ /* 0x0005e40008019000 */
[----:B--2---:R-:W-:Y:S01]  /*b380*/  NOP ;  /* 0x0000000000007918 */ /* 0x004fe20000000000 */
.L_x_2839:
[----:B------:R-:W2:Y:S01]  /*b390*/  S2R R12, SR_CgaCtaId ;  /* 0x00000000000c7919 */ /* 0x000ea20000008800 */
[----:B------:R-:W-:Y:S05]  /*b3a0*/  WARPSYNC.ALL ;  /* 0x0000000000007948 */ /* 0x000fea0003800000 */
[----:B------:R-:W-:Y:S01]  /*b3b0*/  BAR.SYNC.DEFER_BLOCKING 0x8, 0xa0 ;  /* 0x0202800000007b1d */ /* 0x000fe20000010000 */
[----:B------:R-:W-:Y:S02]  /*b3c0*/  ELECT P1, URZ, PT ;  /* 0x00000000003f782f */ /* 0x000fe40003820000 */
[----:B------:R-:W-:-:S03]  /*b3d0*/  MOV R11, 0x400 ;  /* 0x00000400000b7802 */ /* 0x000fc60000000f00 */
[----:B------:R-:W-:Y:S01]  /*b3e0*/  BSSY B0, `(.L_x_2843) ;  /* 0x000004c000007945 */ /* 0x000fe20003800000 */
[----:B--2---:R-:W-:-:S07]  /*b3f0*/  LEA R11, R12, R11, 0x18 ;  /* 0x0000000b0c0b7211 */ /* 0x004fce00078ec0ff */
[----:B------:R-:W-:Y:S05]  /*b400*/  @!P1 BRA `(.L_x_2844) ;  /* 0x0000000400249947 */ /* 0x000fea0003800000 */
[----:B------:R-:W-:Y:S01]  /*b410*/  R2UR UR16, R11 ;  /* 0x000000000b1072ca */ /* 0x000fe200000e0000 */
[----:B------:R-:W-:Y:S01]  /*b420*/  UIADD3 UR14, UP0, UR46, 0x270, URZ ;  /* 0x000002702e0e7890 */ /* 0x000fe2000ff1e03f */
[----:B------:R-:W-:Y:S01]  /*b430*/  R2UR UR11, R8 ;  /* 0x00000000080b72ca */ /* 0x000fe200000e0000 */
[----:B------:R-:W-:Y:S01]  /*b440*/  IMAD.MOV.U32 R5, RZ, RZ, 0x2000 ;  /* 0x00002000ff057424 */ /* 0x000fe200078e00ff */
[----:B------:R-:W-:Y:S01]  /*b450*/  R2UR UR12, R19 ;  /* 0x00000000130c72ca */ /* 0x000fe200000e0000 */
[----:B------:R-:W-:Y:S01]  /*b460*/  UIADD3.X UR15, URZ, UR47, URZ, UP0, !UPT ;  /* 0x0000002f3f0f7290 */ /* 0x000fe200087fe43f */
[----:B------:R-:W-:Y:S01]  /*b470*/  R2UR UR13, R18 ;  /* 0x00000000120d72ca */ /* 0x000fe200000e0000 */
[----:B------:R-:W-:Y:S01]  /*b480*/  UIADD3 UR4, UP0, UR46, 0x770, URZ ;  /* 0x000007702e047890 */ /* 0x000fe2000ff1e03f */
[----:B------:R2:W-:Y:S01]  /*b490*/  SYNCS.ARRIVE.TRANS64 RZ, [R11+URZ+0x38800], R5 ;  /* 0x038800050bff79a7 */ /* 0x0005e2000800003f */
[----:B------:R-:W-:Y:S01]  /*b4a0*/  UMOV UR6, 0x0 ;  /* 0x0000000000067882 */ /* 0x000fe20000000000 */
[----:B------:R-:W-:Y:S01]  /*b4b0*/  UMOV UR7, 0x12f00000 ;  /* 0x12f0000000077882 */ /* 0x000fe20000000000 */
[----:B------:R-:W-:Y:S01]  /*b4c0*/  UMOV UR10, URZ ;  /* 0x0000003f000a7c82 */ /* 0x000fe20008000000 */
[----:B------:R-:W-:Y:S01]  /*b4d0*/  UIADD3.X UR5, URZ, UR47, URZ, UP0, !UPT ;  /* 0x0000002f3f057290 */ /* 0x000fe200087fe43f */
[----:B------:R-:W-:Y:S01]  /*b4e0*/  MOV R8, UR54 ;  /* 0x0000003600087c02 */ /* 0x000fe20008000f00 */
[----:B------:R-:W-:-:S02]  /*b4f0*/  UIADD3 UR8, UR16, 0x20400, URZ ;  /* 0x0002040010087890 */ /* 0x000fc4000fffe03f */
[----:B------:R-:W-:Y:S01]  /*b500*/  UIADD3 UR9, UR16, 0x38800, URZ ;  /* 0x0003880010097890 */ /* 0x000fe2000fffe03f */
[----:B------:R-:W-:Y:S01]  /*b510*/  R2UR UR54, R8 ;  /* 0x00000000083672ca */ /* 0x000fe200000e0000 */
[----:B------:R-:W-:Y:S01]  /*b520*/  UIADD3 UR48, UR16, 0x28400, URZ ;  /* 0x0002840010307890 */ /* 0x000fe2000fffe03f */
[----:B--2---:R-:W-:Y:S01]  /*b530*/  MOV R5, 0x10000 ;  /* 0x0001000000057802 */ /* 0x004fe20000000f00 */
[----:B------:R-:W-:Y:S01]  /*b540*/  UMOV UR50, 0xc0 ;  /* 0x000000c000327882 */ /* 0x000fe20000000000 */
[----:B------:R-:W-:Y:S01]  /*b550*/  UMOV UR51, UR11 ;  /* 0x0000000b00337c82 */ /* 0x000fe20008000000 */
[----:B------:R-:W-:Y:S01]  /*b560*/  MOV R10, UR50 ;  /* 0x00000032000a7c02 */ /* 0x000fe20008000f00 */
[----:B------:R-:W-:Y:S01]  /*b570*/  UMOV UR50, 0x40 ;  /* 0x0000004000327882 */ /* 0x000fe20000000000 */
[----:B------:R-:W-:Y:S01]  /*b580*/  UMOV UR52, UR12 ;  /* 0x0000000c00347c82 */ /* 0x000fe20008000000 */
[----:B------:R2:W-:Y:S01]  /*b590*/  UTMALDG.4D [UR8], [UR14], desc[UR6] ;  /* 0x000006080e0075b4 */ /* 0x0005e20008019000 */
[----:B------:R3:W-:Y:S01]  /*b5a0*/  SYNCS.ARRIVE.TRANS64 RZ, [R11+URZ+0x38810], R5 ;  /* 0x038810050bff79a7 */ /* 0x0007e2000800003f */
[----:B------:R-:W-:Y:S01]  /*b5b0*/  UMOV UR53, UR13 ;  /* 0x0000000d00357c82 */ /* 0x000fe20008000000 */
[----:B------:R-:W-:-:S02]  /*b5c0*/  UIADD3 UR56, UR16, 0x2a400, URZ ;  /* 0x0002a40010387890 */ /* 0x000fc4000fffe03f */
[----:B------:R-:W-:Y:S02]  /*b5d0*/  UIADD3 UR40, UR16, 0x2e400, URZ ;  /* 0x0002e40010287890 */ /* 0x000fe4000fffe03f */
[----:B------:R-:W-:Y:S02]  /*b5e0*/  UIADD3 UR32, UR16, 0x30400, URZ ;  /* 0x0003040010207890 */ /* 0x000fe4000fffe03f */
[----:B------:R-:W-:Y:S01]  /*b5f0*/  UIADD3 UR24, UR16, 0x32400, URZ ;  /* 0x0003240010187890 */ /* 0x000fe2000fffe03f */
[----:B------:R-:W-:Y:S01]  /*b600*/  UMOV UR58, 0x80 ;  /* 0x00000080003a7882 */ /* 0x000fe20000000000 */
[----:B------:R-:W-:Y:S01]  /*b610*/  UMOV UR59, UR11 ;  /* 0x0000000b003b7c82 */ /* 0x000fe20008000000 */
[----:B------:R-:W-:Y:S01]  /*b620*/  UMOV UR60, UR12 ;  /* 0x0000000c003c7c82 */ /* 0x000fe20008000000 */
[----:B------:R-:W-:Y:S01]  /*b630*/  UMOV UR61, UR13 ;  /* 0x0000000d003d7c82 */ /* 0x000fe20008000000 */
        /* <DEDUP_REMOVED lines=11> */
[----:B--2---:R-:W-:Y:S01]  /*b6f0*/  UIADD3 UR8, UR16, 0x26400, URZ ;  /* 0x0002640010087890 */ /* 0x004fe2000fffe03f */
[----:B---3--:R-:W-:Y:S01]  /*b700*/  MOV R5, UR55 ;  /* 0x0000003700057c02 */ /* 0x008fe20008000f00 */
[----:B------:R-:W-:Y:S01]  /*b710*/  UIADD3 UR9, UR16, 0x38810, URZ ;  /* 0x0003881010097890 */ /* 0x000fe2000fffe03f */
[----:B------:R-:W-:Y:S01]  /*b720*/  UMOV UR29, UR13 ;  /* 0x0000000d001d7c82 */ /* 0x000fe20008000000 */
[----:B------:R-:W-:Y:S01]  /*b730*/  UMOV UR18, 0x1c0 ;  /* 0x000001c000127882 */ /* 0x000fe20000000000 */
[----:B------:R-:W-:Y:S01]  /*b740*/  UMOV UR19, UR11 ;  /* 0x0000000b00137c82 */ /* 0x000fe20008000000 */
[----:B------:R-:W-:Y:S01]  /*b750*/  UMOV UR20, UR12 ;  /* 0x0000000c00147c82 */ /* 0x000fe20008000000 */
[----:B------:R-:W-:-:S02]  /*b760*/  UMOV UR21, UR13 ;  /* 0x0000000d00157c82 */ /* 0x000fc40008000000 */
[----:B------:R-:W-:Y:S01]  /*b770*/  UMOV UR49, UR9 ;  /* 0x0000000900317c82 */ /* 0x000fe20008000000 */
[----:B------:R-:W-:Y:S01]  /*b780*/  UMOV UR57, UR9 ;  /* 0x0000000900397c82 */ /* 0x000fe20008000000 */
[----:B------:R-:W-:Y:S01]  /*b790*/  UTMALDG.4D [UR8], [UR4], desc[UR6] ;  /* 0x00000608040075b4 */ /* 0x000fe20008019000 */
[----:B------:R-:W-:Y:S01]  /*b7a0*/  UMOV UR41, UR9 ;  /* 0x0000000900297c82 */ /* 0x000fe20008000000 */
[----:B------:R-:W-:Y:S01]  /*b7b0*/  UMOV UR33, UR9 ;  /* 0x0000000900217c82 */ /* 0x000fe20008000000 */
[----:B------:R-:W-:Y:S01]  /*b7c0*/  UMOV UR25, UR9 ;  /* 0x0000000900197c82 */ /* 0x000fe20008000000 */
[----:B------:R-:W-:Y:S01]  /*b7d0*/  UMOV UR17, UR9 ;  /* 0x0000000900117c82 */ /* 0x000fe20008000000 */
[----:B------:R-:W-:Y:S01]  /*b7e0*/  R2UR UR55, R5 ;  /* 0x00000000053772ca */ /* 0x000fe200000e0000 */
[----:B------:R2:W-:Y:S01]  /*b7f0*/  UTMALDG.4D [UR48], [UR4], desc[UR6] ;  /* 0x00000630040075b4 */ /* 0x0005e20008019000 */
[----:B------:R3:W-:Y:S01]  /*b800*/  UTMALDG.4D [UR56], [UR4], desc[UR6] ;  /* 0x00000638040075b4 */ /* 0x0007e20008019000 */
[----:B--2---:R-:W-:Y:S01]  /*b810*/  R2UR UR50, R10 ;  /* 0x000000000a3272ca */ /* 0x004fe200000e0000 */
[----:B------:R-:W-:-:S02]  /*b820*/  UIADD3 UR48, UR16, 0x2c400, URZ ;  /* 0x0002c40010307890 */ /* 0x000fc4000fffe03f */
[----:B------:R-:W-:-:S10]  /*b830*/  UIADD3 UR16, UR16, 0x34400, URZ ;  /* 0x0003440010107890 */ /* 0x000fd4000fffe03f */
[----:B------:R3:W-:Y:S01]  /*b840*/  UTMALDG.4D [UR48], [UR4], desc[UR6] ;  /* 0x00000630040075b4 */ /* 0x0007e20008019000 */
[----:B------:R3:W-:Y:S01]  /*b850*/  UTMALDG.4D [UR40], [UR4], desc[UR6] ;  /* 0x00000628040075b4 */ /* 0x0007e20008019000 */
[----:B------:R3:W-:Y:S01]  /*b860*/  UTMALDG.4D [UR32], [UR4], desc[UR6] ;  /* 0x00000620040075b4 */ /* 0x0007e20008019000 */
[----:B------:R3:W-:Y:S01]  /*b870*/  UTMALDG.4D [UR24], [UR4], desc[UR6] ;  /* 0x00000618040075b4 */ /* 0x0007e20008019000 */
[----:B------:R3:W-:Y:S02]  /*b880*/  UTMALDG.4D [UR16], [UR4], desc[UR6] ;  /* 0x00000610040075b4 */ /* 0x0007e40008019000 */
[----:B---3--:R-:W-:Y:S01]  /*b890*/  NOP ;  /* 0x0000000000007918 */ /* 0x008fe20000000000 */
.L_x_2844:
[----:B------:R-:W-:Y:S05]  /*b8a0*/  BSYNC B0 ;  /* 0x0000000000007941 */ /* 0x000fea0003800000 */
.L_x_2843:
[----:B------:R-:W2:Y:S01]  /*b8b0*/  LDL R5, [R1+0x18] ;  /* 0x0000180001057983 */ /* 0x000ea20000100800 */
[----:B------:R-:W-:Y:S01]  /*b8c0*/  ULDC.64 UR38, c[0x0][0x408] ;  /* 0x0001020000267ab9 */ /* 0x000fe20000000a00 */
[----:B------:R-:W-:Y:S01]  /*b8d0*/  BSSY B0, `(.L_x_2845) ;  /* 0x0000005000007945 */ /* 0x000fe20003800000 */
[----:B--2---:R-:W-:-:S04]  /*b8e0*/  LOP3.LUT R5, R5, 0x1, RZ, 0xc, !PT ;  /* 0x0000000105057812 */ /* 0x004fc800078e0cff */
[----:B------:R-:W-:-:S04]  /*b8f0*/  SHF.L.U32 R5, R5, 0x1f, RZ ;  /* 0x0000001f05057819 */ /* 0x000fc800000006ff */
[----:B------:R-:W2:Y:S02]  /*b900*/  SYNCS.PHASECHK.TRANS64.TRYWAIT P1, [R11+URZ+0x38820], R5 ;  /* 0x038820050b0075a7 */ /* 0x000ea4000802017f */
[----:B--2---:R-:W-:Y:S05]  /*b910*/  @!P1 BRA `(.L_x_2846) ;  /* 0x0000002400549947 */ /* 0x004fea0003800000 */
.L_x_2896:
[----:B------:R-:W-:Y:S05]  /*b920*/  BSYNC B0 ;  /* 0x0000000000007941 */ /* 0x000fea0003800000 */
.L_x_2845:
[----:B------:R-:W-:Y:S04]  /*b930*/  BSSY B0, `(.L_x_2847) ;  /* 0x000004b000007945 */ /* 0x000fe80003800000 */
[----:B------:R-:W-:Y:S05]  /*b940*/  @!P6 BRA `(.L_x_2848) ;  /* 0x000000040024e947 */ /* 0x000fea0003800000 */
[----:B------:R-:W3:Y:S01]  /*b950*/  S2R R11, SR_CgaCtaId ;  /* 0x00000000000b7919 */ /* 0x000ee20000008800 */
[----:B--2---:R-:W-:Y:S01]  /*b960*/  MOV R8, 0x400 ;  /* 0x0000040000087802 */ /* 0x004fe20000000f00 */
[----:B------:R-:W2:Y:S03]  /*b970*/  S2R R10, SR_TID.X ;  /* 0x00000000000a7919 */ /* 0x000ea60000002100 */
[----:B---3--:R-:W-:Y:S02]  /*b980*/  LEA R8, R11, R8, 0x18 ;  /* 0x000000080b087211 */ /* 0x008fe400078ec0ff */
[----:B--2---:R-:W-:-:S03]  /*b990*/  LOP3.LUT R10, R10, 0x7f, RZ, 0xc0, !PT ;  /* 0x0000007f0a0a7812 */ /* 0x004fc600078ec0ff */
[----:B------:R-:W-:Y:S01]  /*b9a0*/  IMAD R5, R16, 0x8, R8 ;  /* 0x0000000810057824 */ /* 0x000fe200078e0208 */
[----:B------:R-:W-:Y:S02]  /*b9b0*/  SHF.L.U32 R8, R17, 0x1f, RZ ;  /* 0x0000001f11087819 */ /* 0x000fe400000006ff */
[----:B------:R-:W-:Y:S02]  /*b9c0*/  ISETP.NE.AND P2, PT, R10, RZ, PT ;  /* 0x000000ff0a00720c */ /* 0x000fe40003f45270 */
[----:B------:R-:W2:Y:S02]  /*b9d0*/  SYNCS.PHASECHK.TRANS64.TRYWAIT P1, [R5+URZ+0x38860], R8 ;  /* 0x03886008050075a7 */ /* 0x000ea4000802017f */
[----:B--2---:R-:W-:Y:S09]  /*b9e0*/  @!P1 BRA `(.L_x_2849) ;  /* 0x0000002400409947 */ /* 0x004ff20003800000 */
.L_x_2897:
        /* <DEDUP_REMOVED lines=8> */
.L_x_2850:
[----:B--2---:R-:W2:Y:S01]  /*ba70*/  LDL R8, [R1+0x10] ;  /* 0x0000100001087983 */ /* 0x004ea20000100800 */
[----:B------:R-:W-:Y:S01]  /*ba80*/  MOV R10, 0x400 ;  /* 0x00000400000a7802 */ /* 0x000fe20000000f00 */
[----:B------:R-:W3:Y:S01]  /*ba90*/  S2R R11, SR_CgaCtaId ;  /* 0x00000000000b7919 */ /* 0x000ee20000008800 */
[----:B------:R-:W-:Y:S01]  /*baa0*/  R2UR UR9, R5 ;  /* 0x00000000050972ca */ /* 0x000fe200000e0000 */
[----:B------:R-:W-:Y:S01]  /*bab0*/  UIADD3 UR4, UP0, UR46, 0x470, URZ ;  /* 0x000004702e047890 */ /* 0x000fe2000ff1e03f */
[----:B------:R-:W-:Y:S02]  /*bac0*/  R2UR UR12, R0 ;  /* 0x00000000000c72ca */ /* 0x000fe400000e0000 */
[----:B------:R-:W-:Y:S01]  /*bad0*/  R2UR UR13, R4 ;  /* 0x00000000040d72ca */ /* 0x000fe200000e0000 */
[----:B------:R-:W-:Y:S01]  /*bae0*/  UIADD3.X UR5, URZ, UR47, URZ, UP0, !UPT ;  /* 0x0000002f3f057290 */ /* 0x000fe200087fe43f */
[----:B---3--:R-:W-:-:S05]  /*baf0*/  LEA R10, R11, R10, 0x18 ;  /* 0x0000000a0b0a7211 */ /* 0x008fca00078ec0ff */
        /* <DEDUP_REMOVED lines=15> */
[----:B--2---:R-:W-:-:S13]  /*bbf0*/  R2UR UR11, R8 ;  /* 0x00000000080b72ca */ /* 0x004fda00000e0000 */
[----:B------:R-:W-:-:S09]  /*bc00*/  USHF.L.U32 UR11, UR11, 0x6, URZ ;  /* 0x000000060b0b7899 */ /* 0x000fd2000800063f */
        /* <DEDUP_REMOVED lines=15> */
[----:B------:R-:W-:-:S02]  /*bd00*/  UMOV UR10, UR21 ;  /* 0x00000015000a7c82 */ /* 0x000fc40008000000 */
[----:B------:R2:W-:Y:S01]  /*bd10*/  UTMALDG.4D [UR8], [UR4], desc[UR6] ;  /* 0x00000608040075b4 */ /* 0x0005e20008019000 */
        /* <DEDUP_REMOVED lines=12> */
.L_x_2848:
[----:B------:R-:W-:Y:S05]  /*bde0*/  BSYNC B0 ;  /* 0x0000000000007941 */ /* 0x000fea0003800000 */
.L_x_2847:
        /* <DEDUP_REMOVED lines=9> */
[----:B------:R-:W-:Y:S01]  /*be80*/  MOV R5, 0x1 ;  /* 0x0000000100057802 */ /* 0x000fe20000000f00 */
[----:B--2---:R-:W-:Y:S01]  /*be90*/  IMAD.MOV R10, RZ, RZ, -R11 ;  /* 0x000000ffff0a7224 */ /* 0x004fe200078e0a0b */
[----:B------:R-:W-:-:S04]  /*bea0*/  IADD3 R8, R11, -0x2, RZ ;  /* 0xfffffffe0b087810 */ /* 0x000fc80007ffe0ff */
[----:B------:R-:W-:-:S05]  /*beb0*/  VIADDMNMX R10, R10, R5, 0xffffffff, !PT ;  /* 0xffffffff0a0a7446 */ /* 0x000fca0007800105 */
[----:B------:R-:W-:-:S05]  /*bec0*/  IMAD.IADD R5, R11, 0x1, R10 ;  /* 0x000000010b057824 */ /* 0x000fca00078e020a */
        /* <DEDUP_REMOVED lines=10> */
[----:B--2---:R-:W-:-:S04]  /*bf70*/  @P1 IMAD.HI.U32 R11, R8, R4, RZ ;  /* 0x00000004080b1227 */ /* 0x004fc800078e00ff */
        /* <DEDUP_REMOVED lines=12> */
.L_x_2855:
        /* <DEDUP_REMOVED lines=10> */
.L_x_2898:
        /* <DEDUP_REMOVED lines=8> */
.L_x_2857:
[----:B------:R-:W3:Y:S01]  /*c160*/  S2R R11, SR_CgaCtaId ;  /* 0x00000000000b7919 */ /* 0x000ee20000008800 */
[----:B------:R-:W-:Y:S01]  /*c170*/  MOV R5, 0x400 ;  /* 0x0000040000057802 */ /* 0x000fe20000000f00 */
[----:B------:R-:W-:Y:S01]  /*c180*/  IMAD.SHL.U32 R8, R8, 0x40, RZ ;  /* 0x0000004008087824 */ /* 0x000fe200078e00ff */
[----:B------:R-:W-:Y:S01]  /*c190*/  R2UR UR9, R2 ;  /* 0x00000000020972ca */ /* 0x000fe200000e0000 */
[----:B------:R-:W-:Y:S01]  /*c1a0*/  UIADD3 UR4, UP0, UR46, 0x370, URZ ;  /* 0x000003702e047890 */ /* 0x000fe2000ff1e03f */
[----:B------:R-:W-:Y:S01]  /*c1b0*/  R2UR UR12, R0 ;  /* 0x00000000000c72ca */ /* 0x000fe200000e0000 */
[----:B------:R-:W-:Y:S01]  /*c1c0*/  UMOV UR6, 0x0 ;  /* 0x0000000000067882 */ /* 0x000fe20000000000 */
[----:B-----5:R-:W-:Y:S01]  /*c1d0*/  R2UR UR13, R4 ;  /* 0x00000000040d72ca */ /* 0x020fe200000e0000 */
[----:B------:R-:W-:Y:S01]  /*c1e0*/  UIADD3.X UR5, URZ, UR47, URZ, UP0, !UPT ;  /* 0x0000002f3f057290 */ /* 0x000fe200087fe43f */
[----:B------:R-:W-:Y:S01]  /*c1f0*/  R2UR UR11, R8 ;  /* 0x00000000080b72ca */ /* 0x000fe200000e0000 */
[----:B------:R-:W-:Y:S01]  /*c200*/  UMOV UR7, 0x14f00000 ;  /* 0x14f0000000077882 */ /* 0x000fe20000000000 */
[----:B------:R-:W-:-:S05]  /*c210*/  UMOV UR10, URZ ;  /* 0x0000003f000a7c82 */ /* 0x000fca0008000000 */
        /* <DEDUP_REMOVED lines=8> */
.L_x_2899:
        /* <DEDUP_REMOVED lines=8> */
.L_x_2859:
        /* <DEDUP_REMOVED lines=17> */
[----:B----4-:R-:W-:-:S05]  /*c430*/  LEA R3, R5, R3, 0x18 ;  /* 0x0000000305037211 */ /* 0x010fca00078ec0ff */
[----:B------:R-:W-:-:S05]  /*c440*/  IMAD R2, R16, 0x10000, R3 ;  /* 0x0001000010027824 */ /* 0x000fca00078e0203 */
        /* <DEDUP_REMOVED lines=34> */
.L_x_2854:
[----:B------:R-:W-:Y:S05]  /*c670*/  BSYNC B0 ;  /* 0x0000000000007941 */ /* 0x000fea0003800000 */
.L_x_2853:
[----:B------:R-:W2:Y:S01]  /*c680*/  LDL.LU R3, [R1+0x8] ;  /* 0x0000080001037983 */ /* 0x000ea20000300800 */
[----:B------:R-:W-:-:S04]  /*c690*/  IADD3 R16, R16, 0x1, RZ ;  /* 0x0000000110107810 */ /* 0x000fc80007ffe0ff */
[----:B------:R-:W-:-:S04]  /*c6a0*/  ISETP.NE.AND P1, PT, R16, 0x2, PT ;  /* 0x000000021000780c */ /* 0x000fc80003f25270 */
[----:B------:R-:W-:Y:S02]  /*c6b0*/  SEL R2, RZ, 0x1, P1 ;  /* 0x00000001ff027807 */ /* 0x000fe40000800000 */
[----:B------:R-:W-:Y:S02]  /*c6c0*/  SEL R16, R16, RZ, P1 ;  /* 0x000000ff10107207 */ /* 0x000fe40000800000 */
[----:B------:R-:W-:Y:S01]  /*c6d0*/  LOP3.LUT R17, R17, R2, RZ, 0x3c, !PT ;  /* 0x0000000211117212 */ /* 0x000fe200078e3cff */
[----:B--2---:R-:W-:-:S07]  /*c6e0*/  VIADD R8, R3, 0xfffffffd ;  /* 0xfffffffd03087836 */ /* 0x004fce0000000000 */
.L_x_2852:
[----:B------:R-:W-:Y:S01]  /*c6f0*/  IADD3 R10, -R10, RZ, RZ ;  /* 0x000000ff0a0a7210 */ /* 0x000fe20007ffe1ff */
[----:B------:R-:W-:Y:S03]  /*c700*/  BSSY B0, `(.L_x_2851) ;  /* 0x0000102000007945 */ /* 0x000fe60003800000 */
[----:B------:R-:W-:-:S13]  /*c710*/  ISETP.NE.AND P1, PT, R9, R10, PT ;  /* 0x0000000a0900720c */ /* 0x000fda0003f25270 */
[----:B------:R-:W-:Y:S05]  /*c720*/  @!P1 BRA `(.L_x_2860) ;  /* 0x0000000c00fc9947 */ /* 0x000fea0003800000 */
.L_x_2875:
[----:B------:R-:W-:Y:S04]  /*c730*/  BSSY B1, `(.L_x_2861) ;  /* 0x0000078000017945 */ /* 0x000fe80003800000 */
[----:B------:R-:W-:Y:S05]  /*c740*/  @!P6 BRA `(.L_x_2862) ;  /* 0x0000000400d8e947 */ /* 0x000fea0003800000 */
[----:B-1----:R-:W-:Y:S01]  /*c750*/  IMAD.MOV.U32 R9, RZ, RZ, R8 ;  /* 0x000000ffff097224 */ /* 0x002fe200078e0008 */
[----:B------:R-:W-:Y:S06]  /*c760*/  @!P0 BRA `(.L_x_2863) ;  /* 0x0000000000448947 */ /* 0x000fec0003800000 */
[----:B------:R-:W1:Y:S01]  /*c770*/  LDC R9, c[0x0][0x41c] ;  /* 0x00010700ff097b82 */ /* 0x000e620000000800 */
[----:B------:R-:W-:-:S04]  /*c780*/  IMAD R11, R7, UR38, RZ ;  /* 0x00000026070b7c24 */ /* 0x000fc8000f8e02ff */
[----:B------:R-:W-:Y:S01]  /*c790*/  IMAD R10, R6, UR39, R11 ;  /* 0x00000027060a7c24 */ /* 0x000fe2000f8e020b */
[----:B-1----:R-:W-:-:S13]  /*c7a0*/  ISETP.NE.AND P1, PT, R9, 0x1, PT ;  /* 0x000000010900780c */ /* 0x002fda0003f25270 */
[----:B------:R-:W1:Y:S02]  /*c7b0*/  @P1 LDC.64 R2, c[0x0][0x420] ;  /* 0x00010800ff021b82 */ /* 0x000e640000000a00 */
[----:B-1----:R-:W-:Y:S01]  /*c7c0*/  @P1 IMAD.HI.U32 R4, R8, R2, RZ ;  /* 0x0000000208041227 */ /* 0x002fe200078e00ff */
[----:B------:R-:W-:-:S04]  /*c7d0*/  MOV R2, R8 ;  /* 0x0000000800027202 */ /* 0x000fc80000000f00 */
[----:B------:R-:W-:Y:S02]  /*c7e0*/  @P1 SHF.R.U32.HI R2, RZ, R3, R4 ;  /* 0x00000003ff021219 */ /* 0x000fe40000011604 */
[----:B------:R-:W1:Y:S03]  /*c7f0*/  LDC.64 R4, c[0x0][0x3f8] ;  /* 0x0000fe00ff047b82 */ /* 0x000e660000000a00 */
[----:B------:R-:W-:-:S04]  /*c800*/  IMAD.MOV R3, RZ, RZ, -R2 ;  /* 0x000000ffff037224 */ /* 0x000fc800078e0a02 */
[----:B------:R-:W-:Y:S01]  /*c810*/  IMAD R9, R9, R3, R8 ;  /* 0x0000000309097224 */ /* 0x000fe200078e0208 */
[----:B------:R-:W-:-:S03]  /*c820*/  SHF.R.S32.HI R3, RZ, 0x1f, R2 ;  /* 0x0000001fff037819 */ /* 0x000fc60000011402 */
[----:B------:R-:W-:-:S05]  /*c830*/  IMAD.WIDE.U32 R2, R6, UR38, R2 ;  /* 0x0000002606027c25 */ /* 0x000fca000f8e0002 */
[----:B------:R-:W-:Y:S02]  /*c840*/  IADD3 R10, R10, R3, RZ ;  /* 0x000000030a0a7210 */ /* 0x000fe40007ffe0ff */
[----:B-1----:R-:W-:-:S04]  /*c850*/  LEA R4, P1, R2, R4, 0x2 ;  /* 0x0000000402047211 */ /* 0x002fc800078210ff */
[----:B------:R-:W-:-:S05]  /*c860*/  LEA.HI.X R5, R2, R5, R10, 0x2, P1 ;  /* 0x0000000502057211 */ /* 0x000fca00008f140a */
[----:B------:R1:W5:Y:S04]  /*c870*/  LDG.E R4, desc[UR54][R4.64] ;  /* 0x0000003604047981 */ /* 0x000368000c1e1900 */
.L_x_2863:
[----:B------:R-:W2:Y:S01]  /*c880*/  S2R R3, SR_CgaCtaId ;  /* 0x0000000000037919 */ /* 0x000ea20000008800 */
[----:B------:R-:W-:Y:S01]  /*c890*/  MOV R2, 0x400 ;  /* 0x0000040000027802 */ /* 0x000fe20000000f00 */
[----:B-1----:R-:W1:Y:S03]  /*c8a0*/  S2R R5, SR_TID.X ;  /* 0x0000000000057919 */ /* 0x002e660000002100 */
[----:B--2---:R-:W-:Y:S02]  /*c8b0*/  LEA R2, R3, R2, 0x18 ;  /* 0x0000000203027211 */ /* 0x004fe400078ec0ff */
[----:B------:R-:W-:Y:S02]  /*c8c0*/  SHF.L.U32 R3, R17, 0x1f, RZ ;  /* 0x0000001f11037819 */ /* 0x000fe400000006ff */
[----:B-1----:R-:W-:Y:S01]  /*c8d0*/  LOP3.LUT R5, R5, 0x7f, RZ, 0xc0, !PT ;  /* 0x0000007f05057812 */ /* 0x002fe200078ec0ff */
[----:B------:R-:W-:-:S03]  /*c8e0*/  IMAD R2, R16, 0x8, R2 ;  /* 0x0000000810027824 */ /* 0x000fc600078e0202 */
[----:B------:R-:W-:Y:S01]  /*c8f0*/  ISETP.NE.AND P1, PT, R5, RZ, PT ;  /* 0x000000ff0500720c */ /* 0x000fe20003f25270 */
[----:B------:R-:W1:Y:S02]  /*c900*/  SYNCS.PHASECHK.TRANS64.TRYWAIT P2, [R2+URZ+0x38840], R3 ;  /* 0x03884003020075a7 */ /* 0x000e64000804017f */
[----:B-1----:R-:W-:Y:S10]  /*c910*/  @!P2 BRA `(.L_x_2864) ;  /* 0x0000001400b0a947 */ /* 0x002ff40003800000 */
.L_x_2900:
        /* <DEDUP_REMOVED lines=8> */
.L_x_2865:
        /* <DEDUP_REMOVED lines=11> */
[----:B--2---:R-:W-:-:S05]  /*ca50*/  LEA R5, R10, R5, 0x18 ;  /* 0x000000050a057211 */ /* 0x004fca00078ec0ff */
[----:B------:R-:W-:-:S05]  /*ca60*/  IMAD R5, R16, 0x2000, R5 ;  /* 0x0000200010057824 */ /* 0x000fca00078e0205 */
[----:B------:R-:W-:Y:S02]  /*ca70*/  R2UR UR8, R5 ;  /* 0x00000000050872ca */ /* 0x000fe400000e0000 */
[----:B------:R-:W-:-:S04]  /*ca80*/  SHF.L.U32 R5, R9, 0x6, RZ ;  /* 0x0000000609057819 */ /* 0x000fc800000006ff */
[----:B------:R-:W-:-:S07]  /*ca90*/  R2UR UR11, R5 ;  /* 0x00000000050b72ca */ /* 0x000fce00000e0000 */
[----:B------:R-:W-:-:S09]  /*caa0*/  UIADD3 UR8, UR8, 0x22400, URZ ;  /* 0x0002240008087890 */ /* 0x000fd2000fffe03f */
[----:B------:R2:W-:Y:S01]  /*cab0*/  UTMALDG.4D [UR8], [UR4], desc[UR6] ;  /* 0x00000608040075b4 */ /* 0x0005e20008019000 */
[----:B------:R-:W3:Y:S02]  /*cac0*/  SYNCS.PHASECHK.TRANS64.TRYWAIT P2, [R2+URZ+0x38860], R3 ;  /* 0x03886003020075a7 */ /* 0x000ee4000804017f */
[----:B--23--:R-:W-:Y:S05]  /*cad0*/  @!P2 BRA `(.L_x_2866) ;  /* 0x000000140054a947 */ /* 0x00cfea0003800000 */
.L_x_2901:
[----:B------:R-:W-:Y:S05]  /*cae0*/  @P1 BRA `(.L_x_2867) ;  /* 0x00000000001c1947 */ /* 0x000fea0003800000 */
[----:B------:R-:W3:Y:S01]  /*caf0*/  S2R R9, SR_TID.X ;  /* 0x0000000000097919 */ /* 0x000ee20000002100 */
[----:B-12---:R-:W-:-:S04]  /*cb00*/  IMAD.MOV.U32 R3, RZ, RZ, 0x10000 ;  /* 0x00010000ff037424 */ /* 0x006fc800078e00ff */
[----:B------:R4:W-:Y:S01]  /*cb10*/  SYNCS.ARRIVE.TRANS64 RZ, [R2+URZ+0x38850], R3 ;  /* 0x0388500302ff79a7 */ /* 0x0009e2000800003f */
[----:B---3--:R-:W-:-:S04]  /*cb20*/  LOP3.LUT R9, R9, 0x1f, RZ, 0xc0, !PT ;  /* 0x0000001f09097812 */ /* 0x008fc800078ec0ff */
[----:B------:R-:W-:-:S13]  /*cb30*/  ISETP.NE.AND P1, PT, R9, RZ, PT ;  /* 0x000000ff0900720c */ /* 0x000fda0003f25270 */
[----:B----4-:R-:W-:Y:S05]  /*cb40*/  @!P1 BRA `(.L_x_2867) ;  /* 0x0000000000049947 */ /* 0x010fea0003800000 */
[----:B------:R-:W-:Y:S01]  /*cb50*/  BPT.TRAP 0x1 ;  /* 0x000000040000795c */ /* 0x000fe20000300000 */
.L_x_2867:
        /* <DEDUP_REMOVED lines=53> */
.L_x_2862:
[----:B------:R-:W-:Y:S05]  /*ceb0*/  BSYNC B1 ;  /* 0x0000000000017941 */ /* 0x000fea0003800000 */
.L_x_2861:
[----:B-1----:R-:W-:Y:S01]  /*cec0*/  VIADD R9, R16, 0x1 ;  /* 0x0000000110097836 */ /* 0x002fe20000000000 */
[----:B------:R-:W-:Y:S04]  /*ced0*/  BSSY B1, `(.L_x_2868) ;  /* 0x000007c000017945 */ /* 0x000fe80003800000 */
        /* <DEDUP_REMOVED lines=24> */
.L_x_2870:
[----:B------:R-:W2:Y:S01]  /*d060*/  S2R R3, SR_CgaCtaId ;  /* 0x0000000000037919 */ /* 0x000ea20000008800 */
[----:B------:R-:W-:Y:S01]  /*d070*/  MOV R2, 0x400 ;  /* 0x0000040000027802 */ /* 0x000fe20000000f00 */
[----:B-1----:R-:W1:Y:S03]  /*d080*/  S2R R5, SR_TID.X ;  /* 0x0000000000057919 */ /* 0x002e660000002100 */
[----:B--2---:R-:W-:Y:S02]  /*d090*/  LEA R2, R3, R2, 0x18 ;  /* 0x0000000203027211 */ /* 0x004fe400078ec0ff */
[----:B------:R-:W-:Y:S02]  /*d0a0*/  SHF.L.U32 R3, R17, 0x1f, RZ ;  /* 0x0000001f11037819 */ /* 0x000fe400000006ff */
[----:B------:R-:W-:Y:S02]  /*d0b0*/  LEA R2, R9, R2, 0x3 ;  /* 0x0000000209027211 */ /* 0x000fe400078e18ff */
[----:B-1----:R-:W-:-:S02]  /*d0c0*/  LOP3.LUT R5, R5, 0x7f, RZ, 0xc0, !PT ;  /* 0x0000007f05057812 */ /* 0x002fc400078ec0ff */
[----:B------:R-:W1:Y:S02]  /*d0d0*/  SYNCS.PHASECHK.TRANS64.TRYWAIT P2, [R2+URZ+0x38840], R3 ;  /* 0x03884003020075a7 */ /* 0x000e64000804017f */
[----:B------:R-:W-:Y:S01]  /*d0e0*/  ISETP.NE.AND P1, PT, R5, RZ, PT ;  /* 0x000000ff0500720c */ /* 0x000fe20003f25270 */
[----:B-1----:R-:W-:-:S12]  /*d0f0*/  @!P2 BRA `(.L_x_2871) ;  /* 0x0000000c00e0a947 */ /* 0x002fd80003800000 */
.L_x_2902:
[----:B------:R-:W-:Y:S05]  /*d100*/  @P1 BRA `(.L_x_2872) ;  /* 0x00000000001c1947 */ /* 0x000fea0003800000 */
[----:B------:R-:W2:Y:S01]  /*d110*/  S2R R11, SR_TID.X ;  /* 0x00000000000b7919 */ /* 0x000ea20000002100 */
[----:B------:R-:W-:-:S04]  /*d120*/  IMAD.MOV.U32 R5, RZ, RZ, 0x2000 ;  /* 0x00002000ff057424 */ /* 0x000fc800078e00ff */
[----:B------:R3:W-:Y:S01]  /*d130*/  SYNCS.ARRIVE.TRANS64 RZ, [R2+URZ+0x38830], R5 ;  /* 0x0388300502ff79a7 */ /* 0x0007e2000800003f */
[----:B--2---:R-:W-:-:S04]  /*d140*/  LOP3.LUT R11, R11, 0x1f, RZ, 0xc0, !PT ;  /* 0x0000001f0b0b7812 */ /* 0x004fc800078ec0ff */
[----:B------:R-:W-:-:S13]  /*d150*/  ISETP.NE.AND P2, PT, R11, RZ, PT ;  /* 0x000000ff0b00720c */ /* 0x000fda0003f45270 */
[----:B---3--:R-:W-:Y:S05]  /*d160*/  @!P2 BRA `(.L_x_2872) ;  /* 0x000000000004a947 */ /* 0x008fea0003800000 */
[----:B------:R-:W-:Y:S01]  /*d170*/  BPT.TRAP 0x1 ;  /* 0x000000040000795c */ /* 0x000fe20000300000 */
.L_x_2872:
[----:B------:R-:W2:Y:S01]  /*d180*/  S2R R11, SR_CgaCtaId ;  /* 0x00000000000b7919 */ /* 0x000ea20000008800 */
        /* <DEDUP_REMOVED lines=12> */
[----:B--2---:R-:W-:-:S04]  /*d250*/  LEA R5, R11, R5, 0x18 ;  /* 0x000000050b057211 */ /* 0x004fc800078ec0ff */
[----:B------:R-:W-:-:S04]  /*d260*/  LEA R5, R9, R5, 0xd ;  /* 0x0000000509057211 */ /* 0x000fc800078e68ff */
[----:B------:R-:W-:-:S13]  /*d270*/  R2UR UR8, R5 ;  /* 0x00000000050872ca */ /* 0x000fda00000e0000 */
[----:B------:R-:W-:-:S09]  /*d280*/  UIADD3 UR8, UR8, 0x22400, URZ ;  /* 0x0002240008087890 */ /* 0x000fd2000fffe03f */
[----:B------:R2:W-:Y:S01]  /*d290*/  UTMALDG.4D [UR8], [UR4], desc[UR6] ;  /* 0x00000608040075b4 */ /* 0x0005e20008019000 */
[----:B------:R-:W3:Y:S02]  /*d2a0*/  SYNCS.PHASECHK.TRANS64.TRYWAIT P2, [R2+URZ+0x38860], R3 ;  /* 0x03886003020075a7 */ /* 0x000ee4000804017f */
[----:B--23--:R-:W-:Y:S05]  /*d2b0*/  @!P2 BRA `(.L_x_2873) ;  /* 0x0000000c0084a947 */ /* 0x00cfea0003800000 */
.L_x_2903:
        /* <DEDUP_REMOVED lines=8> */
.L_x_2874:
        /* <DEDUP_REMOVED lines=17> */
[----:B---3--:R-:W-:-:S05]  /*d450*/  LEA R3, R5, R3, 0x18 ;  /* 0x0000000305037211 */ /* 0x008fca00078ec0ff */
[----:B------:R-:W-:-:S05]  /*d460*/  IMAD R2, R9, 0x10000, R3 ;  /* 0x0001000009027824 */ /* 0x000fca00078e0203 */
        /* <DEDUP_REMOVED lines=34> */
.L_x_2869:
[----:B------:R-:W-:Y:S05]  /*d690*/  BSYNC B1 ;  /* 0x0000000000017941 */ /* 0x000fea0003800000 */
.L_x_2868:
        /* <DEDUP_REMOVED lines=8> */
.L_x_2860:
[----:B------:R-:W-:Y:S05]  /*d720*/  BSYNC B0 ;  /* 0x0000000000007941 */ /* 0x000fea0003800000 */
.L_x_2851:
[----:B------:R-:W2:Y:S04]  /*d730*/  LDL R3, [R1+0x1c] ;  /* 0x00001c0001037983 */ /* 0x000ea80000100800 */
[----:B------:R-:W3:Y:S04]  /*d740*/  LDL.LU R2, [R1+0xc] ;  /* 0x00000c0001027983 */ /* 0x000ee80000300800 */
[----:B------:R-:W4:Y:S01]  /*d750*/  LDL.LU R0, [R1+0x18] ;  /* 0x0000180001007983 */ /* 0x000f220000300800 */
[----:B--2---:R-:W-:Y:S01]  /*d760*/  R2UR UR4, R3 ;  /* 0x00000000030472ca */ /* 0x004fe200000e0000 */
[----:B----4-:R-:W-:-:S12]  /*d770*/  VIADD R0, R0, 0x1 ;  /* 0x0000000100007836 */ /* 0x010fd80000000000 */
[----:B---3--:R-:W-:Y:S01]  /*d780*/  IADD3 R2, R2, UR4, RZ ;  /* 0x0000000402027c10 */ /* 0x008fe2000fffe0ff */
[----:B------:R-:W-:-:S03]  /*d790*/  ULDC UR4, c[0x0][0xea4] ;  /* 0x0003a90000047ab9 */ /* 0x000fc60000000800 */
[----:B------:R-:W-:Y:S01]  /*d7a0*/  ISETP.GE.AND P0, PT, R2, UR4, PT ;  /* 0x0000000402007c0c */ /* 0x000fe2000bf06270 */
[----:B------:R3:W-:Y:S04]  /*d7b0*/  STL [R1+0xc], R2 ;  /* 0x00000c0201007387 */ /* 0x0007e80000100800 */
[----:B------:R3:W-:Y:S08]  /*d7c0*/  STL [R1+0x18], R0 ;  /* 0x0000180001007387 */ /* 0x0007f00000100800 */
[----:B------:R-:W-:Y:S05]  /*d7d0*/  @!P0 BRA `(.L_x_2876) ;  /* 0xffffffcc00c88947 */ /* 0x000fea000383ffff */
[----:B---3--:R-:W-:-:S07]  /*d7e0*/  LOP3.LUT R2, R0, 0x1, RZ, 0xc, !PT ;  /* 0x0000000100027812 */ /* 0x008fce00078e0cff */
.L_x_2832:
[----:B------:R-:W2:Y:S01]  /*d7f0*/  S2R R3, SR_CgaCtaId ;  /* 0x0000000000037919 */ /* 0x000ea20000008800 */
[----:B------:R-:W-:Y:S01]  /*d800*/  MOV R0, 0x400 ;  /* 0x0000040000007802 */ /* 0x000fe20000000f00 */
[----:B------:R-:W-:Y:S03]  /*d810*/  BSSY B0, `(.L_x_2877) ;  /* 0x0000005000007945 */ /* 0x000fe60003800000 */
[----:B--2---:R-:W-:Y:S02]  /*d820*/  LEA R0, R3, R0, 0x18 ;  /* 0x0000000003007211 */ /* 0x004fe400078ec0ff */
[----:B------:R-:W-:-:S04]  /*d830*/  SHF.L.U32 R3, R2, 0x1f, RZ ;  /* 0x0000001f02037819 */ /* 0x000fc800000006ff */
[----:B------:R-:W2:Y:S02]  /*d840*/  SYNCS.PHASECHK.TRANS64.TRYWAIT P0, [R0+URZ+0x38820], R3 ;  /* 0x03882003000075a7 */ /* 0x000ea4000800017f */
[----:B--2---:R-:W-:Y:S05]  /*d850*/  @!P0 BRA `(.L_x_2878) ;  /* 0x0000000800308947 */ /* 0x004fea0003800000 */
.L_x_2904:
[----:B------:R-:W-:Y:S05]  /*d860*/  BSYNC B0 ;  /* 0x0000000000007941 */ /* 0x000fea0003800000 */
.L_x_2877:
[----:B------:R-:W-:-:S03]  /*d870*/  UMOV UR4, 0xffffffff ;  /* 0xffffffff00047882 */ /* 0x000fc60000000000 */
[----:B------:R-:W-:Y:S05]  /*d880*/  BRA.DIV UR4, `(.L_x_2879) ;  /* 0x0000000a04387947 */ /* 0x000fea000b800000 */
[----:B------:R-:W3:Y:S02]  /*d890*/  S2R R2, SR_TID.X ;  /* 0x0000000000027919 */ /* 0x000ee40000002100 */
[----:B---3--:R-:W-:-:S04]  /*d8a0*/  SHF.R.U32.HI R2, RZ, 0x5, R2 ;  /* 0x00000005ff027819 */ /* 0x008fc80000011602 */
[----:B------:R-:W-:-:S05]  /*d8b0*/  LOP3.LUT R2, R2, 0x3, RZ, 0xc0, !PT ;  /* 0x0000000302027812 */ /* 0x000fca00078ec0ff */
[----:B------:R3:W4:Y:S02]  /*d8c0*/  SHFL.IDX PT, R14, R2, RZ, 0x1f ;  /* 0x00001fff020e7589 */ /* 0x00072400000e0000 */
.L_x_2907:
[----:B----4-:R-:W-:Y:S01]  /*d8d0*/  ISETP.NE.AND P0, PT, R14, RZ, PT ;  /* 0x000000ff0e00720c */ /* 0x010fe20003f05270 */
[----:B------:R-:W-:-:S12]  /*d8e0*/  BSSY B0, `(.L_x_2880) ;  /* 0x000001d000007945 */ /* 0x000fd80003800000 */
[----:B------:R-:W-:Y:S05]  /*d8f0*/  @P0 BRA `(.L_x_2881) ;  /* 0x00000000006c0947 */ /* 0x000fea0003800000 */
[----:B------:R-:W-:-:S03]  /*d900*/  UMOV UR4, 0xffffffff ;  /* 0xffffffff00047882 */ /* 0x000fc60000000000 */
[----:B------:R-:W-:Y:S05]  /*d910*/  BRA.DIV UR4, `(.L_x_2882) ;  /* 0x0000000a04487947 */ /* 0x000fea000b800000 */
[----:B------:R-:W-:-:S13]  /*d920*/  ELECT P6, URZ, PT ;  /* 0x00000000003f782f */ /* 0x000fda00038c0000 */
.L_x_2910:
[----:B------:R-:W-:Y:S05]  /*d930*/  @!P6 BRA `(.L_x_2881) ;  /* 0x00000000005ce947 */ /* 0x000fea0003800000 */
[----:B--2---:R-:W-:Y:S02]  /*d940*/  IADD3 R3, R0, 0x38840, RZ ;  /* 0x0003884000037810 */ /* 0x004fe40007ffe0ff */
[----:B------:R-:W-:Y:S02]  /*d950*/  SHF.L.U32 R5, R17, 0x1f, RZ ;  /* 0x0000001f11057819 */ /* 0x000fe400000006ff */
[C---:B---3--:R-:W-:Y:S01]  /*d960*/  IADD3 R2, R16.reuse, 0x1, RZ ;  /* 0x0000000110027810 */ /* 0x048fe20007ffe0ff */
        /* <DEDUP_REMOVED lines=9> */
.L_x_2911:
[----:B------:R-:W3:Y:S01]  /*da00*/  SYNCS.PHASECHK.TRANS64.TRYWAIT P0, [R7+URZ], R2 ;  /* 0x00000002070075a7 */ /* 0x000ee2000800017f */
[----:B------:R-:W-:-:S05]  /*da10*/  IADD3 R3, R0, 0x38860, RZ ;  /* 0x0003886000037810 */ /* 0x000fca0007ffe0ff */
[----:B------:R-:W-:Y:S01]  /*da20*/  IMAD R16, R16, 0x8, R3 ;  /* 0x0000000810107824 */ /* 0x000fe200078e0203 */
[----:B---3--:R-:W-:Y:S06]  /*da30*/  @!P0 BRA `(.L_x_2884) ;  /* 0x0000000800348947 */ /* 0x008fec0003800000 */
.L_x_2912:
[----:B------:R-:W4:Y:S02]  /*da40*/  SYNCS.PHASECHK.TRANS64.TRYWAIT P0, [R16+URZ], R5 ;  /* 0x00000005100075a7 */ /* 0x000f24000800017f */
[----:B----4-:R-:W-:Y:S05]  /*da50*/  @!P0 BRA `(.L_x_2885) ;  /* 0x0000000800408947 */ /* 0x010fea0003800000 */
.L_x_2913:
[----:B------:R-:W-:-:S07]  /*da60*/  LEA R3, R4, R3, 0x3 ;  /* 0x0000000304037211 */ /* 0x000fce00078e18ff */
.L_x_2886:
[----:B------:R1:W1:Y:S02]  /*da70*/  SYNCS.PHASECHK.TRANS64.TRYWAIT P0, [R3+URZ], R2 ;  /* 0x00000002030075a7 */ /* 0x000264000800017f */
[----:B-1----:R-:W-:Y:S05]  /*da80*/  @!P0 NANOSLEEP.SYNCS 0x989680 ;  /* 0x009896800000895d */ /* 0x002fea0003900000 */
[----:B------:R-:W1:Y:S02]  /*da90*/  @!P0 SYNCS.PHASECHK.TRANS64 P0, [R3+URZ], R2 ;  /* 0x00000002030085a7 */ /* 0x000e64000800007f */
[----:B-1----:R-:W-:Y:S05]  /*daa0*/  @!P0 BRA `(.L_x_2886) ;  /* 0xfffffffc00f08947 */ /* 0x002fea000383ffff */
.L_x_2881:
[----:B------:R-:W-:Y:S05]  /*dab0*/  BSYNC B0 ;  /* 0x0000000000007941 */ /* 0x000fea0003800000 */
.L_x_2880:
[----:B------:R-:W-:Y:S05]  /*dac0*/  EXIT ;  /* 0x000000000000794d */ /* 0x000fea0003800000 */
.L_x_2808:
[----:B-1----:R-:W-:-:S04]  /*dad0*/  IMAD.U32 R3, RZ, RZ, UR42 ;  /* 0x0000002aff037e24 */ /* 0x002fc8000f8e00ff */
[----:B------:R1:W2:Y:S03]  /*dae0*/  SYNCS.PHASECHK.TRANS64.TRYWAIT P1, [R3+URZ+0x38800], R0 ;  /* 0x03880000030075a7 */ /* 0x0002a6000802017f */
[----:B--2---:R-:W-:Y:S05]  /*daf0*/  @!P1 NANOSLEEP.SYNCS 0x989680 ;  /* 0x009896800000995d */ /* 0x004fea0003900000 */
[----:B------:R-:W2:Y:S02]  /*db00*/  @!P1 SYNCS.PHASECHK.TRANS64 P1, [R3+URZ+0x38800], R0 ;  /* 0x03880000030095a7 */ /* 0x000ea4000802007f */
[----:B--2---:R-:W-:Y:S05]  /*db10*/  @!P1 BRA `(.L_x_2808) ;  /* 0xfffffffc00ec9947 */ /* 0x004fea000383ffff */
[----:B------:R-:W-:Y:S05]  /*db20*/  BRA `(.L_x_2887) ;  /* 0xffffff4c00b87947 */ /* 0x000fea000383ffff */
.L_x_2812:
[----:B---3--:R3:W4:Y:S02]  /*db30*/  SYNCS.PHASECHK.TRANS64.TRYWAIT P1, [R8+URZ+0x38830], R9 ;  /* 0x03883009080075a7 */ /* 0x008724000802017f */
[----:B----4-:R-:W-:Y:S05]  /*db40*/  @!P1 NANOSLEEP.SYNCS 0x989680 ;  /* 0x009896800000995d */ /* 0x010fea0003900000 */
[----:B------:R-:W4:Y:S02]  /*db50*/  @!P1 SYNCS.PHASECHK.TRANS64 P1, [R8+URZ+0x38830], R9 ;  /* 0x03883009080095a7 */ /* 0x000f24000802007f */
[----:B----4-:R-:W-:Y:S05]  /*db60*/  @!P1 BRA `(.L_x_2812) ;  /* 0xfffffffc00f09947 */ /* 0x010fea000383ffff */
[----:B------:R-:W-:Y:S05]  /*db70*/  BRA `(.L_x_2811) ;  /* 0xffffff4c00cc7947 */ /* 0x000fea000383ffff */
.L_x_2813:
[----:B-1----:R-:W-:-:S04]  /*db80*/  MOV R3, UR42 ;  /* 0x0000002a00037c02 */ /* 0x002fc80008000f00 */
[----:B------:R1:W4:Y:S03]  /*db90*/  SYNCS.PHASECHK.TRANS64.TRYWAIT P1, [R3+URZ+0x38810], R0 ;  /* 0x03881000030075a7 */ /* 0x000326000802017f */
[----:B----4-:R-:W-:Y:S05]  /*dba0*/  @!P1 NANOSLEEP.SYNCS 0x989680 ;  /* 0x009896800000995d */ /* 0x010fea0003900000 */
[----:B------:R-:W4:Y:S02]  /*dbb0*/  @!P1 SYNCS.PHASECHK.TRANS64 P1, [R3+URZ+0x38810], R0 ;  /* 0x03881000030095a7 */ /* 0x000f24000802007f */
[----:B----4-:R-:W-:Y:S05]  /*dbc0*/  @!P1 BRA `(.L_x_2813) ;  /* 0xfffffffc00ec9947 */ /* 0x010fea000383ffff */
[----:B------:R-:W-:Y:S05]  /*dbd0*/  BRA `(.L_x_2888) ;  /* 0xffffff5000547947 */ /* 0x000fea000383ffff */
.L_x_2817:
[----:B------:R1:W1:Y:S02]  /*dbe0*/  SYNCS.PHASECHK.TRANS64.TRYWAIT P1, [R8+URZ+0x38850], R9 ;  /* 0x03885009080075a7 */ /* 0x000264000802017f */
[----:B-1----:R-:W-:Y:S05]  /*dbf0*/  @!P1 NANOSLEEP.SYNCS 0x989680 ;  /* 0x009896800000995d */ /* 0x002fea0003900000 */
[----:B------:R-:W1:Y:S02]  /*dc00*/  @!P1 SYNCS.PHASECHK.TRANS64 P1, [R8+URZ+0x38850], R9 ;  /* 0x03885009080095a7 */ /* 0x000e64000802007f */
[----:B-1----:R-:W-:Y:S05]  /*dc10*/  @!P1 BRA `(.L_x_2817) ;  /* 0xfffffffc00f09947 */ /* 0x002fea000383ffff */
[----:B------:R-:W-:Y:S05]  /*dc20*/  BRA `(.L_x_2816) ;  /* 0xffffff5000887947 */ /* 0x000fea000383ffff */
.L_x_2822:
[----:B--2---:R2:W3:Y:S02]  /*dc30*/  SYNCS.PHASECHK.TRANS64.TRYWAIT P3, [R11+URZ+0x38830], R0 ;  /* 0x038830000b0075a7 */ /* 0x0044e4000806017f */
[----:B---3--:R-:W-:Y:S05]  /*dc40*/  @!P3 NANOSLEEP.SYNCS 0x989680 ;  /* 0x009896800000b95d */ /* 0x008fea0003900000 */
[----:B------:R-:W3:Y:S02]  /*dc50*/  @!P3 SYNCS.PHASECHK.TRANS64 P3, [R11+URZ+0x38830], R0 ;  /* 0x038830000b00b5a7 */ /* 0x000ee4000806007f */
[----:B---3--:R-:W-:Y:S05]  /*dc60*/  @!P3 BRA `(.L_x_2822) ;  /* 0xfffffffc00f0b947 */ /* 0x008fea000383ffff */
[----:B------:R-:W-:Y:S05]  /*dc70*/  BRA `(.L_x_2821) ;  /* 0xffffff7c00007947 */ /* 0x000fea000383ffff */
.L_x_2826:
[----:B----4-:R4:W1:Y:S02]  /*dc80*/  SYNCS.PHASECHK.TRANS64.TRYWAIT P3, [R11+URZ+0x38850], R0 ;  /* 0x038850000b0075a7 */ /* 0x010864000806017f */
[----:B-1----:R-:W-:Y:S05]  /*dc90*/  @!P3 NANOSLEEP.SYNCS 0x989680 ;  /* 0x009896800000b95d */ /* 0x002fea0003900000 */
[----:B------:R-:W1:Y:S02]  /*dca0*/  @!P3 SYNCS.PHASECHK.TRANS64 P3, [R11+URZ+0x38850], R0 ;  /* 0x038850000b00b5a7 */ /* 0x000e64000806007f */
[----:B-1----:R-:W-:Y:S05]  /*dcb0*/  @!P3 BRA `(.L_x_2826) ;  /* 0xfffffffc00f0b947 */ /* 0x002fea000383ffff */
[----:B------:R-:W-:Y:S05]  /*dcc0*/  BRA `(.L_x_2825) ;  /* 0xffffff7c00707947 */ /* 0x000fea000383ffff */
.L_x_2837:
        /* <DEDUP_REMOVED lines=11> */
.L_x_2890:
[----:B------:R-:W-:Y:S05]  /*dd80*/  BSYNC B0 ;  /* 0x0000000000007941 */ /* 0x000fea0003800000 */
.L_x_2889:
[----:B------:R-:W-:Y:S05]  /*dd90*/  BRA `(.L_x_2891) ;  /* 0xffffffd000747947 */ /* 0x000fea000383ffff */
.L_x_2838:
[----:B------:R-:W-:Y:S01]  /*dda0*/  BSSY B0, `(.L_x_2892) ;  /* 0x0000006000007945 */ /* 0x000fe20003800000 */
[----:B------:R-:W-:-:S07]  /*ddb0*/  IMAD.MOV.U32 R15, RZ, RZ, -0x1 ;  /* 0xffffffffff0f7424 */ /* 0x000fce00078e00ff */
[----:B------:R-:W-:Y:S05]  /*ddc0*/  WARPSYNC.COLLECTIVE R15, `(.L_x_2893) ;  /* 0x000000000f0c7348 */ /* 0x000fea0003c00000 */
[----:B------:R-:W-:Y:S02]  /*ddd0*/  ELECT P6, UR62, PT ;  /* 0x00000000003e782f */ /* 0x000fe400038c0000 */
[----:B------:R-:W-:Y:S01]  /*dde0*/  MOV R14, UR62 ;  /* 0x0000003e000e7c02 */ /* 0x000fe20008000f00 */
[----:B------:R-:W-:Y:S10]  /*ddf0*/  ENDCOLLECTIVE ;  /* 0x000000000000791b */ /* 0x000ff40003800000 */
.L_x_2893:
[----:B------:R-:W-:Y:S05]  /*de00*/  BSYNC B0 ;  /* 0x0000000000007941 */ /* 0x000fea0003800000 */
.L_x_2892:
[----:B------:R-:W-:Y:S05]  /*de10*/  BRA `(.L_x_2894) ;  /* 0xffffffd0006c7947 */ /* 0x000fea000383ffff */
.L_x_2841:
[----:B--2---:R2:W3:Y:S02]  /*de20*/  SYNCS.PHASECHK.TRANS64.TRYWAIT P1, [R10+URZ+0x38840], R5 ;  /* 0x038840050a0075a7 */ /* 0x0044e4000802017f */
[----:B---3--:R-:W-:Y:S05]  /*de30*/  @!P1 NANOSLEEP.SYNCS 0x989680 ;  /* 0x009896800000995d */ /* 0x008fea0003900000 */
[----:B------:R-:W3:Y:S02]  /*de40*/  @!P1 SYNCS.PHASECHK.TRANS64 P1, [R10+URZ+0x38840], R5 ;  /* 0x038840050a0095a7 */ /* 0x000ee4000802007f */
[----:B---3--:R-:W-:Y:S05]  /*de50*/  @!P1 BRA `(.L_x_2841) ;  /* 0xfffffffc00f09947 */ /* 0x008fea000383ffff */
[----:B------:R-:W-:Y:S05]  /*de60*/  BRA `(.L_x_2895) ;  /* 0xffffffd000cc7947 */ /* 0x000fea000383ffff */
.L_x_2846:
        /* <DEDUP_REMOVED lines=8> */
.L_x_2849:
[----:B--2---:R2:W3:Y:S02]  /*def0*/  SYNCS.PHASECHK.TRANS64.TRYWAIT P1, [R5+URZ+0x38860], R8 ;  /* 0x03886008050075a7 */ /* 0x0044e4000802017f */
[----:B---3--:R-:W-:Y:S05]  /*df00*/  @!P1 NANOSLEEP.SYNCS 0x989680 ;  /* 0x009896800000995d */ /* 0x008fea0003900000 */
[----:B------:R-:W3:Y:S02]  /*df10*/  @!P1 SYNCS.PHASECHK.TRANS64 P1, [R5+URZ+0x38860], R8 ;  /* 0x03886008050095a7 */ /* 0x000ee4000802007f */
[----:B---3--:R-:W-:Y:S05]  /*df20*/  @!P1 BRA `(.L_x_2849) ;  /* 0xfffffffc00f09947 */ /* 0x008fea000383ffff */
[----:B------:R-:W-:Y:S05]  /*df30*/  BRA `(.L_x_2897) ;  /* 0xffffffd800ac7947 */ /* 0x000fea000383ffff */
.L_x_2856:
[----:B--2---:R2:W3:Y:S02]  /*df40*/  SYNCS.PHASECHK.TRANS64.TRYWAIT P2, [R2+URZ+0x38840], R3 ;  /* 0x03884003020075a7 */ /* 0x0044e4000804017f */
[----:B---3--:R-:W-:Y:S05]  /*df50*/  @!P2 NANOSLEEP.SYNCS 0x989680 ;  /* 0x009896800000a95d */ /* 0x008fea0003900000 */
[----:B------:R-:W3:Y:S02]  /*df60*/  @!P2 SYNCS.PHASECHK.TRANS64 P2, [R2+URZ+0x38840], R3 ;  /* 0x038840030200a5a7 */ /* 0x000ee4000804007f */
[----:B---3--:R-:W-:Y:S05]  /*df70*/  @!P2 BRA `(.L_x_2856) ;  /* 0xfffffffc00f0a947 */ /* 0x008fea000383ffff */
[----:B------:R-:W-:Y:S05]  /*df80*/  BRA `(.L_x_2898) ;  /* 0xffffffe000547947 */ /* 0x000fea000383ffff */
.L_x_2858:
[----:B---3--:R3:W4:Y:S02]  /*df90*/  SYNCS.PHASECHK.TRANS64.TRYWAIT P2, [R2+URZ+0x38860], R3 ;  /* 0x03886003020075a7 */ /* 0x008724000804017f */
[----:B----4-:R-:W-:Y:S05]  /*dfa0*/  @!P2 NANOSLEEP.SYNCS 0x989680 ;  /* 0x009896800000a95d */ /* 0x010fea0003900000 */
[----:B------:R-:W4:Y:S02]  /*dfb0*/  @!P2 SYNCS.PHASECHK.TRANS64 P2, [R2+URZ+0x38860], R3 ;  /* 0x038860030200a5a7 */ /* 0x000f24000804007f */
[----:B----4-:R-:W-:Y:S05]  /*dfc0*/  @!P2 BRA `(.L_x_2858) ;  /* 0xfffffffc00f0a947 */ /* 0x010fea000383ffff */
[----:B------:R-:W-:Y:S05]  /*dfd0*/  BRA `(.L_x_2899) ;  /* 0xffffffe000b07947 */ /* 0x000fea000383ffff */
.L_x_2864:
[----:B-1----:R1:W2:Y:S02]  /*dfe0*/  SYNCS.PHASECHK.TRANS64.TRYWAIT P2, [R2+URZ+0x38840], R3 ;  /* 0x03884003020075a7 */ /* 0x0022a4000804017f */
[----:B--2---:R-:W-:Y:S05]  /*dff0*/  @!P2 NANOSLEEP.SYNCS 0x989680 ;  /* 0x009896800000a95d */ /* 0x004fea0003900000 */
[----:B------:R-:W2:Y:S02]  /*e000*/  @!P2 SYNCS.PHASECHK.TRANS64 P2, [R2+URZ+0x38840], R3 ;  /* 0x038840030200a5a7 */ /* 0x000ea4000804007f */
[----:B--2---:R-:W-:Y:S05]  /*e010*/  @!P2 BRA `(.L_x_2864) ;  /* 0xfffffffc00f0a947 */ /* 0x004fea000383ffff */
[----:B------:R-:W-:Y:S05]  /*e020*/  BRA `(.L_x_2900) ;  /* 0xffffffe8003c7947 */ /* 0x000fea000383ffff */
.L_x_2866:
[----:B--2---:R2:W3:Y:S02]  /*e030*/  SYNCS.PHASECHK.TRANS64.TRYWAIT P2, [R2+URZ+0x38860], R3 ;  /* 0x03886003020075a7 */ /* 0x0044e4000804017f */
[----:B---3--:R-:W-:Y:S05]  /*e040*/  @!P2 NANOSLEEP.SYNCS 0x989680 ;  /* 0x009896800000a95d */ /* 0x008fea0003900000 */
[----:B------:R-:W3:Y:S02]  /*e050*/  @!P2 SYNCS.PHASECHK.TRANS64 P2, [R2+URZ+0x38860], R3 ;  /* 0x038860030200a5a7 */ /* 0x000ee4000804007f */
[----:B---3--:R-:W-:Y:S05]  /*e060*/  @!P2 BRA `(.L_x_2866) ;  /* 0xfffffffc00f0a947 */ /* 0x008fea000383ffff */
[----:B------:R-:W-:Y:S05]  /*e070*/  BRA `(.L_x_2901) ;  /* 0xffffffe800987947 */ /* 0x000fea000383ffff */
.L_x_2871:
[----:B-1----:R1:W2:Y:S02]  /*e080*/  SYNCS.PHASECHK.TRANS64.TRYWAIT P2, [R2+URZ+0x38840], R3 ;  /* 0x03884003020075a7 */ /* 0x0022a4000804017f */
[----:B--2---:R-:W-:Y:S05]  /*e090*/  @!P2 NANOSLEEP.SYNCS 0x989680 ;  /* 0x009896800000a95d */ /* 0x004fea0003900000 */
[----:B------:R-:W2:Y:S02]  /*e0a0*/  @!P2 SYNCS.PHASECHK.TRANS64 P2, [R2+URZ+0x38840], R3 ;  /* 0x038840030200a5a7 */ /* 0x000ea4000804007f */
[----:B--2---:R-:W-:Y:S05]  /*e0b0*/  @!P2 BRA `(.L_x_2871) ;  /* 0xfffffffc00f0a947 */ /* 0x004fea000383ffff */
[----:B------:R-:W-:Y:S05]  /*e0c0*/  BRA `(.L_x_2902) ;  /* 0xfffffff0000c7947 */ /* 0x000fea000383ffff */
.L_x_2873:
[----:B--2---:R2:W3:Y:S02]  /*e0d0*/  SYNCS.PHASECHK.TRANS64.TRYWAIT P2, [R2+URZ+0x38860], R3 ;  /* 0x03886003020075a7 */ /* 0x0044e4000804017f */
[----:B---3--:R-:W-:Y:S05]  /*e0e0*/  @!P2 NANOSLEEP.SYNCS 0x989680 ;  /* 0x009896800000a95d */ /* 0x008fea0003900000 */
[----:B------:R-:W3:Y:S02]  /*e0f0*/  @!P2 SYNCS.PHASECHK.TRANS64 P2, [R2+URZ+0x38860], R3 ;  /* 0x038860030200a5a7 */ /* 0x000ee4000804007f */
[----:B---3--:R-:W-:Y:S05]  /*e100*/  @!P2 BRA `(.L_x_2873) ;  /* 0xfffffffc00f0a947 */ /* 0x008fea000383ffff */
[----:B------:R-:W-:Y:S05]  /*e110*/  BRA `(.L_x_2903) ;  /* 0xfffffff000687947 */ /* 0x000fea000383ffff */
.L_x_2878:
[----:B--2---:R2:W3:Y:S02]  /*e120*/  SYNCS.PHASECHK.TRANS64.TRYWAIT P0, [R0+URZ+0x38820], R3 ;  /* 0x03882003000075a7 */ /* 0x0044e4000800017f */
[----:B---3--:R-:W-:Y:S05]  /*e130*/  @!P0 NANOSLEEP.SYNCS 0x989680 ;  /* 0x009896800000895d */ /* 0x008fea0003900000 */
[----:B------:R-:W3:Y:S02]  /*e140*/  @!P0 SYNCS.PHASECHK.TRANS64 P0, [R0+URZ+0x38820], R3 ;  /* 0x03882003000085a7 */ /* 0x000ee4000800007f */
[----:B---3--:R-:W-:Y:S05]  /*e150*/  @!P0 BRA `(.L_x_2878) ;  /* 0xfffffffc00f08947 */ /* 0x008fea000383ffff */
[----:B------:R-:W-:Y:S05]  /*e160*/  BRA `(.L_x_2904) ;  /* 0xfffffff400bc7947 */ /* 0x000fea000383ffff */
.L_x_2879:
        /* <DEDUP_REMOVED lines=11> */
.L_x_2906:
[----:B------:R-:W-:Y:S05]  /*e220*/  BSYNC B0 ;  /* 0x0000000000007941 */ /* 0x000fea0003800000 */
.L_x_2905:
[----:B------:R-:W-:Y:S05]  /*e230*/  BRA `(.L_x_2907) ;  /* 0xfffffff400a47947 */ /* 0x000fea000383ffff */
.L_x_2882:
[----:B------:R-:W-:Y:S01]  /*e240*/  BSSY B1, `(.L_x_2908) ;  /* 0x0000006000017945 */ /* 0x000fe20003800000 */
[----:B------:R-:W-:-:S07]  /*e250*/  MOV R15, 0xffffffff ;  /* 0xffffffff000f7802 */ /* 0x000fce0000000f00 */
[----:B-123--:R-:W-:Y:S05]  /*e260*/  WARPSYNC.COLLECTIVE R15, `(.L_x_2909) ;  /* 0x000000000f0c7348 */ /* 0x00efea0003c00000 */
[----:B------:R-:W-:Y:S02]  /*e270*/  ELECT P6, UR62, PT ;  /* 0x00000000003e782f */ /* 0x000fe400038c0000 */
[----:B------:R-:W-:Y:S01]  /*e280*/  MOV R14, UR62 ;  /* 0x0000003e000e7c02 */ /* 0x000fe20008000f00 */
[----:B-123--:R-:W-:Y:S10]  /*e290*/  ENDCOLLECTIVE ;  /* 0x000000000000791b */ /* 0x00eff40003800000 */
.L_x_2909:
[----:B------:R-:W-:Y:S05]  /*e2a0*/  BSYNC B1 ;  /* 0x0000000000017941 */ /* 0x000fea0003800000 */
.L_x_2908:
[----:B------:R-:W-:Y:S05]  /*e2b0*/  BRA `(.L_x_2910) ;  /* 0xfffffff4009c7947 */ /* 0x000fea000383ffff */
.L_x_2883:
[----:B--2---:R2:W3:Y:S02]  /*e2c0*/  SYNCS.PHASECHK.TRANS64.TRYWAIT P0, [R6+URZ], R5 ;  /* 0x00000005060075a7 */ /* 0x0044e4000800017f */
[----:B---3--:R-:W-:Y:S05]  /*e2d0*/  @!P0 NANOSLEEP.SYNCS 0x989680 ;  /* 0x009896800000895d */ /* 0x008fea0003900000 */
[----:B------:R-:W3:Y:S02]  /*e2e0*/  @!P0 SYNCS.PHASECHK.TRANS64 P0, [R6+URZ], R5 ;  /* 0x00000005060085a7 */ /* 0x000ee4000800007f */
[----:B---3--:R-:W-:Y:S05]  /*e2f0*/  @!P0 BRA `(.L_x_2883) ;  /* 0xfffffffc00f08947 */ /* 0x008fea000383ffff */
[----:B------:R-:W-:Y:S05]  /*e300*/  BRA `(.L_x_2911) ;  /* 0xfffffff400bc7947 */ /* 0x000fea000383ffff */
.L_x_2884:
[----:B---3--:R3:W4:Y:S02]  /*e310*/  SYNCS.PHASECHK.TRANS64.TRYWAIT P0, [R7+URZ], R2 ;  /* 0x00000002070075a7 */ /* 0x008724000800017f */
[----:B----4-:R-:W-:Y:S05]  /*e320*/  @!P0 NANOSLEEP.SYNCS 0x989680 ;  /* 0x009896800000895d */ /* 0x010fea0003900000 */
[----:B------:R-:W4:Y:S02]  /*e330*/  @!P0 SYNCS.PHASECHK.TRANS64 P0, [R7+URZ], R2 ;  /* 0x00000002070085a7 */ /* 0x000f24000800007f */
[----:B----4-:R-:W-:Y:S05]  /*e340*/  @!P0 BRA `(.L_x_2884) ;  /* 0xfffffffc00f08947 */ /* 0x010fea000383ffff */
[----:B------:R-:W-:Y:S05]  /*e350*/  BRA `(.L_x_2912) ;  /* 0xfffffff400b87947 */ /* 0x000fea000383ffff */
.L_x_2885:
[----:B----4-:R4:W1:Y:S02]  /*e360*/  SYNCS.PHASECHK.TRANS64.TRYWAIT P0, [R16+URZ], R5 ;  /* 0x00000005100075a7 */ /* 0x010864000800017f */
[----:B-1----:R-:W-:Y:S05]  /*e370*/  @!P0 NANOSLEEP.SYNCS 0x989680 ;  /* 0x009896800000895d */ /* 0x002fea0003900000 */
[----:B------:R-:W1:Y:S02]  /*e380*/  @!P0 SYNCS.PHASECHK.TRANS64 P0, [R16+URZ], R5 ;  /* 0x00000005100085a7 */ /* 0x000e64000800007f */
[----:B-1----:R-:W-:Y:S05]  /*e390*/  @!P0 BRA `(.L_x_2885) ;  /* 0xfffffffc00f08947 */ /* 0x002fea000383ffff */
[----:B------:R-:W-:Y:S05]  /*e3a0*/  BRA `(.L_x_2913) ;  /* 0xfffffff400ac7947 */ /* 0x000fea000383ffff */
.L_x_2914:
        /* <DEDUP_REMOVED lines=13> */
.L_x_11942:


//--------------------- .text._ZN7cutlass13device_kernelIN5flash11enable_sm90INS1_16FlashAttnFwdSm90INS1_25CollectiveMainloopFwdSm90ILi2EN4cute5tupleIJNS5_1CILi1EEES8_S8_EEENS6_IJNS7_ILi64EEESA_SA_EEELi512ENS_6half_tEfNS_4arch4Sm90ELb0ELb0ELb1ELb1ELb0ELb0ELb0ELb0ELb0ELb0ELb0ELb0EEENS1_21CollectiveEpilogueFwdINS6_IJSA_NS7_ILi512EEESA_EEES9_SC_SE_Li256ELb1ELb0ELb0ELb0EEENS1_36VarlenDynamicPersistentTileSchedulerILi64ELi64ELi256ELi32ELb0ELb0ELb1ELb0ELb1ELb1EEEEEEEEEvNT_6ParamsE --------------------------
	.section	.text._ZN7cutlass13device_kernelIN5flash11enable_sm90INS1_16FlashAttnFwdSm90INS1_25CollectiveMainloopFwdSm90ILi2EN4cute5tupleIJNS5_1CILi1EEES8_S8_EEENS6_IJNS7_ILi64EEESA_SA_EEELi512ENS_6half_tEfNS_4arch4Sm90ELb0ELb0ELb1ELb1ELb0ELb0ELb0ELb0ELb0ELb0ELb0ELb0EEENS1_21CollectiveEpilogueFwdINS6_IJSA_NS7_ILi512EEESA_EEES9_SC_SE_Li256ELb1ELb0ELb0ELb0EEENS1_36VarlenDynamicPersistentTileSchedulerILi64ELi64ELi256ELi32ELb0ELb0ELb1ELb0ELb1ELb1EEEEEEEEEvNT_6ParamsE,"ax",@progbits
	.align	128
.text._ZN7cutlass13device_kernelIN5flash11enable_sm90INS1_16FlashAttnFwdSm90INS1_25CollectiveMainloopFwdSm90ILi2EN4cute5tupleIJNS5_1CILi1EEES8_S8_EEENS6_IJNS7_ILi64EEESA_SA_EEELi512ENS_6half_tEfNS_4arch4Sm90ELb0ELb0ELb1ELb1ELb0ELb0ELb0ELb0ELb0ELb0ELb0ELb0EEENS1_21CollectiveEpilogueFwdINS6_IJSA_NS7_ILi512EEESA_EEES9_SC_SE_Li256ELb1ELb0ELb0ELb0EEENS1_36VarlenDynamicPersistentTileSchedulerILi64ELi64ELi256ELi32ELb0ELb0ELb1ELb0ELb1ELb1EEEEEEEEEvNT_6ParamsE:
        .type           _ZN7cutlass13device_kernelIN5flash11enable_sm90INS1_16FlashAttnFwdSm90INS1_25CollectiveMainloopFwdSm90ILi2EN4cute5tupleIJNS5_1CILi1EEES8_S8_EEENS6_IJNS7_ILi64EEESA_SA_EEELi512ENS_6half_tEfNS_4arch4Sm90ELb0ELb0ELb1ELb1ELb0ELb0ELb0ELb0ELb0ELb0ELb0ELb0EEENS1_21CollectiveEpilogueFwdINS6_IJSA_NS7_ILi512EEESA_EEES9_SC_SE_Li256ELb1ELb0ELb0ELb0EEENS1_36VarlenDynamicPersistentTileSchedulerILi64ELi64ELi256ELi32ELb0ELb0ELb1ELb0ELb1ELb1EEEEEEEEEvNT_6ParamsE,@function
        .size           _ZN7cutlass13device_kernelIN5flash11enable_sm90INS1_16FlashAttnFwdSm90INS1_25CollectiveMainloopFwdSm90ILi2EN4cute5tupleIJNS5_1CILi1EEES8_S8_EEENS6_IJNS7_ILi64EEESA_SA_EEELi512ENS_6half_tEfNS_4arch4Sm90ELb0ELb0ELb1ELb1ELb0ELb0ELb0ELb0ELb0ELb0ELb0ELb0EEENS1_21CollectiveEpilogueFwdINS6_IJSA_NS7_ILi512EEESA_EEES9_SC_SE_Li256ELb1ELb0ELb0ELb0EEENS1_36VarlenDynamicPersistentTileSchedulerILi64ELi64ELi256ELi32ELb0ELb0ELb1ELb0ELb1ELb1EEEEEEEEEvNT_6ParamsE,(.L_x_11943 - _ZN7cutlass13device_kernelIN5flash11enable_sm90INS1_16FlashAttnFwdSm90INS1_25CollectiveMainloopFwdSm90ILi2EN4cute5tupleIJNS5_1CILi1EEES8_S8_EEENS6_IJNS7_ILi64EEESA_SA_EEELi512ENS_6half_tEfNS_4arch4Sm90ELb0ELb0ELb1ELb1ELb0ELb0ELb0ELb0ELb0ELb0ELb0ELb0EEENS1_21CollectiveEpilogueFwdINS6_IJSA_NS7_ILi512EEESA_EEES9_SC_SE_Li256ELb1ELb0ELb0ELb0EEENS1_36VarlenDynamicPersistentTileSchedulerILi64ELi64ELi256ELi32ELb0ELb0ELb1ELb0ELb1ELb1EEEEEEEEEvNT_6ParamsE)
        .other          _ZN7cutlass13device_kernelIN5flash11enable_sm90INS1_16FlashAttnFwdSm90INS1_25CollectiveMainloopFwdSm90ILi2EN4cute5tupleIJNS5_1CILi1EEES8_S8_EEENS6_IJNS7_ILi64EEESA_SA_EEELi512ENS_6half_tEfNS_4arch4Sm90ELb0ELb0ELb1ELb1ELb0ELb0ELb0ELb0ELb0ELb0ELb0ELb0EEENS1_21CollectiveEpilogueFwdINS6_IJSA_NS7_ILi512EEESA_EEES9_SC_SE_Li256ELb1ELb0ELb0ELb0EEENS1_36VarlenDynamicPersistentTileSchedulerILi64ELi64ELi256ELi32ELb0ELb0ELb1ELb0ELb1ELb1EEEEEEEEEvNT_6ParamsE,@"STO_CUDA_ENTRY STV_DEFAULT"
_ZN7cutlass13device_kernelIN5flash11enable_sm90INS1_16FlashAttnFwdSm90INS1_25CollectiveMainloopFwdSm90ILi2EN4cute5tupleIJNS5_1CILi1EEES8_S8_EEENS6_IJNS7_ILi64EEESA_SA_EEELi512ENS_6half_tEfNS_4arch4Sm90ELb0ELb0ELb1ELb1ELb0ELb0ELb0ELb0ELb0ELb0ELb0ELb0EEENS1_21CollectiveEpilogueFwdINS6_IJSA_NS7_ILi512EEESA_EEES9_SC_SE_Li256ELb1ELb0ELb0ELb0EEENS1_36VarlenDynamicPersistentTileSchedulerILi64ELi64ELi256ELi32ELb0ELb0ELb1ELb0ELb1ELb1EEEEEEEEEvNT_6ParamsE:
        /* <DEDUP_REMOVED lines=21> */
.L_x_2916:
[----:B------:R-:W-:Y:S05]  /*0150*/  BSYNC B0 ;  /* 0x0000000000007941 */ /* 0x000fea0003800000 */
.L_x_2915:
        /* <DEDUP_REMOVED lines=32> */
[----:B0-----:R3:W4:Y:S01]  /*0360*/  SYNCS.EXCH.64 URZ, [UR6+0x28c30], UR4 ;  /* 0x028c3004063f75b2 */ /* 0x0017220008000100 */
[----:B------:R3:W0:Y:S01]  /*0370*/  SYNCS.EXCH.64 URZ, [UR6+0x28c40], UR4 ;  /* 0x028c4004063f75b2 */ /* 0x0006220008000100 */
[----:B------:R3:W0:Y:S01]  /*0380*/  SYNCS.EXCH.64 URZ, [UR6+0x28c38], UR4 ;  /* 0x028c3804063f75b2 */ /* 0x0006220008000100 */
[----:B------:R3:W0:Y:S02]  /*0390*/  SYNCS.EXCH.64 URZ, [UR6+0x28c48], UR4 ;  /* 0x028c4804063f75b2 */ /* 0x0006240008000100 */
[----:B---3--:R-:W-:Y:S01]  /*03a0*/  NOP ;  /* 0x0000000000007918 */ /* 0x008fe20000000000 */
.L_x_2917:
        /* <DEDUP_REMOVED lines=22> */
.L_x_2918:
        /* <DEDUP_REMOVED lines=18> */
.L_x_2919:
        /* <DEDUP_REMOVED lines=22> */
.L_x_2920:
        /* <DEDUP_REMOVED lines=22> */
.L_x_2921:
[----:B------:R-:W-:Y:S01]  /*08f0*/  PLOP3.LUT P0, PT, PT, PT, UP0, 0x80, 0x0 ;  /* 0x000000000000781c */ /* 0x000fe20003f0f008 */
[----:B------:R-:W-:Y:S01]  /*0900*/  UMOV UR36, 0x1 ;  /* 0x0000000100247882 */ /* 0x000fe20000000000 */
[----:B------:R-:W-:Y:S01]  /*0910*/  NOP ;  /* 0x0000000000007918 */ /* 0x000fe20000000000 */
[----:B------:R-:W-:Y:S01]  /*0920*/  USEL UR36, UR36, 0x2, !UP0 ;  /* 0x0000000224247887 */ /* 0x000fe2000c000000 */
[----:B------:R-:W-:Y:S01]  /*0930*/  ULDC.64 UR38, c[0x0][0x208] ;  /* 0x0000820000267ab9 */ /* 0x000fe20000000a00 */
[----:B012-4-:R-:W-:Y:S08]  /*0940*/  BAR.SYNC.DEFER_BLOCKING 0x0 ;  /* 0x0000000000007b1d */ /* 0x017ff00000010000 */
[----:B------:R-:W-:Y:S05]  /*0950*/  @!P0 BRA `(.L_x_2922) ;  /* 0x0000009000588947 */ /* 0x000fea0003800000 */
.L_x_2923:
[----:B------:R-:W-:-:S08]  /*0960*/  NOP ;  /* 0x0000000000007918 */ /* 0x000fd00000000000 */
[----:B------:R-:W0:Y:S02]  /*0970*/  USETMAXREG.TRY_ALLOC.CTAPOOL UP0, 0xf0 ;  /* 0x000000f0000079c8 */ /* 0x000e240008000600 */
[----:B0-----:R-:W-:-:S13]  /*0980*/  PLOP3.LUT P0, PT, PT, PT, UP0, 0x80, 0x0 ;  /* 0x000000000000781c */ /* 0x001fda0003f0f008 */
[----:B------:R-:W-:Y:S05]  /*0990*/  @!P0 BRA `(.L_x_2923) ;  /* 0xfffffffc00f08947 */ /* 0x000fea000383ffff */
[----:B------:R-:W0:Y:S01]  /*09a0*/  S2R R2, SR_TID.X ;  /* 0x0000000000027919 */ /* 0x000e220000002100 */
[----:B------:R-:W1:Y:S01]  /*09b0*/  S2UR UR4, SR_CgaCtaId ;  /* 0x00000000000479c3 */ /* 0x000e620000008800 */
[----:B------:R-:W-:Y:S02]  /*09c0*/  UMOV UR42, 0x400 ;  /* 0x00000400002a7882 */ /* 0x000fe40000000000 */
[----:B-1----:R-:W-:-:S03]  /*09d0*/  ULEA UR42, UR4, UR42, 0x18 ;  /* 0x0000002a042a7291 */ /* 0x002fc6000f8ec03f */
[----:B------:R-:W-:Y:S01]  /*09e0*/  ULDC UR4, c[0x0][0xc14] ;  /* 0x0003050000047ab9 */ /* 0x000fe20000000800 */
[----:B0-----:R-:W-:-:S04]  /*09f0*/  LOP3.LUT R0, R2, 0xffffff80, RZ, 0xc0, !PT ;  /* 0xffffff8002007812 */ /* 0x001fc800078ec0ff */
[----:B------:R-:W-:-:S13]  /*0a00*/  ISETP.NE.AND P0, PT, R0, 0x80, PT ;  /* 0x000000800000780c */ /* 0x000fda0003f05270 */
[----:B------:R-:W-:Y:S06]  /*0a10*/  @!P0 BAR.ARV 0x8, 0xa0 ;  /* 0x0202800000008b1d */ /* 0x000fec0000002000 */
[----:B------:R-:W-:-:S13]  /*0a20*/  ISETP.GE.U32.AND P0, PT, R2, 0x100, PT ;  /* 0x000001000200780c */ /* 0x000fda0003f06070 */
[----:B------:R-:W-:Y:S08]  /*0a30*/  @P0 BAR.ARV 0xf, 0x100 ;  /* 0x03c4000000000b1d */ /* 0x000ff00000002000 */
[----:B------:R-:W-:Y:S06]  /*0a40*/  BAR.SYNC.DEFER_BLOCKING 0x5, 0x120 ;  /* 0x0144800000007b1d */ /* 0x000fec0000010000 */
[----:B------:R-:W0:Y:S02]  /*0a50*/  LDS.128 R20, [UR42+0x28cd0] ;  /* 0x028cd02aff147984 */ /* 0x000e240008000c00 */
[----:B------:R-:W-:Y:S06]  /*0a60*/  BAR.ARV 0x4, 0x120 ;  /* 0x0104800000007b1d */ /* 0x000fec0000002000 */
[----:B0-----:R-:W-:-:S13]  /*0a70*/  ISETP.GE.AND P0, PT, R23, UR4, PT ;  /* 0x0000000417007c0c */ /* 0x001fda000bf06270 */
[----:B------:R-:W-:Y:S05]  /*0a80*/  @P0 EXIT ;  /* 0x000000000000094d */ /* 0x000fea0003800000 */
[----:B------:R-:W-:Y:S01]  /*0a90*/  VIADD R190, R2, 0xffffff80 ;  /* 0xffffff8002be7836 */ /* 0x000fe20000000000 */
[----:B------:R-:W-:Y:S01]  /*0aa0*/  R2UR UR5, R22 ;  /* 0x00000000160572ca */ /* 0x000fe200000e0000 */
[----:B------:R-:W-:Y:S01]  /*0ab0*/  IMAD.MOV.U32 R185, RZ, RZ, 0x20 ;  /* 0x00000020ffb97424 */ /* 0x000fe200078e00ff */
[----:B------:R-:W-:Y:S02]  /*0ac0*/  ULOP3.LUT UR43, UR36, 0x1, URZ, 0xfc, !UPT ;  /* 0x00000001242b7892 */ /* 0x000fe4000f8efc3f */
[----:B------:R-:W-:Y:S01]  /*0ad0*/  SHF.R.S32.HI R3, RZ, 0x1f, R190 ;  /* 0x0000001fff037819 */ /* 0x000fe200000114be */
[----:B------:R-:W-:Y:S01]  /*0ae0*/  UMOV UR37, URZ ;  /* 0x0000003f00257c82 */ /* 0x000fe20008000000 */
[----:B------:R-:W-:Y:S01]  /*0af0*/  UMOV UR40, URZ ;  /* 0x0000003f00287c82 */ /* 0x000fe20008000000 */
[----:B------:R-:W-:Y:S01]  /*0b00*/  UMOV UR41, URZ ;  /* 0x0000003f00297c82 */ /* 0x000fe20008000000 */
[CC--:B------:R-:W-:Y:S02]  /*0b10*/  LEA.HI R0, R3.reuse, R190.reuse, RZ, 0x4 ;  /* 0x000000be03007211 */ /* 0x0c0fe400078f20ff */
[----:B------:R-:W-:-:S02]  /*0b20*/  LEA.HI R4, R3, R190, RZ, 0x5 ;  /* 0x000000be03047211 */ /* 0x000fc400078f28ff */
[----:B------:R-:W-:Y:S02]  /*0b30*/  SHF.R.S32.HI R11, RZ, 0x4, R0 ;  /* 0x00000004ff0b7819 */ /* 0x000fe40000011400 */
[C---:B------:R-:W-:Y:S02]  /*0b40*/  LOP3.LUT R5, R0.reuse, 0xfffffff0, RZ, 0xc0, !PT ;  /* 0xfffffff000057812 */ /* 0x040fe400078ec0ff */
[--C-:B------:R-:W-:Y:S02]  /*0b50*/  SHF.R.S32.HI R13, RZ, 0x5, R4.reuse ;  /* 0x00000005ff0d7819 */ /* 0x100fe40000011404 */
[----:B------:R-:W-:Y:S01]  /*0b60*/  LEA.HI R2, R0, R11, RZ, 0x1 ;  /* 0x0000000b00027211 */ /* 0x000fe200078f08ff */
[----:B------:R-:W-:Y:S01]  /*0b70*/  IMAD.IADD R7, R190, 0x1, -R5 ;  /* 0x00000001be077824 */ /* 0x000fe200078e0a05 */
[----:B------:R-:W-:Y:S02]  /*0b80*/  SHF.R.S32.HI R4, RZ, 0x1f, R4 ;  /* 0x0000001fff047819 */ /* 0x000fe40000011404 */
[----:B------:R-:W-:-:S02]  /*0b90*/  LEA.HI R9, R3, R190, RZ, 0x7 ;  /* 0x000000be03097211 */ /* 0x000fc400078f38ff */
[----:B------:R-:W-:Y:S02]  /*0ba0*/  LOP3.LUT R2, R2, 0x1ffffffe, RZ, 0xc0, !PT ;  /* 0x1ffffffe02027812 */ /* 0x000fe400078ec0ff */
[----:B------:R-:W-:Y:S02]  /*0bb0*/  LEA.HI R4, R4, R13, RZ, 0x2 ;  /* 0x0000000d04047211 */ /* 0x000fe400078f10ff */
[----:B------:R-:W-:Y:S01]  /*0bc0*/  SHF.R.S32.HI R0, RZ, 0x1f, R7 ;  /* 0x0000001fff007819 */ /* 0x000fe20000011407 */
[----:B------:R-:W-:Y:S01]  /*0bd0*/  IMAD.IADD R11, R11, 0x1, -R2 ;  /* 0x000000010b0b7824 */ /* 0x000fe200078e0a02 */
[----:B------:R-:W-:Y:S02]  /*0be0*/  SHF.R.S32.HI R188, RZ, 0x7, R9 ;  /* 0x00000007ffbc7819 */ /* 0x000fe40000011409 */
[----:B------:R-:W-:Y:S01]  /*0bf0*/  LOP3.LUT R4, R4, 0x3ffffc, RZ, 0xc0, !PT ;  /* 0x003ffffc04047812 */ /* 0x000fe200078ec0ff */
[----:B------:R-:W-:Y:S01]  /*0c00*/  IMAD.SHL.U32 R11, R11, 0x8, RZ ;  /* 0x000000080b0b7824 */ /* 0x000fe200078e00ff */
[----:B------:R-:W-:Y:S01]  /*0c10*/  LEA.HI R2, R0, R7, RZ, 0x3 ;  /* 0x0000000700027211 */ /* 0x000fe200078f18ff */
[----:B------:R-:W-:Y:S01]  /*0c20*/  IMAD R15, R188, 0x100, R7 ;  /* 0x00000100bc0f7824 */ /* 0x000fe200078e0207 */
[----:B------:R-:W-:Y:S01]  /*0c30*/  LOP3.LUT R5, R9, 0xffffff80, RZ, 0xc0, !PT ;  /* 0xffffff8009057812 */ /* 0x000fe200078ec0ff */
[----:B------:R-:W-:Y:S01]  /*0c40*/  IMAD.IADD R6, R13, 0x1, -R4 ;  /* 0x000000010d067824 */ /* 0x000fe200078e0a04 */
[C---:B------:R-:W-:Y:S01]  /*0c50*/  LOP3.LUT R4, R2.reuse, 0xfffffff8, RZ, 0xc0, !PT ;  /* 0xfffffff802047812 */ /* 0x040fe200078ec0ff */
[----:B------:R-:W-:Y:S01]  /*0c60*/  IMAD.SHL.U32 R8, R2, 0x40, RZ ;  /* 0x0000004002087824 */ /* 0x000fe200078e00ff */
[----:B------:R-:W-:Y:S01]  /*0c70*/  IADD3 R5, R190, -R5, RZ ;  /* 0x80000005be057210 */ /* 0x000fe20007ffe0ff */
[----:B------:R-:W-:Y:S01]  /*0c80*/  IMAD R12, R6, 0x10, R15 ;  /* 0x00000010060c7824 */ /* 0x000fe200078e020f */
[----:B------:R-:W-:-:S02]  /*0c90*/  IADD3 R6, R7, -R4, RZ ;  /* 0x8000000407067210 */ /* 0x000fc40007ffe0ff */
[----:B------:R-:W-:Y:S01]  /*0ca0*/  SHF.R.S32.HI R0, RZ, 0x1f, R5 ;  /* 0x0000001fff007819 */ /* 0x000fe20000011405 */
[----:B------:R-:W-:Y:S01]  /*0cb0*/  IMAD.U32 R189, R12, 0x40, R11 ;  /* 0x000000400cbd7824 */ /* 0x000fe200078e000b */
[----:B------:R-:W-:Y:S01]  /*0cc0*/  LOP3.LUT R10, R8, 0x7ffffe00, RZ, 0xc0, !PT ;  /* 0x7ffffe00080a7812 */ /* 0x000fe200078ec0ff */
[----:B------:R-:W-:Y:S01]  /*0cd0*/  IMAD.SHL.U32 R8, R6, 0x40, RZ ;  /* 0x0000004006087824 */ /* 0x000fe200078e00ff */
[CC--:B------:R-:W-:Y:S02]  /*0ce0*/  LEA.HI R2, R0.reuse, R5.reuse, RZ, 0x2 ;  /* 0x0000000500027211 */ /* 0x0c0fe400078f10ff */
[----:B------:R-:W-:Y:S01]  /*0cf0*/  LEA.HI R0, R0, R5, RZ, 0x5 ;  /* 0x0000000500007211 */ /* 0x000fe200078f28ff */
[----:B------:R-:W-:Y:S01]  /*0d00*/  IMAD R10, R13, 0x400, R10 ;  /* 0x000004000d0a7824 */ /* 0x000fe200078e020a */
[--C-:B------:R-:W-:Y:S02]  /*0d10*/  SHF.R.S32.HI R4, RZ, 0x2, R2.reuse ;  /* 0x00000002ff047819 */ /* 0x100fe40000011402 */
[----:B------:R-:W-:-:S02]  /*0d20*/  SHF.R.S32.HI R7, RZ, 0x1f, R2 ;  /* 0x0000001fff077819 */ /* 0x000fc40000011402 */
[----:B------:R-:W-:Y:S02]  /*0d30*/  LOP3.LUT R8, R8, 0x1c0, RZ, 0xc0, !PT ;  /* 0x000001c008087812 */ /* 0x000fe400078ec0ff */
[----:B------:R-:W-:Y:S02]  /*0d40*/  LEA.HI R7, R7, R4, RZ, 0x3 ;  /* 0x0000000407077211 */ /* 0x000fe400078f18ff */
[----:B------:R-:W-:Y:S02]  /*0d50*/  LOP3.LUT R11, R8, 0x8, R11, 0xf8, !PT ;  /* 0x00000008080b7812 */ /* 0x000fe400078ef80b */
[----:B------:R-:W-:Y:S02]  /*0d60*/  SHF.R.U32.HI R8, RZ, 0x3, R8 ;  /* 0x00000003ff087819 */ /* 0x000fe40000011608 */
[----:B------:R-:W-:Y:S02]  /*0d70*/  LOP3.LUT R7, R7, 0xfffffff8, RZ, 0xc0, !PT ;  /* 0xfffffff807077812 */ /* 0x000fe400078ec0ff */
[----:B------:R-:W-:-:S02]  /*0d80*/  LOP3.LUT R11, R11, R8, RZ, 0x3c, !PT ;  /* 0x000000080b0b7212 */ /* 0x000fc400078e3cff */
[----:B------:R-:W-:Y:S02]  /*0d90*/  IADD3 R7, R4, -R7, RZ ;  /* 0x8000000704077210 */ /* 0x000fe40007ffe0ff */
[----:B------:R-:W-:Y:S01]  /*0da0*/  SHF.R.S32.HI R0, RZ, 0x5, R0 ;  /* 0x00000005ff007819 */ /* 0x000fe20000011400 */
[----:B------:R-:W-:Y:S01]  /*0db0*/  IMAD.IADD R10, R10, 0x1, R11 ;  /* 0x000000010a0a7824 */ /* 0x000fe200078e020b */
[----:B------:R-:W-:Y:S02]  /*0dc0*/  R2P PR, R6, 0x6 ;  /* 0x0000000606007804 */ /* 0x000fe40000000000 */
[----:B------:R-:W-:Y:S01]  /*0dd0*/  LEA.HI R3, R3, R190, RZ, 0x3 ;  /* 0x000000be03037211 */ /* 0x000fe200078f18ff */
[----:B------:R-:W-:Y:S01]  /*0de0*/  IMAD R16, R0, 0x10, R7 ;  /* 0x0000001000107824 */ /* 0x000fe200078e0207 */
[----:B------:R-:W-:Y:S02]  /*0df0*/  MOV R7, R23 ;  /* 0x0000001700077202 */ /* 0x000fe40000000f00 */
[----:B------:R-:W-:-:S02]  /*0e00*/  LEA.HI R9, R9, R188, RZ, 0x1 ;  /* 0x000000bc09097211 */ /* 0x000fc400078f08ff */
[----:B------:R-:W-:Y:S02]  /*0e10*/  LEA R23, R10, UR42, 0x1 ;  /* 0x0000002a0a177c11 */ /* 0x000fe4000f8e08ff */
[----:B------:R-:W-:Y:S02]  /*0e20*/  LOP3.LUT R2, R2, 0x7ffffffc, RZ, 0xc0, !PT ;  /* 0x7ffffffc02027812 */ /* 0x000fe400078ec0ff */
[----:B------:R-:W-:Y:S01]  /*0e30*/  LOP3.LUT R11, R3, 0x1ffffff8, RZ, 0xc0, !PT ;  /* 0x1ffffff8030b7812 */ /* 0x000fe200078ec0ff */
[----:B------:R-:W-:Y:S01]  /*0e40*/  VIADD R186, R23, 0x26800 ;  /* 0x0002680017ba7836 */ /* 0x000fe20000000000 */
[----:B------:R-:W-:Y:S01]  /*0e50*/  LOP3.LUT R9, R9, 0xfffffe, RZ, 0xc0, !PT ;  /* 0x00fffffe09097812 */ /* 0x000fe200078ec0ff */
[----:B------:R-:W-:Y:S01]  /*0e60*/  IMAD.IADD R17, R5, 0x1, -R2 ;  /* 0x0000000105117824 */ /* 0x000fe200078e0a02 */
[----:B------:R-:W-:Y:S01]  /*0e70*/  SEL R185, R185, 0xffffffe0, !P1 ;  /* 0xffffffe0b9b97807 */ /* 0x000fe20004800000 */
[----:B------:R-:W-:Y:S01]  /*0e80*/  VIADD R184, R23, 0x26840 ;  /* 0x0002684017b87836 */ /* 0x000fe20000000000 */
[----:B------:R-:W-:Y:S01]  /*0e90*/  IADD3 R9, R188, -R9, RZ ;  /* 0x80000009bc097210 */ /* 0x000fe20007ffe0ff */
[----:B------:R-:W-:Y:S01]  /*0ea0*/  IMAD.IADD R2, R190, 0x1, -R11 ;  /* 0x00000001be027824 */ /* 0x000fe200078e0a0b */
[----:B------:R-:W-:Y:S01]  /*0eb0*/  SHF.R.S32.HI R18, RZ, 0x3, R3 ;  /* 0x00000003ff127819 */ /* 0x000fe20000011403 */
[C---:B------:R-:W-:Y:S01]  /*0ec0*/  @P2 VIADD R184, R186.reuse, 0xffffffc0 ;  /* 0xffffffc0bab82836 */ /* 0x040fe20000000000 */
[----:B------:R-:W-:Y:S01]  /*0ed0*/  IADD3 R186, R186, R185, RZ ;  /* 0x000000b9baba7210 */ /* 0x000fe20007ffe0ff */
[----:B------:R-:W-:-:S02]  /*0ee0*/  IMAD.MOV.U32 R5, RZ, RZ, R21 ;  /* 0x000000ffff057224 */ /* 0x000fc400078e0015 */
[----:B------:R-:W-:Y:S02]  /*0ef0*/  IMAD.SHL.U32 R2, R2, 0x8, RZ ;  /* 0x0000000802027824 */ /* 0x000fe400078e00ff */
[----:B------:R-:W-:Y:S02]  /*0f00*/  IMAD.SHL.U32 R22, R9, 0x100, RZ ;  /* 0x0000010009167824 */ /* 0x000fe400078e00ff */
[----:B------:R-:W-:Y:S02]  /*0f10*/  IMAD.SHL.U32 R17, R17, 0x2, RZ ;  /* 0x0000000211117824 */ /* 0x000fe400078e00ff */
[----:B------:R-:W-:-:S07]  /*0f20*/  IMAD.IADD R185, R185, 0x1, R184 ;  /* 0x00000001b9b97824 */ /* 0x000fce00078e02b8 */
.L_x_2967:
[----:B0-2---:R-:W0:Y:S01]  /*0f30*/  LDC.64 R8, c[0x0][0xc60] ;  /* 0x00031800ff087b82 */ /* 0x005e220000000a00 */
[----:B------:R-:W-:Y:S01]  /*0f40*/  ULDC.64 UR6, c[0x0][0xa28] ;  /* 0x00028a0000067ab9 */ /* 0x000fe20000000a00 */
[----:B------:R-:W-:Y:S01]  /*0f50*/  ULDC.64 UR8, c[0x0][0xa20] ;  /* 0x0002880000087ab9 */ /* 0x000fe20000000a00 */
[----:B------:R-:W-:Y:S01]  /*0f60*/  IMAD.MOV.U32 R3, RZ, RZ, RZ ;  /* 0x000000ffff037224 */ /* 0x000fe200078e00ff */
[----:B------:R-:W-:Y:S01]  /*0f70*/  ULDC UR4, c[0x0][0x404] ;  /* 0x0001010000047ab9 */ /* 0x000fe20000000800 */
[----:B0-----:R-:W-:-:S06]  /*0f80*/  IMAD.WIDE R6, R7, 0x4, R8 ;  /* 0x0000000407067825 */ /* 0x001fcc00078e0208 */
[----:B------:R-:W2:Y:S01]  /*0f90*/  LDG.E R6, desc[UR38][R6.64] ;  /* 0x0000002606067981 */ /* 0x000ea2000c1e1900 */
[----:B------:R-:W-:-:S04]  /*0fa0*/  UISETP.NE.U32.AND UP0, UPT, UR6, URZ, UPT ;  /* 0x0000003f0600728c */ /* 0x000fc8000bf05070 */
[----:B------:R-:W-:-:S06]  /*0fb0*/  UISETP.NE.AND.EX UP0, UPT, UR7, URZ, UPT, UP0 ;  /* 0x0000003f0700728c */ /* 0x000fcc000bf05300 */
[----:B------:R-:W-:Y:S02]  /*0fc0*/  PLOP3.LUT P0, PT, PT, PT, UP0, 0x80, 0x0 ;  /* 0x000000000000781c */ /* 0x000fe40003f0f008 */
[----:B--2---:R-:W-:-:S13]  /*0fd0*/  R2UR UR44, R6 ;  /* 0x00000000062c72ca */ /* 0x004fda00000e0000 */
[----:B------:R-:W-:Y:S02]  /*0fe0*/  USHF.R.S32.HI UR45, URZ, 0x1f, UR44 ;  /* 0x0000001f3f2d7899 */ /* 0x000fe4000801142c */
[----:B------:R-:W-:-:S04]  /*0ff0*/  @UP0 ULEA UR6, UP1, UR44, UR6, 0x2 ;  /* 0x000000062c060291 */ /* 0x000fc8000f82103f */
[----:B------:R-:W-:Y:S02]  /*1000*/  @UP0 ULEA.HI.X UR7, UR44, UR7, UR45, 0x2, UP1 ;  /* 0x000000072c070291 */ /* 0x000fe400088f142d */
[----:B------:R-:W-:Y:S01]  /*1010*/  UISETP.NE.U32.AND UP0, UPT, UR8, URZ, UPT ;  /* 0x0000003f0800728c */ /* 0x000fe2000bf05070 */
[----:B------:R-:W-:-:S03]  /*1020*/  IMAD.U32 R8, RZ, RZ, UR6 ;  /* 0x00000006ff087e24 */ /* 0x000fc6000f8e00ff */
[----:B------:R-:W-:Y:S01]  /*1030*/  MOV R9, UR7 ;  /* 0x0000000700097c02 */ /* 0x000fe20008000f00 */
[----:B------:R-:W-:Y:S01]  /*1040*/  ULDC.64 UR6, c[0x0][0x3f8] ;  /* 0x0000fe0000067ab9 */ /* 0x000fe20000000a00 */
[----:B------:R-:W-:Y:S02]  /*1050*/  UISETP.NE.AND.EX UP0, UPT, UR9, URZ, UPT, UP0 ;  /* 0x0000003f0900728c */ /* 0x000fe4000bf05300 */
[----:B------:R-:W-:Y:S01]  /*1060*/  UISETP.NE.U32.AND UP1, UPT, UR6, URZ, UPT ;  /* 0x0000003f0600728c */ /* 0x000fe2000bf25070 */
[----:B------:R0:W5:Y:S03]  /*1070*/  @P0 LDG.E R3, desc[UR38][R8.64] ;  /* 0x0000002608030981 */ /* 0x000166000c1e1900 */
[----:B------:R-:W-:Y:S01]  /*1080*/  UISETP.NE.AND.EX UP1, UPT, UR7, URZ, UPT, UP1 ;  /* 0x0000003f0700728c */ /* 0x000fe2000bf25310 */
[----:B------:R-:W-:Y:S02]  /*1090*/  PLOP3.LUT P0, PT, PT, PT, UP0, 0x80, 0x0 ;  /* 0x000000000000781c */ /* 0x000fe40003f0f008 */
[----:B------:R-:W-:Y:S01]  /*10a0*/  ULDC UR7, c[0x0][0x2e0] ;  /* 0x0000b80000077ab9 */ /* 0x000fe20000000800 */
[----:B------:R-:W-:-:S02]  /*10b0*/  USEL UR4, UR4, 0x1, UP1 ;  /* 0x0000000104047887 */ /* 0x000fc40008800000 */
[----:B------:R-:W-:Y:S02]  /*10c0*/  @UP0 ULEA UR6, UP1, UR44, UR8, 0x2 ;  /* 0x000000082c060291 */ /* 0x000fe4000f82103f */
[----:B------:R-:W-:Y:S02]  /*10d0*/  UIMAD UR4, UR4, UR7, URZ ;  /* 0x00000007040472a4 */ /* 0x000fe4000f8e023f */
[----:B------:R-:W-:Y:S02]  /*10e0*/  @UP0 ULEA.HI.X UR7, UR44, UR9, UR45, 0x2, UP1 ;  /* 0x000000092c070291 */ /* 0x000fe400088f142d */
[----:B------:R-:W-:Y:S02]  /*10f0*/  IMAD.U32 R6, RZ, RZ, UR6 ;  /* 0x00000006ff067e24 */ /* 0x000fe4000f8e00ff */
[----:B------:R-:W-:Y:S02]  /*1100*/  IMAD.U32 R152, RZ, RZ, UR4 ;  /* 0x00000004ff987e24 */ /* 0x000fe4000f8e00ff */
[----:B------:R-:W-:-:S05]  /*1110*/  IMAD.U32 R7, RZ, RZ, UR7 ;  /* 0x00000007ff077e24 */ /* 0x000fca000f8e00ff */
[----:B------:R0:W5:Y:S01]  /*1120*/  @P0 LDG.E R152, desc[UR38][R6.64] ;  /* 0x0000002606980981 */ /* 0x000162000c1e1900 */
[----:B------:R-:W-:Y:S01]  /*1130*/  UMOV UR46, UR5 ;  /* 0x00000005002e7c82 */ /* 0x000fe20008000000 */
[----:B-1-3--:R-:W-:Y:S05]  /*1140*/  @P0 BRA `(.L_x_2924) ;  /* 0x00000000002c0947 */ /* 0x00afea0003800000 */
[----:B------:R-:W-:Y:S02]  /*1150*/  ULDC.64 UR4, c[0x0][0xa08] ;  /* 0x0002820000047ab9 */ /* 0x000fe40000000a00 */
[----:B------:R-:W-:-:S04]  /*1160*/  ISETP.NE.U32.AND P0, PT, RZ, UR4, PT ;  /* 0x00000004ff007c0c */ /* 0x000fc8000bf05070 */
[----:B------:R-:W-:-:S13]  /*1170*/  ISETP.NE.AND.EX P0, PT, RZ, UR5, PT, P0 ;  /* 0x00000005ff007c0c */ /* 0x000fda000bf05300 */
[----:B------:R-:W-:Y:S05]  /*1180*/  @!P0 BRA `(.L_x_2924) ;  /* 0x00000000001c8947 */ /* 0x000fea0003800000 */
[----:B------:R-:W-:Y:S02]  /*1190*/  ULDC.64 UR4, c[0x0][0xa08] ;  /* 0x0002820000047ab9 */ /* 0x000fe40000000a00 */
[----:B------:R-:W-:-:S06]  /*11a0*/  UIMAD.WIDE UR4, UR44, 0x4, UR4 ;  /* 0x000000042c0478a5 */ /* 0x000fcc000f8e0204 */
[----:B0-----:R-:W-:Y:S01]  /*11b0*/  MOV R6, UR4 ;  /* 0x0000000400067c02 */ /* 0x001fe20008000f00 */
[----:B------:R-:W-:-:S05]  /*11c0*/  IMAD.U32 R7, RZ, RZ, UR5 ;  /* 0x00000005ff077e24 */ /* 0x000fca000f8e00ff */
[----:B-----5:R-:W2:Y:S04]  /*11d0*/  LDG.E R152, desc[UR38][R6.64] ;  /* 0x0000002606987981 */ /* 0x020ea8000c1e1900 */
[----:B------:R-:W2:Y:S02]  /*11e0*/  LDG.E R9, desc[UR38][R6.64+0x4] ;  /* 0x0000042606097981 */ /* 0x000ea4000c1e1900 */
[----:B--2---:R-:W-:-:S07]  /*11f0*/  IMAD.IADD R152, R9, 0x1, -R152 ;  /* 0x0000000109987824 */ /* 0x004fce00078e0a98 */
.L_x_2924:
[----:B------:R-:W-:Y:S01]  /*1200*/  UISETP.NE.AND UP0, UPT, UR47, 0x1, UPT ;  /* 0x000000012f00788c */ /* 0x000fe2000bf05270 */
[----:B-----5:R-:W-:Y:S01]  /*1210*/  IMAD.IADD R152, R152, 0x1, -R3 ;  /* 0x0000000198987824 */ /* 0x020fe200078e0a03 */
[----:B------:R-:W-:Y:S01]  /*1220*/  CS2R R150, SRZ ;  /* 0x0000000000967805 */ /* 0x000fe2000001ff00 */
[----:B------:R-:W-:Y:S01]  /*1230*/  IMAD.MOV.U32 R187, RZ, RZ, R5 ;  /* 0x000000ffffbb7224 */ /* 0x000fe200078e0005 */
[----:B------:R-:W-:Y:S02]  /*1240*/  CS2R R148, SRZ ;  /* 0x0000000000947805 */ /* 0x000fe4000001ff00 */
[----:B------:R-:W-:Y:S02]  /*1250*/  CS2R R146, SRZ ;  /* 0x0000000000927805 */ /* 0x000fe4000001ff00 */
[----:B------:R-:W-:Y:S02]  /*1260*/  PLOP3.LUT P0, PT, PT, PT, UP0, 0x80, 0x0 ;  /* 0x000000000000781c */ /* 0x000fe40003f0f008 */
[----:B------:R-:W-:-:S02]  /*1270*/  CS2R R144, SRZ ;  /* 0x0000000000907805 */ /* 0x000fc4000001ff00 */
[----:B------:R-:W-:Y:S02]  /*1280*/  IADD3 R0, R152, 0x3f, RZ ;  /* 0x0000003f98007810 */ /* 0x000fe40007ffe0ff */
[----:B------:R-:W-:Y:S02]  /*1290*/  CS2R R142, SRZ ;  /* 0x00000000008e7805 */ /* 0x000fe4000001ff00 */
[----:B------:R-:W-:Y:S02]  /*12a0*/  CS2R R140, SRZ ;  /* 0x00000000008c7805 */ /* 0x000fe4000001ff00 */
[----:B------:R-:W-:Y:S02]  /*12b0*/  CS2R R138, SRZ ;  /* 0x00000000008a7805 */ /* 0x000fe4000001ff00 */
[----:B------:R-:W-:Y:S02]  /*12c0*/  SHF.R.S32.HI R3, RZ, 0x1f, R0 ;  /* 0x0000001fff037819 */ /* 0x000fe40000011400 */
[----:B------:R-:W-:-:S02]  /*12d0*/  CS2R R136, SRZ ;  /* 0x0000000000887805 */ /* 0x000fc4000001ff00 */
[----:B------:R-:W-:Y:S02]  /*12e0*/  MOV R176, RZ ;  /* 0x000000ff00b07202 */ /* 0x000fe40000000f00 */
[----:B------:R-:W-:Y:S02]  /*12f0*/  CS2R R174, SRZ ;  /* 0x0000000000ae7805 */ /* 0x000fe4000001ff00 */
[----:B------:R-:W-:Y:S01]  /*1300*/  LEA.HI R167, R3, R0, RZ, 0x6 ;  /* 0x0000000003a77211 */ /* 0x000fe200078f30ff */
[----:B------:R-:W-:Y:S01]  /*1310*/  IMAD.MOV.U32 R0, RZ, RZ, RZ ;  /* 0x000000ffff007224 */ /* 0x000fe200078e00ff */
[----:B------:R-:W-:Y:S01]  /*1320*/  CS2R R132, SRZ ;  /* 0x0000000000847805 */ /* 0x000fe2000001ff00 */
[----:B------:R-:W-:Y:S01]  /*1330*/  IMAD.MOV.U32 R3, RZ, RZ, RZ ;  /* 0x000000ffff037224 */ /* 0x000fe200078e00ff */
        /* <DEDUP_REMOVED lines=51> */
[----:B------:R-:W-:-:S02]  /*1670*/  CS2R R34, SRZ ;  /* 0x0000000000227805 */ /* 0x000fc4000001ff00 */
[----:B------:R-:W-:Y:S01]  /*1680*/  CS2R R10, SRZ ;  /* 0x00000000000a7805 */ /* 0x000fe2000001ff00 */
[----:B------:R-:W-:Y:S01]  /*1690*/  IMAD.MOV.U32 R12, RZ, RZ, RZ ;  /* 0x000000ffff0c7224 */ /* 0x000fe200078e00ff */
[----:B0-----:R-:W-:Y:S02]  /*16a0*/  CS2R R8, SRZ ;  /* 0x0000000000087805 */ /* 0x001fe4000001ff00 */
[----:B------:R-:W-:Y:S01]  /*16b0*/  SHF.R.S32.HI R167, RZ, 0x6, R167 ;  /* 0x00000006ffa77819 */ /* 0x000fe200000114a7 */
[----:B------:R-:W-:Y:S06]  /*16c0*/  @!P0 BRA `(.L_x_2925) ;  /* 0x0000001800508947 */ /* 0x000fec0003800000 */
[----:B------:R-:W-:Y:S02]  /*16d0*/  ISETP.GE.AND P1, PT, R152, 0x1, PT ;  /* 0x000000019800780c */ /* 0x000fe40003f26270 */
[----:B------:R-:W-:-:S11]  /*16e0*/  PLOP3.LUT P0, PT, PT, PT, PT, 0x80, 0x0 ;  /* 0x000000000000781c */ /* 0x000fd60003f0f070 */
[----:B------:R-:W-:Y:S05]  /*16f0*/  @!P1 BRA `(.L_x_2926) ;  /* 0x0000005800c09947 */ /* 0x000fea0003800000 */
[----:B------:R-:W0:Y:S01]  /*1700*/  SHFL.IDX PT, R0, R188, RZ, 0x1f ;  /* 0x00001fffbc007589 */ /* 0x000e2200000e0000 */
[----:B------:R-:W-:-:S06]  /*1710*/  UISETP.NE.AND UP0, UPT, UR43, 0x3, UPT ;  /* 0x000000032b00788c */ /* 0x000fcc000bf05270 */
[----:B------:R-:W-:Y:S02]  /*1720*/  PLOP3.LUT P0, PT, PT, PT, UP0, 0x80, 0x0 ;  /* 0x000000000000781c */ /* 0x000fe40003f0f008 */
[----:B0-----:R-:W-:-:S13]  /*1730*/  R2UR UR4, R0 ;  /* 0x00000000000472ca */ /* 0x001fda00000e0000 */
        /* <DEDUP_REMOVED lines=10> */
.L_x_2927:
[----:B------:R-:W-:Y:S01]  /*17e0*/  ULEA UR16, UR41, UR42, 0x3 ;  /* 0x0000002a29107291 */ /* 0x000fe2000f8e183f */
[----:B------:R-:W-:-:S04]  /*17f0*/  MOV R0, UR40 ;  /* 0x0000002800007c02 */ /* 0x000fc80008000f00 */
[----:B------:R-:W-:-:S04]  /*1800*/  SHF.L.U32 R0, R0, 0x1f, RZ ;  /* 0x0000001f00007819 */ /* 0x000fc800000006ff */
[----:B------:R-:W0:Y:S02]  /*1810*/  SYNCS.PHASECHK.TRANS64.TRYWAIT P0, [UR16+0x28c50], R0 ;  /* 0x028c5000ff0075a7 */ /* 0x000e240008000150 */
[----:B0-----:R-:W-:Y:S05]  /*1820*/  @!P0 BRA `(.L_x_2928) ;  /* 0x000000cc00988947 */ /* 0x001fea0003800000 */
.L_x_3051:
[----:B------:R-:W-:Y:S01]  /*1830*/  BAR.SYNC.DEFER_BLOCKING 0xe, 0x100 ;  /* 0x0384000000007b1d */ /* 0x000fe20000010000 */
[----:B------:R-:W-:Y:S01]  /*1840*/  UIADD3 UR4, UR42, 0x26800, URZ ;  /* 0x000268002a047890 */ /* 0x000fe2000fffe03f */
[----:B0-----:R-:W-:Y:S01]  /*1850*/  IMAD.U32 R0, RZ, RZ, UR16 ;  /* 0x00000010ff007e24 */ /* 0x001fe2000f8e00ff */
[----:B------:R-:W-:Y:S02]  /*1860*/  ULEA UR12, UR41, UR20, 0xc ;  /* 0x00000014290c7291 */ /* 0x000fe4000f8e603f */
[----:B------:R-:W-:Y:S01]  /*1870*/  USHF.R.U32.HI UR4, URZ, 0x4, UR4 ;  /* 0x000000043f047899 */ /* 0x000fe20008011604 */
[----:B------:R-:W-:Y:S01]  /*1880*/  UMOV UR7, 0x40000040 ;  /* 0x4000004000077882 */ /* 0x000fe20000000000 */
[----:B------:R-:W-:Y:S02]  /*1890*/  UMOV UR5, 0x40000040 ;  /* 0x4000004000057882 */ /* 0x000fe40000000000 */
[----:B------:R-:W-:Y:S01]  /*18a0*/  ULOP3.LUT UR4, UR4, 0x3fff, URZ, 0xc0, !UPT ;  /* 0x00003fff04047892 */ /* 0x000fe2000f8ec03f */
[----:B------:R-:W0:Y:S01]  /*18b0*/  S2R R3, SR_TID.X ;  /* 0x0000000000037919 */ /* 0x000e220000002100 */
        /* <DEDUP_REMOVED lines=9> */
[----:B------:R-:W-:-:S06]  /*1950*/  WARPGROUP.ARRIVE ;  /* 0x00000000000079c5 */ /* 0x000fcc0000000000 */
[----:B------:R-:W-:Y:S01]  /*1960*/  HGMMA.64x256x16.F32 R24, gdesc[UR4].tnspB, RZ, !UPT, gsb0 ;  /* 0x43e00000041879f0 */ /* 0x000fe2000c0008ff */
[----:B------:R-:W-:Y:S02]  /*1970*/  UIADD3 UR6, UR12, 0x80, URZ ;  /* 0x000000800c067890 */ /* 0x000fe4000fffe03f */
[----:B------:R-:W-:Y:S01]  /*1980*/  UIADD3 UR4, UR13, 0x2, URZ ;  /* 0x000000020d047890 */ /* 0x000fe2000fffe03f */
[----:B------:R-:W-:Y:S01]  /*1990*/  UMOV UR7, 0x40000040 ;  /* 0x4000004000077882 */ /* 0x000fe20000000000 */
[----:B------:R-:W-:Y:S01]  /*19a0*/  UMOV UR5, 0x40000040 ;  /* 0x4000004000057882 */ /* 0x000fe20000000000 */
[----:B------:R-:W-:-:S03]  /*19b0*/  UIADD3 UR12, UR13, 0x6, URZ ;  /* 0x000000060d0c7890 */ /* 0x000fc6000fffe03f */
[----:B------:R-:W-:Y:S01]  /*19c0*/  UMOV UR13, 0x40000040 ;  /* 0x40000040000d7882 */ /* 0x000fe20000000000 */
[----:B0-----:R-:W-:-:S04]  /*19d0*/  LOP3.LUT R3, R3, 0x7f, RZ, 0xc0, !PT ;  /* 0x0000007f03037812 */ /* 0x001fc800078ec0ff */
[----:B------:R-:W-:-:S13]  /*19e0*/  ISETP.NE.AND P0, PT, R3, RZ, PT ;  /* 0x000000ff0300720c */ /* 0x000fda0003f05270 */
        /* <DEDUP_REMOVED lines=16> */
[----:B------:R-:W-:-:S13]  /*1af0*/  ISETP.GE.AND P0, PT, R152, 0x41, PT ;  /* 0x000000419800780c */ /* 0x000fda0003f06270 */
[----:B0-----:R-:W-:Y:S05]  /*1b00*/  @!P0 BRA `(.L_x_2929) ;  /* 0x0000000c00008947 */ /* 0x001fea0003800000 */
[----:B------:R-:W-:-:S07]  /*1b10*/  VIADD R167, R167, 0xfffffffe ;  /* 0xfffffffea7a77836 */ /* 0x000fce0000000000 */
.L_x_2934:
[----:B------:R-:W-:Y:S01]  /*1b20*/  BAR.SYNC.DEFER_BLOCKING 0xe, 0x100 ;  /* 0x0384000000007b1d */ /* 0x000fe20000010000 */
[----:B------:R-:W-:Y:S01]  /*1b30*/  MOV R3, UR41 ;  /* 0x0000002900037c02 */ /* 0x000fe20008000f00 */
[----:B------:R-:W-:Y:S01]  /*1b40*/  UISETP.NE.AND UP1, UPT, UR43, 0x3, UPT ;  /* 0x000000032b00788c */ /* 0x000fe2000bf25270 */
[C---:B------:R-:W-:Y:S01]  /*1b50*/  ISETP.GT.AND P1, PT, R167.reuse, RZ, PT ;  /* 0x000000ffa700720c */ /* 0x040fe20003f24270 */
[----:B------:R-:W-:Y:S01]  /*1b60*/  UIADD3 UR41, UR41, 0x1, URZ ;  /* 0x0000000129297890 */ /* 0x000fe2000fffe03f */
[----:B------:R-:W-:Y:S02]  /*1b70*/  VIADD R167, R167, 0xffffffff ;  /* 0xffffffffa7a77836 */ /* 0x000fe40000000000 */
[----:B0-----:R-:W-:Y:S01]  /*1b80*/  IMAD R0, R3, 0x40, R16 ;  /* 0x0000004003007824 */ /* 0x001fe200078e0210 */
[----:B------:R-:W-:Y:S01]  /*1b90*/  PLOP3.LUT P2, PT, PT, PT, UP1, 0x80, 0x0 ;  /* 0x000000000000781c */ /* 0x000fe20003f4f018 */
[----:B------:R-:W-:-:S03]  /*1ba0*/  UISETP.NE.AND UP0, UPT, UR41, 0x2, UPT ;  /* 0x000000022900788c */ /* 0x000fc6000bf05270 */
[----:B------:R-:W-:Y:S01]  /*1bb0*/  LEA R0, R0, UR42, 0x2 ;  /* 0x0000002a00007c11 */ /* 0x000fe2000f8e10ff */
[----:B------:R-:W-:Y:S02]  /*1bc0*/  USEL UR6, URZ, 0x1, UP0 ;  /* 0x000000013f067887 */ /* 0x000fe40008000000 */
[----:B------:R-:W-:Y:S02]  /*1bd0*/  USEL UR41, UR41, URZ, UP0 ;  /* 0x0000003f29297287 */ /* 0x000fe40008000000 */
[----:B------:R-:W-:Y:S01]  /*1be0*/  ULOP3.LUT UR40, UR40, UR6, URZ, 0x3c, !UPT ;  /* 0x0000000628287292 */ /* 0x000fe2000f8e3c3f */
[----:B------:R-:W0:Y:S04]  /*1bf0*/  LDS R3, [R0+0x28800] ;  /* 0x0288000000037984 */ /* 0x000e280000000800 */
[----:B------:R-:W1:Y:S01]  /*1c00*/  LDS R4, [R0+0x28820] ;  /* 0x0288200000047984 */ /* 0x000e620000000800 */
        /* <DEDUP_REMOVED lines=130> */
.L_x_2930:
[----:B------:R-:W-:Y:S01]  /*2430*/  ULEA UR6, UR41, UR42, 0x3 ;  /* 0x0000002a29067291 */ /* 0x000fe2000f8e183f */
[----:B------:R-:W-:-:S05]  /*2440*/  IMAD.U32 R0, RZ, RZ, UR40 ;  /* 0x00000028ff007e24 */ /* 0x000fca000f8e00ff */
[----:B------:R-:W-:-:S04]  /*2450*/  SHF.L.U32 R0, R0, 0x1f, RZ ;  /* 0x0000001f00007819 */ /* 0x000fc800000006ff */
[----:B------:R0:W1:Y:S01]  /*2460*/  SYNCS.PHASECHK.TRANS64.TRYWAIT P0, [UR6+0x28c50], R0 ;  /* 0x028c5000ff0075a7 */ /* 0x0000620008000146 */
[----:B------:R-:W-:Y:S05]  /*2470*/  @!P2 BRA `(.L_x_2931) ;  /* 0x000000000004a947 */ /* 0x000fea0003800000 */
[----:B------:R-:W-:Y:S01]  /*2480*/  BPT.TRAP 0x1 ;  /* 0x000000040000795c */ /* 0x000fe20000300000 */
.L_x_2931:
[----:B-1----:R-:W-:Y:S05]  /*2490*/  @P0 BRA `(.L_x_2932) ;  /* 0x0000000000080947 */ /* 0x002fea0003800000 */
[----:B------:R-:W1:Y:S02]  /*24a0*/  SYNCS.PHASECHK.TRANS64.TRYWAIT P0, [UR6+0x28c50], R0 ;  /* 0x028c5000ff0075a7 */ /* 0x000e640008000146 */
[----:B-1----:R-:W-:Y:S05]  /*24b0*/  @!P0 BRA `(.L_x_2933) ;  /* 0x000000c0008c8947 */ /* 0x002fea0003800000 */
.L_x_2932:
[----:B------:R-:W-:Y:S01]  /*24c0*/  UIADD3 UR6, UR42, 0x26800, URZ ;  /* 0x000268002a067890 */ /* 0x000fe2000fffe03f */
[----:B------:R-:W-:Y:S01]  /*24d0*/  WARPGROUP.ARRIVE ;  /* 0x00000000000079c5 */ /* 0x000fe20000000000 */
[----:B------:R-:W-:-:S05]  /*24e0*/  ULEA UR18, UR41, UR20, 0xc ;  /* 0x0000001429127291 */ /* 0x000fca000f8e603f */
[----:B-1----:R-:W1:Y:S01]  /*24f0*/  S2R R3, SR_TID.X ;  /* 0x0000000000037919 */ /* 0x002e620000002100 */
[----:B------:R-:W-:Y:S01]  /*2500*/  USHF.R.U32.HI UR6, URZ, 0x4, UR6 ;  /* 0x000000043f067899 */ /* 0x000fe20008011606 */
[----:B0-----:R-:W-:Y:S01]  /*2510*/  MOV R0, UR41 ;  /* 0x0000002900007c02 */ /* 0x001fe20008000f00 */
        /* <DEDUP_REMOVED lines=11> */
[----:B-1----:R-:W-:-:S04]  /*25d0*/  LOP3.LUT R3, R3, 0x7f, RZ, 0xc0, !PT ;  /* 0x0000007f03037812 */ /* 0x002fc800078ec0ff */
        /* <DEDUP_REMOVED lines=19> */
.L_x_2929:
[----:B------:R-:W-:Y:S01]  /*2710*/  BAR.SYNC.DEFER_BLOCKING 0xe, 0x100 ;  /* 0x0384000000007b1d */ /* 0x000fe20000010000 */
[----:B------:R-:W-:Y:S01]  /*2720*/  IMAD.U32 R3, RZ, RZ, UR41 ;  /* 0x00000029ff037e24 */ /* 0x000fe2000f8e00ff */
[----:B------:R-:W-:Y:S01]  /*2730*/  UIADD3 UR41, UR41, 0x1, URZ ;  /* 0x0000000129297890 */ /* 0x000fe2000fffe03f */
[----:B------:R-:W-:Y:S02]  /*2740*/  PLOP3.LUT P0, PT, PT, PT, PT, 0x8, 0x0 ;  /* 0x000000000000781c */ /* 0x000fe40003f0e170 */
[----:B0-----:R-:W-:Y:S01]  /*2750*/  IMAD R0, R3, 0x40, R16 ;  /* 0x0000004003007824 */ /* 0x001fe200078e0210 */
[----:B------:R-:W-:-:S04]  /*2760*/  UISETP.NE.AND UP0, UPT, UR41, 0x2, UPT ;  /* 0x000000022900788c */ /* 0x000fc8000bf05270 */
[----:B------:R-:W-:Y:S01]  /*2770*/  LEA R3, R0, UR42, 0x2 ;  /* 0x0000002a00037c11 */ /* 0x000fe2000f8e10ff */
[----:B------:R-:W-:Y:S02]  /*2780*/  USEL UR4, URZ, 0x1, UP0 ;  /* 0x000000013f047887 */ /* 0x000fe40008000000 */
[----:B------:R-:W-:Y:S02]  /*2790*/  USEL UR41, UR41, URZ, UP0 ;  /* 0x0000003f29297287 */ /* 0x000fe40008000000 */
[----:B------:R-:W-:Y:S01]  /*27a0*/  ULOP3.LUT UR40, UR40, UR4, URZ, 0x3c, !UPT ;  /* 0x0000000428287292 */ /* 0x000fe2000f8e3c3f */
[----:B------:R-:W0:Y:S04]  /*27b0*/  LDS R4, [R3+0x28800] ;  /* 0x0288000003047984 */ /* 0x000e280000000800 */
[----:B------:R1:W2:Y:S02]  /*27c0*/  LDS R0, [R3+0x28820] ;  /* 0x0288200003007984 */ /* 0x0002a40000000800 */
[----:B-1----:R-:W-:Y:S01]  /*27d0*/  MOV R3, RZ ;  /* 0x000000ff00037202 */ /* 0x002fe20000000f00 */
[-C--:B0-----:R-:W-:Y:S01]  /*27e0*/  FMUL.FTZ R161, R32, R4.reuse ;  /* 0x0000000420a17220 */ /* 0x081fe20000410000 */
        /* <DEDUP_REMOVED lines=127> */
[----:B------:R-:W-:Y:S01]  /*2fe0*/  IMAD.MOV.U32 R0, RZ, RZ, RZ ;  /* 0x000000ffff007224 */ /* 0x000fe200078e00ff */
[----:B------:R-:W-:Y:S06]  /*2ff0*/  BAR.ARV 0xf, 0x100 ;  /* 0x03c4000000007b1d */ /* 0x000fec0000002000 */
[----:B------:R-:W-:Y:S05]  /*3000*/  BRA `(.L_x_2926) ;  /* 0x00000040007c7947 */ /* 0x000fea0003800000 */
.L_x_2925:
[----:B------:R-:W-:Y:S02]  /*3010*/  ISETP.GE.AND P1, PT, R152, 0x1, PT ;  /* 0x000000019800780c */ /* 0x000fe40003f26270 */
[----:B------:R-:W-:-:S11]  /*3020*/  PLOP3.LUT P0, PT, PT, PT, PT, 0x80, 0x0 ;  /* 0x000000000000781c */ /* 0x000fd60003f0f070 */
[----:B------:R-:W-:Y:S05]  /*3030*/  @!P1 BRA `(.L_x_2926) ;  /* 0x0000004000709947 */ /* 0x000fea0003800000 */
[----:B------:R-:W0:Y:S02]  /*3040*/  SHFL.IDX PT, R0, R188, RZ, 0x1f ;  /* 0x00001fffbc007589 */ /* 0x000e2400000e0000 */
[----:B0-----:R-:W-:-:S13]  /*3050*/  R2UR UR4, R0 ;  /* 0x00000000000472ca */ /* 0x001fda00000e0000 */
        /* <DEDUP_REMOVED lines=27> */
.L_x_2935:
[----:B------:R-:W-:Y:S01]  /*3210*/  ULEA.HI UR4, UR37, UR37, URZ, 0x1 ;  /* 0x0000002525047291 */ /* 0x000fe2000f8f083f */
[----:B------:R-:W-:-:S03]  /*3220*/  MOV R3, UR43 ;  /* 0x0000002b00037c02 */ /* 0x000fc60008000f00 */
[----:B------:R-:W-:Y:S01]  /*3230*/  ULOP3.LUT UR4, UR4, 0xfffffffe, URZ, 0xc0, !UPT ;  /* 0xfffffffe04047892 */ /* 0x000fe2000f8ec03f */
[----:B------:R-:W-:-:S03]  /*3240*/  ISETP.NE.AND P0, PT, R3, 0x3, PT ;  /* 0x000000030300780c */ /* 0x000fc60003f05270 */
[----:B------:R-:W-:-:S06]  /*3250*/  UIADD3 UR4, UR37, -UR4, URZ ;  /* 0x8000000425047290 */ /* 0x000fcc000fffe03f */
[----:B------:R-:W-:-:S05]  /*3260*/  IMAD.U32 R0, RZ, RZ, UR4 ;  /* 0x00000004ff007e24 */ /* 0x000fca000f8e00ff */
[----:B------:R-:W-:-:S04]  /*3270*/  SHF.L.U32 R0, R0, 0x1f, RZ ;  /* 0x0000001f00007819 */ /* 0x000fc800000006ff */
[----:B------:R-:W0:Y:S02]  /*3280*/  SYNCS.PHASECHK.TRANS64.TRYWAIT P1, [UR42+0x28c00], R0 ;  /* 0x028c0000ff0075a7 */ /* 0x000e24000802016a */
[----:B0-----:R-:W-:Y:S05]  /*3290*/  @!P1 BRA `(.L_x_2936) ;  /* 0x000000b4002c9947 */ /* 0x001fea0003800000 */
.L_x_3052:
[----:B------:R-:W-:Y:S05]  /*32a0*/  @!P0 BRA `(.L_x_2937) ;  /* 0x0000000000048947 */ /* 0x000fea0003800000 */
[----:B------:R-:W-:Y:S01]  /*32b0*/  BPT.TRAP 0x1 ;  /* 0x000000040000795c */ /* 0x000fe20000300000 */
.L_x_2937:
[----:B------:R-:W-:Y:S02]  /*32c0*/  IMAD.U32 R7, RZ, RZ, UR41 ;  /* 0x00000029ff077e24 */ /* 0x000fe4000f8e00ff */
[----:B------:R-:W-:-:S03]  /*32d0*/  IMAD.U32 R8, RZ, RZ, UR40 ;  /* 0x00000028ff087e24 */ /* 0x000fc6000f8e00ff */
[----:B------:R-:W-:Y:S02]  /*32e0*/  LEA R7, R7, UR42, 0x3 ;  /* 0x0000002a07077c11 */ /* 0x000fe4000f8e18ff */
[----:B------:R-:W-:-:S04]  /*32f0*/  SHF.L.U32 R8, R8, 0x1f, RZ ;  /* 0x0000001f08087819 */ /* 0x000fc800000006ff */
[----:B------:R1:W2:Y:S01]  /*3300*/  SYNCS.PHASECHK.TRANS64.TRYWAIT P1, [R7+URZ+0x28c30], R8 ;  /* 0x028c3008070075a7 */ /* 0x0002a2000802017f */
[----:B------:R-:W-:Y:S05]  /*3310*/  @!P0 BRA `(.L_x_2938) ;  /* 0x0000000000048947 */ /* 0x000fea0003800000 */
[----:B------:R-:W-:Y:S01]  /*3320*/  BPT.TRAP 0x1 ;  /* 0x000000040000795c */ /* 0x000fe20000300000 */
.L_x_2938:
[----:B--2---:R-:W-:Y:S05]  /*3330*/  @P1 BRA `(.L_x_2939) ;  /* 0x0000000000081947 */ /* 0x004fea0003800000 */
[----:B------:R-:W2:Y:S02]  /*3340*/  SYNCS.PHASECHK.TRANS64.TRYWAIT P1, [R7+URZ+0x28c30], R8 ;  /* 0x028c3008070075a7 */ /* 0x000ea4000802017f */
[----:B--2---:R-:W-:Y:S05]  /*3350*/  @!P1 BRA `(.L_x_2940) ;  /* 0x000000b400149947 */ /* 0x004fea0003800000 */
.L_x_2939:
[----:B0-----:R-:W0:Y:S01]  /*3360*/  S2R R0, SR_TID.X ;  /* 0x0000000000007919 */ /* 0x001e220000002100 */
[----:B------:R-:W-:-:S04]  /*3370*/  UIADD3 UR4, UR42, 0x22400, URZ ;  /* 0x000224002a047890 */ /* 0x000fc8000fffe03f */
[----:B------:R-:W-:-:S04]  /*3380*/  USHF.R.U32.HI UR4, URZ, 0x4, UR4 ;  /* 0x000000043f047899 */ /* 0x000fc80008011604 */
[----:B------:R-:W-:Y:S01]  /*3390*/  ULOP3.LUT UR4, UR4, 0x3fff, URZ, 0xc0, !UPT ;  /* 0x00003fff04047892 */ /* 0x000fe2000f8ec03f */
[----:B0-----:R-:W-:-:S05]  /*33a0*/  LOP3.LUT R3, R0, 0x7f, RZ, 0xc0, !PT ;  /* 0x0000007f00037812 */ /* 0x001fca00078ec0ff */
[----:B------:R-:W-:Y:S01]  /*33b0*/  IMAD.U32 R0, RZ, RZ, UR4 ;  /* 0x00000004ff007e24 */ /* 0x000fe2000f8e00ff */
[----:B------:R-:W-:Y:S05]  /*33c0*/  WARPSYNC.ALL ;  /* 0x0000000000007948 */ /* 0x000fea0003800000 */
[----:B------:R-:W-:Y:S02]  /*33d0*/  ISETP.NE.AND P1, PT, R3, RZ, PT ;  /* 0x000000ff0300720c */ /* 0x000fe40003f25270 */
[----:B------:R-:W-:-:S04]  /*33e0*/  LOP3.LUT R0, R0, 0x10000, RZ, 0xfc, !PT ;  /* 0x0001000000007812 */ /* 0x000fc800078efcff */
[----:B------:R-:W-:Y:S01]  /*33f0*/  R2UR UR12, R0 ;  /* 0x00000000000c72ca */ /* 0x000fe200000e0000 */
[----:B------:R-:W-:Y:S01]  /*3400*/  UIADD3 UR4, UR42, 0x20400, URZ ;  /* 0x000204002a047890 */ /* 0x000fe2000fffe03f */
[----:B------:R-:W-:Y:S01]  /*3410*/  WARPGROUP.ARRIVE ;  /* 0x00000000000079c5 */ /* 0x000fe20000000000 */
[----:B------:R-:W-:Y:S01]  /*3420*/  UMOV UR7, 0x40000040 ;  /* 0x4000004000077882 */ /* 0x000fe20000000000 */
[----:B------:R-:W-:Y:S01]  /*3430*/  UMOV UR5, 0x40000040 ;  /* 0x4000004000057882 */ /* 0x000fe20000000000 */
[----:B------:R-:W-:Y:S01]  /*3440*/  USHF.R.U32.HI UR4, URZ, 0x4, UR4 ;  /* 0x000000043f047899 */ /* 0x000fe20008011604 */
[----:B------:R-:W-:Y:S01]  /*3450*/  IMAD R4, R167, -0x40, R152 ;  /* 0xffffffc0a7047824 */ /* 0x000fe200078e0298 */
[----:B------:R-:W-:Y:S01]  /*3460*/  UMOV UR11, 0x40000040 ;  /* 0x40000040000b7882 */ /* 0x000fe20000000000 */
[----:B------:R-:W-:Y:S01]  /*3470*/  UMOV UR9, 0x40000040 ;  /* 0x4000004000097882 */ /* 0x000fe20000000000 */
[----:B------:R-:W-:Y:S01]  /*3480*/  ULOP3.LUT UR4, UR4, 0x3fff, URZ, 0xc0, !UPT ;  /* 0x00003fff04047892 */ /* 0x000fe2000f8ec03f */
[----:B------:R-:W-:Y:S01]  /*3490*/  UMOV UR15, 0x40000040 ;  /* 0x40000040000f7882 */ /* 0x000fe20000000000 */
[----:B------:R-:W-:-:S02]  /*34a0*/  IADD3 R4, -R17, 0x40, R4 ;  /* 0x0000004011047810 */ /* 0x000fc40007ffe104 */
[----:B------:R-:W-:Y:S02]  /*34b0*/  ULEA UR12, UR41, UR12, 0x9 ;  /* 0x0000000c290c7291 */ /* 0x000fe4000f8e483f */
[----:B------:R-:W-:Y:S01]  /*34c0*/  ULOP3.LUT UR13, UR4, 0x10000, URZ, 0xfc, !UPT ;  /* 0x00010000040d7892 */ /* 0x000fe2000f8efc3f */
[C---:B------:R-:W-:Y:S01]  /*34d0*/  ISETP.GT.AND P3, PT, R4.reuse, RZ, PT ;  /* 0x000000ff0400720c */ /* 0x040fe20003f64270 */
[----:B------:R-:W-:Y:S01]  /*34e0*/  UIADD3 UR10, UR12, 0x4, URZ ;  /* 0x000000040c0a7890 */ /* 0x000fe2000fffe03f */
[C---:B------:R-:W-:Y:S01]  /*34f0*/  ISETP.GT.AND P6, PT, R4.reuse, 0x1, PT ;  /* 0x000000010400780c */ /* 0x040fe20003fc4270 */
[----:B------:R-:W-:Y:S01]  /*3500*/  UIADD3 UR8, UR13, 0x4, URZ ;  /* 0x000000040d087890 */ /* 0x000fe2000fffe03f */
[C---:B------:R-:W-:Y:S01]  /*3510*/  ISETP.GT.AND P5, PT, R4.reuse, 0x8, PT ;  /* 0x000000080400780c */ /* 0x040fe20003fa4270 */
[----:B------:R-:W-:Y:S01]  /*3520*/  UMOV UR6, UR12 ;  /* 0x0000000c00067c82 */ /* 0x000fe20008000000 */
[----:B------:R-:W-:Y:S01]  /*3530*/  UMOV UR4, UR13 ;  /* 0x0000000d00047c82 */ /* 0x000fe20008000000 */
[----:B------:R-:W-:Y:S01]  /*3540*/  UIADD3 UR14, UR12, 0x6, URZ ;  /* 0x000000060c0e7890 */ /* 0x000fe2000fffe03f */
[----:B------:R-:W-:Y:S01]  /*3550*/  HGMMA.64x64x16.F32 R24, gdesc[UR4], RZ, !UPT, gsb0 ;  /* 0x00e00000041879f0 */ /* 0x000fe2000c0008ff */
[----:B------:R-:W-:Y:S01]  /*3560*/  UIADD3 UR6, UR12, 0x2, URZ ;  /* 0x000000020c067890 */ /* 0x000fe2000fffe03f */
[C---:B------:R-:W-:Y:S01]  /*3570*/  ISETP.GT.AND P4, PT, R4.reuse, 0x9, PT ;  /* 0x000000090400780c */ /* 0x040fe20003f84270 */
[----:B------:R-:W-:Y:S01]  /*3580*/  UIADD3 UR4, UR13, 0x2, URZ ;  /* 0x000000020d047890 */ /* 0x000fe2000fffe03f */
[----:B------:R-:W-:Y:S01]  /*3590*/  ISETP.GT.AND P2, PT, R4, 0x10, PT ;  /* 0x000000100400780c */ /* 0x000fe20003f44270 */
[----:B------:R-:W-:Y:S01]  /*35a0*/  UMOV UR7, 0x40000040 ;  /* 0x4000004000077882 */ /* 0x000fe20000000000 */
[----:B------:R-:W-:Y:S01]  /*35b0*/  UMOV UR5, 0x40000040 ;  /* 0x4000004000057882 */ /* 0x000fe20000000000 */
[----:B------:R-:W-:Y:S01]  /*35c0*/  UIADD3 UR12, UR13, 0x6, URZ ;  /* 0x000000060d0c7890 */ /* 0x000fe2000fffe03f */
[----:B------:R-:W-:-:S02]  /*35d0*/  ULDC UR20, c[0x0][0x988] ;  /* 0x0002620000147ab9 */ /* 0x000fc40000000800 */
[----:B------:R-:W-:Y:S01]  /*35e0*/  UMOV UR13, 0x40000040 ;  /* 0x40000040000d7882 */ /* 0x000fe20000000000 */
[----:B------:R-:W-:Y:S02]  /*35f0*/  WARPGROUP.DEPBAR.LE gsb0, 0x0 ;  /* 0x00008000000079c5 */ /* 0x000fe40000010000 */
[----:B------:R-:W-:-:S06]  /*3600*/  WARPGROUP.ARRIVE ;  /* 0x00000000000079c5 */ /* 0x000fcc0000000000 */
[----:B------:R-:W-:Y:S01]  /*3610*/  HGMMA.64x64x16.F32 R24, gdesc[UR4], R24, gsb0 ;  /* 0x00e00000041879f0 */ /* 0x000fe20008000818 */
[----:B------:R-:W-:Y:S02]  /*3620*/  ULDC UR6, c[0x0][0x9d8] ;  /* 0x0002760000067ab9 */ /* 0x000fe40000000800 */
        /* <DEDUP_REMOVED lines=46> */
[----:B----4-:R-:W-:Y:S01]  /*3910*/  FSEL R28, R28, -INF , P5 ;  /* 0xff8000001c1c7808 */ /* 0x010fe20002800000 */
[----:B------:R-:W-:-:S03]  /*3920*/  FMUL.FTZ R55, R55, UR6 ;  /* 0x0000000637377c20 */ /* 0x000fc60008410000 */
[----:B------:R-:W-:-:S03]  /*3930*/  FMNMX.FTZ R6, R28, R3, !PT ;  /* 0x000000031c067209 */ /* 0x000fc60007810000 */
[----:B------:R-:W4:Y:S01]  /*3940*/  MUFU.TANH R32, R32 ;  /* 0x0000002000207308 */ /* 0x000f220000002400 */
[----:B0-----:R-:W-:-:S04]  /*3950*/  FSEL R29, R29, -INF , P4 ;  /* 0xff8000001d1d7808 */ /* 0x001fc80002000000 */
[----:B------:R-:W-:-:S03]  /*3960*/  FMNMX.FTZ R3, R29, R6, !PT ;  /* 0x000000061d037209 */ /* 0x000fc60007810000 */
[----:B------:R-:W0:Y:S01]  /*3970*/  MUFU.TANH R27, R27 ;  /* 0x0000001b001b7308 */ /* 0x000e220000002400 */
[----:B---3--:R-:W-:Y:S02]  /*3980*/  FSEL R26, R26, -INF , P3 ;  /* 0xff8000001a1a7808 */ /* 0x008fe40001800000 */
[----:B------:R-:W-:-:S05]  /*3990*/  ISETP.GT.AND P3, PT, R4, 0x11, PT ;  /* 0x000000110400780c */ /* 0x000fca0003f64270 */
[----:B------:R-:W3:Y:S01]  /*39a0*/  MUFU.TANH R33, R33 ;  /* 0x0000002100217308 */ /* 0x000ee20000002400 */
[----:B----4-:R-:W-:-:S04]  /*39b0*/  FSEL R32, R32, -INF , P2 ;  /* 0xff80000020207808 */ /* 0x010fc80001000000 */
[----:B------:R-:W-:-:S03]  /*39c0*/  FMNMX.FTZ R6, R32, R3, !PT ;  /* 0x0000000320067209 */ /* 0x000fc60007810000 */
[----:B------:R-:W4:Y:S01]  /*39d0*/  MUFU.TANH R30, R30 ;  /* 0x0000001e001e7308 */ /* 0x000f220000002400 */
[----:B0-----:R-:W-:Y:S02]  /*39e0*/  FSEL R27, R27, -INF , P6 ;  /* 0xff8000001b1b7808 */ /* 0x001fe40003000000 */
[----:B------:R-:W-:-:S05]  /*39f0*/  ISETP.GT.AND P6, PT, R4, 0x18, PT ;  /* 0x000000180400780c */ /* 0x000fca0003fc4270 */
[----:B------:R-:W0:Y:S01]  /*3a00*/  MUFU.TANH R36, R36 ;  /* 0x0000002400247308 */ /* 0x000e220000002400 */
[----:B---3--:R-:W-:-:S04]  /*3a10*/  FSEL R33, R33, -INF , P3 ;  /* 0xff80000021217808 */ /* 0x008fc80001800000 */
[----:B------:R-:W-:-:S03]  /*3a20*/  FMNMX.FTZ R3, R33, R6, !PT ;  /* 0x0000000621037209 */ /* 0x000fc60007810000 */
[----:B------:R-:W3:Y:S01]  /*3a30*/  MUFU.TANH R31, R31 ;  /* 0x0000001f001f7308 */ /* 0x000ee20000002400 */
[----:B----4-:R-:W-:Y:S02]  /*3a40*/  FSEL R30, R30, -INF , P5 ;  /* 0xff8000001e1e7808 */ /* 0x010fe40002800000 */
[----:B------:R-:W-:-:S05]  /*3a50*/  ISETP.GT.AND P5, PT, R4, 0x19, PT ;  /* 0x000000190400780c */ /* 0x000fca0003fa4270 */
        /* <DEDUP_REMOVED lines=50> */
[----:B------:R-:W-:Y:S02]  /*3d80*/  FMNMX.FTZ R4, R52, R3, !PT ;  /* 0x0000000334047209 */ /* 0x000fe40007810000 */
[----:B------:R-:W-:Y:S01]  /*3d90*/  FMNMX.FTZ R3, R26, R27, !PT ;  /* 0x0000001b1a037209 */ /* 0x000fe20007810000 */
[----:B------:R-:W3:Y:S01]  /*3da0*/  MUFU.TANH R50, R50 ;  /* 0x0000003200327308 */ /* 0x000ee20000002400 */
[----:B----4-:R-:W-:-:S04]  /*3db0*/  FSEL R53, R53, -INF , P2 ;  /* 0xff80000035357808 */ /* 0x010fc80001000000 */
[----:B------:R-:W-:-:S03]  /*3dc0*/  FMNMX.FTZ R5, R53, R4, !PT ;  /* 0x0000000435057209 */ /* 0x000fc60007810000 */
[----:B------:R-:W4:Y:S01]  /*3dd0*/  MUFU.TANH R51, R51 ;  /* 0x0000003300337308 */ /* 0x000f220000002400 */
[----:B0-----:R-:W-:Y:S01]  /*3de0*/  FSEL R47, R47, -INF , P6 ;  /* 0xff8000002f2f7808 */ /* 0x001fe20003000000 */
[----:B------:R-:W0:Y:S06]  /*3df0*/  SHFL.BFLY PT, R4, R5, 0x2, 0x1f ;  /* 0x0c401f0005047f89 */ /* 0x000e2c00000e0000 */
[----:B------:R-:W5:Y:S01]  /*3e00*/  MUFU.TANH R54, R54 ;  /* 0x0000003600367308 */ /* 0x000f620000002400 */
[----:B---3--:R-:W-:-:S07]  /*3e10*/  FSEL R50, R50, -INF , P5 ;  /* 0xff80000032327808 */ /* 0x008fce0002800000 */
[----:B------:R-:W3:Y:S01]  /*3e20*/  MUFU.TANH R55, R55 ;  /* 0x0000003700377308 */ /* 0x000ee20000002400 */
[----:B----4-:R-:W-:Y:S02]  /*3e30*/  FSEL R51, R51, -INF , P4 ;  /* 0xff80000033337808 */ /* 0x010fe40002000000 */
[----:B-----5:R-:W-:Y:S02]  /*3e40*/  FSEL R54, R54, -INF , P3 ;  /* 0xff80000036367808 */ /* 0x020fe40001800000 */
[----:B0-----:R-:W-:Y:S02]  /*3e50*/  FMNMX.FTZ R9, R5, R4, !PT ;  /* 0x0000000405097209 */ /* 0x001fe40007810000 */
[----:B------:R-:W-:-:S03]  /*3e60*/  FMNMX.FTZ R4, R30, R3, !PT ;  /* 0x000000031e047209 */ /* 0x000fc60007810000 */
[----:B------:R-:W0:Y:S01]  /*3e70*/  SHFL.BFLY PT, R10, R9, 0x1, 0x1f ;  /* 0x0c201f00090a7f89 */ /* 0x000e2200000e0000 */
[----:B------:R-:W-:Y:S02]  /*3e80*/  FMNMX.FTZ R3, R31, R4, !PT ;  /* 0x000000041f037209 */ /* 0x000fe40007810000 */
[----:B---3--:R-:W-:Y:S02]  /*3e90*/  FSEL R55, R55, -INF , P2 ;  /* 0xff80000037377808 */ /* 0x008fe40001000000 */
        /* <DEDUP_REMOVED lines=27> */
[----:B------:R-:W0:Y:S01]  /*4050*/  SHFL.BFLY PT, R3, R6, 0x2, 0x1f ;  /* 0x0c401f0006037f89 */ /* 0x000e2200000e0000 */
[----:B------:R-:W3:Y:S01]  /*4060*/  MUFU.EX2 R25, R25 ;  /* 0x0000001900197308 */ /* 0x000ee20000000800 */
        /* <DEDUP_REMOVED lines=8> */
[----:B---3--:R-:W-:Y:S02]  /*40f0*/  F2FP.F16.F32.PACK_AB R156, R25, R24 ;  /* 0x00000018199c723e */ /* 0x008fe400000000ff */
[----:B0-----:R-:W-:-:S05]  /*4100*/  FMNMX.FTZ R3, R6, R3, !PT ;  /* 0x0000000306037209 */ /* 0x001fca0007810000 */
[----:B------:R-:W-:Y:S01]  /*4110*/  MUFU.EX2 R32, R32 ;  /* 0x0000002000207308 */ /* 0x000fe20000000800 */
[----:B------:R-:W0:Y:S07]  /*4120*/  SHFL.BFLY PT, R6, R3, 0x1, 0x1f ;  /* 0x0c201f0003067f89 */ /* 0x000e2e00000e0000 */
[----:B------:R-:W3:Y:S01]  /*4130*/  MUFU.EX2 R33, R33 ;  /* 0x0000002100217308 */ /* 0x000ee20000000800 */
[----:B----4-:R-:W-:-:S07]  /*4140*/  F2FP.F16.F32.PACK_AB R158, R29, R28 ;  /* 0x0000001c1d9e723e */ /* 0x010fce00000000ff */
[----:B------:R-:W-:Y:S08]  /*4150*/  MUFU.EX2 R36, R36 ;  /* 0x0000002400247308 */ /* 0x000ff00000000800 */
[----:B------:R-:W4:Y:S01]  /*4160*/  MUFU.EX2 R37, R37 ;  /* 0x0000002500257308 */ /* 0x000f220000000800 */
[----:B---3--:R-:W-:Y:S02]  /*4170*/  F2FP.F16.F32.PACK_AB R160, R33, R32 ;  /* 0x0000002021a0723e */ /* 0x008fe400000000ff */
[----:B0-----:R-:W-:-:S04]  /*4180*/  FMNMX.FTZ R5, R3, R6, !PT ;  /* 0x0000000603057209 */ /* 0x001fc80007810000 */
[C---:B------:R-:W-:Y:S01]  /*4190*/  FSETP.NEU.FTZ.AND P2, PT, R5.reuse, -INF , PT ;  /* 0xff8000000500780b */ /* 0x040fe20003f5d000 */
[----:B------:R-:W-:Y:S01]  /*41a0*/  FMUL.FTZ R3, R5, UR20 ;  /* 0x0000001405037c20 */ /* 0x000fe20008410000 */
[----:B------:R-:W-:Y:S04]  /*41b0*/  MUFU.EX2 R40, R40 ;  /* 0x0000002800287308 */ /* 0x000fe80000000800 */
[----:B------:R-:W-:Y:S01]  /*41c0*/  FSEL R6, R3, RZ, P2 ;  /* 0x000000ff03067208 */ /* 0x000fe20001000000 */
[----:B------:R-:W-:Y:S01]  /*41d0*/  FADD.FTZ R3, R24, R25 ;  /* 0x0000001918037221 */ /* 0x000fe20000010000 */
[----:B----4-:R-:W-:Y:S02]  /*41e0*/  F2FP.F16.F32.PACK_AB R162, R37, R36 ;  /* 0x0000002425a2723e */ /* 0x010fe400000000ff */
[----:B------:R-:W0:Y:S01]  /*41f0*/  MUFU.EX2 R41, R41 ;  /* 0x0000002900297308 */ /* 0x000e220000000800 */
[--C-:B------:R-:W-:Y:S01]  /*4200*/  FFMA.FTZ R26, R26, UR20, -R6.reuse ;  /* 0x000000141a1a7c23 */ /* 0x100fe20008010806 */
[--C-:B------:R-:W-:Y:S01]  /*4210*/  FFMA.FTZ R27, R27, UR20, -R6.reuse ;  /* 0x000000141b1b7c23 */ /* 0x100fe20008010806 */
[--C-:B------:R-:W-:Y:S01]  /*4220*/  FFMA.FTZ R30, R30, UR20, -R6.reuse ;  /* 0x000000141e1e7c23 */ /* 0x100fe20008010806 */
[--C-:B------:R-:W-:Y:S01]  /*4230*/  FFMA.FTZ R31, R31, UR20, -R6.reuse ;  /* 0x000000141f1f7c23 */ /* 0x100fe20008010806 */
[--C-:B------:R-:W-:Y:S01]  /*4240*/  FFMA.FTZ R34, R34, UR20, -R6.reuse ;  /* 0x0000001422227c23 */ /* 0x100fe20008010806 */
[--C-:B------:R-:W-:Y:S01]  /*4250*/  FFMA.FTZ R35, R35, UR20, -R6.reuse ;  /* 0x0000001423237c23 */ /* 0x100fe20008010806 */
[--C-:B------:R-:W-:Y:S01]  /*4260*/  FFMA.FTZ R38, R38, UR20, -R6.reuse ;  /* 0x0000001426267c23 */ /* 0x100fe20008010806 */
[----:B------:R-:W-:Y:S01]  /*4270*/  MUFU.EX2 R26, R26 ;  /* 0x0000001a001a7308 */ /* 0x000fe20000000800 */
[----:B------:R-:W-:Y:S01]  /*4280*/  FADD.FTZ R10, R28, R3 ;  /* 0x000000031c0a7221 */ /* 0x000fe20000010000 */
[----:B------:R-:W-:Y:S01]  /*4290*/  @!P1 IADD3 R3, R7, 0x28c40, RZ ;  /* 0x00028c4007039810 */ /* 0x000fe20007ffe0ff */
[--C-:B------:R-:W-:Y:S01]  /*42a0*/  FFMA.FTZ R39, R39, UR20, -R6.reuse ;  /* 0x0000001427277c23 */ /* 0x100fe20008010806 */
[----:B------:R-:W-:Y:S01]  /*42b0*/  FFMA.FTZ R42, R42, UR20, -R6 ;  /* 0x000000142a2a7c23 */ /* 0x000fe20008010806 */
[----:B------:R-:W-:Y:S01]  /*42c0*/  FADD.FTZ R13, R29, R10 ;  /* 0x0000000a1d0d7221 */ /* 0x000fe20000010000 */
[----:B------:R-:W-:Y:S01]  /*42d0*/  @!P1 PRMT R3, RZ, 0x654, R3 ;  /* 0x00000654ff039816 */ /* 0x000fe20000000003 */
[--C-:B------:R-:W-:Y:S01]  /*42e0*/  FFMA.FTZ R43, R43, UR20, -R6.reuse ;  /* 0x000000142b2b7c23 */ /* 0x100fe20008010806 */
[----:B------:R-:W3:Y:S01]  /*42f0*/  MUFU.EX2 R27, R27 ;  /* 0x0000001b001b7308 */ /* 0x000ee20000000800 */
[----:B------:R-:W-:Y:S01]  /*4300*/  FADD.FTZ R12, R32, R13 ;  /* 0x0000000d200c7221 */ /* 0x000fe20000010000 */
[----:B------:R4:W-:Y:S01]  /*4310*/  @!P1 SYNCS.ARRIVE.TRANS64.RED.A1T0 RZ, [R3+URZ], RZ ;  /* 0x000000ff03ff99a7 */ /* 0x0009e2000810043f */
[--C-:B------:R-:W-:Y:S01]  /*4320*/  FFMA.FTZ R46, R46, UR20, -R6.reuse ;  /* 0x000000142e2e7c23 */ /* 0x100fe20008010806 */
[--C-:B------:R-:W-:Y:S01]  /*4330*/  FFMA.FTZ R47, R47, UR20, -R6.reuse ;  /* 0x000000142f2f7c23 */ /* 0x100fe20008010806 */
[--C-:B------:R-:W-:Y:S01]  /*4340*/  FFMA.FTZ R50, R50, UR20, -R6.reuse ;  /* 0x0000001432327c23 */ /* 0x100fe20008010806 */
[--C-:B------:R-:W-:Y:S01]  /*4350*/  FFMA.FTZ R51, R51, UR20, -R6.reuse ;  /* 0x0000001433337c23 */ /* 0x100fe20008010806 */
[--C-:B------:R-:W-:Y:S01]  /*4360*/  FFMA.FTZ R54, R54, UR20, -R6.reuse ;  /* 0x0000001436367c23 */ /* 0x100fe20008010806 */
[----:B------:R-:W5:Y:S01]  /*4370*/  MUFU.EX2 R30, R30 ;  /* 0x0000001e001e7308 */ /* 0x000f620000000800 */
[----:B------:R-:W-:Y:S01]  /*4380*/  FFMA.FTZ R6, R55, UR20, -R6 ;  /* 0x0000001437067c23 */ /* 0x000fe20008010806 */
[----:B0-----:R-:W-:-:S06]  /*4390*/  F2FP.F16.F32.PACK_AB R168, R41, R40 ;  /* 0x0000002829a8723e */ /* 0x001fcc00000000ff */
[----:B------:R-:W4:Y:S01]  /*43a0*/  MUFU.EX2 R31, R31 ;  /* 0x0000001f001f7308 */ /* 0x000f220000000800 */
[----:B---3--:R-:W-:Y:S01]  /*43b0*/  FADD.FTZ R11, R26, R27 ;  /* 0x0000001b1a0b7221 */ /* 0x008fe20000010000 */
[----:B------:R-:W-:-:S06]  /*43c0*/  F2FP.F16.F32.PACK_AB R157, R27, R26 ;  /* 0x0000001a1b9d723e */ /* 0x000fcc00000000ff */
[----:B------:R-:W0:Y:S01]  /*43d0*/  MUFU.EX2 R34, R34 ;  /* 0x0000002200227308 */ /* 0x000e220000000800 */
[----:B-----5:R-:W-:Y:S01]  /*43e0*/  FADD.FTZ R10, R30, R11 ;  /* 0x0000000b1e0a7221 */ /* 0x020fe20000010000 */
[----:B------:R-:W-:-:S04]  /*43f0*/  FADD.FTZ R11, R33, R12 ;  /* 0x0000000c210b7221 */ /* 0x000fc80000010000 */
[----:B------:R-:W-:Y:S02]  /*4400*/  FADD.FTZ R12, R36, R11 ;  /* 0x0000000b240c7221 */ /* 0x000fe40000010000 */
[----:B------:R-:W3:Y:S01]  /*4410*/  MUFU.EX2 R35, R35 ;  /* 0x0000002300237308 */ /* 0x000ee20000000800 */
[----:B----4-:R-:W-:Y:S01]  /*4420*/  FADD.FTZ R3, R31, R10 ;  /* 0x0000000a1f037221 */ /* 0x010fe20000010000 */
[----:B------:R-:W-:Y:S01]  /*4430*/  FADD.FTZ R11, R37, R12 ;  /* 0x0000000c250b7221 */ /* 0x000fe20000010000 */
[----:B------:R-:W-:Y:S01]  /*4440*/  F2FP.F16.F32.PACK_AB R159, R31, R30 ;  /* 0x0000001e1f9f723e */ /* 0x000fe200000000ff */
[----:B------:R-:W-:Y:S02]  /*4450*/  BAR.SYNC.DEFER_BLOCKING 0xf, 0x100 ;  /* 0x03c4000000007b1d */ /* 0x000fe40000010000 */
[----:B------:R-:W-:Y:S01]  /*4460*/  FADD.FTZ R12, R40, R11 ;  /* 0x0000000b280c7221 */ /* 0x000fe20000010000 */
[----:B0-----:R-:W-:-:S03]  /*4470*/  FADD.FTZ R10, R34, R3 ;  /* 0x00000003220a7221 */ /* 0x001fc60000010000 */
[----:B------:R-:W0:Y:S01]  /*4480*/  MUFU.EX2 R38, R38 ;  /* 0x0000002600267308 */ /* 0x000e220000000800 */
[----:B------:R-:W-:Y:S01]  /*4490*/  FADD.FTZ R13, R41, R12 ;  /* 0x0000000c290d7221 */ /* 0x000fe20000010000 */
[----:B---3--:R-:W-:-:S06]  /*44a0*/  FADD.FTZ R3, R35, R10 ;  /* 0x0000000a23037221 */ /* 0x008fcc0000010000 */
[----:B------:R-:W3:Y:S01]  /*44b0*/  MUFU.EX2 R39, R39 ;  /* 0x0000002700277308 */ /* 0x000ee20000000800 */
[----:B------:R-:W-:-:S07]  /*44c0*/  F2FP.F16.F32.PACK_AB R161, R35, R34 ;  /* 0x0000002223a1723e */ /* 0x000fce00000000ff */
[----:B------:R-:W4:Y:S01]  /*44d0*/  MUFU.EX2 R42, R42 ;  /* 0x0000002a002a7308 */ /* 0x000f220000000800 */
[----:B0-----:R-:W-:Y:S01]  /*44e0*/  FADD.FTZ R10, R38, R3 ;  /* 0x00000003260a7221 */ /* 0x001fe20000010000 */
[----:B------:R0:W-:Y:S06]  /*44f0*/  STSM.16.M88.4 [R23+0x26800], R156 ;  /* 0x0268009c17007844 */ /* 0x0001ec0000000200 */
[----:B------:R-:W5:Y:S01]  /*4500*/  MUFU.EX2 R43, R43 ;  /* 0x0000002b002b7308 */ /* 0x000f620000000800 */
[C---:B---3--:R-:W-:Y:S01]  /*4510*/  FADD.FTZ R11, R39.reuse, R10 ;  /* 0x0000000a270b7221 */ /* 0x048fe20000010000 */
[----:B------:R-:W-:-:S05]  /*4520*/  F2FP.F16.F32.PACK_AB R163, R39, R38 ;  /* 0x0000002627a3723e */ /* 0x000fca00000000ff */
[----:B------:R0:W-:Y:S01]  /*4530*/  STSM.16.M88.4 [R186], R160 ;  /* 0x000000a0ba007844 */ /* 0x0001e20000000200 */
[----:B------:R-:W-:Y:S01]  /*4540*/  MUFU.EX2 R44, R44 ;  /* 0x0000002c002c7308 */ /* 0x000fe20000000800 */
[----:B----4-:R-:W-:-:S07]  /*4550*/  FADD.FTZ R10, R42, R11 ;  /* 0x0000000b2a0a7221 */ /* 0x010fce0000010000 */
[----:B------:R-:W3:Y:S01]  /*4560*/  MUFU.EX2 R46, R46 ;  /* 0x0000002e002e7308 */ /* 0x000ee20000000800 */
[C---:B-----5:R-:W-:Y:S01]  /*4570*/  FADD.FTZ R11, R43.reuse, R10 ;  /* 0x0000000a2b0b7221 */ /* 0x060fe20000010000 */
[----:B------:R-:W-:-:S06]  /*4580*/  F2FP.F16.F32.PACK_AB R169, R43, R42 ;  /* 0x0000002a2ba9723e */ /* 0x000fcc00000000ff */
[----:B------:R-:W4:Y:S08]  /*4590*/  MUFU.EX2 R45, R45 ;  /* 0x0000002d002d7308 */ /* 0x000f300000000800 */
[----:B------:R-:W5:Y:S01]  /*45a0*/  MUFU.EX2 R47, R47 ;  /* 0x0000002f002f7308 */ /* 0x000f620000000800 */
[----:B---3--:R-:W-:-:S07]  /*45b0*/  FADD.FTZ R10, R46, R11 ;  /* 0x0000000b2e0a7221 */ /* 0x008fce0000010000 */
[----:B------:R-:W-:Y:S01]  /*45c0*/  MUFU.EX2 R48, R48 ;  /* 0x0000003000307308 */ /* 0x000fe20000000800 */
[----:B----4-:R-:W-:-:S07]  /*45d0*/  F2FP.F16.F32.PACK_AB R170, R45, R44 ;  /* 0x0000002c2daa723e */ /* 0x010fce00000000ff */
[----:B------:R-:W3:Y:S01]  /*45e0*/  MUFU.EX2 R49, R49 ;  /* 0x0000003100317308 */ /* 0x000ee20000000800 */
[C---:B-----5:R-:W-:Y:S01]  /*45f0*/  F2FP.F16.F32.PACK_AB R171, R47.reuse, R46 ;  /* 0x0000002e2fab723e */ /* 0x060fe200000000ff */
[----:B------:R-:W-:-:S04]  /*4600*/  FADD.FTZ R47, R47, R10 ;  /* 0x0000000a2f2f7221 */ /* 0x000fc80000010000 */
[----:B------:R0:W-:Y:S02]  /*4610*/  STSM.16.M88.4 [R184], R168 ;  /* 0x000000a8b8007844 */ /* 0x0001e40000000200 */
[----:B------:R-:W-:Y:S08]  /*4620*/  MUFU.EX2 R50, R50 ;  /* 0x0000003200327308 */ /* 0x000ff00000000800 */
[----:B------:R-:W4:Y:S01]  /*4630*/  MUFU.EX2 R51, R51 ;  /* 0x0000003300337308 */ /* 0x000f220000000800 */
[----:B---3--:R-:W-:-:S07]  /*4640*/  F2FP.F16.F32.PACK_AB R172, R49, R48 ;  /* 0x0000003031ac723e */ /* 0x008fce00000000ff */
[----:B------:R-:W-:Y:S08]  /*4650*/  MUFU.EX2 R52, R52 ;  /* 0x0000003400347308 */ /* 0x000ff00000000800 */
[----:B------:R-:W3:Y:S01]  /*4660*/  MUFU.EX2 R9, R9 ;  /* 0x0000000900097308 */ /* 0x000ee20000000800 */
[----:B----4-:R-:W-:Y:S01]  /*4670*/  F2FP.F16.F32.PACK_AB R173, R51, R50 ;  /* 0x0000003233ad723e */ /* 0x010fe200000000ff */
[----:B------:R-:W-:-:S04]  /*4680*/  FADD.FTZ R50, R50, R47 ;  /* 0x0000002f32327221 */ /* 0x000fc80000010000 */
[----:B------:R-:W-:Y:S02]  /*4690*/  FADD.FTZ R51, R51, R50 ;  /* 0x0000003233337221 */ /* 0x000fe40000010000 */
[----:B------:R-:W-:Y:S08]  /*46a0*/  MUFU.EX2 R54, R54 ;  /* 0x0000003600367308 */ /* 0x000ff00000000800 */
[----:B------:R4:W5:Y:S01]  /*46b0*/  MUFU.EX2 R3, R6 ;  /* 0x0000000600037308 */ /* 0x0009620000000800 */
[----:B---3--:R-:W-:Y:S01]  /*46c0*/  F2FP.F16.F32.PACK_AB R174, R9, R52 ;  /* 0x0000003409ae723e */ /* 0x008fe200000000ff */
[----:B----4-:R-:W-:-:S04]  /*46d0*/  FADD.FTZ R6, R44, R13 ;  /* 0x0000000d2c067221 */ /* 0x010fc80000010000 */
[----:B------:R-:W-:-:S04]  /*46e0*/  FADD.FTZ R45, R45, R6 ;  /* 0x000000062d2d7221 */ /* 0x000fc80000010000 */
[----:B------:R-:W-:Y:S01]  /*46f0*/  FADD.FTZ R48, R48, R45 ;  /* 0x0000002d30307221 */ /* 0x000fe20000010000 */
[----:B-----5:R-:W-:Y:S01]  /*4700*/  F2FP.F16.F32.PACK_AB R175, R3, R54 ;  /* 0x0000003603af723e */ /* 0x020fe200000000ff */
[----:B------:R-:W-:Y:S02]  /*4710*/  FADD.FTZ R54, R54, R51 ;  /* 0x0000003336367221 */ /* 0x000fe40000010000 */
[----:B------:R-:W-:Y:S02]  /*4720*/  FADD.FTZ R49, R49, R48 ;  /* 0x0000003031317221 */ /* 0x000fe40000010000 */
[----:B------:R0:W-:Y:S01]  /*4730*/  STSM.16.M88.4 [R185], R172 ;  /* 0x000000acb9007844 */ /* 0x0001e20000000200 */
[----:B------:R-:W-:Y:S01]  /*4740*/  FADD.FTZ R3, R3, R54 ;  /* 0x0000003603037221 */ /* 0x000fe20000010000 */
[----:B------:R-:W-:-:S04]  /*4750*/  FADD.FTZ R6, R52, R49 ;  /* 0x0000003134067221 */ /* 0x000fc80000010000 */
[----:B------:R-:W-:Y:S01]  /*4760*/  FADD.FTZ R6, R9, R6 ;  /* 0x0000000609067221 */ /* 0x000fe20000010000 */
[----:B------:R-:W-:Y:S06]  /*4770*/  @!P0 BRA `(.L_x_2941) ;  /* 0x0000000000048947 */ /* 0x000fec0003800000 */
[----:B------:R-:W-:Y:S01]  /*4780*/  BPT.TRAP 0x1 ;  /* 0x000000040000795c */ /* 0x000fe20000300000 */
.L_x_2941:
[----:B------:R3:W4:Y:S01]  /*4790*/  SYNCS.PHASECHK.TRANS64.TRYWAIT P2, [R7+URZ+0x28c50], R8 ;  /* 0x028c5008070075a7 */ /* 0x000722000804017f */
[----:B------:R-:W-:Y:S05]  /*47a0*/  @!P0 BRA `(.L_x_2942) ;  /* 0x0000000000048947 */ /* 0x000fea0003800000 */
[----:B------:R-:W-:Y:S01]  /*47b0*/  BPT.TRAP 0x1 ;  /* 0x000000040000795c */ /* 0x000fe20000300000 */
.L_x_2942:
[----:B------:R-:W-:Y:S01]  /*47c0*/  ULOP3.LUT UR48, UR48, 0x2000000, URZ, 0xfc, !UPT ;  /* 0x0200000030307892 */ /* 0x000fe2000f8efc3f */
[----:B----4-:R-:W-:Y:S11]  /*47d0*/  @P2 BRA `(.L_x_2943) ;  /* 0x0000000000082947 */ /* 0x010ff60003800000 */
[----:B------:R-:W4:Y:S02]  /*47e0*/  SYNCS.PHASECHK.TRANS64.TRYWAIT P2, [R7+URZ+0x28c50], R8 ;  /* 0x028c5008070075a7 */ /* 0x000f24000804017f */
[----:B----4-:R-:W-:Y:S05]  /*47f0*/  @!P2 BRA `(.L_x_2944) ;  /* 0x000000a00000a947 */ /* 0x010fea0003800000 */
.L_x_2943:
[----:B------:R-:W-:Y:S01]  /*4800*/  ULEA UR6, UR41, UR48, 0xc ;  /* 0x0000003029067291 */ /* 0x000fe2000f8e603f */
[----:B------:R-:W-:Y:S01]  /*4810*/  WARPGROUP.ARRIVE ;  /* 0x00000000000079c5 */ /* 0x000fe20000000000 */
[----:B------:R-:W-:Y:S01]  /*4820*/  UMOV UR7, 0x40000040 ;  /* 0x4000004000077882 */ /* 0x000fe20000000000 */
[----:B------:R-:W-:Y:S01]  /*4830*/  UMOV UR11, 0x40000040 ;  /* 0x40000040000b7882 */ /* 0x000fe20000000000 */
[----:B------:R-:W-:Y:S01]  /*4840*/  UIADD3 UR10, UR6, 0x80, URZ ;  /* 0x00000080060a7890 */ /* 0x000fe2000fffe03f */
[----:B------:R-:W-:Y:S01]  /*4850*/  ISETP.GE.AND P2, PT, R152, 0x41, PT ;  /* 0x000000419800780c */ /* 0x000fe20003f46270 */
[----:B-1234-:R-:W-:-:S03]  /*4860*/  @!P1 VIADD R7, R7, 0x28c60 ;  /* 0x00028c6007079836 */ /* 0x01efc60000000000 */
[----:B------:R-:W-:Y:S01]  /*4870*/  HGMMA.64x256x16.F32 R24, R156, gdesc[UR4].tnspB, RZ, !UPT, gsb0 ;  /* 0x43e000049c187df0 */ /* 0x000fe2000c0008ff */
[----:B------:R-:W-:Y:S01]  /*4880*/  UMOV UR7, 0x40000040 ;  /* 0x4000004000077882 */ /* 0x000fe20000000000 */
[----:B------:R-:W-:Y:S01]  /*4890*/  @!P1 PRMT R7, RZ, 0x654, R7 ;  /* 0x00000654ff079816 */ /* 0x000fe20000000007 */
[----:B------:R-:W-:Y:S02]  /*48a0*/  WARPGROUP.DEPBAR.LE gsb0, 0x0 ;  /* 0x00008000000079c5 */ /* 0x000fe40000010000 */
[----:B------:R-:W-:-:S15]  /*48b0*/  WARPGROUP.ARRIVE ;  /* 0x00000000000079c5 */ /* 0x000fde0000000000 */
[----:B------:R-:W-:-:S08]  /*48c0*/  NOP ;  /* 0x0000000000007918 */ /* 0x000fd00000000000 */
[----:B------:R-:W-:Y:S01]  /*48d0*/  HGMMA.64x256x16.F32 R24, R160, gdesc[UR8].tnspB, R24, gsb0 ;  /* 0x43e00008a0187df0 */ /* 0x000fe20008000818 */
[----:B------:R-:W-:Y:S01]  /*48e0*/  UIADD3 UR10, UR6, 0x100, URZ ;  /* 0x00000100060a7890 */ /* 0x000fe2000fffe03f */
[----:B------:R-:W-:Y:S01]  /*48f0*/  UMOV UR11, 0x40000040 ;  /* 0x40000040000b7882 */ /* 0x000fe20000000000 */
[----:B------:R-:W-:Y:S01]  /*4900*/  UIADD3 UR6, UR6, 0x180, URZ ;  /* 0x0000018006067890 */ /* 0x000fe2000fffe03f */
[----:B------:R-:W-:Y:S02]  /*4910*/  WARPGROUP.DEPBAR.LE gsb0, 0x0 ;  /* 0x00008000000079c5 */ /* 0x000fe40000010000 */
[----:B------:R-:W-:-:S15]  /*4920*/  WARPGROUP.ARRIVE ;  /* 0x00000000000079c5 */ /* 0x000fde0000000000 */
[----:B------:R-:W-:-:S07]  /*4930*/  NOP ;  /* 0x0000000000007918 */ /* 0x000fce0000000000 */
[----:B------:R-:W-:Y:S03]  /*4940*/  HGMMA.64x256x16.F32 R24, R168, gdesc[UR8].tnspB, R24, gsb0 ;  /* 0x43e00008a8187df0 */ /* 0x000fe60008000818 */
        /* <DEDUP_REMOVED lines=14> */
[----:B------:R-:W-:Y:S05]  /*4a30*/  @!P2 BRA `(.L_x_2945) ;  /* 0x0000001c0044a947 */ /* 0x000fea0003800000 */
[----:B-1----:R-:W-:Y:S01]  /*4a40*/  VIADD R7, R167, 0xfffffffe ;  /* 0xfffffffea7077836 */ /* 0x002fe20000000000 */
[----:B------:R-:W-:Y:S01]  /*4a50*/  MOV R15, R4 ;  /* 0x00000004000f7202 */ /* 0x000fe20000000f00 */
[----:B------:R-:W-:Y:S01]  /*4a60*/  IMAD.MOV.U32 R10, RZ, RZ, R5 ;  /* 0x000000ffff0a7224 */ /* 0x000fe200078e0005 */
[----:B------:R-:W-:Y:S01]  /*4a70*/  UMOV UR21, UR41 ;  /* 0x0000002900157c82 */ /* 0x000fe20008000000 */
[----:B------:R-:W-:Y:S01]  /*4a80*/  ULDC UR22, c[0x0][0x9d8] ;  /* 0x0002760000167ab9 */ /* 0x000fe20000000800 */
[----:B------:R-:W-:-:S05]  /*4a90*/  ULDC UR20, c[0x0][0x988] ;  /* 0x0002620000147ab9 */ /* 0x000fca0000000800 */
.L_x_2954:
[----:B------:R-:W-:Y:S01]  /*4aa0*/  UIADD3 UR41, UR21, 0x1, URZ ;  /* 0x0000000115297890 */ /* 0x000fe2000fffe03f */
[C---:B------:R-:W-:Y:S01]  /*4ab0*/  ISETP.GT.AND P2, PT, R7.reuse, RZ, PT ;  /* 0x000000ff0700720c */ /* 0x040fe20003f44270 */
[----:B------:R-:W-:Y:S02]  /*4ac0*/  VIADD R7, R7, 0xffffffff ;  /* 0xffffffff07077836 */ /* 0x000fe40000000000 */
[----:B------:R-:W-:-:S04]  /*4ad0*/  UISETP.NE.AND UP0, UPT, UR41, 0x2, UPT ;  /* 0x000000022900788c */ /* 0x000fc8000bf05270 */
[----:B------:R-:W-:Y:S02]  /*4ae0*/  USEL UR6, URZ, 0x1, UP0 ;  /* 0x000000013f067887 */ /* 0x000fe40008000000 */
[----:B------:R-:W-:Y:S02]  /*4af0*/  USEL UR41, UR41, URZ, UP0 ;  /* 0x0000003f29297287 */ /* 0x000fe40008000000 */
[----:B------:R-:W-:Y:S01]  /*4b00*/  ULOP3.LUT UR40, UR40, UR6, URZ, 0x3c, !UPT ;  /* 0x0000000628287292 */ /* 0x000fe2000f8e3c3f */
[----:B0-23--:R-:W-:Y:S11]  /*4b10*/  @!P0 BRA `(.L_x_2946) ;  /* 0x0000000000048947 */ /* 0x00dff60003800000 */
[----:B------:R-:W-:Y:S01]  /*4b20*/  BPT.TRAP 0x1 ;  /* 0x000000040000795c */ /* 0x000fe20000300000 */
.L_x_2946:
[----:B------:R-:W-:Y:S01]  /*4b30*/  ULEA UR23, UR41, UR42, 0x3 ;  /* 0x0000002a29177291 */ /* 0x000fe2000f8e183f */
[----:B------:R-:W-:-:S05]  /*4b40*/  IMAD.U32 R8, RZ, RZ, UR40 ;  /* 0x00000028ff087e24 */ /* 0x000fca000f8e00ff */
[----:B------:R-:W-:-:S04]  /*4b50*/  SHF.L.U32 R8, R8, 0x1f, RZ ;  /* 0x0000001f08087819 */ /* 0x000fc800000006ff */
[----:B------:R1:W2:Y:S01]  /*4b60*/  SYNCS.PHASECHK.TRANS64.TRYWAIT P3, [UR23+0x28c30], R8 ;  /* 0x028c3008ff0075a7 */ /* 0x0002a20008060157 */
[----:B------:R-:W-:Y:S05]  /*4b70*/  @!P0 BRA `(.L_x_2947) ;  /* 0x0000000000048947 */ /* 0x000fea0003800000 */
[----:B------:R-:W-:Y:S01]  /*4b80*/  BPT.TRAP 0x1 ;  /* 0x000000040000795c */ /* 0x000fe20000300000 */
.L_x_2947:
[----:B--2---:R-:W-:Y:S05]  /*4b90*/  @P3 BRA `(.L_x_2948) ;  /* 0x0000000000083947 */ /* 0x004fea0003800000 */
[----:B------:R-:W2:Y:S02]  /*4ba0*/  SYNCS.PHASECHK.TRANS64.TRYWAIT P3, [UR23+0x28c30], R8 ;  /* 0x028c3008ff0075a7 */ /* 0x000ea40008060157 */
[----:B--2---:R-:W-:Y:S05]  /*4bb0*/  @!P3 BRA `(.L_x_2949) ;  /* 0x0000009c0024b947 */ /* 0x004fea0003800000 */
.L_x_2948:
[----:B------:R-:W-:Y:S01]  /*4bc0*/  R2UR UR18, R0 ;  /* 0x00000000001272ca */ /* 0x000fe200000e0000 */
[----:B------:R-:W-:Y:S01]  /*4bd0*/  UIADD3 UR6, UR42, 0x20400, URZ ;  /* 0x000204002a067890 */ /* 0x000fe2000fffe03f */
[----:B0-----:R-:W-:Y:S01]  /*4be0*/  WARPGROUP.ARRIVE ;  /* 0x00000000000079c5 */ /* 0x001fe20000000000 */
        /* <DEDUP_REMOVED lines=24> */
[----:B--2---:R-:W-:Y:S01]  /*4d70*/  FMUL.FTZ R5, R153, UR22 ;  /* 0x0000001699057c20 */ /* 0x004fe20008410000 */
        /* <DEDUP_REMOVED lines=21> */
[----:B0-----:R-:W-:Y:S01]  /*4ed0*/  FMNMX.FTZ R4, R14, R15, !PT ;  /* 0x0000000f0e047209 */ /* 0x001fe20007810000 */
[----:B------:R-:W-:Y:S01]  /*4ee0*/  FMUL.FTZ R163, R163, UR22 ;  /* 0x00000016a3a37c20 */ /* 0x000fe20008410000 */
[----:B------:R-:W-:-:S05]  /*4ef0*/  FMUL.FTZ R172, R179, UR22 ;  /* 0x00000016b3ac7c20 */ /* 0x000fca0008410000 */
[----:B------:R-:W0:Y:S01]  /*4f00*/  MUFU.TANH R21, R21 ;  /* 0x0000001500157308 */ /* 0x000e220000002400 */
[----:B--2---:R-:W-:-:S07]  /*4f10*/  FMNMX.FTZ R161, R5, R4, !PT ;  /* 0x0000000405a17209 */ /* 0x004fce0007810000 */
[----:B------:R-:W2:Y:S01]  /*4f20*/  MUFU.TANH R152, R152 ;  /* 0x0000009800987308 */ /* 0x000ea20000002400 */
[----:B---3--:R-:W-:-:S07]  /*4f30*/  FMNMX.FTZ R4, R20, R161, !PT ;  /* 0x000000a114047209 */ /* 0x008fce0007810000 */
[----:B------:R-:W3:Y:S01]  /*4f40*/  MUFU.TANH R153, R153 ;  /* 0x0000009900997308 */ /* 0x000ee20000002400 */
[----:B0-----:R-:W-:-:S07]  /*4f50*/  FMNMX.FTZ R161, R21, R4, !PT ;  /* 0x0000000415a17209 */ /* 0x001fce0007810000 */
[----:B------:R-:W0:Y:S01]  /*4f60*/  MUFU.TANH R154, R154 ;  /* 0x0000009a009a7308 */ /* 0x000e220000002400 */
[----:B--2---:R-:W-:Y:S01]  /*4f70*/  FMNMX.FTZ R4, R152, R161, !PT ;  /* 0x000000a198047209 */ /* 0x004fe20007810000 */
[----:B------:R-:W-:-:S06]  /*4f80*/  FMUL.FTZ R161, R177, UR22 ;  /* 0x00000016b1a17c20 */ /* 0x000fcc0008410000 */
[----:B------:R-:W2:Y:S01]  /*4f90*/  MUFU.TANH R155, R155 ;  /* 0x0000009b009b7308 */ /* 0x000ea20000002400 */
[----:B---3--:R-:W-:-:S07]  /*4fa0*/  FMNMX.FTZ R165, R153, R4, !PT ;  /* 0x0000000499a57209 */ /* 0x008fce0007810000 */
[----:B------:R-:W3:Y:S01]  /*4fb0*/  MUFU.TANH R156, R156 ;  /* 0x0000009c009c7308 */ /* 0x000ee20000002400 */
[----:B0-----:R-:W-:-:S07]  /*4fc0*/  FMNMX.FTZ R4, R154, R165, !PT ;  /* 0x000000a59a047209 */ /* 0x001fce0007810000 */
[----:B------:R-:W0:Y:S01]  /*4fd0*/  MUFU.TANH R157, R157 ;  /* 0x0000009d009d7308 */ /* 0x000e220000002400 */
[----:B--2---:R-:W-:-:S07]  /*4fe0*/  FMNMX.FTZ R165, R155, R4, !PT ;  /* 0x000000049ba57209 */ /* 0x004fce0007810000 */
        /* <DEDUP_REMOVED lines=13> */
[----:B---3--:R-:W-:Y:S01]  /*50c0*/  FMNMX.FTZ R169, R164, R165, !PT ;  /* 0x000000a5a4a97209 */ /* 0x008fe20007810000 */
[----:B------:R-:W-:Y:S01]  /*50d0*/  FMUL.FTZ R165, R166, UR22 ;  /* 0x00000016a6a57c20 */ /* 0x000fe20008410000 */
[----:B------:R-:W-:Y:S01]  /*50e0*/  FMUL.FTZ R166, R167, UR22 ;  /* 0x00000016a7a67c20 */ /* 0x000fe20008410000 */
[----:B------:R-:W-:Y:S01]  /*50f0*/  FMUL.FTZ R167, R170, UR22 ;  /* 0x00000016aaa77c20 */ /* 0x000fe20008410000 */
[----:B------:R-:W-:Y:S01]  /*5100*/  FMUL.FTZ R170, R174, UR22 ;  /* 0x00000016aeaa7c20 */ /* 0x000fe20008410000 */
[----:B------:R-:W-:Y:S02]  /*5110*/  FMUL.FTZ R174, R182, UR22 ;  /* 0x00000016b6ae7c20 */ /* 0x000fe40008410000 */
[----:B------:R-:W3:Y:S01]  /*5120*/  MUFU.TANH R11, R11 ;  /* 0x0000000b000b7308 */ /* 0x000ee20000002400 */
[----:B0-----:R-:W-:Y:S01]  /*5130*/  FMNMX.FTZ R4, R168, R169, !PT ;  /* 0x000000a9a8047209 */ /* 0x001fe20007810000 */
[----:B------:R-:W-:Y:S01]  /*5140*/  FMUL.FTZ R169, R171, UR22 ;  /* 0x00000016aba97c20 */ /* 0x000fe20008410000 */
[----:B------:R-:W-:-:S03]  /*5150*/  FMUL.FTZ R171, R178, UR22 ;  /* 0x00000016b2ab7c20 */ /* 0x000fc60008410000 */
[----:B------:R-:W0:Y:S02]  /*5160*/  SHFL.BFLY PT, R173, R4, 0x2, 0x1f ;  /* 0x0c401f0004ad7f89 */ /* 0x000e2400000e0000 */
[----:B------:R-:W4:Y:S08]  /*5170*/  MUFU.TANH R12, R12 ;  /* 0x0000000c000c7308 */ /* 0x000f300000002400 */
[----:B------:R-:W5:Y:S08]  /*5180*/  MUFU.TANH R13, R13 ;  /* 0x0000000d000d7308 */ /* 0x000f700000002400 */
[----:B------:R-:W1:Y:S01]  /*5190*/  MUFU.TANH R162, R162 ;  /* 0x000000a200a27308 */ /* 0x000e620000002400 */
[----:B0-----:R-:W-:Y:S01]  /*51a0*/  FMNMX.FTZ R177, R4, R173, !PT ;  /* 0x000000ad04b17209 */ /* 0x001fe20007810000 */
[----:B------:R-:W-:Y:S01]  /*51b0*/  FMUL.FTZ R173, R175, UR22 ;  /* 0x00000016afad7c20 */ /* 0x000fe20008410000 */
[----:B--2---:R-:W-:-:S05]  /*51c0*/  FMNMX.FTZ R4, R9, R10, !PT ;  /* 0x0000000a09047209 */ /* 0x004fca0007810000 */
[----:B------:R-:W0:Y:S01]  /*51d0*/  MUFU.TANH R163, R163 ;  /* 0x000000a300a37308 */ /* 0x000e220000002400 */
[----:B------:R-:W2:Y:S01]  /*51e0*/  SHFL.BFLY PT, R180, R177, 0x1, 0x1f ;  /* 0x0c201f00b1b47f89 */ /* 0x000ea200000e0000 */
[----:B---3--:R-:W-:-:S04]  /*51f0*/  FMNMX.FTZ R175, R11, R4, !PT ;  /* 0x000000040baf7209 */ /* 0x008fc80007810000 */
[----:B----4-:R-:W-:Y:S02]  /*5200*/  FMNMX.FTZ R4, R12, R175, !PT ;  /* 0x000000af0c047209 */ /* 0x010fe40007810000 */
[----:B------:R-:W3:Y:S02]  /*5210*/  MUFU.TANH R165, R165 ;  /* 0x000000a500a57308 */ /* 0x000ee40000002400 */
[----:B-----5:R-:W-:-:S04]  /*5220*/  FMNMX.FTZ R175, R13, R4, !PT ;  /* 0x000000040daf7209 */ /* 0x020fc80007810000 */
[----:B-1----:R-:W-:Y:S02]  /*5230*/  FMNMX.FTZ R176, R162, R175, !PT ;  /* 0x000000afa2b07209 */ /* 0x002fe40007810000 */
[----:B------:R-:W1:Y:S01]  /*5240*/  MUFU.TANH R166, R166 ;  /* 0x000000a600a67308 */ /* 0x000e620000002400 */
[----:B------:R-:W-:Y:S01]  /*5250*/  FMUL.FTZ R175, R183, UR22 ;  /* 0x00000016b7af7c20 */ /* 0x000fe20008410000 */
[----:B0-----:R-:W-:-:S06]  /*5260*/  FMNMX.FTZ R176, R163, R176, !PT ;  /* 0x000000b0a3b07209 */ /* 0x001fcc0007810000 */
[----:B------:R-:W0:Y:S01]  /*5270*/  MUFU.TANH R167, R167 ;  /* 0x000000a700a77308 */ /* 0x000e220000002400 */
[----:B--2---:R-:W-:-:S05]  /*5280*/  FMNMX.FTZ R4, R177, R180, !PT ;  /* 0x000000b4b1047209 */ /* 0x004fca0007810000 */
[C---:B------:R-:W-:Y:S02]  /*5290*/  FADD.FTZ R177, -R4.reuse, R15 ;  /* 0x0000000f04b17221 */ /* 0x040fe40000010100 */
[----:B------:R-:W2:Y:S01]  /*52a0*/  MUFU.TANH R169, R169 ;  /* 0x000000a900a97308 */ /* 0x000ea20000002400 */
[----:B---3--:R-:W-:Y:S01]  /*52b0*/  FMNMX.FTZ R15, R165, R176, !PT ;  /* 0x000000b0a50f7209 */ /* 0x008fe20007810000 */
[----:B------:R-:W-:Y:S01]  /*52c0*/  FMUL.FTZ R181, R4, UR20 ;  /* 0x0000001404b57c20 */ /* 0x000fe20008410000 */
[----:B------:R-:W-:Y:S02]  /*52d0*/  FMUL.FTZ R178, R177, UR20 ;  /* 0x00000014b1b27c20 */ /* 0x000fe40008410000 */
[----:B-1----:R-:W-:Y:S01]  /*52e0*/  FMNMX.FTZ R176, R166, R15, !PT ;  /* 0x0000000fa6b07209 */ /* 0x002fe20007810000 */
[--C-:B------:R-:W-:Y:S01]  /*52f0*/  FFMA.FTZ R14, R14, UR20, -R181.reuse ;  /* 0x000000140e0e7c23 */ /* 0x100fe200080108b5 */
[--C-:B------:R-:W-:Y:S01]  /*5300*/  FFMA.FTZ R179, R156, UR20, -R181.reuse ;  /* 0x000000149cb37c23 */ /* 0x100fe200080108b5 */
[----:B------:R-:W1:Y:S01]  /*5310*/  MUFU.TANH R170, R170 ;  /* 0x000000aa00aa7308 */ /* 0x000e620000002400 */
[----:B0-----:R-:W-:Y:S01]  /*5320*/  FMNMX.FTZ R176, R167, R176, !PT ;  /* 0x000000b0a7b07209 */ /* 0x001fe20007810000 */
[--C-:B------:R-:W-:Y:S01]  /*5330*/  FFMA.FTZ R20, R20, UR20, -R181.reuse ;  /* 0x0000001414147c23 */ /* 0x100fe200080108b5 */
[--C-:B------:R-:W-:Y:S01]  /*5340*/  FFMA.FTZ R21, R21, UR20, -R181.reuse ;  /* 0x0000001415157c23 */ /* 0x100fe200080108b5 */
[--C-:B------:R-:W-:Y:S01]  /*5350*/  FFMA.FTZ R153, R153, UR20, -R181.reuse ;  /* 0x0000001499997c23 */ /* 0x100fe200080108b5 */
[--C-:B------:R-:W-:Y:S01]  /*5360*/  FFMA.FTZ R155, R155, UR20, -R181.reuse ;  /* 0x000000149b9b7c23 */ /* 0x100fe200080108b5 */
[--C-:B------:R-:W-:Y:S01]  /*5370*/  FFMA.FTZ R180, R157, UR20, -R181.reuse ;  /* 0x000000149db47c23 */ /* 0x100fe200080108b5 */
[--C-:B------:R-:W-:Y:S01]  /*5380*/  FFMA.FTZ R157, R158, UR20, -R181.reuse ;  /* 0x000000149e9d7c23 */ /* 0x100fe200080108b5 */
[----:B------:R-:W0:Y:S01]  /*5390*/  MUFU.TANH R173, R173 ;  /* 0x000000ad00ad7308 */ /* 0x000e220000002400 */
[----:B--2---:R-:W-:Y:S01]  /*53a0*/  FMNMX.FTZ R177, R169, R176, !PT ;  /* 0x000000b0a9b17209 */ /* 0x004fe20007810000 */
[--C-:B------:R-:W-:Y:S01]  /*53b0*/  FFMA.FTZ R182, R159, UR20, -R181.reuse ;  /* 0x000000149fb67c23 */ /* 0x100fe200080108b5 */
[--C-:B------:R-:W-:Y:S01]  /*53c0*/  FFMA.FTZ R159, R160, UR20, -R181.reuse ;  /* 0x00000014a09f7c23 */ /* 0x100fe200080108b5 */
[--C-:B------:R-:W-:Y:S01]  /*53d0*/  FFMA.FTZ R192, R161, UR20, -R181.reuse ;  /* 0x00000014a1c07c23 */ /* 0x100fe200080108b5 */
[--C-:B------:R-:W-:Y:S01]  /*53e0*/  FFMA.FTZ R161, R164, UR20, -R181.reuse ;  /* 0x00000014a4a17c23 */ /* 0x100fe200080108b5 */
[----:B------:R-:W-:-:S02]  /*53f0*/  FFMA.FTZ R168, R168, UR20, -R181 ;  /* 0x00000014a8a87c23 */ /* 0x000fc400080108b5 */
[----:B------:R-:W2:Y:S01]  /*5400*/  MUFU.TANH R171, R171 ;  /* 0x000000ab00ab7308 */ /* 0x000ea20000002400 */
[----:B-1----:R-:W-:Y:S01]  /*5410*/  FMNMX.FTZ R176, R170, R177, !PT ;  /* 0x000000b1aab07209 */ /* 0x002fe20007810000 */
[----:B------:R-:W-:-:S06]  /*5420*/  FFMA.FTZ R177, R5, UR20, -R181 ;  /* 0x0000001405b17c23 */ /* 0x000fcc00080108b5 */
[----:B------:R-:W1:Y:S01]  /*5430*/  MUFU.TANH R172, R172 ;  /* 0x000000ac00ac7308 */ /* 0x000e620000002400 */
[----:B0-----:R-:W-:-:S07]  /*5440*/  FMNMX.FTZ R176, R173, R176, !PT ;  /* 0x000000b0adb07209 */ /* 0x001fce0007810000 */
[----:B------:R-:W0:Y:S01]  /*5450*/  MUFU.TANH R174, R174 ;  /* 0x000000ae00ae7308 */ /* 0x000e220000002400 */
[----:B--2---:R-:W-:-:S07]  /*5460*/  FMNMX.FTZ R5, R171, R176, !PT ;  /* 0x000000b0ab057209 */ /* 0x004fce0007810000 */
[----:B------:R-:W2:Y:S01]  /*5470*/  MUFU.TANH R175, R175 ;  /* 0x000000af00af7308 */ /* 0x000ea20000002400 */
[----:B-1----:R-:W-:-:S07]  /*5480*/  FMNMX.FTZ R5, R172, R5, !PT ;  /* 0x00000005ac057209 */ /* 0x002fce0007810000 */
[----:B------:R1:W3:Y:S01]  /*5490*/  MUFU.EX2 R15, R178 ;  /* 0x000000b2000f7308 */ /* 0x0002e20000000800 */
[----:B0-----:R-:W-:-:S07]  /*54a0*/  FMNMX.FTZ R176, R174, R5, !PT ;  /* 0x00000005aeb07209 */ /* 0x001fce0007810000 */
[----:B------:R-:W0:Y:S01]  /*54b0*/  MUFU.EX2 R14, R14 ;  /* 0x0000000e000e7308 */ /* 0x000e220000000800 */
[----:B--2---:R-:W-:Y:S01]  /*54c0*/  FMNMX.FTZ R5, R175, R176, !PT ;  /* 0x000000b0af057209 */ /* 0x004fe20007810000 */
[--C-:B------:R-:W-:Y:S01]  /*54d0*/  FFMA.FTZ R176, R152, UR20, -R181.reuse ;  /* 0x0000001498b07c23 */ /* 0x100fe200080108b5 */
[----:B-1----:R-:W-:-:S03]  /*54e0*/  FFMA.FTZ R178, R154, UR20, -R181 ;  /* 0x000000149ab27c23 */ /* 0x002fc600080108b5 */
[----:B------:R-:W1:Y:S02]  /*54f0*/  SHFL.BFLY PT, R152, R5, 0x2, 0x1f ;  /* 0x0c401f0005987f89 */ /* 0x000e6400000e0000 */
[----:B------:R-:W2:Y:S01]  /*5500*/  MUFU.EX2 R177, R177 ;  /* 0x000000b100b17308 */ /* 0x000ea20000000800 */
[-C--:B---3--:R-:W-:Y:S01]  /*5510*/  FMUL.FTZ R24, R24, R15.reuse ;  /* 0x0000000f18187220 */ /* 0x088fe20000410000 */
[-C--:B------:R-:W-:Y:S01]  /*5520*/  FMUL.FTZ R25, R25, R15.reuse ;  /* 0x0000000f19197220 */ /* 0x080fe20000410000 */
[-C--:B------:R-:W-:Y:S01]  /*5530*/  FMUL.FTZ R28, R28, R15.reuse ;  /* 0x0000000f1c1c7220 */ /* 0x080fe20000410000 */
[-C--:B------:R-:W-:Y:S01]  /*5540*/  FMUL.FTZ R29, R29, R15.reuse ;  /* 0x0000000f1d1d7220 */ /* 0x080fe20000410000 */
[-C--:B------:R-:W-:Y:S01]  /*5550*/  FMUL.FTZ R32, R32, R15.reuse ;  /* 0x0000000f20207220 */ /* 0x080fe20000410000 */
[-C--:B------:R-:W-:Y:S01]  /*5560*/  FMUL.FTZ R33, R33, R15.reuse ;  /* 0x0000000f21217220 */ /* 0x080fe20000410000 */
[-C--:B------:R-:W-:Y:S01]  /*5570*/  FMUL.FTZ R36, R36, R15.reuse ;  /* 0x0000000f24247220 */ /* 0x080fe20000410000 */
[----:B------:R-:W3:Y:S01]  /*5580*/  MUFU.EX2 R20, R20 ;  /* 0x0000001400147308 */ /* 0x000ee20000000800 */
[----:B0-----:R-:W-:Y:S01]  /*5590*/  FFMA.FTZ R6, R15, R6, R14 ;  /* 0x000000060f067223 */ /* 0x001fe2000001000e */
[-C--:B------:R-:W-:Y:S01]  /*55a0*/  FMUL.FTZ R37, R37, R15.reuse ;  /* 0x0000000f25257220 */ /* 0x080fe20000410000 */
[-C--:B------:R-:W-:Y:S01]  /*55b0*/  FMUL.FTZ R40, R40, R15.reuse ;  /* 0x0000000f28287220 */ /* 0x080fe20000410000 */
[-C--:B------:R-:W-:Y:S01]  /*55c0*/  FMUL.FTZ R41, R41, R15.reuse ;  /* 0x0000000f29297220 */ /* 0x080fe20000410000 */
[-C--:B------:R-:W-:Y:S01]  /*55d0*/  FMUL.FTZ R44, R44, R15.reuse ;  /* 0x0000000f2c2c7220 */ /* 0x080fe20000410000 */
[-C--:B------:R-:W-:Y:S01]  /*55e0*/  FMUL.FTZ R45, R45, R15.reuse ;  /* 0x0000000f2d2d7220 */ /* 0x080fe20000410000 */
[-C--:B------:R-:W-:Y:S01]  /*55f0*/  FMUL.FTZ R48, R48, R15.reuse ;  /* 0x0000000f30307220 */ /* 0x080fe20000410000 */
[----:B------:R-:W0:Y:S01]  /*5600*/  MUFU.EX2 R21, R21 ;  /* 0x0000001500157308 */ /* 0x000e220000000800 */
[-C--:B------:R-:W-:Y:S01]  /*5610*/  FMUL.FTZ R49, R49, R15.reuse ;  /* 0x0000000f31317220 */ /* 0x080fe20000410000 */
[-C--:B------:R-:W-:Y:S01]  /*5620*/  FMUL.FTZ R52, R52, R15.reuse ;  /* 0x0000000f34347220 */ /* 0x080fe20000410000 */
[-C--:B------:R-:W-:Y:S01]  /*5630*/  FMUL.FTZ R53, R53, R15.reuse ;  /* 0x0000000f35357220 */ /* 0x080fe20000410000 */
[-C--:B------:R-:W-:Y:S01]  /*5640*/  FMUL.FTZ R56, R56, R15.reuse ;  /* 0x0000000f38387220 */ /* 0x080fe20000410000 */
[-C--:B------:R-:W-:Y:S01]  /*5650*/  FMUL.FTZ R57, R57, R15.reuse ;  /* 0x0000000f39397220 */ /* 0x080fe20000410000 */
        /* <DEDUP_REMOVED lines=28> */
[----:B------:R-:W-:Y:S01]  /*5820*/  FMUL.FTZ R104, R104, R15 ;  /* 0x0000000f68687220 */ /* 0x000fe20000410000 */
[----:B-1----:R-:W-:Y:S01]  /*5830*/  FMNMX.FTZ R5, R152, R5, !PT ;  /* 0x0000000598057209 */ /* 0x002fe20007810000 */
[----:B------:R-:W-:-:S02]  /*5840*/  IMAD.MOV R152, RZ, RZ, -R22 ;  /* 0x000000ffff987224 */ /* 0x000fc400078e0a16 */
[-C--:B------:R-:W-:Y:S01]  /*5850*/  FMUL.FTZ R105, R105, R15.reuse ;  /* 0x0000000f69697220 */ /* 0x080fe20000410000 */
[-C--:B------:R-:W-:Y:S01]  /*5860*/  FMUL.FTZ R108, R108, R15.reuse ;  /* 0x0000000f6c6c7220 */ /* 0x080fe20000410000 */
[----:B------:R-:W-:Y:S01]  /*5870*/  FMUL.FTZ R109, R109, R15 ;  /* 0x0000000f6d6d7220 */ /* 0x000fe20000410000 */
[C---:B------:R-:W-:Y:S01]  /*5880*/  FADD.FTZ R10, -R5.reuse, R10 ;  /* 0x0000000a050a7221 */ /* 0x040fe20000010100 */
[----:B------:R-:W-:Y:S01]  /*5890*/  FMUL.FTZ R156, R5, UR20 ;  /* 0x00000014059c7c20 */ /* 0x000fe20008410000 */
[----:B------:R-:W-:Y:S01]  /*58a0*/  ISETP.NE.AND P3, PT, R17, R152, PT ;  /* 0x000000981100720c */ /* 0x000fe20003f65270 */
[----:B------:R-:W-:Y:S01]  /*58b0*/  MUFU.EX2 R179, R179 ;  /* 0x000000b300b37308 */ /* 0x000fe20000000800 */
[----:B------:R-:W-:Y:S01]  /*58c0*/  FMUL.FTZ R10, R10, UR20 ;  /* 0x000000140a0a7c20 */ /* 0x000fe20008410000 */
[--C-:B------:R-:W-:Y:S01]  /*58d0*/  FFMA.FTZ R9, R9, UR20, -R156.reuse ;  /* 0x0000001409097c23 */ /* 0x100fe2000801089c */
        /* <DEDUP_REMOVED lines=8> */
[----:B------:R-:W-:Y:S01]  /*5960*/  FFMA.FTZ R170, R173, UR20, -R156 ;  /* 0x00000014adaa7c23 */ /* 0x000fe2000801089c */
[----:B------:R-:W-:-:S02]  /*5970*/  IMAD.U32 R173, RZ, RZ, UR21 ;  /* 0x00000015ffad7e24 */ /* 0x000fc4000f8e00ff */
[--C-:B------:R-:W-:Y:S01]  /*5980*/  FFMA.FTZ R13, R162, UR20, -R156.reuse ;  /* 0x00000014a20d7c23 */ /* 0x100fe2000801089c */
[----:B------:R-:W-:Y:S01]  /*5990*/  FFMA.FTZ R200, R169, UR20, -R156 ;  /* 0x00000014a9c87c23 */ /* 0x000fe2000801089c */
[----:B------:R-:W-:Y:S01]  /*59a0*/  MOV R169, UR23 ;  /* 0x0000001700a97c02 */ /* 0x000fe20008000f00 */
[----:B------:R-:W1:Y:S01]  /*59b0*/  MUFU.EX2 R9, R9 ;  /* 0x0000000900097308 */ /* 0x000e620000000800 */
[----:B------:R-:W-:Y:S02]  /*59c0*/  @!P3 IMAD R154, R173, 0x40, R16 ;  /* 0x00000040ad9ab824 */ /* 0x000fe400078e0210 */
[----:B--2---:R-:W-:Y:S01]  /*59d0*/  FADD.FTZ R173, R177, R6 ;  /* 0x00000006b1ad7221 */ /* 0x004fe20000010000 */
[--C-:B------:R-:W-:Y:S01]  /*59e0*/  FFMA.FTZ R198, R166, UR20, -R156.reuse ;  /* 0x00000014a6c67c23 */ /* 0x100fe2000801089c */
[----:B------:R-:W-:Y:S02]  /*59f0*/  @!P1 VIADD R152, R169, 0x28c40 ;  /* 0x00028c40a9989836 */ /* 0x000fe40000000000 */
[----:B------:R-:W-:Y:S01]  /*5a00*/  FFMA.FTZ R171, R171, UR20, -R156 ;  /* 0x00000014abab7c23 */ /* 0x000fe2000801089c */
[----:B---3--:R-:W-:Y:S01]  /*5a10*/  FADD.FTZ R6, R20, R173 ;  /* 0x000000ad14067221 */ /* 0x008fe20000010000 */
[----:B------:R-:W-:Y:S01]  /*5a20*/  @!P3 LEA R154, R154, UR42, 0x2 ;  /* 0x0000002a9a9abc11 */ /* 0x000fe2000f8e10ff */
[----:B------:R-:W2:Y:S01]  /*5a30*/  MUFU.EX2 R194, R194 ;  /* 0x000000c200c27308 */ /* 0x000ea20000000800 */
[----:B------:R-:W-:Y:S01]  /*5a40*/  @!P1 PRMT R152, RZ, 0x654, R152 ;  /* 0x00000654ff989816 */ /* 0x000fe20000000098 */
[----:B0-----:R-:W-:Y:S01]  /*5a50*/  FADD.FTZ R173, R21, R6 ;  /* 0x0000000615ad7221 */ /* 0x001fe20000010000 */
[--C-:B------:R-:W-:Y:S01]  /*5a60*/  FFMA.FTZ R172, R172, UR20, -R156.reuse ;  /* 0x00000014acac7c23 */ /* 0x100fe2000801089c */
[--C-:B------:R-:W-:Y:S01]  /*5a70*/  FFMA.FTZ R174, R174, UR20, -R156.reuse ;  /* 0x00000014aeae7c23 */ /* 0x100fe2000801089c */
[----:B------:R0:W-:Y:S01]  /*5a80*/  @!P1 SYNCS.ARRIVE.TRANS64.RED.A1T0 RZ, [R152+URZ], RZ ;  /* 0x000000ff98ff99a7 */ /* 0x0001e2000810043f */
[----:B------:R-:W-:Y:S01]  /*5a90*/  FFMA.FTZ R175, R175, UR20, -R156 ;  /* 0x00000014afaf7c23 */ /* 0x000fe2000801089c */
[----:B------:R-:W-:Y:S01]  /*5aa0*/  @!P3 STS [R154+0x28800], R15 ;  /* 0x0288000f9a00b388 */ /* 0x000fe20000000800 */
[----:B------:R-:W3:Y:S01]  /*5ab0*/  MUFU.EX2 R11, R11 ;  /* 0x0000000b000b7308 */ /* 0x000ee20000000800 */
[----:B-1----:R-:W-:Y:S01]  /*5ac0*/  FFMA.FTZ R3, R10, R3, R9 ;  /* 0x000000030a037223 */ /* 0x002fe20000010009 */
[-C--:B------:R-:W-:Y:S01]  /*5ad0*/  FMUL.FTZ R112, R112, R15.reuse ;  /* 0x0000000f70707220 */ /* 0x080fe20000410000 */
[----:B------:R1:W-:Y:S01]  /*5ae0*/  @!P3 STS [R154+0x28820], R10 ;  /* 0x0288200a9a00b388 */ /* 0x0003e20000000800 */
[-C--:B------:R-:W-:Y:S01]  /*5af0*/  FMUL.FTZ R113, R113, R15.reuse ;  /* 0x0000000f71717220 */ /* 0x080fe20000410000 */
[----:B0-----:R-:W-:Y:S01]  /*5b00*/  FADD.FTZ R152, R176, R173 ;  /* 0x000000adb0987221 */ /* 0x001fe20000010000 */
[-C--:B------:R-:W-:Y:S01]  /*5b10*/  FMUL.FTZ R116, R116, R15.reuse ;  /* 0x0000000f74747220 */ /* 0x080fe20000410000 */
[-C--:B------:R-:W-:Y:S01]  /*5b20*/  FMUL.FTZ R117, R117, R15.reuse ;  /* 0x0000000f75757220 */ /* 0x080fe20000410000 */
[----:B------:R-:W0:Y:S01]  /*5b30*/  MUFU.EX2 R12, R12 ;  /* 0x0000000c000c7308 */ /* 0x000e220000000800 */
[----:B--2---:R-:W-:Y:S01]  /*5b40*/  FADD.FTZ R6, R194, R3 ;  /* 0x00000003c2067221 */ /* 0x004fe20000010000 */
[----:B------:R-:W-:Y:S01]  /*5b50*/  FADD.FTZ R173, R153, R152 ;  /* 0x0000009899ad7221 */ /* 0x000fe20000010000 */
[-C--:B------:R-:W-:Y:S01]  /*5b60*/  FMUL.FTZ R120, R120, R15.reuse ;  /* 0x0000000f78787220 */ /* 0x080fe20000410000 */
[-C--:B------:R-:W-:Y:S01]  /*5b70*/  FMUL.FTZ R121, R121, R15.reuse ;  /* 0x0000000f79797220 */ /* 0x080fe20000410000 */
[-C--:B------:R-:W-:Y:S01]  /*5b80*/  FMUL.FTZ R124, R124, R15.reuse ;  /* 0x0000000f7c7c7220 */ /* 0x080fe20000410000 */
[----:B------:R-:W-:Y:S01]  /*5b90*/  FADD.FTZ R152, R178, R173 ;  /* 0x000000adb2987221 */ /* 0x000fe20000010000 */
[-C--:B------:R-:W-:Y:S01]  /*5ba0*/  FMUL.FTZ R125, R125, R15.reuse ;  /* 0x0000000f7d7d7220 */ /* 0x080fe20000410000 */
[----:B------:R-:W2:Y:S01]  /*5bb0*/  MUFU.EX2 R13, R13 ;  /* 0x0000000d000d7308 */ /* 0x000ea20000000800 */
[----:B---3--:R-:W-:Y:S01]  /*5bc0*/  FADD.FTZ R3, R11, R6 ;  /* 0x000000060b037221 */ /* 0x008fe20000010000 */
[----:B------:R-:W-:Y:S01]  /*5bd0*/  FADD.FTZ R152, R155, R152 ;  /* 0x000000989b987221 */ /* 0x000fe20000010000 */
[-C--:B------:R-:W-:Y:S01]  /*5be0*/  FMUL.FTZ R128, R128, R15.reuse ;  /* 0x0000000f80807220 */ /* 0x080fe20000410000 */
[-C--:B------:R-:W-:Y:S01]  /*5bf0*/  FMUL.FTZ R129, R129, R15.reuse ;  /* 0x0000000f81817220 */ /* 0x080fe20000410000 */
[-C--:B------:R-:W-:Y:S01]  /*5c00*/  FMUL.FTZ R132, R132, R15.reuse ;  /* 0x0000000f84847220 */ /* 0x080fe20000410000 */
[----:B------:R-:W-:Y:S01]  /*5c10*/  FADD.FTZ R173, R179, R152 ;  /* 0x00000098b3ad7221 */ /* 0x000fe20000010000 */
[-C--:B------:R-:W-:Y:S01]  /*5c20*/  FMUL.FTZ R133, R133, R15.reuse ;  /* 0x0000000f85857220 */ /* 0x080fe20000410000 */
[----:B------:R-:W3:Y:S01]  /*5c30*/  MUFU.EX2 R196, R196 ;  /* 0x000000c400c47308 */ /* 0x000ee20000000800 */
[----:B0-----:R-:W-:Y:S01]  /*5c40*/  FADD.FTZ R6, R12, R3 ;  /* 0x000000030c067221 */ /* 0x001fe20000010000 */
[-C--:B------:R-:W-:Y:S01]  /*5c50*/  FMUL.FTZ R136, R136, R15.reuse ;  /* 0x0000000f88887220 */ /* 0x080fe20000410000 */
[-C--:B------:R-:W-:Y:S01]  /*5c60*/  FMUL.FTZ R137, R137, R15.reuse ;  /* 0x0000000f89897220 */ /* 0x080fe20000410000 */
[-C--:B------:R-:W-:Y:S01]  /*5c70*/  FMUL.FTZ R140, R140, R15.reuse ;  /* 0x0000000f8c8c7220 */ /* 0x080fe20000410000 */
[-C--:B------:R-:W-:Y:S01]  /*5c80*/  FMUL.FTZ R141, R141, R15.reuse ;  /* 0x0000000f8d8d7220 */ /* 0x080fe20000410000 */
[-C--:B------:R-:W-:Y:S01]  /*5c90*/  FMUL.FTZ R144, R144, R15.reuse ;  /* 0x0000000f90907220 */ /* 0x080fe20000410000 */
[-C--:B------:R-:W-:Y:S01]  /*5ca0*/  FMUL.FTZ R145, R145, R15.reuse ;  /* 0x0000000f91917220 */ /* 0x080fe20000410000 */
[----:B------:R-:W0:Y:S01]  /*5cb0*/  MUFU.EX2 R163, R163 ;  /* 0x000000a300a37308 */ /* 0x000e220000000800 */
[----:B--2---:R-:W-:Y:S01]  /*5cc0*/  FADD.FTZ R3, R13, R6 ;  /* 0x000000060d037221 */ /* 0x004fe20000010000 */
[-C--:B------:R-:W-:Y:S01]  /*5cd0*/  FMUL.FTZ R148, R148, R15.reuse ;  /* 0x0000000f94947220 */ /* 0x080fe20000410000 */
[----:B------:R-:W-:Y:S01]  /*5ce0*/  FMUL.FTZ R149, R149, R15 ;  /* 0x0000000f95957220 */ /* 0x000fe20000410000 */
[----:B------:R-:W-:Y:S01]  /*5cf0*/  F2FP.F16.F32.PACK_AB R156, R153, R176 ;  /* 0x000000b0999c723e */ /* 0x000fe200000000ff */
[----:B------:R-:W-:Y:S01]  /*5d00*/  FMUL.FTZ R26, R26, R10 ;  /* 0x0000000a1a1a7220 */ /* 0x000fe20000410000 */
[----:B------:R-:W-:Y:S01]  /*5d10*/  F2FP.F16.F32.PACK_AB R158, R155, R178 ;  /* 0x000000b29b9e723e */ /* 0x000fe200000000ff */
[----:B------:R-:W-:Y:S01]  /*5d20*/  FMUL.FTZ R27, R27, R10 ;  /* 0x0000000a1b1b7220 */ /* 0x000fe20000410000 */
[----:B------:R-:W2:Y:S01]  /*5d30*/  MUFU.EX2 R198, R198 ;  /* 0x000000c600c67308 */ /* 0x000ea20000000800 */
[----:B---3--:R-:W-:Y:S01]  /*5d40*/  FADD.FTZ R6, R196, R3 ;  /* 0x00000003c4067221 */ /* 0x008fe20000010000 */
[----:B-1----:R-:W-:Y:S01]  /*5d50*/  F2FP.F16.F32.PACK_AB R154, R21, R20 ;  /* 0x00000014159a723e */ /* 0x002fe200000000ff */
[-C--:B------:R-:W-:Y:S01]  /*5d60*/  FMUL.FTZ R30, R30, R10.reuse ;  /* 0x0000000a1e1e7220 */ /* 0x080fe20000410000 */
[----:B------:R-:W-:Y:S01]  /*5d70*/  F2FP.F16.F32.PACK_AB R153, R194, R9 ;  /* 0x00000009c299723e */ /* 0x000fe200000000ff */
[-C--:B------:R-:W-:Y:S01]  /*5d80*/  FMUL.FTZ R31, R31, R10.reuse ;  /* 0x0000000a1f1f7220 */ /* 0x080fe20000410000 */
[----:B------:R-:W-:Y:S01]  /*5d90*/  F2FP.F16.F32.PACK_AB R155, R12, R11 ;  /* 0x0000000b0c9b723e */ /* 0x000fe200000000ff */
[-C--:B------:R-:W-:Y:S01]  /*5da0*/  FMUL.FTZ R34, R34, R10.reuse ;  /* 0x0000000a22227220 */ /* 0x080fe20000410000 */
[----:B------:R-:W1:Y:S01]  /*5db0*/  MUFU.EX2 R180, R180 ;  /* 0x000000b400b47308 */ /* 0x000e620000000800 */
        /* <DEDUP_REMOVED lines=16> */
[C---:B-1----:R-:W-:Y:S01]  /*5ec0*/  FADD.FTZ R152, R180.reuse, R173 ;  /* 0x000000adb4987221 */ /* 0x042fe20000010000 */
[----:B------:R-:W-:Y:S01]  /*5ed0*/  F2FP.F16.F32.PACK_AB R160, R180, R179 ;  /* 0x000000b3b4a0723e */ /* 0x000fe200000000ff */
[-C--:B------:R-:W-:Y:S01]  /*5ee0*/  FMUL.FTZ R59, R59, R10.reuse ;  /* 0x0000000a3b3b7220 */ /* 0x080fe20000410000 */
[-C--:B------:R-:W-:Y:S01]  /*5ef0*/  FMUL.FTZ R62, R62, R10.reuse ;  /* 0x0000000a3e3e7220 */ /* 0x080fe20000410000 */
[-C--:B------:R-:W-:Y:S01]  /*5f00*/  FMUL.FTZ R63, R63, R10.reuse ;  /* 0x0000000a3f3f7220 */ /* 0x080fe20000410000 */
[-C--:B------:R-:W-:Y:S01]  /*5f10*/  FMUL.FTZ R66, R66, R10.reuse ;  /* 0x0000000a42427220 */ /* 0x080fe20000410000 */
        /* <DEDUP_REMOVED lines=8> */
[----:B------:R-:W-:Y:S01]  /*5fa0*/  FMUL.FTZ R79, R79, R10 ;  /* 0x0000000a4f4f7220 */ /* 0x000fe20000410000 */
[----:B------:R-:W0:Y:S01]  /*5fb0*/  MUFU.EX2 R182, R182 ;  /* 0x000000b600b67308 */ /* 0x000e220000000800 */
[----:B--2---:R-:W-:Y:S01]  /*5fc0*/  FADD.FTZ R173, R157, R152 ;  /* 0x000000989dad7221 */ /* 0x004fe20000010000 */
[----:B------:R-:W-:Y:S01]  /*5fd0*/  F2FP.F16.F32.PACK_AB R152, R177, R14 ;  /* 0x0000000eb198723e */ /* 0x000fe200000000ff */
[----:B------:R-:W-:Y:S01]  /*5fe0*/  BAR.SYNC.DEFER_BLOCKING 0xf, 0x100 ;  /* 0x03c4000000007b1d */ /* 0x000fe20000010000 */
[-C--:B------:R-:W-:Y:S01]  /*5ff0*/  FMUL.FTZ R82, R82, R10.reuse ;  /* 0x0000000a52527220 */ /* 0x080fe20000410000 */
[-C--:B------:R-:W-:Y:S01]  /*6000*/  FMUL.FTZ R83, R83, R10.reuse ;  /* 0x0000000a53537220 */ /* 0x080fe20000410000 */
[-C--:B------:R-:W-:Y:S01]  /*6010*/  FMUL.FTZ R86, R86, R10.reuse ;  /* 0x0000000a56567220 */ /* 0x080fe20000410000 */
[-C--:B------:R-:W-:Y:S01]  /*6020*/  FMUL.FTZ R87, R87, R10.reuse ;  /* 0x0000000a57577220 */ /* 0x080fe20000410000 */
[-C--:B------:R-:W-:Y:S01]  /*6030*/  FMUL.FTZ R90, R90, R10.reuse ;  /* 0x0000000a5a5a7220 */ /* 0x080fe20000410000 */
[----:B------:R-:W2:Y:S01]  /*6040*/  MUFU.EX2 R167, R167 ;  /* 0x000000a700a77308 */ /* 0x000ea20000000800 */
        /* <DEDUP_REMOVED lines=8> */
[C---:B0-----:R-:W-:Y:S01]  /*60d0*/  FADD.FTZ R14, R182.reuse, R173 ;  /* 0x000000adb60e7221 */ /* 0x041fe20000010000 */
[----:B------:R-:W-:Y:S01]  /*60e0*/  F2FP.F16.F32.PACK_AB R162, R182, R157 ;  /* 0x0000009db6a2723e */ /* 0x000fe200000000ff */
[-C--:B------:R-:W-:Y:S01]  /*60f0*/  FMUL.FTZ R103, R103, R10.reuse ;  /* 0x0000000a67677220 */ /* 0x080fe20000410000 */
[----:B------:R-:W-:Y:S01]  /*6100*/  F2FP.F16.F32.PACK_AB R157, R196, R13 ;  /* 0x0000000dc49d723e */ /* 0x000fe200000000ff */
[-C--:B------:R-:W-:Y:S01]  /*6110*/  FMUL.FTZ R106, R106, R10.reuse ;  /* 0x0000000a6a6a7220 */ /* 0x080fe20000410000 */
[-C--:B------:R-:W-:Y:S01]  /*6120*/  FMUL.FTZ R107, R107, R10.reuse ;  /* 0x0000000a6b6b7220 */ /* 0x080fe20000410000 */
[-C--:B------:R-:W-:Y:S01]  /*6130*/  FMUL.FTZ R110, R110, R10.reuse ;  /* 0x0000000a6e6e7220 */ /* 0x080fe20000410000 */
[----:B------:R-:W0:Y:S01]  /*6140*/  MUFU.EX2 R170, R170 ;  /* 0x000000aa00aa7308 */ /* 0x000e220000000800 */
[----:B--2---:R-:W-:Y:S01]  /*6150*/  FADD.FTZ R3, R167, R6 ;  /* 0x00000006a7037221 */ /* 0x004fe20000010000 */
[----:B------:R2:W-:Y:S01]  /*6160*/  STSM.16.M88.4 [R23+0x26800], R152 ;  /* 0x0268009817007844 */ /* 0x0005e20000000200 */
        /* <DEDUP_REMOVED lines=22> */
[C---:B---3--:R-:W-:Y:S01]  /*62d0*/  FADD.FTZ R14, R192.reuse, R15 ;  /* 0x0000000fc00e7221 */ /* 0x048fe20000010000 */
[----:B------:R-:W-:Y:S01]  /*62e0*/  F2FP.F16.F32.PACK_AB R164, R192, R159 ;  /* 0x0000009fc0a4723e */ /* 0x000fe200000000ff */
[-C--:B------:R-:W-:Y:S01]  /*62f0*/  FMUL.FTZ R146, R146, R10.reuse ;  /* 0x0000000a92927220 */ /* 0x080fe20000410000 */
[----:B------:R-:W-:Y:S01]  /*6300*/  F2FP.F16.F32.PACK_AB R159, R198, R163 ;  /* 0x000000a3c69f723e */ /* 0x000fe200000000ff */
[-C--:B------:R-:W-:Y:S01]  /*6310*/  FMUL.FTZ R147, R147, R10.reuse ;  /* 0x0000000a93937220 */ /* 0x080fe20000410000 */
[----:B------:R-:W-:Y:S01]  /*6320*/  F2FP.F16.F32.PACK_AB R163, R170, R167 ;  /* 0x000000a7aaa3723e */ /* 0x000fe200000000ff */
[-C--:B------:R-:W-:Y:S01]  /*6330*/  FMUL.FTZ R150, R150, R10.reuse ;  /* 0x0000000a96967220 */ /* 0x080fe20000410000 */
[----:B------:R-:W3:Y:S01]  /*6340*/  MUFU.EX2 R168, R168 ;  /* 0x000000a800a87308 */ /* 0x000ee20000000800 */
[----:B-1----:R-:W-:Y:S01]  /*6350*/  FADD.FTZ R3, R171, R6 ;  /* 0x00000006ab037221 */ /* 0x002fe20000010000 */
[----:B------:R2:W-:Y:S01]  /*6360*/  STSM.16.M88.4 [R186], R156 ;  /* 0x0000009cba007844 */ /* 0x0005e20000000200 */
[----:B------:R-:W-:-:S05]  /*6370*/  FMUL.FTZ R151, R151, R10 ;  /* 0x0000000a97977220 */ /* 0x000fca0000410000 */
[----:B------:R-:W1:Y:S01]  /*6380*/  MUFU.EX2 R172, R172 ;  /* 0x000000ac00ac7308 */ /* 0x000e620000000800 */
[----:B0-----:R-:W-:-:S07]  /*6390*/  FADD.FTZ R15, R161, R14 ;  /* 0x0000000ea10f7221 */ /* 0x001fce0000010000 */
[----:B------:R-:W0:Y:S01]  /*63a0*/  MUFU.EX2 R174, R174 ;  /* 0x000000ae00ae7308 */ /* 0x000e220000000800 */
[C---:B---3--:R-:W-:Y:S01]  /*63b0*/  F2FP.F16.F32.PACK_AB R166, R168.reuse, R161 ;  /* 0x000000a1a8a6723e */ /* 0x048fe200000000ff */
[----:B------:R-:W-:Y:S01]  /*63c0*/  FADD.FTZ R6, R168, R15 ;  /* 0x0000000fa8067221 */ /* 0x000fe20000010000 */
[----:B------:R-:W-:-:S05]  /*63d0*/  F2FP.F16.F32.PACK_AB R161, R200, R165 ;  /* 0x000000a5c8a1723e */ /* 0x000fca00000000ff */
[----:B------:R-:W3:Y:S01]  /*63e0*/  MUFU.EX2 R175, R175 ;  /* 0x000000af00af7308 */ /* 0x000ee20000000800 */
[C---:B-1----:R-:W-:Y:S01]  /*63f0*/  FADD.FTZ R3, R172.reuse, R3 ;  /* 0x00000003ac037221 */ /* 0x042fe20000010000 */
[----:B------:R-:W-:Y:S01]  /*6400*/  F2FP.F16.F32.PACK_AB R165, R172, R171 ;  /* 0x000000abaca5723e */ /* 0x000fe200000000ff */
[----:B------:R2:W-:Y:S02]  /*6410*/  STSM.16.M88.4 [R184], R160 ;  /* 0x000000a0b8007844 */ /* 0x0005e40000000200 */
[----:B0-----:R-:W-:Y:S01]  /*6420*/  FADD.FTZ R12, R174, R3 ;  /* 0x00000003ae0c7221 */ /* 0x001fe20000010000 */
[----:B---3--:R-:W-:-:S03]  /*6430*/  F2FP.F16.F32.PACK_AB R167, R175, R174 ;  /* 0x000000aeafa7723e */ /* 0x008fc600000000ff */
[----:B------:R-:W-:Y:S02]  /*6440*/  FADD.FTZ R3, R175, R12 ;  /* 0x0000000caf037221 */ /* 0x000fe40000010000 */
[----:B------:R2:W-:Y:S01]  /*6450*/  STSM.16.M88.4 [R185], R164 ;  /* 0x000000a4b9007844 */ /* 0x0005e20000000200 */
[----:B------:R-:W-:Y:S05]  /*6460*/  @!P0 BRA `(.L_x_2950) ;  /* 0x0000000000048947 */ /* 0x000fea0003800000 */
[----:B------:R-:W-:Y:S01]  /*6470*/  BPT.TRAP 0x1 ;  /* 0x000000040000795c */ /* 0x000fe20000300000 */
.L_x_2950:
[----:B------:R0:W1:Y:S01]  /*6480*/  SYNCS.PHASECHK.TRANS64.TRYWAIT P3, [UR23+0x28c50], R8 ;  /* 0x028c5008ff0075a7 */ /* 0x0000620008060157 */
[----:B------:R-:W-:Y:S05]  /*6490*/  @!P0 BRA `(.L_x_2951) ;  /* 0x0000000000048947 */ /* 0x000fea0003800000 */
[----:B------:R-:W-:Y:S01]  /*64a0*/  BPT.TRAP 0x1 ;  /* 0x000000040000795c */ /* 0x000fe20000300000 */
.L_x_2951:
[----:B-1----:R-:W-:Y:S05]  /*64b0*/  @P3 BRA `(.L_x_2952) ;  /* 0x0000000000083947 */ /* 0x002fea0003800000 */
[----:B------:R-:W1:Y:S02]  /*64c0*/  SYNCS.PHASECHK.TRANS64.TRYWAIT P3, [UR23+0x28c50], R8 ;  /* 0x028c5008ff0075a7 */ /* 0x000e640008060157 */
[----:B-1----:R-:W-:Y:S05]  /*64d0*/  @!P3 BRA `(.L_x_2953) ;  /* 0x0000008000f4b947 */ /* 0x002fea0003800000 */
.L_x_2952:
[----:B------:R-:W-:Y:S01]  /*64e0*/  ULEA UR10, UR41, UR48, 0xc ;  /* 0x00000030290a7291 */ /* 0x000fe2000f8e603f */
[----:B------:R-:W-:Y:S01]  /*64f0*/  WARPGROUP.ARRIVE ;  /* 0x00000000000079c5 */ /* 0x000fe20000000000 */
[----:B------:R-:W-:Y:S01]  /*6500*/  UMOV UR7, 0x40000040 ;  /* 0x4000004000077882 */ /* 0x000fe20000000000 */
[----:B-1----:R-:W-:Y:S01]  /*6510*/  @!P1 IADD3 R169, R169, 0x28c60, RZ ;  /* 0x00028c60a9a99810 */ /* 0x002fe20007ffe0ff */
[----:B------:R-:W-:Y:S01]  /*6520*/  UMOV UR21, UR41 ;  /* 0x0000002900157c82 */ /* 0x000fe20008000000 */
[----:B------:R-:W-:Y:S02]  /*6530*/  IMAD.MOV.U32 R10, RZ, RZ, R5 ;  /* 0x000000ffff0a7224 */ /* 0x000fe400078e0005 */
[----:B------:R-:W-:Y:S01]  /*6540*/  UMOV UR6, UR10 ;  /* 0x0000000a00067c82 */ /* 0x000fe20008000000 */
[----:B------:R-:W-:Y:S01]  /*6550*/  @!P1 PRMT R169, RZ, 0x654, R169 ;  /* 0x00000654ffa99816 */ /* 0x000fe200000000a9 */
[----:B------:R-:W-:Y:S01]  /*6560*/  HGMMA.64x256x16.F32 R24, R152, gdesc[UR4].tnspB, R24, gsb0 ;  /* 0x43e0000498187df0 */ /* 0x000fe20008000818 */
[----:B------:R-:W-:Y:S01]  /*6570*/  UIADD3 UR6, UR10, 0x80, URZ ;  /* 0x000000800a067890 */ /* 0x000fe2000fffe03f */
[----:B------:R-:W-:Y:S01]  /*6580*/  IMAD.MOV.U32 R15, RZ, RZ, R4 ;  /* 0x000000ffff0f7224 */ /* 0x000fe200078e0004 */
        /* <DEDUP_REMOVED lines=28> */
.L_x_2945:
[----:B-1----:R-:W1:Y:S01]  /*6750*/  SHFL.BFLY PT, R7, R6, 0x2, 0x1f ;  /* 0x0c401f0006077f89 */ /* 0x002e6200000e0000 */
[----:B------:R-:W-:Y:S01]  /*6760*/  IMAD.U32 R21, RZ, RZ, UR20 ;  /* 0x00000014ff157e24 */ /* 0x000fe2000f8e00ff */
[----:B------:R-:W-:Y:S02]  /*6770*/  UIADD3 UR37, UR37, 0x1, URZ ;  /* 0x0000000125257890 */ /* 0x000fe4000fffe03f */
[----:B0-----:R-:W0:Y:S01]  /*6780*/  SHFL.BFLY PT, R8, R3, 0x2, 0x1f ;  /* 0x0c401f0003087f89 */ /* 0x001e2200000e0000 */
[----:B------:R-:W-:Y:S08]  /*6790*/  BAR.ARV 0x8, 0xa0 ;  /* 0x0202800000007b1d */ /* 0x000ff00000002000 */
[----:B------:R-:W-:Y:S01]  /*67a0*/  BAR.SYNC.DEFER_BLOCKING 0xf, 0x100 ;  /* 0x03c4000000007b1d */ /* 0x000fe20000010000 */
[----:B-1----:R-:W-:Y:S01]  /*67b0*/  FADD.FTZ R7, R7, R6 ;  /* 0x0000000607077221 */ /* 0x002fe20000010000 */
[----:B------:R-:W-:-:S02]  /*67c0*/  IMAD.MOV.U32 R6, RZ, RZ, RZ ;  /* 0x000000ffff067224 */ /* 0x000fc400078e00ff */
[----:B0-----:R-:W-:Y:S02]  /*67d0*/  FADD.FTZ R8, R8, R3 ;  /* 0x0000000308087221 */ /* 0x001fe40000010000 */
[----:B------:R-:W0:Y:S01]  /*67e0*/  SHFL.BFLY PT, R0, R7, 0x1, 0x1f ;  /* 0x0c201f0007007f89 */ /* 0x000e2200000e0000 */
[----:B------:R-:W-:Y:S01]  /*67f0*/  IMAD.U32 R3, RZ, RZ, UR41 ;  /* 0x00000029ff037e24 */ /* 0x000fe2000f8e00ff */
[----:B------:R-:W-:Y:S02]  /*6800*/  UIADD3 UR41, UR41, 0x1, URZ ;  /* 0x0000000129297890 */ /* 0x000fe4000fffe03f */
[----:B------:R-:W1:Y:S02]  /*6810*/  SHFL.BFLY PT, R9, R8, 0x1, 0x1f ;  /* 0x0c201f0008097f89 */ /* 0x000e6400000e0000 */
[----:B------:R-:W-:-:S04]  /*6820*/  UISETP.NE.AND UP0, UPT, UR41, 0x2, UPT ;  /* 0x000000022900788c */ /* 0x000fc8000bf05270 */
[----:B------:R-:W-:Y:S02]  /*6830*/  USEL UR4, URZ, 0x1, UP0 ;  /* 0x000000013f047887 */ /* 0x000fe40008000000 */
[----:B------:R-:W-:Y:S02]  /*6840*/  USEL UR41, UR41, URZ, UP0 ;  /* 0x0000003f29297287 */ /* 0x000fe40008000000 */
[----:B------:R-:W-:Y:S01]  /*6850*/  ULOP3.LUT UR40, UR40, UR4, URZ, 0x3c, !UPT ;  /* 0x0000000428287292 */ /* 0x000fe2000f8e3c3f */
[----:B0-----:R-:W-:Y:S01]  /*6860*/  FADD.FTZ R13, R7, R0 ;  /* 0x00000000070d7221 */ /* 0x001fe20000010000 */
[----:B------:R-:W-:Y:S02]  /*6870*/  IMAD.MOV R0, RZ, RZ, -R22 ;  /* 0x000000ffff007224 */ /* 0x000fe400078e0a16 */
[----:B-1----:R-:W-:Y:S02]  /*6880*/  FADD.FTZ R15, R8, R9 ;  /* 0x00000009080f7221 */ /* 0x002fe40000010000 */
[----:B------:R-:W-:-:S02]  /*6890*/  FSETP.NE.FTZ.AND P1, PT, R13, RZ, PT ;  /* 0x000000ff0d00720b */ /* 0x000fc40003f35000 */
[----:B------:R-:W-:Y:S02]  /*68a0*/  ISETP.NE.AND P0, PT, R17, R0, PT ;  /* 0x000000001100720c */ /* 0x000fe40003f05270 */
[----:B------:R-:W-:Y:S02]  /*68b0*/  FSETP.NE.FTZ.AND P2, PT, R15, RZ, PT ;  /* 0x000000ff0f00720b */ /* 0x000fe40003f55000 */
[----:B------:R-:W-:Y:S02]  /*68c0*/  MOV R0, RZ ;  /* 0x000000ff00007202 */ /* 0x000fe40000000f00 */
[----:B------:R-:W-:-:S05]  /*68d0*/  MOV R9, UR20 ;  /* 0x0000001400097c02 */ /* 0x000fca0008000f00 */
[----:B------:R-:W0:Y:S02]  /*68e0*/  @P1 MUFU.RCP R0, R13 ;  /* 0x0000000d00001308 */ /* 0x000e240000001000 */
[----:B------:R-:W-:Y:S02]  /*68f0*/  @!P0 IMAD R3, R3, 0x40, R16 ;  /* 0x0000004003038824 */ /* 0x000fe400078e0210 */
[----:B------:R-:W-:-:S03]  /*6900*/  @P2 FMUL.FTZ R21, R21, 0.69314718246459960938 ;  /* 0x3f31721815152820 */ /* 0x000fc60000410000 */
[----:B------:R-:W-:Y:S01]  /*6910*/  @!P0 LEA R7, R3, UR42, 0x2 ;  /* 0x0000002a03078c11 */ /* 0x000fe2000f8e10ff */
[----:B------:R-:W1:Y:S01]  /*6920*/  @P2 MUFU.RCP R6, R15 ;  /* 0x0000000f00062308 */ /* 0x000e620000001000 */
[----:B------:R-:W-:-:S07]  /*6930*/  IMAD.MOV.U32 R3, RZ, RZ, -0x800000 ;  /* 0xff800000ff037424 */ /* 0x000fce00078e00ff */
[----:B------:R-:W4:Y:S01]  /*6940*/  @P1 MUFU.LG2 R13, R13 ;  /* 0x0000000d000d1308 */ /* 0x000f220000000c00 */
[----:B0-----:R-:W-:Y:S01]  /*6950*/  @!P0 STS [R7+0x28800], R0 ;  /* 0x0288000007008388 */ /* 0x001fe20000000800 */
[-C--:B--2---:R-:W-:Y:S01]  /*6960*/  FMUL.FTZ R165, R24, R0.reuse ;  /* 0x0000000018a57220 */ /* 0x084fe20000410000 */
[-C--:B------:R-:W-:Y:S01]  /*6970*/  FMUL.FTZ R8, R25, R0.reuse ;  /* 0x0000000019087220 */ /* 0x080fe20000410000 */
[-C--:B------:R-:W-:Y:S01]  /*6980*/  FMUL.FTZ R12, R28, R0.reuse ;  /* 0x000000001c0c7220 */ /* 0x080fe20000410000 */
[-C--:B------:R-:W-:Y:S01]  /*6990*/  FMUL.FTZ R10, R29, R0.reuse ;  /* 0x000000001d0a7220 */ /* 0x080fe20000410000 */
[-C--:B------:R-:W-:Y:S01]  /*69a0*/  FMUL.FTZ R161, R32, R0.reuse ;  /* 0x0000000020a17220 */ /* 0x080fe20000410000 */
[-C--:B------:R-:W-:Y:S01]  /*69b0*/  FMUL.FTZ R33, R33, R0.reuse ;  /* 0x0000000021217220 */ /* 0x080fe20000410000 */
[----:B------:R-:W0:Y:S01]  /*69c0*/  @P2 MUFU.LG2 R15, R15 ;  /* 0x0000000f000f2308 */ /* 0x000e220000000c00 */
[----:B-1----:R1:W-:Y:S01]  /*69d0*/  @!P0 STS [R7+0x28820], R6 ;  /* 0x0288200607008388 */ /* 0x0023e20000000800 */
        /* <DEDUP_REMOVED lines=9> */
[----:B-1----:R-:W-:Y:S01]  /*6a70*/  @P1 FMUL.FTZ R7, R9, 0.69314718246459960938 ;  /* 0x3f31721809071820 */ /* 0x002fe20000410000 */
[-C--:B------:R-:W-:Y:S01]  /*6a80*/  FMUL.FTZ R52, R52, R0.reuse ;  /* 0x0000000034347220 */ /* 0x080fe20000410000 */
[-C--:B------:R-:W-:Y:S01]  /*6a90*/  FMUL.FTZ R53, R53, R0.reuse ;  /* 0x0000000035357220 */ /* 0x080fe20000410000 */
[-C--:B------:R-:W-:Y:S01]  /*6aa0*/  FMUL.FTZ R56, R56, R0.reuse ;  /* 0x0000000038387220 */ /* 0x080fe20000410000 */
[-C--:B------:R-:W-:Y:S01]  /*6ab0*/  FMUL.FTZ R57, R57, R0.reuse ;  /* 0x0000000039397220 */ /* 0x080fe20000410000 */
[-C--:B------:R-:W-:Y:S01]  /*6ac0*/  FMUL.FTZ R60, R60, R0.reuse ;  /* 0x000000003c3c7220 */ /* 0x080fe20000410000 */
[----:B0-----:R-:W-:Y:S01]  /*6ad0*/  @P2 FMUL.FTZ R20, R15, 0.69314718246459960938 ;  /* 0x3f3172180f142820 */ /* 0x001fe20000410000 */
        /* <DEDUP_REMOVED lines=45> */
[----:B------:R-:W-:-:S02]  /*6db0*/  IMAD.MOV.U32 R0, RZ, RZ, -0x800000 ;  /* 0xff800000ff007424 */ /* 0x000fc400078e00ff */
[-C--:B------:R-:W-:Y:S01]  /*6dc0*/  FMUL.FTZ R9, R26, R6.reuse ;  /* 0x000000061a097220 */ /* 0x080fe20000410000 */
[-C--:B------:R-:W-:Y:S01]  /*6dd0*/  FMUL.FTZ R11, R30, R6.reuse ;  /* 0x000000061e0b7220 */ /* 0x080fe20000410000 */
        /* <DEDUP_REMOVED lines=66> */
.L_x_2926:
[----:B------:R-:W0:Y:S08]  /*7200*/  S2UR UR4, SR_CgaCtaId ;  /* 0x00000000000479c3 */ /* 0x000e300000008800 */
[----:B------:R-:W-:Y:S06]  /*7210*/  BAR.SYNC.DEFER_BLOCKING 0x5, 0x120 ;  /* 0x0144800000007b1d */ /* 0x000fec0000010000 */
[----:B------:R-:W-:Y:S01]  /*7220*/  UMOV UR42, 0x400 ;  /* 0x00000400002a7882 */ /* 0x000fe20000000000 */
[----:B------:R-:W-:Y:S01]  /*7230*/  BSSY B0, `(.L_x_2955) ;  /* 0x0000284000007945 */ /* 0x000fe20003800000 */
[----:B0-----:R-:W-:-:S09]  /*7240*/  ULEA UR42, UR4, UR42, 0x18 ;  /* 0x0000002a042a7291 */ /* 0x001fd2000f8ec03f */
[----:B------:R-:W0:Y:S02]  /*7250*/  LDS.128 R4, [UR42+0x28cd0] ;  /* 0x028cd02aff047984 */ /* 0x000e240008000c00 */
[----:B0-----:R-:W-:Y:S01]  /*7260*/  R2UR UR5, R6 ;  /* 0x00000000060572ca */ /* 0x001fe200000e0000 */
[----:B------:R-:W-:Y:S06]  /*7270*/  BAR.ARV 0x4, 0x120 ;  /* 0x0104800000007b1d */ /* 0x000fec0000002000 */
[----:B------:R-:W-:Y:S08]  /*7280*/  @P0 BRA `(.L_x_2956) ;  /* 0x0000001c00440947 */ /* 0x000ff00003800000 */
[----:B------:R-:W0:Y:S08]  /*7290*/  S2UR UR4, SR_SWINHI ;  /* 0x00000000000479c3 */ /* 0x000e300000002f00 */
[----:B------:R-:W-:Y:S01]  /*72a0*/  BAR.SYNC.DEFER_BLOCKING 0x1, 0x100 ;  /* 0x0044000000007b1d */ /* 0x000fe20000010000 */
[----:B------:R-:W-:Y:S01]  /*72b0*/  F2FP.F16.F32.PACK_AB R8, R8, R165 ;  /* 0x000000a50808723e */ /* 0x000fe200000000ff */
[----:B------:R-:W-:Y:S01]  /*72c0*/  USHF.L.U32 UR8, UR44, 0x2, URZ ;  /* 0x000000022c087899 */ /* 0x000fe2000800063f */
[----:B------:R-:W-:Y:S01]  /*72d0*/  F2FP.F16.F32.PACK_AB R9, R27, R9 ;  /* 0x000000091b09723e */ /* 0x000fe200000000ff */
[----:B------:R-:W-:Y:S01]  /*72e0*/  USHF.L.U64.HI UR9, UR44, 0x2, UR45 ;  /* 0x000000022c097899 */ /* 0x000fe2000801022d */
        /* <DEDUP_REMOVED lines=8> */
[----:B------:R-:W-:Y:S01]  /*7370*/  F2FP.F16.F32.PACK_AB R56, R57, R56 ;  /* 0x000000383938723e */ /* 0x000fe200000000ff */
[----:B------:R-:W-:Y:S01]  /*7380*/  UMOV UR6, UR42 ;  /* 0x0000002a00067c82 */ /* 0x000fe20008000000 */
[----:B0-----:R-:W-:Y:S01]  /*7390*/  UMOV UR7, UR4 ;  /* 0x0000000400077c82 */ /* 0x001fe20008000000 */
[----:B------:R-:W-:Y:S01]  /*73a0*/  F2FP.F16.F32.PACK_AB R50, R53, R52 ;  /* 0x000000343532723e */ /* 0x000fe200000000ff */
[----:B------:R-:W-:Y:S01]  /*73b0*/  IMAD.U32 R135, RZ, RZ, UR7 ;  /* 0x00000007ff877e24 */ /* 0x000fe2000f8e00ff */
[----:B------:R-:W-:Y:S01]  /*73c0*/  MOV R134, UR6 ;  /* 0x0000000600867c02 */ /* 0x000fe20008000f00 */
[----:B------:R-:W-:Y:S01]  /*73d0*/  ULDC.64 UR6, c[0x0][0xbd8] ;  /* 0x0002f60000067ab9 */ /* 0x000fe20000000a00 */
[----:B------:R-:W-:Y:S01]  /*73e0*/  F2FP.F16.F32.PACK_AB R51, R55, R54 ;  /* 0x000000363733723e */ /* 0x000fe200000000ff */
[----:B------:R-:W-:Y:S01]  /*73f0*/  UIADD3 UR4, UP1, UR8, UR6, URZ ;  /* 0x0000000608047290 */ /* 0x000fe2000ff3e03f */
[----:B------:R-:W-:Y:S01]  /*7400*/  F2FP.F16.F32.PACK_AB R57, R59, R58 ;  /* 0x0000003a3b39723e */ /* 0x000fe200000000ff */
[----:B------:R-:W-:Y:S01]  /*7410*/  IMAD.WIDE R130, R189, 0x2, R134 ;  /* 0x00000002bd827825 */ /* 0x000fe200078e0286 */
[----:B------:R-:W-:Y:S01]  /*7420*/  F2FP.F16.F32.PACK_AB R64, R65, R64 ;  /* 0x000000404140723e */ /* 0x000fe200000000ff */
[----:B------:R-:W-:Y:S01]  /*7430*/  UISETP.NE.U32.AND UP0, UPT, UR6, URZ, UPT ;  /* 0x0000003f0600728c */ /* 0x000fe2000bf05070 */
[----:B------:R-:W-:Y:S01]  /*7440*/  F2FP.F16.F32.PACK_AB R58, R61, R60 ;  /* 0x0000003c3d3a723e */ /* 0x000fe200000000ff */
[----:B------:R-:W-:Y:S01]  /*7450*/  UIADD3.X UR6, UR9, UR7, URZ, UP1, !UPT ;  /* 0x0000000709067290 */ /* 0x000fe20008ffe43f */
[C---:B------:R-:W-:Y:S01]  /*7460*/  IADD3 R177, P0, R130.reuse, 0x40, RZ ;  /* 0x0000004082b17810 */ /* 0x040fe20007f1e0ff */
[----:B------:R-:W-:Y:S01]  /*7470*/  UISETP.NE.AND.EX UP0, UPT, UR7, URZ, UPT, UP0 ;  /* 0x0000003f0700728c */ /* 0x000fe2000bf05300 */
[----:B------:R-:W-:-:S02]  /*7480*/  IADD3 R167, P1, R130, 0x20, RZ ;  /* 0x0000002082a77810 */ /* 0x000fc40007f3e0ff */
[----:B------:R-:W-:Y:S01]  /*7490*/  LOP3.LUT R6, R177, 0x380, RZ, 0xc0, !PT ;  /* 0x00000380b1067812 */ /* 0x000fe200078ec0ff */
[--C-:B------:R-:W-:Y:S01]  /*74a0*/  IMAD.X R21, RZ, RZ, R131.reuse, P0 ;  /* 0x000000ffff157224 */ /* 0x100fe200000e0683 */
[----:B------:R-:W-:Y:S01]  /*74b0*/  LOP3.LUT R4, R167, 0x380, RZ, 0xc0, !PT ;  /* 0x00000380a7047812 */ /* 0x000fe200078ec0ff */
[--C-:B------:R-:W-:Y:S01]  /*74c0*/  IMAD.X R15, RZ, RZ, R131.reuse, P1 ;  /* 0x000000ffff0f7224 */ /* 0x100fe200008e0683 */
[----:B------:R-:W-:Y:S02]  /*74d0*/  SHF.R.U64 R6, R6, 0x3, RZ ;  /* 0x0000000306067819 */ /* 0x000fe400000012ff */
[----:B------:R-:W-:Y:S02]  /*74e0*/  IADD3 R191, P5, R130, 0x2040, RZ ;  /* 0x0000204082bf7810 */ /* 0x000fe40007fbe0ff */
[----:B------:R-:W-:Y:S02]  /*74f0*/  SHF.R.U64 R4, R4, 0x3, RZ ;  /* 0x0000000304047819 */ /* 0x000fe400000012ff */
[----:B------:R-:W-:Y:S01]  /*7500*/  IADD3 R183, P6, R130, 0x2020, RZ ;  /* 0x0000202082b77810 */ /* 0x000fe20007fde0ff */
[----:B------:R-:W-:Y:S01]  /*7510*/  IMAD.X R95, RZ, RZ, R131, P5 ;  /* 0x000000ffff5f7224 */ /* 0x000fe200028e0683 */
[----:B------:R-:W-:-:S02]  /*7520*/  LOP3.LUT R20, R6, R177, RZ, 0x3c, !PT ;  /* 0x000000b106147212 */ /* 0x000fc400078e3cff */
[----:B------:R-:W-:Y:S01]  /*7530*/  IADD3 R179, P4, R130, 0x60, RZ ;  /* 0x0000006082b37810 */ /* 0x000fe20007f9e0ff */
[----:B------:R-:W-:Y:S01]  /*7540*/  IMAD.X R91, RZ, RZ, R131, P6 ;  /* 0x000000ffff5b7224 */ /* 0x000fe200030e0683 */
[----:B------:R-:W-:Y:S02]  /*7550*/  LOP3.LUT R14, R4, R167, RZ, 0x3c, !PT ;  /* 0x000000a7040e7212 */ /* 0x000fe400078e3cff */
[----:B------:R-:W-:Y:S02]  /*7560*/  LOP3.LUT R6, R191, 0x380, RZ, 0xc0, !PT ;  /* 0x00000380bf067812 */ /* 0x000fe400078ec0ff */
[C---:B------:R-:W-:Y:S02]  /*7570*/  LOP3.LUT R13, R130.reuse, 0x380, RZ, 0xc0, !PT ;  /* 0x00000380820d7812 */ /* 0x040fe400078ec0ff */
[----:B------:R-:W-:Y:S02]  /*7580*/  LOP3.LUT R4, R183, 0x380, RZ, 0xc0, !PT ;  /* 0x00000380b7047812 */ /* 0x000fe400078ec0ff */
[----:B------:R-:W-:-:S02]  /*7590*/  IADD3 R181, P3, R130, 0x2000, RZ ;  /* 0x0000200082b57810 */ /* 0x000fc40007f7e0ff */
[C---:B------:R-:W-:Y:S02]  /*75a0*/  IADD3 R195, P1, R130.reuse, 0x4000, RZ ;  /* 0x0000400082c37810 */ /* 0x040fe40007f3e0ff */
[----:B------:R-:W-:Y:S01]  /*75b0*/  IADD3 R193, P2, R130, 0x2060, RZ ;  /* 0x0000206082c17810 */ /* 0x000fe20007f5e0ff */
[--C-:B------:R-:W-:Y:S01]  /*75c0*/  IMAD.X R29, RZ, RZ, R131.reuse, P3 ;  /* 0x000000ffff1d7224 */ /* 0x100fe200018e0683 */
[----:B------:R-:W-:Y:S01]  /*75d0*/  IADD3.X R25, RZ, R131, RZ, P4, !PT ;  /* 0x00000083ff197210 */ /* 0x000fe200027fe4ff */
[----:B------:R-:W-:Y:S01]  /*75e0*/  IMAD.X R103, RZ, RZ, R131, P1 ;  /* 0x000000ffff677224 */ /* 0x000fe200008e0683 */
[----:B------:R-:W-:Y:S02]  /*75f0*/  SHF.R.U64 R6, R6, 0x3, RZ ;  /* 0x0000000306067819 */ /* 0x000fe400000012ff */
[----:B------:R-:W-:Y:S02]  /*7600*/  IADD3 R199, P4, R130, 0x4040, RZ ;  /* 0x0000404082c77810 */ /* 0x000fe40007f9e0ff */
[----:B------:R-:W-:-:S02]  /*7610*/  SHF.R.U64 R13, R13, 0x3, RZ ;  /* 0x000000030d0d7819 */ /* 0x000fc400000012ff */
[----:B------:R-:W-:Y:S01]  /*7620*/  SHF.R.U64 R4, R4, 0x3, RZ ;  /* 0x0000000304047819 */ /* 0x000fe200000012ff */
[--C-:B------:R-:W-:Y:S01]  /*7630*/  IMAD.X R111, RZ, RZ, R131.reuse, P4 ;  /* 0x000000ffff6f7224 */ /* 0x100fe200020e0683 */
[C---:B------:R-:W-:Y:S02]  /*7640*/  IADD3 R197, P0, R130.reuse, 0x4020, RZ ;  /* 0x0000402082c57810 */ /* 0x040fe40007f1e0ff */
[----:B------:R-:W-:Y:S02]  /*7650*/  IADD3.X R99, RZ, R131, RZ, P2, !PT ;  /* 0x00000083ff637210 */ /* 0x000fe400017fe4ff */
[C---:B------:R-:W-:Y:S01]  /*7660*/  IADD3 R201, P3, R130.reuse, 0x4060, RZ ;  /* 0x0000406082c97810 */ /* 0x040fe20007f7e0ff */
[----:B------:R-:W-:Y:S01]  /*7670*/  IMAD.X R107, RZ, RZ, R131, P0 ;  /* 0x000000ffff6b7224 */ /* 0x000fe200000e0683 */
[C---:B------:R-:W-:Y:S02]  /*7680*/  IADD3 R203, P6, R130.reuse, 0x6000, RZ ;  /* 0x0000600082cb7810 */ /* 0x040fe40007fde0ff */
[----:B------:R-:W-:-:S02]  /*7690*/  IADD3 R205, P5, R130, 0x6020, RZ ;  /* 0x0000602082cd7810 */ /* 0x000fc40007fbe0ff */
[C---:B------:R-:W-:Y:S01]  /*76a0*/  IADD3 R207, P2, R130.reuse, 0x6040, RZ ;  /* 0x0000604082cf7810 */ /* 0x040fe20007f5e0ff */
[--C-:B------:R-:W-:Y:S01]  /*76b0*/  IMAD.X R119, RZ, RZ, R131.reuse, P6 ;  /* 0x000000ffff777224 */ /* 0x100fe200030e0683 */
[----:B------:R-:W-:Y:S01]  /*76c0*/  IADD3 R209, P1, R130, 0x6060, RZ ;  /* 0x0000606082d17810 */ /* 0x000fe20007f3e0ff */
[--C-:B------:R-:W-:Y:S01]  /*76d0*/  IMAD.X R123, RZ, RZ, R131.reuse, P5 ;  /* 0x000000ffff7b7224 */ /* 0x100fe200028e0683 */
[----:B------:R-:W-:Y:S01]  /*76e0*/  LOP3.LUT R94, R6, R191, RZ, 0x3c, !PT ;  /* 0x000000bf065e7212 */ /* 0x000fe200078e3cff */
[----:B------:R-:W-:Y:S01]  /*76f0*/  IMAD.X R127, RZ, RZ, R131, P2 ;  /* 0x000000ffff7f7224 */ /* 0x000fe200010e0683 */
[----:B------:R-:W-:Y:S02]  /*7700*/  LOP3.LUT R130, R13, R130, RZ, 0x3c, !PT ;  /* 0x000000820d827212 */ /* 0x000fe400078e3cff */
[----:B------:R-:W-:Y:S02]  /*7710*/  LOP3.LUT R24, R179, 0x380, RZ, 0xc0, !PT ;  /* 0x00000380b3187812 */ /* 0x000fe400078ec0ff */
[----:B------:R-:W-:-:S02]  /*7720*/  LOP3.LUT R90, R4, R183, RZ, 0x3c, !PT ;  /* 0x000000b7045a7212 */ /* 0x000fc400078e3cff */
[----:B------:R-:W-:Y:S02]  /*7730*/  LOP3.LUT R6, R199, 0x380, RZ, 0xc0, !PT ;  /* 0x00000380c7067812 */ /* 0x000fe400078ec0ff */
[----:B------:R-:W-:Y:S02]  /*7740*/  LOP3.LUT R28, R181, 0x380, RZ, 0xc0, !PT ;  /* 0x00000380b51c7812 */ /* 0x000fe400078ec0ff */
[----:B------:R-:W-:Y:S02]  /*7750*/  LOP3.LUT R4, R197, 0x380, RZ, 0xc0, !PT ;  /* 0x00000380c5047812 */ /* 0x000fe400078ec0ff */
[----:B------:R-:W-:Y:S02]  /*7760*/  SHF.R.U64 R24, R24, 0x3, RZ ;  /* 0x0000000318187819 */ /* 0x000fe400000012ff */
[----:B------:R-:W-:Y:S02]  /*7770*/  LOP3.LUT R98, R193, 0x380, RZ, 0xc0, !PT ;  /* 0x00000380c1627812 */ /* 0x000fe400078ec0ff */
[----:B------:R-:W-:-:S02]  /*7780*/  SHF.R.U64 R6, R6, 0x3, RZ ;  /* 0x0000000306067819 */ /* 0x000fc400000012ff */
[----:B------:R-:W-:Y:S02]  /*7790*/  MOV R130, R130 ;  /* 0x0000008200827202 */ /* 0x000fe40000000f00 */
[----:B------:R-:W-:Y:S02]  /*77a0*/  SHF.R.U64 R28, R28, 0x3, RZ ;  /* 0x000000031c1c7819 */ /* 0x000fe400000012ff */
[----:B------:R-:W-:Y:S01]  /*77b0*/  LOP3.LUT R102, R195, 0x380, RZ, 0xc0, !PT ;  /* 0x00000380c3667812 */ /* 0x000fe200078ec0ff */
[----:B------:R0:W-:Y:S01]  /*77c0*/  STSM.16.M88.4 [R130], R8 ;  /* 0x0000000882007844 */ /* 0x0001e20000000200 */
[----:B------:R-:W-:Y:S02]  /*77d0*/  SHF.R.U64 R4, R4, 0x3, RZ ;  /* 0x0000000304047819 */ /* 0x000fe400000012ff */
[----:B------:R-:W-:Y:S02]  /*77e0*/  LOP3.LUT R27, R209, 0x380, RZ, 0xc0, !PT ;  /* 0x00000380d11b7812 */ /* 0x000fe400078ec0ff */
[----:B------:R-:W-:-:S02]  /*77f0*/  LOP3.LUT R114, R201, 0x380, RZ, 0xc0, !PT ;  /* 0x00000380c9727812 */ /* 0x000fc400078ec0ff */
[----:B------:R-:W-:Y:S02]  /*7800*/  LOP3.LUT R24, R24, R179, RZ, 0x3c, !PT ;  /* 0x000000b318187212 */ /* 0x000fe400078e3cff */
[----:B------:R-:W-:Y:S02]  /*7810*/  SHF.R.U64 R98, R98, 0x3, RZ ;  /* 0x0000000362627819 */ /* 0x000fe400000012ff */
[----:B------:R-:W-:Y:S02]  /*7820*/  LOP3.LUT R110, R6, R199, RZ, 0x3c, !PT ;  /* 0x000000c7066e7212 */ /* 0x000fe400078e3cff */
[----:B------:R-:W-:Y:S02]  /*7830*/  LOP3.LUT R28, R28, R181, RZ, 0x3c, !PT ;  /* 0x000000b51c1c7212 */ /* 0x000fe400078e3cff */
[----:B------:R-:W-:Y:S02]  /*7840*/  SHF.R.U64 R102, R102, 0x3, RZ ;  /* 0x0000000366667819 */ /* 0x000fe400000012ff */
[----:B------:R-:W-:-:S02]  /*7850*/  LOP3.LUT R118, R203, 0x380, RZ, 0xc0, !PT ;  /* 0x00000380cb767812 */ /* 0x000fc400078ec0ff */
[----:B------:R-:W-:Y:S02]  /*7860*/  LOP3.LUT R106, R4, R197, RZ, 0x3c, !PT ;  /* 0x000000c5046a7212 */ /* 0x000fe400078e3cff */
[----:B------:R-:W-:Y:S02]  /*7870*/  LOP3.LUT R6, R207, 0x380, RZ, 0xc0, !PT ;  /* 0x00000380cf067812 */ /* 0x000fe400078ec0ff */
[----:B------:R-:W-:Y:S02]  /*7880*/  SHF.R.U64 R12, R27, 0x3, RZ ;  /* 0x000000031b0c7819 */ /* 0x000fe400000012ff */
[----:B------:R-:W-:Y:S02]  /*7890*/  LOP3.LUT R4, R205, 0x380, RZ, 0xc0, !PT ;  /* 0x00000380cd047812 */ /* 0x000fe400078ec0ff */
[----:B------:R-:W-:Y:S02]  /*78a0*/  MOV R27, R14 ;  /* 0x0000000e001b7202 */ /* 0x000fe40000000f00 */
[----:B0-----:R-:W-:-:S02]  /*78b0*/  F2FP.F16.F32.PACK_AB R8, R33, R161 ;  /* 0x000000a12108723e */ /* 0x001fc400000000ff */
[----:B------:R-:W-:Y:S02]  /*78c0*/  F2FP.F16.F32.PACK_AB R9, R35, R34 ;  /* 0x000000222309723e */ /* 0x000fe400000000ff */
[----:B------:R-:W-:Y:S02]  /*78d0*/  F2FP.F16.F32.PACK_AB R10, R37, R153 ;  /* 0x00000099250a723e */ /* 0x000fe400000000ff */
[----:B------:R-:W-:Y:S02]  /*78e0*/  F2FP.F16.F32.PACK_AB R11, R39, R38 ;  /* 0x00000026270b723e */ /* 0x000fe400000000ff */
[----:B------:R-:W-:Y:S02]  /*78f0*/  SHF.R.U64 R114, R114, 0x3, RZ ;  /* 0x0000000372727819 */ /* 0x000fe400000012ff */
[----:B------:R-:W-:Y:S01]  /*7900*/  MOV R20, R20 ;  /* 0x0000001400147202 */ /* 0x000fe20000000f00 */
[----:B------:R0:W-:Y:S01]  /*7910*/  STSM.16.M88.4 [R27], R8 ;  /* 0x000000081b007844 */ /* 0x0001e20000000200 */
[----:B------:R-:W-:-:S02]  /*7920*/  LOP3.LUT R98, R98, R193, RZ, 0x3c, !PT ;  /* 0x000000c162627212 */ /* 0x000fc400078e3cff */
[----:B------:R-:W-:Y:S01]  /*7930*/  MOV R24, R24 ;  /* 0x0000001800187202 */ /* 0x000fe20000000f00 */
[----:B------:R-:W-:Y:S01]  /*7940*/  STSM.16.M88.4 [R20], R40 ;  /* 0x0000002814007844 */ /* 0x000fe20000000200 */
[----:B------:R-:W-:Y:S02]  /*7950*/  LOP3.LUT R102, R102, R195, RZ, 0x3c, !PT ;  /* 0x000000c366667212 */ /* 0x000fe400078e3cff */
[----:B------:R-:W-:Y:S01]  /*7960*/  SHF.R.U64 R118, R118, 0x3, RZ ;  /* 0x0000000376767819 */ /* 0x000fe200000012ff */
[----:B------:R-:W-:Y:S01]  /*7970*/  STSM.16.M88.4 [R24], R48 ;  /* 0x0000003018007844 */ /* 0x000fe20000000200 */
[----:B------:R-:W-:Y:S02]  /*7980*/  SHF.R.U64 R6, R6, 0x3, RZ ;  /* 0x0000000306067819 */ /* 0x000fe400000012ff */
[----:B------:R-:W-:Y:S02]  /*7990*/  MOV R28, R28 ;  /* 0x0000001c001c7202 */ /* 0x000fe40000000f00 */
[----:B------:R-:W-:-:S02]  /*79a0*/  F2FP.F16.F32.PACK_AB R59, R63, R62 ;  /* 0x0000003e3f3b723e */ /* 0x000fc400000000ff */
[----:B------:R-:W-:Y:S01]  /*79b0*/  F2FP.F16.F32.PACK_AB R65, R67, R66 ;  /* 0x000000424341723e */ /* 0x000fe200000000ff */
[----:B0-----:R-:W-:Y:S01]  /*79c0*/  IMAD.U32 R11, RZ, RZ, UR6 ;  /* 0x00000006ff0b7e24 */ /* 0x001fe2000f8e00ff */
[----:B------:R-:W-:Y:S01]  /*79d0*/  F2FP.F16.F32.PACK_AB R72, R73, R72 ;  /* 0x000000484948723e */ /* 0x000fe200000000ff */
[----:B------:R-:W-:Y:S01]  /*79e0*/  STSM.16.M88.4 [R28], R56 ;  /* 0x000000381c007844 */ /* 0x000fe20000000200 */
[----:B------:R-:W-:Y:S01]  /*79f0*/  SHF.R.U64 R4, R4, 0x3, RZ ;  /* 0x0000000304047819 */ /* 0x000fe200000012ff */
[----:B------:R-:W-:Y:S01]  /*7a00*/  ULDC.64 UR6, c[0x0][0xbe0] ;  /* 0x0002f80000067ab9 */ /* 0x000fe20000000a00 */
[----:B------:R-:W-:Y:S01]  /*7a10*/  MOV R15, R90 ;  /* 0x0000005a000f7202 */ /* 0x000fe20000000f00 */
[----:B------:R-:W-:Y:S01]  /*7a20*/  IMAD.U32 R10, RZ, RZ, UR4 ;  /* 0x00000004ff0a7e24 */ /* 0x000fe2000f8e00ff */
[----:B------:R-:W-:Y:S02]  /*7a30*/  F2FP.F16.F32.PACK_AB R66, R69, R68 ;  /* 0x000000444542723e */ /* 0x000fe400000000ff */
[----:B------:R-:W-:-:S02]  /*7a40*/  F2FP.F16.F32.PACK_AB R67, R71, R70 ;  /* 0x000000464743723e */ /* 0x000fc400000000ff */
[----:B------:R-:W-:Y:S02]  /*7a50*/  F2FP.F16.F32.PACK_AB R73, R75, R74 ;  /* 0x0000004a4b49723e */ /* 0x000fe400000000ff */
[----:B------:R-:W-:Y:S01]  /*7a60*/  F2FP.F16.F32.PACK_AB R80, R81, R80 ;  /* 0x000000505150723e */ /* 0x000fe200000000ff */
[----:B------:R-:W-:Y:S01]  /*7a70*/  STSM.16.M88.4 [R15], R64 ;  /* 0x000000400f007844 */ /* 0x000fe20000000200 */
[----:B------:R-:W-:Y:S02]  /*7a80*/  IADD3.X R115, RZ, R131, RZ, P3, !PT ;  /* 0x00000083ff737210 */ /* 0x000fe40001ffe4ff */
[----:B------:R-:W-:Y:S02]  /*7a90*/  LOP3.LUT R114, R114, R201, RZ, 0x3c, !PT ;  /* 0x000000c972727212 */ /* 0x000fe400078e3cff */
[----:B------:R-:W-:Y:S02]  /*7aa0*/  MOV R94, R94 ;  /* 0x0000005e005e7202 */ /* 0x000fe40000000f00 */
[----:B------:R-:W-:-:S02]  /*7ab0*/  F2FP.F16.F32.PACK_AB R74, R77, R76 ;  /* 0x0000004c4d4a723e */ /* 0x000fc400000000ff */
[----:B------:R-:W-:Y:S02]  /*7ac0*/  F2FP.F16.F32.PACK_AB R75, R79, R78 ;  /* 0x0000004e4f4b723e */ /* 0x000fe400000000ff */
[----:B------:R-:W-:Y:S02]  /*7ad0*/  F2FP.F16.F32.PACK_AB R81, R83, R82 ;  /* 0x000000525351723e */ /* 0x000fe400000000ff */
[----:B------:R-:W-:Y:S01]  /*7ae0*/  MOV R14, R98 ;  /* 0x00000062000e7202 */ /* 0x000fe20000000f00 */
[----:B------:R-:W-:Y:S01]  /*7af0*/  STSM.16.M88.4 [R94], R72 ;  /* 0x000000485e007844 */ /* 0x000fe20000000200 */
[----:B------:R-:W-:Y:S02]  /*7b00*/  F2FP.F16.F32.PACK_AB R82, R85, R84 ;  /* 0x000000545552723e */ /* 0x000fe400000000ff */
[----:B------:R-:W-:Y:S02]  /*7b10*/  F2FP.F16.F32.PACK_AB R83, R87, R86 ;  /* 0x000000565753723e */ /* 0x000fe400000000ff */
[----:B------:R-:W-:-:S02]  /*7b20*/  F2FP.F16.F32.PACK_AB R88, R89, R88 ;  /* 0x000000585958723e */ /* 0x000fc400000000ff */
[----:B------:R-:W-:Y:S01]  /*7b30*/  LOP3.LUT R118, R118, R203, RZ, 0x3c, !PT ;  /* 0x000000cb76767212 */ /* 0x000fe200078e3cff */
[----:B------:R-:W-:Y:S01]  /*7b40*/  STSM.16.M88.4 [R14], R80 ;  /* 0x000000500e007844 */ /* 0x000fe20000000200 */
[----:B------:R-:W-:Y:S02]  /*7b50*/  LOP3.LUT R126, R6, R207, RZ, 0x3c, !PT ;  /* 0x000000cf067e7212 */ /* 0x000fe400078e3cff */
[----:B------:R-:W-:Y:S02]  /*7b60*/  MOV R102, R102 ;  /* 0x0000006600667202 */ /* 0x000fe40000000f00 */
[----:B------:R-:W-:Y:S02]  /*7b70*/  F2FP.F16.F32.PACK_AB R89, R30, R26 ;  /* 0x0000001a1e59723e */ /* 0x000fe400000000ff */
[----:B------:R-:W-:Y:S02]  /*7b80*/  F2FP.F16.F32.PACK_AB R90, R93, R92 ;  /* 0x0000005c5d5a723e */ /* 0x000fe400000000ff */
[----:B------:R-:W-:-:S02]  /*7b90*/  F2FP.F16.F32.PACK_AB R91, R36, R32 ;  /* 0x00000020245b723e */ /* 0x000fc400000000ff */
[----:B------:R-:W-:Y:S02]  /*7ba0*/  F2FP.F16.F32.PACK_AB R96, R97, R96 ;  /* 0x000000606160723e */ /* 0x000fe400000000ff */
[----:B------:R-:W-:Y:S01]  /*7bb0*/  LOP3.LUT R122, R4, R205, RZ, 0x3c, !PT ;  /* 0x000000cd047a7212 */ /* 0x000fe200078e3cff */
[----:B------:R-:W-:Y:S01]  /*7bc0*/  STSM.16.M88.4 [R102], R88 ;  /* 0x0000005866007844 */ /* 0x000fe20000000200 */
[----:B------:R-:W-:Y:S02]  /*7bd0*/  MOV R6, R106 ;  /* 0x0000006a00067202 */ /* 0x000fe40000000f00 */
[----:B------:R-:W-:Y:S02]  /*7be0*/  F2FP.F16.F32.PACK_AB R97, R155, R154 ;  /* 0x0000009a9b61723e */ /* 0x000fe400000000ff */
[----:B------:R-:W-:Y:S02]  /*7bf0*/  F2FP.F16.F32.PACK_AB R98, R101, R100 ;  /* 0x000000646562723e */ /* 0x000fe400000000ff */
[----:B------:R-:W-:-:S02]  /*7c00*/  F2FP.F16.F32.PACK_AB R99, R157, R156 ;  /* 0x0000009c9d63723e */ /* 0x000fc400000000ff */
[----:B------:R-:W-:Y:S02]  /*7c10*/  F2FP.F16.F32.PACK_AB R104, R105, R104 ;  /* 0x000000686968723e */ /* 0x000fe400000000ff */
[----:B------:R-:W-:Y:S01]  /*7c20*/  MOV R110, R110 ;  /* 0x0000006e006e7202 */ /* 0x000fe20000000f00 */
[----:B------:R-:W-:Y:S01]  /*7c30*/  STSM.16.M88.4 [R6], R96 ;  /* 0x0000006006007844 */ /* 0x000fe20000000200 */
[----:B------:R-:W-:Y:S02]  /*7c40*/  MOV R4, R114 ;  /* 0x0000007200047202 */ /* 0x000fe40000000f00 */
[----:B------:R-:W-:Y:S02]  /*7c50*/  F2FP.F16.F32.PACK_AB R105, R159, R158 ;  /* 0x0000009e9f69723e */ /* 0x000fe400000000ff */
[----:B------:R-:W-:Y:S02]  /*7c60*/  F2FP.F16.F32.PACK_AB R106, R109, R108 ;  /* 0x0000006c6d6a723e */ /* 0x000fe400000000ff */
[----:B------:R-:W-:-:S02]  /*7c70*/  F2FP.F16.F32.PACK_AB R107, R162, R160 ;  /* 0x000000a0a26b723e */ /* 0x000fc400000000ff */
[----:B------:R-:W-:Y:S02]  /*7c80*/  F2FP.F16.F32.PACK_AB R112, R113, R112 ;  /* 0x000000707170723e */ /* 0x000fe400000000ff */
[----:B------:R-:W-:Y:S01]  /*7c90*/  IADD3.X R13, RZ, R131, RZ, P1, !PT ;  /* 0x00000083ff0d7210 */ /* 0x000fe20000ffe4ff */
[----:B------:R-:W-:Y:S01]  /*7ca0*/  STSM.16.M88.4 [R110], R104 ;  /* 0x000000686e007844 */ /* 0x000fe20000000200 */
[----:B------:R-:W-:Y:S02]  /*7cb0*/  LOP3.LUT R12, R12, R209, RZ, 0x3c, !PT ;  /* 0x000000d10c0c7212 */ /* 0x000fe400078e3cff */
[----:B------:R-:W-:Y:S02]  /*7cc0*/  F2FP.F16.F32.PACK_AB R113, R164, R163 ;  /* 0x000000a3a471723e */ /* 0x000fe400000000ff */
[----:B------:R-:W-:Y:S02]  /*7cd0*/  F2FP.F16.F32.PACK_AB R114, R117, R116 ;  /* 0x000000747572723e */ /* 0x000fe400000000ff */
[----:B------:R-:W-:-:S02]  /*7ce0*/  F2FP.F16.F32.PACK_AB R115, R168, R166 ;  /* 0x000000a6a873723e */ /* 0x000fc400000000ff */
[----:B------:R-:W-:Y:S02]  /*7cf0*/  F2FP.F16.F32.PACK_AB R169, R170, R169 ;  /* 0x000000a9aaa9723e */ /* 0x000fe400000000ff */
[----:B------:R-:W-:Y:S01]  /*7d00*/  MOV R118, R118 ;  /* 0x0000007600767202 */ /* 0x000fe20000000f00 */
[----:B------:R0:W-:Y:S01]  /*7d10*/  STSM.16.M88.4 [R4], R112 ;  /* 0x0000007004007844 */ /* 0x0001e20000000200 */
[----:B------:R-:W-:Y:S02]  /*7d20*/  F2FP.F16.F32.PACK_AB R168, R121, R120 ;  /* 0x0000007879a8723e */ /* 0x000fe400000000ff */
[----:B------:R-:W-:Y:S02]  /*7d30*/  F2FP.F16.F32.PACK_AB R170, R125, R124 ;  /* 0x0000007c7daa723e */ /* 0x000fe400000000ff */
[----:B------:R-:W-:Y:S02]  /*7d40*/  F2FP.F16.F32.PACK_AB R171, R172, R171 ;  /* 0x000000abacab723e */ /* 0x000fe400000000ff */
[----:B------:R-:W-:-:S02]  /*7d50*/  F2FP.F16.F32.PACK_AB R173, R174, R173 ;  /* 0x000000adaead723e */ /* 0x000fc400000000ff */
[----:B------:R-:W-:Y:S01]  /*7d60*/  F2FP.F16.F32.PACK_AB R136, R137, R136 ;  /* 0x000000888988723e */ /* 0x000fe200000000ff */
[----:B------:R-:W-:Y:S01]  /*7d70*/  STSM.16.M88.4 [R118], R168 ;  /* 0x000000a876007844 */ /* 0x000fe20000000200 */
[----:B------:R-:W-:Y:S02]  /*7d80*/  MOV R122, R122 ;  /* 0x0000007a007a7202 */ /* 0x000fe40000000f00 */
        /* <DEDUP_REMOVED lines=10> */
[----:B------:R-:W-:Y:S01]  /*7e30*/  MOV R12, R12 ;  /* 0x0000000c000c7202 */ /* 0x000fe20000000f00 */
[----:B------:R-:W-:Y:S01]  /*7e40*/  STSM.16.M88.4 [R126], R136 ;  /* 0x000000887e007844 */ /* 0x000fe20000000200 */
[----:B------:R-:W-:-:S02]  /*7e50*/  F2FP.F16.F32.PACK_AB R146, R149, R148 ;  /* 0x000000949592723e */ /* 0x000fc400000000ff */
[----:B------:R-:W-:Y:S01]  /*7e60*/  F2FP.F16.F32.PACK_AB R147, R151, R150 ;  /* 0x000000969793723e */ /* 0x000fe200000000ff */
[----:B------:R-:W-:Y:S01]  /*7e70*/  UISETP.NE.U32.AND UP1, UPT, UR6, URZ, UPT ;  /* 0x0000003f0600728c */ /* 0x000fe2000bf25070 */
[----:B------:R-:W-:-:S03]  /*7e80*/  PLOP3.LUT P0, PT, PT, PT, UP0, 0x80, 0x0 ;  /* 0x000000000000781c */ /* 0x000fc60003f0f008 */
[----:B------:R1:W-:Y:S01]  /*7e90*/  STSM.16.M88.4 [R12], R144 ;  /* 0x000000900c007844 */ /* 0x0003e20000000200 */
[----:B------:R-:W-:Y:S01]  /*7ea0*/  BAR.SYNC.DEFER_BLOCKING 0x1, 0x100 ;  /* 0x0044000000007b1d */ /* 0x000fe20000010000 */
[----:B------:R-:W-:-:S07]  /*7eb0*/  UISETP.NE.AND.EX UP1, UPT, UR7, URZ, UPT, UP1 ;  /* 0x0000003f0700728c */ /* 0x000fce000bf25310 */
[----:B0-----:R-:W0:Y:S01]  /*7ec0*/  LDC R4, c[0x0][0xa88] ;  /* 0x0002a200ff047b82 */ /* 0x001e220000000800 */
[----:B------:R-:W-:-:S03]  /*7ed0*/  PLOP3.LUT P6, PT, PT, PT, UP1, 0x80, 0x0 ;  /* 0x000000000000781c */ /* 0x000fc60003fcf018 */
[----:B------:R-:W-:-:S04]  /*7ee0*/  @UP1 UIADD3 UR6, UP2, UR8, UR6, URZ ;  /* 0x0000000608061290 */ /* 0x000fc8000ff5e03f */
[----:B------:R-:W-:Y:S02]  /*7ef0*/  @UP1 UIADD3.X UR7, UR9, UR7, URZ, UP2, !UPT ;  /* 0x0000000709071290 */ /* 0x000fe400097fe43f */
[----:B------:R-:W-:-:S04]  /*7f00*/  MOV R14, UR6 ;  /* 0x00000006000e7c02 */ /* 0x000fc80008000f00 */
[----:B------:R-:W-:Y:S01]  /*7f10*/  IMAD.U32 R15, RZ, RZ, UR7 ;  /* 0x00000007ff0f7e24 */ /* 0x000fe2000f8e00ff */
[----:B------:R-:W2:Y:S01]  /*7f20*/  @P0 LDG.E R6, desc[UR38][R10.64] ;  /* 0x000000260a060981 */ /* 0x000ea2000c1e1900 */
[----:B------:R-:W-:-:S04]  /*7f30*/  IMAD R9, R18, 0x40, R2 ;  /* 0x0000004012097824 */ /* 0x000fc800078e0202 */
[----:B------:R-:W-:Y:S01]  /*7f40*/  IMAD.WIDE R134, R9, 0x2, R134 ;  /* 0x0000000209867825 */ /* 0x000fe200078e0286 */
[----:B0-----:R0:W5:Y:S02]  /*7f50*/  @P6 LDG.E R4, desc[UR38][R14.64] ;  /* 0x000000260e046981 */ /* 0x001164000c1e1900 */
[C---:B------:R-:W-:Y:S02]  /*7f60*/  IADD3 R9, P2, R134.reuse, 0x1000, RZ ;  /* 0x0000100086097810 */ /* 0x040fe40007f5e0ff */
[C---:B------:R-:W-:Y:S02]  /*7f70*/  IADD3 R29, P1, R134.reuse, 0x2000, RZ ;  /* 0x00002000861d7810 */ /* 0x040fe40007f3e0ff */
[----:B-1----:R-:W-:Y:S02]  /*7f80*/  P2R R12, PR, RZ, 0x4 ;  /* 0x00000004ff0c7803 */ /* 0x002fe40000000000 */
[C---:B------:R-:W-:Y:S02]  /*7f90*/  IADD3 R25, P2, R134.reuse, 0x3000, RZ ;  /* 0x0000300086197810 */ /* 0x040fe40007f5e0ff */
[----:B------:R-:W-:-:S02]  /*7fa0*/  IADD3 R41, P3, R134, 0x4000, RZ ;  /* 0x0000400086297810 */ /* 0x000fc40007f7e0ff */
[C---:B------:R-:W-:Y:S02]  /*7fb0*/  IADD3 R33, P4, R134.reuse, 0x5000, RZ ;  /* 0x0000500086217810 */ /* 0x040fe40007f9e0ff */
[----:B------:R-:W-:Y:S02]  /*7fc0*/  IADD3 R49, P5, R134, 0x6000, RZ ;  /* 0x0000600086317810 */ /* 0x000fe40007fbe0ff */
[----:B------:R-:W-:Y:S02]  /*7fd0*/  LOP3.LUT R8, R9, 0x380, RZ, 0xc0, !PT ;  /* 0x0000038009087812 */ /* 0x000fe400078ec0ff */
[----:B------:R-:W-:Y:S02]  /*7fe0*/  LOP3.LUT R28, R29, 0x380, RZ, 0xc0, !PT ;  /* 0x000003801d1c7812 */ /* 0x000fe400078ec0ff */
[----:B------:R-:W-:Y:S02]  /*7ff0*/  LOP3.LUT R24, R25, 0x380, RZ, 0xc0, !PT ;  /* 0x0000038019187812 */ /* 0x000fe400078ec0ff */
[----:B------:R-:W-:-:S02]  /*8000*/  LOP3.LUT R40, R41, 0x380, RZ, 0xc0, !PT ;  /* 0x0000038029287812 */ /* 0x000fc400078ec0ff */
[----:B------:R-:W-:Y:S02]  /*8010*/  LOP3.LUT R32, R33, 0x380, RZ, 0xc0, !PT ;  /* 0x0000038021207812 */ /* 0x000fe400078ec0ff */
[----:B------:R-:W-:Y:S01]  /*8020*/  LOP3.LUT R48, R49, 0x380, RZ, 0xc0, !PT ;  /* 0x0000038031307812 */ /* 0x000fe200078ec0ff */
[----:B------:R-:W-:Y:S01]  /*8030*/  UMOV UR4, URZ ;  /* 0x0000003f00047c82 */ /* 0x000fe20008000000 */
[----:B------:R-:W-:Y:S02]  /*8040*/  SHF.R.U64 R8, R8, 0x3, RZ ;  /* 0x0000000308087819 */ /* 0x000fe400000012ff */
[----:B------:R-:W-:Y:S02]  /*8050*/  SHF.R.U64 R28, R28, 0x3, RZ ;  /* 0x000000031c1c7819 */ /* 0x000fe400000012ff */
[----:B------:R-:W-:Y:S02]  /*8060*/  SHF.R.U64 R24, R24, 0x3, RZ ;  /* 0x0000000318187819 */ /* 0x000fe400000012ff */
[----:B------:R-:W-:-:S02]  /*8070*/  SHF.R.U64 R40, R40, 0x3, RZ ;  /* 0x0000000328287819 */ /* 0x000fc400000012ff */
[----:B------:R-:W-:Y:S02]  /*8080*/  SHF.R.U64 R32, R32, 0x3, RZ ;  /* 0x0000000320207819 */ /* 0x000fe400000012ff */
[----:B------:R-:W-:Y:S02]  /*8090*/  SHF.R.U64 R48, R48, 0x3, RZ ;  /* 0x0000000330307819 */ /* 0x000fe400000012ff */
[----:B------:R-:W-:Y:S02]  /*80a0*/  LOP3.LUT R8, R8, R9, RZ, 0x3c, !PT ;  /* 0x0000000908087212 */ /* 0x000fe400078e3cff */
[----:B------:R-:W-:Y:S02]  /*80b0*/  LOP3.LUT R28, R28, R29, RZ, 0x3c, !PT ;  /* 0x0000001d1c1c7212 */ /* 0x000fe400078e3cff */
[----:B------:R-:W-:Y:S02]  /*80c0*/  LOP3.LUT R24, R24, R25, RZ, 0x3c, !PT ;  /* 0x0000001918187212 */ /* 0x000fe400078e3cff */
[----:B------:R-:W-:-:S02]  /*80d0*/  LOP3.LUT R40, R40, R41, RZ, 0x3c, !PT ;  /* 0x0000002928287212 */ /* 0x000fc400078e3cff */
[----:B------:R-:W-:Y:S02]  /*80e0*/  LOP3.LUT R32, R32, R33, RZ, 0x3c, !PT ;  /* 0x0000002120207212 */ /* 0x000fe400078e3cff */
[----:B------:R-:W-:Y:S02]  /*80f0*/  LOP3.LUT R48, R48, R49, RZ, 0x3c, !PT ;  /* 0x0000003130307212 */ /* 0x000fe400078e3cff */
[----:B--2---:R-:W-:Y:S01]  /*8100*/  @P0 R2UR UR4, R6 ;  /* 0x00000000060402ca */ /* 0x004fe200000e0000 */
[----:B0-----:R-:W-:-:S14]  /*8110*/  @P6 BRA `(.L_x_2957) ;  /* 0x0000000000106947 */ /* 0x001fdc0003800000 */
[----:B------:R-:W-:Y:S05]  /*8120*/  @!P0 BRA `(.L_x_2957) ;  /* 0x00000000000c8947 */ /* 0x000fea0003800000 */
[----:B------:R-:W2:Y:S04]  /*8130*/  LDG.E R13, desc[UR38][R10.64] ;  /* 0x000000260a0d7981 */ /* 0x000ea8000c1e1900 */
[----:B-----5:R-:W2:Y:S02]  /*8140*/  LDG.E R4, desc[UR38][R10.64+0x4] ;  /* 0x000004260a047981 */ /* 0x020ea4000c1e1900 */
[----:B--2---:R-:W-:-:S07]  /*8150*/  IMAD.IADD R4, R4, 0x1, -R13 ;  /* 0x0000000104047824 */ /* 0x004fce00078e0a0d */
.L_x_2957:
[----:B------:R-:W0:Y:S01]  /*8160*/  SHFL.IDX PT, R6, R188, RZ, 0x1f ;  /* 0x00001fffbc067589 */ /* 0x000e2200000e0000 */
[----:B------:R-:W-:Y:S01]  /*8170*/  ISETP.NE.AND P6, PT, R12, RZ, PT ;  /* 0x000000ff0c00720c */ /* 0x000fe20003fc5270 */
[--C-:B------:R-:W-:Y:S01]  /*8180*/  IMAD.X R25, RZ, RZ, R135.reuse, P2 ;  /* 0x000000ffff197224 */ /* 0x100fe200010e0687 */
[C---:B------:R-:W-:Y:S01]  /*8190*/  IADD3 R37, P0, R134.reuse, 0x7000, RZ ;  /* 0x0000700086257810 */ /* 0x040fe20007f1e0ff */
[--C-:B------:R-:W-:Y:S01]  /*81a0*/  IMAD.X R41, RZ, RZ, R135.reuse, P3 ;  /* 0x000000ffff297224 */ /* 0x100fe200018e0687 */
[----:B------:R-:W-:Y:S01]  /*81b0*/  IADD3.X R29, RZ, R135, RZ, P1, !PT ;  /* 0x00000087ff1d7210 */ /* 0x000fe20000ffe4ff */
[--C-:B------:R-:W-:Y:S01]  /*81c0*/  IMAD.X R9, RZ, RZ, R135.reuse, P6 ;  /* 0x000000ffff097224 */ /* 0x100fe200030e0687 */
[C---:B------:R-:W-:Y:S01]  /*81d0*/  IADD3 R53, P6, R134.reuse, 0x8000, RZ ;  /* 0x0000800086357810 */ /* 0x040fe20007fde0ff */
[----:B------:R-:W-:Y:S01]  /*81e0*/  IMAD.X R33, RZ, RZ, R135, P4 ;  /* 0x000000ffff217224 */ /* 0x000fe200020e0687 */
[----:B------:R-:W-:Y:S01]  /*81f0*/  IADD3 R45, P1, R134, 0x9000, RZ ;  /* 0x00009000862d7810 */ /* 0x000fe20007f3e0ff */
[----:B------:R-:W-:Y:S01]  /*8200*/  USHF.R.S32.HI UR9, URZ, 0x1f, UR4 ;  /* 0x0000001f3f097899 */ /* 0x000fe20008011404 */
[----:B------:R-:W-:Y:S01]  /*8210*/  LOP3.LUT R52, R53, 0x380, RZ, 0xc0, !PT ;  /* 0x0000038035347812 */ /* 0x000fe200078ec0ff */
[----:B------:R-:W-:Y:S01]  /*8220*/  USHF.R.S32.HI UR12, URZ, 0x1f, UR46 ;  /* 0x0000001f3f0c7899 */ /* 0x000fe2000801142e */
[----:B------:R-:W-:Y:S01]  /*8230*/  LOP3.LUT R36, R37, 0x380, RZ, 0xc0, !PT ;  /* 0x0000038025247812 */ /* 0x000fe200078ec0ff */
[----:B------:R-:W-:Y:S01]  /*8240*/  USEL UR44, UR44, URZ, !UP0 ;  /* 0x0000003f2c2c7287 */ /* 0x000fe2000c000000 */
[----:B------:R-:W-:Y:S01]  /*8250*/  LOP3.LUT R44, R45, 0x380, RZ, 0xc0, !PT ;  /* 0x000003802d2c7812 */ /* 0x000fe200078ec0ff */
[----:B------:R-:W-:Y:S01]  /*8260*/  USEL UR45, UR45, URZ, !UP0 ;  /* 0x0000003f2d2d7287 */ /* 0x000fe2000c000000 */
[----:B------:R-:W-:-:S02]  /*8270*/  SHF.R.U64 R52, R52, 0x3, RZ ;  /* 0x0000000334347819 */ /* 0x000fc400000012ff */
[----:B------:R-:W-:Y:S02]  /*8280*/  SHF.R.U64 R36, R36, 0x3, RZ ;  /* 0x0000000324247819 */ /* 0x000fe400000012ff */
[----:B------:R-:W-:Y:S02]  /*8290*/  SHF.R.U64 R44, R44, 0x3, RZ ;  /* 0x000000032c2c7819 */ /* 0x000fe400000012ff */
[----:B------:R-:W-:Y:S01]  /*82a0*/  LOP3.LUT R52, R52, R53, RZ, 0x3c, !PT ;  /* 0x0000003534347212 */ /* 0x000fe200078e3cff */
[--C-:B------:R-:W-:Y:S01]  /*82b0*/  IMAD.X R53, RZ, RZ, R135.reuse, P6 ;  /* 0x000000ffff357224 */ /* 0x100fe200030e0687 */
[----:B------:R-:W-:Y:S01]  /*82c0*/  LOP3.LUT R36, R36, R37, RZ, 0x3c, !PT ;  /* 0x0000002524247212 */ /* 0x000fe200078e3cff */
[--C-:B------:R-:W-:Y:S01]  /*82d0*/  IMAD.X R37, RZ, RZ, R135.reuse, P0 ;  /* 0x000000ffff257224 */ /* 0x100fe200000e0687 */
[----:B0-----:R-:W-:Y:S02]  /*82e0*/  ISETP.NE.AND P6, PT, R6, RZ, PT ;  /* 0x000000ff0600720c */ /* 0x001fe40003fc5270 */
[----:B------:R-:W-:Y:S01]  /*82f0*/  LOP3.LUT R44, R44, R45, RZ, 0x3c, !PT ;  /* 0x0000002d2c2c7212 */ /* 0x000fe200078e3cff */
[----:B------:R-:W-:Y:S01]  /*8300*/  IMAD.X R45, RZ, RZ, R135, P1 ;  /* 0x000000ffff2d7224 */ /* 0x000fe200008e0687 */
[----:B------:R-:W-:-:S02]  /*8310*/  IADD3.X R49, RZ, R135, RZ, P5, !PT ;  /* 0x00000087ff317210 */ /* 0x000fc40002ffe4ff */
[C---:B------:R-:W-:Y:S02]  /*8320*/  IADD3 R61, P2, R134.reuse, 0xa000, RZ ;  /* 0x0000a000863d7810 */ /* 0x040fe40007f5e0ff */
[C---:B------:R-:W-:Y:S02]  /*8330*/  IADD3 R57, P3, R134.reuse, 0xb000, RZ ;  /* 0x0000b00086397810 */ /* 0x040fe40007f7e0ff */
[C---:B------:R-:W-:Y:S02]  /*8340*/  IADD3 R69, P4, R134.reuse, 0xc000, RZ ;  /* 0x0000c00086457810 */ /* 0x040fe40007f9e0ff */
[C---:B------:R-:W-:Y:S02]  /*8350*/  IADD3 R65, P5, R134.reuse, 0xd000, RZ ;  /* 0x0000d00086417810 */ /* 0x040fe40007fbe0ff */
[C---:B------:R-:W-:Y:S02]  /*8360*/  IADD3 R77, P0, R134.reuse, 0xe000, RZ ;  /* 0x0000e000864d7810 */ /* 0x040fe40007f1e0ff */
[----:B------:R-:W-:-:S02]  /*8370*/  IADD3 R11, P1, R134, 0xf000, RZ ;  /* 0x0000f000860b7810 */ /* 0x000fc40007f3e0ff */
[----:B------:R-:W-:Y:S02]  /*8380*/  LOP3.LUT R60, R61, 0x380, RZ, 0xc0, !PT ;  /* 0x000003803d3c7812 */ /* 0x000fe400078ec0ff */
[----:B------:R-:W-:Y:S01]  /*8390*/  LOP3.LUT R56, R57, 0x380, RZ, 0xc0, !PT ;  /* 0x0000038039387812 */ /* 0x000fe200078ec0ff */
[----:B------:R-:W-:Y:S01]  /*83a0*/  IMAD.X R73, RZ, RZ, R135, P1 ;  /* 0x000000ffff497224 */ /* 0x000fe200008e0687 */
[----:B------:R-:W-:Y:S02]  /*83b0*/  LOP3.LUT R68, R69, 0x380, RZ, 0xc0, !PT ;  /* 0x0000038045447812 */ /* 0x000fe400078ec0ff */
[----:B------:R-:W-:Y:S02]  /*83c0*/  LOP3.LUT R64, R65, 0x380, RZ, 0xc0, !PT ;  /* 0x0000038041407812 */ /* 0x000fe400078ec0ff */
[----:B------:R-:W-:Y:S02]  /*83d0*/  LOP3.LUT R76, R77, 0x380, RZ, 0xc0, !PT ;  /* 0x000003804d4c7812 */ /* 0x000fe400078ec0ff */
[----:B------:R-:W-:-:S02]  /*83e0*/  LOP3.LUT R13, R134, 0x380, RZ, 0xc0, !PT ;  /* 0x00000380860d7812 */ /* 0x000fc400078ec0ff */
[----:B------:R-:W-:Y:S02]  /*83f0*/  LOP3.LUT R6, R11, 0x380, RZ, 0xc0, !PT ;  /* 0x000003800b067812 */ /* 0x000fe400078ec0ff */
[----:B------:R-:W-:Y:S02]  /*8400*/  SHF.R.U64 R60, R60, 0x3, RZ ;  /* 0x000000033c3c7819 */ /* 0x000fe400000012ff */
[----:B------:R-:W-:Y:S02]  /*8410*/  SHF.R.U64 R56, R56, 0x3, RZ ;  /* 0x0000000338387819 */ /* 0x000fe400000012ff */
[----:B------:R-:W-:Y:S02]  /*8420*/  SHF.R.U64 R68, R68, 0x3, RZ ;  /* 0x0000000344447819 */ /* 0x000fe400000012ff */
[----:B------:R-:W-:Y:S02]  /*8430*/  SHF.R.U64 R64, R64, 0x3, RZ ;  /* 0x0000000340407819 */ /* 0x000fe400000012ff */
[----:B------:R-:W-:-:S02]  /*8440*/  SHF.R.U64 R76, R76, 0x3, RZ ;  /* 0x000000034c4c7819 */ /* 0x000fc400000012ff */
[----:B------:R-:W-:Y:S02]  /*8450*/  SHF.R.U64 R13, R13, 0x3, RZ ;  /* 0x000000030d0d7819 */ /* 0x000fe400000012ff */
[----:B------:R-:W-:Y:S02]  /*8460*/  SHF.R.U64 R6, R6, 0x3, RZ ;  /* 0x0000000306067819 */ /* 0x000fe400000012ff */
[----:B------:R-:W-:Y:S02]  /*8470*/  LOP3.LUT R60, R60, R61, RZ, 0x3c, !PT ;  /* 0x0000003d3c3c7212 */ /* 0x000fe400078e3cff */
[----:B------:R-:W-:Y:S01]  /*8480*/  LOP3.LUT R56, R56, R57, RZ, 0x3c, !PT ;  /* 0x0000003938387212 */ /* 0x000fe200078e3cff */
[--C-:B------:R-:W-:Y:S01]  /*8490*/  IMAD.X R57, RZ, RZ, R135.reuse, P3 ;  /* 0x000000ffff397224 */ /* 0x100fe200018e0687 */
[----:B------:R-:W-:Y:S01]  /*84a0*/  LOP3.LUT R68, R68, R69, RZ, 0x3c, !PT ;  /* 0x0000004544447212 */ /* 0x000fe200078e3cff */
[--C-:B------:R-:W-:Y:S01]  /*84b0*/  IMAD.X R69, RZ, RZ, R135.reuse, P4 ;  /* 0x000000ffff457224 */ /* 0x100fe200020e0687 */
[----:B------:R-:W-:Y:S01]  /*84c0*/  LOP3.LUT R64, R64, R65, RZ, 0x3c, !PT ;  /* 0x0000004140407212 */ /* 0x000fe200078e3cff */
[----:B------:R-:W-:Y:S01]  /*84d0*/  IMAD.X R65, RZ, RZ, R135, P5 ;  /* 0x000000ffff417224 */ /* 0x000fe200028e0687 */
[----:B------:R-:W-:-:S02]  /*84e0*/  LOP3.LUT R76, R76, R77, RZ, 0x3c, !PT ;  /* 0x0000004d4c4c7212 */ /* 0x000fc400078e3cff */
[-C--:B------:R-:W-:Y:S02]  /*84f0*/  IADD3.X R61, RZ, R135.reuse, RZ, P2, !PT ;  /* 0x00000087ff3d7210 */ /* 0x080fe400017fe4ff */
[----:B------:R-:W-:Y:S02]  /*8500*/  IADD3.X R77, RZ, R135, RZ, P0, !PT ;  /* 0x00000087ff4d7210 */ /* 0x000fe400007fe4ff */
[----:B------:R-:W-:Y:S02]  /*8510*/  LOP3.LUT R134, R13, R134, RZ, 0x3c, !PT ;  /* 0x000000860d867212 */ /* 0x000fe400078e3cff */
[----:B------:R-:W-:Y:S01]  /*8520*/  LOP3.LUT R72, R6, R11, RZ, 0x3c, !PT ;  /* 0x0000000b06487212 */ /* 0x000fe200078e3cff */
[----:B------:R-:W-:Y:S06]  /*8530*/  @P6 BRA `(.L_x_2958) ;  /* 0x0000000000686947 */ /* 0x000fec0003800000 */
[----:B------:R-:W-:Y:S01]  /*8540*/  ULDC.64 UR10, c[0x0][0xb70] ;  /* 0x0002dc00000a7ab9 */ /* 0x000fe20000000a00 */
[----:B------:R-:W-:Y:S01]  /*8550*/  UMOV UR6, UR4 ;  /* 0x0000000400067c82 */ /* 0x000fe20008000000 */
[----:B------:R-:W-:Y:S01]  /*8560*/  UIMAD UR8, UR12, UR10, URZ ;  /* 0x0000000a0c0872a4 */ /* 0x000fe2000f8e023f */
[----:B------:R-:W-:Y:S01]  /*8570*/  IMAD.MOV R6, RZ, RZ, -R22 ;  /* 0x000000ffff067224 */ /* 0x000fe200078e0a16 */
[----:B------:R-:W-:Y:S01]  /*8580*/  UMOV UR7, UR9 ;  /* 0x0000000900077c82 */ /* 0x000fe20008000000 */
[----:B------:R-:W-:Y:S01]  /*8590*/  IMAD R13, R187, 0x40, R16 ;  /* 0x00000040bb0d7824 */ /* 0x000fe200078e0210 */
[----:B------:R-:W-:Y:S02]  /*85a0*/  UIMAD.WIDE.U32 UR6, UR46, UR10, UR6 ;  /* 0x0000000a2e0672a5 */ /* 0x000fe4000f8e0006 */
[----:B------:R-:W-:Y:S01]  /*85b0*/  UIMAD UR8, UR46, UR11, UR8 ;  /* 0x0000000b2e0872a4 */ /* 0x000fe2000f8e0208 */
[----:B------:R-:W-:Y:S02]  /*85c0*/  ISETP.NE.AND P0, PT, R17, R6, PT ;  /* 0x000000061100720c */ /* 0x000fe40003f05270 */
[----:B------:R-:W-:Y:S01]  /*85d0*/  ULDC.64 UR10, c[0x0][0xb78] ;  /* 0x0002de00000a7ab9 */ /* 0x000fe20000000a00 */
[----:B------:R-:W-:Y:S01]  /*85e0*/  UIADD3 UR7, UR7, UR8, URZ ;  /* 0x0000000807077290 */ /* 0x000fe2000fffe03f */
[C---:B------:R-:W-:Y:S01]  /*85f0*/  IADD3 R11, R13.reuse, 0x8, RZ ;  /* 0x000000080d0b7810 */ /* 0x040fe20007ffe0ff */
[----:B------:R-:W-:Y:S01]  /*8600*/  UIMAD UR8, UR45, UR10, URZ ;  /* 0x0000000a2d0872a4 */ /* 0x000fe2000f8e023f */
[----:B------:R-:W-:Y:S01]  /*8610*/  SHF.R.S32.HI R6, RZ, 0x1f, R13 ;  /* 0x0000001fff067819 */ /* 0x000fe2000001140d */
[----:B------:R-:W-:Y:S01]  /*8620*/  UIMAD.WIDE.U32 UR6, UR44, UR10, UR6 ;  /* 0x0000000a2c0672a5 */ /* 0x000fe2000f8e0006 */
[-C--:B-----5:R-:W-:Y:S01]  /*8630*/  ISETP.GE.OR P1, PT, R13, R4.reuse, P0 ;  /* 0x000000040d00720c */ /* 0x0a0fe20000726670 */
[----:B------:R-:W-:Y:S01]  /*8640*/  UIMAD UR8, UR44, UR11, UR8 ;  /* 0x0000000b2c0872a4 */ /* 0x000fe2000f8e0208 */
[----:B------:R-:W-:-:S02]  /*8650*/  ISETP.GE.OR P0, PT, R11, R4, P0 ;  /* 0x000000040b00720c */ /* 0x000fc40000706670 */
[----:B------:R-:W-:Y:S01]  /*8660*/  ULDC.64 UR10, c[0x0][0xb40] ;  /* 0x0002d000000a7ab9 */ /* 0x000fe20000000a00 */
[----:B------:R-:W-:Y:S02]  /*8670*/  IADD3 R12, P2, R13, UR6, RZ ;  /* 0x000000060d0c7c10 */ /* 0x000fe4000ff5e0ff */
[----:B------:R-:W-:-:S05]  /*8680*/  IMAD.U32 R15, RZ, RZ, UR8 ;  /* 0x00000008ff0f7e24 */ /* 0x000fca000f8e00ff */
[----:B------:R-:W-:Y:S02]  /*8690*/  IADD3.X R11, R6, UR7, R15, P2, !PT ;  /* 0x00000007060b7c10 */ /* 0x000fe400097fe40f */
[----:B------:R-:W-:-:S04]  /*86a0*/  LEA R10, P2, R12, UR10, 0x2 ;  /* 0x0000000a0c0a7c11 */ /* 0x000fc8000f8410ff */
[----:B------:R-:W-:-:S05]  /*86b0*/  LEA.HI.X R11, R12, UR11, R11, 0x2, P2 ;  /* 0x0000000b0c0b7c11 */ /* 0x000fca00090f140b */
[----:B------:R0:W-:Y:S04]  /*86c0*/  @!P1 STG.E desc[UR38][R10.64], R3 ;  /* 0x000000030a009986 */ /* 0x0001e8000c101926 */
[----:B------:R0:W-:Y:S02]  /*86d0*/  @!P0 STG.E desc[UR38][R10.64+0x20], R0 ;  /* 0x000020000a008986 */ /* 0x0001e4000c101926 */
.L_x_2958:
[C---:B------:R-:W-:Y:S01]  /*86e0*/  VIADD R6, R2.reuse, 0x40 ;  /* 0x0000004002067836 */ /* 0x040fe20000000000 */
[----:B------:R-:W-:Y:S01]  /*86f0*/  ULDC UR8, c[0x0][0xa8c] ;  /* 0x0002a30000087ab9 */ /* 0x000fe20000000800 */
[C---:B------:R-:W-:Y:S01]  /*8700*/  VIADD R86, R2.reuse, 0x80 ;  /* 0x0000008002567836 */ /* 0x040fe20000000000 */
[----:B------:R-:W-:Y:S01]  /*8710*/  IADD3 R87, R2, 0xc0, RZ ;  /* 0x000000c002577810 */ /* 0x000fe20007ffe0ff */
[----:B------:R-:W-:Y:S01]  /*8720*/  ULDC.64 UR10, c[0x0][0xaa0] ;  /* 0x0002a800000a7ab9 */ /* 0x000fe20000000a00 */
[----:B------:R-:W-:Y:S01]  /*8730*/  ISETP.GE.AND P1, PT, R6, UR8, PT ;  /* 0x0000000806007c0c */ /* 0x000fe2000bf26270 */
[----:B------:R1:W5:Y:S01]  /*8740*/  LD.E.128 R12, desc[UR38][R134.64] ;  /* 0x00000026860c7980 */ /* 0x000362000c101d00 */
[----:B------:R-:W-:Y:S02]  /*8750*/  ISETP.GE.AND P0, PT, R2, UR8, PT ;  /* 0x0000000802007c0c */ /* 0x000fe4000bf06270 */
[----:B0-----:R-:W-:Y:S01]  /*8760*/  SEL R3, RZ, 0xffffffff, P1 ;  /* 0xffffffffff037807 */ /* 0x001fe20000800000 */
[----:B------:R-:W5:Y:S01]  /*8770*/  LD.E.128 R8, desc[UR38][R8.64] ;  /* 0x0000002608087980 */ /* 0x000f62000c101d00 */
[----:B------:R-:W-:-:S03]  /*8780*/  SEL R0, RZ, 0x1, P0 ;  /* 0x00000001ff007807 */ /* 0x000fc60000000000 */
[----:B------:R-:W-:Y:S01]  /*8790*/  IMAD.SHL.U32 R3, R3, 0x2, RZ ;  /* 0x0000000203037824 */ /* 0x000fe200078e00ff */
[----:B------:R-:W-:Y:S01]  /*87a0*/  ISETP.GE.AND P0, PT, R86, UR8, PT ;  /* 0x0000000856007c0c */ /* 0x000fe2000bf06270 */
[----:B------:R-:W5:Y:S01]  /*87b0*/  LD.E.128 R28, desc[UR38][R28.64] ;  /* 0x000000261c1c7980 */ /* 0x000f62000c101d00 */
[----:B------:R-:W-:Y:S02]  /*87c0*/  ISETP.GE.AND P1, PT, R87, UR8, PT ;  /* 0x0000000857007c0c */ /* 0x000fe4000bf26270 */
[----:B------:R-:W-:Y:S01]  /*87d0*/  LOP3.LUT R0, R3, 0x2, R0, 0xe2, !PT ;  /* 0x0000000203007812 */ /* 0x000fe200078ee200 */
[----:B------:R-:W5:Y:S01]  /*87e0*/  LD.E.128 R24, desc[UR38][R24.64] ;  /* 0x0000002618187980 */ /* 0x000f62000c101d00 */
[----:B------:R-:W-:Y:S02]  /*87f0*/  SEL R3, RZ, 0x4, P0 ;  /* 0x00000004ff037807 */ /* 0x000fe40000000000 */
[----:B------:R-:W-:Y:S01]  /*8800*/  SEL R19, RZ, 0x8, P1 ;  /* 0x00000008ff137807 */ /* 0x000fe20000800000 */
[C---:B------:R-:W-:Y:S01]  /*8810*/  VIADD R20, R2.reuse, 0x180 ;  /* 0x0000018002147836 */ /* 0x040fe20000000000 */
[----:B------:R-:W-:Y:S01]  /*8820*/  UIMAD UR6, UR9, UR10, URZ ;  /* 0x0000000a090672a4 */ /* 0x000fe2000f8e023f */
[C---:B------:R-:W-:Y:S01]  /*8830*/  VIADD R88, R2.reuse, 0x100 ;  /* 0x0000010002587836 */ /* 0x040fe20000000000 */
[----:B------:R-:W-:Y:S01]  /*8840*/  LOP3.LUT R0, R19, R0, R3, 0xfe, !PT ;  /* 0x0000000013007212 */ /* 0x000fe200078efe03 */
[----:B------:R-:W-:Y:S01]  /*8850*/  IMAD.U32 R21, RZ, RZ, UR10 ;  /* 0x0000000aff157e24 */ /* 0x000fe2000f8e00ff */
[--C-:B------:R-:W-:Y:S01]  /*8860*/  SHF.R.S32.HI R3, RZ, 0x1f, R2.reuse ;  /* 0x0000001fff037819 */ /* 0x100fe20000011402 */
[----:B------:R-:W5:Y:S01]  /*8870*/  LD.E.128 R40, desc[UR38][R40.64] ;  /* 0x0000002628287980 */ /* 0x000f62000c101d00 */
[----:B------:R-:W-:Y:S01]  /*8880*/  IADD3 R90, R2, 0x140, RZ ;  /* 0x00000140025a7810 */ /* 0x000fe20007ffe0ff */
[----:B------:R-:W-:Y:S01]  /*8890*/  UIMAD UR6, UR4, UR11, UR6 ;  /* 0x0000000b040672a4 */ /* 0x000fe2000f8e0206 */
[----:B------:R-:W-:Y:S01]  /*88a0*/  ISETP.GE.AND P2, PT, R20, UR8, PT ;  /* 0x0000000814007c0c */ /* 0x000fe2000bf46270 */
[----:B------:R-:W-:Y:S01]  /*88b0*/  IMAD.WIDE.U32 R20, R21, UR4, R2 ;  /* 0x0000000415147c25 */ /* 0x000fe2000f8e0002 */
[----:B------:R-:W-:Y:S01]  /*88c0*/  ISETP.GE.AND P0, PT, R88, UR8, PT ;  /* 0x0000000858007c0c */ /* 0x000fe2000bf06270 */
[----:B------:R-:W-:Y:S01]  /*88d0*/  ULDC.64 UR10, c[0x0][0xae0] ;  /* 0x0002b800000a7ab9 */ /* 0x000fe20000000a00 */
[----:B------:R-:W-:Y:S01]  /*88e0*/  ISETP.GE.AND P1, PT, R90, UR8, PT ;  /* 0x000000085a007c0c */ /* 0x000fe2000bf26270 */
[----:B------:R-:W5:Y:S01]  /*88f0*/  LD.E.128 R32, desc[UR38][R32.64] ;  /* 0x0000002620207980 */ /* 0x000f62000c101d00 */
[----:B------:R-:W-:-:S02]  /*8900*/  UIMAD UR4, UR12, UR10, URZ ;  /* 0x0000000a0c0472a4 */ /* 0x000fc4000f8e023f */
[----:B------:R-:W-:Y:S01]  /*8910*/  MOV R81, UR10 ;  /* 0x0000000a00517c02 */ /* 0x000fe20008000f00 */
[----:B------:R-:W5:Y:S01]  /*8920*/  LD.E.128 R48, desc[UR38][R48.64] ;  /* 0x0000002630307980 */ /* 0x000f62000c101d00 */
[----:B------:R-:W-:-:S03]  /*8930*/  SEL R3, RZ, 0x10, P0 ;  /* 0x00000010ff037807 */ /* 0x000fc60000000000 */
[----:B------:R-:W5:Y:S01]  /*8940*/  LD.E.128 R36, desc[UR38][R36.64] ;  /* 0x0000002624247980 */ /* 0x000f62000c101d00 */
[----:B------:R-:W-:-:S03]  /*8950*/  SEL R19, RZ, 0x20, P1 ;  /* 0x00000020ff137807 */ /* 0x000fc60000800000 */
[----:B------:R-:W5:Y:S01]  /*8960*/  LD.E.128 R52, desc[UR38][R52.64] ;  /* 0x0000002634347980 */ /* 0x000f62000c101d00 */
[----:B------:R-:W-:-:S03]  /*8970*/  VIADD R21, R21, UR6 ;  /* 0x0000000615157c36 */ /* 0x000fc60008000000 */
[----:B------:R-:W5:Y:S04]  /*8980*/  LD.E.128 R44, desc[UR38][R44.64] ;  /* 0x000000262c2c7980 */ /* 0x000f68000c101d00 */
[----:B------:R-:W5:Y:S04]  /*8990*/  LD.E.128 R60, desc[UR38][R60.64] ;  /* 0x000000263c3c7980 */ /* 0x000f68000c101d00 */
[----:B------:R-:W5:Y:S04]  /*89a0*/  LD.E.128 R56, desc[UR38][R56.64] ;  /* 0x0000002638387980 */ /* 0x000f68000c101d00 */
[----:B------:R-:W5:Y:S04]  /*89b0*/  LD.E.128 R68, desc[UR38][R68.64] ;  /* 0x0000002644447980 */ /* 0x000f68000c101d00 */
[----:B------:R-:W5:Y:S04]  /*89c0*/  LD.E.128 R64, desc[UR38][R64.64] ;  /* 0x0000002640407980 */ /* 0x000f68000c101d00 */
[----:B------:R-:W5:Y:S04]  /*89d0*/  LD.E.128 R76, desc[UR38][R76.64] ;  /* 0x000000264c4c7980 */ /* 0x000f68000c101d00 */
[----:B------:R-:W5:Y:S01]  /*89e0*/  LD.E.128 R72, desc[UR38][R72.64] ;  /* 0x0000002648487980 */ /* 0x000f62000c101d00 */
[----:B------:R-:W-:Y:S01]  /*89f0*/  UIMAD UR6, UR46, UR11, UR4 ;  /* 0x0000000b2e0672a4 */ /* 0x000fe2000f8e0204 */
[----:B------:R-:W-:Y:S01]  /*8a00*/  LOP3.LUT R3, R19, R0, R3, 0xfe, !PT ;  /* 0x0000000013037212 */ /* 0x000fe200078efe03 */
[----:B------:R-:W-:Y:S01]  /*8a10*/  IMAD.WIDE.U32 R20, R81, UR46, R20 ;  /* 0x0000002e51147c25 */ /* 0x000fe2000f8e0014 */
[----:B------:R-:W-:Y:S01]  /*8a20*/  @!PT LDS RZ, [RZ] ;  /* 0x00000000fffff984 */ /* 0x000fe20000000800 */
[----:B------:R-:W-:Y:S01]  /*8a30*/  @!PT LDS RZ, [RZ] ;  /* 0x00000000fffff984 */ /* 0x000fe20000000800 */
[----:B------:R-:W-:Y:S01]  /*8a40*/  @!PT LDS RZ, [RZ] ;  /* 0x00000000fffff984 */ /* 0x000fe20000000800 */
[----:B------:R-:W-:Y:S01]  /*8a50*/  @!PT LDS RZ, [RZ] ;  /* 0x00000000fffff984 */ /* 0x000fe20000000800 */
[----:B------:R0:W-:Y:S06]  /*8a60*/  MEMBAR.ALL.CTA ;  /* 0x0000000000007992 */ /* 0x0001ec0000008000 */
[----:B0-----:R-:W0:Y:S01]  /*8a70*/  FENCE.VIEW.ASYNC.S ;  /* 0x00000000000073c6 */ /* 0x001e220000000000 */
[----:B------:R-:W-:Y:S01]  /*8a80*/  UIADD3 UR4, UR42, 0x28c20, URZ ;  /* 0x00028c202a047890 */ /* 0x000fe2000fffe03f */
[----:B------:R-:W-:Y:S01]  /*8a90*/  SEL R0, RZ, 0x40, P2 ;  /* 0x00000040ff007807 */ /* 0x000fe20001000000 */
[----:B-----5:R-:W-:Y:S01]  /*8aa0*/  IMAD R19, R187, -0x40, R4 ;  /* 0xffffffc0bb137824 */ /* 0x020fe200078e0204 */
[----:B------:R-:W-:Y:S01]  /*8ab0*/  BSSY B1, `(.L_x_2959) ;  /* 0x000002f000017945 */ /* 0x000fe20003800000 */
[----:B------:R-:W-:Y:S01]  /*8ac0*/  VIADD R21, R21, UR6 ;  /* 0x0000000615157c36 */ /* 0x000fe20008000000 */
[----:B------:R-:W-:Y:S01]  /*8ad0*/  ULDC.64 UR6, c[0x0][0xae8] ;  /* 0x0002ba0000067ab9 */ /* 0x000fe20000000a00 */
[----:B------:R-:W-:Y:S01]  /*8ae0*/  VIADD R80, R2, 0x1c0 ;  /* 0x000001c002507836 */ /* 0x000fe20000000000 */
[C---:B------:R-:W-:Y:S01]  /*8af0*/  ISETP.GE.AND P2, PT, R18.reuse, R19, PT ;  /* 0x000000131200720c */ /* 0x040fe20003f46270 */
[----:B------:R-:W-:Y:S01]  /*8b00*/  IMAD.U32 R83, RZ, RZ, UR6 ;  /* 0x00000006ff537e24 */ /* 0x000fe2000f8e00ff */
[----:B------:R-:W-:Y:S01]  /*8b10*/  UIMAD UR6, UR45, UR6, URZ ;  /* 0x000000062d0672a4 */ /* 0x000fe2000f8e023f */
[----:B------:R-:W-:Y:S01]  /*8b20*/  VIADD R4, R18, 0x20 ;  /* 0x0000002012047836 */ /* 0x000fe20000000000 */
[----:B------:R-:W-:Y:S01]  /*8b30*/  UPRMT UR4, URZ, 0x654, UR4 ;  /* 0x000006543f047896 */ /* 0x000fe20008000004 */
[----:B------:R-:W-:Y:S01]  /*8b40*/  ISETP.GE.AND P1, PT, R80, UR8, PT ;  /* 0x0000000850007c0c */ /* 0x000fe2000bf26270 */
[----:B------:R-:W-:-:S02]  /*8b50*/  UIMAD UR6, UR44, UR7, UR6 ;  /* 0x000000072c0672a4 */ /* 0x000fc4000f8e0206 */
[----:B------:R-:W-:Y:S01]  /*8b60*/  IMAD.WIDE.U32 R82, R83, UR44, R20 ;  /* 0x0000002c53527c25 */ /* 0x000fe2000f8e0014 */
[----:B------:R-:W-:Y:S02]  /*8b70*/  ISETP.GE.AND P0, PT, R4, R19, PT ;  /* 0x000000130400720c */ /* 0x000fe40003f06270 */
[----:B------:R-:W-:Y:S02]  /*8b80*/  LOP3.LUT R0, R3, R0, RZ, 0xfc, !PT ;  /* 0x0000000003007212 */ /* 0x000fe400078efcff */
[--C-:B------:R-:W-:Y:S02]  /*8b90*/  SHF.R.S32.HI R19, RZ, 0x1f, R18.reuse ;  /* 0x0000001fff137819 */ /* 0x100fe40000011412 */
[----:B------:R-:W-:Y:S01]  /*8ba0*/  SEL R3, RZ, 0x80, P1 ;  /* 0x00000080ff037807 */ /* 0x000fe20000800000 */
[----:B0-----:R-:W-:Y:S01]  /*8bb0*/  SYNCS.ARRIVE.TRANS64.RED.A1T0 RZ, [UR4], RZ ;  /* 0x000000ffffff79a7 */ /* 0x001fe20008100404 */
[----:B------:R-:W-:Y:S01]  /*8bc0*/  IADD3 R89, R83, UR6, RZ ;  /* 0x0000000653597c10 */ /* 0x000fe2000fffe0ff */
[----:B------:R-:W-:Y:S01]  /*8bd0*/  IMAD.WIDE R80, R187, 0x40, R18 ;  /* 0x00000040bb507825 */ /* 0x000fe200078e0212 */
[----:B------:R-:W-:Y:S01]  /*8be0*/  LOP3.LUT R3, R0, R3, RZ, 0xfc, !PT ;  /* 0x0000000300037212 */ /* 0x000fe200078efcff */
[----:B-1----:R-:W-:Y:S06]  /*8bf0*/  @P2 BRA `(.L_x_2960) ;  /* 0x0000000000682947 */ /* 0x002fec0003800000 */
[----:B------:R-:W-:Y:S01]  /*8c00*/  ULDC.64 UR6, c[0x0][0xad8] ;  /* 0x0002b60000067ab9 */ /* 0x000fe20000000a00 */
[----:B------:R-:W-:Y:S01]  /*8c10*/  IMAD.MOV.U32 R20, RZ, RZ, R82 ;  /* 0x000000ffff147224 */ /* 0x000fe200078e0052 */
[----:B------:R-:W-:Y:S01]  /*8c20*/  ISETP.GE.AND P2, PT, R2, UR8, PT ;  /* 0x0000000802007c0c */ /* 0x000fe2000bf46270 */
[----:B------:R-:W-:Y:S01]  /*8c30*/  IMAD R85, R81, UR6, RZ ;  /* 0x0000000651557c24 */ /* 0x000fe2000f8e02ff */
[----:B------:R-:W-:Y:S01]  /*8c40*/  ISETP.GE.AND P3, PT, R6, UR8, PT ;  /* 0x0000000806007c0c */ /* 0x000fe2000bf66270 */
[----:B------:R-:W-:Y:S01]  /*8c50*/  IMAD.MOV.U32 R21, RZ, RZ, R89 ;  /* 0x000000ffff157224 */ /* 0x000fe200078e0059 */
[----:B------:R-:W-:Y:S01]  /*8c60*/  ISETP.GE.AND P4, PT, R90, UR8, PT ;  /* 0x000000085a007c0c */ /* 0x000fe2000bf86270 */
[----:B------:R-:W-:Y:S01]  /*8c70*/  IMAD R85, R80, UR7, R85 ;  /* 0x0000000750557c24 */ /* 0x000fe2000f8e0255 */
[----:B------:R-:W-:Y:S01]  /*8c80*/  LOP3.LUT P5, RZ, R0, 0x40, RZ, 0xc0, !PT ;  /* 0x0000004000ff7812 */ /* 0x000fe200078ac0ff */
[----:B------:R-:W-:Y:S01]  /*8c90*/  IMAD.WIDE.U32 R20, R80, UR6, R20 ;  /* 0x0000000650147c25 */ /* 0x000fe2000f8e0014 */
[----:B------:R-:W-:Y:S01]  /*8ca0*/  ULDC.64 UR6, c[0x0][0xa80] ;  /* 0x0002a00000067ab9 */ /* 0x000fe20000000a00 */
[----:B------:R-:W-:-:S02]  /*8cb0*/  LOP3.LUT P6, RZ, R3, 0x80, RZ, 0xc0, !PT ;  /* 0x0000008003ff7812 */ /* 0x000fc400078cc0ff */
[----:B------:R-:W-:Y:S01]  /*8cc0*/  IMAD.IADD R21, R21, 0x1, R85 ;  /* 0x0000000115157824 */ /* 0x000fe200078e0255 */
[----:B------:R-:W-:-:S04]  /*8cd0*/  LEA R84, P1, R20, UR6, 0x1 ;  /* 0x0000000614547c11 */ /* 0x000fc8000f8208ff */
[----:B------:R-:W-:Y:S02]  /*8ce0*/  LEA.HI.X R85, R20, UR7, R21, 0x1, P1 ;  /* 0x0000000714557c11 */ /* 0x000fe400088f0c15 */
[----:B------:R-:W-:-:S03]  /*8cf0*/  ISETP.GE.AND P1, PT, R86, UR8, PT ;  /* 0x0000000856007c0c */ /* 0x000fc6000bf26270 */
[----:B------:R0:W-:Y:S01]  /*8d00*/  @!P2 STG.E.128 desc[UR38][R84.64], R12 ;  /* 0x0000000c5400a986 */ /* 0x0001e2000c101d26 */
[----:B------:R-:W-:-:S03]  /*8d10*/  ISETP.GE.AND P2, PT, R87, UR8, PT ;  /* 0x0000000857007c0c */ /* 0x000fc6000bf46270 */
[----:B------:R0:W-:Y:S01]  /*8d20*/  @!P3 STG.E.128 desc[UR38][R84.64+0x80], R28 ;  /* 0x0000801c5400b986 */ /* 0x0001e2000c101d26 */
[----:B------:R-:W-:-:S03]  /*8d30*/  ISETP.GE.AND P3, PT, R88, UR8, PT ;  /* 0x0000000858007c0c */ /* 0x000fc6000bf66270 */
[----:B------:R0:W-:Y:S04]  /*8d40*/  @!P4 STG.E.128 desc[UR38][R84.64+0x280], R60 ;  /* 0x0002803c5400c986 */ /* 0x0001e8000c101d26 */
[----:B------:R0:W-:Y:S04]  /*8d50*/  @!P1 STG.E.128 desc[UR38][R84.64+0x100], R40 ;  /* 0x0001002854009986 */ /* 0x0001e8000c101d26 */
[----:B------:R0:W-:Y:S04]  /*8d60*/  @!P2 STG.E.128 desc[UR38][R84.64+0x180], R48 ;  /* 0x000180305400a986 */ /* 0x0001e8000c101d26 */
[----:B------:R0:W-:Y:S04]  /*8d70*/  @!P3 STG.E.128 desc[UR38][R84.64+0x200], R52 ;  /* 0x000200345400b986 */ /* 0x0001e8000c101d26 */
[----:B------:R0:W-:Y:S04]  /*8d80*/  @P5 STG.E.128 desc[UR38][R84.64+0x300], R68 ;  /* 0x0003004454005986 */ /* 0x0001e8000c101d26 */
[----:B------:R0:W-:Y:S02]  /*8d90*/  @P6 STG.E.128 desc[UR38][R84.64+0x380], R76 ;  /* 0x0003804c54006986 */ /* 0x0001e4000c101d26 */
.L_x_2960:
[----:B------:R-:W-:Y:S05]  /*8da0*/  BSYNC B1 ;  /* 0x0000000000017941 */ /* 0x000fea0003800000 */
.L_x_2959:
[----:B------:R-:W-:Y:S05]  /*8db0*/  @P0 BRA `(.L_x_2961) ;  /* 0x0000000c002c0947 */ /* 0x000fea0003800000 */
[----:B0-----:R-:W-:Y:S01]  /*8dc0*/  IADD3 R15, P0, R80, 0x20, RZ ;  /* 0x00000020500f7810 */ /* 0x001fe20007f1e0ff */
[----:B------:R-:W-:Y:S01]  /*8dd0*/  ULDC.64 UR6, c[0x0][0xad8] ;  /* 0x0002b60000067ab9 */ /* 0x000fe20000000a00 */
[----:B------:R-:W-:Y:S01]  /*8de0*/  IMAD.MOV.U32 R12, RZ, RZ, R82 ;  /* 0x000000ffff0c7224 */ /* 0x000fe200078e0052 */
[----:B------:R-:W-:Y:S01]  /*8df0*/  ISETP.GE.AND P4, PT, R6, UR8, PT ;  /* 0x0000000806007c0c */ /* 0x000fe2000bf86270 */
[----:B------:R-:W-:Y:S01]  /*8e00*/  IMAD.MOV.U32 R13, RZ, RZ, R89 ;  /* 0x000000ffff0d7224 */ /* 0x000fe200078e0059 */
[----:B------:R-:W-:Y:S02]  /*8e10*/  IADD3.X R80, RZ, R81, RZ, P0, !PT ;  /* 0x00000051ff507210 */ /* 0x000fe400007fe4ff */
[----:B------:R-:W-:Y:S01]  /*8e20*/  ISETP.GE.AND P3, PT, R86, UR8, PT ;  /* 0x0000000856007c0c */ /* 0x000fe2000bf66270 */
[----:B------:R-:W-:Y:S01]  /*8e30*/  IMAD.WIDE.U32 R12, R15, UR6, R12 ;  /* 0x000000060f0c7c25 */ /* 0x000fe2000f8e000c */
[----:B------:R-:W-:Y:S02]  /*8e40*/  ISETP.GE.AND P5, PT, R2, UR8, PT ;  /* 0x0000000802007c0c */ /* 0x000fe4000bfa6270 */
[----:B------:R-:W-:Y:S01]  /*8e50*/  ISETP.GE.AND P2, PT, R87, UR8, PT ;  /* 0x0000000857007c0c */ /* 0x000fe2000bf46270 */
[----:B------:R-:W-:Y:S01]  /*8e60*/  IMAD R80, R80, UR6, RZ ;  /* 0x0000000650507c24 */ /* 0x000fe2000f8e02ff */
[----:B------:R-:W-:-:S02]  /*8e70*/  ISETP.GE.AND P1, PT, R88, UR8, PT ;  /* 0x0000000858007c0c */ /* 0x000fc4000bf26270 */
[----:B------:R-:W-:Y:S01]  /*8e80*/  ISETP.GE.AND P0, PT, R90, UR8, PT ;  /* 0x000000085a007c0c */ /* 0x000fe2000bf06270 */
[----:B------:R-:W-:Y:S01]  /*8e90*/  IMAD R15, R15, UR7, R80 ;  /* 0x000000070f0f7c24 */ /* 0x000fe2000f8e0250 */
[----:B------:R-:W-:Y:S02]  /*8ea0*/  ULDC.64 UR6, c[0x0][0xa80] ;  /* 0x0002a00000067ab9 */ /* 0x000fe40000000a00 */
[----:B------:R-:W-:Y:S01]  /*8eb0*/  LEA R14, P6, R12, UR6, 0x1 ;  /* 0x000000060c0e7c11 */ /* 0x000fe2000f8c08ff */
[----:B------:R-:W-:-:S05]  /*8ec0*/  IMAD.IADD R13, R13, 0x1, R15 ;  /* 0x000000010d0d7824 */ /* 0x000fca00078e020f */
[----:B------:R-:W-:Y:S02]  /*8ed0*/  LEA.HI.X R15, R12, UR7, R13, 0x1, P6 ;  /* 0x000000070c0f7c11 */ /* 0x000fe4000b0f0c0d */
[----:B------:R-:W-:-:S03]  /*8ee0*/  LOP3.LUT P6, RZ, R0, 0x40, RZ, 0xc0, !PT ;  /* 0x0000004000ff7812 */ /* 0x000fc600078cc0ff */
[----:B------:R2:W-:Y:S04]  /*8ef0*/  @!P5 STG.E.128 desc[UR38][R14.64], R8 ;  /* 0x000000080e00d986 */ /* 0x0005e8000c101d26 */
[----:B------:R2:W-:Y:S04]  /*8f00*/  @!P4 STG.E.128 desc[UR38][R14.64+0x80], R24 ;  /* 0x000080180e00c986 */ /* 0x0005e8000c101d26 */
[----:B------:R2:W-:Y:S04]  /*8f10*/  @!P3 STG.E.128 desc[UR38][R14.64+0x100], R32 ;  /* 0x000100200e00b986 */ /* 0x0005e8000c101d26 */
[----:B------:R2:W-:Y:S04]  /*8f20*/  @!P2 STG.E.128 desc[UR38][R14.64+0x180], R36 ;  /* 0x000180240e00a986 */ /* 0x0005e8000c101d26 */
[----:B------:R2:W-:Y:S04]  /*8f30*/  @!P1 STG.E.128 desc[UR38][R14.64+0x200], R44 ;  /* 0x0002002c0e009986 */ /* 0x0005e8000c101d26 */
[----:B------:R2:W-:Y:S04]  /*8f40*/  @P6 STG.E.128 desc[UR38][R14.64+0x300], R64 ;  /* 0x000300400e006986 */ /* 0x0005e8000c101d26 */
[----:B------:R2:W-:Y:S01]  /*8f50*/  @!P0 STG.E.128 desc[UR38][R14.64+0x280], R56 ;  /* 0x000280380e008986 */ /* 0x0005e2000c101d26 */
[----:B------:R-:W-:-:S13]  /*8f60*/  LOP3.LUT P0, RZ, R3, 0x80, RZ, 0xc0, !PT ;  /* 0x0000008003ff7812 */ /* 0x000fda000780c0ff */
[----:B------:R-:W-:Y:S05]  /*8f70*/  @!P0 BRA `(.L_x_2961) ;  /* 0x0000000800bc8947 */ /* 0x000fea0003800000 */
[----:B------:R3:W-:Y:S01]  /*8f80*/  STG.E.128 desc[UR38][R14.64+0x380], R72 ;  /* 0x000380480e007986 */ /* 0x0007e2000c101d26 */
[----:B------:R-:W-:Y:S05]  /*8f90*/  BRA `(.L_x_2961) ;  /* 0x0000000800b47947 */ /* 0x000fea0003800000 */
.L_x_2956:
[----:B------:R-:W-:Y:S01]  /*8fa0*/  ULDC.64 UR6, c[0x0][0xbd8] ;  /* 0x0002f60000067ab9 */ /* 0x000fe20000000a00 */
[----:B------:R-:W-:Y:S01]  /*8fb0*/  USHF.L.U32 UR8, UR44, 0x2, URZ ;  /* 0x000000022c087899 */ /* 0x000fe2000800063f */
[----:B------:R-:W-:Y:S01]  /*8fc0*/  IMAD.MOV.U32 R13, RZ, RZ, RZ ;  /* 0x000000ffff0d7224 */ /* 0x000fe200078e00ff */
[----:B------:R-:W-:Y:S02]  /*8fd0*/  UISETP.NE.U32.AND UP0, UPT, UR6, URZ, UPT ;  /* 0x0000003f0600728c */ /* 0x000fe4000bf05070 */
[----:B------:R-:W-:Y:S02]  /*8fe0*/  USHF.L.U64.HI UR9, UR44, 0x2, UR45 ;  /* 0x000000022c097899 */ /* 0x000fe4000801022d */
[----:B------:R-:W-:Y:S02]  /*8ff0*/  UISETP.NE.AND.EX UP0, UPT, UR7, URZ, UPT, UP0 ;  /* 0x0000003f0700728c */ /* 0x000fe4000bf05300 */
[----:B------:R-:W-:Y:S01]  /*9000*/  UIADD3 UR4, UP1, UR8, UR6, URZ ;  /* 0x0000000608047290 */ /* 0x000fe2000ff3e03f */
[----:B------:R-:W0:Y:S01]  /*9010*/  LDC R0, c[0x0][0xa88] ;  /* 0x0002a200ff007b82 */ /* 0x000e220000000800 */
[----:B------:R-:W-:Y:S01]  /*9020*/  VIADD R6, R2, 0x40 ;  /* 0x0000004002067836 */ /* 0x000fe20000000000 */
[----:B------:R-:W-:Y:S01]  /*9030*/  ULDC UR10, c[0x0][0xa8c] ;  /* 0x0002a300000a7ab9 */ /* 0x000fe20000000800 */
[----:B------:R-:W-:Y:S01]  /*9040*/  PLOP3.LUT P1, PT, PT, PT, UP0, 0x80, 0x0 ;  /* 0x000000000000781c */ /* 0x000fe20003f2f008 */
[----:B------:R-:W-:Y:S01]  /*9050*/  UIADD3.X UR6, UR9, UR7, URZ, UP1, !UPT ;  /* 0x0000000709067290 */ /* 0x000fe20008ffe43f */
[----:B------:R-:W-:-:S05]  /*9060*/  MOV R8, UR4 ;  /* 0x0000000400087c02 */ /* 0x000fca0008000f00 */
[----:B------:R-:W-:Y:S01]  /*9070*/  IMAD.U32 R9, RZ, RZ, UR6 ;  /* 0x00000006ff097e24 */ /* 0x000fe2000f8e00ff */
[----:B------:R-:W-:-:S05]  /*9080*/  ULDC.64 UR6, c[0x0][0xbe0] ;  /* 0x0002f80000067ab9 */ /* 0x000fca0000000a00 */
[----:B------:R-:W5:Y:S01]  /*9090*/  @P1 LDG.E R13, desc[UR38][R8.64] ;  /* 0x00000026080d1981 */ /* 0x000f62000c1e1900 */
[----:B------:R-:W-:-:S04]  /*90a0*/  UISETP.NE.U32.AND UP1, UPT, UR6, URZ, UPT ;  /* 0x0000003f0600728c */ /* 0x000fc8000bf25070 */
[----:B------:R-:W-:Y:S01]  /*90b0*/  UISETP.NE.AND.EX UP1, UPT, UR7, URZ, UPT, UP1 ;  /* 0x0000003f0700728c */ /* 0x000fe2000bf25310 */
[----:B------:R-:W-:-:S05]  /*90c0*/  ISETP.GE.AND P3, PT, R6, UR10, PT ;  /* 0x0000000a06007c0c */ /* 0x000fca000bf66270 */
[----:B------:R-:W-:-:S05]  /*90d0*/  PLOP3.LUT P2, PT, PT, PT, UP1, 0x80, 0x0 ;  /* 0x000000000000781c */ /* 0x000fca0003f4f018 */
[----:B------:R-:W-:Y:S01]  /*90e0*/  @UP1 UIADD3 UR6, UP2, UR8, UR6, URZ ;  /* 0x0000000608061290 */ /* 0x000fe2000ff5e03f */
[----:B------:R-:W-:-:S03]  /*90f0*/  SEL R4, RZ, 0xffffffff, P3 ;  /* 0xffffffffff047807 */ /* 0x000fc60001800000 */
[----:B------:R-:W-:Y:S01]  /*9100*/  @UP1 UIADD3.X UR7, UR9, UR7, URZ, UP2, !UPT ;  /* 0x0000000709071290 */ /* 0x000fe200097fe43f */
[C---:B------:R-:W-:Y:S01]  /*9110*/  VIADD R14, R2.reuse, 0x80 ;  /* 0x00000080020e7836 */ /* 0x040fe20000000000 */
[C---:B------:R-:W-:Y:S01]  /*9120*/  ISETP.GE.AND P0, PT, R2.reuse, UR10, PT ;  /* 0x0000000a02007c0c */ /* 0x040fe2000bf06270 */
[----:B------:R-:W-:Y:S01]  /*9130*/  IMAD.U32 R10, RZ, RZ, UR6 ;  /* 0x00000006ff0a7e24 */ /* 0x000fe2000f8e00ff */
[----:B------:R-:W-:Y:S01]  /*9140*/  IADD3 R20, R2, 0xc0, RZ ;  /* 0x000000c002147810 */ /* 0x000fe20007ffe0ff */
[----:B------:R-:W-:Y:S01]  /*9150*/  IMAD.SHL.U32 R4, R4, 0x2, RZ ;  /* 0x0000000204047824 */ /* 0x000fe200078e00ff */
[----:B------:R-:W-:Y:S02]  /*9160*/  MOV R11, UR7 ;  /* 0x00000007000b7c02 */ /* 0x000fe40008000f00 */
[----:B------:R-:W-:Y:S02]  /*9170*/  SEL R3, RZ, 0x1, P0 ;  /* 0x00000001ff037807 */ /* 0x000fe40000000000 */
[----:B------:R-:W-:Y:S01]  /*9180*/  ISETP.GE.AND P4, PT, R14, UR10, PT ;  /* 0x0000000a0e007c0c */ /* 0x000fe2000bf86270 */
[----:B------:R-:W-:Y:S01]  /*9190*/  VIADD R12, R2, 0x180 ;  /* 0x00000180020c7836 */ /* 0x000fe20000000000 */
[----:B------:R-:W-:Y:S01]  /*91a0*/  ISETP.GE.AND P5, PT, R20, UR10, PT ;  /* 0x0000000a14007c0c */ /* 0x000fe2000bfa6270 */
[----:B0-----:R0:W5:Y:S01]  /*91b0*/  @P2 LDG.E R0, desc[UR38][R10.64] ;  /* 0x000000260a002981 */ /* 0x001162000c1e1900 */
[----:B------:R-:W-:-:S02]  /*91c0*/  LOP3.LUT R3, R4, 0x2, R3, 0xe2, !PT ;  /* 0x0000000204037812 */ /* 0x000fc400078ee203 */
[----:B------:R-:W-:Y:S02]  /*91d0*/  SEL R4, RZ, 0x4, P4 ;  /* 0x00000004ff047807 */ /* 0x000fe40002000000 */
[----:B------:R-:W-:Y:S02]  /*91e0*/  ISETP.GE.AND P0, PT, R12, UR10, PT ;  /* 0x0000000a0c007c0c */ /* 0x000fe4000bf06270 */
[----:B------:R-:W-:Y:S02]  /*91f0*/  ISETP.GE.AND P3, PT, R190, 0x40, PT ;  /* 0x00000040be00780c */ /* 0x000fe40003f66270 */
[----:B0-----:R-:W-:-:S04]  /*9200*/  SEL R10, RZ, 0x8, P5 ;  /* 0x00000008ff0a7807 */ /* 0x001fc80002800000 */
[----:B------:R-:W-:Y:S01]  /*9210*/  LOP3.LUT R12, R10, R3, R4, 0xfe, !PT ;  /* 0x000000030a0c7212 */ /* 0x000fe200078efe04 */
[----:B------:R-:W-:Y:S06]  /*9220*/  @P2 BRA `(.L_x_2962) ;  /* 0x0000000000102947 */ /* 0x000fec0003800000 */
[----:B------:R-:W-:Y:S05]  /*9230*/  @!P1 BRA `(.L_x_2962) ;  /* 0x00000000000c9947 */ /* 0x000fea0003800000 */
[----:B------:R-:W2:Y:S04]  /*9240*/  LDG.E R3, desc[UR38][R8.64] ;  /* 0x0000002608037981 */ /* 0x000ea8000c1e1900 */
[----:B-----5:R-:W2:Y:S02]  /*9250*/  LDG.E R0, desc[UR38][R8.64+0x4] ;  /* 0x0000042608007981 */ /* 0x020ea4000c1e1900 */
[----:B--2---:R-:W-:-:S07]  /*9260*/  IMAD.IADD R0, R0, 0x1, -R3 ;  /* 0x0000000100007824 */ /* 0x004fce00078e0a03 */
.L_x_2962:
[----:B------:R-:W-:Y:S01]  /*9270*/  USHF.R.S32.HI UR7, URZ, 0x1f, UR46 ;  /* 0x0000001f3f077899 */ /* 0x000fe2000801142e */
[----:B------:R-:W-:Y:S01]  /*9280*/  BSSY B1, `(.L_x_2963) ;  /* 0x0000020000017945 */ /* 0x000fe20003800000 */
[----:B------:R-:W-:Y:S01]  /*9290*/  USEL UR44, UR44, URZ, !UP0 ;  /* 0x0000003f2c2c7287 */ /* 0x000fe2000c000000 */
[C---:B------:R-:W-:Y:S01]  /*92a0*/  VIADD R26, R2.reuse, 0x100 ;  /* 0x00000100021a7836 */ /* 0x040fe20000000000 */
[----:B------:R-:W-:Y:S01]  /*92b0*/  USEL UR45, UR45, URZ, !UP0 ;  /* 0x0000003f2d2d7287 */ /* 0x000fe2000c000000 */
[----:B------:R-:W-:Y:S02]  /*92c0*/  IADD3 R27, R2, 0x140, RZ ;  /* 0x00000140021b7810 */ /* 0x000fe40007ffe0ff */
[----:B------:R-:W-:Y:S02]  /*92d0*/  SHF.R.S32.HI R15, RZ, 0x1f, R2 ;  /* 0x0000001fff0f7819 */ /* 0x000fe40000011402 */
[----:B-----5:R-:W-:Y:S01]  /*92e0*/  SHF.R.S32.HI R4, RZ, 0x1f, R13 ;  /* 0x0000001fff047819 */ /* 0x020fe2000001140d */
[----:B------:R-:W-:Y:S06]  /*92f0*/  @P3 BRA `(.L_x_2964) ;  /* 0x0000000000603947 */ /* 0x000fec0003800000 */
[----:B------:R-:W0:Y:S02]  /*9300*/  S2R R3, SR_TID.X ;  /* 0x0000000000037919 */ /* 0x000e240000002100 */
[----:B0-----:R-:W-:-:S04]  /*9310*/  IMAD R3, R187, 0x40, R3 ;  /* 0x00000040bb037824 */ /* 0x001fc800078e0203 */
[----:B------:R-:W-:-:S05]  /*9320*/  VIADD R3, R3, 0xffffff80 ;  /* 0xffffff8003037836 */ /* 0x000fca0000000000 */
[----:B------:R-:W-:-:S13]  /*9330*/  ISETP.GE.AND P1, PT, R3, R0, PT ;  /* 0x000000000300720c */ /* 0x000fda0003f26270 */
[----:B------:R-:W-:Y:S05]  /*9340*/  @P1 BRA `(.L_x_2964) ;  /* 0x00000000004c1947 */ /* 0x000fea0003800000 */
[C---:B------:R-:W-:Y:S01]  /*9350*/  IADD3 R8, P1, R3.reuse, R13, RZ ;  /* 0x0000000d03087210 */ /* 0x040fe20007f3e0ff */
[----:B------:R-:W-:Y:S02]  /*9360*/  ULDC.64 UR8, c[0x0][0xb70] ;  /* 0x0002dc0000087ab9 */ /* 0x000fe40000000a00 */
[----:B------:R-:W-:Y:S01]  /*9370*/  UIMAD UR4, UR7, UR8, URZ ;  /* 0x00000008070472a4 */ /* 0x000fe2000f8e023f */
[----:B------:R-:W-:Y:S01]  /*9380*/  LEA.HI.X.SX32 R9, R3, R4, 0x1, P1 ;  /* 0x0000000403097211 */ /* 0x000fe200008f0eff */
[----:B------:R-:W-:Y:S02]  /*9390*/  IMAD.U32 R3, RZ, RZ, UR8 ;  /* 0x00000008ff037e24 */ /* 0x000fe4000f8e00ff */
[----:B------:R-:W-:Y:S02]  /*93a0*/  UIMAD UR4, UR46, UR9, UR4 ;  /* 0x000000092e0472a4 */ /* 0x000fe4000f8e0204 */
[----:B------:R-:W-:Y:S01]  /*93b0*/  IMAD.WIDE.U32 R8, R3, UR46, R8 ;  /* 0x0000002e03087c25 */ /* 0x000fe2000f8e0008 */
[----:B------:R-:W-:-:S02]  /*93c0*/  ULDC.64 UR8, c[0x0][0xb78] ;  /* 0x0002de0000087ab9 */ /* 0x000fc40000000a00 */
[----:B------:R-:W-:Y:S02]  /*93d0*/  UIMAD UR6, UR45, UR8, URZ ;  /* 0x000000082d0672a4 */ /* 0x000fe4000f8e023f */
[----:B------:R-:W-:Y:S01]  /*93e0*/  IMAD.U32 R3, RZ, RZ, UR8 ;  /* 0x00000008ff037e24 */ /* 0x000fe2000f8e00ff */
[----:B------:R-:W-:Y:S01]  /*93f0*/  IADD3 R9, R9, UR4, RZ ;  /* 0x0000000409097c10 */ /* 0x000fe2000fffe0ff */
[----:B------:R-:W-:Y:S02]  /*9400*/  UIMAD UR6, UR44, UR9, UR6 ;  /* 0x000000092c0672a4 */ /* 0x000fe4000f8e0206 */
[----:B------:R-:W-:Y:S01]  /*9410*/  IMAD.WIDE.U32 R8, R3, UR44, R8 ;  /* 0x0000002c03087c25 */ /* 0x000fe2000f8e0008 */
[----:B------:R-:W-:-:S03]  /*9420*/  ULDC.64 UR8, c[0x0][0xb40] ;  /* 0x0002d00000087ab9 */ /* 0x000fc60000000a00 */
[----:B------:R-:W-:Y:S01]  /*9430*/  VIADD R3, R9, UR6 ;  /* 0x0000000609037c36 */ /* 0x000fe20008000000 */
[----:B------:R-:W-:-:S04]  /*9440*/  LEA R10, P1, R8, UR8, 0x2 ;  /* 0x00000008080a7c11 */ /* 0x000fc8000f8210ff */
[----:B------:R-:W-:Y:S01]  /*9450*/  LEA.HI.X R11, R8, UR9, R3, 0x2, P1 ;  /* 0x00000009080b7c11 */ /* 0x000fe200088f1403 */
[----:B------:R-:W-:-:S05]  /*9460*/  IMAD.MOV.U32 R3, RZ, RZ, -0x800000 ;  /* 0xff800000ff037424 */ /* 0x000fca00078e00ff */
[----:B------:R0:W-:Y:S03]  /*9470*/  STG.E desc[UR38][R10.64], R3 ;  /* 0x000000030a007986 */ /* 0x0001e6000c101926 */
.L_x_2964:
[----:B------:R-:W-:Y:S05]  /*9480*/  BSYNC B1 ;  /* 0x0000000000017941 */ /* 0x000fea0003800000 */
.L_x_2963:
[----:B------:R-:W-:Y:S01]  /*9490*/  ULDC.64 UR8, c[0x0][0xaa0] ;  /* 0x0002a80000087ab9 */ /* 0x000fe20000000a00 */
[----:B0-----:R-:W-:Y:S01]  /*94a0*/  MOV R3, R15 ;  /* 0x0000000f00037202 */ /* 0x001fe20000000f00 */
[----:B------:R-:W-:Y:S01]  /*94b0*/  IMAD R4, R4, UR8, RZ ;  /* 0x0000000804047c24 */ /* 0x000fe2000f8e02ff */
[----:B------:R-:W-:Y:S01]  /*94c0*/  ISETP.GE.AND P1, PT, R26, UR10, PT ;  /* 0x0000000a1a007c0c */ /* 0x000fe2000bf26270 */
[----:B------:R-:W-:Y:S01]  /*94d0*/  VIADD R10, R2, 0x1c0 ;  /* 0x000001c0020a7836 */ /* 0x000fe20000000000 */
[----:B------:R-:W-:Y:S01]  /*94e0*/  ISETP.GE.AND P2, PT, R27, UR10, PT ;  /* 0x0000000a1b007c0c */ /* 0x000fe2000bf46270 */
[C---:B------:R-:W-:Y:S01]  /*94f0*/  IMAD.WIDE.U32 R8, R13.reuse, UR8, R2 ;  /* 0x000000080d087c25 */ /* 0x040fe2000f8e0002 */
[----:B------:R-:W-:Y:S01]  /*9500*/  SEL R3, RZ, 0x10, P1 ;  /* 0x00000010ff037807 */ /* 0x000fe20000800000 */
[----:B------:R-:W-:Y:S02]  /*9510*/  BSSY B1, `(.L_x_2965) ;  /* 0x0000038000017945 */ /* 0x000fe40003800000 */
[----:B------:R-:W-:Y:S01]  /*9520*/  IMAD R13, R13, UR9, R4 ;  /* 0x000000090d0d7c24 */ /* 0x000fe2000f8e0204 */
[----:B------:R-:W-:Y:S01]  /*9530*/  ULDC.64 UR8, c[0x0][0xae0] ;  /* 0x0002b80000087ab9 */ /* 0x000fe20000000a00 */
[----:B------:R-:W-:Y:S01]  /*9540*/  SEL R4, RZ, 0x20, P2 ;  /* 0x00000020ff047807 */ /* 0x000fe20001000000 */
[----:B------:R-:W-:Y:S01]  /*9550*/  UIMAD UR4, UR7, UR8, URZ ;  /* 0x00000008070472a4 */ /* 0x000fe2000f8e023f */
[----:B------:R-:W-:Y:S01]  /*9560*/  IMAD.IADD R9, R9, 0x1, R13 ;  /* 0x0000000109097824 */ /* 0x000fe200078e020d */
[----:B------:R-:W-:Y:S01]  /*9570*/  ISETP.GE.AND P2, PT, R10, UR10, PT ;  /* 0x0000000a0a007c0c */ /* 0x000fe2000bf46270 */
[----:B------:R-:W-:Y:S01]  /*9580*/  IMAD.U32 R13, RZ, RZ, UR8 ;  /* 0x00000008ff0d7e24 */ /* 0x000fe2000f8e00ff */
[----:B------:R-:W-:Y:S01]  /*9590*/  LOP3.LUT R11, R4, R12, R3, 0xfe, !PT ;  /* 0x0000000c040b7212 */ /* 0x000fe200078efe03 */
[----:B------:R-:W-:Y:S01]  /*95a0*/  UIMAD UR4, UR46, UR9, UR4 ;  /* 0x000000092e0472a4 */ /* 0x000fe2000f8e0204 */
[----:B------:R-:W-:Y:S01]  /*95b0*/  IMAD R3, R187, -0x40, R0 ;  /* 0xffffffc0bb037824 */ /* 0x000fe200078e0200 */
[----:B------:R-:W-:Y:S01]  /*95c0*/  SEL R4, RZ, 0x40, P0 ;  /* 0x00000040ff047807 */ /* 0x000fe20000000000 */
[----:B------:R-:W-:Y:S01]  /*95d0*/  IMAD.WIDE.U32 R8, R13, UR46, R8 ;  /* 0x0000002e0d087c25 */ /* 0x000fe2000f8e0008 */
[----:B------:R-:W-:Y:S01]  /*95e0*/  ULDC.64 UR6, c[0x0][0xae8] ;  /* 0x0002ba0000067ab9 */ /* 0x000fe20000000a00 */
[----:B------:R-:W-:-:S02]  /*95f0*/  IADD3 R0, R18, 0x20, RZ ;  /* 0x0000002012007810 */ /* 0x000fc40007ffe0ff */
[-C--:B------:R-:W-:Y:S01]  /*9600*/  ISETP.GE.AND P1, PT, R18, R3.reuse, PT ;  /* 0x000000031200720c */ /* 0x080fe20003f26270 */
[----:B------:R-:W-:Y:S01]  /*9610*/  VIADD R9, R9, UR4 ;  /* 0x0000000409097c36 */ /* 0x000fe20008000000 */
[----:B------:R-:W-:Y:S01]  /*9620*/  LOP3.LUT R21, R11, R4, RZ, 0xfc, !PT ;  /* 0x000000040b157212 */ /* 0x000fe200078efcff */
[----:B------:R-:W-:Y:S02]  /*9630*/  UIMAD UR4, UR45, UR6, URZ ;  /* 0x000000062d0472a4 */ /* 0x000fe4000f8e023f */
[----:B------:R-:W-:Y:S01]  /*9640*/  IMAD.U32 R11, RZ, RZ, UR6 ;  /* 0x00000006ff0b7e24 */ /* 0x000fe2000f8e00ff */
[----:B------:R-:W-:Y:S01]  /*9650*/  ISETP.GE.AND P0, PT, R0, R3, PT ;  /* 0x000000030000720c */ /* 0x000fe20003f06270 */
[----:B------:R-:W-:Y:S01]  /*9660*/  IMAD.MOV.U32 R12, RZ, RZ, R18 ;  /* 0x000000ffff0c7224 */ /* 0x000fe200078e0012 */
[----:B------:R-:W-:Y:S02]  /*9670*/  UIMAD UR4, UR44, UR7, UR4 ;  /* 0x000000072c0472a4 */ /* 0x000fe4000f8e0204 */
[----:B------:R-:W-:Y:S01]  /*9680*/  IMAD.WIDE.U32 R10, R11, UR44, R8 ;  /* 0x0000002c0b0a7c25 */ /* 0x000fe2000f8e0008 */
[----:B------:R-:W-:-:S02]  /*9690*/  SHF.R.S32.HI R13, RZ, 0x1f, R18 ;  /* 0x0000001fff0d7819 */ /* 0x000fc40000011412 */
[----:B------:R-:W-:Y:S02]  /*96a0*/  SEL R0, RZ, 0x80, P2 ;  /* 0x00000080ff007807 */ /* 0x000fe40001000000 */
[----:B------:R-:W-:Y:S01]  /*96b0*/  IADD3 R15, R11, UR4, RZ ;  /* 0x000000040b0f7c10 */ /* 0x000fe2000fffe0ff */
[----:B------:R-:W-:Y:S01]  /*96c0*/  IMAD.WIDE R12, R187, 0x40, R12 ;  /* 0x00000040bb0c7825 */ /* 0x000fe200078e020c */
[----:B------:R-:W-:Y:S01]  /*96d0*/  LOP3.LUT R0, R21, R0, RZ, 0xfc, !PT ;  /* 0x0000000015007212 */ /* 0x000fe200078efcff */
[----:B------:R-:W-:Y:S06]  /*96e0*/  @P1 BRA `(.L_x_2966) ;  /* 0x0000000000681947 */ /* 0x000fec0003800000 */
        /* <DEDUP_REMOVED lines=8> */
[----:B------:R-:W-:Y:S01]  /*9770*/  ISETP.GE.AND P3, PT, R26, UR10, PT ;  /* 0x0000000a1a007c0c */ /* 0x000fe2000bf66270 */
[----:B------:R-:W-:Y:S01]  /*9780*/  IMAD.WIDE.U32 R8, R12, UR6, R8 ;  /* 0x000000060c087c25 */ /* 0x000fe2000f8e0008 */
[----:B------:R-:W-:Y:S01]  /*9790*/  ULDC.64 UR6, c[0x0][0xa80] ;  /* 0x0002a00000067ab9 */ /* 0x000fe20000000a00 */
[----:B------:R-:W-:-:S02]  /*97a0*/  ISETP.GE.AND P2, PT, R27, UR10, PT ;  /* 0x0000000a1b007c0c */ /* 0x000fc4000bf46270 */
[----:B------:R-:W-:Y:S01]  /*97b0*/  IMAD.IADD R3, R9, 0x1, R3 ;  /* 0x0000000109037824 */ /* 0x000fe200078e0203 */
[----:B------:R-:W-:-:S04]  /*97c0*/  LEA R24, P1, R8, UR6, 0x1 ;  /* 0x0000000608187c11 */ /* 0x000fc8000f8208ff */
[----:B------:R-:W-:Y:S02]  /*97d0*/  LEA.HI.X R25, R8, UR7, R3, 0x1, P1 ;  /* 0x0000000708197c11 */ /* 0x000fe400088f0c03 */
[----:B------:R-:W-:-:S03]  /*97e0*/  ISETP.GE.AND P1, PT, R14, UR10, PT ;  /* 0x0000000a0e007c0c */ /* 0x000fc6000bf26270 */
[----:B------:R0:W-:Y:S01]  /*97f0*/  @!P6 STG.E.128 desc[UR38][R24.64], RZ ;  /* 0x000000ff1800e986 */ /* 0x0001e2000c101d26 */
[----:B------:R-:W-:-:S03]  /*9800*/  LOP3.LUT P6, RZ, R21, 0x40, RZ, 0xc0, !PT ;  /* 0x0000004015ff7812 */ /* 0x000fc600078cc0ff */
[----:B------:R0:W-:Y:S01]  /*9810*/  @!P5 STG.E.128 desc[UR38][R24.64+0x80], RZ ;  /* 0x000080ff1800d986 */ /* 0x0001e2000c101d26 */
[----:B------:R-:W-:-:S03]  /*9820*/  LOP3.LUT P5, RZ, R0, 0x80, RZ, 0xc0, !PT ;  /* 0x0000008000ff7812 */ /* 0x000fc600078ac0ff */
[----:B------:R0:W-:Y:S04]  /*9830*/  @!P4 STG.E.128 desc[UR38][R24.64+0x180], RZ ;  /* 0x000180ff1800c986 */ /* 0x0001e8000c101d26 */
[----:B------:R0:W-:Y:S04]  /*9840*/  @!P1 STG.E.128 desc[UR38][R24.64+0x100], RZ ;  /* 0x000100ff18009986 */ /* 0x0001e8000c101d26 */
[----:B------:R0:W-:Y:S04]  /*9850*/  @!P3 STG.E.128 desc[UR38][R24.64+0x200], RZ ;  /* 0x000200ff1800b986 */ /* 0x0001e8000c101d26 */
[----:B------:R0:W-:Y:S04]  /*9860*/  @!P2 STG.E.128 desc[UR38][R24.64+0x280], RZ ;  /* 0x000280ff1800a986 */ /* 0x0001e8000c101d26 */
[----:B------:R0:W-:Y:S04]  /*9870*/  @P6 STG.E.128 desc[UR38][R24.64+0x300], RZ ;  /* 0x000300ff18006986 */ /* 0x0001e8000c101d26 */
[----:B------:R0:W-:Y:S02]  /*9880*/  @P5 STG.E.128 desc[UR38][R24.64+0x380], RZ ;  /* 0x000380ff18005986 */ /* 0x0001e4000c101d26 */
.L_x_2966:
[----:B------:R-:W-:Y:S05]  /*9890*/  BSYNC B1 ;  /* 0x0000000000017941 */ /* 0x000fea0003800000 */
.L_x_2965:
[----:B------:R-:W-:Y:S05]  /*98a0*/  @P0 BRA `(.L_x_2961) ;  /* 0x0000000000700947 */ /* 0x000fea0003800000 */
[----:B------:R-:W-:Y:S01]  /*98b0*/  IADD3 R3, P0, R12, 0x20, RZ ;  /* 0x000000200c037810 */ /* 0x000fe20007f1e0ff */
        /* <DEDUP_REMOVED lines=11> */
[----:B------:R-:W-:Y:S01]  /*9970*/  LOP3.LUT P4, RZ, R21, 0x40, RZ, 0xc0, !PT ;  /* 0x0000004015ff7812 */ /* 0x000fe2000788c0ff */
[----:B------:R-:W-:Y:S01]  /*9980*/  IMAD R3, R3, UR7, R12 ;  /* 0x0000000703037c24 */ /* 0x000fe2000f8e020c */
[----:B------:R-:W-:Y:S02]  /*9990*/  ULDC.64 UR6, c[0x0][0xa80] ;  /* 0x0002a00000067ab9 */ /* 0x000fe40000000a00 */
[----:B------:R-:W-:Y:S01]  /*99a0*/  LEA R10, P3, R8, UR6, 0x1 ;  /* 0x00000006080a7c11 */ /* 0x000fe2000f8608ff */
[----:B------:R-:W-:-:S05]  /*99b0*/  IMAD.IADD R3, R9, 0x1, R3 ;  /* 0x0000000109037824 */ /* 0x000fca00078e0203 */
[----:B------:R-:W-:Y:S02]  /*99c0*/  LEA.HI.X R11, R8, UR7, R3, 0x1, P3 ;  /* 0x00000007080b7c11 */ /* 0x000fe400098f0c03 */
[----:B------:R-:W-:-:S03]  /*99d0*/  ISETP.GE.AND P3, PT, R2, UR10, PT ;  /* 0x0000000a02007c0c */ /* 0x000fc6000bf66270 */
[----:B------:R1:W-:Y:S01]  /*99e0*/  @!P0 STG.E.128 desc[UR38][R10.64+0x80], RZ ;  /* 0x000080ff0a008986 */ /* 0x0003e2000c101d26 */
[----:B------:R-:W-:-:S03]  /*99f0*/  LOP3.LUT P0, RZ, R0, 0x80, RZ, 0xc0, !PT ;  /* 0x0000008000ff7812 */ /* 0x000fc6000780c0ff */
[----:B------:R1:W-:Y:S04]  /*9a00*/  @!P1 STG.E.128 desc[UR38][R10.64+0x100], RZ ;  /* 0x000100ff0a009986 */ /* 0x0003e8000c101d26 */
[----:B------:R1:W-:Y:S04]  /*9a10*/  @!P2 STG.E.128 desc[UR38][R10.64+0x180], RZ ;  /* 0x000180ff0a00a986 */ /* 0x0003e8000c101d26 */
[----:B------:R1:W-:Y:S04]  /*9a20*/  @!P6 STG.E.128 desc[UR38][R10.64+0x200], RZ ;  /* 0x000200ff0a00e986 */ /* 0x0003e8000c101d26 */
[----:B------:R1:W-:Y:S04]  /*9a30*/  @!P5 STG.E.128 desc[UR38][R10.64+0x280], RZ ;  /* 0x000280ff0a00d986 */ /* 0x0003e8000c101d26 */
[----:B------:R1:W-:Y:S04]  /*9a40*/  @P4 STG.E.128 desc[UR38][R10.64+0x300], RZ ;  /* 0x000300ff0a004986 */ /* 0x0003e8000c101d26 */
[----:B------:R1:W-:Y:S04]  /*9a50*/  @!P3 STG.E.128 desc[UR38][R10.64], RZ ;  /* 0x000000ff0a00b986 */ /* 0x0003e8000c101d26 */
[----:B------:R1:W-:Y:S02]  /*9a60*/  @P0 STG.E.128 desc[UR38][R10.64+0x380], RZ ;  /* 0x000380ff0a000986 */ /* 0x0003e4000c101d26 */
.L_x_2961:
[----:B------:R-:W-:Y:S05]  /*9a70*/  BSYNC B0 ;  /* 0x0000000000007941 */ /* 0x000fea0003800000 */
.L_x_2955:
[----:B------:R-:W-:Y:S02]  /*9a80*/  ULDC UR4, c[0x0][0xc14] ;  /* 0x0003050000047ab9 */ /* 0x000fe40000000800 */
[----:B------:R-:W-:-:S13]  /*9a90*/  ISETP.GE.AND P0, PT, R7, UR4, PT ;  /* 0x0000000407007c0c */ /* 0x000fda000bf06270 */
[----:B------:R-:W-:Y:S05]  /*9aa0*/  @!P0 BRA `(.L_x_2967) ;  /* 0xffffff7400208947 */ /* 0x000fea000383ffff */
[----:B------:R-:W-:Y:S05]  /*9ab0*/  EXIT ;  /* 0x000000000000794d */ /* 0x000fea0003800000 */
.L_x_2922:
[----:B------:R-:W-:-:S08]  /*9ac0*/  NOP ;  /* 0x0000000000007918 */ /* 0x000fd00000000000 */
[----:B------:R-:W0:-:S00]  /*9ad0*/  USETMAXREG.DEALLOC.CTAPOOL 0x18 ;  /* 0x00000018000079c8 */ /* 0x000e0000080e0500 */
[----:B0-----:R-:W-:-:S06]  /*9ae0*/  LOP3.LUT R0, R0, 0x3, RZ, 0xc0, !PT ;  /* 0x0000000300007812 */ /* 0x001fcc00078ec0ff */
[----:B------:R-:W0:Y:S02]  /*9af0*/  SHFL.IDX PT, R0, R0, RZ, 0x1f ;  /* 0x00001fff00007589 */ /* 0x000e2400000e0000 */
[----:B0-----:R-:W-:-:S13]  /*9b00*/  ISETP.NE.AND P0, PT, R0, RZ, PT ;  /* 0x000000ff0000720c */ /* 0x001fda0003f05270 */
[----:B------:R-:W-:Y:S05]  /*9b10*/  @P0 EXIT ;  /* 0x000000000000094d */ /* 0x000fea0003800000 */
[----:B------:R-:W0:Y:S01]  /*9b20*/  S2R R2, SR_TID.X ;  /* 0x0000000000027919 */ /* 0x000e220000002100 */
[----:B------:R-:W-:Y:S01]  /*9b30*/  LOP3.LUT R4, R4, 0xffffffdf, RZ, 0xc0, !PT ;  /* 0xffffffdf04047812 */ /* 0x000fe200078ec0ff */
[----:B------:R-:W-:Y:S01]  /*9b40*/  ULDC UR5, c[0x0][0xc14] ;  /* 0x0003050000057ab9 */ /* 0x000fe20000000800 */
[----:B------:R-:W-:Y:S01]  /*9b50*/  MOV R0, RZ ;  /* 0x000000ff00007202 */ /* 0x000fe20000000f00 */
[----:B------:R-:W1:Y:S01]  /*9b60*/  S2UR UR6, SR_CTAID.X ;  /* 0x00000000000679c3 */ /* 0x000e620000002500 */
        /* <DEDUP_REMOVED lines=9> */
[----:B------:R-:W-:Y:S01]  /*9c00*/  IMAD.MOV.U32 R16, RZ, RZ, RZ ;  /* 0x000000ffff107224 */ /* 0x000fe200078e00ff */
[----:B------:R-:W-:Y:S01]  /*9c10*/  ISETP.GE.U32.AND P0, PT, R8, 0x2, PT ;  /* 0x000000020800780c */ /* 0x000fe20003f06070 */
[----:B------:R-:W-:Y:S01]  /*9c20*/  IMAD.MOV.U32 R19, RZ, RZ, RZ ;  /* 0x000000ffff137224 */ /* 0x000fe200078e00ff */
[----:B------:R-:W-:-:S09]  /*9c30*/  LOP3.LUT R4, R4, 0xfffffffe, RZ, 0xc0, !PT ;  /* 0xfffffffe04047812 */ /* 0x000fd200078ec0ff */
[----:B------:R-:W-:-:S04]  /*9c40*/  @P1 LOP3.LUT R4, R4, 0x1, RZ, 0xfc, !PT ;  /* 0x0000000104041812 */ /* 0x000fc800078efcff */
[----:B------:R-:W-:-:S04]  /*9c50*/  LOP3.LUT R4, R4, 0xffffffef, RZ, 0xc0, !PT ;  /* 0xffffffef04047812 */ /* 0x000fc800078ec0ff */
[----:B------:R-:W-:-:S04]  /*9c60*/  @P0 LOP3.LUT R4, R4, 0x10, RZ, 0xfc, !PT ;  /* 0x0000001004040812 */ /* 0x000fc800078efcff */
[----:B------:R-:W-:Y:S01]  /*9c70*/  LOP3.LUT R4, R4, 0xfffffff7, RZ, 0xc0, !PT ;  /* 0xfffffff704047812 */ /* 0x000fe200078ec0ff */
[----:B--2---:R-:W0:Y:S02]  /*9c80*/  SHFL.UP PT, R5, R0, 0x1, RZ ;  /* 0x0420000000057989 */ /* 0x004e2400000e00ff */
[----:B0-----:R-:W-:-:S05]  /*9c90*/  SEL R5, R5, RZ, P1 ;  /* 0x000000ff05057207 */ /* 0x001fca0000800000 */
[----:B------:R-:W-:-:S05]  /*9ca0*/  IMAD.IADD R5, R0, 0x1, R5 ;  /* 0x0000000100057824 */ /* 0x000fca00078e0205 */
[----:B------:R-:W0:Y:S02]  /*9cb0*/  SHFL.UP PT, R6, R5, 0x2, RZ ;  /* 0x0440000005067989 */ /* 0x000e2400000e00ff */
[----:B0-----:R-:W-:Y:S02]  /*9cc0*/  SEL R6, R6, RZ, P0 ;  /* 0x000000ff06067207 */ /* 0x001fe40000000000 */
[----:B------:R-:W-:-:S03]  /*9cd0*/  ISETP.GE.U32.AND P0, PT, R8, 0x4, PT ;  /* 0x000000040800780c */ /* 0x000fc60003f06070 */
[----:B------:R-:W-:-:S05]  /*9ce0*/  IMAD.IADD R6, R5, 0x1, R6 ;  /* 0x0000000105067824 */ /* 0x000fca00078e0206 */
[----:B------:R-:W0:Y:S05]  /*9cf0*/  SHFL.UP PT, R7, R6, 0x4, RZ ;  /* 0x0480000006077989 */ /* 0x000e2a00000e00ff */
[----:B------:R-:W-:-:S04]  /*9d00*/  @P0 LOP3.LUT R4, R4, 0x8, RZ, 0xfc, !PT ;  /* 0x0000000804040812 */ /* 0x000fc800078efcff */
[----:B------:R-:W-:Y:S02]  /*9d10*/  LOP3.LUT R4, R4, 0xfffffffb, RZ, 0xc0, !PT ;  /* 0xfffffffb04047812 */ /* 0x000fe400078ec0ff */
[----:B0-----:R-:W-:Y:S02]  /*9d20*/  SEL R7, R7, RZ, P0 ;  /* 0x000000ff07077207 */ /* 0x001fe40000000000 */
[----:B------:R-:W-:-:S03]  /*9d30*/  ISETP.GE.U32.AND P0, PT, R8, 0x8, PT ;  /* 0x000000080800780c */ /* 0x000fc60003f06070 */
[----:B------:R-:W-:-:S05]  /*9d40*/  IMAD.IADD R7, R6, 0x1, R7 ;  /* 0x0000000106077824 */ /* 0x000fca00078e0207 */
[----:B------:R-:W0:Y:S05]  /*9d50*/  SHFL.UP PT, R2, R7, 0x8, RZ ;  /* 0x0500000007027989 */ /* 0x000e2a00000e00ff */
[----:B------:R-:W-:-:S04]  /*9d60*/  @P0 LOP3.LUT R4, R4, 0x4, RZ, 0xfc, !PT ;  /* 0x0000000404040812 */ /* 0x000fc800078efcff */
[----:B------:R-:W-:Y:S02]  /*9d70*/  LOP3.LUT R4, R4, 0xfffffffd, RZ, 0xc0, !PT ;  /* 0xfffffffd04047812 */ /* 0x000fe400078ec0ff */
[----:B0-----:R-:W-:Y:S02]  /*9d80*/  SEL R2, R2, RZ, P0 ;  /* 0x000000ff02027207 */ /* 0x001fe40000000000 */
[----:B------:R-:W-:Y:S02]  /*9d90*/  ISETP.GE.U32.AND P0, PT, R8, 0x10, PT ;  /* 0x000000100800780c */ /* 0x000fe40003f06070 */
[----:B------:R-:W-:-:S05]  /*9da0*/  IADD3 R3, R7, R2, RZ ;  /* 0x0000000207037210 */ /* 0x000fca0007ffe0ff */
[----:B------:R-:W0:Y:S06]  /*9db0*/  SHFL.UP PT, R2, R3, 0x10, RZ ;  /* 0x0600000003027989 */ /* 0x000e2c00000e00ff */
[----:B------:R-:W-:Y:S02]  /*9dc0*/  @P0 LOP3.LUT R4, R4, 0x2, RZ, 0xfc, !PT ;  /* 0x0000000204040812 */ /* 0x000fe400078efcff */
[----:B0-----:R-:W-:-:S05]  /*9dd0*/  SEL R2, R2, RZ, P0 ;  /* 0x000000ff02027207 */ /* 0x001fca0000000000 */
[----:B------:R-:W-:-:S05]  /*9de0*/  IMAD.IADD R2, R3, 0x1, R2 ;  /* 0x0000000103027824 */ /* 0x000fca00078e0202 */
[----:B------:R-:W0:Y:S02]  /*9df0*/  SHFL.IDX PT, R5, R2, 0x1f, 0x1f ;  /* 0x03e01f0002057f89 */ /* 0x000e2400000e0000 */
[----:B0-----:R-:W-:-:S05]  /*9e00*/  IMAD R5, R5, UR4, RZ ;  /* 0x0000000405057c24 */ /* 0x001fca000f8e02ff */
[----:B-1----:R-:W-:Y:S02]  /*9e10*/  ISETP.GT.AND P0, PT, R5, UR6, PT ;  /* 0x0000000605007c0c */ /* 0x002fe4000bf04270 */
[----:B------:R-:W-:-:S11]  /*9e20*/  MOV R6, R5 ;  /* 0x0000000500067202 */ /* 0x000fd60000000f00 */
[----:B------:R-:W-:Y:S05]  /*9e30*/  @P0 BRA `(.L_x_2968) ;  /* 0x0000000000c00947 */ /* 0x000fea0003800000 */
[----:B------:R-:W-:Y:S01]  /*9e40*/  IMAD.MOV.U32 R5, RZ, RZ, R6 ;  /* 0x000000ffff057224 */ /* 0x000fe200078e0006 */
[----:B------:R-:W-:Y:S01]  /*9e50*/  ULDC UR5, c[0x0][0xc14] ;  /* 0x0003050000057ab9 */ /* 0x000fe20000000800 */
[----:B------:R-:W-:Y:S01]  /*9e60*/  IMAD.MOV.U32 R19, RZ, RZ, RZ ;  /* 0x000000ffff137224 */ /* 0x000fe200078e00ff */
[----:B------:R-:W-:Y:S01]  /*9e70*/  ULDC UR7, c[0x0][0xc14] ;  /* 0x0003050000077ab9 */ /* 0x000fe20000000800 */
[----:B------:R-:W-:-:S05]  /*9e80*/  ULDC UR4, c[0x0][0xc10] ;  /* 0x0003040000047ab9 */ /* 0x000fca0000000800 */
.L_x_2972:
        /* <DEDUP_REMOVED lines=13> */
[----:B------:R-:W0:Y:S02]  /*9f60*/  LDC.64 R2, c[0x0][0xc58] ;  /* 0x00031600ff027b82 */ /* 0x000e240000000a00 */
[----:B0-----:R-:W-:-:S05]  /*9f70*/  IMAD.WIDE R2, R7, 0x4, R2 ;  /* 0x0000000407027825 */ /* 0x001fca00078e0202 */
[----:B------:R0:W5:Y:S02]  /*9f80*/  LDG.E R0, desc[UR38][R2.64] ;  /* 0x0000002602007981 */ /* 0x000164000c1e1900 */
.L_x_2971:
[----:B------:R-:W-:Y:S05]  /*9f90*/  BSYNC B0 ;  /* 0x0000000000007941 */ /* 0x000fea0003800000 */
.L_x_2970:
[----:B0----5:R-:W0:Y:S01]  /*9fa0*/  SHFL.UP PT, R2, R0, 0x1, RZ ;  /* 0x0420000000027989 */ /* 0x021e2200000e00ff */
[C---:B------:R-:W-:Y:S02]  /*9fb0*/  ISETP.NE.AND P0, PT, R8.reuse, RZ, PT ;  /* 0x000000ff0800720c */ /* 0x040fe40003f05270 */
[----:B------:R-:W-:Y:S02]  /*9fc0*/  ISETP.GE.U32.AND P1, PT, R8, 0x2, PT ;  /* 0x000000020800780c */ /* 0x000fe40003f26070 */
        /* <DEDUP_REMOVED lines=22> */
[----:B------:R-:W-:-:S07]  /*a130*/  IMAD.MOV.U32 R2, RZ, RZ, R9 ;  /* 0x000000ffff027224 */ /* 0x000fce00078e0009 */
.L_x_2968:
        /* <DEDUP_REMOVED lines=10> */
[----:B0-----:R-:W-:-:S06]  /*a1e0*/  IADD3 R3, R9, 0xffffffe, RZ ;  /* 0x0ffffffe09037810 */ /* 0x001fcc0007ffe0ff */
[----:B------:R-:W0:Y:S02]  /*a1f0*/  F2I.FTZ.U32.TRUNC.NTZ R3, R3 ;  /* 0x0000000300037305 */ /* 0x000e24000021f000 */
[----:B0-----:R-:W-:Y:S01]  /*a200*/  IMAD.MOV R11, RZ, RZ, -R3 ;  /* 0x000000ffff0b7224 */ /* 0x001fe200078e0a03 */
[----:B------:R-:W-:Y:S06]  /*a210*/  @!P0 BRA `(.L_x_2973) ;  /* 0x0000000000088947 */ /* 0x000fec0003800000 */
[----:B------:R-:W-:-:S05]  /*a220*/  VIADD R9, R5, 0xffffffff ;  /* 0xffffffff05097836 */ /* 0x000fca0000000000 */
[----:B------:R0:W1:Y:S02]  /*a230*/  SHFL.IDX PT, R16, R2, R9, 0x1f ;  /* 0x00001f0902107589 */ /* 0x00006400000e0000 */
.L_x_2973:
[----:B-1----:R-:W-:Y:S02]  /*a240*/  IMAD R16, R16, UR4, R7 ;  /* 0x0000000410107c24 */ /* 0x002fe4000f8e0207 */
[----:B------:R-:W-:Y:S02]  /*a250*/  IMAD R7, R11, R6, RZ ;  /* 0x000000060b077224 */ /* 0x000fe400078e02ff */
[----:B0-----:R-:W-:Y:S01]  /*a260*/  IMAD.MOV.U32 R2, RZ, RZ, RZ ;  /* 0x000000ffff027224 */ /* 0x001fe200078e00ff */
[----:B------:R-:W-:Y:S01]  /*a270*/  IADD3 R9, -R16, UR6, RZ ;  /* 0x0000000610097c10 */ /* 0x000fe2000fffe1ff */
[----:B------:R-:W-:Y:S02]  /*a280*/  IMAD.IADD R19, R5, 0x1, R19 ;  /* 0x0000000105137824 */ /* 0x000fe400078e0213 */
[----:B------:R-:W-:Y:S01]  /*a290*/  IMAD.HI.U32 R2, R3, R7, R2 ;  /* 0x0000000703027227 */ /* 0x000fe200078e0002 */
[----:B------:R-:W-:Y:S02]  /*a2a0*/  IABS R7, R0 ;  /* 0x0000000000077213 */ /* 0x000fe40000000000 */
[----:B------:R-:W-:-:S02]  /*a2b0*/  IABS R3, R9 ;  /* 0x0000000900037213 */ /* 0x000fc40000000000 */
[----:B------:R-:W-:-:S03]  /*a2c0*/  IADD3 R7, RZ, -R7, RZ ;  /* 0x80000007ff077210 */ /* 0x000fc60007ffe0ff */
        /* <DEDUP_REMOVED lines=12> */
[--C-:B------:R-:W-:Y:S02]  /*a390*/  IMAD.MOV R17, RZ, RZ, -R2.reuse ;  /* 0x000000ffff117224 */ /* 0x100fe400078e0a02 */
[----:B------:R-:W-:Y:S02]  /*a3a0*/  IMAD.MOV.U32 R18, RZ, RZ, R2 ;  /* 0x000000ffff127224 */ /* 0x000fe400078e0002 */
[----:B------:R-:W-:Y:S01]  /*a3b0*/  IMAD R17, R0, R17, R9 ;  /* 0x0000001100117224 */ /* 0x000fe200078e0209 */
[----:B------:R-:W-:Y:S06]  /*a3c0*/  BRA `(.L_x_2974) ;  /* 0x00000000000c7947 */ /* 0x000fec0003800000 */
.L_x_2969:
[----:B------:R-:W-:Y:S01]  /*a3d0*/  MOV R17, RZ ;  /* 0x000000ff00117202 */ /* 0x000fe20000000f00 */
[----:B------:R-:W-:Y:S02]  /*a3e0*/  IMAD.U32 R16, RZ, RZ, UR6 ;  /* 0x00000006ff107e24 */ /* 0x000fe4000f8e00ff */
[----:B------:R-:W-:-:S07]  /*a3f0*/  IMAD.MOV.U32 R18, RZ, RZ, RZ ;  /* 0x000000ffff127224 */ /* 0x000fce00078e00ff */
.L_x_2974:
        /* <DEDUP_REMOVED lines=14> */
[----:B0-----:R-:W-:Y:S01]  /*a4e0*/  MOV R0, 0x1 ;  /* 0x0000000100007802 */ /* 0x001fe20000000f00 */
[----:B------:R0:W-:Y:S01]  /*a4f0*/  STL [R1], RZ ;  /* 0x000000ff01007387 */ /* 0x0001e20000100800 */
[----:B------:R-:W-:Y:S01]  /*a500*/  ULDC UR37, c[0x0][0xc] ;  /* 0x0000030000257ab9 */ /* 0x000fe20000000800 */
[----:B------:R-:W-:Y:S02]  /*a510*/  ULDC.64 UR40, c[0x0][0x198] ;  /* 0x0000660000287ab9 */ /* 0x000fe40000000a00 */
[----:B------:R0:W-:Y:S04]  /*a520*/  STL [R1+0x4], R0 ;  /* 0x0000040001007387 */ /* 0x0001e80000100800 */
[----:B------:R0:W-:Y:S02]  /*a530*/  STL [R1+0x24], RZ ;  /* 0x000024ff01007387 */ /* 0x0001e40000100800 */
.L_x_3038:
[----:B-12---:R-:W1:Y:S02]  /*a540*/  LDC.64 R2, c[0x0][0xc60] ;  /* 0x00031800ff027b82 */ /* 0x006e640000000a00 */
[----:B-1----:R-:W-:-:S05]  /*a550*/  IMAD.WIDE R2, R19, 0x4, R2 ;  /* 0x0000000413027825 */ /* 0x002fca00078e0202 */
[----:B------:R-:W2:Y:S01]  /*a560*/  LDG.E R5, desc[UR38][R2.64] ;  /* 0x0000002602057981 */ /* 0x000ea2000c1e1900 */
[----:B------:R-:W-:Y:S05]  /*a570*/  YIELD ;  /* 0x0000000000007946 */ /* 0x000fea0003800000 */
[----:B------:R-:W-:Y:S01]  /*a580*/  ULDC.64 UR4, c[0x0][0xa28] ;  /* 0x00028a0000047ab9 */ /* 0x000fe20000000a00 */
[----:B0-----:R-:W-:Y:S01]  /*a590*/  IMAD.MOV.U32 R0, RZ, RZ, RZ ;  /* 0x000000ffff007224 */ /* 0x001fe200078e00ff */
[----:B------:R-:W-:-:S04]  /*a5a0*/  ISETP.NE.U32.AND P0, PT, RZ, UR4, PT ;  /* 0x00000004ff007c0c */ /* 0x000fc8000bf05070 */
[----:B------:R-:W-:Y:S01]  /*a5b0*/  ISETP.NE.AND.EX P0, PT, RZ, UR5, PT, P0 ;  /* 0x00000005ff007c0c */ /* 0x000fe2000bf05300 */
[----:B------:R-:W-:Y:S01]  /*a5c0*/  IMAD.MOV.U32 R6, RZ, RZ, RZ ;  /* 0x000000ffff067224 */ /* 0x000fe200078e00ff */
[----:B--2---:R-:W-:Y:S01]  /*a5d0*/  SHF.R.S32.HI R4, RZ, 0x1f, R5 ;  /* 0x0000001fff047819 */ /* 0x004fe20000011405 */
[----:B------:R-:W-:-:S10]  /*a5e0*/  IMAD.SHL.U32 R7, R5, 0x4, RZ ;  /* 0x0000000405077824 */ /* 0x000fd400078e00ff */
[C---:B------:R-:W-:Y:S01]  /*a5f0*/  @P0 LEA R2, P1, R5.reuse, UR4, 0x2 ;  /* 0x0000000405020c11 */ /* 0x040fe2000f8210ff */
[----:B------:R-:W-:Y:S03]  /*a600*/  STL [R1+0x10], R5 ;  /* 0x0000100501007387 */ /* 0x000fe60000100800 */
        /* <DEDUP_REMOVED lines=9> */
[----:B------:R-:W-:-:S04]  /*a6a0*/  ISETP.NE.U32.AND P0, PT, RZ, UR4, PT ;  /* 0x00000004ff007c0c */ /* 0x000fc8000bf05070 */
[----:B------:R-:W-:Y:S01]  /*a6b0*/  ISETP.NE.AND.EX P0, PT, RZ, UR5, PT, P0 ;  /* 0x00000005ff007c0c */ /* 0x000fe2000bf05300 */
[----:B--2---:R0:W-:Y:S04]  /*a6c0*/  STL [R1+0x2c], R6 ;  /* 0x00002c0601007387 */ /* 0x0041e80000100800 */
[----:B------:R1:W-:Y:S01]  /*a6d0*/  STL [R1+0x18], R7 ;  /* 0x0000180701007387 */ /* 0x0003e20000100800 */
[----:B0-----:R-:W-:-:S07]  /*a6e0*/  SHF.L.U64.HI R6, R5, 0x2, R4 ;  /* 0x0000000205067819 */ /* 0x001fce0000010204 */
[C---:B------:R-:W-:Y:S01]  /*a6f0*/  @P0 IADD3 R4, P1, R7.reuse, UR4, RZ ;  /* 0x0000000407040c10 */ /* 0x040fe2000ff3e0ff */
[----:B------:R0:W-:Y:S03]  /*a700*/  STL [R1+0x1c], R6 ;  /* 0x00001c0601007387 */ /* 0x0001e60000100800 */
[C---:B------:R-:W-:Y:S01]  /*a710*/  @P0 IADD3.X R5, R6.reuse, UR5, RZ, P1, !PT ;  /* 0x0000000506050c10 */ /* 0x040fe20008ffe4ff */
[----:B------:R-:W-:Y:S02]  /*a720*/  ULDC.64 UR4, c[0x0][0xa08] ;  /* 0x0002820000047ab9 */ /* 0x000fe40000000a00 */
[----:B------:R-:W-:Y:S02]  /*a730*/  IADD3 R2, P1, R7, UR4, RZ ;  /* 0x0000000407027c10 */ /* 0x000fe4000ff3e0ff */
[----:B-1----:R-:W-:Y:S02]  /*a740*/  MOV R7, RZ ;  /* 0x000000ff00077202 */ /* 0x002fe40000000f00 */
[----:B------:R-:W-:-:S02]  /*a750*/  IADD3.X R3, R6, UR5, RZ, P1, !PT ;  /* 0x0000000506037c10 */ /* 0x000fc40008ffe4ff */
        /* <DEDUP_REMOVED lines=14> */
[----:B-1----:R-:W2:Y:S04]  /*a840*/  LDG.E R5, desc[UR38][R2.64] ;  /* 0x0000002602057981 */ /* 0x002ea8000c1e1900 */
[----:B-----5:R-:W2:Y:S02]  /*a850*/  LDG.E R6, desc[UR38][R2.64+0x4] ;  /* 0x0000042602067981 */ /* 0x020ea4000c1e1900 */
[----:B--2---:R-:W-:-:S07]  /*a860*/  IMAD.IADD R6, R6, 0x1, -R5 ;  /* 0x0000000106067824 */ /* 0x004fce00078e0a05 */
.L_x_2976:
[----:B-1---5:R-:W-:Y:S01]  /*a870*/  IADD3 R2, -R0, R6, RZ ;  /* 0x0000000600027210 */ /* 0x022fe20007ffe1ff */
[----:B------:R-:W-:Y:S01]  /*a880*/  IMAD.IADD R3, R7, 0x1, R0 ;  /* 0x0000000107037824 */ /* 0x000fe200078e0200 */
[----:B------:R-:W-:Y:S02]  /*a890*/  BSSY B6, `(.L_x_2977) ;  /* 0x0000305000067945 */ /* 0x000fe40003800000 */
[C---:B------:R-:W-:Y:S01]  /*a8a0*/  ISETP.GT.AND P0, PT, R2.reuse, RZ, PT ;  /* 0x000000ff0200720c */ /* 0x040fe20003f04270 */
[----:B------:R-:W-:Y:S01]  /*a8b0*/  VIADD R0, R2, 0x3f ;  /* 0x0000003f02007836 */ /* 0x000fe20000000000 */
[----:B------:R-:W-:Y:S04]  /*a8c0*/  STL [R1+0x20], R2 ;  /* 0x0000200201007387 */ /* 0x000fe80000100800 */
        /* <DEDUP_REMOVED lines=13> */
[----:B0-----:R-:W1:Y:S08]  /*a9a0*/  FLO.U32 R0, UR4 ;  /* 0x0000000400007d00 */ /* 0x001e7000080e0000 */
        /* <DEDUP_REMOVED lines=9> */
.L_x_2978:
[----:B------:R-:W1:Y:S01]  /*aa40*/  S2R R3, SR_CgaCtaId ;  /* 0x0000000000037919 */ /* 0x000e620000008800 */
[----:B0-----:R-:W-:-:S04]  /*aa50*/  MOV R0, 0x400 ;  /* 0x0000040000007802 */ /* 0x001fc80000000f00 */
[----:B-1----:R-:W-:-:S05]  /*aa60*/  LEA R2, R3, R0, 0x18 ;  /* 0x0000000003027211 */ /* 0x002fca00078ec0ff */
[----:B------:R0:W-:Y:S01]  /*aa70*/  STL [R1+0xc], R2 ;  /* 0x00000c0201007387 */ /* 0x0001e20000100800 */
[----:B------:R-:W-:-:S05]  /*aa80*/  VIADD R0, R2, 0x22400 ;  /* 0x0002240002007836 */ /* 0x000fca0000000000 */
[----:B------:R-:W-:-:S13]  /*aa90*/  LOP3.LUT P0, RZ, R0, 0x3ff, RZ, 0xc0, !PT ;  /* 0x000003ff00ff7812 */ /* 0x000fda000780c0ff */
[----:B0-----:R-:W-:Y:S05]  /*aaa0*/  @!P0 BRA `(.L_x_2980) ;  /* 0x0000000000408947 */ /* 0x001fea0003800000 */
        /* <DEDUP_REMOVED lines=16> */
.L_x_2980:
        /* <DEDUP_REMOVED lines=20> */
.L_x_2982:
        /* <DEDUP_REMOVED lines=8> */
[----:B------:R-:W-:Y:S01]  /*ad70*/  MOV R8, 0x70 ;  /* 0x0000007000087802 */ /* 0x000fe20000000f00 */
[----:B------:R-:W-:Y:S02]  /*ad80*/  IMAD.U32 R7, RZ, RZ, UR9 ;  /* 0x00000009ff077e24 */ /* 0x000fe4000f8e00ff */
[----:B------:R-:W-:-:S02]  /*ad90*/  IMAD.U32 R10, RZ, RZ, UR4 ;  /* 0x00000004ff0a7e24 */ /* 0x000fc4000f8e00ff */
[----:B------:R-:W-:Y:S02]  /*ada0*/  IMAD.U32 R11, RZ, RZ, UR5 ;  /* 0x00000005ff0b7e24 */ /* 0x000fe4000f8e00ff */
[----:B------:R-:W-:Y:S02]  /*adb0*/  IMAD.MOV.U32 R12, RZ, RZ, 0x1 ;  /* 0x00000001ff0c7424 */ /* 0x000fe400078e00ff */
[----:B------:R-:W-:-:S07]  /*adc0*/  IMAD.MOV.U32 R13, RZ, RZ, RZ ;  /* 0x000000ffff0d7224 */ /* 0x000fce00078e00ff */
[----:B------:R-:W-:-:S07]  /*add0*/  LEPC R20, `(.L_x_2981) ;  /* 0x000000001014794e */ /* 0x000fce0000000000 */
[----:B0-----:R-:W-:Y:S05]  /*ade0*/  CALL.ABS.NOINC R2 ;  /* 0x0000000002007343 */ /* 0x001fea0003c00000 */
.L_x_2981:
[----:B------:R-:W2:Y:S01]  /*adf0*/  LDL.LU R2, [R1+0x18] ;  /* 0x0000180001027983 */ /* 0x000ea20000300800 */
[----:B------:R-:W-:-:S03]  /*ae00*/  ULDC.64 UR4, c[0x0][0x9f8] ;  /* 0x00027e0000047ab9 */ /* 0x000fc60000000a00 */
[----:B------:R-:W3:Y:S04]  /*ae10*/  LDL.LU R0, [R1+0x1c] ;  /* 0x00001c0001007983 */ /* 0x000ee80000300800 */
[----:B------:R-:W4:Y:S04]  /*ae20*/  LDL.LU R4, [R1+0x2c] ;  /* 0x00002c0001047983 */ /* 0x000f280000300800 */
[----:B------:R-:W4:Y:S01]  /*ae30*/  LDL.LU R7, [R1+0x10] ;  /* 0x0000100001077983 */ /* 0x000f220000300800 */
[----:B------:R-:W-:-:S04]  /*ae40*/  ISETP.NE.U32.AND P0, PT, RZ, UR4, PT ;  /* 0x00000004ff007c0c */ /* 0x000fc8000bf05070 */
        /* <DEDUP_REMOVED lines=11> */
[----:B----4-:R-:W-:Y:S02]  /*af00*/  LEA R17, R17, R4, 0x6 ;  /* 0x0000000411117211 */ /* 0x010fe400078e30ff */
        /* <DEDUP_REMOVED lines=13> */
.L_x_2983:
        /* <DEDUP_REMOVED lines=17> */
.L_x_3055:
[----:B------:R-:W2:Y:S01]  /*b0f0*/  LDL R8, [R1+0x14] ;  /* 0x0000140001087983 */ /* 0x000ea20000100800 */
[----:B------:R-:W-:Y:S01]  /*b100*/  UMOV UR4, 0xffffffff ;  /* 0xffffffff00047882 */ /* 0x000fe20000000000 */
[----:B------:R-:W-:Y:S01]  /*b110*/  SHF.R.S32.HI R5, RZ, 0x1f, R0 ;  /* 0x0000001fff057819 */ /* 0x000fe20000011400 */
[----:B--2---:R-:W-:Y:S01]  /*b120*/  VIADD R9, R8, 0xffffffff ;  /* 0xffffffff08097836 */ /* 0x004fe20000000000 */
[----:B------:R-:W-:Y:S06]  /*b130*/  BRA.DIV UR4, `(.L_x_2985) ;  /* 0x0000003a04247947 */ /* 0x000fec000b800000 */
[----:B------:R-:W-:-:S13]  /*b140*/  ELECT P6, URZ, PT ;  /* 0x00000000003f782f */ /* 0x000fda00038c0000 */
.L_x_3058:
        /* <DEDUP_REMOVED lines=12> */
[----:B------:R-:W-:Y:S01]  /*b210*/  IADD3 R8, -R7, RZ, RZ ;  /* 0x000000ff07087210 */ /* 0x000fe20007ffe1ff */
[----:B------:R-:W-:-:S04]  /*b220*/  IMAD.MOV.U32 R10, RZ, RZ, R7 ;  /* 0x000000ffff0a7224 */ /* 0x000fc800078e0007 */
[----:B------:R-:W-:Y:S02]  /*b230*/  IMAD R11, R12, R8, R9 ;  /* 0x000000080c0b7224 */ /* 0x000fe400078e0209 */
[----:B------:R-:W-:-:S03]  /*b240*/  IMAD R8, R5, UR4, RZ ;  /* 0x0000000405087c24 */ /* 0x000fc6000f8e02ff */
[----:B------:R0:W-:Y:S01]  /*b250*/  STL [R1+0x28], R11 ;  /* 0x0000280b01007387 */ /* 0x0001e20000100800 */
[----:B------:R-:W-:Y:S01]  /*b260*/  IMAD R8, R0, UR5, R8 ;  /* 0x0000000500087c24 */ /* 0x000fe2000f8e0208 */
[----:B0-----:R-:W-:-:S03]  /*b270*/  SHF.R.S32.HI R11, RZ, 0x1f, R7 ;  /* 0x0000001fff0b7819 */ /* 0x001fc60000011407 */
[----:B------:R-:W-:-:S04]  /*b280*/  IMAD.WIDE.U32 R10, R0, UR4, R10 ;  /* 0x00000004000a7c25 */ /* 0x000fc8000f8e000a */
[----:B------:R-:W-:Y:S01]  /*b290*/  IMAD.IADD R7, R11, 0x1, R8 ;  /* 0x000000010b077824 */ /* 0x000fe200078e0208 */
[----:B------:R-:W-:-:S04]  /*b2a0*/  LEA R12, P0, R10, R2, 0x2 ;  /* 0x000000020a0c7211 */ /* 0x000fc800078010ff */
[----:B------:R-:W-:-:S05]  /*b2b0*/  LEA.HI.X R13, R10, R3, R7, 0x2, P0 ;  /* 0x000000030a0d7211 */ /* 0x000fca00000f1407 */
[----:B------:R0:W5:Y:S04]  /*b2c0*/  LDG.E R7, desc[UR38][R12.64] ;  /* 0x000000260c077981 */ /* 0x000168000c1e1900 */
.L_x_2987:
[----:B------:R-:W2:Y:S01]  /*b2d0*/  LDL R8, [R1] ;  /* 0x0000000001087983 */ /* 0x000ea20000100800 */
[----:B------:R-:W-:-:S03]  /*b2e0*/  MOV R11, 0x400 ;  /* 0x00000400000b7802 */ /* 0x000fc60000000f00 */
[----:B------:R-:W3:Y:S01]  /*b2f0*/  LDL R10, [R1+0x4] ;  /* 0x00000400010a7983 */ /* 0x000ee20000100800 */
[----:B0-----:R-:W0:Y:S02]  /*b300*/  S2R R12, SR_CgaCtaId ;  /* 0x00000000000c7919 */ /* 0x001e240000008800 */
[----:B0-----:R-:W-:-:S05]  /*b310*/  LEA R11, R12, R11, 0x18 ;  /* 0x0000000b0c0b7211 */ /* 0x001fca00078ec0ff */
[----:B--2---:R-:W-:Y:S01]  /*b320*/  IMAD R8, R8, 0x8, R11 ;  /* 0x0000000808087824 */ /* 0x004fe200078e020b */
[----:B---3--:R-:W-:-:S04]  /*b330*/  SHF.L.U32 R10, R10, 0x1f, RZ ;  /* 0x0000001f0a0a7819 */ /* 0x008fc800000006ff */
[----:B------:R-:W0:Y:S02]  /*b340*/  SYNCS.PHASECHK.TRANS64.TRYWAIT P0, [R8+URZ+0x28c40], R10 ;  /* 0x028c400a080075a7 */ /* 0x000e24000800017f */
[----:B0-----:R-:W-:Y:S05]  /*b350*/  @!P0 BRA `(.L_x_2988) ;  /* 0x0000003400bc8947 */ /* 0x001fea0003800000 */
.L_x_3059:
        /* <DEDUP_REMOVED lines=11> */
.L_x_2989:
[----:B------:R-:W2:Y:S04]  /*b410*/  LDL R11, [R1] ;  /* 0x00000000010b7983 */ /* 0x000ea80000100800 */
[----:B------:R-:W3:Y:S04]  /*b420*/  LDL R14, [R1+0x28] ;  /* 0x00002800010e7983 */ /* 0x000ee80000100800 */
[----:B0-----:R-:W4:Y:S01]  /*b430*/  LDL R10, [R1+0x8] ;  /* 0x00000800010a7983 */ /* 0x001f220000100800 */
[----:B------:R-:W0:Y:S01]  /*b440*/  S2R R13, SR_CgaCtaId ;  /* 0x00000000000d7919 */ /* 0x000e220000008800 */
[----:B------:R-:W-:-:S02]  /*b450*/  MOV R12, 0x400 ;  /* 0x00000400000c7802 */ /* 0x000fc40000000f00 */
[----:B------:R-:W-:Y:S01]  /*b460*/  R2UR UR9, R8 ;  /* 0x00000000080972ca */ /* 0x000fe200000e0000 */
[----:B------:R-:W-:Y:S01]  /*b470*/  UIADD3 UR6, UP0, UR40, 0x370, URZ ;  /* 0x0000037028067890 */ /* 0x000fe2000ff1e03f */
[----:B------:R-:W-:Y:S02]  /*b480*/  R2UR UR12, R4 ;  /* 0x00000000040c72ca */ /* 0x000fe400000e0000 */
[----:B-----5:R-:W-:Y:S01]  /*b490*/  R2UR UR13, R7 ;  /* 0x00000000070d72ca */ /* 0x020fe200000e0000 */
[----:B------:R-:W-:Y:S01]  /*b4a0*/  UIADD3.X UR7, URZ, UR41, URZ, UP0, !UPT ;  /* 0x000000293f077290 */ /* 0x000fe200087fe43f */
[----:B0-----:R-:W-:-:S07]  /*b4b0*/  LEA R12, R13, R12, 0x18 ;  /* 0x0000000c0d0c7211 */ /* 0x001fce00078ec0ff */
[----:B------:R-:W-:Y:S01]  /*b4c0*/  UIADD3 UR9, UR9, 0x28c30, URZ ;  /* 0x00028c3009097890 */ /* 0x000fe2000fffe03f */
[----:B------:R-:W-:Y:S01]  /*b4d0*/  UMOV UR5, 0x14f00000 ;  /* 0x14f0000000057882 */ /* 0x000fe20000000000 */
[----:B------:R-:W-:Y:S01]  /*b4e0*/  UMOV UR10, URZ ;  /* 0x0000003f000a7c82 */ /* 0x000fe20008000000 */
[----:B--2---:R-:W-:Y:S01]  /*b4f0*/  IMAD R8, R11, 0x2000, R12 ;  /* 0x000020000b087824 */ /* 0x004fe200078e020c */
[----:B---3--:R-:W-:-:S04]  /*b500*/  R2UR UR11, R14 ;  /* 0x000000000e0b72ca */ /* 0x008fc800000e0000 */
[----:B------:R-:W-:Y:S02]  /*b510*/  R2UR UR8, R8 ;  /* 0x00000000080872ca */ /* 0x000fe400000e0000 */
[----:B----4-:R-:W-:-:S11]  /*b520*/  R2UR UR4, R10 ;  /* 0x000000000a0472ca */ /* 0x010fd600000e0000 */
[----:B------:R-:W-:Y:S02]  /*b530*/  UIADD3 UR8, UR8, 0x22400, URZ ;  /* 0x0002240008087890 */ /* 0x000fe4000fffe03f */
[----:B------:R-:W-:-:S03]  /*b540*/  ULEA UR11, UR11, UR4, 0x6 ;  /* 0x000000040b0b7291 */ /* 0x000fc6000f8e303f */
[----:B------:R-:W-:-:S06]  /*b550*/  UMOV UR4, 0x0 ;  /* 0x0000000000047882 */ /* 0x000fcc0000000000 */
[----:B------:R0:W-:Y:S02]  /*b560*/  UTMALDG.4D [UR8], [UR6], desc[UR4] ;  /* 0x00000408060075b4 */ /* 0x0001e40008019000 */
[----:B0-----:R-:W-:Y:S01]  /*b570*/  NOP ;  /* 0x0000000000007918 */ /* 0x001fe20000000000 */
.L_x_2986:
        /* <DEDUP_REMOVED lines=9> */
[----:B------:R-:W-:Y:S01]  /*b610*/  @P0 R2UR UR11, R17 ;  /* 0x00000000110b02ca */ /* 0x000fe200000e0000 */
[----:B------:R-:W-:Y:S01]  /*b620*/  UIADD3.X UR5, URZ, UR41, URZ, UP0, !UPT ;  /* 0x000000293f057290 */ /* 0x000fe200087fe43f */
[----:B------:R-:W-:Y:S01]  /*b630*/  BSSY B0, `(.L_x_2990) ;  /* 0x0000013000007945 */ /* 0x000fe20003800000 */
[----:B------:R-:W-:Y:S01]  /*b640*/  UMOV UR7, 0x12f00000 ;  /* 0x12f0000000077882 */ /* 0x000fe20000000000 */
[----:B------:R-:W-:Y:S01]  /*b650*/  UMOV UR10, URZ ;  /* 0x0000003f000a7c82 */ /* 0x000fe20008000000 */
[----:B------:R-:W-:Y:S01]  /*b660*/  @P0 IMAD.MOV.U32 R8, RZ, RZ, 0x2000 ;  /* 0x00002000ff080424 */ /* 0x000fe200078e00ff */
[----:B0-----:R-:W-:Y:S01]  /*b670*/  LEA R10, R11, R10, 0x18 ;  /* 0x0000000a0b0a7211 */ /* 0x001fe200078ec0ff */
[----:B------:R-:W-:Y:S03]  /*b680*/  BAR.SYNC.DEFER_BLOCKING 0x8, 0xa0 ;  /* 0x0202800000007b1d */ /* 0x000fe60000010000 */
[----:B------:R-:W-:-:S13]  /*b690*/  R2UR UR9, R10 ;  /* 0x000000000a0972ca */ /* 0x000fda00000e0000 */
[----:B------:R-:W-:Y:S02]  /*b6a0*/  UIADD3 UR8, UR9, 0x20400, URZ ;  /* 0x0002040009087890 */ /* 0x000fe4000fffe03f */
[----:B------:R-:W-:Y:S01]  /*b6b0*/  UIADD3 UR9, UR9, 0x28c00, URZ ;  /* 0x00028c0009097890 */ /* 0x000fe2000fffe03f */
[----:B------:R0:W-:Y:S08]  /*b6c0*/  @P0 SYNCS.ARRIVE.TRANS64 RZ, [R10+URZ+0x28c00], R8 ;  /* 0x028c00080aff09a7 */ /* 0x0001f0000800003f */
        /* <DEDUP_REMOVED lines=9> */
.L_x_3060:
[----:B------:R-:W-:Y:S05]  /*b760*/  BSYNC B0 ;  /* 0x0000000000007941 */ /* 0x000fea0003800000 */
.L_x_2990:
[----:B------:R-:W-:Y:S04]  /*b770*/  BSSY B0, `(.L_x_2992) ;  /* 0x0000050000007945 */ /* 0x000fe80003800000 */
[----:B------:R-:W-:Y:S05]  /*b780*/  @!P6 BRA `(.L_x_2993) ;  /* 0x000000040038e947 */ /* 0x000fea0003800000 */
[----:B0-----:R-:W2:Y:S01]  /*b790*/  LDL R8, [R1] ;  /* 0x0000000001087983 */ /* 0x001ea20000100800 */
[----:B------:R-:W-:-:S03]  /*b7a0*/  MOV R11, 0x400 ;  /* 0x00000400000b7802 */ /* 0x000fc60000000f00 */
[----:B------:R-:W3:Y:S01]  /*b7b0*/  LDL R10, [R1+0x4] ;  /* 0x00000400010a7983 */ /* 0x000ee20000100800 */
[----:B------:R-:W0:Y:S02]  /*b7c0*/  S2R R12, SR_CgaCtaId ;  /* 0x00000000000c7919 */ /* 0x000e240000008800 */
[----:B0-----:R-:W-:-:S05]  /*b7d0*/  LEA R11, R12, R11, 0x18 ;  /* 0x0000000b0c0b7211 */ /* 0x001fca00078ec0ff */
[----:B--2---:R-:W-:Y:S01]  /*b7e0*/  IMAD R8, R8, 0x8, R11 ;  /* 0x0000000808087824 */ /* 0x004fe200078e020b */
[----:B---3--:R-:W-:-:S04]  /*b7f0*/  SHF.L.U32 R6, R10, 0x1f, RZ ;  /* 0x0000001f0a067819 */ /* 0x008fc800000006ff */
[----:B------:R-:W0:Y:S02]  /*b800*/  SYNCS.PHASECHK.TRANS64.TRYWAIT P0, [R8+URZ+0x28c60], R6 ;  /* 0x028c6006080075a7 */ /* 0x000e24000800017f */
[----:B0-----:R-:W-:Y:S05]  /*b810*/  @!P0 BRA `(.L_x_2994) ;  /* 0x0000003000c08947 */ /* 0x001fea0003800000 */
.L_x_3061:
        /* <DEDUP_REMOVED lines=11> */
.L_x_2995:
[----:B0-----:R-:W2:Y:S04]  /*b8d0*/  LDL R6, [R1] ;  /* 0x0000000001067983 */ /* 0x001ea80000100800 */
[----:B------:R-:W3:Y:S04]  /*b8e0*/  LDL R13, [R1+0x28] ;  /* 0x00002800010d7983 */ /* 0x000ee80000100800 */
[----:B------:R-:W4:Y:S01]  /*b8f0*/  LDL R10, [R1+0x8] ;  /* 0x00000800010a7983 */ /* 0x000f220000100800 */
[----:B------:R-:W0:Y:S01]  /*b900*/  S2R R12, SR_CgaCtaId ;  /* 0x00000000000c7919 */ /* 0x000e220000008800 */
[----:B------:R-:W-:-:S02]  /*b910*/  MOV R11, 0x400 ;  /* 0x00000400000b7802 */ /* 0x000fc40000000f00 */
        /* <DEDUP_REMOVED lines=9> */
[----:B------:R-:W-:Y:S01]  /*b9b0*/  UMOV UR16, 0x40 ;  /* 0x0000004000107882 */ /* 0x000fe20000000000 */
[----:B------:R-:W-:Y:S01]  /*b9c0*/  UMOV UR18, 0x80 ;  /* 0x0000008000127882 */ /* 0x000fe20000000000 */
        /* <DEDUP_REMOVED lines=11> */
[----:B------:R-:W-:Y:S02]  /*ba80*/  UIADD3 UR17, UR14, 0x4400, URZ ;  /* 0x000044000e117890 */ /* 0x000fe4000fffe03f */
[----:B------:R-:W-:-:S03]  /*ba90*/  UIADD3 UR19, UR14, 0x6400, URZ ;  /* 0x000064000e137890 */ /* 0x000fc6000fffe03f */
[----:B------:R0:W-:Y:S02]  /*baa0*/  UTMALDG.4D [UR8], [UR4], desc[UR6] ;  /* 0x00000608040075b4 */ /* 0x0001e40008019000 */
[----:B0-----:R-:W-:Y:S01]  /*bab0*/  UMOV UR8, UR15 ;  /* 0x0000000f00087c82 */ /* 0x001fe20008000000 */
[----:B------:R-:W-:Y:S01]  /*bac0*/  UMOV UR10, UR16 ;  /* 0x00000010000a7c82 */ /* 0x000fe20008000000 */
[----:B------:R-:W-:Y:S01]  /*bad0*/  UIADD3 UR15, UR14, 0x8400, URZ ;  /* 0x000084000e0f7890 */ /* 0x000fe2000fffe03f */
[----:B------:R0:W-:Y:S01]  /*bae0*/  UTMALDG.4D [UR8], [UR4], desc[UR6] ;  /* 0x00000608040075b4 */ /* 0x0001e20008019000 */
[----:B------:R-:W-:Y:S01]  /*baf0*/  UIADD3 UR16, UR14, 0xa400, URZ ;  /* 0x0000a4000e107890 */ /* 0x000fe2000fffe03f */
[----:B0-----:R-:W-:Y:S01]  /*bb00*/  UMOV UR8, UR17 ;  /* 0x0000001100087c82 */ /* 0x001fe20008000000 */
[----:B------:R-:W-:Y:S02]  /*bb10*/  UMOV UR10, UR18 ;  /* 0x00000012000a7c82 */ /* 0x000fe40008000000 */
[----:B------:R0:W-:Y:S01]  /*bb20*/  UTMALDG.4D [UR8], [UR4], desc[UR6] ;  /* 0x00000608040075b4 */ /* 0x0001e20008019000 */
[----:B------:R-:W-:Y:S01]  /*bb30*/  UIADD3 UR17, UR14, 0xc400, URZ ;  /* 0x0000c4000e117890 */ /* 0x000fe2000fffe03f */
[----:B0-----:R-:W-:Y:S01]  /*bb40*/  UMOV UR8, UR19 ;  /* 0x0000001300087c82 */ /* 0x001fe20008000000 */
[----:B------:R-:W-:-:S02]  /*bb50*/  UMOV UR10, UR20 ;  /* 0x00000014000a7c82 */ /* 0x000fc40008000000 */
[----:B------:R0:W-:Y:S02]  /*bb60*/  UTMALDG.4D [UR8], [UR4], desc[UR6] ;  /* 0x00000608040075b4 */ /* 0x0001e40008019000 */
[----:B0-----:R-:W-:Y:S01]  /*bb70*/  UMOV UR8, UR15 ;  /* 0x0000000f00087c82 */ /* 0x001fe20008000000 */
[----:B------:R-:W-:Y:S01]  /*bb80*/  UMOV UR10, UR21 ;  /* 0x00000015000a7c82 */ /* 0x000fe20008000000 */
[----:B------:R-:W-:Y:S01]  /*bb90*/  UIADD3 UR15, UR14, 0xe400, URZ ;  /* 0x0000e4000e0f7890 */ /* 0x000fe2000fffe03f */
[----:B------:R0:W-:Y:S02]  /*bba0*/  UTMALDG.4D [UR8], [UR4], desc[UR6] ;  /* 0x00000608040075b4 */ /* 0x0001e40008019000 */
[----:B------:R-:W-:Y:S01]  /*bbb0*/  UMOV UR14, 0x180 ;  /* 0x00000180000e7882 */ /* 0x000fe20000000000 */
[----:B0-----:R-:W-:Y:S01]  /*bbc0*/  UMOV UR8, UR16 ;  /* 0x0000001000087c82 */ /* 0x001fe20008000000 */
[----:B------:R-:W-:Y:S02]  /*bbd0*/  UMOV UR10, UR22 ;  /* 0x00000016000a7c82 */ /* 0x000fe40008000000 */
[----:B------:R0:W-:Y:S02]  /*bbe0*/  UTMALDG.4D [UR8], [UR4], desc[UR6] ;  /* 0x00000608040075b4 */ /* 0x0001e40008019000 */
[----:B0-----:R-:W-:Y:S01]  /*bbf0*/  UMOV UR8, UR17 ;  /* 0x0000001100087c82 */ /* 0x001fe20008000000 */
[----:B------:R-:W-:Y:S01]  /*bc00*/  UMOV UR10, UR14 ;  /* 0x0000000e000a7c82 */ /* 0x000fe20008000000 */
[----:B------:R-:W-:Y:S01]  /*bc10*/  UMOV UR14, 0x1c0 ;  /* 0x000001c0000e7882 */ /* 0x000fe20000000000 */
[----:B------:R0:W-:Y:S02]  /*bc20*/  UTMALDG.4D [UR8], [UR4], desc[UR6] ;  /* 0x00000608040075b4 */ /* 0x0001e40008019000 */
[----:B0-----:R-:W-:Y:S01]  /*bc30*/  UMOV UR8, UR15 ;  /* 0x0000000f00087c82 */ /* 0x001fe20008000000 */
[----:B------:R-:W-:-:S02]  /*bc40*/  UMOV UR10, UR14 ;  /* 0x0000000e000a7c82 */ /* 0x000fc40008000000 */
[----:B------:R1:W-:Y:S02]  /*bc50*/  UTMALDG.4D [UR8], [UR4], desc[UR6] ;  /* 0x00000608040075b4 */ /* 0x0003e40008019000 */
[----:B-1----:R-:W-:Y:S01]  /*bc60*/  NOP ;  /* 0x0000000000007918 */ /* 0x002fe20000000000 */
.L_x_2993:
[----:B------:R-:W-:Y:S05]  /*bc70*/  BSYNC B0 ;  /* 0x0000000000007941 */ /* 0x000fea0003800000 */
.L_x_2992:
        /* <DEDUP_REMOVED lines=9> */
[C---:B------:R-:W-:Y:S02]  /*bd10*/  IMAD.IADD R6, R8.reuse, 0x1, R11 ;  /* 0x0000000108067824 */ /* 0x040fe400078e020b */
[----:B------:R-:W-:-:S03]  /*bd20*/  VIADD R8, R8, 0xfffffffe ;  /* 0xfffffffe08087836 */ /* 0x000fc60000000000 */
[----:B------:R-:W-:-:S04]  /*bd30*/  LOP3.LUT R6, R6, 0x1, RZ, 0xc0, !PT ;  /* 0x0000000106067812 */ /* 0x000fc800078ec0ff */
[----:B------:R-:W-:-:S13]  /*bd40*/  ISETP.NE.U32.AND P0, PT, R6, 0x1, PT ;  /* 0x000000010600780c */ /* 0x000fda0003f05070 */
[----:B------:R-:W-:Y:S05]  /*bd50*/  @P0 BRA `(.L_x_2999) ;  /* 0x0000000800240947 */ /* 0x000fea0003800000 */
[----:B------:R-:W2:Y:S04]  /*bd60*/  LDL.LU R10, [R1] ;  /* 0x00000000010a7983 */ /* 0x000ea80000300800 */
[----:B------:R-:W3:Y:S01]  /*bd70*/  LDL.LU R14, [R1+0x4] ;  /* 0x00000400010e7983 */ /* 0x000ee20000300800 */
[----:B------:R-:W-:Y:S01]  /*bd80*/  BSSY B2, `(.L_x_3000) ;  /* 0x0000084000027945 */ /* 0x000fe20003800000 */
[----:B--2---:R-:W-:-:S04]  /*bd90*/  IADD3 R10, R10, 0x1, RZ ;  /* 0x000000010a0a7810 */ /* 0x004fc80007ffe0ff */
[----:B------:R-:W-:-:S04]  /*bda0*/  ISETP.NE.AND P0, PT, R10, 0x2, PT ;  /* 0x000000020a00780c */ /* 0x000fc80003f05270 */
[----:B------:R-:W-:Y:S02]  /*bdb0*/  SEL R6, RZ, 0x1, P0 ;  /* 0x00000001ff067807 */ /* 0x000fe40000000000 */
[----:B------:R-:W-:Y:S02]  /*bdc0*/  SEL R15, R10, RZ, P0 ;  /* 0x000000ff0a0f7207 */ /* 0x000fe40000000000 */
[----:B---3--:R-:W-:-:S05]  /*bdd0*/  LOP3.LUT R14, R14, R6, RZ, 0x3c, !PT ;  /* 0x000000060e0e7212 */ /* 0x008fca00078e3cff */
[----:B------:R0:W-:Y:S04]  /*bde0*/  STL [R1+0x4], R14 ;  /* 0x0000040e01007387 */ /* 0x0001e80000100800 */
[----:B------:R0:W-:Y:S01]  /*bdf0*/  STL [R1], R15 ;  /* 0x0000000f01007387 */ /* 0x0001e20000100800 */
[----:B------:R-:W-:Y:S05]  /*be00*/  @!P6 BRA `(.L_x_3001) ;  /* 0x0000000400ece947 */ /* 0x000fea0003800000 */
[----:B------:R-:W-:-:S04]  /*be10*/  ISETP.NE.U32.AND P0, PT, R2, RZ, PT ;  /* 0x000000ff0200720c */ /* 0x000fc80003f05070 */
[----:B------:R-:W-:-:S13]  /*be20*/  ISETP.NE.AND.EX P0, PT, R3, RZ, PT, P0 ;  /* 0x000000ff0300720c */ /* 0x000fda0003f05300 */
[----:B------:R-:W-:Y:S05]  /*be30*/  @!P0 BRA `(.L_x_3002) ;  /* 0x0000000000488947 */ /* 0x000fea0003800000 */
[----:B------:R-:W1:Y:S01]  /*be40*/  LDC R13, c[0x0][0x41c] ;  /* 0x00010700ff0d7b82 */ /* 0x000e620000000800 */
[----:B------:R-:W-:Y:S01]  /*be50*/  IMAD.MOV.U32 R10, RZ, RZ, R8 ;  /* 0x000000ffff0a7224 */ /* 0x000fe200078e0008 */
[----:B------:R-:W-:Y:S01]  /*be60*/  ULDC.64 UR4, c[0x0][0x408] ;  /* 0x0001020000047ab9 */ /* 0x000fe20000000a00 */
[----:B-1----:R-:W-:-:S13]  /*be70*/  ISETP.NE.AND P0, PT, R13, 0x1, PT ;  /* 0x000000010d00780c */ /* 0x002fda0003f05270 */
[----:B------:R-:W1:Y:S02]  /*be80*/  @P0 LDC.64 R6, c[0x0][0x420] ;  /* 0x00010800ff060b82 */ /* 0x000e640000000a00 */
[----:B-1----:R-:W-:-:S05]  /*be90*/  @P0 IMAD.HI.U32 R6, R8, R6, RZ ;  /* 0x0000000608060227 */ /* 0x002fca00078e00ff */
[----:B------:R-:W-:Y:S01]  /*bea0*/  @P0 SHF.R.U32.HI R10, RZ, R7, R6 ;  /* 0x00000007ff0a0219 */ /* 0x000fe20000011606 */
[----:B------:R-:W-:-:S03]  /*beb0*/  IMAD R6, R5, UR4, RZ ;  /* 0x0000000405067c24 */ /* 0x000fc6000f8e02ff */
[----:B------:R-:W-:Y:S01]  /*bec0*/  SHF.R.S32.HI R7, RZ, 0x1f, R10 ;  /* 0x0000001fff077819 */ /* 0x000fe2000001140a */
[----:B------:R-:W-:Y:S02]  /*bed0*/  IMAD R12, R0, UR5, R6 ;  /* 0x00000005000c7c24 */ /* 0x000fe4000f8e0206 */
[----:B------:R-:W-:-:S04]  /*bee0*/  IMAD.MOV.U32 R6, RZ, RZ, R10 ;  /* 0x000000ffff067224 */ /* 0x000fc800078e000a */
[----:B------:R-:W-:-:S04]  /*bef0*/  IMAD.WIDE.U32 R6, R0, UR4, R6 ;  /* 0x0000000400067c25 */ /* 0x000fc8000f8e0006 */
[----:B------:R-:W-:Y:S01]  /*bf00*/  IMAD.IADD R12, R12, 0x1, R7 ;  /* 0x000000010c0c7824 */ /* 0x000fe200078e0207 */
[----:B------:R-:W-:-:S04]  /*bf10*/  LEA R2, P0, R6, R2, 0x2 ;  /* 0x0000000206027211 */ /* 0x000fc800078010ff */
[----:B------:R-:W-:Y:S02]  /*bf20*/  LEA.HI.X R3, R6, R3, R12, 0x2, P0 ;  /* 0x0000000306037211 */ /* 0x000fe400000f140c */
[----:B------:R-:W-:-:S03]  /*bf30*/  IADD3 R6, -R10, RZ, RZ ;  /* 0x000000ff0a067210 */ /* 0x000fc60007ffe1ff */
[----:B------:R1:W5:Y:S02]  /*bf40*/  LDG.E R7, desc[UR38][R2.64] ;  /* 0x0000002602077981 */ /* 0x000364000c1e1900 */
[----:B------:R-:W-:-:S07]  /*bf50*/  IMAD R8, R13, R6, R8 ;  /* 0x000000060d087224 */ /* 0x000fce00078e0208 */
.L_x_3002:
[----:B-1----:R-:W1:Y:S01]  /*bf60*/  S2R R3, SR_CgaCtaId ;  /* 0x0000000000037919 */ /* 0x002e620000008800 */
[----:B------:R-:W-:Y:S02]  /*bf70*/  MOV R2, 0x400 ;  /* 0x0000040000027802 */ /* 0x000fe40000000f00 */
[----:B------:R-:W-:Y:S02]  /*bf80*/  SHF.L.U32 R6, R14, 0x1f, RZ ;  /* 0x0000001f0e067819 */ /* 0x000fe400000006ff */
[----:B-1----:R-:W-:-:S05]  /*bf90*/  LEA R2, R3, R2, 0x18 ;  /* 0x0000000203027211 */ /* 0x002fca00078ec0ff */
[----:B------:R-:W-:-:S04]  /*bfa0*/  IMAD R3, R15, 0x8, R2 ;  /* 0x000000080f037824 */ /* 0x000fc800078e0202 */
[----:B------:R-:W1:Y:S02]  /*bfb0*/  SYNCS.PHASECHK.TRANS64.TRYWAIT P0, [R3+URZ+0x28c40], R6 ;  /* 0x028c4006030075a7 */ /* 0x000e64000800017f */
[----:B-1----:R-:W-:Y:S05]  /*bfc0*/  @!P0 BRA `(.L_x_3003) ;  /* 0x0000002800e88947 */ /* 0x002fea0003800000 */
.L_x_3062:
[----:B------:R-:W2:Y:S02]  /*bfd0*/  S2R R2, SR_TID.X ;  /* 0x0000000000027919 */ /* 0x000ea40000002100 */
[----:B--2---:R-:W-:-:S04]  /*bfe0*/  LOP3.LUT R2, R2, 0x7f, RZ, 0xc0, !PT ;  /* 0x0000007f02027812 */ /* 0x004fc800078ec0ff */
[----:B------:R-:W-:-:S13]  /*bff0*/  ISETP.NE.AND P1, PT, R2, RZ, PT ;  /* 0x000000ff0200720c */ /* 0x000fda0003f25270 */
[----:B------:R-:W-:Y:S05]  /*c000*/  @P1 BRA `(.L_x_3004) ;  /* 0x00000000001c1947 */ /* 0x000fea0003800000 */
[----:B------:R-:W2:Y:S02]  /*c010*/  S2R R2, SR_TID.X ;  /* 0x0000000000027919 */ /* 0x000ea40000002100 */
[----:B--2---:R-:W-:-:S04]  /*c020*/  LOP3.LUT R2, R2, 0x1f, RZ, 0xc0, !PT ;  /* 0x0000001f02027812 */ /* 0x004fc800078ec0ff */
[----:B------:R-:W-:Y:S01]  /*c030*/  ISETP.NE.AND P0, PT, R2, RZ, PT ;  /* 0x000000ff0200720c */ /* 0x000fe20003f05270 */
[----:B------:R-:W-:-:S04]  /*c040*/  IMAD.MOV.U32 R2, RZ, RZ, 0x2000 ;  /* 0x00002000ff027424 */ /* 0x000fc800078e00ff */
[----:B------:R2:W-:Y:S08]  /*c050*/  SYNCS.ARRIVE.TRANS64 RZ, [R3+URZ+0x28c30], R2 ;  /* 0x028c300203ff79a7 */ /* 0x0005f0000800003f */
[----:B------:R-:W-:Y:S05]  /*c060*/  @!P0 BRA `(.L_x_3004) ;  /* 0x0000000000048947 */ /* 0x000fea0003800000 */
[----:B------:R-:W-:Y:S01]  /*c070*/  BPT.TRAP 0x1 ;  /* 0x000000040000795c */ /* 0x000fe20000300000 */
.L_x_3004:
[----:B--2---:R-:W2:Y:S01]  /*c080*/  LDL R2, [R1] ;  /* 0x0000000001027983 */ /* 0x004ea20000100800 */
[----:B------:R-:W-:-:S03]  /*c090*/  MOV R12, 0x400 ;  /* 0x00000400000c7802 */ /* 0x000fc60000000f00 */
[----:B------:R-:W3:Y:S01]  /*c0a0*/  LDL R10, [R1+0x8] ;  /* 0x00000800010a7983 */ /* 0x000ee20000100800 */
[----:B------:R-:W4:Y:S01]  /*c0b0*/  S2R R13, SR_CgaCtaId ;  /* 0x00000000000d7919 */ /* 0x000f220000008800 */
[----:B------:R-:W-:Y:S01]  /*c0c0*/  R2UR UR9, R3 ;  /* 0x00000000030972ca */ /* 0x000fe200000e0000 */
[----:B------:R-:W-:Y:S01]  /*c0d0*/  UIADD3 UR4, UP0, UR40, 0x370, URZ ;  /* 0x0000037028047890 */ /* 0x000fe2000ff1e03f */
[----:B------:R-:W-:Y:S02]  /*c0e0*/  R2UR UR12, R4 ;  /* 0x00000000040c72ca */ /* 0x000fe400000e0000 */
[----:B-----5:R-:W-:Y:S01]  /*c0f0*/  R2UR UR13, R7 ;  /* 0x00000000070d72ca */ /* 0x020fe200000e0000 */
[----:B------:R-:W-:Y:S01]  /*c100*/  UIADD3.X UR5, URZ, UR41, URZ, UP0, !UPT ;  /* 0x000000293f057290 */ /* 0x000fe200087fe43f */
[----:B----4-:R-:W-:-:S07]  /*c110*/  LEA R12, R13, R12, 0x18 ;  /* 0x0000000c0d0c7211 */ /* 0x010fce00078ec0ff */
[----:B------:R-:W-:Y:S01]  /*c120*/  UIADD3 UR9, UR9, 0x28c30, URZ ;  /* 0x00028c3009097890 */ /* 0x000fe2000fffe03f */
[----:B------:R-:W-:Y:S01]  /*c130*/  UMOV UR6, 0x0 ;  /* 0x0000000000067882 */ /* 0x000fe20000000000 */
[----:B------:R-:W-:Y:S01]  /*c140*/  UMOV UR7, 0x14f00000 ;  /* 0x14f0000000077882 */ /* 0x000fe20000000000 */
[----:B------:R-:W-:Y:S01]  /*c150*/  UMOV UR10, URZ ;  /* 0x0000003f000a7c82 */ /* 0x000fe20008000000 */
[----:B--2---:R-:W-:-:S05]  /*c160*/  IMAD R2, R2, 0x2000, R12 ;  /* 0x0000200002027824 */ /* 0x004fca00078e020c */
[----:B------:R-:W-:Y:S02]  /*c170*/  R2UR UR8, R2 ;  /* 0x00000000020872ca */ /* 0x000fe400000e0000 */
[----:B---3--:R-:W-:-:S04]  /*c180*/  LEA R8, R8, R10, 0x6 ;  /* 0x0000000a08087211 */ /* 0x008fc800078e30ff */
[----:B------:R-:W-:-:S07]  /*c190*/  R2UR UR11, R8 ;  /* 0x00000000080b72ca */ /* 0x000fce00000e0000 */
[----:B------:R-:W-:-:S09]  /*c1a0*/  UIADD3 UR8, UR8, 0x22400, URZ ;  /* 0x0002240008087890 */ /* 0x000fd2000fffe03f */
[----:B------:R2:W-:Y:S01]  /*c1b0*/  UTMALDG.4D [UR8], [UR4], desc[UR6] ;  /* 0x00000608040075b4 */ /* 0x0005e20008019000 */
[----:B------:R-:W3:Y:S02]  /*c1c0*/  SYNCS.PHASECHK.TRANS64.TRYWAIT P0, [R3+URZ+0x28c60], R6 ;  /* 0x028c6006030075a7 */ /* 0x000ee4000800017f */
[----:B--23--:R-:W-:Y:S05]  /*c1d0*/  @!P0 BRA `(.L_x_3005) ;  /* 0x0000002800788947 */ /* 0x00cfea0003800000 */
.L_x_3063:
[----:B------:R-:W-:Y:S05]  /*c1e0*/  @P1 BRA `(.L_x_3006) ;  /* 0x00000000001c1947 */ /* 0x000fea0003800000 */
[----:B------:R-:W3:Y:S02]  /*c1f0*/  S2R R2, SR_TID.X ;  /* 0x0000000000027919 */ /* 0x000ee40000002100 */
[----:B---3--:R-:W-:-:S04]  /*c200*/  LOP3.LUT R2, R2, 0x1f, RZ, 0xc0, !PT ;  /* 0x0000001f02027812 */ /* 0x008fc800078ec0ff */
[----:B------:R-:W-:Y:S01]  /*c210*/  ISETP.NE.AND P0, PT, R2, RZ, PT ;  /* 0x000000ff0200720c */ /* 0x000fe20003f05270 */
[----:B------:R-:W-:-:S04]  /*c220*/  IMAD.MOV.U32 R2, RZ, RZ, 0x10000 ;  /* 0x00010000ff027424 */ /* 0x000fc800078e00ff */
[----:B------:R3:W-:Y:S08]  /*c230*/  SYNCS.ARRIVE.TRANS64 RZ, [R3+URZ+0x28c50], R2 ;  /* 0x028c500203ff79a7 */ /* 0x0007f0000800003f */
[----:B------:R-:W-:Y:S05]  /*c240*/  @!P0 BRA `(.L_x_3006) ;  /* 0x0000000000048947 */ /* 0x000fea0003800000 */
[----:B------:R-:W-:Y:S01]  /*c250*/  BPT.TRAP 0x1 ;  /* 0x000000040000795c */ /* 0x000fe20000300000 */
.L_x_3006:
[----:B---3--:R-:W3:Y:S01]  /*c260*/  LDL R2, [R1] ;  /* 0x0000000001027983 */ /* 0x008ee20000100800 */
[----:B-12---:R-:W-:Y:S01]  /*c270*/  MOV R6, 0x400 ;  /* 0x0000040000067802 */ /* 0x006fe20000000f00 */
[----:B------:R-:W1:Y:S01]  /*c280*/  S2R R10, SR_CgaCtaId ;  /* 0x00000000000a7919 */ /* 0x000e620000008800 */
[----:B------:R-:W-:Y:S01]  /*c290*/  R2UR UR9, R3 ;  /* 0x00000000030972ca */ /* 0x000fe200000e0000 */
[----:B------:R-:W-:Y:S01]  /*c2a0*/  UIADD3 UR4, UP0, UR40, 0x470, URZ ;  /* 0x0000047028047890 */ /* 0x000fe2000ff1e03f */
[----:B------:R-:W-:Y:S02]  /*c2b0*/  R2UR UR11, R8 ;  /* 0x00000000080b72ca */ /* 0x000fe400000e0000 */
[----:B------:R-:W-:Y:S02]  /*c2c0*/  R2UR UR12, R4 ;  /* 0x00000000040c72ca */ /* 0x000fe400000e0000 */
[----:B------:R-:W-:Y:S01]  /*c2d0*/  R2UR UR13, R7 ;  /* 0x00000000070d72ca */ /* 0x000fe200000e0000 */
[----:B------:R-:W-:Y:S01]  /*c2e0*/  UIADD3.X UR5, URZ, UR41, URZ, UP0, !UPT ;  /* 0x000000293f057290 */ /* 0x000fe200087fe43f */
[----:B-1----:R-:W-:-:S05]  /*c2f0*/  LEA R6, R10, R6, 0x18 ;  /* 0x000000060a067211 */ /* 0x002fca00078ec0ff */
        /* <DEDUP_REMOVED lines=9> */
[----:B---3--:R-:W-:-:S05]  /*c390*/  IMAD R2, R2, 0x10000, R6 ;  /* 0x0001000002027824 */ /* 0x008fca00078e0206 */
        /* <DEDUP_REMOVED lines=9> */
[----:B------:R1:W-:Y:S01]  /*c430*/  UTMALDG.4D [UR8], [UR4], desc[UR6] ;  /* 0x00000608040075b4 */ /* 0x0003e20008019000 */
[----:B------:R-:W-:Y:S01]  /*c440*/  UIADD3 UR16, UR14, 0xa400, URZ ;  /* 0x0000a4000e107890 */ /* 0x000fe2000fffe03f */
[----:B-1----:R-:W-:Y:S01]  /*c450*/  UMOV UR8, UR17 ;  /* 0x0000001100087c82 */ /* 0x002fe20008000000 */
[----:B------:R-:W-:Y:S02]  /*c460*/  UMOV UR10, UR18 ;  /* 0x00000012000a7c82 */ /* 0x000fe40008000000 */
[----:B------:R1:W-:Y:S01]  /*c470*/  UTMALDG.4D [UR8], [UR4], desc[UR6] ;  /* 0x00000608040075b4 */ /* 0x0003e20008019000 */
[----:B------:R-:W-:Y:S01]  /*c480*/  UIADD3 UR17, UR14, 0xc400, URZ ;  /* 0x0000c4000e117890 */ /* 0x000fe2000fffe03f */
[----:B-1----:R-:W-:Y:S01]  /*c490*/  UMOV UR8, UR19 ;  /* 0x0000001300087c82 */ /* 0x002fe20008000000 */
[----:B------:R-:W-:-:S02]  /*c4a0*/  UMOV UR10, UR20 ;  /* 0x00000014000a7c82 */ /* 0x000fc40008000000 */
[----:B------:R1:W-:Y:S02]  /*c4b0*/  UTMALDG.4D [UR8], [UR4], desc[UR6] ;  /* 0x00000608040075b4 */ /* 0x0003e40008019000 */
[----:B-1----:R-:W-:Y:S01]  /*c4c0*/  UMOV UR8, UR15 ;  /* 0x0000000f00087c82 */ /* 0x002fe20008000000 */
[----:B------:R-:W-:Y:S01]  /*c4d0*/  UMOV UR10, UR21 ;  /* 0x00000015000a7c82 */ /* 0x000fe20008000000 */
[----:B------:R-:W-:Y:S01]  /*c4e0*/  UIADD3 UR15, UR14, 0xe400, URZ ;  /* 0x0000e4000e0f7890 */ /* 0x000fe2000fffe03f */
[----:B------:R1:W-:Y:S02]  /*c4f0*/  UTMALDG.4D [UR8], [UR4], desc[UR6] ;  /* 0x00000608040075b4 */ /* 0x0003e40008019000 */
[----:B------:R-:W-:Y:S01]  /*c500*/  UMOV UR14, 0x180 ;  /* 0x00000180000e7882 */ /* 0x000fe20000000000 */
[----:B-1----:R-:W-:Y:S01]  /*c510*/  UMOV UR8, UR16 ;  /* 0x0000001000087c82 */ /* 0x002fe20008000000 */
[----:B------:R-:W-:Y:S02]  /*c520*/  UMOV UR10, UR22 ;  /* 0x00000016000a7c82 */ /* 0x000fe40008000000 */
[----:B------:R1:W-:Y:S02]  /*c530*/  UTMALDG.4D [UR8], [UR4], desc[UR6] ;  /* 0x00000608040075b4 */ /* 0x0003e40008019000 */
[----:B-1----:R-:W-:Y:S01]  /*c540*/  UMOV UR8, UR17 ;  /* 0x0000001100087c82 */ /* 0x002fe20008000000 */
[----:B------:R-:W-:Y:S01]  /*c550*/  UMOV UR10, UR14 ;  /* 0x0000000e000a7c82 */ /* 0x000fe20008000000 */
[----:B------:R-:W-:Y:S01]  /*c560*/  UMOV UR14, 0x1c0 ;  /* 0x000001c0000e7882 */ /* 0x000fe20000000000 */
[----:B------:R1:W-:Y:S02]  /*c570*/  UTMALDG.4D [UR8], [UR4], desc[UR6] ;  /* 0x00000608040075b4 */ /* 0x0003e40008019000 */
[----:B-1----:R-:W-:Y:S01]  /*c580*/  UMOV UR8, UR15 ;  /* 0x0000000f00087c82 */ /* 0x002fe20008000000 */
[----:B------:R-:W-:-:S02]  /*c590*/  UMOV UR10, UR14 ;  /* 0x0000000e000a7c82 */ /* 0x000fc40008000000 */
[----:B------:R1:W-:Y:S02]  /*c5a0*/  UTMALDG.4D [UR8], [UR4], desc[UR6] ;  /* 0x00000608040075b4 */ /* 0x0003e40008019000 */
[----:B-1----:R-:W-:Y:S01]  /*c5b0*/  NOP ;  /* 0x0000000000007918 */ /* 0x002fe20000000000 */
.L_x_3001:
[----:B------:R-:W-:Y:S05]  /*c5c0*/  BSYNC B2 ;  /* 0x0000000000027941 */ /* 0x000fea0003800000 */
.L_x_3000:
[----:B------:R-:W2:Y:S02]  /*c5d0*/  LDL.LU R2, [R1+0x14] ;  /* 0x0000140001027983 */ /* 0x000ea40000300800 */
[----:B--2---:R-:W-:-:S07]  /*c5e0*/  VIADD R8, R2, 0xfffffffd ;  /* 0xfffffffd02087836 */ /* 0x004fce0000000000 */
.L_x_2999:
[----:B------:R-:W-:Y:S05]  /*c5f0*/  BSYNC B1 ;  /* 0x0000000000017941 */ /* 0x000fea0003800000 */
.L_x_2998:
[----:B------:R-:W-:-:S04]  /*c600*/  IADD3 R2, -R11, RZ, RZ ;  /* 0x000000ff0b027210 */ /* 0x000fc80007ffe1ff */
[----:B------:R-:W-:-:S13]  /*c610*/  ISETP.NE.AND P0, PT, R9, R2, PT ;  /* 0x000000020900720c */ /* 0x000fda0003f05270 */
[----:B------:R-:W-:Y:S05]  /*c620*/  @!P0 BRA `(.L_x_2997) ;  /* 0x00000010003c8947 */ /* 0x000fea0003800000 */
.L_x_3021:
[----:B------:R-:W2:Y:S04]  /*c630*/  LDL.LU R3, [R1] ;  /* 0x0000000001037983 */ /* 0x000ea80000300800 */
[----:B------:R-:W3:Y:S01]  /*c640*/  LDL.LU R2, [R1+0x4] ;  /* 0x0000040001027983 */ /* 0x000ee20000300800 */
[----:B------:R-:W-:Y:S05]  /*c650*/  YIELD ;  /* 0x0000000000007946 */ /* 0x000fea0003800000 */
[----:B------:R-:W-:Y:S01]  /*c660*/  BSSY B1, `(.L_x_3007) ;  /* 0x0000081000017945 */ /* 0x000fe20003800000 */
[----:B--2---:R-:W-:-:S05]  /*c670*/  VIADD R9, R3, 0x1 ;  /* 0x0000000103097836 */ /* 0x004fca0000000000 */
[----:B------:R-:W-:-:S04]  /*c680*/  ISETP.NE.AND P0, PT, R9, 0x2, PT ;  /* 0x000000020900780c */ /* 0x000fc80003f05270 */
[----:B------:R-:W-:Y:S02]  /*c690*/  SEL R10, RZ, 0x1, P0 ;  /* 0x00000001ff0a7807 */ /* 0x000fe40000000000 */
[----:B------:R-:W-:Y:S02]  /*c6a0*/  SEL R9, R9, RZ, P0 ;  /* 0x000000ff09097207 */ /* 0x000fe40000000000 */
[----:B---3--:R-:W-:Y:S01]  /*c6b0*/  LOP3.LUT R10, R2, R10, RZ, 0x3c, !PT ;  /* 0x0000000a020a7212 */ /* 0x008fe200078e3cff */
[----:B-1----:R-:W-:Y:S06]  /*c6c0*/  @!P6 BRA `(.L_x_3008) ;  /* 0x0000000400e8e947 */ /* 0x002fec0003800000 */
[----:B------:R-:W-:Y:S01]  /*c6d0*/  ULDC.64 UR4, c[0x0][0x3f8] ;  /* 0x0000fe0000047ab9 */ /* 0x000fe20000000a00 */
[----:B------:R-:W-:Y:S01]  /*c6e0*/  IMAD.MOV.U32 R11, RZ, RZ, R8 ;  /* 0x000000ffff0b7224 */ /* 0x000fe200078e0008 */
        /* <DEDUP_REMOVED lines=13> */
[----:B------:R-:W-:Y:S02]  /*c7c0*/  IMAD R7, R5, UR6, RZ ;  /* 0x0000000605077c24 */ /* 0x000fe4000f8e02ff */
[----:B------:R-:W-:-:S04]  /*c7d0*/  IMAD.WIDE.U32 R2, R0, UR6, R2 ;  /* 0x0000000600027c25 */ /* 0x000fc8000f8e0002 */
[----:B------:R-:W-:Y:S01]  /*c7e0*/  IMAD R7, R0, UR7, R7 ;  /* 0x0000000700077c24 */ /* 0x000fe2000f8e0207 */
[----:B------:R-:W-:-:S03]  /*c7f0*/  LEA R6, P0, R2, UR4, 0x2 ;  /* 0x0000000402067c11 */ /* 0x000fc6000f8010ff */
[----:B------:R-:W-:-:S05]  /*c800*/  IMAD.IADD R7, R7, 0x1, R3 ;  /* 0x0000000107077824 */ /* 0x000fca00078e0203 */
[----:B------:R-:W-:-:S06]  /*c810*/  LEA.HI.X R7, R2, UR5, R7, 0x2, P0 ;  /* 0x0000000502077c11 */ /* 0x000fcc00080f1407 */
[----:B------:R1:W5:Y:S02]  /*c820*/  LDG.E R7, desc[UR38][R6.64] ;  /* 0x0000002606077981 */ /* 0x000364000c1e1900 */
.L_x_3009:
[----:B------:R-:W2:Y:S01]  /*c830*/  S2R R3, SR_CgaCtaId ;  /* 0x0000000000037919 */ /* 0x000ea20000008800 */
[----:B------:R-:W-:-:S04]  /*c840*/  MOV R2, 0x400 ;  /* 0x0000040000027802 */ /* 0x000fc80000000f00 */
[----:B--2---:R-:W-:Y:S02]  /*c850*/  LEA R2, R3, R2, 0x18 ;  /* 0x0000000203027211 */ /* 0x004fe400078ec0ff */
[----:B------:R-:W-:-:S03]  /*c860*/  SHF.L.U32 R3, R10, 0x1f, RZ ;  /* 0x0000001f0a037819 */ /* 0x000fc600000006ff */
[----:B------:R-:W-:-:S04]  /*c870*/  IMAD R2, R9, 0x8, R2 ;  /* 0x0000000809027824 */ /* 0x000fc800078e0202 */
[----:B------:R-:W2:Y:S02]  /*c880*/  SYNCS.PHASECHK.TRANS64.TRYWAIT P0, [R2+URZ+0x28c40], R3 ;  /* 0x028c4003020075a7 */ /* 0x000ea4000800017f */
[----:B--2---:R-:W-:Y:S05]  /*c890*/  @!P0 BRA `(.L_x_3010) ;  /* 0x0000002000dc8947 */ /* 0x004fea0003800000 */
.L_x_3064:
[----:B-1----:R-:W1:Y:S02]  /*c8a0*/  S2R R6, SR_TID.X ;  /* 0x0000000000067919 */ /* 0x002e640000002100 */
[----:B-1----:R-:W-:-:S04]  /*c8b0*/  LOP3.LUT R6, R6, 0x7f, RZ, 0xc0, !PT ;  /* 0x0000007f06067812 */ /* 0x002fc800078ec0ff */
[----:B------:R-:W-:-:S13]  /*c8c0*/  ISETP.NE.AND P0, PT, R6, RZ, PT ;  /* 0x000000ff0600720c */ /* 0x000fda0003f05270 */
[----:B------:R-:W-:Y:S05]  /*c8d0*/  @P0 BRA `(.L_x_3011) ;  /* 0x00000000001c0947 */ /* 0x000fea0003800000 */
[----:B------:R-:W1:Y:S01]  /*c8e0*/  S2R R6, SR_TID.X ;  /* 0x0000000000067919 */ /* 0x000e620000002100 */
[----:B------:R-:W-:-:S04]  /*c8f0*/  IMAD.MOV.U32 R13, RZ, RZ, 0x2000 ;  /* 0x00002000ff0d7424 */ /* 0x000fc800078e00ff */
[----:B------:R3:W-:Y:S01]  /*c900*/  SYNCS.ARRIVE.TRANS64 RZ, [R2+URZ+0x28c30], R13 ;  /* 0x028c300d02ff79a7 */ /* 0x0007e2000800003f */
[----:B-1----:R-:W-:-:S04]  /*c910*/  LOP3.LUT R6, R6, 0x1f, RZ, 0xc0, !PT ;  /* 0x0000001f06067812 */ /* 0x002fc800078ec0ff */
[----:B------:R-:W-:-:S13]  /*c920*/  ISETP.NE.AND P1, PT, R6, RZ, PT ;  /* 0x000000ff0600720c */ /* 0x000fda0003f25270 */
[----:B---3--:R-:W-:Y:S05]  /*c930*/  @!P1 BRA `(.L_x_3011) ;  /* 0x0000000000049947 */ /* 0x008fea0003800000 */
[----:B------:R-:W-:Y:S01]  /*c940*/  BPT.TRAP 0x1 ;  /* 0x000000040000795c */ /* 0x000fe20000300000 */
.L_x_3011:
[----:B------:R-:W3:Y:S01]  /*c950*/  LDL R12, [R1+0x8] ;  /* 0x00000800010c7983 */ /* 0x000ee20000100800 */
[----:B------:R-:W-:Y:S01]  /*c960*/  MOV R6, 0x400 ;  /* 0x0000040000067802 */ /* 0x000fe20000000f00 */
[----:B------:R-:W1:Y:S01]  /*c970*/  S2R R13, SR_CgaCtaId ;  /* 0x00000000000d7919 */ /* 0x000e620000008800 */
[----:B------:R-:W-:Y:S01]  /*c980*/  R2UR UR9, R2 ;  /* 0x00000000020972ca */ /* 0x000fe200000e0000 */
[----:B------:R-:W-:Y:S01]  /*c990*/  UIADD3 UR4, UP0, UR40, 0x370, URZ ;  /* 0x0000037028047890 */ /* 0x000fe2000ff1e03f */
[----:B------:R-:W-:Y:S02]  /*c9a0*/  R2UR UR12, R4 ;  /* 0x00000000040c72ca */ /* 0x000fe400000e0000 */
[----:B-----5:R-:W-:Y:S01]  /*c9b0*/  R2UR UR13, R7 ;  /* 0x00000000070d72ca */ /* 0x020fe200000e0000 */
[----:B------:R-:W-:Y:S01]  /*c9c0*/  UIADD3.X UR5, URZ, UR41, URZ, UP0, !UPT ;  /* 0x000000293f057290 */ /* 0x000fe200087fe43f */
[----:B-1----:R-:W-:-:S04]  /*c9d0*/  LEA R6, R13, R6, 0x18 ;  /* 0x000000060d067211 */ /* 0x002fc800078ec0ff */
[----:B------:R-:W-:-:S04]  /*c9e0*/  LEA R6, R9, R6, 0xd ;  /* 0x0000000609067211 */ /* 0x000fc800078e68ff */
[----:B------:R-:W-:Y:S01]  /*c9f0*/  R2UR UR8, R6 ;  /* 0x00000000060872ca */ /* 0x000fe200000e0000 */
[----:B------:R-:W-:Y:S01]  /*ca00*/  UIADD3 UR9, UR9, 0x28c30, URZ ;  /* 0x00028c3009097890 */ /* 0x000fe2000fffe03f */
[----:B------:R-:W-:Y:S01]  /*ca10*/  UMOV UR6, 0x0 ;  /* 0x0000000000067882 */ /* 0x000fe20000000000 */
[----:B------:R-:W-:Y:S01]  /*ca20*/  UMOV UR7, 0x14f00000 ;  /* 0x14f0000000077882 */ /* 0x000fe20000000000 */
[----:B------:R-:W-:-:S09]  /*ca30*/  UMOV UR10, URZ ;  /* 0x0000003f000a7c82 */ /* 0x000fd20008000000 */
[----:B------:R-:W-:Y:S01]  /*ca40*/  UIADD3 UR8, UR8, 0x22400, URZ ;  /* 0x0002240008087890 */ /* 0x000fe2000fffe03f */
[----:B---3--:R-:W-:-:S05]  /*ca50*/  IMAD R6, R11, 0x40, R12 ;  /* 0x000000400b067824 */ /* 0x008fca00078e020c */
[----:B------:R-:W-:-:S13]  /*ca60*/  R2UR UR11, R6 ;  /* 0x00000000060b72ca */ /* 0x000fda00000e0000 */
[----:B------:R1:W-:Y:S01]  /*ca70*/  UTMALDG.4D [UR8], [UR4], desc[UR6] ;  /* 0x00000608040075b4 */ /* 0x0003e20008019000 */
[----:B------:R-:W3:Y:S02]  /*ca80*/  SYNCS.PHASECHK.TRANS64.TRYWAIT P1, [R2+URZ+0x28c60], R3 ;  /* 0x028c6003020075a7 */ /* 0x000ee4000802017f */
[----:B-1-3--:R-:W-:Y:S05]  /*ca90*/  @!P1 BRA `(.L_x_3012) ;  /* 0x0000002000709947 */ /* 0x00afea0003800000 */
.L_x_3065:
        /* <DEDUP_REMOVED lines=8> */
.L_x_3013:
        /* <DEDUP_REMOVED lines=53> */
.L_x_3008:
[----:B------:R-:W-:Y:S05]  /*ce70*/  BSYNC B1 ;  /* 0x0000000000017941 */ /* 0x000fea0003800000 */
.L_x_3007:
        /* <DEDUP_REMOVED lines=14> */
[----:B------:R-:W2:Y:S01]  /*cf60*/  LDC R6, c[0x0][0x41c] ;  /* 0x00010700ff067b82 */ /* 0x000ea20000000800 */
[----:B------:R-:W-:Y:S02]  /*cf70*/  ULDC.64 UR6, c[0x0][0x408] ;  /* 0x0001020000067ab9 */ /* 0x000fe40000000a00 */
[----:B------:R-:W-:-:S04]  /*cf80*/  IMAD R7, R5, UR6, RZ ;  /* 0x0000000605077c24 */ /* 0x000fc8000f8e02ff */
[----:B------:R-:W-:Y:S01]  /*cf90*/  IMAD R7, R0, UR7, R7 ;  /* 0x0000000700077c24 */ /* 0x000fe2000f8e0207 */
[----:B--2---:R-:W-:-:S13]  /*cfa0*/  ISETP.NE.AND P0, PT, R6, 0x1, PT ;  /* 0x000000010600780c */ /* 0x004fda0003f05270 */
[----:B------:R-:W2:Y:S02]  /*cfb0*/  @P0 LDC.64 R2, c[0x0][0x420] ;  /* 0x00010800ff020b82 */ /* 0x000ea40000000a00 */
[----:B--2---:R-:W-:-:S04]  /*cfc0*/  @P0 IMAD.HI.U32 R10, R9, R2, RZ ;  /* 0x00000002090a0227 */ /* 0x004fc800078e00ff */
[----:B------:R-:W-:Y:S01]  /*cfd0*/  IMAD.MOV.U32 R2, RZ, RZ, R9 ;  /* 0x000000ffff027224 */ /* 0x000fe200078e0009 */
[----:B------:R-:W-:-:S05]  /*cfe0*/  @P0 SHF.R.U32.HI R2, RZ, R3, R10 ;  /* 0x00000003ff020219 */ /* 0x000fca000001160a */
[----:B------:R-:W-:-:S04]  /*cff0*/  IMAD.MOV R3, RZ, RZ, -R2 ;  /* 0x000000ffff037224 */ /* 0x000fc800078e0a02 */
[----:B------:R-:W-:Y:S01]  /*d000*/  IMAD R9, R6, R3, R9 ;  /* 0x0000000306097224 */ /* 0x000fe200078e0209 */
[----:B------:R-:W-:-:S03]  /*d010*/  SHF.R.S32.HI R3, RZ, 0x1f, R2 ;  /* 0x0000001fff037819 */ /* 0x000fc60000011402 */
[----:B------:R-:W-:-:S05]  /*d020*/  IMAD.WIDE.U32 R2, R0, UR6, R2 ;  /* 0x0000000600027c25 */ /* 0x000fca000f8e0002 */
[----:B------:R-:W-:Y:S02]  /*d030*/  IADD3 R7, R7, R3, RZ ;  /* 0x0000000307077210 */ /* 0x000fe40007ffe0ff */
[----:B------:R-:W-:-:S04]  /*d040*/  LEA R6, P0, R2, UR4, 0x2 ;  /* 0x0000000402067c11 */ /* 0x000fc8000f8010ff */
[----:B------:R-:W-:-:S06]  /*d050*/  LEA.HI.X R7, R2, UR5, R7, 0x2, P0 ;  /* 0x0000000502077c11 */ /* 0x000fcc00080f1407 */
[----:B------:R2:W5:Y:S03]  /*d060*/  LDG.E R7, desc[UR38][R6.64] ;  /* 0x0000002606077981 */ /* 0x000566000c1e1900 */
.L_x_3016:
[----:B------:R-:W3:Y:S01]  /*d070*/  S2R R3, SR_CgaCtaId ;  /* 0x0000000000037919 */ /* 0x000ee20000008800 */
[----:B------:R-:W-:-:S04]  /*d080*/  MOV R2, 0x400 ;  /* 0x0000040000027802 */ /* 0x000fc80000000f00 */
[----:B---3--:R-:W-:Y:S02]  /*d090*/  LEA R2, R3, R2, 0x18 ;  /* 0x0000000203027211 */ /* 0x008fe400078ec0ff */
[----:B------:R-:W-:-:S03]  /*d0a0*/  SHF.L.U32 R3, R11, 0x1f, RZ ;  /* 0x0000001f0b037819 */ /* 0x000fc600000006ff */
[----:B------:R-:W-:-:S04]  /*d0b0*/  IMAD R2, R12, 0x8, R2 ;  /* 0x000000080c027824 */ /* 0x000fc800078e0202 */
[----:B------:R-:W3:Y:S02]  /*d0c0*/  SYNCS.PHASECHK.TRANS64.TRYWAIT P0, [R2+URZ+0x28c40], R3 ;  /* 0x028c4003020075a7 */ /* 0x000ee4000800017f */
[----:B---3--:R-:W-:Y:S05]  /*d0d0*/  @!P0 BRA `(.L_x_3017) ;  /* 0x0000001800f48947 */ /* 0x008fea0003800000 */
.L_x_3066:
[----:B--2---:R-:W2:Y:S02]  /*d0e0*/  S2R R6, SR_TID.X ;  /* 0x0000000000067919 */ /* 0x004ea40000002100 */
        /* <DEDUP_REMOVED lines=8> */
[----:B----4-:R-:W-:Y:S05]  /*d170*/  @!P1 BRA `(.L_x_3018) ;  /* 0x0000000000049947 */ /* 0x010fea0003800000 */
[----:B------:R-:W-:Y:S01]  /*d180*/  BPT.TRAP 0x1 ;  /* 0x000000040000795c */ /* 0x000fe20000300000 */
.L_x_3018:
[----:B------:R-:W2:Y:S01]  /*d190*/  LDL R6, [R1] ;  /* 0x0000000001067983 */ /* 0x000ea20000100800 */
[----:B-1----:R-:W-:-:S03]  /*d1a0*/  MOV R11, 0x400 ;  /* 0x00000400000b7802 */ /* 0x002fc60000000f00 */
[----:B------:R-:W4:Y:S01]  /*d1b0*/  LDL R10, [R1+0x8] ;  /* 0x00000800010a7983 */ /* 0x000f220000100800 */
[----:B------:R-:W1:Y:S01]  /*d1c0*/  S2R R12, SR_CgaCtaId ;  /* 0x00000000000c7919 */ /* 0x000e620000008800 */
[----:B------:R-:W-:Y:S01]  /*d1d0*/  R2UR UR9, R2 ;  /* 0x00000000020972ca */ /* 0x000fe200000e0000 */
[----:B------:R-:W-:Y:S01]  /*d1e0*/  UIADD3 UR4, UP0, UR40, 0x370, URZ ;  /* 0x0000037028047890 */ /* 0x000fe2000ff1e03f */
[----:B------:R-:W-:Y:S02]  /*d1f0*/  R2UR UR12, R4 ;  /* 0x00000000040c72ca */ /* 0x000fe400000e0000 */
[----:B-----5:R-:W-:Y:S01]  /*d200*/  R2UR UR13, R7 ;  /* 0x00000000070d72ca */ /* 0x020fe200000e0000 */
[----:B------:R-:W-:Y:S01]  /*d210*/  UIADD3.X UR5, URZ, UR41, URZ, UP0, !UPT ;  /* 0x000000293f057290 */ /* 0x000fe200087fe43f */
[----:B-1----:R-:W-:-:S07]  /*d220*/  LEA R11, R12, R11, 0x18 ;  /* 0x0000000b0c0b7211 */ /* 0x002fce00078ec0ff */
[----:B------:R-:W-:Y:S01]  /*d230*/  UIADD3 UR9, UR9, 0x28c30, URZ ;  /* 0x00028c3009097890 */ /* 0x000fe2000fffe03f */
[----:B------:R-:W-:Y:S01]  /*d240*/  UMOV UR6, 0x0 ;  /* 0x0000000000067882 */ /* 0x000fe20000000000 */
[----:B------:R-:W-:Y:S01]  /*d250*/  UMOV UR7, 0x14f00000 ;  /* 0x14f0000000077882 */ /* 0x000fe20000000000 */
[----:B------:R-:W-:Y:S01]  /*d260*/  UMOV UR10, URZ ;  /* 0x0000003f000a7c82 */ /* 0x000fe20008000000 */
[----:B--2---:R-:W-:-:S05]  /*d270*/  IMAD R6, R6, 0x2000, R11 ;  /* 0x0000200006067824 */ /* 0x004fca00078e020b */
[----:B------:R-:W-:Y:S02]  /*d280*/  R2UR UR8, R6 ;  /* 0x00000000060872ca */ /* 0x000fe400000e0000 */
[----:B----4-:R-:W-:-:S04]  /*d290*/  LEA R9, R9, R10, 0x6 ;  /* 0x0000000a09097211 */ /* 0x010fc800078e30ff */
[----:B------:R-:W-:-:S07]  /*d2a0*/  R2UR UR11, R9 ;  /* 0x00000000090b72ca */ /* 0x000fce00000e0000 */
[----:B------:R-:W-:-:S09]  /*d2b0*/  UIADD3 UR8, UR8, 0x22400, URZ ;  /* 0x0002240008087890 */ /* 0x000fd2000fffe03f */
[----:B------:R1:W-:Y:S01]  /*d2c0*/  UTMALDG.4D [UR8], [UR4], desc[UR6] ;  /* 0x00000608040075b4 */ /* 0x0003e20008019000 */
[----:B------:R-:W2:Y:S02]  /*d2d0*/  SYNCS.PHASECHK.TRANS64.TRYWAIT P1, [R2+URZ+0x28c60], R3 ;  /* 0x028c6003020075a7 */ /* 0x000ea4000802017f */
[----:B-12---:R-:W-:Y:S05]  /*d2e0*/  @!P1 BRA `(.L_x_3019) ;  /* 0x0000001800849947 */ /* 0x006fea0003800000 */
.L_x_3067:
[----:B------:R-:W-:Y:S05]  /*d2f0*/  @P0 BRA `(.L_x_3020) ;  /* 0x00000000001c0947 */ /* 0x000fea0003800000 */
[----:B------:R-:W2:Y:S01]  /*d300*/  S2R R6, SR_TID.X ;  /* 0x0000000000067919 */ /* 0x000ea20000002100 */
[----:B-1-3--:R-:W-:-:S04]  /*d310*/  IMAD.MOV.U32 R3, RZ, RZ, 0x10000 ;  /* 0x00010000ff037424 */ /* 0x00afc800078e00ff */
[----:B------:R4:W-:Y:S01]  /*d320*/  SYNCS.ARRIVE.TRANS64 RZ, [R2+URZ+0x28c50], R3 ;  /* 0x028c500302ff79a7 */ /* 0x0009e2000800003f */
[----:B--2---:R-:W-:-:S04]  /*d330*/  LOP3.LUT R6, R6, 0x1f, RZ, 0xc0, !PT ;  /* 0x0000001f06067812 */ /* 0x004fc800078ec0ff */
[----:B------:R-:W-:-:S13]  /*d340*/  ISETP.NE.AND P1, PT, R6, RZ, PT ;  /* 0x000000ff0600720c */ /* 0x000fda0003f25270 */
[----:B----4-:R-:W-:Y:S05]  /*d350*/  @!P1 BRA `(.L_x_3020) ;  /* 0x0000000000049947 */ /* 0x010fea0003800000 */
[----:B------:R-:W-:Y:S01]  /*d360*/  BPT.TRAP 0x1 ;  /* 0x000000040000795c */ /* 0x000fe20000300000 */
.L_x_3020:
[----:B-1-3--:R-:W2:Y:S01]  /*d370*/  LDL R3, [R1] ;  /* 0x0000000001037983 */ /* 0x00aea20000100800 */
[----:B------:R-:W-:Y:S01]  /*d380*/  MOV R6, 0x400 ;  /* 0x0000040000067802 */ /* 0x000fe20000000f00 */
        /* <DEDUP_REMOVED lines=17> */
[----:B--2---:R-:W-:-:S05]  /*d4a0*/  IMAD R2, R3, 0x10000, R6 ;  /* 0x0001000003027824 */ /* 0x004fca00078e0206 */
        /* <DEDUP_REMOVED lines=33> */
[----:B--2---:R-:W-:Y:S01]  /*d6c0*/  NOP ;  /* 0x0000000000007918 */ /* 0x004fe20000000000 */
.L_x_3015:
[----:B------:R-:W-:Y:S05]  /*d6d0*/  BSYNC B1 ;  /* 0x0000000000017941 */ /* 0x000fea0003800000 */
.L_x_3014:
[C---:B------:R-:W-:Y:S01]  /*d6e0*/  ISETP.GT.AND P0, PT, R8.reuse, 0x1, PT ;  /* 0x000000010800780c */ /* 0x040fe20003f04270 */
[----:B------:R-:W-:-:S05]  /*d6f0*/  VIADD R2, R8, 0xfffffffe ;  /* 0xfffffffe08027836 */ /* 0x000fca0000000000 */
[----:B------:R-:W-:-:S07]  /*d700*/  MOV R8, R2 ;  /* 0x0000000200087202 */ /* 0x000fce0000000f00 */
[----:B------:R-:W-:Y:S05]  /*d710*/  @P0 BRA `(.L_x_3021) ;  /* 0xffffffec00c40947 */ /* 0x000fea000383ffff */
.L_x_2997:
[----:B------:R-:W-:Y:S05]  /*d720*/  BSYNC B0 ;  /* 0x0000000000007941 */ /* 0x000fea0003800000 */
.L_x_2996:
[----:B------:R-:W2:Y:S01]  /*d730*/  LDL.LU R3, [R1] ;  /* 0x0000000001037983 */ /* 0x000ea20000300800 */
[----:B------:R-:W-:Y:S01]  /*d740*/  BSSY B0, `(.L_x_3022) ;  /* 0x0000016000007945 */ /* 0x000fe20003800000 */
[----:B------:R-:W3:Y:S02]  /*d750*/  S2R R2, SR_TID.X ;  /* 0x0000000000027919 */ /* 0x000ee40000002100 */
[----:B---3--:R-:W-:-:S04]  /*d760*/  LOP3.LUT R2, R2, 0x1f, RZ, 0xc0, !PT ;  /* 0x0000001f02027812 */ /* 0x008fc800078ec0ff */
[----:B------:R-:W-:Y:S01]  /*d770*/  ISETP.NE.AND P1, PT, R2, RZ, PT ;  /* 0x000000ff0200720c */ /* 0x000fe20003f25270 */
[----:B--2---:R-:W-:-:S05]  /*d780*/  VIADD R0, R3, 0x1 ;  /* 0x0000000103007836 */ /* 0x004fca0000000000 */
[----:B------:R-:W-:-:S04]  /*d790*/  ISETP.NE.AND P0, PT, R0, 0x2, PT ;  /* 0x000000020000780c */ /* 0x000fc80003f05270 */
[----:B------:R-:W-:Y:S02]  /*d7a0*/  SEL R2, R0, RZ, P0 ;  /* 0x000000ff00027207 */ /* 0x000fe40000000000 */
[----:B------:R-:W-:-:S03]  /*d7b0*/  SEL R0, RZ, 0x1, P0 ;  /* 0x00000001ff007807 */ /* 0x000fc60000000000 */
[----:B------:R2:W-:Y:S01]  /*d7c0*/  STL [R1], R2 ;  /* 0x0000000201007387 */ /* 0x0005e20000100800 */
[----:B------:R-:W-:Y:S05]  /*d7d0*/  @P1 BRA `(.L_x_3023) ;  /* 0x0000000000301947 */ /* 0x000fea0003800000 */
[----:B------:R-:W3:Y:S01]  /*d7e0*/  S2R R7, SR_LANEID ;  /* 0x0000000000077919 */ /* 0x000ee20000000000 */
[----:B------:R-:W-:Y:S01]  /*d7f0*/  VOTEU.ANY UR4, UPT, PT ;  /* 0x0000000000047886 */ /* 0x000fe200038e0100 */
[----:B--2---:R-:W2:Y:S01]  /*d800*/  LDC.64 R2, c[0x0][0xc38] ;  /* 0x00030e00ff027b82 */ /* 0x004ea20000000a00 */
[----:B------:R-:W3:Y:S08]  /*d810*/  FLO.U32 R4, UR4 ;  /* 0x0000000400047d00 */ /* 0x000ef000080e0000 */
[----:B------:R-:W2:Y:S01]  /*d820*/  POPC R5, UR4 ;  /* 0x0000000400057d09 */ /* 0x000ea20008000000 */
[----:B---3--:R-:W-:-:S13]  /*d830*/  ISETP.EQ.U32.AND P0, PT, R4, R7, PT ;  /* 0x000000070400720c */ /* 0x008fda0003f02070 */
[----:B--2---:R-:W2:Y:S01]  /*d840*/  @P0 ATOMG.E.ADD.STRONG.GPU PT, R3, desc[UR38][R2.64], R5 ;  /* 0x00000005020309a8 */ /* 0x004ea200081ee1e6 */
[----:B------:R-:W3:Y:S02]  /*d850*/  S2R R6, SR_LTMASK ;  /* 0x0000000000067919 */ /* 0x000ee40000003900 */
[----:B---3--:R-:W-:-:S04]  /*d860*/  LOP3.LUT R6, R6, UR4, RZ, 0xc0, !PT ;  /* 0x0000000406067c12 */ /* 0x008fc8000f8ec0ff */
[----:B------:R-:W3:Y:S01]  /*d870*/  POPC R7, R6 ;  /* 0x0000000600077309 */ /* 0x000ee20000000000 */
[----:B--2---:R-:W3:Y:S02]  /*d880*/  SHFL.IDX PT, R4, R3, R4, 0x1f ;  /* 0x00001f0403047589 */ /* 0x004ee400000e0000 */
[----:B---3--:R-:W-:-:S07]  /*d890*/  IADD3 R16, R4, UR37, R7 ;  /* 0x0000002504107c10 */ /* 0x008fce000fffe007 */
.L_x_3023:
[----:B------:R-:W-:Y:S05]  /*d8a0*/  BSYNC B0 ;  /* 0x0000000000007941 */ /* 0x000fea0003800000 */
.L_x_3022:
[----:B--2---:R-:W2:Y:S02]  /*d8b0*/  LDL.LU R2, [R1+0x4] ;  /* 0x0000040001027983 */ /* 0x004ea40000300800 */
[----:B--2---:R-:W-:-:S05]  /*d8c0*/  LOP3.LUT R2, R2, R0, RZ, 0x3c, !PT ;  /* 0x0000000002027212 */ /* 0x004fca00078e3cff */
[----:B------:R2:W-:Y:S02]  /*d8d0*/  STL [R1+0x4], R2 ;  /* 0x0000040201007387 */ /* 0x0005e40000100800 */
.L_x_2979:
[----:B------:R-:W-:Y:S05]  /*d8e0*/  BSYNC B6 ;  /* 0x0000000000067941 */ /* 0x000fea0003800000 */
.L_x_2977:
[----:B------:R-:W-:-:S03]  /*d8f0*/  UMOV UR4, 0xffffffff ;  /* 0xffffffff00047882 */ /* 0x000fc60000000000 */
[----:B------:R-:W-:Y:S05]  /*d900*/  BRA.DIV UR4, `(.L_x_3024) ;  /* 0x0000001604107947 */ /* 0x000fea000b800000 */
[----:B------:R3:W4:Y:S04]  /*d910*/  SHFL.IDX PT, R4, R16, RZ, 0x1f ;  /* 0x00001fff10047589 */ /* 0x00072800000e0000 */
[----:B------:R3:W0:Y:S02]  /*d920*/  SHFL.IDX PT, R5, R16, 0x1, 0x1f ;  /* 0x00201f0010057f89 */ /* 0x00062400000e0000 */
.L_x_3071:
[----:B0-----:R-:W0:Y:S01]  /*d930*/  S2R R0, SR_TID.X ;  /* 0x0000000000007919 */ /* 0x001e220000002100 */
[----:B------:R-:W-:Y:S01]  /*d940*/  ULDC UR4, c[0x0][0xc14] ;  /* 0x0003050000047ab9 */ /* 0x000fe20000000800 */
[----:B------:R-:W-:Y:S01]  /*d950*/  BSSY B0, `(.L_x_3025) ;  /* 0x000000b000007945 */ /* 0x000fe20003800000 */
[----:B------:R-:W-:Y:S02]  /*d960*/  MOV R3, RZ ;  /* 0x000000ff00037202 */ /* 0x000fe40000000f00 */
[----:B0-----:R-:W-:Y:S01]  /*d970*/  LOP3.LUT R8, R0, 0x1f, RZ, 0xc0, !PT ;  /* 0x0000001f00087812 */ /* 0x001fe200078ec0ff */
[----:B------:R-:W-:-:S03]  /*d980*/  IMAD.U32 R0, RZ, RZ, UR4 ;  /* 0x00000004ff007e24 */ /* 0x000fc6000f8e00ff */
[C---:B------:R-:W-:Y:S01]  /*d990*/  ISETP.NE.AND P0, PT, R8.reuse, 0x1f, PT ;  /* 0x0000001f0800780c */ /* 0x040fe20003f05270 */
[----:B------:R-:W-:-:S05]  /*d9a0*/  IMAD.IADD R7, R8, 0x1, R19 ;  /* 0x0000000108077824 */ /* 0x000fca00078e0213 */
[----:B------:R-:W-:-:S13]  /*d9b0*/  ISETP.GE.OR P0, PT, R7, R0, !P0 ;  /* 0x000000000700720c */ /* 0x000fda0004706670 */
[----:B------:R-:W-:Y:S05]  /*d9c0*/  @P0 BRA `(.L_x_3026) ;  /* 0x00000000000c0947 */ /* 0x000fea0003800000 */
[----:B--2---:R-:W0:Y:S02]  /*d9d0*/  LDC.64 R2, c[0x0][0xc58] ;  /* 0x00031600ff027b82 */ /* 0x004e240000000a00 */
[----:B0-----:R-:W-:-:S06]  /*d9e0*/  IMAD.WIDE R2, R7, 0x4, R2 ;  /* 0x0000000407027825 */ /* 0x001fcc00078e0202 */
[----:B------:R0:W5:Y:S02]  /*d9f0*/  LDG.E R3, desc[UR38][R2.64] ;  /* 0x0000002602037981 */ /* 0x000164000c1e1900 */
.L_x_3026:
[----:B------:R-:W-:Y:S05]  /*da00*/  BSYNC B0 ;  /* 0x0000000000007941 */ /* 0x000fea0003800000 */
.L_x_3025:
        /* <DEDUP_REMOVED lines=8> */
[----:B------:R-:W2:Y:S02]  /*da90*/  SHFL.UP PT, R14, R13, 0x2, RZ ;  /* 0x044000000d0e7989 */ /* 0x000ea400000e00ff */
[----:B--2---:R-:W-:Y:S02]  /*daa0*/  SEL R2, R14, RZ, P1 ;  /* 0x000000ff0e027207 */ /* 0x004fe40000800000 */
        /* <DEDUP_REMOVED lines=12> */
[----:B------:R0:W2:Y:S02]  /*db70*/  SHFL.IDX PT, R14, R2, 0x1f, 0x1f ;  /* 0x03e01f00020e7f89 */ /* 0x0000a400000e0000 */
.L_x_3079:
[----:B------:R-:W-:Y:S02]  /*db80*/  ULDC UR4, c[0x0][0xc10] ;  /* 0x0003040000047ab9 */ /* 0x000fe40000000800 */
[----:B---3--:R-:W-:-:S04]  /*db90*/  IMAD.U32 R16, RZ, RZ, UR4 ;  /* 0x00000004ff107e24 */ /* 0x008fc8000f8e00ff */
[----:B--2---:R-:W-:-:S04]  /*dba0*/  IMAD R6, R14, R16, RZ ;  /* 0x000000100e067224 */ /* 0x004fc800078e02ff */
[----:B------:R-:W-:-:S05]  /*dbb0*/  IMAD.IADD R5, R5, 0x1, R6 ;  /* 0x0000000105057824 */ /* 0x000fca00078e0206 */
[----:B----4-:R-:W-:-:S13]  /*dbc0*/  ISETP.GT.AND P0, PT, R5, R4, PT ;  /* 0x000000040500720c */ /* 0x010fda0003f04270 */
[----:B------:R-:W-:Y:S05]  /*dbd0*/  @P0 BRA `(.L_x_3028) ;  /* 0x0000000000b40947 */ /* 0x000fea0003800000 */
[----:B------:R-:W2:Y:S02]  /*dbe0*/  LDC R0, c[0x0][0xc14] ;  /* 0x00030500ff007b82 */ /* 0x000ea40000000800 */
.L_x_3033:
[----:B------:R-:W-:-:S04]  /*dbf0*/  IADD3 R19, R19, 0x1f, RZ ;  /* 0x0000001f13137810 */ /* 0x000fc80007ffe0ff */
[----:B--2---:R-:W-:-:S13]  /*dc00*/  ISETP.GE.AND P0, PT, R19, R0, PT ;  /* 0x000000001300720c */ /* 0x004fda0003f06270 */
        /* <DEDUP_REMOVED lines=9> */
[----:B------:R-:W0:Y:S02]  /*dca0*/  LDC.64 R2, c[0x0][0xc58] ;  /* 0x00031600ff027b82 */ /* 0x000e240000000a00 */
[----:B0-----:R-:W-:-:S06]  /*dcb0*/  IMAD.WIDE R2, R7, 0x4, R2 ;  /* 0x0000000407027825 */ /* 0x001fcc00078e0202 */
[----:B------:R0:W5:Y:S02]  /*dcc0*/  LDG.E R3, desc[UR38][R2.64] ;  /* 0x0000002602037981 */ /* 0x000164000c1e1900 */
.L_x_3031:
[----:B------:R-:W-:Y:S05]  /*dcd0*/  BSYNC B0 ;  /* 0x0000000000007941 */ /* 0x000fea0003800000 */
.L_x_3030:
[----:B------:R-:W-:-:S03]  /*dce0*/  UMOV UR4, 0xffffffff ;  /* 0xffffffff00047882 */ /* 0x000fc60000000000 */
[----:B------:R-:W-:Y:S05]  /*dcf0*/  BRA.DIV UR4, `(.L_x_3032) ;  /* 0x0000001604307947 */ /* 0x000fea000b800000 */
[----:B-----5:R-:W2:Y:S01]  /*dd00*/  SHFL.UP PT, R14, R3, 0x1, RZ ;  /* 0x04200000030e7989 */ /* 0x020ea200000e00ff */
[C---:B------:R-:W-:Y:S02]  /*dd10*/  ISETP.NE.AND P0, PT, R8.reuse, RZ, PT ;  /* 0x000000ff0800720c */ /* 0x040fe40003f05270 */
[----:B------:R-:W-:Y:S02]  /*dd20*/  ISETP.GE.U32.AND P1, PT, R8, 0x2, PT ;  /* 0x000000020800780c */ /* 0x000fe40003f26070 */
[----:B--2---:R-:W-:Y:S02]  /*dd30*/  SEL R14, R14, RZ, P0 ;  /* 0x000000ff0e0e7207 */ /* 0x004fe40000000000 */
        /* <DEDUP_REMOVED lines=16> */
[----:B------:R0:W2:Y:S02]  /*de40*/  SHFL.IDX PT, R14, R2, 0x1f, 0x1f ;  /* 0x03e01f00020e7f89 */ /* 0x0000a400000e0000 */
.L_x_3087:
[----:B------:R-:W-:Y:S02]  /*de50*/  ULDC UR4, c[0x0][0xc10] ;  /* 0x0003040000047ab9 */ /* 0x000fe40000000800 */
[----:B------:R-:W-:-:S05]  /*de60*/  MOV R16, UR4 ;  /* 0x0000000400107c02 */ /* 0x000fca0008000f00 */
[----:B--2---:R-:W-:-:S04]  /*de70*/  IMAD R6, R14, R16, RZ ;  /* 0x000000100e067224 */ /* 0x004fc800078e02ff */
[----:B------:R-:W-:-:S05]  /*de80*/  IMAD.IADD R5, R6, 0x1, R5 ;  /* 0x0000000106057824 */ /* 0x000fca00078e0205 */
[----:B------:R-:W-:-:S13]  /*de90*/  ISETP.GT.AND P0, PT, R5, R4, PT ;  /* 0x000000040500720c */ /* 0x000fda0003f04270 */
[----:B------:R-:W-:Y:S05]  /*dea0*/  @!P0 BRA `(.L_x_3033) ;  /* 0xfffffffc00508947 */ /* 0x000fea000383ffff */
.L_x_3028:
[----:B------:R-:W-:Y:S01]  /*deb0*/  IMAD.IADD R6, R5, 0x1, -R6 ;  /* 0x0000000105067824 */ /* 0x000fe200078e0a06 */
[----:B------:R-:W-:-:S03]  /*dec0*/  UMOV UR4, 0xffffffff ;  /* 0xffffffff00047882 */ /* 0x000fc60000000000 */
[----:B------:R-:W-:-:S05]  /*ded0*/  IMAD R5, R2, R16, R6 ;  /* 0x0000001002057224 */ /* 0x000fca00078e0206 */
[----:B------:R-:W-:Y:S01]  /*dee0*/  ISETP.GT.AND P6, PT, R5, R4, PT ;  /* 0x000000040500720c */ /* 0x000fe20003fc4270 */
[----:B------:R-:W-:-:S12]  /*def0*/  BRA.DIV UR4, `(.L_x_3034) ;  /* 0x0000001604807947 */ /* 0x000fd8000b800000 */
[----:B------:R-:W-:-:S04]  /*df00*/  VOTE.ANY R7, PT, !P6 ;  /* 0x0000000000077806 */ /* 0x000fc800070e0100 */
[----:B------:R-:W2:Y:S02]  /*df10*/  POPC R5, R7 ;  /* 0x0000000700057309 */ /* 0x000ea40000000000 */
[----:B--2---:R2:W3:Y:S02]  /*df20*/  SHFL.IDX PT, R17, R3, R5, 0x1f ;  /* 0x00001f0503117589 */ /* 0x0044e400000e0000 */
.L_x_3091:
[----:B------:R-:W-:Y:S01]  /*df30*/  ISETP.NE.AND P0, PT, R7, RZ, PT ;  /* 0x000000ff0700720c */ /* 0x000fe20003f05270 */
[----:B------:R-:W-:-:S12]  /*df40*/  IMAD.MOV.U32 R14, RZ, RZ, RZ ;  /* 0x000000ffff0e7224 */ /* 0x000fd800078e00ff */
[----:B------:R-:W-:Y:S05]  /*df50*/  @!P0 BRA `(.L_x_3035) ;  /* 0x0000000000108947 */ /* 0x000fea0003800000 */
[----:B------:R-:W-:Y:S01]  /*df60*/  UMOV UR4, 0xffffffff ;  /* 0xffffffff00047882 */ /* 0x000fe20000000000 */
[----:B-1----:R-:W-:Y:S02]  /*df70*/  IADD3 R12, R5, -0x1, RZ ;  /* 0xffffffff050c7810 */ /* 0x002fe40007ffe0ff */
[----:B------:R-:W-:Y:S05]  /*df80*/  BRA.DIV UR4, `(.L_x_3036) ;  /* 0x0000001604a47947 */ /* 0x000fea000b800000 */
[----:B------:R4:W1:Y:S02]  /*df90*/  SHFL.IDX PT, R14, R2, R12, 0x1f ;  /* 0x00001f0c020e7589 */ /* 0x00086400000e0000 */
.L_x_3035:
[----:B---3--:R-:W-:Y:S01]  /*dfa0*/  IABS R7, R17 ;  /* 0x0000001100077213 */ /* 0x008fe20000000000 */
[----:B-1----:R-:W-:Y:S02]  /*dfb0*/  IMAD R16, R14, R16, R6 ;  /* 0x000000100e107224 */ /* 0x002fe400078e0206 */
[----:B------:R-:W-:Y:S01]  /*dfc0*/  IMAD.IADD R19, R5, 0x1, R19 ;  /* 0x0000000105137824 */ /* 0x000fe200078e0213 */
[----:B------:R-:W1:Y:S08]  /*dfd0*/  I2F.RP R8, R7 ;  /* 0x0000000700087306 */ /* 0x000e700000209400 */
[----:B-1----:R-:W2:Y:S02]  /*dfe0*/  MUFU.RCP R8, R8 ;  /* 0x0000000800087308 */ /* 0x002ea40000001000 */
[----:B--2---:R-:W-:-:S06]  /*dff0*/  VIADD R3, R8, 0xffffffe ;  /* 0x0ffffffe08037836 */ /* 0x004fcc0000000000 */
[----:B------:R-:W0:Y:S02]  /*e000*/  F2I.FTZ.U32.TRUNC.NTZ R3, R3 ;  /* 0x0000000300037305 */ /* 0x000e24000021f000 */
[----:B0---4-:R-:W-:-:S04]  /*e010*/  IMAD.MOV R2, RZ, RZ, -R3 ;  /* 0x000000ffff027224 */ /* 0x011fc800078e0a03 */
        /* <DEDUP_REMOVED lines=11> */
[----:B------:R-:W-:Y:S02]  /*e0d0*/  @!P0 IMAD.IADD R4, R4, 0x1, -R7 ;  /* 0x0000000104048824 */ /* 0x000fe400078e0a07 */
[----:B------:R-:W-:-:S03]  /*e0e0*/  @!P0 VIADD R6, R6, 0x1 ;  /* 0x0000000106068836 */ /* 0x000fc60000000000 */
[----:B------:R-:W-:-:S13]  /*e0f0*/  ISETP.GE.U32.AND P0, PT, R4, R7, PT ;  /* 0x000000070400720c */ /* 0x000fda0003f06070 */
[----:B------:R-:W-:Y:S02]  /*e100*/  @P0 IADD3 R6, R6, 0x1, RZ ;  /* 0x0000000106060810 */ /* 0x000fe40007ffe0ff */
[----:B------:R-:W-:-:S13]  /*e110*/  ISETP.GE.AND P0, PT, R3, RZ, PT ;  /* 0x000000ff0300720c */ /* 0x000fda0003f06270 */
[----:B------:R-:W-:Y:S01]  /*e120*/  @!P0 IMAD.MOV R6, RZ, RZ, -R6 ;  /* 0x000000ffff068224 */ /* 0x000fe200078e0a06 */
[----:B------:R-:W-:-:S13]  /*e130*/  ISETP.NE.AND P0, PT, R17, RZ, PT ;  /* 0x000000ff1100720c */ /* 0x000fda0003f05270 */
[----:B------:R-:W-:-:S04]  /*e140*/  @!P0 LOP3.LUT R6, RZ, R17, RZ, 0x33, !PT ;  /* 0x00000011ff068212 */ /* 0x000fc800078e33ff */
[----:B------:R-:W-:Y:S01]  /*e150*/  MOV R18, R6 ;  /* 0x0000000600127202 */ /* 0x000fe20000000f00 */
[----:B------:R-:W-:-:S04]  /*e160*/  IMAD.MOV R3, RZ, RZ, -R6 ;  /* 0x000000ffff037224 */ /* 0x000fc800078e0a06 */
[----:B------:R-:W-:Y:S01]  /*e170*/  IMAD R17, R17, R3, R2 ;  /* 0x0000000311117224 */ /* 0x000fe200078e0202 */
[----:B------:R-:W-:Y:S06]  /*e180*/  BRA `(.L_x_3037) ;  /* 0x00000000001c7947 */ /* 0x000fec0003800000 */
.L_x_3029:
[----:B------:R-:W-:Y:S01]  /*e190*/  UMOV UR4, URZ ;  /* 0x0000003f00047c82 */ /* 0x000fe20008000000 */
[----:B------:R-:W-:Y:S01]  /*e1a0*/  UMOV UR5, URZ ;  /* 0x0000003f00057c82 */ /* 0x000fe20008000000 */
[----:B------:R-:W-:Y:S01]  /*e1b0*/  ULDC UR6, c[0x0][0xc14] ;  /* 0x0003050000067ab9 */ /* 0x000fe20000000800 */
[----:B------:R-:W-:Y:S01]  /*e1c0*/  IMAD.MOV.U32 R16, RZ, RZ, R4 ;  /* 0x000000ffff107224 */ /* 0x000fe200078e0004 */
[----:B------:R-:W-:Y:S01]  /*e1d0*/  MOV R19, UR6 ;  /* 0x0000000600137c02 */ /* 0x000fe20008000f00 */
[----:B------:R-:W-:Y:S02]  /*e1e0*/  IMAD.U32 R17, RZ, RZ, UR4 ;  /* 0x00000004ff117e24 */ /* 0x000fe4000f8e00ff */
[----:B------:R-:W-:-:S07]  /*e1f0*/  IMAD.U32 R18, RZ, RZ, UR5 ;  /* 0x00000005ff127e24 */ /* 0x000fce000f8e00ff */
.L_x_3037:
        /* <DEDUP_REMOVED lines=12> */
.L_x_2975:
[----:B0-----:R-:W3:Y:S01]  /*e2c0*/  LDL.LU R0, [R1+0x24] ;  /* 0x0000240001007983 */ /* 0x001ee20000300800 */
[----:B------:R-:W-:Y:S01]  /*e2d0*/  BSSY B0, `(.L_x_3039) ;  /* 0x000000b000007945 */ /* 0x000fe20003800000 */
[----:B------:R-:W0:Y:S01]  /*e2e0*/  S2R R5, SR_CgaCtaId ;  /* 0x0000000000057919 */ /* 0x000e220000008800 */
[----:B---3--:R-:W-:-:S05]  /*e2f0*/  VIADD R0, R0, 0x1 ;  /* 0x0000000100007836 */ /* 0x008fca0000000000 */
[----:B--2---:R-:W-:-:S04]  /*e300*/  LEA.HI R2, R0, R0, RZ, 0x1 ;  /* 0x0000000000027211 */ /* 0x004fc800078f08ff */
[----:B------:R-:W-:-:S05]  /*e310*/  LOP3.LUT R3, R2, 0xfffffffe, RZ, 0xc0, !PT ;  /* 0xfffffffe02037812 */ /* 0x000fca00078ec0ff */
[----:B------:R-:W-:Y:S01]  /*e320*/  IMAD.IADD R3, R0, 0x1, -R3 ;  /* 0x0000000100037824 */ /* 0x000fe200078e0a03 */
[----:B------:R-:W-:-:S04]  /*e330*/  MOV R0, 0x400 ;  /* 0x0000040000007802 */ /* 0x000fc80000000f00 */
[----:B0-----:R-:W-:Y:S02]  /*e340*/  LEA R0, R5, R0, 0x18 ;  /* 0x0000000005007211 */ /* 0x001fe400078ec0ff */
[----:B------:R-:W-:-:S04]  /*e350*/  SHF.L.U32 R3, R3, 0x1f, RZ ;  /* 0x0000001f03037819 */ /* 0x000fc800000006ff */
[----:B------:R-:W0:Y:S02]  /*e360*/  SYNCS.PHASECHK.TRANS64.TRYWAIT P0, [R0+URZ+0x28c20], R3 ;  /* 0x028c2003000075a7 */ /* 0x000e24000800017f */
[----:B0-----:R-:W-:Y:S05]  /*e370*/  @!P0 BRA `(.L_x_3040) ;  /* 0x0000001000cc8947 */ /* 0x001fea0003800000 */
.L_x_3094:
[----:B------:R-:W-:Y:S05]  /*e380*/  BSYNC B0 ;  /* 0x0000000000007941 */ /* 0x000fea0003800000 */
.L_x_3039:
[----:B------:R-:W-:-:S03]  /*e390*/  UMOV UR4, 0xffffffff ;  /* 0xffffffff00047882 */ /* 0x000fc60000000000 */
[----:B------:R-:W-:Y:S05]  /*e3a0*/  BRA.DIV UR4, `(.L_x_3041) ;  /* 0x0000001204d47947 */ /* 0x000fea000b800000 */
[----:B------:R-:W2:Y:S02]  /*e3b0*/  S2R R2, SR_TID.X ;  /* 0x0000000000027919 */ /* 0x000ea40000002100 */
[----:B--2---:R-:W-:-:S04]  /*e3c0*/  SHF.R.U32.HI R2, RZ, 0x5, R2 ;  /* 0x00000005ff027819 */ /* 0x004fc80000011602 */
[----:B------:R-:W-:-:S05]  /*e3d0*/  LOP3.LUT R2, R2, 0x3, RZ, 0xc0, !PT ;  /* 0x0000000302027812 */ /* 0x000fca00078ec0ff */
[----:B------:R2:W3:Y:S02]  /*e3e0*/  SHFL.IDX PT, R14, R2, RZ, 0x1f ;  /* 0x00001fff020e7589 */ /* 0x0004e400000e0000 */
.L_x_3097:
[----:B---3--:R-:W-:Y:S01]  /*e3f0*/  ISETP.NE.AND P0, PT, R14, RZ, PT ;  /* 0x000000ff0e00720c */ /* 0x008fe20003f05270 */
[----:B------:R-:W-:-:S12]  /*e400*/  BSSY B0, `(.L_x_3042) ;  /* 0x0000027000007945 */ /* 0x000fd80003800000 */
[----:B------:R-:W-:Y:S05]  /*e410*/  @P0 BRA `(.L_x_3043) ;  /* 0x0000000000940947 */ /* 0x000fea0003800000 */
[----:B------:R-:W-:-:S03]  /*e420*/  UMOV UR4, 0xffffffff ;  /* 0xffffffff00047882 */ /* 0x000fc60000000000 */
[----:B------:R-:W-:Y:S05]  /*e430*/  BRA.DIV UR4, `(.L_x_3044) ;  /* 0x0000001204e47947 */ /* 0x000fea000b800000 */
[----:B------:R-:W-:-:S13]  /*e440*/  ELECT P6, URZ, PT ;  /* 0x00000000003f782f */ /* 0x000fda00038c0000 */
.L_x_3100:
[----:B------:R-:W-:Y:S05]  /*e450*/  @!P6 BRA `(.L_x_3043) ;  /* 0x000000000084e947 */ /* 0x000fea0003800000 */
[----:B------:R-:W-:-:S06]  /*e460*/  ULOP3.LUT UR4, UR36, 0x2, URZ, 0xfc, !UPT ;  /* 0x0000000224047892 */ /* 0x000fcc000f8efc3f */
[----:B--2---:R-:W-:-:S05]  /*e470*/  IMAD.U32 R2, RZ, RZ, UR4 ;  /* 0x00000004ff027e24 */ /* 0x004fca000f8e00ff */
[----:B------:R-:W-:-:S13]  /*e480*/  ISETP.NE.AND P2, PT, R2, 0x3, PT ;  /* 0x000000030200780c */ /* 0x000fda0003f45270 */
[----:B------:R-:W-:Y:S05]  /*e490*/  @!P2 BRA `(.L_x_3045) ;  /* 0x000000000004a947 */ /* 0x000fea0003800000 */
[----:B------:R-:W-:Y:S01]  /*e4a0*/  BPT.TRAP 0x1 ;  /* 0x000000040000795c */ /* 0x000fe20000300000 */
.L_x_3045:
[----:B0-----:R-:W2:Y:S04]  /*e4b0*/  LDL R3, [R1] ;  /* 0x0000000001037983 */ /* 0x001ea80000100800 */
[----:B------:R-:W3:Y:S01]  /*e4c0*/  LDL.LU R7, [R1+0x4] ;  /* 0x0000040001077983 */ /* 0x000ee20000300800 */
[----:B------:R-:W-:-:S05]  /*e4d0*/  IADD3 R2, R0, 0x28c40, RZ ;  /* 0x00028c4000027810 */ /* 0x000fca0007ffe0ff */
        /* <DEDUP_REMOVED lines=11> */
.L_x_3101:
[----:B------:R-:W2:Y:S02]  /*e590*/  SYNCS.PHASECHK.TRANS64.TRYWAIT P0, [R7+URZ], R2 ;  /* 0x00000002070075a7 */ /* 0x000ea4000800017f */
[----:B--2---:R-:W-:Y:S05]  /*e5a0*/  @!P0 BRA `(.L_x_3047) ;  /* 0x0000001000bc8947 */ /* 0x004fea0003800000 */
.L_x_3102:
[----:B------:R-:W-:Y:S05]  /*e5b0*/  @!P2 BRA `(.L_x_3048) ;  /* 0x000000000004a947 */ /* 0x000fea0003800000 */
[----:B------:R-:W-:Y:S01]  /*e5c0*/  BPT.TRAP 0x1 ;  /* 0x000000040000795c */ /* 0x000fe20000300000 */
.L_x_3048:
[----:B------:R-:W3:Y:S01]  /*e5d0*/  LDL.LU R4, [R1] ;  /* 0x0000000001047983 */ /* 0x000ee20000300800 */
[----:B------:R-:W-:-:S05]  /*e5e0*/  IADD3 R0, R0, 0x28c60, RZ ;  /* 0x00028c6000007810 */ /* 0x000fca0007ffe0ff */
[----:B---3--:R-:W-:-:S04]  /*e5f0*/  IMAD R4, R4, 0x8, R0 ;  /* 0x0000000804047824 */ /* 0x008fc800078e0200 */
[----:B------:R-:W3:Y:S02]  /*e600*/  SYNCS.PHASECHK.TRANS64.TRYWAIT P0, [R4+URZ], R5 ;  /* 0x00000005040075a7 */ /* 0x000ee4000800017f */
[----:B---3--:R-:W-:Y:S05]  /*e610*/  @!P0 BRA `(.L_x_3049) ;  /* 0x0000001000b48947 */ /* 0x008fea0003800000 */
.L_x_3103:
[----:B------:R-:W-:-:S07]  /*e620*/  IMAD R3, R3, 0x8, R0 ;  /* 0x0000000803037824 */ /* 0x000fce00078e0200 */
.L_x_3050:
[----:B----4-:R4:W0:Y:S02]  /*e630*/  SYNCS.PHASECHK.TRANS64.TRYWAIT P0, [R3+URZ], R2 ;  /* 0x00000002030075a7 */ /* 0x010824000800017f */
[----:B0-----:R-:W-:Y:S05]  /*e640*/  @!P0 NANOSLEEP.SYNCS 0x989680 ;  /* 0x009896800000895d */ /* 0x001fea0003900000 */
[----:B------:R-:W0:Y:S02]  /*e650*/  @!P0 SYNCS.PHASECHK.TRANS64 P0, [R3+URZ], R2 ;  /* 0x00000002030085a7 */ /* 0x000e24000800007f */
[----:B0-----:R-:W-:Y:S05]  /*e660*/  @!P0 BRA `(.L_x_3050) ;  /* 0xfffffffc00f08947 */ /* 0x001fea000383ffff */
.L_x_3043:
[----:B------:R-:W-:Y:S05]  /*e670*/  BSYNC B0 ;  /* 0x0000000000007941 */ /* 0x000fea0003800000 */
.L_x_3042:
[----:B------:R-:W-:Y:S05]  /*e680*/  EXIT ;  /* 0x000000000000794d */ /* 0x000fea0003800000 */
.L_x_2928:
[----:B0-----:R-:W-:-:S04]  /*e690*/  IMAD.U32 R3, RZ, RZ, UR16 ;  /* 0x00000010ff037e24 */ /* 0x001fc8000f8e00ff */
[----:B------:R0:W1:Y:S03]  /*e6a0*/  SYNCS.PHASECHK.TRANS64.TRYWAIT P0, [R3+URZ+0x28c50], R0 ;  /* 0x028c5000030075a7 */ /* 0x000066000800017f */
[----:B-1----:R-:W-:Y:S05]  /*e6b0*/  @!P0 NANOSLEEP.SYNCS 0x989680 ;  /* 0x009896800000895d */ /* 0x002fea0003900000 */
[----:B------:R-:W1:Y:S02]  /*e6c0*/  @!P0 SYNCS.PHASECHK.TRANS64 P0, [R3+URZ+0x28c50], R0 ;  /* 0x028c5000030085a7 */ /* 0x000e64000800007f */
[----:B-1----:R-:W-:Y:S05]  /*e6d0*/  @!P0 BRA `(.L_x_2928) ;  /* 0xfffffffc00ec8947 */ /* 0x002fea000383ffff */
[----:B------:R-:W-:Y:S05]  /*e6e0*/  BRA `(.L_x_3051) ;  /* 0xffffff3000507947 */ /* 0x000fea000383ffff */
.L_x_2933:
[----:B-1----:R-:W-:-:S04]  /*e6f0*/  MOV R3, UR6 ;  /* 0x0000000600037c02 */ /* 0x002fc80008000f00 */
[----:B------:R1:W2:Y:S03]  /*e700*/  SYNCS.PHASECHK.TRANS64.TRYWAIT P0, [R3+URZ+0x28c50], R0 ;  /* 0x028c5000030075a7 */ /* 0x0002a6000800017f */
[----:B--2---:R-:W-:Y:S05]  /*e710*/  @!P0 NANOSLEEP.SYNCS 0x989680 ;  /* 0x009896800000895d */ /* 0x004fea0003900000 */
[----:B------:R-:W2:Y:S02]  /*e720*/  @!P0 SYNCS.PHASECHK.TRANS64 P0, [R3+URZ+0x28c50], R0 ;  /* 0x028c5000030085a7 */ /* 0x000ea4000800007f */
[----:B--2---:R-:W-:Y:S05]  /*e730*/  @!P0 BRA `(.L_x_2933) ;  /* 0xfffffffc00ec8947 */ /* 0x004fea000383ffff */
[----:B------:R-:W-:Y:S05]  /*e740*/  BRA `(.L_x_2932) ;  /* 0xffffff3c005c7947 */ /* 0x000fea000383ffff */
.L_x_2936:
[----:B0-----:R-:W-:-:S04]  /*e750*/  IMAD.U32 R3, RZ, RZ, UR42 ;  /* 0x0000002aff037e24 */ /* 0x001fc8000f8e00ff */
[----:B------:R0:W1:Y:S03]  /*e760*/  SYNCS.PHASECHK.TRANS64.TRYWAIT P1, [R3+URZ+0x28c00], R0 ;  /* 0x028c0000030075a7 */ /* 0x000066000802017f */
[----:B-1----:R-:W-:Y:S05]  /*e770*/  @!P1 NANOSLEEP.SYNCS 0x989680 ;  /* 0x009896800000995d */ /* 0x002fea0003900000 */
[----:B------:R-:W1:Y:S02]  /*e780*/  @!P1 SYNCS.PHASECHK.TRANS64 P1, [R3+URZ+0x28c00], R0 ;  /* 0x028c0000030095a7 */ /* 0x000e64000802007f */
[----:B-1----:R-:W-:Y:S05]  /*e790*/  @!P1 BRA `(.L_x_2936) ;  /* 0xfffffffc00ec9947 */ /* 0x002fea000383ffff */
[----:B------:R-:W-:Y:S05]  /*e7a0*/  BRA `(.L_x_3052) ;  /* 0xffffff4800bc7947 */ /* 0x000fea000383ffff */
.L_x_2940:
[----:B--2---:R2:W3:Y:S02]  /*e7b0*/  SYNCS.PHASECHK.TRANS64.TRYWAIT P1, [R7+URZ+0x28c30], R8 ;  /* 0x028c3008070075a7 */ /* 0x0044e4000802017f */
[----:B---3--:R-:W-:Y:S05]  /*e7c0*/  @!P1 NANOSLEEP.SYNCS 0x989680 ;  /* 0x009896800000995d */ /* 0x008fea0003900000 */
[----:B------:R-:W3:Y:S02]  /*e7d0*/  @!P1 SYNCS.PHASECHK.TRANS64 P1, [R7+URZ+0x28c30], R8 ;  /* 0x028c3008070095a7 */ /* 0x000ee4000802007f */
[----:B---3--:R-:W-:Y:S05]  /*e7e0*/  @!P1 BRA `(.L_x_2940) ;  /* 0xfffffffc00f09947 */ /* 0x008fea000383ffff */
[----:B------:R-:W-:Y:S05]  /*e7f0*/  BRA `(.L_x_2939) ;  /* 0xffffff4800d87947 */ /* 0x000fea000383ffff */
.L_x_2944:
[----:B----4-:R4:W0:Y:S02]  /*e800*/  SYNCS.PHASECHK.TRANS64.TRYWAIT P2, [R7+URZ+0x28c50], R8 ;  /* 0x028c5008070075a7 */ /* 0x010824000804017f */
[----:B0-----:R-:W-:Y:S05]  /*e810*/  @!P2 NANOSLEEP.SYNCS 0x989680 ;  /* 0x009896800000a95d */ /* 0x001fea0003900000 */
[----:B------:R-:W0:Y:S02]  /*e820*/  @!P2 SYNCS.PHASECHK.TRANS64 P2, [R7+URZ+0x28c50], R8 ;  /* 0x028c50080700a5a7 */ /* 0x000e24000804007f */
[----:B0-----:R-:W-:Y:S05]  /*e830*/  @!P2 BRA `(.L_x_2944) ;  /* 0xfffffffc00f0a947 */ /* 0x001fea000383ffff */
[----:B------:R-:W-:Y:S05]  /*e840*/  BRA `(.L_x_2943) ;  /* 0xffffff5c00ec7947 */ /* 0x000fea000383ffff */
.L_x_2949:
[----:B--2---:R-:W-:-:S04]  /*e850*/  IMAD.U32 R5, RZ, RZ, UR23 ;  /* 0x00000017ff057e24 */ /* 0x004fc8000f8e00ff */
[----:B------:R2:W3:Y:S03]  /*e860*/  SYNCS.PHASECHK.TRANS64.TRYWAIT P3, [R5+URZ+0x28c30], R8 ;  /* 0x028c3008050075a7 */ /* 0x0004e6000806017f */
[----:B---3--:R-:W-:Y:S05]  /*e870*/  @!P3 NANOSLEEP.SYNCS 0x989680 ;  /* 0x009896800000b95d */ /* 0x008fea0003900000 */
[----:B------:R-:W3:Y:S02]  /*e880*/  @!P3 SYNCS.PHASECHK.TRANS64 P3, [R5+URZ+0x28c30], R8 ;  /* 0x028c30080500b5a7 */ /* 0x000ee4000806007f */
[----:B---3--:R-:W-:Y:S05]  /*e890*/  @!P3 BRA `(.L_x_2949) ;  /* 0xfffffffc00ecb947 */ /* 0x008fea000383ffff */
[----:B------:R-:W-:Y:S05]  /*e8a0*/  BRA `(.L_x_2948) ;  /* 0xffffff6000c47947 */ /* 0x000fea000383ffff */
.L_x_2953:
[----:B-1----:R1:W3:Y:S02]  /*e8b0*/  SYNCS.PHASECHK.TRANS64.TRYWAIT P3, [R169+URZ+0x28c50], R8 ;  /* 0x028c5008a90075a7 */ /* 0x0022e4000806017f */
[----:B---3--:R-:W-:Y:S05]  /*e8c0*/  @!P3 NANOSLEEP.SYNCS 0x989680 ;  /* 0x009896800000b95d */ /* 0x008fea0003900000 */
[----:B------:R-:W3:Y:S02]  /*e8d0*/  @!P3 SYNCS.PHASECHK.TRANS64 P3, [R169+URZ+0x28c50], R8 ;  /* 0x028c5008a900b5a7 */ /* 0x000ee4000806007f */
[----:B---3--:R-:W-:Y:S05]  /*e8e0*/  @!P3 BRA `(.L_x_2953) ;  /* 0xfffffffc00f0b947 */ /* 0x008fea000383ffff */
[----:B------:R-:W-:Y:S05]  /*e8f0*/  BRA `(.L_x_2952) ;  /* 0xffffff7800f87947 */ /* 0x000fea000383ffff */
.L_x_2984:
[----:B------:R-:W0:Y:S01]  /*e900*/  S2R R5, SR_TID.X ;  /* 0x0000000000057919 */ /* 0x000e220000002100 */
[----:B------:R-:W-:Y:S01]  /*e910*/  BSSY B0, `(.L_x_3053) ;  /* 0x000000a000007945 */ /* 0x000fe20003800000 */
[----:B------:R-:W-:Y:S01]  /*e920*/  MOV R12, RZ ;  /* 0x000000ff000c7202 */ /* 0x000fe20000000f00 */
[----:B------:R-:W-:Y:S02]  /*e930*/  IMAD.MOV.U32 R11, RZ, RZ, 0x1f ;  /* 0x0000001fff0b7424 */ /* 0x000fe400078e00ff */
[----:B------:R-:W-:Y:S01]  /*e940*/  IMAD.MOV.U32 R15, RZ, RZ, -0x1 ;  /* 0xffffffffff0f7424 */ /* 0x000fe200078e00ff */
[----:B0-----:R-:W-:-:S04]  /*e950*/  SHF.R.U32.HI R5, RZ, 0x5, R5 ;  /* 0x00000005ff057819 */ /* 0x001fc80000011605 */
[----:B------:R-:W-:-:S05]  /*e960*/  LOP3.LUT R5, R5, 0x3, RZ, 0xc0, !PT ;  /* 0x0000000305057812 */ /* 0x000fca00078ec0ff */
[----:B------:R-:W-:-:S07]  /*e970*/  IMAD.MOV.U32 R13, RZ, RZ, R5 ;  /* 0x000000ffff0d7224 */ /* 0x000fce00078e0005 */
[----:B------:R-:W-:Y:S05]  /*e980*/  WARPSYNC.COLLECTIVE R15, `(.L_x_3054) ;  /* 0x000000000f087348 */ /* 0x000fea0003c00000 */
[----:B------:R0:W1:Y:S02]  /*e990*/  SHFL.IDX P6, R14, R13, R12, R11 ;  /* 0x0000000c0d0e7389 */ /* 0x00006400000c000b */
[----:B01----:R-:W-:Y:S01]  /*e9a0*/  ENDCOLLECTIVE ;  /* 0x000000000000791b */ /* 0x003fe20003800000 */
.L_x_3054:
[----:B------:R-:W-:Y:S05]  /*e9b0*/  BSYNC B0 ;  /* 0x0000000000007941 */ /* 0x000fea0003800000 */
.L_x_3053:
[----:B------:R-:W-:Y:S05]  /*e9c0*/  BRA `(.L_x_3055) ;  /* 0xffffffc400c87947 */ /* 0x000fea000383ffff */
.L_x_2985:
[----:B------:R-:W-:Y:S01]  /*e9d0*/  BSSY B0, `(.L_x_3056) ;  /* 0x0000006000007945 */ /* 0x000fe20003800000 */
[----:B------:R-:W-:-:S07]  /*e9e0*/  IMAD.MOV.U32 R15, RZ, RZ, -0x1 ;  /* 0xffffffffff0f7424 */ /* 0x000fce00078e00ff */
[----:B------:R-:W-:Y:S05]  /*e9f0*/  WARPSYNC.COLLECTIVE R15, `(.L_x_3057) ;  /* 0x000000000f0c7348 */ /* 0x000fea0003c00000 */
[----:B------:R-:W-:Y:S02]  /*ea00*/  ELECT P6, UR62, PT ;  /* 0x00000000003e782f */ /* 0x000fe400038c0000 */
[----:B------:R-:W-:Y:S01]  /*ea10*/  MOV R14, UR62 ;  /* 0x0000003e000e7c02 */ /* 0x000fe20008000f00 */
[----:B------:R-:W-:Y:S10]  /*ea20*/  ENDCOLLECTIVE ;  /* 0x000000000000791b */ /* 0x000ff40003800000 */
.L_x_3057:
[----:B------:R-:W-:Y:S05]  /*ea30*/  BSYNC B0 ;  /* 0x0000000000007941 */ /* 0x000fea0003800000 */
.L_x_3056:
[----:B------:R-:W-:Y:S05]  /*ea40*/  BRA `(.L_x_3058) ;  /* 0xffffffc400c07947 */ /* 0x000fea000383ffff */
.L_x_2988:
[----:B0-----:R0:W1:Y:S02]  /*ea50*/  SYNCS.PHASECHK.TRANS64.TRYWAIT P0, [R8+URZ+0x28c40], R10 ;  /* 0x028c400a080075a7 */ /* 0x001064000800017f */
[----:B-1----:R-:W-:Y:S05]  /*ea60*/  @!P0 NANOSLEEP.SYNCS 0x989680 ;  /* 0x009896800000895d */ /* 0x002fea0003900000 */
[----:B------:R-:W1:Y:S02]  /*ea70*/  @!P0 SYNCS.PHASECHK.TRANS64 P0, [R8+URZ+0x28c40], R10 ;  /* 0x028c400a080085a7 */ /* 0x000e64000800007f */
[----:B-1----:R-:W-:Y:S05]  /*ea80*/  @!P0 BRA `(.L_x_2988) ;  /* 0xfffffffc00f08947 */ /* 0x002fea000383ffff */
[----:B------:R-:W-:Y:S05]  /*ea90*/  BRA `(.L_x_3059) ;  /* 0xffffffc800307947 */ /* 0x000fea000383ffff */
.L_x_2991:
        /* <DEDUP_REMOVED lines=8> */
.L_x_2994:
[----:B0-----:R0:W1:Y:S02]  /*eb20*/  SYNCS.PHASECHK.TRANS64.TRYWAIT P0, [R8+URZ+0x28c60], R6 ;  /* 0x028c6006080075a7 */ /* 0x001064000800017f */
[----:B-1----:R-:W-:Y:S05]  /*eb30*/  @!P0 NANOSLEEP.SYNCS 0x989680 ;  /* 0x009896800000895d */ /* 0x002fea0003900000 */
[----:B------:R-:W1:Y:S02]  /*eb40*/  @!P0 SYNCS.PHASECHK.TRANS64 P0, [R8+URZ+0x28c60], R6 ;  /* 0x028c6006080085a7 */ /* 0x000e64000800007f */
[----:B-1----:R-:W-:Y:S05]  /*eb50*/  @!P0 BRA `(.L_x_2994) ;  /* 0xfffffffc00f08947 */ /* 0x002fea000383ffff */
[----:B------:R-:W-:Y:S05]  /*eb60*/  BRA `(.L_x_3061) ;  /* 0xffffffcc002c7947 */ /* 0x000fea000383ffff */
.L_x_3003:
[----:B-1----:R1:W2:Y:S02]  /*eb70*/  SYNCS.PHASECHK.TRANS64.TRYWAIT P0, [R3+URZ+0x28c40], R6 ;  /* 0x028c4006030075a7 */ /* 0x0022a4000800017f */
[----:B--2---:R-:W-:Y:S05]  /*eb80*/  @!P0 NANOSLEEP.SYNCS 0x989680 ;  /* 0x009896800000895d */ /* 0x004fea0003900000 */
[----:B------:R-:W2:Y:S02]  /*eb90*/  @!P0 SYNCS.PHASECHK.TRANS64 P0, [R3+URZ+0x28c40], R6 ;  /* 0x028c4006030085a7 */ /* 0x000ea4000800007f */
[----:B--2---:R-:W-:Y:S05]  /*eba0*/  @!P0 BRA `(.L_x_3003) ;  /* 0xfffffffc00f08947 */ /* 0x004fea000383ffff */
[----:B------:R-:W-:Y:S05]  /*ebb0*/  BRA `(.L_x_3062) ;  /* 0xffffffd400047947 */ /* 0x000fea000383ffff */
.L_x_3005:
[----:B--2---:R2:W3:Y:S02]  /*ebc0*/  SYNCS.PHASECHK.TRANS64.TRYWAIT P0, [R3+URZ+0x28c60], R6 ;  /* 0x028c6006030075a7 */ /* 0x0044e4000800017f */
[----:B---3--:R-:W-:Y:S05]  /*ebd0*/  @!P0 NANOSLEEP.SYNCS 0x989680 ;  /* 0x009896800000895d */ /* 0x008fea0003900000 */
[----:B------:R-:W3:Y:S02]  /*ebe0*/  @!P0 SYNCS.PHASECHK.TRANS64 P0, [R3+URZ+0x28c60], R6 ;  /* 0x028c6006030085a7 */ /* 0x000ee4000800007f */
[----:B---3--:R-:W-:Y:S05]  /*ebf0*/  @!P0 BRA `(.L_x_3005) ;  /* 0xfffffffc00f08947 */ /* 0x008fea000383ffff */
[----:B------:R-:W-:Y:S05]  /*ec00*/  BRA `(.L_x_3063) ;  /* 0xffffffd400747947 */ /* 0x000fea000383ffff */
.L_x_3010:
[----:B--2---:R2:W3:Y:S02]  /*ec10*/  SYNCS.PHASECHK.TRANS64.TRYWAIT P0, [R2+URZ+0x28c40], R3 ;  /* 0x028c4003020075a7 */ /* 0x0044e4000800017f */
[----:B---3--:R-:W-:Y:S05]  /*ec20*/  @!P0 NANOSLEEP.SYNCS 0x989680 ;  /* 0x009896800000895d */ /* 0x008fea0003900000 */
[----:B------:R-:W3:Y:S02]  /*ec30*/  @!P0 SYNCS.PHASECHK.TRANS64 P0, [R2+URZ+0x28c40], R3 ;  /* 0x028c4003020085a7 */ /* 0x000ee4000800007f */
[----:B---3--:R-:W-:Y:S05]  /*ec40*/  @!P0 BRA `(.L_x_3010) ;  /* 0xfffffffc00f08947 */ /* 0x008fea000383ffff */
[----:B------:R-:W-:Y:S05]  /*ec50*/  BRA `(.L_x_3064) ;  /* 0xffffffdc00107947 */ /* 0x000fea000383ffff */
.L_x_3012:
[----:B-1----:R1:W3:Y:S02]  /*ec60*/  SYNCS.PHASECHK.TRANS64.TRYWAIT P1, [R2+URZ+0x28c60], R3 ;  /* 0x028c6003020075a7 */ /* 0x0022e4000802017f */
[----:B---3--:R-:W-:Y:S05]  /*ec70*/  @!P1 NANOSLEEP.SYNCS 0x989680 ;  /* 0x009896800000995d */ /* 0x008fea0003900000 */
[----:B------:R-:W3:Y:S02]  /*ec80*/  @!P1 SYNCS.PHASECHK.TRANS64 P1, [R2+URZ+0x28c60], R3 ;  /* 0x028c6003020095a7 */ /* 0x000ee4000802007f */
[----:B---3--:R-:W-:Y:S05]  /*ec90*/  @!P1 BRA `(.L_x_3012) ;  /* 0xfffffffc00f09947 */ /* 0x008fea000383ffff */
[----:B------:R-:W-:Y:S05]  /*eca0*/  BRA `(.L_x_3065) ;  /* 0xffffffdc007c7947 */ /* 0x000fea000383ffff */
.L_x_3017:
[----:B---3--:R3:W4:Y:S02]  /*ecb0*/  SYNCS.PHASECHK.TRANS64.TRYWAIT P0, [R2+URZ+0x28c40], R3 ;  /* 0x028c4003020075a7 */ /* 0x008724000800017f */
[----:B----4-:R-:W-:Y:S05]  /*ecc0*/  @!P0 NANOSLEEP.SYNCS 0x989680 ;  /* 0x009896800000895d */ /* 0x010fea0003900000 */
[----:B------:R-:W4:Y:S02]  /*ecd0*/  @!P0 SYNCS.PHASECHK.TRANS64 P0, [R2+URZ+0x28c40], R3 ;  /* 0x028c4003020085a7 */ /* 0x000f24000800007f */
[----:B----4-:R-:W-:Y:S05]  /*ece0*/  @!P0 BRA `(.L_x_3017) ;  /* 0xfffffffc00f08947 */ /* 0x010fea000383ffff */
[----:B------:R-:W-:Y:S05]  /*ecf0*/  BRA `(.L_x_3066) ;  /* 0xffffffe000f87947 */ /* 0x000fea000383ffff */
.L_x_3019:
[----:B-1----:R1:W2:Y:S02]  /*ed00*/  SYNCS.PHASECHK.TRANS64.TRYWAIT P1, [R2+URZ+0x28c60], R3 ;  /* 0x028c6003020075a7 */ /* 0x0022a4000802017f */
[----:B--2---:R-:W-:Y:S05]  /*ed10*/  @!P1 NANOSLEEP.SYNCS 0x989680 ;  /* 0x009896800000995d */ /* 0x004fea0003900000 */
[----:B------:R-:W2:Y:S02]  /*ed20*/  @!P1 SYNCS.PHASECHK.TRANS64 P1, [R2+URZ+0x28c60], R3 ;  /* 0x028c6003020095a7 */ /* 0x000ea4000802007f */
[----:B--2---:R-:W-:Y:S05]  /*ed30*/  @!P1 BRA `(.L_x_3019) ;  /* 0xfffffffc00f09947 */ /* 0x004fea000383ffff */
[----:B------:R-:W-:Y:S05]  /*ed40*/  BRA `(.L_x_3067) ;  /* 0xffffffe400687947 */ /* 0x000fea000383ffff */
.L_x_3024:
[----:B------:R-:W-:Y:S01]  /*ed50*/  BSSY B0, `(.L_x_3068) ;  /* 0x0000008000007945 */ /* 0x000fe20003800000 */
[----:B------:R-:W-:Y:S01]  /*ed60*/  MOV R13, R16 ;  /* 0x00000010000d7202 */ /* 0x000fe20000000f00 */
[----:B-1----:R-:W-:Y:S02]  /*ed70*/  IMAD.MOV.U32 R12, RZ, RZ, RZ ;  /* 0x000000ffff0c7224 */ /* 0x002fe400078e00ff */
[----:B------:R-:W-:Y:S02]  /*ed80*/  IMAD.MOV.U32 R11, RZ, RZ, 0x1f ;  /* 0x0000001fff0b7424 */ /* 0x000fe400078e00ff */
[----:B0-----:R-:W-:-:S07]  /*ed90*/  IMAD.MOV.U32 R15, RZ, RZ, -0x1 ;  /* 0xffffffffff0f7424 */ /* 0x001fce00078e00ff */
[----:B--2---:R-:W-:Y:S05]  /*eda0*/  WARPSYNC.COLLECTIVE R15, `(.L_x_3069) ;  /* 0x000000000f087348 */ /* 0x004fea0003c00000 */
[----:B------:R0:W1:Y:S02]  /*edb0*/  SHFL.IDX P6, R14, R13, R12, R11 ;  /* 0x0000000c0d0e7389 */ /* 0x00006400000c000b */
[----:B012---:R-:W-:Y:S01]  /*edc0*/  ENDCOLLECTIVE ;  /* 0x000000000000791b */ /* 0x007fe20003800000 */
.L_x_3069:
[----:B------:R-:W-:Y:S05]  /*edd0*/  BSYNC B0 ;  /* 0x0000000000007941 */ /* 0x000fea0003800000 */
.L_x_3068:
[----:B------:R-:W-:Y:S01]  /*ede0*/  IMAD.MOV.U32 R13, RZ, RZ, R16 ;  /* 0x000000ffff0d7224 */ /* 0x000fe200078e0010 */
[----:B------:R-:W-:Y:S01]  /*edf0*/  MOV R15, 0xffffffff ;  /* 0xffffffff000f7802 */ /* 0x000fe20000000f00 */
[----:B------:R-:W-:Y:S01]  /*ee00*/  IMAD.MOV.U32 R12, RZ, RZ, 0x1 ;  /* 0x00000001ff0c7424 */ /* 0x000fe200078e00ff */
[----:B------:R-:W-:Y:S01]  /*ee10*/  MOV R4, R14 ;  /* 0x0000000e00047202 */ /* 0x000fe20000000f00 */
[----:B------:R-:W-:-:S07]  /*ee20*/  IMAD.MOV.U32 R11, RZ, RZ, 0x1f ;  /* 0x0000001fff0b7424 */ /* 0x000fce00078e00ff */
[----:B------:R-:W-:Y:S05]  /*ee30*/  WARPSYNC.COLLECTIVE R15, `(.L_x_3070) ;  /* 0x000000000f087348 */ /* 0x000fea0003c00000 */
[----:B------:R0:W1:Y:S02]  /*ee40*/  SHFL.IDX P6, R14, R13, R12, R11 ;  /* 0x0000000c0d0e7389 */ /* 0x00006400000c000b */
[----:B01----:R-:W-:Y:S01]  /*ee50*/  ENDCOLLECTIVE ;  /* 0x000000000000791b */ /* 0x003fe20003800000 */
.L_x_3070:
[----:B------:R-:W-:Y:S01]  /*ee60*/  IMAD.MOV.U32 R5, RZ, RZ, R14 ;  /* 0x000000ffff057224 */ /* 0x000fe200078e000e */
[----:B------:R-:W-:Y:S06]  /*ee70*/  BRA `(.L_x_3071) ;  /* 0xffffffe800ac7947 */ /* 0x000fec000383ffff */
.L_x_3027:
[----:B------:R-:W-:Y:S01]  /*ee80*/  BSSY B0, `(.L_x_3072) ;  /* 0x0000008000007945 */ /* 0x000fe20003800000 */
[----:B-----5:R-:W-:Y:S01]  /*ee90*/  IMAD.MOV.U32 R13, RZ, RZ, R3 ;  /* 0x000000ffff0d7224 */ /* 0x020fe200078e0003 */
[----:B-1----:R-:W-:Y:S01]  /*eea0*/  MOV R11, RZ ;  /* 0x000000ff000b7202 */ /* 0x002fe20000000f00 */
[----:B------:R-:W-:Y:S02]  /*eeb0*/  IMAD.MOV.U32 R12, RZ, RZ, 0x1 ;  /* 0x00000001ff0c7424 */ /* 0x000fe400078e00ff */
[----:B------:R-:W-:-:S07]  /*eec0*/  IMAD.MOV.U32 R15, RZ, RZ, -0x1 ;  /* 0xffffffffff0f7424 */ /* 0x000fce00078e00ff */
[----:B0-234-:R-:W-:Y:S05]  /*eed0*/  WARPSYNC.COLLECTIVE R15, `(.L_x_3073) ;  /* 0x000000000f087348 */ /* 0x01dfea0003c00000 */
[----:B------:R1:W0:Y:S02]  /*eee0*/  SHFL.UP P6, R14, R13, R12, R11 ;  /* 0x0400000c0d0e7389 */ /* 0x00022400000c000b */
[----:B01234-:R-:W-:Y:S01]  /*eef0*/  ENDCOLLECTIVE ;  /* 0x000000000000791b */ /* 0x01ffe20003800000 */
.L_x_3073:
[----:B------:R-:W-:Y:S05]  /*ef00*/  BSYNC B0 ;  /* 0x0000000000007941 */ /* 0x000fea0003800000 */
.L_x_3072:
[----:B------:R-:W-:Y:S01]  /*ef10*/  ISETP.NE.AND P0, PT, R8, RZ, PT ;  /* 0x000000ff0800720c */ /* 0x000fe20003f05270 */
        /* <DEDUP_REMOVED lines=9> */
.L_x_3074:
        /* <DEDUP_REMOVED lines=8> */
.L_x_3075:
        /* <DEDUP_REMOVED lines=8> */
.L_x_3076:
        /* <DEDUP_REMOVED lines=8> */
.L_x_3077:
        /* <DEDUP_REMOVED lines=8> */
.L_x_3078:
[----:B------:R-:W-:Y:S05]  /*f1b0*/  BRA `(.L_x_3079) ;  /* 0xffffffe800707947 */ /* 0x000fea000383ffff */
.L_x_3032:
[----:B------:R-:W-:Y:S01]  /*f1c0*/  BSSY B0, `(.L_x_3080) ;  /* 0x0000008000007945 */ /* 0x000fe20003800000 */
[----:B-----5:R-:W-:Y:S01]  /*f1d0*/  IMAD.MOV.U32 R13, RZ, RZ, R3 ;  /* 0x000000ffff0d7224 */ /* 0x020fe200078e0003 */
[----:B-1----:R-:W-:Y:S01]  /*f1e0*/  MOV R12, 0x1 ;  /* 0x00000001000c7802 */ /* 0x002fe20000000f00 */
[----:B------:R-:W-:Y:S02]  /*f1f0*/  IMAD.MOV.U32 R11, RZ, RZ, RZ ;  /* 0x000000ffff0b7224 */ /* 0x000fe400078e00ff */
[----:B------:R-:W-:-:S07]  /*f200*/  IMAD.MOV.U32 R15, RZ, RZ, -0x1 ;  /* 0xffffffffff0f7424 */ /* 0x000fce00078e00ff */
[----:B0-----:R-:W-:Y:S05]  /*f210*/  WARPSYNC.COLLECTIVE R15, `(.L_x_3081) ;  /* 0x000000000f087348 */ /* 0x001fea0003c00000 */
[----:B------:R1:W2:Y:S02]  /*f220*/  SHFL.UP P6, R14, R13, R12, R11 ;  /* 0x0400000c0d0e7389 */ /* 0x0002a400000c000b */
[----:B012---:R-:W-:Y:S01]  /*f230*/  ENDCOLLECTIVE ;  /* 0x000000000000791b */ /* 0x007fe20003800000 */
.L_x_3081:
[----:B------:R-:W-:Y:S05]  /*f240*/  BSYNC B0 ;  /* 0x0000000000007941 */ /* 0x000fea0003800000 */
.L_x_3080:
[----:B------:R-:W-:Y:S01]  /*f250*/  ISETP.NE.AND P0, PT, R8, RZ, PT ;  /* 0x000000ff0800720c */ /* 0x000fe20003f05270 */
[----:B------:R-:W-:Y:S01]  /*f260*/  IMAD.MOV.U32 R11, RZ, RZ, RZ ;  /* 0x000000ffff0b7224 */ /* 0x000fe200078e00ff */
[----:B------:R-:W-:Y:S01]  /*f270*/  MOV R12, 0x2 ;  /* 0x00000002000c7802 */ /* 0x000fe20000000f00 */
[----:B------:R-:W-:Y:S01]  /*f280*/  IMAD.MOV.U32 R15, RZ, RZ, -0x1 ;  /* 0xffffffffff0f7424 */ /* 0x000fe200078e00ff */
[----:B------:R-:W-:Y:S02]  /*f290*/  SEL R14, R14, RZ, P0 ;  /* 0x000000ff0e0e7207 */ /* 0x000fe40000000000 */
[----:B------:R-:W-:-:S03]  /*f2a0*/  ISETP.GE.U32.AND P0, PT, R8, 0x2, PT ;  /* 0x000000020800780c */ /* 0x000fc60003f06070 */
[----:B------:R-:W-:-:S10]  /*f2b0*/  IMAD.IADD R13, R3, 0x1, R14 ;  /* 0x00000001030d7824 */ /* 0x000fd400078e020e */
[----:B------:R-:W-:Y:S05]  /*f2c0*/  WARPSYNC.COLLECTIVE R15, `(.L_x_3082) ;  /* 0x000000000f087348 */ /* 0x000fea0003c00000 */
[----:B------:R0:W1:Y:S02]  /*f2d0*/  SHFL.UP P6, R14, R13, R12, R11 ;  /* 0x0400000c0d0e7389 */ /* 0x00006400000c000b */
[----:B01----:R-:W-:Y:S01]  /*f2e0*/  ENDCOLLECTIVE ;  /* 0x000000000000791b */ /* 0x003fe20003800000 */
.L_x_3082:
        /* <DEDUP_REMOVED lines=8> */
.L_x_3083:
        /* <DEDUP_REMOVED lines=8> */
.L_x_3084:
        /* <DEDUP_REMOVED lines=8> */
.L_x_3085:
        /* <DEDUP_REMOVED lines=8> */
.L_x_3086:
[----:B------:R-:W-:Y:S05]  /*f4f0*/  BRA `(.L_x_3087) ;  /* 0xffffffe800547947 */ /* 0x000fea000383ffff */
.L_x_3034:
[----:B------:R-:W-:Y:S01]  /*f500*/  BSSY B0, `(.L_x_3088) ;  /* 0x0000006000007945 */ /* 0x000fe20003800000 */
[----:B------:R-:W-:Y:S02]  /*f510*/  PLOP3.LUT P6, PT, P6, PT, PT, 0x8, 0x0 ;  /* 0x000000000000781c */ /* 0x000fe400037ce170 */
[----:B------:R-:W-:-:S11]  /*f520*/  MOV R15, 0xffffffff ;  /* 0xffffffff000f7802 */ /* 0x000fd60000000f00 */
[----:B01----:R-:W-:Y:S05]  /*f530*/  WARPSYNC.COLLECTIVE R15, `(.L_x_3089) ;  /* 0x000000000f087348 */ /* 0x003fea0003c00000 */
[----:B------:R-:W-:Y:S01]  /*f540*/  VOTE.ANY R14, PT, P6 ;  /* 0x00000000000e7806 */ /* 0x000fe200030e0100 */
[----:B01----:R-:W-:Y:S06]  /*f550*/  ENDCOLLECTIVE ;  /* 0x000000000000791b */ /* 0x003fec0003800000 */
.L_x_3089:
[----:B------:R-:W-:Y:S05]  /*f560*/  BSYNC B0 ;  /* 0x0000000000007941 */ /* 0x000fea0003800000 */
.L_x_3088:
[----:B------:R-:W-:Y:S01]  /*f570*/  IMAD.MOV.U32 R7, RZ, RZ, R14 ;  /* 0x000000ffff077224 */ /* 0x000fe200078e000e */
[----:B------:R-:W-:Y:S01]  /*f580*/  MOV R11, 0x1f ;  /* 0x0000001f000b7802 */ /* 0x000fe20000000f00 */
[----:B------:R-:W-:Y:S02]  /*f590*/  IMAD.MOV.U32 R13, RZ, RZ, R3 ;  /* 0x000000ffff0d7224 */ /* 0x000fe400078e0003 */
[----:B------:R-:W0:Y:S01]  /*f5a0*/  POPC R5, R7 ;  /* 0x0000000700057309 */ /* 0x000e220000000000 */
[----:B------:R-:W-:Y:S02]  /*f5b0*/  IMAD.MOV.U32 R15, RZ, RZ, -0x1 ;  /* 0xffffffffff0f7424 */ /* 0x000fe400078e00ff */
[----:B0-----:R-:W-:-:S07]  /*f5c0*/  IMAD.MOV.U32 R12, RZ, RZ, R5 ;  /* 0x000000ffff0c7224 */ /* 0x001fce00078e0005 */
[----:B------:R-:W-:Y:S05]  /*f5d0*/  WARPSYNC.COLLECTIVE R15, `(.L_x_3090) ;  /* 0x000000000f087348 */ /* 0x000fea0003c00000 */
[----:B------:R0:W1:Y:S02]  /*f5e0*/  SHFL.IDX P6, R14, R13, R12, R11 ;  /* 0x0000000c0d0e7389 */ /* 0x00006400000c000b */
[----:B01----:R-:W-:Y:S01]  /*f5f0*/  ENDCOLLECTIVE ;  /* 0x000000000000791b */ /* 0x003fe20003800000 */
.L_x_3090:
[----:B------:R-:W-:Y:S01]  /*f600*/  IMAD.MOV.U32 R17, RZ, RZ, R14 ;  /* 0x000000ffff117224 */ /* 0x000fe200078e000e */
[----:B------:R-:W-:Y:S06]  /*f610*/  BRA `(.L_x_3091) ;  /* 0xffffffe800447947 */ /* 0x000fec000383ffff */
.L_x_3036:
[----:B------:R-:W-:Y:S01]  /*f620*/  BSSY B0, `(.L_x_3092) ;  /* 0x0000007000007945 */ /* 0x000fe20003800000 */
[----:B------:R-:W-:Y:S01]  /*f630*/  IMAD.MOV.U32 R13, RZ, RZ, R2 ;  /* 0x000000ffff0d7224 */ /* 0x000fe200078e0002 */
[----:B------:R-:W-:Y:S01]  /*f640*/  MOV R11, 0x1f ;  /* 0x0000001f000b7802 */ /* 0x000fe20000000f00 */
[----:B------:R-:W-:-:S07]  /*f650*/  IMAD.MOV.U32 R15, RZ, RZ, -0x1 ;  /* 0xffffffffff0f7424 */ /* 0x000fce00078e00ff */
[----:B0-23--:R-:W-:Y:S05]  /*f660*/  WARPSYNC.COLLECTIVE R15, `(.L_x_3093) ;  /* 0x000000000f087348 */ /* 0x00dfea0003c00000 */
[----:B------:R1:W4:Y:S02]  /*f670*/  SHFL.IDX P6, R14, R13, R12, R11 ;  /* 0x0000000c0d0e7389 */ /* 0x00032400000c000b */
[----:B01234-:R-:W-:Y:S01]  /*f680*/  ENDCOLLECTIVE ;  /* 0x000000000000791b */ /* 0x01ffe20003800000 */
.L_x_3093:
[----:B------:R-:W-:Y:S05]  /*f690*/  BSYNC B0 ;  /* 0x0000000000007941 */ /* 0x000fea0003800000 */
.L_x_3092:
[----:B------:R-:W-:Y:S05]  /*f6a0*/  BRA `(.L_x_3035) ;  /* 0xffffffe8003c7947 */ /* 0x000fea000383ffff */
.L_x_3040:
[----:B0-----:R0:W2:Y:S02]  /*f6b0*/  SYNCS.PHASECHK.TRANS64.TRYWAIT P0, [R0+URZ+0x28c20], R3 ;  /* 0x028c2003000075a7 */ /* 0x0010a4000800017f */
[----:B--2---:R-:W-:Y:S05]  /*f6c0*/  @!P0 NANOSLEEP.SYNCS 0x989680 ;  /* 0x009896800000895d */ /* 0x004fea0003900000 */
[----:B------:R-:W2:Y:S02]  /*f6d0*/  @!P0 SYNCS.PHASECHK.TRANS64 P0, [R0+URZ+0x28c20], R3 ;  /* 0x028c2003000085a7 */ /* 0x000ea4000800007f */
[----:B--2---:R-:W-:Y:S05]  /*f6e0*/  @!P0 BRA `(.L_x_3040) ;  /* 0xfffffffc00f08947 */ /* 0x004fea000383ffff */
[----:B------:R-:W-:Y:S05]  /*f6f0*/  BRA `(.L_x_3094) ;  /* 0xffffffec00207947 */ /* 0x000fea000383ffff */
.L_x_3041:
[----:B------:R-:W2:Y:S01]  /*f700*/  S2R R2, SR_TID.X ;  /* 0x0000000000027919 */ /* 0x000ea20000002100 */
[----:B------:R-:W-:Y:S01]  /*f710*/  BSSY B0, `(.L_x_3095) ;  /* 0x000000a000007945 */ /* 0x000fe20003800000 */
[----:B-1----:R-:W-:Y:S01]  /*f720*/  IMAD.MOV.U32 R12, RZ, RZ, RZ ;  /* 0x000000ffff0c7224 */ /* 0x002fe200078e00ff */
[----:B------:R-:W-:Y:S01]  /*f730*/  MOV R11, 0x1f ;  /* 0x0000001f000b7802 */ /* 0x000fe20000000f00 */
[----:B------:R-:W-:Y:S01]  /*f740*/  IMAD.MOV.U32 R15, RZ, RZ, -0x1 ;  /* 0xffffffffff0f7424 */ /* 0x000fe200078e00ff */
[----:B--2---:R-:W-:-:S04]  /*f750*/  SHF.R.U32.HI R2, RZ, 0x5, R2 ;  /* 0x00000005ff027819 */ /* 0x004fc80000011602 */
[----:B------:R-:W-:-:S05]  /*f760*/  LOP3.LUT R2, R2, 0x3, RZ, 0xc0, !PT ;  /* 0x0000000302027812 */ /* 0x000fca00078ec0ff */
[----:B------:R-:W-:-:S07]  /*f770*/  IMAD.MOV.U32 R13, RZ, RZ, R2 ;  /* 0x000000ffff0d7224 */ /* 0x000fce00078e0002 */
[----:B0-----:R-:W-:Y:S05]  /*f780*/  WARPSYNC.COLLECTIVE R15, `(.L_x_3096) ;  /* 0x000000000f087348 */ /* 0x001fea0003c00000 */
[----:B------:R1:W2:Y:S02]  /*f790*/  SHFL.IDX P6, R14, R13, R12, R11 ;  /* 0x0000000c0d0e7389 */ /* 0x0002a400000c000b */
[----:B012---:R-:W-:Y:S01]  /*f7a0*/  ENDCOLLECTIVE ;  /* 0x000000000000791b */ /* 0x007fe20003800000 */
.L_x_3096:
[----:B------:R-:W-:Y:S05]  /*f7b0*/  BSYNC B0 ;  /* 0x0000000000007941 */ /* 0x000fea0003800000 */
.L_x_3095:
[----:B------:R-:W-:Y:S05]  /*f7c0*/  BRA `(.L_x_3097) ;  /* 0xffffffec00087947 */ /* 0x000fea000383ffff */
.L_x_3044:
[----:B------:R-:W-:Y:S01]  /*f7d0*/  BSSY B1, `(.L_x_3098) ;  /* 0x0000006000017945 */ /* 0x000fe20003800000 */
[----:B------:R-:W-:-:S07]  /*f7e0*/  IMAD.MOV.U32 R15, RZ, RZ, -0x1 ;  /* 0xffffffffff0f7424 */ /* 0x000fce00078e00ff */
[----:B012---:R-:W-:Y:S05]  /*f7f0*/  WARPSYNC.COLLECTIVE R15, `(.L_x_3099) ;  /* 0x000000000f0c7348 */ /* 0x007fea0003c00000 */
[----:B------:R-:W-:Y:S02]  /*f800*/  ELECT P6, UR62, PT ;  /* 0x00000000003e782f */ /* 0x000fe400038c0000 */
[----:B------:R-:W-:Y:S01]  /*f810*/  MOV R14, UR62 ;  /* 0x0000003e000e7c02 */ /* 0x000fe20008000f00 */
[----:B012---:R-:W-:Y:S10]  /*f820*/  ENDCOLLECTIVE ;  /* 0x000000000000791b */ /* 0x007ff40003800000 */
.L_x_3099:
[----:B------:R-:W-:Y:S05]  /*f830*/  BSYNC B1 ;  /* 0x0000000000017941 */ /* 0x000fea0003800000 */
.L_x_3098:
[----:B------:R-:W-:Y:S05]  /*f840*/  BRA `(.L_x_3100) ;  /* 0xffffffec00007947 */ /* 0x000fea000383ffff */
.L_x_3046:
[----:B0-----:R0:W2:Y:S02]  /*f850*/  SYNCS.PHASECHK.TRANS64.TRYWAIT P0, [R6+URZ], R5 ;  /* 0x00000005060075a7 */ /* 0x0010a4000800017f */
[----:B--2---:R-:W-:Y:S05]  /*f860*/  @!P0 NANOSLEEP.SYNCS 0x989680 ;  /* 0x009896800000895d */ /* 0x004fea0003900000 */
[----:B------:R-:W2:Y:S02]  /*f870*/  @!P0 SYNCS.PHASECHK.TRANS64 P0, [R6+URZ], R5 ;  /* 0x00000005060085a7 */ /* 0x000ea4000800007f */
[----:B--2---:R-:W-:Y:S05]  /*f880*/  @!P0 BRA `(.L_x_3046) ;  /* 0xfffffffc00f08947 */ /* 0x004fea000383ffff */
[----:B------:R-:W-:Y:S05]  /*f890*/  BRA `(.L_x_3101) ;  /* 0xffffffec003c7947 */ /* 0x000fea000383ffff */
.L_x_3047:
[----:B--2---:R2:W3:Y:S02]  /*f8a0*/  SYNCS.PHASECHK.TRANS64.TRYWAIT P0, [R7+URZ], R2 ;  /* 0x00000002070075a7 */ /* 0x0044e4000800017f */
[----:B---3--:R-:W-:Y:S05]  /*f8b0*/  @!P0 NANOSLEEP.SYNCS 0x989680 ;  /* 0x009896800000895d */ /* 0x008fea0003900000 */
[----:B------:R-:W3:Y:S02]  /*f8c0*/  @!P0 SYNCS.PHASECHK.TRANS64 P0, [R7+URZ], R2 ;  /* 0x00000002070085a7 */ /* 0x000ee4000800007f */
[----:B---3--:R-:W-:Y:S05]  /*f8d0*/  @!P0 BRA `(.L_x_3047) ;  /* 0xfffffffc00f08947 */ /* 0x008fea000383ffff */
[----:B------:R-:W-:Y:S05]  /*f8e0*/  BRA `(.L_x_3102) ;  /* 0xffffffec00307947 */ /* 0x000fea000383ffff */
.L_x_3049:
[----:B---3--:R3:W4:Y:S02]  /*f8f0*/  SYNCS.PHASECHK.TRANS64.TRYWAIT P0, [R4+URZ], R5 ;  /* 0x00000005040075a7 */ /* 0x008724000800017f */
[----:B----4-:R-:W-:Y:S05]  /*f900*/  @!P0 NANOSLEEP.SYNCS 0x989680 ;  /* 0x009896800000895d */ /* 0x010fea0003900000 */
[----:B------:R-:W4:Y:S02]  /*f910*/  @!P0 SYNCS.PHASECHK.TRANS64 P0, [R4+URZ], R5 ;  /* 0x00000005040085a7 */ /* 0x000f24000800007f */
[----:B----4-:R-:W-:Y:S05]  /*f920*/  @!P0 BRA `(.L_x_3049) ;  /* 0xfffffffc00f08947 */ /* 0x010fea000383ffff */
[----:B------:R-:W-:Y:S05]  /*f930*/  BRA `(.L_x_3103) ;  /* 0xffffffec00387947 */ /* 0x000fea000383ffff */
.L_x_3104:
        /* <DEDUP_REMOVED lines=12> */
.L_x_11943:


//--------------------- .text._ZN7cutlass13device_kernelIN5flash11enable_sm90INS1_16FlashAttnFwdSm90INS1_25CollectiveMainloopFwdSm90ILi2EN4cute5tupleIJNS5_1CILi1EEES8_S8_EEENS6_IJNS7_ILi64EEESA_SA_EEELi512ENS_6half_tEfNS_4arch4Sm90ELb0ELb0ELb1ELb1ELb0ELb1ELb0ELb0ELb0ELb0ELb0ELb0EEENS1_21CollectiveEpilogueFwdINS6_IJSA_NS7_ILi512EEESA_EEES9_SC_SE_Li256ELb1ELb0ELb0ELb0EEENS1_36VarlenDynamicPersistentTileSchedulerILi64ELi64ELi256ELi32ELb0ELb0ELb1ELb0ELb1ELb1EEEEEEEEEvNT_6ParamsE --------------------------
	.section	.text._ZN7cutlass13device_kernelIN5flash11enable_sm90INS1_16FlashAttnFwdSm90INS1_25CollectiveMainloopFwdSm90ILi2EN4cute5tupleIJNS5_1CILi1EEES8_S8_EEENS6_IJNS7_ILi64EEESA_SA_EEELi512ENS_6half_tEfNS_4arch4Sm90ELb0ELb0ELb1ELb1ELb0ELb1ELb0ELb0ELb0ELb0ELb0ELb0EEENS1_21CollectiveEpilogueFwdINS6_IJSA_NS7_ILi512EEESA_EEES9_SC_SE_Li256ELb1ELb0ELb0ELb0EEENS1_36VarlenDynamicPersistentTileSchedulerILi64ELi64ELi256ELi32ELb0ELb0ELb1ELb0ELb1ELb1EEEEEEEEEvNT_6ParamsE,"ax",@progbits
	.align	128
.text._ZN7cutlass13device_kernelIN5flash11enable_sm90INS1_16FlashAttnFwdSm90INS1_25CollectiveMainloopFwdSm90ILi2EN4cute5tupleIJNS5_1CILi1EEES8_S8_EEENS6_IJNS7_ILi64EEESA_SA_EEELi512ENS_6half_tEfNS_4arch4Sm90ELb0ELb0ELb1ELb1ELb0ELb1ELb0ELb0ELb0ELb0ELb0ELb0EEENS1_21CollectiveEpilogueFwdINS6_IJSA_NS7_ILi512EEESA_EEES9_SC_SE_Li256ELb1ELb0ELb0ELb0EEENS1_36VarlenDynamicPersistentTileSchedulerILi64ELi64ELi256ELi32ELb0ELb0ELb1ELb0ELb1ELb1EEEEEEEEEvNT_6ParamsE:
        .type           _ZN7cutlass13device_kernelIN5flash11enable_sm90INS1_16FlashAttnFwdSm90INS1_25CollectiveMainloopFwdSm90ILi2EN4cute5tupleIJNS5_1CILi1EEES8_S8_EEENS6_IJNS7_ILi64EEESA_SA_EEELi512ENS_6half_tEfNS_4arch4Sm90ELb0ELb0ELb1ELb1ELb0ELb1ELb0ELb0ELb0ELb0ELb0ELb0EEENS1_21CollectiveEpilogueFwdINS6_IJSA_NS7_ILi512EEESA_EEES9_SC_SE_Li256ELb1ELb0ELb0ELb0EEENS1_36VarlenDynamicPersistentTileSchedulerILi64ELi64ELi256ELi32ELb0ELb0ELb1ELb0ELb1ELb1EEEEEEEEEvNT_6ParamsE,@function
        .size           _ZN7cutlass13device_kernelIN5flash11enable_sm90INS1_16FlashAttnFwdSm90INS1_25CollectiveMainloopFwdSm90ILi2EN4cute5tupleIJNS5_1CILi1EEES8_S8_EEENS6_IJNS7_ILi64EEESA_SA_EEELi512ENS_6half_tEfNS_4arch4Sm90ELb0ELb0ELb1ELb1ELb0ELb1ELb0ELb0ELb0ELb0ELb0ELb0EEENS1_21CollectiveEpilogueFwdINS6_IJSA_NS7_ILi512EEESA_EEES9_SC_SE_Li256ELb1ELb0ELb0ELb0EEENS1_36VarlenDynamicPersistentTileSchedulerILi64ELi64ELi256ELi32ELb0ELb0ELb1ELb0ELb1ELb1EEEEEEEEEvNT_6ParamsE,(.L_x_11944 - _ZN7cutlass13device_kernelIN5flash11enable_sm90INS1_16FlashAttnFwdSm90INS1_25CollectiveMainloopFwdSm90ILi2EN4cute5tupleIJNS5_1CILi1EEES8_S8_EEENS6_IJNS7_ILi64EEESA_SA_EEELi512ENS_6half_tEfNS_4arch4Sm90ELb0ELb0ELb1ELb1ELb0ELb1ELb0ELb0ELb0ELb0ELb0ELb0EEENS1_21CollectiveEpilogueFwdINS6_IJSA_NS7_ILi512EEESA_EEES9_SC_SE_Li256ELb1ELb0ELb0ELb0EEENS1_36VarlenDynamicPersistentTileSchedulerILi64ELi64ELi256ELi32ELb0ELb0ELb1ELb0ELb1ELb1EEEEEEEEEvNT_6ParamsE)
        .other          _ZN7cutlass13device_kernelIN5flash11enable_sm90INS1_16FlashAttnFwdSm90INS1_25CollectiveMainloopFwdSm90ILi2EN4cute5tupleIJNS5_1CILi1EEES8_S8_EEENS6_IJNS7_ILi64EEESA_SA_EEELi512ENS_6half_tEfNS_4arch4Sm90ELb0ELb0ELb1ELb1ELb0ELb1ELb0ELb0ELb0ELb0ELb0ELb0EEENS1_21CollectiveEpilogueFwdINS6_IJSA_NS7_ILi512EEESA_EEES9_SC_SE_Li256ELb1ELb0ELb0ELb0EEENS1_36VarlenDynamicPersistentTileSchedulerILi64ELi64ELi256ELi32ELb0ELb0ELb1ELb0ELb1ELb1EEEEEEEEEvNT_6ParamsE,@"STO_CUDA_ENTRY STV_DEFAULT"
_ZN7cutlass13device_kernelIN5flash11enable_sm90INS1_16FlashAttnFwdSm90INS1_25CollectiveMainloopFwdSm90ILi2EN4cute5tupleIJNS5_1CILi1EEES8_S8_EEENS6_IJNS7_ILi64EEESA_SA_EEELi512ENS_6half_tEfNS_4arch4Sm90ELb0ELb0ELb1ELb1ELb0ELb1ELb0ELb0ELb0ELb0ELb0ELb0EEENS1_21CollectiveEpilogueFwdINS6_IJSA_NS7_ILi512EEESA_EEES9_SC_SE_Li256ELb1ELb0ELb0ELb0EEENS1_36VarlenDynamicPersistentTileSchedulerILi64ELi64ELi256ELi32ELb0ELb0ELb1ELb0ELb1ELb1EEEEEEEEEvNT_6ParamsE:
        /* <DEDUP_REMOVED lines=26> */
.L_x_3106:
[----:B------:R-:W-:Y:S05]  /*01a0*/  BSYNC B0 ;  /* 0x0000000000007941 */ /* 0x000fea0003800000 */
.L_x_3105:
[----:B------:R-:W-:Y:S01]  /*01b0*/  SHF.R.U32.HI R3, RZ, 0x7, R3 ;  /* 0x00000007ff037819 */ /* 0x000fe20000011603 */
[----:B------:R-:W-:Y:S01]  /*01c0*/  VOTEU.ANY UP0, P0 ;  /* 0x00000000003f7886 */ /* 0x000fe20000000100 */
[----:B------:R-:W0:Y:S01]  /*01d0*/  SHFL.IDX PT, R2, R0, RZ, 0x1f ;  /* 0x00001fff00027589 */ /* 0x000e2200000e0000 */
[----:B------:R-:W-:Y:S01]  /*01e0*/  UMOV UR4, 0x1 ;  /* 0x0000000100047882 */ /* 0x000fe20000000000 */
[----:B------:R-:W-:Y:S01]  /*01f0*/  UMOV UR7, 0x100 ;  /* 0x0000010000077882 */ /* 0x000fe20000000000 */
[----:B------:R-:W-:Y:S01]  /*0200*/  VOTEU.ANY UP1, P0 ;  /* 0x00000000003f7886 */ /* 0x000fe20000020100 */
[----:B------:R-:W1:Y:S01]  /*0210*/  SHFL.IDX PT, R3, R3, RZ, 0x1f ;  /* 0x00001fff03037589 */ /* 0x000e6200000e0000 */
[----:B------:R-:W2:Y:S01]  /*0220*/  @UP0 S2UR UR8, SR_CgaCtaId ;  /* 0x00000000000809c3 */ /* 0x000ea20000008800 */
[----:B------:R-:W-:Y:S01]  /*0230*/  @UP0 UMOV UR6, 0x400 ;  /* 0x0000040000060882 */ /* 0x000fe20000000000 */
[----:B------:R-:W-:-:S04]  /*0240*/  @UP0 UIADD3 UR4, -UR4, 0x100000, URZ ;  /* 0x0010000004040890 */ /* 0x000fc8000fffe13f */
[----:B------:R-:W-:Y:S02]  /*0250*/  @UP0 USHF.L.U32 UR5, UR4, 0xb, URZ ;  /* 0x0000000b04050899 */ /* 0x000fe4000800063f */
[----:B------:R-:W-:Y:S01]  /*0260*/  @UP0 USHF.L.U32 UR4, UR4, 0x1, URZ ;  /* 0x0000000104040899 */ /* 0x000fe2000800063f */
[----:B0-----:R-:W-:Y:S01]  /*0270*/  ISETP.NE.AND P1, PT, R2, RZ, PT ;  /* 0x000000ff0200720c */ /* 0x001fe20003f25270 */
[----:B-1----:R0:W-:Y:S01]  /*0280*/  STL [R1], R3 ;  /* 0x0000000301007387 */ /* 0x0021e20000100800 */
[----:B--2---:R-:W-:Y:S02]  /*0290*/  @UP0 ULEA UR8, UR8, UR6, 0x18 ;  /* 0x0000000608080291 */ /* 0x004fe4000f8ec03f */
[----:B------:R-:W-:-:S04]  /*02a0*/  @UP0 UIADD3 UR6, -UR7, 0x100000, URZ ;  /* 0x0010000007060890 */ /* 0x000fc8000fffe13f */
[----:B------:R-:W-:Y:S02]  /*02b0*/  @UP0 USHF.L.U32 UR7, UR6, 0xb, URZ ;  /* 0x0000000b06070899 */ /* 0x000fe4000800063f */
[----:B------:R-:W-:Y:S01]  /*02c0*/  @UP0 USHF.L.U32 UR6, UR6, 0x1, URZ ;  /* 0x0000000106060899 */ /* 0x000fe2000800063f */
[----:B------:R-:W-:Y:S01]  /*02d0*/  VOTEU.ANY UP0, P0 ;  /* 0x00000000003f7886 */ /* 0x000fe20000000100 */
[----:B------:R-:W1:Y:S04]  /*02e0*/  FENCE.VIEW.ASYNC.S ;  /* 0x00000000000073c6 */ /* 0x000e680000000000 */
[----:B-1----:R0:W1:Y:S06]  /*02f0*/  @UP0 SYNCS.EXCH.64 URZ, [UR8+0x28c00], UR4 ;  /* 0x028c0004083f05b2 */ /* 0x00206c0008000100 */
[----:B------:R0:W2:Y:S02]  /*0300*/  @UP1 SYNCS.EXCH.64 URZ, [UR8+0x28c20], UR6 ;  /* 0x028c2006083f15b2 */ /* 0x0000a40008000100 */
[----:B0-----:R-:W-:Y:S05]  /*0310*/  @P1 BRA `(.L_x_3107) ;  /* 0x0000000000381947 */ /* 0x001fea0003800000 */
[----:B------:R-:W0:Y:S01]  /*0320*/  S2UR UR5, SR_CgaCtaId ;  /* 0x00000000000579c3 */ /* 0x000e220000008800 */
        /* <DEDUP_REMOVED lines=8> */
[----:B0-----:R0:W3:Y:S01]  /*03b0*/  SYNCS.EXCH.64 URZ, [UR6+0x28c30], UR4 ;  /* 0x028c3004063f75b2 */ /* 0x0010e20008000100 */
[----:B------:R0:W4:Y:S01]  /*03c0*/  SYNCS.EXCH.64 URZ, [UR6+0x28c40], UR4 ;  /* 0x028c4004063f75b2 */ /* 0x0001220008000100 */
[----:B------:R0:W0:Y:S01]  /*03d0*/  SYNCS.EXCH.64 URZ, [UR6+0x28c38], UR4 ;  /* 0x028c3804063f75b2 */ /* 0x0000220008000100 */
[----:B------:R0:W0:Y:S01]  /*03e0*/  SYNCS.EXCH.64 URZ, [UR6+0x28c48], UR4 ;  /* 0x028c4804063f75b2 */ /* 0x0000220008000100 */
[----:B------:R-:W-:Y:S01]  /*03f0*/  NOP ;  /* 0x0000000000007918 */ /* 0x000fe20000000000 */
.L_x_3107:
[----:B------:R-:W5:Y:S01]  /*0400*/  SHFL.IDX PT, R2, R0, RZ, 0x1f ;  /* 0x00001fff00027589 */ /* 0x000f6200000e0000 */
[----:B------:R-:W-:Y:S01]  /*0410*/  NOP ;  /* 0x0000000000007918 */ /* 0x000fe20000000000 */
[----:B-----5:R-:W-:-:S13]  /*0420*/  ISETP.NE.AND P0, PT, R2, RZ, PT ;  /* 0x000000ff0200720c */ /* 0x020fda0003f05270 */
        /* <DEDUP_REMOVED lines=17> */
[----:B------:R0:W0:Y:S01]  /*0540*/  SYNCS.EXCH.64 URZ, [UR8+0x28c68], UR4 ;  /* 0x028c6804083f75b2 */ /* 0x0000220008000100 */
[----:B------:R-:W-:Y:S01]  /*0550*/  NOP ;  /* 0x0000000000007918 */ /* 0x000fe20000000000 */
.L_x_3108:
[----:B------:R-:W5:Y:S01]  /*0560*/  SHFL.IDX PT, R2, R0, RZ, 0x1f ;  /* 0x00001fff00027589 */ /* 0x000f6200000e0000 */
[----:B------:R-:W-:Y:S01]  /*0570*/  NOP ;  /* 0x0000000000007918 */ /* 0x000fe20000000000 */
[----:B-----5:R-:W-:-:S13]  /*0580*/  ISETP.NE.AND P0, PT, R2, RZ, PT ;  /* 0x000000ff0200720c */ /* 0x020fda0003f05270 */
        /* <DEDUP_REMOVED lines=13> */
[----:B------:R0:W0:Y:S01]  /*0660*/  SYNCS.EXCH.64 URZ, [UR6+0x28c88], UR4 ;  /* 0x028c8804063f75b2 */ /* 0x0000220008000100 */
[----:B------:R-:W-:Y:S01]  /*0670*/  NOP ;  /* 0x0000000000007918 */ /* 0x000fe20000000000 */
.L_x_3109:
        /* <DEDUP_REMOVED lines=22> */
.L_x_3110:
        /* <DEDUP_REMOVED lines=22> */
.L_x_3111:
[----:B------:R-:W-:Y:S01]  /*0940*/  IMAD.MOV.U32 R2, RZ, RZ, 0x1 ;  /* 0x00000001ff027424 */ /* 0x000fe200078e00ff */
[----:B------:R-:W-:Y:S01]  /*0950*/  ISETP.NE.AND P0, PT, R3, RZ, PT ;  /* 0x000000ff0300720c */ /* 0x000fe20003f05270 */
[----:B------:R-:W-:Y:S01]  /*0960*/  NOP ;  /* 0x0000000000007918 */ /* 0x000fe20000000000 */
[----:B------:R-:W-:Y:S01]  /*0970*/  ULDC.64 UR40, c[0x0][0x208] ;  /* 0x0000820000287ab9 */ /* 0x000fe20000000a00 */
[----:B------:R-:W-:Y:S01]  /*0980*/  BSSY B8, `(.L_x_3112) ;  /* 0x0001429000087945 */ /* 0x000fe20003800000 */
[----:B------:R-:W-:-:S05]  /*0990*/  SEL R2, R2, 0x2, !P0 ;  /* 0x0000000202027807 */ /* 0x000fca0004000000 */
[----:B------:R0:W-:Y:S02]  /*09a0*/  STL [R1+0x38], R2 ;  /* 0x0000380201007387 */ /* 0x0001e40000100800 */
[----:B01234-:R-:W-:Y:S06]  /*09b0*/  BAR.SYNC.DEFER_BLOCKING 0x0 ;  /* 0x0000000000007b1d */ /* 0x01ffec0000010000 */
[----:B------:R-:W-:Y:S05]  /*09c0*/  @!P0 BRA `(.L_x_3113) ;  /* 0x000000e4003c8947 */ /* 0x000fea0003800000 */
.L_x_3114:
[----:B------:R-:W-:-:S08]  /*09d0*/  NOP ;  /* 0x0000000000007918 */ /* 0x000fd00000000000 */
[----:B------:R-:W0:Y:S02]  /*09e0*/  USETMAXREG.TRY_ALLOC.CTAPOOL UP0, 0xf0 ;  /* 0x000000f0000079c8 */ /* 0x000e240008000600 */
[----:B0-----:R-:W-:-:S13]  /*09f0*/  PLOP3.LUT P0, PT, PT, PT, UP0, 0x80, 0x0 ;  /* 0x000000000000781c */ /* 0x001fda0003f0f008 */
[----:B------:R-:W-:Y:S05]  /*0a00*/  @!P0 BRA `(.L_x_3114) ;  /* 0xfffffffc00f08947 */ /* 0x000fea000383ffff */
[----:B------:R-:W0:Y:S01]  /*0a10*/  S2R R0, SR_TID.X ;  /* 0x0000000000007919 */ /* 0x000e220000002100 */
[----:B------:R-:W1:Y:S01]  /*0a20*/  S2UR UR5, SR_CgaCtaId ;  /* 0x00000000000579c3 */ /* 0x000e620000008800 */
[----:B------:R-:W-:Y:S02]  /*0a30*/  UMOV UR4, 0x400 ;  /* 0x0000040000047882 */ /* 0x000fe40000000000 */
[----:B-1----:R-:W-:-:S06]  /*0a40*/  ULEA UR4, UR5, UR4, 0x18 ;  /* 0x0000000405047291 */ /* 0x002fcc000f8ec03f */
[----:B------:R-:W-:Y:S01]  /*0a50*/  IMAD.U32 R2, RZ, RZ, UR4 ;  /* 0x00000004ff027e24 */ /* 0x000fe2000f8e00ff */
[----:B0-----:R-:W-:Y:S01]  /*0a60*/  SHF.R.U32.HI R0, RZ, 0x7, R0 ;  /* 0x00000007ff007819 */ /* 0x001fe20000011600 */
[----:B------:R-:W-:-:S03]  /*0a70*/  ULDC UR4, c[0x0][0xc14] ;  /* 0x0003050000047ab9 */ /* 0x000fc60000000800 */
[----:B------:R-:W-:Y:S02]  /*0a80*/  ISETP.NE.AND P0, PT, R0, 0x1, PT ;  /* 0x000000010000780c */ /* 0x000fe40003f05270 */
[----:B------:R-:W0:Y:S11]  /*0a90*/  S2R R0, SR_TID.X ;  /* 0x0000000000007919 */ /* 0x000e360000002100 */
[----:B------:R-:W-:Y:S06]  /*0aa0*/  @!P0 BAR.ARV 0x8, 0xa0 ;  /* 0x0202800000008b1d */ /* 0x000fec0000002000 */
[----:B0-----:R-:W-:-:S13]  /*0ab0*/  ISETP.GE.U32.AND P0, PT, R0, 0x100, PT ;  /* 0x000001000000780c */ /* 0x001fda0003f06070 */
[----:B------:R-:W-:Y:S08]  /*0ac0*/  @P0 BAR.ARV 0xf, 0x100 ;  /* 0x03c4000000000b1d */ /* 0x000ff00000002000 */
[----:B------:R-:W-:Y:S06]  /*0ad0*/  BAR.SYNC.DEFER_BLOCKING 0x5, 0x120 ;  /* 0x0144800000007b1d */ /* 0x000fec0000010000 */
[----:B------:R-:W0:Y:S02]  /*0ae0*/  LDS.128 R24, [R2+0x28cd0] ;  /* 0x028cd00002187984 */ /* 0x000e240000000c00 */
[----:B------:R-:W-:Y:S06]  /*0af0*/  BAR.ARV 0x4, 0x120 ;  /* 0x0104800000007b1d */ /* 0x000fec0000002000 */
[----:B0-----:R-:W-:-:S13]  /*0b00*/  ISETP.GE.AND P0, PT, R27, UR4, PT ;  /* 0x000000041b007c0c */ /* 0x001fda000bf06270 */
[----:B------:R-:W-:Y:S05]  /*0b10*/  @P0 BRA `(.L_x_3115) ;  /* 0x00000140003c0947 */ /* 0x000fea0003800000 */
[----:B------:R-:W2:Y:S01]  /*0b20*/  LDL.LU R16, [R1+0x38] ;  /* 0x0000380001107983 */ /* 0x000ea20000300800 */
[----:B------:R-:W-:-:S04]  /*0b30*/  IADD3 R214, R0, -0x80, RZ ;  /* 0xffffff8000d67810 */ /* 0x000fc80007ffe0ff */
[----:B------:R-:W-:-:S04]  /*0b40*/  SHF.R.S32.HI R3, RZ, 0x1f, R214 ;  /* 0x0000001fff037819 */ /* 0x000fc800000114d6 */
[CC--:B------:R-:W-:Y:S02]  /*0b50*/  LEA.HI R5, R3.reuse, R214.reuse, RZ, 0x7 ;  /* 0x000000d603057211 */ /* 0x0c0fe400078f38ff */
[-C--:B------:R-:W-:Y:S02]  /*0b60*/  LEA.HI R4, R3, R214.reuse, RZ, 0x4 ;  /* 0x000000d603047211 */ /* 0x080fe400078f20ff */
[----:B------:R-:W-:Y:S02]  /*0b70*/  LOP3.LUT R7, R5, 0xffffff80, RZ, 0xc0, !PT ;  /* 0xffffff8005077812 */ /* 0x000fe400078ec0ff */
[----:B------:R-:W-:Y:S02]  /*0b80*/  LOP3.LUT R9, R4, 0xfffffff0, RZ, 0xc0, !PT ;  /* 0xfffffff004097812 */ /* 0x000fe400078ec0ff */
[----:B------:R-:W-:Y:S01]  /*0b90*/  LEA.HI R0, R3, R214, RZ, 0x5 ;  /* 0x000000d603007211 */ /* 0x000fe200078f28ff */
[C---:B------:R-:W-:Y:S01]  /*0ba0*/  IMAD.IADD R7, R214.reuse, 0x1, -R7 ;  /* 0x00000001d6077824 */ /* 0x040fe200078e0a07 */
[----:B------:R-:W-:Y:S01]  /*0bb0*/  SHF.R.S32.HI R13, RZ, 0x4, R4 ;  /* 0x00000004ff0d7819 */ /* 0x000fe20000011404 */
[----:B------:R-:W-:Y:S01]  /*0bc0*/  IMAD.IADD R11, R214, 0x1, -R9 ;  /* 0x00000001d60b7824 */ /* 0x000fe200078e0a09 */
[----:B------:R-:W-:-:S02]  /*0bd0*/  SHF.R.S32.HI R189, RZ, 0x5, R0 ;  /* 0x00000005ffbd7819 */ /* 0x000fc40000011400 */
[----:B------:R-:W-:Y:S02]  /*0be0*/  SHF.R.S32.HI R10, RZ, 0x1f, R0 ;  /* 0x0000001fff0a7819 */ /* 0x000fe40000011400 */
[----:B------:R-:W-:Y:S02]  /*0bf0*/  SHF.R.S32.HI R0, RZ, 0x1f, R7 ;  /* 0x0000001fff007819 */ /* 0x000fe40000011407 */
[----:B------:R-:W-:Y:S02]  /*0c00*/  SHF.R.S32.HI R6, RZ, 0x1f, R11 ;  /* 0x0000001fff067819 */ /* 0x000fe4000001140b */
[----:B------:R-:W-:Y:S02]  /*0c10*/  LEA.HI R9, R4, R13, RZ, 0x1 ;  /* 0x0000000d04097211 */ /* 0x000fe400078f08ff */
[----:B------:R-:W-:Y:S02]  /*0c20*/  LEA.HI R4, R0, R7, RZ, 0x2 ;  /* 0x0000000700047211 */ /* 0x000fe400078f10ff */
[----:B------:R-:W-:-:S02]  /*0c30*/  LEA.HI R8, R6, R11, RZ, 0x3 ;  /* 0x0000000b06087211 */ /* 0x000fc400078f18ff */
[----:B------:R-:W-:Y:S02]  /*0c40*/  LOP3.LUT R12, R9, 0x1ffffffe, RZ, 0xc0, !PT ;  /* 0x1ffffffe090c7812 */ /* 0x000fe400078ec0ff */
[--C-:B------:R-:W-:Y:S02]  /*0c50*/  SHF.R.S32.HI R6, RZ, 0x2, R4.reuse ;  /* 0x00000002ff067819 */ /* 0x100fe40000011404 */
[----:B------:R-:W-:-:S04]  /*0c60*/  SHF.R.S32.HI R9, RZ, 0x1f, R4 ;  /* 0x0000001fff097819 */ /* 0x000fc80000011404 */
[----:B------:R-:W-:Y:S02]  /*0c70*/  LEA.HI R9, R9, R6, RZ, 0x3 ;  /* 0x0000000609097211 */ /* 0x000fe400078f18ff */
[----:B------:R-:W-:Y:S02]  /*0c80*/  LEA.HI R0, R0, R7, RZ, 0x5 ;  /* 0x0000000700007211 */ /* 0x000fe400078f28ff */
[----:B------:R-:W-:Y:S02]  /*0c90*/  LOP3.LUT R9, R9, 0xfffffff8, RZ, 0xc0, !PT ;  /* 0xfffffff809097812 */ /* 0x000fe400078ec0ff */
[----:B------:R-:W-:Y:S02]  /*0ca0*/  LEA.HI R14, R10, R189, RZ, 0x2 ;  /* 0x000000bd0a0e7211 */ /* 0x000fe400078f10ff */
[----:B------:R-:W-:Y:S01]  /*0cb0*/  LOP3.LUT R10, R8, 0xfffffff8, RZ, 0xc0, !PT ;  /* 0xfffffff8080a7812 */ /* 0x000fe200078ec0ff */
[----:B------:R-:W-:Y:S01]  /*0cc0*/  IMAD.IADD R9, R6, 0x1, -R9 ;  /* 0x0000000106097824 */ /* 0x000fe200078e0a09 */
[----:B------:R-:W-:-:S02]  /*0cd0*/  SHF.R.S32.HI R0, RZ, 0x5, R0 ;  /* 0x00000005ff007819 */ /* 0x000fc40000011400 */
[----:B------:R-:W-:Y:S01]  /*0ce0*/  LOP3.LUT R14, R14, 0x3ffffc, RZ, 0xc0, !PT ;  /* 0x003ffffc0e0e7812 */ /* 0x000fe200078ec0ff */
[----:B------:R-:W-:Y:S01]  /*0cf0*/  IMAD.IADD R10, R11, 0x1, -R10 ;  /* 0x000000010b0a7824 */ /* 0x000fe200078e0a0a */
[----:B------:R-:W-:Y:S01]  /*0d00*/  SHF.R.S32.HI R206, RZ, 0x7, R5 ;  /* 0x00000007ffce7819 */ /* 0x000fe20000011405 */
[----:B------:R-:W-:Y:S01]  /*0d10*/  IMAD R188, R0, 0x10, R9 ;  /* 0x0000001000bc7824 */ /* 0x000fe200078e0209 */
[-C--:B------:R-:W-:Y:S01]  /*0d20*/  LEA.HI R0, R3, R214.reuse, RZ, 0x3 ;  /* 0x000000d603007211 */ /* 0x080fe200078f18ff */
[----:B------:R-:W-:Y:S01]  /*0d30*/  IMAD.IADD R14, R189, 0x1, -R14 ;  /* 0x00000001bd0e7824 */ /* 0x000fe200078e0a0e */
[----:B------:R-:W-:Y:S01]  /*0d40*/  LEA R15, R206, R11, 0x8 ;  /* 0x0000000bce0f7211 */ /* 0x000fe200078e40ff */
[----:B------:R-:W-:Y:S01]  /*0d50*/  IMAD.IADD R12, R13, 0x1, -R12 ;  /* 0x000000010d0c7824 */ /* 0x000fe200078e0a0c */
[----:B------:R-:W-:Y:S01]  /*0d60*/  LEA.HI R6, R3, R214, RZ, 0x2 ;  /* 0x000000d603067211 */ /* 0x000fe200078f10ff */
[----:B------:R-:W-:Y:S01]  /*0d70*/  IMAD.SHL.U32 R11, R10, 0x40, RZ ;  /* 0x000000400a0b7824 */ /* 0x000fe200078e00ff */
[----:B------:R-:W-:Y:S01]  /*0d80*/  LOP3.LUT R3, R0, 0x1ffffff8, RZ, 0xc0, !PT ;  /* 0x1ffffff800037812 */ /* 0x000fe200078ec0ff */
[----:B------:R-:W-:Y:S01]  /*0d90*/  IMAD.SHL.U32 R12, R12, 0x8, RZ ;  /* 0x000000080c0c7824 */ /* 0x000fe200078e00ff */
[----:B------:R-:W-:Y:S01]  /*0da0*/  SHF.R.S32.HI R23, RZ, 0x2, R6 ;  /* 0x00000002ff177819 */ /* 0x000fe20000011406 */
[----:B------:R-:W-:Y:S01]  /*0db0*/  IMAD.SHL.U32 R8, R8, 0x40, RZ ;  /* 0x0000004008087824 */ /* 0x000fe200078e00ff */
[----:B------:R-:W-:-:S02]  /*0dc0*/  LEA R15, R14, R15, 0x4 ;  /* 0x0000000f0e0f7211 */ /* 0x000fc400078e20ff */
[----:B------:R-:W-:Y:S01]  /*0dd0*/  LOP3.LUT R11, R11, 0x1c0, RZ, 0xc0, !PT ;  /* 0x000001c00b0b7812 */ /* 0x000fe200078ec0ff */
[----:B------:R-:W-:Y:S01]  /*0de0*/  IMAD.IADD R3, R214, 0x1, -R3 ;  /* 0x00000001d6037824 */ /* 0x000fe200078e0a03 */
[----:B------:R-:W-:Y:S01]  /*0df0*/  LOP3.LUT R4, R4, 0x7ffffffc, RZ, 0xc0, !PT ;  /* 0x7ffffffc04047812 */ /* 0x000fe200078ec0ff */
[----:B------:R-:W-:Y:S01]  /*0e00*/  VIADD R216, R23, 0x20 ;  /* 0x0000002017d87836 */ /* 0x000fe20000000000 */
[----:B------:R-:W-:Y:S02]  /*0e10*/  LEA R212, R15, R12, 0x6 ;  /* 0x0000000c0fd47211 */ /* 0x000fe400078e30ff */
[----:B------:R-:W-:Y:S02]  /*0e20*/  LOP3.LUT R8, R8, 0x7ffffe00, RZ, 0xc0, !PT ;  /* 0x7ffffe0008087812 */ /* 0x000fe400078ec0ff */
[----:B------:R-:W-:Y:S02]  /*0e30*/  LOP3.LUT R12, R11, 0x8, R12, 0xf8, !PT ;  /* 0x000000080b0c7812 */ /* 0x000fe400078ef80c */
[----:B------:R-:W-:Y:S01]  /*0e40*/  SHF.R.U32.HI R11, RZ, 0x3, R11 ;  /* 0x00000003ff0b7819 */ /* 0x000fe2000001160b */
[----:B------:R-:W-:Y:S01]  /*0e50*/  IMAD.IADD R4, R7, 0x1, -R4 ;  /* 0x0000000107047824 */ /* 0x000fe200078e0a04 */
[----:B------:R-:W-:Y:S01]  /*0e60*/  SHF.L.U32 R187, R3, 0x3, RZ ;  /* 0x0000000303bb7819 */ /* 0x000fe200000006ff */
[----:B------:R-:W-:Y:S01]  /*0e70*/  IMAD R8, R189, 0x400, R8 ;  /* 0x00000400bd087824 */ /* 0x000fe200078e0208 */
[----:B------:R-:W-:-:S02]  /*0e80*/  LOP3.LUT R7, R6, 0xfffffffc, RZ, 0xc0, !PT ;  /* 0xfffffffc06077812 */ /* 0x000fc400078ec0ff */
[----:B------:R-:W-:Y:S02]  /*0e90*/  SHF.R.S32.HI R3, RZ, 0x1f, R216 ;  /* 0x0000001fff037819 */ /* 0x000fe400000114d8 */
[----:B------:R-:W-:Y:S01]  /*0ea0*/  LOP3.LUT R11, R12, R11, RZ, 0x3c, !PT ;  /* 0x0000000b0c0b7212 */ /* 0x000fe200078e3cff */
[----:B------:R-:W-:Y:S01]  /*0eb0*/  IMAD.IADD R204, R214, 0x1, -R7 ;  /* 0x00000001d6cc7824 */ /* 0x000fe200078e0a07 */
[----:B------:R-:W-:Y:S01]  /*0ec0*/  LEA.HI R3, R3, R216, RZ, 0x3 ;  /* 0x000000d803037211 */ /* 0x000fe200078f18ff */
[----:B------:R-:W-:Y:S01]  /*0ed0*/  IMAD.SHL.U32 R209, R216, 0x40, RZ ;  /* 0x00000040d8d17824 */ /* 0x000fe200078e00ff */
[----:B------:R-:W-:Y:S02]  /*0ee0*/  R2P PR, R10, 0x6 ;  /* 0x000000060a007804 */ /* 0x000fe40000000000 */
[----:B------:R-:W-:Y:S01]  /*0ef0*/  IADD3 R11, R8, R11, RZ ;  /* 0x0000000b080b7210 */ /* 0x000fe20007ffe0ff */
[----:B------:R-:W-:Y:S01]  /*0f00*/  IMAD.SHL.U32 R3, R3, 0x40, RZ ;  /* 0x0000004003037824 */ /* 0x000fe200078e00ff */
[----:B------:R-:W-:Y:S01]  /*0f10*/  LEA.HI R5, R5, R206, RZ, 0x1 ;  /* 0x000000ce05057211 */ /* 0x000fe200078f08ff */
[----:B------:R-:W-:Y:S01]  /*0f20*/  IMAD.MOV.U32 R196, RZ, RZ, 0x20 ;  /* 0x00000020ffc47424 */ /* 0x000fe200078e00ff */
[----:B------:R-:W-:Y:S01]  /*0f30*/  SHF.R.S32.HI R6, RZ, 0x1f, R6 ;  /* 0x0000001fff067819 */ /* 0x000fe20000011406 */
[----:B------:R-:W-:Y:S01]  /*0f40*/  IMAD R194, R11, 0x2, R2 ;  /* 0x000000020bc27824 */ /* 0x000fe200078e0202 */
[----:B------:R-:W-:-:S02]  /*0f50*/  LOP3.LUT R209, R209, 0x1c0, RZ, 0xc0, !PT ;  /* 0x000001c0d1d17812 */ /* 0x000fc400078ec0ff */
[----:B------:R-:W-:Y:S01]  /*0f60*/  SHF.R.S32.HI R192, RZ, 0x3, R0 ;  /* 0x00000003ffc07819 */ /* 0x000fe20000011400 */
[----:B------:R-:W-:Y:S01]  /*0f70*/  VIADD R197, R194, 0x26800 ;  /* 0x00026800c2c57836 */ /* 0x000fe20000000000 */
[----:B------:R-:W-:Y:S02]  /*0f80*/  LOP3.LUT R5, R5, 0xfffffe, RZ, 0xc0, !PT ;  /* 0x00fffffe05057812 */ /* 0x000fe400078ec0ff */
[----:B------:R-:W-:Y:S02]  /*0f90*/  LEA.HI R6, R6, R23, RZ, 0x3 ;  /* 0x0000001706067211 */ /* 0x000fe400078f18ff */
[----:B------:R-:W-:Y:S02]  /*0fa0*/  SHF.R.U32.HI R215, RZ, 0x3, R209 ;  /* 0x00000003ffd77819 */ /* 0x000fe400000116d1 */
[----:B------:R-:W-:Y:S02]  /*0fb0*/  LOP3.LUT R210, R3, 0xfffffe00, RZ, 0xc0, !PT ;  /* 0xfffffe0003d27812 */ /* 0x000fe400078ec0ff */
[----:B------:R-:W-:Y:S01]  /*0fc0*/  SEL R196, R196, 0xffffffe0, !P1 ;  /* 0xffffffe0c4c47807 */ /* 0x000fe20004800000 */
[----:B------:R-:W-:Y:S01]  /*0fd0*/  IMAD.IADD R5, R206, 0x1, -R5 ;  /* 0x00000001ce057824 */ /* 0x000fe200078e0a05 */
[----:B------:R-:W-:Y:S01]  /*0fe0*/  IADD3 R195, R194, 0x26840, RZ ;  /* 0x00026840c2c37810 */ /* 0x000fe20007ffe0ff */
[C---:B------:R-:W-:Y:S01]  /*0ff0*/  @P2 VIADD R195, R197.reuse, 0xffffffc0 ;  /* 0xffffffc0c5c32836 */ /* 0x040fe20000000000 */
[----:B------:R-:W-:Y:S01]  /*1000*/  LOP3.LUT R6, R6, 0xfffffff8, RZ, 0xc0, !PT ;  /* 0xfffffff806067812 */ /* 0x000fe200078ec0ff */
[----:B------:R-:W-:Y:S01]  /*1010*/  IMAD.IADD R197, R197, 0x1, R196 ;  /* 0x00000001c5c57824 */ /* 0x000fe200078e02c4 */
[----:B------:R-:W-:Y:S01]  /*1020*/  CS2R R18, SRZ ;  /* 0x0000000000127805 */ /* 0x000fe2000001ff00 */
[----:B------:R-:W-:Y:S01]  /*1030*/  IMAD.MOV.U32 R202, RZ, RZ, RZ ;  /* 0x000000ffffca7224 */ /* 0x000fe200078e00ff */
[----:B------:R-:W-:Y:S01]  /*1040*/  MOV R22, RZ ;  /* 0x000000ff00167202 */ /* 0x000fe20000000f00 */
[----:B------:R-:W-:Y:S01]  /*1050*/  IMAD.MOV.U32 R185, RZ, RZ, RZ ;  /* 0x000000ffffb97224 */ /* 0x000fe200078e00ff */
[----:B------:R-:W-:Y:S01]  /*1060*/  SHF.R.S32.HI R208, RZ, 0x1f, R23 ;  /* 0x0000001fffd07819 */ /* 0x000fe20000011417 */
[----:B------:R-:W-:Y:S01]  /*1070*/  IMAD.SHL.U32 R191, R5, 0x100, RZ ;  /* 0x0000010005bf7824 */ /* 0x000fe200078e00ff */
[----:B------:R-:W-:Y:S01]  /*1080*/  IADD3 R186, R23, -R6, RZ ;  /* 0x8000000617ba7210 */ /* 0x000fe20007ffe0ff */
[----:B------:R-:W-:-:S02]  /*1090*/  IMAD.SHL.U32 R190, R4, 0x2, RZ ;  /* 0x0000000204be7824 */ /* 0x000fc400078e00ff */
[----:B------:R-:W-:Y:S01]  /*10a0*/  IMAD.IADD R196, R196, 0x1, R195 ;  /* 0x00000001c4c47824 */ /* 0x000fe200078e02c3 */
[----:B--2---:R-:W-:Y:S01]  /*10b0*/  LOP3.LUT R184, R16, 0x1, RZ, 0xfc, !PT ;  /* 0x0000000110b87812 */ /* 0x004fe200078efcff */
[----:B------:R-:W-:-:S05]  /*10c0*/  IMAD.SHL.U32 R16, R204, 0x8, RZ ;  /* 0x00000008cc107824 */ /* 0x000fca00078e00ff */
[----:B------:R-:W-:-:S04]  /*10d0*/  LOP3.LUT R0, R209, 0x38, R16, 0xf8, !PT ;  /* 0x00000038d1007812 */ /* 0x000fc800078ef810 */
[----:B------:R-:W-:-:S04]  /*10e0*/  LOP3.LUT R207, R210, R0, R215, 0xf6, !PT ;  /* 0x00000000d2cf7212 */ /* 0x000fc800078ef6d7 */
[----:B------:R-:W-:-:S07]  /*10f0*/  LEA R207, R207, R2, 0x1 ;  /* 0x00000002cfcf7211 */ /* 0x000fce00078e08ff */
.L_x_3238:
[----:B0----5:R-:W0:Y:S01]  /*1100*/  LDC.64 R4, c[0x0][0xc60] ;  /* 0x00031800ff047b82 */ /* 0x021e220000000a00 */
        /* <DEDUP_REMOVED lines=21> */
[----:B---3--:R-:W-:Y:S01]  /*1260*/  @P1 IADD3 R6, P2, R199, UR8, RZ ;  /* 0x00000008c7061c10 */ /* 0x008fe2000ff5e0ff */
        /* <DEDUP_REMOVED lines=29> */
.L_x_3116:
[----:B------:R-:W-:Y:S01]  /*1440*/  IMAD.U32 R24, RZ, RZ, UR5 ;  /* 0x00000005ff187e24 */ /* 0x000fe2000f8e00ff */
[----:B------:R-:W-:Y:S01]  /*1450*/  MOV R28, UR4 ;  /* 0x00000004001c7c02 */ /* 0x000fe20008000f00 */
[----:B------:R-:W-:Y:S06]  /*1460*/  @!P2 BRA `(.L_x_3117) ;  /* 0x000000000010a947 */ /* 0x000fec0003800000 */
[----:B------:R-:W-:-:S04]  /*1470*/  IADD3 R4, P0, R199, UR8, RZ ;  /* 0x00000008c7047c10 */ /* 0x000fc8000ff1e0ff */
[----:B------:R-:W-:-:S05]  /*1480*/  IADD3.X R5, R200, UR9, RZ, P0, !PT ;  /* 0x00000009c8057c10 */ /* 0x000fca00087fe4ff */
[----:B------:R0:W5:Y:S01]  /*1490*/  LDG.E R28, desc[UR40][R4.64] ;  /* 0x00000028041c7981 */ /* 0x000162000c1e1900 */
[----:B------:R-:W-:Y:S05]  /*14a0*/  BRA `(.L_x_3118) ;  /* 0x0000000000107947 */ /* 0x000fea0003800000 */
.L_x_3117:
[----:B------:R-:W-:Y:S05]  /*14b0*/  @!P0 BRA `(.L_x_3118) ;  /* 0x00000000000c8947 */ /* 0x000fea0003800000 */
[----:B------:R-:W2:Y:S04]  /*14c0*/  LDG.E R5, desc[UR40][R8.64] ;  /* 0x0000002808057981 */ /* 0x000ea8000c1e1900 */
[----:B------:R-:W2:Y:S02]  /*14d0*/  LDG.E R28, desc[UR40][R8.64+0x4] ;  /* 0x00000428081c7981 */ /* 0x000ea4000c1e1900 */
[----:B--2---:R-:W-:-:S07]  /*14e0*/  IMAD.IADD R28, R28, 0x1, -R5 ;  /* 0x000000011c1c7824 */ /* 0x004fce00078e0a05 */
.L_x_3118:
        /* <DEDUP_REMOVED lines=10> */
[----:B------:R-:W-:Y:S01]  /*1590*/  ISETP.NE.U32.AND P1, PT, RZ, UR4, PT ;  /* 0x00000004ff007c0c */ /* 0x000fe2000bf25070 */
[----:B------:R-:W-:-:S03]  /*15a0*/  IMAD.MOV.U32 R27, RZ, RZ, R28 ;  /* 0x000000ffff1b7224 */ /* 0x000fc600078e001c */
[----:B------:R-:W-:Y:S02]  /*15b0*/  VIMNMX R31, RZ, R31, !PT ;  /* 0x0000001fff1f7248 */ /* 0x000fe40007fe0100 */
[----:B------:R-:W-:-:S13]  /*15c0*/  ISETP.NE.AND.EX P1, PT, RZ, UR5, PT, P1 ;  /* 0x00000005ff007c0c */ /* 0x000fda000bf25310 */
[----:B------:R-:W-:-:S04]  /*15d0*/  @P1 IADD3 R6, P2, R199, UR4, RZ ;  /* 0x00000004c7061c10 */ /* 0x000fc8000ff5e0ff */
[----:B------:R-:W-:-:S05]  /*15e0*/  @P1 IADD3.X R7, R200, UR5, RZ, P2, !PT ;  /* 0x00000005c8071c10 */ /* 0x000fca00097fe4ff */
[----:B------:R0:W5:Y:S01]  /*15f0*/  @P1 LDG.E R27, desc[UR40][R6.64] ;  /* 0x00000028061b1981 */ /* 0x000162000c1e1900 */
[----:B--2---:R-:W-:-:S05]  /*1600*/  @P0 IADD3 R24, -R0, R9, RZ ;  /* 0x0000000900180210 */ /* 0x004fca0007ffe1ff */
[----:B------:R-:W-:-:S04]  /*1610*/  IMAD.IADD R168, R11, 0x1, R24 ;  /* 0x000000010ba87824 */ /* 0x000fc800078e0218 */
        /* <DEDUP_REMOVED lines=29> */
[----:B------:R-:W-:Y:S02]  /*17f0*/  IMAD.U32 R6, RZ, RZ, UR4 ;  /* 0x00000004ff067e24 */ /* 0x000fe4000f8e00ff */
[----:B------:R-:W-:-:S02]  /*1800*/  IMAD.U32 R7, RZ, RZ, UR5 ;  /* 0x00000005ff077e24 */ /* 0x000fc4000f8e00ff */
[----:B------:R-:W-:Y:S02]  /*1810*/  IMAD.MOV.U32 R8, RZ, RZ, 0x70 ;  /* 0x00000070ff087424 */ /* 0x000fe400078e00ff */
[----:B------:R-:W-:Y:S02]  /*1820*/  IMAD.MOV.U32 R12, RZ, RZ, 0x1 ;  /* 0x00000001ff0c7424 */ /* 0x000fe400078e00ff */
[----:B0-----:R-:W-:-:S07]  /*1830*/  IMAD.MOV.U32 R13, RZ, RZ, RZ ;  /* 0x000000ffff0d7224 */ /* 0x001fce00078e00ff */
[----:B------:R-:W-:-:S07]  /*1840*/  LEPC R20, `(.L_x_3121) ;  /* 0x000000001014794e */ /* 0x000fce0000000000 */
[----:B-1---5:R-:W-:Y:S05]  /*1850*/  CALL.ABS.NOINC R14 ;  /* 0x000000000e007343 */ /* 0x022fea0003c00000 */
.L_x_3121:
[----:B------:R-:W-:Y:S05]  /*1860*/  BSYNC B6 ;  /* 0x0000000000067941 */ /* 0x000fea0003800000 */
.L_x_3120:
        /* <DEDUP_REMOVED lines=20> */
.L_x_3123:
[----:B------:R-:W-:Y:S05]  /*19b0*/  BSYNC B6 ;  /* 0x0000000000067941 */ /* 0x000fea0003800000 */
.L_x_3122:
[----:B------:R-:W-:Y:S01]  /*19c0*/  ULDC.64 UR4, c[0x0][0x9f8] ;  /* 0x00027e0000047ab9 */ /* 0x000fe20000000a00 */
[----:B------:R-:W0:Y:S01]  /*19d0*/  LDC R0, c[0x0][0x428] ;  /* 0x00010a00ff007b82 */ /* 0x000e220000000800 */
[----:B------:R-:W-:-:S07]  /*19e0*/  ISETP.NE.U32.AND P0, PT, RZ, UR4, PT ;  /* 0x00000004ff007c0c */ /* 0x000fce000bf05070 */
[----:B------:R-:W1:Y:S01]  /*19f0*/  LDC.64 R34, c[0x0][0x2f0] ;  /* 0x0000bc00ff227b82 */ /* 0x000e620000000a00 */
[----:B------:R-:W-:Y:S01]  /*1a00*/  ISETP.NE.AND.EX P0, PT, RZ, UR5, PT, P0 ;  /* 0x00000005ff007c0c */ /* 0x000fe2000bf05300 */
[----:B------:R-:W-:Y:S01]  /*1a10*/  IMAD.IADD R48, R33, 0x1, R28 ;  /* 0x0000000121307824 */ /* 0x000fe200078e021c */
[----:B------:R-:W-:Y:S01]  /*1a20*/  ULDC.64 UR6, c[0x0][0xa08] ;  /* 0x0002820000067ab9 */ /* 0x000fe20000000a00 */
[----:B------:R-:W-:-:S04]  /*1a30*/  SHF.R.S32.HI R17, RZ, 0x1f, R16 ;  /* 0x0000001fff117819 */ /* 0x000fc80000011410 */
[----:B------:R-:W2:Y:S06]  /*1a40*/  LDC.64 R56, c[0x0][0x3d8] ;  /* 0x0000f600ff387b82 */ /* 0x000eac0000000a00 */
[----:B------:R-:W-:Y:S02]  /*1a50*/  @P0 IADD3 R4, P1, R199, UR4, RZ ;  /* 0x00000004c7040c10 */ /* 0x000fe4000ff3e0ff */
[----:B------:R-:W3:Y:S02]  /*1a60*/  LDC R33, c[0x0][0x3d4] ;  /* 0x0000f500ff217b82 */ /* 0x000ee40000000800 */
[----:B------:R-:W-:Y:S01]  /*1a70*/  @P0 IADD3.X R5, R200, UR5, RZ, P1, !PT ;  /* 0x00000005c8050c10 */ /* 0x000fe20008ffe4ff */
[----:B------:R-:W-:-:S04]  /*1a80*/  ULDC.64 UR4, c[0x0][0x2f8] ;  /* 0x0000be0000047ab9 */ /* 0x000fc80000000a00 */
[----:B------:R4:W3:Y:S01]  /*1a90*/  @P0 LDG.E R29, desc[UR40][R4.64] ;  /* 0x00000028041d0981 */ /* 0x0008e2000c1e1900 */
[----:B0-----:R-:W-:Y:S01]  /*1aa0*/  ISETP.NE.AND P0, PT, R0, 0x1, PT ;  /* 0x000000010000780c */ /* 0x001fe20003f05270 */
[----:B------:R-:W0:Y:S01]  /*1ab0*/  LDC.64 R46, c[0x0][0x3e8] ;  /* 0x0000fa00ff2e7b82 */ /* 0x000e220000000a00 */
[----:B------:R-:W-:Y:S01]  /*1ac0*/  SHF.R.S32.HI R15, RZ, 0x1f, R48 ;  /* 0x0000001fff0f7819 */ /* 0x000fe20000011430 */
[----:B------:R-:W-:Y:S01]  /*1ad0*/  IMAD.SHL.U32 R42, R204, 0x4, RZ ;  /* 0x00000004cc2a7824 */ /* 0x000fe200078e00ff */
[----:B------:R-:W0:Y:S01]  /*1ae0*/  S2R R32, SR_TID.X ;  /* 0x0000000000207919 */ /* 0x000e220000002100 */
[----:B------:R-:W-:Y:S01]  /*1af0*/  IMAD.SHL.U32 R61, R186, 0x40, RZ ;  /* 0x00000040ba3d7824 */ /* 0x000fe200078e00ff */
[----:B-1----:R-:W-:Y:S01]  /*1b00*/  SHF.L.U64.HI R52, R34, 0x6, R35 ;  /* 0x0000000622347819 */ /* 0x002fe20000010223 */
[-C--:B------:R-:W-:Y:S01]  /*1b10*/  IMAD R3, R15, R34.reuse, RZ ;  /* 0x000000220f037224 */ /* 0x080fe200078e02ff */
[----:B------:R-:W-:Y:S01]  /*1b20*/  SHF.R.S32.HI R43, RZ, 0x1f, R42 ;  /* 0x0000001fff2b7819 */ /* 0x000fe2000001142a */
[----:B----4-:R-:W-:Y:S01]  /*1b30*/  IMAD.WIDE.U32 R4, R48, R34, RZ ;  /* 0x0000002230047225 */ /* 0x010fe200078e00ff */
[----:B--2---:R-:W-:Y:S01]  /*1b40*/  SHF.L.U64.HI R54, R56, 0x6, R57 ;  /* 0x0000000638367819 */ /* 0x004fe20000010239 */
[----:B------:R-:W1:Y:S01]  /*1b50*/  LDC R63, c[0x0][0x3d4] ;  /* 0x0000f500ff3f7b82 */ /* 0x000e620000000800 */
[----:B------:R-:W-:Y:S01]  /*1b60*/  LOP3.LUT R61, R61, 0x1c0, RZ, 0xc0, !PT ;  /* 0x000001c03d3d7812 */ /* 0x000fe200078ec0ff */
[----:B------:R-:W-:-:S02]  /*1b70*/  IMAD R3, R48, R35, R3 ;  /* 0x0000002330037224 */ /* 0x000fc400078e0203 */
[C---:B------:R-:W-:Y:S01]  /*1b80*/  VIADD R82, R16.reuse, 0x20 ;  /* 0x0000002010527836 */ /* 0x040fe20000000000 */
[----:B---3--:R-:W-:Y:S01]  /*1b90*/  ISETP.GE.AND P2, PT, R16, R33, PT ;  /* 0x000000211000720c */ /* 0x008fe20003f46270 */
[----:B------:R-:W-:Y:S01]  /*1ba0*/  IMAD.IADD R5, R5, 0x1, R3 ;  /* 0x0000000105057824 */ /* 0x000fe200078e0203 */
[----:B------:R-:W-:Y:S01]  /*1bb0*/  SHF.R.U32.HI R62, RZ, 0x3, R61 ;  /* 0x00000003ff3e7819 */ /* 0x000fe2000001163d */
[----:B------:R-:W2:Y:S01]  /*1bc0*/  @P0 LDC R7, c[0x0][0x42c] ;  /* 0x00010b00ff070b82 */ /* 0x000ea20000000800 */
[C---:B------:R-:W-:Y:S01]  /*1bd0*/  SEL R13, R33.reuse, RZ, P2 ;  /* 0x000000ff210d7207 */ /* 0x040fe20001000000 */
[----:B------:R-:W-:Y:S01]  /*1be0*/  IMAD.SHL.U32 R53, R34, 0x40, RZ ;  /* 0x0000004022357824 */ /* 0x000fe200078e00ff */
[----:B------:R-:W-:Y:S01]  /*1bf0*/  P2R R74, PR, RZ, 0x4 ;  /* 0x00000004ff4a7803 */ /* 0x000fe20000000000 */
[----:B------:R-:W-:Y:S02]  /*1c00*/  IMAD.SHL.U32 R64, R33, 0x2, RZ ;  /* 0x0000000221407824 */ /* 0x000fe400078e00ff */
[----:B------:R-:W-:Y:S01]  /*1c10*/  IMAD.IADD R13, R16, 0x1, R13 ;  /* 0x00000001100d7824 */ /* 0x000fe200078e020d */
[----:B0-----:R-:W-:Y:S01]  /*1c20*/  SHF.L.U64.HI R55, R46, 0x6, R47 ;  /* 0x000000062e377819 */ /* 0x001fe2000001022f */
[----:B------:R-:W0:Y:S03]  /*1c30*/  @P0 LDC R9, c[0x0][0x430] ;  /* 0x00010c00ff090b82 */ /* 0x000e260000000800 */
[----:B------:R-:W-:-:S04]  /*1c40*/  SHF.R.S32.HI R50, RZ, 0x1f, R13 ;  /* 0x0000001fff327819 */ /* 0x000fc8000001140d */
[----:B------:R-:W-:Y:S01]  /*1c50*/  LEA.HI R50, R50, R13, RZ, 0x3 ;  /* 0x0000000d32327211 */ /* 0x000fe200078f18ff */
[----:B------:R-:W3:Y:S01]  /*1c60*/  LDC R65, c[0x0][0x2e4] ;  /* 0x0000b900ff417b82 */ /* 0x000ee20000000800 */
[----:B------:R-:W-:Y:S02]  /*1c70*/  SHF.R.U32.HI R32, RZ, 0x7, R32 ;  /* 0x00000007ff207819 */ /* 0x000fe40000011620 */
[----:B------:R-:W-:-:S03]  /*1c80*/  LOP3.LUT R71, R50, 0xfffffff8, RZ, 0xc0, !PT ;  /* 0xfffffff832477812 */ /* 0x000fc600078ec0ff */
[----:B------:R-:W-:Y:S01]  /*1c90*/  VIADD R60, R32, 0x8 ;  /* 0x00000008203c7836 */ /* 0x000fe20000000000 */
[----:B------:R-:W-:Y:S01]  /*1ca0*/  SHF.R.S32.HI R75, RZ, 0x1f, R71 ;  /* 0x0000001fff4b7819 */ /* 0x000fe20000011447 */
[----:B--2---:R-:W-:-:S05]  /*1cb0*/  @P0 IMAD.HI.U32 R0, R26, R7, RZ ;  /* 0x000000071a000227 */ /* 0x004fca00078e00ff */
[----:B0-----:R-:W-:Y:S02]  /*1cc0*/  @P0 SHF.R.U32.HI R26, RZ, R9, R0 ;  /* 0x00000009ff1a0219 */ /* 0x001fe40000011600 */
[----:B------:R-:W-:Y:S02]  /*1cd0*/  ISETP.NE.U32.AND P0, PT, RZ, UR6, PT ;  /* 0x00000006ff007c0c */ /* 0x000fe4000bf05070 */
[----:B------:R-:W-:Y:S01]  /*1ce0*/  SHF.R.S32.HI R0, RZ, 0x1f, R26 ;  /* 0x0000001fff007819 */ /* 0x000fe2000001141a */
[----:B------:R-:W-:Y:S01]  /*1cf0*/  IMAD.WIDE.U32 R4, R26, UR4, R4 ;  /* 0x000000041a047c25 */ /* 0x000fe2000f8e0004 */
[----:B------:R-:W-:Y:S01]  /*1d00*/  ISETP.NE.AND.EX P0, PT, RZ, UR7, PT, P0 ;  /* 0x00000007ff007c0c */ /* 0x000fe2000bf05300 */
[----:B------:R-:W-:Y:S02]  /*1d10*/  ULDC.64 UR6, c[0x0][0x320] ;  /* 0x0000c80000067ab9 */ /* 0x000fe40000000a00 */
[C---:B------:R-:W-:Y:S02]  /*1d20*/  IMAD R7, R0.reuse, UR6, RZ ;  /* 0x0000000600077c24 */ /* 0x040fe4000f8e02ff */
[----:B------:R-:W-:-:S02]  /*1d30*/  IMAD R3, R0, UR4, RZ ;  /* 0x0000000400037c24 */ /* 0x000fc4000f8e02ff */
[C---:B------:R-:W-:Y:S02]  /*1d40*/  IMAD R9, R26.reuse, UR7, R7 ;  /* 0x000000071a097c24 */ /* 0x040fe4000f8e0207 */
[----:B------:R-:W-:-:S04]  /*1d50*/  IMAD.WIDE.U32 R6, R26, UR6, R16 ;  /* 0x000000061a067c25 */ /* 0x000fc8000f8e0010 */
[----:B------:R-:W-:Y:S01]  /*1d60*/  IMAD R3, R26, UR5, R3 ;  /* 0x000000051a037c24 */ /* 0x000fe2000f8e0203 */
[----:B------:R-:W-:Y:S01]  /*1d70*/  ULDC.64 UR4, c[0x0][0x300] ;  /* 0x0000c00000047ab9 */ /* 0x000fe20000000a00 */
[----:B------:R-:W-:Y:S02]  /*1d80*/  IADD3 R7, R7, R9, RZ ;  /* 0x0000000907077210 */ /* 0x000fe40007ffe0ff */
[----:B------:R-:W-:Y:S01]  /*1d90*/  IMAD.IADD R5, R5, 0x1, R3 ;  /* 0x0000000105057824 */ /* 0x000fe200078e0203 */
[----:B------:R-:W-:Y:S02]  /*1da0*/  SHF.R.S32.HI R0, RZ, 0x1f, R29 ;  /* 0x0000001fff007819 */ /* 0x000fe4000001141d */
[----:B------:R-:W-:Y:S02]  /*1db0*/  SEL R9, R29, RZ, !P0 ;  /* 0x000000ff1d097207 */ /* 0x000fe40004000000 */
[----:B------:R-:W-:-:S03]  /*1dc0*/  SEL R0, R0, RZ, !P0 ;  /* 0x000000ff00007207 */ /* 0x000fc60004000000 */
[----:B------:R-:W-:-:S04]  /*1dd0*/  IMAD.WIDE.U32 R44, R9, UR4, R4 ;  /* 0x00000004092c7c25 */ /* 0x000fc8000f8e0004 */
[----:B------:R-:W-:Y:S02]  /*1de0*/  IMAD R8, R0, UR4, RZ ;  /* 0x0000000400087c24 */ /* 0x000fe4000f8e02ff */
[----:B------:R-:W-:-:S04]  /*1df0*/  IMAD.WIDE.U32 R4, R23, R34, R16 ;  /* 0x0000002217047225 */ /* 0x000fc800078e0010 */
[C---:B------:R-:W-:Y:S01]  /*1e00*/  IMAD R3, R9.reuse, UR5, R8 ;  /* 0x0000000509037c24 */ /* 0x040fe2000f8e0208 */
[----:B------:R-:W-:Y:S01]  /*1e10*/  ULDC.64 UR4, c[0x0][0x328] ;  /* 0x0000ca0000047ab9 */ /* 0x000fe20000000a00 */
[----:B------:R-:W-:Y:S02]  /*1e20*/  IMAD R8, R208, R34, RZ ;  /* 0x00000022d0087224 */ /* 0x000fe400078e02ff */
[----:B------:R-:W-:-:S04]  /*1e30*/  IMAD.WIDE.U32 R40, R9, UR4, R6 ;  /* 0x0000000409287c25 */ /* 0x000fc8000f8e0006 */
[----:B------:R-:W-:Y:S02]  /*1e40*/  IMAD R11, R23, R35, R8 ;  /* 0x00000023170b7224 */ /* 0x000fe400078e0208 */
[----:B------:R-:W-:Y:S01]  /*1e50*/  IMAD R8, R0, UR4, RZ ;  /* 0x0000000400087c24 */ /* 0x000fe2000f8e02ff */
[----:B------:R-:W-:Y:S01]  /*1e60*/  ULDC UR4, c[0x0][0x2e4] ;  /* 0x0000b90000047ab9 */ /* 0x000fe20000000800 */
[----:B------:R-:W-:Y:S01]  /*1e70*/  IMAD.IADD R0, R45, 0x1, R3 ;  /* 0x000000012d007824 */ /* 0x000fe200078e0203 */
[----:B------:R-:W-:Y:S01]  /*1e80*/  IADD3 R3, P0, R44, R4, RZ ;  /* 0x000000042c037210 */ /* 0x000fe20007f1e0ff */
[----:B------:R-:W-:Y:S01]  /*1e90*/  IMAD R4, R208, R56, RZ ;  /* 0x00000038d0047224 */ /* 0x000fe200078e02ff */
[----:B------:R-:W-:Y:S01]  /*1ea0*/  ISETP.GE.AND P4, PT, R16, UR4, PT ;  /* 0x0000000410007c0c */ /* 0x000fe2000bf86270 */
[----:B------:R-:W-:Y:S01]  /*1eb0*/  IMAD R77, R9, UR5, R8 ;  /* 0x00000005094d7c24 */ /* 0x000fe2000f8e0208 */
[----:B------:R-:W-:Y:S01]  /*1ec0*/  IADD3.X R26, R0, R5, R11, P0, !PT ;  /* 0x00000005001a7210 */ /* 0x000fe200007fe40b */
[C---:B------:R-:W-:Y:S01]  /*1ed0*/  IMAD R21, R23.reuse, R57, R4 ;  /* 0x0000003917157224 */ /* 0x040fe200078e0204 */
[C---:B------:R-:W-:Y:S01]  /*1ee0*/  IADD3 R48, P0, R23.reuse, R48, RZ ;  /* 0x0000003017307210 */ /* 0x040fe20007f1e0ff */
[----:B------:R-:W-:Y:S01]  /*1ef0*/  IMAD.WIDE.U32 R8, R23, R56, R16 ;  /* 0x0000003817087225 */ /* 0x000fe200078e0010 */
[----:B------:R-:W-:-:S02]  /*1f00*/  ISETP.GE.AND P3, PT, R82, UR4, PT ;  /* 0x0000000452007c0c */ /* 0x000fc4000bf66270 */
[----:B------:R-:W-:Y:S01]  /*1f10*/  IADD3.X R49, R208, R15, RZ, P0, !PT ;  /* 0x0000000fd0317210 */ /* 0x000fe200007fe4ff */
[----:B------:R-:W-:Y:S01]  /*1f20*/  IMAD.WIDE.U32 R4, R23, R56, R42 ;  /* 0x0000003817047225 */ /* 0x000fe200078e002a */
[----:B------:R-:W-:-:S03]  /*1f30*/  IADD3 R9, R21, R9, RZ ;  /* 0x0000000915097210 */ /* 0x000fc60007ffe0ff */
[-C--:B------:R-:W-:Y:S02]  /*1f40*/  IMAD R6, R208, R46.reuse, RZ ;  /* 0x0000002ed0067224 */ /* 0x080fe400078e02ff */
[----:B------:R-:W-:Y:S01]  /*1f50*/  IMAD.IADD R5, R5, 0x1, R21 ;  /* 0x0000000105057824 */ /* 0x000fe200078e0215 */
[----:B-----5:R-:W-:Y:S01]  /*1f60*/  SHF.R.S32.HI R21, RZ, 0x1f, R27 ;  /* 0x0000001fff157819 */ /* 0x020fe2000001141b */
[C---:B------:R-:W-:Y:S02]  /*1f70*/  IMAD R29, R23.reuse, R47, R6 ;  /* 0x0000002f171d7224 */ /* 0x040fe400078e0206 */
[----:B------:R-:W-:-:S04]  /*1f80*/  IMAD.WIDE.U32 R6, R23, R46, R42 ;  /* 0x0000002e17067225 */ /* 0x000fc800078e002a */
[----:B------:R-:W-:Y:S01]  /*1f90*/  IMAD R12, R21, R56, RZ ;  /* 0x00000038150c7224 */ /* 0x000fe200078e02ff */
[----:B------:R-:W-:Y:S01]  /*1fa0*/  IADD3 R7, R7, R29, RZ ;  /* 0x0000001d07077210 */ /* 0x000fe20007ffe0ff */
[----:B------:R-:W-:-:S04]  /*1fb0*/  IMAD.WIDE.U32 R10, R23, R46, R16 ;  /* 0x0000002e170a7225 */ /* 0x000fc800078e0010 */
[----:B------:R-:W-:Y:S01]  /*1fc0*/  IMAD R13, R27, R57, R12 ;  /* 0x000000391b0d7224 */ /* 0x000fe200078e020c */
[----:B------:R-:W-:Y:S01]  /*1fd0*/  SHF.L.U32 R57, R46, 0x6, RZ ;  /* 0x000000062e397819 */ /* 0x000fe200000006ff */
[----:B------:R-:W-:Y:S02]  /*1fe0*/  IMAD.IADD R11, R29, 0x1, R11 ;  /* 0x000000011d0b7824 */ /* 0x000fe400078e020b */
[-C--:B------:R-:W-:Y:S02]  /*1ff0*/  IMAD R12, R21, R46.reuse, RZ ;  /* 0x0000002e150c7224 */ /* 0x080fe400078e02ff */
[----:B------:R-:W-:-:S04]  /*2000*/  IMAD.WIDE.U32 R28, R27, R46, R10 ;  /* 0x0000002e1b1c7225 */ /* 0x000fc800078e000a */
[C---:B------:R-:W-:Y:S02]  /*2010*/  IMAD R73, R27.reuse, R47, R12 ;  /* 0x0000002f1b497224 */ /* 0x040fe400078e020c */
[C---:B------:R-:W-:Y:S02]  /*2020*/  IMAD.WIDE.U32 R20, R27.reuse, R46, R6 ;  /* 0x0000002e1b147225 */ /* 0x040fe400078e0006 */
[----:B------:R-:W0:Y:S02]  /*2030*/  LDC.64 R46, c[0x0][0x2d8] ;  /* 0x0000b600ff2e7b82 */ /* 0x000e240000000a00 */
[----:B------:R-:W-:Y:S01]  /*2040*/  IMAD.WIDE.U32 R36, R27, R56, R4 ;  /* 0x000000381b247225 */ /* 0x000fe200078e0004 */
[----:B------:R-:W-:-:S03]  /*2050*/  LOP3.LUT R5, R61, 0x18, R16, 0xf8, !PT ;  /* 0x000000183d057812 */ /* 0x000fc600078ef810 */
[----:B------:R-:W-:Y:S01]  /*2060*/  IMAD.WIDE.U32 R38, R27, R56, R8 ;  /* 0x000000381b267225 */ /* 0x000fe200078e0008 */
[-C--:B------:R-:W-:Y:S02]  /*2070*/  LOP3.LUT R66, R5, R62.reuse, RZ, 0x3c, !PT ;  /* 0x0000003e05427212 */ /* 0x080fe400078e3cff */
[----:B------:R-:W-:Y:S01]  /*2080*/  LOP3.LUT R5, R61, 0x38, R50, 0xf8, !PT ;  /* 0x000000383d057812 */ /* 0x000fe200078ef832 */
[----:B------:R-:W-:Y:S01]  /*2090*/  IMAD.IADD R69, R73, 0x1, R29 ;  /* 0x0000000149457824 */ /* 0x000fe200078e021d */
[----:B------:R-:W-:Y:S01]  /*20a0*/  IADD3 R68, R37, R13, RZ ;  /* 0x0000000d25447210 */ /* 0x000fe20007ffe0ff */
[----:B------:R-:W-:Y:S01]  /*20b0*/  IMAD.SHL.U32 R56, R56, 0x40, RZ ;  /* 0x0000004038387824 */ /* 0x000fe200078e00ff */
[----:B------:R-:W-:Y:S01]  /*20c0*/  LOP3.LUT R70, R5, R62, RZ, 0x3c, !PT ;  /* 0x0000003e05467212 */ /* 0x000fe200078e3cff */
[----:B------:R-:W-:Y:S02]  /*20d0*/  IMAD R66, R189, 0x200, R66 ;  /* 0x00000200bd427824 */ /* 0x000fe400078e0242 */
[----:B------:R-:W-:-:S02]  /*20e0*/  IMAD.IADD R67, R13, 0x1, R39 ;  /* 0x000000010d437824 */ /* 0x000fc400078e0227 */
[----:B------:R-:W-:Y:S02]  /*20f0*/  IMAD.IADD R73, R21, 0x1, R73 ;  /* 0x0000000115497824 */ /* 0x000fe400078e0249 */
[----:B------:R-:W-:Y:S02]  /*2100*/  IMAD R70, R189, 0x200, R70 ;  /* 0x00000200bd467824 */ /* 0x000fe400078e0246 */
[----:B-1-3--:R-:W-:-:S07]  /*2110*/  IMAD.IADD R77, R41, 0x1, R77 ;  /* 0x00000001294d7824 */ /* 0x00afce00078e024d */
.L_x_3153:
[----:B------:R-:W-:Y:S01]  /*2120*/  IADD3 R51, R51, -0x1, RZ ;  /* 0xffffffff33337810 */ /* 0x000fe20007ffe0ff */
[----:B--2---:R-:W-:Y:S01]  /*2130*/  IMAD.SHL.U32 R33, R19, 0x1000, RZ ;  /* 0x0000100013217824 */ /* 0x004fe200078e00ff */
[----:B------:R-:W-:Y:S05]  /*2140*/  YIELD ;  /* 0x0000000000007946 */ /* 0x000fea0003800000 */
[----:B------:R-:W-:Y:S01]  /*2150*/  SHF.R.S32.HI R58, RZ, 0x1f, R51 ;  /* 0x0000001fff3a7819 */ /* 0x000fe20000011433 */
[-C--:B------:R-:W-:Y:S01]  /*2160*/  IMAD R4, R52, R51.reuse, RZ ;  /* 0x0000003334047224 */ /* 0x080fe200078e02ff */
[----:B------:R-:W-:Y:S01]  /*2170*/  BSSY B0, `(.L_x_3124) ;  /* 0x0000179000007945 */ /* 0x000fe20003800000 */
[----:B---3--:R-:W-:Y:S01]  /*2180*/  IMAD.WIDE.U32 R14, R53, R51, RZ ;  /* 0x00000033350e7225 */ /* 0x008fe200078e00ff */
[----:B------:R-:W-:-:S03]  /*2190*/  ISETP.GT.AND P2, PT, R51, R31, PT ;  /* 0x0000001f3300720c */ /* 0x000fc60003f44270 */
[----:B------:R-:W-:Y:S01]  /*21a0*/  IMAD R5, R58, R53, R4 ;  /* 0x000000353a057224 */ /* 0x000fe200078e0204 */
[----:B------:R-:W-:-:S03]  /*21b0*/  IADD3 R4, P0, R3, R14, RZ ;  /* 0x0000000e03047210 */ /* 0x000fc60007f1e0ff */
[----:B------:R-:W-:Y:S01]  /*21c0*/  IMAD.IADD R79, R15, 0x1, R5 ;  /* 0x000000010f4f7824 */ /* 0x000fe200078e0205 */
[----:B------:R-:W-:Y:S02]  /*21d0*/  IADD3 R5, R66, R33, RZ ;  /* 0x0000002142057210 */ /* 0x000fe40007ffe0ff */
[----:B0-----:R-:W-:Y:S01]  /*21e0*/  LEA R12, P1, R4, R46, 0x1 ;  /* 0x0000002e040c7211 */ /* 0x001fe200078208ff */
[----:B------:R-:W-:Y:S01]  /*21f0*/  IMAD.X R6, R79, 0x1, R26, P0 ;  /* 0x000000014f067824 */ /* 0x000fe200000e061a */
[----:B------:R-:W-:Y:S01]  /*2200*/  ISETP.GE.AND P0, PT, R63, 0x1, PT ;  /* 0x000000013f00780c */ /* 0x000fe20003f06270 */
[----:B------:R-:W-:-:S03]  /*2210*/  IMAD R32, R5, 0x2, R2 ;  /* 0x0000000205207824 */ /* 0x000fc600078e0202 */
[----:B------:R-:W-:-:S09]  /*2220*/  LEA.HI.X R13, R4, R47, R6, 0x1, P1 ;  /* 0x0000002f040d7211 */ /* 0x000fd200008f0c06 */
[----:B----4-:R-:W-:Y:S05]  /*2230*/  @!P0 BRA `(.L_x_3125) ;  /* 0x0000001400508947 */ /* 0x010fea0003800000 */
[----:B------:R-:W-:Y:S01]  /*2240*/  ULDC.U8 UR4, c[0x0][0x3f0] ;  /* 0x0000fc0000047ab9 */ /* 0x000fe20000000000 */
[-C--:B------:R-:W-:Y:S01]  /*2250*/  IMAD R7, R54, R51.reuse, RZ ;  /* 0x0000003336077224 */ /* 0x080fe200078e02ff */
[----:B------:R-:W-:Y:S01]  /*2260*/  ISETP.NE.AND P0, PT, RZ, UR4, PT ;  /* 0x00000004ff007c0c */ /* 0x000fe2000bf05270 */
[----:B------:R-:W-:-:S04]  /*2270*/  IMAD.WIDE.U32 R4, R56, R51, RZ ;  /* 0x0000003338047225 */ /* 0x000fc800078e00ff */
[----:B------:R-:W-:-:S04]  /*2280*/  IMAD R7, R58, R56, R7 ;  /* 0x000000383a077224 */ /* 0x000fc800078e0207 */
[----:B------:R-:W-:-:S04]  /*2290*/  IMAD.IADD R59, R5, 0x1, R7 ;  /* 0x00000001053b7824 */ /* 0x000fc800078e0207 */
[----:B------:R-:W-:Y:S05]  /*22a0*/  @!P0 BRA `(.L_x_3126) ;  /* 0x00000008007c8947 */ /* 0x000fea0003800000 */
[----:B------:R-:W-:Y:S01]  /*22b0*/  IMAD R6, R51, -0x40, R24 ;  /* 0xffffffc033067824 */ /* 0x000fe200078e0218 */
[----:B------:R-:W-:Y:S01]  /*22c0*/  BSSY B1, `(.L_x_3127) ;  /* 0x000001e000017945 */ /* 0x000fe20003800000 */
[----:B------:R-:W-:Y:S02]  /*22d0*/  CS2R R8, SRZ ;  /* 0x0000000000087805 */ /* 0x000fe4000001ff00 */
[----:B------:R-:W-:Y:S02]  /*22e0*/  CS2R R34, SRZ ;  /* 0x0000000000227805 */ /* 0x000fe4000001ff00 */
[----:B------:R-:W-:Y:S02]  /*22f0*/  CS2R R10, SRZ ;  /* 0x00000000000a7805 */ /* 0x000fe4000001ff00 */
[----:B------:R-:W-:Y:S02]  /*2300*/  VIMNMX R6, R6, 0x40, PT ;  /* 0x0000004006067848 */ /* 0x000fe40003fe0100 */
[----:B------:R-:W-:-:S02]  /*2310*/  CS2R R14, SRZ ;  /* 0x00000000000e7805 */ /* 0x000fc4000001ff00 */
[----:B------:R-:W-:-:S13]  /*2320*/  ISETP.GE.AND P1, PT, R23, R6, PT ;  /* 0x000000061700720c */ /* 0x000fda0003f26270 */
[----:B------:R-:W-:Y:S05]  /*2330*/  @P1 BRA `(.L_x_3128) ;  /* 0x0000000000581947 */ /* 0x000fea0003800000 */
[----:B------:R-:W-:Y:S01]  /*2340*/  IMAD R6, R55, R51, RZ ;  /* 0x0000003337067224 */ /* 0x000fe200078e02ff */
[----:B------:R-:W-:Y:S01]  /*2350*/  IADD3 R7, P0, R36, R4, RZ ;  /* 0x0000000424077210 */ /* 0x000fe20007f1e0ff */
[----:B------:R-:W-:Y:S01]  /*2360*/  IMAD.MOV.U32 R72, RZ, RZ, R20 ;  /* 0x000000ffff487224 */ /* 0x000fe200078e0014 */
[----:B------:R-:W-:Y:S01]  /*2370*/  ULDC.64 UR4, c[0x0][0x3c8] ;  /* 0x0000f20000047ab9 */ /* 0x000fe20000000a00 */
[-C--:B------:R-:W-:Y:S01]  /*2380*/  IMAD R9, R58, R57.reuse, R6 ;  /* 0x000000393a097224 */ /* 0x080fe200078e0206 */
[----:B------:R-:W-:Y:S01]  /*2390*/  ULDC.64 UR6, c[0x0][0x3e0] ;  /* 0x0000f80000067ab9 */ /* 0x000fe20000000a00 */
[----:B------:R-:W-:Y:S01]  /*23a0*/  IMAD.WIDE.U32 R4, R51, R57, R72 ;  /* 0x0000003933047225 */ /* 0x000fe200078e0048 */
[----:B------:R-:W-:Y:S02]  /*23b0*/  IADD3.X R10, R59, R68, RZ, P0, !PT ;  /* 0x000000443b0a7210 */ /* 0x000fe400007fe4ff */
[----:B------:R-:W-:Y:S01]  /*23c0*/  LEA R6, P0, R7, UR4, 0x1 ;  /* 0x0000000407067c11 */ /* 0x000fe2000f8008ff */
[----:B------:R-:W-:Y:S01]  /*23d0*/  IMAD.IADD R5, R5, 0x1, R9 ;  /* 0x0000000105057824 */ /* 0x000fe200078e0209 */
[----:B------:R-:W-:Y:S01]  /*23e0*/  LEA R58, P5, R4, UR6, 0x1 ;  /* 0x00000006043a7c11 */ /* 0x000fe2000f8a08ff */
[----:B------:R-:W-:Y:S01]  /*23f0*/  VIADD R8, R42, 0x10 ;  /* 0x000000102a087836 */ /* 0x000fe20000000000 */
[----:B------:R-:W-:-:S02]  /*2400*/  LEA.HI.X R7, R7, UR5, R10, 0x1, P0 ;  /* 0x0000000507077c11 */ /* 0x000fc400080f0c0a */
[----:B------:R-:W-:Y:S02]  /*2410*/  CS2R R10, SRZ ;  /* 0x00000000000a7805 */ /* 0x000fe4000001ff00 */
[----:B------:R-:W-:Y:S02]  /*2420*/  LEA.HI.X R59, R4, UR7, R5, 0x1, P5 ;  /* 0x00000007043b7c11 */ /* 0x000fe4000a8f0c05 */
[-C--:B------:R-:W-:Y:S02]  /*2430*/  ISETP.GE.AND P0, PT, R42, R63.reuse, PT ;  /* 0x0000003f2a00720c */ /* 0x080fe40003f06270 */
[----:B------:R-:W-:Y:S02]  /*2440*/  ISETP.GE.AND P5, PT, R8, R63, PT ;  /* 0x0000003f0800720c */ /* 0x000fe40003fa6270 */
[----:B------:R-:W-:-:S09]  /*2450*/  CS2R R8, SRZ ;  /* 0x0000000000087805 */ /* 0x000fd2000001ff00 */
[----:B------:R0:W5:Y:S04]  /*2460*/  @!P0 LDG.E.64 R34, desc[UR40][R6.64] ;  /* 0x0000002806228981 */ /* 0x000168000c1e1b00 */
[----:B------:R0:W5:Y:S04]  /*2470*/  @!P5 LDG.E.64 R8, desc[UR40][R6.64+0x20] ;  /* 0x000020280608d981 */ /* 0x000168000c1e1b00 */
[----:B------:R0:W5:Y:S04]  /*2480*/  @!P0 LDG.E.64 R14, desc[UR40][R58.64] ;  /* 0x000000283a0e8981 */ /* 0x000168000c1e1b00 */
[----:B------:R0:W5:Y:S02]  /*2490*/  @!P5 LDG.E.64 R10, desc[UR40][R58.64+0x20] ;  /* 0x000020283a0ad981 */ /* 0x000164000c1e1b00 */
.L_x_3128:
[----:B------:R-:W-:Y:S05]  /*24a0*/  BSYNC B1 ;  /* 0x0000000000017941 */ /* 0x000fea0003800000 */
.L_x_3127:
[----:B------:R-:W-:Y:S01]  /*24b0*/  ISETP.NE.AND P0, PT, R184, 0x3, PT ;  /* 0x00000003b800780c */ /* 0x000fe20003f05270 */
[----:B-----5:R-:W-:Y:S01]  /*24c0*/  IMAD.MOV.U32 R4, RZ, RZ, R8 ;  /* 0x000000ffff047224 */ /* 0x020fe200078e0008 */
[----:B------:R-:W-:Y:S01]  /*24d0*/  MOV R5, R9 ;  /* 0x0000000900057202 */ /* 0x000fe20000000f00 */
[----:B0-----:R-:W-:Y:S02]  /*24e0*/  IMAD.MOV.U32 R6, RZ, RZ, R34 ;  /* 0x000000ffff067224 */ /* 0x001fe400078e0022 */
[----:B------:R-:W-:Y:S01]  /*24f0*/  IMAD.MOV.U32 R7, RZ, RZ, R35 ;  /* 0x000000ffff077224 */ /* 0x000fe200078e0023 */
[----:B------:R-:W-:Y:S01]  /*2500*/  PRMT R80, R4, 0x5410, R5 ;  /* 0x0000541004507816 */ /* 0x000fe20000000005 */
[----:B------:R-:W-:Y:S01]  /*2510*/  IMAD.MOV.U32 R4, RZ, RZ, R10 ;  /* 0x000000ffff047224 */ /* 0x000fe200078e000a */
[----:B------:R-:W-:Y:S02]  /*2520*/  MOV R5, R11 ;  /* 0x0000000b00057202 */ /* 0x000fe40000000f00 */
[----:B------:R-:W-:Y:S01]  /*2530*/  PRMT R79, R6, 0x5410, R7 ;  /* 0x00005410064f7816 */ /* 0x000fe20000000007 */
[----:B------:R-:W-:Y:S01]  /*2540*/  IMAD.MOV.U32 R6, RZ, RZ, R14 ;  /* 0x000000ffff067224 */ /* 0x000fe200078e000e */
[----:B------:R-:W-:Y:S01]  /*2550*/  PRMT R84, R4, 0x5410, R5 ;  /* 0x0000541004547816 */ /* 0x000fe20000000005 */
[----:B------:R-:W-:-:S05]  /*2560*/  IMAD.MOV.U32 R7, RZ, RZ, R15 ;  /* 0x000000ffff077224 */ /* 0x000fca00078e000f */
[----:B------:R-:W-:Y:S01]  /*2570*/  PRMT R83, R6, 0x5410, R7 ;  /* 0x0000541006537816 */ /* 0x000fe20000000007 */
[----:B------:R-:W-:Y:S06]  /*2580*/  @!P0 BRA `(.L_x_3129) ;  /* 0x0000000000048947 */ /* 0x000fec0003800000 */
[----:B------:R-:W-:Y:S01]  /*2590*/  BPT.TRAP 0x1 ;  /* 0x000000040000795c */ /* 0x000fe20000300000 */
.L_x_3129:
[----:B------:R-:W-:Y:S01]  /*25a0*/  IMAD R72, R19, 0x8, R2 ;  /* 0x0000000813487824 */ /* 0x000fe200078e0202 */
[----:B------:R-:W-:Y:S01]  /*25b0*/  SHF.L.U32 R59, R185, 0x1f, RZ ;  /* 0x0000001fb93b7819 */ /* 0x000fe200000006ff */
[----:B------:R-:W-:Y:S03]  /*25c0*/  BSSY B1, `(.L_x_3130) ;  /* 0x0000003000017945 */ /* 0x000fe60003800000 */
[----:B------:R-:W0:Y:S02]  /*25d0*/  SYNCS.PHASECHK.TRANS64.TRYWAIT P5, [R72+URZ+0x28c90], R59 ;  /* 0x028c903b480075a7 */ /* 0x000e2400080a017f */
[----:B0-----:R-:W-:Y:S05]  /*25e0*/  @!P5 BRA `(.L_x_3131) ;  /* 0x000001240090d947 */ /* 0x001fea0003800000 */
.L_x_3339:
[----:B------:R-:W-:Y:S05]  /*25f0*/  BSYNC B1 ;  /* 0x0000000000017941 */ /* 0x000fea0003800000 */
.L_x_3130:
[----:B------:R-:W-:Y:S05]  /*2600*/  @P1 BRA `(.L_x_3132) ;  /* 0x0000001000bc1947 */ /* 0x000fea0003800000 */
[----:B------:R-:W-:Y:S04]  /*2610*/  BSSY B1, `(.L_x_3133) ;  /* 0x0000031000017945 */ /* 0x000fe80003800000 */
[----:B------:R-:W-:Y:S05]  /*2620*/  @P4 BRA `(.L_x_3134) ;  /* 0x0000000000bc4947 */ /* 0x000fea0003800000 */
[----:B------:R1:W2:Y:S01]  /*2630*/  LDS.128 R4, [R32+0x22400] ;  /* 0x0224000020047984 */ /* 0x0002a20000000c00 */
[----:B------:R-:W-:Y:S01]  /*2640*/  ISETP.GE.AND P5, PT, R42, R63, PT ;  /* 0x0000003f2a00720c */ /* 0x000fe20003fa6270 */
[----:B------:R-:W-:-:S12]  /*2650*/  BSSY B2, `(.L_x_3135) ;  /* 0x000002b000027945 */ /* 0x000fd80003800000 */
[----:B-1----:R-:W-:Y:S05]  /*2660*/  @P5 BRA `(.L_x_3136) ;  /* 0x0000000000a45947 */ /* 0x002fea0003800000 */
[--C-:B------:R-:W-:Y:S02]  /*2670*/  SHF.R.U64 R32, R34, 0x10, R35.reuse ;  /* 0x0000001022207819 */ /* 0x100fe40000001223 */
[----:B------:R-:W-:Y:S02]  /*2680*/  SHF.R.U32.HI R34, RZ, 0x10, R35 ;  /* 0x00000010ff227819 */ /* 0x000fe40000011623 */
[--C-:B------:R-:W-:Y:S01]  /*2690*/  SHF.R.U64 R35, R14, 0x10, R15.reuse ;  /* 0x000000100e237819 */ /* 0x100fe2000000120f */
[----:B------:R-:W-:Y:S01]  /*26a0*/  HADD2.F32 R32, -RZ, R32.H0_H0 ;  /* 0x20000020ff207230 */ /* 0x000fe20000004100 */
[----:B------:R-:W-:Y:S01]  /*26b0*/  SHF.R.U32.HI R58, RZ, 0x10, R15 ;  /* 0x00000010ff3a7819 */ /* 0x000fe2000001160f */
[----:B--2---:R-:W-:Y:S01]  /*26c0*/  HADD2.F32 R15, -RZ, R7.H1_H1 ;  /* 0x30000007ff0f7230 */ /* 0x004fe20000004100 */
[----:B------:R-:W-:Y:S01]  /*26d0*/  MOV R14, R6 ;  /* 0x00000006000e7202 */ /* 0x000fe20000000f00 */
[----:B------:R-:W-:Y:S02]  /*26e0*/  HADD2.F32 R35, -RZ, R35.H0_H0 ;  /* 0x20000023ff237230 */ /* 0x000fe40000004100 */
[----:B------:R-:W-:-:S02]  /*26f0*/  HADD2.F32 R6, -RZ, R5.H1_H1 ;  /* 0x30000005ff067230 */ /* 0x000fc40000004100 */
[----:B------:R-:W-:Y:S02]  /*2700*/  HADD2.F32 R5, -RZ, R5.H0_H0 ;  /* 0x20000005ff057230 */ /* 0x000fe40000004100 */
[----:B------:R-:W-:Y:S02]  /*2710*/  HADD2.F32 R58, -RZ, R58.H0_H0 ;  /* 0x2000003aff3a7230 */ /* 0x000fe40000004100 */
[CC--:B------:R-:W-:Y:S01]  /*2720*/  FMUL.FTZ R76, R6.reuse, R35.reuse ;  /* 0x00000023064c7220 */ /* 0x0c0fe20000410000 */
[----:B------:R-:W-:Y:S02]  /*2730*/  HADD2.F32 R7, -RZ, R7.H0_H0 ;  /* 0x20000007ff077230 */ /* 0x000fe40000004100 */
[----:B------:R-:W-:Y:S01]  /*2740*/  FMUL.FTZ R35, R5, R35 ;  /* 0x0000002305237220 */ /* 0x000fe20000410000 */
[----:B------:R-:W-:Y:S02]  /*2750*/  HADD2.F32 R34, -RZ, R34.H0_H0 ;  /* 0x20000022ff227230 */ /* 0x000fe40000004100 */
[----:B------:R-:W-:Y:S01]  /*2760*/  FMUL.FTZ R78, R15, R58 ;  /* 0x0000003a0f4e7220 */ /* 0x000fe20000410000 */
[----:B------:R-:W-:Y:S01]  /*2770*/  FFMA.FTZ R76, R5, R32, -R76 ;  /* 0x00000020054c7223 */ /* 0x000fe2000001084c */
[----:B------:R-:W-:Y:S01]  /*2780*/  FMUL.FTZ R58, R7, R58 ;  /* 0x0000003a073a7220 */ /* 0x000fe20000410000 */
[----:B------:R-:W-:Y:S01]  /*2790*/  FFMA.FTZ R81, R6, R32, R35 ;  /* 0x0000002006517223 */ /* 0x000fe20000010023 */
[----:B------:R-:W-:-:S02]  /*27a0*/  HADD2.F32 R32, -RZ, R83.H0_H0 ;  /* 0x20000053ff207230 */ /* 0x000fc40000004100 */
[-C--:B------:R-:W-:Y:S01]  /*27b0*/  FFMA.FTZ R78, R7, R34.reuse, -R78 ;  /* 0x00000022074e7223 */ /* 0x080fe2000001084e */
[----:B------:R-:W-:Y:S02]  /*27c0*/  HADD2.F32 R35, -RZ, R83.H1_H1 ;  /* 0x30000053ff237230 */ /* 0x000fe40000004100 */
[----:B------:R-:W-:Y:S01]  /*27d0*/  FFMA.FTZ R85, R15, R34, R58 ;  /* 0x000000220f557223 */ /* 0x000fe2000001003a */
[----:B------:R-:W-:Y:S02]  /*27e0*/  HADD2.F32 R5, -RZ, R4.H1_H1 ;  /* 0x30000004ff057230 */ /* 0x000fe40000004100 */
[----:B------:R-:W-:Y:S02]  /*27f0*/  HADD2.F32 R6, -RZ, R14.H1_H1 ;  /* 0x3000000eff067230 */ /* 0x000fe40000004100 */
[----:B------:R-:W-:Y:S02]  /*2800*/  HADD2.F32 R4, -RZ, R4.H0_H0 ;  /* 0x20000004ff047230 */ /* 0x000fe40000004100 */
[----:B------:R-:W-:-:S02]  /*2810*/  HADD2.F32 R14, -RZ, R14.H0_H0 ;  /* 0x2000000eff0e7230 */ /* 0x000fc40000004100 */
[-C--:B------:R-:W-:Y:S01]  /*2820*/  FMUL.FTZ R83, R6, R35.reuse ;  /* 0x0000002306537220 */ /* 0x080fe20000410000 */
[--C-:B------:R-:W-:Y:S02]  /*2830*/  HADD2.F32 R7, -RZ, R79.reuse.H0_H0 ;  /* 0x2000004fff077230 */ /* 0x100fe40000004100 */
[----:B------:R-:W-:Y:S02]  /*2840*/  HADD2.F32 R15, -RZ, R79.H1_H1 ;  /* 0x3000004fff0f7230 */ /* 0x000fe40000004100 */
[CC--:B------:R-:W-:Y:S01]  /*2850*/  FMUL.FTZ R79, R5.reuse, R32.reuse ;  /* 0x00000020054f7220 */ /* 0x0c0fe20000410000 */
[----:B------:R-:W-:Y:S01]  /*2860*/  FMUL.FTZ R32, R4, R32 ;  /* 0x0000002004207220 */ /* 0x000fe20000410000 */
[----:B------:R-:W-:Y:S02]  /*2870*/  FMUL.FTZ R35, R14, R35 ;  /* 0x000000230e237220 */ /* 0x000fe40000410000 */
        /* <DEDUP_REMOVED lines=8> */
.L_x_3136:
[----:B------:R-:W-:Y:S05]  /*2900*/  BSYNC B2 ;  /* 0x0000000000027941 */ /* 0x000fea0003800000 */
.L_x_3135:
[----:B--2---:R1:W-:Y:S02]  /*2910*/  STG.E.128 desc[UR40][R12.64], R4 ;  /* 0x000000040c007986 */ /* 0x0043e4000c101d28 */
.L_x_3134:
[----:B------:R-:W-:Y:S05]  /*2920*/  BSYNC B1 ;  /* 0x0000000000017941 */ /* 0x000fea0003800000 */
.L_x_3133:
[----:B------:R-:W-:Y:S05]  /*2930*/  @P3 BRA `(.L_x_3132) ;  /* 0x0000000c00f03947 */ /* 0x000fea0003800000 */
[----:B-1----:R-:W-:Y:S01]  /*2940*/  IMAD.MOV.U32 R4, RZ, RZ, 0x20 ;  /* 0x00000020ff047424 */ /* 0x002fe200078e00ff */
[----:B------:R-:W-:Y:S01]  /*2950*/  LOP3.LUT P5, RZ, R186, 0x4, RZ, 0xc0, !PT ;  /* 0x00000004baff7812 */ /* 0x000fe200078ac0ff */
[----:B------:R-:W-:Y:S01]  /*2960*/  VIADD R14, R42, 0x10 ;  /* 0x000000102a0e7836 */ /* 0x000fe20000000000 */
[----:B------:R-:W-:Y:S02]  /*2970*/  BSSY B1, `(.L_x_3137) ;  /* 0x0000030000017945 */ /* 0x000fe40003800000 */
[----:B------:R-:W-:Y:S02]  /*2980*/  SEL R4, R4, 0xffffffe0, !P5 ;  /* 0xffffffe004047807 */ /* 0x000fe40006800000 */
[----:B------:R-:W-:Y:S02]  /*2990*/  ISETP.GE.AND P5, PT, R14, R63, PT ;  /* 0x0000003f0e00720c */ /* 0x000fe40003fa6270 */
[----:B------:R-:W-:-:S05]  /*29a0*/  IADD3 R33, R4, R66, R33 ;  /* 0x0000004204217210 */ /* 0x000fca0007ffe021 */
[----:B------:R-:W-:-:S06]  /*29b0*/  IMAD R4, R33, 0x2, R2 ;  /* 0x0000000221047824 */ /* 0x000fcc00078e0202 */
[----:B------:R-:W1:Y:S01]  /*29c0*/  LDS.128 R4, [R4+0x22400] ;  /* 0x0224000004047984 */ /* 0x000e620000000c00 */
[----:B------:R-:W-:Y:S05]  /*29d0*/  @P5 BRA `(.L_x_3138) ;  /* 0x0000000000a45947 */ /* 0x000fea0003800000 */
[--C-:B------:R-:W-:Y:S02]  /*29e0*/  SHF.R.U64 R15, R8, 0x10, R9.reuse ;  /* 0x00000010080f7819 */ /* 0x100fe40000001209 */
[----:B------:R-:W-:Y:S02]  /*29f0*/  SHF.R.U32.HI R14, RZ, 0x10, R9 ;  /* 0x00000010ff0e7819 */ /* 0x000fe40000011609 */
[--C-:B------:R-:W-:Y:S01]  /*2a00*/  SHF.R.U64 R9, R10, 0x10, R11.reuse ;  /* 0x000000100a097819 */ /* 0x100fe2000000120b */
[----:B------:R-:W-:Y:S01]  /*2a10*/  HADD2.F32 R10, -RZ, R15.H0_H0 ;  /* 0x2000000fff0a7230 */ /* 0x000fe20000004100 */
[----:B------:R-:W-:Y:S01]  /*2a20*/  SHF.R.U32.HI R32, RZ, 0x10, R11 ;  /* 0x00000010ff207819 */ /* 0x000fe2000001160b */
[----:B------:R-:W-:Y:S01]  /*2a30*/  HADD2.F32 R14, -RZ, R14.H0_H0 ;  /* 0x2000000eff0e7230 */ /* 0x000fe20000004100 */
[----:B-1----:R-:W-:Y:S01]  /*2a40*/  MOV R8, R6 ;  /* 0x0000000600087202 */ /* 0x002fe20000000f00 */
        /* <DEDUP_REMOVED lines=10> */
[----:B------:R-:W-:Y:S01]  /*2af0*/  FMUL.FTZ R58, R9, R32 ;  /* 0x00000020093a7220 */ /* 0x000fe20000410000 */
[----:B------:R-:W-:Y:S01]  /*2b00*/  FFMA.FTZ R33, R6, R10, R11 ;  /* 0x0000000a06217223 */ /* 0x000fe2000001000b */
[C---:B------:R-:W-:Y:S01]  /*2b10*/  FMUL.FTZ R32, R7.reuse, R32 ;  /* 0x0000002007207220 */ /* 0x040fe20000410000 */
[--C-:B------:R-:W-:Y:S02]  /*2b20*/  HADD2.F32 R10, -RZ, R84.reuse.H0_H0 ;  /* 0x20000054ff0a7230 */ /* 0x100fe40000004100 */
[-C--:B------:R-:W-:Y:S01]  /*2b30*/  FFMA.FTZ R58, R7, R14.reuse, -R58 ;  /* 0x0000000e073a7223 */ /* 0x080fe2000001083a */
[----:B------:R-:W-:Y:S02]  /*2b40*/  HADD2.F32 R11, -RZ, R84.H1_H1 ;  /* 0x30000054ff0b7230 */ /* 0x000fe40000004100 */
[----:B------:R-:W-:Y:S01]  /*2b50*/  FFMA.FTZ R79, R9, R14, R32 ;  /* 0x0000000e094f7223 */ /* 0x000fe20000010020 */
[----:B------:R-:W-:Y:S02]  /*2b60*/  HADD2.F32 R6, -RZ, R8.H1_H1 ;  /* 0x30000008ff067230 */ /* 0x000fe40000004100 */
[----:B------:R-:W-:Y:S01]  /*2b70*/  FMUL.FTZ R15, R5, R10 ;  /* 0x0000000a050f7220 */ /* 0x000fe20000410000 */
[----:B------:R-:W-:-:S02]  /*2b80*/  HADD2.F32 R4, -RZ, R4.H0_H0 ;  /* 0x20000004ff047230 */ /* 0x000fc40000004100 */
        /* <DEDUP_REMOVED lines=14> */
.L_x_3138:
[----:B------:R-:W-:Y:S05]  /*2c70*/  BSYNC B1 ;  /* 0x0000000000017941 */ /* 0x000fea0003800000 */
.L_x_3137:
[----:B-1----:R1:W-:Y:S01]  /*2c80*/  STG.E.128 desc[UR40][R12.64+0x40], R4 ;  /* 0x000040040c007986 */ /* 0x0023e2000c101d28 */
[----:B------:R-:W-:Y:S05]  /*2c90*/  BRA `(.L_x_3132) ;  /* 0x0000000c00187947 */ /* 0x000fea0003800000 */
.L_x_3126:
[----:B------:R-:W-:-:S05]  /*2ca0*/  IMAD R5, R51, -0x40, R24 ;  /* 0xffffffc033057824 */ /* 0x000fca00078e0218 */
[----:B------:R-:W-:-:S04]  /*2cb0*/  VIMNMX R6, R5, 0x40, PT ;  /* 0x0000004005067848 */ /* 0x000fc80003fe0100 */
[----:B------:R-:W-:-:S04]  /*2cc0*/  ISETP.GE.AND P1, PT, R23, R6, PT ;  /* 0x000000061700720c */ /* 0x000fc80003f26270 */
[----:B------:R-:W-:-:S13]  /*2cd0*/  ISETP.GE.OR P0, PT, R16, R63, P1 ;  /* 0x0000003f1000720c */ /* 0x000fda0000f06670 */
[----:B------:R-:W0:Y:S01]  /*2ce0*/  @!P0 LDC.64 R12, c[0x0][0x3c8] ;  /* 0x0000f200ff0c8b82 */ /* 0x000e220000000a00 */
[----:B------:R-:W-:Y:S01]  /*2cf0*/  @!P0 IADD3 R6, P5, R38, R4, RZ ;  /* 0x0000000426068210 */ /* 0x000fe20007fbe0ff */
[----:B------:R-:W-:Y:S02]  /*2d00*/  @!P0 IMAD R4, R55, R51, RZ ;  /* 0x0000003337048224 */ /* 0x000fe400078e02ff */
[----:B------:R-:W-:Y:S02]  /*2d10*/  @!P0 IMAD.MOV.U32 R5, RZ, RZ, R69 ;  /* 0x000000ffff058224 */ /* 0x000fe400078e0045 */
[----:B------:R-:W-:Y:S02]  /*2d20*/  @!P0 IMAD R9, R58, R57, R4 ;  /* 0x000000393a098224 */ /* 0x000fe400078e0204 */
[----:B------:R-:W1:Y:S01]  /*2d30*/  @!P0 LDC.64 R34, c[0x0][0x3e0] ;  /* 0x0000f800ff228b82 */ /* 0x000e620000000a00 */
[----:B------:R-:W-:Y:S02]  /*2d40*/  @!P0 IMAD.MOV.U32 R4, RZ, RZ, R28 ;  /* 0x000000ffff048224 */ /* 0x000fe400078e001c */
[----:B------:R-:W-:-:S02]  /*2d50*/  @!P0 IMAD.X R7, R59, 0x1, R67, P5 ;  /* 0x000000013b078824 */ /* 0x000fc400028e0643 */
[----:B------:R-:W-:Y:S01]  /*2d60*/  @!P0 IMAD.WIDE.U32 R10, R51, R57, R4 ;  /* 0x00000039330a8225 */ /* 0x000fe200078e0004 */
[----:B------:R-:W-:-:S04]  /*2d70*/  CS2R R4, SRZ ;  /* 0x0000000000047805 */ /* 0x000fc8000001ff00 */
[----:B------:R-:W-:Y:S02]  /*2d80*/  @!P0 IADD3 R11, R9, R11, RZ ;  /* 0x0000000b090b8210 */ /* 0x000fe40007ffe0ff */
[----:B0-----:R-:W-:-:S04]  /*2d90*/  @!P0 LEA R12, P5, R6, R12, 0x1 ;  /* 0x0000000c060c8211 */ /* 0x001fc800078a08ff */
[----:B------:R-:W-:Y:S02]  /*2da0*/  @!P0 LEA.HI.X R13, R6, R13, R7, 0x1, P5 ;  /* 0x0000000d060d8211 */ /* 0x000fe400028f0c07 */
[----:B------:R-:W-:Y:S02]  /*2db0*/  CS2R R6, SRZ ;  /* 0x0000000000067805 */ /* 0x000fe4000001ff00 */
[C---:B-1----:R-:W-:Y:S02]  /*2dc0*/  @!P0 LEA R34, P5, R10.reuse, R34, 0x1 ;  /* 0x000000220a228211 */ /* 0x042fe400078a08ff */
[----:B------:R-:W-:Y:S02]  /*2dd0*/  CS2R R8, SRZ ;  /* 0x0000000000087805 */ /* 0x000fe4000001ff00 */
[----:B------:R-:W2:Y:S01]  /*2de0*/  @!P0 LDG.E.128 R4, desc[UR40][R12.64] ;  /* 0x000000280c048981 */ /* 0x000ea2000c1e1d00 */
[----:B------:R-:W-:Y:S02]  /*2df0*/  @!P0 LEA.HI.X R35, R10, R35, R11, 0x1, P5 ;  /* 0x000000230a238211 */ /* 0x000fe400028f0c0b */
[----:B------:R-:W-:-:S06]  /*2e00*/  CS2R R10, SRZ ;  /* 0x00000000000a7805 */ /* 0x000fcc000001ff00 */
[----:B------:R0:W3:Y:S01]  /*2e10*/  @!P0 LDG.E.128 R8, desc[UR40][R34.64] ;  /* 0x0000002822088981 */ /* 0x0000e2000c1e1d00 */
[----:B------:R-:W-:Y:S02]  /*2e20*/  ISETP.NE.AND P0, PT, R184, 0x3, PT ;  /* 0x00000003b800780c */ /* 0x000fe40003f05270 */
[----:B------:R-:W-:-:S04]  /*2e30*/  ISETP.GE.AND P5, PT, R16, R63, PT ;  /* 0x0000003f1000720c */ /* 0x000fc80003fa6270 */
[----:B0-----:R-:W-:Y:S01]  /*2e40*/  P2R R35, PR, RZ, 0x20 ;  /* 0x00000020ff237803 */ /* 0x001fe20000000000 */
[----:B--2---:R-:W-:Y:S01]  /*2e50*/  IMAD.MOV.U32 R32, RZ, RZ, R4 ;  /* 0x000000ffff207224 */ /* 0x004fe200078e0004 */
[----:B------:R-:W-:Y:S01]  /*2e60*/  MOV R72, R7 ;  /* 0x0000000700487202 */ /* 0x000fe20000000f00 */
[----:B------:R-:W-:Y:S02]  /*2e70*/  IMAD.MOV.U32 R59, RZ, RZ, R6 ;  /* 0x000000ffff3b7224 */ /* 0x000fe400078e0006 */
[----:B------:R-:W-:Y:S01]  /*2e80*/  IMAD.MOV.U32 R58, RZ, RZ, R5 ;  /* 0x000000ffff3a7224 */ /* 0x000fe200078e0005 */
[----:B------:R-:W-:Y:S02]  /*2e90*/  PRMT R87, R87, 0x5410, R72 ;  /* 0x0000541057577816 */ /* 0x000fe40000000048 */
[----:B------:R-:W-:Y:S01]  /*2ea0*/  PRMT R95, R32, 0x5410, R59 ;  /* 0x00005410205f7816 */ /* 0x000fe2000000003b */
[----:B---3--:R-:W-:Y:S01]  /*2eb0*/  IMAD.MOV.U32 R12, RZ, RZ, R8 ;  /* 0x000000ffff0c7224 */ /* 0x008fe200078e0008 */
[----:B------:R-:W-:Y:S01]  /*2ec0*/  PRMT R83, R83, 0x5410, R58 ;  /* 0x0000541053537816 */ /* 0x000fe2000000003a */
[----:B------:R-:W-:Y:S01]  /*2ed0*/  IMAD.MOV.U32 R13, RZ, RZ, R9 ;  /* 0x000000ffff0d7224 */ /* 0x000fe200078e0009 */
[----:B------:R-:W-:Y:S01]  /*2ee0*/  MOV R34, R11 ;  /* 0x0000000b00227202 */ /* 0x000fe20000000f00 */
[----:B------:R-:W-:-:S03]  /*2ef0*/  IMAD.MOV.U32 R32, RZ, RZ, R10 ;  /* 0x000000ffff207224 */ /* 0x000fc600078e000a */
[----:B------:R-:W-:Y:S02]  /*2f00*/  PRMT R83, R13, 0x7610, R83 ;  /* 0x000076100d537816 */ /* 0x000fe40000000053 */
[----:B------:R-:W-:Y:S02]  /*2f10*/  PRMT R94, R12, 0x5410, R32 ;  /* 0x000054100c5e7816 */ /* 0x000fe40000000020 */
[----:B------:R-:W-:Y:S01]  /*2f20*/  PRMT R87, R34, 0x7610, R87 ;  /* 0x0000761022577816 */ /* 0x000fe20000000057 */
[----:B------:R-:W-:Y:S06]  /*2f30*/  @!P0 BRA `(.L_x_3139) ;  /* 0x0000000000048947 */ /* 0x000fec0003800000 */
[----:B------:R-:W-:Y:S01]  /*2f40*/  BPT.TRAP 0x1 ;  /* 0x000000040000795c */ /* 0x000fe20000300000 */
.L_x_3139:
[----:B------:R-:W-:Y:S01]  /*2f50*/  IMAD R72, R19, 0x8, R2 ;  /* 0x0000000813487824 */ /* 0x000fe200078e0202 */
[----:B------:R-:W-:Y:S01]  /*2f60*/  SHF.L.U32 R59, R185, 0x1f, RZ ;  /* 0x0000001fb93b7819 */ /* 0x000fe200000006ff */
[----:B------:R-:W-:Y:S03]  /*2f70*/  BSSY B1, `(.L_x_3140) ;  /* 0x0000003000017945 */ /* 0x000fe60003800000 */
[----:B------:R-:W0:Y:S02]  /*2f80*/  SYNCS.PHASECHK.TRANS64.TRYWAIT P5, [R72+URZ+0x28c90], R59 ;  /* 0x028c903b480075a7 */ /* 0x000e2400080a017f */
[----:B0-----:R-:W-:Y:S05]  /*2f90*/  @!P5 BRA `(.L_x_3141) ;  /* 0x0000011c0038d947 */ /* 0x001fea0003800000 */
.L_x_3340:
[----:B------:R-:W-:Y:S05]  /*2fa0*/  BSYNC B1 ;  /* 0x0000000000017941 */ /* 0x000fea0003800000 */
.L_x_3140:
[----:B------:R-:W-:Y:S01]  /*2fb0*/  ISETP.GE.OR P5, PT, R16, R65, P1 ;  /* 0x000000411000720c */ /* 0x000fe20000fa6670 */
[----:B------:R-:W-:Y:S01]  /*2fc0*/  ULDC.64 UR4, c[0x0][0x2f0] ;  /* 0x0000bc0000047ab9 */ /* 0x000fe20000000a00 */
[----:B------:R-:W-:Y:S02]  /*2fd0*/  IMAD.MOV.U32 R78, RZ, RZ, R14 ;  /* 0x000000ffff4e7224 */ /* 0x000fe400078e000e */
[----:B------:R-:W-:Y:S02]  /*2fe0*/  IMAD R12, R208, UR4, RZ ;  /* 0x00000004d00c7c24 */ /* 0x000fe4000f8e02ff */
[----:B------:R-:W-:-:S04]  /*2ff0*/  IMAD.WIDE.U32 R78, R23, UR4, R78 ;  /* 0x00000004174e7c25 */ /* 0x000fc8000f8e004e */
[----:B------:R-:W-:-:S03]  /*3000*/  IMAD R93, R23, UR5, R12 ;  /* 0x00000005175d7c24 */ /* 0x000fc6000f8e020c */
[----:B------:R-:W-:Y:S05]  /*3010*/  @P5 BRA `(.L_x_3132) ;  /* 0x0000000800385947 */ /* 0x000fea0003800000 */
[----:B------:R-:W-:Y:S01]  /*3020*/  IMAD.IADD R93, R93, 0x1, R79 ;  /* 0x000000015d5d7824 */ /* 0x000fe200078e024f */
[----:B------:R-:W-:Y:S01]  /*3030*/  IADD3 R12, P5, P6, R44, R78, R71 ;  /* 0x0000004e2c0c7210 */ /* 0x000fe20007ebe047 */
[----:B------:R-:W-:Y:S03]  /*3040*/  BSSY B1, `(.L_x_3142) ;  /* 0x0000069000017945 */ /* 0x000fe60003800000 */
[----:B------:R-:W-:Y:S02]  /*3050*/  IADD3.X R13, R0, R93, R75, P5, P6 ;  /* 0x0000005d000d7210 */ /* 0x000fe40002fec44b */
[C---:B------:R-:W-:Y:S02]  /*3060*/  LEA R80, P5, R12.reuse, R46, 0x1 ;  /* 0x0000002e0c507211 */ /* 0x040fe400078a08ff */
[----:B------:R-:W-:Y:S02]  /*3070*/  ISETP.NE.AND P6, PT, R35, RZ, PT ;  /* 0x000000ff2300720c */ /* 0x000fe40003fc5270 */
[----:B------:R-:W-:-:S02]  /*3080*/  LEA.HI.X R81, R12, R47, R13, 0x1, P5 ;  /* 0x0000002f0c517211 */ /* 0x000fc400028f0c0d */
[----:B------:R-:W-:Y:S02]  /*3090*/  ISETP.NE.AND P5, PT, R74, RZ, PT ;  /* 0x000000ff4a00720c */ /* 0x000fe40003fa5270 */
[----:B------:R-:W-:-:S04]  /*30a0*/  IADD3 R13, -R64, R65, RZ ;  /* 0x00000041400d7210 */ /* 0x000fc80007ffe1ff */
[----:B------:R-:W-:-:S04]  /*30b0*/  SEL R13, R64, R13, !P5 ;  /* 0x0000000d400d7207 */ /* 0x000fc80006800000 */
[----:B------:R-:W-:-:S04]  /*30c0*/  SHF.R.S32.HI R12, RZ, 0x1f, R13 ;  /* 0x0000001fff0c7819 */ /* 0x000fc8000001140d */
[----:B------:R-:W-:-:S04]  /*30d0*/  LEA.HI R12, R12, R13, RZ, 0x4 ;  /* 0x0000000d0c0c7211 */ /* 0x000fc800078f20ff */
[----:B------:R-:W-:-:S04]  /*30e0*/  SHF.R.S32.HI R13, RZ, 0x4, R12 ;  /* 0x00000004ff0d7819 */ /* 0x000fc8000001140c */
[----:B------:R-:W-:-:S05]  /*30f0*/  LEA.HI.SX32 R13, R50, R13, 0x1d ;  /* 0x0000000d320d7211 */ /* 0x000fca00078feaff */
[----:B------:R-:W-:-:S05]  /*3100*/  IMAD.SHL.U32 R58, R13, 0x8, RZ ;  /* 0x000000080d3a7824 */ /* 0x000fca00078e00ff */
[----:B------:R-:W-:-:S04]  /*3110*/  LOP3.LUT R13, R61, 0x38, R58, 0xf8, !PT ;  /* 0x000000383d0d7812 */ /* 0x000fc800078ef83a */
[----:B------:R-:W-:Y:S01]  /*3120*/  LOP3.LUT R12, R13, R62, RZ, 0x3c, !PT ;  /* 0x0000003e0d0c7212 */ /* 0x000fe200078e3cff */
[----:B------:R-:W-:-:S04]  /*3130*/  IMAD.IADD R13, R70, 0x1, R33 ;  /* 0x00000001460d7824 */ /* 0x000fc800078e0221 */
[----:B------:R-:W-:Y:S02]  /*3140*/  IMAD R12, R189, 0x200, R12 ;  /* 0x00000200bd0c7824 */ /* 0x000fe400078e020c */
[----:B------:R-:W-:-:S03]  /*3150*/  IMAD R13, R13, 0x2, R2 ;  /* 0x000000020d0d7824 */ /* 0x000fc600078e0202 */
[----:B------:R-:W-:-:S03]  /*3160*/  IADD3 R33, R33, R12, RZ ;  /* 0x0000000c21217210 */ /* 0x000fc60007ffe0ff */
[----:B------:R-:W1:Y:S02]  /*3170*/  LDS.128 R12, [R13+0x22400] ;  /* 0x022400000d0c7984 */ /* 0x000e640000000c00 */
[----:B------:R-:W-:-:S06]  /*3180*/  IMAD R33, R33, 0x2, R2 ;  /* 0x0000000221217824 */ /* 0x000fcc00078e0202 */
[----:B------:R-:W2:Y:S01]  /*3190*/  LDS.128 R32, [R33+0x22400] ;  /* 0x0224000021207984 */ /* 0x000ea20000000c00 */
[----:B------:R-:W-:Y:S05]  /*31a0*/  @P6 BRA `(.L_x_3143) ;  /* 0x0000000400486947 */ /* 0x000fea0003800000 */
[--C-:B------:R-:W-:Y:S02]  /*31b0*/  SHF.R.U64 R90, R8, 0x10, R9.reuse ;  /* 0x00000010085a7819 */ /* 0x100fe40000001209 */
[----:B------:R-:W-:Y:S02]  /*31c0*/  SHF.R.U32.HI R8, RZ, 0x10, R9 ;  /* 0x00000010ff087819 */ /* 0x000fe40000011609 */
[--C-:B------:R-:W-:Y:S01]  /*31d0*/  SHF.R.U64 R92, R4, 0x10, R5.reuse ;  /* 0x00000010045c7819 */ /* 0x100fe20000001205 */
[----:B-1----:R-:W-:Y:S01]  /*31e0*/  HADD2.F32 R4, -RZ, R13.H0_H0 ;  /* 0x2000000dff047230 */ /* 0x002fe20000004100 */
[----:B------:R-:W-:Y:S01]  /*31f0*/  SHF.R.U32.HI R76, RZ, 0x10, R5 ;  /* 0x00000010ff4c7819 */ /* 0x000fe20000011605 */
[--C-:B--2---:R-:W-:Y:S01]  /*3200*/  HADD2.F32 R5, -RZ, R33.reuse.H0_H0 ;  /* 0x20000021ff057230 */ /* 0x104fe20000004100 */
[--C-:B------:R-:W-:Y:S01]  /*3210*/  SHF.R.U64 R91, R6, 0x10, R7.reuse ;  /* 0x00000010065b7819 */ /* 0x100fe20000001207 */
[----:B------:R-:W-:Y:S01]  /*3220*/  HADD2.F32 R33, -RZ, R33.H1_H1 ;  /* 0x30000021ff217230 */ /* 0x000fe20000004100 */
[----:B------:R-:W-:Y:S01]  /*3230*/  SHF.R.U32.HI R85, RZ, 0x10, R7 ;  /* 0x00000010ff557819 */ /* 0x000fe20000011607 */
[----:B------:R-:W-:Y:S01]  /*3240*/  HADD2.F32 R7, -RZ, R83.H0_H0 ;  /* 0x20000053ff077230 */ /* 0x000fe20000004100 */
[--C-:B------:R-:W-:Y:S01]  /*3250*/  SHF.R.U64 R89, R10, 0x10, R11.reuse ;  /* 0x000000100a597819 */ /* 0x100fe2000000120b */
[----:B------:R-:W-:Y:S01]  /*3260*/  HADD2.F32 R10, -RZ, R8.H0_H0 ;  /* 0x20000008ff0a7230 */ /* 0x000fe20000004100 */
[----:B------:R-:W-:Y:S01]  /*3270*/  SHF.R.U32.HI R11, RZ, 0x10, R11 ;  /* 0x00000010ff0b7819 */ /* 0x000fe2000001160b */
[----:B------:R-:W-:-:S02]  /*3280*/  HADD2.F32 R13, -RZ, R13.H1_H1 ;  /* 0x3000000dff0d7230 */ /* 0x000fc40000004100 */
[CC--:B------:R-:W-:Y:S01]  /*3290*/  FMUL.FTZ R84, R4.reuse, R7.reuse ;  /* 0x0000000704547220 */ /* 0x0c0fe20000410000 */
[----:B------:R-:W-:Y:S02]  /*32a0*/  HADD2.F32 R6, -RZ, R83.H1_H1 ;  /* 0x30000053ff067230 */ /* 0x000fe40000004100 */
[-C--:B------:R-:W-:Y:S01]  /*32b0*/  FMUL.FTZ R86, R33, R10.reuse ;  /* 0x0000000a21567220 */ /* 0x080fe20000410000 */
[----:B------:R-:W-:Y:S02]  /*32c0*/  HADD2.F32 R8, -RZ, R76.H0_H0 ;  /* 0x2000004cff087230 */ /* 0x000fe40000004100 */
[----:B------:R-:W-:Y:S01]  /*32d0*/  FMUL.FTZ R9, R5, R7 ;  /* 0x0000000705097220 */ /* 0x000fe20000410000 */
[----:B------:R-:W-:Y:S01]  /*32e0*/  FMUL.FTZ R10, R13, R10 ;  /* 0x0000000a0d0a7220 */ /* 0x000fe20000410000 */
[-C--:B------:R-:W-:Y:S01]  /*32f0*/  FFMA.FTZ R84, R5, R6.reuse, R84 ;  /* 0x0000000605547223 */ /* 0x080fe20000010054 */
[--C-:B------:R-:W-:Y:S02]  /*3300*/  HADD2.F32 R5, -RZ, R35.reuse.H0_H0 ;  /* 0x20000023ff057230 */ /* 0x100fe40000004100 */
[----:B------:R-:W-:Y:S01]  /*3310*/  FFMA.FTZ R76, R4, R6, -R9 ;  /* 0x00000006044c7223 */ /* 0x000fe20000010809 */
[----:B------:R-:W-:Y:S01]  /*3320*/  FFMA.FTZ R33, R33, R8, R10 ;  /* 0x0000000821217223 */ /* 0x000fe2000001000a */
[----:B------:R-:W-:-:S02]  /*3330*/  HADD2.F32 R35, -RZ, R35.H1_H1 ;  /* 0x30000023ff237230 */ /* 0x000fc40000004100 */
[----:B------:R-:W-:Y:S01]  /*3340*/  FFMA.FTZ R83, R13, R8, -R86 ;  /* 0x000000080d537223 */ /* 0x000fe20000010856 */
[----:B------:R-:W-:Y:S02]  /*3350*/  HADD2.F32 R4, -RZ, R15.H0_H0 ;  /* 0x2000000fff047230 */ /* 0x000fe40000004100 */
[----:B------:R-:W-:Y:S01]  /*3360*/  HADD2.F32 R10, -RZ, R11.H0_H0 ;  /* 0x2000000bff0a7230 */ /* 0x000fe20000004100 */
[----:B------:R-:W-:Y:S01]  /*3370*/  F2FP.F16.F32.PACK_AB R33, R33, R84 ;  /* 0x000000542121723e */ /* 0x000fe200000000ff */
[----:B------:R-:W-:Y:S01]  /*3380*/  HADD2.F32 R7, -RZ, R87.H0_H0 ;  /* 0x20000057ff077230 */ /* 0x000fe20000004100 */
[----:B------:R-:W-:Y:S01]  /*3390*/  F2FP.F16.F32.PACK_AB R76, R83, R76 ;  /* 0x0000004c534c723e */ /* 0x000fe200000000ff */
[----:B------:R-:W-:Y:S02]  /*33a0*/  HADD2.F32 R15, -RZ, R15.H1_H1 ;  /* 0x3000000fff0f7230 */ /* 0x000fe40000004100 */
[----:B------:R-:W-:Y:S01]  /*33b0*/  FMUL.FTZ R88, R35, R10 ;  /* 0x0000000a23587220 */ /* 0x000fe20000410000 */
[----:B------:R-:W-:-:S02]  /*33c0*/  HADD2.F32 R6, -RZ, R87.H1_H1 ;  /* 0x30000057ff067230 */ /* 0x000fc40000004100 */
[CC--:B------:R-:W-:Y:S01]  /*33d0*/  FMUL.FTZ R86, R4.reuse, R7.reuse ;  /* 0x0000000704567220 */ /* 0x0c0fe20000410000 */
[----:B------:R-:W-:Y:S02]  /*33e0*/  HADD2.F32 R8, -RZ, R85.H0_H0 ;  /* 0x20000055ff087230 */ /* 0x000fe40000004100 */
[----:B------:R-:W-:Y:S01]  /*33f0*/  FMUL.FTZ R10, R15, R10 ;  /* 0x0000000a0f0a7220 */ /* 0x000fe20000410000 */
[C---:B------:R-:W-:Y:S01]  /*3400*/  FMUL.FTZ R9, R5.reuse, R7 ;  /* 0x0000000705097220 */ /* 0x040fe20000410000 */
[----:B------:R-:W-:Y:S01]  /*3410*/  FFMA.FTZ R86, R5, R6, R86 ;  /* 0x0000000605567223 */ /* 0x000fe20000010056 */
[----:B------:R-:W-:Y:S02]  /*3420*/  HADD2.F32 R5, -RZ, R32.H0_H0 ;  /* 0x20000020ff057230 */ /* 0x000fe40000004100 */
[-C--:B------:R-:W-:Y:S01]  /*3430*/  FFMA.FTZ R88, R15, R8.reuse, -R88 ;  /* 0x000000080f587223 */ /* 0x080fe20000010858 */
[----:B------:R-:W-:Y:S01]  /*3440*/  FFMA.FTZ R87, R35, R8, R10 ;  /* 0x0000000823577223 */ /* 0x000fe2000001000a */
[----:B------:R-:W-:Y:S01]  /*3450*/  FFMA.FTZ R85, R4, R6, -R9 ;  /* 0x0000000604557223 */ /* 0x000fe20000010809 */
[----:B------:R-:W-:-:S02]  /*3460*/  HADD2.F32 R8, -RZ, R94.H0_H0 ;  /* 0x2000005eff087230 */ /* 0x000fc40000004100 */
[----:B------:R-:W-:Y:S02]  /*3470*/  HADD2.F32 R9, -RZ, R90.H0_H0 ;  /* 0x2000005aff097230 */ /* 0x000fe40000004100 */
[----:B------:R-:W-:Y:S02]  /*3480*/  HADD2.F32 R4, -RZ, R12.H0_H0 ;  /* 0x2000000cff047230 */ /* 0x000fe40000004100 */
[-C--:B------:R-:W-:Y:S01]  /*3490*/  FMUL.FTZ R11, R5, R8.reuse ;  /* 0x00000008050b7220 */ /* 0x080fe20000410000 */
[----:B------:R-:W-:Y:S01]  /*34a0*/  HADD2.F32 R32, -RZ, R32.H1_H1 ;  /* 0x30000020ff207230 */ /* 0x000fe20000004100 */
[----:B------:R-:W-:Y:S01]  /*34b0*/  F2FP.F16.F32.PACK_AB R85, R88, R85 ;  /* 0x000000555855723e */ /* 0x000fe200000000ff */
[----:B------:R-:W-:Y:S02]  /*34c0*/  HADD2.F32 R12, -RZ, R12.H1_H1 ;  /* 0x3000000cff0c7230 */ /* 0x000fe40000004100 */
[----:B------:R-:W-:Y:S01]  /*34d0*/  FMUL.FTZ R8, R4, R8 ;  /* 0x0000000804087220 */ /* 0x000fe20000410000 */
[----:B------:R-:W-:-:S02]  /*34e0*/  HADD2.F32 R6, -RZ, R95.H0_H0 ;  /* 0x2000005fff067230 */ /* 0x000fc40000004100 */
[-C--:B------:R-:W-:Y:S01]  /*34f0*/  FMUL.FTZ R13, R32, R9.reuse ;  /* 0x00000009200d7220 */ /* 0x080fe20000410000 */
[----:B------:R-:W-:Y:S02]  /*3500*/  HADD2.F32 R7, -RZ, R92.H0_H0 ;  /* 0x2000005cff077230 */ /* 0x000fe40000004100 */
[----:B------:R-:W-:Y:S01]  /*3510*/  FMUL.FTZ R9, R12, R9 ;  /* 0x000000090c097220 */ /* 0x000fe20000410000 */
[-C--:B------:R-:W-:Y:S01]  /*3520*/  FFMA.FTZ R10, R5, R6.reuse, R8 ;  /* 0x00000006050a7223 */ /* 0x080fe20000010008 */
[----:B------:R-:W-:Y:S01]  /*3530*/  FFMA.FTZ R11, R4, R6, -R11 ;  /* 0x00000006040b7223 */ /* 0x000fe2000001080b */
[-C--:B------:R-:W-:Y:S01]  /*3540*/  FFMA.FTZ R12, R12, R7.reuse, -R13 ;  /* 0x000000070c0c7223 */ /* 0x080fe2000001080d */
[----:B------:R-:W-:Y:S01]  /*3550*/  FFMA.FTZ R13, R32, R7, R9 ;  /* 0x00000007200d7223 */ /* 0x000fe20000010009 */
[----:B------:R-:W-:Y:S02]  /*3560*/  HADD2.F32 R5, -RZ, R34.H0_H0 ;  /* 0x20000022ff057230 */ /* 0x000fe40000004100 */
[----:B------:R-:W-:Y:S01]  /*3570*/  HADD2.F32 R8, -RZ, R94.H1_H1 ;  /* 0x3000005eff087230 */ /* 0x000fe20000004100 */
[----:B------:R-:W-:Y:S01]  /*3580*/  F2FP.F16.F32.PACK_AB R12, R12, R11 ;  /* 0x0000000b0c0c723e */ /* 0x000fe200000000ff */
[----:B------:R-:W-:Y:S01]  /*3590*/  HADD2.F32 R9, -RZ, R89.H0_H0 ;  /* 0x20000059ff097230 */ /* 0x000fe20000004100 */
[----:B------:R-:W-:Y:S01]  /*35a0*/  F2FP.F16.F32.PACK_AB R32, R13, R10 ;  /* 0x0000000a0d20723e */ /* 0x000fe200000000ff */
[----:B------:R-:W-:-:S02]  /*35b0*/  HADD2.F32 R4, -RZ, R14.H0_H0 ;  /* 0x2000000eff047230 */ /* 0x000fc40000004100 */
[-C--:B------:R-:W-:Y:S01]  /*35c0*/  FMUL.FTZ R15, R5, R8.reuse ;  /* 0x00000008050f7220 */ /* 0x080fe20000410000 */
[----:B------:R-:W-:Y:S02]  /*35d0*/  HADD2.F32 R34, -RZ, R34.H1_H1 ;  /* 0x30000022ff227230 */ /* 0x000fe40000004100 */
[----:B------:R-:W-:Y:S02]  /*35e0*/  HADD2.F32 R14, -RZ, R14.H1_H1 ;  /* 0x3000000eff0e7230 */ /* 0x000fe40000004100 */
[----:B------:R-:W-:Y:S01]  /*35f0*/  FMUL.FTZ R8, R4, R8 ;  /* 0x0000000804087220 */ /* 0x000fe20000410000 */
[----:B------:R-:W-:Y:S02]  /*3600*/  HADD2.F32 R6, -RZ, R95.H1_H1 ;  /* 0x3000005fff067230 */ /* 0x000fe40000004100 */
[-C--:B------:R-:W-:Y:S01]  /*3610*/  FMUL.FTZ R35, R34, R9.reuse ;  /* 0x0000000922237220 */ /* 0x080fe20000410000 */
[----:B------:R-:W-:Y:S02]  /*3620*/  HADD2.F32 R7, -RZ, R91.H0_H0 ;  /* 0x2000005bff077230 */ /* 0x000fe40000004100 */
[----:B------:R-:W-:Y:S01]  /*3630*/  FMUL.FTZ R9, R14, R9 ;  /* 0x000000090e097220 */ /* 0x000fe20000410000 */
[----:B------:R-:W-:-:S02]  /*3640*/  IMAD.MOV.U32 R13, RZ, RZ, R76 ;  /* 0x000000ffff0d7224 */ /* 0x000fc400078e004c */
[-C--:B------:R-:W-:Y:S01]  /*3650*/  FFMA.FTZ R15, R4, R6.reuse, -R15 ;  /* 0x00000006040f7223 */ /* 0x080fe2000001080f */
[----:B------:R-:W-:Y:S01]  /*3660*/  FFMA.FTZ R8, R5, R6, R8 ;  /* 0x0000000605087223 */ /* 0x000fe20000010008 */
[-C--:B------:R-:W-:Y:S01]  /*3670*/  FFMA.FTZ R14, R14, R7.reuse, -R35 ;  /* 0x000000070e0e7223 */ /* 0x080fe20000010823 */
[----:B------:R-:W-:Y:S01]  /*3680*/  FFMA.FTZ R9, R34, R7, R9 ;  /* 0x0000000722097223 */ /* 0x000fe20000010009 */
[----:B------:R-:W-:-:S03]  /*3690*/  F2FP.F16.F32.PACK_AB R35, R87, R86 ;  /* 0x000000565723723e */ /* 0x000fc600000000ff */
[----:B------:R-:W-:Y:S02]  /*36a0*/  F2FP.F16.F32.PACK_AB R14, R14, R15 ;  /* 0x0000000f0e0e723e */ /* 0x000fe400000000ff */
[----:B------:R-:W-:Y:S02]  /*36b0*/  F2FP.F16.F32.PACK_AB R34, R9, R8 ;  /* 0x000000080922723e */ /* 0x000fe400000000ff */
[----:B------:R-:W-:-:S07]  /*36c0*/  MOV R15, R85 ;  /* 0x00000055000f7202 */ /* 0x000fce0000000f00 */
.L_x_3143:
[----:B------:R-:W-:Y:S05]  /*36d0*/  BSYNC B1 ;  /* 0x0000000000017941 */ /* 0x000fea0003800000 */
.L_x_3142:
[----:B-1----:R3:W-:Y:S01]  /*36e0*/  STG.E.128 desc[UR40][R80.64], R12 ;  /* 0x0000000c50007986 */ /* 0x0027e2000c101d28 */
[----:B------:R-:W-:-:S13]  /*36f0*/  ISETP.GE.AND P5, PT, R58, R65, PT ;  /* 0x000000413a00720c */ /* 0x000fda0003fa6270 */
[----:B------:R-:W-:Y:S05]  /*3700*/  @P5 BRA `(.L_x_3132) ;  /* 0x00000000007c5947 */ /* 0x000fea0003800000 */
[--C-:B------:R-:W-:Y:S02]  /*3710*/  SHF.R.S32.HI R5, RZ, 0x1f, R58.reuse ;  /* 0x0000001fff057819 */ /* 0x100fe4000001143a */
[----:B------:R-:W-:-:S04]  /*3720*/  IADD3 R58, P5, P6, R44, R78, R58 ;  /* 0x0000004e2c3a7210 */ /* 0x000fc80007ebe03a */
[----:B------:R-:W-:Y:S02]  /*3730*/  IADD3.X R5, R0, R93, R5, P5, P6 ;  /* 0x0000005d00057210 */ /* 0x000fe40002fec405 */
[----:B------:R-:W-:-:S04]  /*3740*/  LEA R4, P5, R58, R46, 0x1 ;  /* 0x0000002e3a047211 */ /* 0x000fc800078a08ff */
[----:B------:R-:W-:-:S05]  /*3750*/  LEA.HI.X R5, R58, R47, R5, 0x1, P5 ;  /* 0x0000002f3a057211 */ /* 0x000fca00028f0c05 */
[----:B--2---:R4:W-:Y:S01]  /*3760*/  STG.E.128 desc[UR40][R4.64], R32 ;  /* 0x0000002004007986 */ /* 0x0049e2000c101d28 */
[----:B------:R-:W-:Y:S05]  /*3770*/  BRA `(.L_x_3132) ;  /* 0x0000000000607947 */ /* 0x000fea0003800000 */
.L_x_3125:
[----:B------:R-:W-:-:S13]  /*3780*/  ISETP.NE.AND P0, PT, R184, 0x3, PT ;  /* 0x00000003b800780c */ /* 0x000fda0003f05270 */
[----:B------:R-:W-:Y:S05]  /*3790*/  @!P0 BRA `(.L_x_3144) ;  /* 0x0000000000048947 */ /* 0x000fea0003800000 */
[----:B------:R-:W-:Y:S01]  /*37a0*/  BPT.TRAP 0x1 ;  /* 0x000000040000795c */ /* 0x000fe20000300000 */
.L_x_3144:
        /* <DEDUP_REMOVED lines=8> */
.L_x_3341:
[----:B------:R-:W-:Y:S05]  /*3830*/  BSYNC B1 ;  /* 0x0000000000017941 */ /* 0x000fea0003800000 */
.L_x_3145:
[----:B------:R-:W-:Y:S05]  /*3840*/  @P1 BRA `(.L_x_3132) ;  /* 0x00000000002c1947 */ /* 0x000fea0003800000 */
[----:B------:R-:W-:Y:S01]  /*3850*/  @!P3 LOP3.LUT P5, RZ, R186, 0x4, RZ, 0xc0, !PT ;  /* 0x00000004baffb812 */ /* 0x000fe200078ac0ff */
[----:B------:R-:W-:Y:S01]  /*3860*/  @!P3 VIADD R4, R66, 0x20 ;  /* 0x000000204204b836 */ /* 0x000fe20000000000 */
[----:B------:R-:W-:Y:S02]  /*3870*/  PLOP3.LUT P6, PT, PT, PT, PT, 0x8, 0x0 ;  /* 0x000000000000781c */ /* 0x000fe40003fce170 */
[----:B------:R-:W-:-:S13]  /*3880*/  @!P3 PLOP3.LUT P6, PT, P5, PT, PT, 0x80, 0x0 ;  /* 0x000000000000b81c */ /* 0x000fda0002fcf070 */
[----:B------:R-:W-:-:S05]  /*3890*/  @P6 VIADD R4, R66, 0xffffffe0 ;  /* 0xffffffe042046836 */ /* 0x000fca0000000000 */
[----:B------:R-:W-:Y:S02]  /*38a0*/  @!P3 IADD3 R33, R33, R4, RZ ;  /* 0x000000042121b210 */ /* 0x000fe40007ffe0ff */
[----:B------:R-:W1:Y:S03]  /*38b0*/  @!P4 LDS.128 R4, [R32+0x22400] ;  /* 0x022400002004c984 */ /* 0x000e660000000c00 */
[----:B------:R-:W-:-:S06]  /*38c0*/  @!P3 IMAD R8, R33, 0x2, R2 ;  /* 0x000000022108b824 */ /* 0x000fcc00078e0202 */
[----:B------:R-:W2:Y:S04]  /*38d0*/  @!P3 LDS.128 R8, [R8+0x22400] ;  /* 0x022400000808b984 */ /* 0x000ea80000000c00 */
[----:B-1----:R1:W-:Y:S04]  /*38e0*/  @!P4 STG.E.128 desc[UR40][R12.64], R4 ;  /* 0x000000040c00c986 */ /* 0x0023e8000c101d28 */
[----:B--2---:R1:W-:Y:S02]  /*38f0*/  @!P3 STG.E.128 desc[UR40][R12.64+0x40], R8 ;  /* 0x000040080c00b986 */ /* 0x0043e4000c101d28 */
.L_x_3132:
[----:B------:R-:W-:Y:S05]  /*3900*/  BSYNC B0 ;  /* 0x0000000000007941 */ /* 0x000fea0003800000 */
.L_x_3124:
[----:B-1--4-:R-:W1:Y:S01]  /*3910*/  S2R R4, SR_TID.X ;  /* 0x0000000000047919 */ /* 0x012e620000002100 */
[----:B------:R-:W-:Y:S01]  /*3920*/  @!PT LDS RZ, [RZ] ;  /* 0x00000000fffff984 */ /* 0x000fe20000000800 */
[----:B------:R-:W-:Y:S01]  /*3930*/  @!PT LDS RZ, [RZ] ;  /* 0x00000000fffff984 */ /* 0x000fe20000000800 */
[----:B------:R-:W-:Y:S01]  /*3940*/  @!PT LDS RZ, [RZ] ;  /* 0x00000000fffff984 */ /* 0x000fe20000000800 */
[----:B------:R-:W-:Y:S01]  /*3950*/  @!PT LDS RZ, [RZ] ;  /* 0x00000000fffff984 */ /* 0x000fe20000000800 */
[----:B------:R4:W-:Y:S06]  /*3960*/  MEMBAR.ALL.CTA ;  /* 0x0000000000007992 */ /* 0x0009ec0000008000 */
[----:B----4-:R-:W4:Y:S01]  /*3970*/  FENCE.VIEW.ASYNC.S ;  /* 0x00000000000073c6 */ /* 0x010f220000000000 */
[----:B------:R-:W-:Y:S05]  /*3980*/  WARPSYNC.ALL ;  /* 0x0000000000007948 */ /* 0x000fea0003800000 */
[----:B------:R-:W-:Y:S01]  /*3990*/  BSSY B0, `(.L_x_3147) ;  /* 0x0000009000007945 */ /* 0x000fe20003800000 */
[----:B-1----:R-:W-:Y:S01]  /*39a0*/  LOP3.LUT R4, R4, 0x7f, RZ, 0xc0, !PT ;  /* 0x0000007f04047812 */ /* 0x002fe200078ec0ff */
[----:B----4-:R1:W-:Y:S03]  /*39b0*/  BAR.SYNC.DEFER_BLOCKING R60, 0x80 ;  /* 0x0002003c0000751d */ /* 0x0103e60000010000 */
[----:B------:R-:W-:-:S13]  /*39c0*/  ISETP.NE.AND P5, PT, R4, RZ, PT ;  /* 0x000000ff0400720c */ /* 0x000fda0003fa5270 */
[----:B------:R-:W-:-:S05]  /*39d0*/  @!P5 VIADD R4, R72, 0x28ca0 ;  /* 0x00028ca04804d836 */ /* 0x000fca0000000000 */
[----:B------:R-:W-:-:S04]  /*39e0*/  @!P5 PRMT R4, RZ, 0x654, R4 ;  /* 0x00000654ff04d816 */ /* 0x000fc80000000004 */
[----:B------:R1:W-:Y:S01]  /*39f0*/  @!P5 SYNCS.ARRIVE.TRANS64.RED.A1T0 RZ, [R4+URZ], RZ ;  /* 0x000000ff04ffd9a7 */ /* 0x0003e2000810043f */
[----:B------:R-:W-:Y:S05]  /*3a00*/  @!P0 BRA `(.L_x_3148) ;  /* 0x0000000000048947 */ /* 0x000fea0003800000 */
[----:B------:R-:W-:Y:S01]  /*3a10*/  BPT.TRAP 0x1 ;  /* 0x000000040000795c */ /* 0x000fe20000300000 */
.L_x_3148:
[----:B------:R-:W-:Y:S05]  /*3a20*/  BSYNC B0 ;  /* 0x0000000000007941 */ /* 0x000fea0003800000 */
.L_x_3147:
[----:B------:R-:W4:Y:S01]  /*3a30*/  SYNCS.PHASECHK.TRANS64.TRYWAIT P0, [R72+URZ+0x28cb0], R59 ;  /* 0x028cb03b480075a7 */ /* 0x000f22000800017f */
[----:B------:R-:W-:Y:S04]  /*3a40*/  BSSY B0, `(.L_x_3149) ;  /* 0x0000002000007945 */ /* 0x000fe80003800000 */
[----:B----4-:R-:W-:Y:S05]  /*3a50*/  @!P0 BRA `(.L_x_3150) ;  /* 0x0000011000b08947 */ /* 0x010fea0003800000 */
.L_x_3342:
[----:B------:R-:W-:Y:S05]  /*3a60*/  BSYNC B0 ;  /* 0x0000000000007941 */ /* 0x000fea0003800000 */
.L_x_3149:
[----:B------:R-:W-:Y:S04]  /*3a70*/  BSSY B0, `(.L_x_3151) ;  /* 0x0000051000007945 */ /* 0x000fe80003800000 */
[----:B------:R-:W-:Y:S05]  /*3a80*/  @P1 BRA `(.L_x_3152) ;  /* 0x00000004003c1947 */ /* 0x000fea0003800000 */
[----:B-1----:R-:W-:Y:S01]  /*3a90*/  IMAD.WIDE R4, R51, 0x40, R48 ;  /* 0x0000004033047825 */ /* 0x002fe200078e0230 */
[----:B------:R-:W-:Y:S01]  /*3aa0*/  ULDC.64 UR4, c[0x0][0x318] ;  /* 0x0000c60000047ab9 */ /* 0x000fe20000000a00 */
[----:B------:R-:W-:Y:S02]  /*3ab0*/  LOP3.LUT P0, RZ, R186, 0x4, RZ, 0xc0, !PT ;  /* 0x00000004baff7812 */ /* 0x000fe4000780c0ff */
[----:B------:R-:W-:Y:S01]  /*3ac0*/  IMAD R5, R5, UR4, RZ ;  /* 0x0000000405057c24 */ /* 0x000fe2000f8e02ff */
[----:B------:R-:W-:Y:S01]  /*3ad0*/  LEA R9, R19, R66, 0xf ;  /* 0x0000004213097211 */ /* 0x000fe200078e78ff */
[----:B------:R-:W-:Y:S02]  /*3ae0*/  IMAD.MOV.U32 R76, RZ, RZ, R40 ;  /* 0x000000ffff4c7224 */ /* 0x000fe400078e0028 */
[C---:B------:R-:W-:Y:S02]  /*3af0*/  IMAD R5, R4.reuse, UR5, R5 ;  /* 0x0000000504057c24 */ /* 0x040fe4000f8e0205 */
[----:B------:R-:W-:Y:S01]  /*3b00*/  IMAD.WIDE.U32 R6, R4, UR4, R76 ;  /* 0x0000000404067c25 */ /* 0x000fe2000f8e004c */
[----:B------:R-:W-:Y:S01]  /*3b10*/  ULDC.64 UR4, c[0x0][0x308] ;  /* 0x0000c20000047ab9 */ /* 0x000fe20000000a00 */
[----:B------:R-:W-:-:S02]  /*3b20*/  IADD3 R76, R16, 0x100, RZ ;  /* 0x00000100104c7810 */ /* 0x000fc40007ffe0ff */
[----:B------:R-:W-:Y:S01]  /*3b30*/  IMAD.IADD R5, R7, 0x1, R5 ;  /* 0x0000000107057824 */ /* 0x000fe200078e0205 */
[----:B------:R-:W-:Y:S01]  /*3b40*/  LEA R58, P1, R6, UR4, 0x1 ;  /* 0x00000004063a7c11 */ /* 0x000fe2000f8208ff */
[----:B------:R-:W-:Y:S01]  /*3b50*/  VIADD R4, R16, 0x40 ;  /* 0x0000004010047836 */ /* 0x000fe20000000000 */
[----:B------:R-:W-:Y:S01]  /*3b60*/  ULDC UR4, c[0x0][0x310] ;  /* 0x0000c40000047ab9 */ /* 0x000fe20000000800 */
[C---:B------:R-:W-:Y:S01]  /*3b70*/  VIADD R79, R9.reuse, 0x20 ;  /* 0x00000020094f7836 */ /* 0x040fe20000000000 */
[----:B0---4-:R-:W-:Y:S01]  /*3b80*/  LEA.HI.X R59, R6, UR5, R5, 0x1, P1 ;  /* 0x00000005063b7c11 */ /* 0x011fe200088f0c05 */
[C---:B---3--:R-:W-:Y:S01]  /*3b90*/  IMAD R80, R9.reuse, 0x2, R2 ;  /* 0x0000000209507824 */ /* 0x048fe200078e0202 */
[----:B------:R-:W-:Y:S01]  /*3ba0*/  @P0 IADD3 R79, R9, -0x20, RZ ;  /* 0xffffffe0094f0810 */ /* 0x000fe20007ffe0ff */
[C---:B------:R-:W-:Y:S01]  /*3bb0*/  VIADD R12, R16.reuse, 0x80 ;  /* 0x00000080100c7836 */ /* 0x040fe20000000000 */
[C---:B------:R-:W-:Y:S01]  /*3bc0*/  ISETP.GE.AND P1, PT, R16.reuse, UR4, PT ;  /* 0x0000000410007c0c */ /* 0x040fe2000bf26270 */
[----:B------:R-:W-:Y:S01]  /*3bd0*/  VIADD R13, R16, 0xc0 ;  /* 0x000000c0100d7836 */ /* 0x000fe20000000000 */
[----:B------:R-:W-:Y:S01]  /*3be0*/  ISETP.GE.AND P0, PT, R4, UR4, PT ;  /* 0x0000000404007c0c */ /* 0x000fe2000bf06270 */
[----:B------:R-:W-:-:S02]  /*3bf0*/  VIADD R78, R16, 0x140 ;  /* 0x00000140104e7836 */ /* 0x000fc40000000000 */
[----:B------:R-:W-:-:S08]  /*3c00*/  IMAD R79, R79, 0x2, R2 ;  /* 0x000000024f4f7824 */ /* 0x000fd000078e0202 */
[----:B------:R-:W0:Y:S04]  /*3c10*/  @!P1 LDS.128 R4, [R80+0x400] ;  /* 0x0004000050049984 */ /* 0x000e280000000c00 */
[----:B------:R-:W1:Y:S04]  /*3c20*/  @!P0 LDS.128 R8, [R80+0x2400] ;  /* 0x0024000050088984 */ /* 0x000e680000000c00 */
[----:B0-----:R-:W-:Y:S01]  /*3c30*/  @!P1 STG.E.128 desc[UR40][R58.64], R4 ;  /* 0x000000043a009986 */ /* 0x001fe2000c101d28 */
[----:B------:R-:W-:-:S03]  /*3c40*/  ISETP.GE.AND P1, PT, R12, UR4, PT ;  /* 0x000000040c007c0c */ /* 0x000fc6000bf26270 */
[----:B-1----:R-:W-:Y:S01]  /*3c50*/  @!P0 STG.E.128 desc[UR40][R58.64+0x80], R8 ;  /* 0x000080083a008986 */ /* 0x002fe2000c101d28 */
[----:B------:R-:W-:-:S09]  /*3c60*/  ISETP.GE.AND P0, PT, R13, UR4, PT ;  /* 0x000000040d007c0c */ /* 0x000fd2000bf06270 */
[----:B------:R-:W0:Y:S04]  /*3c70*/  @!P1 LDS.128 R12, [R80+0x4400] ;  /* 0x00440000500c9984 */ /* 0x000e280000000c00 */
[----:B--2---:R-:W1:Y:S04]  /*3c80*/  @!P0 LDS.128 R32, [R80+0x6400] ;  /* 0x0064000050208984 */ /* 0x004e680000000c00 */
[----:B0-----:R-:W-:Y:S01]  /*3c90*/  @!P1 STG.E.128 desc[UR40][R58.64+0x100], R12 ;  /* 0x0001000c3a009986 */ /* 0x001fe2000c101d28 */
[----:B------:R-:W-:Y:S01]  /*3ca0*/  ISETP.GE.AND P1, PT, R76, UR4, PT ;  /* 0x000000044c007c0c */ /* 0x000fe2000bf26270 */
[----:B------:R-:W-:-:S02]  /*3cb0*/  VIADD R76, R16, 0x180 ;  /* 0x00000180104c7836 */ /* 0x000fc40000000000 */
[----:B-1----:R-:W-:Y:S01]  /*3cc0*/  @!P0 STG.E.128 desc[UR40][R58.64+0x180], R32 ;  /* 0x000180203a008986 */ /* 0x002fe2000c101d28 */
[----:B------:R-:W-:Y:S01]  /*3cd0*/  ISETP.GE.AND P0, PT, R78, UR4, PT ;  /* 0x000000044e007c0c */ /* 0x000fe2000bf06270 */
[----:B------:R-:W-:-:S08]  /*3ce0*/  VIADD R78, R16, 0x1c0 ;  /* 0x000001c0104e7836 */ /* 0x000fd00000000000 */
[----:B------:R-:W0:Y:S04]  /*3cf0*/  @!P1 LDS.128 R4, [R80+0x8400] ;  /* 0x0084000050049984 */ /* 0x000e280000000c00 */
[----:B------:R-:W1:Y:S04]  /*3d00*/  @!P0 LDS.128 R8, [R80+0xa400] ;  /* 0x00a4000050088984 */ /* 0x000e680000000c00 */
[----:B0-----:R-:W-:Y:S01]  /*3d10*/  @!P1 STG.E.128 desc[UR40][R58.64+0x200], R4 ;  /* 0x000200043a009986 */ /* 0x001fe2000c101d28 */
[----:B------:R-:W-:Y:S02]  /*3d20*/  ISETP.GE.AND P1, PT, R76, UR4, PT ;  /* 0x000000044c007c0c */ /* 0x000fe4000bf26270 */
[----:B------:R-:W-:Y:S01]  /*3d30*/  IADD3 R76, R16, 0x60, RZ ;  /* 0x00000060104c7810 */ /* 0x000fe20007ffe0ff */
[----:B-1----:R-:W-:Y:S01]  /*3d40*/  @!P0 STG.E.128 desc[UR40][R58.64+0x280], R8 ;  /* 0x000280083a008986 */ /* 0x002fe2000c101d28 */
[----:B------:R-:W-:Y:S01]  /*3d50*/  ISETP.GE.AND P0, PT, R78, UR4, PT ;  /* 0x000000044e007c0c */ /* 0x000fe2000bf06270 */
[----:B------:R-:W-:-:S08]  /*3d60*/  VIADD R78, R16, 0xe0 ;  /* 0x000000e0104e7836 */ /* 0x000fd00000000000 */
[----:B------:R-:W0:Y:S04]  /*3d70*/  @!P1 LDS.128 R12, [R80+0xc400] ;  /* 0x00c40000500c9984 */ /* 0x000e280000000c00 */
[----:B------:R-:W1:Y:S04]  /*3d80*/  @!P0 LDS.128 R32, [R80+0xe400] ;  /* 0x00e4000050208984 */ /* 0x000e680000000c00 */
[----:B0-----:R-:W-:Y:S01]  /*3d90*/  @!P1 STG.E.128 desc[UR40][R58.64+0x300], R12 ;  /* 0x0003000c3a009986 */ /* 0x001fe2000c101d28 */
[----:B------:R-:W-:-:S03]  /*3da0*/  ISETP.GE.AND P1, PT, R82, UR4, PT ;  /* 0x0000000452007c0c */ /* 0x000fc6000bf26270 */
        /* <DEDUP_REMOVED lines=29> */
.L_x_3152:
[----:B------:R-:W-:Y:S05]  /*3f80*/  BSYNC B0 ;  /* 0x0000000000007941 */ /* 0x000fea0003800000 */
.L_x_3151:
[----:B------:R-:W-:Y:S01]  /*3f90*/  @!PT LDS RZ, [RZ] ;  /* 0x00000000fffff984 */ /* 0x000fe20000000800 */
[----:B------:R-:W-:Y:S01]  /*3fa0*/  @!PT LDS RZ, [RZ] ;  /* 0x00000000fffff984 */ /* 0x000fe20000000800 */
[----:B------:R-:W-:Y:S01]  /*3fb0*/  @!PT LDS RZ, [RZ] ;  /* 0x00000000fffff984 */ /* 0x000fe20000000800 */
[----:B------:R-:W-:Y:S01]  /*3fc0*/  @!PT LDS RZ, [RZ] ;  /* 0x00000000fffff984 */ /* 0x000fe20000000800 */
[----:B------:R5:W-:Y:S06]  /*3fd0*/  MEMBAR.ALL.CTA ;  /* 0x0000000000007992 */ /* 0x000bec0000008000 */
[----:B-----5:R-:W5:Y:S01]  /*3fe0*/  FENCE.VIEW.ASYNC.S ;  /* 0x00000000000073c6 */ /* 0x020f620000000000 */
[----:B------:R-:W-:Y:S01]  /*3ff0*/  VIADD R19, R19, 0x1 ;  /* 0x0000000113137836 */ /* 0x000fe20000000000 */
[----:B0---4-:R-:W-:Y:S01]  /*4000*/  @!P5 IADD3 R72, R72, 0x28cc0, RZ ;  /* 0x00028cc04848d810 */ /* 0x011fe20007ffe0ff */
[----:B-----5:R4:W-:Y:S03]  /*4010*/  BAR.SYNC.DEFER_BLOCKING R60, 0x80 ;  /* 0x0002003c0000751d */ /* 0x0209e60000010000 */
[----:B------:R-:W-:-:S02]  /*4020*/  ISETP.NE.AND P1, PT, R19, 0x2, PT ;  /* 0x000000021300780c */ /* 0x000fc40003f25270 */
[----:B------:R-:W-:Y:S02]  /*4030*/  @!P5 PRMT R72, RZ, 0x654, R72 ;  /* 0x00000654ff48d816 */ /* 0x000fe40000000048 */
[----:B-1----:R-:W-:Y:S02]  /*4040*/  SEL R4, RZ, 0x1, P1 ;  /* 0x00000001ff047807 */ /* 0x002fe40000800000 */
[----:B------:R-:W-:Y:S02]  /*4050*/  PLOP3.LUT P0, PT, PT, PT, PT, 0x8, 0x0 ;  /* 0x000000000000781c */ /* 0x000fe40003f0e170 */
[----:B------:R-:W-:Y:S02]  /*4060*/  LOP3.LUT R185, R185, R4, RZ, 0x3c, !PT ;  /* 0x00000004b9b97212 */ /* 0x000fe400078e3cff */
[----:B------:R-:W-:Y:S01]  /*4070*/  SEL R19, R19, RZ, P1 ;  /* 0x000000ff13137207 */ /* 0x000fe20000800000 */
[----:B------:R4:W-:Y:S01]  /*4080*/  @!P5 SYNCS.ARRIVE.TRANS64.RED.A1T0 RZ, [R72+URZ], RZ ;  /* 0x000000ff48ffd9a7 */ /* 0x0009e2000810043f */
[----:B------:R-:W-:Y:S07]  /*4090*/  @P2 BRA `(.L_x_3153) ;  /* 0xffffffe000202947 */ /* 0x000fee000383ffff */
.L_x_3119:
[----:B------:R-:W4:Y:S01]  /*40a0*/  LDL R4, [R1] ;  /* 0x0000000001047983 */ /* 0x000f220000100800 */
        /* <DEDUP_REMOVED lines=25> */
[----:B---3--:R-:W-:Y:S02]  /*4240*/  CS2R R80, SRZ ;  /* 0x0000000000507805 */ /* 0x008fe4000001ff00 */
        /* <DEDUP_REMOVED lines=28> */
[----:B------:R-:W-:Y:S01]  /*4410*/  IMAD.MOV.U32 R169, RZ, RZ, RZ ;  /* 0x000000ffffa97224 */ /* 0x000fe200078e00ff */
[----:B------:R-:W-:-:S02]  /*4420*/  CS2R R172, SRZ ;  /* 0x0000000000ac7805 */ /* 0x000fc4000001ff00 */
[----:B------:R-:W-:Y:S02]  /*4430*/  CS2R R46, SRZ ;  /* 0x00000000002e7805 */ /* 0x000fe4000001ff00 */
[----:B--2---:R-:W-:Y:S02]  /*4440*/  CS2R R32, SRZ ;  /* 0x0000000000207805 */ /* 0x004fe4000001ff00 */
[----:B------:R-:W-:Y:S02]  /*4450*/  CS2R R174, SRZ ;  /* 0x0000000000ae7805 */ /* 0x000fe4000001ff00 */
[----:B------:R-:W-:Y:S02]  /*4460*/  CS2R R38, SRZ ;  /* 0x0000000000267805 */ /* 0x000fe4000001ff00 */
[----:B------:R-:W-:Y:S01]  /*4470*/  CS2R R176, SRZ ;  /* 0x0000000000b07805 */ /* 0x000fe2000001ff00 */
[----:B------:R-:W-:Y:S01]  /*4480*/  IMAD.MOV.U32 R35, RZ, RZ, RZ ;  /* 0x000000ffff237224 */ /* 0x000fe200078e00ff */
[----:B------:R-:W-:-:S02]  /*4490*/  CS2R R28, SRZ ;  /* 0x00000000001c7805 */ /* 0x000fc4000001ff00 */
[----:B------:R-:W-:Y:S01]  /*44a0*/  MOV R178, RZ ;  /* 0x000000ff00b27202 */ /* 0x000fe20000000f00 */
[----:B------:R-:W-:Y:S01]  /*44b0*/  IMAD.MOV.U32 R31, RZ, RZ, RZ ;  /* 0x000000ffff1f7224 */ /* 0x000fe200078e00ff */
[----:B------:R-:W-:Y:S01]  /*44c0*/  MOV R0, RZ ;  /* 0x000000ff00007202 */ /* 0x000fe20000000f00 */
[----:B------:R-:W-:Y:S02]  /*44d0*/  IMAD.MOV.U32 R7, RZ, RZ, RZ ;  /* 0x000000ffff077224 */ /* 0x000fe400078e00ff */
[----:B------:R-:W-:Y:S02]  /*44e0*/  IMAD.MOV.U32 R180, RZ, RZ, RZ ;  /* 0x000000ffffb47224 */ /* 0x000fe400078e00ff */
[----:B------:R-:W-:Y:S01]  /*44f0*/  IMAD.MOV.U32 R5, RZ, RZ, RZ ;  /* 0x000000ffff057224 */ /* 0x000fe200078e00ff */
[----:B----4-:R-:W-:Y:S01]  /*4500*/  ISETP.NE.AND P1, PT, R4, 0x1, PT ;  /* 0x000000010400780c */ /* 0x010fe20003f25270 */
[----:B------:R-:W-:-:S12]  /*4510*/  @P0 BRA `(.L_x_3155) ;  /* 0x0000000000080947 */ /* 0x000fd80003800000 */
[----:B------:R-:W0:Y:S02]  /*4520*/  FENCE.VIEW.ASYNC.G ;  /* 0x00000000000073c6 */ /* 0x000e240000000100 */
[----:B0-----:R-:W-:Y:S06]  /*4530*/  BAR.ARV 0xc, 0x120 ;  /* 0x0304800000007b1d */ /* 0x001fec0000002000 */
.L_x_3155:
[----:B------:R-:W-:Y:S05]  /*4540*/  BSYNC B0 ;  /* 0x0000000000007941 */ /* 0x000fea0003800000 */
.L_x_3154:
[----:B------:R-:W-:Y:S01]  /*4550*/  BSSY B7, `(.L_x_3156) ;  /* 0x0000820000077945 */ /* 0x000fe20003800000 */
[----:B------:R-:W-:Y:S02]  /*4560*/  IMAD.MOV.U32 R179, RZ, RZ, RZ ;  /* 0x000000ffffb37224 */ /* 0x000fe400078e00ff */
[----:B------:R-:W-:Y:S01]  /*4570*/  IMAD.MOV.U32 R181, RZ, RZ, RZ ;  /* 0x000000ffffb57224 */ /* 0x000fe200078e00ff */
[----:B------:R-:W-:Y:S06]  /*4580*/  @!P1 BRA `(.L_x_3157) ;  /* 0x0000001800b89947 */ /* 0x000fec0003800000 */
[----:B------:R-:W-:Y:S02]  /*4590*/  ISETP.GE.AND P1, PT, R168, 0x1, PT ;  /* 0x00000001a800780c */ /* 0x000fe40003f26270 */
[----:B------:R-:W-:-:S11]  /*45a0*/  PLOP3.LUT P0, PT, PT, PT, PT, 0x80, 0x0 ;  /* 0x000000000000781c */ /* 0x000fd60003f0f070 */
[----:B------:R-:W-:Y:S05]  /*45b0*/  @!P1 BRA `(.L_x_3158) ;  /* 0x0000008000649947 */ /* 0x000fea0003800000 */
[----:B------:R-:W0:Y:S01]  /*45c0*/  SHFL.IDX PT, R0, R206, RZ, 0x1f ;  /* 0x00001fffce007589 */ /* 0x000e2200000e0000 */
[----:B------:R-:W-:Y:S02]  /*45d0*/  ISETP.NE.AND P0, PT, R184, 0x3, PT ;  /* 0x00000003b800780c */ /* 0x000fe40003f05270 */
[----:B0-----:R-:W-:-:S04]  /*45e0*/  LEA.HI R3, R0, R0, RZ, 0x1 ;  /* 0x0000000000037211 */ /* 0x001fc800078f08ff */
[----:B------:R-:W-:-:S04]  /*45f0*/  LOP3.LUT R3, R3, 0x1fffe, RZ, 0xc0, !PT ;  /* 0x0001fffe03037812 */ /* 0x000fc800078ec0ff */
[----:B------:R-:W-:-:S05]  /*4600*/  IADD3 R3, R0, -R3, RZ ;  /* 0x8000000300037210 */ /* 0x000fca0007ffe0ff */
[----:B------:R-:W-:-:S04]  /*4610*/  IMAD R3, R3, 0x8000, R2 ;  /* 0x0000800003037824 */ /* 0x000fc800078e0202 */
[----:B------:R-:W-:-:S05]  /*4620*/  VIADD R3, R3, 0x400 ;  /* 0x0000040003037836 */ /* 0x000fca0000000000 */
[----:B------:R-:W-:-:S04]  /*4630*/  SHF.R.U32.HI R3, RZ, 0x4, R3 ;  /* 0x00000004ff037819 */ /* 0x000fc80000011603 */
[----:B------:R-:W-:-:S04]  /*4640*/  LOP3.LUT R3, R3, 0x3fff, RZ, 0xc0, !PT ;  /* 0x00003fff03037812 */ /* 0x000fc800078ec0ff */
[----:B------:R-:W-:Y:S01]  /*4650*/  LOP3.LUT R15, R3, 0x2000000, RZ, 0xfc, !PT ;  /* 0x02000000030f7812 */ /* 0x000fe200078efcff */
[----:B------:R-:W-:Y:S06]  /*4660*/  @!P0 BRA `(.L_x_3159) ;  /* 0x0000000000048947 */ /* 0x000fec0003800000 */
[----:B------:R-:W-:Y:S01]  /*4670*/  BPT.TRAP 0x1 ;  /* 0x000000040000795c */ /* 0x000fe20000300000 */
.L_x_3159:
[----:B------:R-:W-:Y:S01]  /*4680*/  IMAD R8, R18, 0x8, R2 ;  /* 0x0000000812087824 */ /* 0x000fe200078e0202 */
[----:B------:R-:W-:Y:S01]  /*4690*/  SHF.L.U32 R3, R22, 0x1f, RZ ;  /* 0x0000001f16037819 */ /* 0x000fe200000006ff */
[----:B------:R-:W-:Y:S01]  /*46a0*/  BSSY B0, `(.L_x_3160) ;  /* 0x0000009000007945 */ /* 0x000fe20003800000 */
[----:B------:R-:W-:Y:S01]  /*46b0*/  IADD3 R0, R2, 0x26800, RZ ;  /* 0x0002680002007810 */ /* 0x000fe20007ffe0ff */
[----:B------:R-:W-:Y:S01]  /*46c0*/  IMAD R4, R18, 0x1000, R15 ;  /* 0x0000100012047824 */ /* 0x000fe200078e020f */
[----:B------:R-:W0:Y:S01]  /*46d0*/  SYNCS.PHASECHK.TRANS64.TRYWAIT P0, [R8+URZ+0x28c50], R3 ;  /* 0x028c5003080075a7 */ /* 0x000e22000800017f */
[----:B------:R-:W-:Y:S01]  /*46e0*/  IMAD.MOV.U32 R5, RZ, RZ, 0x40000040 ;  /* 0x40000040ff057424 */ /* 0x000fe200078e00ff */
[----:B------:R-:W-:-:S04]  /*46f0*/  SHF.R.U32.HI R0, RZ, 0x4, R0 ;  /* 0x00000004ff007819 */ /* 0x000fc80000011600 */
[----:B------:R-:W-:-:S04]  /*4700*/  LOP3.LUT R0, R0, 0x3fff, RZ, 0xc0, !PT ;  /* 0x00003fff00007812 */ /* 0x000fc800078ec0ff */
[----:B------:R-:W-:Y:S01]  /*4710*/  LOP3.LUT R0, R0, 0x10000, RZ, 0xfc, !PT ;  /* 0x0001000000007812 */ /* 0x000fe200078efcff */
[----:B0-----:R-:W-:Y:S06]  /*4720*/  @!P0 BRA `(.L_x_3161) ;  /* 0x0000010400908947 */ /* 0x001fec0003800000 */
.L_x_3343:
[----:B------:R-:W-:Y:S05]  /*4730*/  BSYNC B0 ;  /* 0x0000000000007941 */ /* 0x000fea0003800000 */
.L_x_3160:
[----:B------:R-:W-:Y:S01]  /*4740*/  BAR.SYNC.DEFER_BLOCKING 0xe, 0x100 ;  /* 0x0384000000007b1d */ /* 0x000fe20000010000 */
[----:B------:R-:W-:Y:S01]  /*4750*/  IMAD.MOV.U32 R6, RZ, RZ, R0 ;  /* 0x000000ffff067224 */ /* 0x000fe200078e0000 */
[----:B------:R-:W-:Y:S01]  /*4760*/  MOV R7, 0x40000040 ;  /* 0x4000004000077802 */ /* 0x000fe20000000f00 */
[----:B------:R-:W-:Y:S01]  /*4770*/  VIADD R10, R0, 0x2 ;  /* 0x00000002000a7836 */ /* 0x000fe20000000000 */
[----:B------:R-:W-:Y:S01]  /*4780*/  R2UR UR6, R4 ;  /* 0x00000000040672ca */ /* 0x000fe200000e0000 */
[----:B------:R-:W-:Y:S01]  /*4790*/  VIADD R12, R0, 0x4 ;  /* 0x00000004000c7836 */ /* 0x000fe20000000000 */
[----:B------:R-:W-:Y:S01]  /*47a0*/  R2UR UR7, R5 ;  /* 0x00000000050772ca */ /* 0x000fe200000e0000 */
[----:B------:R-:W-:Y:S01]  /*47b0*/  BSSY B0, `(.L_x_3162) ;  /* 0x00000fd000007945 */ /* 0x000fe20003800000 */
[----:B------:R-:W-:Y:S01]  /*47c0*/  R2UR UR4, R6 ;  /* 0x00000000060472ca */ /* 0x000fe200000e0000 */
[----:B------:R-:W-:Y:S01]  /*47d0*/  VIADD R6, R4, 0x80 ;  /* 0x0000008004067836 */ /* 0x000fe20000000000 */
[----:B------:R-:W-:Y:S01]  /*47e0*/  R2UR UR5, R7 ;  /* 0x00000000070572ca */ /* 0x000fe200000e0000 */
[----:B------:R-:W-:Y:S01]  /*47f0*/  IMAD.MOV.U32 R7, RZ, RZ, 0x40000040 ;  /* 0x40000040ff077424 */ /* 0x000fe200078e00ff */
[----:B------:R-:W-:Y:S01]  /*4800*/  MOV R11, 0x40000040 ;  /* 0x40000040000b7802 */ /* 0x000fe20000000f00 */
[----:B------:R-:W1:Y:S01]  /*4810*/  S2R R9, SR_TID.X ;  /* 0x0000000000097919 */ /* 0x000e620000002100 */
[----:B------:R-:W-:-:S02]  /*4820*/  MOV R13, 0x40000040 ;  /* 0x40000040000d7802 */ /* 0x000fc40000000f00 */
[----:B------:R-:W-:Y:S01]  /*4830*/  MOV R5, 0x40000040 ;  /* 0x4000004000057802 */ /* 0x000fe20000000f00 */
[----:B-----5:R-:W-:-:S06]  /*4840*/  WARPGROUP.ARRIVE ;  /* 0x00000000000079c5 */ /* 0x020fcc0000000000 */
[----:B------:R-:W-:Y:S01]  /*4850*/  HGMMA.64x256x16.F32 R24, gdesc[UR4].tnspB, RZ, !UPT, gsb0 ;  /* 0x43e00000041879f0 */ /* 0x000fe2000c0008ff */
[----:B------:R-:W-:Y:S01]  /*4860*/  R2UR UR6, R6 ;  /* 0x00000000060672ca */ /* 0x000fe200000e0000 */
[----:B------:R-:W-:Y:S01]  /*4870*/  VIADD R6, R4, 0x100 ;  /* 0x0000010004067836 */ /* 0x000fe20000000000 */
[----:B------:R-:W-:Y:S01]  /*4880*/  R2UR UR7, R7 ;  /* 0x00000000070772ca */ /* 0x000fe200000e0000 */
[----:B------:R-:W-:Y:S01]  /*4890*/  IMAD.MOV.U32 R7, RZ, RZ, 0x40000040 ;  /* 0x40000040ff077424 */ /* 0x000fe200078e00ff */
[----:B------:R-:W-:Y:S02]  /*48a0*/  R2UR UR4, R10 ;  /* 0x000000000a0472ca */ /* 0x000fe400000e0000 */
[----:B------:R-:W-:Y:S02]  /*48b0*/  R2UR UR5, R11 ;  /* 0x000000000b0572ca */ /* 0x000fe400000e0000 */
[----:B-1----:R-:W-:-:S04]  /*48c0*/  LOP3.LUT R9, R9, 0x7f, RZ, 0xc0, !PT ;  /* 0x0000007f09097812 */ /* 0x002fc800078ec0ff */
[----:B------:R-:W-:Y:S01]  /*48d0*/  ISETP.NE.AND P0, PT, R9, RZ, PT ;  /* 0x000000ff0900720c */ /* 0x000fe20003f05270 */
[----:B------:R-:W-:Y:S02]  /*48e0*/  WARPGROUP.DEPBAR.LE gsb0, 0x0 ;  /* 0x00008000000079c5 */ /* 0x000fe40000010000 */
[----:B------:R-:W-:-:S12]  /*48f0*/  WARPGROUP.ARRIVE ;  /* 0x00000000000079c5 */ /* 0x000fd80000000000 */
[----:B------:R-:W-:Y:S01]  /*4900*/  HGMMA.64x256x16.F32 R24, gdesc[UR4].tnspB, R24, gsb0 ;  /* 0x43e00000041879f0 */ /* 0x000fe20008000818 */
[----:B------:R-:W-:Y:S01]  /*4910*/  R2UR UR6, R6 ;  /* 0x00000000060672ca */ /* 0x000fe200000e0000 */
[----:B------:R-:W-:Y:S01]  /*4920*/  VIADD R6, R4, 0x180 ;  /* 0x0000018004067836 */ /* 0x000fe20000000000 */
[----:B------:R-:W-:Y:S01]  /*4930*/  R2UR UR7, R7 ;  /* 0x00000000070772ca */ /* 0x000fe200000e0000 */
[----:B------:R-:W-:Y:S01]  /*4940*/  VIADD R4, R0, 0x6 ;  /* 0x0000000600047836 */ /* 0x000fe20000000000 */
[----:B------:R-:W-:Y:S01]  /*4950*/  R2UR UR4, R12 ;  /* 0x000000000c0472ca */ /* 0x000fe200000e0000 */
[----:B------:R-:W-:Y:S01]  /*4960*/  IMAD.MOV.U32 R7, RZ, RZ, 0x40000040 ;  /* 0x40000040ff077424 */ /* 0x000fe200078e00ff */
[----:B------:R-:W-:Y:S01]  /*4970*/  R2UR UR5, R13 ;  /* 0x000000000d0572ca */ /* 0x000fe200000e0000 */
[----:B------:R-:W-:-:S05]  /*4980*/  @!P0 VIADD R0, R8, 0x28c60 ;  /* 0x00028c6008008836 */ /* 0x000fca0000000000 */
[----:B------:R-:W-:Y:S01]  /*4990*/  @!P0 PRMT R0, RZ, 0x654, R0 ;  /* 0x00000654ff008816 */ /* 0x000fe20000000000 */
[----:B------:R-:W-:Y:S02]  /*49a0*/  WARPGROUP.DEPBAR.LE gsb0, 0x0 ;  /* 0x00008000000079c5 */ /* 0x000fe40000010000 */
[----:B------:R-:W-:-:S12]  /*49b0*/  WARPGROUP.ARRIVE ;  /* 0x00000000000079c5 */ /* 0x000fd80000000000 */
[----:B------:R-:W-:Y:S01]  /*49c0*/  HGMMA.64x256x16.F32 R24, gdesc[UR4].tnspB, R24, gsb0 ;  /* 0x43e00000041879f0 */ /* 0x000fe20008000818 */
[----:B------:R-:W-:Y:S02]  /*49d0*/  R2UR UR6, R6 ;  /* 0x00000000060672ca */ /* 0x000fe400000e0000 */
[----:B------:R-:W-:Y:S02]  /*49e0*/  R2UR UR7, R7 ;  /* 0x00000000070772ca */ /* 0x000fe400000e0000 */
[----:B------:R-:W-:Y:S02]  /*49f0*/  R2UR UR4, R4 ;  /* 0x00000000040472ca */ /* 0x000fe400000e0000 */
[----:B------:R-:W-:Y:S01]  /*4a00*/  R2UR UR5, R5 ;  /* 0x00000000050572ca */ /* 0x000fe200000e0000 */
[----:B------:R-:W-:Y:S02]  /*4a10*/  WARPGROUP.DEPBAR.LE gsb0, 0x0 ;  /* 0x00008000000079c5 */ /* 0x000fe40000010000 */
[----:B------:R-:W-:-:S15]  /*4a20*/  WARPGROUP.ARRIVE ;  /* 0x00000000000079c5 */ /* 0x000fde0000000000 */
[----:B------:R-:W-:-:S03]  /*4a30*/  NOP ;  /* 0x0000000000007918 */ /* 0x000fc60000000000 */
[----:B------:R-:W-:Y:S03]  /*4a40*/  HGMMA.64x256x16.F32 R24, gdesc[UR4].tnspB, R24, gsb0 ;  /* 0x43e00000041879f0 */ /* 0x000fe60008000818 */
[----:B------:R-:W-:Y:S02]  /*4a50*/  WARPGROUP.DEPBAR.LE gsb0, 0x0 ;  /* 0x00008000000079c5 */ /* 0x000fe40000010000 */
[----:B------:R-:W-:Y:S06]  /*4a60*/  BAR.ARV 0xf, 0x100 ;  /* 0x03c4000000007b1d */ /* 0x000fec0000002000 */
[----:B------:R1:W-:Y:S01]  /*4a70*/  @!P0 SYNCS.ARRIVE.TRANS64.RED.A1T0 RZ, [R0+URZ], RZ ;  /* 0x000000ff00ff89a7 */ /* 0x0003e2000810043f */
[----:B------:R-:W-:-:S13]  /*4a80*/  ISETP.GE.AND P0, PT, R168, 0x41, PT ;  /* 0x00000041a800780c */ /* 0x000fda0003f06270 */
[----:B-1----:R-:W-:Y:S05]  /*4a90*/  @!P0 BRA `(.L_x_3163) ;  /* 0x0000000c00388947 */ /* 0x002fea0003800000 */
[----:B------:R-:W-:-:S07]  /*4aa0*/  VIADD R182, R182, 0xfffffffe ;  /* 0xfffffffeb6b67836 */ /* 0x000fce0000000000 */
.L_x_3169:
[----:B------:R-:W-:Y:S01]  /*4ab0*/  BAR.SYNC.DEFER_BLOCKING 0xe, 0x100 ;  /* 0x0384000000007b1d */ /* 0x000fe20000010000 */
[----:B0-----:R-:W-:Y:S01]  /*4ac0*/  IMAD R3, R18, 0x40, R188 ;  /* 0x0000004012037824 */ /* 0x001fe200078e02bc */
[----:B------:R-:W-:Y:S01]  /*4ad0*/  ISETP.NE.AND P2, PT, R184, 0x3, PT ;  /* 0x00000003b800780c */ /* 0x000fe20003f45270 */
[----:B------:R-:W-:Y:S01]  /*4ae0*/  VIADD R18, R18, 0x1 ;  /* 0x0000000112127836 */ /* 0x000fe20000000000 */
[C---:B------:R-:W-:Y:S01]  /*4af0*/  ISETP.GT.AND P1, PT, R182.reuse, RZ, PT ;  /* 0x000000ffb600720c */ /* 0x040fe20003f24270 */
[----:B------:R-:W-:Y:S01]  /*4b00*/  VIADD R182, R182, 0xffffffff ;  /* 0xffffffffb6b67836 */ /* 0x000fe20000000000 */
[----:B------:R-:W-:Y:S02]  /*4b10*/  LEA R3, R3, R2, 0x2 ;  /* 0x0000000203037211 */ /* 0x000fe400078e10ff */
[----:B------:R-:W-:-:S04]  /*4b20*/  ISETP.NE.AND P0, PT, R18, 0x2, PT ;  /* 0x000000021200780c */ /* 0x000fc80003f05270 */
[----:B------:R-:W-:Y:S02]  /*4b30*/  SEL R7, RZ, 0x1, P0 ;  /* 0x00000001ff077807 */ /* 0x000fe40000000000 */
[----:B------:R-:W-:Y:S02]  /*4b40*/  SEL R18, R18, RZ, P0 ;  /* 0x000000ff12127207 */ /* 0x000fe40000000000 */
[----:B------:R-:W-:Y:S01]  /*4b50*/  LOP3.LUT R22, R22, R7, RZ, 0x3c, !PT ;  /* 0x0000000716167212 */ /* 0x000fe200078e3cff */
[----:B-1----:R-:W0:Y:S04]  /*4b60*/  LDS R0, [R3+0x28800] ;  /* 0x0288000003007984 */ /* 0x002e280000000800 */
        /* <DEDUP_REMOVED lines=131> */
.L_x_3164:
[----:B------:R-:W-:Y:S01]  /*53a0*/  IMAD R0, R18, 0x8, R2 ;  /* 0x0000000812007824 */ /* 0x000fe200078e0202 */
[----:B------:R-:W-:-:S04]  /*53b0*/  SHF.L.U32 R3, R22, 0x1f, RZ ;  /* 0x0000001f16037819 */ /* 0x000fc800000006ff */
[----:B------:R0:W1:Y:S01]  /*53c0*/  SYNCS.PHASECHK.TRANS64.TRYWAIT P0, [R0+URZ+0x28c50], R3 ;  /* 0x028c5003000075a7 */ /* 0x000062000800017f */
[----:B------:R-:W-:Y:S05]  /*53d0*/  @!P2 BRA `(.L_x_3165) ;  /* 0x000000000004a947 */ /* 0x000fea0003800000 */
[----:B------:R-:W-:Y:S01]  /*53e0*/  BPT.TRAP 0x1 ;  /* 0x000000040000795c */ /* 0x000fe20000300000 */
.L_x_3165:
[----:B------:R-:W-:Y:S04]  /*53f0*/  BSSY B1, `(.L_x_3166) ;  /* 0x0000004000017945 */ /* 0x000fe80003800000 */
[----:B-1----:R-:W-:Y:S05]  /*5400*/  @P0 BRA `(.L_x_3167) ;  /* 0x0000000000080947 */ /* 0x002fea0003800000 */
[----:B------:R-:W1:Y:S02]  /*5410*/  SYNCS.PHASECHK.TRANS64.TRYWAIT P0, [R0+URZ+0x28c50], R3 ;  /* 0x028c5003000075a7 */ /* 0x000e64000800017f */
[----:B-1----:R-:W-:Y:S05]  /*5420*/  @!P0 BRA `(.L_x_3168) ;  /* 0x000000f800648947 */ /* 0x002fea0003800000 */
.L_x_3167:
[----:B------:R-:W-:Y:S05]  /*5430*/  BSYNC B1 ;  /* 0x0000000000017941 */ /* 0x000fea0003800000 */
.L_x_3166:
[----:B01----:R-:W-:Y:S01]  /*5440*/  IADD3 R0, R2, 0x26800, RZ ;  /* 0x0002680002007810 */ /* 0x003fe20007ffe0ff */
[----:B------:R-:W-:Y:S01]  /*5450*/  IMAD R6, R18, 0x1000, R15 ;  /* 0x0000100012067824 */ /* 0x000fe200078e020f */
[----:B------:R-:W-:Y:S01]  /*5460*/  WARPGROUP.ARRIVE ;  /* 0x00000000000079c5 */ /* 0x000fe20000000000 */
[----:B------:R-:W-:Y:S01]  /*5470*/  IMAD.MOV.U32 R7, RZ, RZ, 0x40000040 ;  /* 0x40000040ff077424 */ /* 0x000fe200078e00ff */
[----:B------:R-:W-:Y:S01]  /*5480*/  SHF.R.U32.HI R0, RZ, 0x4, R0 ;  /* 0x00000004ff007819 */ /* 0x000fe20000011600 */
[----:B------:R-:W-:Y:S01]  /*5490*/  IMAD.MOV.U32 R9, RZ, RZ, 0x40000040 ;  /* 0x40000040ff097424 */ /* 0x000fe200078e00ff */
[----:B------:R-:W-:Y:S02]  /*54a0*/  R2UR UR6, R6 ;  /* 0x00000000060672ca */ /* 0x000fe400000e0000 */
[----:B------:R-:W0:Y:S01]  /*54b0*/  S2R R14, SR_TID.X ;  /* 0x00000000000e7919 */ /* 0x000e220000002100 */
[----:B------:R-:W-:Y:S02]  /*54c0*/  LOP3.LUT R0, R0, 0x3fff, RZ, 0xc0, !PT ;  /* 0x00003fff00007812 */ /* 0x000fe400078ec0ff */
[----:B------:R-:W-:Y:S01]  /*54d0*/  R2UR UR7, R7 ;  /* 0x00000000070772ca */ /* 0x000fe200000e0000 */
[----:B------:R-:W-:Y:S01]  /*54e0*/  IMAD.MOV.U32 R7, RZ, RZ, 0x40000040 ;  /* 0x40000040ff077424 */ /* 0x000fe200078e00ff */
[----:B------:R-:W-:-:S02]  /*54f0*/  LOP3.LUT R8, R0, 0x10000, RZ, 0xfc, !PT ;  /* 0x0001000000087812 */ /* 0x000fc400078efcff */
[----:B------:R-:W-:Y:S01]  /*5500*/  R2UR UR5, R9 ;  /* 0x00000000090572ca */ /* 0x000fe200000e0000 */
[----:B------:R-:W-:Y:S01]  /*5510*/  IMAD.MOV.U32 R9, RZ, RZ, 0x40000040 ;  /* 0x40000040ff097424 */ /* 0x000fe200078e00ff */
[----:B------:R-:W-:Y:S02]  /*5520*/  R2UR UR4, R8 ;  /* 0x00000000080472ca */ /* 0x000fe400000e0000 */
[----:B------:R-:W-:-:S11]  /*5530*/  IADD3 R8, R6, 0x80, RZ ;  /* 0x0000008006087810 */ /* 0x000fd60007ffe0ff */
[----:B------:R-:W-:Y:S01]  /*5540*/  HGMMA.64x256x16.F32 R24, gdesc[UR4].tnspB, R24, gsb0 ;  /* 0x43e00000041879f0 */ /* 0x000fe20008000818 */
[----:B------:R-:W-:Y:S02]  /*5550*/  R2UR UR4, R10 ;  /* 0x000000000a0472ca */ /* 0x000fe400000e0000 */
[----:B------:R-:W-:Y:S02]  /*5560*/  R2UR UR5, R11 ;  /* 0x000000000b0572ca */ /* 0x000fe400000e0000 */
[----:B------:R-:W-:Y:S01]  /*5570*/  R2UR UR6, R8 ;  /* 0x00000000080672ca */ /* 0x000fe200000e0000 */
[C---:B------:R-:W-:Y:S01]  /*5580*/  VIADD R8, R6.reuse, 0x100 ;  /* 0x0000010006087836 */ /* 0x040fe20000000000 */
[----:B------:R-:W-:Y:S01]  /*5590*/  R2UR UR7, R9 ;  /* 0x00000000090772ca */ /* 0x000fe200000e0000 */
[----:B------:R-:W-:Y:S01]  /*55a0*/  IMAD.MOV.U32 R9, RZ, RZ, 0x40000040 ;  /* 0x40000040ff097424 */ /* 0x000fe200078e00ff */
[----:B------:R-:W-:Y:S02]  /*55b0*/  IADD3 R6, R6, 0x180, RZ ;  /* 0x0000018006067810 */ /* 0x000fe40007ffe0ff */
[----:B0-----:R-:W-:-:S04]  /*55c0*/  LOP3.LUT R14, R14, 0x7f, RZ, 0xc0, !PT ;  /* 0x0000007f0e0e7812 */ /* 0x001fc800078ec0ff */
[----:B------:R-:W-:-:S13]  /*55d0*/  ISETP.NE.AND P0, PT, R14, RZ, PT ;  /* 0x000000ff0e00720c */ /* 0x000fda0003f05270 */
[----:B------:R-:W-:-:S04]  /*55e0*/  @!P0 IMAD R0, R18, 0x8, R2 ;  /* 0x0000000812008824 */ /* 0x000fc800078e0202 */
[----:B------:R-:W-:-:S05]  /*55f0*/  @!P0 VIADD R0, R0, 0x28c60 ;  /* 0x00028c6000008836 */ /* 0x000fca0000000000 */
[----:B------:R-:W-:Y:S01]  /*5600*/  @!P0 PRMT R0, RZ, 0x654, R0 ;  /* 0x00000654ff008816 */ /* 0x000fe20000000000 */
[----:B------:R-:W-:Y:S02]  /*5610*/  WARPGROUP.DEPBAR.LE gsb0, 0x0 ;  /* 0x00008000000079c5 */ /* 0x000fe40000010000 */
[----:B------:R-:W-:-:S06]  /*5620*/  WARPGROUP.ARRIVE ;  /* 0x00000000000079c5 */ /* 0x000fcc0000000000 */
        /* <DEDUP_REMOVED lines=20> */
[----:B------:R-:W-:Y:S05]  /*5770*/  @P1 BRA `(.L_x_3169) ;  /* 0xfffffff000cc1947 */ /* 0x000fea000383ffff */
.L_x_3163:
[----:B------:R-:W-:Y:S05]  /*5780*/  BSYNC B0 ;  /* 0x0000000000007941 */ /* 0x000fea0003800000 */
.L_x_3162:
[----:B------:R-:W-:Y:S01]  /*5790*/  BAR.SYNC.DEFER_BLOCKING 0xe, 0x100 ;  /* 0x0384000000007b1d */ /* 0x000fe20000010000 */
[C---:B0-----:R-:W-:Y:S01]  /*57a0*/  LEA R3, R18.reuse, R188, 0x6 ;  /* 0x000000bc12037211 */ /* 0x041fe200078e30ff */
[----:B------:R-:W-:Y:S01]  /*57b0*/  VIADD R18, R18, 0x1 ;  /* 0x0000000112127836 */ /* 0x000fe20000000000 */
[----:B------:R-:W-:Y:S02]  /*57c0*/  PLOP3.LUT P0, PT, PT, PT, PT, 0x8, 0x0 ;  /* 0x000000000000781c */ /* 0x000fe40003f0e170 */
[----:B------:R-:W-:Y:S01]  /*57d0*/  CS2R R20, SRZ ;  /* 0x0000000000147805 */ /* 0x000fe2000001ff00 */
[----:B------:R-:W-:Y:S01]  /*57e0*/  IMAD R3, R3, 0x4, R2 ;  /* 0x0000000403037824 */ /* 0x000fe200078e0202 */
        /* <DEDUP_REMOVED lines=136> */
.L_x_3157:
[----:B------:R-:W-:Y:S02]  /*6070*/  ISETP.GE.AND P1, PT, R168, 0x1, PT ;  /* 0x00000001a800780c */ /* 0x000fe40003f26270 */
[----:B------:R-:W-:-:S11]  /*6080*/  PLOP3.LUT P0, PT, PT, PT, PT, 0x80, 0x0 ;  /* 0x000000000000781c */ /* 0x000fd60003f0f070 */
[----:B------:R-:W-:Y:S05]  /*6090*/  @!P1 BRA `(.L_x_3158) ;  /* 0x0000006400ac9947 */ /* 0x000fea0003800000 */
[----:B------:R-:W0:Y:S01]  /*60a0*/  SHFL.IDX PT, R0, R206, RZ, 0x1f ;  /* 0x00001fffce007589 */ /* 0x000e2200000e0000 */
[----:B------:R-:W-:Y:S01]  /*60b0*/  BSSY B6, `(.L_x_3170) ;  /* 0x000001b000067945 */ /* 0x000fe20003800000 */
[----:B0-----:R-:W-:-:S04]  /*60c0*/  LEA.HI R3, R0, R0, RZ, 0x1 ;  /* 0x0000000000037211 */ /* 0x001fc800078f08ff */
[----:B------:R-:W-:-:S05]  /*60d0*/  LOP3.LUT R3, R3, 0x1fffe, RZ, 0xc0, !PT ;  /* 0x0001fffe03037812 */ /* 0x000fca00078ec0ff */
[----:B------:R-:W-:Y:S02]  /*60e0*/  IMAD.IADD R3, R0, 0x1, -R3 ;  /* 0x0000000100037824 */ /* 0x000fe400078e0a03 */
[----:B------:R-:W-:-:S03]  /*60f0*/  VIADD R0, R2, 0x26800 ;  /* 0x0002680002007836 */ /* 0x000fc60000000000 */
[----:B------:R-:W-:Y:S02]  /*6100*/  LEA R3, R3, R2, 0xf ;  /* 0x0000000203037211 */ /* 0x000fe400078e78ff */
[----:B------:R-:W-:-:S03]  /*6110*/  LOP3.LUT P0, RZ, R0, 0x3ff, RZ, 0xc0, !PT ;  /* 0x000003ff00ff7812 */ /* 0x000fc6000780c0ff */
        /* <DEDUP_REMOVED lines=20> */
.L_x_3171:
[----:B------:R-:W-:Y:S05]  /*6260*/  BSYNC B6 ;  /* 0x0000000000067941 */ /* 0x000fea0003800000 */
.L_x_3170:
        /* <DEDUP_REMOVED lines=12> */
.L_x_3175:
[----:B-1----:R1:W2:Y:S02]  /*6330*/  SYNCS.PHASECHK.TRANS64.TRYWAIT P0, [R2+URZ+0x28c00], R3 ;  /* 0x028c0003020075a7 */ /* 0x0022a4000800017f */
[----:B--2---:R-:W-:Y:S05]  /*6340*/  @!P0 NANOSLEEP.SYNCS 0x989680 ;  /* 0x009896800000895d */ /* 0x004fea0003900000 */
[----:B------:R-:W2:Y:S02]  /*6350*/  @!P0 SYNCS.PHASECHK.TRANS64 P0, [R2+URZ+0x28c00], R3 ;  /* 0x028c0003020085a7 */ /* 0x000ea4000800007f */
[----:B--2---:R-:W-:Y:S05]  /*6360*/  @!P0 BRA `(.L_x_3175) ;  /* 0xfffffffc00f08947 */ /* 0x004fea000383ffff */
.L_x_3174:
[----:B------:R-:W-:Y:S05]  /*6370*/  BSYNC B0 ;  /* 0x0000000000007941 */ /* 0x000fea0003800000 */
.L_x_3173:
[----:B------:R-:W-:Y:S05]  /*6380*/  BRA `(.L_x_3176) ;  /* 0x00000020006c7947 */ /* 0x000fea0003800000 */
.L_x_3172:
[----:B-----5:R-:W-:Y:S01]  /*6390*/  SHF.R.S32.HI R0, RZ, 0x1f, R27 ;  /* 0x0000001fff007819 */ /* 0x020fe2000001141b */
[----:B------:R-:W-:Y:S01]  /*63a0*/  ULDC.64 UR4, c[0x0][0x3d8] ;  /* 0x0000f60000047ab9 */ /* 0x000fe20000000a00 */
[----:B------:R-:W-:Y:S01]  /*63b0*/  VIADD R3, R2, 0x20400 ;  /* 0x0002040002037836 */ /* 0x000fe20000000000 */
[----:B------:R-:W-:Y:S01]  /*63c0*/  ULDC.64 UR6, c[0x0][0x3e8] ;  /* 0x0000fa0000067ab9 */ /* 0x000fe20000000a00 */
[----:B------:R-:W-:Y:S01]  /*63d0*/  IMAD.WIDE.U32 R4, R27, UR4, RZ ;  /* 0x000000041b047c25 */ /* 0x000fe2000f8e00ff */
[----:B------:R-:W-:Y:S01]  /*63e0*/  SHF.R.S32.HI R14, RZ, 0x1f, R16 ;  /* 0x0000001fff0e7819 */ /* 0x000fe20000011410 */
[----:B------:R-:W-:Y:S01]  /*63f0*/  BSSY B6, `(.L_x_3177) ;  /* 0x0000032000067945 */ /* 0x000fe20003800000 */
[----:B------:R-:W-:Y:S01]  /*6400*/  LOP3.LUT P0, RZ, R3, 0x3ff, RZ, 0xc0, !PT ;  /* 0x000003ff03ff7812 */ /* 0x000fe2000780c0ff */
[----:B------:R-:W-:Y:S02]  /*6410*/  IMAD R6, R0, UR4, RZ ;  /* 0x0000000400067c24 */ /* 0x000fe4000f8e02ff */
[----:B------:R-:W-:-:S02]  /*6420*/  IMAD.SHL.U32 R29, R204, 0x4, RZ ;  /* 0x00000004cc1d7824 */ /* 0x000fc400078e00ff */
[----:B------:R-:W-:Y:S01]  /*6430*/  IMAD R11, R27, UR5, R6 ;  /* 0x000000051b0b7c24 */ /* 0x000fe2000f8e0206 */
[----:B------:R-:W-:Y:S01]  /*6440*/  ULDC.64 UR4, c[0x0][0x3c8] ;  /* 0x0000f20000047ab9 */ /* 0x000fe20000000a00 */
[----:B------:R-:W-:Y:S01]  /*6450*/  IMAD R0, R0, UR6, RZ ;  /* 0x0000000600007c24 */ /* 0x000fe2000f8e02ff */
[C---:B------:R-:W-:Y:S01]  /*6460*/  LEA R24, P2, R4.reuse, UR4, 0x1 ;  /* 0x0000000404187c11 */ /* 0x040fe2000f8408ff */
[----:B------:R-:W-:Y:S01]  /*6470*/  IMAD.IADD R11, R11, 0x1, R5 ;  /* 0x000000010b0b7824 */ /* 0x000fe200078e0205 */
[-C--:B------:R-:W-:Y:S01]  /*6480*/  IADD3 R3, P6, R29, R4.reuse, RZ ;  /* 0x000000041d037210 */ /* 0x080fe20007fde0ff */
[C---:B------:R-:W-:Y:S01]  /*6490*/  IMAD R9, R27.reuse, UR7, R0 ;  /* 0x000000071b097c24 */ /* 0x040fe2000f8e0200 */
[----:B------:R-:W-:Y:S01]  /*64a0*/  SHF.R.S32.HI R12, RZ, 0x1f, R29 ;  /* 0x0000001fff0c7819 */ /* 0x000fe2000001141d */
[----:B------:R-:W-:Y:S01]  /*64b0*/  IMAD.WIDE.U32 R6, R27, UR6, RZ ;  /* 0x000000061b067c25 */ /* 0x000fe2000f8e00ff */
[--C-:B------:R-:W-:Y:S01]  /*64c0*/  LEA.HI.X R26, R4, UR5, R11.reuse, 0x1, P2 ;  /* 0x00000005041a7c11 */ /* 0x100fe200090f0c0b */
[----:B------:R-:W-:Y:S01]  /*64d0*/  ULDC.64 UR6, c[0x0][0x3e0] ;  /* 0x0000f80000067ab9 */ /* 0x000fe20000000a00 */
[----:B------:R-:W-:Y:S01]  /*64e0*/  IADD3 R5, P1, R16, R4, RZ ;  /* 0x0000000410057210 */ /* 0x000fe20007f3e0ff */
[----:B------:R-:W-:Y:S01]  /*64f0*/  IMAD.X R10, R12, 0x1, R11, P6 ;  /* 0x000000010c0a7824 */ /* 0x000fe200030e060b */
[----:B------:R-:W-:-:S02]  /*6500*/  IADD3 R8, P2, R29, R6, RZ ;  /* 0x000000061d087210 */ /* 0x000fc40007f5e0ff */
[----:B------:R-:W-:Y:S01]  /*6510*/  IADD3 R9, R9, R7, RZ ;  /* 0x0000000709097210 */ /* 0x000fe20007ffe0ff */
[----:B------:R-:W-:Y:S01]  /*6520*/  IMAD.X R4, R14, 0x1, R11, P1 ;  /* 0x000000010e047824 */ /* 0x000fe200008e060b */
[C---:B------:R-:W-:Y:S02]  /*6530*/  LEA R32, P5, R3.reuse, UR4, 0x1 ;  /* 0x0000000403207c11 */ /* 0x040fe4000f8a08ff */
[----:B------:R-:W-:Y:S01]  /*6540*/  IADD3 R0, P4, R16, R6, RZ ;  /* 0x0000000610007210 */ /* 0x000fe20007f9e0ff */
[----:B------:R-:W-:Y:S01]  /*6550*/  IMAD.X R7, R12, 0x1, R9, P2 ;  /* 0x000000010c077824 */ /* 0x000fe200010e0609 */
[----:B------:R-:W-:Y:S02]  /*6560*/  LEA.HI.X R33, R3, UR5, R10, 0x1, P5 ;  /* 0x0000000503217c11 */ /* 0x000fe4000a8f0c0a */
[----:B------:R-:W-:Y:S02]  /*6570*/  LEA R27, P3, R6, UR6, 0x1 ;  /* 0x00000006061b7c11 */ /* 0x000fe4000f8608ff */
[----:B------:R-:W-:-:S02]  /*6580*/  LEA R34, P6, R8, UR6, 0x1 ;  /* 0x0000000608227c11 */ /* 0x000fc4000f8c08ff */
[C---:B------:R-:W-:Y:S02]  /*6590*/  LEA R36, P1, R5.reuse, UR4, 0x1 ;  /* 0x0000000405247c11 */ /* 0x040fe4000f8208ff */
[----:B------:R-:W-:Y:S02]  /*65a0*/  LEA R38, P2, R0, UR6, 0x1 ;  /* 0x0000000600267c11 */ /* 0x000fe4000f8408ff */
[----:B------:R-:W-:Y:S02]  /*65b0*/  IADD3.X R3, R14, R9, RZ, P4, !PT ;  /* 0x000000090e037210 */ /* 0x000fe400027fe4ff */
        /* <DEDUP_REMOVED lines=21> */
.L_x_3178:
[----:B------:R-:W-:Y:S05]  /*6710*/  BSYNC B6 ;  /* 0x0000000000067941 */ /* 0x000fea0003800000 */
.L_x_3177:
[----:B------:R-:W-:Y:S01]  /*6720*/  ULDC.U8 UR4, c[0x0][0x3f0] ;  /* 0x0000fc0000047ab9 */ /* 0x000fe20000000000 */
[----:B------:R-:W-:Y:S01]  /*6730*/  BSSY B0, `(.L_x_3179) ;  /* 0x00001d8000007945 */ /* 0x000fe20003800000 */
[----:B------:R-:W-:-:S13]  /*6740*/  ISETP.NE.AND P0, PT, RZ, UR4, PT ;  /* 0x00000004ff007c0c */ /* 0x000fda000bf05270 */
[----:B------:R-:W-:Y:S05]  /*6750*/  @!P0 BRA `(.L_x_3180) ;  /* 0x0000000c00d48947 */ /* 0x000fea0003800000 */
[----:B------:R-:W-:Y:S01]  /*6760*/  IMAD R30, R25, -0x40, R30 ;  /* 0xffffffc0191e7824 */ /* 0x000fe200078e021e */
[----:B------:R-:W-:Y:S01]  /*6770*/  LEA.HI R0, R202, R202, RZ, 0x1 ;  /* 0x000000caca007211 */ /* 0x000fe200078f08ff */
[----:B------:R-:W-:Y:S01]  /*6780*/  IMAD.SHL.U32 R3, R186, 0x40, RZ ;  /* 0x00000040ba037824 */ /* 0x000fe200078e00ff */
[----:B------:R-:W-:Y:S01]  /*6790*/  BSSY B1, `(.L_x_3181) ;  /* 0x0000019000017945 */ /* 0x000fe20003800000 */
[----:B------:R-:W-:Y:S02]  /*67a0*/  CS2R R6, SRZ ;  /* 0x0000000000067805 */ /* 0x000fe4000001ff00 */
[----:B------:R-:W-:Y:S02]  /*67b0*/  VIMNMX R30, R30, 0x40, PT ;  /* 0x000000401e1e7848 */ /* 0x000fe40003fe0100 */
[----:B------:R-:W-:Y:S02]  /*67c0*/  CS2R R8, SRZ ;  /* 0x0000000000087805 */ /* 0x000fe4000001ff00 */
[----:B------:R-:W-:-:S02]  /*67d0*/  LOP3.LUT R5, R3, 0x1c0, RZ, 0xc0, !PT ;  /* 0x000001c003057812 */ /* 0x000fc400078ec0ff */
[----:B------:R-:W-:Y:S02]  /*67e0*/  CS2R R20, SRZ ;  /* 0x0000000000147805 */ /* 0x000fe4000001ff00 */
[----:B------:R-:W-:Y:S02]  /*67f0*/  ISETP.GE.AND P1, PT, R23, R30, PT ;  /* 0x0000001e1700720c */ /* 0x000fe40003f26270 */
[----:B------:R-:W-:Y:S02]  /*6800*/  LOP3.LUT R3, R0, 0xfffffffe, RZ, 0xc0, !PT ;  /* 0xfffffffe00037812 */ /* 0x000fe400078ec0ff */
[----:B------:R-:W-:Y:S02]  /*6810*/  LOP3.LUT R0, R5, 0x18, R16, 0xf8, !PT ;  /* 0x0000001805007812 */ /* 0x000fe400078ef810 */
[----:B------:R-:W-:Y:S01]  /*6820*/  SHF.R.U32.HI R5, RZ, 0x3, R5 ;  /* 0x00000003ff057819 */ /* 0x000fe20000011605 */
[----:B------:R-:W-:-:S03]  /*6830*/  IMAD.IADD R3, R202, 0x1, -R3 ;  /* 0x00000001ca037824 */ /* 0x000fc600078e0a03 */
[----:B------:R-:W-:Y:S02]  /*6840*/  LOP3.LUT R0, R0, R5, RZ, 0x3c, !PT ;  /* 0x0000000500007212 */ /* 0x000fe400078e3cff */
[----:B------:R-:W-:Y:S02]  /*6850*/  CS2R R4, SRZ ;  /* 0x0000000000047805 */ /* 0x000fe4000001ff00 */
[----:B------:R-:W-:Y:S01]  /*6860*/  SHF.L.U32 R25, R3, 0x1f, RZ ;  /* 0x0000001f03197819 */ /* 0x000fe200000006ff */
[----:B------:R-:W-:Y:S06]  /*6870*/  @P1 BRA `(.L_x_3182) ;  /* 0x0000000000281947 */ /* 0x000fec0003800000 */
[C---:B------:R-:W-:Y:S01]  /*6880*/  IADD3 R3, R29.reuse, 0x10, RZ ;  /* 0x000000101d037810 */ /* 0x040fe20007ffe0ff */
[----:B------:R-:W-:Y:S01]  /*6890*/  ULDC UR4, c[0x0][0x3d4] ;  /* 0x0000f50000047ab9 */ /* 0x000fe20000000800 */
[----:B------:R-:W-:Y:S02]  /*68a0*/  CS2R R4, SRZ ;  /* 0x0000000000047805 */ /* 0x000fe4000001ff00 */
[----:B------:R-:W-:Y:S02]  /*68b0*/  ISETP.GE.AND P0, PT, R29, UR4, PT ;  /* 0x000000041d007c0c */ /* 0x000fe4000bf06270 */
[----:B------:R-:W-:Y:S02]  /*68c0*/  CS2R R8, SRZ ;  /* 0x0000000000087805 */ /* 0x000fe4000001ff00 */
[----:B------:R-:W-:-:S09]  /*68d0*/  ISETP.GE.AND P2, PT, R3, UR4, PT ;  /* 0x0000000403007c0c */ /* 0x000fd2000bf46270 */
[----:B------:R0:W5:Y:S04]  /*68e0*/  @!P0 LDG.E.64 R6, desc[UR40][R32.64] ;  /* 0x0000002820068981 */ /* 0x000168000c1e1b00 */
[----:B------:R0:W5:Y:S04]  /*68f0*/  @!P2 LDG.E.64 R4, desc[UR40][R32.64+0x20] ;  /* 0x000020282004a981 */ /* 0x000168000c1e1b00 */
[----:B------:R0:W5:Y:S04]  /*6900*/  @!P0 LDG.E.64 R20, desc[UR40][R34.64] ;  /* 0x0000002822148981 */ /* 0x000168000c1e1b00 */
[----:B------:R0:W5:Y:S02]  /*6910*/  @!P2 LDG.E.64 R8, desc[UR40][R34.64+0x20] ;  /* 0x000020282208a981 */ /* 0x000164000c1e1b00 */
.L_x_3182:
[----:B------:R-:W-:Y:S05]  /*6920*/  BSYNC B1 ;  /* 0x0000000000017941 */ /* 0x000fea0003800000 */
.L_x_3181:
[----:B------:R-:W-:-:S03]  /*6930*/  UMOV UR4, 0xffffffff ;  /* 0xffffffff00047882 */ /* 0x000fc60000000000 */
[----:B------:R-:W-:Y:S05]  /*6940*/  BRA.DIV UR4, `(.L_x_3183) ;  /* 0x000000e604307947 */ /* 0x000fea000b800000 */
.L_x_3346:
[----:B------:R-:W-:-:S03]  /*6950*/  UMOV UR4, 0xffffffff ;  /* 0xffffffff00047882 */ /* 0x000fc60000000000 */
[----:B------:R-:W-:Y:S05]  /*6960*/  BRA.DIV UR4, `(.L_x_3184) ;  /* 0x000000e604507947 */ /* 0x000fea000b800000 */
.L_x_3349:
[----:B------:R-:W-:-:S03]  /*6970*/  UMOV UR4, 0xffffffff ;  /* 0xffffffff00047882 */ /* 0x000fc60000000000 */
[----:B------:R-:W-:Y:S05]  /*6980*/  BRA.DIV UR4, `(.L_x_3185) ;  /* 0x000000e604707947 */ /* 0x000fea000b800000 */
.L_x_3352:
[----:B------:R-:W-:-:S03]  /*6990*/  UMOV UR4, 0xffffffff ;  /* 0xffffffff00047882 */ /* 0x000fc60000000000 */
[----:B------:R-:W-:Y:S05]  /*69a0*/  BRA.DIV UR4, `(.L_x_3186) ;  /* 0x000000e604907947 */ /* 0x000fea000b800000 */
.L_x_3355:
[----:B------:R-:W1:Y:S01]  /*69b0*/  SYNCS.PHASECHK.TRANS64.TRYWAIT P0, [R2+URZ+0x28c00], R25 ;  /* 0x028c0019020075a7 */ /* 0x000e62000800017f */
[----:B------:R-:W-:Y:S01]  /*69c0*/  LOP3.LUT P2, RZ, R186, 0x4, RZ, 0xc0, !PT ;  /* 0x00000004baff7812 */ /* 0x000fe2000784c0ff */
[----:B------:R-:W-:Y:S01]  /*69d0*/  IMAD R3, R189, 0x200, R0 ;  /* 0x00000200bd037824 */ /* 0x000fe200078e0200 */
[--C-:B0----5:R-:W-:Y:S01]  /*69e0*/  SHF.R.U64 R33, R6, 0x10, R7.reuse ;  /* 0x0000001006217819 */ /* 0x121fe20000001207 */
[----:B------:R-:W-:Y:S01]  /*69f0*/  IMAD.MOV.U32 R27, RZ, RZ, R6 ;  /* 0x000000ffff1b7224 */ /* 0x000fe200078e0006 */
[--C-:B------:R-:W-:Y:S01]  /*6a00*/  SHF.R.U32.HI R11, RZ, 0x10, R7.reuse ;  /* 0x00000010ff0b7819 */ /* 0x100fe20000011607 */
[----:B------:R-:W-:Y:S01]  /*6a10*/  IMAD R3, R3, 0x2, R2 ;  /* 0x0000000203037824 */ /* 0x000fe200078e0202 */
[----:B------:R-:W-:Y:S01]  /*6a20*/  MOV R28, R4 ;  /* 0x00000004001c7202 */ /* 0x000fe20000000f00 */
[----:B------:R-:W-:Y:S01]  /*6a30*/  IMAD.MOV.U32 R10, RZ, RZ, R7 ;  /* 0x000000ffff0a7224 */ /* 0x000fe200078e0007 */
[--C-:B------:R-:W-:Y:S01]  /*6a40*/  SHF.R.U64 R34, R4, 0x10, R5.reuse ;  /* 0x0000001004227819 */ /* 0x100fe20000001205 */
[--C-:B------:R-:W-:Y:S01]  /*6a50*/  IMAD.MOV.U32 R6, RZ, RZ, R5.reuse ;  /* 0x000000ffff067224 */ /* 0x100fe200078e0005 */
[----:B------:R-:W-:Y:S01]  /*6a60*/  SHF.R.U32.HI R12, RZ, 0x10, R5 ;  /* 0x00000010ff0c7819 */ /* 0x000fe20000011605 */
[----:B------:R-:W-:Y:S01]  /*6a70*/  IMAD.MOV.U32 R32, RZ, RZ, R20 ;  /* 0x000000ffff207224 */ /* 0x000fe200078e0014 */
[----:B------:R-:W-:Y:S01]  /*6a80*/  MOV R7, R21 ;  /* 0x0000001500077202 */ /* 0x000fe20000000f00 */
[----:B------:R-:W-:Y:S01]  /*6a90*/  IMAD.MOV.U32 R31, RZ, RZ, R8 ;  /* 0x000000ffff1f7224 */ /* 0x000fe200078e0008 */
[--C-:B------:R-:W-:Y:S01]  /*6aa0*/  SHF.R.U64 R35, R20, 0x10, R21.reuse ;  /* 0x0000001014237819 */ /* 0x100fe20000001215 */
[C---:B------:R-:W-:Y:S01]  /*6ab0*/  VIADD R4, R3.reuse, 0x20400 ;  /* 0x0002040003047836 */ /* 0x040fe20000000000 */
[----:B------:R-:W-:Y:S01]  /*6ac0*/  SHF.R.U32.HI R13, RZ, 0x10, R21 ;  /* 0x00000010ff0d7819 */ /* 0x000fe20000011615 */
[----:B------:R-:W-:Y:S01]  /*6ad0*/  BSSY B1, `(.L_x_3187) ;  /* 0x000000e000017945 */ /* 0x000fe20003800000 */
[----:B------:R-:W-:Y:S01]  /*6ae0*/  MOV R5, R9 ;  /* 0x0000000900057202 */ /* 0x000fe20000000f00 */
[----:B------:R-:W-:Y:S01]  /*6af0*/  VIADD R0, R3, 0x20440 ;  /* 0x0002044003007836 */ /* 0x000fe20000000000 */
[--C-:B------:R-:W-:Y:S01]  /*6b00*/  SHF.R.U64 R36, R8, 0x10, R9.reuse ;  /* 0x0000001008247819 */ /* 0x100fe20000001209 */
[----:B------:R-:W-:Y:S01]  /*6b10*/  @P2 VIADD R0, R4, 0xffffffc0 ;  /* 0xffffffc004002836 */ /* 0x000fe20000000000 */
[----:B------:R-:W-:-:S02]  /*6b20*/  SHF.R.U32.HI R8, RZ, 0x10, R9 ;  /* 0x00000010ff087819 */ /* 0x000fc40000011609 */
[----:B------:R-:W-:Y:S02]  /*6b30*/  PRMT R27, R27, 0x5410, R10 ;  /* 0x000054101b1b7816 */ /* 0x000fe4000000000a */
[----:B------:R-:W-:Y:S02]  /*6b40*/  PRMT R33, R33, 0x5410, R11 ;  /* 0x0000541021217816 */ /* 0x000fe4000000000b */
[----:B------:R-:W-:Y:S02]  /*6b50*/  PRMT R28, R28, 0x5410, R6 ;  /* 0x000054101c1c7816 */ /* 0x000fe40000000006 */
[----:B------:R-:W-:Y:S02]  /*6b60*/  PRMT R34, R34, 0x5410, R12 ;  /* 0x0000541022227816 */ /* 0x000fe4000000000c */
[----:B------:R-:W-:Y:S02]  /*6b70*/  PRMT R32, R32, 0x5410, R7 ;  /* 0x0000541020207816 */ /* 0x000fe40000000007 */
[----:B------:R-:W-:-:S02]  /*6b80*/  PRMT R35, R35, 0x5410, R13 ;  /* 0x0000541023237816 */ /* 0x000fc4000000000d */
[----:B------:R-:W-:Y:S01]  /*6b90*/  PRMT R31, R31, 0x5410, R5 ;  /* 0x000054101f1f7816 */ /* 0x000fe20000000005 */
[----:B-1----:R-:W-:Y:S06]  /*6ba0*/  @!P0 BRA `(.L_x_3188) ;  /* 0x000000e400388947 */ /* 0x002fec0003800000 */
.L_x_3356:
[----:B------:R-:W-:Y:S05]  /*6bb0*/  BSYNC B1 ;  /* 0x0000000000017941 */ /* 0x000fea0003800000 */
.L_x_3187:
[----:B------:R-:W-:Y:S01]  /*6bc0*/  BSSY B1, `(.L_x_3189) ;  /* 0x0000057000017945 */ /* 0x000fe20003800000 */
[----:B------:R-:W-:-:S03]  /*6bd0*/  PRMT R36, R36, 0x5410, R8 ;  /* 0x0000541024247816 */ /* 0x000fc60000000008 */
[----:B------:R-:W-:Y:S05]  /*6be0*/  @P1 BRA `(.L_x_3190) ;  /* 0x0000000400501947 */ /* 0x000fea0003800000 */
[----:B------:R-:W1:Y:S01]  /*6bf0*/  LDC R4, c[0x0][0x3d4] ;  /* 0x0000f500ff047b82 */ /* 0x000e620000000800 */
[C---:B------:R-:W-:Y:S01]  /*6c00*/  VIADD R5, R29.reuse, 0x10 ;  /* 0x000000101d057836 */ /* 0x040fe20000000000 */
[----:B------:R-:W-:Y:S01]  /*6c10*/  BSSY B2, `(.L_x_3191) ;  /* 0x000002a000027945 */ /* 0x000fe20003800000 */
[----:B-1----:R-:W-:-:S03]  /*6c20*/  ISETP.GE.AND P0, PT, R29, R4, PT ;  /* 0x000000041d00720c */ /* 0x002fc60003f06270 */
[----:B------:R-:W-:-:S10]  /*6c30*/  ISETP.GE.AND P1, PT, R5, R4, PT ;  /* 0x000000040500720c */ /* 0x000fd40003f26270 */
[----:B------:R-:W-:Y:S05]  /*6c40*/  @P0 BRA `(.L_x_3192) ;  /* 0x0000000000980947 */ /* 0x000fea0003800000 */
[----:B------:R-:W1:Y:S01]  /*6c50*/  LDS.128 R4, [R3+0x20400] ;  /* 0x0204000003047984 */ /* 0x000e620000000c00 */
[----:B------:R-:W-:Y:S02]  /*6c60*/  HADD2.F32 R15, -RZ, R32.H0_H0 ;  /* 0x20000020ff0f7230 */ /* 0x000fe40000004100 */
[----:B------:R-:W-:Y:S02]  /*6c70*/  HADD2.F32 R13, -RZ, R27.H0_H0 ;  /* 0x2000001bff0d7230 */ /* 0x000fe40000004100 */
[----:B------:R-:W-:Y:S02]  /*6c80*/  HADD2.F32 R12, -RZ, R33.H0_H0 ;  /* 0x20000021ff0c7230 */ /* 0x000fe40000004100 */
[----:B------:R-:W-:Y:S02]  /*6c90*/  HADD2.F32 R14, -RZ, R35.H0_H0 ;  /* 0x20000023ff0e7230 */ /* 0x000fe40000004100 */
[--C-:B-1----:R-:W-:Y:S02]  /*6ca0*/  HADD2.F32 R8, -RZ, R4.reuse.H0_H0 ;  /* 0x20000004ff087230 */ /* 0x102fe40000004100 */
[----:B------:R-:W-:-:S02]  /*6cb0*/  HADD2.F32 R4, -RZ, R4.H1_H1 ;  /* 0x30000004ff047230 */ /* 0x000fc40000004100 */
[--C-:B------:R-:W-:Y:S02]  /*6cc0*/  HADD2.F32 R9, -RZ, R5.reuse.H0_H0 ;  /* 0x20000005ff097230 */ /* 0x100fe40000004100 */
[----:B------:R-:W-:Y:S02]  /*6cd0*/  HADD2.F32 R5, -RZ, R5.H1_H1 ;  /* 0x30000005ff057230 */ /* 0x000fe40000004100 */
[C---:B------:R-:W-:Y:S01]  /*6ce0*/  FMUL.FTZ R21, R4.reuse, R15 ;  /* 0x0000000f04157220 */ /* 0x040fe20000410000 */
[-C--:B------:R-:W-:Y:S01]  /*6cf0*/  FMUL.FTZ R4, R4, R13.reuse ;  /* 0x0000000d04047220 */ /* 0x080fe20000410000 */
[--C-:B------:R-:W-:Y:S02]  /*6d00*/  HADD2.F32 R10, -RZ, R6.reuse.H0_H0 ;  /* 0x20000006ff0a7230 */ /* 0x100fe40000004100 */
[----:B------:R-:W-:Y:S02]  /*6d10*/  HADD2.F32 R11, -RZ, R7.H0_H0 ;  /* 0x20000007ff0b7230 */ /* 0x000fe40000004100 */
[C---:B------:R-:W-:Y:S01]  /*6d20*/  FMUL.FTZ R24, R5.reuse, R14 ;  /* 0x0000000e05187220 */ /* 0x040fe20000410000 */
        /* <DEDUP_REMOVED lines=15> */
[-C--:B0-----:R-:W-:Y:S01]  /*6e20*/  FMUL.FTZ R25, R7, R4.reuse ;  /* 0x0000000407197220 */ /* 0x081fe20000410000 */
[----:B------:R-:W-:Y:S01]  /*6e30*/  FFMA.FTZ R13, R10, R13, R12 ;  /* 0x0000000d0a0d7223 */ /* 0x000fe2000001000c */
[C---:B------:R-:W-:Y:S01]  /*6e40*/  FFMA.FTZ R7, R11.reuse, R4, -R14 ;  /* 0x000000040b077223 */ /* 0x040fe2000001080e */
[----:B------:R-:W-:Y:S01]  /*6e50*/  F2FP.F16.F32.PACK_AB R4, R20, R21 ;  /* 0x000000151404723e */ /* 0x000fe200000000ff */
[----:B------:R-:W-:Y:S01]  /*6e60*/  FFMA.FTZ R8, R11, R8, R25 ;  /* 0x000000080b087223 */ /* 0x000fe20000010019 */
[----:B------:R-:W-:Y:S02]  /*6e70*/  F2FP.F16.F32.PACK_AB R5, R9, R24 ;  /* 0x000000180905723e */ /* 0x000fe400000000ff */
[----:B------:R-:W-:-:S02]  /*6e80*/  F2FP.F16.F32.PACK_AB R6, R13, R6 ;  /* 0x000000060d06723e */ /* 0x000fc400000000ff */
[----:B------:R-:W-:-:S05]  /*6e90*/  F2FP.F16.F32.PACK_AB R7, R8, R7 ;  /* 0x000000070807723e */ /* 0x000fca00000000ff */
[----:B------:R1:W-:Y:S02]  /*6ea0*/  STS.128 [R3+0x20400], R4 ;  /* 0x0204000403007388 */ /* 0x0003e40000000c00 */
.L_x_3192:
[----:B------:R-:W-:Y:S05]  /*6eb0*/  BSYNC B2 ;  /* 0x0000000000027941 */ /* 0x000fea0003800000 */
.L_x_3191:
[----:B------:R-:W-:Y:S05]  /*6ec0*/  @P1 BRA `(.L_x_3190) ;  /* 0x0000000000981947 */ /* 0x000fea0003800000 */
[----:B-1----:R-:W1:Y:S01]  /*6ed0*/  LDS.128 R4, [R0] ;  /* 0x0000000000047984 */ /* 0x002e620000000c00 */
        /* <DEDUP_REMOVED lines=36> */
[----:B------:R2:W-:Y:S02]  /*7120*/  STS.128 [R0], R4 ;  /* 0x0000000400007388 */ /* 0x0005e40000000c00 */
.L_x_3190:
[----:B------:R-:W-:Y:S05]  /*7130*/  BSYNC B1 ;  /* 0x0000000000017941 */ /* 0x000fea0003800000 */
.L_x_3189:
[----:B------:R-:W-:-:S13]  /*7140*/  ISETP.GE.AND P0, PT, R216, R30, PT ;  /* 0x0000001ed800720c */ /* 0x000fda0003f06270 */
[----:B------:R-:W-:Y:S05]  /*7150*/  @P0 BRA `(.L_x_3193) ;  /* 0x0000001000d40947 */ /* 0x000fea0003800000 */
[----:B-12---:R-:W1:Y:S01]  /*7160*/  LDC R4, c[0x0][0x3d4] ;  /* 0x0000f500ff047b82 */ /* 0x006e620000000800 */
[C---:B------:R-:W-:Y:S01]  /*7170*/  VIADD R5, R29.reuse, 0x10 ;  /* 0x000000101d057836 */ /* 0x040fe20000000000 */
[----:B------:R-:W-:Y:S01]  /*7180*/  BSSY B1, `(.L_x_3194) ;  /* 0x000002a000017945 */ /* 0x000fe20003800000 */
[----:B-1----:R-:W-:-:S03]  /*7190*/  ISETP.GE.AND P0, PT, R29, R4, PT ;  /* 0x000000041d00720c */ /* 0x002fc60003f06270 */
[----:B------:R-:W-:-:S10]  /*71a0*/  ISETP.GE.AND P1, PT, R5, R4, PT ;  /* 0x000000040500720c */ /* 0x000fd40003f26270 */
[----:B------:R-:W-:Y:S05]  /*71b0*/  @P0 BRA `(.L_x_3195) ;  /* 0x0000000000980947 */ /* 0x000fea0003800000 */
[----:B------:R-:W1:Y:S01]  /*71c0*/  LDS.128 R4, [R3+0x21400] ;  /* 0x0214000003047984 */ /* 0x000e620000000c00 */
[----:B------:R-:W-:Y:S02]  /*71d0*/  HADD2.F32 R14, -RZ, R27.H0_H0 ;  /* 0x2000001bff0e7230 */ /* 0x000fe40000004100 */
[--C-:B------:R-:W-:Y:S02]  /*71e0*/  HADD2.F32 R20, -RZ, R32.reuse.H0_H0 ;  /* 0x20000020ff147230 */ /* 0x100fe40000004100 */
[----:B0-----:R-:W-:Y:S02]  /*71f0*/  HADD2.F32 R25, -RZ, R35.H0_H0 ;  /* 0x20000023ff197230 */ /* 0x001fe40000004100 */
[----:B------:R-:W-:Y:S02]  /*7200*/  HADD2.F32 R21, -RZ, R33.H0_H0 ;  /* 0x20000021ff157230 */ /* 0x000fe40000004100 */
[----:B------:R-:W-:Y:S02]  /*7210*/  HADD2.F32 R24, -RZ, R32.H1_H1 ;  /* 0x30000020ff187230 */ /* 0x000fe40000004100 */
[----:B-1----:R-:W-:-:S02]  /*7220*/  HADD2.F32 R8, -RZ, R4.H0_H0 ;  /* 0x20000004ff087230 */ /* 0x002fc40000004100 */
[----:B------:R-:W-:Y:S02]  /*7230*/  HADD2.F32 R4, -RZ, R4.H1_H1 ;  /* 0x30000004ff047230 */ /* 0x000fe40000004100 */
        /* <DEDUP_REMOVED lines=18> */
[----:B------:R-:W-:-:S02]  /*7360*/  HADD2.F32 R21, -RZ, R33.H1_H1 ;  /* 0x30000021ff157230 */ /* 0x000fc40000004100 */
[----:B------:R-:W-:Y:S01]  /*7370*/  FMUL.FTZ R13, R20, R6 ;  /* 0x00000006140d7220 */ /* 0x000fe20000410000 */
[----:B------:R-:W-:Y:S01]  /*7380*/  F2FP.F16.F32.PACK_AB R5, R8, R5 ;  /* 0x000000050805723e */ /* 0x000fe200000000ff */
[-C--:B------:R-:W-:Y:S01]  /*7390*/  FMUL.FTZ R12, R27, R7.reuse ;  /* 0x000000071b0c7220 */ /* 0x080fe20000410000 */
[-C--:B------:R-:W-:Y:S01]  /*73a0*/  FFMA.FTZ R6, R20, R10.reuse, -R9 ;  /* 0x0000000a14067223 */ /* 0x080fe20000010809 */
[C---:B------:R-:W-:Y:S01]  /*73b0*/  FMUL.FTZ R14, R21.reuse, R7 ;  /* 0x00000007150e7220 */ /* 0x040fe20000410000 */
[----:B------:R-:W-:Y:S01]  /*73c0*/  FFMA.FTZ R13, R24, R10, R13 ;  /* 0x0000000a180d7223 */ /* 0x000fe2000001000d */
[-C--:B------:R-:W-:Y:S02]  /*73d0*/  FFMA.FTZ R7, R21, R11.reuse, -R12 ;  /* 0x0000000b15077223 */ /* 0x080fe4000001080c */
[----:B------:R-:W-:Y:S02]  /*73e0*/  FFMA.FTZ R14, R27, R11, R14 ;  /* 0x0000000b1b0e7223 */ /* 0x000fe4000001000e */
[----:B------:R-:W-:-:S03]  /*73f0*/  F2FP.F16.F32.PACK_AB R6, R13, R6 ;  /* 0x000000060d06723e */ /* 0x000fc600000000ff */
[----:B------:R-:W-:-:S05]  /*7400*/  F2FP.F16.F32.PACK_AB R7, R14, R7 ;  /* 0x000000070e07723e */ /* 0x000fca00000000ff */
[----:B------:R1:W-:Y:S02]  /*7410*/  STS.128 [R3+0x21400], R4 ;  /* 0x0214000403007388 */ /* 0x0003e40000000c00 */
.L_x_3195:
[----:B------:R-:W-:Y:S05]  /*7420*/  BSYNC B1 ;  /* 0x0000000000017941 */ /* 0x000fea0003800000 */
.L_x_3194:
[----:B------:R-:W-:Y:S05]  /*7430*/  @P1 BRA `(.L_x_3193) ;  /* 0x00000010001c1947 */ /* 0x000fea0003800000 */
[----:B-1----:R-:W1:Y:S01]  /*7440*/  LDS.128 R4, [R0+0x1000] ;  /* 0x0010000000047984 */ /* 0x002e620000000c00 */
[----:B------:R-:W-:Y:S02]  /*7450*/  HADD2.F32 R15, -RZ, R31.H0_H0 ;  /* 0x2000001fff0f7230 */ /* 0x000fe40000004100 */
[----:B------:R-:W-:Y:S02]  /*7460*/  HADD2.F32 R13, -RZ, R28.H0_H0 ;  /* 0x2000001cff0d7230 */ /* 0x000fe40000004100 */
[----:B------:R-:W-:Y:S02]  /*7470*/  HADD2.F32 R20, -RZ, R36.H0_H0 ;  /* 0x20000024ff147230 */ /* 0x000fe40000004100 */
        /* <DEDUP_REMOVED lines=9> */
[----:B------:R-:W-:Y:S01]  /*7510*/  FMUL.FTZ R11, R20, R5 ;  /* 0x00000005140b7220 */ /* 0x000fe20000410000 */
[----:B------:R-:W-:Y:S01]  /*7520*/  FFMA.FTZ R12, R13, R3, -R12 ;  /* 0x000000030d0c7223 */ /* 0x000fe2000001080c */
[----:B------:R-:W-:-:S02]  /*7530*/  HADD2.F32 R10, -RZ, R7.H0_H0 ;  /* 0x20000007ff0a7230 */ /* 0x000fc40000004100 */
[----:B------:R-:W-:Y:S01]  /*7540*/  FFMA.FTZ R3, R15, R3, R4 ;  /* 0x000000030f037223 */ /* 0x000fe20000010004 */
[----:B------:R-:W-:Y:S02]  /*7550*/  HADD2.F32 R6, -RZ, R6.H1_H1 ;  /* 0x30000006ff067230 */ /* 0x000fe40000004100 */
[C---:B------:R-:W-:Y:S01]  /*7560*/  FMUL.FTZ R5, R14.reuse, R5 ;  /* 0x000000050e057220 */ /* 0x040fe20000410000 */
[----:B------:R-:W-:Y:S02]  /*7570*/  HADD2.F32 R7, -RZ, R7.H1_H1 ;  /* 0x30000007ff077230 */ /* 0x000fe40000004100 */
[-C--:B------:R-:W-:Y:S01]  /*7580*/  FFMA.FTZ R11, R14, R8.reuse, -R11 ;  /* 0x000000080e0b7223 */ /* 0x080fe2000001080b */
[----:B------:R-:W-:Y:S02]  /*7590*/  HADD2.F32 R15, -RZ, R31.H1_H1 ;  /* 0x3000001fff0f7230 */ /* 0x000fe40000004100 */
[----:B------:R-:W-:Y:S01]  /*75a0*/  FFMA.FTZ R8, R20, R8, R5 ;  /* 0x0000000814087223 */ /* 0x000fe20000010005 */
[----:B------:R-:W-:-:S02]  /*75b0*/  HADD2.F32 R13, -RZ, R28.H1_H1 ;  /* 0x3000001cff0d7230 */ /* 0x000fc40000004100 */
[-C--:B------:R-:W-:Y:S01]  /*75c0*/  FMUL.FTZ R5, R24, R7.reuse ;  /* 0x0000000718057220 */ /* 0x080fe20000410000 */
[----:B------:R-:W-:Y:S02]  /*75d0*/  HADD2.F32 R14, -RZ, R34.H1_H1 ;  /* 0x30000022ff0e7230 */ /* 0x000fe40000004100 */
[----:B------:R-:W-:Y:S01]  /*75e0*/  FMUL.FTZ R4, R15, R6 ;  /* 0x000000060f047220 */ /* 0x000fe20000410000 */
[----:B------:R-:W-:Y:S01]  /*75f0*/  F2FP.F16.F32.PACK_AB R12, R3, R12 ;  /* 0x0000000c030c723e */ /* 0x000fe200000000ff */
[C---:B------:R-:W-:Y:S01]  /*7600*/  FMUL.FTZ R6, R13.reuse, R6 ;  /* 0x000000060d067220 */ /* 0x040fe20000410000 */
[C---:B------:R-:W-:Y:S01]  /*7610*/  FMUL.FTZ R7, R14.reuse, R7 ;  /* 0x000000070e077220 */ /* 0x040fe20000410000 */
[-C--:B------:R-:W-:Y:S01]  /*7620*/  FFMA.FTZ R4, R13, R9.reuse, -R4 ;  /* 0x000000090d047223 */ /* 0x080fe20000010804 */
[-C--:B------:R-:W-:Y:S01]  /*7630*/  FFMA.FTZ R5, R14, R10.reuse, -R5 ;  /* 0x0000000a0e057223 */ /* 0x080fe20000010805 */
[----:B------:R-:W-:Y:S01]  /*7640*/  FFMA.FTZ R9, R15, R9, R6 ;  /* 0x000000090f097223 */ /* 0x000fe20000010006 */
[----:B------:R-:W-:Y:S01]  /*7650*/  FFMA.FTZ R10, R24, R10, R7 ;  /* 0x0000000a180a7223 */ /* 0x000fe20000010007 */
[----:B------:R-:W-:-:S03]  /*7660*/  F2FP.F16.F32.PACK_AB R13, R8, R11 ;  /* 0x0000000b080d723e */ /* 0x000fc600000000ff */
[----:B------:R-:W-:Y:S02]  /*7670*/  F2FP.F16.F32.PACK_AB R14, R9, R4 ;  /* 0x00000004090e723e */ /* 0x000fe400000000ff */
[----:B------:R-:W-:-:S05]  /*7680*/  F2FP.F16.F32.PACK_AB R15, R10, R5 ;  /* 0x000000050a0f723e */ /* 0x000fca00000000ff */
[----:B------:R3:W-:Y:S01]  /*7690*/  STS.128 [R0+0x1000], R12 ;  /* 0x0010000c00007388 */ /* 0x0007e20000000c00 */
[----:B------:R-:W-:Y:S05]  /*76a0*/  BRA `(.L_x_3193) ;  /* 0x0000000c00807947 */ /* 0x000fea0003800000 */
.L_x_3180:
[----:B------:R-:W0:Y:S01]  /*76b0*/  LDC R9, c[0x0][0x3d4] ;  /* 0x0000f500ff097b82 */ /* 0x000e220000000800 */
[----:B------:R-:W-:Y:S01]  /*76c0*/  IMAD R30, R25, -0x40, R30 ;  /* 0xffffffc0191e7824 */ /* 0x000fe200078e021e */
[----:B------:R-:W-:Y:S02]  /*76d0*/  CS2R R32, SRZ ;  /* 0x0000000000207805 */ /* 0x000fe4000001ff00 */
[----:B------:R-:W-:Y:S02]  /*76e0*/  CS2R R34, SRZ ;  /* 0x0000000000227805 */ /* 0x000fe4000001ff00 */
[----:B------:R-:W-:Y:S02]  /*76f0*/  CS2R R4, SRZ ;  /* 0x0000000000047805 */ /* 0x000fe4000001ff00 */
[----:B------:R-:W-:Y:S02]  /*7700*/  CS2R R6, SRZ ;  /* 0x0000000000067805 */ /* 0x000fe4000001ff00 */
[----:B------:R-:W-:-:S02]  /*7710*/  VIMNMX R30, R30, 0x40, PT ;  /* 0x000000401e1e7848 */ /* 0x000fc40003fe0100 */
[----:B0-----:R-:W-:-:S04]  /*7720*/  ISETP.GE.AND P0, PT, R16, R9, PT ;  /* 0x000000091000720c */ /* 0x001fc80003f06270 */
[----:B------:R-:W-:-:S13]  /*7730*/  ISETP.GE.OR P1, PT, R23, R30, P0 ;  /* 0x0000001e1700720c */ /* 0x000fda0000726670 */
[----:B------:R0:W5:Y:S04]  /*7740*/  @!P1 LDG.E.128 R32, desc[UR40][R36.64] ;  /* 0x0000002824209981 */ /* 0x000168000c1e1d00 */
[----:B------:R0:W5:Y:S01]  /*7750*/  @!P1 LDG.E.128 R4, desc[UR40][R38.64] ;  /* 0x0000002826049981 */ /* 0x000162000c1e1d00 */
[----:B------:R-:W-:Y:S01]  /*7760*/  UMOV UR4, 0xffffffff ;  /* 0xffffffff00047882 */ /* 0x000fe20000000000 */
[----:B------:R-:W-:Y:S02]  /*7770*/  LEA.HI R0, R202, R202, RZ, 0x1 ;  /* 0x000000caca007211 */ /* 0x000fe400078f08ff */
[----:B------:R-:W-:Y:S05]  /*7780*/  BRA.DIV UR4, `(.L_x_3196) ;  /* 0x000000da04547947 */ /* 0x000fea000b800000 */
.L_x_3359:
[----:B------:R-:W-:Y:S01]  /*7790*/  UMOV UR4, 0xffffffff ;  /* 0xffffffff00047882 */ /* 0x000fe20000000000 */
[----:B------:R-:W-:Y:S02]  /*77a0*/  LOP3.LUT R3, R0, 0xfffffffe, RZ, 0xc0, !PT ;  /* 0xfffffffe00037812 */ /* 0x000fe400078ec0ff */
[----:B------:R-:W-:Y:S05]  /*77b0*/  BRA.DIV UR4, `(.L_x_3197) ;  /* 0x000000da04707947 */ /* 0x000fea000b800000 */
.L_x_3362:
[----:B------:R-:W-:Y:S01]  /*77c0*/  UMOV UR4, 0xffffffff ;  /* 0xffffffff00047882 */ /* 0x000fe20000000000 */
[----:B------:R-:W-:Y:S02]  /*77d0*/  IADD3 R3, R202, -R3, RZ ;  /* 0x80000003ca037210 */ /* 0x000fe40007ffe0ff */
[----:B------:R-:W-:Y:S05]  /*77e0*/  BRA.DIV UR4, `(.L_x_3198) ;  /* 0x000000da048c7947 */ /* 0x000fea000b800000 */
.L_x_3365:
[----:B------:R-:W-:Y:S01]  /*77f0*/  UMOV UR4, 0xffffffff ;  /* 0xffffffff00047882 */ /* 0x000fe20000000000 */
[----:B------:R-:W-:Y:S02]  /*7800*/  SHF.L.U32 R3, R3, 0x1f, RZ ;  /* 0x0000001f03037819 */ /* 0x000fe400000006ff */
[----:B------:R-:W-:Y:S05]  /*7810*/  BRA.DIV UR4, `(.L_x_3199) ;  /* 0x000000da04a87947 */ /* 0x000fea000b800000 */
.L_x_3368:
[----:B------:R-:W1:Y:S01]  /*7820*/  SYNCS.PHASECHK.TRANS64.TRYWAIT P1, [R2+URZ+0x28c00], R3 ;  /* 0x028c0003020075a7 */ /* 0x000e62000802017f */
[----:B0----5:R-:W-:Y:S01]  /*7830*/  IMAD.MOV.U32 R36, RZ, RZ, R32 ;  /* 0x000000ffff247224 */ /* 0x021fe200078e0020 */
[--C-:B------:R-:W-:Y:S01]  /*7840*/  SHF.R.U64 R40, R32, 0x10, R33.reuse ;  /* 0x0000001020287819 */ /* 0x100fe20000001221 */
[--C-:B------:R-:W-:Y:S01]  /*7850*/  IMAD.MOV.U32 R0, RZ, RZ, R33.reuse ;  /* 0x000000ffff007224 */ /* 0x100fe200078e0021 */
[----:B------:R-:W-:Y:S01]  /*7860*/  SHF.R.U32.HI R8, RZ, 0x10, R33 ;  /* 0x00000010ff087819 */ /* 0x000fe20000011621 */
[----:B------:R-:W-:Y:S01]  /*7870*/  IMAD.MOV.U32 R37, RZ, RZ, R34 ;  /* 0x000000ffff257224 */ /* 0x000fe200078e0022 */
[--C-:B------:R-:W-:Y:S01]  /*7880*/  SHF.R.U64 R42, R4, 0x10, R5.reuse ;  /* 0x00000010042a7819 */ /* 0x100fe20000001205 */
[----:B------:R-:W-:Y:S01]  /*7890*/  IMAD.MOV.U32 R39, RZ, RZ, R6 ;  /* 0x000000ffff277224 */ /* 0x000fe200078e0006 */
[----:B------:R-:W-:Y:S01]  /*78a0*/  PRMT R36, R36, 0x5410, R0 ;  /* 0x0000541024247816 */ /* 0x000fe20000000000 */
[----:B------:R-:W-:Y:S01]  /*78b0*/  IMAD.MOV.U32 R0, RZ, RZ, R4 ;  /* 0x000000ffff007224 */ /* 0x000fe200078e0004 */
[----:B------:R-:W-:Y:S01]  /*78c0*/  PRMT R40, R40, 0x5410, R8 ;  /* 0x0000541028287816 */ /* 0x000fe20000000008 */
[----:B------:R-:W-:Y:S01]  /*78d0*/  IMAD.MOV.U32 R8, RZ, RZ, R5 ;  /* 0x000000ffff087224 */ /* 0x000fe200078e0005 */
[----:B------:R-:W-:Y:S01]  /*78e0*/  SHF.R.U64 R43, R6, 0x10, R7 ;  /* 0x00000010062b7819 */ /* 0x000fe20000001207 */
[----:B------:R-:W-:Y:S01]  /*78f0*/  BSSY B1, `(.L_x_3200) ;  /* 0x0000011000017945 */ /* 0x000fe20003800000 */
[----:B------:R-:W-:-:S02]  /*7900*/  MOV R38, R35 ;  /* 0x0000002300267202 */ /* 0x000fc40000000f00 */
[--C-:B------:R-:W-:Y:S02]  /*7910*/  SHF.R.U64 R41, R34, 0x10, R35.reuse ;  /* 0x0000001022297819 */ /* 0x100fe40000001223 */
[----:B------:R-:W-:Y:S02]  /*7920*/  SHF.R.U32.HI R10, RZ, 0x10, R35 ;  /* 0x00000010ff0a7819 */ /* 0x000fe40000011623 */
[----:B------:R-:W-:Y:S02]  /*7930*/  SHF.R.U32.HI R5, RZ, 0x10, R5 ;  /* 0x00000010ff057819 */ /* 0x000fe40000011605 */
[----:B------:R-:W-:Y:S02]  /*7940*/  MOV R4, R7 ;  /* 0x0000000700047202 */ /* 0x000fe40000000f00 */
[----:B------:R-:W-:Y:S02]  /*7950*/  SHF.R.U32.HI R6, RZ, 0x10, R7 ;  /* 0x00000010ff067819 */ /* 0x000fe40000011607 */
[----:B------:R-:W-:-:S02]  /*7960*/  ISETP.GE.OR P2, PT, R23, R30, P0 ;  /* 0x0000001e1700720c */ /* 0x000fc40000746670 */
[----:B------:R-:W-:Y:S01]  /*7970*/  PRMT R37, R37, 0x5410, R0 ;  /* 0x0000541025257816 */ /* 0x000fe20000000000 */
[----:B------:R-:W-:Y:S01]  /*7980*/  IMAD.IADD R0, R16, 0x1, R9 ;  /* 0x0000000110007824 */ /* 0x000fe200078e0209 */
[----:B------:R-:W-:Y:S02]  /*7990*/  ISETP.GE.OR P0, PT, R216, R30, P0 ;  /* 0x0000001ed800720c */ /* 0x000fe40000706670 */
[----:B------:R-:W-:Y:S02]  /*79a0*/  PRMT R41, R41, 0x5410, R10 ;  /* 0x0000541029297816 */ /* 0x000fe4000000000a */
[----:B------:R-:W-:Y:S02]  /*79b0*/  PRMT R38, R38, 0x5410, R8 ;  /* 0x0000541026267816 */ /* 0x000fe40000000008 */
[----:B------:R-:W-:Y:S02]  /*79c0*/  PRMT R42, R42, 0x5410, R5 ;  /* 0x000054102a2a7816 */ /* 0x000fe40000000005 */
[----:B------:R-:W-:-:S02]  /*79d0*/  PRMT R39, R39, 0x5410, R4 ;  /* 0x0000541027277816 */ /* 0x000fc40000000004 */
[----:B------:R-:W-:Y:S01]  /*79e0*/  PRMT R43, R43, 0x5410, R6 ;  /* 0x000054102b2b7816 */ /* 0x000fe20000000006 */
[----:B-1----:R-:W-:Y:S06]  /*79f0*/  @!P1 BRA `(.L_x_3201) ;  /* 0x000000d800589947 */ /* 0x002fec0003800000 */
.L_x_3369:
[----:B------:R-:W-:Y:S05]  /*7a00*/  BSYNC B1 ;  /* 0x0000000000017941 */ /* 0x000fea0003800000 */
.L_x_3200:
[----:B------:R-:W-:Y:S01]  /*7a10*/  BSSY B1, `(.L_x_3202) ;  /* 0x0000059000017945 */ /* 0x000fe20003800000 */
[----:B------:R-:W-:-:S03]  /*7a20*/  LOP3.LUT R0, R0, 0x38, RZ, 0xc0, !PT ;  /* 0x0000003800007812 */ /* 0x000fc600078ec0ff */
[----:B------:R-:W-:Y:S05]  /*7a30*/  @P2 BRA `(.L_x_3203) ;  /* 0x0000000400582947 */ /* 0x000fea0003800000 */
[----:B0-----:R-:W-:Y:S02]  /*7a40*/  IMAD.SHL.U32 R3, R186, 0x40, RZ ;  /* 0x00000040ba037824 */ /* 0x001fe400078e00ff */
[----:B------:R-:W-:Y:S02]  /*7a50*/  HADD2.F32 R26, -RZ, R36.H0_H0 ;  /* 0x20000024ff1a7230 */ /* 0x000fe40000004100 */
[----:B------:R-:W-:Y:S01]  /*7a60*/  HADD2.F32 R28, -RZ, R37.H1_H1 ;  /* 0x30000025ff1c7230 */ /* 0x000fe20000004100 */
[----:B------:R-:W-:Y:S01]  /*7a70*/  LOP3.LUT R5, R3, 0x1c0, RZ, 0xc0, !PT ;  /* 0x000001c003057812 */ /* 0x000fe200078ec0ff */
[----:B------:R-:W-:Y:S02]  /*7a80*/  HADD2.F32 R25, -RZ, R42.H0_H0 ;  /* 0x2000002aff197230 */ /* 0x000fe40000004100 */
[----:B------:R-:W-:Y:S01]  /*7a90*/  HADD2.F32 R27, -RZ, R38.H1_H1 ;  /* 0x30000026ff1b7230 */ /* 0x000fe20000004100 */
[----:B------:R-:W-:Y:S02]  /*7aa0*/  LOP3.LUT R3, R5, 0x38, R16, 0xf8, !PT ;  /* 0x0000003805037812 */ /* 0x000fe400078ef810 */
[----:B------:R-:W-:-:S04]  /*7ab0*/  SHF.R.U32.HI R6, RZ, 0x3, R5 ;  /* 0x00000003ff067819 */ /* 0x000fc80000011605 */
[----:B------:R-:W-:-:S05]  /*7ac0*/  LOP3.LUT R4, R3, R6, RZ, 0x3c, !PT ;  /* 0x0000000603047212 */ /* 0x000fca00078e3cff */
[----:B------:R-:W-:Y:S01]  /*7ad0*/  IMAD R3, R189, 0x200, R4 ;  /* 0x00000200bd037824 */ /* 0x000fe200078e0204 */
[----:B------:R-:W-:-:S04]  /*7ae0*/  LOP3.LUT R4, R6, R0, R5, 0x1e, !PT ;  /* 0x0000000006047212 */ /* 0x000fc800078e1e05 */
[----:B------:R-:W-:Y:S01]  /*7af0*/  LEA R33, R3, R2, 0x1 ;  /* 0x0000000203217211 */ /* 0x000fe200078e08ff */
[----:B------:R-:W-:-:S04]  /*7b00*/  IMAD R3, R189, 0x200, R4 ;  /* 0x00000200bd037824 */ /* 0x000fc800078e0204 */
[----:B------:R-:W-:Y:S01]  /*7b10*/  IMAD R35, R3, 0x2, R2 ;  /* 0x0000000203237824 */ /* 0x000fe200078e0202 */
[----:B------:R-:W0:Y:S04]  /*7b20*/  LDS.128 R8, [R33+0x20400] ;  /* 0x0204000021087984 */ /* 0x000e280000000c00 */
[----:B------:R-:W1:Y:S01]  /*7b30*/  LDS.128 R4, [R35+0x20400] ;  /* 0x0204000023047984 */ /* 0x000e620000000c00 */
[--C-:B0-----:R-:W-:Y:S02]  /*7b40*/  HADD2.F32 R3, -RZ, R8.reuse.H0_H0 ;  /* 0x20000008ff037230 */ /* 0x101fe40000004100 */
        /* <DEDUP_REMOVED lines=13> */
[----:B------:R-:W-:Y:S02]  /*7c20*/  HADD2.F32 R12, -RZ, R9.H0_H0 ;  /* 0x20000009ff0c7230 */ /* 0x000fe40000004100 */
[C---:B------:R-:W-:Y:S01]  /*7c30*/  FMUL.FTZ R15, R20.reuse, R27 ;  /* 0x0000001b140f7220 */ /* 0x040fe20000410000 */
[----:B------:R-:W-:Y:S02]  /*7c40*/  HADD2.F32 R5, -RZ, R5.H1_H1 ;  /* 0x30000005ff057230 */ /* 0x000fe40000004100 */
[----:B------:R-:W-:Y:S01]  /*7c50*/  FMUL.FTZ R20, R20, R3 ;  /* 0x0000000314147220 */ /* 0x000fe20000410000 */
[----:B------:R-:W-:Y:S02]  /*7c60*/  HADD2.F32 R26, -RZ, R42.H1_H1 ;  /* 0x3000002aff1a7230 */ /* 0x000fe40000004100 */
[----:B------:R-:W-:Y:S01]  /*7c70*/  FFMA.FTZ R31, R8, R25, R31 ;  /* 0x00000019081f7223 */ /* 0x000fe2000001001f */
[----:B------:R-:W-:-:S02]  /*7c80*/  HADD2.F32 R4, -RZ, R40.H1_H1 ;  /* 0x30000028ff047230 */ /* 0x000fc40000004100 */
[C---:B------:R-:W-:Y:S01]  /*7c90*/  FFMA.FTZ R15, R12.reuse, R3, -R15 ;  /* 0x000000030c0f7223 */ /* 0x040fe2000001080f */
[----:B------:R-:W-:Y:S02]  /*7ca0*/  HADD2.F32 R9, -RZ, R9.H1_H1 ;  /* 0x30000009ff097230 */ /* 0x000fe40000004100 */
        /* <DEDUP_REMOVED lines=11> */
[--C-:B------:R-:W-:Y:S02]  /*7d60*/  HADD2.F32 R13, -RZ, R10.reuse.H0_H0 ;  /* 0x2000000aff0d7230 */ /* 0x100fe40000004100 */
[----:B------:R-:W-:Y:S01]  /*7d70*/  FFMA.FTZ R21, R9, R26, R34 ;  /* 0x0000001a09157223 */ /* 0x000fe20000010022 */
[----:B------:R-:W-:-:S02]  /*7d80*/  HADD2.F32 R10, -RZ, R10.H1_H1 ;  /* 0x3000000aff0a7230 */ /* 0x000fc40000004100 */
[----:B------:R-:W-:Y:S01]  /*7d90*/  FMUL.FTZ R9, R6, R5 ;  /* 0x0000000506097220 */ /* 0x000fe20000410000 */
[----:B------:R-:W-:Y:S02]  /*7da0*/  HADD2.F32 R3, -RZ, R41.H0_H0 ;  /* 0x20000029ff037230 */ /* 0x000fe40000004100 */
[C---:B------:R-:W-:Y:S01]  /*7db0*/  FFMA.FTZ R27, R13.reuse, R12, R27 ;  /* 0x0000000c0d1b7223 */ /* 0x040fe2000001001b */
[----:B------:R-:W-:Y:S01]  /*7dc0*/  FFMA.FTZ R25, R13, R8, -R4 ;  /* 0x000000080d197223 */ /* 0x000fe20000010804 */
[----:B------:R-:W-:Y:S02]  /*7dd0*/  HADD2.F32 R24, -RZ, R7.H0_H0 ;  /* 0x20000007ff187230 */ /* 0x000fe40000004100 */
[-C--:B------:R-:W-:Y:S01]  /*7de0*/  FFMA.FTZ R12, R10, R3.reuse, -R9 ;  /* 0x000000030a0c7223 */ /* 0x080fe20000010809 */
[----:B------:R-:W-:Y:S01]  /*7df0*/  FMUL.FTZ R13, R6, R3 ;  /* 0x00000003060d7220 */ /* 0x000fe20000410000 */
[----:B------:R-:W-:Y:S02]  /*7e00*/  HADD2.F32 R9, -RZ, R39.H1_H1 ;  /* 0x30000027ff097230 */ /* 0x000fe40000004100 */
[----:B------:R-:W-:-:S02]  /*7e10*/  HADD2.F32 R3, -RZ, R38.H0_H0 ;  /* 0x20000026ff037230 */ /* 0x000fc40000004100 */
[----:B------:R-:W-:Y:S01]  /*7e20*/  FFMA.FTZ R10, R10, R5, R13 ;  /* 0x000000050a0a7223 */ /* 0x000fe2000001000d */
[----:B------:R-:W-:Y:S02]  /*7e30*/  HADD2.F32 R7, -RZ, R7.H1_H1 ;  /* 0x30000007ff077230 */ /* 0x000fe40000004100 */
[C---:B------:R-:W-:Y:S01]  /*7e40*/  FMUL.FTZ R5, R24.reuse, R9 ;  /* 0x0000000918057220 */ /* 0x040fe20000410000 */
[----:B------:R-:W-:Y:S02]  /*7e50*/  HADD2.F32 R6, -RZ, R43.H1_H1 ;  /* 0x3000002bff067230 */ /* 0x000fe40000004100 */
[----:B------:R-:W-:Y:S01]  /*7e60*/  FMUL.FTZ R24, R24, R3 ;  /* 0x0000000318187220 */ /* 0x000fe20000410000 */
[----:B------:R-:W-:Y:S01]  /*7e70*/  HADD2.F32 R4, -RZ, R41.H1_H1 ;  /* 0x30000029ff047230 */ /* 0x000fe20000004100 */
[----:B------:R-:W-:Y:S01]  /*7e80*/  F2FP.F16.F32.PACK_AB R10, R10, R27 ;  /* 0x0000001b0a0a723e */ /* 0x000fe200000000ff */
[--C-:B------:R-:W-:Y:S02]  /*7e90*/  HADD2.F32 R14, -RZ, R11.reuse.H0_H0 ;  /* 0x2000000bff0e7230 */ /* 0x100fe40000004100 */
[----:B------:R-:W-:Y:S01]  /*7ea0*/  FMUL.FTZ R8, R7, R6 ;  /* 0x0000000607087220 */ /* 0x000fe20000410000 */
[----:B------:R-:W-:-:S02]  /*7eb0*/  HADD2.F32 R11, -RZ, R11.H1_H1 ;  /* 0x3000000bff0b7230 */ /* 0x000fc40000004100 */
[-C--:B------:R-:W-:Y:S01]  /*7ec0*/  FMUL.FTZ R13, R7, R4.reuse ;  /* 0x00000004070d7220 */ /* 0x080fe20000410000 */
        /* <DEDUP_REMOVED lines=10> */
[----:B------:R1:W-:Y:S01]  /*7f70*/  STS.128 [R33+0x20400], R4 ;  /* 0x0204000421007388 */ /* 0x0003e20000000c00 */
[----:B------:R-:W-:-:S05]  /*7f80*/  F2FP.F16.F32.PACK_AB R11, R11, R24 ;  /* 0x000000180b0b723e */ /* 0x000fca00000000ff */
[----:B------:R1:W-:Y:S02]  /*7f90*/  STS.128 [R35+0x20400], R8 ;  /* 0x0204000823007388 */ /* 0x0003e40000000c00 */
.L_x_3203:
[----:B------:R-:W-:Y:S05]  /*7fa0*/  BSYNC B1 ;  /* 0x0000000000017941 */ /* 0x000fea0003800000 */
.L_x_3202:
[----:B------:R-:W-:Y:S05]  /*7fb0*/  @P0 BRA `(.L_x_3193) ;  /* 0x00000004003c0947 */ /* 0x000fea0003800000 */
[----:B0-----:R-:W-:Y:S01]  /*7fc0*/  LOP3.LUT R3, R215, R0, R209, 0x1e, !PT ;  /* 0x00000000d7037212 */ /* 0x001fe200078e1ed1 */
[----:B-1----:R-:W0:Y:S01]  /*7fd0*/  LDS.128 R8, [R207+0x20400] ;  /* 0x02040000cf087984 */ /* 0x002e220000000c00 */
[--C-:B------:R-:W-:Y:S02]  /*7fe0*/  HADD2.F32 R28, -RZ, R37.reuse.H1_H1 ;  /* 0x30000025ff1c7230 */ /* 0x100fe40000004100 */
[----:B------:R-:W-:Y:S02]  /*7ff0*/  HADD2.F32 R26, -RZ, R36.H0_H0 ;  /* 0x20000024ff1a7230 */ /* 0x000fe40000004100 */
[----:B------:R-:W-:Y:S02]  /*8000*/  IMAD.IADD R3, R210, 0x1, R3 ;  /* 0x00000001d2037824 */ /* 0x000fe400078e0203 */
[----:B------:R-:W-:Y:S02]  /*8010*/  HADD2.F32 R30, -RZ, R42.H0_H0 ;  /* 0x2000002aff1e7230 */ /* 0x000fe40000004100 */
[----:B------:R-:W-:Y:S01]  /*8020*/  HADD2.F32 R32, -RZ, R38.H1_H1 ;  /* 0x30000026ff207230 */ /* 0x000fe20000004100 */
[----:B------:R-:W-:Y:S01]  /*8030*/  LEA R3, R3, R2, 0x1 ;  /* 0x0000000203037211 */ /* 0x000fe200078e08ff */
[----:B------:R-:W-:-:S02]  /*8040*/  HADD2.F32 R33, -RZ, R37.H0_H0 ;  /* 0x20000025ff217230 */ /* 0x000fc40000004100 */
[----:B------:R-:W-:Y:S02]  /*8050*/  HADD2.F32 R35, -RZ, R42.H1_H1 ;  /* 0x3000002aff237230 */ /* 0x000fe40000004100 */
[----:B------:R-:W1:Y:S01]  /*8060*/  LDS.128 R4, [R3+0x20400] ;  /* 0x0204000003047984 */ /* 0x000e620000000c00 */
[----:B------:R-:W-:Y:S02]  /*8070*/  HADD2.F32 R37, -RZ, R39.H0_H0 ;  /* 0x20000027ff257230 */ /* 0x000fe40000004100 */
[--C-:B0-----:R-:W-:Y:S02]  /*8080*/  HADD2.F32 R0, -RZ, R8.reuse.H0_H0 ;  /* 0x20000008ff007230 */ /* 0x101fe40000004100 */
[----:B------:R-:W-:Y:S02]  /*8090*/  HADD2.F32 R8, -RZ, R8.H1_H1 ;  /* 0x30000008ff087230 */ /* 0x000fe40000004100 */
[--C-:B------:R-:W-:Y:S02]  /*80a0*/  HADD2.F32 R12, -RZ, R9.reuse.H0_H0 ;  /* 0x20000009ff0c7230 */ /* 0x100fe40000004100 */
[----:B------:R-:W-:-:S02]  /*80b0*/  HADD2.F32 R9, -RZ, R9.H1_H1 ;  /* 0x30000009ff097230 */ /* 0x000fc40000004100 */
[--C-:B------:R-:W-:Y:S02]  /*80c0*/  HADD2.F32 R13, -RZ, R10.reuse.H0_H0 ;  /* 0x2000000aff0d7230 */ /* 0x100fe40000004100 */
[----:B------:R-:W-:Y:S02]  /*80d0*/  HADD2.F32 R10, -RZ, R10.H1_H1 ;  /* 0x3000000aff0a7230 */ /* 0x000fe40000004100 */
[--C-:B------:R-:W-:Y:S02]  /*80e0*/  HADD2.F32 R14, -RZ, R11.reuse.H0_H0 ;  /* 0x2000000bff0e7230 */ /* 0x100fe40000004100 */
[----:B------:R-:W-:Y:S02]  /*80f0*/  HADD2.F32 R11, -RZ, R11.H1_H1 ;  /* 0x3000000bff0b7230 */ /* 0x000fe40000004100 */
[--C-:B-1----:R-:W-:Y:S02]  /*8100*/  HADD2.F32 R15, -RZ, R4.reuse.H0_H0 ;  /* 0x20000004ff0f7230 */ /* 0x102fe40000004100 */
[----:B------:R-:W-:-:S02]  /*8110*/  HADD2.F32 R4, -RZ, R4.H1_H1 ;  /* 0x30000004ff047230 */ /* 0x000fc40000004100 */
[--C-:B------:R-:W-:Y:S02]  /*8120*/  HADD2.F32 R20, -RZ, R5.reuse.H0_H0 ;  /* 0x20000005ff147230 */ /* 0x100fe40000004100 */
[-C--:B------:R-:W-:Y:S01]  /*8130*/  FMUL.FTZ R25, R28, R15.reuse ;  /* 0x0000000f1c197220 */ /* 0x080fe20000410000 */
[----:B------:R-:W-:Y:S01]  /*8140*/  FMUL.FTZ R15, R26, R15 ;  /* 0x0000000f1a0f7220 */ /* 0x000fe20000410000 */
[----:B------:R-:W-:Y:S01]  /*8150*/  FMUL.FTZ R27, R30, R4 ;  /* 0x000000041e1b7220 */ /* 0x000fe20000410000 */
[----:B------:R-:W-:Y:S02]  /*8160*/  HADD2.F32 R5, -RZ, R5.H1_H1 ;  /* 0x30000005ff057230 */ /* 0x000fe40000004100 */
[-C--:B------:R-:W-:Y:S01]  /*8170*/  FFMA.FTZ R25, R26, R0.reuse, -R25 ;  /* 0x000000001a197223 */ /* 0x080fe20000010819 */
[----:B------:R-:W-:Y:S02]  /*8180*/  HADD2.F32 R26, -RZ, R40.H0_H0 ;  /* 0x20000028ff1a7230 */ /* 0x000fe40000004100 */
[----:B------:R-:W-:Y:S01]  /*8190*/  FFMA.FTZ R15, R28, R0, R15 ;  /* 0x000000001c0f7223 */ /* 0x000fe2000001000f */
[----:B------:R-:W-:-:S02]  /*81a0*/  HADD2.F32 R0, -RZ, R36.H1_H1 ;  /* 0x30000024ff007230 */ /* 0x000fc40000004100 */
[----:B------:R-:W-:Y:S02]  /*81b0*/  HADD2.F32 R21, -RZ, R6.H0_H0 ;  /* 0x20000006ff157230 */ /* 0x000fe40000004100 */
[C---:B------:R-:W-:Y:S01]  /*81c0*/  FMUL.FTZ R29, R26.reuse, R4 ;  /* 0x000000041a1d7220 */ /* 0x040fe20000410000 */
[----:B------:R-:W-:Y:S01]  /*81d0*/  FFMA.FTZ R4, R26, R8, -R27 ;  /* 0x000000081a047223 */ /* 0x000fe2000001081b */
[-C--:B------:R-:W-:Y:S01]  /*81e0*/  FMUL.FTZ R27, R32, R20.reuse ;  /* 0x00000014201b7220 */ /* 0x080fe20000410000 */
[----:B------:R-:W-:Y:S01]  /*81f0*/  FMUL.FTZ R31, R0, R20 ;  /* 0x00000014001f7220 */ /* 0x000fe20000410000 */
[----:B------:R-:W-:Y:S01]  /*8200*/  FFMA.FTZ R8, R30, R8, R29 ;  /* 0x000000081e087223 */ /* 0x000fe2000001001d */
[----:B------:R-:W-:Y:S02]  /*8210*/  HADD2.F32 R29, -RZ, R40.H1_H1 ;  /* 0x30000028ff1d7230 */ /* 0x000fe40000004100 */
[----:B------:R-:W-:Y:S01]  /*8220*/  FFMA.FTZ R27, R0, R12, -R27 ;  /* 0x0000000c001b7223 */ /* 0x000fe2000001081b */
[----:B------:R-:W-:-:S02]  /*8230*/  HADD2.F32 R6, -RZ, R6.H1_H1 ;  /* 0x30000006ff067230 */ /* 0x000fc40000004100 */
[----:B------:R-:W-:Y:S01]  /*8240*/  FFMA.FTZ R31, R32, R12, R31 ;  /* 0x0000000c201f7223 */ /* 0x000fe2000001001f */
[----:B------:R-:W-:Y:S02]  /*8250*/  HADD2.F32 R30, -RZ, R43.H0_H0 ;  /* 0x2000002bff1e7230 */ /* 0x000fe40000004100 */
[-C--:B------:R-:W-:Y:S01]  /*8260*/  FMUL.FTZ R0, R35, R5.reuse ;  /* 0x0000000523007220 */ /* 0x080fe20000410000 */
[----:B------:R-:W-:Y:S01]  /*8270*/  FMUL.FTZ R12, R29, R5 ;  /* 0x000000051d0c7220 */ /* 0x000fe20000410000 */
[----:B------:R-:W-:Y:S02]  /*8280*/  HADD2.F32 R28, -RZ, R41.H0_H0 ;  /* 0x20000029ff1c7230 */ /* 0x000fe40000004100 */
[-C--:B------:R-:W-:Y:S01]  /*8290*/  FMUL.FTZ R20, R37, R21.reuse ;  /* 0x0000001525147220 */ /* 0x080fe20000410000 */
[----:B------:R-:W-:Y:S01]  /*82a0*/  FMUL.FTZ R26, R33, R21 ;  /* 0x00000015211a7220 */ /* 0x000fe20000410000 */
[----:B------:R-:W-:Y:S01]  /*82b0*/  FMUL.FTZ R5, R30, R6 ;  /* 0x000000061e057220 */ /* 0x000fe20000410000 */
[-C--:B------:R-:W-:Y:S01]  /*82c0*/  FFMA.FTZ R0, R29, R9.reuse, -R0 ;  /* 0x000000091d007223 */ /* 0x080fe20000010800 */
[----:B------:R-:W-:Y:S01]  /*82d0*/  FFMA.FTZ R12, R35, R9, R12 ;  /* 0x00000009230c7223 */ /* 0x000fe2000001000c */
[-C--:B------:R-:W-:Y:S01]  /*82e0*/  FFMA.FTZ R20, R33, R13.reuse, -R20 ;  /* 0x0000000d21147223 */ /* 0x080fe20000010814 */
[----:B------:R-:W-:Y:S01]  /*82f0*/  FFMA.FTZ R26, R37, R13, R26 ;  /* 0x0000000d251a7223 */ /* 0x000fe2000001001a */
[----:B------:R-:W-:-:S02]  /*8300*/  HADD2.F32 R24, -RZ, R7.H0_H0 ;  /* 0x20000007ff187230 */ /* 0x000fc40000004100 */
[C---:B------:R-:W-:Y:S01]  /*8310*/  FMUL.FTZ R13, R28.reuse, R6 ;  /* 0x000000061c0d7220 */ /* 0x040fe20000410000 */
[-C--:B------:R-:W-:Y:S01]  /*8320*/  FFMA.FTZ R9, R28, R10.reuse, -R5 ;  /* 0x0000000a1c097223 */ /* 0x080fe20000010805 */
[----:B------:R-:W-:Y:S01]  /*8330*/  HADD2.F32 R7, -RZ, R7.H1_H1 ;  /* 0x30000007ff077230 */ /* 0x000fe20000004100 */
[----:B------:R-:W-:Y:S01]  /*8340*/  F2FP.F16.F32.PACK_AB R4, R4, R25 ;  /* 0x000000190404723e */ /* 0x000fe200000000ff */
[----:B------:R-:W-:Y:S02]  /*8350*/  HADD2.F32 R32, -RZ, R39.H1_H1 ;  /* 0x30000027ff207230 */ /* 0x000fe40000004100 */
[----:B------:R-:W-:Y:S01]  /*8360*/  FFMA.FTZ R13, R30, R10, R13 ;  /* 0x0000000a1e0d7223 */ /* 0x000fe2000001000d */
[----:B------:R-:W-:Y:S02]  /*8370*/  HADD2.F32 R28, -RZ, R38.H0_H0 ;  /* 0x20000026ff1c7230 */ /* 0x000fe40000004100 */
[----:B------:R-:W-:Y:S02]  /*8380*/  HADD2.F32 R33, -RZ, R43.H1_H1 ;  /* 0x3000002bff217230 */ /* 0x000fe40000004100 */
[----:B------:R-:W-:Y:S01]  /*8390*/  FMUL.FTZ R5, R32, R24 ;  /* 0x0000001820057220 */ /* 0x000fe20000410000 */
[----:B------:R-:W-:-:S02]  /*83a0*/  HADD2.F32 R29, -RZ, R41.H1_H1 ;  /* 0x30000029ff1d7230 */ /* 0x000fc40000004100 */
[C---:B------:R-:W-:Y:S01]  /*83b0*/  FMUL.FTZ R21, R28.reuse, R24 ;  /* 0x000000181c157220 */ /* 0x040fe20000410000 */
[----:B------:R-:W-:Y:S01]  /*83c0*/  F2FP.F16.F32.PACK_AB R30, R13, R26 ;  /* 0x0000001a0d1e723e */ /* 0x000fe200000000ff */
[-C--:B------:R-:W-:Y:S01]  /*83d0*/  FMUL.FTZ R6, R33, R7.reuse ;  /* 0x0000000721067220 */ /* 0x080fe20000410000 */
[C---:B------:R-:W-:Y:S01]  /*83e0*/  FMUL.FTZ R24, R29.reuse, R7 ;  /* 0x000000071d187220 */ /* 0x040fe20000410000 */
[-C--:B------:R-:W-:Y:S02]  /*83f0*/  FFMA.FTZ R7, R28, R14.reuse, -R5 ;  /* 0x0000000e1c077223 */ /* 0x080fe40000010805 */
[-C--:B------:R-:W-:Y:S01]  /*8400*/  FFMA.FTZ R10, R29, R11.reuse, -R6 ;  /* 0x0000000b1d0a7223 */ /* 0x080fe20000010806 */
[----:B------:R-:W-:Y:S01]  /*8410*/  FFMA.FTZ R21, R32, R14, R21 ;  /* 0x0000000e20157223 */ /* 0x000fe20000010015 */
[----:B------:R-:W-:Y:S01]  /*8420*/  FFMA.FTZ R24, R33, R11, R24 ;  /* 0x0000000b21187223 */ /* 0x000fe20000010018 */
[----:B------:R-:W-:Y:S02]  /*8430*/  F2FP.F16.F32.PACK_AB R5, R0, R27 ;  /* 0x0000001b0005723e */ /* 0x000fe400000000ff */
[----:B------:R-:W-:-:S02]  /*8440*/  F2FP.F16.F32.PACK_AB R29, R12, R31 ;  /* 0x0000001f0c1d723e */ /* 0x000fc400000000ff */
[----:B------:R-:W-:Y:S02]  /*8450*/  F2FP.F16.F32.PACK_AB R6, R9, R20 ;  /* 0x000000140906723e */ /* 0x000fe400000000ff */
[----:B------:R-:W-:Y:S02]  /*8460*/  F2FP.F16.F32.PACK_AB R7, R10, R7 ;  /* 0x000000070a07723e */ /* 0x000fe400000000ff */
[----:B------:R-:W-:Y:S02]  /*8470*/  F2FP.F16.F32.PACK_AB R28, R8, R15 ;  /* 0x0000000f081c723e */ /* 0x000fe400000000ff */
[----:B------:R-:W-:Y:S01]  /*8480*/  F2FP.F16.F32.PACK_AB R31, R24, R21 ;  /* 0x00000015181f723e */ /* 0x000fe200000000ff */
[----:B------:R4:W-:Y:S04]  /*8490*/  STS.128 [R207+0x20400], R4 ;  /* 0x02040004cf007388 */ /* 0x0009e80000000c00 */
[----:B------:R4:W-:Y:S02]  /*84a0*/  STS.128 [R3+0x20400], R28 ;  /* 0x0204001c03007388 */ /* 0x0009e40000000c00 */
.L_x_3193:
[----:B------:R-:W-:Y:S05]  /*84b0*/  BSYNC B0 ;  /* 0x0000000000007941 */ /* 0x000fea0003800000 */
.L_x_3179:
        /* <DEDUP_REMOVED lines=8> */
.L_x_3176:
[----:B------:R-:W-:-:S13]  /*8540*/  ISETP.NE.AND P0, PT, R184, 0x3, PT ;  /* 0x00000003b800780c */ /* 0x000fda0003f05270 */
[----:B------:R-:W-:Y:S05]  /*8550*/  @!P0 BRA `(.L_x_3204) ;  /* 0x0000000000048947 */ /* 0x000fea0003800000 */
[----:B------:R-:W-:Y:S01]  /*8560*/  BPT.TRAP 0x1 ;  /* 0x000000040000795c */ /* 0x000fe20000300000 */
.L_x_3204:
[----:B---3--:R-:W-:Y:S01]  /*8570*/  IMAD R15, R18, 0x8, R2 ;  /* 0x00000008120f7824 */ /* 0x008fe200078e0202 */
[----:B------:R-:W-:-:S04]  /*8580*/  SHF.L.U32 R58, R22, 0x1f, RZ ;  /* 0x0000001f163a7819 */ /* 0x000fc800000006ff */
[----:B------:R3:W0:Y:S01]  /*8590*/  SYNCS.PHASECHK.TRANS64.TRYWAIT P1, [R15+URZ+0x28c30], R58 ;  /* 0x028c303a0f0075a7 */ /* 0x000622000802017f */
[----:B------:R-:W-:Y:S05]  /*85a0*/  @!P0 BRA `(.L_x_3205) ;  /* 0x0000000000048947 */ /* 0x000fea0003800000 */
[----:B------:R-:W-:Y:S01]  /*85b0*/  BPT.TRAP 0x1 ;  /* 0x000000040000795c */ /* 0x000fe20000300000 */
.L_x_3205:
[C---:B--2---:R-:W-:Y:S02]  /*85c0*/  VIADD R0, R2.reuse, 0x22400 ;  /* 0x0002240002007836 */ /* 0x044fe40000000000 */
[----:B01--4-:R-:W-:-:S03]  /*85d0*/  VIADD R3, R2, 0x20400 ;  /* 0x0002040002037836 */ /* 0x013fc60000000000 */
[----:B------:R-:W-:Y:S02]  /*85e0*/  SHF.R.U32.HI R0, RZ, 0x4, R0 ;  /* 0x00000004ff007819 */ /* 0x000fe40000011600 */
[----:B------:R-:W-:Y:S02]  /*85f0*/  SHF.R.U32.HI R3, RZ, 0x4, R3 ;  /* 0x00000004ff037819 */ /* 0x000fe40000011603 */
[----:B------:R-:W-:Y:S02]  /*8600*/  LOP3.LUT R0, R0, 0x3fff, RZ, 0xc0, !PT ;  /* 0x00003fff00007812 */ /* 0x000fe400078ec0ff */
[----:B------:R-:W-:Y:S02]  /*8610*/  LOP3.LUT R3, R3, 0x3fff, RZ, 0xc0, !PT ;  /* 0x00003fff03037812 */ /* 0x000fe400078ec0ff */
[----:B------:R-:W-:Y:S01]  /*8620*/  LOP3.LUT R0, R0, 0x10000, RZ, 0xfc, !PT ;  /* 0x0001000000007812 */ /* 0x000fe200078efcff */
[----:B------:R-:W-:Y:S06]  /*8630*/  @P1 BRA `(.L_x_3206) ;  /* 0x0000000000081947 */ /* 0x000fec0003800000 */
[----:B------:R-:W0:Y:S02]  /*8640*/  SYNCS.PHASECHK.TRANS64.TRYWAIT P1, [R15+URZ+0x28c30], R58 ;  /* 0x028c303a0f0075a7 */ /* 0x000e24000802017f */
[----:B0-----:R-:W-:Y:S05]  /*8650*/  @!P1 BRA `(.L_x_3207) ;  /* 0x000000cc00549947 */ /* 0x001fea0003800000 */
.L_x_3206:
[----:B------:R-:W-:Y:S01]  /*8660*/  IMAD.MOV.U32 R5, RZ, RZ, 0x40000040 ;  /* 0x40000040ff057424 */ /* 0x000fe200078e00ff */
[----:B------:R-:W-:Y:S01]  /*8670*/  LOP3.LUT R4, R3, 0x10000, RZ, 0xfc, !PT ;  /* 0x0001000003047812 */ /* 0x000fe200078efcff */
[----:B------:R-:W-:Y:S01]  /*8680*/  IMAD.MOV.U32 R11, RZ, RZ, 0x40000040 ;  /* 0x40000040ff0b7424 */ /* 0x000fe200078e00ff */
[----:B------:R-:W-:Y:S01]  /*8690*/  LEA R10, R18, R0, 0x9 ;  /* 0x00000000120a7211 */ /* 0x000fe200078e48ff */
[----:B------:R-:W-:Y:S05]  /*86a0*/  WARPSYNC.ALL ;  /* 0x0000000000007948 */ /* 0x000fea0003800000 */
[C---:B------:R-:W-:Y:S01]  /*86b0*/  R2UR UR4, R4.reuse ;  /* 0x00000000040472ca */ /* 0x040fe200000e0000 */
[----:B-----5:R-:W-:Y:S01]  /*86c0*/  WARPGROUP.ARRIVE ;  /* 0x00000000000079c5 */ /* 0x020fe20000000000 */
[----:B------:R-:W-:Y:S01]  /*86d0*/  R2UR UR5, R5 ;  /* 0x00000000050572ca */ /* 0x000fe200000e0000 */
[----:B------:R-:W-:Y:S01]  /*86e0*/  VIADD R8, R4, 0x2 ;  /* 0x0000000204087836 */ /* 0x000fe20000000000 */
[C---:B------:R-:W-:Y:S01]  /*86f0*/  R2UR UR6, R10.reuse ;  /* 0x000000000a0672ca */ /* 0x040fe200000e0000 */
[----:B------:R-:W-:Y:S01]  /*8700*/  IMAD.MOV.U32 R9, RZ, RZ, 0x40000040 ;  /* 0x40000040ff097424 */ /* 0x000fe200078e00ff */
[----:B------:R-:W-:Y:S01]  /*8710*/  R2UR UR7, R11 ;  /* 0x000000000b0772ca */ /* 0x000fe200000e0000 */
[----:B------:R-:W-:Y:S01]  /*8720*/  IMAD.MOV.U32 R7, RZ, RZ, 0x40000040 ;  /* 0x40000040ff077424 */ /* 0x000fe200078e00ff */
[C---:B------:R-:W-:Y:S01]  /*8730*/  IADD3 R6, R10.reuse, 0x2, RZ ;  /* 0x000000020a067810 */ /* 0x040fe20007ffe0ff */
[----:B------:R-:W-:Y:S01]  /*8740*/  IMAD.MOV.U32 R13, RZ, RZ, 0x40000040 ;  /* 0x40000040ff0d7424 */ /* 0x000fe200078e00ff */
[C---:B------:R-:W-:Y:S01]  /*8750*/  IADD3 R12, R10.reuse, 0x4, RZ ;  /* 0x000000040a0c7810 */ /* 0x040fe20007ffe0ff */
[----:B------:R-:W-:Y:S01]  /*8760*/  IMAD.MOV.U32 R5, RZ, RZ, 0x40000040 ;  /* 0x40000040ff057424 */ /* 0x000fe200078e00ff */
[----:B------:R-:W-:Y:S01]  /*8770*/  IADD3 R10, R10, 0x6, RZ ;  /* 0x000000060a0a7810 */ /* 0x000fe20007ffe0ff */
[----:B------:R-:W-:Y:S01]  /*8780*/  IMAD.MOV.U32 R11, RZ, RZ, 0x40000040 ;  /* 0x40000040ff0b7424 */ /* 0x000fe200078e00ff */
[----:B------:R-:W1:Y:S01]  /*8790*/  S2R R60, SR_TID.X ;  /* 0x00000000003c7919 */ /* 0x000e620000002100 */
[----:B------:R-:W-:-:S04]  /*87a0*/  IMAD R3, R182, -0x40, R168 ;  /* 0xffffffc0b6037824 */ /* 0x000fc800078e02a8 */
[----:B------:R-:W-:Y:S01]  /*87b0*/  HGMMA.64x64x16.F32 R24, gdesc[UR4], RZ, !UPT, gsb0 ;  /* 0x00e00000041879f0 */ /* 0x000fe2000c0008ff */
[----:B------:R-:W-:Y:S02]  /*87c0*/  R2UR UR4, R8 ;  /* 0x00000000080472ca */ /* 0x000fe400000e0000 */
[----:B------:R-:W-:Y:S02]  /*87d0*/  R2UR UR5, R9 ;  /* 0x00000000090572ca */ /* 0x000fe400000e0000 */
[----:B------:R-:W-:Y:S01]  /*87e0*/  R2UR UR6, R6 ;  /* 0x00000000060672ca */ /* 0x000fe200000e0000 */
[----:B------:R-:W-:Y:S01]  /*87f0*/  VIADD R6, R4, 0x4 ;  /* 0x0000000404067836 */ /* 0x000fe20000000000 */
[----:B------:R-:W-:Y:S01]  /*8800*/  R2UR UR7, R7 ;  /* 0x00000000070772ca */ /* 0x000fe200000e0000 */
[----:B------:R-:W-:Y:S01]  /*8810*/  IMAD.MOV.U32 R7, RZ, RZ, 0x40000040 ;  /* 0x40000040ff077424 */ /* 0x000fe200078e00ff */
[----:B------:R-:W-:Y:S01]  /*8820*/  IADD3 R3, -R190, 0x40, R3 ;  /* 0x00000040be037810 */ /* 0x000fe20007ffe103 */
[----:B------:R-:W-:-:S03]  /*8830*/  VIADD R4, R4, 0x6 ;  /* 0x0000000604047836 */ /* 0x000fc60000000000 */
[C---:B------:R-:W-:Y:S02]  /*8840*/  ISETP.GT.AND P1, PT, R3.reuse, RZ, PT ;  /* 0x000000ff0300720c */ /* 0x040fe40003f24270 */
[C---:B------:R-:W-:Y:S02]  /*8850*/  ISETP.GT.AND P2, PT, R3.reuse, 0x1, PT ;  /* 0x000000010300780c */ /* 0x040fe40003f44270 */
[C---:B------:R-:W-:Y:S02]  /*8860*/  ISETP.GT.AND P3, PT, R3.reuse, 0x8, PT ;  /* 0x000000080300780c */ /* 0x040fe40003f64270 */
[C---:B------:R-:W-:Y:S02]  /*8870*/  ISETP.GT.AND P4, PT, R3.reuse, 0x9, PT ;  /* 0x000000090300780c */ /* 0x040fe40003f84270 */
[C---:B------:R-:W-:Y:S02]  /*8880*/  ISETP.GT.AND P5, PT, R3.reuse, 0x10, PT ;  /* 0x000000100300780c */ /* 0x040fe40003fa4270 */
[----:B------:R-:W-:-:S02]  /*8890*/  ISETP.GT.AND P6, PT, R3, 0x11, PT ;  /* 0x000000110300780c */ /* 0x000fc40003fc4270 */
[----:B-1----:R-:W-:Y:S01]  /*88a0*/  LOP3.LUT R60, R60, 0x7f, RZ, 0xc0, !PT ;  /* 0x0000007f3c3c7812 */ /* 0x002fe200078ec0ff */
[----:B------:R-:W-:Y:S02]  /*88b0*/  WARPGROUP.DEPBAR.LE gsb0, 0x0 ;  /* 0x00008000000079c5 */ /* 0x000fe40000010000 */
[----:B------:R-:W-:-:S06]  /*88c0*/  WARPGROUP.ARRIVE ;  /* 0x00000000000079c5 */ /* 0x000fcc0000000000 */
[----:B------:R-:W-:Y:S01]  /*88d0*/  HGMMA.64x64x16.F32 R24, gdesc[UR4], R24, gsb0 ;  /* 0x00e00000041879f0 */ /* 0x000fe20008000818 */
[----:B------:R-:W-:Y:S02]  /*88e0*/  R2UR UR4, R6 ;  /* 0x00000000060472ca */ /* 0x000fe400000e0000 */
[----:B------:R-:W-:Y:S02]  /*88f0*/  R2UR UR5, R7 ;  /* 0x00000000070572ca */ /* 0x000fe400000e0000 */
[----:B------:R-:W-:Y:S02]  /*8900*/  R2UR UR6, R12 ;  /* 0x000000000c0672ca */ /* 0x000fe400000e0000 */
[----:B------:R-:W-:Y:S01]  /*8910*/  R2UR UR7, R13 ;  /* 0x000000000d0772ca */ /* 0x000fe200000e0000 */
[----:B------:R-:W-:Y:S02]  /*8920*/  WARPGROUP.DEPBAR.LE gsb0, 0x0 ;  /* 0x00008000000079c5 */ /* 0x000fe40000010000 */
[----:B------:R-:W-:-:S10]  /*8930*/  WARPGROUP.ARRIVE ;  /* 0x00000000000079c5 */ /* 0x000fd40000000000 */
        /* <DEDUP_REMOVED lines=8> */
[----:B------:R-:W-:Y:S01]  /*89c0*/  ULDC UR4, c[0x0][0x9d8] ;  /* 0x0002760000047ab9 */ /* 0x000fe20000000800 */
[----:B------:R-:W-:Y:S01]  /*89d0*/  ULDC UR5, c[0x0][0x988] ;  /* 0x0002620000057ab9 */ /* 0x000fe20000000800 */
        /* <DEDUP_REMOVED lines=40> */
[----:B----4-:R-:W-:Y:S01]  /*8c60*/  FSEL R57, R28, -INF , P3 ;  /* 0xff8000001c397808 */ /* 0x010fe20001800000 */
[----:B------:R-:W-:-:S03]  /*8c70*/  FMUL.FTZ R55, R55, UR4 ;  /* 0x0000000437377c20 */ /* 0x000fc60008410000 */
[----:B------:R-:W-:-:S03]  /*8c80*/  FMNMX.FTZ R10, R57, R10, !PT ;  /* 0x0000000a390a7209 */ /* 0x000fc60007810000 */
[----:B------:R-:W4:Y:S01]  /*8c90*/  MUFU.TANH R26, R26 ;  /* 0x0000001a001a7308 */ /* 0x000f220000002400 */
[----:B-1----:R-:W-:-:S04]  /*8ca0*/  FSEL R29, R29, -INF , P4 ;  /* 0xff8000001d1d7808 */ /* 0x002fc80002000000 */
[----:B------:R-:W-:-:S03]  /*8cb0*/  FMNMX.FTZ R10, R29, R10, !PT ;  /* 0x0000000a1d0a7209 */ /* 0x000fc60007810000 */
[----:B------:R-:W1:Y:S01]  /*8cc0*/  MUFU.TANH R33, R33 ;  /* 0x0000002100217308 */ /* 0x000e620000002400 */
[----:B--2---:R-:W-:-:S04]  /*8cd0*/  FSEL R59, R32, -INF , P5 ;  /* 0xff800000203b7808 */ /* 0x004fc80002800000 */
[----:B------:R-:W-:-:S03]  /*8ce0*/  FMNMX.FTZ R10, R59, R10, !PT ;  /* 0x0000000a3b0a7209 */ /* 0x000fc60007810000 */
[----:B------:R-:W2:Y:S01]  /*8cf0*/  MUFU.TANH R27, R27 ;  /* 0x0000001b001b7308 */ /* 0x000ea20000002400 */
[----:B----4-:R-:W-:Y:S02]  /*8d00*/  FSEL R13, R26, -INF , P1 ;  /* 0xff8000001a0d7808 */ /* 0x010fe40000800000 */
[----:B------:R-:W-:-:S05]  /*8d10*/  ISETP.GT.AND P1, PT, R3, 0x18, PT ;  /* 0x000000180300780c */ /* 0x000fca0003f24270 */
[----:B------:R-:W4:Y:S01]  /*8d20*/  MUFU.TANH R36, R36 ;  /* 0x0000002400247308 */ /* 0x000f220000002400 */
[----:B-1----:R-:W-:-:S04]  /*8d30*/  FSEL R61, R33, -INF , P6 ;  /* 0xff800000213d7808 */ /* 0x002fc80003000000 */
[----:B------:R-:W-:-:S03]  /*8d40*/  FMNMX.FTZ R10, R61, R10, !PT ;  /* 0x0000000a3d0a7209 */ /* 0x000fc60007810000 */
[----:B------:R-:W1:Y:S01]  /*8d50*/  MUFU.TANH R30, R30 ;  /* 0x0000001e001e7308 */ /* 0x000e620000002400 */
[----:B--2---:R-:W-:Y:S02]  /*8d60*/  FSEL R27, R27, -INF , P2 ;  /* 0xff8000001b1b7808 */ /* 0x004fe40001000000 */
[----:B------:R-:W-:-:S05]  /*8d70*/  ISETP.GT.AND P2, PT, R3, 0x19, PT ;  /* 0x000000190300780c */ /* 0x000fca0003f44270 */
[----:B------:R-:W2:Y:S01]  /*8d80*/  MUFU.TANH R37, R37 ;  /* 0x0000002500257308 */ /* 0x000ea20000002400 */
[----:B----4-:R-:W-:-:S04]  /*8d90*/  FSEL R63, R36, -INF , P1 ;  /* 0xff800000243f7808 */ /* 0x010fc80000800000 */
[----:B------:R-:W-:-:S03]  /*8da0*/  FMNMX.FTZ R10, R63, R10, !PT ;  /* 0x0000000a3f0a7209 */ /* 0x000fc60007810000 */
[----:B------:R-:W4:Y:S01]  /*8db0*/  MUFU.TANH R31, R31 ;  /* 0x0000001f001f7308 */ /* 0x000f220000002400 */
[----:B-1----:R-:W-:Y:S02]  /*8dc0*/  FSEL R21, R30, -INF , P3 ;  /* 0xff8000001e157808 */ /* 0x002fe40001800000 */
[----:B------:R-:W-:-:S05]  /*8dd0*/  ISETP.GT.AND P3, PT, R3, 0x20, PT ;  /* 0x000000200300780c */ /* 0x000fca0003f64270 */
        /* <DEDUP_REMOVED lines=42> */
[----:B------:R-:W-:Y:S01]  /*9080*/  MUFU.TANH R46, R46 ;  /* 0x0000002e002e7308 */ /* 0x000fe20000002400 */
[----:B-1----:R-:W-:-:S04]  /*9090*/  FSEL R79, R52, -INF , P3 ;  /* 0xff800000344f7808 */ /* 0x002fc80001800000 */
[----:B------:R-:W-:-:S03]  /*90a0*/  FMNMX.FTZ R10, R79, R10, !PT ;  /* 0x0000000a4f0a7209 */ /* 0x000fc60007810000 */
[----:B------:R-:W1:Y:S01]  /*90b0*/  MUFU.TANH R47, R47 ;  /* 0x0000002f002f7308 */ /* 0x000e620000002400 */
[----:B--2---:R-:W-:-:S04]  /*90c0*/  FSEL R81, R53, -INF , P4 ;  /* 0xff80000035517808 */ /* 0x004fc80002000000 */
[----:B------:R-:W-:-:S03]  /*90d0*/  FMNMX.FTZ R3, R81, R10, !PT ;  /* 0x0000000a51037209 */ /* 0x000fc60007810000 */
[----:B------:R-:W2:Y:S02]  /*90e0*/  MUFU.TANH R50, R50 ;  /* 0x0000003200327308 */ /* 0x000ea40000002400 */
[----:B------:R-:W4:Y:S06]  /*90f0*/  SHFL.BFLY PT, R10, R3, 0x2, 0x1f ;  /* 0x0c401f00030a7f89 */ /* 0x000f2c00000e0000 */
[----:B------:R-:W0:Y:S01]  /*9100*/  MUFU.TANH R51, R51 ;  /* 0x0000003300337308 */ /* 0x000e220000002400 */
[----:B-1----:R-:W-:-:S07]  /*9110*/  FSEL R47, R47, -INF , P6 ;  /* 0xff8000002f2f7808 */ /* 0x002fce0003000000 */
[----:B------:R-:W1:Y:S01]  /*9120*/  MUFU.TANH R54, R54 ;  /* 0x0000003600367308 */ /* 0x000e620000002400 */
[----:B--2---:R-:W-:-:S07]  /*9130*/  FSEL R49, R50, -INF , P1 ;  /* 0xff80000032317808 */ /* 0x004fce0000800000 */
[----:B------:R-:W2:Y:S01]  /*9140*/  MUFU.TANH R55, R55 ;  /* 0x0000003700377308 */ /* 0x000ea20000002400 */
[----:B0-----:R-:W-:Y:S02]  /*9150*/  FSEL R51, R51, -INF , P2 ;  /* 0xff80000033337808 */ /* 0x001fe40001000000 */
[----:B----4-:R-:W-:Y:S02]  /*9160*/  FMNMX.FTZ R14, R3, R10, !PT ;  /* 0x0000000a030e7209 */ /* 0x010fe40007810000 */
[----:B------:R-:W-:-:S03]  /*9170*/  FMNMX.FTZ R10, R13, R27, !PT ;  /* 0x0000001b0d0a7209 */ /* 0x000fc60007810000 */
[----:B------:R-:W0:Y:S01]  /*9180*/  SHFL.BFLY PT, R45, R14, 0x1, 0x1f ;  /* 0x0c201f000e2d7f89 */ /* 0x000e2200000e0000 */
[----:B------:R-:W-:Y:S02]  /*9190*/  FMNMX.FTZ R10, R21, R10, !PT ;  /* 0x0000000a150a7209 */ /* 0x000fe40007810000 */
[----:B-1----:R-:W-:Y:S02]  /*91a0*/  FSEL R53, R54, -INF , P3 ;  /* 0xff80000036357808 */ /* 0x002fe40001800000 */
[----:B------:R-:W-:-:S04]  /*91b0*/  FMNMX.FTZ R10, R31, R10, !PT ;  /* 0x0000000a1f0a7209 */ /* 0x000fc80007810000 */
[----:B------:R-:W-:Y:S02]  /*91c0*/  FMNMX.FTZ R10, R33, R10, !PT ;  /* 0x0000000a210a7209 */ /* 0x000fe40007810000 */
[----:B--2---:R-:W-:Y:S02]  /*91d0*/  FSEL R55, R55, -INF , P4 ;  /* 0xff80000037377808 */ /* 0x004fe40002000000 */
[----:B------:R-:W-:-:S04]  /*91e0*/  FMNMX.FTZ R10, R35, R10, !PT ;  /* 0x0000000a230a7209 */ /* 0x000fc80007810000 */
[----:B------:R-:W-:Y:S01]  /*91f0*/  FMNMX.FTZ R12, R37, R10, !PT ;  /* 0x0000000a250c7209 */ /* 0x000fe20007810000 */
[----:B------:R-:W-:-:S03]  /*9200*/  IMAD.U32 R10, RZ, RZ, UR5 ;  /* 0x00000005ff0a7e24 */ /* 0x000fc6000f8e00ff */
[----:B------:R-:W-:Y:S02]  /*9210*/  FMNMX.FTZ R12, R39, R12, !PT ;  /* 0x0000000c270c7209 */ /* 0x000fe40007810000 */
[----:B0-----:R-:W-:Y:S02]  /*9220*/  FMNMX.FTZ R3, R14, R45, !PT ;  /* 0x0000002d0e037209 */ /* 0x001fe40007810000 */
[----:B------:R-:W-:Y:S02]  /*9230*/  FMNMX.FTZ R12, R41, R12, !PT ;  /* 0x0000000c290c7209 */ /* 0x000fe40007810000 */
[----:B------:R-:W-:Y:S01]  /*9240*/  FSEL R45, R46, -INF , P5 ;  /* 0xff8000002e2d7808 */ /* 0x000fe20002800000 */
[----:B------:R-:W-:Y:S01]  /*9250*/  FMUL.FTZ R14, R3, R10 ;  /* 0x0000000a030e7220 */ /* 0x000fe20000410000 */
[----:B------:R-:W-:Y:S02]  /*9260*/  FMNMX.FTZ R12, R43, R12, !PT ;  /* 0x0000000c2b0c7209 */ /* 0x000fe40007810000 */
[----:B------:R-:W-:-:S02]  /*9270*/  FSETP.NEU.FTZ.AND P5, PT, R3, -INF , PT ;  /* 0xff8000000300780b */ /* 0x000fc40003fbd000 */
[----:B------:R-:W-:Y:S02]  /*9280*/  FMNMX.FTZ R12, R45, R12, !PT ;  /* 0x0000000c2d0c7209 */ /* 0x000fe40007810000 */
[----:B------:R-:W-:Y:S02]  /*9290*/  FSEL R20, R14, RZ, P5 ;  /* 0x000000ff0e147208 */ /* 0x000fe40002800000 */
[----:B------:R-:W-:-:S03]  /*92a0*/  FMNMX.FTZ R12, R47, R12, !PT ;  /* 0x0000000c2f0c7209 */ /* 0x000fc60007810000 */
        /* <DEDUP_REMOVED lines=16> */
[-CC-:B------:R-:W-:Y:S01]  /*93b0*/  FFMA.FTZ R71, R71, R10.reuse, -R20.reuse ;  /* 0x0000000a47477223 */ /* 0x180fe20000010814 */
[-CC-:B------:R-:W-:Y:S01]  /*93c0*/  FFMA.FTZ R73, R73, R10.reuse, -R20.reuse ;  /* 0x0000000a49497223 */ /* 0x180fe20000010814 */
[----:B0-----:R-:W0:Y:S01]  /*93d0*/  SHFL.BFLY PT, R11, R12, 0x2, 0x1f ;  /* 0x0c401f000c0b7f89 */ /* 0x001e2200000e0000 */
[-CC-:B------:R-:W-:Y:S01]  /*93e0*/  FFMA.FTZ R75, R75, R10.reuse, -R20.reuse ;  /* 0x0000000a4b4b7223 */ /* 0x180fe20000010814 */
[----:B------:R-:W2:Y:S01]  /*93f0*/  MUFU.EX2 R57, R57 ;  /* 0x0000003900397308 */ /* 0x000ea20000000800 */
[-CC-:B------:R-:W-:Y:S01]  /*9400*/  FFMA.FTZ R77, R77, R10.reuse, -R20.reuse ;  /* 0x0000000a4d4d7223 */ /* 0x180fe20000010814 */
[-CC-:B------:R-:W-:Y:S01]  /*9410*/  FFMA.FTZ R79, R79, R10.reuse, -R20.reuse ;  /* 0x0000000a4f4f7223 */ /* 0x180fe20000010814 */
[----:B------:R-:W-:-:S05]  /*9420*/  FFMA.FTZ R20, R81, R10, -R20 ;  /* 0x0000000a51147223 */ /* 0x000fca0000010814 */
[----:B------:R-:W4:Y:S08]  /*9430*/  MUFU.EX2 R154, R29 ;  /* 0x0000001d009a7308 */ /* 0x000f300000000800 */
        /* <DEDUP_REMOVED lines=11> */
[----:B------:R-:W-:Y:S01]  /*94f0*/  FSEL R24, R12, RZ, P1 ;  /* 0x000000ff0c187208 */ /* 0x000fe20000800000 */
[----:B-1----:R-:W-:Y:S01]  /*9500*/  FADD.FTZ R12, R152, R25 ;  /* 0x00000019980c7221 */ /* 0x002fe20000010000 */
        /* <DEDUP_REMOVED lines=17> */
[----:B------:R2:W0:Y:S01]  /*9620*/  MUFU.EX2 R26, R27 ;  /* 0x0000001b001a7308 */ /* 0x0004220000000800 */
[-CC-:B------:R-:W-:Y:S01]  /*9630*/  FFMA.FTZ R53, R53, R10.reuse, -R24.reuse ;  /* 0x0000000a35357223 */ /* 0x180fe20000010818 */
[----:B------:R-:W-:Y:S01]  /*9640*/  FFMA.FTZ R24, R55, R10, -R24 ;  /* 0x0000000a37187223 */ /* 0x000fe20000010818 */
[----:B------:R-:W-:-:S05]  /*9650*/  F2FP.F16.F32.PACK_AB R152, R25, R152 ;  /* 0x000000981998723e */ /* 0x000fca00000000ff */
[----:B------:R-:W1:Y:S01]  /*9660*/  MUFU.EX2 R21, R21 ;  /* 0x0000001500157308 */ /* 0x000e620000000800 */
[----:B--2---:R-:W-:-:S04]  /*9670*/  FADD.FTZ R27, R57, R12 ;  /* 0x0000000c391b7221 */ /* 0x004fc80000010000 */
[C---:B----4-:R-:W-:Y:S01]  /*9680*/  FADD.FTZ R38, R154.reuse, R27 ;  /* 0x0000001b9a267221 */ /* 0x050fe20000010000 */
[----:B------:R-:W-:Y:S02]  /*9690*/  F2FP.F16.F32.PACK_AB R154, R154, R57 ;  /* 0x000000399a9a723e */ /* 0x000fe400000000ff */
[----:B------:R-:W2:Y:S01]  /*96a0*/  MUFU.EX2 R28, R31 ;  /* 0x0000001f001c7308 */ /* 0x000ea20000000800 */
[----:B0-----:R-:W-:Y:S01]  /*96b0*/  FADD.FTZ R12, R13, R26 ;  /* 0x0000001a0d0c7221 */ /* 0x001fe20000010000 */
[----:B------:R-:W-:Y:S01]  /*96c0*/  FADD.FTZ R29, R59, R38 ;  /* 0x000000263b1d7221 */ /* 0x000fe20000010000 */
[----:B------:R-:W-:-:S03]  /*96d0*/  F2FP.F16.F32.PACK_AB R153, R26, R13 ;  /* 0x0000000d1a99723e */ /* 0x000fc600000000ff */
[C---:B------:R-:W-:Y:S01]  /*96e0*/  FADD.FTZ R42, R156.reuse, R29 ;  /* 0x0000001d9c2a7221 */ /* 0x040fe20000010000 */
[----:B------:R-:W-:Y:S01]  /*96f0*/  F2FP.F16.F32.PACK_AB R156, R156, R59 ;  /* 0x0000003b9c9c723e */ /* 0x000fe200000000ff */
[----:B------:R-:W0:Y:S01]  /*9700*/  MUFU.EX2 R33, R33 ;  /* 0x0000002100217308 */ /* 0x000e220000000800 */
[----:B-1----:R-:W-:Y:S01]  /*9710*/  FADD.FTZ R27, R21, R12 ;  /* 0x0000000c151b7221 */ /* 0x002fe20000010000 */
[----:B------:R-:W-:Y:S01]  /*9720*/  @!P1 IADD3 R12, R15, 0x28c40, RZ ;  /* 0x00028c400f0c9810 */ /* 0x000fe20007ffe0ff */
[----:B------:R-:W-:-:S03]  /*9730*/  FADD.FTZ R29, R63, R42 ;  /* 0x0000002a3f1d7221 */ /* 0x000fc60000010000 */
[----:B------:R-:W-:Y:S02]  /*9740*/  @!P1 PRMT R12, RZ, 0x654, R12 ;  /* 0x00000654ff0c9816 */ /* 0x000fe4000000000c */
[----:B------:R-:W1:Y:S01]  /*9750*/  MUFU.EX2 R30, R35 ;  /* 0x00000023001e7308 */ /* 0x000e620000000800 */
[C---:B--2---:R-:W-:Y:S01]  /*9760*/  FADD.FTZ R40, R28.reuse, R27 ;  /* 0x0000001b1c287221 */ /* 0x044fe20000010000 */
[----:B------:R1:W-:Y:S01]  /*9770*/  @!P1 SYNCS.ARRIVE.TRANS64.RED.A1T0 RZ, [R12+URZ], RZ ;  /* 0x000000ff0cff99a7 */ /* 0x0003e2000810043f */
[----:B------:R-:W-:Y:S01]  /*9780*/  F2FP.F16.F32.PACK_AB R155, R28, R21 ;  /* 0x000000151c9b723e */ /* 0x000fe200000000ff */
[----:B------:R-:W-:Y:S01]  /*9790*/  BAR.SYNC.DEFER_BLOCKING 0xf, 0x100 ;  /* 0x03c4000000007b1d */ /* 0x000fe20000010000 */
[----:B0-----:R-:W-:-:S05]  /*97a0*/  FADD.FTZ R27, R33, R40 ;  /* 0x00000028211b7221 */ /* 0x001fca0000010000 */
[----:B------:R-:W0:Y:S01]  /*97b0*/  MUFU.EX2 R37, R37 ;  /* 0x0000002500257308 */ /* 0x000e220000000800 */
[C---:B------:R-:W-:Y:S01]  /*97c0*/  FADD.FTZ R40, R158.reuse, R29 ;  /* 0x0000001d9e287221 */ /* 0x040fe20000010000 */
[----:B------:R-:W-:-:S03]  /*97d0*/  F2FP.F16.F32.PACK_AB R158, R158, R63 ;  /* 0x0000003f9e9e723e */ /* 0x000fc600000000ff */
[----:B------:R-:W-:Y:S01]  /*97e0*/  FADD.FTZ R29, R67, R40 ;  /* 0x00000028431d7221 */ /* 0x000fe20000010000 */
[----:B-1----:R-:W-:Y:S02]  /*97f0*/  FADD.FTZ R12, R30, R27 ;  /* 0x0000001b1e0c7221 */ /* 0x002fe40000010000 */
[----:B------:R-:W1:Y:S01]  /*9800*/  MUFU.EX2 R32, R39 ;  /* 0x0000002700207308 */ /* 0x000e620000000800 */
[----:B------:R-:W-:Y:S01]  /*9810*/  FADD.FTZ R40, R160, R29 ;  /* 0x0000001da0287221 */ /* 0x000fe20000010000 */
[----:B------:R-:W-:Y:S02]  /*9820*/  F2FP.F16.F32.PACK_AB R157, R30, R33 ;  /* 0x000000211e9d723e */ /* 0x000fe400000000ff */
[----:B------:R-:W-:-:S04]  /*9830*/  F2FP.F16.F32.PACK_AB R160, R160, R67 ;  /* 0x00000043a0a0723e */ /* 0x000fc800000000ff */
[----:B------:R-:W2:Y:S01]  /*9840*/  MUFU.EX2 R41, R41 ;  /* 0x0000002900297308 */ /* 0x000ea20000000800 */
[----:B0-----:R-:W-:Y:S01]  /*9850*/  FADD.FTZ R27, R37, R12 ;  /* 0x0000000c251b7221 */ /* 0x001fe20000010000 */
[----:B------:R0:W-:Y:S06]  /*9860*/  STSM.16.M88.4 [R194+0x26800], R152 ;  /* 0x02680098c2007844 */ /* 0x0001ec0000000200 */
[----:B------:R-:W4:Y:S01]  /*9870*/  MUFU.EX2 R34, R43 ;  /* 0x0000002b00227308 */ /* 0x000f220000000800 */
[C---:B-1----:R-:W-:Y:S01]  /*9880*/  FADD.FTZ R12, R32.reuse, R27 ;  /* 0x0000001b200c7221 */ /* 0x042fe20000010000 */
[----:B------:R-:W-:Y:S01]  /*9890*/  FADD.FTZ R27, R71, R40 ;  /* 0x00000028471b7221 */ /* 0x000fe20000010000 */
[----:B------:R-:W-:-:S05]  /*98a0*/  F2FP.F16.F32.PACK_AB R159, R32, R37 ;  /* 0x00000025209f723e */ /* 0x000fca00000000ff */
[----:B------:R-:W1:Y:S01]  /*98b0*/  MUFU.EX2 R45, R45 ;  /* 0x0000002d002d7308 */ /* 0x000e620000000800 */
[----:B--2---:R-:W-:Y:S01]  /*98c0*/  FADD.FTZ R25, R41, R12 ;  /* 0x0000000c29197221 */ /* 0x004fe20000010000 */
[----:B------:R0:W-:Y:S06]  /*98d0*/  STSM.16.M88.4 [R197], R156 ;  /* 0x0000009cc5007844 */ /* 0x0001ec0000000200 */
[----:B------:R-:W2:Y:S01]  /*98e0*/  MUFU.EX2 R162, R73 ;  /* 0x0000004900a27308 */ /* 0x000ea20000000800 */
[C---:B----4-:R-:W-:Y:S01]  /*98f0*/  FADD.FTZ R12, R34.reuse, R25 ;  /* 0x00000019220c7221 */ /* 0x050fe20000010000 */
[----:B------:R-:W-:-:S06]  /*9900*/  F2FP.F16.F32.PACK_AB R161, R34, R41 ;  /* 0x0000002922a1723e */ /* 0x000fcc00000000ff */
[----:B------:R-:W4:Y:S01]  /*9910*/  MUFU.EX2 R36, R47 ;  /* 0x0000002f00247308 */ /* 0x000f220000000800 */
[----:B-1----:R-:W-:-:S07]  /*9920*/  FADD.FTZ R13, R45, R12 ;  /* 0x0000000c2d0d7221 */ /* 0x002fce0000010000 */
[----:B------:R-:W-:Y:S01]  /*9930*/  MUFU.EX2 R75, R75 ;  /* 0x0000004b004b7308 */ /* 0x000fe20000000800 */
[C---:B--2---:R-:W-:Y:S01]  /*9940*/  FADD.FTZ R40, R162.reuse, R27 ;  /* 0x0000001ba2287221 */ /* 0x044fe20000010000 */
[----:B------:R-:W-:-:S06]  /*9950*/  F2FP.F16.F32.PACK_AB R162, R162, R71 ;  /* 0x00000047a2a2723e */ /* 0x000fcc00000000ff */
[----:B------:R-:W1:Y:S01]  /*9960*/  MUFU.EX2 R14, R77 ;  /* 0x0000004d000e7308 */ /* 0x000e620000000800 */
[C---:B----4-:R-:W-:Y:S01]  /*9970*/  FADD.FTZ R12, R36.reuse, R13 ;  /* 0x0000000d240c7221 */ /* 0x050fe20000010000 */
[----:B------:R-:W-:-:S05]  /*9980*/  F2FP.F16.F32.PACK_AB R163, R36, R45 ;  /* 0x0000002d24a3723e */ /* 0x000fca00000000ff */
[----:B------:R0:W-:Y:S01]  /*9990*/  STSM.16.M88.4 [R195], R160 ;  /* 0x000000a0c3007844 */ /* 0x0001e20000000200 */
[----:B------:R-:W-:Y:S08]  /*99a0*/  MUFU.EX2 R49, R49 ;  /* 0x0000003100317308 */ /* 0x000ff00000000800 */
[----:B------:R-:W2:Y:S01]  /*99b0*/  MUFU.EX2 R38, R51 ;  /* 0x0000003300267308 */ /* 0x000ea20000000800 */
[----:B-1----:R-:W-:Y:S01]  /*99c0*/  F2FP.F16.F32.PACK_AB R164, R14, R75 ;  /* 0x0000004b0ea4723e */ /* 0x002fe200000000ff */
[----:B------:R-:W-:-:S04]  /*99d0*/  FADD.FTZ R75, R75, R40 ;  /* 0x000000284b4b7221 */ /* 0x000fc80000010000 */
[----:B------:R-:W-:Y:S02]  /*99e0*/  FADD.FTZ R14, R14, R75 ;  /* 0x0000004b0e0e7221 */ /* 0x000fe40000010000 */
[----:B------:R-:W-:Y:S08]  /*99f0*/  MUFU.EX2 R79, R79 ;  /* 0x0000004f004f7308 */ /* 0x000ff00000000800 */
[----:B------:R-:W1:Y:S01]  /*9a00*/  MUFU.EX2 R20, R20 ;  /* 0x0000001400147308 */ /* 0x000e620000000800 */
[----:B--2---:R-:W-:Y:S01]  /*9a10*/  F2FP.F16.F32.PACK_AB R165, R38, R49 ;  /* 0x0000003126a5723e */ /* 0x004fe200000000ff */
[----:B------:R-:W-:-:S04]  /*9a20*/  FADD.FTZ R49, R49, R12 ;  /* 0x0000000c31317221 */ /* 0x000fc80000010000 */
[----:B------:R-:W-:Y:S02]  /*9a30*/  FADD.FTZ R38, R38, R49 ;  /* 0x0000003126267221 */ /* 0x000fe40000010000 */
[----:B------:R-:W2:Y:S08]  /*9a40*/  MUFU.EX2 R53, R53 ;  /* 0x0000003500357308 */ /* 0x000eb00000000800 */
[----:B------:R-:W4:Y:S01]  /*9a50*/  MUFU.EX2 R24, R24 ;  /* 0x0000001800187308 */ /* 0x000f220000000800 */
[----:B-1----:R-:W-:Y:S01]  /*9a60*/  F2FP.F16.F32.PACK_AB R166, R20, R79 ;  /* 0x0000004f14a6723e */ /* 0x002fe200000000ff */
[----:B------:R-:W-:-:S04]  /*9a70*/  FADD.FTZ R79, R79, R14 ;  /* 0x0000000e4f4f7221 */ /* 0x000fc80000010000 */
[----:B------:R-:W-:Y:S01]  /*9a80*/  FADD.FTZ R12, R20, R79 ;  /* 0x0000004f140c7221 */ /* 0x000fe20000010000 */
[----:B--2---:R-:W-:Y:S01]  /*9a90*/  FADD.FTZ R13, R53, R38 ;  /* 0x00000026350d7221 */ /* 0x004fe20000010000 */
[----:B----4-:R-:W-:-:S03]  /*9aa0*/  F2FP.F16.F32.PACK_AB R167, R24, R53 ;  /* 0x0000003518a7723e */ /* 0x010fc600000000ff */
[----:B------:R-:W-:Y:S02]  /*9ab0*/  FADD.FTZ R13, R24, R13 ;  /* 0x0000000d180d7221 */ /* 0x000fe40000010000 */
[----:B------:R0:W-:Y:S01]  /*9ac0*/  STSM.16.M88.4 [R196], R164 ;  /* 0x000000a4c4007844 */ /* 0x0001e20000000200 */
[----:B------:R-:W-:Y:S05]  /*9ad0*/  @!P0 BRA `(.L_x_3208) ;  /* 0x0000000000048947 */ /* 0x000fea0003800000 */
[----:B------:R-:W-:Y:S01]  /*9ae0*/  BPT.TRAP 0x1 ;  /* 0x000000040000795c */ /* 0x000fe20000300000 */
.L_x_3208:
[----:B------:R1:W2:Y:S01]  /*9af0*/  SYNCS.PHASECHK.TRANS64.TRYWAIT P2, [R15+URZ+0x28c50], R58 ;  /* 0x028c503a0f0075a7 */ /* 0x0002a2000804017f */
[----:B------:R-:W-:Y:S05]  /*9b00*/  @!P0 BRA `(.L_x_3209) ;  /* 0x0000000000048947 */ /* 0x000fea0003800000 */
[----:B------:R-:W-:Y:S01]  /*9b10*/  BPT.TRAP 0x1 ;  /* 0x000000040000795c */ /* 0x000fe20000300000 */
.L_x_3209:
[----:B------:R-:W-:Y:S01]  /*9b20*/  LOP3.LUT R14, R56, 0x2000000, RZ, 0xfc, !PT ;  /* 0x02000000380e7812 */ /* 0x000fe200078efcff */
[----:B------:R-:W-:Y:S01]  /*9b30*/  ULDC UR37, c[0x0][0x9d8] ;  /* 0x0002760000257ab9 */ /* 0x000fe20000000800 */
[----:B------:R-:W-:Y:S01]  /*9b40*/  ULDC UR36, c[0x0][0x988] ;  /* 0x0002620000247ab9 */ /* 0x000fe20000000800 */
[----:B------:R-:W-:Y:S01]  /*9b50*/  BSSY B0, `(.L_x_3210) ;  /* 0x0000006000007945 */ /* 0x000fe20003800000 */
[----:B------:R-:W-:Y:S02]  /*9b60*/  IMAD.MOV.U32 R21, RZ, RZ, 0x40000040 ;  /* 0x40000040ff157424 */ /* 0x000fe400078e00ff */
[----:B------:R-:W-:Y:S01]  /*9b70*/  IMAD R20, R18, 0x1000, R14 ;  /* 0x0000100012147824 */ /* 0x000fe200078e020e */
[----:B--2---:R-:W-:Y:S06]  /*9b80*/  @P2 BRA `(.L_x_3211) ;  /* 0x0000000000082947 */ /* 0x004fec0003800000 */
[----:B------:R-:W2:Y:S02]  /*9b90*/  SYNCS.PHASECHK.TRANS64.TRYWAIT P2, [R15+URZ+0x28c50], R58 ;  /* 0x028c503a0f0075a7 */ /* 0x000ea4000804017f */
[----:B--2---:R-:W-:Y:S05]  /*9ba0*/  @!P2 BRA `(.L_x_3212) ;  /* 0x000000b80014a947 */ /* 0x004fea0003800000 */
.L_x_3211:
[----:B------:R-:W-:Y:S05]  /*9bb0*/  BSYNC B0 ;  /* 0x0000000000007941 */ /* 0x000fea0003800000 */
.L_x_3210:
[----:B------:R-:W-:Y:S01]  /*9bc0*/  R2UR UR6, R20 ;  /* 0x00000000140672ca */ /* 0x000fe200000e0000 */
[----:B-123--:R-:W-:Y:S01]  /*9bd0*/  WARPGROUP.ARRIVE ;  /* 0x00000000000079c5 */ /* 0x00efe20000000000 */
[----:B------:R-:W-:Y:S01]  /*9be0*/  R2UR UR7, R21 ;  /* 0x00000000150772ca */ /* 0x000fe200000e0000 */
[----:B------:R-:W-:Y:S01]  /*9bf0*/  @!P1 VIADD R15, R15, 0x28c60 ;  /* 0x00028c600f0f9836 */ /* 0x000fe20000000000 */
[----:B------:R-:W-:Y:S01]  /*9c00*/  MOV R21, 0x40000040 ;  /* 0x4000004000157802 */ /* 0x000fe20000000f00 */
[----:B------:R-:W-:Y:S01]  /*9c10*/  BSSY B0, `(.L_x_3213) ;  /* 0x000020b000007945 */ /* 0x000fe20003800000 */
[----:B------:R-:W-:Y:S02]  /*9c20*/  ISETP.GE.AND P2, PT, R168, 0x41, PT ;  /* 0x00000041a800780c */ /* 0x000fe40003f46270 */
[----:B------:R-:W-:-:S07]  /*9c30*/  @!P1 PRMT R15, RZ, 0x654, R15 ;  /* 0x00000654ff0f9816 */ /* 0x000fce000000000f */
[----:B------:R-:W-:Y:S03]  /*9c40*/  HGMMA.64x256x16.F32 R24, R152, gdesc[UR4].tnspB, RZ, !UPT, gsb0 ;  /* 0x43e0000498187df0 */ /* 0x000fe6000c0008ff */
[----:B------:R-:W-:Y:S02]  /*9c50*/  WARPGROUP.DEPBAR.LE gsb0, 0x0 ;  /* 0x00008000000079c5 */ /* 0x000fe40000010000 */
[----:B0-----:R-:W-:Y:S01]  /*9c60*/  VIADD R152, R20, 0x80 ;  /* 0x0000008014987836 */ /* 0x001fe20000000000 */
[----:B------:R-:W-:Y:S01]  /*9c70*/  MOV R153, 0x40000040 ;  /* 0x4000004000997802 */ /* 0x000fe20000000f00 */
[----:B------:R-:W-:-:S03]  /*9c80*/  WARPGROUP.ARRIVE ;  /* 0x00000000000079c5 */ /* 0x000fc60000000000 */
[----:B------:R-:W-:Y:S01]  /*9c90*/  R2UR UR6, R152 ;  /* 0x00000000980672ca */ /* 0x000fe200000e0000 */
[C---:B------:R-:W-:Y:S01]  /*9ca0*/  VIADD R152, R20.reuse, 0x100 ;  /* 0x0000010014987836 */ /* 0x040fe20000000000 */
[----:B------:R-:W-:Y:S01]  /*9cb0*/  R2UR UR7, R153 ;  /* 0x00000000990772ca */ /* 0x000fe200000e0000 */
[----:B------:R-:W-:Y:S02]  /*9cc0*/  IMAD.MOV.U32 R153, RZ, RZ, 0x40000040 ;  /* 0x40000040ff997424 */ /* 0x000fe400078e00ff */
[----:B------:R-:W-:-:S13]  /*9cd0*/  VIADD R20, R20, 0x180 ;  /* 0x0000018014147836 */ /* 0x000fda0000000000 */
[----:B------:R-:W-:Y:S01]  /*9ce0*/  HGMMA.64x256x16.F32 R24, R156, gdesc[UR4].tnspB, R24, gsb0 ;  /* 0x43e000049c187df0 */ /* 0x000fe20008000818 */
[----:B------:R-:W-:Y:S02]  /*9cf0*/  R2UR UR6, R152 ;  /* 0x00000000980672ca */ /* 0x000fe400000e0000 */
[----:B------:R-:W-:Y:S01]  /*9d00*/  R2UR UR7, R153 ;  /* 0x00000000990772ca */ /* 0x000fe200000e0000 */
[----:B------:R-:W-:Y:S02]  /*9d10*/  WARPGROUP.DEPBAR.LE gsb0, 0x0 ;  /* 0x00008000000079c5 */ /* 0x000fe40000010000 */
[----:B------:R-:W-:-:S15]  /*9d20*/  WARPGROUP.ARRIVE ;  /* 0x00000000000079c5 */ /* 0x000fde0000000000 */
[----:B------:R-:W-:-:S07]  /*9d30*/  NOP ;  /* 0x0000000000007918 */ /* 0x000fce0000000000 */
[----:B------:R-:W-:Y:S01]  /*9d40*/  HGMMA.64x256x16.F32 R24, R160, gdesc[UR4].tnspB, R24, gsb0 ;  /* 0x43e00004a0187df0 */ /* 0x000fe20008000818 */
[----:B------:R-:W-:Y:S02]  /*9d50*/  R2UR UR6, R20 ;  /* 0x00000000140672ca */ /* 0x000fe400000e0000 */
[----:B------:R-:W-:Y:S01]  /*9d60*/  R2UR UR7, R21 ;  /* 0x00000000150772ca */ /* 0x000fe200000e0000 */
[----:B------:R-:W-:Y:S02]  /*9d70*/  WARPGROUP.DEPBAR.LE gsb0, 0x0 ;  /* 0x00008000000079c5 */ /* 0x000fe40000010000 */
[----:B------:R-:W-:-:S15]  /*9d80*/  WARPGROUP.ARRIVE ;  /* 0x00000000000079c5 */ /* 0x000fde0000000000 */
[----:B------:R-:W-:-:S07]  /*9d90*/  NOP ;  /* 0x0000000000007918 */ /* 0x000fce0000000000 */
[----:B------:R-:W-:Y:S03]  /*9da0*/  HGMMA.64x256x16.F32 R24, R164, gdesc[UR4].tnspB, R24, gsb0 ;  /* 0x43e00004a4187df0 */ /* 0x000fe60008000818 */
[----:B------:R-:W-:Y:S02]  /*9db0*/  WARPGROUP.DEPBAR.LE gsb0, 0x0 ;  /* 0x00008000000079c5 */ /* 0x000fe40000010000 */
[----:B------:R-:W-:Y:S01]  /*9dc0*/  @!PT LDS RZ, [RZ] ;  /* 0x00000000fffff984 */ /* 0x000fe20000000800 */
[----:B------:R-:W-:Y:S01]  /*9dd0*/  @!PT LDS RZ, [RZ] ;  /* 0x00000000fffff984 */ /* 0x000fe20000000800 */
[----:B------:R-:W-:Y:S01]  /*9de0*/  @!PT LDS RZ, [RZ] ;  /* 0x00000000fffff984 */ /* 0x000fe20000000800 */
[----:B------:R-:W-:Y:S01]  /*9df0*/  @!PT LDS RZ, [RZ] ;  /* 0x00000000fffff984 */ /* 0x000fe20000000800 */
[----:B------:R0:W-:Y:S06]  /*9e00*/  MEMBAR.ALL.CTA ;  /* 0x0000000000007992 */ /* 0x0001ec0000008000 */
[----:B0-----:R-:W0:Y:S02]  /*9e10*/  FENCE.VIEW.ASYNC.S ;  /* 0x00000000000073c6 */ /* 0x001e240000000000 */
[----:B0-----:R-:W-:Y:S01]  /*9e20*/  NOP ;  /* 0x0000000000007918 */ /* 0x001fe20000000000 */
[----:B------:R-:W-:Y:S06]  /*9e30*/  BAR.ARV 0xe, 0x100 ;  /* 0x0384000000007b1d */ /* 0x000fec0000002000 */
[----:B------:R0:W-:Y:S01]  /*9e40*/  @!P1 SYNCS.ARRIVE.TRANS64.RED.A1T0 RZ, [R15+URZ], RZ ;  /* 0x000000ff0fff99a7 */ /* 0x0001e2000810043f */
[----:B------:R-:W-:Y:S05]  /*9e50*/  @!P2 BRA `(.L_x_3214) ;  /* 0x0000001c0098a947 */ /* 0x000fea0003800000 */
[----:B------:R-:W-:Y:S01]  /*9e60*/  VIADD R211, R182, 0xfffffffe ;  /* 0xfffffffeb6d37836 */ /* 0x000fe20000000000 */
[----:B------:R-:W-:Y:S01]  /*9e70*/  MOV R220, R3 ;  /* 0x0000000300dc7202 */ /* 0x000fe20000000f00 */
[----:B------:R-:W-:Y:S02]  /*9e80*/  IMAD.MOV.U32 R218, RZ, RZ, R11 ;  /* 0x000000ffffda7224 */ /* 0x000fe400078e000b */
[----:B------:R-:W-:-:S07]  /*9e90*/  IMAD.MOV.U32 R217, RZ, RZ, R18 ;  /* 0x000000ffffd97224 */ /* 0x000fce00078e0012 */
.L_x_3225:
[----:B------:R-:W-:Y:S01]  /*9ea0*/  VIADD R18, R217, 0x1 ;  /* 0x00000001d9127836 */ /* 0x000fe20000000000 */
[C---:B------:R-:W-:Y:S01]  /*9eb0*/  ISETP.GT.AND P2, PT, R211.reuse, RZ, PT ;  /* 0x000000ffd300720c */ /* 0x040fe20003f44270 */
[----:B------:R-:W-:-:S03]  /*9ec0*/  VIADD R211, R211, 0xffffffff ;  /* 0xffffffffd3d37836 */ /* 0x000fc60000000000 */
[----:B------:R-:W-:-:S04]  /*9ed0*/  ISETP.NE.AND P3, PT, R18, 0x2, PT ;  /* 0x000000021200780c */ /* 0x000fc80003f65270 */
[----:B------:R-:W-:Y:S02]  /*9ee0*/  SEL R3, RZ, 0x1, P3 ;  /* 0x00000001ff037807 */ /* 0x000fe40001800000 */
[----:B------:R-:W-:Y:S02]  /*9ef0*/  SEL R18, R18, RZ, P3 ;  /* 0x000000ff12127207 */ /* 0x000fe40001800000 */
[----:B------:R-:W-:Y:S01]  /*9f00*/  LOP3.LUT R22, R22, R3, RZ, 0x3c, !PT ;  /* 0x0000000316167212 */ /* 0x000fe200078e3cff */
[----:B-1----:R-:W-:Y:S06]  /*9f10*/  @!P0 BRA `(.L_x_3215) ;  /* 0x0000000000048947 */ /* 0x002fec0003800000 */
[----:B------:R-:W-:Y:S01]  /*9f20*/  BPT.TRAP 0x1 ;  /* 0x000000040000795c */ /* 0x000fe20000300000 */
.L_x_3215:
[----:B0-----:R-:W-:Y:S02]  /*9f30*/  LEA R15, R18, R2, 0x3 ;  /* 0x00000002120f7211 */ /* 0x001fe400078e18ff */
[----:B------:R-:W-:-:S04]  /*9f40*/  SHF.L.U32 R213, R22, 0x1f, RZ ;  /* 0x0000001f16d57819 */ /* 0x000fc800000006ff */
[----:B------:R0:W1:Y:S01]  /*9f50*/  SYNCS.PHASECHK.TRANS64.TRYWAIT P3, [R15+URZ+0x28c30], R213 ;  /* 0x028c30d50f0075a7 */ /* 0x000062000806017f */
[----:B------:R-:W-:Y:S05]  /*9f60*/  @!P0 BRA `(.L_x_3216) ;  /* 0x0000000000048947 */ /* 0x000fea0003800000 */
[----:B------:R-:W-:Y:S01]  /*9f70*/  BPT.TRAP 0x1 ;  /* 0x000000040000795c */ /* 0x000fe20000300000 */
.L_x_3216:
[----:B------:R-:W-:Y:S01]  /*9f80*/  VIADD R3, R2, 0x20400 ;  /* 0x0002040002037836 */ /* 0x000fe20000000000 */
[----:B------:R-:W-:Y:S01]  /*9f90*/  BSSY B1, `(.L_x_3217) ;  /* 0x0000009000017945 */ /* 0x000fe20003800000 */
[----:B------:R-:W-:Y:S02]  /*9fa0*/  IMAD R10, R18, 0x200, R0 ;  /* 0x00000200120a7824 */ /* 0x000fe400078e0200 */
[----:B------:R-:W-:Y:S01]  /*9fb0*/  IMAD.MOV.U32 R11, RZ, RZ, 0x40000040 ;  /* 0x40000040ff0b7424 */ /* 0x000fe200078e00ff */
[----:B------:R-:W-:-:S04]  /*9fc0*/  SHF.R.U32.HI R3, RZ, 0x4, R3 ;  /* 0x00000004ff037819 */ /* 0x000fc80000011603 */
[----:B------:R-:W-:-:S04]  /*9fd0*/  LOP3.LUT R3, R3, 0x3fff, RZ, 0xc0, !PT ;  /* 0x00003fff03037812 */ /* 0x000fc800078ec0ff */
[----:B------:R-:W-:Y:S01]  /*9fe0*/  LOP3.LUT R20, R3, 0x10000, RZ, 0xfc, !PT ;  /* 0x0001000003147812 */ /* 0x000fe200078efcff */
[----:B-1----:R-:W-:Y:S06]  /*9ff0*/  @P3 BRA `(.L_x_3218) ;  /* 0x0000000000083947 */ /* 0x002fec0003800000 */
[----:B------:R-:W1:Y:S02]  /*a000*/  SYNCS.PHASECHK.TRANS64.TRYWAIT P3, [R15+URZ+0x28c30], R213 ;  /* 0x028c30d50f0075a7 */ /* 0x000e64000806017f */
[----:B-1----:R-:W-:Y:S05]  /*a010*/  @!P3 BRA `(.L_x_3219) ;  /* 0x000000b4000cb947 */ /* 0x002fea0003800000 */
.L_x_3218:
[----:B------:R-:W-:Y:S05]  /*a020*/  BSYNC B1 ;  /* 0x0000000000017941 */ /* 0x000fea0003800000 */
.L_x_3217:
[----:B------:R-:W-:Y:S01]  /*a030*/  MOV R21, 0x40000040 ;  /* 0x4000004000157802 */ /* 0x000fe20000000f00 */
[----:B------:R-:W-:Y:S01]  /*a040*/  WARPGROUP.ARRIVE ;  /* 0x00000000000079c5 */ /* 0x000fe20000000000 */
[----:B------:R-:W-:Y:S02]  /*a050*/  R2UR UR6, R10 ;  /* 0x000000000a0672ca */ /* 0x000fe400000e0000 */
[----:B------:R-:W-:Y:S01]  /*a060*/  R2UR UR7, R11 ;  /* 0x000000000b0772ca */ /* 0x000fe200000e0000 */
[----:B------:R-:W-:Y:S01]  /*a070*/  IMAD.MOV.U32 R11, RZ, RZ, 0x40000040 ;  /* 0x40000040ff0b7424 */ /* 0x000fe200078e00ff */
[----:B------:R-:W-:Y:S01]  /*a080*/  R2UR UR4, R20 ;  /* 0x00000000140472ca */ /* 0x000fe200000e0000 */
[----:B------:R-:W-:Y:S01]  /*a090*/  VIADD R20, R10, 0x2 ;  /* 0x000000020a147836 */ /* 0x000fe20000000000 */
[----:B------:R-:W-:Y:S01]  /*a0a0*/  R2UR UR5, R21 ;  /* 0x00000000150572ca */ /* 0x000fe200000e0000 */
[----:B------:R-:W-:-:S12]  /*a0b0*/  IMAD.MOV.U32 R21, RZ, RZ, 0x40000040 ;  /* 0x40000040ff157424 */ /* 0x000fd800078e00ff */
[----:B------:R-:W-:Y:S01]  /*a0c0*/  HGMMA.64x64x16.F32 R152, gdesc[UR4], RZ, !UPT, gsb0 ;  /* 0x00e00000049879f0 */ /* 0x000fe2000c0008ff */
[----:B------:R-:W-:Y:S01]  /*a0d0*/  R2UR UR6, R20 ;  /* 0x00000000140672ca */ /* 0x000fe200000e0000 */
[C---:B------:R-:W-:Y:S01]  /*a0e0*/  VIADD R20, R10.reuse, 0x4 ;  /* 0x000000040a147836 */ /* 0x040fe20000000000 */
[----:B------:R-:W-:Y:S01]  /*a0f0*/  R2UR UR7, R21 ;  /* 0x00000000150772ca */ /* 0x000fe200000e0000 */
[----:B------:R-:W-:Y:S01]  /*a100*/  VIADD R10, R10, 0x6 ;  /* 0x000000060a0a7836 */ /* 0x000fe20000000000 */
[----:B------:R-:W-:Y:S02]  /*a110*/  R2UR UR4, R8 ;  /* 0x00000000080472ca */ /* 0x000fe400000e0000 */
[----:B------:R-:W-:Y:S02]  /*a120*/  R2UR UR5, R9 ;  /* 0x00000000090572ca */ /* 0x000fe400000e0000 */
[----:B------:R-:W-:Y:S01]  /*a130*/  MOV R21, 0x40000040 ;  /* 0x4000004000157802 */ /* 0x000fe20000000f00 */
[----:B------:R-:W-:-:S02]  /*a140*/  WARPGROUP.DEPBAR.LE gsb0, 0x0 ;  /* 0x00008000000079c5 */ /* 0x000fc40000010000 */
[----:B------:R-:W-:-:S08]  /*a150*/  WARPGROUP.ARRIVE ;  /* 0x00000000000079c5 */ /* 0x000fd00000000000 */
        /* <DEDUP_REMOVED lines=55> */
[----:B----4-:R-:W-:-:S07]  /*a4d0*/  FMNMX.FTZ R10, R219, R10, !PT ;  /* 0x0000000adb0a7209 */ /* 0x010fce0007810000 */
[----:B------:R-:W4:Y:S01]  /*a4e0*/  MUFU.TANH R161, R161 ;  /* 0x000000a100a17308 */ /* 0x000f220000002400 */
[----:B--2---:R-:W-:-:S07]  /*a4f0*/  FMNMX.FTZ R10, R157, R10, !PT ;  /* 0x0000000a9d0a7209 */ /* 0x004fce0007810000 */
[----:B------:R-:W2:Y:S01]  /*a500*/  MUFU.TANH R225, R225 ;  /* 0x000000e100e17308 */ /* 0x000ea20000002400 */
[----:B---3--:R-:W-:-:S07]  /*a510*/  FMNMX.FTZ R10, R223, R10, !PT ;  /* 0x0000000adf0a7209 */ /* 0x008fce0007810000 */
        /* <DEDUP_REMOVED lines=21> */
[----:B--2---:R-:W-:-:S05]  /*a670*/  FMNMX.FTZ R10, R181, R10, !PT ;  /* 0x0000000ab50a7209 */ /* 0x004fca0007810000 */
[----:B------:R-:W2:Y:S02]  /*a680*/  SHFL.BFLY PT, R3, R10, 0x2, 0x1f ;  /* 0x0c401f000a037f89 */ /* 0x000ea400000e0000 */
[----:B------:R-:W5:Y:S08]  /*a690*/  MUFU.TANH R221, R221 ;  /* 0x000000dd00dd7308 */ /* 0x000f700000002400 */
[----:B------:R-:W0:Y:S08]  /*a6a0*/  MUFU.TANH R159, R159 ;  /* 0x0000009f009f7308 */ /* 0x000e300000002400 */
[----:B------:R-:W1:Y:S01]  /*a6b0*/  MUFU.TANH R235, R235 ;  /* 0x000000eb00eb7308 */ /* 0x000e620000002400 */
[----:B--2---:R-:W-:-:S02]  /*a6c0*/  FMNMX.FTZ R3, R10, R3, !PT ;  /* 0x000000030a037209 */ /* 0x004fc40007810000 */
[----:B---3--:R-:W-:-:S05]  /*a6d0*/  FMNMX.FTZ R10, R153, R218, !PT ;  /* 0x000000da990a7209 */ /* 0x008fca0007810000 */
[----:B------:R-:W2:Y:S01]  /*a6e0*/  MUFU.TANH R163, R163 ;  /* 0x000000a300a37308 */ /* 0x000ea20000002400 */
[----:B------:R-:W3:Y:S01]  /*a6f0*/  SHFL.BFLY PT, R160, R3, 0x1, 0x1f ;  /* 0x0c201f0003a07f89 */ /* 0x000ee200000e0000 */
[----:B----4-:R-:W-:-:S04]  /*a700*/  FMNMX.FTZ R10, R155, R10, !PT ;  /* 0x0000000a9b0a7209 */ /* 0x010fc80007810000 */
[----:B-----5:R-:W-:Y:S02]  /*a710*/  FMNMX.FTZ R10, R221, R10, !PT ;  /* 0x0000000add0a7209 */ /* 0x020fe40007810000 */
[----:B------:R-:W4:Y:S02]  /*a720*/  MUFU.TANH R237, R237 ;  /* 0x000000ed00ed7308 */ /* 0x000f240000002400 */
[----:B0-----:R-:W-:Y:S01]  /*a730*/  FMNMX.FTZ R158, R159, R10, !PT ;  /* 0x0000000a9f9e7209 */ /* 0x001fe20007810000 */
[----:B------:R-:W-:-:S03]  /*a740*/  IMAD.U32 R10, RZ, RZ, UR36 ;  /* 0x00000024ff0a7e24 */ /* 0x000fc6000f8e00ff */
[----:B-1----:R-:W-:Y:S02]  /*a750*/  FMNMX.FTZ R158, R235, R158, !PT ;  /* 0x0000009eeb9e7209 */ /* 0x002fe40007810000 */
[----:B------:R-:W0:Y:S02]  /*a760*/  MUFU.TANH R167, R167 ;  /* 0x000000a700a77308 */ /* 0x000e240000002400 */
[----:B--2---:R-:W-:-:S06]  /*a770*/  FMNMX.FTZ R158, R163, R158, !PT ;  /* 0x0000009ea39e7209 */ /* 0x004fcc0007810000 */
[----:B------:R-:W1:Y:S01]  /*a780*/  MUFU.TANH R20, R20 ;  /* 0x0000001400147308 */ /* 0x000e620000002400 */
[----:B---3--:R-:W-:-:S05]  /*a790*/  FMNMX.FTZ R3, R3, R160, !PT ;  /* 0x000000a003037209 */ /* 0x008fca0007810000 */
[C---:B------:R-:W-:Y:S02]  /*a7a0*/  FADD.FTZ R160, -R3.reuse, R220 ;  /* 0x000000dc03a07221 */ /* 0x040fe40000010100 */
[----:B------:R-:W2:Y:S01]  /*a7b0*/  MUFU.TANH R171, R171 ;  /* 0x000000ab00ab7308 */ /* 0x000ea20000002400 */
[-C--:B------:R-:W-:Y:S01]  /*a7c0*/  FMUL.FTZ R168, R3, R10.reuse ;  /* 0x0000000a03a87220 */ /* 0x080fe20000410000 */
[----:B------:R-:W-:Y:S01]  /*a7d0*/  FMUL.FTZ R164, R160, R10 ;  /* 0x0000000aa0a47220 */ /* 0x000fe20000410000 */
[----:B----4-:R-:W-:Y:S02]  /*a7e0*/  FMNMX.FTZ R160, R237, R158, !PT ;  /* 0x0000009eeda07209 */ /* 0x010fe40007810000 */
[-CC-:B------:R-:W-:Y:S01]  /*a7f0*/  FFMA.FTZ R166, R11, R10.reuse, -R168.reuse ;  /* 0x0000000a0ba67223 */ /* 0x180fe200000108a8 */
[-CC-:B------:R-:W-:Y:S01]  /*a800*/  FFMA.FTZ R180, R177, R10.reuse, -R168.reuse ;  /* 0x0000000ab1b47223 */ /* 0x180fe200000108a8 */
[--C-:B------:R-:W-:Y:S01]  /*a810*/  FFMA.FTZ R177, R181, R10, -R168.reuse ;  /* 0x0000000ab5b17223 */ /* 0x100fe200000108a8 */
[----:B------:R-:W3:Y:S01]  /*a820*/  MUFU.TANH R152, R152 ;  /* 0x0000009800987308 */ /* 0x000ee20000002400 */
[----:B0-----:R-:W-:Y:S01]  /*a830*/  FMNMX.FTZ R160, R167, R160, !PT ;  /* 0x000000a0a7a07209 */ /* 0x001fe20007810000 */
[-CC-:B------:R-:W-:Y:S01]  /*a840*/  FFMA.FTZ R21, R21, R10.reuse, -R168.reuse ;  /* 0x0000000a15157223 */ /* 0x180fe200000108a8 */
[-CC-:B------:R-:W-:Y:S01]  /*a850*/  FFMA.FTZ R157, R157, R10.reuse, -R168.reuse ;  /* 0x0000000a9d9d7223 */ /* 0x180fe200000108a8 */
[--C-:B------:R-:W-:Y:S01]  /*a860*/  FFMA.FTZ R161, R161, R10, -R168.reuse ;  /* 0x0000000aa1a17223 */ /* 0x100fe200000108a8 */
[----:B-1----:R-:W-:Y:S01]  /*a870*/  FMNMX.FTZ R162, R20, R160, !PT ;  /* 0x000000a014a27209 */ /* 0x002fe20007810000 */
[-CC-:B------:R-:W-:Y:S01]  /*a880*/  FFMA.FTZ R165, R165, R10.reuse, -R168.reuse ;  /* 0x0000000aa5a57223 */ /* 0x180fe200000108a8 */
[--C-:B------:R-:W-:Y:S01]  /*a890*/  FFMA.FTZ R170, R227, R10, -R168.reuse ;  /* 0x0000000ae3aa7223 */ /* 0x100fe200000108a8 */
[----:B------:R-:W0:Y:S01]  /*a8a0*/  MUFU.TANH R175, R175 ;  /* 0x000000af00af7308 */ /* 0x000e220000002400 */
[----:B--2---:R-:W-:Y:S01]  /*a8b0*/  FMNMX.FTZ R11, R171, R162, !PT ;  /* 0x000000a2ab0b7209 */ /* 0x004fe20007810000 */
[-CC-:B------:R-:W-:Y:S01]  /*a8c0*/  FFMA.FTZ R169, R169, R10.reuse, -R168.reuse ;  /* 0x0000000aa9a97223 */ /* 0x180fe200000108a8 */
[-CC-:B------:R-:W-:Y:S01]  /*a8d0*/  FFMA.FTZ R173, R173, R10.reuse, -R168.reuse ;  /* 0x0000000aadad7223 */ /* 0x180fe200000108a8 */
[----:B------:R-:W-:-:S04]  /*a8e0*/  FFMA.FTZ R174, R231, R10, -R168 ;  /* 0x0000000ae7ae7223 */ /* 0x000fc800000108a8 */
[----:B------:R-:W1:Y:S01]  /*a8f0*/  MUFU.TANH R154, R154 ;  /* 0x0000009a009a7308 */ /* 0x000e620000002400 */
[----:B---3--:R-:W-:-:S07]  /*a900*/  FMNMX.FTZ R162, R152, R11, !PT ;  /* 0x0000000b98a27209 */ /* 0x008fce0007810000 */
[----:B------:R-:W2:Y:S01]  /*a910*/  MUFU.TANH R179, R179 ;  /* 0x000000b300b37308 */ /* 0x000ea20000002400 */
[----:B0-----:R-:W-:Y:S01]  /*a920*/  FMNMX.FTZ R11, R175, R162, !PT ;  /* 0x000000a2af0b7209 */ /* 0x001fe20007810000 */
[-CC-:B------:R-:W-:Y:S01]  /*a930*/  FFMA.FTZ R162, R219, R10.reuse, -R168.reuse ;  /* 0x0000000adba27223 */ /* 0x180fe200000108a8 */
[----:B------:R-:W-:-:S05]  /*a940*/  FFMA.FTZ R219, R233, R10, -R168 ;  /* 0x0000000ae9db7223 */ /* 0x000fca00000108a8 */
[----:B------:R-:W0:Y:S08]  /*a950*/  MUFU.TANH R156, R156 ;  /* 0x0000009c009c7308 */ /* 0x000e300000002400 */
[----:B------:R-:W-:Y:S08]  /*a960*/  MUFU.TANH R183, R183 ;  /* 0x000000b700b77308 */ /* 0x000ff00000002400 */
[----:B------:R1:W3:Y:S08]  /*a970*/  MUFU.EX2 R158, R164 ;  /* 0x000000a4009e7308 */ /* 0x0002f00000000800 */
[----:B------:R4:W5:Y:S01]  /*a980*/  MUFU.EX2 R160, R166 ;  /* 0x000000a600a07308 */ /* 0x0009620000000800 */
[----:B-1----:R-:W-:-:S04]  /*a990*/  FMNMX.FTZ R164, R154, R11, !PT ;  /* 0x0000000b9aa47209 */ /* 0x002fc80007810000 */
[----:B--2---:R-:W-:-:S03]  /*a9a0*/  FMNMX.FTZ R11, R179, R164, !PT ;  /* 0x000000a4b30b7209 */ /* 0x004fc60007810000 */
[----:B------:R-:W-:Y:S01]  /*a9b0*/  MUFU.EX2 R21, R21 ;  /* 0x0000001500157308 */ /* 0x000fe20000000800 */
[----:B0-----:R-:W-:Y:S01]  /*a9c0*/  FMNMX.FTZ R164, R156, R11, !PT ;  /* 0x0000000b9ca47209 */ /* 0x001fe20007810000 */
[--C-:B----4-:R-:W-:Y:S01]  /*a9d0*/  FFMA.FTZ R166, R225, R10, -R168.reuse ;  /* 0x0000000ae1a67223 */ /* 0x110fe200000108a8 */
[-C--:B---3--:R-:W-:Y:S01]  /*a9e0*/  FMUL.FTZ R24, R24, R158.reuse ;  /* 0x0000009e18187220 */ /* 0x088fe20000410000 */
[----:B------:R-:W-:Y:S01]  /*a9f0*/  FMUL.FTZ R25, R25, R158 ;  /* 0x0000009e19197220 */ /* 0x000fe20000410000 */
[----:B------:R-:W-:Y:S01]  /*aa00*/  FMNMX.FTZ R11, R183, R164, !PT ;  /* 0x000000a4b70b7209 */ /* 0x000fe20007810000 */
[----:B------:R-:W-:Y:S01]  /*aa10*/  FFMA.FTZ R164, R223, R10, -R168 ;  /* 0x0000000adfa47223 */ /* 0x000fe200000108a8 */
[----:B------:R-:W-:Y:S01]  /*aa20*/  FMUL.FTZ R28, R28, R158 ;  /* 0x0000009e1c1c7220 */ /* 0x000fe20000410000 */
[----:B------:R-:W-:Y:S01]  /*aa30*/  MUFU.EX2 R162, R162 ;  /* 0x000000a200a27308 */ /* 0x000fe20000000800 */
[----:B-----5:R-:W-:Y:S01]  /*aa40*/  FFMA.FTZ R12, R158, R12, R160 ;  /* 0x0000000c9e0c7223 */ /* 0x020fe200000100a0 */
[----:B------:R-:W0:Y:S01]  /*aa50*/  SHFL.BFLY PT, R172, R11, 0x2, 0x1f ;  /* 0x0c401f000bac7f89 */ /* 0x000e2200000e0000 */
        /* <DEDUP_REMOVED lines=22> */
[----:B------:R-:W-:Y:S01]  /*abc0*/  FMUL.FTZ R68, R68, R158 ;  /* 0x0000009e44447220 */ /* 0x000fe20000410000 */
[----:B0-----:R-:W-:Y:S01]  /*abd0*/  FMNMX.FTZ R176, R11, R172, !PT ;  /* 0x000000ac0bb07209 */ /* 0x001fe20007810000 */
[----:B------:R-:W-:Y:S01]  /*abe0*/  FFMA.FTZ R172, R229, R10, -R168 ;  /* 0x0000000ae5ac7223 */ /* 0x000fe200000108a8 */
[-C--:B------:R-:W-:Y:S01]  /*abf0*/  FMUL.FTZ R69, R69, R158.reuse ;  /* 0x0000009e45457220 */ /* 0x080fe20000410000 */
[-C--:B------:R-:W-:Y:S01]  /*ac00*/  FMUL.FTZ R72, R72, R158.reuse ;  /* 0x0000009e48487220 */ /* 0x080fe20000410000 */
[-C--:B------:R-:W-:Y:S01]  /*ac10*/  FMUL.FTZ R73, R73, R158.reuse ;  /* 0x0000009e49497220 */ /* 0x080fe20000410000 */
[----:B------:R-:W0:Y:S01]  /*ac20*/  SHFL.BFLY PT, R11, R176, 0x1, 0x1f ;  /* 0x0c201f00b00b7f89 */ /* 0x000e2200000e0000 */
        /* <DEDUP_REMOVED lines=23> */
[----:B0-----:R-:W-:Y:S01]  /*ada0*/  FMNMX.FTZ R11, R176, R11, !PT ;  /* 0x0000000bb00b7209 */ /* 0x001fe20007810000 */
[----:B------:R-:W-:Y:S01]  /*adb0*/  MUFU.EX2 R169, R169 ;  /* 0x000000a900a97308 */ /* 0x000fe20000000800 */
[-C--:B------:R-:W-:Y:S01]  /*adc0*/  FMUL.FTZ R116, R116, R158.reuse ;  /* 0x0000009e74747220 */ /* 0x080fe20000410000 */
[-C--:B------:R-:W-:Y:S01]  /*add0*/  FMUL.FTZ R117, R117, R158.reuse ;  /* 0x0000009e75757220 */ /* 0x080fe20000410000 */
[----:B------:R-:W-:Y:S01]  /*ade0*/  FMUL.FTZ R120, R120, R158 ;  /* 0x0000009e78787220 */ /* 0x000fe20000410000 */
[C---:B------:R-:W-:Y:S01]  /*adf0*/  FADD.FTZ R181, -R11.reuse, R218 ;  /* 0x000000da0bb57221 */ /* 0x040fe20000010100 */
[----:B------:R-:W-:Y:S01]  /*ae00*/  FMUL.FTZ R222, R11, R10 ;  /* 0x0000000a0bde7220 */ /* 0x000fe20000410000 */
[-C--:B------:R-:W-:Y:S01]  /*ae10*/  FMUL.FTZ R121, R121, R158.reuse ;  /* 0x0000009e79797220 */ /* 0x080fe20000410000 */
[----:B------:R-:W-:Y:S01]  /*ae20*/  FMUL.FTZ R124, R124, R158 ;  /* 0x0000009e7c7c7220 */ /* 0x000fe20000410000 */
[-C--:B------:R-:W-:Y:S01]  /*ae30*/  FMUL.FTZ R168, R181, R10.reuse ;  /* 0x0000000ab5a87220 */ /* 0x080fe20000410000 */
[----:B------:R-:W-:Y:S01]  /*ae40*/  IADD3 R181, -R191, RZ, RZ ;  /* 0x000000ffbfb57210 */ /* 0x000fe20007ffe1ff */
[-CC-:B------:R-:W-:Y:S01]  /*ae50*/  FFMA.FTZ R153, R153, R10.reuse, -R222.reuse ;  /* 0x0000000a99997223 */ /* 0x180fe200000108de */
[-CC-:B------:R-:W-:Y:S01]  /*ae60*/  FFMA.FTZ R218, R167, R10.reuse, -R222.reuse ;  /* 0x0000000aa7da7223 */ /* 0x180fe200000108de */
[-CC-:B------:R-:W-:Y:S01]  /*ae70*/  FFMA.FTZ R167, R171, R10.reuse, -R222.reuse ;  /* 0x0000000aaba77223 */ /* 0x180fe200000108de */
[----:B------:R-:W-:Y:S01]  /*ae80*/  ISETP.NE.AND P3, PT, R190, R181, PT ;  /* 0x000000b5be00720c */ /* 0x000fe20003f65270 */
[----:B------:R-:W-:Y:S01]  /*ae90*/  MUFU.EX2 R168, R168 ;  /* 0x000000a800a87308 */ /* 0x000fe20000000800 */
[-CC-:B------:R-:W-:Y:S01]  /*aea0*/  FFMA.FTZ R178, R155, R10.reuse, -R222.reuse ;  /* 0x0000000a9bb27223 */ /* 0x180fe200000108de */
[----:B------:R-:W-:Y:S01]  /*aeb0*/  FFMA.FTZ R171, R152, R10, -R222 ;  /* 0x0000000a98ab7223 */ /* 0x000fe200000108de */
[----:B------:R-:W-:-:S02]  /*aec0*/  @!P1 VIADD R152, R15, 0x28c40 ;  /* 0x00028c400f989836 */ /* 0x000fc40000000000 */
[-CC-:B------:R-:W-:Y:S01]  /*aed0*/  FFMA.FTZ R155, R221, R10.reuse, -R222.reuse ;  /* 0x0000000add9b7223 */ /* 0x180fe200000108de */
[-CC-:B------:R-:W-:Y:S01]  /*aee0*/  FFMA.FTZ R182, R163, R10.reuse, -R222.reuse ;  /* 0x0000000aa3b67223 */ /* 0x180fe200000108de */
[-CC-:B------:R-:W-:Y:S01]  /*aef0*/  FFMA.FTZ R163, R237, R10.reuse, -R222.reuse ;  /* 0x0000000aeda37223 */ /* 0x180fe200000108de */
[-C--:B------:R-:W-:Y:S01]  /*af00*/  FFMA.FTZ R220, R175, R10.reuse, -R222 ;  /* 0x0000000aafdc7223 */ /* 0x080fe200000108de */
[----:B------:R-:W0:Y:S01]  /*af10*/  MUFU.EX2 R153, R153 ;  /* 0x0000009900997308 */ /* 0x000e220000000800 */
[----:B------:R-:W-:Y:S01]  /*af20*/  @!P1 PRMT R152, RZ, 0x654, R152 ;  /* 0x00000654ff989816 */ /* 0x000fe20000000098 */
[-CC-:B------:R-:W-:Y:S01]  /*af30*/  FFMA.FTZ R20, R20, R10.reuse, -R222.reuse ;  /* 0x0000000a14147223 */ /* 0x180fe200000108de */
[-C--:B------:R-:W-:Y:S01]  /*af40*/  FFMA.FTZ R175, R154, R10.reuse, -R222 ;  /* 0x0000000a9aaf7223 */ /* 0x080fe200000108de */
[----:B------:R-:W-:Y:S01]  /*af50*/  @!P3 IMAD R181, R217, 0x40, R188 ;  /* 0x00000040d9b5b824 */ /* 0x000fe200078e02bc */
[----:B------:R1:W-:Y:S01]  /*af60*/  @!P1 SYNCS.ARRIVE.TRANS64.RED.A1T0 RZ, [R152+URZ], RZ ;  /* 0x000000ff98ff99a7 */ /* 0x0003e2000810043f */
[----:B------:R-:W-:Y:S01]  /*af70*/  FFMA.FTZ R183, R183, R10, -R222 ;  /* 0x0000000ab7b77223 */ /* 0x000fe200000108de */
[----:B------:R-:W-:Y:S01]  /*af80*/  FMUL.FTZ R125, R125, R158 ;  /* 0x0000009e7d7d7220 */ /* 0x000fe20000410000 */
[----:B------:R-:W2:Y:S01]  /*af90*/  MUFU.EX2 R178, R178 ;  /* 0x000000b200b27308 */ /* 0x000ea20000000800 */
[----:B------:R-:W-:-:S02]  /*afa0*/  @!P3 IMAD R181, R181, 0x4, R2 ;  /* 0x00000004b5b5b824 */ /* 0x000fc400078e0202 */
[-C--:B------:R-:W-:Y:S01]  /*afb0*/  FMUL.FTZ R128, R128, R158.reuse ;  /* 0x0000009e80807220 */ /* 0x080fe20000410000 */
[-C--:B------:R-:W-:Y:S01]  /*afc0*/  FMUL.FTZ R129, R129, R158.reuse ;  /* 0x0000009e81817220 */ /* 0x080fe20000410000 */
[----:B------:R-:W-:Y:S01]  /*afd0*/  FMUL.FTZ R132, R132, R158 ;  /* 0x0000009e84847220 */ /* 0x000fe20000410000 */
[-CC-:B-1----:R-:W-:Y:S01]  /*afe0*/  FFMA.FTZ R152, R179, R10.reuse, -R222.reuse ;  /* 0x0000000ab3987223 */ /* 0x182fe200000108de */
[----:B------:R-:W-:Y:S01]  /*aff0*/  @!P3 STS [R181+0x28800], R158 ;  /* 0x0288009eb500b388 */ /* 0x000fe20000000800 */
[--C-:B------:R-:W-:Y:S01]  /*b000*/  FFMA.FTZ R179, R156, R10, -R222.reuse ;  /* 0x0000000a9cb37223 */ /* 0x100fe200000108de */
[----:B------:R1:W-:Y:S01]  /*b010*/  MUFU.EX2 R176, R180 ;  /* 0x000000b400b07308 */ /* 0x0003e20000000800 */
[----:B0-----:R-:W-:Y:S01]  /*b020*/  FFMA.FTZ R13, R168, R13, R153 ;  /* 0x0000000da80d7223 */ /* 0x001fe20000010099 */
[----:B------:R0:W-:Y:S01]  /*b030*/  @!P3 STS [R181+0x28820], R168 ;  /* 0x028820a8b500b388 */ /* 0x0001e20000000800 */
[-C--:B------:R-:W-:Y:S01]  /*b040*/  FMUL.FTZ R133, R133, R158.reuse ;  /* 0x0000009e85857220 */ /* 0x080fe20000410000 */
[-C--:B------:R-:W-:Y:S01]  /*b050*/  FMUL.FTZ R136, R136, R158.reuse ;  /* 0x0000009e88887220 */ /* 0x080fe20000410000 */
[-C--:B------:R-:W-:Y:S01]  /*b060*/  FMUL.FTZ R137, R137, R158.reuse ;  /* 0x0000009e89897220 */ /* 0x080fe20000410000 */
[-C--:B------:R-:W-:Y:S01]  /*b070*/  FMUL.FTZ R140, R140, R158.reuse ;  /* 0x0000009e8c8c7220 */ /* 0x080fe20000410000 */
[----:B------:R-:W-:Y:S01]  /*b080*/  FMUL.FTZ R141, R141, R158 ;  /* 0x0000009e8d8d7220 */ /* 0x000fe20000410000 */
[----:B------:R-:W3:Y:S01]  /*b090*/  MUFU.EX2 R155, R155 ;  /* 0x0000009b009b7308 */ /* 0x000ee20000000800 */
[-CC-:B-1----:R-:W-:Y:S01]  /*b0a0*/  FFMA.FTZ R180, R159, R10.reuse, -R222.reuse ;  /* 0x0000000a9fb47223 */ /* 0x182fe200000108de */
[----:B------:R-:W-:Y:S01]  /*b0b0*/  FFMA.FTZ R159, R235, R10, -R222 ;  /* 0x0000000aeb9f7223 */ /* 0x000fe200000108de */
[-C--:B------:R-:W-:Y:S01]  /*b0c0*/  FMUL.FTZ R144, R144, R158.reuse ;  /* 0x0000009e90907220 */ /* 0x080fe20000410000 */
[----:B0-----:R-:W-:Y:S01]  /*b0d0*/  FADD.FTZ R181, R21, R12 ;  /* 0x0000000c15b57221 */ /* 0x001fe20000010000 */
[-C--:B------:R-:W-:Y:S01]  /*b0e0*/  FMUL.FTZ R145, R145, R158.reuse ;  /* 0x0000009e91917220 */ /* 0x080fe20000410000 */
[-C--:B------:R-:W-:Y:S01]  /*b0f0*/  FMUL.FTZ R148, R148, R158.reuse ;  /* 0x0000009e94947220 */ /* 0x080fe20000410000 */
[----:B------:R-:W-:Y:S01]  /*b100*/  FMUL.FTZ R149, R149, R158 ;  /* 0x0000009e95957220 */ /* 0x000fe20000410000 */
[----:B------:R-:W0:Y:S01]  /*b110*/  MUFU.EX2 R180, R180 ;  /* 0x000000b400b47308 */ /* 0x000e220000000800 */
[----:B------:R-:W-:Y:S01]  /*b120*/  FADD.FTZ R12, R162, R181 ;  /* 0x000000b5a20c7221 */ /* 0x000fe20000010000 */
[----:B------:R-:W-:Y:S01]  /*b130*/  F2FP.F16.F32.PACK_AB R158, R165, R166 ;  /* 0x000000a6a59e723e */ /* 0x000fe200000000ff */
[----:B------:R-:W-:Y:S01]  /*b140*/  FMUL.FTZ R26, R26, R168 ;  /* 0x000000a81a1a7220 */ /* 0x000fe20000410000 */
[C---:B--2---:R-:W-:Y:S01]  /*b150*/  F2FP.F16.F32.PACK_AB R153, R178.reuse, R153 ;  /* 0x00000099b299723e */ /* 0x044fe200000000ff */
[----:B------:R-:W-:Y:S01]  /*b160*/  FADD.FTZ R181, R157, R12 ;  /* 0x0000000c9db57221 */ /* 0x000fe20000010000 */
[----:B------:R-:W-:Y:S01]  /*b170*/  FADD.FTZ R12, R178, R13 ;  /* 0x0000000db20c7221 */ /* 0x000fe20000010000 */
[----:B------:R-:W-:Y:S01]  /*b180*/  F2FP.F16.F32.PACK_AB R156, R161, R164 ;  /* 0x000000a4a19c723e */ /* 0x000fe200000000ff */
[----:B------:R-:W1:Y:S01]  /*b190*/  MUFU.EX2 R159, R159 ;  /* 0x0000009f009f7308 */ /* 0x000e620000000800 */
[-C--:B------:R-:W-:Y:S01]  /*b1a0*/  FMUL.FTZ R27, R27, R168.reuse ;  /* 0x000000a81b1b7220 */ /* 0x080fe20000410000 */
[----:B---3--:R-:W-:Y:S01]  /*b1b0*/  FADD.FTZ R13, R155, R12 ;  /* 0x0000000c9b0d7221 */ /* 0x008fe20000010000 */
[-C--:B------:R-:W-:Y:S01]  /*b1c0*/  FMUL.FTZ R30, R30, R168.reuse ;  /* 0x000000a81e1e7220 */ /* 0x080fe20000410000 */
[-C--:B------:R-:W-:Y:S01]  /*b1d0*/  FMUL.FTZ R31, R31, R168.reuse ;  /* 0x000000a81f1f7220 */ /* 0x080fe20000410000 */
[-C--:B------:R-:W-:Y:S01]  /*b1e0*/  FMUL.FTZ R34, R34, R168.reuse ;  /* 0x000000a822227220 */ /* 0x080fe20000410000 */
[-C--:B------:R-:W-:Y:S01]  /*b1f0*/  FMUL.FTZ R35, R35, R168.reuse ;  /* 0x000000a823237220 */ /* 0x080fe20000410000 */
[-C--:B------:R-:W-:Y:S01]  /*b200*/  FMUL.FTZ R38, R38, R168.reuse ;  /* 0x000000a826267220 */ /* 0x080fe20000410000 */
[----:B------:R-:W2:Y:S01]  /*b210*/  MUFU.EX2 R182, R182 ;  /* 0x000000b600b67308 */ /* 0x000ea20000000800 */
[C---:B0-----:R-:W-:Y:S01]  /*b220*/  FADD.FTZ R12, R180.reuse, R13 ;  /* 0x0000000db40c7221 */ /* 0x041fe20000010000 */
[----:B------:R-:W-:Y:S01]  /*b230*/  F2FP.F16.F32.PACK_AB R155, R180, R155 ;  /* 0x0000009bb49b723e */ /* 0x000fe200000000ff */
[-C--:B------:R-:W-:Y:S01]  /*b240*/  FMUL.FTZ R39, R39, R168.reuse ;  /* 0x000000a827277220 */ /* 0x080fe20000410000 */
[-C--:B------:R-:W-:Y:S01]  /*b250*/  FMUL.FTZ R42, R42, R168.reuse ;  /* 0x000000a82a2a7220 */ /* 0x080fe20000410000 */
[-C--:B------:R-:W-:Y:S01]  /*b260*/  FMUL.FTZ R43, R43, R168.reuse ;  /* 0x000000a82b2b7220 */ /* 0x080fe20000410000 */
[-C--:B------:R-:W-:Y:S01]  /*b270*/  FMUL.FTZ R46, R46, R168.reuse ;  /* 0x000000a82e2e7220 */ /* 0x080fe20000410000 */
[-C--:B------:R-:W-:Y:S01]  /*b280*/  FMUL.FTZ R47, R47, R168.reuse ;  /* 0x000000a82f2f7220 */ /* 0x080fe20000410000 */
[----:B------:R0:W-:Y:S01]  /*b290*/  MUFU.EX2 R222, R152 ;  /* 0x0000009800de7308 */ /* 0x0001e20000000800 */
        /* <DEDUP_REMOVED lines=9> */
[----:B--2---:R-:W-:Y:S01]  /*b330*/  FADD.FTZ R12, R182, R13 ;  /* 0x0000000db60c7221 */ /* 0x004fe20000010000 */
[-C--:B------:R-:W-:Y:S01]  /*b340*/  FMUL.FTZ R62, R62, R168.reuse ;  /* 0x000000a83e3e7220 */ /* 0x080fe20000410000 */
[-C--:B------:R-:W-:Y:S01]  /*b350*/  FMUL.FTZ R63, R63, R168.reuse ;  /* 0x000000a83f3f7220 */ /* 0x080fe20000410000 */
[----:B------:R-:W-:Y:S01]  /*b360*/  FADD.FTZ R181, R161, R152 ;  /* 0x00000098a1b57221 */ /* 0x000fe20000010000 */
[-C--:B------:R-:W-:Y:S01]  /*b370*/  FMUL.FTZ R66, R66, R168.reuse ;  /* 0x000000a842427220 */ /* 0x080fe20000410000 */
[-C--:B------:R-:W-:Y:S01]  /*b380*/  FMUL.FTZ R67, R67, R168.reuse ;  /* 0x000000a843437220 */ /* 0x080fe20000410000 */
[----:B------:R-:W0:Y:S01]  /*b390*/  MUFU.EX2 R218, R218 ;  /* 0x000000da00da7308 */ /* 0x000e220000000800 */
[----:B------:R-:W-:Y:S01]  /*b3a0*/  FADD.FTZ R152, R166, R181 ;  /* 0x000000b5a6987221 */ /* 0x000fe20000010000 */
[-C--:B------:R-:W-:Y:S01]  /*b3b0*/  FMUL.FTZ R70, R70, R168.reuse ;  /* 0x000000a846467220 */ /* 0x080fe20000410000 */
[-C--:B------:R-:W-:Y:S01]  /*b3c0*/  FMUL.FTZ R71, R71, R168.reuse ;  /* 0x000000a847477220 */ /* 0x080fe20000410000 */
[-C--:B------:R-:W-:Y:S01]  /*b3d0*/  FMUL.FTZ R74, R74, R168.reuse ;  /* 0x000000a84a4a7220 */ /* 0x080fe20000410000 */
[----:B------:R-:W-:Y:S01]  /*b3e0*/  FADD.FTZ R181, R165, R152 ;  /* 0x00000098a5b57221 */ /* 0x000fe20000010000 */
[-C--:B------:R-:W-:Y:S01]  /*b3f0*/  FMUL.FTZ R75, R75, R168.reuse ;  /* 0x000000a84b4b7220 */ /* 0x080fe20000410000 */
[-C--:B------:R-:W-:Y:S01]  /*b400*/  FMUL.FTZ R78, R78, R168.reuse ;  /* 0x000000a84e4e7220 */ /* 0x080fe20000410000 */
[----:B------:R-:W2:Y:S01]  /*b410*/  MUFU.EX2 R172, R172 ;  /* 0x000000ac00ac7308 */ /* 0x000ea20000000800 */
[----:B------:R-:W-:Y:S01]  /*b420*/  FADD.FTZ R152, R170, R181 ;  /* 0x000000b5aa987221 */ /* 0x000fe20000010000 */
[----:B-1----:R-:W-:Y:S01]  /*b430*/  FADD.FTZ R13, R163, R12 ;  /* 0x0000000ca30d7221 */ /* 0x002fe20000010000 */
[-C--:B------:R-:W-:Y:S01]  /*b440*/  FMUL.FTZ R79, R79, R168.reuse ;  /* 0x000000a84f4f7220 */ /* 0x080fe20000410000 */
[----:B------:R-:W-:Y:S01]  /*b450*/  FMUL.FTZ R82, R82, R168 ;  /* 0x000000a852527220 */ /* 0x000fe20000410000 */
[----:B------:R-:W-:Y:S01]  /*b460*/  FADD.FTZ R181, R169, R152 ;  /* 0x00000098a9b57221 */ /* 0x000fe20000010000 */
        /* <DEDUP_REMOVED lines=25> */
[----:B------:R-:W-:Y:S01]  /*b600*/  FMUL.FTZ R119, R119, R168 ;  /* 0x000000a877777220 */ /* 0x000fe20000410000 */
[----:B------:R-:W1:Y:S01]  /*b610*/  MUFU.EX2 R219, R219 ;  /* 0x000000db00db7308 */ /* 0x000e620000000800 */
[----:B0-----:R-:W-:Y:S01]  /*b620*/  FADD.FTZ R13, R173, R154 ;  /* 0x0000009aad0d7221 */ /* 0x001fe20000010000 */
[----:B------:R-:W-:Y:S01]  /*b630*/  F2FP.F16.F32.PACK_AB R154, R157, R162 ;  /* 0x000000a29d9a723e */ /* 0x000fe200000000ff */
[----:B------:R-:W-:Y:S01]  /*b640*/  BAR.SYNC.DEFER_BLOCKING 0xf, 0x100 ;  /* 0x03c4000000007b1d */ /* 0x000fe20000010000 */
[----:B------:R-:W-:Y:S01]  /*b650*/  F2FP.F16.F32.PACK_AB R157, R182, R159 ;  /* 0x0000009fb69d723e */ /* 0x000fe200000000ff */
[-C--:B------:R-:W-:Y:S01]  /*b660*/  FMUL.FTZ R122, R122, R168.reuse ;  /* 0x000000a87a7a7220 */ /* 0x080fe20000410000 */
[----:B------:R-:W-:Y:S01]  /*b670*/  F2FP.F16.F32.PACK_AB R159, R218, R163 ;  /* 0x000000a3da9f723e */ /* 0x000fe200000000ff */
[----:B------:R-:W-:Y:S01]  /*b680*/  FMUL.FTZ R123, R123, R168 ;  /* 0x000000a87b7b7220 */ /* 0x000fe20000410000 */
[----:B------:R-:W-:Y:S01]  /*b690*/  F2FP.F16.F32.PACK_AB R162, R173, R172 ;  /* 0x000000acada2723e */ /* 0x000fe200000000ff */
[----:B------:R-:W0:Y:S01]  /*b6a0*/  MUFU.EX2 R167, R167 ;  /* 0x000000a700a77308 */ /* 0x000e220000000800 */
[----:B--2---:R-:W-:Y:S01]  /*b6b0*/  FADD.FTZ R160, R174, R13 ;  /* 0x0000000daea07221 */ /* 0x004fe20000010000 */
[-C--:B------:R-:W-:Y:S01]  /*b6c0*/  FMUL.FTZ R126, R126, R168.reuse ;  /* 0x000000a87e7e7220 */ /* 0x080fe20000410000 */
[-C--:B------:R-:W-:Y:S01]  /*b6d0*/  FMUL.FTZ R127, R127, R168.reuse ;  /* 0x000000a87f7f7220 */ /* 0x080fe20000410000 */
[-C--:B------:R-:W-:Y:S01]  /*b6e0*/  FMUL.FTZ R130, R130, R168.reuse ;  /* 0x000000a882827220 */ /* 0x080fe20000410000 */
[-C--:B------:R-:W-:Y:S01]  /*b6f0*/  FMUL.FTZ R131, R131, R168.reuse ;  /* 0x000000a883837220 */ /* 0x080fe20000410000 */
[-C--:B------:R-:W-:Y:S01]  /*b700*/  FMUL.FTZ R134, R134, R168.reuse ;  /* 0x000000a886867220 */ /* 0x080fe20000410000 */
[----:B------:R-:W-:Y:S01]  /*b710*/  FMUL.FTZ R135, R135, R168 ;  /* 0x000000a887877220 */ /* 0x000fe20000410000 */
[----:B------:R-:W2:Y:S01]  /*b720*/  MUFU.EX2 R171, R171 ;  /* 0x000000ab00ab7308 */ /* 0x000ea20000000800 */
[----:B-1----:R-:W-:Y:S01]  /*b730*/  FADD.FTZ R21, R219, R160 ;  /* 0x000000a0db157221 */ /* 0x002fe20000010000 */
[----:B------:R-:W-:Y:S01]  /*b740*/  F2FP.F16.F32.PACK_AB R160, R169, R170 ;  /* 0x000000aaa9a0723e */ /* 0x000fe200000000ff */
[----:B------:R-:W-:Y:S01]  /*b750*/  FMUL.FTZ R138, R138, R168 ;  /* 0x000000a88a8a7220 */ /* 0x000fe20000410000 */
[----:B------:R-:W-:Y:S01]  /*b760*/  F2FP.F16.F32.PACK_AB R164, R219, R174 ;  /* 0x000000aedba4723e */ /* 0x000fe200000000ff */
[----:B------:R-:W-:Y:S01]  /*b770*/  FADD.FTZ R166, R176, R21 ;  /* 0x00000015b0a67221 */ /* 0x000fe20000010000 */
[-C--:B------:R-:W-:Y:S01]  /*b780*/  FMUL.FTZ R139, R139, R168.reuse ;  /* 0x000000a88b8b7220 */ /* 0x080fe20000410000 */
[----:B------:R-:W-:Y:S01]  /*b790*/  FMUL.FTZ R142, R142, R168 ;  /* 0x000000a88e8e7220 */ /* 0x000fe20000410000 */
[----:B------:R-:W1:Y:S01]  /*b7a0*/  MUFU.EX2 R220, R220 ;  /* 0x000000dc00dc7308 */ /* 0x000e620000000800 */
[C---:B0-----:R-:W-:Y:S01]  /*b7b0*/  FADD.FTZ R12, R167.reuse, R12 ;  /* 0x0000000ca70c7221 */ /* 0x041fe20000010000 */
[----:B------:R-:W-:Y:S01]  /*b7c0*/  F2FP.F16.F32.PACK_AB R161, R167, R20 ;  /* 0x00000014a7a1723e */ /* 0x000fe200000000ff */
[----:B------:R0:W-:Y:S01]  /*b7d0*/  STSM.16.M88.4 [R194+0x26800], R152 ;  /* 0x02680098c2007844 */ /* 0x0001e20000000200 */
[-C--:B------:R-:W-:Y:S01]  /*b7e0*/  FMUL.FTZ R143, R143, R168.reuse ;  /* 0x000000a88f8f7220 */ /* 0x080fe20000410000 */
[-C--:B------:R-:W-:Y:S01]  /*b7f0*/  FMUL.FTZ R146, R146, R168.reuse ;  /* 0x000000a892927220 */ /* 0x080fe20000410000 */
[-C--:B------:R-:W-:Y:S01]  /*b800*/  FMUL.FTZ R147, R147, R168.reuse ;  /* 0x000000a893937220 */ /* 0x080fe20000410000 */
[----:B------:R0:W-:Y:S01]  /*b810*/  STSM.16.M88.4 [R197], R156 ;  /* 0x0000009cc5007844 */ /* 0x0001e20000000200 */
[----:B------:R-:W3:Y:S01]  /*b820*/  MUFU.EX2 R175, R175 ;  /* 0x000000af00af7308 */ /* 0x000ee20000000800 */
[----:B--2---:R-:W-:Y:S01]  /*b830*/  FADD.FTZ R13, R171, R12 ;  /* 0x0000000cab0d7221 */ /* 0x004fe20000010000 */
[-C--:B------:R-:W-:Y:S01]  /*b840*/  FMUL.FTZ R150, R150, R168.reuse ;  /* 0x000000a896967220 */ /* 0x080fe20000410000 */
[----:B------:R-:W-:-:S05]  /*b850*/  FMUL.FTZ R151, R151, R168 ;  /* 0x000000a897977220 */ /* 0x000fca0000410000 */
[----:B------:R-:W2:Y:S01]  /*b860*/  MUFU.EX2 R177, R177 ;  /* 0x000000b100b17308 */ /* 0x000ea20000000800 */
[C---:B-1----:R-:W-:Y:S01]  /*b870*/  FADD.FTZ R12, R220.reuse, R13 ;  /* 0x0000000ddc0c7221 */ /* 0x042fe20000010000 */
[----:B------:R-:W-:-:S05]  /*b880*/  F2FP.F16.F32.PACK_AB R163, R220, R171 ;  /* 0x000000abdca3723e */ /* 0x000fca00000000ff */
[----:B------:R0:W-:Y:S01]  /*b890*/  STSM.16.M88.4 [R195], R160 ;  /* 0x000000a0c3007844 */ /* 0x0001e20000000200 */
[----:B------:R-:W1:Y:S01]  /*b8a0*/  MUFU.EX2 R179, R179 ;  /* 0x000000b300b37308 */ /* 0x000e620000000800 */
[----:B---3--:R-:W-:Y:S01]  /*b8b0*/  FADD.FTZ R13, R175, R12 ;  /* 0x0000000caf0d7221 */ /* 0x008fe20000010000 */
[----:B------:R-:W-:-:S03]  /*b8c0*/  F2FP.F16.F32.PACK_AB R165, R222, R175 ;  /* 0x000000afdea5723e */ /* 0x000fc600000000ff */
[----:B------:R-:W-:-:S03]  /*b8d0*/  FADD.FTZ R172, R222, R13 ;  /* 0x0000000ddeac7221 */ /* 0x000fc60000010000 */
[----:B------:R-:W3:Y:S01]  /*b8e0*/  MUFU.EX2 R170, R183 ;  /* 0x000000b700aa7308 */ /* 0x000ee20000000800 */
[C---:B--2---:R-:W-:Y:S01]  /*b8f0*/  FADD.FTZ R12, R177.reuse, R166 ;  /* 0x000000a6b10c7221 */ /* 0x044fe20000010000 */
[----:B------:R-:W-:Y:S01]  /*b900*/  F2FP.F16.F32.PACK_AB R166, R177, R176 ;  /* 0x000000b0b1a6723e */ /* 0x000fe200000000ff */
[----:B-1----:R-:W-:Y:S01]  /*b910*/  FADD.FTZ R13, R179, R172 ;  /* 0x000000acb30d7221 */ /* 0x002fe20000010000 */
[----:B---3--:R-:W-:-:S03]  /*b920*/  F2FP.F16.F32.PACK_AB R167, R170, R179 ;  /* 0x000000b3aaa7723e */ /* 0x008fc600000000ff */
[----:B------:R-:W-:Y:S02]  /*b930*/  FADD.FTZ R13, R170, R13 ;  /* 0x0000000daa0d7221 */ /* 0x000fe40000010000 */
[----:B------:R0:W-:Y:S01]  /*b940*/  STSM.16.M88.4 [R196], R164 ;  /* 0x000000a4c4007844 */ /* 0x0001e20000000200 */
[----:B------:R-:W-:Y:S05]  /*b950*/  @!P0 BRA `(.L_x_3220) ;  /* 0x0000000000048947 */ /* 0x000fea0003800000 */
[----:B------:R-:W-:Y:S01]  /*b960*/  BPT.TRAP 0x1 ;  /* 0x000000040000795c */ /* 0x000fe20000300000 */
.L_x_3220:
[----:B------:R1:W2:Y:S01]  /*b970*/  SYNCS.PHASECHK.TRANS64.TRYWAIT P3, [R15+URZ+0x28c50], R213 ;  /* 0x028c50d50f0075a7 */ /* 0x0002a2000806017f */
[----:B------:R-:W-:Y:S05]  /*b980*/  @!P0 BRA `(.L_x_3221) ;  /* 0x0000000000048947 */ /* 0x000fea0003800000 */
[----:B------:R-:W-:Y:S01]  /*b990*/  BPT.TRAP 0x1 ;  /* 0x000000040000795c */ /* 0x000fe20000300000 */
.L_x_3221:
[----:B------:R-:W-:Y:S04]  /*b9a0*/  BSSY B1, `(.L_x_3222) ;  /* 0x0000004000017945 */ /* 0x000fe80003800000 */
[----:B--2---:R-:W-:Y:S05]  /*b9b0*/  @P3 BRA `(.L_x_3223) ;  /* 0x0000000000083947 */ /* 0x004fea0003800000 */
[----:B------:R-:W2:Y:S02]  /*b9c0*/  SYNCS.PHASECHK.TRANS64.TRYWAIT P3, [R15+URZ+0x28c50], R213 ;  /* 0x028c50d50f0075a7 */ /* 0x000ea4000806017f */
[----:B--2---:R-:W-:Y:S05]  /*b9d0*/  @!P3 BRA `(.L_x_3224) ;  /* 0x0000009800b0b947 */ /* 0x004fea0003800000 */
.L_x_3223:
[----:B------:R-:W-:Y:S05]  /*b9e0*/  BSYNC B1 ;  /* 0x0000000000017941 */ /* 0x000fea0003800000 */
.L_x_3222:
[----:B------:R-:W-:Y:S01]  /*b9f0*/  IMAD.MOV.U32 R21, RZ, RZ, 0x40000040 ;  /* 0x40000040ff157424 */ /* 0x000fe200078e00ff */
[----:B------:R-:W-:Y:S01]  /*ba00*/  LEA R20, R18, R14, 0xc ;  /* 0x0000000e12147211 */ /* 0x000fe200078e60ff */
[----:B------:R-:W-:Y:S01]  /*ba10*/  WARPGROUP.ARRIVE ;  /* 0x00000000000079c5 */ /* 0x000fe20000000000 */
[----:B-12---:R-:W-:Y:S01]  /*ba20*/  @!P1 IADD3 R15, R15, 0x28c60, RZ ;  /* 0x00028c600f0f9810 */ /* 0x006fe20007ffe0ff */
[----:B------:R-:W-:Y:S01]  /*ba30*/  IMAD.MOV.U32 R218, RZ, RZ, R11 ;  /* 0x000000ffffda7224 */ /* 0x000fe200078e000b */
[----:B------:R-:W-:Y:S01]  /*ba40*/  R2UR UR6, R20 ;  /* 0x00000000140672ca */ /* 0x000fe200000e0000 */
[----:B------:R-:W-:Y:S01]  /*ba50*/  IMAD.MOV.U32 R220, RZ, RZ, R3 ;  /* 0x000000ffffdc7224 */ /* 0x000fe200078e0003 */
[----:B------:R-:W-:Y:S01]  /*ba60*/  R2UR UR7, R21 ;  /* 0x00000000150772ca */ /* 0x000fe200000e0000 */
[----:B------:R-:W-:Y:S01]  /*ba70*/  IMAD.MOV.U32 R21, RZ, RZ, 0x40000040 ;  /* 0x40000040ff157424 */ /* 0x000fe200078e00ff */
[----:B------:R-:W-:Y:S01]  /*ba80*/  @!P1 PRMT R15, RZ, 0x654, R15 ;  /* 0x00000654ff0f9816 */ /* 0x000fe2000000000f */
[----:B------:R-:W-:-:S10]  /*ba90*/  IMAD.MOV.U32 R217, RZ, RZ, R18 ;  /* 0x000000ffffd97224 */ /* 0x000fd400078e0012 */
[----:B------:R-:W-:Y:S03]  /*baa0*/  HGMMA.64x256x16.F32 R24, R152, gdesc[UR4].tnspB, R24, gsb0 ;  /* 0x43e0000498187df0 */ /* 0x000fe60008000818 */
[----:B------:R-:W-:Y:S02]  /*bab0*/  WARPGROUP.DEPBAR.LE gsb0, 0x0 ;  /* 0x00008000000079c5 */ /* 0x000fe40000010000 */
[----:B0-----:R-:W-:Y:S01]  /*bac0*/  VIADD R152, R20, 0x80 ;  /* 0x0000008014987836 */ /* 0x001fe20000000000 */
[----:B------:R-:W-:Y:S01]  /*bad0*/  WARPGROUP.ARRIVE ;  /* 0x00000000000079c5 */ /* 0x000fe20000000000 */
[----:B------:R-:W-:-:S03]  /*bae0*/  IMAD.MOV.U32 R153, RZ, RZ, 0x40000040 ;  /* 0x40000040ff997424 */ /* 0x000fc600078e00ff */
[----:B------:R-:W-:Y:S02]  /*baf0*/  R2UR UR6, R152 ;  /* 0x00000000980672ca */ /* 0x000fe400000e0000 */
[----:B------:R-:W-:Y:S01]  /*bb00*/  R2UR UR7, R153 ;  /* 0x00000000990772ca */ /* 0x000fe200000e0000 */
[----:B------:R-:W-:Y:S01]  /*bb10*/  IMAD.MOV.U32 R153, RZ, RZ, 0x40000040 ;  /* 0x40000040ff997424 */ /* 0x000fe200078e00ff */
[C---:B------:R-:W-:Y:S01]  /*bb20*/  IADD3 R152, R20.reuse, 0x100, RZ ;  /* 0x0000010014987810 */ /* 0x040fe20007ffe0ff */
        /* <DEDUP_REMOVED lines=24> */
[----:B------:R-:W-:Y:S05]  /*bcb0*/  @P2 BRA `(.L_x_3225) ;  /* 0xffffffe000782947 */ /* 0x000fea000383ffff */
.L_x_3214:
[----:B------:R-:W-:Y:S05]  /*bcc0*/  BSYNC B0 ;  /* 0x0000000000007941 */ /* 0x000fea0003800000 */
.L_x_3213:
[----:B------:R-:W2:Y:S01]  /*bcd0*/  SHFL.BFLY PT, R5, R12, 0x2, 0x1f ;  /* 0x0c401f000c057f89 */ /* 0x000ea200000e0000 */
[----:B------:R-:W-:Y:S01]  /*bce0*/  IMAD.MOV.U32 R6, RZ, RZ, RZ ;  /* 0x000000ffff067224 */ /* 0x000fe200078e00ff */
[----:B------:R-:W-:Y:S01]  /*bcf0*/  MOV R20, 0xff800000 ;  /* 0xff80000000147802 */ /* 0x000fe20000000f00 */
[----:B------:R-:W-:Y:S01]  /*bd00*/  IMAD.MOV.U32 R21, RZ, RZ, -0x800000 ;  /* 0xff800000ff157424 */ /* 0x000fe200078e00ff */
[----:B------:R-:W3:Y:S01]  /*bd10*/  SHFL.BFLY PT, R0, R13, 0x2, 0x1f ;  /* 0x0c401f000d007f89 */ /* 0x000ee200000e0000 */
[----:B------:R-:W-:Y:S01]  /*bd20*/  VIADD R202, R202, 0x1 ;  /* 0x00000001caca7836 */ /* 0x000fe20000000000 */
[----:B------:R-:W-:Y:S08]  /*bd30*/  BAR.ARV 0x8, 0xa0 ;  /* 0x0202800000007b1d */ /* 0x000ff00000002000 */
[----:B------:R-:W-:Y:S01]  /*bd40*/  BAR.SYNC.DEFER_BLOCKING 0xf, 0x100 ;  /* 0x03c4000000007b1d */ /* 0x000fe20000010000 */
[----:B--2---:R-:W-:Y:S01]  /*bd50*/  FADD.FTZ R4, R5, R12 ;  /* 0x0000000c05047221 */ /* 0x004fe20000010000 */
[----:B---3--:R-:W-:-:S04]  /*bd60*/  FADD.FTZ R7, R0, R13 ;  /* 0x0000000d00077221 */ /* 0x008fc80000010000 */
[----:B------:R-:W2:Y:S04]  /*bd70*/  SHFL.BFLY PT, R5, R4, 0x1, 0x1f ;  /* 0x0c201f0004057f89 */ /* 0x000ea800000e0000 */
[----:B------:R-:W3:Y:S01]  /*bd80*/  SHFL.BFLY PT, R0, R7, 0x1, 0x1f ;  /* 0x0c201f0007007f89 */ /* 0x000ee200000e0000 */
[----:B--2---:R-:W-:Y:S01]  /*bd90*/  FADD.FTZ R8, R4, R5 ;  /* 0x0000000504087221 */ /* 0x004fe20000010000 */
[----:B------:R-:W-:Y:S01]  /*bda0*/  IADD3 R5, -R191, RZ, RZ ;  /* 0x000000ffbf057210 */ /* 0x000fe20007ffe1ff */
[----:B------:R-:W-:Y:S02]  /*bdb0*/  VIADD R4, R18, 0x1 ;  /* 0x0000000112047836 */ /* 0x000fe40000000000 */
[----:B---3--:R-:W-:Y:S01]  /*bdc0*/  FADD.FTZ R0, R7, R0 ;  /* 0x0000000007007221 */ /* 0x008fe20000010000 */
[----:B------:R-:W-:-:S02]  /*bdd0*/  FSETP.NE.FTZ.AND P2, PT, R8, RZ, PT ;  /* 0x000000ff0800720b */ /* 0x000fc40003f55000 */
[----:B------:R-:W-:Y:S01]  /*bde0*/  ISETP.NE.AND P0, PT, R190, R5, PT ;  /* 0x00000005be00720c */ /* 0x000fe20003f05270 */
[----:B------:R-:W-:Y:S01]  /*bdf0*/  IMAD.MOV.U32 R5, RZ, RZ, RZ ;  /* 0x000000ffff057224 */ /* 0x000fe200078e00ff */
[----:B------:R-:W-:Y:S02]  /*be00*/  FSETP.NE.FTZ.AND P3, PT, R0, RZ, PT ;  /* 0x000000ff0000720b */ /* 0x000fe40003f75000 */
[----:B------:R-:W-:-:S04]  /*be10*/  ISETP.NE.AND P1, PT, R4, 0x2, PT ;  /* 0x000000020400780c */ /* 0x000fc80003f25270 */
[----:B------:R-:W-:-:S03]  /*be20*/  SEL R9, RZ, 0x1, P1 ;  /* 0x00000001ff097807 */ /* 0x000fc60000800000 */
[----:B------:R-:W2:Y:S01]  /*be30*/  @P2 MUFU.RCP R5, R8 ;  /* 0x0000000800052308 */ /* 0x000ea20000001000 */
[----:B------:R-:W-:Y:S02]  /*be40*/  LOP3.LUT R22, R22, R9, RZ, 0x3c, !PT ;  /* 0x0000000916167212 */ /* 0x000fe400078e3cff */
[----:B------:R-:W-:Y:S01]  /*be50*/  @!P0 LEA R7, R18, R188, 0x6 ;  /* 0x000000bc12078211 */ /* 0x000fe200078e30ff */
[C---:B------:R-:W-:Y:S01]  /*be60*/  @P2 FMUL.FTZ R18, R10.reuse, 0.69314718246459960938 ;  /* 0x3f3172180a122820 */ /* 0x040fe20000410000 */
[----:B------:R-:W-:-:S03]  /*be70*/  @P3 FMUL.FTZ R10, R10, 0.69314718246459960938 ;  /* 0x3f3172180a0a3820 */ /* 0x000fc60000410000 */
[----:B------:R-:W3:Y:S01]  /*be80*/  @P3 MUFU.RCP R6, R0 ;  /* 0x0000000000063308 */ /* 0x000ee20000001000 */
[----:B------:R-:W-:-:S07]  /*be90*/  @!P0 IMAD R7, R7, 0x4, R2 ;  /* 0x0000000407078824 */ /* 0x000fce00078e0202 */
[----:B------:R-:W4:Y:S01]  /*bea0*/  @P2 MUFU.LG2 R2, R8 ;  /* 0x0000000800022308 */ /* 0x000f220000000c00 */
[-C--:B--2---:R-:W-:Y:S01]  /*beb0*/  FMUL.FTZ R181, R24, R5.reuse ;  /* 0x0000000518b57220 */ /* 0x084fe20000410000 */
[----:B------:R2:W-:Y:S01]  /*bec0*/  @!P0 STS [R7+0x28800], R5 ;  /* 0x0288000507008388 */ /* 0x0005e20000000800 */
[-C--:B------:R-:W-:Y:S01]  /*bed0*/  FMUL.FTZ R179, R25, R5.reuse ;  /* 0x0000000519b37220 */ /* 0x080fe20000410000 */
[-C--:B------:R-:W-:Y:S01]  /*bee0*/  FMUL.FTZ R180, R28, R5.reuse ;  /* 0x000000051cb47220 */ /* 0x080fe20000410000 */
[-C--:B------:R-:W-:Y:S01]  /*bef0*/  FMUL.FTZ R178, R32, R5.reuse ;  /* 0x0000000520b27220 */ /* 0x080fe20000410000 */
[-C--:B------:R-:W-:Y:S01]  /*bf00*/  FMUL.FTZ R28, R33, R5.reuse ;  /* 0x00000005211c7220 */ /* 0x080fe20000410000 */
[-C--:B------:R-:W-:Y:S01]  /*bf10*/  FMUL.FTZ R175, R40, R5.reuse ;  /* 0x0000000528af7220 */ /* 0x080fe20000410000 */
[----:B------:R5:W1:Y:S01]  /*bf20*/  @P3 MUFU.LG2 R24, R0 ;  /* 0x0000000000183308 */ /* 0x000a620000000c00 */
[----:B---3--:R3:W-:Y:S01]  /*bf30*/  @!P0 STS [R7+0x28820], R6 ;  /* 0x0288200607008388 */ /* 0x0087e20000000800 */
[-C--:B------:R-:W-:Y:S01]  /*bf40*/  FMUL.FTZ R177, R29, R5.reuse ;  /* 0x000000051db17220 */ /* 0x080fe20000410000 */
[-C--:B------:R-:W-:Y:S01]  /*bf50*/  FMUL.FTZ R176, R36, R5.reuse ;  /* 0x0000000524b07220 */ /* 0x080fe20000410000 */
[-C--:B------:R-:W-:Y:S01]  /*bf60*/  FMUL.FTZ R174, R37, R5.reuse ;  /* 0x0000000525ae7220 */ /* 0x080fe20000410000 */
[-C--:B------:R-:W-:Y:S01]  /*bf70*/  FMUL.FTZ R32, R41, R5.reuse ;  /* 0x0000000529207220 */ /* 0x080fe20000410000 */
[-C--:B------:R-:W-:Y:S01]  /*bf80*/  FMUL.FTZ R173, R44, R5.reuse ;  /* 0x000000052cad7220 */ /* 0x080fe20000410000 */
[-C--:B------:R-:W-:Y:S01]  /*bf90*/  FMUL.FTZ R171, R45, R5.reuse ;  /* 0x000000052dab7220 */ /* 0x080fe20000410000 */
[-C--:B------:R-:W-:Y:S01]  /*bfa0*/  FMUL.FTZ R172, R48, R5.reuse ;  /* 0x0000000530ac7220 */ /* 0x080fe20000410000 */
[-C--:B-----5:R-:W-:Y:S01]  /*bfb0*/  FMUL.FTZ R0, R27, R6.reuse ;  /* 0x000000061b007220 */ /* 0x0a0fe20000410000 */
[----:B----4-:R-:W-:Y:S01]  /*bfc0*/  @P2 FMUL.FTZ R25, R2, 0.69314718246459960938 ;  /* 0x3f31721802192820 */ /* 0x010fe20000410000 */
        /* <DEDUP_REMOVED lines=57> */
[----:B------:R-:W-:Y:S01]  /*c360*/  @P2 FFMA.FTZ R21, R18, R3, R25 ;  /* 0x0000000312152223 */ /* 0x000fe20000010019 */
[----:B------:R-:W-:Y:S01]  /*c370*/  PLOP3.LUT P0, PT, PT, PT, PT, 0x8, 0x0 ;  /* 0x000000000000781c */ /* 0x000fe20003f0e170 */
[-C--:B--2---:R-:W-:Y:S01]  /*c380*/  FMUL.FTZ R5, R26, R6.reuse ;  /* 0x000000061a057220 */ /* 0x084fe20000410000 */
        /* <DEDUP_REMOVED lines=59> */
[----:B------:R-:W-:Y:S06]  /*c740*/  BAR.ARV 0xe, 0x100 ;  /* 0x0384000000007b1d */ /* 0x000fec0000002000 */
.L_x_3158:
[----:B------:R-:W-:Y:S05]  /*c750*/  BSYNC B7 ;  /* 0x0000000000077941 */ /* 0x000fea0003800000 */
.L_x_3156:
[----:B------:R-:W0:Y:S08]  /*c760*/  S2UR UR5, SR_CgaCtaId ;  /* 0x00000000000579c3 */ /* 0x000e300000008800 */
[----:B------:R-:W-:Y:S06]  /*c770*/  BAR.SYNC.DEFER_BLOCKING 0x5, 0x120 ;  /* 0x0144800000007b1d */ /* 0x000fec0000010000 */
[----:B------:R-:W-:Y:S01]  /*c780*/  UMOV UR4, 0x400 ;  /* 0x0000040000047882 */ /* 0x000fe20000000000 */
[----:B------:R-:W-:Y:S01]  /*c790*/  BSSY B0, `(.L_x_3226) ;  /* 0x000026e000007945 */ /* 0x000fe20003800000 */
[----:B0-----:R-:W-:-:S06]  /*c7a0*/  ULEA UR4, UR5, UR4, 0x18 ;  /* 0x0000000405047291 */ /* 0x001fcc000f8ec03f */
[----:B------:R-:W-:-:S05]  /*c7b0*/  IMAD.U32 R2, RZ, RZ, UR4 ;  /* 0x00000004ff027e24 */ /* 0x000fca000f8e00ff */
[----:B-----5:R0:W1:Y:S01]  /*c7c0*/  LDS.128 R24, [R2+0x28cd0] ;  /* 0x028cd00002187984 */ /* 0x0200620000000c00 */
        /* <DEDUP_REMOVED lines=20> */
[----:B------:R-:W-:Y:S02]  /*c910*/  MOV R36, R2 ;  /* 0x0000000200247202 */ /* 0x000fe40000000f00 */
[----:B--2---:R-:W-:-:S02]  /*c920*/  MOV R37, R3 ;  /* 0x0000000300257202 */ /* 0x004fc40000000f00 */
        /* <DEDUP_REMOVED lines=9> */
[----:B------:R-:W-:Y:S02]  /*c9c0*/  LOP3.LUT R52, R211, 0x380, RZ, 0xc0, !PT ;  /* 0x00000380d3347812 */ /* 0x000fe400078ec0ff */
[----:B------:R-:W-:Y:S02]  /*c9d0*/  IADD3 R213, P4, R118, 0x60, RZ ;  /* 0x0000006076d57810 */ /* 0x000fe40007f9e0ff */
[----:B------:R-:W-:Y:S02]  /*c9e0*/  LOP3.LUT R48, R183, 0x380, RZ, 0xc0, !PT ;  /* 0x00000380b7307812 */ /* 0x000fe400078ec0ff */
[----:B------:R-:W-:Y:S01]  /*c9f0*/  LOP3.LUT R60, R217, 0x380, RZ, 0xc0, !PT ;  /* 0x00000380d93c7812 */ /* 0x000fe200078ec0ff */
[----:B------:R-:W-:Y:S01]  /*ca00*/  IMAD.X R57, RZ, RZ, R119, P4 ;  /* 0x000000ffff397224 */ /* 0x000fe200020e0677 */
[----:B------:R-:W-:-:S02]  /*ca10*/  SHF.R.U64 R52, R52, 0x3, RZ ;  /* 0x0000000334347819 */ /* 0x000fc400000012ff */
[----:B------:R-:W-:Y:S02]  /*ca20*/  IADD3 R68, P5, R118, 0x2040, RZ ;  /* 0x0000204076447810 */ /* 0x000fe40007fbe0ff */
[----:B------:R-:W-:Y:S02]  /*ca30*/  IADD3.X R49, RZ, R119, RZ, P1, !PT ;  /* 0x00000077ff317210 */ /* 0x000fe40000ffe4ff */
[----:B------:R-:W-:Y:S01]  /*ca40*/  LOP3.LUT R56, R213, 0x380, RZ, 0xc0, !PT ;  /* 0x00000380d5387812 */ /* 0x000fe200078ec0ff */
[----:B------:R-:W-:Y:S01]  /*ca50*/  IMAD.X R69, RZ, RZ, R119, P5 ;  /* 0x000000ffff457224 */ /* 0x000fe200028e0677 */
[----:B------:R-:W-:Y:S02]  /*ca60*/  SHF.R.U64 R48, R48, 0x3, RZ ;  /* 0x0000000330307819 */ /* 0x000fe400000012ff */
[----:B------:R-:W-:Y:S02]  /*ca70*/  SHF.R.U64 R60, R60, 0x3, RZ ;  /* 0x000000033c3c7819 */ /* 0x000fe400000012ff */
[----:B------:R-:W-:-:S02]  /*ca80*/  IADD3 R44, P6, R118, 0x2020, RZ ;  /* 0x00002020762c7810 */ /* 0x000fc40007fde0ff */
[----:B------:R-:W-:Y:S02]  /*ca90*/  IADD3 R94, P1, R118, 0x4000, RZ ;  /* 0x00004000765e7810 */ /* 0x000fe40007f3e0ff */
[----:B------:R-:W-:Y:S01]  /*caa0*/  LOP3.LUT R52, R52, R211, RZ, 0x3c, !PT ;  /* 0x000000d334347212 */ /* 0x000fe200078e3cff */
[--C-:B------:R-:W-:Y:S01]  /*cab0*/  IMAD.X R65, RZ, RZ, R119.reuse, P6 ;  /* 0x000000ffff417224 */ /* 0x100fe200030e0677 */
[----:B------:R-:W-:Y:S01]  /*cac0*/  LOP3.LUT R211, R68, 0x380, RZ, 0xc0, !PT ;  /* 0x0000038044d37812 */ /* 0x000fe200078ec0ff */
[----:B------:R-:W-:Y:S01]  /*cad0*/  IMAD.X R95, RZ, RZ, R119, P1 ;  /* 0x000000ffff5f7224 */ /* 0x000fe200008e0677 */
[----:B------:R-:W-:Y:S02]  /*cae0*/  LOP3.LUT R11, R118, 0x380, RZ, 0xc0, !PT ;  /* 0x00000380760b7812 */ /* 0x000fe400078ec0ff */
[----:B------:R-:W-:Y:S02]  /*caf0*/  SHF.R.U64 R56, R56, 0x3, RZ ;  /* 0x0000000338387819 */ /* 0x000fe400000012ff */
[----:B------:R-:W-:-:S02]  /*cb00*/  LOP3.LUT R48, R48, R183, RZ, 0x3c, !PT ;  /* 0x000000b730307212 */ /* 0x000fc400078e3cff */
[----:B------:R-:W-:Y:S02]  /*cb10*/  LOP3.LUT R60, R60, R217, RZ, 0x3c, !PT ;  /* 0x000000d93c3c7212 */ /* 0x000fe400078e3cff */
[----:B------:R-:W-:Y:S02]  /*cb20*/  IADD3 R72, P2, R118, 0x2060, RZ ;  /* 0x0000206076487810 */ /* 0x000fe40007f5e0ff */
[----:B------:R-:W-:Y:S02]  /*cb30*/  LOP3.LUT R183, R44, 0x380, RZ, 0xc0, !PT ;  /* 0x000003802cb77812 */ /* 0x000fe400078ec0ff */
[----:B------:R-:W-:Y:S02]  /*cb40*/  LOP3.LUT R217, R94, 0x380, RZ, 0xc0, !PT ;  /* 0x000003805ed97812 */ /* 0x000fe400078ec0ff */
[----:B------:R-:W-:Y:S02]  /*cb50*/  SHF.R.U64 R211, R211, 0x3, RZ ;  /* 0x00000003d3d37819 */ /* 0x000fe400000012ff */
[----:B------:R-:W-:-:S02]  /*cb60*/  IADD3 R30, P4, R118, 0x4040, RZ ;  /* 0x00004040761e7810 */ /* 0x000fc40007f9e0ff */
[----:B------:R-:W-:Y:S02]  /*cb70*/  SHF.R.U64 R11, R11, 0x3, RZ ;  /* 0x000000030b0b7819 */ /* 0x000fe400000012ff */
[----:B------:R-:W-:Y:S02]  /*cb80*/  LOP3.LUT R56, R56, R213, RZ, 0x3c, !PT ;  /* 0x000000d538387212 */ /* 0x000fe400078e3cff */
[----:B------:R-:W-:Y:S02]  /*cb90*/  LOP3.LUT R213, R72, 0x380, RZ, 0xc0, !PT ;  /* 0x0000038048d57812 */ /* 0x000fe400078ec0ff */
[----:B------:R-:W-:Y:S02]  /*cba0*/  SHF.R.U64 R183, R183, 0x3, RZ ;  /* 0x00000003b7b77819 */ /* 0x000fe400000012ff */
[----:B------:R-:W-:Y:S02]  /*cbb0*/  SHF.R.U64 R217, R217, 0x3, RZ ;  /* 0x00000003d9d97819 */ /* 0x000fe400000012ff */
[----:B------:R-:W-:-:S02]  /*cbc0*/  IADD3 R4, P0, R118, 0x4020, RZ ;  /* 0x0000402076047810 */ /* 0x000fc40007f1e0ff */
[-C--:B------:R-:W-:Y:S02]  /*cbd0*/  IADD3.X R61, RZ, R119.reuse, RZ, P3, !PT ;  /* 0x00000077ff3d7210 */ /* 0x080fe40001ffe4ff */
[C---:B------:R-:W-:Y:S01]  /*cbe0*/  IADD3 R6, P6, R118.reuse, 0x6000, RZ ;  /* 0x0000600076067810 */ /* 0x040fe20007fde0ff */
[--C-:B------:R-:W-:Y:S01]  /*cbf0*/  IMAD.X R99, RZ, RZ, R119.reuse, P0 ;  /* 0x000000ffff637224 */ /* 0x100fe200000e0677 */
[----:B------:R-:W-:Y:S02]  /*cc00*/  IADD3.X R73, RZ, R119, RZ, P2, !PT ;  /* 0x00000077ff497210 */ /* 0x000fe400017fe4ff */
[C---:B------:R-:W-:Y:S01]  /*cc10*/  IADD3 R34, P3, R118.reuse, 0x4060, RZ ;  /* 0x0000406076227810 */ /* 0x040fe20007f7e0ff */
[--C-:B------:R-:W-:Y:S01]  /*cc20*/  IMAD.X R111, RZ, RZ, R119.reuse, P6 ;  /* 0x000000ffff6f7224 */ /* 0x100fe200030e0677 */
[C---:B------:R-:W-:Y:S02]  /*cc30*/  IADD3 R3, P5, R118.reuse, 0x6020, RZ ;  /* 0x0000602076037810 */ /* 0x040fe40007fbe0ff */
[C---:B------:R-:W-:Y:S01]  /*cc40*/  IADD3 R10, P2, R118.reuse, 0x6040, RZ ;  /* 0x00006040760a7810 */ /* 0x040fe20007f5e0ff */
[----:B------:R-:W-:Y:S01]  /*cc50*/  IMAD.X R107, RZ, RZ, R119, P3 ;  /* 0x000000ffff6b7224 */ /* 0x000fe200018e0677 */
[----:B-1----:R-:W-:-:S02]  /*cc60*/  IADD3 R24, P1, R118, 0x6060, RZ ;  /* 0x0000606076187810 */ /* 0x002fc40007f3e0ff */
[----:B------:R-:W-:Y:S02]  /*cc70*/  LOP3.LUT R68, R211, R68, RZ, 0x3c, !PT ;  /* 0x00000044d3447212 */ /* 0x000fe400078e3cff */
[----:B------:R-:W-:Y:S01]  /*cc80*/  LOP3.LUT R118, R11, R118, RZ, 0x3c, !PT ;  /* 0x000000760b767212 */ /* 0x000fe200078e3cff */
[--C-:B------:R-:W-:Y:S01]  /*cc90*/  IMAD.X R11, RZ, RZ, R119.reuse, P2 ;  /* 0x000000ffff0b7224 */ /* 0x100fe200010e0677 */
[----:B------:R-:W-:Y:S01]  /*cca0*/  LOP3.LUT R211, R30, 0x380, RZ, 0xc0, !PT ;  /* 0x000003801ed37812 */ /* 0x000fe200078ec0ff */
[----:B------:R-:W-:Y:S01]  /*ccb0*/  IMAD.X R45, RZ, RZ, R119, P1 ;  /* 0x000000ffff2d7224 */ /* 0x000fe200008e0677 */
[----:B------:R-:W-:Y:S02]  /*ccc0*/  SHF.R.U64 R213, R213, 0x3, RZ ;  /* 0x00000003d5d57819 */ /* 0x000fe400000012ff */
[----:B------:R-:W-:Y:S02]  /*ccd0*/  LOP3.LUT R64, R183, R44, RZ, 0x3c, !PT ;  /* 0x0000002cb7407212 */ /* 0x000fe400078e3cff */
[----:B------:R-:W-:-:S02]  /*cce0*/  LOP3.LUT R94, R217, R94, RZ, 0x3c, !PT ;  /* 0x0000005ed95e7212 */ /* 0x000fc400078e3cff */
[----:B------:R-:W-:Y:S02]  /*ccf0*/  LOP3.LUT R183, R4, 0x380, RZ, 0xc0, !PT ;  /* 0x0000038004b77812 */ /* 0x000fe400078ec0ff */
[----:B------:R-:W-:Y:S02]  /*cd00*/  LOP3.LUT R217, R6, 0x380, RZ, 0xc0, !PT ;  /* 0x0000038006d97812 */ /* 0x000fe400078ec0ff */
[-C--:B------:R-:W-:Y:S02]  /*cd10*/  IADD3.X R103, RZ, R119.reuse, RZ, P4, !PT ;  /* 0x00000077ff677210 */ /* 0x080fe400027fe4ff */
[-C--:B------:R-:W-:Y:S02]  /*cd20*/  IADD3.X R115, RZ, R119.reuse, RZ, P5, !PT ;  /* 0x00000077ff737210 */ /* 0x080fe40002ffe4ff */
[----:B------:R-:W-:Y:S02]  /*cd30*/  SHF.R.U64 R211, R211, 0x3, RZ ;  /* 0x00000003d3d37819 */ /* 0x000fe400000012ff */
[----:B------:R-:W-:-:S02]  /*cd40*/  MOV R118, R118 ;  /* 0x0000007600767202 */ /* 0x000fc40000000f00 */
[----:B------:R-:W-:Y:S02]  /*cd50*/  LOP3.LUT R72, R213, R72, RZ, 0x3c, !PT ;  /* 0x00000048d5487212 */ /* 0x000fe400078e3cff */
[----:B------:R-:W-:Y:S02]  /*cd60*/  LOP3.LUT R119, R10, 0x380, RZ, 0xc0, !PT ;  /* 0x000003800a777812 */ /* 0x000fe400078ec0ff */
[----:B------:R-:W-:Y:S02]  /*cd70*/  LOP3.LUT R213, R34, 0x380, RZ, 0xc0, !PT ;  /* 0x0000038022d57812 */ /* 0x000fe400078ec0ff */
[----:B------:R-:W-:Y:S02]  /*cd80*/  SHF.R.U64 R183, R183, 0x3, RZ ;  /* 0x00000003b7b77819 */ /* 0x000fe400000012ff */
[----:B------:R-:W-:Y:S02]  /*cd90*/  SHF.R.U64 R217, R217, 0x3, RZ ;  /* 0x00000003d9d97819 */ /* 0x000fe400000012ff */
[----:B------:R-:W-:-:S02]  /*cda0*/  LOP3.LUT R102, R211, R30, RZ, 0x3c, !PT ;  /* 0x0000001ed3667212 */ /* 0x000fc400078e3cff */
[----:B------:R-:W-:Y:S02]  /*cdb0*/  LOP3.LUT R30, R24, 0x380, RZ, 0xc0, !PT ;  /* 0x00000380181e7812 */ /* 0x000fe400078ec0ff */
[----:B------:R-:W-:Y:S02]  /*cdc0*/  SHF.R.U64 R119, R119, 0x3, RZ ;  /* 0x0000000377777819 */ /* 0x000fe400000012ff */
[----:B------:R-:W-:Y:S02]  /*cdd0*/  SHF.R.U64 R213, R213, 0x3, RZ ;  /* 0x00000003d5d57819 */ /* 0x000fe400000012ff */
[----:B------:R-:W-:Y:S02]  /*cde0*/  LOP3.LUT R98, R183, R4, RZ, 0x3c, !PT ;  /* 0x00000004b7627212 */ /* 0x000fe400078e3cff */
[----:B------:R-:W-:Y:S02]  /*cdf0*/  LOP3.LUT R110, R217, R6, RZ, 0x3c, !PT ;  /* 0x00000006d96e7212 */ /* 0x000fe400078e3cff */
[----:B------:R-:W-:-:S02]  /*ce00*/  F2FP.F16.F32.PACK_AB R4, R179, R181 ;  /* 0x000000b5b304723e */ /* 0x000fc400000000ff */
[----:B------:R-:W-:Y:S01]  /*ce10*/  F2FP.F16.F32.PACK_AB R6, R177, R180 ;  /* 0x000000b4b106723e */ /* 0x000fe200000000ff */
[----:B------:R-:W-:Y:S01]  /*ce20*/  BAR.SYNC.DEFER_BLOCKING 0x1, 0x100 ;  /* 0x0044000000007b1d */ /* 0x000fe20000010000 */
[----:B------:R-:W-:Y:S02]  /*ce30*/  LOP3.LUT R0, R3, 0x380, RZ, 0xc0, !PT ;  /* 0x0000038003007812 */ /* 0x000fe400078ec0ff */
[----:B------:R-:W-:Y:S02]  /*ce40*/  SHF.R.U64 R177, R30, 0x3, RZ ;  /* 0x000000031eb17819 */ /* 0x000fe400000012ff */
[----:B------:R-:W-:Y:S02]  /*ce50*/  LOP3.LUT R10, R119, R10, RZ, 0x3c, !PT ;  /* 0x0000000a770a7212 */ /* 0x000fe400078e3cff */
[----:B------:R-:W-:Y:S02]  /*ce60*/  LOP3.LUT R106, R213, R34, RZ, 0x3c, !PT ;  /* 0x00000022d56a7212 */ /* 0x000fe400078e3cff */
[----:B------:R-:W-:-:S02]  /*ce70*/  MOV R48, R48 ;  /* 0x0000003000307202 */ /* 0x000fc40000000f00 */
[----:B------:R-:W-:Y:S02]  /*ce80*/  F2FP.F16.F32.PACK_AB R30, R174, R176 ;  /* 0x000000b0ae1e723e */ /* 0x000fe400000000ff */
[----:B------:R-:W-:Y:S02]  /*ce90*/  MOV R52, R52 ;  /* 0x0000003400347202 */ /* 0x000fe40000000f00 */
[----:B------:R-:W-:Y:S02]  /*cea0*/  F2FP.F16.F32.PACK_AB R34, R171, R173 ;  /* 0x000000adab22723e */ /* 0x000fe400000000ff */
[----:B------:R-:W-:Y:S02]  /*ceb0*/  SHF.R.U64 R0, R0, 0x3, RZ ;  /* 0x0000000300007819 */ /* 0x000fe400000012ff */
[----:B------:R-:W-:Y:S02]  /*cec0*/  MOV R56, R56 ;  /* 0x0000003800387202 */ /* 0x000fe40000000f00 */
[----:B------:R-:W-:-:S02]  /*ced0*/  MOV R38, R10 ;  /* 0x0000000a00267202 */ /* 0x000fc40000000f00 */
[----:B------:R-:W-:Y:S01]  /*cee0*/  MOV R60, R60 ;  /* 0x0000003c003c7202 */ /* 0x000fe20000000f00 */
[----:B------:R1:W-:Y:S01]  /*cef0*/  STSM.16.M88.4 [R118], R4 ;  /* 0x0000000476007844 */ /* 0x0003e20000000200 */
[----:B------:R-:W-:Y:S02]  /*cf00*/  F2FP.F16.F32.PACK_AB R10, R163, R165 ;  /* 0x000000a5a30a723e */ /* 0x000fe400000000ff */
[----:B------:R-:W-:Y:S01]  /*cf10*/  F2FP.F16.F32.PACK_AB R11, R63, R62 ;  /* 0x0000003e3f0b723e */ /* 0x000fe200000000ff */
[----:B------:R2:W-:Y:S01]  /*cf20*/  STSM.16.M88.4 [R48], R28 ;  /* 0x0000001c30007844 */ /* 0x0005e20000000200 */
[----:B------:R-:W-:Y:S02]  /*cf30*/  MOV R64, R64 ;  /* 0x0000004000407202 */ /* 0x000fe40000000f00 */
[----:B------:R-:W-:Y:S01]  /*cf40*/  LOP3.LUT R114, R0, R3, RZ, 0x3c, !PT ;  /* 0x0000000300727212 */ /* 0x000fe200078e3cff */
[----:B------:R3:W-:Y:S01]  /*cf50*/  STSM.16.M88.4 [R52], R32 ;  /* 0x0000002034007844 */ /* 0x0007e20000000200 */
[----:B------:R-:W-:-:S02]  /*cf60*/  MOV R68, R68 ;  /* 0x0000004400447202 */ /* 0x000fc40000000f00 */
[----:B------:R-:W-:Y:S02]  /*cf70*/  MOV R72, R72 ;  /* 0x0000004800487202 */ /* 0x000fe40000000f00 */
[----:B------:R-:W-:Y:S02]  /*cf80*/  LOP3.LUT R44, R177, R24, RZ, 0x3c, !PT ;  /* 0x00000018b12c7212 */ /* 0x000fe400078e3cff */
[----:B------:R-:W-:Y:S02]  /*cf90*/  MOV R94, R94 ;  /* 0x0000005e005e7202 */ /* 0x000fe40000000f00 */
[----:B-1----:R-:W-:Y:S02]  /*cfa0*/  F2FP.F16.F32.PACK_AB R4, R169, R172 ;  /* 0x000000aca904723e */ /* 0x002fe400000000ff */
[----:B------:R-:W-:Y:S02]  /*cfb0*/  F2FP.F16.F32.PACK_AB R5, R51, R50 ;  /* 0x000000323305723e */ /* 0x000fe400000000ff */
[----:B------:R-:W-:-:S02]  /*cfc0*/  F2FP.F16.F32.PACK_AB R6, R166, R170 ;  /* 0x000000aaa606723e */ /* 0x000fc400000000ff */
[----:B------:R-:W-:Y:S02]  /*cfd0*/  F2FP.F16.F32.PACK_AB R7, R55, R54 ;  /* 0x000000363707723e */ /* 0x000fe400000000ff */
[----:B--2---:R-:W-:Y:S02]  /*cfe0*/  F2FP.F16.F32.PACK_AB R28, R159, R161 ;  /* 0x000000a19f1c723e */ /* 0x004fe400000000ff */
[----:B------:R-:W-:Y:S01]  /*cff0*/  F2FP.F16.F32.PACK_AB R29, R75, R74 ;  /* 0x0000004a4b1d723e */ /* 0x000fe200000000ff */
[----:B------:R-:W-:Y:S01]  /*d000*/  STSM.16.M88.4 [R56], R4 ;  /* 0x0000000438007844 */ /* 0x000fe20000000200 */
[----:B------:R-:W-:Y:S02]  /*d010*/  F2FP.F16.F32.PACK_AB R30, R77, R160 ;  /* 0x000000a04d1e723e */ /* 0x000fe400000000ff */
[----:B------:R-:W-:Y:S01]  /*d020*/  F2FP.F16.F32.PACK_AB R31, R79, R78 ;  /* 0x0000004e4f1f723e */ /* 0x000fe200000000ff */
[----:B------:R1:W-:Y:S01]  /*d030*/  STSM.16.M88.4 [R60], R8 ;  /* 0x000000083c007844 */ /* 0x0003e20000000200 */
[----:B---3--:R-:W-:-:S02]  /*d040*/  F2FP.F16.F32.PACK_AB R32, R81, R157 ;  /* 0x0000009d5120723e */ /* 0x008fc400000000ff */
[----:B------:R-:W-:Y:S01]  /*d050*/  F2FP.F16.F32.PACK_AB R33, R83, R82 ;  /* 0x000000525321723e */ /* 0x000fe200000000ff */
[----:B------:R-:W-:Y:S01]  /*d060*/  STSM.16.M88.4 [R64], R12 ;  /* 0x0000000c40007844 */ /* 0x000fe20000000200 */
[----:B------:R-:W-:Y:S02]  /*d070*/  F2FP.F16.F32.PACK_AB R34, R85, R84 ;  /* 0x000000545522723e */ /* 0x000fe400000000ff */
[----:B------:R-:W-:Y:S01]  /*d080*/  F2FP.F16.F32.PACK_AB R35, R87, R86 ;  /* 0x000000565723723e */ /* 0x000fe200000000ff */
[----:B------:R-:W-:Y:S01]  /*d090*/  STSM.16.M88.4 [R68], R28 ;  /* 0x0000001c44007844 */ /* 0x000fe20000000200 */
[----:B------:R-:W-:Y:S02]  /*d0a0*/  MOV R3, R98 ;  /* 0x0000006200037202 */ /* 0x000fe40000000f00 */
[----:B------:R-:W-:Y:S01]  /*d0b0*/  MOV R24, R106 ;  /* 0x0000006a00187202 */ /* 0x000fe20000000f00 */
[----:B------:R-:W-:Y:S01]  /*d0c0*/  STSM.16.M88.4 [R72], R32 ;  /* 0x0000002048007844 */ /* 0x000fe20000000200 */
[----:B------:R-:W-:-:S02]  /*d0d0*/  F2FP.F16.F32.PACK_AB R98, R101, R100 ;  /* 0x000000646562723e */ /* 0x000fc400000000ff */
[----:B------:R-:W-:Y:S01]  /*d0e0*/  F2FP.F16.F32.PACK_AB R99, R70, R58 ;  /* 0x0000003a4663723e */ /* 0x000fe200000000ff */
[----:B------:R-:W-:Y:S01]  /*d0f0*/  STSM.16.M88.4 [R94], R88 ;  /* 0x000000585e007844 */ /* 0x000fe20000000200 */
[----:B------:R-:W-:Y:S02]  /*d100*/  F2FP.F16.F32.PACK_AB R104, R105, R104 ;  /* 0x000000686968723e */ /* 0x000fe400000000ff */
[----:B------:R-:W-:Y:S01]  /*d110*/  MOV R102, R102 ;  /* 0x0000006600667202 */ /* 0x000fe20000000f00 */
[----:B------:R-:W-:Y:S01]  /*d120*/  STSM.16.M88.4 [R3], R96 ;  /* 0x0000006003007844 */ /* 0x000fe20000000200 */
[----:B------:R-:W-:Y:S02]  /*d130*/  MOV R0, R114 ;  /* 0x0000007200007202 */ /* 0x000fe40000000f00 */
[----:B------:R-:W-:Y:S02]  /*d140*/  F2FP.F16.F32.PACK_AB R105, R80, R76 ;  /* 0x0000004c5069723e */ /* 0x000fe400000000ff */
[----:B------:R-:W-:-:S02]  /*d150*/  F2FP.F16.F32.PACK_AB R106, R109, R108 ;  /* 0x0000006c6d6a723e */ /* 0x000fc400000000ff */
[----:B------:R-:W-:Y:S02]  /*d160*/  F2FP.F16.F32.PACK_AB R107, R153, R152 ;  /* 0x00000098996b723e */ /* 0x000fe400000000ff */
        /* <DEDUP_REMOVED lines=8> */
[----:B------:R2:W-:Y:S01]  /*d1f0*/  STSM.16.M88.4 [R24], R112 ;  /* 0x0000007018007844 */ /* 0x0005e20000000200 */
[----:B------:R-:W-:Y:S02]  /*d200*/  MOV R110, R110 ;  /* 0x0000006e006e7202 */ /* 0x000fe40000000f00 */
[----:B------:R-:W-:Y:S02]  /*d210*/  F2FP.F16.F32.PACK_AB R122, R125, R124 ;  /* 0x0000007c7d7a723e */ /* 0x000fe400000000ff */
[----:B------:R-:W-:Y:S02]  /*d220*/  F2FP.F16.F32.PACK_AB R123, R127, R126 ;  /* 0x0000007e7f7b723e */ /* 0x000fe400000000ff */
[----:B------:R-:W-:-:S02]  /*d230*/  F2FP.F16.F32.PACK_AB R129, R131, R130 ;  /* 0x000000828381723e */ /* 0x000fc400000000ff */
[----:B------:R-:W-:Y:S01]  /*d240*/  F2FP.F16.F32.PACK_AB R136, R137, R136 ;  /* 0x000000888988723e */ /* 0x000fe200000000ff */
[----:B------:R-:W-:Y:S01]  /*d250*/  STSM.16.M88.4 [R110], R120 ;  /* 0x000000786e007844 */ /* 0x000fe20000000200 */
[----:B------:R-:W-:Y:S02]  /*d260*/  ISETP.NE.U32.AND P0, PT, RZ, UR4, PT ;  /* 0x00000004ff007c0c */ /* 0x000fe4000bf05070 */
[----:B-1----:R-:W-:Y:S02]  /*d270*/  IADD3 R10, P1, R199, UR4, RZ ;  /* 0x00000004c70a7c10 */ /* 0x002fe4000ff3e0ff */
[----:B------:R-:W-:Y:S02]  /*d280*/  F2FP.F16.F32.PACK_AB R130, R133, R132 ;  /* 0x000000848582723e */ /* 0x000fe400000000ff */
[----:B------:R-:W-:Y:S02]  /*d290*/  F2FP.F16.F32.PACK_AB R131, R135, R134 ;  /* 0x000000868783723e */ /* 0x000fe400000000ff */
[----:B------:R-:W-:-:S02]  /*d2a0*/  F2FP.F16.F32.PACK_AB R137, R139, R138 ;  /* 0x0000008a8b89723e */ /* 0x000fc400000000ff */
[----:B------:R-:W-:Y:S01]  /*d2b0*/  F2FP.F16.F32.PACK_AB R144, R145, R144 ;  /* 0x000000909190723e */ /* 0x000fe200000000ff */
[----:B------:R1:W-:Y:S01]  /*d2c0*/  STSM.16.M88.4 [R0], R128 ;  /* 0x0000008000007844 */ /* 0x0003e20000000200 */
[----:B------:R-:W-:Y:S02]  /*d2d0*/  F2FP.F16.F32.PACK_AB R138, R141, R140 ;  /* 0x0000008c8d8a723e */ /* 0x000fe400000000ff */
[----:B------:R-:W-:Y:S02]  /*d2e0*/  F2FP.F16.F32.PACK_AB R139, R143, R142 ;  /* 0x0000008e8f8b723e */ /* 0x000fe400000000ff */
[----:B------:R-:W-:Y:S02]  /*d2f0*/  F2FP.F16.F32.PACK_AB R145, R147, R146 ;  /* 0x000000929391723e */ /* 0x000fe400000000ff */
[----:B------:R-:W-:Y:S01]  /*d300*/  MOV R44, R44 ;  /* 0x0000002c002c7202 */ /* 0x000fe20000000f00 */
[----:B------:R-:W-:Y:S01]  /*d310*/  STSM.16.M88.4 [R38], R136 ;  /* 0x0000008826007844 */ /* 0x000fe20000000200 */
[----:B------:R-:W-:-:S02]  /*d320*/  F2FP.F16.F32.PACK_AB R146, R149, R148 ;  /* 0x000000949592723e */ /* 0x000fc400000000ff */
[----:B------:R-:W-:Y:S02]  /*d330*/  F2FP.F16.F32.PACK_AB R147, R151, R150 ;  /* 0x000000969793723e */ /* 0x000fe400000000ff */
[----:B------:R-:W-:Y:S02]  /*d340*/  ISETP.NE.AND.EX P0, PT, RZ, UR5, PT, P0 ;  /* 0x00000005ff007c0c */ /* 0x000fe4000bf05300 */
[----:B------:R-:W-:Y:S01]  /*d350*/  IADD3.X R11, R200, UR5, RZ, P1, !PT ;  /* 0x00000005c80b7c10 */ /* 0x000fe20008ffe4ff */
[----:B------:R-:W-:Y:S01]  /*d360*/  ULDC.64 UR4, c[0x0][0xbe0] ;  /* 0x0002f80000047ab9 */ /* 0x000fe20000000a00 */
[----:B------:R3:W-:Y:S01]  /*d370*/  STSM.16.M88.4 [R44], R144 ;  /* 0x000000902c007844 */ /* 0x0007e20000000200 */
[----:B------:R-:W-:Y:S01]  /*d380*/  BAR.SYNC.DEFER_BLOCKING 0x1, 0x100 ;  /* 0x0044000000007b1d */ /* 0x000fe20000010000 */
[----:B------:R-:W-:Y:S02]  /*d390*/  ISETP.NE.U32.AND P6, PT, RZ, UR4, PT ;  /* 0x00000004ff007c0c */ /* 0x000fe4000bfc5070 */
[----:B--2---:R-:W-:-:S02]  /*d3a0*/  MOV R24, RZ ;  /* 0x000000ff00187202 */ /* 0x004fc40000000f00 */
[----:B------:R-:W-:-:S13]  /*d3b0*/  ISETP.NE.AND.EX P6, PT, RZ, UR5, PT, P6 ;  /* 0x00000005ff007c0c */ /* 0x000fda000bfc5360 */
[----:B------:R-:W-:Y:S01]  /*d3c0*/  @P6 IADD3 R6, P4, R199, UR4, RZ ;  /* 0x00000004c7066c10 */ /* 0x000fe2000ff9e0ff */
[----:B------:R-:W-:Y:S02]  /*d3d0*/  ULDC UR4, c[0x0][0xa88] ;  /* 0x0002a20000047ab9 */ /* 0x000fe40000000800 */
[----:B-1----:R-:W-:Y:S02]  /*d3e0*/  MOV R0, UR4 ;  /* 0x0000000400007c02 */ /* 0x002fe40008000f00 */
[----:B------:R-:W-:Y:S01]  /*d3f0*/  @P6 IADD3.X R7, R200, UR5, RZ, P4, !PT ;  /* 0x00000005c8076c10 */ /* 0x000fe2000a7fe4ff */
[----:B------:R1:W5:Y:S01]  /*d400*/  @P0 LDG.E R24, desc[UR40][R10.64] ;  /* 0x000000280a180981 */ /* 0x000362000c1e1900 */
[----:B------:R-:W-:-:S03]  /*d410*/  IMAD R5, R192, 0x40, R187 ;  /* 0x00000040c0057824 */ /* 0x000fc600078e02bb */
[----:B------:R1:W5:Y:S01]  /*d420*/  @P6 LDG.E R0, desc[UR40][R6.64] ;  /* 0x0000002806006981 */ /* 0x000362000c1e1900 */
[----:B------:R-:W-:-:S03]  /*d430*/  IMAD.WIDE R4, R5, 0x2, R36 ;  /* 0x0000000205047825 */ /* 0x000fc600078e0224 */
[C---:B------:R-:W-:Y:S02]  /*d440*/  IADD3 R9, P1, R4.reuse, 0x1000, RZ ;  /* 0x0000100004097810 */ /* 0x040fe40007f3e0ff */
[C---:B------:R-:W-:Y:S02]  /*d450*/  IADD3 R13, P2, R4.reuse, 0x2000, RZ ;  /* 0x00002000040d7810 */ /* 0x040fe40007f5e0ff */
[C---:B------:R-:W-:Y:S02]  /*d460*/  IADD3 R29, P3, R4.reuse, 0x3000, RZ ;  /* 0x00003000041d7810 */ /* 0x040fe40007f7e0ff */
[----:B------:R-:W-:Y:S02]  /*d470*/  IADD3 R33, P4, R4, 0x4000, RZ ;  /* 0x0000400004217810 */ /* 0x000fe40007f9e0ff */
[----:B------:R-:W-:Y:S02]  /*d480*/  LOP3.LUT R8, R9, 0x380, RZ, 0xc0, !PT ;  /* 0x0000038009087812 */ /* 0x000fe400078ec0ff */
[----:B------:R-:W-:-:S02]  /*d490*/  LOP3.LUT R12, R13, 0x380, RZ, 0xc0, !PT ;  /* 0x000003800d0c7812 */ /* 0x000fc400078ec0ff */
[----:B------:R-:W-:Y:S02]  /*d4a0*/  LOP3.LUT R28, R29, 0x380, RZ, 0xc0, !PT ;  /* 0x000003801d1c7812 */ /* 0x000fe400078ec0ff */
[----:B------:R-:W-:Y:S02]  /*d4b0*/  LOP3.LUT R32, R33, 0x380, RZ, 0xc0, !PT ;  /* 0x0000038021207812 */ /* 0x000fe400078ec0ff */
[----:B------:R-:W-:Y:S02]  /*d4c0*/  SHF.R.U64 R8, R8, 0x3, RZ ;  /* 0x0000000308087819 */ /* 0x000fe400000012ff */
[----:B------:R-:W-:Y:S02]  /*d4d0*/  SHF.R.U64 R12, R12, 0x3, RZ ;  /* 0x000000030c0c7819 */ /* 0x000fe400000012ff */
[----:B------:R-:W-:Y:S02]  /*d4e0*/  SHF.R.U64 R28, R28, 0x3, RZ ;  /* 0x000000031c1c7819 */ /* 0x000fe400000012ff */
[----:B------:R-:W-:-:S02]  /*d4f0*/  SHF.R.U64 R32, R32, 0x3, RZ ;  /* 0x0000000320207819 */ /* 0x000fc400000012ff */
[----:B------:R-:W-:Y:S02]  /*d500*/  IADD3 R37, P5, R4, 0x5000, RZ ;  /* 0x0000500004257810 */ /* 0x000fe40007fbe0ff */
[----:B------:R-:W-:Y:S01]  /*d510*/  LOP3.LUT R8, R8, R9, RZ, 0x3c, !PT ;  /* 0x0000000908087212 */ /* 0x000fe200078e3cff */
[--C-:B------:R-:W-:Y:S01]  /*d520*/  IMAD.X R9, RZ, RZ, R5.reuse, P1 ;  /* 0x000000ffff097224 */ /* 0x100fe200008e0605 */
[----:B------:R-:W-:Y:S02]  /*d530*/  LOP3.LUT R12, R12, R13, RZ, 0x3c, !PT ;  /* 0x0000000d0c0c7212 */ /* 0x000fe400078e3cff */
[----:B------:R-:W-:Y:S01]  /*d540*/  LOP3.LUT R28, R28, R29, RZ, 0x3c, !PT ;  /* 0x0000001d1c1c7212 */ /* 0x000fe200078e3cff */
[--C-:B------:R-:W-:Y:S01]  /*d550*/  IMAD.X R29, RZ, RZ, R5.reuse, P3 ;  /* 0x000000ffff1d7224 */ /* 0x100fe200018e0605 */
[----:B------:R-:W-:Y:S01]  /*d560*/  LOP3.LUT R32, R32, R33, RZ, 0x3c, !PT ;  /* 0x0000002120207212 */ /* 0x000fe200078e3cff */
[----:B------:R-:W-:Y:S01]  /*d570*/  IMAD.X R33, RZ, RZ, R5, P4 ;  /* 0x000000ffff217224 */ /* 0x000fe200020e0605 */
[----:B------:R-:W-:-:S02]  /*d580*/  P2R R14, PR, RZ, 0x20 ;  /* 0x00000020ff0e7803 */ /* 0x000fc40000000000 */
[----:B------:R-:W-:Y:S02]  /*d590*/  IADD3.X R13, RZ, R5, RZ, P2, !PT ;  /* 0x00000005ff0d7210 */ /* 0x000fe400017fe4ff */
[C---:B------:R-:W-:Y:S02]  /*d5a0*/  IADD3 R41, P1, R4.reuse, 0x6000, RZ ;  /* 0x0000600004297810 */ /* 0x040fe40007f3e0ff */
[C---:B------:R-:W-:Y:S02]  /*d5b0*/  IADD3 R45, P2, R4.reuse, 0x7000, RZ ;  /* 0x00007000042d7810 */ /* 0x040fe40007f5e0ff */
[C---:B------:R-:W-:Y:S02]  /*d5c0*/  IADD3 R49, P3, R4.reuse, 0x8000, RZ ;  /* 0x0000800004317810 */ /* 0x040fe40007f7e0ff */
[C---:B------:R-:W-:Y:S02]  /*d5d0*/  IADD3 R53, P4, R4.reuse, 0x9000, RZ ;  /* 0x0000900004357810 */ /* 0x040fe40007f9e0ff */
[----:B------:R-:W-:-:S02]  /*d5e0*/  IADD3 R57, P5, R4, 0xa000, RZ ;  /* 0x0000a00004397810 */ /* 0x000fc40007fbe0ff */
[----:B------:R-:W-:Y:S02]  /*d5f0*/  LOP3.LUT R36, R37, 0x380, RZ, 0xc0, !PT ;  /* 0x0000038025247812 */ /* 0x000fe400078ec0ff */
[----:B------:R-:W-:Y:S02]  /*d600*/  LOP3.LUT R40, R41, 0x380, RZ, 0xc0, !PT ;  /* 0x0000038029287812 */ /* 0x000fe400078ec0ff */
[----:B---3--:R-:W-:Y:S02]  /*d610*/  LOP3.LUT R44, R45, 0x380, RZ, 0xc0, !PT ;  /* 0x000003802d2c7812 */ /* 0x008fe400078ec0ff */
[----:B------:R-:W-:Y:S02]  /*d620*/  LOP3.LUT R48, R49, 0x380, RZ, 0xc0, !PT ;  /* 0x0000038031307812 */ /* 0x000fe400078ec0ff */
[----:B------:R-:W-:Y:S02]  /*d630*/  LOP3.LUT R52, R53, 0x380, RZ, 0xc0, !PT ;  /* 0x0000038035347812 */ /* 0x000fe400078ec0ff */
[----:B------:R-:W-:-:S02]  /*d640*/  LOP3.LUT R56, R57, 0x380, RZ, 0xc0, !PT ;  /* 0x0000038039387812 */ /* 0x000fc400078ec0ff */
[----:B------:R-:W-:Y:S02]  /*d650*/  SHF.R.U64 R36, R36, 0x3, RZ ;  /* 0x0000000324247819 */ /* 0x000fe400000012ff */
[----:B------:R-:W-:Y:S02]  /*d660*/  SHF.R.U64 R40, R40, 0x3, RZ ;  /* 0x0000000328287819 */ /* 0x000fe400000012ff */
[----:B------:R-:W-:Y:S02]  /*d670*/  SHF.R.U64 R44, R44, 0x3, RZ ;  /* 0x000000032c2c7819 */ /* 0x000fe400000012ff */
[----:B------:R-:W-:Y:S02]  /*d680*/  SHF.R.U64 R48, R48, 0x3, RZ ;  /* 0x0000000330307819 */ /* 0x000fe400000012ff */
[----:B------:R-:W-:Y:S02]  /*d690*/  SHF.R.U64 R52, R52, 0x3, RZ ;  /* 0x0000000334347819 */ /* 0x000fe400000012ff */
[----:B------:R-:W-:-:S02]  /*d6a0*/  SHF.R.U64 R56, R56, 0x3, RZ ;  /* 0x0000000338387819 */ /* 0x000fc400000012ff */
[----:B------:R-:W-:Y:S02]  /*d6b0*/  LOP3.LUT R36, R36, R37, RZ, 0x3c, !PT ;  /* 0x0000002524247212 */ /* 0x000fe400078e3cff */
[----:B------:R-:W-:Y:S02]  /*d6c0*/  LOP3.LUT R40, R40, R41, RZ, 0x3c, !PT ;  /* 0x0000002928287212 */ /* 0x000fe400078e3cff */
[----:B------:R-:W-:Y:S02]  /*d6d0*/  LOP3.LUT R44, R44, R45, RZ, 0x3c, !PT ;  /* 0x0000002d2c2c7212 */ /* 0x000fe400078e3cff */
[----:B------:R-:W-:Y:S02]  /*d6e0*/  LOP3.LUT R48, R48, R49, RZ, 0x3c, !PT ;  /* 0x0000003130307212 */ /* 0x000fe400078e3cff */
[----:B------:R-:W-:Y:S02]  /*d6f0*/  LOP3.LUT R52, R52, R53, RZ, 0x3c, !PT ;  /* 0x0000003534347212 */ /* 0x000fe400078e3cff */
[----:B------:R-:W-:Y:S01]  /*d700*/  LOP3.LUT R56, R56, R57, RZ, 0x3c, !PT ;  /* 0x0000003938387212 */ /* 0x000fe200078e3cff */
[----:B-1----:R-:W-:Y:S06]  /*d710*/  @P6 BRA `(.L_x_3228) ;  /* 0x0000000000106947 */ /* 0x002fec0003800000 */
[----:B------:R-:W-:Y:S05]  /*d720*/  @!P0 BRA `(.L_x_3228) ;  /* 0x00000000000c8947 */ /* 0x000fea0003800000 */
[----:B------:R-:W2:Y:S04]  /*d730*/  LDG.E R3, desc[UR40][R10.64] ;  /* 0x000000280a037981 */ /* 0x000ea8000c1e1900 */
[----:B-----5:R-:W2:Y:S02]  /*d740*/  LDG.E R0, desc[UR40][R10.64+0x4] ;  /* 0x000004280a007981 */ /* 0x020ea4000c1e1900 */
[----:B--2---:R-:W-:-:S07]  /*d750*/  IMAD.IADD R0, R0, 0x1, -R3 ;  /* 0x0000000100007824 */ /* 0x004fce00078e0a03 */
.L_x_3228:
[----:B------:R-:W1:Y:S01]  /*d760*/  SHFL.IDX PT, R3, R206, RZ, 0x1f ;  /* 0x00001fffce037589 */ /* 0x000e6200000e0000 */
[----:B------:R-:W-:Y:S01]  /*d770*/  ISETP.NE.AND P6, PT, R14, RZ, PT ;  /* 0x000000ff0e00720c */ /* 0x000fe20003fc5270 */
[--C-:B------:R-:W-:Y:S01]  /*d780*/  IMAD.X R57, RZ, RZ, R5.reuse, P5 ;  /* 0x000000ffff397224 */ /* 0x100fe200028e0605 */
[----:B------:R-:W-:Y:S01]  /*d790*/  IADD3.X R41, RZ, R5, RZ, P1, !PT ;  /* 0x00000005ff297210 */ /* 0x000fe20000ffe4ff */
[--C-:B------:R-:W-:Y:S01]  /*d7a0*/  IMAD.X R45, RZ, RZ, R5.reuse, P2 ;  /* 0x000000ffff2d7224 */ /* 0x100fe200010e0605 */
[C---:B------:R-:W-:Y:S01]  /*d7b0*/  IADD3 R65, P1, R4.reuse, 0xc000, RZ ;  /* 0x0000c00004417810 */ /* 0x040fe20007f3e0ff */
[--C-:B------:R-:W-:Y:S01]  /*d7c0*/  IMAD.X R37, RZ, RZ, R5.reuse, P6 ;  /* 0x000000ffff257224 */ /* 0x100fe200030e0605 */
[C---:B------:R-:W-:Y:S01]  /*d7d0*/  IADD3 R61, P6, R4.reuse, 0xb000, RZ ;  /* 0x0000b000043d7810 */ /* 0x040fe20007fde0ff */
[----:B------:R-:W-:Y:S01]  /*d7e0*/  IMAD.X R49, RZ, RZ, R5, P3 ;  /* 0x000000ffff317224 */ /* 0x000fe200018e0605 */
[C---:B------:R-:W-:Y:S02]  /*d7f0*/  IADD3 R69, P2, R4.reuse, 0xd000, RZ ;  /* 0x0000d00004457810 */ /* 0x040fe40007f5e0ff */
[----:B------:R-:W-:-:S02]  /*d800*/  IADD3 R73, P3, R4, 0xe000, RZ ;  /* 0x0000e00004497810 */ /* 0x000fc40007f7e0ff */
[----:B------:R-:W-:Y:S02]  /*d810*/  IADD3.X R53, RZ, R5, RZ, P4, !PT ;  /* 0x00000005ff357210 */ /* 0x000fe400027fe4ff */
[----:B------:R-:W-:Y:S02]  /*d820*/  IADD3 R10, P4, R4, 0xf000, RZ ;  /* 0x0000f000040a7810 */ /* 0x000fe40007f9e0ff */
[----:B------:R-:W-:Y:S02]  /*d830*/  LOP3.LUT R60, R61, 0x380, RZ, 0xc0, !PT ;  /* 0x000003803d3c7812 */ /* 0x000fe400078ec0ff */
[----:B------:R-:W-:Y:S02]  /*d840*/  LOP3.LUT R64, R65, 0x380, RZ, 0xc0, !PT ;  /* 0x0000038041407812 */ /* 0x000fe400078ec0ff */
[----:B------:R-:W-:Y:S02]  /*d850*/  LOP3.LUT R68, R69, 0x380, RZ, 0xc0, !PT ;  /* 0x0000038045447812 */ /* 0x000fe400078ec0ff */
[----:B------:R-:W-:-:S02]  /*d860*/  LOP3.LUT R72, R73, 0x380, RZ, 0xc0, !PT ;  /* 0x0000038049487812 */ /* 0x000fc400078ec0ff */
[----:B-1----:R-:W-:Y:S02]  /*d870*/  ISETP.NE.AND P5, PT, R3, RZ, PT ;  /* 0x000000ff0300720c */ /* 0x002fe40003fa5270 */
[----:B------:R-:W-:Y:S02]  /*d880*/  LOP3.LUT R7, R4, 0x380, RZ, 0xc0, !PT ;  /* 0x0000038004077812 */ /* 0x000fe400078ec0ff */
[----:B------:R-:W-:Y:S02]  /*d890*/  LOP3.LUT R3, R10, 0x380, RZ, 0xc0, !PT ;  /* 0x000003800a037812 */ /* 0x000fe400078ec0ff */
[----:B------:R-:W-:Y:S02]  /*d8a0*/  SHF.R.U64 R60, R60, 0x3, RZ ;  /* 0x000000033c3c7819 */ /* 0x000fe400000012ff */
[----:B------:R-:W-:Y:S02]  /*d8b0*/  SHF.R.U64 R64, R64, 0x3, RZ ;  /* 0x0000000340407819 */ /* 0x000fe400000012ff */
[----:B------:R-:W-:-:S02]  /*d8c0*/  SHF.R.U64 R68, R68, 0x3, RZ ;  /* 0x0000000344447819 */ /* 0x000fc400000012ff */
[----:B------:R-:W-:Y:S02]  /*d8d0*/  SHF.R.U64 R72, R72, 0x3, RZ ;  /* 0x0000000348487819 */ /* 0x000fe400000012ff */
[----:B------:R-:W-:Y:S02]  /*d8e0*/  SHF.R.U64 R7, R7, 0x3, RZ ;  /* 0x0000000307077819 */ /* 0x000fe400000012ff */
[----:B------:R-:W-:Y:S02]  /*d8f0*/  SHF.R.U64 R3, R3, 0x3, RZ ;  /* 0x0000000303037819 */ /* 0x000fe400000012ff */
[----:B------:R-:W-:Y:S01]  /*d900*/  LOP3.LUT R60, R60, R61, RZ, 0x3c, !PT ;  /* 0x0000003d3c3c7212 */ /* 0x000fe200078e3cff */
[--C-:B------:R-:W-:Y:S01]  /*d910*/  IMAD.X R61, RZ, RZ, R5.reuse, P6 ;  /* 0x000000ffff3d7224 */ /* 0x100fe200030e0605 */
[----:B------:R-:W-:Y:S02]  /*d920*/  LOP3.LUT R64, R64, R65, RZ, 0x3c, !PT ;  /* 0x0000004140407212 */ /* 0x000fe400078e3cff */
[----:B------:R-:W-:Y:S01]  /*d930*/  LOP3.LUT R68, R68, R69, RZ, 0x3c, !PT ;  /* 0x0000004544447212 */ /* 0x000fe200078e3cff */
[--C-:B------:R-:W-:Y:S01]  /*d940*/  IMAD.X R69, RZ, RZ, R5.reuse, P2 ;  /* 0x000000ffff457224 */ /* 0x100fe200010e0605 */
[----:B------:R-:W-:Y:S01]  /*d950*/  LOP3.LUT R72, R72, R73, RZ, 0x3c, !PT ;  /* 0x0000004948487212 */ /* 0x000fe200078e3cff */
[--C-:B------:R-:W-:Y:S01]  /*d960*/  IMAD.X R73, RZ, RZ, R5.reuse, P3 ;  /* 0x000000ffff497224 */ /* 0x100fe200018e0605 */
[----:B------:R-:W-:Y:S01]  /*d970*/  LOP3.LUT R6, R7, R4, RZ, 0x3c, !PT ;  /* 0x0000000407067212 */ /* 0x000fe200078e3cff */
[----:B------:R-:W-:Y:S01]  /*d980*/  IMAD.MOV.U32 R7, RZ, RZ, R5 ;  /* 0x000000ffff077224 */ /* 0x000fe200078e0005 */
[----:B------:R-:W-:-:S02]  /*d990*/  IADD3.X R65, RZ, R5, RZ, P1, !PT ;  /* 0x00000005ff417210 */ /* 0x000fc40000ffe4ff */
[----:B------:R-:W-:Y:S02]  /*d9a0*/  IADD3.X R77, RZ, R5, RZ, P4, !PT ;  /* 0x00000005ff4d7210 */ /* 0x000fe400027fe4ff */
[----:B------:R-:W-:Y:S02]  /*d9b0*/  LOP3.LUT R76, R3, R10, RZ, 0x3c, !PT ;  /* 0x0000000a034c7212 */ /* 0x000fe400078e3cff */
[----:B------:R-:W-:Y:S02]  /*d9c0*/  SHF.R.S32.HI R80, RZ, 0x1f, R198 ;  /* 0x0000001fff507819 */ /* 0x000fe400000114c6 */
[----:B------:R-:W-:Y:S02]  /*d9d0*/  SEL R83, R201, RZ, !P0 ;  /* 0x000000ffc9537207 */ /* 0x000fe40004000000 */
[----:B------:R-:W-:Y:S02]  /*d9e0*/  SEL R205, R205, RZ, !P0 ;  /* 0x000000ffcdcd7207 */ /* 0x000fe40004000000 */
[----:B-----5:R-:W-:Y:S01]  /*d9f0*/  SHF.R.S32.HI R81, RZ, 0x1f, R24 ;  /* 0x0000001fff517819 */ /* 0x020fe20000011418 */
[----:B------:R-:W-:Y:S06]  /*da00*/  @P5 BRA `(.L_x_3229) ;  /* 0x0000000000645947 */ /* 0x000fec0003800000 */
[----:B------:R-:W-:Y:S01]  /*da10*/  ULDC.64 UR4, c[0x0][0xb70] ;  /* 0x0002dc0000047ab9 */ /* 0x000fe20000000a00 */
[----:B------:R-:W-:Y:S01]  /*da20*/  MOV R5, R81 ;  /* 0x0000005100057202 */ /* 0x000fe20000000f00 */
[----:B------:R-:W-:Y:S01]  /*da30*/  IMAD R3, R80, UR4, RZ ;  /* 0x0000000450037c24 */ /* 0x000fe2000f8e02ff */
[----:B------:R-:W-:Y:S01]  /*da40*/  LEA R15, R203, R188, 0x6 ;  /* 0x000000bccb0f7211 */ /* 0x000fe200078e30ff */
[----:B------:R-:W-:Y:S02]  /*da50*/  IMAD.MOV.U32 R4, RZ, RZ, R24 ;  /* 0x000000ffff047224 */ /* 0x000fe400078e0018 */
[C---:B------:R-:W-:Y:S02]  /*da60*/  IMAD R3, R198.reuse, UR5, R3 ;  /* 0x00000005c6037c24 */ /* 0x040fe4000f8e0203 */
[----:B------:R-:W-:Y:S01]  /*da70*/  IMAD.WIDE.U32 R4, R198, UR4, R4 ;  /* 0x00000004c6047c25 */ /* 0x000fe2000f8e0004 */
[----:B------:R-:W-:-:S03]  /*da80*/  ULDC.64 UR4, c[0x0][0xb78] ;  /* 0x0002de0000047ab9 */ /* 0x000fc60000000a00 */
[----:B------:R-:W-:Y:S02]  /*da90*/  IMAD.IADD R5, R5, 0x1, R3 ;  /* 0x0000000105057824 */ /* 0x000fe400078e0203 */
[----:B------:R-:W-:Y:S02]  /*daa0*/  IMAD.MOV R11, RZ, RZ, -R191 ;  /* 0x000000ffff0b7224 */ /* 0x000fe400078e0abf */
[----:B------:R-:W-:Y:S02]  /*dab0*/  IMAD R3, R205, UR4, RZ ;  /* 0x00000004cd037c24 */ /* 0x000fe4000f8e02ff */
[C---:B------:R-:W-:Y:S01]  /*dac0*/  IMAD.WIDE.U32 R4, R83.reuse, UR4, R4 ;  /* 0x0000000453047c25 */ /* 0x040fe2000f8e0004 */
[----:B------:R-:W-:Y:S02]  /*dad0*/  ISETP.NE.AND P0, PT, R190, R11, PT ;  /* 0x0000000bbe00720c */ /* 0x000fe40003f05270 */
[----:B------:R-:W-:Y:S01]  /*dae0*/  SHF.R.S32.HI R11, RZ, 0x1f, R15 ;  /* 0x0000001fff0b7819 */ /* 0x000fe2000001140f */
[----:B------:R-:W-:Y:S01]  /*daf0*/  IMAD R14, R83, UR5, R3 ;  /* 0x00000005530e7c24 */ /* 0x000fe2000f8e0203 */
[C---:B------:R-:W-:Y:S01]  /*db00*/  IADD3 R10, P2, R15.reuse, R4, RZ ;  /* 0x000000040f0a7210 */ /* 0x040fe20007f5e0ff */
[C---:B------:R-:W-:Y:S01]  /*db10*/  VIADD R3, R15.reuse, 0x8 ;  /* 0x000000080f037836 */ /* 0x040fe20000000000 */
[----:B------:R-:W-:Y:S01]  /*db20*/  ISETP.GE.OR P1, PT, R15, R0, P0 ;  /* 0x000000000f00720c */ /* 0x000fe20000726670 */
[----:B------:R-:W-:Y:S01]  /*db30*/  ULDC.64 UR4, c[0x0][0xb40] ;  /* 0x0002d00000047ab9 */ /* 0x000fe20000000a00 */
[----:B------:R-:W-:-:S02]  /*db40*/  IADD3.X R11, R11, R5, R14, P2, !PT ;  /* 0x000000050b0b7210 */ /* 0x000fc400017fe40e */
[----:B------:R-:W-:Y:S02]  /*db50*/  ISETP.GE.OR P0, PT, R3, R0, P0 ;  /* 0x000000000300720c */ /* 0x000fe40000706670 */
[----:B------:R-:W-:-:S04]  /*db60*/  LEA R4, P2, R10, UR4, 0x2 ;  /* 0x000000040a047c11 */ /* 0x000fc8000f8410ff */
[----:B------:R-:W-:-:S05]  /*db70*/  LEA.HI.X R5, R10, UR5, R11, 0x2, P2 ;  /* 0x000000050a057c11 */ /* 0x000fca00090f140b */
[----:B------:R1:W-:Y:S04]  /*db80*/  @!P1 STG.E desc[UR40][R4.64], R21 ;  /* 0x0000001504009986 */ /* 0x0003e8000c101928 */
[----:B------:R1:W-:Y:S02]  /*db90*/  @!P0 STG.E desc[UR40][R4.64+0x20], R20 ;  /* 0x0000201404008986 */ /* 0x0003e4000c101928 */
.L_x_3229:
[----:B------:R-:W2:Y:S01]  /*dba0*/  LDC R90, c[0x0][0xa8c] ;  /* 0x0002a300ff5a7b82 */ /* 0x000ea20000000800 */
[----:B------:R-:W-:Y:S01]  /*dbb0*/  ULDC.64 UR4, c[0x0][0xaa0] ;  /* 0x0002a80000047ab9 */ /* 0x000fe20000000a00 */
[--C-:B-1----:R-:W-:Y:S01]  /*dbc0*/  SHF.R.S32.HI R21, RZ, 0x1f, R187.reuse ;  /* 0x0000001fff157819 */ /* 0x102fe200000114bb */
[----:B------:R-:W-:Y:S01]  /*dbd0*/  IMAD R3, R81, UR4, RZ ;  /* 0x0000000451037c24 */ /* 0x000fe2000f8e02ff */
[----:B------:R-:W5:Y:S01]  /*dbe0*/  LD.E.128 R4, desc[UR40][R6.64] ;  /* 0x0000002806047980 */ /* 0x000f62000c101d00 */
[----:B------:R-:W-:Y:S02]  /*dbf0*/  IMAD.MOV.U32 R20, RZ, RZ, R187 ;  /* 0x000000ffff147224 */ /* 0x000fe400078e00bb */
[C---:B------:R-:W-:Y:S01]  /*dc00*/  IMAD R3, R24.reuse, UR5, R3 ;  /* 0x0000000518037c24 */ /* 0x040fe2000f8e0203 */
[----:B------:R-:W5:Y:S01]  /*dc10*/  LD.E.128 R8, desc[UR40][R8.64] ;  /* 0x0000002808087980 */ /* 0x000f62000c101d00 */
[----:B------:R-:W-:Y:S01]  /*dc20*/  IMAD.WIDE.U32 R20, R24, UR4, R20 ;  /* 0x0000000418147c25 */ /* 0x000fe2000f8e0014 */
[----:B------:R-:W-:-:S02]  /*dc30*/  ULDC.64 UR4, c[0x0][0xae0] ;  /* 0x0002b80000047ab9 */ /* 0x000fc40000000a00 */
[----:B------:R-:W5:Y:S02]  /*dc40*/  LD.E.128 R12, desc[UR40][R12.64] ;  /* 0x000000280c0c7980 */ /* 0x000f64000c101d00 */
[----:B------:R-:W-:Y:S01]  /*dc50*/  IADD3 R21, R21, R3, RZ ;  /* 0x0000000315157210 */ /* 0x000fe20007ffe0ff */
[----:B------:R-:W-:Y:S01]  /*dc60*/  VIADD R3, R187, 0x40 ;  /* 0x00000040bb037836 */ /* 0x000fe20000000000 */
[----:B------:R-:W5:Y:S01]  /*dc70*/  LD.E.128 R28, desc[UR40][R28.64] ;  /* 0x000000281c1c7980 */ /* 0x000f62000c101d00 */
[----:B------:R-:W-:Y:S02]  /*dc80*/  IMAD R81, R80, UR4, RZ ;  /* 0x0000000450517c24 */ /* 0x000fe4000f8e02ff */
[----:B------:R-:W-:Y:S01]  /*dc90*/  IMAD R85, R203, -0x40, R0 ;  /* 0xffffffc0cb557824 */ /* 0x000fe200078e0200 */
[----:B------:R-:W5:Y:S01]  /*dca0*/  LD.E.128 R32, desc[UR40][R32.64] ;  /* 0x0000002820207980 */ /* 0x000f62000c101d00 */
[----:B------:R-:W-:Y:S01]  /*dcb0*/  VIADD R0, R192, 0x20 ;  /* 0x00000020c0007836 */ /* 0x000fe20000000000 */
[----:B--2---:R-:W-:-:S02]  /*dcc0*/  ISETP.GE.AND P3, PT, R3, R90, PT ;  /* 0x0000005a0300720c */ /* 0x004fc40003f66270 */
[----:B------:R-:W5:Y:S01]  /*dcd0*/  LD.E.128 R36, desc[UR40][R36.64] ;  /* 0x0000002824247980 */ /* 0x000f62000c101d00 */
[C---:B------:R-:W-:Y:S02]  /*dce0*/  IMAD R81, R198.reuse, UR5, R81 ;  /* 0x00000005c6517c24 */ /* 0x040fe4000f8e0251 */
[----:B------:R-:W-:Y:S01]  /*dcf0*/  IMAD.WIDE.U32 R20, R198, UR4, R20 ;  /* 0x00000004c6147c25 */ /* 0x000fe2000f8e0014 */
[----:B------:R-:W5:Y:S01]  /*dd00*/  LD.E.128 R40, desc[UR40][R40.64] ;  /* 0x0000002828287980 */ /* 0x000f62000c101d00 */
[C---:B------:R-:W-:Y:S01]  /*dd10*/  ISETP.GE.AND P2, PT, R187.reuse, R90, PT ;  /* 0x0000005abb00720c */ /* 0x040fe20003f46270 */
[----:B------:R-:W-:Y:S02]  /*dd20*/  ULDC.64 UR4, c[0x0][0xae8] ;  /* 0x0002ba0000047ab9 */ /* 0x000fe40000000a00 */
[----:B------:R-:W5:Y:S01]  /*dd30*/  LD.E.128 R44, desc[UR40][R44.64] ;  /* 0x000000282c2c7980 */ /* 0x000f62000c101d00 */
[----:B------:R-:W-:Y:S01]  /*dd40*/  SEL R24, RZ, 0xffffffff, P3 ;  /* 0xffffffffff187807 */ /* 0x000fe20001800000 */
[----:B------:R-:W-:-:S02]  /*dd50*/  VIADD R86, R187, 0x80 ;  /* 0x00000080bb567836 */ /* 0x000fc40000000000 */
[----:B------:R-:W5:Y:S01]  /*dd60*/  LD.E.128 R48, desc[UR40][R48.64] ;  /* 0x0000002830307980 */ /* 0x000f62000c101d00 */
[----:B------:R-:W-:-:S03]  /*dd70*/  VIADD R87, R187, 0xc0 ;  /* 0x000000c0bb577836 */ /* 0x000fc60000000000 */
[----:B------:R-:W5:Y:S04]  /*dd80*/  LD.E.128 R52, desc[UR40][R52.64] ;  /* 0x0000002834347980 */ /* 0x000f68000c101d00 */
[----:B------:R-:W5:Y:S04]  /*dd90*/  LD.E.128 R56, desc[UR40][R56.64] ;  /* 0x0000002838387980 */ /* 0x000f68000c101d00 */
[----:B------:R-:W5:Y:S04]  /*dda0*/  LD.E.128 R60, desc[UR40][R60.64] ;  /* 0x000000283c3c7980 */ /* 0x000f68000c101d00 */
[----:B------:R-:W5:Y:S04]  /*ddb0*/  LD.E.128 R64, desc[UR40][R64.64] ;  /* 0x0000002840407980 */ /* 0x000f68000c101d00 */
[----:B------:R-:W5:Y:S04]  /*ddc0*/  LD.E.128 R68, desc[UR40][R68.64] ;  /* 0x0000002844447980 */ /* 0x000f68000c101d00 */
[----:B------:R-:W5:Y:S04]  /*ddd0*/  LD.E.128 R72, desc[UR40][R72.64] ;  /* 0x0000002848487980 */ /* 0x000f68000c101d00 */
[----:B------:R-:W5:Y:S01]  /*dde0*/  LD.E.128 R76, desc[UR40][R76.64] ;  /* 0x000000284c4c7980 */ /* 0x000f62000c101d00 */
[----:B------:R-:W-:Y:S01]  /*ddf0*/  ISETP.GE.AND P0, PT, R0, R85, PT ;  /* 0x000000550000720c */ /* 0x000fe20003f06270 */
[----:B------:R-:W-:Y:S01]  /*de00*/  VIADD R88, R187, 0x100 ;  /* 0x00000100bb587836 */ /* 0x000fe20000000000 */
[----:B------:R-:W-:Y:S01]  /*de10*/  IADD3 R21, R21, R81, RZ ;  /* 0x0000005115157210 */ /* 0x000fe20007ffe0ff */
[----:B------:R-:W-:Y:S01]  /*de20*/  @!PT LDS RZ, [RZ] ;  /* 0x00000000fffff984 */ /* 0x000fe20000000800 */
[----:B------:R-:W-:Y:S01]  /*de30*/  @!PT LDS RZ, [RZ] ;  /* 0x00000000fffff984 */ /* 0x000fe20000000800 */
[----:B------:R-:W-:Y:S01]  /*de40*/  @!PT LDS RZ, [RZ] ;  /* 0x00000000fffff984 */ /* 0x000fe20000000800 */
[----:B------:R-:W-:Y:S01]  /*de50*/  @!PT LDS RZ, [RZ] ;  /* 0x00000000fffff984 */ /* 0x000fe20000000800 */
[----:B------:R1:W-:Y:S06]  /*de60*/  MEMBAR.ALL.CTA ;  /* 0x0000000000007992 */ /* 0x0003ec0000008000 */
[----:B-1----:R-:W1:Y:S01]  /*de70*/  FENCE.VIEW.ASYNC.S ;  /* 0x00000000000073c6 */ /* 0x002e620000000000 */
[----:B------:R-:W-:Y:S01]  /*de80*/  SEL R0, RZ, 0x1, P2 ;  /* 0x00000001ff007807 */ /* 0x000fe20001000000 */
[C---:B------:R-:W-:Y:S01]  /*de90*/  VIADD R80, R187.reuse, 0x180 ;  /* 0x00000180bb507836 */ /* 0x040fe20000000000 */
[----:B------:R-:W-:Y:S01]  /*dea0*/  SHF.L.U32 R81, R24, 0x1, RZ ;  /* 0x0000000118517819 */ /* 0x000fe200000006ff */
[----:B------:R-:W-:Y:S01]  /*deb0*/  VIADD R82, R187, 0x1c0 ;  /* 0x000001c0bb527836 */ /* 0x000fe20000000000 */
[-C--:B------:R-:W-:Y:S01]  /*dec0*/  ISETP.GE.AND P2, PT, R86, R90.reuse, PT ;  /* 0x0000005a5600720c */ /* 0x080fe20003f46270 */
[----:B------:R-:W-:Y:S01]  /*ded0*/  BSSY B1, `(.L_x_3230) ;  /* 0x0000037000017945 */ /* 0x000fe20003800000 */
[----:B------:R-:W-:-:S02]  /*dee0*/  ISETP.GE.AND P3, PT, R87, R90, PT ;  /* 0x0000005a5700720c */ /* 0x000fc40003f66270 */
[----:B------:R-:W-:Y:S02]  /*def0*/  LOP3.LUT R0, R81, 0x2, R0, 0xe2, !PT ;  /* 0x0000000251007812 */ /* 0x000fe400078ee200 */
[----:B------:R-:W-:Y:S02]  /*df00*/  SEL R81, RZ, 0x4, P2 ;  /* 0x00000004ff517807 */ /* 0x000fe40001000000 */
[----:B------:R-:W-:Y:S02]  /*df10*/  SEL R24, RZ, 0x8, P3 ;  /* 0x00000008ff187807 */ /* 0x000fe40001800000 */
[----:B------:R-:W-:Y:S02]  /*df20*/  IADD3 R89, R187, 0x140, RZ ;  /* 0x00000140bb597810 */ /* 0x000fe40007ffe0ff */
[----:B------:R-:W-:Y:S01]  /*df30*/  LOP3.LUT R24, R24, R0, R81, 0xfe, !PT ;  /* 0x0000000018187212 */ /* 0x000fe200078efe51 */
[----:B------:R-:W-:Y:S01]  /*df40*/  VIADD R0, R2, 0x28c20 ;  /* 0x00028c2002007836 */ /* 0x000fe20000000000 */
[----:B------:R-:W-:-:S02]  /*df50*/  ISETP.GE.AND P2, PT, R88, R90, PT ;  /* 0x0000005a5800720c */ /* 0x000fc40003f46270 */
[-C--:B------:R-:W-:Y:S02]  /*df60*/  ISETP.GE.AND P3, PT, R89, R90.reuse, PT ;  /* 0x0000005a5900720c */ /* 0x080fe40003f66270 */
[----:B------:R-:W-:Y:S02]  /*df70*/  ISETP.GE.AND P4, PT, R80, R90, PT ;  /* 0x0000005a5000720c */ /* 0x000fe40003f86270 */
[----:B------:R-:W-:Y:S02]  /*df80*/  ISETP.GE.AND P1, PT, R192, R85, PT ;  /* 0x00000055c000720c */ /* 0x000fe40003f26270 */
[----:B------:R-:W-:Y:S02]  /*df90*/  SEL R81, RZ, 0x10, P2 ;  /* 0x00000010ff517807 */ /* 0x000fe40001000000 */
[----:B------:R-:W-:Y:S02]  /*dfa0*/  SEL R80, RZ, 0x20, P3 ;  /* 0x00000020ff507807 */ /* 0x000fe40001800000 */
[----:B------:R-:W-:-:S02]  /*dfb0*/  PRMT R0, RZ, 0x654, R0 ;  /* 0x00000654ff007816 */ /* 0x000fc40000000000 */
[----:B------:R-:W-:Y:S01]  /*dfc0*/  LOP3.LUT R81, R80, R24, R81, 0xfe, !PT ;  /* 0x0000001850517212 */ /* 0x000fe200078efe51 */
[----:B------:R-:W-:Y:S01]  /*dfd0*/  IMAD R24, R205, UR4, RZ ;  /* 0x00000004cd187c24 */ /* 0x000fe2000f8e02ff */
[----:B-1----:R1:W-:Y:S01]  /*dfe0*/  SYNCS.ARRIVE.TRANS64.RED.A1T0 RZ, [R0+URZ], RZ ;  /* 0x000000ff00ff79a7 */ /* 0x0023e2000810043f */
[----:B------:R-:W-:Y:S02]  /*dff0*/  ISETP.GE.AND P2, PT, R82, R90, PT ;  /* 0x0000005a5200720c */ /* 0x000fe40003f46270 */
[C---:B------:R-:W-:Y:S01]  /*e000*/  IMAD R85, R83.reuse, UR5, R24 ;  /* 0x0000000553557c24 */ /* 0x040fe2000f8e0218 */
[----:B------:R-:W-:Y:S01]  /*e010*/  SHF.R.S32.HI R193, RZ, 0x1f, R192 ;  /* 0x0000001fffc17819 */ /* 0x000fe200000114c0 */
[----:B------:R-:W-:Y:S01]  /*e020*/  IMAD.WIDE.U32 R82, R83, UR4, R20 ;  /* 0x0000000453527c25 */ /* 0x000fe2000f8e0014 */
[----:B------:R-:W-:Y:S02]  /*e030*/  SEL R21, RZ, 0x80, P2 ;  /* 0x00000080ff157807 */ /* 0x000fe40001000000 */
[----:B-1----:R-:W-:-:S02]  /*e040*/  SEL R0, RZ, 0x40, P4 ;  /* 0x00000040ff007807 */ /* 0x002fc40002000000 */
[----:B------:R-:W-:Y:S02]  /*e050*/  IADD3 R91, R83, R85, RZ ;  /* 0x00000055535b7210 */ /* 0x000fe40007ffe0ff */
[----:B------:R-:W-:Y:S01]  /*e060*/  LOP3.LUT R0, R81, R0, RZ, 0xfc, !PT ;  /* 0x0000000051007212 */ /* 0x000fe200078efcff */
[----:B------:R-:W-:-:S03]  /*e070*/  IMAD.WIDE R80, R203, 0x40, R192 ;  /* 0x00000040cb507825 */ /* 0x000fc600078e02c0 */
[----:B------:R-:W-:Y:S01]  /*e080*/  LOP3.LUT R24, R0, R21, RZ, 0xfc, !PT ;  /* 0x0000001500187212 */ /* 0x000fe200078efcff */
[----:B------:R-:W-:Y:S06]  /*e090*/  @P1 BRA `(.L_x_3231) ;  /* 0x0000000000681947 */ /* 0x000fec0003800000 */
[----:B------:R-:W-:Y:S01]  /*e0a0*/  ULDC.64 UR4, c[0x0][0xad8] ;  /* 0x0002b60000047ab9 */ /* 0x000fe20000000a00 */
[----:B------:R-:W-:Y:S01]  /*e0b0*/  IMAD.MOV.U32 R20, RZ, RZ, R82 ;  /* 0x000000ffff147224 */ /* 0x000fe200078e0052 */
[-C--:B------:R-:W-:Y:S01]  /*e0c0*/  ISETP.GE.AND P2, PT, R187, R90.reuse, PT ;  /* 0x0000005abb00720c */ /* 0x080fe20003f46270 */
[----:B------:R-:W-:Y:S01]  /*e0d0*/  IMAD R85, R81, UR4, RZ ;  /* 0x0000000451557c24 */ /* 0x000fe2000f8e02ff */
[-C--:B------:R-:W-:Y:S01]  /*e0e0*/  ISETP.GE.AND P3, PT, R3, R90.reuse, PT ;  /* 0x0000005a0300720c */ /* 0x080fe20003f66270 */
[----:B------:R-:W-:Y:S01]  /*e0f0*/  IMAD.MOV.U32 R21, RZ, RZ, R91 ;  /* 0x000000ffff157224 */ /* 0x000fe200078e005b */
[----:B------:R-:W-:Y:S01]  /*e100*/  ISETP.GE.AND P4, PT, R89, R90, PT ;  /* 0x0000005a5900720c */ /* 0x000fe20003f86270 */
[----:B------:R-:W-:Y:S01]  /*e110*/  IMAD R85, R80, UR5, R85 ;  /* 0x0000000550557c24 */ /* 0x000fe2000f8e0255 */
[----:B------:R-:W-:Y:S01]  /*e120*/  LOP3.LUT P5, RZ, R0, 0x40, RZ, 0xc0, !PT ;  /* 0x0000004000ff7812 */ /* 0x000fe200078ac0ff */
[----:B------:R-:W-:Y:S01]  /*e130*/  IMAD.WIDE.U32 R20, R80, UR4, R20 ;  /* 0x0000000450147c25 */ /* 0x000fe2000f8e0014 */
[----:B------:R-:W-:Y:S01]  /*e140*/  ULDC.64 UR4, c[0x0][0xa80] ;  /* 0x0002a00000047ab9 */ /* 0x000fe20000000a00 */
[----:B------:R-:W-:-:S02]  /*e150*/  LOP3.LUT P6, RZ, R24, 0x80, RZ, 0xc0, !PT ;  /* 0x0000008018ff7812 */ /* 0x000fc400078cc0ff */
[----:B------:R-:W-:Y:S02]  /*e160*/  LEA R84, P1, R20, UR4, 0x1 ;  /* 0x0000000414547c11 */ /* 0x000fe4000f8208ff */
[----:B------:R-:W-:-:S04]  /*e170*/  IADD3 R21, R21, R85, RZ ;  /* 0x0000005515157210 */ /* 0x000fc80007ffe0ff */
[----:B------:R-:W-:Y:S02]  /*e180*/  LEA.HI.X R85, R20, UR5, R21, 0x1, P1 ;  /* 0x0000000514557c11 */ /* 0x000fe400088f0c15 */
[----:B------:R-:W-:-:S03]  /*e190*/  ISETP.GE.AND P1, PT, R86, R90, PT ;  /* 0x0000005a5600720c */ /* 0x000fc60003f26270 */
[----:B-----5:R1:W-:Y:S01]  /*e1a0*/  @!P2 STG.E.128 desc[UR40][R84.64], R4 ;  /* 0x000000045400a986 */ /* 0x0203e2000c101d28 */
[----:B------:R-:W-:-:S03]  /*e1b0*/  ISETP.GE.AND P2, PT, R87, R90, PT ;  /* 0x0000005a5700720c */ /* 0x000fc60003f46270 */
[----:B------:R1:W-:Y:S01]  /*e1c0*/  @!P3 STG.E.128 desc[UR40][R84.64+0x80], R12 ;  /* 0x0000800c5400b986 */ /* 0x0003e2000c101d28 */
[----:B------:R-:W-:-:S03]  /*e1d0*/  ISETP.GE.AND P3, PT, R88, R90, PT ;  /* 0x0000005a5800720c */ /* 0x000fc60003f66270 */
[----:B------:R1:W-:Y:S04]  /*e1e0*/  @!P4 STG.E.128 desc[UR40][R84.64+0x280], R56 ;  /* 0x000280385400c986 */ /* 0x0003e8000c101d28 */
[----:B------:R1:W-:Y:S04]  /*e1f0*/  @!P1 STG.E.128 desc[UR40][R84.64+0x100], R32 ;  /* 0x0001002054009986 */ /* 0x0003e8000c101d28 */
[----:B------:R1:W-:Y:S04]  /*e200*/  @!P2 STG.E.128 desc[UR40][R84.64+0x180], R40 ;  /* 0x000180285400a986 */ /* 0x0003e8000c101d28 */
[----:B------:R1:W-:Y:S04]  /*e210*/  @!P3 STG.E.128 desc[UR40][R84.64+0x200], R48 ;  /* 0x000200305400b986 */ /* 0x0003e8000c101d28 */
[----:B------:R1:W-:Y:S04]  /*e220*/  @P5 STG.E.128 desc[UR40][R84.64+0x300], R64 ;  /* 0x0003004054005986 */ /* 0x0003e8000c101d28 */
[----:B------:R1:W-:Y:S02]  /*e230*/  @P6 STG.E.128 desc[UR40][R84.64+0x380], R72 ;  /* 0x0003804854006986 */ /* 0x0003e4000c101d28 */
.L_x_3231:
[----:B------:R-:W-:Y:S05]  /*e240*/  BSYNC B1 ;  /* 0x0000000000017941 */ /* 0x000fea0003800000 */
.L_x_3230:
[----:B------:R-:W-:Y:S05]  /*e250*/  @P0 BRA `(.L_x_3232) ;  /* 0x0000000c00040947 */ /* 0x000fea0003800000 */
[----:B-1---5:R-:W-:Y:S01]  /*e260*/  IADD3 R7, P0, R80, 0x20, RZ ;  /* 0x0000002050077810 */ /* 0x022fe20007f1e0ff */
[----:B------:R-:W-:Y:S01]  /*e270*/  ULDC.64 UR4, c[0x0][0xad8] ;  /* 0x0002b60000047ab9 */ /* 0x000fe20000000a00 */
[----:B------:R-:W-:Y:S01]  /*e280*/  MOV R5, R91 ;  /* 0x0000005b00057202 */ /* 0x000fe20000000f00 */
[----:B------:R-:W-:Y:S01]  /*e290*/  IMAD.MOV.U32 R4, RZ, RZ, R82 ;  /* 0x000000ffff047224 */ /* 0x000fe200078e0052 */
[-C--:B------:R-:W-:Y:S01]  /*e2a0*/  ISETP.GE.AND P4, PT, R3, R90.reuse, PT ;  /* 0x0000005a0300720c */ /* 0x080fe20003f86270 */
[----:B------:R-:W-:Y:S01]  /*e2b0*/  IMAD.X R80, RZ, RZ, R81, P0 ;  /* 0x000000ffff507224 */ /* 0x000fe200000e0651 */
[-C--:B------:R-:W-:Y:S01]  /*e2c0*/  ISETP.GE.AND P3, PT, R86, R90.reuse, PT ;  /* 0x0000005a5600720c */ /* 0x080fe20003f66270 */
[----:B------:R-:W-:Y:S01]  /*e2d0*/  IMAD.WIDE.U32 R4, R7, UR4, R4 ;  /* 0x0000000407047c25 */ /* 0x000fe2000f8e0004 */
[-C--:B------:R-:W-:Y:S02]  /*e2e0*/  ISETP.GE.AND P5, PT, R187, R90.reuse, PT ;  /* 0x0000005abb00720c */ /* 0x080fe40003fa6270 */
[-C--:B------:R-:W-:Y:S01]  /*e2f0*/  ISETP.GE.AND P2, PT, R87, R90.reuse, PT ;  /* 0x0000005a5700720c */ /* 0x080fe20003f46270 */
[----:B------:R-:W-:Y:S01]  /*e300*/  IMAD R80, R80, UR4, RZ ;  /* 0x0000000450507c24 */ /* 0x000fe2000f8e02ff */
[----:B------:R-:W-:-:S02]  /*e310*/  ISETP.GE.AND P1, PT, R88, R90, PT ;  /* 0x0000005a5800720c */ /* 0x000fc40003f26270 */
[----:B------:R-:W-:Y:S01]  /*e320*/  ISETP.GE.AND P0, PT, R89, R90, PT ;  /* 0x0000005a5900720c */ /* 0x000fe20003f06270 */
        /* <DEDUP_REMOVED lines=17> */
.L_x_3227:
[----:B------:R-:W-:Y:S01]  /*e440*/  ULDC.64 UR4, c[0x0][0xbd8] ;  /* 0x0002f60000047ab9 */ /* 0x000fe20000000a00 */
[----:B------:R-:W-:Y:S01]  /*e450*/  IMAD.MOV.U32 R3, RZ, RZ, RZ ;  /* 0x000000ffff037224 */ /* 0x000fe200078e00ff */
[----:B------:R-:W-:Y:S01]  /*e460*/  ISETP.NE.U32.AND P0, PT, RZ, UR4, PT ;  /* 0x00000004ff007c0c */ /* 0x000fe2000bf05070 */
[----:B------:R-:W2:Y:S01]  /*e470*/  LDC R12, c[0x0][0xa8c] ;  /* 0x0002a300ff0c7b82 */ /* 0x000ea20000000800 */
        /* <DEDUP_REMOVED lines=12> */
[----:B------:R-:W-:Y:S01]  /*e540*/  ISETP.GE.AND P2, PT, R214, 0x40, PT ;  /* 0x00000040d600780c */ /* 0x000fe20003f46270 */
[----:B------:R-:W-:-:S12]  /*e550*/  @P1 BRA `(.L_x_3233) ;  /* 0x0000000000101947 */ /* 0x000fd80003800000 */
[----:B------:R-:W-:Y:S05]  /*e560*/  @!P0 BRA `(.L_x_3233) ;  /* 0x00000000000c8947 */ /* 0x000fea0003800000 */
[----:B---3--:R-:W3:Y:S04]  /*e570*/  LDG.E R7, desc[UR40][R4.64] ;  /* 0x0000002804077981 */ /* 0x008ee8000c1e1900 */
[----:B-----5:R-:W3:Y:S02]  /*e580*/  LDG.E R0, desc[UR40][R4.64+0x4] ;  /* 0x0000042804007981 */ /* 0x020ee4000c1e1900 */
[----:B---3--:R-:W-:-:S07]  /*e590*/  IMAD.IADD R0, R0, 0x1, -R7 ;  /* 0x0000000100007824 */ /* 0x008fce00078e0a07 */
.L_x_3233:
[----:B------:R-:W-:Y:S01]  /*e5a0*/  BSSY B1, `(.L_x_3234) ;  /* 0x000001d000017945 */ /* 0x000fe20003800000 */
[----:B------:R-:W-:Y:S02]  /*e5b0*/  SHF.R.S32.HI R9, RZ, 0x1f, R198 ;  /* 0x0000001fff097819 */ /* 0x000fe400000114c6 */
[----:B------:R-:W-:Y:S02]  /*e5c0*/  SHF.R.S32.HI R10, RZ, 0x1f, R187 ;  /* 0x0000001fff0a7819 */ /* 0x000fe400000114bb */
[----:B------:R-:W-:Y:S02]  /*e5d0*/  SEL R201, R201, RZ, !P0 ;  /* 0x000000ffc9c97207 */ /* 0x000fe40004000000 */
[----:B------:R-:W-:Y:S02]  /*e5e0*/  SEL R205, R205, RZ, !P0 ;  /* 0x000000ffcdcd7207 */ /* 0x000fe40004000000 */
[----:B-----5:R-:W-:Y:S01]  /*e5f0*/  SHF.R.S32.HI R8, RZ, 0x1f, R3 ;  /* 0x0000001fff087819 */ /* 0x020fe20000011403 */
[----:B------:R-:W-:Y:S06]  /*e600*/  @P2 BRA `(.L_x_3235) ;  /* 0x0000000000582947 */ /* 0x000fec0003800000 */
[----:B---3--:R-:W3:Y:S02]  /*e610*/  S2R R4, SR_TID.X ;  /* 0x0000000000047919 */ /* 0x008ee40000002100 */
[----:B---3--:R-:W-:-:S05]  /*e620*/  IMAD R4, R203, 0x40, R4 ;  /* 0x00000040cb047824 */ /* 0x008fca00078e0204 */
        /* <DEDUP_REMOVED lines=17> */
[----:B------:R-:W-:Y:S02]  /*e740*/  LEA.HI.X R7, R4, UR5, R5, 0x2, P0 ;  /* 0x0000000504077c11 */ /* 0x000fe400080f1405 */
[----:B------:R-:W-:-:S05]  /*e750*/  MOV R5, 0xff800000 ;  /* 0xff80000000057802 */ /* 0x000fca0000000f00 */
[----:B------:R4:W-:Y:S02]  /*e760*/  STG.E desc[UR40][R6.64], R5 ;  /* 0x0000000506007986 */ /* 0x0009e4000c101928 */
.L_x_3235:
[----:B------:R-:W-:Y:S05]  /*e770*/  BSYNC B1 ;  /* 0x0000000000017941 */ /* 0x000fea0003800000 */
.L_x_3234:
[----:B------:R-:W-:Y:S01]  /*e780*/  ULDC.64 UR4, c[0x0][0xaa0] ;  /* 0x0002a80000047ab9 */ /* 0x000fe20000000a00 */
[----:B---3--:R-:W-:Y:S01]  /*e790*/  IMAD.MOV.U32 R4, RZ, RZ, R187 ;  /* 0x000000ffff047224 */ /* 0x008fe200078e00bb */
[C---:B------:R-:W-:Y:S01]  /*e7a0*/  IADD3 R13, R187.reuse, 0x40, RZ ;  /* 0x00000040bb0d7810 */ /* 0x040fe20007ffe0ff */
[----:B----4-:R-:W-:Y:S01]  /*e7b0*/  IMAD.MOV.U32 R5, RZ, RZ, R10 ;  /* 0x000000ffff057224 */ /* 0x010fe200078e000a */
[-C--:B--2---:R-:W-:Y:S01]  /*e7c0*/  ISETP.GE.AND P2, PT, R187, R12.reuse, PT ;  /* 0x0000000cbb00720c */ /* 0x084fe20003f46270 */
[----:B------:R-:W-:Y:S01]  /*e7d0*/  IMAD R6, R8, UR4, RZ ;  /* 0x0000000408067c24 */ /* 0x000fe2000f8e02ff */
[-C--:B------:R-:W-:Y:S01]  /*e7e0*/  ISETP.GE.AND P0, PT, R13, R12.reuse, PT ;  /* 0x0000000c0d00720c */ /* 0x080fe20003f06270 */
[----:B------:R-:W-:Y:S01]  /*e7f0*/  IMAD.WIDE.U32 R4, R3, UR4, R4 ;  /* 0x0000000403047c25 */ /* 0x000fe2000f8e0004 */
[C---:B------:R-:W-:Y:S01]  /*e800*/  IADD3 R21, R187.reuse, 0xc0, RZ ;  /* 0x000000c0bb157810 */ /* 0x040fe20007ffe0ff */
[----:B------:R-:W-:Y:S01]  /*e810*/  BSSY B1, `(.L_x_3236) ;  /* 0x0000048000017945 */ /* 0x000fe20003800000 */
[----:B------:R-:W-:Y:S01]  /*e820*/  IADD3 R31, R187, 0x140, RZ ;  /* 0x00000140bb1f7810 */ /* 0x000fe20007ffe0ff */
[----:B------:R-:W-:Y:S01]  /*e830*/  IMAD R3, R3, UR5, R6 ;  /* 0x0000000503037c24 */ /* 0x000fe2000f8e0206 */
[----:B------:R-:W-:Y:S01]  /*e840*/  ULDC.64 UR4, c[0x0][0xae0] ;  /* 0x0002b80000047ab9 */ /* 0x000fe20000000a00 */
[----:B------:R-:W-:Y:S01]  /*e850*/  SEL R6, RZ, 0xffffffff, P0 ;  /* 0xffffffffff067807 */ /* 0x000fe20000000000 */
[----:B------:R-:W-:Y:S01]  /*e860*/  IMAD R7, R9, UR4, RZ ;  /* 0x0000000409077c24 */ /* 0x000fe2000f8e02ff */
[----:B------:R-:W-:Y:S01]  /*e870*/  ISETP.GE.AND P3, PT, R21, R12, PT ;  /* 0x0000000c1500720c */ /* 0x000fe20003f66270 */
[----:B------:R-:W-:-:S02]  /*e880*/  IMAD.IADD R5, R5, 0x1, R3 ;  /* 0x0000000105057824 */ /* 0x000fc400078e0203 */
[----:B------:R-:W-:Y:S02]  /*e890*/  IMAD R3, R203, -0x40, R0 ;  /* 0xffffffc0cb037824 */ /* 0x000fe400078e0200 */
[C---:B------:R-:W-:Y:S02]  /*e8a0*/  VIADD R0, R192.reuse, 0x20 ;  /* 0x00000020c0007836 */ /* 0x040fe40000000000 */
[----:B------:R-:W-:Y:S01]  /*e8b0*/  VIADD R15, R187, 0x80 ;  /* 0x00000080bb0f7836 */ /* 0x000fe20000000000 */
[-C--:B------:R-:W-:Y:S01]  /*e8c0*/  ISETP.GE.AND P1, PT, R192, R3.reuse, PT ;  /* 0x00000003c000720c */ /* 0x080fe20003f26270 */
[----:B------:R-:W-:Y:S01]  /*e8d0*/  IMAD R7, R198, UR5, R7 ;  /* 0x00000005c6077c24 */ /* 0x000fe2000f8e0207 */
[----:B------:R-:W-:Y:S01]  /*e8e0*/  ISETP.GE.AND P0, PT, R0, R3, PT ;  /* 0x000000030000720c */ /* 0x000fe20003f06270 */
[----:B------:R-:W-:Y:S01]  /*e8f0*/  IMAD.WIDE.U32 R4, R198, UR4, R4 ;  /* 0x00000004c6047c25 */ /* 0x000fe2000f8e0004 */
[----:B------:R-:W-:Y:S01]  /*e900*/  SEL R0, RZ, 0x1, P2 ;  /* 0x00000001ff007807 */ /* 0x000fe20001000000 */
[----:B------:R-:W-:Y:S01]  /*e910*/  ULDC.64 UR4, c[0x0][0xae8] ;  /* 0x0002ba0000047ab9 */ /* 0x000fe20000000a00 */
[----:B------:R-:W-:Y:S01]  /*e920*/  ISETP.GE.AND P2, PT, R15, R12, PT ;  /* 0x0000000c0f00720c */ /* 0x000fe20003f46270 */
[----:B------:R-:W-:Y:S01]  /*e930*/  IMAD.SHL.U32 R3, R6, 0x2, RZ ;  /* 0x0000000206037824 */ /* 0x000fe200078e00ff */
[----:B------:R-:W-:Y:S01]  /*e940*/  IADD3 R5, R5, R7, RZ ;  /* 0x0000000705057210 */ /* 0x000fe20007ffe0ff */
[C---:B------:R-:W-:Y:S01]  /*e950*/  VIADD R29, R187.reuse, 0x100 ;  /* 0x00000100bb1d7836 */ /* 0x040fe20000000000 */
[----:B------:R-:W-:Y:S01]  /*e960*/  SEL R6, RZ, 0x8, P3 ;  /* 0x00000008ff067807 */ /* 0x000fe20001800000 */
[----:B------:R-:W-:Y:S01]  /*e970*/  VIADD R7, R187, 0x180 ;  /* 0x00000180bb077836 */ /* 0x000fe20000000000 */
[----:B------:R-:W-:Y:S01]  /*e980*/  LOP3.LUT R0, R3, 0x2, R0, 0xe2, !PT ;  /* 0x0000000203007812 */ /* 0x000fe200078ee200 */
[----:B------:R-:W-:Y:S01]  /*e990*/  VIADD R9, R187, 0x1c0 ;  /* 0x000001c0bb097836 */ /* 0x000fe20000000000 */
[----:B------:R-:W-:-:S02]  /*e9a0*/  SEL R3, RZ, 0x4, P2 ;  /* 0x00000004ff037807 */ /* 0x000fc40001000000 */
[-C--:B------:R-:W-:Y:S02]  /*e9b0*/  ISETP.GE.AND P2, PT, R29, R12.reuse, PT ;  /* 0x0000000c1d00720c */ /* 0x080fe40003f46270 */
[-C--:B------:R-:W-:Y:S02]  /*e9c0*/  ISETP.GE.AND P3, PT, R31, R12.reuse, PT ;  /* 0x0000000c1f00720c */ /* 0x080fe40003f66270 */
[----:B------:R-:W-:Y:S02]  /*e9d0*/  ISETP.GE.AND P4, PT, R7, R12, PT ;  /* 0x0000000c0700720c */ /* 0x000fe40003f86270 */
[----:B------:R-:W-:Y:S01]  /*e9e0*/  LOP3.LUT R3, R6, R0, R3, 0xfe, !PT ;  /* 0x0000000006037212 */ /* 0x000fe200078efe03 */
[----:B------:R-:W-:Y:S01]  /*e9f0*/  IMAD R0, R205, UR4, RZ ;  /* 0x00000004cd007c24 */ /* 0x000fe2000f8e02ff */
[----:B------:R-:W-:Y:S02]  /*ea00*/  SEL R6, RZ, 0x10, P2 ;  /* 0x00000010ff067807 */ /* 0x000fe40001000000 */
[----:B------:R-:W-:-:S02]  /*ea10*/  SEL R7, RZ, 0x20, P3 ;  /* 0x00000020ff077807 */ /* 0x000fc40001800000 */
[----:B------:R-:W-:Y:S02]  /*ea20*/  SEL R8, RZ, 0x40, P4 ;  /* 0x00000040ff087807 */ /* 0x000fe40002000000 */
[----:B------:R-:W-:Y:S01]  /*ea30*/  LOP3.LUT R11, R7, R3, R6, 0xfe, !PT ;  /* 0x00000003070b7212 */ /* 0x000fe200078efe06 */
[----:B------:R-:W-:Y:S01]  /*ea40*/  IMAD R3, R201, UR5, R0 ;  /* 0x00000005c9037c24 */ /* 0x000fe2000f8e0200 */
[----:B------:R-:W-:Y:S01]  /*ea50*/  ISETP.GE.AND P2, PT, R9, R12, PT ;  /* 0x0000000c0900720c */ /* 0x000fe20003f46270 */
[----:B------:R-:W-:Y:S01]  /*ea60*/  IMAD.WIDE.U32 R6, R201, UR4, R4 ;  /* 0x00000004c9067c25 */ /* 0x000fe2000f8e0004 */
[--C-:B------:R-:W-:Y:S02]  /*ea70*/  SHF.R.S32.HI R9, RZ, 0x1f, R192.reuse ;  /* 0x0000001fff097819 */ /* 0x100fe400000114c0 */
[----:B------:R-:W-:Y:S01]  /*ea80*/  LOP3.LUT R33, R11, R8, RZ, 0xfc, !PT ;  /* 0x000000080b217212 */ /* 0x000fe200078efcff */
[----:B------:R-:W-:Y:S01]  /*ea90*/  IMAD.MOV.U32 R8, RZ, RZ, R192 ;  /* 0x000000ffff087224 */ /* 0x000fe200078e00c0 */
[----:B------:R-:W-:-:S02]  /*eaa0*/  SEL R0, RZ, 0x80, P2 ;  /* 0x00000080ff007807 */ /* 0x000fc40001000000 */
[----:B------:R-:W-:Y:S01]  /*eab0*/  IADD3 R11, R7, R3, RZ ;  /* 0x00000003070b7210 */ /* 0x000fe20007ffe0ff */
[----:B------:R-:W-:Y:S01]  /*eac0*/  IMAD.WIDE R8, R203, 0x40, R8 ;  /* 0x00000040cb087825 */ /* 0x000fe200078e0208 */
        /* <DEDUP_REMOVED lines=8> */
[-C--:B------:R-:W-:Y:S01]  /*eb50*/  ISETP.GE.AND P4, PT, R21, R12.reuse, PT ;  /* 0x0000000c1500720c */ /* 0x080fe20003f86270 */
[C---:B------:R-:W-:Y:S01]  /*eb60*/  IMAD R3, R8.reuse, UR5, R3 ;  /* 0x0000000508037c24 */ /* 0x040fe2000f8e0203 */
[-C--:B------:R-:W-:Y:S01]  /*eb70*/  ISETP.GE.AND P3, PT, R29, R12.reuse, PT ;  /* 0x0000000c1d00720c */ /* 0x080fe20003f66270 */
[----:B------:R-:W-:Y:S01]  /*eb80*/  IMAD.WIDE.U32 R4, R8, UR4, R4 ;  /* 0x0000000408047c25 */ /* 0x000fe2000f8e0004 */
[----:B------:R-:W-:Y:S01]  /*eb90*/  ULDC.64 UR4, c[0x0][0xa80] ;  /* 0x0002a00000047ab9 */ /* 0x000fe20000000a00 */
[----:B------:R-:W-:-:S02]  /*eba0*/  ISETP.GE.AND P2, PT, R31, R12, PT ;  /* 0x0000000c1f00720c */ /* 0x000fc40003f46270 */
[----:B------:R-:W-:Y:S02]  /*ebb0*/  LEA R34, P1, R4, UR4, 0x1 ;  /* 0x0000000404227c11 */ /* 0x000fe4000f8208ff */
[----:B------:R-:W-:-:S04]  /*ebc0*/  IADD3 R3, R5, R3, RZ ;  /* 0x0000000305037210 */ /* 0x000fc80007ffe0ff */
[----:B------:R-:W-:Y:S02]  /*ebd0*/  LEA.HI.X R35, R4, UR5, R3, 0x1, P1 ;  /* 0x0000000504237c11 */ /* 0x000fe400088f0c03 */
[----:B------:R-:W-:-:S03]  /*ebe0*/  ISETP.GE.AND P1, PT, R15, R12, PT ;  /* 0x0000000c0f00720c */ /* 0x000fc60003f26270 */
        /* <DEDUP_REMOVED lines=10> */
.L_x_3237:
[----:B------:R-:W-:Y:S05]  /*ec90*/  BSYNC B1 ;  /* 0x0000000000017941 */ /* 0x000fea0003800000 */
.L_x_3236:
[----:B------:R-:W-:Y:S05]  /*eca0*/  @P0 BRA `(.L_x_3232) ;  /* 0x0000000000700947 */ /* 0x000fea0003800000 */
[----:B------:R-:W-:Y:S01]  /*ecb0*/  IADD3 R3, P0, R8, 0x20, RZ ;  /* 0x0000002008037810 */ /* 0x000fe20007f1e0ff */
        /* <DEDUP_REMOVED lines=18> */
[----:B------:R3:W-:Y:S01]  /*ede0*/  @!P0 STG.E.128 desc[UR40][R6.64+0x80], RZ ;  /* 0x000080ff06008986 */ /* 0x0007e2000c101d28 */
[----:B------:R-:W-:-:S03]  /*edf0*/  LOP3.LUT P0, RZ, R0, 0x80, RZ, 0xc0, !PT ;  /* 0x0000008000ff7812 */ /* 0x000fc6000780c0ff */
[----:B------:R3:W-:Y:S04]  /*ee00*/  @!P1 STG.E.128 desc[UR40][R6.64+0x100], RZ ;  /* 0x000100ff06009986 */ /* 0x0007e8000c101d28 */
[----:B------:R3:W-:Y:S04]  /*ee10*/  @!P2 STG.E.128 desc[UR40][R6.64+0x180], RZ ;  /* 0x000180ff0600a986 */ /* 0x0007e8000c101d28 */
[----:B------:R3:W-:Y:S04]  /*ee20*/  @!P6 STG.E.128 desc[UR40][R6.64+0x200], RZ ;  /* 0x000200ff0600e986 */ /* 0x0007e8000c101d28 */
[----:B------:R3:W-:Y:S04]  /*ee30*/  @!P5 STG.E.128 desc[UR40][R6.64], RZ ;  /* 0x000000ff0600d986 */ /* 0x0007e8000c101d28 */
[----:B------:R3:W-:Y:S04]  /*ee40*/  @!P4 STG.E.128 desc[UR40][R6.64+0x280], RZ ;  /* 0x000280ff0600c986 */ /* 0x0007e8000c101d28 */
[----:B------:R3:W-:Y:S04]  /*ee50*/  @P3 STG.E.128 desc[UR40][R6.64+0x300], RZ ;  /* 0x000300ff06003986 */ /* 0x0007e8000c101d28 */
[----:B------:R3:W-:Y:S02]  /*ee60*/  @P0 STG.E.128 desc[UR40][R6.64+0x380], RZ ;  /* 0x000380ff06000986 */ /* 0x0007e4000c101d28 */
.L_x_3232:
[----:B------:R-:W-:Y:S05]  /*ee70*/  BSYNC B0 ;  /* 0x0000000000007941 */ /* 0x000fea0003800000 */
.L_x_3226:
[----:B------:R-:W-:Y:S02]  /*ee80*/  ULDC UR4, c[0x0][0xc14] ;  /* 0x0003050000047ab9 */ /* 0x000fe40000000800 */
[----:B-1----:R-:W-:-:S13]  /*ee90*/  ISETP.GE.AND P0, PT, R27, UR4, PT ;  /* 0x000000041b007c0c */ /* 0x002fda000bf06270 */
[----:B------:R-:W-:Y:S05]  /*eea0*/  @!P0 BRA `(.L_x_3238) ;  /* 0xffffff2000948947 */ /* 0x000fea000383ffff */
[----:B------:R-:W-:Y:S05]  /*eeb0*/  BRA `(.L_x_3115) ;  /* 0x0000005c00547947 */ /* 0x000fea0003800000 */
.L_x_3113:
[----:B------:R-:W-:-:S08]  /*eec0*/  NOP ;  /* 0x0000000000007918 */ /* 0x000fd00000000000 */
[----:B------:R-:W0:-:S00]  /*eed0*/  USETMAXREG.DEALLOC.CTAPOOL 0x18 ;  /* 0x00000018000079c8 */ /* 0x000e0000080e0500 */
[----:B0-----:R-:W-:-:S06]  /*eee0*/  LOP3.LUT R0, R0, 0x3, RZ, 0xc0, !PT ;  /* 0x0000000300007812 */ /* 0x001fcc00078ec0ff */
[----:B------:R-:W0:Y:S02]  /*eef0*/  SHFL.IDX PT, R0, R0, RZ, 0x1f ;  /* 0x00001fff00007589 */ /* 0x000e2400000e0000 */
[----:B0-----:R-:W-:-:S13]  /*ef00*/  ISETP.NE.AND P0, PT, R0, RZ, PT ;  /* 0x000000ff0000720c */ /* 0x001fda0003f05270 */
[----:B------:R-:W-:Y:S05]  /*ef10*/  @P0 BRA `(.L_x_3115) ;  /* 0x0000005c003c0947 */ /* 0x000fea0003800000 */
[----:B------:R-:W0:Y:S01]  /*ef20*/  S2R R2, SR_TID.X ;  /* 0x0000000000027919 */ /* 0x000e220000002100 */
[----:B------:R-:W-:Y:S01]  /*ef30*/  LOP3.LUT R4, R4, 0xffffffdf, RZ, 0xc0, !PT ;  /* 0xffffffdf04047812 */ /* 0x000fe200078ec0ff */
[----:B------:R-:W-:Y:S01]  /*ef40*/  ULDC UR5, c[0x0][0xc14] ;  /* 0x0003050000057ab9 */ /* 0x000fe20000000800 */
[----:B------:R-:W-:Y:S01]  /*ef50*/  IMAD.MOV.U32 R0, RZ, RZ, RZ ;  /* 0x000000ffff007224 */ /* 0x000fe200078e00ff */
        /* <DEDUP_REMOVED lines=18> */
[----:B--2---:R-:W0:Y:S02]  /*f080*/  SHFL.UP PT, R5, R0, 0x1, RZ ;  /* 0x0420000000057989 */ /* 0x004e2400000e00ff */
[----:B0-----:R-:W-:-:S04]  /*f090*/  SEL R5, R5, RZ, P1 ;  /* 0x000000ff05057207 */ /* 0x001fc80000800000 */
[----:B------:R-:W-:-:S05]  /*f0a0*/  IADD3 R5, R0, R5, RZ ;  /* 0x0000000500057210 */ /* 0x000fca0007ffe0ff */
        /* <DEDUP_REMOVED lines=21> */
[----:B0-----:R-:W-:-:S04]  /*f200*/  IMAD R5, R5, UR4, RZ ;  /* 0x0000000405057c24 */ /* 0x001fc8000f8e02ff */
[----:B------:R-:W-:Y:S01]  /*f210*/  IMAD.MOV.U32 R6, RZ, RZ, R5 ;  /* 0x000000ffff067224 */ /* 0x000fe200078e0005 */
[----:B-1----:R-:W-:-:S13]  /*f220*/  ISETP.GT.AND P0, PT, R5, UR6, PT ;  /* 0x0000000605007c0c */ /* 0x002fda000bf04270 */
[----:B------:R-:W-:Y:S05]  /*f230*/  @P0 BRA `(.L_x_3239) ;  /* 0x0000000000c00947 */ /* 0x000fea0003800000 */
[----:B------:R-:W-:Y:S01]  /*f240*/  IMAD.MOV.U32 R5, RZ, RZ, R6 ;  /* 0x000000ffff057224 */ /* 0x000fe200078e0006 */
[----:B------:R-:W-:Y:S01]  /*f250*/  MOV R19, RZ ;  /* 0x000000ff00137202 */ /* 0x000fe20000000f00 */
[----:B------:R-:W-:Y:S01]  /*f260*/  ULDC UR5, c[0x0][0xc14] ;  /* 0x0003050000057ab9 */ /* 0x000fe20000000800 */
[----:B------:R-:W-:Y:S01]  /*f270*/  ULDC UR7, c[0x0][0xc14] ;  /* 0x0003050000077ab9 */ /* 0x000fe20000000800 */
[----:B------:R-:W-:-:S05]  /*f280*/  ULDC UR4, c[0x0][0xc10] ;  /* 0x0003040000047ab9 */ /* 0x000fca0000000800 */
.L_x_3243:
[----:B------:R-:W-:Y:S02]  /*f290*/  VIADD R0, R19, 0x1f ;  /* 0x0000001f13007836 */ /* 0x000fe40000000000 */
[----:B------:R-:W-:-:S03]  /*f2a0*/  IMAD.U32 R19, RZ, RZ, UR7 ;  /* 0x00000007ff137e24 */ /* 0x000fc6000f8e00ff */
[----:B------:R-:W-:-:S13]  /*f2b0*/  ISETP.GE.AND P0, PT, R0, UR5, PT ;  /* 0x0000000500007c0c */ /* 0x000fda000bf06270 */
[----:B------:R-:W-:Y:S05]  /*f2c0*/  @P0 BRA `(.L_x_3240) ;  /* 0x0000000400400947 */ /* 0x000fea0003800000 */
[----:B------:R-:W0:Y:S01]  /*f2d0*/  S2R R2, SR_TID.X ;  /* 0x0000000000027919 */ /* 0x000e220000002100 */
[----:B------:R-:W-:Y:S01]  /*f2e0*/  MOV R19, R0 ;  /* 0x0000000000137202 */ /* 0x000fe20000000f00 */
        /* <DEDUP_REMOVED lines=10> */
.L_x_3242:
[----:B------:R-:W-:Y:S05]  /*f390*/  BSYNC B0 ;  /* 0x0000000000007941 */ /* 0x000fea0003800000 */
.L_x_3241:
        /* <DEDUP_REMOVED lines=26> */
.L_x_3239:
        /* <DEDUP_REMOVED lines=16> */
.L_x_3244:
[----:B-1----:R-:W-:Y:S01]  /*f640*/  IMAD R16, R16, UR4, R7 ;  /* 0x0000000410107c24 */ /* 0x002fe2000f8e0207 */
[----:B------:R-:W-:Y:S01]  /*f650*/  IADD3 R19, R5, R19, RZ ;  /* 0x0000001305137210 */ /* 0x000fe20007ffe0ff */
[----:B------:R-:W-:Y:S02]  /*f660*/  IMAD R7, R11, R6, RZ ;  /* 0x000000060b077224 */ /* 0x000fe400078e02ff */
[----:B0-----:R-:W-:Y:S01]  /*f670*/  IMAD.MOV.U32 R2, RZ, RZ, RZ ;  /* 0x000000ffff027224 */ /* 0x001fe200078e00ff */
[----:B------:R-:W-:-:S03]  /*f680*/  IADD3 R17, -R16, UR6, RZ ;  /* 0x0000000610117c10 */ /* 0x000fc6000fffe1ff */
[----:B------:R-:W-:Y:S01]  /*f690*/  IMAD.HI.U32 R2, R3, R7, R2 ;  /* 0x0000000703027227 */ /* 0x000fe200078e0002 */
[----:B------:R-:W-:Y:S02]  /*f6a0*/  IABS R7, R0 ;  /* 0x0000000000077213 */ /* 0x000fe40000000000 */
[----:B------:R-:W-:Y:S02]  /*f6b0*/  IABS R3, R17 ;  /* 0x0000001100037213 */ /* 0x000fe40000000000 */
        /* <DEDUP_REMOVED lines=17> */
.L_x_3240:
[----:B------:R-:W-:Y:S01]  /*f7d0*/  IMAD.MOV.U32 R17, RZ, RZ, RZ ;  /* 0x000000ffff117224 */ /* 0x000fe200078e00ff */
[----:B------:R-:W-:Y:S01]  /*f7e0*/  MOV R16, UR6 ;  /* 0x0000000600107c02 */ /* 0x000fe20008000f00 */
[----:B------:R-:W-:-:S07]  /*f7f0*/  IMAD.MOV.U32 R18, RZ, RZ, RZ ;  /* 0x000000ffff127224 */ /* 0x000fce00078e00ff */
.L_x_3245:
        /* <DEDUP_REMOVED lines=16> */
[----:B------:R-:W-:Y:S01]  /*f900*/  ULDC.64 UR38, c[0x0][0x198] ;  /* 0x0000660000267ab9 */ /* 0x000fe20000000a00 */
[----:B------:R-:W-:Y:S02]  /*f910*/  ULDC UR36, c[0x0][0xc] ;  /* 0x0000030000247ab9 */ /* 0x000fe40000000800 */
[----:B------:R0:W-:Y:S04]  /*f920*/  STL [R1+0x8], R0 ;  /* 0x0000080001007387 */ /* 0x0001e80000100800 */
[----:B------:R0:W-:Y:S04]  /*f930*/  STL [R1+0x4], RZ ;  /* 0x000004ff01007387 */ /* 0x0001e80000100800 */
[----:B------:R0:W-:Y:S04]  /*f940*/  STL [R1+0xc], R0 ;  /* 0x00000c0001007387 */ /* 0x0001e80000100800 */
[----:B------:R0:W-:Y:S02]  /*f950*/  STL [R1+0x28], RZ ;  /* 0x000028ff01007387 */ /* 0x0001e40000100800 */
.L_x_3328:
[----:B-1-3--:R-:W1:Y:S02]  /*f960*/  LDC.64 R2, c[0x0][0xc60] ;  /* 0x00031800ff027b82 */ /* 0x00ae640000000a00 */
[----:B-1----:R-:W-:-:S05]  /*f970*/  IMAD.WIDE R2, R19, 0x4, R2 ;  /* 0x0000000413027825 */ /* 0x002fca00078e0202 */
[----:B--2---:R-:W0:Y:S01]  /*f980*/  LDG.E R11, desc[UR40][R2.64] ;  /* 0x00000028020b7981 */ /* 0x004e22000c1e1900 */
[----:B------:R-:W-:Y:S05]  /*f990*/  YIELD ;  /* 0x0000000000007946 */ /* 0x000fea0003800000 */
[----:B------:R-:W-:Y:S01]  /*f9a0*/  ULDC.64 UR4, c[0x0][0xa28] ;  /* 0x00028a0000047ab9 */ /* 0x000fe20000000a00 */
[----:B------:R-:W-:Y:S01]  /*f9b0*/  IMAD.MOV.U32 R6, RZ, RZ, RZ ;  /* 0x000000ffff067224 */ /* 0x000fe200078e00ff */
[----:B------:R-:W-:Y:S01]  /*f9c0*/  ISETP.NE.U32.AND P0, PT, RZ, UR4, PT ;  /* 0x00000004ff007c0c */ /* 0x000fe2000bf05070 */
[----:B------:R-:W-:Y:S01]  /*f9d0*/  IMAD.MOV.U32 R4, RZ, RZ, RZ ;  /* 0x000000ffff047224 */ /* 0x000fe200078e00ff */
[----:B------:R-:W-:-:S02]  /*f9e0*/  ULDC.64 UR6, c[0x0][0xa10] ;  /* 0x0002840000067ab9 */ /* 0x000fc40000000a00 */
[----:B------:R-:W-:Y:S02]  /*f9f0*/  ISETP.NE.AND.EX P0, PT, RZ, UR5, PT, P0 ;  /* 0x00000005ff007c0c */ /* 0x000fe4000bf05300 */
[----:B0-----:R-:W-:Y:S01]  /*fa00*/  SHF.R.S32.HI R0, RZ, 0x1f, R11 ;  /* 0x0000001fff007819 */ /* 0x001fe2000001140b */
        /* <DEDUP_REMOVED lines=13> */
[C---:B------:R-:W-:Y:S02]  /*fae0*/  SHF.L.U32 R7, R11.reuse, 0x2, RZ ;  /* 0x000000020b077819 */ /* 0x040fe400000006ff */
[----:B------:R-:W-:Y:S02]  /*faf0*/  ISETP.NE.AND.EX P1, PT, RZ, UR5, PT, P1 ;  /* 0x00000005ff007c0c */ /* 0x000fe4000bf25310 */
[----:B------:R-:W-:Y:S01]  /*fb00*/  SHF.L.U64.HI R0, R11, 0x2, R0 ;  /* 0x000000020b007819 */ /* 0x000fe20000010200 */
[----:B------:R-:W-:Y:S04]  /*fb10*/  STL [R1+0x20], R7 ;  /* 0x0000200701007387 */ /* 0x000fe80000100800 */
[----:B------:R-:W-:Y:S06]  /*fb20*/  STL [R1+0x24], R0 ;  /* 0x0000240001007387 */ /* 0x000fec0000100800 */
[----:B------:R-:W-:-:S04]  /*fb30*/  @P1 IADD3 R8, P0, R7, UR4, RZ ;  /* 0x0000000407081c10 */ /* 0x000fc8000ff1e0ff */
[----:B------:R-:W-:Y:S01]  /*fb40*/  @P1 IADD3.X R9, R0, UR5, RZ, P0, !PT ;  /* 0x0000000500091c10 */ /* 0x000fe200087fe4ff */
[----:B------:R-:W-:Y:S02]  /*fb50*/  ULDC.64 UR4, c[0x0][0xa08] ;  /* 0x0002820000047ab9 */ /* 0x000fe40000000a00 */
[----:B------:R-:W-:-:S04]  /*fb60*/  ISETP.NE.U32.AND P2, PT, RZ, UR4, PT ;  /* 0x00000004ff007c0c */ /* 0x000fc8000bf45070 */
[----:B------:R-:W-:Y:S01]  /*fb70*/  ISETP.NE.AND.EX P2, PT, RZ, UR5, PT, P2 ;  /* 0x00000005ff007c0c */ /* 0x000fe2000bf45320 */
[----:B--2---:R0:W-:Y:S02]  /*fb80*/  STL [R1+0x34], R4 ;  /* 0x0000340401007387 */ /* 0x0041e40000100800 */
[----:B0-----:R-:W-:-:S04]  /*fb90*/  IADD3 R4, P0, R7, UR4, RZ ;  /* 0x0000000407047c10 */ /* 0x001fc8000ff1e0ff */
[----:B------:R-:W-:Y:S01]  /*fba0*/  IADD3.X R5, R0, UR5, RZ, P0, !PT ;  /* 0x0000000500057c10 */ /* 0x000fe200087fe4ff */
[----:B------:R-:W-:Y:S01]  /*fbb0*/  ULDC.64 UR4, c[0x0][0x3f8] ;  /* 0x0000fe0000047ab9 */ /* 0x000fe20000000a00 */
[----:B------:R-:W-:Y:S01]  /*fbc0*/  IADD3 R2, P0, R7, UR6, RZ ;  /* 0x0000000607027c10 */ /* 0x000fe2000ff1e0ff */
[----:B------:R-:W-:-:S03]  /*fbd0*/  UISETP.NE.U32.AND UP0, UPT, UR4, URZ, UPT ;  /* 0x0000003f0400728c */ /* 0x000fc6000bf05070 */
[----:B------:R0:W5:Y:S01]  /*fbe0*/  @P2 LDG.E R10, desc[UR40][R4.64] ;  /* 0x00000028040a2981 */ /* 0x000162000c1e1900 */
[----:B------:R-:W-:Y:S01]  /*fbf0*/  ULDC UR4, c[0x0][0x404] ;  /* 0x0001010000047ab9 */ /* 0x000fe20000000800 */
[----:B------:R-:W-:Y:S01]  /*fc00*/  UISETP.NE.AND.EX UP0, UPT, UR5, URZ, UPT, UP0 ;  /* 0x0000003f0500728c */ /* 0x000fe2000bf05300 */
[----:B------:R-:W-:Y:S02]  /*fc10*/  IADD3.X R3, R0, UR7, RZ, P0, !PT ;  /* 0x0000000700037c10 */ /* 0x000fe400087fe4ff */
[----:B------:R-:W-:Y:S01]  /*fc20*/  ULDC UR5, c[0x0][0x2e0] ;  /* 0x0000b80000057ab9 */ /* 0x000fe20000000800 */
[----:B------:R-:W-:-:S04]  /*fc30*/  USEL UR4, UR4, 0x1, UP0 ;  /* 0x0000000104047887 */ /* 0x000fc80008000000 */
[----:B------:R-:W-:-:S06]  /*fc40*/  UIMAD UR4, UR4, UR5, URZ ;  /* 0x00000005040472a4 */ /* 0x000fcc000f8e023f */
[----:B------:R-:W-:-:S06]  /*fc50*/  IMAD.U32 R0, RZ, RZ, UR4 ;  /* 0x00000004ff007e24 */ /* 0x000fcc000f8e00ff */
[----:B------:R0:W5:Y:S01]  /*fc60*/  @P1 LDG.E R0, desc[UR40][R8.64] ;  /* 0x0000002808001981 */ /* 0x000162000c1e1900 */
[----:B------:R-:W-:Y:S01]  /*fc70*/  ISETP.NE.U32.AND P0, PT, RZ, UR6, PT ;  /* 0x00000006ff007c0c */ /* 0x000fe2000bf05070 */
[----:B------:R-:W-:Y:S02]  /*fc80*/  ULDC UR4, c[0x0][0x338] ;  /* 0x0000ce0000047ab9 */ /* 0x000fe40000000800 */
[----:B------:R-:W-:Y:S02]  /*fc90*/  MOV R7, UR4 ;  /* 0x0000000400077c02 */ /* 0x000fe40008000f00 */
[----:B------:R-:W-:Y:S01]  /*fca0*/  ISETP.NE.AND.EX P0, PT, RZ, UR7, PT, P0 ;  /* 0x00000007ff007c0c */ /* 0x000fe2000bf05300 */
[----:B------:R-:W-:-:S12]  /*fcb0*/  @P1 BRA `(.L_x_3247) ;  /* 0x0000000000101947 */ /* 0x000fd80003800000 */
[----:B------:R-:W-:Y:S05]  /*fcc0*/  @!P2 BRA `(.L_x_3247) ;  /* 0x00000000000ca947 */ /* 0x000fea0003800000 */
[----:B0-----:R-:W2:Y:S04]  /*fcd0*/  LDG.E R8, desc[UR40][R4.64] ;  /* 0x0000002804087981 */ /* 0x001ea8000c1e1900 */
[----:B-----5:R-:W2:Y:S02]  /*fce0*/  LDG.E R0, desc[UR40][R4.64+0x4] ;  /* 0x0000042804007981 */ /* 0x020ea4000c1e1900 */
[----:B--2---:R-:W-:-:S07]  /*fcf0*/  IMAD.IADD R0, R0, 0x1, -R8 ;  /* 0x0000000100007824 */ /* 0x004fce00078e0a08 */
.L_x_3247:
[----:B0-----:R-:W2:Y:S04]  /*fd00*/  @P0 LDG.E R4, desc[UR40][R2.64] ;  /* 0x0000002802040981 */ /* 0x001ea8000c1e1900 */
[----:B------:R-:W2:Y:S01]  /*fd10*/  @P0 LDG.E R5, desc[UR40][R2.64+0x4] ;  /* 0x0000042802050981 */ /* 0x000ea2000c1e1900 */
[----:B-----5:R-:W-:Y:S01]  /*fd20*/  IADD3 R0, -R6, R0, RZ ;  /* 0x0000000006007210 */ /* 0x020fe20007ffe1ff */
[----:B------:R-:W-:Y:S01]  /*fd30*/  BSSY B0, `(.L_x_3248) ;  /* 0x0000115000007945 */ /* 0x000fe20003800000 */
[----:B------:R-:W-:Y:S01]  /*fd40*/  PLOP3.LUT P2, PT, PT, PT, PT, 0x80, 0x0 ;  /* 0x000000000000781c */ /* 0x000fe20003f4f070 */
[----:B--2---:R-:W-:-:S04]  /*fd50*/  @P0 IMAD.IADD R7, R5, 0x1, -R4 ;  /* 0x0000000105070824 */ /* 0x004fc800078e0a04 */
[----:B------:R-:W-:-:S04]  /*fd60*/  IMAD.IADD R8, R0, 0x1, R7 ;  /* 0x0000000100087824 */ /* 0x000fc800078e0207 */
[----:B------:R-:W-:Y:S01]  /*fd70*/  VIADD R5, R8, 0x3f ;  /* 0x0000003f08057836 */ /* 0x000fe20000000000 */
[----:B------:R0:W-:Y:S04]  /*fd80*/  STL [R1+0x2c], R8 ;  /* 0x00002c0801007387 */ /* 0x0001e80000100800 */
[----:B------:R-:W-:-:S04]  /*fd90*/  SHF.R.S32.HI R4, RZ, 0x1f, R5 ;  /* 0x0000001fff047819 */ /* 0x000fc80000011405 */
[----:B------:R-:W-:-:S04]  /*fda0*/  LEA.HI R5, R4, R5, RZ, 0x6 ;  /* 0x0000000504057211 */ /* 0x000fc800078f30ff */
[----:B------:R-:W-:-:S04]  /*fdb0*/  LOP3.LUT R4, R5, 0xffffffc0, RZ, 0xc0, !PT ;  /* 0xffffffc005047812 */ /* 0x000fc800078ec0ff */
[----:B------:R-:W-:Y:S02]  /*fdc0*/  VIADDMNMX R7, R4, -R0, R7, PT ;  /* 0x8000000004077246 */ /* 0x000fe40003800107 */
[----:B------:R-:W-:-:S04]  /*fdd0*/  IADD3 R4, -R0, RZ, RZ ;  /* 0x000000ff00047210 */ /* 0x000fc80007ffe1ff */
[----:B------:R-:W-:-:S04]  /*fde0*/  VIMNMX R4, RZ, R4, !PT ;  /* 0x00000004ff047248 */ /* 0x000fc80007fe0100 */
[----:B------:R-:W-:Y:S02]  /*fdf0*/  ISETP.GT.AND P1, PT, R7, R4, PT ;  /* 0x000000040700720c */ /* 0x000fe40003f24270 */
[----:B------:R-:W-:-:S11]  /*fe00*/  SHF.R.U32.HI R4, RZ, 0x6, R4 ;  /* 0x00000006ff047819 */ /* 0x000fd60000011604 */
[----:B------:R-:W-:-:S05]  /*fe10*/  @P1 VIADD R7, R7, 0x3f ;  /* 0x0000003f07071836 */ /* 0x000fca0000000000 */
[----:B------:R-:W-:-:S04]  /*fe20*/  @P1 SHF.R.S32.HI R0, RZ, 0x1f, R7 ;  /* 0x0000001fff001819 */ /* 0x000fc80000011407 */
[----:B------:R-:W-:Y:S01]  /*fe30*/  @P1 LEA.HI R7, R0, R7, RZ, 0x6 ;  /* 0x0000000700071211 */ /* 0x000fe200078f30ff */
[----:B------:R-:W-:-:S03]  /*fe40*/  IMAD.MOV.U32 R0, RZ, RZ, R4 ;  /* 0x000000ffff007224 */ /* 0x000fc600078e0004 */
[----:B------:R-:W-:Y:S02]  /*fe50*/  @P1 SHF.R.S32.HI R0, RZ, 0x6, R7 ;  /* 0x00000006ff001819 */ /* 0x000fe40000011407 */
[----:B------:R-:W-:-:S06]  /*fe60*/  MOV R7, RZ ;  /* 0x000000ff00077202 */ /* 0x000fcc0000000f00 */
[----:B------:R1:W5:Y:S01]  /*fe70*/  @P0 LDG.E R7, desc[UR40][R2.64] ;  /* 0x0000002802070981 */ /* 0x000362000c1e1900 */
[----:B------:R-:W-:Y:S01]  /*fe80*/  ISETP.GT.AND P1, PT, R0, R4, PT ;  /* 0x000000040000720c */ /* 0x000fe20003f24270 */
[----:B-1----:R-:W-:Y:S01]  /*fe90*/  IMAD.IADD R3, R10, 0x1, R6 ;  /* 0x000000010a037824 */ /* 0x002fe200078e0206 */
[----:B------:R-:W-:-:S04]  /*fea0*/  SHF.R.S32.HI R2, RZ, 0x6, R5 ;  /* 0x00000006ff027819 */ /* 0x000fc80000011405 */
[----:B------:R0:W-:Y:S04]  /*feb0*/  STL [R1+0x10], R3 ;  /* 0x0000100301007387 */ /* 0x0001e80000100800 */
[----:B------:R0:W-:Y:S03]  /*fec0*/  STL [R1+0x1c], R2 ;  /* 0x00001c0201007387 */ /* 0x0001e60000100800 */
[----:B------:R-:W-:Y:S05]  /*fed0*/  @!P1 BRA `(.L_x_3249) ;  /* 0x0000000c00e89947 */ /* 0x000fea0003800000 */
[----:B0-----:R-:W0:Y:S01]  /*fee0*/  LDC R2, c[0x0][0x428] ;  /* 0x00010a00ff027b82 */ /* 0x001e220000000800 */
[----:B------:R-:W-:Y:S01]  /*fef0*/  UMOV UR4, 0xffffffff ;  /* 0xffffffff00047882 */ /* 0x000fe20000000000 */
[----:B------:R-:W-:Y:S01]  /*ff00*/  IMAD.MOV.U32 R3, RZ, RZ, R18 ;  /* 0x000000ffff037224 */ /* 0x000fe200078e0012 */
[----:B0-----:R-:W-:-:S13]  /*ff10*/  ISETP.NE.AND P1, PT, R2, 0x1, PT ;  /* 0x000000010200780c */ /* 0x001fda0003f25270 */
[----:B------:R-:W0:Y:S08]  /*ff20*/  @P1 LDC R2, c[0x0][0x42c] ;  /* 0x00010b00ff021b82 */ /* 0x000e300000000800 */
[----:B------:R-:W1:Y:S01]  /*ff30*/  @P1 LDC R5, c[0x0][0x430] ;  /* 0x00010c00ff051b82 */ /* 0x000e620000000800 */
[----:B0-----:R-:W-:-:S05]  /*ff40*/  @P1 IMAD.HI.U32 R2, R18, R2, RZ ;  /* 0x0000000212021227 */ /* 0x001fca00078e00ff */
[----:B-1----:R-:W-:Y:S02]  /*ff50*/  @P1 SHF.R.U32.HI R3, RZ, R5, R2 ;  /* 0x00000005ff031219 */ /* 0x002fe40000011602 */
[----:B------:R-:W-:Y:S01]  /*ff60*/  SEL R2, R11, RZ, !P0 ;  /* 0x000000ff0b027207 */ /* 0x000fe20004000000 */
[----:B------:R-:W-:Y:S06]  /*ff70*/  BRA.DIV UR4, `(.L_x_3250) ;  /* 0x00000056045c7947 */ /* 0x000fec000b800000 */
.L_x_3372:
[----:B------:R-:W-:-:S03]  /*ff80*/  UMOV UR4, 0xffffffff ;  /* 0xffffffff00047882 */ /* 0x000fc60000000000 */
[----:B------:R-:W-:Y:S05]  /*ff90*/  BRA.DIV UR4, `(.L_x_3251) ;  /* 0x0000005604887947 */ /* 0x000fea000b800000 */
[----:B------:R-:W-:-:S13]  /*ffa0*/  ELECT P6, URZ, PT ;  /* 0x00000000003f782f */ /* 0x000fda00038c0000 */
.L_x_3375:
[----:B------:R-:W2:Y:S01]  /*ffb0*/  LDL R5, [R1+0x28] ;  /* 0x0000280001057983 */ /* 0x000ea20000100800 */
[----:B------:R-:W-:Y:S01]  /*ffc0*/  MOV R8, 0x400 ;  /* 0x0000040000087802 */ /* 0x000fe20000000f00 */
[----:B------:R-:W-:Y:S01]  /*ffd0*/  BSSY B1, `(.L_x_3252) ;  /* 0x000000a000017945 */ /* 0x000fe20003800000 */
[----:B--2---:R-:W-:-:S04]  /*ffe0*/  IADD3 R5, R5, 0x1, RZ ;  /* 0x0000000105057810 */ /* 0x004fc80007ffe0ff */
[----:B------:R-:W-:-:S04]  /*fff0*/  LEA.HI R6, R5, R5, RZ, 0x1 ;  /* 0x0000000505067211 */ /* 0x000fc800078f08ff */
[----:B------:R-:W-:-:S05]  /*10000*/  LOP3.LUT R6, R6, 0xfffffffe, RZ, 0xc0, !PT ;  /* 0xfffffffe06067812 */ /* 0x000fca00078ec0ff */
[----:B------:R-:W-:Y:S02]  /*10010*/  IMAD.IADD R6, R5, 0x1, -R6 ;  /* 0x0000000105067824 */ /* 0x000fe400078e0a06 */
[----:B------:R-:W0:Y:S03]  /*10020*/  S2R R5, SR_CgaCtaId ;  /* 0x0000000000057919 */ /* 0x000e260000008800 */
[----:B------:R-:W-:Y:S02]  /*10030*/  SHF.L.U32 R6, R6, 0x1f, RZ ;  /* 0x0000001f06067819 */ /* 0x000fe400000006ff */
[----:B0-----:R-:W-:-:S04]  /*10040*/  LEA R5, R5, R8, 0x18 ;  /* 0x0000000805057211 */ /* 0x001fc800078ec0ff */
[----:B------:R-:W0:Y:S02]  /*10050*/  SYNCS.PHASECHK.TRANS64.TRYWAIT P0, [R5+URZ+0x28c20], R6 ;  /* 0x028c2006050075a7 */ /* 0x000e24000800017f */
[----:B0-----:R-:W-:Y:S05]  /*10060*/  @!P0 BRA `(.L_x_3253) ;  /* 0x0000005400748947 */ /* 0x001fea0003800000 */
.L_x_3376:
[----:B------:R-:W-:Y:S05]  /*10070*/  BSYNC B1 ;  /* 0x0000000000017941 */ /* 0x000fea0003800000 */
.L_x_3252:
        /* <DEDUP_REMOVED lines=8> */
.L_x_3377:
        /* <DEDUP_REMOVED lines=11> */
.L_x_3257:
[----:B-1----:R-:W2:Y:S01]  /*101b0*/  LDL R8, [R1+0x4] ;  /* 0x0000040001087983 */ /* 0x002ea20000100800 */
[----:B------:R-:W-:Y:S01]  /*101c0*/  R2UR UR9, R6 ;  /* 0x00000000060972ca */ /* 0x000fe200000e0000 */
[----:B------:R-:W-:Y:S01]  /*101d0*/  UIADD3 UR4, UP0, UR38, 0x570, URZ ;  /* 0x0000057026047890 */ /* 0x000fe2000ff1e03f */
[----:B------:R-:W-:Y:S01]  /*101e0*/  R2UR UR12, R3 ;  /* 0x00000000030c72ca */ /* 0x000fe200000e0000 */
[----:B------:R-:W-:Y:S01]  /*101f0*/  UMOV UR6, 0x0 ;  /* 0x0000000000067882 */ /* 0x000fe20000000000 */
[----:B------:R-:W-:Y:S01]  /*10200*/  R2UR UR13, R2 ;  /* 0x00000000020d72ca */ /* 0x000fe200000e0000 */
[----:B------:R-:W-:Y:S01]  /*10210*/  UIADD3.X UR5, URZ, UR39, URZ, UP0, !UPT ;  /* 0x000000273f057290 */ /* 0x000fe200087fe43f */
[----:B------:R-:W-:Y:S01]  /*10220*/  UMOV UR7, 0x12f00000 ;  /* 0x12f0000000077882 */ /* 0x000fe20000000000 */
[----:B------:R-:W-:-:S06]  /*10230*/  UMOV UR10, URZ ;  /* 0x0000003f000a7c82 */ /* 0x000fcc0008000000 */
[----:B------:R-:W-:Y:S01]  /*10240*/  UIADD3 UR9, UR9, 0x28c90, URZ ;  /* 0x00028c9009097890 */ /* 0x000fe2000fffe03f */
[----:B--2---:R-:W-:-:S05]  /*10250*/  IMAD R8, R8, 0x2000, R5 ;  /* 0x0000200008087824 */ /* 0x004fca00078e0205 */
[----:B------:R-:W-:Y:S01]  /*10260*/  R2UR UR8, R8 ;  /* 0x00000000080872ca */ /* 0x000fe200000e0000 */
[----:B-----5:R-:W-:-:S05]  /*10270*/  IMAD R8, R0, 0x40, R7 ;  /* 0x0000004000087824 */ /* 0x020fca00078e0207 */
[----:B------:R-:W-:-:S04]  /*10280*/  IADD3 R8, R8, -0x40, RZ ;  /* 0xffffffc008087810 */ /* 0x000fc80007ffe0ff */
[----:B------:R-:W-:-:S03]  /*10290*/  R2UR UR11, R8 ;  /* 0x00000000080b72ca */ /* 0x000fc600000e0000 */
[----:B------:R-:W-:-:S10]  /*102a0*/  UIADD3 UR8, UR8, 0x22400, URZ ;  /* 0x0002240008087890 */ /* 0x000fd4000fffe03f */
[----:B------:R1:W-:Y:S01]  /*102b0*/  UTMALDG.4D [UR8], [UR4], desc[UR6] ;  /* 0x00000608040075b4 */ /* 0x0003e20008019000 */
[----:B------:R-:W2:Y:S02]  /*102c0*/  SYNCS.PHASECHK.TRANS64.TRYWAIT P0, [R6+URZ+0x28cc0], R9 ;  /* 0x028cc009060075a7 */ /* 0x000ea4000800017f */
[----:B-12---:R-:W-:Y:S05]  /*102d0*/  @!P0 BRA `(.L_x_3258) ;  /* 0x0000005400008947 */ /* 0x006fea0003800000 */
.L_x_3378:
        /* <DEDUP_REMOVED lines=8> */
.L_x_3259:
        /* <DEDUP_REMOVED lines=29> */
[----:B------:R-:W-:Y:S01]  /*10530*/  UMOV UR10, UR18 ;  /* 0x00000012000a7c82 */ /* 0x000fe20008000000 */
[----:B------:R-:W-:Y:S01]  /*10540*/  UIADD3 UR17, UR14, 0xc400, URZ ;  /* 0x0000c4000e117890 */ /* 0x000fe2000fffe03f */
[----:B------:R0:W-:Y:S02]  /*10550*/  UTMALDG.4D [UR8], [UR4], desc[UR6] ;  /* 0x00000608040075b4 */ /* 0x0001e40008019000 */
        /* <DEDUP_REMOVED lines=19> */
.L_x_3255:
[----:B------:R-:W-:Y:S05]  /*10690*/  BSYNC B1 ;  /* 0x0000000000017941 */ /* 0x000fea0003800000 */
.L_x_3254:
[----:B0-----:R-:W2:Y:S04]  /*106a0*/  LDL.LU R6, [R1+0x4] ;  /* 0x0000040001067983 */ /* 0x001ea80000300800 */
[----:B------:R-:W3:Y:S01]  /*106b0*/  LDL.LU R9, [R1+0xc] ;  /* 0x00000c0001097983 */ /* 0x000ee20000300800 */
[----:B------:R-:W-:Y:S02]  /*106c0*/  PLOP3.LUT P2, PT, PT, PT, PT, 0x8, 0x0 ;  /* 0x000000000000781c */ /* 0x000fe40003f4e170 */
[----:B--2---:R-:W-:-:S04]  /*106d0*/  IADD3 R6, R6, 0x1, RZ ;  /* 0x0000000106067810 */ /* 0x004fc80007ffe0ff */
[----:B------:R-:W-:-:S04]  /*106e0*/  ISETP.NE.AND P0, PT, R6, 0x2, PT ;  /* 0x000000020600780c */ /* 0x000fc80003f05270 */
[----:B------:R-:W-:Y:S02]  /*106f0*/  SEL R8, RZ, 0x1, P0 ;  /* 0x00000001ff087807 */ /* 0x000fe40000000000 */
[----:B------:R-:W-:Y:S01]  /*10700*/  SEL R10, R6, RZ, P0 ;  /* 0x000000ff060a7207 */ /* 0x000fe20000000000 */
[----:B------:R-:W-:Y:S01]  /*10710*/  VIADD R6, R0, 0xfffffffe ;  /* 0xfffffffe00067836 */ /* 0x000fe20000000000 */
[----:B---3--:R-:W-:-:S03]  /*10720*/  LOP3.LUT R9, R9, R8, RZ, 0x3c, !PT ;  /* 0x0000000809097212 */ /* 0x008fc600078e3cff */
[----:B------:R1:W-:Y:S01]  /*10730*/  STL [R1+0x4], R10 ;  /* 0x0000040a01007387 */ /* 0x0003e20000100800 */
[----:B------:R-:W-:-:S03]  /*10740*/  ISETP.GE.AND P0, PT, R6, R4, PT ;  /* 0x000000040600720c */ /* 0x000fc60003f06270 */
[----:B------:R1:W-:Y:S10]  /*10750*/  STL [R1+0xc], R9 ;  /* 0x00000c0901007387 */ /* 0x0003f40000100800 */
[----:B-1----:R-:W-:Y:S05]  /*10760*/  @!P0 BRA `(.L_x_3249) ;  /* 0x0000000400c48947 */ /* 0x002fea0003800000 */
[C---:B-----5:R-:W-:Y:S01]  /*10770*/  IMAD R6, R0.reuse, 0x40, R7 ;  /* 0x0000004000067824 */ /* 0x060fe200078e0207 */
[----:B------:R-:W-:-:S03]  /*10780*/  IADD3 R0, R0, -0x1, RZ ;  /* 0xffffffff00007810 */ /* 0x000fc60007ffe0ff */
[----:B------:R-:W-:-:S07]  /*10790*/  VIADD R6, R6, 0xffffff80 ;  /* 0xffffff8006067836 */ /* 0x000fce0000000000 */
.L_x_3266:
[----:B------:R-:W-:Y:S05]  /*107a0*/  YIELD ;  /* 0x0000000000007946 */ /* 0x000fea0003800000 */
[----:B------:R-:W-:Y:S04]  /*107b0*/  BSSY B1, `(.L_x_3260) ;  /* 0x000005f000017945 */ /* 0x000fe80003800000 */
[----:B-1----:R-:W-:Y:S05]  /*107c0*/  @!P6 BRA `(.L_x_3261) ;  /* 0x000000040074e947 */ /* 0x002fea0003800000 */
[----:B------:R-:W2:Y:S04]  /*107d0*/  LDL R7, [R1+0x4] ;  /* 0x0000040001077983 */ /* 0x000ea80000100800 */
[----:B------:R-:W3:Y:S01]  /*107e0*/  LDL R8, [R1+0xc] ;  /* 0x00000c0001087983 */ /* 0x000ee20000100800 */
[----:B--2---:R-:W-:Y:S01]  /*107f0*/  IMAD R7, R7, 0x8, R5 ;  /* 0x0000000807077824 */ /* 0x004fe200078e0205 */
[----:B---3--:R-:W-:-:S04]  /*10800*/  SHF.L.U32 R8, R8, 0x1f, RZ ;  /* 0x0000001f08087819 */ /* 0x008fc800000006ff */
[----:B------:R-:W0:Y:S02]  /*10810*/  SYNCS.PHASECHK.TRANS64.TRYWAIT P0, [R7+URZ+0x28ca0], R8 ;  /* 0x028ca008070075a7 */ /* 0x000e24000800017f */
[----:B0-----:R-:W-:Y:S05]  /*10820*/  @!P0 BRA `(.L_x_3262) ;  /* 0x0000004c00c08947 */ /* 0x001fea0003800000 */
.L_x_3379:
        /* <DEDUP_REMOVED lines=11> */
.L_x_3263:
[----:B-1----:R-:W2:Y:S01]  /*108e0*/  LDL R9, [R1+0x4] ;  /* 0x0000040001097983 */ /* 0x002ea20000100800 */
[----:B------:R-:W-:Y:S01]  /*108f0*/  R2UR UR9, R7 ;  /* 0x00000000070972ca */ /* 0x000fe200000e0000 */
[----:B------:R-:W-:Y:S01]  /*10900*/  UIADD3 UR4, UP0, UR38, 0x570, URZ ;  /* 0x0000057026047890 */ /* 0x000fe2000ff1e03f */
[----:B------:R-:W-:Y:S01]  /*10910*/  R2UR UR11, R6 ;  /* 0x00000000060b72ca */ /* 0x000fe200000e0000 */
[----:B------:R-:W-:Y:S01]  /*10920*/  UMOV UR6, 0x0 ;  /* 0x0000000000067882 */ /* 0x000fe20000000000 */
[----:B------:R-:W-:Y:S01]  /*10930*/  R2UR UR12, R3 ;  /* 0x00000000030c72ca */ /* 0x000fe200000e0000 */
[----:B------:R-:W-:Y:S01]  /*10940*/  UIADD3.X UR5, URZ, UR39, URZ, UP0, !UPT ;  /* 0x000000273f057290 */ /* 0x000fe200087fe43f */
[----:B------:R-:W-:Y:S01]  /*10950*/  R2UR UR13, R2 ;  /* 0x00000000020d72ca */ /* 0x000fe200000e0000 */
[----:B------:R-:W-:Y:S01]  /*10960*/  UMOV UR7, 0x12f00000 ;  /* 0x12f0000000077882 */ /* 0x000fe20000000000 */
[----:B------:R-:W-:-:S05]  /*10970*/  UMOV UR10, URZ ;  /* 0x0000003f000a7c82 */ /* 0x000fca0008000000 */
[----:B------:R-:W-:Y:S01]  /*10980*/  UIADD3 UR9, UR9, 0x28c90, URZ ;  /* 0x00028c9009097890 */ /* 0x000fe2000fffe03f */
[----:B--2---:R-:W-:-:S05]  /*10990*/  IMAD R9, R9, 0x2000, R5 ;  /* 0x0000200009097824 */ /* 0x004fca00078e0205 */
[----:B------:R-:W-:-:S13]  /*109a0*/  R2UR UR8, R9 ;  /* 0x00000000090872ca */ /* 0x000fda00000e0000 */
[----:B------:R-:W-:-:S09]  /*109b0*/  UIADD3 UR8, UR8, 0x22400, URZ ;  /* 0x0002240008087890 */ /* 0x000fd2000fffe03f */
[----:B------:R1:W-:Y:S01]  /*109c0*/  UTMALDG.4D [UR8], [UR4], desc[UR6] ;  /* 0x00000608040075b4 */ /* 0x0003e20008019000 */
[----:B------:R-:W2:Y:S02]  /*109d0*/  SYNCS.PHASECHK.TRANS64.TRYWAIT P1, [R7+URZ+0x28cc0], R8 ;  /* 0x028cc008070075a7 */ /* 0x000ea4000802017f */
[----:B-12---:R-:W-:Y:S05]  /*109e0*/  @!P1 BRA `(.L_x_3264) ;  /* 0x0000004c00649947 */ /* 0x006fea0003800000 */
.L_x_3380:
        /* <DEDUP_REMOVED lines=8> */
.L_x_3265:
        /* <DEDUP_REMOVED lines=16> */
[----:B--2---:R-:W-:-:S04]  /*10b70*/  LEA R7, R8, R5, 0x10 ;  /* 0x0000000508077211 */ /* 0x004fc800078e80ff */
        /* <DEDUP_REMOVED lines=21> */
[----:B------:R-:W-:Y:S01]  /*10cd0*/  UMOV UR15, 0x180 ;  /* 0x00000180000f7882 */ /* 0x000fe20000000000 */
[----:B------:R0:W-:Y:S02]  /*10ce0*/  UTMALDG.4D [UR8], [UR4], desc[UR6] ;  /* 0x00000608040075b4 */ /* 0x0001e40008019000 */
[----:B0-----:R-:W-:Y:S01]  /*10cf0*/  UMOV UR8, UR16 ;  /* 0x0000001000087c82 */ /* 0x001fe20008000000 */
[----:B------:R-:W-:-:S02]  /*10d00*/  UMOV UR10, UR22 ;  /* 0x00000016000a7c82 */ /* 0x000fc40008000000 */
[----:B------:R0:W-:Y:S02]  /*10d10*/  UTMALDG.4D [UR8], [UR4], desc[UR6] ;  /* 0x00000608040075b4 */ /* 0x0001e40008019000 */
[----:B0-----:R-:W-:Y:S01]  /*10d20*/  UMOV UR8, UR17 ;  /* 0x0000001100087c82 */ /* 0x001fe20008000000 */
[----:B------:R-:W-:Y:S01]  /*10d30*/  UMOV UR10, UR15 ;  /* 0x0000000f000a7c82 */ /* 0x000fe20008000000 */
[----:B------:R-:W-:Y:S01]  /*10d40*/  UMOV UR15, 0x1c0 ;  /* 0x000001c0000f7882 */ /* 0x000fe20000000000 */
[----:B------:R0:W-:Y:S02]  /*10d50*/  UTMALDG.4D [UR8], [UR4], desc[UR6] ;  /* 0x00000608040075b4 */ /* 0x0001e40008019000 */
[----:B0-----:R-:W-:Y:S01]  /*10d60*/  UMOV UR8, UR14 ;  /* 0x0000000e00087c82 */ /* 0x001fe20008000000 */
[----:B------:R-:W-:Y:S02]  /*10d70*/  UMOV UR10, UR15 ;  /* 0x0000000f000a7c82 */ /* 0x000fe40008000000 */
[----:B------:R0:W-:Y:S02]  /*10d80*/  UTMALDG.4D [UR8], [UR4], desc[UR6] ;  /* 0x00000608040075b4 */ /* 0x0001e40008019000 */
[----:B0-----:R-:W-:Y:S01]  /*10d90*/  NOP ;  /* 0x0000000000007918 */ /* 0x001fe20000000000 */
.L_x_3261:
[----:B------:R-:W-:Y:S05]  /*10da0*/  BSYNC B1 ;  /* 0x0000000000017941 */ /* 0x000fea0003800000 */
.L_x_3260:
[----:B------:R-:W2:Y:S04]  /*10db0*/  LDL.LU R7, [R1+0x4] ;  /* 0x0000040001077983 */ /* 0x000ea80000300800 */
[----:B------:R-:W3:Y:S01]  /*10dc0*/  LDL.LU R8, [R1+0xc] ;  /* 0x00000c0001087983 */ /* 0x000ee20000300800 */
[----:B------:R-:W-:Y:S01]  /*10dd0*/  VIADD R0, R0, 0xffffffff ;  /* 0xffffffff00007836 */ /* 0x000fe20000000000 */
[----:B------:R-:W-:Y:S01]  /*10de0*/  IADD3 R6, R6, -0x40, RZ ;  /* 0xffffffc006067810 */ /* 0x000fe20007ffe0ff */
        /* <DEDUP_REMOVED lines=9> */
.L_x_3249:
[----:B------:R-:W-:Y:S05]  /*10e80*/  BSYNC B0 ;  /* 0x0000000000007941 */ /* 0x000fea0003800000 */
.L_x_3248:
[----:B-----5:R-:W2:Y:S01]  /*10e90*/  LDL R7, [R1+0x2c] ;  /* 0x00002c0001077983 */ /* 0x020ea20000100800 */
[----:B------:R-:W-:Y:S05]  /*10ea0*/  @!P2 WARPSYNC.ALL ;  /* 0x000000000000a948 */ /* 0x000fea0003800000 */
[----:B------:R-:W-:Y:S01]  /*10eb0*/  BSSY B6, `(.L_x_3267) ;  /* 0x00002fe000067945 */ /* 0x000fe20003800000 */
[----:B------:R-:W-:Y:S01]  /*10ec0*/  @!P2 BAR.SYNC.DEFER_BLOCKING 0xc, 0x120 ;  /* 0x030480000000ab1d */ /* 0x000fe20000010000 */
[----:B--2---:R-:W-:-:S13]  /*10ed0*/  ISETP.GT.AND P0, PT, R7, RZ, PT ;  /* 0x000000ff0700720c */ /* 0x004fda0003f04270 */
[----:B------:R-:W-:Y:S05]  /*10ee0*/  @P0 BRA `(.L_x_3268) ;  /* 0x0000000000440947 */ /* 0x000fea0003800000 */
[----:B------:R-:W2:Y:S02]  /*10ef0*/  S2R R7, SR_TID.X ;  /* 0x0000000000077919 */ /* 0x000ea40000002100 */
[----:B--2---:R-:W-:-:S04]  /*10f00*/  LOP3.LUT R7, R7, 0x1f, RZ, 0xc0, !PT ;  /* 0x0000001f07077812 */ /* 0x004fc800078ec0ff */
[----:B------:R-:W-:-:S13]  /*10f10*/  ISETP.NE.AND P1, PT, R7, RZ, PT ;  /* 0x000000ff0700720c */ /* 0x000fda0003f25270 */
[----:B------:R-:W-:Y:S05]  /*10f20*/  @P1 BRA `(.L_x_3269) ;  /* 0x0000002c00d81947 */ /* 0x000fea0003800000 */
[----:B------:R-:W2:Y:S01]  /*10f30*/  S2R R7, SR_LANEID ;  /* 0x0000000000077919 */ /* 0x000ea20000000000 */
[----:B------:R-:W-:Y:S01]  /*10f40*/  VOTEU.ANY UR4, UPT, PT ;  /* 0x0000000000047886 */ /* 0x000fe200038e0100 */
[----:B0-----:R-:W0:Y:S01]  /*10f50*/  LDC.64 R2, c[0x0][0xc38] ;  /* 0x00030e00ff027b82 */ /* 0x001e220000000a00 */
[----:B------:R-:W2:Y:S08]  /*10f60*/  FLO.U32 R0, UR4 ;  /* 0x0000000400007d00 */ /* 0x000eb000080e0000 */
[----:B------:R-:W0:Y:S01]  /*10f70*/  POPC R5, UR4 ;  /* 0x0000000400057d09 */ /* 0x000e220008000000 */
[----:B--2---:R-:W-:-:S13]  /*10f80*/  ISETP.EQ.U32.AND P0, PT, R0, R7, PT ;  /* 0x000000070000720c */ /* 0x004fda0003f02070 */
[----:B0-----:R-:W2:Y:S01]  /*10f90*/  @P0 ATOMG.E.ADD.STRONG.GPU PT, R3, desc[UR40][R2.64], R5 ;  /* 0x00000005020309a8 */ /* 0x001ea200081ee1e8 */
[----:B------:R-:W0:Y:S02]  /*10fa0*/  S2R R4, SR_LTMASK ;  /* 0x0000000000047919 */ /* 0x000e240000003900 */
[----:B0-----:R-:W-:-:S04]  /*10fb0*/  LOP3.LUT R4, R4, UR4, RZ, 0xc0, !PT ;  /* 0x0000000404047c12 */ /* 0x001fc8000f8ec0ff */
[----:B------:R-:W0:Y:S01]  /*10fc0*/  POPC R7, R4 ;  /* 0x0000000400077309 */ /* 0x000e220000000000 */
[----:B--2---:R-:W0:Y:S02]  /*10fd0*/  SHFL.IDX PT, R0, R3, R0, 0x1f ;  /* 0x00001f0003007589 */ /* 0x004e2400000e0000 */
[----:B0-----:R-:W-:Y:S01]  /*10fe0*/  IADD3 R16, R0, UR36, R7 ;  /* 0x0000002400107c10 */ /* 0x001fe2000fffe007 */
[----:B------:R-:W-:Y:S06]  /*10ff0*/  BRA `(.L_x_3269) ;  /* 0x0000002c00a47947 */ /* 0x000fec0003800000 */
.L_x_3268:
[----:B------:R-:W2:Y:S01]  /*11000*/  S2R R0, SR_CgaCtaId ;  /* 0x0000000000007919 */ /* 0x000ea20000008800 */
[----:B0-----:R-:W-:-:S04]  /*11010*/  MOV R2, 0x400 ;  /* 0x0000040000027802 */ /* 0x001fc80000000f00 */
[----:B--2---:R-:W-:-:S05]  /*11020*/  LEA R3, R0, R2, 0x18 ;  /* 0x0000000200037211 */ /* 0x004fca00078ec0ff */
        /* <DEDUP_REMOVED lines=13> */
[----:B------:R-:W-:Y:S01]  /*11100*/  IMAD.U32 R7, RZ, RZ, UR9 ;  /* 0x00000009ff077e24 */ /* 0x000fe2000f8e00ff */
[----:B------:R-:W-:Y:S01]  /*11110*/  MOV R12, 0x1 ;  /* 0x00000001000c7802 */ /* 0x000fe20000000f00 */
[----:B------:R-:W-:-:S02]  /*11120*/  IMAD.U32 R11, RZ, RZ, UR5 ;  /* 0x00000005ff0b7e24 */ /* 0x000fc4000f8e00ff */
[----:B-1----:R-:W-:Y:S02]  /*11130*/  IMAD.MOV.U32 R8, RZ, RZ, 0x70 ;  /* 0x00000070ff087424 */ /* 0x002fe400078e00ff */
[----:B------:R-:W-:-:S07]  /*11140*/  IMAD.MOV.U32 R13, RZ, RZ, RZ ;  /* 0x000000ffff0d7224 */ /* 0x000fce00078e00ff */
[----:B------:R-:W-:-:S07]  /*11150*/  LEPC R20, `(.L_x_3270) ;  /* 0x000000001014794e */ /* 0x000fce0000000000 */
[----:B0-----:R-:W-:Y:S05]  /*11160*/  CALL.ABS.NOINC R2 ;  /* 0x0000000002007343 */ /* 0x001fea0003c00000 */
.L_x_3270:
        /* <DEDUP_REMOVED lines=13> */
[----:B-1----:R-:W-:Y:S01]  /*11240*/  MOV R8, 0x70 ;  /* 0x0000007000087802 */ /* 0x002fe20000000f00 */
[----:B------:R-:W-:-:S02]  /*11250*/  IMAD.U32 R10, RZ, RZ, UR4 ;  /* 0x00000004ff0a7e24 */ /* 0x000fc4000f8e00ff */
[----:B------:R-:W-:Y:S02]  /*11260*/  IMAD.U32 R11, RZ, RZ, UR5 ;  /* 0x00000005ff0b7e24 */ /* 0x000fe4000f8e00ff */
[----:B------:R-:W-:Y:S02]  /*11270*/  IMAD.MOV.U32 R12, RZ, RZ, 0x1 ;  /* 0x00000001ff0c7424 */ /* 0x000fe400078e00ff */
[----:B0-----:R-:W-:-:S07]  /*11280*/  IMAD.MOV.U32 R13, RZ, RZ, RZ ;  /* 0x000000ffff0d7224 */ /* 0x001fce00078e00ff */
[----:B------:R-:W-:-:S07]  /*11290*/  LEPC R20, `(.L_x_3272) ;  /* 0x000000001014794e */ /* 0x000fce0000000000 */
[----:B--2---:R-:W-:Y:S05]  /*112a0*/  CALL.ABS.NOINC R2 ;  /* 0x0000000002007343 */ /* 0x004fea0003c00000 */
.L_x_3272:
[----:B------:R-:W-:Y:S01]  /*112b0*/  MOV R2, 0x0 ;  /* 0x0000000000027802 */ /* 0x000fe20000000f00 */
[----:B------:R-:W-:Y:S01]  /*112c0*/  ULDC.64 UR4, c[0x4][0x108] ;  /* 0x0100420000047ab9 */ /* 0x000fe20000000a00 */
[----:B------:R-:W-:Y:S01]  /*112d0*/  ULDC.64 UR6, c[0x4][0x110] ;  /* 0x0100440000067ab9 */ /* 0x000fe20000000a00 */
[----:B------:R-:W-:Y:S01]  /*112e0*/  ULDC.64 UR8, c[0x4][0x48] ;  /* 0x0100120000087ab9 */ /* 0x000fe20000000a00 */
[----:B------:R-:W-:Y:S01]  /*112f0*/  MOV R4, UR4 ;  /* 0x0000000400047c02 */ /* 0x000fe20008000f00 */
[----:B------:R-:W-:Y:S01]  /*11300*/  IMAD.U32 R5, RZ, RZ, UR5 ;  /* 0x00000005ff057e24 */ /* 0x000fe2000f8e00ff */
[----:B------:R-:W0:Y:S01]  /*11310*/  LDC.64 R2, c[0x4][R2] ;  /* 0x0100000002027b82 */ /* 0x000e220000000a00 */
        /* <DEDUP_REMOVED lines=8> */
[----:B0-----:R-:W-:Y:S05]  /*113a0*/  CALL.ABS.NOINC R2 ;  /* 0x0000000002007343 */ /* 0x001fea0003c00000 */
.L_x_3271:
        /* <DEDUP_REMOVED lines=19> */
[----:B------:R-:W-:-:S06]  /*114e0*/  MOV R0, R5 ;  /* 0x0000000500007202 */ /* 0x000fcc0000000f00 */
[----:B------:R2:W5:Y:S01]  /*114f0*/  @P0 LDG.E R0, desc[UR40][R2.64] ;  /* 0x0000002802000981 */ /* 0x000562000c1e1900 */
[----:B------:R-:W-:Y:S02]  /*11500*/  PLOP3.LUT P1, PT, P6, PT, PT, 0x8, 0x0 ;  /* 0x000000000000781c */ /* 0x000fe4000372e170 */
[----:B0-----:R-:W-:Y:S01]  /*11510*/  ISETP.NE.AND P0, PT, R4, 0x1, PT ;  /* 0x000000010400780c */ /* 0x001fe20003f05270 */
[----:B------:R-:W-:-:S12]  /*11520*/  IMAD.MOV.U32 R4, RZ, RZ, R18 ;  /* 0x000000ffff047224 */ /* 0x000fd800078e0012 */
[----:B--2---:R-:W0:Y:S08]  /*11530*/  @P0 LDC R3, c[0x0][0x42c] ;  /* 0x00010b00ff030b82 */ /* 0x004e300000000800 */
[----:B------:R-:W2:Y:S01]  /*11540*/  @P0 LDC R2, c[0x0][0x430] ;  /* 0x00010c00ff020b82 */ /* 0x000ea20000000800 */
[----:B0-----:R-:W-:-:S05]  /*11550*/  @P0 IMAD.HI.U32 R3, R18, R3, RZ ;  /* 0x0000000312030227 */ /* 0x001fca00078e00ff */
[----:B--2---:R-:W-:Y:S02]  /*11560*/  @P0 SHF.R.U32.HI R4, RZ, R2, R3 ;  /* 0x00000002ff040219 */ /* 0x004fe40000011603 */
[----:B------:R-:W-:-:S04]  /*11570*/  ISETP.NE.U32.AND P0, PT, RZ, UR4, PT ;  /* 0x00000004ff007c0c */ /* 0x000fc8000bf05070 */
[----:B------:R-:W-:-:S04]  /*11580*/  ISETP.NE.AND.EX P0, PT, RZ, UR5, PT, P0 ;  /* 0x00000005ff007c0c */ /* 0x000fc8000bf05300 */
[----:B------:R-:W-:-:S09]  /*11590*/  SEL R2, R5, RZ, !P0 ;  /* 0x000000ff05027207 */ /* 0x000fd20004000000 */
.L_x_3273:
        /* <DEDUP_REMOVED lines=17> */
.L_x_3383:
[----:B------:R-:W2:Y:S01]  /*116b0*/  LDL R3, [R1+0x1c] ;  /* 0x00001c0001037983 */ /* 0x000ea20000100800 */
[----:B------:R-:W-:Y:S01]  /*116c0*/  UMOV UR4, 0xffffffff ;  /* 0xffffffff00047882 */ /* 0x000fe20000000000 */
[----:B-1----:R-:W-:Y:S02]  /*116d0*/  SHF.R.S32.HI R8, RZ, 0x1f, R0 ;  /* 0x0000001fff087819 */ /* 0x002fe40000011400 */
[----:B--2---:R-:W-:Y:S01]  /*116e0*/  IADD3 R3, R3, -0x1, RZ ;  /* 0xffffffff03037810 */ /* 0x004fe20007ffe0ff */
[----:B------:R-:W-:Y:S06]  /*116f0*/  BRA.DIV UR4, `(.L_x_3275) ;  /* 0x0000004204687947 */ /* 0x000fec000b800000 */
[----:B------:R-:W-:-:S13]  /*11700*/  ELECT P6, URZ, PT ;  /* 0x00000000003f782f */ /* 0x000fda00038c0000 */
.L_x_3386:
        /* <DEDUP_REMOVED lines=24> */
.L_x_3277:
        /* <DEDUP_REMOVED lines=9> */
.L_x_3387:
        /* <DEDUP_REMOVED lines=11> */
.L_x_3279:
        /* <DEDUP_REMOVED lines=23> */
.L_x_3276:
        /* <DEDUP_REMOVED lines=30> */
.L_x_3388:
[----:B------:R-:W-:Y:S05]  /*11d20*/  BSYNC B0 ;  /* 0x0000000000007941 */ /* 0x000fea0003800000 */
.L_x_3280:
[----:B------:R-:W-:Y:S04]  /*11d30*/  BSSY B0, `(.L_x_3282) ;  /* 0x0000050000007945 */ /* 0x000fe80003800000 */
[----:B------:R-:W-:Y:S05]  /*11d40*/  @!P6 BRA `(.L_x_3283) ;  /* 0x000000040038e947 */ /* 0x000fea0003800000 */
[----:B------:R-:W2:Y:S01]  /*11d50*/  LDL R7, [R1] ;  /* 0x0000000001077983 */ /* 0x000ea20000100800 */
[----:B------:R-:W-:-:S03]  /*11d60*/  MOV R9, 0x400 ;  /* 0x0000040000097802 */ /* 0x000fc60000000f00 */
[----:B0-----:R-:W3:Y:S01]  /*11d70*/  LDL R5, [R1+0x8] ;  /* 0x0000080001057983 */ /* 0x001ee20000100800 */
[----:B------:R-:W0:Y:S02]  /*11d80*/  S2R R10, SR_CgaCtaId ;  /* 0x00000000000a7919 */ /* 0x000e240000008800 */
[----:B0-----:R-:W-:-:S05]  /*11d90*/  LEA R9, R10, R9, 0x18 ;  /* 0x000000090a097211 */ /* 0x001fca00078ec0ff */
[----:B--2---:R-:W-:Y:S01]  /*11da0*/  IMAD R2, R7, 0x8, R9 ;  /* 0x0000000807027824 */ /* 0x004fe200078e0209 */
[----:B---3--:R-:W-:-:S04]  /*11db0*/  SHF.L.U32 R5, R5, 0x1f, RZ ;  /* 0x0000001f05057819 */ /* 0x008fc800000006ff */
[----:B------:R-:W0:Y:S02]  /*11dc0*/  SYNCS.PHASECHK.TRANS64.TRYWAIT P0, [R2+URZ+0x28c60], R5 ;  /* 0x028c6005020075a7 */ /* 0x000e24000800017f */
[----:B0-----:R-:W-:Y:S05]  /*11dd0*/  @!P0 BRA `(.L_x_3284) ;  /* 0x0000003c00048947 */ /* 0x001fea0003800000 */
.L_x_3389:
        /* <DEDUP_REMOVED lines=11> */
.L_x_3285:
        /* <DEDUP_REMOVED lines=44> */
[----:B------:R-:W-:-:S02]  /*12150*/  UMOV UR10, UR21 ;  /* 0x00000015000a7c82 */ /* 0x000fc40008000000 */
[----:B------:R0:W-:Y:S01]  /*12160*/  UTMALDG.4D [UR8], [UR4], desc[UR6] ;  /* 0x00000608040075b4 */ /* 0x0001e20008019000 */
        /* <DEDUP_REMOVED lines=12> */
.L_x_3283:
[----:B------:R-:W-:Y:S05]  /*12230*/  BSYNC B0 ;  /* 0x0000000000007941 */ /* 0x000fea0003800000 */
.L_x_3282:
[----:B0-----:R-:W2:Y:S01]  /*12240*/  LDL.LU R2, [R1+0x2c] ;  /* 0x00002c0001027983 */ /* 0x001ea20000300800 */
[----:B------:R-:W-:Y:S01]  /*12250*/  BSSY B0, `(.L_x_3286) ;  /* 0x00001a8000007945 */ /* 0x000fe20003800000 */
[----:B--2---:R-:W-:-:S13]  /*12260*/  ISETP.GE.AND P0, PT, R2, 0x41, PT ;  /* 0x000000410200780c */ /* 0x004fda0003f06270 */
[----:B------:R-:W-:Y:S05]  /*12270*/  @!P0 BRA `(.L_x_3287) ;  /* 0x0000001800948947 */ /* 0x000fea0003800000 */
[----:B------:R-:W2:Y:S01]  /*12280*/  LDL R5, [R1+0x1c] ;  /* 0x00001c0001057983 */ /* 0x000ea20000100800 */
[----:B------:R-:W-:Y:S01]  /*12290*/  MOV R2, 0x1 ;  /* 0x0000000100027802 */ /* 0x000fe20000000f00 */
[----:B------:R-:W-:Y:S01]  /*122a0*/  BSSY B1, `(.L_x_3288) ;  /* 0x0000091000017945 */ /* 0x000fe20003800000 */
[----:B--2---:R-:W-:-:S05]  /*122b0*/  IMAD.MOV R9, RZ, RZ, -R5 ;  /* 0x000000ffff097224 */ /* 0x004fca00078e0a05 */
        /* <DEDUP_REMOVED lines=38> */
.L_x_3292:
[----:B------:R-:W2:Y:S01]  /*12520*/  S2R R7, SR_CgaCtaId ;  /* 0x0000000000077919 */ /* 0x000ea20000008800 */
[----:B------:R-:W-:-:S04]  /*12530*/  MOV R2, 0x400 ;  /* 0x0000040000027802 */ /* 0x000fc80000000f00 */
[----:B--2---:R-:W-:Y:S02]  /*12540*/  LEA R2, R7, R2, 0x18 ;  /* 0x0000000207027211 */ /* 0x004fe400078ec0ff */
[----:B------:R-:W-:-:S03]  /*12550*/  SHF.L.U32 R7, R12, 0x1f, RZ ;  /* 0x0000001f0c077819 */ /* 0x000fc600000006ff */
[----:B------:R-:W-:-:S04]  /*12560*/  IMAD R2, R13, 0x8, R2 ;  /* 0x000000080d027824 */ /* 0x000fc800078e0202 */
[----:B------:R-:W2:Y:S02]  /*12570*/  SYNCS.PHASECHK.TRANS64.TRYWAIT P0, [R2+URZ+0x28c40], R7 ;  /* 0x028c4007020075a7 */ /* 0x000ea4000800017f */
[----:B--2---:R-:W-:Y:S05]  /*12580*/  @!P0 BRA `(.L_x_3293) ;  /* 0x00000034002c8947 */ /* 0x004fea0003800000 */
.L_x_3390:
[----:B------:R-:W3:Y:S02]  /*12590*/  S2R R10, SR_TID.X ;  /* 0x00000000000a7919 */ /* 0x000ee40000002100 */
[----:B---3--:R-:W-:-:S04]  /*125a0*/  LOP3.LUT R10, R10, 0x7f, RZ, 0xc0, !PT ;  /* 0x0000007f0a0a7812 */ /* 0x008fc800078ec0ff */
[----:B------:R-:W-:-:S13]  /*125b0*/  ISETP.NE.AND P1, PT, R10, RZ, PT ;  /* 0x000000ff0a00720c */ /* 0x000fda0003f25270 */
[----:B------:R-:W-:Y:S05]  /*125c0*/  @P1 BRA `(.L_x_3294) ;  /* 0x00000000001c1947 */ /* 0x000fea0003800000 */
[----:B------:R-:W3:Y:S02]  /*125d0*/  S2R R10, SR_TID.X ;  /* 0x00000000000a7919 */ /* 0x000ee40000002100 */
[----:B---3--:R-:W-:-:S04]  /*125e0*/  LOP3.LUT R10, R10, 0x1f, RZ, 0xc0, !PT ;  /* 0x0000001f0a0a7812 */ /* 0x008fc800078ec0ff */
[----:B------:R-:W-:Y:S02]  /*125f0*/  ISETP.NE.AND P0, PT, R10, RZ, PT ;  /* 0x000000ff0a00720c */ /* 0x000fe40003f05270 */
[----:B------:R-:W-:-:S04]  /*12600*/  MOV R10, 0x2000 ;  /* 0x00002000000a7802 */ /* 0x000fc80000000f00 */
[----:B------:R3:W-:Y:S07]  /*12610*/  SYNCS.ARRIVE.TRANS64 RZ, [R2+URZ+0x28c30], R10 ;  /* 0x028c300a02ff79a7 */ /* 0x0007ee000800003f */
[----:B------:R-:W-:Y:S05]  /*12620*/  @!P0 BRA `(.L_x_3294) ;  /* 0x0000000000048947 */ /* 0x000fea0003800000 */
[----:B------:R-:W-:Y:S01]  /*12630*/  BPT.TRAP 0x1 ;  /* 0x000000040000795c */ /* 0x000fe20000300000 */
.L_x_3294:
[----:B---3--:R-:W3:Y:S01]  /*12640*/  LDL R10, [R1] ;  /* 0x00000000010a7983 */ /* 0x008ee20000100800 */
[----:B0-----:R-:W-:-:S03]  /*12650*/  MOV R12, 0x400 ;  /* 0x00000400000c7802 */ /* 0x001fc60000000f00 */
[----:B------:R-:W4:Y:S01]  /*12660*/  LDL R11, [R1+0x10] ;  /* 0x00001000010b7983 */ /* 0x000f220000100800 */
[----:B------:R-:W0:Y:S01]  /*12670*/  S2R R13, SR_CgaCtaId ;  /* 0x00000000000d7919 */ /* 0x000e220000008800 */
        /* <DEDUP_REMOVED lines=8> */
[----:B------:R-:W-:Y:S01]  /*12700*/  UMOV UR7, 0x14f00000 ;  /* 0x14f0000000077882 */ /* 0x000fe20000000000 */
[----:B------:R-:W-:Y:S01]  /*12710*/  UMOV UR10, URZ ;  /* 0x0000003f000a7c82 */ /* 0x000fe20008000000 */
[----:B---3--:R-:W-:-:S05]  /*12720*/  IMAD R10, R10, 0x2000, R12 ;  /* 0x000020000a0a7824 */ /* 0x008fca00078e020c */
[----:B------:R-:W-:Y:S01]  /*12730*/  R2UR UR8, R10 ;  /* 0x000000000a0872ca */ /* 0x000fe200000e0000 */
[----:B----4-:R-:W-:-:S05]  /*12740*/  IMAD R5, R5, 0x40, R11 ;  /* 0x0000004005057824 */ /* 0x010fca00078e020b */
[----:B------:R-:W-:-:S07]  /*12750*/  R2UR UR11, R5 ;  /* 0x00000000050b72ca */ /* 0x000fce00000e0000 */
[----:B------:R-:W-:-:S09]  /*12760*/  UIADD3 UR8, UR8, 0x22400, URZ ;  /* 0x0002240008087890 */ /* 0x000fd2000fffe03f */
[----:B------:R0:W-:Y:S01]  /*12770*/  UTMALDG.4D [UR8], [UR4], desc[UR6] ;  /* 0x00000608040075b4 */ /* 0x0001e20008019000 */
[----:B------:R-:W3:Y:S02]  /*12780*/  SYNCS.PHASECHK.TRANS64.TRYWAIT P0, [R2+URZ+0x28c60], R7 ;  /* 0x028c6007020075a7 */ /* 0x000ee4000800017f */
[----:B0--3--:R-:W-:Y:S05]  /*12790*/  @!P0 BRA `(.L_x_3295) ;  /* 0x0000003000bc8947 */ /* 0x009fea0003800000 */
.L_x_3391:
[----:B------:R-:W-:Y:S05]  /*127a0*/  @P1 BRA `(.L_x_3296) ;  /* 0x00000000001c1947 */ /* 0x000fea0003800000 */
[----:B------:R-:W3:Y:S01]  /*127b0*/  S2R R10, SR_TID.X ;  /* 0x00000000000a7919 */ /* 0x000ee20000002100 */
[----:B0-2---:R-:W-:-:S04]  /*127c0*/  MOV R7, 0x10000 ;  /* 0x0001000000077802 */ /* 0x005fc80000000f00 */
[----:B------:R4:W-:Y:S01]  /*127d0*/  SYNCS.ARRIVE.TRANS64 RZ, [R2+URZ+0x28c50], R7 ;  /* 0x028c500702ff79a7 */ /* 0x0009e2000800003f */
[----:B---3--:R-:W-:-:S04]  /*127e0*/  LOP3.LUT R10, R10, 0x1f, RZ, 0xc0, !PT ;  /* 0x0000001f0a0a7812 */ /* 0x008fc800078ec0ff */
[----:B------:R-:W-:-:S13]  /*127f0*/  ISETP.NE.AND P0, PT, R10, RZ, PT ;  /* 0x000000ff0a00720c */ /* 0x000fda0003f05270 */
[----:B----4-:R-:W-:Y:S05]  /*12800*/  @!P0 BRA `(.L_x_3296) ;  /* 0x0000000000048947 */ /* 0x010fea0003800000 */
[----:B------:R-:W-:Y:S01]  /*12810*/  BPT.TRAP 0x1 ;  /* 0x000000040000795c */ /* 0x000fe20000300000 */
.L_x_3296:
[----:B0-2---:R-:W2:Y:S01]  /*12820*/  LDL R7, [R1] ;  /* 0x0000000001077983 */ /* 0x005ea20000100800 */
[----:B------:R-:W-:Y:S01]  /*12830*/  MOV R10, 0x400 ;  /* 0x00000400000a7802 */ /* 0x000fe20000000f00 */
[----:B------:R-:W0:Y:S01]  /*12840*/  S2R R11, SR_CgaCtaId ;  /* 0x00000000000b7919 */ /* 0x000e220000008800 */
[----:B------:R-:W-:Y:S01]  /*12850*/  R2UR UR9, R2 ;  /* 0x00000000020972ca */ /* 0x000fe200000e0000 */
[----:B------:R-:W-:Y:S01]  /*12860*/  UIADD3 UR4, UP0, UR38, 0x470, URZ ;  /* 0x0000047026047890 */ /* 0x000fe2000ff1e03f */
[----:B------:R-:W-:Y:S02]  /*12870*/  R2UR UR11, R5 ;  /* 0x00000000050b72ca */ /* 0x000fe400000e0000 */
[----:B------:R-:W-:Y:S02]  /*12880*/  R2UR UR12, R4 ;  /* 0x00000000040c72ca */ /* 0x000fe400000e0000 */
[----:B------:R-:W-:Y:S01]  /*12890*/  R2UR UR13, R6 ;  /* 0x00000000060d72ca */ /* 0x000fe200000e0000 */
[----:B------:R-:W-:Y:S01]  /*128a0*/  UIADD3.X UR5, URZ, UR39, URZ, UP0, !UPT ;  /* 0x000000273f057290 */ /* 0x000fe200087fe43f */
[----:B0-----:R-:W-:-:S05]  /*128b0*/  LEA R10, R11, R10, 0x18 ;  /* 0x0000000a0b0a7211 */ /* 0x001fca00078ec0ff */
        /* <DEDUP_REMOVED lines=43> */
[----:B--2---:R-:W-:Y:S01]  /*12b70*/  NOP ;  /* 0x0000000000007918 */ /* 0x004fe20000000000 */
.L_x_3291:
[----:B------:R-:W-:Y:S05]  /*12b80*/  BSYNC B2 ;  /* 0x0000000000027941 */ /* 0x000fea0003800000 */
.L_x_3290:
[----:B------:R-:W2:Y:S02]  /*12b90*/  LDL.LU R2, [R1+0x1c] ;  /* 0x00001c0001027983 */ /* 0x000ea40000300800 */
[----:B--2---:R-:W-:-:S07]  /*12ba0*/  VIADD R5, R2, 0xfffffffd ;  /* 0xfffffffd02057836 */ /* 0x004fce0000000000 */
.L_x_3289:
[----:B------:R-:W-:Y:S05]  /*12bb0*/  BSYNC B1 ;  /* 0x0000000000017941 */ /* 0x000fea0003800000 */
.L_x_3288:
[----:B------:R-:W-:-:S04]  /*12bc0*/  IADD3 R2, -R9, RZ, RZ ;  /* 0x000000ff09027210 */ /* 0x000fc80007ffe1ff */
[----:B------:R-:W-:-:S13]  /*12bd0*/  ISETP.NE.AND P0, PT, R3, R2, PT ;  /* 0x000000020300720c */ /* 0x000fda0003f05270 */
[----:B------:R-:W-:Y:S05]  /*12be0*/  @!P0 BRA `(.L_x_3287) ;  /* 0x0000001000388947 */ /* 0x000fea0003800000 */
.L_x_3311:
[----:B--2---:R-:W2:Y:S04]  /*12bf0*/  LDL.LU R3, [R1] ;  /* 0x0000000001037983 */ /* 0x004ea80000300800 */
        /* <DEDUP_REMOVED lines=8> */
[----:B------:R-:W-:Y:S06]  /*12c80*/  @!P6 BRA `(.L_x_3298) ;  /* 0x0000000400e8e947 */ /* 0x000fec0003800000 */
[----:B------:R-:W-:Y:S01]  /*12c90*/  ULDC.64 UR4, c[0x0][0x3f8] ;  /* 0x0000fe0000047ab9 */ /* 0x000fe20000000a00 */
[----:B------:R-:W-:Y:S01]  /*12ca0*/  IMAD.MOV.U32 R11, RZ, RZ, R5 ;  /* 0x000000ffff0b7224 */ /* 0x000fe200078e0005 */
[----:B------:R-:W-:-:S04]  /*12cb0*/  ISETP.NE.U32.AND P0, PT, RZ, UR4, PT ;  /* 0x00000004ff007c0c */ /* 0x000fc8000bf05070 */
[----:B------:R-:W-:-:S13]  /*12cc0*/  ISETP.NE.AND.EX P0, PT, RZ, UR5, PT, P0 ;  /* 0x00000005ff007c0c */ /* 0x000fda000bf05300 */
        /* <DEDUP_REMOVED lines=8> */
[--C-:B------:R-:W-:Y:S01]  /*12d50*/  SHF.R.S32.HI R3, RZ, 0x1f, R2.reuse ;  /* 0x0000001fff037819 */ /* 0x100fe20000011402 */
[----:B------:R-:W-:-:S04]  /*12d60*/  IMAD.MOV R6, RZ, RZ, -R2 ;  /* 0x000000ffff067224 */ /* 0x000fc800078e0a02 */
        /* <DEDUP_REMOVED lines=8> */
.L_x_3299:
[----:B------:R-:W3:Y:S01]  /*12df0*/  S2R R3, SR_CgaCtaId ;  /* 0x0000000000037919 */ /* 0x000ee20000008800 */
[----:B------:R-:W-:-:S04]  /*12e00*/  MOV R2, 0x400 ;  /* 0x0000040000027802 */ /* 0x000fc80000000f00 */
[----:B---3--:R-:W-:Y:S02]  /*12e10*/  LEA R2, R3, R2, 0x18 ;  /* 0x0000000203027211 */ /* 0x008fe400078ec0ff */
[----:B------:R-:W-:Y:S02]  /*12e20*/  SHF.L.U32 R3, R10, 0x1f, RZ ;  /* 0x0000001f0a037819 */ /* 0x000fe400000006ff */
[----:B------:R-:W-:-:S04]  /*12e30*/  LEA R2, R9, R2, 0x3 ;  /* 0x0000000209027211 */ /* 0x000fc800078e18ff */
[----:B------:R-:W3:Y:S02]  /*12e40*/  SYNCS.PHASECHK.TRANS64.TRYWAIT P0, [R2+URZ+0x28c40], R3 ;  /* 0x028c4003020075a7 */ /* 0x000ee4000800017f */
[----:B---3--:R-:W-:Y:S05]  /*12e50*/  @!P0 BRA `(.L_x_3300) ;  /* 0x0000002c00208947 */ /* 0x008fea0003800000 */
.L_x_3392:
[----:B--2---:R-:W2:Y:S02]  /*12e60*/  S2R R7, SR_TID.X ;  /* 0x0000000000077919 */ /* 0x004ea40000002100 */
        /* <DEDUP_REMOVED lines=10> */
.L_x_3301:
[----:B0-----:R-:W4:Y:S01]  /*12f10*/  LDL R12, [R1+0x10] ;  /* 0x00001000010c7983 */ /* 0x001f220000100800 */
[----:B--2---:R-:W-:Y:S01]  /*12f20*/  MOV R7, 0x400 ;  /* 0x0000040000077802 */ /* 0x004fe20000000f00 */
[----:B------:R-:W0:Y:S01]  /*12f30*/  S2R R13, SR_CgaCtaId ;  /* 0x00000000000d7919 */ /* 0x000e220000008800 */
[----:B------:R-:W-:Y:S01]  /*12f40*/  R2UR UR9, R2 ;  /* 0x00000000020972ca */ /* 0x000fe200000e0000 */
[----:B------:R-:W-:Y:S01]  /*12f50*/  UIADD3 UR4, UP0, UR38, 0x370, URZ ;  /* 0x0000037026047890 */ /* 0x000fe2000ff1e03f */
[----:B------:R-:W-:Y:S02]  /*12f60*/  R2UR UR12, R4 ;  /* 0x00000000040c72ca */ /* 0x000fe400000e0000 */
[----:B-----5:R-:W-:Y:S01]  /*12f70*/  R2UR UR13, R6 ;  /* 0x00000000060d72ca */ /* 0x020fe200000e0000 */
[----:B------:R-:W-:Y:S01]  /*12f80*/  UIADD3.X UR5, URZ, UR39, URZ, UP0, !UPT ;  /* 0x000000273f057290 */ /* 0x000fe200087fe43f */
[----:B0-----:R-:W-:-:S05]  /*12f90*/  LEA R7, R13, R7, 0x18 ;  /* 0x000000070d077211 */ /* 0x001fca00078ec0ff */
[----:B------:R-:W-:-:S05]  /*12fa0*/  IMAD R7, R9, 0x2000, R7 ;  /* 0x0000200009077824 */ /* 0x000fca00078e0207 */
[----:B------:R-:W-:Y:S01]  /*12fb0*/  R2UR UR8, R7 ;  /* 0x00000000070872ca */ /* 0x000fe200000e0000 */
[----:B------:R-:W-:Y:S01]  /*12fc0*/  UIADD3 UR9, UR9, 0x28c30, URZ ;  /* 0x00028c3009097890 */ /* 0x000fe2000fffe03f */
[----:B------:R-:W-:Y:S01]  /*12fd0*/  UMOV UR6, 0x0 ;  /* 0x0000000000067882 */ /* 0x000fe20000000000 */
[----:B------:R-:W-:Y:S01]  /*12fe0*/  UMOV UR7, 0x14f00000 ;  /* 0x14f0000000077882 */ /* 0x000fe20000000000 */
[----:B------:R-:W-:-:S09]  /*12ff0*/  UMOV UR10, URZ ;  /* 0x0000003f000a7c82 */ /* 0x000fd20008000000 */
[----:B------:R-:W-:Y:S01]  /*13000*/  UIADD3 UR8, UR8, 0x22400, URZ ;  /* 0x0002240008087890 */ /* 0x000fe2000fffe03f */
[----:B----4-:R-:W-:-:S04]  /*13010*/  LEA R7, R11, R12, 0x6 ;  /* 0x0000000c0b077211 */ /* 0x010fc800078e30ff */
[----:B------:R-:W-:-:S13]  /*13020*/  R2UR UR11, R7 ;  /* 0x00000000070b72ca */ /* 0x000fda00000e0000 */
[----:B------:R0:W-:Y:S01]  /*13030*/  UTMALDG.4D [UR8], [UR4], desc[UR6] ;  /* 0x00000608040075b4 */ /* 0x0001e20008019000 */
[----:B------:R-:W2:Y:S02]  /*13040*/  SYNCS.PHASECHK.TRANS64.TRYWAIT P1, [R2+URZ+0x28c60], R3 ;  /* 0x028c6003020075a7 */ /* 0x000ea4000802017f */
[----:B0-2---:R-:W-:Y:S05]  /*13050*/  @!P1 BRA `(.L_x_3302) ;  /* 0x0000002800b49947 */ /* 0x005fea0003800000 */
.L_x_3393:
[----:B------:R-:W-:Y:S05]  /*13060*/  @P0 BRA `(.L_x_3303) ;  /* 0x00000000001c0947 */ /* 0x000fea0003800000 */
[----:B------:R-:W2:Y:S01]  /*13070*/  S2R R11, SR_TID.X ;  /* 0x00000000000b7919 */ /* 0x000ea20000002100 */
[----:B0--3--:R-:W-:-:S04]  /*13080*/  IMAD.MOV.U32 R3, RZ, RZ, 0x10000 ;  /* 0x00010000ff037424 */ /* 0x009fc800078e00ff */
[----:B------:R4:W-:Y:S01]  /*13090*/  SYNCS.ARRIVE.TRANS64 RZ, [R2+URZ+0x28c50], R3 ;  /* 0x028c500302ff79a7 */ /* 0x0009e2000800003f */
[----:B--2---:R-:W-:-:S04]  /*130a0*/  LOP3.LUT R11, R11, 0x1f, RZ, 0xc0, !PT ;  /* 0x0000001f0b0b7812 */ /* 0x004fc800078ec0ff */
[----:B------:R-:W-:-:S13]  /*130b0*/  ISETP.NE.AND P1, PT, R11, RZ, PT ;  /* 0x000000ff0b00720c */ /* 0x000fda0003f25270 */
[----:B----4-:R-:W-:Y:S05]  /*130c0*/  @!P1 BRA `(.L_x_3303) ;  /* 0x0000000000049947 */ /* 0x010fea0003800000 */
[----:B------:R-:W-:Y:S01]  /*130d0*/  BPT.TRAP 0x1 ;  /* 0x000000040000795c */ /* 0x000fe20000300000 */
.L_x_3303:
[----:B------:R-:W2:Y:S01]  /*130e0*/  S2R R11, SR_CgaCtaId ;  /* 0x00000000000b7919 */ /* 0x000ea20000008800 */
[----:B0--3--:R-:W-:Y:S01]  /*130f0*/  MOV R3, 0x400 ;  /* 0x0000040000037802 */ /* 0x009fe20000000f00 */
        /* <DEDUP_REMOVED lines=15> */
[----:B--2---:R-:W-:-:S05]  /*131f0*/  LEA R3, R11, R3, 0x18 ;  /* 0x000000030b037211 */ /* 0x004fca00078ec0ff */
[----:B------:R-:W-:-:S05]  /*13200*/  IMAD R2, R9, 0x10000, R3 ;  /* 0x0001000009027824 */ /* 0x000fca00078e0203 */
        /* <DEDUP_REMOVED lines=33> */
[----:B--2---:R-:W-:Y:S01]  /*13420*/  NOP ;  /* 0x0000000000007918 */ /* 0x004fe20000000000 */
.L_x_3298:
[----:B------:R-:W-:Y:S05]  /*13430*/  BSYNC B1 ;  /* 0x0000000000017941 */ /* 0x000fea0003800000 */
.L_x_3297:
        /* <DEDUP_REMOVED lines=14> */
[----:B------:R-:W3:Y:S01]  /*13520*/  LDC R6, c[0x0][0x41c] ;  /* 0x00010700ff067b82 */ /* 0x000ee20000000800 */
[----:B------:R-:W-:Y:S01]  /*13530*/  ULDC.64 UR6, c[0x0][0x408] ;  /* 0x0001020000067ab9 */ /* 0x000fe20000000a00 */
[----:B---3--:R-:W-:-:S13]  /*13540*/  ISETP.NE.AND P0, PT, R6, 0x1, PT ;  /* 0x000000010600780c */ /* 0x008fda0003f05270 */
[----:B------:R-:W3:Y:S02]  /*13550*/  @P0 LDC.64 R2, c[0x0][0x420] ;  /* 0x00010800ff020b82 */ /* 0x000ee40000000a00 */
[----:B---3--:R-:W-:-:S04]  /*13560*/  @P0 IMAD.HI.U32 R7, R9, R2, RZ ;  /* 0x0000000209070227 */ /* 0x008fc800078e00ff */
[----:B------:R-:W-:Y:S01]  /*13570*/  IMAD.MOV.U32 R2, RZ, RZ, R9 ;  /* 0x000000ffff027224 */ /* 0x000fe200078e0009 */
[----:B------:R-:W-:-:S04]  /*13580*/  @P0 SHF.R.U32.HI R2, RZ, R3, R7 ;  /* 0x00000003ff020219 */ /* 0x000fc80000011607 */
[----:B------:R-:W-:-:S05]  /*13590*/  IADD3 R3, -R2, RZ, RZ ;  /* 0x000000ff02037210 */ /* 0x000fca0007ffe1ff */
[----:B------:R-:W-:Y:S01]  /*135a0*/  IMAD R9, R6, R3, R9 ;  /* 0x0000000306097224 */ /* 0x000fe200078e0209 */
[----:B------:R-:W-:Y:S01]  /*135b0*/  SHF.R.S32.HI R3, RZ, 0x1f, R2 ;  /* 0x0000001fff037819 */ /* 0x000fe20000011402 */
[----:B------:R-:W-:-:S04]  /*135c0*/  IMAD R6, R8, UR6, RZ ;  /* 0x0000000608067c24 */ /* 0x000fc8000f8e02ff */
[C---:B------:R-:W-:Y:S02]  /*135d0*/  IMAD R6, R0.reuse, UR7, R6 ;  /* 0x0000000700067c24 */ /* 0x040fe4000f8e0206 */
[----:B------:R-:W-:-:S04]  /*135e0*/  IMAD.WIDE.U32 R2, R0, UR6, R2 ;  /* 0x0000000600027c25 */ /* 0x000fc8000f8e0002 */
[----:B------:R-:W-:Y:S01]  /*135f0*/  IMAD.IADD R3, R6, 0x1, R3 ;  /* 0x0000000106037824 */ /* 0x000fe200078e0203 */
[----:B------:R-:W-:-:S04]  /*13600*/  LEA R6, P0, R2, UR4, 0x2 ;  /* 0x0000000402067c11 */ /* 0x000fc8000f8010ff */
[----:B------:R-:W-:-:S05]  /*13610*/  LEA.HI.X R7, R2, UR5, R3, 0x2, P0 ;  /* 0x0000000502077c11 */ /* 0x000fca00080f1403 */
[----:B------:R3:W5:Y:S04]  /*13620*/  LDG.E R6, desc[UR40][R6.64] ;  /* 0x0000002806067981 */ /* 0x000768000c1e1900 */
.L_x_3306:
[----:B------:R-:W4:Y:S01]  /*13630*/  S2R R3, SR_CgaCtaId ;  /* 0x0000000000037919 */ /* 0x000f220000008800 */
[----:B------:R-:W-:-:S04]  /*13640*/  MOV R2, 0x400 ;  /* 0x0000040000027802 */ /* 0x000fc80000000f00 */
[----:B----4-:R-:W-:Y:S02]  /*13650*/  LEA R2, R3, R2, 0x18 ;  /* 0x0000000203027211 */ /* 0x010fe400078ec0ff */
[----:B------:R-:W-:-:S03]  /*13660*/  SHF.L.U32 R3, R10, 0x1f, RZ ;  /* 0x0000001f0a037819 */ /* 0x000fc600000006ff */
[----:B------:R-:W-:-:S04]  /*13670*/  IMAD R2, R11, 0x8, R2 ;  /* 0x000000080b027824 */ /* 0x000fc800078e0202 */
[----:B------:R-:W4:Y:S02]  /*13680*/  SYNCS.PHASECHK.TRANS64.TRYWAIT P0, [R2+URZ+0x28c40], R3 ;  /* 0x028c4003020075a7 */ /* 0x000f24000800017f */
[----:B----4-:R-:W-:Y:S05]  /*13690*/  @!P0 BRA `(.L_x_3307) ;  /* 0x0000002400388947 */ /* 0x010fea0003800000 */
.L_x_3394:
[----:B---3--:R-:W3:Y:S02]  /*136a0*/  S2R R7, SR_TID.X ;  /* 0x0000000000077919 */ /* 0x008ee40000002100 */
        /* <DEDUP_REMOVED lines=10> */
.L_x_3308:
[----:B---3--:R-:W3:Y:S01]  /*13750*/  LDL R7, [R1] ;  /* 0x0000000001077983 */ /* 0x008ee20000100800 */
[----:B--2---:R-:W-:-:S03]  /*13760*/  MOV R11, 0x400 ;  /* 0x00000400000b7802 */ /* 0x004fc60000000f00 */
[----:B------:R-:W2:Y:S01]  /*13770*/  LDL R10, [R1+0x10] ;  /* 0x00001000010a7983 */ /* 0x000ea20000100800 */
[----:B0-----:R-:W0:Y:S01]  /*13780*/  S2R R12, SR_CgaCtaId ;  /* 0x00000000000c7919 */ /* 0x001e220000008800 */
        /* <DEDUP_REMOVED lines=12> */
[----:B--2---:R-:W-:-:S05]  /*13850*/  IMAD R9, R9, 0x40, R10 ;  /* 0x0000004009097824 */ /* 0x004fca00078e020a */
[----:B------:R-:W-:-:S07]  /*13860*/  R2UR UR11, R9 ;  /* 0x00000000090b72ca */ /* 0x000fce00000e0000 */
[----:B------:R-:W-:-:S09]  /*13870*/  UIADD3 UR8, UR8, 0x22400, URZ ;  /* 0x0002240008087890 */ /* 0x000fd2000fffe03f */
[----:B------:R0:W-:Y:S01]  /*13880*/  UTMALDG.4D [UR8], [UR4], desc[UR6] ;  /* 0x00000608040075b4 */ /* 0x0001e20008019000 */
[----:B------:R-:W2:Y:S02]  /*13890*/  SYNCS.PHASECHK.TRANS64.TRYWAIT P1, [R2+URZ+0x28c60], R3 ;  /* 0x028c6003020075a7 */ /* 0x000ea4000802017f */
[----:B0-2---:R-:W-:Y:S05]  /*138a0*/  @!P1 BRA `(.L_x_3309) ;  /* 0x0000002000c89947 */ /* 0x005fea0003800000 */
.L_x_3395:
[----:B------:R-:W-:Y:S05]  /*138b0*/  @P0 BRA `(.L_x_3310) ;  /* 0x00000000001c0947 */ /* 0x000fea0003800000 */
[----:B------:R-:W2:Y:S01]  /*138c0*/  S2R R7, SR_TID.X ;  /* 0x0000000000077919 */ /* 0x000ea20000002100 */
[----:B0---4-:R-:W-:-:S04]  /*138d0*/  MOV R3, 0x10000 ;  /* 0x0001000000037802 */ /* 0x011fc80000000f00 */
[----:B------:R3:W-:Y:S01]  /*138e0*/  SYNCS.ARRIVE.TRANS64 RZ, [R2+URZ+0x28c50], R3 ;  /* 0x028c500302ff79a7 */ /* 0x0007e2000800003f */
[----:B--2---:R-:W-:-:S04]  /*138f0*/  LOP3.LUT R7, R7, 0x1f, RZ, 0xc0, !PT ;  /* 0x0000001f07077812 */ /* 0x004fc800078ec0ff */
[----:B------:R-:W-:-:S13]  /*13900*/  ISETP.NE.AND P1, PT, R7, RZ, PT ;  /* 0x000000ff0700720c */ /* 0x000fda0003f25270 */
[----:B---3--:R-:W-:Y:S05]  /*13910*/  @!P1 BRA `(.L_x_3310) ;  /* 0x0000000000049947 */ /* 0x008fea0003800000 */
[----:B------:R-:W-:Y:S01]  /*13920*/  BPT.TRAP 0x1 ;  /* 0x000000040000795c */ /* 0x000fe20000300000 */
.L_x_3310:
[----:B0---4-:R-:W2:Y:S01]  /*13930*/  LDL R3, [R1] ;  /* 0x0000000001037983 */ /* 0x011ea20000100800 */
        /* <DEDUP_REMOVED lines=52> */
[----:B---3--:R-:W-:Y:S01]  /*13c80*/  NOP ;  /* 0x0000000000007918 */ /* 0x008fe20000000000 */
.L_x_3305:
[----:B------:R-:W-:Y:S05]  /*13c90*/  BSYNC B1 ;  /* 0x0000000000017941 */ /* 0x000fea0003800000 */
.L_x_3304:
[C---:B------:R-:W-:Y:S01]  /*13ca0*/  ISETP.GT.AND P0, PT, R5.reuse, 0x1, PT ;  /* 0x000000010500780c */ /* 0x040fe20003f04270 */
[----:B------:R-:W-:-:S12]  /*13cb0*/  VIADD R5, R5, 0xfffffffe ;  /* 0xfffffffe05057836 */ /* 0x000fd80000000000 */
[----:B------:R-:W-:Y:S05]  /*13cc0*/  @P0 BRA `(.L_x_3311) ;  /* 0xffffffec00c80947 */ /* 0x000fea000383ffff */
.L_x_3287:
[----:B------:R-:W-:Y:S05]  /*13cd0*/  BSYNC B0 ;  /* 0x0000000000007941 */ /* 0x000fea0003800000 */
.L_x_3286:
[----:B------:R-:W3:Y:S01]  /*13ce0*/  LDL.LU R3, [R1] ;  /* 0x0000000001037983 */ /* 0x000ee20000300800 */
[----:B------:R-:W-:Y:S01]  /*13cf0*/  BSSY B0, `(.L_x_3312) ;  /* 0x0000016000007945 */ /* 0x000fe20003800000 */
[----:B------:R-:W4:Y:S02]  /*13d00*/  S2R R2, SR_TID.X ;  /* 0x0000000000027919 */ /* 0x000f240000002100 */
[----:B----4-:R-:W-:-:S04]  /*13d10*/  LOP3.LUT R2, R2, 0x1f, RZ, 0xc0, !PT ;  /* 0x0000001f02027812 */ /* 0x010fc800078ec0ff */
[----:B------:R-:W-:Y:S02]  /*13d20*/  ISETP.NE.AND P1, PT, R2, RZ, PT ;  /* 0x000000ff0200720c */ /* 0x000fe40003f25270 */
[----:B---3--:R-:W-:-:S04]  /*13d30*/  IADD3 R0, R3, 0x1, RZ ;  /* 0x0000000103007810 */ /* 0x008fc80007ffe0ff */
[----:B------:R-:W-:-:S04]  /*13d40*/  ISETP.NE.AND P0, PT, R0, 0x2, PT ;  /* 0x000000020000780c */ /* 0x000fc80003f05270 */
[----:B------:R-:W-:Y:S02]  /*13d50*/  SEL R2, R0, RZ, P0 ;  /* 0x000000ff00027207 */ /* 0x000fe40000000000 */
[----:B------:R-:W-:-:S03]  /*13d60*/  SEL R0, RZ, 0x1, P0 ;  /* 0x00000001ff007807 */ /* 0x000fc60000000000 */
[----:B------:R3:W-:Y:S01]  /*13d70*/  STL [R1], R2 ;  /* 0x0000000201007387 */ /* 0x0007e20000100800 */
[----:B------:R-:W-:Y:S05]  /*13d80*/  @P1 BRA `(.L_x_3313) ;  /* 0x0000000000301947 */ /* 0x000fea0003800000 */
[----:B------:R-:W4:Y:S01]  /*13d90*/  S2R R7, SR_LANEID ;  /* 0x0000000000077919 */ /* 0x000f220000000000 */
[----:B------:R-:W-:Y:S01]  /*13da0*/  VOTEU.ANY UR4, UPT, PT ;  /* 0x0000000000047886 */ /* 0x000fe200038e0100 */
[----:B---3--:R-:W3:Y:S01]  /*13db0*/  LDC.64 R2, c[0x0][0xc38] ;  /* 0x00030e00ff027b82 */ /* 0x008ee20000000a00 */
[----:B------:R-:W4:Y:S08]  /*13dc0*/  FLO.U32 R4, UR4 ;  /* 0x0000000400047d00 */ /* 0x000f3000080e0000 */
[----:B------:R-:W3:Y:S01]  /*13dd0*/  POPC R5, UR4 ;  /* 0x0000000400057d09 */ /* 0x000ee20008000000 */
[----:B----4-:R-:W-:-:S13]  /*13de0*/  ISETP.EQ.U32.AND P0, PT, R4, R7, PT ;  /* 0x000000070400720c */ /* 0x010fda0003f02070 */
[----:B---3--:R-:W3:Y:S01]  /*13df0*/  @P0 ATOMG.E.ADD.STRONG.GPU PT, R3, desc[UR40][R2.64], R5 ;  /* 0x00000005020309a8 */ /* 0x008ee200081ee1e8 */
[----:B------:R-:W4:Y:S02]  /*13e00*/  S2R R6, SR_LTMASK ;  /* 0x0000000000067919 */ /* 0x000f240000003900 */
[----:B----4-:R-:W-:-:S04]  /*13e10*/  LOP3.LUT R6, R6, UR4, RZ, 0xc0, !PT ;  /* 0x0000000406067c12 */ /* 0x010fc8000f8ec0ff */
[----:B------:R-:W4:Y:S01]  /*13e20*/  POPC R7, R6 ;  /* 0x0000000600077309 */ /* 0x000f220000000000 */
[----:B---3--:R-:W4:Y:S02]  /*13e30*/  SHFL.IDX PT, R4, R3, R4, 0x1f ;  /* 0x00001f0403047589 */ /* 0x008f2400000e0000 */
[----:B----4-:R-:W-:-:S07]  /*13e40*/  IADD3 R16, R4, UR36, R7 ;  /* 0x0000002404107c10 */ /* 0x010fce000fffe007 */
.L_x_3313:
[----:B------:R-:W-:Y:S05]  /*13e50*/  BSYNC B0 ;  /* 0x0000000000007941 */ /* 0x000fea0003800000 */
.L_x_3312:
[----:B---3--:R-:W3:Y:S02]  /*13e60*/  LDL.LU R2, [R1+0x8] ;  /* 0x0000080001027983 */ /* 0x008ee40000300800 */
[----:B---3--:R-:W-:-:S05]  /*13e70*/  LOP3.LUT R2, R2, R0, RZ, 0x3c, !PT ;  /* 0x0000000002027212 */ /* 0x008fca00078e3cff */
[----:B------:R3:W-:Y:S02]  /*13e80*/  STL [R1+0x8], R2 ;  /* 0x0000080201007387 */ /* 0x0007e40000100800 */
.L_x_3269:
[----:B------:R-:W-:Y:S05]  /*13e90*/  BSYNC B6 ;  /* 0x0000000000067941 */ /* 0x000fea0003800000 */
.L_x_3267:
[----:B------:R-:W-:-:S03]  /*13ea0*/  UMOV UR4, 0xffffffff ;  /* 0xffffffff00047882 */ /* 0x000fc60000000000 */
[----:B------:R-:W-:Y:S05]  /*13eb0*/  BRA.DIV UR4, `(.L_x_3314) ;  /* 0x0000001e04587947 */ /* 0x000fea000b800000 */
[----:B------:R4:W0:Y:S04]  /*13ec0*/  SHFL.IDX PT, R4, R16, RZ, 0x1f ;  /* 0x00001fff10047589 */ /* 0x00082800000e0000 */
[----:B------:R4:W0:Y:S02]  /*13ed0*/  SHFL.IDX PT, R6, R16, 0x1, 0x1f ;  /* 0x00201f0010067f89 */ /* 0x00082400000e0000 */
.L_x_3399:
[----:B------:R-:W0:Y:S01]  /*13ee0*/  S2R R0, SR_TID.X ;  /* 0x0000000000007919 */ /* 0x000e220000002100 */
[----:B------:R-:W-:Y:S01]  /*13ef0*/  ULDC UR4, c[0x0][0xc14] ;  /* 0x0003050000047ab9 */ /* 0x000fe20000000800 */
[----:B------:R-:W-:Y:S01]  /*13f00*/  BSSY B0, `(.L_x_3315) ;  /* 0x000000b000007945 */ /* 0x000fe20003800000 */
[----:B------:R-:W-:Y:S02]  /*13f10*/  MOV R17, RZ ;  /* 0x000000ff00117202 */ /* 0x000fe40000000f00 */
[----:B01----:R-:W-:Y:S01]  /*13f20*/  LOP3.LUT R8, R0, 0x1f, RZ, 0xc0, !PT ;  /* 0x0000001f00087812 */ /* 0x003fe200078ec0ff */
[----:B------:R-:W-:-:S03]  /*13f30*/  IMAD.U32 R0, RZ, RZ, UR4 ;  /* 0x00000004ff007e24 */ /* 0x000fc6000f8e00ff */
[C---:B------:R-:W-:Y:S01]  /*13f40*/  ISETP.NE.AND P0, PT, R8.reuse, 0x1f, PT ;  /* 0x0000001f0800780c */ /* 0x040fe20003f05270 */
[----:B------:R-:W-:-:S05]  /*13f50*/  IMAD.IADD R5, R8, 0x1, R19 ;  /* 0x0000000108057824 */ /* 0x000fca00078e0213 */
[----:B------:R-:W-:-:S13]  /*13f60*/  ISETP.GE.OR P0, PT, R5, R0, !P0 ;  /* 0x000000000500720c */ /* 0x000fda0004706670 */
[----:B------:R-:W-:Y:S05]  /*13f70*/  @P0 BRA `(.L_x_3316) ;  /* 0x00000000000c0947 */ /* 0x000fea0003800000 */
[----:B---3--:R-:W0:Y:S02]  /*13f80*/  LDC.64 R2, c[0x0][0xc58] ;  /* 0x00031600ff027b82 */ /* 0x008e240000000a00 */
[----:B0-----:R-:W-:-:S05]  /*13f90*/  IMAD.WIDE R2, R5, 0x4, R2 ;  /* 0x0000000405027825 */ /* 0x001fca00078e0202 */
[----:B------:R0:W5:Y:S02]  /*13fa0*/  LDG.E R17, desc[UR40][R2.64] ;  /* 0x0000002802117981 */ /* 0x000164000c1e1900 */
.L_x_3316:
[----:B------:R-:W-:Y:S05]  /*13fb0*/  BSYNC B0 ;  /* 0x0000000000007941 */ /* 0x000fea0003800000 */
.L_x_3315:
        /* <DEDUP_REMOVED lines=10> */
[----:B------:R-:W-:-:S03]  /*14060*/  ISETP.GE.U32.AND P1, PT, R8, 0x8, PT ;  /* 0x000000080800780c */ /* 0x000fc60003f26070 */
[----:B0-----:R-:W-:-:S05]  /*14070*/  IMAD.IADD R3, R13, 0x1, R14 ;  /* 0x000000010d037824 */ /* 0x001fca00078e020e */
[----:B------:R-:W0:Y:S02]  /*14080*/  SHFL.UP PT, R14, R3, 0x4, RZ ;  /* 0x04800000030e7989 */ /* 0x000e2400000e00ff */
[----:B0-----:R-:W-:Y:S02]  /*14090*/  SEL R14, R14, RZ, P0 ;  /* 0x000000ff0e0e7207 */ /* 0x001fe40000000000 */
[----:B------:R-:W-:Y:S02]  /*140a0*/  ISETP.GE.U32.AND P0, PT, R8, 0x10, PT ;  /* 0x000000100800780c */ /* 0x000fe40003f06070 */
[----:B------:R-:W-:-:S05]  /*140b0*/  IADD3 R5, R3, R14, RZ ;  /* 0x0000000e03057210 */ /* 0x000fca0007ffe0ff */
[----:B------:R-:W0:Y:S02]  /*140c0*/  SHFL.UP PT, R14, R5, 0x8, RZ ;  /* 0x05000000050e7989 */ /* 0x000e2400000e00ff */
[----:B0-----:R-:W-:-:S05]  /*140d0*/  SEL R14, R14, RZ, P1 ;  /* 0x000000ff0e0e7207 */ /* 0x001fca0000800000 */
[----:B------:R-:W-:-:S05]  /*140e0*/  IMAD.IADD R7, R5, 0x1, R14 ;  /* 0x0000000105077824 */ /* 0x000fca00078e020e */
[----:B------:R-:W3:Y:S02]  /*140f0*/  SHFL.UP PT, R14, R7, 0x10, RZ ;  /* 0x06000000070e7989 */ /* 0x000ee400000e00ff */
[----:B---3--:R-:W-:-:S05]  /*14100*/  SEL R2, R14, RZ, P0 ;  /* 0x000000ff0e027207 */ /* 0x008fca0000000000 */
[----:B------:R-:W-:-:S05]  /*14110*/  IMAD.IADD R2, R7, 0x1, R2 ;  /* 0x0000000107027824 */ /* 0x000fca00078e0202 */
[----:B------:R0:W1:Y:S02]  /*14120*/  SHFL.IDX PT, R14, R2, 0x1f, 0x1f ;  /* 0x03e01f00020e7f89 */ /* 0x00006400000e0000 */
.L_x_3407:
[----:B------:R-:W-:Y:S02]  /*14130*/  ULDC UR4, c[0x0][0xc10] ;  /* 0x0003040000047ab9 */ /* 0x000fe40000000800 */
[----:B----4-:R-:W-:-:S05]  /*14140*/  MOV R16, UR4 ;  /* 0x0000000400107c02 */ /* 0x010fca0008000f00 */
[----:B-1----:R-:W-:-:S04]  /*14150*/  IMAD R3, R14, R16, RZ ;  /* 0x000000100e037224 */ /* 0x002fc800078e02ff */
[----:B------:R-:W-:-:S05]  /*14160*/  IMAD.IADD R6, R6, 0x1, R3 ;  /* 0x0000000106067824 */ /* 0x000fca00078e0203 */
[----:B------:R-:W-:-:S13]  /*14170*/  ISETP.GT.AND P0, PT, R6, R4, PT ;  /* 0x000000040600720c */ /* 0x000fda0003f04270 */
[----:B------:R-:W-:Y:S05]  /*14180*/  @P0 BRA `(.L_x_3318) ;  /* 0x0000000000b40947 */ /* 0x000fea0003800000 */
[----:B------:R-:W1:Y:S02]  /*14190*/  LDC R0, c[0x0][0xc14] ;  /* 0x00030500ff007b82 */ /* 0x000e640000000800 */
.L_x_3323:
        /* <DEDUP_REMOVED lines=11> */
[----:B------:R-:W0:Y:S02]  /*14250*/  LDC.64 R2, c[0x0][0xc58] ;  /* 0x00031600ff027b82 */ /* 0x000e240000000a00 */
[----:B0-----:R-:W-:-:S05]  /*14260*/  IMAD.WIDE R2, R5, 0x4, R2 ;  /* 0x0000000405027825 */ /* 0x001fca00078e0202 */
[----:B------:R0:W5:Y:S02]  /*14270*/  LDG.E R17, desc[UR40][R2.64] ;  /* 0x0000002802117981 */ /* 0x000164000c1e1900 */
.L_x_3321:
[----:B------:R-:W-:Y:S05]  /*14280*/  BSYNC B0 ;  /* 0x0000000000007941 */ /* 0x000fea0003800000 */
.L_x_3320:
        /* <DEDUP_REMOVED lines=11> */
[----:B0-----:R-:W-:-:S05]  /*14340*/  IADD3 R3, R13, R14, RZ ;  /* 0x0000000e0d037210 */ /* 0x001fca0007ffe0ff */
        /* <DEDUP_REMOVED lines=10> */
[----:B------:R0:W1:Y:S02]  /*143f0*/  SHFL.IDX PT, R14, R2, 0x1f, 0x1f ;  /* 0x03e01f00020e7f89 */ /* 0x00006400000e0000 */
.L_x_3415:
[----:B------:R-:W-:Y:S02]  /*14400*/  ULDC UR4, c[0x0][0xc10] ;  /* 0x0003040000047ab9 */ /* 0x000fe40000000800 */
[----:B------:R-:W-:-:S04]  /*14410*/  IMAD.U32 R16, RZ, RZ, UR4 ;  /* 0x00000004ff107e24 */ /* 0x000fc8000f8e00ff */
[----:B-1----:R-:W-:-:S04]  /*14420*/  IMAD R3, R14, R16, RZ ;  /* 0x000000100e037224 */ /* 0x002fc800078e02ff */
[----:B------:R-:W-:-:S05]  /*14430*/  IMAD.IADD R6, R3, 0x1, R6 ;  /* 0x0000000103067824 */ /* 0x000fca00078e0206 */
[----:B------:R-:W-:-:S13]  /*14440*/  ISETP.GT.AND P0, PT, R6, R4, PT ;  /* 0x000000040600720c */ /* 0x000fda0003f04270 */
[----:B------:R-:W-:Y:S05]  /*14450*/  @!P0 BRA `(.L_x_3323) ;  /* 0xfffffffc00508947 */ /* 0x000fea000383ffff */
.L_x_3318:
[----:B------:R-:W-:Y:S01]  /*14460*/  IADD3 R6, -R3, R6, RZ ;  /* 0x0000000603067210 */ /* 0x000fe20007ffe1ff */
[----:B------:R-:W-:-:S04]  /*14470*/  UMOV UR4, 0xffffffff ;  /* 0xffffffff00047882 */ /* 0x000fc80000000000 */
[----:B------:R-:W-:-:S05]  /*14480*/  IMAD R3, R2, R16, R6 ;  /* 0x0000001002037224 */ /* 0x000fca00078e0206 */
[----:B------:R-:W-:Y:S01]  /*14490*/  ISETP.GT.AND P6, PT, R3, R4, PT ;  /* 0x000000040300720c */ /* 0x000fe20003fc4270 */
[----:B------:R-:W-:-:S12]  /*144a0*/  BRA.DIV UR4, `(.L_x_3324) ;  /* 0x0000001e04c87947 */ /* 0x000fd8000b800000 */
[----:B------:R-:W-:-:S04]  /*144b0*/  VOTE.ANY R3, PT, !P6 ;  /* 0x0000000000037806 */ /* 0x000fc800070e0100 */
[----:B------:R-:W1:Y:S02]  /*144c0*/  POPC R5, R3 ;  /* 0x0000000300057309 */ /* 0x000e640000000000 */
[----:B-1----:R1:W3:Y:S02]  /*144d0*/  SHFL.IDX PT, R17, R17, R5, 0x1f ;  /* 0x00001f0511117589 */ /* 0x0022e400000e0000 */
.L_x_3419:
[----:B------:R-:W-:Y:S01]  /*144e0*/  ISETP.NE.AND P0, PT, R3, RZ, PT ;  /* 0x000000ff0300720c */ /* 0x000fe20003f05270 */
[----:B------:R-:W-:-:S12]  /*144f0*/  IMAD.MOV.U32 R14, RZ, RZ, RZ ;  /* 0x000000ffff0e7224 */ /* 0x000fd800078e00ff */
[----:B------:R-:W-:Y:S05]  /*14500*/  @!P0 BRA `(.L_x_3325) ;  /* 0x0000000000108947 */ /* 0x000fea0003800000 */
[----:B------:R-:W-:Y:S01]  /*14510*/  UMOV UR4, 0xffffffff ;  /* 0xffffffff00047882 */ /* 0x000fe20000000000 */
[----:B------:R-:W-:Y:S02]  /*14520*/  VIADD R12, R5, 0xffffffff ;  /* 0xffffffff050c7836 */ /* 0x000fe40000000000 */
[----:B------:R-:W-:Y:S05]  /*14530*/  BRA.DIV UR4, `(.L_x_3326) ;  /* 0x0000001e04ec7947 */ /* 0x000fea000b800000 */
[----:B------:R4:W0:Y:S02]  /*14540*/  SHFL.IDX PT, R14, R2, R12, 0x1f ;  /* 0x00001f0c020e7589 */ /* 0x00082400000e0000 */
.L_x_3325:
[----:B0-----:R-:W-:Y:S01]  /*14550*/  IMAD R16, R14, R16, R6 ;  /* 0x000000100e107224 */ /* 0x001fe200078e0206 */
[----:B---3--:R-:W-:Y:S01]  /*14560*/  IABS R6, R17 ;  /* 0x0000001100067213 */ /* 0x008fe20000000000 */
[----:B----4-:R-:W-:Y:S02]  /*14570*/  IMAD.MOV.U32 R2, RZ, RZ, RZ ;  /* 0x000000ffff027224 */ /* 0x010fe400078e00ff */
[----:B------:R-:W-:Y:S01]  /*14580*/  IMAD.IADD R19, R5, 0x1, R19 ;  /* 0x0000000105137824 */ /* 0x000fe200078e0213 */
[----:B------:R-:W0:Y:S08]  /*14590*/  I2F.RP R7, R6 ;  /* 0x0000000600077306 */ /* 0x000e300000209400 */
[----:B0-----:R-:W0:Y:S02]  /*145a0*/  MUFU.RCP R7, R7 ;  /* 0x0000000700077308 */ /* 0x001e240000001000 */
[----:B0-----:R-:W-:-:S06]  /*145b0*/  IADD3 R8, R7, 0xffffffe, RZ ;  /* 0x0ffffffe07087810 */ /* 0x001fcc0007ffe0ff */
[----:B------:R-:W0:Y:S02]  /*145c0*/  F2I.FTZ.U32.TRUNC.NTZ R3, R8 ;  /* 0x0000000800037305 */ /* 0x000e24000021f000 */
[----:B0-----:R-:W-:-:S04]  /*145d0*/  IMAD.MOV R9, RZ, RZ, -R3 ;  /* 0x000000ffff097224 */ /* 0x001fc800078e0a03 */
[----:B------:R-:W-:-:S04]  /*145e0*/  IMAD R9, R9, R6, RZ ;  /* 0x0000000609097224 */ /* 0x000fc800078e02ff */
        /* <DEDUP_REMOVED lines=9> */
[----:B------:R-:W-:Y:S01]  /*14680*/  @!P0 IMAD.IADD R7, R7, 0x1, -R6 ;  /* 0x0000000107078824 */ /* 0x000fe200078e0a06 */
[----:B------:R-:W-:-:S04]  /*14690*/  @!P0 IADD3 R3, R3, 0x1, RZ ;  /* 0x0000000103038810 */ /* 0x000fc80007ffe0ff */
[----:B------:R-:W-:-:S13]  /*146a0*/  ISETP.GE.U32.AND P0, PT, R7, R6, PT ;  /* 0x000000060700720c */ /* 0x000fda0003f06070 */
        /* <DEDUP_REMOVED lines=9> */
.L_x_3319:
[----:B------:R-:W-:Y:S01]  /*14740*/  UMOV UR4, URZ ;  /* 0x0000003f00047c82 */ /* 0x000fe20008000000 */
[----:B------:R-:W-:Y:S01]  /*14750*/  UMOV UR5, URZ ;  /* 0x0000003f00057c82 */ /* 0x000fe20008000000 */
[----:B------:R-:W-:Y:S01]  /*14760*/  ULDC UR6, c[0x0][0xc14] ;  /* 0x0003050000067ab9 */ /* 0x000fe20000000800 */
[----:B------:R-:W-:Y:S01]  /*14770*/  MOV R16, R4 ;  /* 0x0000000400107202 */ /* 0x000fe20000000f00 */
[----:B------:R-:W-:Y:S01]  /*14780*/  IMAD.U32 R17, RZ, RZ, UR4 ;  /* 0x00000004ff117e24 */ /* 0x000fe2000f8e00ff */
[----:B------:R-:W-:Y:S01]  /*14790*/  MOV R19, UR6 ;  /* 0x0000000600137c02 */ /* 0x000fe20008000f00 */
[----:B------:R-:W-:-:S07]  /*147a0*/  IMAD.U32 R18, RZ, RZ, UR5 ;  /* 0x00000005ff127e24 */ /* 0x000fce000f8e00ff */
.L_x_3327:
        /* <DEDUP_REMOVED lines=12> */
.L_x_3246:
[----:B0-----:R-:W4:Y:S01]  /*14870*/  LDL.LU R0, [R1+0x28] ;  /* 0x0000280001007983 */ /* 0x001f220000300800 */
[----:B------:R-:W-:Y:S01]  /*14880*/  BSSY B0, `(.L_x_3329) ;  /* 0x000000b000007945 */ /* 0x000fe20003800000 */
[----:B-1----:R-:W0:Y:S01]  /*14890*/  S2R R5, SR_CgaCtaId ;  /* 0x0000000000057919 */ /* 0x002e220000008800 */
[----:B----4-:R-:W-:-:S05]  /*148a0*/  VIADD R0, R0, 0x1 ;  /* 0x0000000100007836 */ /* 0x010fca0000000000 */
[----:B---3--:R-:W-:-:S04]  /*148b0*/  LEA.HI R2, R0, R0, RZ, 0x1 ;  /* 0x0000000000027211 */ /* 0x008fc800078f08ff */
[----:B------:R-:W-:-:S05]  /*148c0*/  LOP3.LUT R3, R2, 0xfffffffe, RZ, 0xc0, !PT ;  /* 0xfffffffe02037812 */ /* 0x000fca00078ec0ff */
[----:B------:R-:W-:Y:S01]  /*148d0*/  IMAD.IADD R3, R0, 0x1, -R3 ;  /* 0x0000000100037824 */ /* 0x000fe200078e0a03 */
[----:B------:R-:W-:-:S04]  /*148e0*/  MOV R0, 0x400 ;  /* 0x0000040000007802 */ /* 0x000fc80000000f00 */
[----:B0-----:R-:W-:Y:S02]  /*148f0*/  LEA R0, R5, R0, 0x18 ;  /* 0x0000000005007211 */ /* 0x001fe400078ec0ff */
[----:B------:R-:W-:-:S04]  /*14900*/  SHF.L.U32 R3, R3, 0x1f, RZ ;  /* 0x0000001f03037819 */ /* 0x000fc800000006ff */
[----:B------:R-:W0:Y:S02]  /*14910*/  SYNCS.PHASECHK.TRANS64.TRYWAIT P0, [R0+URZ+0x28c20], R3 ;  /* 0x028c2003000075a7 */ /* 0x000e24000800017f */
[----:B0-----:R-:W-:Y:S05]  /*14920*/  @!P0 BRA `(.L_x_3330) ;  /* 0x0000001c00148947 */ /* 0x001fea0003800000 */
.L_x_3422:
[----:B------:R-:W-:Y:S05]  /*14930*/  BSYNC B0 ;  /* 0x0000000000007941 */ /* 0x000fea0003800000 */
.L_x_3329:
[----:B------:R-:W-:-:S03]  /*14940*/  UMOV UR4, 0xffffffff ;  /* 0xffffffff00047882 */ /* 0x000fc60000000000 */
[----:B------:R-:W-:Y:S05]  /*14950*/  BRA.DIV UR4, `(.L_x_3331) ;  /* 0x0000001e041c7947 */ /* 0x000fea000b800000 */
[----:B------:R-:W1:Y:S02]  /*14960*/  S2R R2, SR_TID.X ;  /* 0x0000000000027919 */ /* 0x000e640000002100 */
[----:B-1----:R-:W-:-:S04]  /*14970*/  SHF.R.U32.HI R2, RZ, 0x5, R2 ;  /* 0x00000005ff027819 */ /* 0x002fc80000011602 */
[----:B------:R-:W-:-:S05]  /*14980*/  LOP3.LUT R2, R2, 0x3, RZ, 0xc0, !PT ;  /* 0x0000000302027812 */ /* 0x000fca00078ec0ff */
[----:B------:R1:W3:Y:S02]  /*14990*/  SHFL.IDX PT, R14, R2, RZ, 0x1f ;  /* 0x00001fff020e7589 */ /* 0x0002e400000e0000 */
.L_x_3425:
[----:B---3--:R-:W-:-:S13]  /*149a0*/  ISETP.NE.AND P0, PT, R14, RZ, PT ;  /* 0x000000ff0e00720c */ /* 0x008fda0003f05270 */
[----:B------:R-:W-:Y:S05]  /*149b0*/  @P0 BRA `(.L_x_3115) ;  /* 0x0000000000940947 */ /* 0x000fea0003800000 */
[----:B------:R-:W-:-:S03]  /*149c0*/  UMOV UR4, 0xffffffff ;  /* 0xffffffff00047882 */ /* 0x000fc60000000000 */
[----:B------:R-:W-:Y:S05]  /*149d0*/  BRA.DIV UR4, `(.L_x_3332) ;  /* 0x0000001e04307947 */ /* 0x000fea000b800000 */
[----:B------:R-:W-:-:S13]  /*149e0*/  ELECT P6, URZ, PT ;  /* 0x00000000003f782f */ /* 0x000fda00038c0000 */
.L_x_3428:
[----:B------:R-:W-:Y:S05]  /*149f0*/  @!P6 BRA `(.L_x_3115) ;  /* 0x000000000084e947 */ /* 0x000fea0003800000 */
[----:B-1----:R-:W3:Y:S02]  /*14a00*/  LDL.LU R2, [R1+0x38] ;  /* 0x0000380001027983 */ /* 0x002ee40000300800 */
[----:B---3--:R-:W-:-:S04]  /*14a10*/  LOP3.LUT R2, R2, 0x2, RZ, 0xfc, !PT ;  /* 0x0000000202027812 */ /* 0x008fc800078efcff */
[----:B------:R-:W-:-:S13]  /*14a20*/  ISETP.NE.AND P2, PT, R2, 0x3, PT ;  /* 0x000000030200780c */ /* 0x000fda0003f45270 */
[----:B------:R-:W-:Y:S05]  /*14a30*/  @!P2 BRA `(.L_x_3333) ;  /* 0x000000000004a947 */ /* 0x000fea0003800000 */
[----:B------:R-:W-:Y:S01]  /*14a40*/  BPT.TRAP 0x1 ;  /* 0x000000040000795c */ /* 0x000fe20000300000 */
.L_x_3333:
[----:B0-----:R-:W3:Y:S04]  /*14a50*/  LDL R3, [R1] ;  /* 0x0000000001037983 */ /* 0x001ee80000100800 */
[----:B------:R-:W4:Y:S01]  /*14a60*/  LDL.LU R7, [R1+0x8] ;  /* 0x0000080001077983 */ /* 0x000f220000300800 */
[----:B------:R-:W-:-:S05]  /*14a70*/  IADD3 R2, R0, 0x28c40, RZ ;  /* 0x00028c4000027810 */ /* 0x000fca0007ffe0ff */
[C---:B---3--:R-:W-:Y:S02]  /*14a80*/  IMAD R6, R3.reuse, 0x8, R2 ;  /* 0x0000000803067824 */ /* 0x048fe400078e0202 */
[----:B------:R-:W-:Y:S01]  /*14a90*/  VIADD R3, R3, 0x1 ;  /* 0x0000000103037836 */ /* 0x000fe20000000000 */
[----:B----4-:R-:W-:-:S04]  /*14aa0*/  SHF.L.U32 R5, R7, 0x1f, RZ ;  /* 0x0000001f07057819 */ /* 0x010fc800000006ff */
        /* <DEDUP_REMOVED lines=8> */
.L_x_3429:
[----:B------:R-:W1:Y:S02]  /*14b30*/  SYNCS.PHASECHK.TRANS64.TRYWAIT P0, [R7+URZ], R2 ;  /* 0x00000002070075a7 */ /* 0x000e64000800017f */
[----:B-1----:R-:W-:Y:S05]  /*14b40*/  @!P0 BRA `(.L_x_3335) ;  /* 0x0000001c00088947 */ /* 0x002fea0003800000 */
.L_x_3430:
[----:B------:R-:W-:Y:S05]  /*14b50*/  @!P2 BRA `(.L_x_3336) ;  /* 0x000000000004a947 */ /* 0x000fea0003800000 */
[----:B------:R-:W-:Y:S01]  /*14b60*/  BPT.TRAP 0x1 ;  /* 0x000000040000795c */ /* 0x000fe20000300000 */
.L_x_3336:
[----:B------:R-:W3:Y:S01]  /*14b70*/  LDL.LU R4, [R1] ;  /* 0x0000000001047983 */ /* 0x000ee20000300800 */
[----:B------:R-:W-:-:S04]  /*14b80*/  VIADD R0, R0, 0x28c60 ;  /* 0x00028c6000007836 */ /* 0x000fc80000000000 */
[----:B---3--:R-:W-:-:S04]  /*14b90*/  IMAD R4, R4, 0x8, R0 ;  /* 0x0000000804047824 */ /* 0x008fc800078e0200 */
[----:B------:R-:W3:Y:S02]  /*14ba0*/  SYNCS.PHASECHK.TRANS64.TRYWAIT P0, [R4+URZ], R5 ;  /* 0x00000005040075a7 */ /* 0x000ee4000800017f */
[----:B---3--:R-:W-:Y:S05]  /*14bb0*/  @!P0 BRA `(.L_x_3337) ;  /* 0x0000001c00008947 */ /* 0x008fea0003800000 */
.L_x_3431:
[----:B------:R-:W-:-:S07]  /*14bc0*/  LEA R3, R3, R0, 0x3 ;  /* 0x0000000003037211 */ /* 0x000fce00078e18ff */
.L_x_3338:
[----:B----4-:R4:W0:Y:S02]  /*14bd0*/  SYNCS.PHASECHK.TRANS64.TRYWAIT P0, [R3+URZ], R2 ;  /* 0x00000002030075a7 */ /* 0x010824000800017f */
[----:B0-----:R-:W-:Y:S05]  /*14be0*/  @!P0 NANOSLEEP.SYNCS 0x989680 ;  /* 0x009896800000895d */ /* 0x001fea0003900000 */
[----:B------:R-:W0:Y:S02]  /*14bf0*/  @!P0 SYNCS.PHASECHK.TRANS64 P0, [R3+URZ], R2 ;  /* 0x00000002030085a7 */ /* 0x000e24000800007f */
[----:B0-----:R-:W-:Y:S05]  /*14c00*/  @!P0 BRA `(.L_x_3338) ;  /* 0xfffffffc00f08947 */ /* 0x001fea000383ffff */
.L_x_3115:
[----:B------:R-:W-:Y:S05]  /*14c10*/  BSYNC B8 ;  /* 0x0000000000087941 */ /* 0x000fea0003800000 */
.L_x_3112:
[----:B------:R-:W-:Y:S05]  /*14c20*/  EXIT ;  /* 0x000000000000794d */ /* 0x000fea0003800000 */
.L_x_3131:
[----:B0-----:R0:W1:Y:S02]  /*14c30*/  SYNCS.PHASECHK.TRANS64.TRYWAIT P5, [R72+URZ+0x28c90], R59 ;  /* 0x028c903b480075a7 */ /* 0x00106400080a017f */
[----:B-1----:R-:W-:Y:S05]  /*14c40*/  @!P5 NANOSLEEP.SYNCS 0x989680 ;  /* 0x009896800000d95d */ /* 0x002fea0003900000 */
[----:B------:R-:W1:Y:S02]  /*14c50*/  @!P5 SYNCS.PHASECHK.TRANS64 P5, [R72+URZ+0x28c90], R59 ;  /* 0x028c903b4800d5a7 */ /* 0x000e6400080a007f */
[----:B-1----:R-:W-:Y:S05]  /*14c60*/  @!P5 BRA `(.L_x_3131) ;  /* 0xfffffffc00f0d947 */ /* 0x002fea000383ffff */
[----:B------:R-:W-:Y:S05]  /*14c70*/  BRA `(.L_x_3339) ;  /* 0xfffffed8005c7947 */ /* 0x000fea000383ffff */
.L_x_3141:
[----:B0-----:R0:W1:Y:S02]  /*14c80*/  SYNCS.PHASECHK.TRANS64.TRYWAIT P5, [R72+URZ+0x28c90], R59 ;  /* 0x028c903b480075a7 */ /* 0x00106400080a017f */
[----:B-1----:R-:W-:Y:S05]  /*14c90*/  @!P5 NANOSLEEP.SYNCS 0x989680 ;  /* 0x009896800000d95d */ /* 0x002fea0003900000 */
[----:B------:R-:W1:Y:S02]  /*14ca0*/  @!P5 SYNCS.PHASECHK.TRANS64 P5, [R72+URZ+0x28c90], R59 ;  /* 0x028c903b4800d5a7 */ /* 0x000e6400080a007f */
[----:B-1----:R-:W-:Y:S05]  /*14cb0*/  @!P5 BRA `(.L_x_3141) ;  /* 0xfffffffc00f0d947 */ /* 0x002fea000383ffff */
[----:B------:R-:W-:Y:S05]  /*14cc0*/  BRA `(.L_x_3340) ;  /* 0xfffffee000b47947 */ /* 0x000fea000383ffff */
.L_x_3146:
[----:B0-----:R0:W1:Y:S02]  /*14cd0*/  SYNCS.PHASECHK.TRANS64.TRYWAIT P5, [R72+URZ+0x28c90], R59 ;  /* 0x028c903b480075a7 */ /* 0x00106400080a017f */
[----:B-1----:R-:W-:Y:S05]  /*14ce0*/  @!P5 NANOSLEEP.SYNCS 0x989680 ;  /* 0x009896800000d95d */ /* 0x002fea0003900000 */
[----:B------:R-:W1:Y:S02]  /*14cf0*/  @!P5 SYNCS.PHASECHK.TRANS64 P5, [R72+URZ+0x28c90], R59 ;  /* 0x028c903b4800d5a7 */ /* 0x000e6400080a007f */
[----:B-1----:R-:W-:Y:S05]  /*14d00*/  @!P5 BRA `(.L_x_3146) ;  /* 0xfffffffc00f0d947 */ /* 0x002fea000383ffff */
[----:B------:R-:W-:Y:S05]  /*14d10*/  BRA `(.L_x_3341) ;  /* 0xfffffee800c47947 */ /* 0x000fea000383ffff */
.L_x_3150:
[----:B----4-:R4:W0:Y:S02]  /*14d20*/  SYNCS.PHASECHK.TRANS64.TRYWAIT P0, [R72+URZ+0x28cb0], R59 ;  /* 0x028cb03b480075a7 */ /* 0x010824000800017f */
[----:B0-----:R-:W-:Y:S05]  /*14d30*/  @!P0 NANOSLEEP.SYNCS 0x989680 ;  /* 0x009896800000895d */ /* 0x001fea0003900000 */
[----:B------:R-:W0:Y:S02]  /*14d40*/  @!P0 SYNCS.PHASECHK.TRANS64 P0, [R72+URZ+0x28cb0], R59 ;  /* 0x028cb03b480085a7 */ /* 0x000e24000800007f */
[----:B0-----:R-:W-:Y:S05]  /*14d50*/  @!P0 BRA `(.L_x_3150) ;  /* 0xfffffffc00f08947 */ /* 0x001fea000383ffff */
[----:B------:R-:W-:Y:S05]  /*14d60*/  BRA `(.L_x_3342) ;  /* 0xfffffeec003c7947 */ /* 0x000fea000383ffff */
.L_x_3161:
[----:B0-----:R0:W1:Y:S02]  /*14d70*/  SYNCS.PHASECHK.TRANS64.TRYWAIT P0, [R8+URZ+0x28c50], R3 ;  /* 0x028c5003080075a7 */ /* 0x001064000800017f */
[----:B-1----:R-:W-:Y:S05]  /*14d80*/  @!P0 NANOSLEEP.SYNCS 0x989680 ;  /* 0x009896800000895d */ /* 0x002fea0003900000 */
[----:B------:R-:W1:Y:S02]  /*14d90*/  @!P0 SYNCS.PHASECHK.TRANS64 P0, [R8+URZ+0x28c50], R3 ;  /* 0x028c5003080085a7 */ /* 0x000e64000800007f */
[----:B-1----:R-:W-:Y:S05]  /*14da0*/  @!P0 BRA `(.L_x_3161) ;  /* 0xfffffffc00f08947 */ /* 0x002fea000383ffff */
[----:B------:R-:W-:Y:S05]  /*14db0*/  BRA `(.L_x_3343) ;  /* 0xfffffef8005c7947 */ /* 0x000fea000383ffff */
.L_x_3168:
[----:B-1----:R1:W2:Y:S02]  /*14dc0*/  SYNCS.PHASECHK.TRANS64.TRYWAIT P0, [R0+URZ+0x28c50], R3 ;  /* 0x028c5003000075a7 */ /* 0x0022a4000800017f */
[----:B--2---:R-:W-:Y:S05]  /*14dd0*/  @!P0 NANOSLEEP.SYNCS 0x989680 ;  /* 0x009896800000895d */ /* 0x004fea0003900000 */
[----:B------:R-:W2:Y:S02]  /*14de0*/  @!P0 SYNCS.PHASECHK.TRANS64 P0, [R0+URZ+0x28c50], R3 ;  /* 0x028c5003000085a7 */ /* 0x000ea4000800007f */
[----:B--2---:R-:W-:Y:S05]  /*14df0*/  @!P0 BRA `(.L_x_3168) ;  /* 0xfffffffc00f08947 */ /* 0x004fea000383ffff */
[----:B------:R-:W-:Y:S05]  /*14e00*/  BRA `(.L_x_3167) ;  /* 0xffffff0400887947 */ /* 0x000fea000383ffff */
.L_x_3183:
[----:B------:R-:W-:Y:S01]  /*14e10*/  BSSY B1, `(.L_x_3344) ;  /* 0x0000008000017945 */ /* 0x000fe20003800000 */
[----:B------:R-:W-:Y:S01]  /*14e20*/  IMAD.MOV.U32 R13, RZ, RZ, R26 ;  /* 0x000000ffff0d7224 */ /* 0x000fe200078e001a */
[----:B------:R-:W-:Y:S01]  /*14e30*/  MOV R11, 0x1c1f ;  /* 0x00001c1f000b7802 */ /* 0x000fe20000000f00 */
[----:B------:R-:W-:Y:S02]  /*14e40*/  IMAD.MOV.U32 R12, RZ, RZ, RZ ;  /* 0x000000ffff0c7224 */ /* 0x000fe400078e00ff */
[----:B------:R-:W-:-:S07]  /*14e50*/  IMAD.MOV.U32 R15, RZ, RZ, -0x1 ;  /* 0xffffffffff0f7424 */ /* 0x000fce00078e00ff */
[----:B0----5:R-:W-:Y:S05]  /*14e60*/  WARPSYNC.COLLECTIVE R15, `(.L_x_3345) ;  /* 0x000000000f087348 */ /* 0x021fea0003c00000 */
[----:B------:R1:W2:Y:S02]  /*14e70*/  SHFL.IDX P6, R14, R13, R12, R11 ;  /* 0x0000000c0d0e7389 */ /* 0x0002a400000c000b */
[----:B012--5:R-:W-:Y:S01]  /*14e80*/  ENDCOLLECTIVE ;  /* 0x000000000000791b */ /* 0x027fe20003800000 */
.L_x_3345:
[----:B------:R-:W-:Y:S05]  /*14e90*/  BSYNC B1 ;  /* 0x0000000000017941 */ /* 0x000fea0003800000 */
.L_x_3344:
[----:B------:R-:W-:Y:S05]  /*14ea0*/  BRA `(.L_x_3346) ;  /* 0xffffff1800a87947 */ /* 0x000fea000383ffff */
.L_x_3184:
[----:B------:R-:W-:Y:S01]  /*14eb0*/  BSSY B1, `(.L_x_3347) ;  /* 0x0000008000017945 */ /* 0x000fe20003800000 */
[----:B------:R-:W-:Y:S01]  /*14ec0*/  IMAD.MOV.U32 R13, RZ, RZ, R24 ;  /* 0x000000ffff0d7224 */ /* 0x000fe200078e0018 */
[----:B------:R-:W-:Y:S01]  /*14ed0*/  MOV R12, RZ ;  /* 0x000000ff000c7202 */ /* 0x000fe20000000f00 */
[----:B------:R-:W-:Y:S02]  /*14ee0*/  IMAD.MOV.U32 R11, RZ, RZ, 0x1c1f ;  /* 0x00001c1fff0b7424 */ /* 0x000fe400078e00ff */
[----:B------:R-:W-:-:S07]  /*14ef0*/  IMAD.MOV.U32 R15, RZ, RZ, -0x1 ;  /* 0xffffffffff0f7424 */ /* 0x000fce00078e00ff */
[----:B0----5:R-:W-:Y:S05]  /*14f00*/  WARPSYNC.COLLECTIVE R15, `(.L_x_3348) ;  /* 0x000000000f087348 */ /* 0x021fea0003c00000 */
[----:B------:R1:W2:Y:S02]  /*14f10*/  SHFL.IDX P6, R14, R13, R12, R11 ;  /* 0x0000000c0d0e7389 */ /* 0x0002a400000c000b */
[----:B012--5:R-:W-:Y:S01]  /*14f20*/  ENDCOLLECTIVE ;  /* 0x000000000000791b */ /* 0x027fe20003800000 */
.L_x_3348:
[----:B------:R-:W-:Y:S05]  /*14f30*/  BSYNC B1 ;  /* 0x0000000000017941 */ /* 0x000fea0003800000 */
.L_x_3347:
[----:B------:R-:W-:Y:S05]  /*14f40*/  BRA `(.L_x_3349) ;  /* 0xffffff1800887947 */ /* 0x000fea000383ffff */
.L_x_3185:
[----:B------:R-:W-:Y:S01]  /*14f50*/  BSSY B1, `(.L_x_3350) ;  /* 0x0000008000017945 */ /* 0x000fe20003800000 */
[----:B------:R-:W-:Y:S01]  /*14f60*/  MOV R13, R28 ;  /* 0x0000001c000d7202 */ /* 0x000fe20000000f00 */
[----:B------:R-:W-:Y:S01]  /*14f70*/  IMAD.MOV.U32 R12, RZ, RZ, RZ ;  /* 0x000000ffff0c7224 */ /* 0x000fe200078e00ff */
[----:B------:R-:W-:Y:S01]  /*14f80*/  MOV R15, 0xffffffff ;  /* 0xffffffff000f7802 */ /* 0x000fe20000000f00 */
[----:B------:R-:W-:-:S07]  /*14f90*/  IMAD.MOV.U32 R11, RZ, RZ, 0x1c1f ;  /* 0x00001c1fff0b7424 */ /* 0x000fce00078e00ff */
[----:B0----5:R-:W-:Y:S05]  /*14fa0*/  WARPSYNC.COLLECTIVE R15, `(.L_x_3351) ;  /* 0x000000000f087348 */ /* 0x021fea0003c00000 */
[----:B------:R1:W2:Y:S02]  /*14fb0*/  SHFL.IDX P6, R14, R13, R12, R11 ;  /* 0x0000000c0d0e7389 */ /* 0x0002a400000c000b */
[----:B012--5:R-:W-:Y:S01]  /*14fc0*/  ENDCOLLECTIVE ;  /* 0x000000000000791b */ /* 0x027fe20003800000 */
.L_x_3351:
[----:B------:R-:W-:Y:S05]  /*14fd0*/  BSYNC B1 ;  /* 0x0000000000017941 */ /* 0x000fea0003800000 */
.L_x_3350:
[----:B------:R-:W-:Y:S05]  /*14fe0*/  BRA `(.L_x_3352) ;  /* 0xffffff1800687947 */ /* 0x000fea000383ffff */
.L_x_3186:
        /* <DEDUP_REMOVED lines=8> */
.L_x_3354:
[----:B------:R-:W-:Y:S05]  /*15070*/  BSYNC B1 ;  /* 0x0000000000017941 */ /* 0x000fea0003800000 */
.L_x_3353:
[----:B------:R-:W-:Y:S05]  /*15080*/  BRA `(.L_x_3355) ;  /* 0xffffff1800487947 */ /* 0x000fea000383ffff */
.L_x_3188:
[----:B0-----:R0:W1:Y:S02]  /*15090*/  SYNCS.PHASECHK.TRANS64.TRYWAIT P0, [R2+URZ+0x28c00], R25 ;  /* 0x028c0019020075a7 */ /* 0x001064000800017f */
[----:B-1----:R-:W-:Y:S05]  /*150a0*/  @!P0 NANOSLEEP.SYNCS 0x989680 ;  /* 0x009896800000895d */ /* 0x002fea0003900000 */
[----:B------:R-:W1:Y:S02]  /*150b0*/  @!P0 SYNCS.PHASECHK.TRANS64 P0, [R2+URZ+0x28c00], R25 ;  /* 0x028c0019020085a7 */ /* 0x000e64000800007f */
[----:B-1----:R-:W-:Y:S05]  /*150c0*/  @!P0 BRA `(.L_x_3188) ;  /* 0xfffffffc00f08947 */ /* 0x002fea000383ffff */
[----:B------:R-:W-:Y:S05]  /*150d0*/  BRA `(.L_x_3356) ;  /* 0xffffff1800b47947 */ /* 0x000fea000383ffff */
.L_x_3196:
        /* <DEDUP_REMOVED lines=8> */
.L_x_3358:
[----:B------:R-:W-:Y:S05]  /*15160*/  BSYNC B1 ;  /* 0x0000000000017941 */ /* 0x000fea0003800000 */
.L_x_3357:
[----:B------:R-:W-:Y:S05]  /*15170*/  BRA `(.L_x_3359) ;  /* 0xffffff2400847947 */ /* 0x000fea000383ffff */
.L_x_3197:
        /* <DEDUP_REMOVED lines=8> */
.L_x_3361:
[----:B------:R-:W-:Y:S05]  /*15200*/  BSYNC B1 ;  /* 0x0000000000017941 */ /* 0x000fea0003800000 */
.L_x_3360:
[----:B------:R-:W-:Y:S05]  /*15210*/  BRA `(.L_x_3362) ;  /* 0xffffff2400687947 */ /* 0x000fea000383ffff */
.L_x_3198:
        /* <DEDUP_REMOVED lines=8> */
.L_x_3364:
[----:B------:R-:W-:Y:S05]  /*152a0*/  BSYNC B1 ;  /* 0x0000000000017941 */ /* 0x000fea0003800000 */
.L_x_3363:
[----:B------:R-:W-:Y:S05]  /*152b0*/  BRA `(.L_x_3365) ;  /* 0xffffff24004c7947 */ /* 0x000fea000383ffff */
.L_x_3199:
        /* <DEDUP_REMOVED lines=8> */
.L_x_3367:
[----:B------:R-:W-:Y:S05]  /*15340*/  BSYNC B1 ;  /* 0x0000000000017941 */ /* 0x000fea0003800000 */
.L_x_3366:
[----:B------:R-:W-:Y:S05]  /*15350*/  BRA `(.L_x_3368) ;  /* 0xffffff2400307947 */ /* 0x000fea000383ffff */
.L_x_3201:
[----:B0-----:R0:W1:Y:S02]  /*15360*/  SYNCS.PHASECHK.TRANS64.TRYWAIT P1, [R2+URZ+0x28c00], R3 ;  /* 0x028c0003020075a7 */ /* 0x001064000802017f */
[----:B-1----:R-:W-:Y:S05]  /*15370*/  @!P1 NANOSLEEP.SYNCS 0x989680 ;  /* 0x009896800000995d */ /* 0x002fea0003900000 */
[----:B------:R-:W1:Y:S02]  /*15380*/  @!P1 SYNCS.PHASECHK.TRANS64 P1, [R2+URZ+0x28c00], R3 ;  /* 0x028c0003020095a7 */ /* 0x000e64000802007f */
[----:B-1----:R-:W-:Y:S05]  /*15390*/  @!P1 BRA `(.L_x_3201) ;  /* 0xfffffffc00f09947 */ /* 0x002fea000383ffff */
[----:B------:R-:W-:Y:S05]  /*153a0*/  BRA `(.L_x_3369) ;  /* 0xffffff2400947947 */ /* 0x000fea000383ffff */
.L_x_3207:
[----:B0-----:R0:W1:Y:S02]  /*153b0*/  SYNCS.PHASECHK.TRANS64.TRYWAIT P1, [R15+URZ+0x28c30], R58 ;  /* 0x028c303a0f0075a7 */ /* 0x001064000802017f */
[----:B-1----:R-:W-:Y:S05]  /*153c0*/  @!P1 NANOSLEEP.SYNCS 0x989680 ;  /* 0x009896800000995d */ /* 0x002fea0003900000 */
[----:B------:R-:W1:Y:S02]  /*153d0*/  @!P1 SYNCS.PHASECHK.TRANS64 P1, [R15+URZ+0x28c30], R58 ;  /* 0x028c303a0f0095a7 */ /* 0x000e64000802007f */
[----:B-1----:R-:W-:Y:S05]  /*153e0*/  @!P1 BRA `(.L_x_3207) ;  /* 0xfffffffc00f09947 */ /* 0x002fea000383ffff */
[----:B------:R-:W-:Y:S05]  /*153f0*/  BRA `(.L_x_3206) ;  /* 0xffffff3000987947 */ /* 0x000fea000383ffff */
.L_x_3212:
[----:B--2---:R2:W4:Y:S02]  /*15400*/  SYNCS.PHASECHK.TRANS64.TRYWAIT P2, [R15+URZ+0x28c50], R58 ;  /* 0x028c503a0f0075a7 */ /* 0x004524000804017f */
[----:B----4-:R-:W-:Y:S05]  /*15410*/  @!P2 NANOSLEEP.SYNCS 0x989680 ;  /* 0x009896800000a95d */ /* 0x010fea0003900000 */
[----:B------:R-:W4:Y:S02]  /*15420*/  @!P2 SYNCS.PHASECHK.TRANS64 P2, [R15+URZ+0x28c50], R58 ;  /* 0x028c503a0f00a5a7 */ /* 0x000f24000804007f */
[----:B----4-:R-:W-:Y:S05]  /*15430*/  @!P2 BRA `(.L_x_3212) ;  /* 0xfffffffc00f0a947 */ /* 0x010fea000383ffff */
[----:B------:R-:W-:Y:S05]  /*15440*/  BRA `(.L_x_3211) ;  /* 0xffffff4400d87947 */ /* 0x000fea000383ffff */
.L_x_3219:
[----:B-1----:R1:W2:Y:S02]  /*15450*/  SYNCS.PHASECHK.TRANS64.TRYWAIT P3, [R15+URZ+0x28c30], R213 ;  /* 0x028c30d50f0075a7 */ /* 0x0022a4000806017f */
[----:B--2---:R-:W-:Y:S05]  /*15460*/  @!P3 NANOSLEEP.SYNCS 0x989680 ;  /* 0x009896800000b95d */ /* 0x004fea0003900000 */
[----:B------:R-:W2:Y:S02]  /*15470*/  @!P3 SYNCS.PHASECHK.TRANS64 P3, [R15+URZ+0x28c30], R213 ;  /* 0x028c30d50f00b5a7 */ /* 0x000ea4000806007f */
[----:B--2---:R-:W-:Y:S05]  /*15480*/  @!P3 BRA `(.L_x_3219) ;  /* 0xfffffffc00f0b947 */ /* 0x004fea000383ffff */
[----:B------:R-:W-:Y:S05]  /*15490*/  BRA `(.L_x_3218) ;  /* 0xffffff4800e07947 */ /* 0x000fea000383ffff */
.L_x_3224:
[----:B--2---:R2:W3:Y:S02]  /*154a0*/  SYNCS.PHASECHK.TRANS64.TRYWAIT P3, [R15+URZ+0x28c50], R213 ;  /* 0x028c50d50f0075a7 */ /* 0x0044e4000806017f */
[----:B---3--:R-:W-:Y:S05]  /*154b0*/  @!P3 NANOSLEEP.SYNCS 0x989680 ;  /* 0x009896800000b95d */ /* 0x008fea0003900000 */
[----:B------:R-:W3:Y:S02]  /*154c0*/  @!P3 SYNCS.PHASECHK.TRANS64 P3, [R15+URZ+0x28c50], R213 ;  /* 0x028c50d50f00b5a7 */ /* 0x000ee4000806007f */
[----:B---3--:R-:W-:Y:S05]  /*154d0*/  @!P3 BRA `(.L_x_3224) ;  /* 0xfffffffc00f0b947 */ /* 0x008fea000383ffff */
[----:B------:R-:W-:Y:S05]  /*154e0*/  BRA `(.L_x_3223) ;  /* 0xffffff64003c7947 */ /* 0x000fea000383ffff */
.L_x_3250:
[----:B------:R-:W0:Y:S01]  /*154f0*/  S2R R8, SR_TID.X ;  /* 0x0000000000087919 */ /* 0x000e220000002100 */
[----:B------:R-:W-:Y:S01]  /*15500*/  BSSY B1, `(.L_x_3370) ;  /* 0x000000a000017945 */ /* 0x000fe20003800000 */
[----:B------:R-:W-:Y:S01]  /*15510*/  IMAD.MOV.U32 R12, RZ, RZ, RZ ;  /* 0x000000ffff0c7224 */ /* 0x000fe200078e00ff */
[----:B------:R-:W-:Y:S01]  /*15520*/  MOV R15, 0xffffffff ;  /* 0xffffffff000f7802 */ /* 0x000fe20000000f00 */
[----:B------:R-:W-:Y:S01]  /*15530*/  IMAD.MOV.U32 R11, RZ, RZ, 0x1f ;  /* 0x0000001fff0b7424 */ /* 0x000fe200078e00ff */
[----:B0-----:R-:W-:-:S04]  /*15540*/  SHF.R.U32.HI R8, RZ, 0x5, R8 ;  /* 0x00000005ff087819 */ /* 0x001fc80000011608 */
[----:B------:R-:W-:-:S04]  /*15550*/  LOP3.LUT R8, R8, 0x3, RZ, 0xc0, !PT ;  /* 0x0000000308087812 */ /* 0x000fc800078ec0ff */
[----:B------:R-:W-:-:S07]  /*15560*/  MOV R13, R8 ;  /* 0x00000008000d7202 */ /* 0x000fce0000000f00 */
[----:B-----5:R-:W-:Y:S05]  /*15570*/  WARPSYNC.COLLECTIVE R15, `(.L_x_3371) ;  /* 0x000000000f087348 */ /* 0x020fea0003c00000 */
[----:B------:R0:W1:Y:S02]  /*15580*/  SHFL.IDX P6, R14, R13, R12, R11 ;  /* 0x0000000c0d0e7389 */ /* 0x00006400000c000b */
[----:B01---5:R-:W-:Y:S01]  /*15590*/  ENDCOLLECTIVE ;  /* 0x000000000000791b */ /* 0x023fe20003800000 */
.L_x_3371:
[----:B------:R-:W-:Y:S05]  /*155a0*/  BSYNC B1 ;  /* 0x0000000000017941 */ /* 0x000fea0003800000 */
.L_x_3370:
[----:B------:R-:W-:Y:S05]  /*155b0*/  BRA `(.L_x_3372) ;  /* 0xffffffa800707947 */ /* 0x000fea000383ffff */
.L_x_3251:
[----:B------:R-:W-:Y:S01]  /*155c0*/  BSSY B1, `(.L_x_3373) ;  /* 0x0000006000017945 */ /* 0x000fe20003800000 */
[----:B------:R-:W-:-:S07]  /*155d0*/  IMAD.MOV.U32 R15, RZ, RZ, -0x1 ;  /* 0xffffffffff0f7424 */ /* 0x000fce00078e00ff */
[----:B-----5:R-:W-:Y:S05]  /*155e0*/  WARPSYNC.COLLECTIVE R15, `(.L_x_3374) ;  /* 0x000000000f0c7348 */ /* 0x020fea0003c00000 */
[----:B------:R-:W-:Y:S02]  /*155f0*/  ELECT P6, UR62, PT ;  /* 0x00000000003e782f */ /* 0x000fe400038c0000 */
[----:B------:R-:W-:Y:S01]  /*15600*/  MOV R14, UR62 ;  /* 0x0000003e000e7c02 */ /* 0x000fe20008000f00 */
[----:B-----5:R-:W-:Y:S10]  /*15610*/  ENDCOLLECTIVE ;  /* 0x000000000000791b */ /* 0x020ff40003800000 */
.L_x_3374:
[----:B------:R-:W-:Y:S05]  /*15620*/  BSYNC B1 ;  /* 0x0000000000017941 */ /* 0x000fea0003800000 */
.L_x_3373:
[----:B------:R-:W-:Y:S05]  /*15630*/  BRA `(.L_x_3375) ;  /* 0xffffffa8005c7947 */ /* 0x000fea000383ffff */
.L_x_3253:
[----:B0-----:R0:W1:Y:S02]  /*15640*/  SYNCS.PHASECHK.TRANS64.TRYWAIT P0, [R5+URZ+0x28c20], R6 ;  /* 0x028c2006050075a7 */ /* 0x001064000800017f */
[----:B-1----:R-:W-:Y:S05]  /*15650*/  @!P0 NANOSLEEP.SYNCS 0x989680 ;  /* 0x009896800000895d */ /* 0x002fea0003900000 */
[----:B------:R-:W1:Y:S02]  /*15660*/  @!P0 SYNCS.PHASECHK.TRANS64 P0, [R5+URZ+0x28c20], R6 ;  /* 0x028c2006050085a7 */ /* 0x000e64000800007f */
[----:B-1----:R-:W-:Y:S05]  /*15670*/  @!P0 BRA `(.L_x_3253) ;  /* 0xfffffffc00f08947 */ /* 0x002fea000383ffff */
[----:B------:R-:W-:Y:S05]  /*15680*/  BRA `(.L_x_3376) ;  /* 0xffffffa800787947 */ /* 0x000fea000383ffff */
.L_x_3256:
[----:B0-----:R0:W1:Y:S02]  /*15690*/  SYNCS.PHASECHK.TRANS64.TRYWAIT P0, [R6+URZ+0x28ca0], R9 ;  /* 0x028ca009060075a7 */ /* 0x001064000800017f */
[----:B-1----:R-:W-:Y:S05]  /*156a0*/  @!P0 NANOSLEEP.SYNCS 0x989680 ;  /* 0x009896800000895d */ /* 0x002fea0003900000 */
[----:B------:R-:W1:Y:S02]  /*156b0*/  @!P0 SYNCS.PHASECHK.TRANS64 P0, [R6+URZ+0x28ca0], R9 ;  /* 0x028ca009060085a7 */ /* 0x000e64000800007f */
[----:B-1----:R-:W-:Y:S05]  /*156c0*/  @!P0 BRA `(.L_x_3256) ;  /* 0xfffffffc00f08947 */ /* 0x002fea000383ffff */
[----:B------:R-:W-:Y:S05]  /*156d0*/  BRA `(.L_x_3377) ;  /* 0xffffffa800887947 */ /* 0x000fea000383ffff */
.L_x_3258:
[----:B-1----:R1:W2:Y:S02]  /*156e0*/  SYNCS.PHASECHK.TRANS64.TRYWAIT P0, [R6+URZ+0x28cc0], R9 ;  /* 0x028cc009060075a7 */ /* 0x0022a4000800017f */
[----:B--2---:R-:W-:Y:S05]  /*156f0*/  @!P0 NANOSLEEP.SYNCS 0x989680 ;  /* 0x009896800000895d */ /* 0x004fea0003900000 */
[----:B------:R-:W2:Y:S02]  /*15700*/  @!P0 SYNCS.PHASECHK.TRANS64 P0, [R6+URZ+0x28cc0], R9 ;  /* 0x028cc009060085a7 */ /* 0x000ea4000800007f */
[----:B--2---:R-:W-:Y:S05]  /*15710*/  @!P0 BRA `(.L_x_3258) ;  /* 0xfffffffc00f08947 */ /* 0x004fea000383ffff */
[----:B------:R-:W-:Y:S05]  /*15720*/  BRA `(.L_x_3378) ;  /* 0xffffffa800ec7947 */ /* 0x000fea000383ffff */
.L_x_3262:
[----:B0-----:R0:W1:Y:S02]  /*15730*/  SYNCS.PHASECHK.TRANS64.TRYWAIT P0, [R7+URZ+0x28ca0], R8 ;  /* 0x028ca008070075a7 */ /* 0x001064000800017f */
[----:B-1----:R-:W-:Y:S05]  /*15740*/  @!P0 NANOSLEEP.SYNCS 0x989680 ;  /* 0x009896800000895d */ /* 0x002fea0003900000 */
[----:B------:R-:W1:Y:S02]  /*15750*/  @!P0 SYNCS.PHASECHK.TRANS64 P0, [R7+URZ+0x28ca0], R8 ;  /* 0x028ca008070085a7 */ /* 0x000e64000800007f */
[----:B-1----:R-:W-:Y:S05]  /*15760*/  @!P0 BRA `(.L_x_3262) ;  /* 0xfffffffc00f08947 */ /* 0x002fea000383ffff */
[----:B------:R-:W-:Y:S05]  /*15770*/  BRA `(.L_x_3379) ;  /* 0xffffffb0002c7947 */ /* 0x000fea000383ffff */
.L_x_3264:
[----:B-1----:R1:W2:Y:S02]  /*15780*/  SYNCS.PHASECHK.TRANS64.TRYWAIT P1, [R7+URZ+0x28cc0], R8 ;  /* 0x028cc008070075a7 */ /* 0x0022a4000802017f */
[----:B--2---:R-:W-:Y:S05]  /*15790*/  @!P1 NANOSLEEP.SYNCS 0x989680 ;  /* 0x009896800000995d */ /* 0x004fea0003900000 */
[----:B------:R-:W2:Y:S02]  /*157a0*/  @!P1 SYNCS.PHASECHK.TRANS64 P1, [R7+URZ+0x28cc0], R8 ;  /* 0x028cc008070095a7 */ /* 0x000ea4000802007f */
[----:B--2---:R-:W-:Y:S05]  /*157b0*/  @!P1 BRA `(.L_x_3264) ;  /* 0xfffffffc00f09947 */ /* 0x004fea000383ffff */
[----:B------:R-:W-:Y:S05]  /*157c0*/  BRA `(.L_x_3380) ;  /* 0xffffffb000887947 */ /* 0x000fea000383ffff */
.L_x_3274:
        /* <DEDUP_REMOVED lines=8> */
[----:B-1----:R-:W-:Y:S05]  /*15850*/  WARPSYNC.COLLECTIVE R15, `(.L_x_3382) ;  /* 0x000000000f087348 */ /* 0x002fea0003c00000 */
[----:B------:R0:W2:Y:S02]  /*15860*/  SHFL.IDX P6, R14, R13, R12, R11 ;  /* 0x0000000c0d0e7389 */ /* 0x0000a400000c000b */
[----:B012---:R-:W-:Y:S01]  /*15870*/  ENDCOLLECTIVE ;  /* 0x000000000000791b */ /* 0x007fe20003800000 */
.L_x_3382:
[----:B------:R-:W-:Y:S05]  /*15880*/  BSYNC B0 ;  /* 0x0000000000007941 */ /* 0x000fea0003800000 */
.L_x_3381:
[----:B------:R-:W-:Y:S05]  /*15890*/  BRA `(.L_x_3383) ;  /* 0xffffffbc00847947 */ /* 0x000fea000383ffff */
.L_x_3275:
[----:B------:R-:W-:Y:S01]  /*158a0*/  BSSY B0, `(.L_x_3384) ;  /* 0x0000006000007945 */ /* 0x000fe20003800000 */
[----:B------:R-:W-:-:S07]  /*158b0*/  MOV R15, 0xffffffff ;  /* 0xffffffff000f7802 */ /* 0x000fce0000000f00 */
[----:B------:R-:W-:Y:S05]  /*158c0*/  WARPSYNC.COLLECTIVE R15, `(.L_x_3385) ;  /* 0x000000000f0c7348 */ /* 0x000fea0003c00000 */
[----:B------:R-:W-:Y:S02]  /*158d0*/  ELECT P6, UR62, PT ;  /* 0x00000000003e782f */ /* 0x000fe400038c0000 */
[----:B------:R-:W-:Y:S01]  /*158e0*/  MOV R14, UR62 ;  /* 0x0000003e000e7c02 */ /* 0x000fe20008000f00 */
[----:B------:R-:W-:Y:S10]  /*158f0*/  ENDCOLLECTIVE ;  /* 0x000000000000791b */ /* 0x000ff40003800000 */
.L_x_3385:
[----:B------:R-:W-:Y:S05]  /*15900*/  BSYNC B0 ;  /* 0x0000000000007941 */ /* 0x000fea0003800000 */
.L_x_3384:
[----:B------:R-:W-:Y:S05]  /*15910*/  BRA `(.L_x_3386) ;  /* 0xffffffbc007c7947 */ /* 0x000fea000383ffff */
.L_x_3278:
[----:B0-----:R0:W1:Y:S02]  /*15920*/  SYNCS.PHASECHK.TRANS64.TRYWAIT P0, [R5+URZ+0x28c40], R7 ;  /* 0x028c4007050075a7 */ /* 0x001064000800017f */
[----:B-1----:R-:W-:Y:S05]  /*15930*/  @!P0 NANOSLEEP.SYNCS 0x989680 ;  /* 0x009896800000895d */ /* 0x002fea0003900000 */
[----:B------:R-:W1:Y:S02]  /*15940*/  @!P0 SYNCS.PHASECHK.TRANS64 P0, [R5+URZ+0x28c40], R7 ;  /* 0x028c4007050085a7 */ /* 0x000e64000800007f */
[----:B-1----:R-:W-:Y:S05]  /*15950*/  @!P0 BRA `(.L_x_3278) ;  /* 0xfffffffc00f08947 */ /* 0x002fea000383ffff */
[----:B------:R-:W-:Y:S05]  /*15960*/  BRA `(.L_x_3387) ;  /* 0xffffffbc00ec7947 */ /* 0x000fea000383ffff */
.L_x_3281:
        /* <DEDUP_REMOVED lines=8> */
.L_x_3284:
[----:B0-----:R0:W1:Y:S02]  /*159f0*/  SYNCS.PHASECHK.TRANS64.TRYWAIT P0, [R2+URZ+0x28c60], R5 ;  /* 0x028c6005020075a7 */ /* 0x001064000800017f */
[----:B-1----:R-:W-:Y:S05]  /*15a00*/  @!P0 NANOSLEEP.SYNCS 0x989680 ;  /* 0x009896800000895d */ /* 0x002fea0003900000 */
[----:B------:R-:W1:Y:S02]  /*15a10*/  @!P0 SYNCS.PHASECHK.TRANS64 P0, [R2+URZ+0x28c60], R5 ;  /* 0x028c6005020085a7 */ /* 0x000e64000800007f */
[----:B-1----:R-:W-:Y:S05]  /*15a20*/  @!P0 BRA `(.L_x_3284) ;  /* 0xfffffffc00f08947 */ /* 0x002fea000383ffff */
[----:B------:R-:W-:Y:S05]  /*15a30*/  BRA `(.L_x_3389) ;  /* 0xffffffc000e87947 */ /* 0x000fea000383ffff */
.L_x_3293:
[----:B--2---:R2:W3:Y:S02]  /*15a40*/  SYNCS.PHASECHK.TRANS64.TRYWAIT P0, [R2+URZ+0x28c40], R7 ;  /* 0x028c4007020075a7 */ /* 0x0044e4000800017f */
[----:B---3--:R-:W-:Y:S05]  /*15a50*/  @!P0 NANOSLEEP.SYNCS 0x989680 ;  /* 0x009896800000895d */ /* 0x008fea0003900000 */
[----:B------:R-:W3:Y:S02]  /*15a60*/  @!P0 SYNCS.PHASECHK.TRANS64 P0, [R2+URZ+0x28c40], R7 ;  /* 0x028c4007020085a7 */ /* 0x000ee4000800007f */
[----:B---3--:R-:W-:Y:S05]  /*15a70*/  @!P0 BRA `(.L_x_3293) ;  /* 0xfffffffc00f08947 */ /* 0x008fea000383ffff */
[----:B------:R-:W-:Y:S05]  /*15a80*/  BRA `(.L_x_3390) ;  /* 0xffffffc800c07947 */ /* 0x000fea000383ffff */
.L_x_3295:
[----:B0-----:R0:W3:Y:S02]  /*15a90*/  SYNCS.PHASECHK.TRANS64.TRYWAIT P0, [R2+URZ+0x28c60], R7 ;  /* 0x028c6007020075a7 */ /* 0x0010e4000800017f */
[----:B---3--:R-:W-:Y:S05]  /*15aa0*/  @!P0 NANOSLEEP.SYNCS 0x989680 ;  /* 0x009896800000895d */ /* 0x008fea0003900000 */
[----:B------:R-:W3:Y:S02]  /*15ab0*/  @!P0 SYNCS.PHASECHK.TRANS64 P0, [R2+URZ+0x28c60], R7 ;  /* 0x028c6007020085a7 */ /* 0x000ee4000800007f */
[----:B---3--:R-:W-:Y:S05]  /*15ac0*/  @!P0 BRA `(.L_x_3295) ;  /* 0xfffffffc00f08947 */ /* 0x008fea000383ffff */
[----:B------:R-:W-:Y:S05]  /*15ad0*/  BRA `(.L_x_3391) ;  /* 0xffffffcc00307947 */ /* 0x000fea000383ffff */
.L_x_3300:
[----:B---3--:R3:W4:Y:S02]  /*15ae0*/  SYNCS.PHASECHK.TRANS64.TRYWAIT P0, [R2+URZ+0x28c40], R3 ;  /* 0x028c4003020075a7 */ /* 0x008724000800017f */
[----:B----4-:R-:W-:Y:S05]  /*15af0*/  @!P0 NANOSLEEP.SYNCS 0x989680 ;  /* 0x009896800000895d */ /* 0x010fea0003900000 */
[----:B------:R-:W4:Y:S02]  /*15b00*/  @!P0 SYNCS.PHASECHK.TRANS64 P0, [R2+URZ+0x28c40], R3 ;  /* 0x028c4003020085a7 */ /* 0x000f24000800007f */
[----:B----4-:R-:W-:Y:S05]  /*15b10*/  @!P0 BRA `(.L_x_3300) ;  /* 0xfffffffc00f08947 */ /* 0x010fea000383ffff */
[----:B------:R-:W-:Y:S05]  /*15b20*/  BRA `(.L_x_3392) ;  /* 0xffffffd000cc7947 */ /* 0x000fea000383ffff */
.L_x_3302:
[----:B0-----:R0:W2:Y:S02]  /*15b30*/  SYNCS.PHASECHK.TRANS64.TRYWAIT P1, [R2+URZ+0x28c60], R3 ;  /* 0x028c6003020075a7 */ /* 0x0010a4000802017f */
[----:B--2---:R-:W-:Y:S05]  /*15b40*/  @!P1 NANOSLEEP.SYNCS 0x989680 ;  /* 0x009896800000995d */ /* 0x004fea0003900000 */
[----:B------:R-:W2:Y:S02]  /*15b50*/  @!P1 SYNCS.PHASECHK.TRANS64 P1, [R2+URZ+0x28c60], R3 ;  /* 0x028c6003020095a7 */ /* 0x000ea4000802007f */
[----:B--2---:R-:W-:Y:S05]  /*15b60*/  @!P1 BRA `(.L_x_3302) ;  /* 0xfffffffc00f09947 */ /* 0x004fea000383ffff */
[----:B------:R-:W-:Y:S05]  /*15b70*/  BRA `(.L_x_3393) ;  /* 0xffffffd400387947 */ /* 0x000fea000383ffff */
.L_x_3307:
[----:B----4-:R4:W0:Y:S02]  /*15b80*/  SYNCS.PHASECHK.TRANS64.TRYWAIT P0, [R2+URZ+0x28c40], R3 ;  /* 0x028c4003020075a7 */ /* 0x010824000800017f */
[----:B0-----:R-:W-:Y:S05]  /*15b90*/  @!P0 NANOSLEEP.SYNCS 0x989680 ;  /* 0x009896800000895d */ /* 0x001fea0003900000 */
[----:B------:R-:W0:Y:S02]  /*15ba0*/  @!P0 SYNCS.PHASECHK.TRANS64 P0, [R2+URZ+0x28c40], R3 ;  /* 0x028c4003020085a7 */ /* 0x000e24000800007f */
[----:B0-----:R-:W-:Y:S05]  /*15bb0*/  @!P0 BRA `(.L_x_3307) ;  /* 0xfffffffc00f08947 */ /* 0x001fea000383ffff */
[----:B------:R-:W-:Y:S05]  /*15bc0*/  BRA `(.L_x_3394) ;  /* 0xffffffd800b47947 */ /* 0x000fea000383ffff */
.L_x_3309:
[----:B0-----:R0:W2:Y:S02]  /*15bd0*/  SYNCS.PHASECHK.TRANS64.TRYWAIT P1, [R2+URZ+0x28c60], R3 ;  /* 0x028c6003020075a7 */ /* 0x0010a4000802017f */
[----:B--2---:R-:W-:Y:S05]  /*15be0*/  @!P1 NANOSLEEP.SYNCS 0x989680 ;  /* 0x009896800000995d */ /* 0x004fea0003900000 */
[----:B------:R-:W2:Y:S02]  /*15bf0*/  @!P1 SYNCS.PHASECHK.TRANS64 P1, [R2+URZ+0x28c60], R3 ;  /* 0x028c6003020095a7 */ /* 0x000ea4000802007f */
[----:B--2---:R-:W-:Y:S05]  /*15c00*/  @!P1 BRA `(.L_x_3309) ;  /* 0xfffffffc00f09947 */ /* 0x004fea000383ffff */
[----:B------:R-:W-:Y:S05]  /*15c10*/  BRA `(.L_x_3395) ;  /* 0xffffffdc00247947 */ /* 0x000fea000383ffff */
.L_x_3314:
[----:B------:R-:W-:Y:S01]  /*15c20*/  BSSY B0, `(.L_x_3396) ;  /* 0x0000008000007945 */ /* 0x000fe20003800000 */
[----:B0-----:R-:W-:Y:S01]  /*15c30*/  IMAD.MOV.U32 R13, RZ, RZ, R16 ;  /* 0x000000ffff0d7224 */ /* 0x001fe200078e0010 */
[----:B--2---:R-:W-:Y:S01]  /*15c40*/  MOV R11, 0x1f ;  /* 0x0000001f000b7802 */ /* 0x004fe20000000f00 */
[----:B------:R-:W-:Y:S02]  /*15c50*/  IMAD.MOV.U32 R12, RZ, RZ, RZ ;  /* 0x000000ffff0c7224 */ /* 0x000fe400078e00ff */
[----:B------:R-:W-:-:S07]  /*15c60*/  IMAD.MOV.U32 R15, RZ, RZ, -0x1 ;  /* 0xffffffffff0f7424 */ /* 0x000fce00078e00ff */
[----:B-1-3--:R-:W-:Y:S05]  /*15c70*/  WARPSYNC.COLLECTIVE R15, `(.L_x_3397) ;  /* 0x000000000f087348 */ /* 0x00afea0003c00000 */
[----:B------:R0:W2:Y:S02]  /*15c80*/  SHFL.IDX P6, R14, R13, R12, R11 ;  /* 0x0000000c0d0e7389 */ /* 0x0000a400000c000b */
[----:B0123--:R-:W-:Y:S01]  /*15c90*/  ENDCOLLECTIVE ;  /* 0x000000000000791b */ /* 0x00ffe20003800000 */
.L_x_3397:
[----:B------:R-:W-:Y:S05]  /*15ca0*/  BSYNC B0 ;  /* 0x0000000000007941 */ /* 0x000fea0003800000 */
.L_x_3396:
[----:B------:R-:W-:Y:S01]  /*15cb0*/  MOV R13, R16 ;  /* 0x00000010000d7202 */ /* 0x000fe20000000f00 */
[----:B------:R-:W-:Y:S01]  /*15cc0*/  IMAD.MOV.U32 R12, RZ, RZ, 0x1 ;  /* 0x00000001ff0c7424 */ /* 0x000fe200078e00ff */
[----:B------:R-:W-:Y:S01]  /*15cd0*/  MOV R15, 0xffffffff ;  /* 0xffffffff000f7802 */ /* 0x000fe20000000f00 */
[----:B------:R-:W-:Y:S02]  /*15ce0*/  IMAD.MOV.U32 R11, RZ, RZ, 0x1f ;  /* 0x0000001fff0b7424 */ /* 0x000fe400078e00ff */
[----:B------:R-:W-:-:S07]  /*15cf0*/  IMAD.MOV.U32 R4, RZ, RZ, R14 ;  /* 0x000000ffff047224 */ /* 0x000fce00078e000e */
[----:B------:R-:W-:Y:S05]  /*15d00*/  WARPSYNC.COLLECTIVE R15, `(.L_x_3398) ;  /* 0x000000000f087348 */ /* 0x000fea0003c00000 */
[----:B------:R0:W1:Y:S02]  /*15d10*/  SHFL.IDX P6, R14, R13, R12, R11 ;  /* 0x0000000c0d0e7389 */ /* 0x00006400000c000b */
[----:B01----:R-:W-:Y:S01]  /*15d20*/  ENDCOLLECTIVE ;  /* 0x000000000000791b */ /* 0x003fe20003800000 */
.L_x_3398:
[----:B------:R-:W-:Y:S01]  /*15d30*/  IMAD.MOV.U32 R6, RZ, RZ, R14 ;  /* 0x000000ffff067224 */ /* 0x000fe200078e000e */
[----:B------:R-:W-:Y:S06]  /*15d40*/  BRA `(.L_x_3399) ;  /* 0xffffffe000647947 */ /* 0x000fec000383ffff */
.L_x_3317:
[----:B------:R-:W-:Y:S01]  /*15d50*/  BSSY B0, `(.L_x_3400) ;  /* 0x0000008000007945 */ /* 0x000fe20003800000 */
[----:B-----5:R-:W-:Y:S01]  /*15d60*/  IMAD.MOV.U32 R13, RZ, RZ, R17 ;  /* 0x000000ffff0d7224 */ /* 0x020fe200078e0011 */
[----:B------:R-:W-:Y:S01]  /*15d70*/  MOV R12, 0x1 ;  /* 0x00000001000c7802 */ /* 0x000fe20000000f00 */
[----:B--2---:R-:W-:Y:S02]  /*15d80*/  IMAD.MOV.U32 R11, RZ, RZ, RZ ;  /* 0x000000ffff0b7224 */ /* 0x004fe400078e00ff */
[----:B------:R-:W-:-:S07]  /*15d90*/  IMAD.MOV.U32 R15, RZ, RZ, -0x1 ;  /* 0xffffffffff0f7424 */ /* 0x000fce00078e00ff */
[----:B0--34-:R-:W-:Y:S05]  /*15da0*/  WARPSYNC.COLLECTIVE R15, `(.L_x_3401) ;  /* 0x000000000f087348 */ /* 0x019fea0003c00000 */
[----:B------:R1:W2:Y:S02]  /*15db0*/  SHFL.UP P6, R14, R13, R12, R11 ;  /* 0x0400000c0d0e7389 */ /* 0x0002a400000c000b */
[----:B01234-:R-:W-:Y:S01]  /*15dc0*/  ENDCOLLECTIVE ;  /* 0x000000000000791b */ /* 0x01ffe20003800000 */
.L_x_3401:
[----:B------:R-:W-:Y:S05]  /*15dd0*/  BSYNC B0 ;  /* 0x0000000000007941 */ /* 0x000fea0003800000 */
.L_x_3400:
[----:B------:R-:W-:Y:S01]  /*15de0*/  ISETP.NE.AND P0, PT, R8, RZ, PT ;  /* 0x000000ff0800720c */ /* 0x000fe20003f05270 */
[----:B------:R-:W-:Y:S01]  /*15df0*/  IMAD.MOV.U32 R12, RZ, RZ, 0x2 ;  /* 0x00000002ff0c7424 */ /* 0x000fe200078e00ff */
[----:B------:R-:W-:Y:S01]  /*15e00*/  MOV R15, 0xffffffff ;  /* 0xffffffff000f7802 */ /* 0x000fe20000000f00 */
[----:B------:R-:W-:Y:S01]  /*15e10*/  IMAD.MOV.U32 R11, RZ, RZ, RZ ;  /* 0x000000ffff0b7224 */ /* 0x000fe200078e00ff */
[----:B------:R-:W-:Y:S02]  /*15e20*/  SEL R14, R14, RZ, P0 ;  /* 0x000000ff0e0e7207 */ /* 0x000fe40000000000 */
[----:B------:R-:W-:Y:S02]  /*15e30*/  ISETP.GE.U32.AND P0, PT, R8, 0x2, PT ;  /* 0x000000020800780c */ /* 0x000fe40003f06070 */
[----:B------:R-:W-:-:S11]  /*15e40*/  IADD3 R13, R17, R14, RZ ;  /* 0x0000000e110d7210 */ /* 0x000fd60007ffe0ff */
[----:B------:R-:W-:Y:S05]  /*15e50*/  WARPSYNC.COLLECTIVE R15, `(.L_x_3402) ;  /* 0x000000000f087348 */ /* 0x000fea0003c00000 */
[----:B------:R0:W1:Y:S02]  /*15e60*/  SHFL.UP P6, R14, R13, R12, R11 ;  /* 0x0400000c0d0e7389 */ /* 0x00006400000c000b */
[----:B01----:R-:W-:Y:S01]  /*15e70*/  ENDCOLLECTIVE ;  /* 0x000000000000791b */ /* 0x003fe20003800000 */
.L_x_3402:
        /* <DEDUP_REMOVED lines=8> */
.L_x_3403:
        /* <DEDUP_REMOVED lines=8> */
.L_x_3404:
        /* <DEDUP_REMOVED lines=8> */
.L_x_3405:
        /* <DEDUP_REMOVED lines=8> */
.L_x_3406:
[----:B------:R-:W-:Y:S05]  /*16080*/  BRA `(.L_x_3407) ;  /* 0xffffffe000287947 */ /* 0x000fea000383ffff */
.L_x_3322:
[----:B------:R-:W-:Y:S01]  /*16090*/  BSSY B0, `(.L_x_3408) ;  /* 0x0000008000007945 */ /* 0x000fe20003800000 */
[----:B-----5:R-:W-:Y:S01]  /*160a0*/  IMAD.MOV.U32 R13, RZ, RZ, R17 ;  /* 0x000000ffff0d7224 */ /* 0x020fe200078e0011 */
[----:B------:R-:W-:Y:S01]  /*160b0*/  MOV R12, 0x1 ;  /* 0x00000001000c7802 */ /* 0x000fe20000000f00 */
[----:B--2---:R-:W-:Y:S02]  /*160c0*/  IMAD.MOV.U32 R11, RZ, RZ, RZ ;  /* 0x000000ffff0b7224 */ /* 0x004fe400078e00ff */
[----:B------:R-:W-:-:S07]  /*160d0*/  IMAD.MOV.U32 R15, RZ, RZ, -0x1 ;  /* 0xffffffffff0f7424 */ /* 0x000fce00078e00ff */
[----:B0-----:R-:W-:Y:S05]  /*160e0*/  WARPSYNC.COLLECTIVE R15, `(.L_x_3409) ;  /* 0x000000000f087348 */ /* 0x001fea0003c00000 */
[----:B------:R1:W2:Y:S02]  /*160f0*/  SHFL.UP P6, R14, R13, R12, R11 ;  /* 0x0400000c0d0e7389 */ /* 0x0002a400000c000b */
[----:B012---:R-:W-:Y:S01]  /*16100*/  ENDCOLLECTIVE ;  /* 0x000000000000791b */ /* 0x007fe20003800000 */
.L_x_3409:
[----:B------:R-:W-:Y:S05]  /*16110*/  BSYNC B0 ;  /* 0x0000000000007941 */ /* 0x000fea0003800000 */
.L_x_3408:
        /* <DEDUP_REMOVED lines=10> */
.L_x_3410:
        /* <DEDUP_REMOVED lines=8> */
.L_x_3411:
        /* <DEDUP_REMOVED lines=8> */
.L_x_3412:
        /* <DEDUP_REMOVED lines=8> */
.L_x_3413:
        /* <DEDUP_REMOVED lines=8> */
.L_x_3414:
[----:B------:R-:W-:Y:S05]  /*163c0*/  BRA `(.L_x_3415) ;  /* 0xffffffe0000c7947 */ /* 0x000fea000383ffff */
.L_x_3324:
[----:B------:R-:W-:Y:S01]  /*163d0*/  BSSY B0, `(.L_x_3416) ;  /* 0x0000006000007945 */ /* 0x000fe20003800000 */
[----:B------:R-:W-:Y:S01]  /*163e0*/  PLOP3.LUT P6, PT, P6, PT, PT, 0x8, 0x0 ;  /* 0x000000000000781c */ /* 0x000fe200037ce170 */
[----:B------:R-:W-:-:S12]  /*163f0*/  IMAD.MOV.U32 R15, RZ, RZ, -0x1 ;  /* 0xffffffffff0f7424 */ /* 0x000fd800078e00ff */
[----:B0-2---:R-:W-:Y:S05]  /*16400*/  WARPSYNC.COLLECTIVE R15, `(.L_x_3417) ;  /* 0x000000000f087348 */ /* 0x005fea0003c00000 */
[----:B------:R-:W-:Y:S01]  /*16410*/  VOTE.ANY R14, PT, P6 ;  /* 0x00000000000e7806 */ /* 0x000fe200030e0100 */
[----:B0-2---:R-:W-:Y:S06]  /*16420*/  ENDCOLLECTIVE ;  /* 0x000000000000791b */ /* 0x005fec0003800000 */
.L_x_3417:
[----:B------:R-:W-:Y:S05]  /*16430*/  BSYNC B0 ;  /* 0x0000000000007941 */ /* 0x000fea0003800000 */
.L_x_3416:
[----:B------:R-:W-:Y:S01]  /*16440*/  MOV R3, R14 ;  /* 0x0000000e00037202 */ /* 0x000fe20000000f00 */
[----:B------:R-:W-:Y:S01]  /*16450*/  IMAD.MOV.U32 R13, RZ, RZ, R17 ;  /* 0x000000ffff0d7224 */ /* 0x000fe200078e0011 */
[----:B------:R-:W-:Y:S01]  /*16460*/  MOV R11, 0x1f ;  /* 0x0000001f000b7802 */ /* 0x000fe20000000f00 */
[----:B------:R-:W-:Y:S01]  /*16470*/  IMAD.MOV.U32 R15, RZ, RZ, -0x1 ;  /* 0xffffffffff0f7424 */ /* 0x000fe200078e00ff */
[----:B------:R-:W0:Y:S02]  /*16480*/  POPC R5, R3 ;  /* 0x0000000300057309 */ /* 0x000e240000000000 */
[----:B0-----:R-:W-:-:S07]  /*16490*/  IMAD.MOV.U32 R12, RZ, RZ, R5 ;  /* 0x000000ffff0c7224 */ /* 0x001fce00078e0005 */
[----:B------:R-:W-:Y:S05]  /*164a0*/  WARPSYNC.COLLECTIVE R15, `(.L_x_3418) ;  /* 0x000000000f087348 */ /* 0x000fea0003c00000 */
[----:B------:R0:W1:Y:S02]  /*164b0*/  SHFL.IDX P6, R14, R13, R12, R11 ;  /* 0x0000000c0d0e7389 */ /* 0x00006400000c000b */
[----:B01----:R-:W-:Y:S01]  /*164c0*/  ENDCOLLECTIVE ;  /* 0x000000000000791b */ /* 0x003fe20003800000 */
.L_x_3418:
[----:B------:R-:W-:Y:S01]  /*164d0*/  IMAD.MOV.U32 R17, RZ, RZ, R14 ;  /* 0x000000ffff117224 */ /* 0x000fe200078e000e */
[----:B------:R-:W-:Y:S06]  /*164e0*/  BRA `(.L_x_3419) ;  /* 0xffffffdc00fc7947 */ /* 0x000fec000383ffff */
.L_x_3326:
[----:B------:R-:W-:Y:S01]  /*164f0*/  BSSY B0, `(.L_x_3420) ;  /* 0x0000007000007945 */ /* 0x000fe20003800000 */
[----:B------:R-:W-:Y:S01]  /*16500*/  MOV R13, R2 ;  /* 0x00000002000d7202 */ /* 0x000fe20000000f00 */
[----:B--2---:R-:W-:Y:S02]  /*16510*/  IMAD.MOV.U32 R11, RZ, RZ, 0x1f ;  /* 0x0000001fff0b7424 */ /* 0x004fe400078e00ff */
[----:B------:R-:W-:-:S07]  /*16520*/  IMAD.MOV.U32 R15, RZ, RZ, -0x1 ;  /* 0xffffffffff0f7424 */ /* 0x000fce00078e00ff */
[----:B01-3--:R-:W-:Y:S05]  /*16530*/  WARPSYNC.COLLECTIVE R15, `(.L_x_3421) ;  /* 0x000000000f087348 */ /* 0x00bfea0003c00000 */
[----:B------:R2:W4:Y:S02]  /*16540*/  SHFL.IDX P6, R14, R13, R12, R11 ;  /* 0x0000000c0d0e7389 */ /* 0x00052400000c000b */
[----:B01234-:R-:W-:Y:S01]  /*16550*/  ENDCOLLECTIVE ;  /* 0x000000000000791b */ /* 0x01ffe20003800000 */
.L_x_3421:
[----:B------:R-:W-:Y:S05]  /*16560*/  BSYNC B0 ;  /* 0x0000000000007941 */ /* 0x000fea0003800000 */
.L_x_3420:
[----:B------:R-:W-:Y:S05]  /*16570*/  BRA `(.L_x_3325) ;  /* 0xffffffdc00f47947 */ /* 0x000fea000383ffff */
.L_x_3330:
[----:B0-----:R0:W1:Y:S02]  /*16580*/  SYNCS.PHASECHK.TRANS64.TRYWAIT P0, [R0+URZ+0x28c20], R3 ;  /* 0x028c2003000075a7 */ /* 0x001064000800017f */
[----:B-1----:R-:W-:Y:S05]  /*16590*/  @!P0 NANOSLEEP.SYNCS 0x989680 ;  /* 0x009896800000895d */ /* 0x002fea0003900000 */
[----:B------:R-:W1:Y:S02]  /*165a0*/  @!P0 SYNCS.PHASECHK.TRANS64 P0, [R0+URZ+0x28c20], R3 ;  /* 0x028c2003000085a7 */ /* 0x000e64000800007f */
[----:B-1----:R-:W-:Y:S05]  /*165b0*/  @!P0 BRA `(.L_x_3330) ;  /* 0xfffffffc00f08947 */ /* 0x002fea000383ffff */
[----:B------:R-:W-:Y:S05]  /*165c0*/  BRA `(.L_x_3422) ;  /* 0xffffffe000d87947 */ /* 0x000fea000383ffff */
.L_x_3331:
[----:B------:R-:W1:Y:S01]  /*165d0*/  S2R R2, SR_TID.X ;  /* 0x0000000000027919 */ /* 0x000e620000002100 */
[----:B------:R-:W-:Y:S01]  /*165e0*/  BSSY B0, `(.L_x_3423) ;  /* 0x000000a000007945 */ /* 0x000fe20003800000 */
[----:B------:R-:W-:Y:S01]  /*165f0*/  IMAD.MOV.U32 R12, RZ, RZ, RZ ;  /* 0x000000ffff0c7224 */ /* 0x000fe200078e00ff */
[----:B------:R-:W-:Y:S01]  /*16600*/  MOV R15, 0xffffffff ;  /* 0xffffffff000f7802 */ /* 0x000fe20000000f00 */
[----:B--2---:R-:W-:Y:S01]  /*16610*/  IMAD.MOV.U32 R11, RZ, RZ, 0x1f ;  /* 0x0000001fff0b7424 */ /* 0x004fe200078e00ff */
[----:B-1----:R-:W-:-:S04]  /*16620*/  SHF.R.U32.HI R2, RZ, 0x5, R2 ;  /* 0x00000005ff027819 */ /* 0x002fc80000011602 */
[----:B------:R-:W-:-:S04]  /*16630*/  LOP3.LUT R2, R2, 0x3, RZ, 0xc0, !PT ;  /* 0x0000000302027812 */ /* 0x000fc800078ec0ff */
[----:B------:R-:W-:-:S07]  /*16640*/  MOV R13, R2 ;  /* 0x00000002000d7202 */ /* 0x000fce0000000f00 */
[----:B0-----:R-:W-:Y:S05]  /*16650*/  WARPSYNC.COLLECTIVE R15, `(.L_x_3424) ;  /* 0x000000000f087348 */ /* 0x001fea0003c00000 */
[----:B------:R1:W2:Y:S02]  /*16660*/  SHFL.IDX P6, R14, R13, R12, R11 ;  /* 0x0000000c0d0e7389 */ /* 0x0002a400000c000b */
[----:B012---:R-:W-:Y:S01]  /*16670*/  ENDCOLLECTIVE ;  /* 0x000000000000791b */ /* 0x007fe20003800000 */
.L_x_3424:
[----:B------:R-:W-:Y:S05]  /*16680*/  BSYNC B0 ;  /* 0x0000000000007941 */ /* 0x000fea0003800000 */
.L_x_3423:
[----:B------:R-:W-:Y:S05]  /*16690*/  BRA `(.L_x_3425) ;  /* 0xffffffe000c07947 */ /* 0x000fea000383ffff */
.L_x_3332:
[----:B------:R-:W-:Y:S01]  /*166a0*/  BSSY B0, `(.L_x_3426) ;  /* 0x0000006000007945 */ /* 0x000fe20003800000 */
[----:B------:R-:W-:-:S07]  /*166b0*/  IMAD.MOV.U32 R15, RZ, RZ, -0x1 ;  /* 0xffffffffff0f7424 */ /* 0x000fce00078e00ff */
[----:B012---:R-:W-:Y:S05]  /*166c0*/  WARPSYNC.COLLECTIVE R15, `(.L_x_3427) ;  /* 0x000000000f0c7348 */ /* 0x007fea0003c00000 */
[----:B------:R-:W-:Y:S02]  /*166d0*/  ELECT P6, UR62, PT ;  /* 0x00000000003e782f */ /* 0x000fe400038c0000 */
[----:B------:R-:W-:Y:S01]  /*166e0*/  MOV R14, UR62 ;  /* 0x0000003e000e7c02 */ /* 0x000fe20008000f00 */
[----:B012---:R-:W-:Y:S10]  /*166f0*/  ENDCOLLECTIVE ;  /* 0x000000000000791b */ /* 0x007ff40003800000 */
.L_x_3427:
[----:B------:R-:W-:Y:S05]  /*16700*/  BSYNC B0 ;  /* 0x0000000000007941 */ /* 0x000fea0003800000 */
.L_x_3426:
[----:B------:R-:W-:Y:S05]  /*16710*/  BRA `(.L_x_3428) ;  /* 0xffffffe000b47947 */ /* 0x000fea000383ffff */
.L_x_3334:
[----:B0-----:R0:W1:Y:S02]  /*16720*/  SYNCS.PHASECHK.TRANS64.TRYWAIT P0, [R6+URZ], R5 ;  /* 0x00000005060075a7 */ /* 0x001064000800017f */
[----:B-1----:R-:W-:Y:S05]  /*16730*/  @!P0 NANOSLEEP.SYNCS 0x989680 ;  /* 0x009896800000895d */ /* 0x002fea0003900000 */
[----:B------:R-:W1:Y:S02]  /*16740*/  @!P0 SYNCS.PHASECHK.TRANS64 P0, [R6+URZ], R5 ;  /* 0x00000005060085a7 */ /* 0x000e64000800007f */
[----:B-1----:R-:W-:Y:S05]  /*16750*/  @!P0 BRA `(.L_x_3334) ;  /* 0xfffffffc00f08947 */ /* 0x002fea000383ffff */
[----:B------:R-:W-:Y:S05]  /*16760*/  BRA `(.L_x_3429) ;  /* 0xffffffe000f07947 */ /* 0x000fea000383ffff */
.L_x_3335:
[----:B-1----:R1:W3:Y:S02]  /*16770*/  SYNCS.PHASECHK.TRANS64.TRYWAIT P0, [R7+URZ], R2 ;  /* 0x00000002070075a7 */ /* 0x0022e4000800017f */
[----:B---3--:R-:W-:Y:S05]  /*16780*/  @!P0 NANOSLEEP.SYNCS 0x989680 ;  /* 0x009896800000895d */ /* 0x008fea0003900000 */
[----:B------:R-:W3:Y:S02]  /*16790*/  @!P0 SYNCS.PHASECHK.TRANS64 P0, [R7+URZ], R2 ;  /* 0x00000002070085a7 */ /* 0x000ee4000800007f */
[----:B---3--:R-:W-:Y:S05]  /*167a0*/  @!P0 BRA `(.L_x_3335) ;  /* 0xfffffffc00f08947 */ /* 0x008fea000383ffff */
[----:B------:R-:W-:Y:S05]  /*167b0*/  BRA `(.L_x_3430) ;  /* 0xffffffe000e47947 */ /* 0x000fea000383ffff */
.L_x_3337:
[----:B---3--:R3:W4:Y:S02]  /*167c0*/  SYNCS.PHASECHK.TRANS64.TRYWAIT P0, [R4+URZ], R5 ;  /* 0x00000005040075a7 */ /* 0x008724000800017f */
[----:B----4-:R-:W-:Y:S05]  /*167d0*/  @!P0 NANOSLEEP.SYNCS 0x989680 ;  /* 0x009896800000895d */ /* 0x010fea0003900000 */
[----:B------:R-:W4:Y:S02]  /*167e0*/  @!P0 SYNCS.PHASECHK.TRANS64 P0, [R4+URZ], R5 ;  /* 0x00000005040085a7 */ /* 0x000f24000800007f */
[----:B----4-:R-:W-:Y:S05]  /*167f0*/  @!P0 BRA `(.L_x_3337) ;  /* 0xfffffffc00f08947 */ /* 0x010fea000383ffff */
[----:B------:R-:W-:Y:S05]  /*16800*/  BRA `(.L_x_3431) ;  /* 0xffffffe000ec7947 */ /* 0x000fea000383ffff */
.L_x_3432:
        /* <DEDUP_REMOVED lines=15> */
.L_x_11944:


//--------------------- .text._ZN7cutlass13device_kernelIN5flash11enable_sm90INS1_16FlashAttnFwdSm90INS1_25CollectiveMainloopFwdSm90ILi2EN4cute5tupleIJNS5_1CILi1EEES8_S8_EEENS6_IJNS7_ILi64EEESA_SA_EEELi512ENS_6half_tEfNS_4arch4Sm90ELb0ELb0ELb1ELb1ELb0ELb0ELb1ELb0ELb0ELb0ELb0ELb0EEENS1_21CollectiveEpilogueFwdINS6_IJSA_NS7_ILi512EEESA_EEES9_SC_SE_Li256ELb1ELb0ELb0ELb0EEENS1_36VarlenDynamicPersistentTileSchedulerILi64ELi64ELi256ELi32ELb0ELb0ELb1ELb0ELb1ELb1EEEEEEEEEvNT_6ParamsE --------------------------
	.section	.text._ZN7cutlass13device_kernelIN5flash11enable_sm90INS1_16FlashAttnFwdSm90INS1_25CollectiveMainloopFwdSm90ILi2EN4cute5tupleIJNS5_1CILi1EEES8_S8_EEENS6_IJNS7_ILi64EEESA_SA_EEELi512ENS_6half_tEfNS_4arch4Sm90ELb0ELb0ELb1ELb1ELb0ELb0ELb1ELb0ELb0ELb0ELb0ELb0EEENS1_21CollectiveEpilogueFwdINS6_IJSA_NS7_ILi512EEESA_EEES9_SC_SE_Li256ELb1ELb0ELb0ELb0EEENS1_36VarlenDynamicPersistentTileSchedulerILi64ELi64ELi256ELi32ELb0ELb0ELb1ELb0ELb1ELb1EEEEEEEEEvNT_6ParamsE,"ax",@progbits
	.align	128
.text._ZN7cutlass13device_kernelIN5flash11enable_sm90INS1_16FlashAttnFwdSm90INS1_25CollectiveMainloopFwdSm90ILi2EN4cute5tupleIJNS5_1CILi1EEES8_S8_EEENS6_IJNS7_ILi64EEESA_SA_EEELi512ENS_6half_tEfNS_4arch4Sm90ELb0ELb0ELb1ELb1ELb0ELb0ELb1ELb0ELb0ELb0ELb0ELb0EEENS1_21CollectiveEpilogueFwdINS6_IJSA_NS7_ILi512EEESA_EEES9_SC_SE_Li256ELb1ELb0ELb0ELb0EEENS1_36VarlenDynamicPersistentTileSchedulerILi64ELi64ELi256ELi32ELb0ELb0ELb1ELb0ELb1ELb1EEEEEEEEEvNT_6ParamsE:
        .type           _ZN7cutlass13device_kernelIN5flash11enable_sm90INS1_16FlashAttnFwdSm90INS1_25CollectiveMainloopFwdSm90ILi2EN4cute5tupleIJNS5_1CILi1EEES8_S8_EEENS6_IJNS7_ILi64EEESA_SA_EEELi512ENS_6half_tEfNS_4arch4Sm90ELb0ELb0ELb1ELb1ELb0ELb0ELb1ELb0ELb0ELb0ELb0ELb0EEENS1_21CollectiveEpilogueFwdINS6_IJSA_NS7_ILi512EEESA_EEES9_SC_SE_Li256ELb1ELb0ELb0ELb0EEENS1_36VarlenDynamicPersistentTileSchedulerILi64ELi64ELi256ELi32ELb0ELb0ELb1ELb0ELb1ELb1EEEEEEEEEvNT_6ParamsE,@function
        .size           _ZN7cutlass13device_kernelIN5flash11enable_sm90INS1_16FlashAttnFwdSm90INS1_25CollectiveMainloopFwdSm90ILi2EN4cute5tupleIJNS5_1CILi1EEES8_S8_EEENS6_IJNS7_ILi64EEESA_SA_EEELi512ENS_6half_tEfNS_4arch4Sm90ELb0ELb0ELb1ELb1ELb0ELb0ELb1ELb0ELb0ELb0ELb0ELb0EEENS1_21CollectiveEpilogueFwdINS6_IJSA_NS7_ILi512EEESA_EEES9_SC_SE_Li256ELb1ELb0ELb0ELb0EEENS1_36VarlenDynamicPersistentTileSchedulerILi64ELi64ELi256ELi32ELb0ELb0ELb1ELb0ELb1ELb1EEEEEEEEEvNT_6ParamsE,(.L_x_11945 - _ZN7cutlass13device_kernelIN5flash11enable_sm90INS1_16FlashAttnFwdSm90INS1_25CollectiveMainloopFwdSm90ILi2EN4cute5tupleIJNS5_1CILi1EEES8_S8_EEENS6_IJNS7_ILi64EEESA_SA_EEELi512ENS_6half_tEfNS_4arch4Sm90ELb0ELb0ELb1ELb1ELb0ELb0ELb1ELb0ELb0ELb0ELb0ELb0EEENS1_21CollectiveEpilogueFwdINS6_IJSA_NS7_ILi512EEESA_EEES9_SC_SE_Li256ELb1ELb0ELb0ELb0EEENS1_36VarlenDynamicPersistentTileSchedulerILi64ELi64ELi256ELi32ELb0ELb0ELb1ELb0ELb1ELb1EEEEEEEEEvNT_6ParamsE)
        .other          _ZN7cutlass13device_kernelIN5flash11enable_sm90INS1_16FlashAttnFwdSm90INS1_25CollectiveMainloopFwdSm90ILi2EN4cute5tupleIJNS5_1CILi1EEES8_S8_EEENS6_IJNS7_ILi64EEESA_SA_EEELi512ENS_6half_tEfNS_4arch4Sm90ELb0ELb0ELb1ELb1ELb0ELb0ELb1ELb0ELb0ELb0ELb0ELb0EEENS1_21CollectiveEpilogueFwdINS6_IJSA_NS7_ILi512EEESA_EEES9_SC_SE_Li256ELb1ELb0ELb0ELb0EEENS1_36VarlenDynamicPersistentTileSchedulerILi64ELi64ELi256ELi32ELb0ELb0ELb1ELb0ELb1ELb1EEEEEEEEEvNT_6ParamsE,@"STO_CUDA_ENTRY STV_DEFAULT"
_ZN7cutlass13device_kernelIN5flash11enable_sm90INS1_16FlashAttnFwdSm90INS1_25CollectiveMainloopFwdSm90ILi2EN4cute5tupleIJNS5_1CILi1EEES8_S8_EEENS6_IJNS7_ILi64EEESA_SA_EEELi512ENS_6half_tEfNS_4arch4Sm90ELb0ELb0ELb1ELb1ELb0ELb0ELb1ELb0ELb0ELb0ELb0ELb0EEENS1_21CollectiveEpilogueFwdINS6_IJSA_NS7_ILi512EEESA_EEES9_SC_SE_Li256ELb1ELb0ELb0ELb0EEENS1_36VarlenDynamicPersistentTileSchedulerILi64ELi64ELi256ELi32ELb0ELb0ELb1ELb0ELb1ELb1EEEEEEEEEvNT_6ParamsE:
        /* <DEDUP_REMOVED lines=22> */
[----:B0-----:R-:W-:Y:S01]  /*0160*/  NOP ;  /* 0x0000000000007918 */ /* 0x001fe20000000000 */
.L_x_3434:
[----:B------:R-:W-:Y:S05]  /*0170*/  BSYNC B0 ;  /* 0x0000000000007941 */ /* 0x000fea0003800000 */
.L_x_3433:
        /* <DEDUP_REMOVED lines=12> */
[----:B------:R-:W-:Y:S01]  /*0240*/  VOTEU.ANY UP2, P0 ;  /* 0x00000000003f7886 */ /* 0x000fe20000040100 */
        /* <DEDUP_REMOVED lines=8> */
[----:B-1----:R0:W1:Y:S01]  /*02d0*/  @UP0 SYNCS.EXCH.64 URZ, [UR8+0x38800], UR4 ;  /* 0x03880004083f05b2 */ /* 0x0020620008000100 */
[----:B------:R0:W2:Y:S05]  /*02e0*/  @UP1 SYNCS.EXCH.64 URZ, [UR8+0x38810], UR4 ;  /* 0x03881004083f15b2 */ /* 0x0000aa0008000100 */
[----:B------:R0:W3:Y:S02]  /*02f0*/  @UP2 SYNCS.EXCH.64 URZ, [UR8+0x38820], UR6 ;  /* 0x03882006083f25b2 */ /* 0x0000e40008000100 */
        /* <DEDUP_REMOVED lines=13> */
[----:B------:R0:W0:Y:S01]  /*03d0*/  SYNCS.EXCH.64 URZ, [UR6+0x38848], UR4 ;  /* 0x03884804063f75b2 */ /* 0x0000220008000100 */
[----:B------:R-:W-:Y:S01]  /*03e0*/  NOP ;  /* 0x0000000000007918 */ /* 0x000fe20000000000 */
.L_x_3435:
        /* <DEDUP_REMOVED lines=22> */
.L_x_3436:
        /* <DEDUP_REMOVED lines=18> */
.L_x_3437:
        /* <DEDUP_REMOVED lines=22> */
.L_x_3438:
        /* <DEDUP_REMOVED lines=22> */
.L_x_3439:
[----:B------:R-:W-:Y:S01]  /*0930*/  ISETP.NE.AND P0, PT, R3, RZ, PT ;  /* 0x000000ff0300720c */ /* 0x000fe20003f05270 */
[----:B------:R-:W-:Y:S01]  /*0940*/  NOP ;  /* 0x0000000000007918 */ /* 0x000fe20000000000 */
[----:B01234-:R-:W-:Y:S11]  /*0950*/  BAR.SYNC.DEFER_BLOCKING 0x0 ;  /* 0x0000000000007b1d */ /* 0x01fff60000010000 */
[----:B------:R-:W-:Y:S05]  /*0960*/  @!P0 BRA `(.L_x_3440) ;  /* 0x000000b000d08947 */ /* 0x000fea0003800000 */
.L_x_3441:
        /* <DEDUP_REMOVED lines=22> */
[----:B------:R-:W-:Y:S01]  /*0ad0*/  UMOV UR36, URZ ;  /* 0x0000003f00247c82 */ /* 0x000fe20008000000 */
[----:B------:R-:W-:Y:S01]  /*0ae0*/  UMOV UR41, URZ ;  /* 0x0000003f00297c82 */ /* 0x000fe20008000000 */
        /* <DEDUP_REMOVED lines=8> */
[----:B------:R-:W-:Y:S01]  /*0b70*/  SHF.R.S32.HI R5, RZ, 0x1f, R6 ;  /* 0x0000001fff057819 */ /* 0x000fe20000011406 */
[----:B------:R-:W-:Y:S01]  /*0b80*/  IMAD.IADD R6, R191, 0x1, -R2 ;  /* 0x00000001bf067824 */ /* 0x000fe200078e0a02 */
[----:B------:R-:W-:Y:S01]  /*0b90*/  LEA.HI R4, R0, R191, RZ, 0x7 ;  /* 0x000000bf00047211 */ /* 0x000fe200078f38ff */
[----:B------:R-:W-:Y:S01]  /*0ba0*/  IMAD.IADD R9, R3, 0x1, -R8 ;  /* 0x0000000103097824 */ /* 0x000fe200078e0a08 */
[----:B------:R-:W-:Y:S02]  /*0bb0*/  LEA.HI R5, R5, R12, RZ, 0x2 ;  /* 0x0000000c05057211 */ /* 0x000fe400078f10ff */
[----:B------:R-:W-:Y:S01]  /*0bc0*/  SHF.R.S32.HI R3, RZ, 0x1f, R6 ;  /* 0x0000001fff037819 */ /* 0x000fe20000011406 */
[----:B------:R-:W-:Y:S01]  /*0bd0*/  IMAD.SHL.U32 R9, R9, 0x8, RZ ;  /* 0x0000000809097824 */ /* 0x000fe200078e00ff */
[----:B------:R-:W-:-:S02]  /*0be0*/  SHF.R.S32.HI R189, RZ, 0x7, R4 ;  /* 0x00000007ffbd7819 */ /* 0x000fc40000011404 */
[----:B------:R-:W-:Y:S02]  /*0bf0*/  LOP3.LUT R7, R5, 0x3ffffc, RZ, 0xc0, !PT ;  /* 0x003ffffc05077812 */ /* 0x000fe400078ec0ff */
        /* <DEDUP_REMOVED lines=9> */
[----:B------:R-:W-:Y:S01]  /*0c90*/  LOP3.LUT R11, R10, 0x7ffffe00, RZ, 0xc0, !PT ;  /* 0x7ffffe000a0b7812 */ /* 0x000fe200078ec0ff */
[----:B------:R-:W-:Y:S01]  /*0ca0*/  IMAD.U32 R190, R190, 0x40, R9 ;  /* 0x00000040bebe7824 */ /* 0x000fe200078e0009 */
[----:B------:R-:W-:Y:S01]  /*0cb0*/  SHF.R.S32.HI R3, RZ, 0x1f, R2 ;  /* 0x0000001fff037819 */ /* 0x000fe20000011402 */
[C---:B------:R-:W-:Y:S01]  /*0cc0*/  IMAD.SHL.U32 R10, R8.reuse, 0x40, RZ ;  /* 0x00000040080a7824 */ /* 0x040fe200078e00ff */
[----:B------:R-:W-:Y:S01]  /*0cd0*/  R2P PR, R8, 0x6 ;  /* 0x0000000608007804 */ /* 0x000fe20000000000 */
[----:B------:R-:W-:Y:S01]  /*0ce0*/  IMAD R11, R12, 0x400, R11 ;  /* 0x000004000c0b7824 */ /* 0x000fe200078e020b */
[----:B------:R-:W-:Y:S02]  /*0cf0*/  LEA.HI R5, R3, R2, RZ, 0x2 ;  /* 0x0000000203057211 */ /* 0x000fe400078f10ff */
[----:B------:R-:W-:Y:S02]  /*0d00*/  LOP3.LUT R10, R10, 0x1c0, RZ, 0xc0, !PT ;  /* 0x000001c00a0a7812 */ /* 0x000fe400078ec0ff */
[----:B------:R-:W-:-:S02]  /*0d10*/  SHF.R.S32.HI R6, RZ, 0x2, R5 ;  /* 0x00000002ff067819 */ /* 0x000fc40000011405 */
[----:B------:R-:W-:Y:S02]  /*0d20*/  LOP3.LUT R9, R10, 0x8, R9, 0xf8, !PT ;  /* 0x000000080a097812 */ /* 0x000fe400078ef809 */
[----:B------:R-:W-:Y:S02]  /*0d30*/  SHF.R.S32.HI R7, RZ, 0x1f, R5 ;  /* 0x0000001fff077819 */ /* 0x000fe40000011405 */
[----:B------:R-:W-:Y:S02]  /*0d40*/  SHF.R.U32.HI R10, RZ, 0x3, R10 ;  /* 0x00000003ff0a7819 */ /* 0x000fe4000001160a */
[----:B------:R-:W-:Y:S02]  /*0d50*/  LEA.HI R7, R7, R6, RZ, 0x3 ;  /* 0x0000000607077211 */ /* 0x000fe400078f18ff */
[----:B------:R-:W-:Y:S02]  /*0d60*/  LOP3.LUT R10, R9, R10, RZ, 0x3c, !PT ;  /* 0x0000000a090a7212 */ /* 0x000fe400078e3cff */
[----:B------:R-:W-:-:S02]  /*0d70*/  LEA.HI R3, R3, R2, RZ, 0x5 ;  /* 0x0000000203037211 */ /* 0x000fc400078f28ff */
[----:B------:R-:W-:Y:S01]  /*0d80*/  LOP3.LUT R7, R7, 0xfffffff8, RZ, 0xc0, !PT ;  /* 0xfffffff807077812 */ /* 0x000fe200078ec0ff */
[----:B------:R-:W-:Y:S01]  /*0d90*/  IMAD.IADD R10, R11, 0x1, R10 ;  /* 0x000000010b0a7824 */ /* 0x000fe200078e020a */
[----:B------:R-:W-:Y:S02]  /*0da0*/  SHF.R.S32.HI R3, RZ, 0x5, R3 ;  /* 0x00000005ff037819 */ /* 0x000fe40000011403 */
[----:B------:R-:W-:Y:S02]  /*0db0*/  IADD3 R6, R6, -R7, RZ ;  /* 0x8000000706067210 */ /* 0x000fe40007ffe0ff */
[----:B------:R-:W-:Y:S02]  /*0dc0*/  LEA.HI R0, R0, R191, RZ, 0x3 ;  /* 0x000000bf00007211 */ /* 0x000fe400078f18ff */
[----:B------:R-:W-:Y:S01]  /*0dd0*/  LEA.HI R4, R4, R189, RZ, 0x1 ;  /* 0x000000bd04047211 */ /* 0x000fe200078f08ff */
[----:B------:R-:W-:Y:S01]  /*0de0*/  IMAD R17, R3, 0x10, R6 ;  /* 0x0000001003117824 */ /* 0x000fe200078e0206 */
[----:B------:R-:W-:-:S02]  /*0df0*/  LEA R184, R10, UR37, 0x1 ;  /* 0x000000250ab87c11 */ /* 0x000fc4000f8e08ff */
[----:B------:R-:W-:Y:S02]  /*0e00*/  LOP3.LUT R5, R5, 0x7ffffffc, RZ, 0xc0, !PT ;  /* 0x7ffffffc05057812 */ /* 0x000fe400078ec0ff */
[----:B------:R-:W-:Y:S01]  /*0e10*/  LOP3.LUT R6, R0, 0x1ffffff8, RZ, 0xc0, !PT ;  /* 0x1ffffff800067812 */ /* 0x000fe200078ec0ff */
[----:B------:R-:W-:Y:S01]  /*0e20*/  VIADD R187, R184, 0x36400 ;  /* 0x00036400b8bb7836 */ /* 0x000fe20000000000 */
[----:B------:R-:W-:Y:S01]  /*0e30*/  LOP3.LUT R4, R4, 0xfffffe, RZ, 0xc0, !PT ;  /* 0x00fffffe04047812 */ /* 0x000fe200078ec0ff */
[----:B------:R-:W-:Y:S01]  /*0e40*/  IMAD.IADD R22, R2, 0x1, -R5 ;  /* 0x0000000102167824 */ /* 0x000fe200078e0a05 */
[----:B------:R-:W-:Y:S01]  /*0e50*/  SEL R186, R186, 0xffffffe0, !P1 ;  /* 0xffffffe0baba7807 */ /* 0x000fe20004800000 */
[----:B------:R-:W-:Y:S01]  /*0e60*/  IMAD.IADD R6, R191, 0x1, -R6 ;  /* 0x00000001bf067824 */ /* 0x000fe200078e0a06 */
[----:B------:R-:W-:Y:S01]  /*0e70*/  IADD3 R185, R184, 0x36440, RZ ;  /* 0x00036440b8b97810 */ /* 0x000fe20007ffe0ff */
[----:B------:R-:W-:Y:S01]  /*0e80*/  IMAD.IADD R4, R189, 0x1, -R4 ;  /* 0x00000001bd047824 */ /* 0x000fe200078e0a04 */
[----:B------:R-:W-:Y:S01]  /*0e90*/  MOV R7, R15 ;  /* 0x0000000f00077202 */ /* 0x000fe20000000f00 */
[C---:B------:R-:W-:Y:S01]  /*0ea0*/  @P2 VIADD R185, R187.reuse, 0xffffffc0 ;  /* 0xffffffc0bbb92836 */ /* 0x040fe20000000000 */
[----:B------:R-:W-:Y:S01]  /*0eb0*/  SHF.R.S32.HI R18, RZ, 0x3, R0 ;  /* 0x00000003ff127819 */ /* 0x000fe20000011400 */
[----:B------:R-:W-:Y:S01]  /*0ec0*/  IMAD.IADD R187, R187, 0x1, R186 ;  /* 0x00000001bbbb7824 */ /* 0x000fe200078e02ba */
[----:B------:R-:W-:Y:S01]  /*0ed0*/  SHF.L.U32 R22, R22, 0x1, RZ ;  /* 0x0000000116167819 */ /* 0x000fe200000006ff */
[----:B------:R-:W-:-:S02]  /*0ee0*/  IMAD.MOV.U32 R5, RZ, RZ, R13 ;  /* 0x000000ffff057224 */ /* 0x000fc400078e000d */
[----:B------:R-:W-:Y:S02]  /*0ef0*/  IMAD.MOV.U32 R2, RZ, RZ, RZ ;  /* 0x000000ffff027224 */ /* 0x000fe400078e00ff */
[----:B------:R-:W-:Y:S02]  /*0f00*/  IMAD.SHL.U32 R16, R6, 0x8, RZ ;  /* 0x0000000806107824 */ /* 0x000fe400078e00ff */
[----:B------:R-:W-:Y:S02]  /*0f10*/  IMAD.SHL.U32 R23, R4, 0x100, RZ ;  /* 0x0000010004177824 */ /* 0x000fe400078e00ff */
[----:B------:R-:W-:-:S07]  /*0f20*/  IMAD.IADD R186, R186, 0x1, R185 ;  /* 0x00000001baba7824 */ /* 0x000fce00078e02b9 */
.L_x_3480:
[----:B0-2---:R-:W0:Y:S01]  /*0f30*/  LDC.64 R8, c[0x0][0xd60] ;  /* 0x00035800ff087b82 */ /* 0x005e220000000a00 */
[----:B------:R-:W-:Y:S01]  /*0f40*/  ULDC.64 UR10, c[0x0][0x208] ;  /* 0x00008200000a7ab9 */ /* 0x000fe20000000a00 */
        /* <DEDUP_REMOVED lines=8> */
[----:B------:R-:W-:Y:S01]  /*0fd0*/  PLOP3.LUT P0, PT, PT, PT, UP0, 0x80, 0x0 ;  /* 0x000000000000781c */ /* 0x000fe20003f0f008 */
[----:B------:R-:W-:Y:S01]  /*0fe0*/  UMOV UR39, UR5 ;  /* 0x0000000500277c82 */ /* 0x000fe20008000000 */
        /* <DEDUP_REMOVED lines=22> */
[----:B-1-3--:R-:W-:Y:S05]  /*1150*/  @P0 BRA `(.L_x_3442) ;  /* 0x0000000000300947 */ /* 0x00afea0003800000 */
[----:B------:R-:W-:Y:S02]  /*1160*/  ULDC.64 UR4, c[0x0][0xb00] ;  /* 0x0002c00000047ab9 */ /* 0x000fe40000000a00 */
[----:B------:R-:W-:-:S04]  /*1170*/  ISETP.NE.U32.AND P0, PT, RZ, UR4, PT ;  /* 0x00000004ff007c0c */ /* 0x000fc8000bf05070 */
[----:B------:R-:W-:-:S13]  /*1180*/  ISETP.NE.AND.EX P0, PT, RZ, UR5, PT, P0 ;  /* 0x00000005ff007c0c */ /* 0x000fda000bf05300 */
[----:B------:R-:W-:Y:S05]  /*1190*/  @!P0 BRA `(.L_x_3442) ;  /* 0x0000000000208947 */ /* 0x000fea0003800000 */
[----:B------:R-:W-:Y:S01]  /*11a0*/  ULDC.64 UR4, c[0x0][0xb00] ;  /* 0x0002c00000047ab9 */ /* 0x000fe20000000a00 */
[----:B------:R-:W-:Y:S01]  /*11b0*/  ULDC.64 UR6, c[0x0][0x208] ;  /* 0x0000820000067ab9 */ /* 0x000fe20000000a00 */
[----:B------:R-:W-:-:S06]  /*11c0*/  UIMAD.WIDE UR4, UR38, 0x4, UR4 ;  /* 0x00000004260478a5 */ /* 0x000fcc000f8e0204 */
[----:B0-----:R-:W-:Y:S01]  /*11d0*/  IMAD.U32 R6, RZ, RZ, UR4 ;  /* 0x00000004ff067e24 */ /* 0x001fe2000f8e00ff */
[----:B------:R-:W-:-:S05]  /*11e0*/  MOV R7, UR5 ;  /* 0x0000000500077c02 */ /* 0x000fca0008000f00 */
[----:B-----5:R-:W2:Y:S04]  /*11f0*/  LDG.E R152, desc[UR6][R6.64] ;  /* 0x0000000606987981 */ /* 0x020ea8000c1e1900 */
[----:B------:R-:W2:Y:S02]  /*1200*/  LDG.E R9, desc[UR6][R6.64+0x4] ;  /* 0x0000040606097981 */ /* 0x000ea4000c1e1900 */
[----:B--2---:R-:W-:-:S07]  /*1210*/  IMAD.IADD R152, R9, 0x1, -R152 ;  /* 0x0000000109987824 */ /* 0x004fce00078e0a98 */
.L_x_3442:
[----:B------:R-:W2:Y:S01]  /*1220*/  LDL R4, [R1] ;  /* 0x0000000001047983 */ /* 0x000ea20000100800 */
[----:B-----5:R-:W-:Y:S01]  /*1230*/  IMAD.IADD R152, R152, 0x1, -R3 ;  /* 0x0000000198987824 */ /* 0x020fe200078e0a03 */
[----:B------:R-:W-:Y:S01]  /*1240*/  CS2R R150, SRZ ;  /* 0x0000000000967805 */ /* 0x000fe2000001ff00 */
[----:B------:R-:W-:Y:S01]  /*1250*/  IMAD.MOV.U32 R188, RZ, RZ, R5 ;  /* 0x000000ffffbc7224 */ /* 0x000fe200078e0005 */
[----:B------:R-:W-:Y:S01]  /*1260*/  CS2R R148, SRZ ;  /* 0x0000000000947805 */ /* 0x000fe2000001ff00 */
[----:B------:R-:W-:Y:S01]  /*1270*/  VIADD R0, R152, 0x3f ;  /* 0x0000003f98007836 */ /* 0x000fe20000000000 */
[----:B------:R-:W-:Y:S01]  /*1280*/  CS2R R174, SRZ ;  /* 0x0000000000ae7805 */ /* 0x000fe2000001ff00 */
[----:B------:R-:W-:Y:S01]  /*1290*/  IMAD.MOV.U32 R176, RZ, RZ, RZ ;  /* 0x000000ffffb07224 */ /* 0x000fe200078e00ff */
[----:B------:R-:W-:Y:S02]  /*12a0*/  CS2R R144, SRZ ;  /* 0x0000000000907805 */ /* 0x000fe4000001ff00 */
[----:B------:R-:W-:-:S02]  /*12b0*/  CS2R R142, SRZ ;  /* 0x00000000008e7805 */ /* 0x000fc4000001ff00 */
[----:B------:R-:W-:Y:S02]  /*12c0*/  SHF.R.S32.HI R3, RZ, 0x1f, R0 ;  /* 0x0000001fff037819 */ /* 0x000fe40000011400 */
[----:B------:R-:W-:Y:S02]  /*12d0*/  CS2R R140, SRZ ;  /* 0x00000000008c7805 */ /* 0x000fe4000001ff00 */
[----:B------:R-:W-:Y:S02]  /*12e0*/  CS2R R138, SRZ ;  /* 0x00000000008a7805 */ /* 0x000fe4000001ff00 */
[----:B------:R-:W-:Y:S02]  /*12f0*/  CS2R R136, SRZ ;  /* 0x0000000000887805 */ /* 0x000fe4000001ff00 */
[----:B------:R-:W-:Y:S01]  /*1300*/  LEA.HI R173, R3, R0, RZ, 0x6 ;  /* 0x0000000003ad7211 */ /* 0x000fe200078f30ff */
[----:B------:R-:W-:Y:S01]  /*1310*/  IMAD.MOV.U32 R0, RZ, RZ, RZ ;  /* 0x000000ffff007224 */ /* 0x000fe200078e00ff */
[----:B------:R-:W-:-:S02]  /*1320*/  MOV R3, RZ ;  /* 0x000000ff00037202 */ /* 0x000fc40000000f00 */
[----:B------:R-:W-:Y:S02]  /*1330*/  CS2R R134, SRZ ;  /* 0x0000000000867805 */ /* 0x000fe4000001ff00 */
[----:B------:R-:W-:Y:S01]  /*1340*/  CS2R R132, SRZ ;  /* 0x0000000000847805 */ /* 0x000fe2000001ff00 */
[----:B------:R-:W-:Y:S01]  /*1350*/  IMAD.MOV.U32 R172, RZ, RZ, RZ ;  /* 0x000000ffffac7224 */ /* 0x000fe200078e00ff */
        /* <DEDUP_REMOVED lines=17> */
[----:B------:R-:W-:Y:S01]  /*1470*/  IMAD.MOV.U32 R153, RZ, RZ, RZ ;  /* 0x000000ffff997224 */ /* 0x000fe200078e00ff */
        /* <DEDUP_REMOVED lines=34> */
[----:B------:R-:W-:-:S02]  /*16a0*/  MOV R20, RZ ;  /* 0x000000ff00147202 */ /* 0x000fc40000000f00 */
[----:B0-----:R-:W-:Y:S02]  /*16b0*/  CS2R R8, SRZ ;  /* 0x0000000000087805 */ /* 0x001fe4000001ff00 */
[----:B------:R-:W-:Y:S02]  /*16c0*/  SHF.R.S32.HI R173, RZ, 0x6, R173 ;  /* 0x00000006ffad7819 */ /* 0x000fe400000114ad */
[----:B--2---:R-:W-:-:S13]  /*16d0*/  ISETP.NE.AND P0, PT, R4, 0x1, PT ;  /* 0x000000010400780c */ /* 0x004fda0003f05270 */
[----:B------:R-:W-:Y:S05]  /*16e0*/  @!P0 BRA `(.L_x_3443) ;  /* 0x0000001400d48947 */ /* 0x000fea0003800000 */
[----:B------:R-:W-:Y:S02]  /*16f0*/  ISETP.GE.AND P1, PT, R152, 0x1, PT ;  /* 0x000000019800780c */ /* 0x000fe40003f26270 */
[----:B------:R-:W-:-:S11]  /*1700*/  PLOP3.LUT P0, PT, PT, PT, PT, 0x80, 0x0 ;  /* 0x000000000000781c */ /* 0x000fd60003f0f070 */
[----:B------:R-:W-:Y:S05]  /*1710*/  @!P1 BRA `(.L_x_3444) ;  /* 0x0000007800fc9947 */ /* 0x000fea0003800000 */
[----:B------:R-:W0:Y:S01]  /*1720*/  SHFL.IDX PT, R4, R189, RZ, 0x1f ;  /* 0x00001fffbd047589 */ /* 0x000e2200000e0000 */
[----:B------:R-:W-:Y:S01]  /*1730*/  UMOV UR7, 0x40000040 ;  /* 0x4000004000077882 */ /* 0x000fe20000000000 */
[----:B------:R-:W-:Y:S01]  /*1740*/  UMOV UR9, 0x40000040 ;  /* 0x4000004000097882 */ /* 0x000fe20000000000 */
[----:B------:R-:W-:Y:S01]  /*1750*/  UMOV UR11, 0x40000040 ;  /* 0x40000040000b7882 */ /* 0x000fe20000000000 */
[----:B------:R-:W-:Y:S01]  /*1760*/  BAR.SYNC.DEFER_BLOCKING 0xe, 0x100 ;  /* 0x0384000000007b1d */ /* 0x000fe20000010000 */
[----:B------:R-:W-:-:S05]  /*1770*/  ISETP.GE.AND P0, PT, R152, 0x41, PT ;  /* 0x000000419800780c */ /* 0x000fca0003f06270 */
[----:B------:R-:W-:Y:S01]  /*1780*/  UMOV UR13, 0x40000040 ;  /* 0x40000040000d7882 */ /* 0x000fe20000000000 */
[----:B------:R-:W-:Y:S01]  /*1790*/  UMOV UR15, 0x40000040 ;  /* 0x40000040000f7882 */ /* 0x000fe20000000000 */
[----:B------:R-:W-:Y:S01]  /*17a0*/  UMOV UR17, 0x40000040 ;  /* 0x4000004000117882 */ /* 0x000fe20000000000 */
[----:B------:R-:W-:Y:S01]  /*17b0*/  UMOV UR19, 0x40000040 ;  /* 0x4000004000137882 */ /* 0x000fe20000000000 */
[----:B------:R-:W1:Y:S01]  /*17c0*/  S2R R6, SR_TID.X ;  /* 0x0000000000067919 */ /* 0x000e620000002100 */
[----:B0-----:R-:W-:Y:S01]  /*17d0*/  R2UR UR4, R4 ;  /* 0x00000000040472ca */ /* 0x001fe200000e0000 */
[----:B------:R-:W-:Y:S01]  /*17e0*/  IMAD.U32 R4, RZ, RZ, UR36 ;  /* 0x00000024ff047e24 */ /* 0x000fe2000f8e00ff */
[----:B------:R-:W-:-:S11]  /*17f0*/  WARPGROUP.ARRIVE ;  /* 0x00000000000079c5 */ /* 0x000fd60000000000 */
[----:B------:R-:W-:-:S04]  /*1800*/  ULEA.HI UR5, UR4, UR4, URZ, 0x1 ;  /* 0x0000000404057291 */ /* 0x000fc8000f8f083f */
[----:B------:R-:W-:-:S04]  /*1810*/  ULOP3.LUT UR5, UR5, 0x1fffe, URZ, 0xc0, !UPT ;  /* 0x0001fffe05057892 */ /* 0x000fc8000f8ec03f */
[----:B------:R-:W-:Y:S01]  /*1820*/  UIADD3 UR5, UR4, -UR5, URZ ;  /* 0x8000000504057290 */ /* 0x000fe2000fffe03f */
[----:B-1----:R-:W-:Y:S01]  /*1830*/  LOP3.LUT R5, R6, 0x7f, RZ, 0xc0, !PT ;  /* 0x0000007f06057812 */ /* 0x002fe200078ec0ff */
[----:B------:R-:W-:Y:S02]  /*1840*/  UIADD3 UR4, UR37, 0x36400, URZ ;  /* 0x0003640025047890 */ /* 0x000fe4000fffe03f */
[----:B------:R-:W-:Y:S01]  /*1850*/  ULEA UR5, UR5, UR37, 0xf ;  /* 0x0000002505057291 */ /* 0x000fe2000f8e783f */
[----:B------:R-:W-:Y:S01]  /*1860*/  ISETP.NE.AND P1, PT, R5, RZ, PT ;  /* 0x000000ff0500720c */ /* 0x000fe20003f25270 */
[----:B------:R-:W-:Y:S02]  /*1870*/  USHF.R.U32.HI UR4, URZ, 0x4, UR4 ;  /* 0x000000043f047899 */ /* 0x000fe40008011604 */
[----:B------:R-:W-:Y:S02]  /*1880*/  UIADD3 UR5, UR5, 0x400, URZ ;  /* 0x0000040005057890 */ /* 0x000fe4000fffe03f */
[----:B------:R-:W-:-:S02]  /*1890*/  ULOP3.LUT UR4, UR4, 0x3fff, URZ, 0xc0, !UPT ;  /* 0x00003fff04047892 */ /* 0x000fc4000f8ec03f */
[----:B------:R-:W-:Y:S02]  /*18a0*/  USHF.R.U32.HI UR5, URZ, 0x4, UR5 ;  /* 0x000000043f057899 */ /* 0x000fe40008011605 */
[----:B------:R-:W-:Y:S02]  /*18b0*/  ULOP3.LUT UR4, UR4, 0x10000, URZ, 0xfc, !UPT ;  /* 0x0001000004047892 */ /* 0x000fe4000f8efc3f */
[----:B------:R-:W-:Y:S02]  /*18c0*/  ULOP3.LUT UR5, UR5, 0x3fff, URZ, 0xc0, !UPT ;  /* 0x00003fff05057892 */ /* 0x000fe4000f8ec03f */
[----:B------:R-:W-:Y:S01]  /*18d0*/  UIADD3 UR8, UR4, 0x2, URZ ;  /* 0x0000000204087890 */ /* 0x000fe2000fffe03f */
[----:B------:R-:W-:Y:S01]  /*18e0*/  @!P1 LEA R4, R4, UR37, 0x3 ;  /* 0x0000002504049c11 */ /* 0x000fe2000f8e18ff */
[----:B------:R-:W-:Y:S02]  /*18f0*/  ULOP3.LUT UR20, UR5, 0x2000000, URZ, 0xfc, !UPT ;  /* 0x0200000005147892 */ /* 0x000fe4000f8efc3f */
[----:B------:R-:W-:-:S02]  /*1900*/  UIADD3 UR12, UR4, 0x4, URZ ;  /* 0x00000004040c7890 */ /* 0x000fc4000fffe03f */
[----:B------:R-:W-:Y:S01]  /*1910*/  ULEA UR6, UR36, UR20, 0xc ;  /* 0x0000001424067291 */ /* 0x000fe2000f8e603f */
[----:B------:R-:W-:Y:S01]  /*1920*/  @!P1 VIADD R4, R4, 0x38860 ;  /* 0x0003886004049836 */ /* 0x000fe20000000000 */
[----:B------:R-:W-:Y:S01]  /*1930*/  UMOV UR5, 0x40000040 ;  /* 0x4000004000057882 */ /* 0x000fe20000000000 */
[----:B------:R-:W-:Y:S02]  /*1940*/  UIADD3 UR16, UR4, 0x6, URZ ;  /* 0x0000000604107890 */ /* 0x000fe4000fffe03f */
[----:B------:R-:W-:Y:S01]  /*1950*/  UIADD3 UR10, UR6, 0x80, URZ ;  /* 0x00000080060a7890 */ /* 0x000fe2000fffe03f */
[----:B------:R-:W-:Y:S01]  /*1960*/  @!P1 PRMT R4, RZ, 0x654, R4 ;  /* 0x00000654ff049816 */ /* 0x000fe20000000004 */
[----:B------:R-:W-:Y:S02]  /*1970*/  UIADD3 UR14, UR6, 0x100, URZ ;  /* 0x00000100060e7890 */ /* 0x000fe4000fffe03f */
[----:B------:R-:W-:Y:S01]  /*1980*/  HGMMA.64x256x16.F32 R24, gdesc[UR4].tnspB, RZ, !UPT, gsb0 ;  /* 0x43e00000041879f0 */ /* 0x000fe2000c0008ff */
[----:B------:R-:W-:-:S02]  /*1990*/  UIADD3 UR18, UR6, 0x180, URZ ;  /* 0x0000018006127890 */ /* 0x000fc4000fffe03f */
        /* <DEDUP_REMOVED lines=16> */
[----:B------:R-:W-:-:S07]  /*1aa0*/  VIADD R173, R173, 0xfffffffe ;  /* 0xfffffffeadad7836 */ /* 0x000fce0000000000 */
.L_x_3446:
[----:B------:R-:W-:Y:S01]  /*1ab0*/  BAR.SYNC.DEFER_BLOCKING 0xe, 0x100 ;  /* 0x0384000000007b1d */ /* 0x000fe20000010000 */
[----:B01----:R-:W-:Y:S01]  /*1ac0*/  IMAD.U32 R4, RZ, RZ, UR36 ;  /* 0x00000024ff047e24 */ /* 0x003fe2000f8e00ff */
[----:B------:R-:W-:Y:S01]  /*1ad0*/  UIADD3 UR36, UR36, 0x1, URZ ;  /* 0x0000000124247890 */ /* 0x000fe2000fffe03f */
[C---:B------:R-:W-:Y:S01]  /*1ae0*/  ISETP.GT.AND P0, PT, R173.reuse, RZ, PT ;  /* 0x000000ffad00720c */ /* 0x040fe20003f04270 */
[----:B------:R-:W-:Y:S02]  /*1af0*/  VIADD R173, R173, 0xffffffff ;  /* 0xffffffffadad7836 */ /* 0x000fe40000000000 */
[----:B------:R-:W-:Y:S01]  /*1b00*/  LEA R4, R4, R17, 0x6 ;  /* 0x0000001104047211 */ /* 0x000fe200078e30ff */
[----:B------:R-:W-:Y:S01]  /*1b10*/  UISETP.NE.AND UP0, UPT, UR36, 0x2, UPT ;  /* 0x000000022400788c */ /* 0x000fe2000bf05270 */
[----:B------:R-:W-:Y:S02]  /*1b20*/  UMOV UR7, 0x40000040 ;  /* 0x4000004000077882 */ /* 0x000fe40000000000 */
[----:B------:R-:W-:Y:S01]  /*1b30*/  LEA R4, R4, UR37, 0x2 ;  /* 0x0000002504047c11 */ /* 0x000fe2000f8e10ff */
[----:B------:R-:W-:Y:S01]  /*1b40*/  USEL UR36, UR36, URZ, UP0 ;  /* 0x0000003f24247287 */ /* 0x000fe20008000000 */
[----:B------:R-:W-:Y:S01]  /*1b50*/  UMOV UR11, 0x40000040 ;  /* 0x40000040000b7882 */ /* 0x000fe20000000000 */
[----:B------:R-:W-:-:S02]  /*1b60*/  UMOV UR15, 0x40000040 ;  /* 0x40000040000f7882 */ /* 0x000fc40000000000 */
[----:B------:R-:W-:Y:S01]  /*1b70*/  ULEA UR6, UR36, UR20, 0xc ;  /* 0x0000001424067291 */ /* 0x000fe2000f8e603f */
[----:B------:R-:W-:-:S03]  /*1b80*/  UMOV UR19, 0x40000040 ;  /* 0x4000004000137882 */ /* 0x000fc60000000000 */
[----:B------:R-:W-:Y:S02]  /*1b90*/  UIADD3 UR10, UR6, 0x80, URZ ;  /* 0x00000080060a7890 */ /* 0x000fe4000fffe03f */
[----:B------:R-:W-:Y:S02]  /*1ba0*/  UIADD3 UR14, UR6, 0x100, URZ ;  /* 0x00000100060e7890 */ /* 0x000fe4000fffe03f */
[----:B------:R-:W-:Y:S01]  /*1bb0*/  UIADD3 UR18, UR6, 0x180, URZ ;  /* 0x0000018006127890 */ /* 0x000fe2000fffe03f */
[----:B------:R-:W0:Y:S04]  /*1bc0*/  LDS R5, [R4+0x38400] ;  /* 0x0384000004057984 */ /* 0x000e280000000800 */
[----:B------:R1:W2:Y:S02]  /*1bd0*/  LDS R6, [R4+0x38420] ;  /* 0x0384200004067984 */ /* 0x0002a40000000800 */
[----:B-1----:R-:W-:-:S05]  /*1be0*/  IMAD.U32 R4, RZ, RZ, UR36 ;  /* 0x00000024ff047e24 */ /* 0x002fca000f8e00ff */
[----:B------:R-:W-:-:S05]  /*1bf0*/  @!P1 LEA R4, R4, UR37, 0x3 ;  /* 0x0000002504049c11 */ /* 0x000fca000f8e18ff */
[----:B------:R-:W-:-:S05]  /*1c00*/  @!P1 VIADD R4, R4, 0x38860 ;  /* 0x0003886004049836 */ /* 0x000fca0000000000 */
[----:B------:R-:W-:Y:S01]  /*1c10*/  @!P1 PRMT R4, RZ, 0x654, R4 ;  /* 0x00000654ff049816 */ /* 0x000fe20000000004 */
        /* <DEDUP_REMOVED lines=127> */
[----:B------:R-:W-:-:S06]  /*2410*/  FMUL.FTZ R151, R151, R6 ;  /* 0x0000000697977220 */ /* 0x000fcc0000410000 */
[----:B------:R-:W-:-:S06]  /*2420*/  WARPGROUP.ARRIVE ;  /* 0x00000000000079c5 */ /* 0x000fcc0000000000 */
[----:B------:R-:W-:Y:S01]  /*2430*/  HGMMA.64x256x16.F32 R24, gdesc[UR4].tnspB, R24, gsb0 ;  /* 0x43e00000041879f0 */ /* 0x000fe20008000818 */
[----:B------:R-:W-:-:S06]  /*2440*/  USEL UR6, URZ, 0x1, UP0 ;  /* 0x000000013f067887 */ /* 0x000fcc0008000000 */
[----:B------:R-:W-:Y:S01]  /*2450*/  LOP3.LUT R2, R2, UR6, RZ, 0x3c, !PT ;  /* 0x0000000602027c12 */ /* 0x000fe2000f8e3cff */
[----:B------:R-:W-:Y:S02]  /*2460*/  WARPGROUP.DEPBAR.LE gsb0, 0x0 ;  /* 0x00008000000079c5 */ /* 0x000fe40000010000 */
[----:B------:R-:W-:-:S15]  /*2470*/  WARPGROUP.ARRIVE ;  /* 0x00000000000079c5 */ /* 0x000fde0000000000 */
[----:B------:R-:W-:-:S03]  /*2480*/  NOP ;  /* 0x0000000000007918 */ /* 0x000fc60000000000 */
        /* <DEDUP_REMOVED lines=13> */
.L_x_3445:
[----:B------:R-:W-:Y:S01]  /*2560*/  BAR.SYNC.DEFER_BLOCKING 0xe, 0x100 ;  /* 0x0384000000007b1d */ /* 0x000fe20000010000 */
[----:B01----:R-:W-:Y:S01]  /*2570*/  IMAD.U32 R4, RZ, RZ, UR36 ;  /* 0x00000024ff047e24 */ /* 0x003fe2000f8e00ff */
[----:B------:R-:W-:Y:S01]  /*2580*/  UIADD3 UR36, UR36, 0x1, URZ ;  /* 0x0000000124247890 */ /* 0x000fe2000fffe03f */
[----:B------:R-:W-:-:S03]  /*2590*/  PLOP3.LUT P0, PT, PT, PT, PT, 0x8, 0x0 ;  /* 0x000000000000781c */ /* 0x000fc60003f0e170 */
[----:B------:R-:W-:Y:S01]  /*25a0*/  LEA R4, R4, R17, 0x6 ;  /* 0x0000001104047211 */ /* 0x000fe200078e30ff */
[----:B------:R-:W-:-:S03]  /*25b0*/  UISETP.NE.AND UP0, UPT, UR36, 0x2, UPT ;  /* 0x000000022400788c */ /* 0x000fc6000bf05270 */
[----:B------:R-:W-:Y:S01]  /*25c0*/  LEA R6, R4, UR37, 0x2 ;  /* 0x0000002504067c11 */ /* 0x000fe2000f8e10ff */
[----:B------:R-:W-:Y:S02]  /*25d0*/  USEL UR4, URZ, 0x1, UP0 ;  /* 0x000000013f047887 */ /* 0x000fe40008000000 */
[----:B------:R-:W-:-:S04]  /*25e0*/  USEL UR36, UR36, URZ, UP0 ;  /* 0x0000003f24247287 */ /* 0x000fc80008000000 */
[----:B------:R-:W-:Y:S01]  /*25f0*/  LOP3.LUT R2, R2, UR4, RZ, 0x3c, !PT ;  /* 0x0000000402027c12 */ /* 0x000fe2000f8e3cff */
[----:B------:R-:W0:Y:S04]  /*2600*/  LDS R5, [R6+0x38400] ;  /* 0x0384000006057984 */ /* 0x000e280000000800 */
[----:B------:R-:W1:Y:S01]  /*2610*/  LDS R4, [R6+0x38420] ;  /* 0x0384200006047984 */ /* 0x000e620000000800 */
[-C--:B0-----:R-:W-:Y:S01]  /*2620*/  FMUL.FTZ R160, R36, R5.reuse ;  /* 0x0000000524a07220 */ /* 0x081fe20000410000 */
        /* <DEDUP_REMOVED lines=129> */
.L_x_3443:
        /* <DEDUP_REMOVED lines=32> */
.L_x_3447:
[----:B------:R-:W2:Y:S01]  /*3040*/  LDL R20, [R1] ;  /* 0x0000000001147983 */ /* 0x000ea20000100800 */
[----:B------:R-:W-:-:S04]  /*3050*/  ULEA.HI UR4, UR41, UR41, URZ, 0x1 ;  /* 0x0000002929047291 */ /* 0x000fc8000f8f083f */
[----:B------:R-:W-:-:S04]  /*3060*/  ULOP3.LUT UR4, UR4, 0xfffffffe, URZ, 0xc0, !UPT ;  /* 0xfffffffe04047892 */ /* 0x000fc8000f8ec03f */
[----:B------:R-:W-:-:S06]  /*3070*/  UIADD3 UR4, UR41, -UR4, URZ ;  /* 0x8000000429047290 */ /* 0x000fcc000fffe03f */
[----:B------:R-:W-:-:S04]  /*3080*/  MOV R4, UR4 ;  /* 0x0000000400047c02 */ /* 0x000fc80008000f00 */
[----:B------:R-:W-:-:S04]  /*3090*/  SHF.L.U32 R4, R4, 0x1f, RZ ;  /* 0x0000001f04047819 */ /* 0x000fc800000006ff */
[----:B------:R-:W0:Y:S01]  /*30a0*/  SYNCS.PHASECHK.TRANS64.TRYWAIT P1, [UR37+0x38800], R4 ;  /* 0x03880004ff0075a7 */ /* 0x000e220008020165 */
[----:B--2---:R-:W-:Y:S01]  /*30b0*/  ISETP.NE.AND P0, PT, R20, RZ, PT ;  /* 0x000000ff1400720c */ /* 0x004fe20003f05270 */
[----:B0-----:R-:W-:-:S12]  /*30c0*/  @!P1 BRA `(.L_x_3448) ;  /* 0x000000dc00289947 */ /* 0x001fd80003800000 */
.L_x_3562:
[----:B------:R-:W-:Y:S05]  /*30d0*/  @P0 BRA `(.L_x_3449) ;  /* 0x0000000000040947 */ /* 0x000fea0003800000 */
[----:B------:R-:W-:Y:S01]  /*30e0*/  BPT.TRAP 0x1 ;  /* 0x000000040000795c */ /* 0x000fe20000300000 */
.L_x_3449:
[----:B0-----:R-:W-:Y:S01]  /*30f0*/  IMAD.U32 R3, RZ, RZ, UR36 ;  /* 0x00000024ff037e24 */ /* 0x001fe2000f8e00ff */
[----:B------:R-:W-:-:S04]  /*3100*/  SHF.L.U32 R6, R2, 0x1f, RZ ;  /* 0x0000001f02067819 */ /* 0x000fc800000006ff */
[----:B------:R-:W-:-:S04]  /*3110*/  LEA R3, R3, UR37, 0x3 ;  /* 0x0000002503037c11 */ /* 0x000fc8000f8e18ff */
[----:B------:R0:W1:Y:S01]  /*3120*/  SYNCS.PHASECHK.TRANS64.TRYWAIT P1, [R3+URZ+0x38830], R6 ;  /* 0x03883006030075a7 */ /* 0x000062000802017f */
[----:B------:R-:W-:Y:S05]  /*3130*/  @P0 BRA `(.L_x_3450) ;  /* 0x0000000000040947 */ /* 0x000fea0003800000 */
[----:B------:R-:W-:Y:S01]  /*3140*/  BPT.TRAP 0x1 ;  /* 0x000000040000795c */ /* 0x000fe20000300000 */
.L_x_3450:
[----:B-1----:R-:W-:Y:S05]  /*3150*/  @P1 BRA `(.L_x_3451) ;  /* 0x0000000000081947 */ /* 0x002fea0003800000 */
[----:B------:R-:W1:Y:S02]  /*3160*/  SYNCS.PHASECHK.TRANS64.TRYWAIT P1, [R3+URZ+0x38830], R6 ;  /* 0x03883006030075a7 */ /* 0x000e64000802017f */
[----:B-1----:R-:W-:Y:S05]  /*3170*/  @!P1 BRA `(.L_x_3452) ;  /* 0x000000dc00149947 */ /* 0x002fea0003800000 */
.L_x_3451:
[----:B------:R-:W-:-:S04]  /*3180*/  UIADD3 UR4, UR37, 0x22400, URZ ;  /* 0x0002240025047890 */ /* 0x000fc8000fffe03f */
[----:B------:R-:W-:-:S04]  /*3190*/  USHF.R.U32.HI UR4, URZ, 0x4, UR4 ;  /* 0x000000043f047899 */ /* 0x000fc80008011604 */
[----:B------:R-:W-:-:S06]  /*31a0*/  ULOP3.LUT UR4, UR4, 0x3fff, URZ, 0xc0, !UPT ;  /* 0x00003fff04047892 */ /* 0x000fcc000f8ec03f */
[----:B------:R-:W-:Y:S01]  /*31b0*/  IMAD.U32 R0, RZ, RZ, UR4 ;  /* 0x00000004ff007e24 */ /* 0x000fe2000f8e00ff */
[----:B------:R-:W-:Y:S05]  /*31c0*/  WARPSYNC.ALL ;  /* 0x0000000000007948 */ /* 0x000fea0003800000 */
[----:B------:R-:W-:-:S04]  /*31d0*/  LOP3.LUT R0, R0, 0x10000, RZ, 0xfc, !PT ;  /* 0x0001000000007812 */ /* 0x000fc800078efcff */
        /* <DEDUP_REMOVED lines=10> */
[----:B------:R-:W-:-:S02]  /*3280*/  UMOV UR17, 0x40000040 ;  /* 0x4000004000117882 */ /* 0x000fc40000000000 */
[----:B------:R-:W-:Y:S02]  /*3290*/  ULEA UR6, UR36, UR6, 0x9 ;  /* 0x0000000624067291 */ /* 0x000fe4000f8e483f */
[----:B------:R-:W-:Y:S02]  /*32a0*/  ULOP3.LUT UR4, UR4, 0x10000, URZ, 0xfc, !UPT ;  /* 0x0001000004047892 */ /* 0x000fe4000f8efc3f */
[----:B------:R-:W-:Y:S02]  /*32b0*/  UIADD3 UR14, UR6, 0x2, URZ ;  /* 0x00000002060e7890 */ /* 0x000fe4000fffe03f */
[----:B------:R-:W-:Y:S02]  /*32c0*/  UIADD3 UR12, UR4, 0x2, URZ ;  /* 0x00000002040c7890 */ /* 0x000fe4000fffe03f */
[----:B------:R-:W-:Y:S02]  /*32d0*/  UIADD3 UR18, UR6, 0x4, URZ ;  /* 0x0000000406127890 */ /* 0x000fe4000fffe03f */
[----:B------:R-:W-:-:S02]  /*32e0*/  UIADD3 UR16, UR4, 0x4, URZ ;  /* 0x0000000404107890 */ /* 0x000fc4000fffe03f */
[----:B------:R-:W-:Y:S01]  /*32f0*/  HGMMA.64x64x16.F32 R24, gdesc[UR4], RZ, !UPT, gsb0 ;  /* 0x00e00000041879f0 */ /* 0x000fe2000c0008ff */
[----:B------:R-:W-:Y:S02]  /*3300*/  UIADD3 UR22, UR6, 0x6, URZ ;  /* 0x0000000606167890 */ /* 0x000fe4000fffe03f */
[----:B------:R-:W-:Y:S01]  /*3310*/  UIADD3 UR20, UR4, 0x6, URZ ;  /* 0x0000000604147890 */ /* 0x000fe2000fffe03f */
[----:B------:R-:W-:Y:S01]  /*3320*/  UMOV UR23, 0x40000040 ;  /* 0x4000004000177882 */ /* 0x000fe20000000000 */
[----:B------:R-:W-:Y:S01]  /*3330*/  UMOV UR21, 0x40000040 ;  /* 0x4000004000157882 */ /* 0x000fe20000000000 */
        /* <DEDUP_REMOVED lines=10> */
[----:B------:R-:W2:Y:S02]  /*33e0*/  SYNCS.PHASECHK.TRANS64.TRYWAIT P1, [UR37+0x38810], R4 ;  /* 0x03881004ff0075a7 */ /* 0x000ea40008020165 */
[----:B--2---:R-:W-:Y:S05]  /*33f0*/  @!P1 BRA `(.L_x_3453) ;  /* 0x000000d800889947 */ /* 0x004fea0003800000 */
.L_x_3563:
[----:B------:R-:W-:Y:S05]  /*3400*/  @P0 BRA `(.L_x_3454) ;  /* 0x0000000000040947 */ /* 0x000fea0003800000 */
[----:B------:R-:W-:Y:S01]  /*3410*/  BPT.TRAP 0x1 ;  /* 0x000000040000795c */ /* 0x000fe20000300000 */
.L_x_3454:
[----:B------:R3:W4:Y:S01]  /*3420*/  SYNCS.PHASECHK.TRANS64.TRYWAIT P1, [R3+URZ+0x38850], R6 ;  /* 0x03885006030075a7 */ /* 0x000722000802017f */
[----:B------:R-:W-:Y:S05]  /*3430*/  @P0 BRA `(.L_x_3455) ;  /* 0x0000000000040947 */ /* 0x000fea0003800000 */
[----:B------:R-:W-:Y:S01]  /*3440*/  BPT.TRAP 0x1 ;  /* 0x000000040000795c */ /* 0x000fe20000300000 */
.L_x_3455:
[----:B----4-:R-:W-:Y:S05]  /*3450*/  @P1 BRA `(.L_x_3456) ;  /* 0x0000000000081947 */ /* 0x010fea0003800000 */
[----:B------:R-:W4:Y:S02]  /*3460*/  SYNCS.PHASECHK.TRANS64.TRYWAIT P1, [R3+URZ+0x38850], R6 ;  /* 0x03885006030075a7 */ /* 0x000f24000802017f */
[----:B----4-:R-:W-:Y:S05]  /*3470*/  @!P1 BRA `(.L_x_3457) ;  /* 0x000000d800809947 */ /* 0x010fea0003800000 */
.L_x_3456:
[----:B------:R-:W-:Y:S01]  /*3480*/  UIADD3 UR4, UR37, 0x400, URZ ;  /* 0x0000040025047890 */ /* 0x000fe2000fffe03f */
[----:B------:R-:W-:Y:S01]  /*3490*/  WARPGROUP.ARRIVE ;  /* 0x00000000000079c5 */ /* 0x000fe20000000000 */
[----:B------:R-:W-:-:S05]  /*34a0*/  UIADD3 UR5, UR37, 0x26400, URZ ;  /* 0x0002640025057890 */ /* 0x000fca000fffe03f */
[----:B--2---:R-:W2:Y:S01]  /*34b0*/  S2R R4, SR_TID.X ;  /* 0x0000000000047919 */ /* 0x004ea20000002100 */
[----:B------:R-:W-:Y:S01]  /*34c0*/  USHF.R.U32.HI UR4, URZ, 0x4, UR4 ;  /* 0x000000043f047899 */ /* 0x000fe20008011604 */
[----:B------:R-:W-:Y:S01]  /*34d0*/  IMAD R5, R173, -0x40, R152 ;  /* 0xffffffc0ad057824 */ /* 0x000fe200078e0298 */
[----:B------:R-:W-:Y:S01]  /*34e0*/  USHF.R.U32.HI UR5, URZ, 0x4, UR5 ;  /* 0x000000043f057899 */ /* 0x000fe20008011605 */
[----:B------:R-:W5:Y:S01]  /*34f0*/  S2R R57, SR_TID.X ;  /* 0x0000000000397919 */ /* 0x000f620000002100 */
[----:B------:R-:W-:Y:S02]  /*3500*/  ULOP3.LUT UR4, UR4, 0x3fff, URZ, 0xc0, !UPT ;  /* 0x00003fff04047892 */ /* 0x000fe4000f8ec03f */
[----:B------:R-:W-:Y:S01]  /*3510*/  ULOP3.LUT UR5, UR5, 0x3fff, URZ, 0xc0, !UPT ;  /* 0x00003fff05057892 */ /* 0x000fe2000f8ec03f */
[----:B------:R-:W-:Y:S01]  /*3520*/  IADD3 R5, -R22, 0x40, R5 ;  /* 0x0000004016057810 */ /* 0x000fe20007ffe105 */
[----:B------:R-:W-:Y:S02]  /*3530*/  ULOP3.LUT UR4, UR4, 0x10000, URZ, 0xfc, !UPT ;  /* 0x0001000004047892 */ /* 0x000fe4000f8efc3f */
[----:B------:R-:W-:Y:S01]  /*3540*/  ULOP3.LUT UR5, UR5, 0x10000, URZ, 0xfc, !UPT ;  /* 0x0001000005057892 */ /* 0x000fe2000f8efc3f */
[C---:B------:R-:W-:Y:S01]  /*3550*/  ISETP.GT.AND P1, PT, R5.reuse, RZ, PT ;  /* 0x000000ff0500720c */ /* 0x040fe20003f24270 */
[----:B------:R-:W-:Y:S01]  /*3560*/  ULEA UR6, UR36, UR4, 0xc ;  /* 0x0000000424067291 */ /* 0x000fe2000f8e603f */
[C---:B------:R-:W-:Y:S01]  /*3570*/  ISETP.GT.AND P2, PT, R5.reuse, 0x1, PT ;  /* 0x000000010500780c */ /* 0x040fe20003f44270 */
[----:B------:R-:W-:Y:S01]  /*3580*/  UMOV UR9, 0x40000040 ;  /* 0x4000004000097882 */ /* 0x000fe20000000000 */
[----:B------:R-:W-:Y:S01]  /*3590*/  UMOV UR11, 0x40000040 ;  /* 0x40000040000b7882 */ /* 0x000fe20000000000 */
[----:B------:R-:W-:Y:S01]  /*35a0*/  UIADD3 UR14, UR5, 0x800, URZ ;  /* 0x00000800050e7890 */ /* 0x000fe2000fffe03f */
[C---:B------:R-:W-:Y:S01]  /*35b0*/  ISETP.GT.AND P3, PT, R5.reuse, 0x8, PT ;  /* 0x000000080500780c */ /* 0x040fe20003f64270 */
[----:B------:R-:W-:Y:S01]  /*35c0*/  UMOV UR8, UR5 ;  /* 0x0000000500087c82 */ /* 0x000fe20008000000 */
[----:B------:R-:W-:Y:S01]  /*35d0*/  UMOV UR10, UR6 ;  /* 0x00000006000a7c82 */ /* 0x000fe20008000000 */
[----:B------:R-:W-:Y:S01]  /*35e0*/  UIADD3 UR15, UR6, 0x800, URZ ;  /* 0x00000800060f7890 */ /* 0x000fe2000fffe03f */
[----:B------:R-:W-:Y:S01]  /*35f0*/  HGMMA.64x64x16.F32 R24, gdesc[UR8], R24, gsb0 ;  /* 0x00e00000081879f0 */ /* 0x000fe20008000818 */
[----:B------:R-:W-:Y:S01]  /*3600*/  UIADD3 UR8, UR5, 0x2, URZ ;  /* 0x0000000205087890 */ /* 0x000fe2000fffe03f */
[C---:B------:R-:W-:Y:S01]  /*3610*/  ISETP.GT.AND P4, PT, R5.reuse, 0x9, PT ;  /* 0x000000090500780c */ /* 0x040fe20003f84270 */
[----:B------:R-:W-:Y:S01]  /*3620*/  UIADD3 UR10, UR6, 0x2, URZ ;  /* 0x00000002060a7890 */ /* 0x000fe2000fffe03f */
[C---:B------:R-:W-:Y:S01]  /*3630*/  ISETP.GT.AND P5, PT, R5.reuse, 0x10, PT ;  /* 0x000000100500780c */ /* 0x040fe20003fa4270 */
[----:B------:R-:W-:Y:S01]  /*3640*/  UMOV UR9, 0x40000040 ;  /* 0x4000004000097882 */ /* 0x000fe20000000000 */
[----:B------:R-:W-:Y:S01]  /*3650*/  UMOV UR11, 0x40000040 ;  /* 0x40000040000b7882 */ /* 0x000fe20000000000 */
[----:B------:R-:W-:Y:S01]  /*3660*/  UMOV UR25, 0x40000040 ;  /* 0x4000004000197882 */ /* 0x000fe20000000000 */
[----:B------:R-:W-:Y:S01]  /*3670*/  UMOV UR27, 0x40000040 ;  /* 0x40000040001b7882 */ /* 0x000fe20000000000 */
[----:B------:R-:W-:-:S02]  /*3680*/  ISETP.GT.AND P6, PT, R5, 0x11, PT ;  /* 0x000000110500780c */ /* 0x000fc40003fc4270 */
[----:B--2---:R-:W-:Y:S02]  /*3690*/  SHF.R.U32.HI R4, RZ, 0x7, R4 ;  /* 0x00000007ff047819 */ /* 0x004fe40000011604 */
[----:B-----5:R-:W-:-:S04]  /*36a0*/  LOP3.LUT R57, R57, 0x7f, RZ, 0xc0, !PT ;  /* 0x0000007f39397812 */ /* 0x020fc800078ec0ff */
[----:B------:R-:W2:Y:S02]  /*36b0*/  SHFL.IDX PT, R4, R4, RZ, 0x1f ;  /* 0x00001fff04047589 */ /* 0x000ea400000e0000 */
[----:B--2---:R-:W-:-:S13]  /*36c0*/  R2UR UR7, R4 ;  /* 0x00000000040772ca */ /* 0x004fda00000e0000 */
[----:B------:R-:W-:-:S04]  /*36d0*/  UISETP.GT.AND UP0, UPT, UR7, 0x7f, UPT ;  /* 0x0000007f0700788c */ /* 0x000fc8000bf04270 */
[----:B------:R-:W-:Y:S01]  /*36e0*/  USEL UR7, URZ, 0x2, !UP0 ;  /* 0x000000023f077887 */ /* 0x000fe2000c000000 */
[----:B------:R-:W-:Y:S02]  /*36f0*/  WARPGROUP.DEPBAR.LE gsb0, 0x0 ;  /* 0x00008000000079c5 */ /* 0x000fe40000010000 */
[----:B------:R-:W-:-:S06]  /*3700*/  WARPGROUP.ARRIVE ;  /* 0x00000000000079c5 */ /* 0x000fcc0000000000 */
[----:B------:R-:W-:Y:S01]  /*3710*/  HGMMA.64x64x16.F32 R24, gdesc[UR8], R24, gsb0 ;  /* 0x00e00000081879f0 */ /* 0x000fe20008000818 */
[----:B------:R-:W-:Y:S02]  /*3720*/  UIADD3 UR8, UR5, 0x4, URZ ;  /* 0x0000000405087890 */ /* 0x000fe4000fffe03f */
[----:B------:R-:W-:Y:S01]  /*3730*/  UIADD3 UR10, UR6, 0x4, URZ ;  /* 0x00000004060a7890 */ /* 0x000fe2000fffe03f */
[----:B------:R-:W-:Y:S01]  /*3740*/  UMOV UR9, 0x40000040 ;  /* 0x4000004000097882 */ /* 0x000fe20000000000 */
[----:B------:R-:W-:Y:S01]  /*3750*/  UMOV UR11, 0x40000040 ;  /* 0x40000040000b7882 */ /* 0x000fe20000000000 */
        /* <DEDUP_REMOVED lines=94> */
[----:B------:R-:W-:Y:S02]  /*3d40*/  UIADD3 UR8, UR7, UR14, URZ ;  /* 0x0000000e07087290 */ /* 0x000fe4000fffe03f */
[----:B------:R-:W-:Y:S01]  /*3d50*/  UIADD3 UR10, UR7, UR15, URZ ;  /* 0x0000000f070a7290 */ /* 0x000fe2000fffe03f */
[----:B------:R-:W-:Y:S01]  /*3d60*/  UMOV UR9, 0x40000040 ;  /* 0x4000004000097882 */ /* 0x000fe20000000000 */
[----:B------:R-:W-:Y:S01]  /*3d70*/  UMOV UR11, 0x40000040 ;  /* 0x40000040000b7882 */ /* 0x000fe20000000000 */
[----:B------:R-:W-:Y:S02]  /*3d80*/  WARPGROUP.DEPBAR.LE gsb0, 0x0 ;  /* 0x00008000000079c5 */ /* 0x000fe40000010000 */
[----:B------:R-:W-:-:S06]  /*3d90*/  WARPGROUP.ARRIVE ;  /* 0x00000000000079c5 */ /* 0x000fcc0000000000 */
[----:B------:R-:W-:Y:S01]  /*3da0*/  HGMMA.64x64x16.F32 R24, gdesc[UR8], R24, gsb0 ;  /* 0x00e00000081879f0 */ /* 0x000fe20008000818 */
[----:B------:R-:W-:Y:S01]  /*3db0*/  UMOV UR9, 0x4 ;  /* 0x0000000400097882 */ /* 0x000fe20000000000 */
[----:B------:R-:W-:Y:S01]  /*3dc0*/  UMOV UR10, 0x28 ;  /* 0x00000028000a7882 */ /* 0x000fe20000000000 */
[----:B------:R-:W-:Y:S02]  /*3dd0*/  USEL UR8, UR9, 0x2, UP0 ;  /* 0x0000000209087887 */ /* 0x000fe40008000000 */
[----:B------:R-:W-:Y:S02]  /*3de0*/  USEL UR9, UR9, 0x6, !UP0 ;  /* 0x0000000609097887 */ /* 0x000fe4000c000000 */
[----:B------:R-:W-:Y:S02]  /*3df0*/  UIADD3 UR24, UR14, UR8, URZ ;  /* 0x000000080e187290 */ /* 0x000fe4000fffe03f */
[----:B------:R-:W-:Y:S01]  /*3e00*/  UIADD3 UR26, UR15, UR8, URZ ;  /* 0x000000080f1a7290 */ /* 0x000fe2000fffe03f */
[----:B------:R-:W-:Y:S01]  /*3e10*/  UMOV UR11, 0xa00 ;  /* 0x00000a00000b7882 */ /* 0x000fe20000000000 */
[----:B------:R-:W-:-:S02]  /*3e20*/  USEL UR10, UR10, 0x26, UP0 ;  /* 0x000000260a0a7887 */ /* 0x000fc40008000000 */
[----:B------:R-:W-:Y:S02]  /*3e30*/  USEL UR11, UR11, 0x980, UP0 ;  /* 0x000009800b0b7887 */ /* 0x000fe40008000000 */
[----:B------:R-:W-:Y:S02]  /*3e40*/  ULOP3.LUT UR10, UR10, 0x6, URZ, 0xc0, !UPT ;  /* 0x000000060a0a7892 */ /* 0x000fe4000f8ec03f */
[----:B------:R-:W-:Y:S01]  /*3e50*/  ULOP3.LUT UR11, UR11, 0xa00, URZ, 0xc0, !UPT ;  /* 0x00000a000b0b7892 */ /* 0x000fe2000f8ec03f */
[----:B------:R-:W-:Y:S02]  /*3e60*/  WARPGROUP.DEPBAR.LE gsb0, 0x0 ;  /* 0x00008000000079c5 */ /* 0x000fe40000010000 */
[----:B------:R-:W-:-:S06]  /*3e70*/  WARPGROUP.ARRIVE ;  /* 0x00000000000079c5 */ /* 0x000fcc0000000000 */
[----:B------:R-:W-:Y:S01]  /*3e80*/  HGMMA.64x64x16.F32 R24, gdesc[UR24], R24, gsb0 ;  /* 0x00e00000181879f0 */ /* 0x000fe20008000818 */
[----:B------:R-:W-:Y:S02]  /*3e90*/  UIADD3 UR24, UR14, UR9, URZ ;  /* 0x000000090e187290 */ /* 0x000fe4000fffe03f */
[----:B------:R-:W-:Y:S01]  /*3ea0*/  UIADD3 UR26, UR15, UR9, URZ ;  /* 0x000000090f1a7290 */ /* 0x000fe2000fffe03f */
[----:B------:R-:W-:Y:S01]  /*3eb0*/  UMOV UR25, 0x40000040 ;  /* 0x4000004000197882 */ /* 0x000fe20000000000 */
[----:B------:R-:W-:Y:S01]  /*3ec0*/  UMOV UR27, 0x40000040 ;  /* 0x40000040001b7882 */ /* 0x000fe20000000000 */
[----:B------:R-:W-:Y:S01]  /*3ed0*/  ULOP3.LUT UR15, UR42, 0x2000000, URZ, 0xfc, !UPT ;  /* 0x020000002a0f7892 */ /* 0x000fe2000f8efc3f */
[----:B------:R-:W-:Y:S02]  /*3ee0*/  WARPGROUP.DEPBAR.LE gsb0, 0x0 ;  /* 0x00008000000079c5 */ /* 0x000fe40000010000 */
[----:B------:R-:W-:-:S06]  /*3ef0*/  WARPGROUP.ARRIVE ;  /* 0x00000000000079c5 */ /* 0x000fcc0000000000 */
[----:B------:R-:W-:Y:S01]  /*3f00*/  HGMMA.64x64x16.F32 R24, gdesc[UR24], R24, gsb0 ;  /* 0x00e00000181879f0 */ /* 0x000fe20008000818 */
[----:B------:R-:W-:Y:S02]  /*3f10*/  UIADD3 UR24, UR10, UR11, UR5 ;  /* 0x0000000b0a187290 */ /* 0x000fe4000fffe005 */
[----:B------:R-:W-:Y:S01]  /*3f20*/  UIADD3 UR26, UR10, UR11, UR6 ;  /* 0x0000000b0a1a7290 */ /* 0x000fe2000fffe006 */
[----:B------:R-:W-:Y:S01]  /*3f30*/  UMOV UR25, 0x40000040 ;  /* 0x4000004000197882 */ /* 0x000fe20000000000 */
[----:B------:R-:W-:Y:S01]  /*3f40*/  UMOV UR27, 0x40000040 ;  /* 0x40000040001b7882 */ /* 0x000fe20000000000 */
[----:B------:R-:W-:Y:S02]  /*3f50*/  UIADD3 UR10, UR5, 0xa00, URZ ;  /* 0x00000a00050a7890 */ /* 0x000fe4000fffe03f */
[----:B------:R-:W-:Y:S01]  /*3f60*/  UIADD3 UR11, UR6, 0xa00, URZ ;  /* 0x00000a00060b7890 */ /* 0x000fe2000fffe03f */
        /* <DEDUP_REMOVED lines=21> */
[----:B------:R-:W-:Y:S01]  /*40c0*/  UMOV UR10, 0x30 ;  /* 0x00000030000a7882 */ /* 0x000fe20000000000 */
[----:B------:R-:W-:Y:S01]  /*40d0*/  UMOV UR11, 0xc00 ;  /* 0x00000c00000b7882 */ /* 0x000fe20000000000 */
[----:B------:R-:W-:Y:S02]  /*40e0*/  USEL UR10, UR10, 0x2e, UP0 ;  /* 0x0000002e0a0a7887 */ /* 0x000fe40008000000 */
[----:B------:R-:W-:-:S02]  /*40f0*/  USEL UR11, UR11, 0xb80, UP0 ;  /* 0x00000b800b0b7887 */ /* 0x000fc40008000000 */
[----:B------:R-:W-:Y:S02]  /*4100*/  ULOP3.LUT UR10, UR10, 0x6, URZ, 0xc0, !UPT ;  /* 0x000000060a0a7892 */ /* 0x000fe4000f8ec03f */
        /* <DEDUP_REMOVED lines=53> */
[----:B------:R-:W-:Y:S02]  /*4460*/  UMOV UR7, 0x40 ;  /* 0x0000004000077882 */ /* 0x000fe40000000000 */
[----:B------:R-:W-:-:S04]  /*4470*/  USEL UR7, UR7, 0x3e, UP0 ;  /* 0x0000003e07077887 */ /* 0x000fc80008000000 */
        /* <DEDUP_REMOVED lines=8> */
[----:B------:R-:W-:Y:S02]  /*4500*/  UIADD3 UR8, UR9, UR10, URZ ;  /* 0x0000000a09087290 */ /* 0x000fe4000fffe03f */
[----:B------:R-:W-:-:S03]  /*4510*/  UIADD3 UR10, UR9, UR11, URZ ;  /* 0x0000000b090a7290 */ /* 0x000fc6000fffe03f */
[----:B------:R-:W-:Y:S01]  /*4520*/  UMOV UR9, 0x40000040 ;  /* 0x4000004000097882 */ /* 0x000fe20000000000 */
[----:B------:R-:W-:Y:S01]  /*4530*/  UMOV UR11, 0x40000040 ;  /* 0x40000040000b7882 */ /* 0x000fe20000000000 */
[----:B------:R-:W-:Y:S02]  /*4540*/  WARPGROUP.DEPBAR.LE gsb0, 0x0 ;  /* 0x00008000000079c5 */ /* 0x000fe40000010000 */
[----:B------:R-:W-:-:S06]  /*4550*/  WARPGROUP.ARRIVE ;  /* 0x00000000000079c5 */ /* 0x000fcc0000000000 */
[----:B------:R-:W-:Y:S03]  /*4560*/  HGMMA.64x64x16.F32 R24, gdesc[UR24], R24, gsb0 ;  /* 0x00e00000181879f0 */ /* 0x000fe60008000818 */
[----:B------:R-:W-:Y:S02]  /*4570*/  WARPGROUP.DEPBAR.LE gsb0, 0x0 ;  /* 0x00008000000079c5 */ /* 0x000fe40000010000 */
[----:B------:R-:W-:-:S06]  /*4580*/  WARPGROUP.ARRIVE ;  /* 0x00000000000079c5 */ /* 0x000fcc0000000000 */
[----:B------:R-:W-:Y:S01]  /*4590*/  HGMMA.64x64x16.F32 R24, gdesc[UR8], R24, gsb0 ;  /* 0x00e00000081879f0 */ /* 0x000fe20008000818 */
[----:B------:R-:W-:Y:S01]  /*45a0*/  UMOV UR8, 0x1000 ;  /* 0x0000100000087882 */ /* 0x000fe20000000000 */
[----:B------:R-:W-:Y:S01]  /*45b0*/  UMOV UR9, 0x40000040 ;  /* 0x4000004000097882 */ /* 0x000fe20000000000 */
[----:B------:R-:W-:Y:S01]  /*45c0*/  USEL UR8, UR8, 0xf80, UP0 ;  /* 0x00000f8008087887 */ /* 0x000fe20008000000 */
[----:B------:R-:W-:-:S03]  /*45d0*/  UMOV UR11, 0x40000040 ;  /* 0x40000040000b7882 */ /* 0x000fc60000000000 */
[----:B------:R-:W-:-:S04]  /*45e0*/  ULOP3.LUT UR8, UR8, 0x1e00, URZ, 0xc0, !UPT ;  /* 0x00001e0008087892 */ /* 0x000fc8000f8ec03f */
[----:B------:R-:W-:Y:S02]  /*45f0*/  UIADD3 UR10, UR7, UR8, UR5 ;  /* 0x00000008070a7290 */ /* 0x000fe4000fffe005 */
[----:B------:R-:W-:-:S03]  /*4600*/  UIADD3 UR6, UR7, UR8, UR6 ;  /* 0x0000000807067290 */ /* 0x000fc6000fffe006 */
[----:B------:R-:W-:Y:S02]  /*4610*/  UMOV UR7, 0x40000040 ;  /* 0x4000004000077882 */ /* 0x000fe40000000000 */
[----:B------:R-:W-:Y:S02]  /*4620*/  UMOV UR8, UR10 ;  /* 0x0000000a00087c82 */ /* 0x000fe40008000000 */
[----:B------:R-:W-:Y:S01]  /*4630*/  UMOV UR10, UR6 ;  /* 0x00000006000a7c82 */ /* 0x000fe20008000000 */
[----:B------:R-:W-:Y:S01]  /*4640*/  ULDC UR6, c[0x0][0xad0] ;  /* 0x0002b40000067ab9 */ /* 0x000fe20000000800 */
[----:B------:R-:W-:Y:S02]  /*4650*/  WARPGROUP.DEPBAR.LE gsb0, 0x0 ;  /* 0x00008000000079c5 */ /* 0x000fe40000010000 */
[----:B------:R-:W-:-:S06]  /*4660*/  WARPGROUP.ARRIVE ;  /* 0x00000000000079c5 */ /* 0x000fcc0000000000 */
[----:B------:R-:W-:Y:S01]  /*4670*/  HGMMA.64x64x16.F32 R24, gdesc[UR8], R24, gsb0 ;  /* 0x00e00000081879f0 */ /* 0x000fe20008000818 */
[----:B------:R-:W-:Y:S01]  /*4680*/  ULDC UR9, c[0x0][0xa80] ;  /* 0x0002a00000097ab9 */ /* 0x000fe20000000800 */
[----:B------:R-:W-:Y:S01]  /*4690*/  UMOV UR11, 0x40000040 ;  /* 0x40000040000b7882 */ /* 0x000fe20000000000 */
        /* <DEDUP_REMOVED lines=24> */
[----:B--2---:R-:W-:Y:S01]  /*4820*/  FSEL R24, R24, -INF , P1 ;  /* 0xff80000018187808 */ /* 0x004fe20000800000 */
[----:B------:R-:W-:Y:S01]  /*4830*/  FMUL.FTZ R48, R48, UR6 ;  /* 0x0000000630307c20 */ /* 0x000fe20008410000 */
[----:B------:R-:W-:Y:S01]  /*4840*/  FMUL.FTZ R42, R42, UR6 ;  /* 0x000000062a2a7c20 */ /* 0x000fe20008410000 */
[----:B------:R-:W-:Y:S01]  /*4850*/  FMUL.FTZ R49, R49, UR6 ;  /* 0x0000000631317c20 */ /* 0x000fe20008410000 */
[----:B------:R-:W-:Y:S01]  /*4860*/  FMUL.FTZ R43, R43, UR6 ;  /* 0x000000062b2b7c20 */ /* 0x000fe20008410000 */
[----:B------:R-:W-:Y:S01]  /*4870*/  FMUL.FTZ R52, R52, UR6 ;  /* 0x0000000634347c20 */ /* 0x000fe20008410000 */
[----:B------:R-:W-:Y:S01]  /*4880*/  FMUL.FTZ R53, R53, UR6 ;  /* 0x0000000635357c20 */ /* 0x000fe20008410000 */
[----:B------:R-:W2:Y:S01]  /*4890*/  MUFU.TANH R29, R29 ;  /* 0x0000001d001d7308 */ /* 0x000ea20000002400 */
[----:B-----5:R-:W-:Y:S01]  /*48a0*/  FSEL R25, R25, -INF , P2 ;  /* 0xff80000019197808 */ /* 0x020fe20001000000 */
[----:B------:R-:W-:Y:S01]  /*48b0*/  FMUL.FTZ R46, R46, UR6 ;  /* 0x000000062e2e7c20 */ /* 0x000fe20008410000 */
[----:B------:R-:W-:Y:S01]  /*48c0*/  FMUL.FTZ R47, R47, UR6 ;  /* 0x000000062f2f7c20 */ /* 0x000fe20008410000 */
[----:B------:R-:W-:Y:S01]  /*48d0*/  FMUL.FTZ R50, R50, UR6 ;  /* 0x0000000632327c20 */ /* 0x000fe20008410000 */
[----:B------:R-:W-:Y:S01]  /*48e0*/  FMNMX.FTZ R7, R24, R25, !PT ;  /* 0x0000001918077209 */ /* 0x000fe20007810000 */
[----:B------:R-:W-:Y:S01]  /*48f0*/  FMUL.FTZ R51, R51, UR6 ;  /* 0x0000000633337c20 */ /* 0x000fe20008410000 */
[----:B------:R-:W-:Y:S01]  /*4900*/  FMUL.FTZ R54, R54, UR6 ;  /* 0x0000000636367c20 */ /* 0x000fe20008410000 */
[----:B------:R-:W5:Y:S01]  /*4910*/  MUFU.TANH R32, R32 ;  /* 0x0000002000207308 */ /* 0x000f620000002400 */
[----:B0-----:R-:W-:Y:S01]  /*4920*/  FSEL R28, R28, -INF , P3 ;  /* 0xff8000001c1c7808 */ /* 0x001fe20001800000 */
[----:B------:R-:W-:Y:S01]  /*4930*/  FMUL.FTZ R55, R55, UR6 ;  /* 0x0000000637377c20 */ /* 0x000fe20008410000 */
[----:B------:R-:W-:-:S02]  /*4940*/  ULEA UR6, UR36, UR15, 0xc ;  /* 0x0000000f24067291 */ /* 0x000fc4000f8e603f */
[----:B------:R-:W-:Y:S02]  /*4950*/  FMNMX.FTZ R4, R28, R7, !PT ;  /* 0x000000071c047209 */ /* 0x000fe40007810000 */
[----:B------:R-:W-:Y:S01]  /*4960*/  UIADD3 UR8, UR6, 0x80, URZ ;  /* 0x0000008006087890 */ /* 0x000fe2000fffe03f */
[----:B------:R-:W0:Y:S01]  /*4970*/  MUFU.TANH R26, R26 ;  /* 0x0000001a001a7308 */ /* 0x000e220000002400 */
[----:B--2---:R-:W-:-:S04]  /*4980*/  FSEL R29, R29, -INF , P4 ;  /* 0xff8000001d1d7808 */ /* 0x004fc80002000000 */
[----:B------:R-:W-:Y:S01]  /*4990*/  FMNMX.FTZ R7, R29, R4, !PT ;  /* 0x000000041d077209 */ /* 0x000fe20007810000 */
[----:B------:R-:W-:Y:S01]  /*49a0*/  UMOV UR10, UR8 ;  /* 0x00000008000a7c82 */ /* 0x000fe20008000000 */
[----:B------:R-:W-:Y:S01]  /*49b0*/  UIADD3 UR8, UR6, 0x100, URZ ;  /* 0x0000010006087890 */ /* 0x000fe2000fffe03f */
[----:B------:R-:W2:Y:S01]  /*49c0*/  MUFU.TANH R33, R33 ;  /* 0x0000002100217308 */ /* 0x000ea20000002400 */
[----:B-----5:R-:W-:-:S04]  /*49d0*/  FSEL R32, R32, -INF , P5 ;  /* 0xff80000020207808 */ /* 0x020fc80002800000 */
[----:B------:R-:W-:-:S03]  /*49e0*/  FMNMX.FTZ R4, R32, R7, !PT ;  /* 0x0000000720047209 */ /* 0x000fc60007810000 */
[----:B------:R-:W5:Y:S01]  /*49f0*/  MUFU.TANH R27, R27 ;  /* 0x0000001b001b7308 */ /* 0x000f620000002400 */
[----:B0-----:R-:W-:Y:S02]  /*4a00*/  FSEL R26, R26, -INF , P1 ;  /* 0xff8000001a1a7808 */ /* 0x001fe40000800000 */
[----:B------:R-:W-:-:S05]  /*4a10*/  ISETP.GT.AND P1, PT, R5, 0x18, PT ;  /* 0x000000180500780c */ /* 0x000fca0003f24270 */
[----:B------:R-:W0:Y:S01]  /*4a20*/  MUFU.TANH R36, R36 ;  /* 0x0000002400247308 */ /* 0x000e220000002400 */
[----:B--2---:R-:W-:-:S04]  /*4a30*/  FSEL R33, R33, -INF , P6 ;  /* 0xff80000021217808 */ /* 0x004fc80003000000 */
[----:B------:R-:W-:-:S03]  /*4a40*/  FMNMX.FTZ R7, R33, R4, !PT ;  /* 0x0000000421077209 */ /* 0x000fc60007810000 */
[----:B------:R-:W2:Y:S01]  /*4a50*/  MUFU.TANH R30, R30 ;  /* 0x0000001e001e7308 */ /* 0x000ea20000002400 */
[----:B-----5:R-:W-:Y:S02]  /*4a60*/  FSEL R27, R27, -INF , P2 ;  /* 0xff8000001b1b7808 */ /* 0x020fe40001000000 */
[----:B------:R-:W-:-:S05]  /*4a70*/  ISETP.GT.AND P2, PT, R5, 0x19, PT ;  /* 0x000000190500780c */ /* 0x000fca0003f44270 */
[----:B------:R-:W5:Y:S01]  /*4a80*/  MUFU.TANH R37, R37 ;  /* 0x0000002500257308 */ /* 0x000f620000002400 */
[----:B0-----:R-:W-:-:S04]  /*4a90*/  FSEL R36, R36, -INF , P1 ;  /* 0xff80000024247808 */ /* 0x001fc80000800000 */
[----:B------:R-:W-:-:S03]  /*4aa0*/  FMNMX.FTZ R4, R36, R7, !PT ;  /* 0x0000000724047209 */ /* 0x000fc60007810000 */
[----:B------:R-:W0:Y:S01]  /*4ab0*/  MUFU.TANH R31, R31 ;  /* 0x0000001f001f7308 */ /* 0x000e220000002400 */
[----:B--2---:R-:W-:Y:S02]  /*4ac0*/  FSEL R30, R30, -INF , P3 ;  /* 0xff8000001e1e7808 */ /* 0x004fe40001800000 */
[----:B------:R-:W-:-:S05]  /*4ad0*/  ISETP.GT.AND P3, PT, R5, 0x20, PT ;  /* 0x000000200500780c */ /* 0x000fca0003f64270 */
        /* <DEDUP_REMOVED lines=37> */
[----:B-----5:R-:W-:-:S07]  /*4d30*/  FSEL R49, R49, -INF , P2 ;  /* 0xff80000031317808 */ /* 0x020fce0001000000 */
[----:B------:R-:W5:Y:S01]  /*4d40*/  MUFU.TANH R53, R53 ;  /* 0x0000003500357308 */ /* 0x000f620000002400 */
[----:B0-----:R-:W-:Y:S02]  /*4d50*/  FSEL R43, R43, -INF , P4 ;  /* 0xff8000002b2b7808 */ /* 0x001fe40002000000 */
[----:B------:R-:W-:Y:S02]  /*4d60*/  ISETP.GT.AND P4, PT, R5, 0x39, PT ;  /* 0x000000390500780c */ /* 0x000fe40003f84270 */
[----:B------:R-:W-:-:S03]  /*4d70*/  FMNMX.FTZ R5, R49, R4, !PT ;  /* 0x0000000431057209 */ /* 0x000fc60007810000 */
[----:B------:R-:W0:Y:S01]  /*4d80*/  MUFU.TANH R46, R46 ;  /* 0x0000002e002e7308 */ /* 0x000e220000002400 */
[----:B--2---:R-:W-:-:S04]  /*4d90*/  FSEL R52, R52, -INF , P3 ;  /* 0xff80000034347808 */ /* 0x004fc80001800000 */
[----:B------:R-:W-:-:S03]  /*4da0*/  FMNMX.FTZ R4, R52, R5, !PT ;  /* 0x0000000534047209 */ /* 0x000fc60007810000 */
[----:B------:R-:W2:Y:S01]  /*4db0*/  MUFU.TANH R47, R47 ;  /* 0x0000002f002f7308 */ /* 0x000ea20000002400 */
[----:B-----5:R-:W-:-:S04]  /*4dc0*/  FSEL R53, R53, -INF , P4 ;  /* 0xff80000035357808 */ /* 0x020fc80002000000 */
[----:B-1-34-:R-:W-:-:S03]  /*4dd0*/  FMNMX.FTZ R6, R53, R4, !PT ;  /* 0x0000000435067209 */ /* 0x01afc60007810000 */
[----:B------:R-:W1:Y:S01]  /*4de0*/  MUFU.TANH R50, R50 ;  /* 0x0000003200327308 */ /* 0x000e620000002400 */
[----:B0-----:R-:W-:Y:S01]  /*4df0*/  FSEL R46, R46, -INF , P5 ;  /* 0xff8000002e2e7808 */ /* 0x001fe20002800000 */
[----:B------:R-:W0:Y:S06]  /*4e00*/  SHFL.BFLY PT, R5, R6, 0x2, 0x1f ;  /* 0x0c401f0006057f89 */ /* 0x000e2c00000e0000 */
[----:B------:R-:W3:Y:S01]  /*4e10*/  MUFU.TANH R51, R51 ;  /* 0x0000003300337308 */ /* 0x000ee20000002400 */
[----:B--2---:R-:W-:-:S07]  /*4e20*/  FSEL R47, R47, -INF , P6 ;  /* 0xff8000002f2f7808 */ /* 0x004fce0003000000 */
[----:B------:R-:W2:Y:S01]  /*4e30*/  MUFU.TANH R54, R54 ;  /* 0x0000003600367308 */ /* 0x000ea20000002400 */
[----:B-1----:R-:W-:-:S07]  /*4e40*/  FSEL R50, R50, -INF , P1 ;  /* 0xff80000032327808 */ /* 0x002fce0000800000 */
[----:B------:R-:W1:Y:S01]  /*4e50*/  MUFU.TANH R55, R55 ;  /* 0x0000003700377308 */ /* 0x000e620000002400 */
[----:B---3--:R-:W-:Y:S02]  /*4e60*/  FSEL R51, R51, -INF , P2 ;  /* 0xff80000033337808 */ /* 0x008fe40001000000 */
[----:B0-----:R-:W-:Y:S02]  /*4e70*/  FMNMX.FTZ R7, R6, R5, !PT ;  /* 0x0000000506077209 */ /* 0x001fe40007810000 */
[----:B------:R-:W-:Y:S02]  /*4e80*/  FMNMX.FTZ R5, R26, R27, !PT ;  /* 0x0000001b1a057209 */ /* 0x000fe40007810000 */
[----:B------:R-:W-:Y:S01]  /*4e90*/  ISETP.GE.AND P2, PT, R152, 0x41, PT ;  /* 0x000000419800780c */ /* 0x000fe20003f46270 */
[----:B------:R-:W0:Y:S01]  /*4ea0*/  SHFL.BFLY PT, R8, R7, 0x1, 0x1f ;  /* 0x0c201f0007087f89 */ /* 0x000e2200000e0000 */
[----:B------:R-:W-:Y:S02]  /*4eb0*/  FMNMX.FTZ R4, R30, R5, !PT ;  /* 0x000000051e047209 */ /* 0x000fe40007810000 */
[----:B--2---:R-:W-:-:S02]  /*4ec0*/  FSEL R54, R54, -INF , P3 ;  /* 0xff80000036367808 */ /* 0x004fc40001800000 */
[----:B------:R-:W-:-:S04]  /*4ed0*/  FMNMX.FTZ R5, R31, R4, !PT ;  /* 0x000000041f057209 */ /* 0x000fc80007810000 */
[----:B------:R-:W-:Y:S02]  /*4ee0*/  FMNMX.FTZ R4, R34, R5, !PT ;  /* 0x0000000522047209 */ /* 0x000fe40007810000 */
[----:B-1----:R-:W-:Y:S02]  /*4ef0*/  FSEL R55, R55, -INF , P4 ;  /* 0xff80000037377808 */ /* 0x002fe40002000000 */
        /* <DEDUP_REMOVED lines=15> */
[----:B------:R-:W-:Y:S01]  /*4ff0*/  MUFU.EX2 R6, R24 ;  /* 0x0000001800067308 */ /* 0x000fe20000000800 */
        /* <DEDUP_REMOVED lines=14> */
[--C-:B------:R-:W-:Y:S01]  /*50e0*/  FFMA.FTZ R155, R52, UR9, -R56.reuse ;  /* 0x00000009349b7c23 */ /* 0x100fe20008010838 */
[--C-:B------:R-:W-:Y:S01]  /*50f0*/  FFMA.FTZ R172, R53, UR9, -R56.reuse ;  /* 0x0000000935ac7c23 */ /* 0x100fe20008010838 */
[----:B------:R-:W1:Y:S08]  /*5100*/  MUFU.EX2 R7, R7 ;  /* 0x0000000700077308 */ /* 0x000e700000000800 */
[----:B------:R-:W-:Y:S08]  /*5110*/  MUFU.EX2 R8, R28 ;  /* 0x0000001c00087308 */ /* 0x000ff00000000800 */
[----:B------:R-:W2:Y:S01]  /*5120*/  MUFU.EX2 R9, R9 ;  /* 0x0000000900097308 */ /* 0x000ea20000000800 */
[----:B-1----:R-:W-:Y:S01]  /*5130*/  F2FP.F16.F32.PACK_AB R156, R7, R6 ;  /* 0x00000006079c723e */ /* 0x002fe200000000ff */
[----:B------:R-:W-:Y:S01]  /*5140*/  FADD.FTZ R7, R6, R7 ;  /* 0x0000000706077221 */ /* 0x000fe20000010000 */
[----:B0-----:R-:W-:Y:S01]  /*5150*/  FMNMX.FTZ R24, R5, R14, !PT ;  /* 0x0000000e05187209 */ /* 0x001fe20007810000 */
[----:B------:R-:W-:-:S04]  /*5160*/  FFMA.FTZ R14, R40, UR9, -R56 ;  /* 0x00000009280e7c23 */ /* 0x000fc80008010838 */
[----:B------:R-:W-:Y:S01]  /*5170*/  MUFU.EX2 R10, R10 ;  /* 0x0000000a000a7308 */ /* 0x000fe20000000800 */
[----:B------:R-:W0:Y:S07]  /*5180*/  SHFL.BFLY PT, R5, R24, 0x1, 0x1f ;  /* 0x0c201f0018057f89 */ /* 0x000e2e00000e0000 */
[----:B------:R-:W1:Y:S01]  /*5190*/  MUFU.EX2 R11, R11 ;  /* 0x0000000b000b7308 */ /* 0x000e620000000800 */
[----:B--2---:R-:W-:Y:S01]  /*51a0*/  F2FP.F16.F32.PACK_AB R158, R9, R8 ;  /* 0x00000008099e723e */ /* 0x004fe200000000ff */
[----:B------:R-:W-:-:S04]  /*51b0*/  FADD.FTZ R8, R8, R7 ;  /* 0x0000000708087221 */ /* 0x000fc80000010000 */
[----:B------:R-:W-:Y:S02]  /*51c0*/  FADD.FTZ R9, R9, R8 ;  /* 0x0000000809097221 */ /* 0x000fe40000010000 */
[----:B------:R-:W-:Y:S08]  /*51d0*/  MUFU.EX2 R12, R12 ;  /* 0x0000000c000c7308 */ /* 0x000ff00000000800 */
[----:B------:R-:W2:Y:S01]  /*51e0*/  MUFU.EX2 R13, R13 ;  /* 0x0000000d000d7308 */ /* 0x000ea20000000800 */
[----:B-1----:R-:W-:Y:S01]  /*51f0*/  F2FP.F16.F32.PACK_AB R160, R11, R10 ;  /* 0x0000000a0ba0723e */ /* 0x002fe200000000ff */
[----:B------:R-:W-:Y:S01]  /*5200*/  FADD.FTZ R10, R10, R9 ;  /* 0x000000090a0a7221 */ /* 0x000fe20000010000 */
[----:B0-----:R-:W-:-:S03]  /*5210*/  FMNMX.FTZ R5, R24, R5, !PT ;  /* 0x0000000518057209 */ /* 0x001fc60007810000 */
[----:B------:R-:W-:Y:S01]  /*5220*/  FADD.FTZ R11, R11, R10 ;  /* 0x0000000a0b0b7221 */ /* 0x000fe20000010000 */
[C---:B------:R-:W-:Y:S01]  /*5230*/  FSETP.NEU.FTZ.AND P1, PT, R5.reuse, -INF , PT ;  /* 0xff8000000500780b */ /* 0x040fe20003f3d000 */
[----:B------:R-:W-:Y:S01]  /*5240*/  FMUL.FTZ R24, R5, UR9 ;  /* 0x0000000905187c20 */ /* 0x000fe20008410000 */
[----:B------:R-:W-:Y:S04]  /*5250*/  MUFU.EX2 R14, R14 ;  /* 0x0000000e000e7308 */ /* 0x000fe80000000800 */
[----:B------:R-:W-:Y:S02]  /*5260*/  FSEL R25, R24, RZ, P1 ;  /* 0x000000ff18197208 */ /* 0x000fe40000800000 */
[----:B------:R-:W-:Y:S02]  /*5270*/  ISETP.NE.AND P1, PT, R57, RZ, PT ;  /* 0x000000ff3900720c */ /* 0x000fe40003f25270 */
        /* <DEDUP_REMOVED lines=21> */
[----:B--2---:R-:W-:Y:S01]  /*53d0*/  F2FP.F16.F32.PACK_AB R162, R13, R12 ;  /* 0x0000000c0da2723e */ /* 0x004fe200000000ff */
[----:B------:R-:W-:Y:S01]  /*53e0*/  FADD.FTZ R12, R12, R11 ;  /* 0x0000000b0c0c7221 */ /* 0x000fe20000010000 */
[----:B0-----:R-:W-:Y:S01]  /*53f0*/  F2FP.F16.F32.PACK_AB R164, R15, R14 ;  /* 0x0000000e0fa4723e */ /* 0x001fe200000000ff */
[----:B------:R-:W-:-:S02]  /*5400*/  @!P1 VIADD R3, R3, 0x38860 ;  /* 0x0003886003039836 */ /* 0x000fc40000000000 */
[----:B------:R-:W-:Y:S01]  /*5410*/  FADD.FTZ R13, R13, R12 ;  /* 0x0000000c0d0d7221 */ /* 0x000fe20000010000 */
[----:B------:R-:W0:Y:S02]  /*5420*/  MUFU.EX2 R175, R27 ;  /* 0x0000001b00af7308 */ /* 0x000e240000000800 */
[----:B------:R-:W-:Y:S01]  /*5430*/  @!P1 PRMT R3, RZ, 0x654, R3 ;  /* 0x00000654ff039816 */ /* 0x000fe20000000003 */
[----:B------:R-:W-:-:S04]  /*5440*/  FADD.FTZ R14, R14, R13 ;  /* 0x0000000d0e0e7221 */ /* 0x000fc80000010000 */
[----:B------:R-:W-:Y:S01]  /*5450*/  FADD.FTZ R15, R15, R14 ;  /* 0x0000000e0f0f7221 */ /* 0x000fe20000010000 */
[----:B------:R-:W-:Y:S08]  /*5460*/  MUFU.EX2 R176, R30 ;  /* 0x0000001e00b07308 */ /* 0x000ff00000000800 */
[----:B------:R-:W2:Y:S01]  /*5470*/  MUFU.EX2 R177, R31 ;  /* 0x0000001f00b17308 */ /* 0x000ea20000000800 */
[----:B0-----:R-:W-:Y:S01]  /*5480*/  F2FP.F16.F32.PACK_AB R157, R175, R174 ;  /* 0x000000aeaf9d723e */ /* 0x001fe200000000ff */
[----:B------:R-:W-:-:S06]  /*5490*/  FADD.FTZ R175, R174, R175 ;  /* 0x000000afaeaf7221 */ /* 0x000fcc0000010000 */
[----:B------:R-:W-:Y:S08]  /*54a0*/  MUFU.EX2 R178, R34 ;  /* 0x0000002200b27308 */ /* 0x000ff00000000800 */
[----:B------:R-:W0:Y:S01]  /*54b0*/  MUFU.EX2 R179, R35 ;  /* 0x0000002300b37308 */ /* 0x000e220000000800 */
[----:B--2---:R-:W-:Y:S01]  /*54c0*/  F2FP.F16.F32.PACK_AB R159, R177, R176 ;  /* 0x000000b0b19f723e */ /* 0x004fe200000000ff */
[----:B------:R-:W-:Y:S01]  /*54d0*/  BAR.SYNC.DEFER_BLOCKING 0xf, 0x100 ;  /* 0x03c4000000007b1d */ /* 0x000fe20000010000 */
[----:B------:R-:W-:-:S04]  /*54e0*/  FADD.FTZ R176, R176, R175 ;  /* 0x000000afb0b07221 */ /* 0x000fc80000010000 */
[----:B------:R-:W-:Y:S01]  /*54f0*/  FADD.FTZ R177, R177, R176 ;  /* 0x000000b0b1b17221 */ /* 0x000fe20000010000 */
[----:B------:R-:W-:Y:S08]  /*5500*/  MUFU.EX2 R180, R38 ;  /* 0x0000002600b47308 */ /* 0x000ff00000000800 */
[----:B------:R-:W2:Y:S01]  /*5510*/  MUFU.EX2 R181, R39 ;  /* 0x0000002700b57308 */ /* 0x000ea20000000800 */
[----:B0-----:R-:W-:Y:S01]  /*5520*/  F2FP.F16.F32.PACK_AB R161, R179, R178 ;  /* 0x000000b2b3a1723e */ /* 0x001fe200000000ff */
[----:B------:R-:W-:-:S04]  /*5530*/  FADD.FTZ R178, R178, R177 ;  /* 0x000000b1b2b27221 */ /* 0x000fc80000010000 */
[----:B------:R-:W-:Y:S02]  /*5540*/  FADD.FTZ R179, R179, R178 ;  /* 0x000000b2b3b37221 */ /* 0x000fe40000010000 */
[----:B------:R-:W-:Y:S01]  /*5550*/  MUFU.EX2 R20, R20 ;  /* 0x0000001400147308 */ /* 0x000fe20000000800 */
[----:B------:R0:W-:Y:S07]  /*5560*/  STSM.16.M88.4 [R184+0x36400], R156 ;  /* 0x0364009cb8007844 */ /* 0x0001ee0000000200 */
[----:B------:R-:W3:Y:S01]  /*5570*/  MUFU.EX2 R21, R21 ;  /* 0x0000001500157308 */ /* 0x000ee20000000800 */
[----:B--2---:R-:W-:Y:S01]  /*5580*/  F2FP.F16.F32.PACK_AB R163, R181, R180 ;  /* 0x000000b4b5a3723e */ /* 0x004fe200000000ff */
[----:B------:R-:W-:-:S04]  /*5590*/  FADD.FTZ R180, R180, R179 ;  /* 0x000000b3b4b47221 */ /* 0x000fc80000010000 */
[----:B------:R0:W-:Y:S01]  /*55a0*/  STSM.16.M88.4 [R187], R160 ;  /* 0x000000a0bb007844 */ /* 0x0001e20000000200 */
[----:B------:R-:W-:Y:S01]  /*55b0*/  FADD.FTZ R181, R181, R180 ;  /* 0x000000b4b5b57221 */ /* 0x000fe20000010000 */
[----:B------:R-:W-:Y:S08]  /*55c0*/  MUFU.EX2 R182, R42 ;  /* 0x0000002a00b67308 */ /* 0x000ff00000000800 */
[----:B------:R-:W2:Y:S01]  /*55d0*/  MUFU.EX2 R183, R43 ;  /* 0x0000002b00b77308 */ /* 0x000ea20000000800 */
[----:B---3--:R-:W-:Y:S01]  /*55e0*/  F2FP.F16.F32.PACK_AB R166, R21, R20 ;  /* 0x0000001415a6723e */ /* 0x008fe200000000ff */
[----:B------:R-:W-:-:S04]  /*55f0*/  FADD.FTZ R20, R20, R15 ;  /* 0x0000000f14147221 */ /* 0x000fc80000010000 */
[----:B------:R-:W-:Y:S02]  /*5600*/  FADD.FTZ R20, R21, R20 ;  /* 0x0000001415147221 */ /* 0x000fe40000010000 */
[----:B------:R-:W-:Y:S08]  /*5610*/  MUFU.EX2 R192, R46 ;  /* 0x0000002e00c07308 */ /* 0x000ff00000000800 */
[----:B------:R-:W3:Y:S01]  /*5620*/  MUFU.EX2 R193, R47 ;  /* 0x0000002f00c17308 */ /* 0x000ee20000000800 */
[----:B--2---:R-:W-:Y:S01]  /*5630*/  F2FP.F16.F32.PACK_AB R165, R183, R182 ;  /* 0x000000b6b7a5723e */ /* 0x004fe200000000ff */
[----:B------:R-:W-:-:S04]  /*5640*/  FADD.FTZ R182, R182, R181 ;  /* 0x000000b5b6b67221 */ /* 0x000fc80000010000 */
[----:B------:R-:W-:Y:S02]  /*5650*/  FADD.FTZ R183, R183, R182 ;  /* 0x000000b6b7b77221 */ /* 0x000fe40000010000 */
[----:B------:R-:W-:Y:S08]  /*5660*/  MUFU.EX2 R153, R153 ;  /* 0x0000009900997308 */ /* 0x000ff00000000800 */
[----:B------:R-:W2:Y:S01]  /*5670*/  MUFU.EX2 R154, R154 ;  /* 0x0000009a009a7308 */ /* 0x000ea20000000800 */
[----:B---3--:R-:W-:Y:S01]  /*5680*/  F2FP.F16.F32.PACK_AB R167, R193, R192 ;  /* 0x000000c0c1a7723e */ /* 0x008fe200000000ff */
[----:B------:R-:W-:-:S04]  /*5690*/  FADD.FTZ R192, R192, R183 ;  /* 0x000000b7c0c07221 */ /* 0x000fc80000010000 */
[----:B------:R0:W-:Y:S01]  /*56a0*/  STSM.16.M88.4 [R185], R164 ;  /* 0x000000a4b9007844 */ /* 0x0001e20000000200 */
[----:B------:R-:W-:Y:S01]  /*56b0*/  FADD.FTZ R193, R193, R192 ;  /* 0x000000c0c1c17221 */ /* 0x000fe20000010000 */
[----:B------:R-:W-:Y:S08]  /*56c0*/  MUFU.EX2 R155, R155 ;  /* 0x0000009b009b7308 */ /* 0x000ff00000000800 */
[----:B------:R-:W3:Y:S01]  /*56d0*/  MUFU.EX2 R172, R172 ;  /* 0x000000ac00ac7308 */ /* 0x000ee20000000800 */
[----:B--2---:R-:W-:Y:S01]  /*56e0*/  F2FP.F16.F32.PACK_AB R168, R154, R153 ;  /* 0x000000999aa8723e */ /* 0x004fe200000000ff */
[----:B------:R-:W-:-:S04]  /*56f0*/  FADD.FTZ R153, R153, R20 ;  /* 0x0000001499997221 */ /* 0x000fc80000010000 */
[----:B------:R-:W-:Y:S02]  /*5700*/  FADD.FTZ R154, R154, R153 ;  /* 0x000000999a9a7221 */ /* 0x000fe40000010000 */
[----:B------:R-:W-:Y:S08]  /*5710*/  MUFU.EX2 R194, R50 ;  /* 0x0000003200c27308 */ /* 0x000ff00000000800 */
[----:B------:R-:W2:Y:S01]  /*5720*/  MUFU.EX2 R195, R51 ;  /* 0x0000003300c37308 */ /* 0x000ea20000000800 */
[----:B---3--:R-:W-:-:S07]  /*5730*/  F2FP.F16.F32.PACK_AB R170, R172, R155 ;  /* 0x0000009bacaa723e */ /* 0x008fce00000000ff */
[----:B------:R-:W3:Y:S08]  /*5740*/  MUFU.EX2 R196, R54 ;  /* 0x0000003600c47308 */ /* 0x000ef00000000800 */
[----:B------:R-:W4:Y:S01]  /*5750*/  MUFU.EX2 R197, R25 ;  /* 0x0000001900c57308 */ /* 0x000f220000000800 */
[----:B--2---:R-:W-:Y:S01]  /*5760*/  F2FP.F16.F32.PACK_AB R169, R195, R194 ;  /* 0x000000c2c3a9723e */ /* 0x004fe200000000ff */
[----:B------:R-:W-:-:S04]  /*5770*/  FADD.FTZ R194, R194, R193 ;  /* 0x000000c1c2c27221 */ /* 0x000fc80000010000 */
[----:B------:R-:W-:-:S04]  /*5780*/  FADD.FTZ R195, R195, R194 ;  /* 0x000000c2c3c37221 */ /* 0x000fc80000010000 */
[----:B---3--:R-:W-:Y:S01]  /*5790*/  FADD.FTZ R6, R196, R195 ;  /* 0x000000c3c4067221 */ /* 0x008fe20000010000 */
[----:B----4-:R-:W-:-:S03]  /*57a0*/  F2FP.F16.F32.PACK_AB R171, R197, R196 ;  /* 0x000000c4c5ab723e */ /* 0x010fc600000000ff */
[----:B------:R-:W-:Y:S02]  /*57b0*/  FADD.FTZ R6, R197, R6 ;  /* 0x00000006c5067221 */ /* 0x000fe40000010000 */
[----:B------:R0:W-:Y:S01]  /*57c0*/  STSM.16.M88.4 [R186], R168 ;  /* 0x000000a8ba007844 */ /* 0x0001e20000000200 */
[----:B-1----:R-:W-:-:S06]  /*57d0*/  WARPGROUP.ARRIVE ;  /* 0x00000000000079c5 */ /* 0x002fcc0000000000 */
[----:B------:R-:W-:Y:S01]  /*57e0*/  HGMMA.64x256x16.F32 R24, R156, gdesc[UR4].tnspB, RZ, !UPT, gsb0 ;  /* 0x43e000049c187df0 */ /* 0x000fe2000c0008ff */
[----:B------:R-:W-:Y:S01]  /*57f0*/  UIADD3 UR6, UR6, 0x180, URZ ;  /* 0x0000018006067890 */ /* 0x000fe2000fffe03f */
[----:B------:R-:W-:Y:S01]  /*5800*/  UMOV UR7, 0x40000040 ;  /* 0x4000004000077882 */ /* 0x000fe20000000000 */
[----:B------:R-:W-:Y:S02]  /*5810*/  WARPGROUP.DEPBAR.LE gsb0, 0x0 ;  /* 0x00008000000079c5 */ /* 0x000fe40000010000 */
[----:B------:R-:W-:-:S15]  /*5820*/  WARPGROUP.ARRIVE ;  /* 0x00000000000079c5 */ /* 0x000fde0000000000 */
[----:B------:R-:W-:-:S08]  /*5830*/  NOP ;  /* 0x0000000000007918 */ /* 0x000fd00000000000 */
[----:B------:R-:W-:Y:S01]  /*5840*/  HGMMA.64x256x16.F32 R24, R160, gdesc[UR8].tnspB, R24, gsb0 ;  /* 0x43e00008a0187df0 */ /* 0x000fe20008000818 */
[----:B------:R-:W-:Y:S01]  /*5850*/  UMOV UR10, UR8 ;  /* 0x00000008000a7c82 */ /* 0x000fe20008000000 */
[----:B------:R-:W-:Y:S01]  /*5860*/  UMOV UR11, 0x40000040 ;  /* 0x40000040000b7882 */ /* 0x000fe20000000000 */
[----:B------:R-:W-:Y:S02]  /*5870*/  WARPGROUP.DEPBAR.LE gsb0, 0x0 ;  /* 0x00008000000079c5 */ /* 0x000fe40000010000 */
[----:B------:R-:W-:-:S15]  /*5880*/  WARPGROUP.ARRIVE ;  /* 0x00000000000079c5 */ /* 0x000fde0000000000 */
[----:B------:R-:W-:-:S08]  /*5890*/  NOP ;  /* 0x0000000000007918 */ /* 0x000fd00000000000 */
        /* <DEDUP_REMOVED lines=17> */
[----:B0-----:R-:W-:Y:S06]  /*59b0*/  @!P2 BRA `(.L_x_3458) ;  /* 0x0000002c00aca947 */ /* 0x001fec0003800000 */
[----:B------:R-:W-:Y:S01]  /*59c0*/  IADD3 R7, R173, -0x2, RZ ;  /* 0xfffffffead077810 */ /* 0x000fe20007ffe0ff */
[----:B------:R-:W-:Y:S01]  /*59d0*/  IMAD.MOV.U32 R8, RZ, RZ, R5 ;  /* 0x000000ffff087224 */ /* 0x000fe200078e0005 */
[----:B------:R-:W-:Y:S01]  /*59e0*/  UMOV UR7, UR36 ;  /* 0x0000002400077c82 */ /* 0x000fe20008000000 */
[----:B------:R-:W-:-:S07]  /*59f0*/  IMAD.MOV.U32 R13, RZ, RZ, R4 ;  /* 0x000000ffff0d7224 */ /* 0x000fce00078e0004 */
.L_x_3467:
[----:B------:R-:W-:Y:S01]  /*5a00*/  UIADD3 UR14, UR7, 0x1, URZ ;  /* 0x00000001070e7890 */ /* 0x000fe2000fffe03f */
[C---:B------:R-:W-:Y:S01]  /*5a10*/  ISETP.GT.AND P2, PT, R7.reuse, RZ, PT ;  /* 0x000000ff0700720c */ /* 0x040fe20003f44270 */
[----:B------:R-:W-:Y:S02]  /*5a20*/  VIADD R7, R7, 0xffffffff ;  /* 0xffffffff07077836 */ /* 0x000fe40000000000 */
[----:B------:R-:W-:-:S04]  /*5a30*/  UISETP.NE.AND UP0, UPT, UR14, 0x2, UPT ;  /* 0x000000020e00788c */ /* 0x000fc8000bf05270 */
[----:B------:R-:W-:Y:S02]  /*5a40*/  USEL UR14, UR14, URZ, UP0 ;  /* 0x0000003f0e0e7287 */ /* 0x000fe40008000000 */
[----:B------:R-:W-:-:S05]  /*5a50*/  USEL UR6, URZ, 0x1, UP0 ;  /* 0x000000013f067887 */ /* 0x000fca0008000000 */
[----:B------:R-:W-:Y:S01]  /*5a60*/  UMOV UR36, UR14 ;  /* 0x0000000e00247c82 */ /* 0x000fe20008000000 */
[----:B------:R-:W-:Y:S01]  /*5a70*/  LOP3.LUT R2, R2, UR6, RZ, 0x3c, !PT ;  /* 0x0000000602027c12 */ /* 0x000fe2000f8e3cff */
[----:B------:R-:W-:Y:S06]  /*5a80*/  @P0 BRA `(.L_x_3459) ;  /* 0x0000000000040947 */ /* 0x000fec0003800000 */
[----:B------:R-:W-:Y:S01]  /*5a90*/  BPT.TRAP 0x1 ;  /* 0x000000040000795c */ /* 0x000fe20000300000 */
.L_x_3459:
[----:B------:R-:W-:Y:S01]  /*5aa0*/  ULEA UR6, UR36, UR37, 0x3 ;  /* 0x0000002524067291 */ /* 0x000fe2000f8e183f */
[----:B------:R-:W-:-:S08]  /*5ab0*/  SHF.L.U32 R4, R2, 0x1f, RZ ;  /* 0x0000001f02047819 */ /* 0x000fd000000006ff */
[----:B------:R0:W1:Y:S01]  /*5ac0*/  SYNCS.PHASECHK.TRANS64.TRYWAIT P3, [UR6+0x38830], R4 ;  /* 0x03883004ff0075a7 */ /* 0x0000620008060146 */
[----:B------:R-:W-:Y:S05]  /*5ad0*/  @P0 BRA `(.L_x_3460) ;  /* 0x0000000000040947 */ /* 0x000fea0003800000 */
[----:B------:R-:W-:Y:S01]  /*5ae0*/  BPT.TRAP 0x1 ;  /* 0x000000040000795c */ /* 0x000fe20000300000 */
.L_x_3460:
[----:B-1----:R-:W-:Y:S05]  /*5af0*/  @P3 BRA `(.L_x_3461) ;  /* 0x0000000000083947 */ /* 0x002fea0003800000 */
[----:B------:R-:W1:Y:S02]  /*5b00*/  SYNCS.PHASECHK.TRANS64.TRYWAIT P3, [UR6+0x38830], R4 ;  /* 0x03883004ff0075a7 */ /* 0x000e640008060146 */
[----:B-1----:R-:W-:Y:S05]  /*5b10*/  @!P3 BRA `(.L_x_3462) ;  /* 0x000000b000ecb947 */ /* 0x002fea0003800000 */
.L_x_3461:
[----:B------:R-:W-:Y:S01]  /*5b20*/  R2UR UR18, R0 ;  /* 0x00000000001272ca */ /* 0x000fe200000e0000 */
[----:B------:R-:W-:Y:S01]  /*5b30*/  UIADD3 UR8, UR37, 0x20400, URZ ;  /* 0x0002040025087890 */ /* 0x000fe2000fffe03f */
[----:B------:R-:W-:Y:S01]  /*5b40*/  WARPGROUP.ARRIVE ;  /* 0x00000000000079c5 */ /* 0x000fe20000000000 */
[----:B------:R-:W-:Y:S01]  /*5b50*/  UMOV UR11, 0x40000040 ;  /* 0x40000040000b7882 */ /* 0x000fe20000000000 */
[----:B------:R-:W-:Y:S01]  /*5b60*/  UMOV UR9, 0x40000040 ;  /* 0x4000004000097882 */ /* 0x000fe20000000000 */
[----:B------:R-:W-:-:S04]  /*5b70*/  USHF.R.U32.HI UR8, URZ, 0x4, UR8 ;  /* 0x000000043f087899 */ /* 0x000fc80008011608 */
[----:B------:R-:W-:-:S04]  /*5b80*/  ULOP3.LUT UR8, UR8, 0x3fff, URZ, 0xc0, !UPT ;  /* 0x00003fff08087892 */ /* 0x000fc8000f8ec03f */
[----:B------:R-:W-:Y:S02]  /*5b90*/  ULEA UR18, UR36, UR18, 0x9 ;  /* 0x0000001224127291 */ /* 0x000fe4000f8e483f */
[----:B------:R-:W-:-:S05]  /*5ba0*/  ULOP3.LUT UR8, UR8, 0x10000, URZ, 0xfc, !UPT ;  /* 0x0001000008087892 */ /* 0x000fca000f8efc3f */
[----:B------:R-:W-:-:S04]  /*5bb0*/  UMOV UR10, UR18 ;  /* 0x00000012000a7c82 */ /* 0x000fc80008000000 */
[----:B------:R-:W-:Y:S01]  /*5bc0*/  HGMMA.64x64x16.F32 R152, gdesc[UR8], RZ, !UPT, gsb0 ;  /* 0x00e00000089879f0 */ /* 0x000fe2000c0008ff */
[----:B------:R-:W-:Y:S01]  /*5bd0*/  UIADD3 UR10, UR18, 0x2, URZ ;  /* 0x00000002120a7890 */ /* 0x000fe2000fffe03f */
[----:B------:R-:W-:Y:S01]  /*5be0*/  UMOV UR8, UR12 ;  /* 0x0000000c00087c82 */ /* 0x000fe20008000000 */
[----:B------:R-:W-:Y:S01]  /*5bf0*/  UMOV UR9, UR13 ;  /* 0x0000000d00097c82 */ /* 0x000fe20008000000 */
[----:B------:R-:W-:Y:S01]  /*5c00*/  UMOV UR11, 0x40000040 ;  /* 0x40000040000b7882 */ /* 0x000fe20000000000 */
[----:B------:R-:W-:Y:S02]  /*5c10*/  WARPGROUP.DEPBAR.LE gsb0, 0x0 ;  /* 0x00008000000079c5 */ /* 0x000fe40000010000 */
[----:B------:R-:W-:-:S06]  /*5c20*/  WARPGROUP.ARRIVE ;  /* 0x00000000000079c5 */ /* 0x000fcc0000000000 */
[----:B------:R-:W-:Y:S01]  /*5c30*/  HGMMA.64x64x16.F32 R152, gdesc[UR8], R152, gsb0 ;  /* 0x00e00000089879f0 */ /* 0x000fe20008000898 */
        /* <DEDUP_REMOVED lines=13> */
[----:B------:R-:W-:Y:S03]  /*5d10*/  HGMMA.64x64x16.F32 R152, gdesc[UR8], R152, gsb0 ;  /* 0x00e00000089879f0 */ /* 0x000fe60008000898 */
[----:B------:R-:W-:Y:S02]  /*5d20*/  WARPGROUP.DEPBAR.LE gsb0, 0x0 ;  /* 0x00008000000079c5 */ /* 0x000fe40000010000 */
[----:B------:R-:W-:Y:S05]  /*5d30*/  @P0 BRA `(.L_x_3463) ;  /* 0x0000000000040947 */ /* 0x000fea0003800000 */
[----:B------:R-:W-:Y:S01]  /*5d40*/  BPT.TRAP 0x1 ;  /* 0x000000040000795c */ /* 0x000fe20000300000 */
.L_x_3463:
[----:B------:R2:W3:Y:S01]  /*5d50*/  SYNCS.PHASECHK.TRANS64.TRYWAIT P3, [UR6+0x38850], R4 ;  /* 0x03885004ff0075a7 */ /* 0x0004e20008060146 */
[----:B------:R-:W-:Y:S05]  /*5d60*/  @P0 BRA `(.L_x_3464) ;  /* 0x0000000000040947 */ /* 0x000fea0003800000 */
[----:B------:R-:W-:Y:S01]  /*5d70*/  BPT.TRAP 0x1 ;  /* 0x000000040000795c */ /* 0x000fe20000300000 */
.L_x_3464:
[----:B---3--:R-:W-:Y:S05]  /*5d80*/  @P3 BRA `(.L_x_3465) ;  /* 0x0000000000083947 */ /* 0x008fea0003800000 */
[----:B------:R-:W3:Y:S02]  /*5d90*/  SYNCS.PHASECHK.TRANS64.TRYWAIT P3, [UR6+0x38850], R4 ;  /* 0x03885004ff0075a7 */ /* 0x000ee40008060146 */
[----:B---3--:R-:W-:Y:S05]  /*5da0*/  @!P3 BRA `(.L_x_3466) ;  /* 0x000000b00060b947 */ /* 0x008fea0003800000 */
.L_x_3465:
[----:B------:R-:W-:Y:S01]  /*5db0*/  UIADD3 UR8, UR37, 0x26400, URZ ;  /* 0x0002640025087890 */ /* 0x000fe2000fffe03f */
[----:B------:R-:W-:Y:S01]  /*5dc0*/  WARPGROUP.ARRIVE ;  /* 0x00000000000079c5 */ /* 0x000fe20000000000 */
[----:B------:R-:W-:-:S05]  /*5dd0*/  UIADD3 UR11, UR5, 0x2, URZ ;  /* 0x00000002050b7890 */ /* 0x000fca000fffe03f */
[----:B-1----:R-:W1:Y:S01]  /*5de0*/  S2R R5, SR_TID.X ;  /* 0x0000000000057919 */ /* 0x002e620000002100 */
[----:B------:R-:W-:Y:S01]  /*5df0*/  USHF.R.U32.HI UR8, URZ, 0x4, UR8 ;  /* 0x000000043f087899 */ /* 0x000fe20008011608 */
[----:B------:R-:W-:Y:S01]  /*5e00*/  MOV R200, UR6 ;  /* 0x0000000600c87c02 */ /* 0x000fe20008000f00 */
[----:B------:R-:W-:Y:S02]  /*5e10*/  UIADD3 UR9, UR5, 0x6, URZ ;  /* 0x0000000605097890 */ /* 0x000fe4000fffe03f */
[----:B------:R-:W-:Y:S02]  /*5e20*/  ULOP3.LUT UR18, UR8, 0x3fff, URZ, 0xc0, !UPT ;  /* 0x00003fff08127892 */ /* 0x000fe4000f8ec03f */
[----:B------:R-:W-:Y:S02]  /*5e30*/  UIADD3 UR10, UR5, 0x4, URZ ;  /* 0x00000004050a7890 */ /* 0x000fe4000fffe03f */
[----:B------:R-:W-:Y:S02]  /*5e40*/  ULEA UR8, UR14, UR4, 0xc ;  /* 0x000000040e087291 */ /* 0x000fe4000f8e603f */
[----:B------:R-:W-:Y:S01]  /*5e50*/  ULOP3.LUT UR5, UR18, 0x10000, URZ, 0xfc, !UPT ;  /* 0x0001000012057892 */ /* 0x000fe2000f8efc3f */
[----:B------:R-:W-:Y:S01]  /*5e60*/  UMOV UR27, 0x40000040 ;  /* 0x40000040001b7882 */ /* 0x000fe20000000000 */
[----:B------:R-:W-:Y:S01]  /*5e70*/  UMOV UR25, 0x40000040 ;  /* 0x4000004000197882 */ /* 0x000fe20000000000 */
[----:B------:R-:W-:-:S02]  /*5e80*/  UIADD3 UR18, UR8, 0x800, URZ ;  /* 0x0000080008127890 */ /* 0x000fc4000fffe03f */
[----:B------:R-:W-:Y:S02]  /*5e90*/  UMOV UR26, UR8 ;  /* 0x00000008001a7c82 */ /* 0x000fe40008000000 */
[----:B------:R-:W-:Y:S01]  /*5ea0*/  UMOV UR24, UR5 ;  /* 0x0000000500187c82 */ /* 0x000fe20008000000 */
[----:B------:R-:W-:Y:S01]  /*5eb0*/  UIADD3 UR19, UR5, 0x800, URZ ;  /* 0x0000080005137890 */ /* 0x000fe2000fffe03f */
[----:B------:R-:W-:Y:S01]  /*5ec0*/  HGMMA.64x64x16.F32 R152, gdesc[UR24], R152, gsb0 ;  /* 0x00e00000189879f0 */ /* 0x000fe20008000898 */
[----:B------:R-:W-:Y:S01]  /*5ed0*/  UIADD3 UR26, UR8, 0x2, URZ ;  /* 0x00000002081a7890 */ /* 0x000fe2000fffe03f */
[----:B------:R-:W-:Y:S01]  /*5ee0*/  UMOV UR24, UR11 ;  /* 0x0000000b00187c82 */ /* 0x000fe20008000000 */
[----:B------:R-:W-:Y:S01]  /*5ef0*/  UMOV UR25, 0x40000040 ;  /* 0x4000004000197882 */ /* 0x000fe20000000000 */
[----:B------:R-:W-:Y:S01]  /*5f00*/  UMOV UR27, 0x40000040 ;  /* 0x40000040001b7882 */ /* 0x000fe20000000000 */
[----:B------:R-:W-:Y:S01]  /*5f10*/  UMOV UR11, 0x4 ;  /* 0x00000004000b7882 */ /* 0x000fe20000000000 */
[----:B------:R-:W-:Y:S01]  /*5f20*/  ULEA UR6, UR14, UR15, 0xc ;  /* 0x0000000f0e067291 */ /* 0x000fe2000f8e603f */
[----:B-1----:R-:W-:-:S05]  /*5f30*/  SHF.R.U32.HI R5, RZ, 0x7, R5 ;  /* 0x00000007ff057819 */ /* 0x002fca0000011605 */
[----:B0-2---:R-:W0:Y:S01]  /*5f40*/  SHFL.IDX PT, R4, R5, RZ, 0x1f ;  /* 0x00001fff05047589 */ /* 0x005e2200000e0000 */
[----:B------:R-:W-:Y:S02]  /*5f50*/  WARPGROUP.DEPBAR.LE gsb0, 0x0 ;  /* 0x00008000000079c5 */ /* 0x000fe40000010000 */
[----:B------:R-:W-:-:S06]  /*5f60*/  WARPGROUP.ARRIVE ;  /* 0x00000000000079c5 */ /* 0x000fcc0000000000 */
[----:B------:R-:W-:Y:S01]  /*5f70*/  HGMMA.64x64x16.F32 R152, gdesc[UR24], R152, gsb0 ;  /* 0x00e00000189879f0 */ /* 0x000fe20008000898 */
[----:B------:R-:W-:Y:S01]  /*5f80*/  UIADD3 UR26, UR8, 0x4, URZ ;  /* 0x00000004081a7890 */ /* 0x000fe2000fffe03f */
[----:B------:R-:W-:Y:S01]  /*5f90*/  UMOV UR24, UR10 ;  /* 0x0000000a00187c82 */ /* 0x000fe20008000000 */
[----:B------:R-:W-:Y:S01]  /*5fa0*/  UMOV UR25, 0x40000040 ;  /* 0x4000004000197882 */ /* 0x000fe20000000000 */
[----:B------:R-:W-:Y:S01]  /*5fb0*/  UMOV UR27, 0x40000040 ;  /* 0x40000040001b7882 */ /* 0x000fe20000000000 */
[----:B------:R-:W-:Y:S02]  /*5fc0*/  WARPGROUP.DEPBAR.LE gsb0, 0x0 ;  /* 0x00008000000079c5 */ /* 0x000fe40000010000 */
[----:B------:R-:W-:-:S06]  /*5fd0*/  WARPGROUP.ARRIVE ;  /* 0x00000000000079c5 */ /* 0x000fcc0000000000 */
[----:B------:R-:W-:Y:S01]  /*5fe0*/  HGMMA.64x64x16.F32 R152, gdesc[UR24], R152, gsb0 ;  /* 0x00e00000189879f0 */ /* 0x000fe20008000898 */
[----:B------:R-:W-:Y:S01]  /*5ff0*/  UIADD3 UR26, UR8, 0x6, URZ ;  /* 0x00000006081a7890 */ /* 0x000fe2000fffe03f */
[----:B------:R-:W-:Y:S01]  /*6000*/  UMOV UR24, UR9 ;  /* 0x0000000900187c82 */ /* 0x000fe20008000000 */
[----:B------:R-:W-:Y:S01]  /*6010*/  UMOV UR25, 0x40000040 ;  /* 0x4000004000197882 */ /* 0x000fe20000000000 */
[----:B------:R-:W-:Y:S01]  /*6020*/  UMOV UR27, 0x40000040 ;  /* 0x40000040001b7882 */ /* 0x000fe20000000000 */
[----:B0-----:R-:W-:-:S13]  /*6030*/  R2UR UR9, R4 ;  /* 0x00000000040972ca */ /* 0x001fda00000e0000 */
[----:B------:R-:W-:-:S04]  /*6040*/  UISETP.GT.AND UP0, UPT, UR9, 0x7f, UPT ;  /* 0x0000007f0900788c */ /* 0x000fc8000bf04270 */
[----:B------:R-:W-:Y:S02]  /*6050*/  USEL UR9, URZ, 0x2, !UP0 ;  /* 0x000000023f097887 */ /* 0x000fe4000c000000 */
[----:B------:R-:W-:Y:S02]  /*6060*/  USEL UR10, UR11, 0x2, UP0 ;  /* 0x000000020b0a7887 */ /* 0x000fe40008000000 */
[----:B------:R-:W-:Y:S01]  /*6070*/  USEL UR11, UR11, 0x6, !UP0 ;  /* 0x000000060b0b7887 */ /* 0x000fe2000c000000 */
        /* <DEDUP_REMOVED lines=219> */
[----:B------:R-:W-:Y:S02]  /*6e30*/  UIADD3 UR11, UR9, UR10, UR5 ;  /* 0x0000000a090b7290 */ /* 0x000fe4000fffe005 */
[----:B------:R-:W-:-:S03]  /*6e40*/  UIADD3 UR10, UR9, UR10, UR8 ;  /* 0x0000000a090a7290 */ /* 0x000fc6000fffe008 */
[----:B------:R-:W-:Y:S02]  /*6e50*/  UMOV UR9, 0x40000040 ;  /* 0x4000004000097882 */ /* 0x000fe40000000000 */
[----:B------:R-:W-:Y:S01]  /*6e60*/  UMOV UR8, UR11 ;  /* 0x0000000b00087c82 */ /* 0x000fe20008000000 */
[----:B------:R-:W-:Y:S01]  /*6e70*/  UMOV UR11, 0x40000040 ;  /* 0x40000040000b7882 */ /* 0x000fe20000000000 */
[----:B------:R-:W-:Y:S02]  /*6e80*/  WARPGROUP.DEPBAR.LE gsb0, 0x0 ;  /* 0x00008000000079c5 */ /* 0x000fe40000010000 */
[----:B------:R-:W-:-:S06]  /*6e90*/  WARPGROUP.ARRIVE ;  /* 0x00000000000079c5 */ /* 0x000fcc0000000000 */
[----:B------:R-:W-:Y:S03]  /*6ea0*/  HGMMA.64x64x16.F32 R152, gdesc[UR24], R152, gsb0 ;  /* 0x00e00000189879f0 */ /* 0x000fe60008000898 */
[----:B------:R-:W-:Y:S02]  /*6eb0*/  WARPGROUP.DEPBAR.LE gsb0, 0x0 ;  /* 0x00008000000079c5 */ /* 0x000fe40000010000 */
[----:B------:R-:W-:-:S06]  /*6ec0*/  WARPGROUP.ARRIVE ;  /* 0x00000000000079c5 */ /* 0x000fcc0000000000 */
[----:B------:R-:W-:Y:S01]  /*6ed0*/  HGMMA.64x64x16.F32 R152, gdesc[UR8], R152, gsb0 ;  /* 0x00e00000089879f0 */ /* 0x000fe20008000898 */
[----:B------:R-:W-:Y:S01]  /*6ee0*/  ULDC UR8, c[0x0][0xad0] ;  /* 0x0002b40000087ab9 */ /* 0x000fe20000000800 */
        /* <DEDUP_REMOVED lines=28> */
[----:B------:R-:W-:-:S05]  /*70b0*/  FMUL.FTZ R172, R178, UR8 ;  /* 0x00000008b2ac7c20 */ /* 0x000fca0008410000 */
[----:B------:R-:W0:Y:S01]  /*70c0*/  MUFU.TANH R20, R20 ;  /* 0x0000001400147308 */ /* 0x000e220000002400 */
[----:B-1----:R-:W-:-:S07]  /*70d0*/  FMNMX.FTZ R4, R5, R4, !PT ;  /* 0x0000000405047209 */ /* 0x002fce0007810000 */
[----:B------:R-:W1:Y:S01]  /*70e0*/  MUFU.TANH R21, R21 ;  /* 0x0000001500157308 */ /* 0x000e620000002400 */
[----:B--2---:R-:W-:-:S07]  /*70f0*/  FMNMX.FTZ R161, R15, R4, !PT ;  /* 0x000000040fa17209 */ /* 0x004fce0007810000 */
[----:B------:R-:W2:Y:S01]  /*7100*/  MUFU.TANH R152, R152 ;  /* 0x0000009800987308 */ /* 0x000ea20000002400 */
[----:B0-----:R-:W-:Y:S01]  /*7110*/  FMNMX.FTZ R4, R20, R161, !PT ;  /* 0x000000a114047209 */ /* 0x001fe20007810000 */
[----:B------:R-:W-:-:S06]  /*7120*/  FMUL.FTZ R161, R177, UR8 ;  /* 0x00000008b1a17c20 */ /* 0x000fcc0008410000 */
[----:B------:R-:W0:Y:S01]  /*7130*/  MUFU.TANH R153, R153 ;  /* 0x0000009900997308 */ /* 0x000e220000002400 */
[----:B-1----:R-:W-:-:S07]  /*7140*/  FMNMX.FTZ R165, R21, R4, !PT ;  /* 0x0000000415a57209 */ /* 0x002fce0007810000 */
[----:B------:R-:W1:Y:S01]  /*7150*/  MUFU.TANH R154, R154 ;  /* 0x0000009a009a7308 */ /* 0x000e620000002400 */
[----:B--2---:R-:W-:-:S07]  /*7160*/  FMNMX.FTZ R4, R152, R165, !PT ;  /* 0x000000a598047209 */ /* 0x004fce0007810000 */
[----:B------:R-:W2:Y:S01]  /*7170*/  MUFU.TANH R155, R155 ;  /* 0x0000009b009b7308 */ /* 0x000ea20000002400 */
[----:B0-----:R-:W-:-:S07]  /*7180*/  FMNMX.FTZ R165, R153, R4, !PT ;  /* 0x0000000499a57209 */ /* 0x001fce0007810000 */
        /* <DEDUP_REMOVED lines=9> */
[----:B--2---:R-:W-:Y:S01]  /*7220*/  FMNMX.FTZ R4, R158, R165, !PT ;  /* 0x000000a59e047209 */ /* 0x004fe20007810000 */
[----:B------:R-:W-:Y:S01]  /*7230*/  FMUL.FTZ R165, R167, UR8 ;  /* 0x00000008a7a57c20 */ /* 0x000fe20008410000 */
[----:B------:R-:W-:Y:S01]  /*7240*/  FMUL.FTZ R167, R171, UR8 ;  /* 0x00000008aba77c20 */ /* 0x000fe20008410000 */
[----:B------:R-:W-:-:S04]  /*7250*/  FMUL.FTZ R171, R175, UR8 ;  /* 0x00000008afab7c20 */ /* 0x000fc80008410000 */
        /* <DEDUP_REMOVED lines=8> */
[----:B------:R-:W-:Y:S01]  /*72e0*/  FMUL.FTZ R170, R174, UR8 ;  /* 0x00000008aeaa7c20 */ /* 0x000fe20008410000 */
[----:B------:R-:W-:-:S03]  /*72f0*/  FMUL.FTZ R174, R182, UR8 ;  /* 0x00000008b6ae7c20 */ /* 0x000fc60008410000 */
[----:B------:R-:W2:Y:S01]  /*7300*/  MUFU.TANH R10, R10 ;  /* 0x0000000a000a7308 */ /* 0x000ea20000002400 */
[----:B0-----:R-:W-:-:S05]  /*7310*/  FMNMX.FTZ R4, R169, R4, !PT ;  /* 0x00000004a9047209 */ /* 0x001fca0007810000 */
[----:B------:R-:W0:Y:S02]  /*7320*/  SHFL.BFLY PT, R173, R4, 0x2, 0x1f ;  /* 0x0c401f0004ad7f89 */ /* 0x000e2400000e0000 */
[----:B------:R-:W3:Y:S01]  /*7330*/  MUFU.TANH R11, R11 ;  /* 0x0000000b000b7308 */ /* 0x000ee20000002400 */
[----:B-1----:R-:W-:-:S07]  /*7340*/  FMNMX.FTZ R175, R9, R8, !PT ;  /* 0x0000000809af7209 */ /* 0x002fce0007810000 */
[----:B------:R-:W1:Y:S08]  /*7350*/  MUFU.TANH R12, R12 ;  /* 0x0000000c000c7308 */ /* 0x000e700000002400 */
[----:B------:R-:W4:Y:S01]  /*7360*/  MUFU.TANH R160, R160 ;  /* 0x000000a000a07308 */ /* 0x000f220000002400 */
[----:B0-----:R-:W-:Y:S01]  /*7370*/  FMNMX.FTZ R168, R4, R173, !PT ;  /* 0x000000ad04a87209 */ /* 0x001fe20007810000 */
[----:B------:R-:W-:-:S06]  /*7380*/  FMUL.FTZ R173, R179, UR8 ;  /* 0x00000008b3ad7c20 */ /* 0x000fcc0008410000 */
[----:B------:R-:W0:Y:S01]  /*7390*/  MUFU.TANH R162, R162 ;  /* 0x000000a200a27308 */ /* 0x000e220000002400 */
[----:B--2---:R-:W-:Y:S01]  /*73a0*/  FMNMX.FTZ R4, R10, R175, !PT ;  /* 0x000000af0a047209 */ /* 0x004fe20007810000 */
[----:B------:R-:W2:Y:S03]  /*73b0*/  SHFL.BFLY PT, R181, R168, 0x1, 0x1f ;  /* 0x0c201f00a8b57f89 */ /* 0x000ea600000e0000 */
[----:B---3--:R-:W-:-:S03]  /*73c0*/  FMNMX.FTZ R175, R11, R4, !PT ;  /* 0x000000040baf7209 */ /* 0x008fc60007810000 */
[----:B------:R-:W3:Y:S01]  /*73d0*/  MUFU.TANH R163, R163 ;  /* 0x000000a300a37308 */ /* 0x000ee20000002400 */
[----:B-1----:R-:W-:-:S04]  /*73e0*/  FMNMX.FTZ R175, R12, R175, !PT ;  /* 0x000000af0caf7209 */ /* 0x002fc80007810000 */
[----:B----4-:R-:W-:Y:S01]  /*73f0*/  FMNMX.FTZ R177, R160, R175, !PT ;  /* 0x000000afa0b17209 */ /* 0x010fe20007810000 */
[----:B------:R-:W-:Y:S01]  /*7400*/  FMUL.FTZ R175, R183, UR8 ;  /* 0x00000008b7af7c20 */ /* 0x000fe20008410000 */
[----:B------:R-:W-:Y:S01]  /*7410*/  UIADD3 UR8, UR6, 0x80, URZ ;  /* 0x0000008006087890 */ /* 0x000fe2000fffe03f */
[----:B------:R-:W1:Y:S06]  /*7420*/  MUFU.TANH R165, R165 ;  /* 0x000000a500a57308 */ /* 0x000e6c0000002400 */
[----:B------:R-:W-:Y:S01]  /*7430*/  UMOV UR10, UR8 ;  /* 0x00000008000a7c82 */ /* 0x000fe20008000000 */
[----:B------:R-:W-:Y:S01]  /*7440*/  UIADD3 UR8, UR6, 0x100, URZ ;  /* 0x0000010006087890 */ /* 0x000fe2000fffe03f */
[----:B------:R-:W4:Y:S01]  /*7450*/  MUFU.TANH R166, R166 ;  /* 0x000000a600a67308 */ /* 0x000f220000002400 */
[----:B--2---:R-:W-:-:S02]  /*7460*/  FMNMX.FTZ R4, R168, R181, !PT ;  /* 0x000000b5a8047209 */ /* 0x004fc40007810000 */
[----:B0-----:R-:W-:-:S05]  /*7470*/  FMNMX.FTZ R168, R162, R177, !PT ;  /* 0x000000b1a2a87209 */ /* 0x001fca0007810000 */
[----:B------:R-:W0:Y:S01]  /*7480*/  MUFU.TANH R167, R167 ;  /* 0x000000a700a77308 */ /* 0x000e220000002400 */
[C---:B------:R-:W-:Y:S01]  /*7490*/  FADD.FTZ R13, -R4.reuse, R13 ;  /* 0x0000000d040d7221 */ /* 0x040fe20000010100 */
[----:B---3--:R-:W-:Y:S01]  /*74a0*/  FMNMX.FTZ R168, R163, R168, !PT ;  /* 0x000000a8a3a87209 */ /* 0x008fe20007810000 */
[----:B------:R-:W-:Y:S02]  /*74b0*/  FMUL.FTZ R194, R4, UR9 ;  /* 0x0000000904c27c20 */ /* 0x000fe40008410000 */
[----:B------:R-:W-:Y:S01]  /*74c0*/  FMUL.FTZ R178, R13, UR9 ;  /* 0x000000090db27c20 */ /* 0x000fe20008410000 */
[----:B-1----:R-:W-:Y:S01]  /*74d0*/  FMNMX.FTZ R13, R165, R168, !PT ;  /* 0x000000a8a50d7209 */ /* 0x002fe20007810000 */
[--C-:B------:R-:W-:Y:S01]  /*74e0*/  FFMA.FTZ R15, R15, UR9, -R194.reuse ;  /* 0x000000090f0f7c23 */ /* 0x100fe200080108c2 */
[----:B------:R-:W1:Y:S01]  /*74f0*/  MUFU.TANH R170, R170 ;  /* 0x000000aa00aa7308 */ /* 0x000e620000002400 */
[--C-:B------:R-:W-:Y:S01]  /*7500*/  FFMA.FTZ R20, R20, UR9, -R194.reuse ;  /* 0x0000000914147c23 */ /* 0x100fe200080108c2 */
[----:B----4-:R-:W-:Y:S01]  /*7510*/  FMNMX.FTZ R176, R166, R13, !PT ;  /* 0x0000000da6b07209 */ /* 0x010fe20007810000 */
[--C-:B------:R-:W-:Y:S01]  /*7520*/  FFMA.FTZ R13, R14, UR9, -R194.reuse ;  /* 0x000000090e0d7c23 */ /* 0x100fe200080108c2 */
[--C-:B------:R-:W-:Y:S01]  /*7530*/  FFMA.FTZ R21, R21, UR9, -R194.reuse ;  /* 0x0000000915157c23 */ /* 0x100fe200080108c2 */
[--C-:B------:R-:W-:Y:S01]  /*7540*/  FFMA.FTZ R179, R155, UR9, -R194.reuse ;  /* 0x000000099bb37c23 */ /* 0x100fe200080108c2 */
[--C-:B------:R-:W-:Y:S01]  /*7550*/  FFMA.FTZ R181, R157, UR9, -R194.reuse ;  /* 0x000000099db57c23 */ /* 0x100fe200080108c2 */
[--C-:B------:R-:W-:Y:S01]  /*7560*/  FFMA.FTZ R182, R158, UR9, -R194.reuse ;  /* 0x000000099eb67c23 */ /* 0x100fe200080108c2 */
[----:B------:R-:W2:Y:S01]  /*7570*/  MUFU.TANH R171, R171 ;  /* 0x000000ab00ab7308 */ /* 0x000ea20000002400 */
[----:B0-----:R-:W-:Y:S01]  /*7580*/  FMNMX.FTZ R177, R167, R176, !PT ;  /* 0x000000b0a7b17209 */ /* 0x001fe20007810000 */
[--C-:B------:R-:W-:Y:S01]  /*7590*/  FFMA.FTZ R183, R159, UR9, -R194.reuse ;  /* 0x000000099fb77c23 */ /* 0x100fe200080108c2 */
[--C-:B------:R-:W-:Y:S01]  /*75a0*/  FFMA.FTZ R192, R161, UR9, -R194.reuse ;  /* 0x00000009a1c07c23 */ /* 0x100fe200080108c2 */
[----:B------:R-:W-:-:S04]  /*75b0*/  FFMA.FTZ R193, R164, UR9, -R194 ;  /* 0x00000009a4c17c23 */ /* 0x000fc800080108c2 */
[----:B------:R-:W0:Y:S01]  /*75c0*/  MUFU.TANH R172, R172 ;  /* 0x000000ac00ac7308 */ /* 0x000e220000002400 */
[----:B-1----:R-:W-:Y:S01]  /*75d0*/  FMNMX.FTZ R14, R170, R177, !PT ;  /* 0x000000b1aa0e7209 */ /* 0x002fe20007810000 */
[----:B------:R-:W-:-:S06]  /*75e0*/  FFMA.FTZ R177, R5, UR9, -R194 ;  /* 0x0000000905b17c23 */ /* 0x000fcc00080108c2 */
[----:B------:R-:W1:Y:S01]  /*75f0*/  MUFU.TANH R173, R173 ;  /* 0x000000ad00ad7308 */ /* 0x000e620000002400 */
[----:B--2---:R-:W-:-:S07]  /*7600*/  FMNMX.FTZ R5, R171, R14, !PT ;  /* 0x0000000eab057209 */ /* 0x004fce0007810000 */
[----:B------:R-:W2:Y:S01]  /*7610*/  MUFU.TANH R174, R174 ;  /* 0x000000ae00ae7308 */ /* 0x000ea20000002400 */
[----:B0-----:R-:W-:-:S07]  /*7620*/  FMNMX.FTZ R176, R172, R5, !PT ;  /* 0x00000005acb07209 */ /* 0x001fce0007810000 */
[----:B------:R-:W0:Y:S01]  /*7630*/  MUFU.TANH R175, R175 ;  /* 0x000000af00af7308 */ /* 0x000e220000002400 */
[----:B-1----:R-:W-:-:S07]  /*7640*/  FMNMX.FTZ R5, R173, R176, !PT ;  /* 0x000000b0ad057209 */ /* 0x002fce0007810000 */
[----:B------:R1:W-:Y:S01]  /*7650*/  MUFU.EX2 R14, R177 ;  /* 0x000000b1000e7308 */ /* 0x0003e20000000800 */
[----:B--2---:R-:W-:-:S07]  /*7660*/  FMNMX.FTZ R176, R174, R5, !PT ;  /* 0x00000005aeb07209 */ /* 0x004fce0007810000 */
[----:B------:R2:W3:Y:S01]  /*7670*/  MUFU.EX2 R168, R178 ;  /* 0x000000b200a87308 */ /* 0x0004e20000000800 */
[----:B0-----:R-:W-:Y:S01]  /*7680*/  FMNMX.FTZ R5, R175, R176, !PT ;  /* 0x000000b0af057209 */ /* 0x001fe20007810000 */
[--C-:B------:R-:W-:Y:S01]  /*7690*/  FFMA.FTZ R176, R152, UR9, -R194.reuse ;  /* 0x0000000998b07c23 */ /* 0x100fe200080108c2 */
[--C-:B-1----:R-:W-:Y:S01]  /*76a0*/  FFMA.FTZ R177, R153, UR9, -R194.reuse ;  /* 0x0000000999b17c23 */ /* 0x102fe200080108c2 */
[--C-:B------:R-:W-:Y:S02]  /*76b0*/  FFMA.FTZ R153, R169, UR9, -R194.reuse ;  /* 0x00000009a9997c23 */ /* 0x100fe400080108c2 */
[----:B------:R-:W0:Y:S02]  /*76c0*/  SHFL.BFLY PT, R180, R5, 0x2, 0x1f ;  /* 0x0c401f0005b47f89 */ /* 0x000e2400000e0000 */
[----:B------:R-:W-:Y:S01]  /*76d0*/  MUFU.EX2 R13, R13 ;  /* 0x0000000d000d7308 */ /* 0x000fe20000000800 */
[----:B--2---:R-:W-:-:S07]  /*76e0*/  FFMA.FTZ R178, R154, UR9, -R194 ;  /* 0x000000099ab27c23 */ /* 0x004fce00080108c2 */
[----:B------:R-:W-:Y:S01]  /*76f0*/  MUFU.EX2 R15, R15 ;  /* 0x0000000f000f7308 */ /* 0x000fe20000000800 */
[-C--:B---3--:R-:W-:Y:S01]  /*7700*/  FMUL.FTZ R24, R24, R168.reuse ;  /* 0x000000a818187220 */ /* 0x088fe20000410000 */
        /* <DEDUP_REMOVED lines=11> */
[----:B------:R-:W-:Y:S01]  /*77c0*/  FMUL.FTZ R45, R45, R168 ;  /* 0x000000a82d2d7220 */ /* 0x000fe20000410000 */
[----:B0-----:R-:W-:Y:S01]  /*77d0*/  FMNMX.FTZ R152, R5, R180, !PT ;  /* 0x000000b405987209 */ /* 0x001fe20007810000 */
[----:B------:R-:W-:Y:S01]  /*77e0*/  FFMA.FTZ R180, R156, UR9, -R194 ;  /* 0x000000099cb47c23 */ /* 0x000fe200080108c2 */
[----:B------:R-:W-:Y:S01]  /*77f0*/  IMAD.U32 R156, RZ, RZ, UR7 ;  /* 0x00000007ff9c7e24 */ /* 0x000fe2000f8e00ff */
[----:B------:R-:W-:Y:S01]  /*7800*/  MUFU.EX2 R21, R21 ;  /* 0x0000001500157308 */ /* 0x000fe20000000800 */
[-C--:B------:R-:W-:Y:S01]  /*7810*/  FMUL.FTZ R48, R48, R168.reuse ;  /* 0x000000a830307220 */ /* 0x080fe20000410000 */
        /* <DEDUP_REMOVED lines=22> */
[----:B------:R-:W1:Y:S01]  /*7980*/  MUFU.EX2 R178, R178 ;  /* 0x000000b200b27308 */ /* 0x000e620000000800 */
[-C--:B------:R-:W-:Y:S01]  /*7990*/  FMUL.FTZ R88, R88, R168.reuse ;  /* 0x000000a858587220 */ /* 0x080fe20000410000 */
[----:B0-----:R-:W-:Y:S01]  /*79a0*/  FMNMX.FTZ R5, R152, R5, !PT ;  /* 0x0000000598057209 */ /* 0x001fe20007810000 */
[-C--:B------:R-:W-:Y:S01]  /*79b0*/  FMUL.FTZ R89, R89, R168.reuse ;  /* 0x000000a859597220 */ /* 0x080fe20000410000 */
[-C--:B------:R-:W-:Y:S01]  /*79c0*/  FMUL.FTZ R92, R92, R168.reuse ;  /* 0x000000a85c5c7220 */ /* 0x080fe20000410000 */
[-C--:B------:R-:W-:Y:S01]  /*79d0*/  FMUL.FTZ R93, R93, R168.reuse ;  /* 0x000000a85d5d7220 */ /* 0x080fe20000410000 */
[-C--:B------:R-:W-:Y:S01]  /*79e0*/  FMUL.FTZ R96, R96, R168.reuse ;  /* 0x000000a860607220 */ /* 0x080fe20000410000 */
[C---:B------:R-:W-:Y:S01]  /*79f0*/  FADD.FTZ R152, -R5.reuse, R8 ;  /* 0x0000000805987221 */ /* 0x040fe20000010100 */
[----:B------:R-:W-:Y:S01]  /*7a00*/  FMUL.FTZ R154, R5, UR9 ;  /* 0x00000009059a7c20 */ /* 0x000fe20008410000 */
[----:B------:R0:W-:Y:S01]  /*7a10*/  MUFU.EX2 R8, R153 ;  /* 0x0000009900087308 */ /* 0x0001e20000000800 */
[----:B------:R-:W-:Y:S01]  /*7a20*/  FMUL.FTZ R97, R97, R168 ;  /* 0x000000a861617220 */ /* 0x000fe20000410000 */
[----:B------:R-:W-:Y:S01]  /*7a30*/  FMUL.FTZ R152, R152, UR9 ;  /* 0x0000000998987c20 */ /* 0x000fe20008410000 */
[--C-:B------:R-:W-:Y:S01]  /*7a40*/  FFMA.FTZ R194, R9, UR9, -R154.reuse ;  /* 0x0000000909c27c23 */ /* 0x100fe2000801089a */
[--C-:B------:R-:W-:Y:S01]  /*7a50*/  FFMA.FTZ R9, R10, UR9, -R154.reuse ;  /* 0x000000090a097c23 */ /* 0x100fe2000801089a */
[--C-:B------:R-:W-:Y:S01]  /*7a60*/  FFMA.FTZ R10, R11, UR9, -R154.reuse ;  /* 0x000000090b0a7c23 */ /* 0x100fe2000801089a */
[--C-:B------:R-:W-:Y:S01]  /*7a70*/  FFMA.FTZ R11, R12, UR9, -R154.reuse ;  /* 0x000000090c0b7c23 */ /* 0x100fe2000801089a */
[----:B------:R-:W-:Y:S01]  /*7a80*/  FFMA.FTZ R12, R160, UR9, -R154 ;  /* 0x00000009a00c7c23 */ /* 0x000fe2000801089a */
[----:B------:R2:W3:Y:S01]  /*7a90*/  MUFU.EX2 R169, R152 ;  /* 0x0000009800a97308 */ /* 0x0004e20000000800 */
[----:B0-----:R-:W-:-:S02]  /*7aa0*/  IMAD.MOV R153, RZ, RZ, -R23 ;  /* 0x000000ffff997224 */ /* 0x001fc400078e0a17 */
[--C-:B------:R-:W-:Y:S01]  /*7ab0*/  FFMA.FTZ R195, R162, UR9, -R154.reuse ;  /* 0x00000009a2c37c23 */ /* 0x100fe2000801089a */
[--C-:B------:R-:W-:Y:S01]  /*7ac0*/  FFMA.FTZ R196, R163, UR9, -R154.reuse ;  /* 0x00000009a3c47c23 */ /* 0x100fe2000801089a */
[--C-:B------:R-:W-:Y:S01]  /*7ad0*/  FFMA.FTZ R197, R165, UR9, -R154.reuse ;  /* 0x00000009a5c57c23 */ /* 0x100fe2000801089a */
[--C-:B------:R-:W-:Y:S01]  /*7ae0*/  FFMA.FTZ R198, R166, UR9, -R154.reuse ;  /* 0x00000009a6c67c23 */ /* 0x100fe2000801089a */
[----:B------:R-:W-:Y:S01]  /*7af0*/  ISETP.NE.AND P3, PT, R22, R153, PT ;  /* 0x000000991600720c */ /* 0x000fe20003f65270 */
[--C-:B------:R-:W-:Y:S01]  /*7b00*/  FFMA.FTZ R199, R167, UR9, -R154.reuse ;  /* 0x00000009a7c77c23 */ /* 0x100fe2000801089a */
[--C-:B------:R-:W-:Y:S01]  /*7b10*/  FFMA.FTZ R170, R170, UR9, -R154.reuse ;  /* 0x00000009aaaa7c23 */ /* 0x100fe2000801089a */
[----:B--2---:R-:W-:Y:S02]  /*7b20*/  @!P1 VIADD R152, R200, 0x38840 ;  /* 0x00038840c8989836 */ /* 0x004fe40000000000 */
[--C-:B------:R-:W-:Y:S01]  /*7b30*/  FFMA.FTZ R171, R171, UR9, -R154.reuse ;  /* 0x00000009abab7c23 */ /* 0x100fe2000801089a */
[--C-:B------:R-:W-:Y:S01]  /*7b40*/  FFMA.FTZ R172, R172, UR9, -R154.reuse ;  /* 0x00000009acac7c23 */ /* 0x100fe2000801089a */
[--C-:B------:R-:W-:Y:S01]  /*7b50*/  FFMA.FTZ R173, R173, UR9, -R154.reuse ;  /* 0x00000009adad7c23 */ /* 0x100fe2000801089a */
[----:B------:R-:W-:Y:S01]  /*7b60*/  FFMA.FTZ R174, R174, UR9, -R154 ;  /* 0x00000009aeae7c23 */ /* 0x000fe2000801089a */
[----:B------:R-:W-:Y:S01]  /*7b70*/  @!P1 PRMT R152, RZ, 0x654, R152 ;  /* 0x00000654ff989816 */ /* 0x000fe20000000098 */
[----:B------:R-:W-:Y:S01]  /*7b80*/  FFMA.FTZ R154, R175, UR9, -R154 ;  /* 0x00000009af9a7c23 */ /* 0x000fe2000801089a */
[----:B------:R-:W-:Y:S01]  /*7b90*/  MUFU.EX2 R194, R194 ;  /* 0x000000c200c27308 */ /* 0x000fe20000000800 */
[----:B-1----:R-:W-:Y:S01]  /*7ba0*/  F2FP.F16.F32.PACK_AB R158, R178, R177 ;  /* 0x000000b1b29e723e */ /* 0x002fe200000000ff */
[----:B------:R0:W-:Y:S01]  /*7bb0*/  @!P1 SYNCS.ARRIVE.TRANS64.RED.A1T0 RZ, [R152+URZ], RZ ;  /* 0x000000ff98ff99a7 */ /* 0x0001e2000810043f */
[----:B------:R-:W-:Y:S01]  /*7bc0*/  @!P3 IMAD R153, R156, 0x40, R17 ;  /* 0x000000409c99b824 */ /* 0x000fe200078e0211 */
[----:B------:R-:W-:Y:S01]  /*7bd0*/  F2FP.F16.F32.PACK_AB R156, R176, R21 ;  /* 0x00000015b09c723e */ /* 0x000fe200000000ff */
[-C--:B---3--:R-:W-:Y:S01]  /*7be0*/  FMUL.FTZ R26, R26, R169.reuse ;  /* 0x000000a91a1a7220 */ /* 0x088fe20000410000 */
[-C--:B------:R-:W-:Y:S01]  /*7bf0*/  FMUL.FTZ R27, R27, R169.reuse ;  /* 0x000000a91b1b7220 */ /* 0x080fe20000410000 */
[----:B------:R-:W-:Y:S01]  /*7c00*/  FMUL.FTZ R30, R30, R169 ;  /* 0x000000a91e1e7220 */ /* 0x000fe20000410000 */
[----:B------:R-:W-:Y:S01]  /*7c10*/  @!P3 LEA R153, R153, UR37, 0x2 ;  /* 0x000000259999bc11 */ /* 0x000fe2000f8e10ff */
[----:B------:R-:W1:Y:S01]  /*7c20*/  MUFU.EX2 R9, R9 ;  /* 0x0000000900097308 */ /* 0x000e620000000800 */
[----:B0-----:R-:W-:Y:S01]  /*7c30*/  F2FP.F16.F32.PACK_AB R152, R14, R13 ;  /* 0x0000000d0e98723e */ /* 0x001fe200000000ff */
[-C--:B------:R-:W-:Y:S01]  /*7c40*/  FMUL.FTZ R31, R31, R169.reuse ;  /* 0x000000a91f1f7220 */ /* 0x080fe20000410000 */
[-C--:B------:R-:W-:Y:S01]  /*7c50*/  FMUL.FTZ R34, R34, R169.reuse ;  /* 0x000000a922227220 */ /* 0x080fe20000410000 */
[----:B------:R-:W-:Y:S01]  /*7c60*/  @!P3 STS [R153+0x38400], R168 ;  /* 0x038400a89900b388 */ /* 0x000fe20000000800 */
[-C--:B------:R-:W-:Y:S01]  /*7c70*/  FMUL.FTZ R35, R35, R169.reuse ;  /* 0x000000a923237220 */ /* 0x080fe20000410000 */
[-C--:B------:R-:W-:Y:S01]  /*7c80*/  FMUL.FTZ R38, R38, R169.reuse ;  /* 0x000000a926267220 */ /* 0x080fe20000410000 */
[-C--:B------:R-:W-:Y:S01]  /*7c90*/  FMUL.FTZ R39, R39, R169.reuse ;  /* 0x000000a927277220 */ /* 0x080fe20000410000 */
[----:B------:R1:W-:Y:S01]  /*7ca0*/  @!P3 STS [R153+0x38420], R169 ;  /* 0x038420a99900b388 */ /* 0x0003e20000000800 */
        /* <DEDUP_REMOVED lines=8> */
[----:B------:R-:W0:Y:S01]  /*7d30*/  MUFU.EX2 R11, R11 ;  /* 0x0000000b000b7308 */ /* 0x000e220000000800 */
[----:B-1----:R-:W-:Y:S01]  /*7d40*/  F2FP.F16.F32.PACK_AB R153, R9, R194 ;  /* 0x000000c20999723e */ /* 0x002fe200000000ff */
        /* <DEDUP_REMOVED lines=15> */
[----:B0-----:R-:W-:Y:S01]  /*7e40*/  F2FP.F16.F32.PACK_AB R155, R11, R10 ;  /* 0x0000000a0b9b723e */ /* 0x001fe200000000ff */
        /* <DEDUP_REMOVED lines=12> */
[----:B------:R-:W-:Y:S01]  /*7f10*/  FMUL.FTZ R101, R101, R168 ;  /* 0x000000a865657220 */ /* 0x000fe20000410000 */
        /* <DEDUP_REMOVED lines=60> */
[-C--:B------:R-:W-:Y:S01]  /*82e0*/  FMUL.FTZ R150, R150, R169.reuse ;  /* 0x000000a996967220 */ /* 0x080fe20000410000 */
[----:B------:R-:W-:Y:S01]  /*82f0*/  FMUL.FTZ R151, R151, R169 ;  /* 0x000000a997977220 */ /* 0x000fe20000410000 */
[----:B------:R-:W-:Y:S01]  /*8300*/  UMOV UR7, 0x40000040 ;  /* 0x4000004000077882 */ /* 0x000fe20000000000 */
[----:B------:R-:W-:Y:S01]  /*8310*/  FFMA.FTZ R3, R168, R3, R13 ;  /* 0x00000003a8037223 */ /* 0x000fe2000001000d */
[----:B------:R-:W-:Y:S01]  /*8320*/  FFMA.FTZ R6, R169, R6, R194 ;  /* 0x00000006a9067223 */ /* 0x000fe200000100c2 */
[----:B------:R-:W0:Y:S01]  /*8330*/  MUFU.EX2 R171, R171 ;  /* 0x000000ab00ab7308 */ /* 0x000e220000000800 */
[----:B-1----:R-:W-:Y:S01]  /*8340*/  F2FP.F16.F32.PACK_AB R161, R199, R198 ;  /* 0x000000c6c7a1723e */ /* 0x002fe200000000ff */
[----:B------:R-:W-:Y:S01]  /*8350*/  FADD.FTZ R14, R14, R3 ;  /* 0x000000030e0e7221 */ /* 0x000fe20000010000 */
[----:B------:R-:W-:Y:S01]  /*8360*/  FADD.FTZ R9, R9, R6 ;  /* 0x0000000609097221 */ /* 0x000fe20000010000 */
[----:B------:R-:W-:-:S02]  /*8370*/  @!P1 VIADD R3, R200, 0x38860 ;  /* 0x00038860c8039836 */ /* 0x000fc40000000000 */
[----:B------:R-:W-:Y:S02]  /*8380*/  IMAD.MOV.U32 R13, RZ, RZ, R4 ;  /* 0x000000ffff0d7224 */ /* 0x000fe400078e0004 */
[----:B------:R-:W-:Y:S01]  /*8390*/  FADD.FTZ R10, R10, R9 ;  /* 0x000000090a0a7221 */ /* 0x000fe20000010000 */
[----:B------:R-:W-:Y:S01]  /*83a0*/  MUFU.EX2 R183, R183 ;  /* 0x000000b700b77308 */ /* 0x000fe20000000800 */
[----:B------:R-:W-:Y:S02]  /*83b0*/  @!P1 PRMT R3, RZ, 0x654, R3 ;  /* 0x00000654ff039816 */ /* 0x000fe40000000003 */
[----:B------:R-:W-:-:S04]  /*83c0*/  FADD.FTZ R11, R11, R10 ;  /* 0x0000000a0b0b7221 */ /* 0x000fc80000010000 */
[----:B------:R-:W-:Y:S01]  /*83d0*/  FADD.FTZ R12, R12, R11 ;  /* 0x0000000b0c0c7221 */ /* 0x000fe20000010000 */
[----:B------:R-:W1:Y:S01]  /*83e0*/  MUFU.EX2 R192, R192 ;  /* 0x000000c000c07308 */ /* 0x000e620000000800 */
[----:B0-----:R-:W-:Y:S02]  /*83f0*/  F2FP.F16.F32.PACK_AB R163, R171, R170 ;  /* 0x000000aaaba3723e */ /* 0x001fe400000000ff */
[----:B------:R-:W-:-:S04]  /*8400*/  FADD.FTZ R195, R195, R12 ;  /* 0x0000000cc3c37221 */ /* 0x000fc80000010000 */
[----:B------:R-:W-:Y:S01]  /*8410*/  FADD.FTZ R196, R196, R195 ;  /* 0x000000c3c4c47221 */ /* 0x000fe20000010000 */
[----:B------:R-:W0:Y:S03]  /*8420*/  MUFU.EX2 R193, R193 ;  /* 0x000000c100c17308 */ /* 0x000e260000000800 */
[----:B------:R-:W-:-:S04]  /*8430*/  FADD.FTZ R197, R197, R196 ;  /* 0x000000c4c5c57221 */ /* 0x000fc80000010000 */
[----:B------:R-:W-:Y:S01]  /*8440*/  FADD.FTZ R198, R198, R197 ;  /* 0x000000c5c6c67221 */ /* 0x000fe20000010000 */
[----:B------:R-:W-:Y:S01]  /*8450*/  MUFU.EX2 R172, R172 ;  /* 0x000000ac00ac7308 */ /* 0x000fe20000000800 */
[----:B-1----:R-:W-:Y:S02]  /*8460*/  F2FP.F16.F32.PACK_AB R164, R192, R183 ;  /* 0x000000b7c0a4723e */ /* 0x002fe400000000ff */
[----:B------:R-:W-:-:S04]  /*8470*/  FADD.FTZ R199, R199, R198 ;  /* 0x000000c6c7c77221 */ /* 0x000fc80000010000 */
[----:B------:R-:W-:Y:S01]  /*8480*/  FADD.FTZ R170, R170, R199 ;  /* 0x000000c7aaaa7221 */ /* 0x000fe20000010000 */
[----:B------:R-:W1:Y:S01]  /*8490*/  MUFU.EX2 R173, R173 ;  /* 0x000000ad00ad7308 */ /* 0x000e620000000800 */
[----:B0-----:R-:W-:Y:S02]  /*84a0*/  F2FP.F16.F32.PACK_AB R166, R8, R193 ;  /* 0x000000c108a6723e */ /* 0x001fe400000000ff */
[----:B------:R-:W-:-:S05]  /*84b0*/  FADD.FTZ R171, R171, R170 ;  /* 0x000000aaabab7221 */ /* 0x000fca0000010000 */
[----:B------:R-:W0:Y:S08]  /*84c0*/  MUFU.EX2 R174, R174 ;  /* 0x000000ae00ae7308 */ /* 0x000e300000000800 */
[----:B------:R2:W3:Y:S01]  /*84d0*/  MUFU.EX2 R175, R154 ;  /* 0x0000009a00af7308 */ /* 0x0004e20000000800 */
[----:B-1----:R-:W-:Y:S01]  /*84e0*/  F2FP.F16.F32.PACK_AB R165, R173, R172 ;  /* 0x000000acada5723e */ /* 0x002fe200000000ff */
[----:B------:R-:W-:-:S04]  /*84f0*/  FADD.FTZ R172, R172, R171 ;  /* 0x000000abacac7221 */ /* 0x000fc80000010000 */
[----:B------:R-:W-:Y:S01]  /*8500*/  FADD.FTZ R173, R173, R172 ;  /* 0x000000acadad7221 */ /* 0x000fe20000010000 */
[----:B--2---:R-:W-:Y:S01]  /*8510*/  F2FP.F16.F32.PACK_AB R154, R20, R15 ;  /* 0x0000000f149a723e */ /* 0x004fe200000000ff */
[----:B------:R-:W-:Y:S01]  /*8520*/  BAR.SYNC.DEFER_BLOCKING 0xf, 0x100 ;  /* 0x03c4000000007b1d */ /* 0x000fe20000010000 */
[----:B------:R-:W-:Y:S01]  /*8530*/  FADD.FTZ R15, R15, R14 ;  /* 0x0000000e0f0f7221 */ /* 0x000fe20000010000 */
[----:B0-----:R-:W-:-:S03]  /*8540*/  FADD.FTZ R6, R174, R173 ;  /* 0x000000adae067221 */ /* 0x001fc60000010000 */
[----:B------:R-:W-:Y:S01]  /*8550*/  FADD.FTZ R20, R20, R15 ;  /* 0x0000000f14147221 */ /* 0x000fe20000010000 */
[C---:B---3--:R-:W-:Y:S01]  /*8560*/  F2FP.F16.F32.PACK_AB R167, R175.reuse, R174 ;  /* 0x000000aeafa7723e */ /* 0x048fe200000000ff */
[----:B------:R-:W-:Y:S02]  /*8570*/  FADD.FTZ R6, R175, R6 ;  /* 0x00000006af067221 */ /* 0x000fe40000010000 */
[----:B------:R-:W-:-:S04]  /*8580*/  FADD.FTZ R21, R21, R20 ;  /* 0x0000001415157221 */ /* 0x000fc80000010000 */
[----:B------:R-:W-:-:S04]  /*8590*/  FADD.FTZ R176, R176, R21 ;  /* 0x00000015b0b07221 */ /* 0x000fc80000010000 */
[----:B------:R-:W-:-:S04]  /*85a0*/  FADD.FTZ R177, R177, R176 ;  /* 0x000000b0b1b17221 */ /* 0x000fc80000010000 */
[----:B------:R-:W-:Y:S01]  /*85b0*/  FADD.FTZ R178, R178, R177 ;  /* 0x000000b1b2b27221 */ /* 0x000fe20000010000 */
[----:B------:R0:W-:Y:S03]  /*85c0*/  STSM.16.M88.4 [R184+0x36400], R152 ;  /* 0x03640098b8007844 */ /* 0x0001e60000000200 */
[----:B------:R-:W-:Y:S01]  /*85d0*/  FADD.FTZ R179, R179, R178 ;  /* 0x000000b2b3b37221 */ /* 0x000fe20000010000 */
[----:B------:R0:W-:Y:S03]  /*85e0*/  STSM.16.M88.4 [R187], R156 ;  /* 0x0000009cbb007844 */ /* 0x0001e60000000200 */
[----:B------:R-:W-:Y:S01]  /*85f0*/  FADD.FTZ R180, R180, R179 ;  /* 0x000000b3b4b47221 */ /* 0x000fe20000010000 */
[----:B------:R0:W-:Y:S03]  /*8600*/  STSM.16.M88.4 [R185], R160 ;  /* 0x000000a0b9007844 */ /* 0x0001e60000000200 */
[----:B------:R-:W-:Y:S01]  /*8610*/  FADD.FTZ R181, R181, R180 ;  /* 0x000000b4b5b57221 */ /* 0x000fe20000010000 */
[----:B------:R0:W-:Y:S01]  /*8620*/  STSM.16.M88.4 [R186], R164 ;  /* 0x000000a4ba007844 */ /* 0x0001e20000000200 */
[----:B------:R-:W-:-:S02]  /*8630*/  WARPGROUP.ARRIVE ;  /* 0x00000000000079c5 */ /* 0x000fc40000000000 */
[----:B------:R-:W-:-:S04]  /*8640*/  FADD.FTZ R182, R182, R181 ;  /* 0x000000b5b6b67221 */ /* 0x000fc80000010000 */
[----:B------:R-:W-:Y:S01]  /*8650*/  FADD.FTZ R183, R183, R182 ;  /* 0x000000b6b7b77221 */ /* 0x000fe20000010000 */
[----:B------:R-:W-:Y:S01]  /*8660*/  HGMMA.64x256x16.F32 R24, R152, gdesc[UR4].tnspB, R24, gsb0 ;  /* 0x43e0000498187df0 */ /* 0x000fe20008000818 */
[----:B------:R-:W-:Y:S01]  /*8670*/  UIADD3 UR6, UR6, 0x180, URZ ;  /* 0x0000018006067890 */ /* 0x000fe2000fffe03f */
[----:B------:R-:W-:Y:S01]  /*8680*/  UMOV UR7, 0x40000040 ;  /* 0x4000004000077882 */ /* 0x000fe20000000000 */
[----:B------:R-:W-:Y:S01]  /*8690*/  FADD.FTZ R192, R192, R183 ;  /* 0x000000b7c0c07221 */ /* 0x000fe20000010000 */
[----:B------:R-:W-:Y:S02]  /*86a0*/  WARPGROUP.DEPBAR.LE gsb0, 0x0 ;  /* 0x00008000000079c5 */ /* 0x000fe40000010000 */
[----:B------:R-:W-:-:S15]  /*86b0*/  WARPGROUP.ARRIVE ;  /* 0x00000000000079c5 */ /* 0x000fde0000000000 */
[----:B------:R-:W-:-:S07]  /*86c0*/  NOP ;  /* 0x0000000000007918 */ /* 0x000fce0000000000 */
        /* <DEDUP_REMOVED lines=10> */
[----:B------:R-:W-:Y:S01]  /*8770*/  HGMMA.64x256x16.F32 R24, R164, gdesc[UR4].tnspB, R24, gsb0 ;  /* 0x43e00004a4187df0 */ /* 0x000fe20008000818 */
[----:B------:R-:W-:Y:S02]  /*8780*/  UMOV UR7, UR36 ;  /* 0x0000002400077c82 */ /* 0x000fe40008000000 */
        /* <DEDUP_REMOVED lines=12> */
[----:B------:R-:W-:Y:S01]  /*8850*/  MOV R8, R5 ;  /* 0x0000000500087202 */ /* 0x000fe20000000f00 */
[----:B0-----:R-:W-:Y:S06]  /*8860*/  @P2 BRA `(.L_x_3467) ;  /* 0xffffffd000642947 */ /* 0x001fec000383ffff */
.L_x_3458:
[----:B------:R-:W0:Y:S01]  /*8870*/  SHFL.BFLY PT, R0, R3, 0x2, 0x1f ;  /* 0x0c401f0003007f89 */ /* 0x000e2200000e0000 */
[----:B------:R-:W-:Y:S01]  /*8880*/  MOV R11, UR9 ;  /* 0x00000009000b7c02 */ /* 0x000fe20008000f00 */
[----:B------:R-:W-:Y:S02]  /*8890*/  UIADD3 UR41, UR41, 0x1, URZ ;  /* 0x0000000129297890 */ /* 0x000fe4000fffe03f */
[----:B------:R-:W1:Y:S01]  /*88a0*/  SHFL.BFLY PT, R9, R6, 0x2, 0x1f ;  /* 0x0c401f0006097f89 */ /* 0x000e6200000e0000 */
[----:B------:R-:W-:Y:S08]  /*88b0*/  BAR.ARV 0x8, 0xa0 ;  /* 0x0202800000007b1d */ /* 0x000ff00000002000 */
[----:B------:R-:W-:Y:S01]  /*88c0*/  BAR.SYNC.DEFER_BLOCKING 0xf, 0x100 ;  /* 0x03c4000000007b1d */ /* 0x000fe20000010000 */
[----:B0-----:R-:W-:Y:S01]  /*88d0*/  FADD.FTZ R0, R0, R3 ;  /* 0x0000000300007221 */ /* 0x001fe20000010000 */
[----:B------:R-:W-:-:S02]  /*88e0*/  IMAD.MOV.U32 R3, RZ, RZ, -0x800000 ;  /* 0xff800000ff037424 */ /* 0x000fc400078e00ff */
[----:B-1----:R-:W-:Y:S02]  /*88f0*/  FADD.FTZ R9, R9, R6 ;  /* 0x0000000609097221 */ /* 0x002fe40000010000 */
[----:B------:R-:W0:Y:S04]  /*8900*/  SHFL.BFLY PT, R7, R0, 0x1, 0x1f ;  /* 0x0c201f0000077f89 */ /* 0x000e2800000e0000 */
[----:B------:R-:W1:Y:S01]  /*8910*/  SHFL.BFLY PT, R8, R9, 0x1, 0x1f ;  /* 0x0c201f0009087f89 */ /* 0x000e6200000e0000 */
[----:B0-----:R-:W-:Y:S01]  /*8920*/  FADD.FTZ R21, R0, R7 ;  /* 0x0000000700157221 */ /* 0x001fe20000010000 */
[----:B------:R-:W-:Y:S02]  /*8930*/  IMAD.MOV R7, RZ, RZ, -R23 ;  /* 0x000000ffff077224 */ /* 0x000fe400078e0a17 */
[----:B-1----:R-:W-:-:S02]  /*8940*/  FADD.FTZ R15, R9, R8 ;  /* 0x00000008090f7221 */ /* 0x002fc40000010000 */
[----:B------:R-:W-:Y:S01]  /*8950*/  FSETP.NE.FTZ.AND P1, PT, R21, RZ, PT ;  /* 0x000000ff1500720b */ /* 0x000fe20003f35000 */
[----:B------:R-:W-:Y:S01]  /*8960*/  IMAD.U32 R8, RZ, RZ, UR36 ;  /* 0x00000024ff087e24 */ /* 0x000fe2000f8e00ff */
[----:B------:R-:W-:Y:S02]  /*8970*/  ISETP.NE.AND P0, PT, R22, R7, PT ;  /* 0x000000071600720c */ /* 0x000fe40003f05270 */
[----:B------:R-:W-:Y:S02]  /*8980*/  CS2R R6, SRZ ;  /* 0x0000000000067805 */ /* 0x000fe4000001ff00 */
[----:B------:R-:W-:Y:S01]  /*8990*/  FSETP.NE.FTZ.AND P2, PT, R15, RZ, PT ;  /* 0x000000ff0f00720b */ /* 0x000fe20003f55000 */
[----:B------:R-:W-:-:S04]  /*89a0*/  UIADD3 UR36, UR36, 0x1, URZ ;  /* 0x0000000124247890 */ /* 0x000fc8000fffe03f */
[----:B------:R-:W-:Y:S02]  /*89b0*/  UISETP.NE.AND UP0, UPT, UR36, 0x2, UPT ;  /* 0x000000022400788c */ /* 0x000fe4000bf05270 */
[----:B------:R-:W0:Y:S02]  /*89c0*/  @P1 MUFU.RCP R7, R21 ;  /* 0x0000001500071308 */ /* 0x000e240000001000 */
[----:B------:R-:W-:Y:S01]  /*89d0*/  USEL UR4, URZ, 0x1, UP0 ;  /* 0x000000013f047887 */ /* 0x000fe20008000000 */
[----:B------:R-:W-:Y:S01]  /*89e0*/  @!P0 IMAD R0, R8, 0x40, R17 ;  /* 0x0000004008008824 */ /* 0x000fe200078e0211 */
[----:B------:R-:W-:-:S04]  /*89f0*/  USEL UR36, UR36, URZ, UP0 ;  /* 0x0000003f24247287 */ /* 0x000fc80008000000 */
[----:B------:R-:W-:Y:S01]  /*8a00*/  @!P0 LEA R9, R0, UR37, 0x2 ;  /* 0x0000002500098c11 */ /* 0x000fe2000f8e10ff */
[----:B------:R-:W1:Y:S01]  /*8a10*/  @P2 MUFU.RCP R6, R15 ;  /* 0x0000000f00062308 */ /* 0x000e620000001000 */
[----:B------:R-:W-:Y:S01]  /*8a20*/  IMAD.MOV.U32 R0, RZ, RZ, -0x800000 ;  /* 0xff800000ff007424 */ /* 0x000fe200078e00ff */
[----:B------:R-:W-:-:S06]  /*8a30*/  LOP3.LUT R2, R2, UR4, RZ, 0x3c, !PT ;  /* 0x0000000402027c12 */ /* 0x000fcc000f8e3cff */
[----:B------:R-:W2:Y:S01]  /*8a40*/  @P1 MUFU.LG2 R21, R21 ;  /* 0x0000001500151308 */ /* 0x000ea20000000c00 */
[-C--:B0-----:R-:W-:Y:S01]  /*8a50*/  FMUL.FTZ R8, R25, R7.reuse ;  /* 0x0000000719087220 */ /* 0x081fe20000410000 */
[----:B------:R0:W-:Y:S01]  /*8a60*/  @!P0 STS [R9+0x38400], R7 ;  /* 0x0384000709008388 */ /* 0x0001e20000000800 */
[-C--:B------:R-:W-:Y:S01]  /*8a70*/  FMUL.FTZ R10, R29, R7.reuse ;  /* 0x000000071d0a7220 */ /* 0x080fe20000410000 */
[----:B------:R-:W-:Y:S02]  /*8a80*/  IMAD.U32 R29, RZ, RZ, UR9 ;  /* 0x00000009ff1d7e24 */ /* 0x000fe4000f8e00ff */
[-C--:B------:R-:W-:Y:S01]  /*8a90*/  FMUL.FTZ R167, R24, R7.reuse ;  /* 0x0000000718a77220 */ /* 0x080fe20000410000 */
[-C--:B------:R-:W-:Y:S01]  /*8aa0*/  FMUL.FTZ R20, R28, R7.reuse ;  /* 0x000000071c147220 */ /* 0x080fe20000410000 */
[-C--:B------:R-:W-:Y:S01]  /*8ab0*/  FMUL.FTZ R163, R32, R7.reuse ;  /* 0x0000000720a37220 */ /* 0x080fe20000410000 */
        /* <DEDUP_REMOVED lines=61> */
[----:B0-----:R-:W-:Y:S01]  /*8e90*/  @P1 FMUL.FTZ R7, R11, 0.69314718246459960938 ;  /* 0x3f3172180b071820 */ /* 0x001fe20000410000 */
[----:B------:R-:W-:Y:S01]  /*8ea0*/  @P2 FMUL.FTZ R29, R29, 0.69314718246459960938 ;  /* 0x3f3172181d1d2820 */ /* 0x000fe20000410000 */
[----:B--2---:R-:W-:Y:S01]  /*8eb0*/  @P1 FMUL.FTZ R24, R21, 0.69314718246459960938 ;  /* 0x3f31721815181820 */ /* 0x004fe20000410000 */
[----:B---3--:R-:W-:Y:S01]  /*8ec0*/  @P2 FMUL.FTZ R28, R25, 0.69314718246459960938 ;  /* 0x3f317218191c2820 */ /* 0x008fe20000410000 */
[-C--:B-1----:R-:W-:Y:S01]  /*8ed0*/  FMUL.FTZ R9, R26, R6.reuse ;  /* 0x000000061a097220 */ /* 0x082fe20000410000 */
[-C--:B------:R-:W-:Y:S01]  /*8ee0*/  FMUL.FTZ R11, R30, R6.reuse ;  /* 0x000000061e0b7220 */ /* 0x080fe20000410000 */
        /* <DEDUP_REMOVED lines=66> */
.L_x_3444:
        /* <DEDUP_REMOVED lines=32> */
[----:B------:R-:W-:Y:S01]  /*9510*/  UISETP.NE.U32.AND UP0, UPT, UR6, URZ, UPT ;  /* 0x0000003f0600728c */ /* 0x000fe2000bf05070 */
[----:B------:R-:W-:Y:S01]  /*9520*/  F2FP.F16.F32.PACK_AB R64, R65, R64 ;  /* 0x000000404140723e */ /* 0x000fe200000000ff */
[----:B------:R-:W-:Y:S01]  /*9530*/  IMAD.WIDE R130, R190, 0x2, R146 ;  /* 0x00000002be827825 */ /* 0x000fe200078e0292 */
[----:B------:R-:W-:Y:S01]  /*9540*/  F2FP.F16.F32.PACK_AB R58, R61, R60 ;  /* 0x0000003c3d3a723e */ /* 0x000fe200000000ff */
[----:B------:R-:W-:Y:S01]  /*9550*/  UISETP.NE.AND.EX UP0, UPT, UR7, URZ, UPT, UP0 ;  /* 0x0000003f0700728c */ /* 0x000fe2000bf05300 */
[----:B------:R-:W-:Y:S01]  /*9560*/  F2FP.F16.F32.PACK_AB R59, R63, R62 ;  /* 0x0000003e3f3b723e */ /* 0x000fe200000000ff */
[----:B------:R-:W-:Y:S01]  /*9570*/  UIADD3 UR4, UP1, UR8, UR6, URZ ;  /* 0x0000000608047290 */ /* 0x000fe2000ff3e03f */
[----:B------:R-:W-:-:S02]  /*9580*/  IADD3 R173, P1, R130, 0x20, RZ ;  /* 0x0000002082ad7810 */ /* 0x000fc40007f3e0ff */
[C---:B------:R-:W-:Y:S01]  /*9590*/  LOP3.LUT R21, R130.reuse, 0x380, RZ, 0xc0, !PT ;  /* 0x0000038082157812 */ /* 0x040fe200078ec0ff */
[----:B------:R-:W-:Y:S01]  /*95a0*/  UIADD3.X UR6, UR9, UR7, URZ, UP1, !UPT ;  /* 0x0000000709067290 */ /* 0x000fe20008ffe43f */
[C---:B------:R-:W-:Y:S01]  /*95b0*/  IADD3 R177, P0, R130.reuse, 0x40, RZ ;  /* 0x0000004082b17810 */ /* 0x040fe20007f1e0ff */
[--C-:B------:R-:W-:Y:S01]  /*95c0*/  IMAD.X R25, RZ, RZ, R131.reuse, P1 ;  /* 0x000000ffff197224 */ /* 0x100fe200008e0683 */
[C---:B------:R-:W-:Y:S02]  /*95d0*/  IADD3 R179, P4, R130.reuse, 0x60, RZ ;  /* 0x0000006082b37810 */ /* 0x040fe40007f9e0ff */
[C---:B------:R-:W-:Y:S01]  /*95e0*/  IADD3 R181, P3, R130.reuse, 0x2000, RZ ;  /* 0x0000200082b57810 */ /* 0x040fe20007f7e0ff */
[--C-:B------:R-:W-:Y:S01]  /*95f0*/  IMAD.X R29, RZ, RZ, R131.reuse, P0 ;  /* 0x000000ffff1d7224 */ /* 0x100fe200000e0683 */
        /* <DEDUP_REMOVED lines=8> */
[----:B------:R-:W-:Y:S01]  /*9680*/  SHF.R.U64 R21, R21, 0x3, RZ ;  /* 0x0000000315157819 */ /* 0x000fe200000012ff */
[----:B------:R-:W-:Y:S01]  /*9690*/  IMAD.X R103, RZ, RZ, R131, P1 ;  /* 0x000000ffff677224 */ /* 0x000fe200008e0683 */
[----:B------:R-:W-:-:S02]  /*96a0*/  IADD3.X R91, RZ, R131, RZ, P6, !PT ;  /* 0x00000083ff5b7210 */ /* 0x000fc400037fe4ff */
[----:B------:R-:W-:Y:S02]  /*96b0*/  LOP3.LUT R24, R173, 0x380, RZ, 0xc0, !PT ;  /* 0x00000380ad187812 */ /* 0x000fe400078ec0ff */
[C---:B------:R-:W-:Y:S02]  /*96c0*/  IADD3 R199, P0, R130.reuse, 0x4020, RZ ;  /* 0x0000402082c77810 */ /* 0x040fe40007f1e0ff */
[C---:B------:R-:W-:Y:S02]  /*96d0*/  IADD3 R201, P4, R130.reuse, 0x4040, RZ ;  /* 0x0000404082c97810 */ /* 0x040fe40007f9e0ff */
[C---:B------:R-:W-:Y:S01]  /*96e0*/  IADD3 R203, P3, R130.reuse, 0x4060, RZ ;  /* 0x0000406082cb7810 */ /* 0x040fe20007f7e0ff */
[--C-:B------:R-:W-:Y:S01]  /*96f0*/  IMAD.X R107, RZ, RZ, R131.reuse, P0 ;  /* 0x000000ffff6b7224 */ /* 0x100fe200000e0683 */
[C---:B------:R-:W-:Y:S02]  /*9700*/  IADD3 R205, P6, R130.reuse, 0x6000, RZ ;  /* 0x0000600082cd7810 */ /* 0x040fe40007fde0ff */
[C---:B------:R-:W-:Y:S01]  /*9710*/  IADD3 R4, P5, R130.reuse, 0x6020, RZ ;  /* 0x0000602082047810 */ /* 0x040fe20007fbe0ff */
[--C-:B------:R-:W-:Y:S01]  /*9720*/  IMAD.X R115, RZ, RZ, R131.reuse, P3 ;  /* 0x000000ffff737224 */ /* 0x100fe200018e0683 */
[C---:B------:R-:W-:Y:S01]  /*9730*/  IADD3 R126, P2, R130.reuse, 0x6040, RZ ;  /* 0x00006040827e7810 */ /* 0x040fe20007f5e0ff */
[--C-:B------:R-:W-:Y:S01]  /*9740*/  IMAD.X R119, RZ, RZ, R131.reuse, P6 ;  /* 0x000000ffff777224 */ /* 0x100fe200030e0683 */
[----:B------:R-:W-:Y:S01]  /*9750*/  IADD3 R6, P1, R130, 0x6060, RZ ;  /* 0x0000606082067810 */ /* 0x000fe20007f3e0ff */
[--C-:B------:R-:W-:Y:S01]  /*9760*/  IMAD.X R123, RZ, RZ, R131.reuse, P5 ;  /* 0x000000ffff7b7224 */ /* 0x100fe200028e0683 */
[----:B------:R-:W-:Y:S01]  /*9770*/  LOP3.LUT R28, R177, 0x380, RZ, 0xc0, !PT ;  /* 0x00000380b11c7812 */ /* 0x000fe200078ec0ff */
[----:B------:R-:W-:Y:S01]  /*9780*/  IMAD.X R127, RZ, RZ, R131, P2 ;  /* 0x000000ffff7f7224 */ /* 0x000fe200010e0683 */
[----:B------:R-:W-:-:S02]  /*9790*/  LOP3.LUT R130, R21, R130, RZ, 0x3c, !PT ;  /* 0x0000008215827212 */ /* 0x000fc400078e3cff */
[----:B------:R-:W-:Y:S02]  /*97a0*/  LOP3.LUT R32, R179, 0x380, RZ, 0xc0, !PT ;  /* 0x00000380b3207812 */ /* 0x000fe400078ec0ff */
[----:B------:R-:W-:Y:S02]  /*97b0*/  LOP3.LUT R86, R181, 0x380, RZ, 0xc0, !PT ;  /* 0x00000380b5567812 */ /* 0x000fe400078ec0ff */
[----:B------:R-:W-:Y:S02]  /*97c0*/  SHF.R.U64 R24, R24, 0x3, RZ ;  /* 0x0000000318187819 */ /* 0x000fe400000012ff */
[----:B------:R-:W-:Y:S02]  /*97d0*/  LOP3.LUT R90, R183, 0x380, RZ, 0xc0, !PT ;  /* 0x00000380b75a7812 */ /* 0x000fe400078ec0ff */
[----:B------:R-:W-:Y:S02]  /*97e0*/  SHF.R.U64 R28, R28, 0x3, RZ ;  /* 0x000000031c1c7819 */ /* 0x000fe400000012ff */
[----:B------:R-:W-:-:S02]  /*97f0*/  LOP3.LUT R94, R193, 0x380, RZ, 0xc0, !PT ;  /* 0x00000380c15e7812 */ /* 0x000fc400078ec0ff */
[----:B------:R-:W-:Y:S02]  /*9800*/  SHF.R.U64 R32, R32, 0x3, RZ ;  /* 0x0000000320207819 */ /* 0x000fe400000012ff */
[----:B------:R-:W-:Y:S02]  /*9810*/  LOP3.LUT R98, R195, 0x380, RZ, 0xc0, !PT ;  /* 0x00000380c3627812 */ /* 0x000fe400078ec0ff */
[----:B------:R-:W-:Y:S02]  /*9820*/  MOV R130, R130 ;  /* 0x0000008200827202 */ /* 0x000fe40000000f00 */
[----:B------:R-:W-:Y:S02]  /*9830*/  SHF.R.U64 R86, R86, 0x3, RZ ;  /* 0x0000000356567819 */ /* 0x000fe400000012ff */
[----:B------:R-:W-:Y:S01]  /*9840*/  LOP3.LUT R102, R197, 0x380, RZ, 0xc0, !PT ;  /* 0x00000380c5667812 */ /* 0x000fe200078ec0ff */
[----:B------:R0:W-:Y:S01]  /*9850*/  STSM.16.M88.4 [R130], R8 ;  /* 0x0000000882007844 */ /* 0x0001e20000000200 */
[----:B------:R-:W-:-:S02]  /*9860*/  LOP3.LUT R24, R24, R173, RZ, 0x3c, !PT ;  /* 0x000000ad18187212 */ /* 0x000fc400078e3cff */
[----:B------:R-:W-:Y:S02]  /*9870*/  SHF.R.U64 R90, R90, 0x3, RZ ;  /* 0x000000035a5a7819 */ /* 0x000fe400000012ff */
[----:B------:R-:W-:Y:S02]  /*9880*/  LOP3.LUT R106, R199, 0x380, RZ, 0xc0, !PT ;  /* 0x00000380c76a7812 */ /* 0x000fe400078ec0ff */
[----:B------:R-:W-:Y:S02]  /*9890*/  LOP3.LUT R28, R28, R177, RZ, 0x3c, !PT ;  /* 0x000000b11c1c7212 */ /* 0x000fe400078e3cff */
[----:B------:R-:W-:Y:S02]  /*98a0*/  SHF.R.U64 R94, R94, 0x3, RZ ;  /* 0x000000035e5e7819 */ /* 0x000fe400000012ff */
[----:B------:R-:W-:Y:S02]  /*98b0*/  LOP3.LUT R110, R201, 0x380, RZ, 0xc0, !PT ;  /* 0x00000380c96e7812 */ /* 0x000fe400078ec0ff */
[----:B------:R-:W-:-:S02]  /*98c0*/  LOP3.LUT R114, R203, 0x380, RZ, 0xc0, !PT ;  /* 0x00000380cb727812 */ /* 0x000fc400078ec0ff */
[----:B------:R-:W-:Y:S02]  /*98d0*/  LOP3.LUT R32, R32, R179, RZ, 0x3c, !PT ;  /* 0x000000b320207212 */ /* 0x000fe400078e3cff */
[----:B------:R-:W-:Y:S02]  /*98e0*/  SHF.R.U64 R98, R98, 0x3, RZ ;  /* 0x0000000362627819 */ /* 0x000fe400000012ff */
[----:B------:R-:W-:Y:S02]  /*98f0*/  LOP3.LUT R27, R4, 0x380, RZ, 0xc0, !PT ;  /* 0x00000380041b7812 */ /* 0x000fe400078ec0ff */
[----:B------:R-:W-:Y:S02]  /*9900*/  LOP3.LUT R86, R86, R181, RZ, 0x3c, !PT ;  /* 0x000000b556567212 */ /* 0x000fe400078e3cff */
[----:B------:R-:W-:Y:S02]  /*9910*/  SHF.R.U64 R102, R102, 0x3, RZ ;  /* 0x0000000366667819 */ /* 0x000fe400000012ff */
[----:B------:R-:W-:-:S02]  /*9920*/  LOP3.LUT R118, R205, 0x380, RZ, 0xc0, !PT ;  /* 0x00000380cd767812 */ /* 0x000fc400078ec0ff */
[-C--:B------:R-:W-:Y:S02]  /*9930*/  IADD3.X R111, RZ, R131.reuse, RZ, P4, !PT ;  /* 0x00000083ff6f7210 */ /* 0x080fe400027fe4ff */
[----:B------:R-:W-:Y:S02]  /*9940*/  IADD3.X R21, RZ, R131, RZ, P1, !PT ;  /* 0x00000083ff157210 */ /* 0x000fe40000ffe4ff */
[----:B------:R-:W-:Y:S02]  /*9950*/  LOP3.LUT R90, R90, R183, RZ, 0x3c, !PT ;  /* 0x000000b75a5a7212 */ /* 0x000fe400078e3cff */
[----:B------:R-:W-:Y:S02]  /*9960*/  SHF.R.U64 R106, R106, 0x3, RZ ;  /* 0x000000036a6a7819 */ /* 0x000fe400000012ff */
[----:B------:R-:W-:Y:S02]  /*9970*/  MOV R25, R24 ;  /* 0x0000001800197202 */ /* 0x000fe40000000f00 */
[----:B0-----:R-:W-:-:S02]  /*9980*/  F2FP.F16.F32.PACK_AB R8, R14, R163 ;  /* 0x000000a30e08723e */ /* 0x001fc400000000ff */
[----:B------:R-:W-:Y:S02]  /*9990*/  F2FP.F16.F32.PACK_AB R9, R35, R34 ;  /* 0x000000222309723e */ /* 0x000fe400000000ff */
[----:B------:R-:W-:Y:S02]  /*99a0*/  F2FP.F16.F32.PACK_AB R10, R37, R160 ;  /* 0x000000a0250a723e */ /* 0x000fe400000000ff */
[----:B------:R-:W-:Y:S02]  /*99b0*/  F2FP.F16.F32.PACK_AB R11, R39, R38 ;  /* 0x00000026270b723e */ /* 0x000fe400000000ff */
[----:B------:R-:W-:Y:S02]  /*99c0*/  LOP3.LUT R94, R94, R193, RZ, 0x3c, !PT ;  /* 0x000000c15e5e7212 */ /* 0x000fe400078e3cff */
[----:B------:R-:W-:Y:S01]  /*99d0*/  SHF.R.U64 R110, R110, 0x3, RZ ;  /* 0x000000036e6e7819 */ /* 0x000fe200000012ff */
[----:B------:R0:W-:Y:S01]  /*99e0*/  STSM.16.M88.4 [R25], R8 ;  /* 0x0000000819007844 */ /* 0x0001e20000000200 */
[----:B------:R-:W-:-:S02]  /*99f0*/  SHF.R.U64 R114, R114, 0x3, RZ ;  /* 0x0000000372727819 */ /* 0x000fc400000012ff */
[----:B------:R-:W-:Y:S02]  /*9a00*/  LOP3.LUT R131, R126, 0x380, RZ, 0xc0, !PT ;  /* 0x000003807e837812 */ /* 0x000fe400078ec0ff */
[----:B------:R-:W-:Y:S02]  /*9a10*/  LOP3.LUT R167, R6, 0x380, RZ, 0xc0, !PT ;  /* 0x0000038006a77812 */ /* 0x000fe400078ec0ff */
[----:B------:R-:W-:Y:S02]  /*9a20*/  MOV R28, R28 ;  /* 0x0000001c001c7202 */ /* 0x000fe40000000f00 */
[----:B------:R-:W-:Y:S02]  /*9a30*/  F2FP.F16.F32.PACK_AB R14, R45, R44 ;  /* 0x0000002c2d0e723e */ /* 0x000fe400000000ff */
[----:B------:R-:W-:Y:S02]  /*9a40*/  LOP3.LUT R98, R98, R195, RZ, 0x3c, !PT ;  /* 0x000000c362627212 */ /* 0x000fe400078e3cff */
[----:B------:R-:W-:Y:S01]  /*9a50*/  SHF.R.U64 R27, R27, 0x3, RZ ;  /* 0x000000031b1b7819 */ /* 0x000fe200000012ff */
[----:B------:R1:W-:Y:S01]  /*9a60*/  STSM.16.M88.4 [R28], R12 ;  /* 0x0000000c1c007844 */ /* 0x0003e20000000200 */
[----:B------:R-:W-:Y:S01]  /*9a70*/  MOV R32, R32 ;  /* 0x0000002000207202 */ /* 0x000fe20000000f00 */
[----:B0-----:R-:W-:Y:S01]  /*9a80*/  IMAD.U32 R10, RZ, RZ, UR4 ;  /* 0x00000004ff0a7e24 */ /* 0x001fe2000f8e00ff */
[----:B------:R-:W-:Y:S01]  /*9a90*/  LOP3.LUT R102, R102, R197, RZ, 0x3c, !PT ;  /* 0x000000c566667212 */ /* 0x000fe200078e3cff */
[----:B------:R-:W-:Y:S01]  /*9aa0*/  IMAD.U32 R11, RZ, RZ, UR6 ;  /* 0x00000006ff0b7e24 */ /* 0x000fe2000f8e00ff */
[----:B------:R-:W-:Y:S01]  /*9ab0*/  SHF.R.U64 R118, R118, 0x3, RZ ;  /* 0x0000000376767819 */ /* 0x000fe200000012ff */
[----:B------:R-:W-:Y:S01]  /*9ac0*/  STSM.16.M88.4 [R32], R48 ;  /* 0x0000003020007844 */ /* 0x000fe20000000200 */
[----:B------:R-:W-:Y:S01]  /*9ad0*/  MOV R86, R86 ;  /* 0x0000005600567202 */ /* 0x000fe20000000f00 */
[----:B------:R-:W-:Y:S01]  /*9ae0*/  ULDC.64 UR6, c[0x0][0xce0] ;  /* 0x0003380000067ab9 */ /* 0x000fe20000000a00 */
[----:B------:R-:W-:-:S02]  /*9af0*/  F2FP.F16.F32.PACK_AB R65, R67, R66 ;  /* 0x000000424341723e */ /* 0x000fc400000000ff */
[----:B------:R-:W-:Y:S01]  /*9b00*/  F2FP.F16.F32.PACK_AB R72, R73, R72 ;  /* 0x000000484948723e */ /* 0x000fe200000000ff */
[----:B------:R-:W-:Y:S01]  /*9b10*/  STSM.16.M88.4 [R86], R56 ;  /* 0x0000003856007844 */ /* 0x000fe20000000200 */
[----:B------:R-:W-:Y:S02]  /*9b20*/  LOP3.LUT R106, R106, R199, RZ, 0x3c, !PT ;  /* 0x000000c76a6a7212 */ /* 0x000fe400078e3cff */
[----:B------:R-:W-:Y:S02]  /*9b30*/  MOV R24, R90 ;  /* 0x0000005a00187202 */ /* 0x000fe40000000f00 */
[----:B------:R-:W-:Y:S02]  /*9b40*/  F2FP.F16.F32.PACK_AB R66, R69, R68 ;  /* 0x000000444542723e */ /* 0x000fe400000000ff */
[----:B------:R-:W-:Y:S02]  /*9b50*/  F2FP.F16.F32.PACK_AB R67, R71, R70 ;  /* 0x000000464743723e */ /* 0x000fe400000000ff */
[----:B------:R-:W-:-:S02]  /*9b60*/  F2FP.F16.F32.PACK_AB R73, R75, R74 ;  /* 0x0000004a4b49723e */ /* 0x000fc400000000ff */
[----:B------:R-:W-:Y:S01]  /*9b70*/  F2FP.F16.F32.PACK_AB R80, R81, R80 ;  /* 0x000000505150723e */ /* 0x000fe200000000ff */
[----:B------:R-:W-:Y:S01]  /*9b80*/  STSM.16.M88.4 [R24], R64 ;  /* 0x0000004018007844 */ /* 0x000fe20000000200 */
[----:B------:R-:W-:Y:S02]  /*9b90*/  LOP3.LUT R110, R110, R201, RZ, 0x3c, !PT ;  /* 0x000000c96e6e7212 */ /* 0x000fe400078e3cff */
[----:B------:R-:W-:Y:S02]  /*9ba0*/  LOP3.LUT R114, R114, R203, RZ, 0x3c, !PT ;  /* 0x000000cb72727212 */ /* 0x000fe400078e3cff */
[----:B------:R-:W-:Y:S02]  /*9bb0*/  SHF.R.U64 R131, R131, 0x3, RZ ;  /* 0x0000000383837819 */ /* 0x000fe400000012ff */
[----:B------:R-:W-:Y:S02]  /*9bc0*/  SHF.R.U64 R167, R167, 0x3, RZ ;  /* 0x00000003a7a77819 */ /* 0x000fe400000012ff */
[----:B------:R-:W-:-:S02]  /*9bd0*/  MOV R94, R94 ;  /* 0x0000005e005e7202 */ /* 0x000fc40000000f00 */
[----:B------:R-:W-:Y:S02]  /*9be0*/  F2FP.F16.F32.PACK_AB R74, R77, R76 ;  /* 0x0000004c4d4a723e */ /* 0x000fe400000000ff */
[----:B------:R-:W-:Y:S02]  /*9bf0*/  F2FP.F16.F32.PACK_AB R75, R79, R78 ;  /* 0x0000004e4f4b723e */ /* 0x000fe400000000ff */
[----:B------:R-:W-:Y:S02]  /*9c00*/  F2FP.F16.F32.PACK_AB R81, R83, R82 ;  /* 0x000000525351723e */ /* 0x000fe400000000ff */
[----:B------:R-:W-:Y:S01]  /*9c10*/  LOP3.LUT R122, R27, R4, RZ, 0x3c, !PT ;  /* 0x000000041b7a7212 */ /* 0x000fe200078e3cff */
[----:B------:R-:W-:Y:S01]  /*9c20*/  STSM.16.M88.4 [R94], R72 ;  /* 0x000000485e007844 */ /* 0x000fe20000000200 */
[----:B------:R-:W-:Y:S02]  /*9c30*/  MOV R98, R98 ;  /* 0x0000006200627202 */ /* 0x000fe40000000f00 */
[----:B------:R-:W-:-:S02]  /*9c40*/  F2FP.F16.F32.PACK_AB R82, R85, R84 ;  /* 0x000000545552723e */ /* 0x000fc400000000ff */
[----:B------:R-:W-:Y:S02]  /*9c50*/  F2FP.F16.F32.PACK_AB R83, R30, R26 ;  /* 0x0000001a1e53723e */ /* 0x000fe400000000ff */
[----:B------:R-:W-:Y:S02]  /*9c60*/  F2FP.F16.F32.PACK_AB R88, R89, R88 ;  /* 0x000000585958723e */ /* 0x000fe400000000ff */
[----:B------:R-:W-:Y:S01]  /*9c70*/  LOP3.LUT R118, R118, R205, RZ, 0x3c, !PT ;  /* 0x000000cd76767212 */ /* 0x000fe200078e3cff */
[----:B------:R-:W-:Y:S01]  /*9c80*/  STSM.16.M88.4 [R98], R80 ;  /* 0x0000005062007844 */ /* 0x000fe20000000200 */
[----:B------:R-:W-:Y:S02]  /*9c90*/  MOV R102, R102 ;  /* 0x0000006600667202 */ /* 0x000fe40000000f00 */
[----:B------:R-:W-:Y:S02]  /*9ca0*/  F2FP.F16.F32.PACK_AB R89, R40, R36 ;  /* 0x000000242859723e */ /* 0x000fe400000000ff */
        /* <DEDUP_REMOVED lines=8> */
[----:B------:R-:W-:Y:S02]  /*9d30*/  F2FP.F16.F32.PACK_AB R157, R158, R157 ;  /* 0x0000009d9e9d723e */ /* 0x000fe400000000ff */
[----:B------:R-:W-:Y:S01]  /*9d40*/  LOP3.LUT R126, R131, R126, RZ, 0x3c, !PT ;  /* 0x0000007e837e7212 */ /* 0x000fe200078e3cff */
[----:B------:R-:W-:Y:S01]  /*9d50*/  STSM.16.M88.4 [R106], R152 ;  /* 0x000000986a007844 */ /* 0x000fe20000000200 */
[----:B------:R-:W-:Y:S02]  /*9d60*/  LOP3.LUT R20, R167, R6, RZ, 0x3c, !PT ;  /* 0x00000006a7147212 */ /* 0x000fe400078e3cff */
[----:B------:R-:W-:Y:S02]  /*9d70*/  MOV R110, R110 ;  /* 0x0000006e006e7202 */ /* 0x000fe40000000f00 */
[----:B------:R-:W-:Y:S02]  /*9d80*/  MOV R4, R114 ;  /* 0x0000007200047202 */ /* 0x000fe40000000f00 */
[----:B------:R-:W-:-:S02]  /*9d90*/  F2FP.F16.F32.PACK_AB R156, R105, R104 ;  /* 0x00000068699c723e */ /* 0x000fc400000000ff */
[----:B------:R-:W-:Y:S02]  /*9da0*/  F2FP.F16.F32.PACK_AB R158, R109, R108 ;  /* 0x0000006c6d9e723e */ /* 0x000fe400000000ff */
[----:B------:R-:W-:Y:S02]  /*9db0*/  F2FP.F16.F32.PACK_AB R159, R161, R159 ;  /* 0x0000009fa19f723e */ /* 0x000fe400000000ff */
[----:B------:R-:W-:Y:S02]  /*9dc0*/  F2FP.F16.F32.PACK_AB R112, R113, R112 ;  /* 0x000000707170723e */ /* 0x000fe400000000ff */
[----:B------:R-:W-:Y:S01]  /*9dd0*/  MOV R6, R122 ;  /* 0x0000007a00067202 */ /* 0x000fe20000000f00 */
[----:B------:R-:W-:Y:S01]  /*9de0*/  STSM.16.M88.4 [R110], R156 ;  /* 0x0000009c6e007844 */ /* 0x000fe20000000200 */
[----:B------:R-:W-:Y:S02]  /*9df0*/  F2FP.F16.F32.PACK_AB R113, R164, R162 ;  /* 0x000000a2a471723e */ /* 0x000fe400000000ff */
[----:B------:R-:W-:-:S02]  /*9e00*/  F2FP.F16.F32.PACK_AB R114, R117, R116 ;  /* 0x000000747572723e */ /* 0x000fc400000000ff */
[----:B------:R-:W-:Y:S02]  /*9e10*/  F2FP.F16.F32.PACK_AB R115, R166, R165 ;  /* 0x000000a5a673723e */ /* 0x000fe400000000ff */
[----:B------:R-:W-:Y:S02]  /*9e20*/  F2FP.F16.F32.PACK_AB R120, R121, R120 ;  /* 0x000000787978723e */ /* 0x000fe400000000ff */
[----:B------:R-:W-:Y:S01]  /*9e30*/  MOV R118, R118 ;  /* 0x0000007600767202 */ /* 0x000fe20000000f00 */
[----:B------:R0:W-:Y:S01]  /*9e40*/  STSM.16.M88.4 [R4], R112 ;  /* 0x0000007004007844 */ /* 0x0001e20000000200 */
        /* <DEDUP_REMOVED lines=9> */
[----:B------:R-:W-:-:S02]  /*9ee0*/  F2FP.F16.F32.PACK_AB R137, R139, R138 ;  /* 0x0000008a8b89723e */ /* 0x000fc400000000ff */
[----:B------:R-:W-:Y:S01]  /*9ef0*/  MOV R126, R126 ;  /* 0x0000007e007e7202 */ /* 0x000fe20000000f00 */
[----:B------:R2:W-:Y:S01]  /*9f00*/  STSM.16.M88.4 [R6], R128 ;  /* 0x0000008006007844 */ /* 0x0005e20000000200 */
[----:B------:R-:W-:Y:S02]  /*9f10*/  F2FP.F16.F32.PACK_AB R138, R141, R140 ;  /* 0x0000008c8d8a723e */ /* 0x000fe400000000ff */
[----:B------:R-:W-:Y:S02]  /*9f20*/  F2FP.F16.F32.PACK_AB R139, R143, R142 ;  /* 0x0000008e8f8b723e */ /* 0x000fe400000000ff */
[----:B------:R-:W-:Y:S02]  /*9f30*/  MOV R20, R20 ;  /* 0x0000001400147202 */ /* 0x000fe40000000f00 */
[----:B-1----:R-:W-:Y:S01]  /*9f40*/  F2FP.F16.F32.PACK_AB R12, R145, R144 ;  /* 0x00000090910c723e */ /* 0x002fe200000000ff */
[----:B------:R-:W-:Y:S01]  /*9f50*/  STSM.16.M88.4 [R126], R136 ;  /* 0x000000887e007844 */ /* 0x000fe20000000200 */
[----:B------:R-:W-:-:S02]  /*9f60*/  F2FP.F16.F32.PACK_AB R13, R176, R175 ;  /* 0x000000afb00d723e */ /* 0x000fc400000000ff */
[----:B------:R-:W-:Y:S02]  /*9f70*/  F2FP.F16.F32.PACK_AB R14, R149, R148 ;  /* 0x00000094950e723e */ /* 0x000fe400000000ff */
[----:B------:R-:W-:Y:S02]  /*9f80*/  F2FP.F16.F32.PACK_AB R15, R151, R150 ;  /* 0x00000096970f723e */ /* 0x000fe400000000ff */
[----:B------:R-:W-:-:S03]  /*9f90*/  PLOP3.LUT P0, PT, PT, PT, UP0, 0x80, 0x0 ;  /* 0x000000000000781c */ /* 0x000fc60003f0f008 */
[----:B------:R1:W-:Y:S01]  /*9fa0*/  STSM.16.M88.4 [R20], R12 ;  /* 0x0000000c14007844 */ /* 0x0003e20000000200 */
[----:B------:R-:W-:Y:S09]  /*9fb0*/  BAR.SYNC.DEFER_BLOCKING 0x1, 0x100 ;  /* 0x0044000000007b1d */ /* 0x000ff20000010000 */
[----:B0-----:R-:W3:Y:S01]  /*9fc0*/  @P0 LDG.E R4, desc[UR10][R10.64] ;  /* 0x0000000a0a040981 */ /* 0x001ee2000c1e1900 */
[----:B------:R-:W-:Y:S01]  /*9fd0*/  UISETP.NE.U32.AND UP1, UPT, UR6, URZ, UPT ;  /* 0x0000003f0600728c */ /* 0x000fe2000bf25070 */
[----:B------:R-:W0:Y:S01]  /*9fe0*/  LDC R81, c[0x0][0xb88] ;  /* 0x0002e200ff517b82 */ /* 0x000e220000000800 */
[----:B------:R-:W-:-:S02]  /*9ff0*/  IMAD R9, R18, 0x40, R16 ;  /* 0x0000004012097824 */ /* 0x000fc400078e0210 */
[----:B------:R-:W-:Y:S02]  /*a000*/  UISETP.NE.AND.EX UP1, UPT, UR7, URZ, UPT, UP1 ;  /* 0x0000003f0700728c */ /* 0x000fe4000bf25310 */
[----:B------:R-:W-:-:S04]  /*a010*/  IMAD.WIDE R146, R9, 0x2, R146 ;  /* 0x0000000209927825 */ /* 0x000fc800078e0292 */
[----:B------:R-:W-:Y:S02]  /*a020*/  PLOP3.LUT P6, PT, PT, PT, UP1, 0x80, 0x0 ;  /* 0x000000000000781c */ /* 0x000fe40003fcf018 */
[C---:B------:R-:W-:Y:S02]  /*a030*/  IADD3 R9, P2, R146.reuse, 0x1000, RZ ;  /* 0x0000100092097810 */ /* 0x040fe40007f5e0ff */
[C---:B------:R-:W-:Y:S01]  /*a040*/  IADD3 R29, P1, R146.reuse, 0x2000, RZ ;  /* 0x00002000921d7810 */ /* 0x040fe20007f3e0ff */
[----:B------:R-:W-:Y:S01]  /*a050*/  @UP1 UIADD3 UR6, UP2, UR8, UR6, URZ ;  /* 0x0000000608061290 */ /* 0x000fe2000ff5e03f */
[----:B--2---:R-:W-:Y:S02]  /*a060*/  P2R R6, PR, RZ, 0x4 ;  /* 0x00000004ff067803 */ /* 0x004fe40000000000 */
[C---:B------:R-:W-:Y:S01]  /*a070*/  IADD3 R25, P2, R146.reuse, 0x3000, RZ ;  /* 0x0000300092197810 */ /* 0x040fe20007f5e0ff */
[----:B------:R-:W-:Y:S01]  /*a080*/  @UP1 UIADD3.X UR7, UR9, UR7, URZ, UP2, !UPT ;  /* 0x0000000709071290 */ /* 0x000fe200097fe43f */
[C---:B------:R-:W-:Y:S01]  /*a090*/  IADD3 R41, P3, R146.reuse, 0x4000, RZ ;  /* 0x0000400092297810 */ /* 0x040fe20007f7e0ff */
[----:B-1----:R-:W-:Y:S01]  /*a0a0*/  IMAD.U32 R12, RZ, RZ, UR6 ;  /* 0x00000006ff0c7e24 */ /* 0x002fe2000f8e00ff */
[----:B------:R-:W-:-:S02]  /*a0b0*/  IADD3 R33, P4, R146, 0x5000, RZ ;  /* 0x0000500092217810 */ /* 0x000fc40007f9e0ff */
[----:B------:R-:W-:Y:S02]  /*a0c0*/  IADD3 R45, P5, R146, 0x6000, RZ ;  /* 0x00006000922d7810 */ /* 0x000fe40007fbe0ff */
[----:B------:R-:W-:Y:S02]  /*a0d0*/  LOP3.LUT R8, R9, 0x380, RZ, 0xc0, !PT ;  /* 0x0000038009087812 */ /* 0x000fe400078ec0ff */
[----:B------:R-:W-:Y:S02]  /*a0e0*/  LOP3.LUT R28, R29, 0x380, RZ, 0xc0, !PT ;  /* 0x000003801d1c7812 */ /* 0x000fe400078ec0ff */
[----:B------:R-:W-:Y:S02]  /*a0f0*/  LOP3.LUT R24, R25, 0x380, RZ, 0xc0, !PT ;  /* 0x0000038019187812 */ /* 0x000fe400078ec0ff */
[----:B------:R-:W-:Y:S02]  /*a100*/  LOP3.LUT R40, R41, 0x380, RZ, 0xc0, !PT ;  /* 0x0000038029287812 */ /* 0x000fe400078ec0ff */
[----:B------:R-:W-:-:S02]  /*a110*/  LOP3.LUT R32, R33, 0x380, RZ, 0xc0, !PT ;  /* 0x0000038021207812 */ /* 0x000fc400078ec0ff */
[----:B------:R-:W-:Y:S02]  /*a120*/  LOP3.LUT R44, R45, 0x380, RZ, 0xc0, !PT ;  /* 0x000003802d2c7812 */ /* 0x000fe400078ec0ff */
[----:B------:R-:W-:Y:S01]  /*a130*/  MOV R13, UR7 ;  /* 0x00000007000d7c02 */ /* 0x000fe20008000f00 */
[----:B------:R-:W-:Y:S01]  /*a140*/  UMOV UR4, URZ ;  /* 0x0000003f00047c82 */ /* 0x000fe20008000000 */
[----:B------:R-:W-:Y:S02]  /*a150*/  SHF.R.U64 R8, R8, 0x3, RZ ;  /* 0x0000000308087819 */ /* 0x000fe400000012ff */
[----:B------:R-:W-:Y:S01]  /*a160*/  SHF.R.U64 R28, R28, 0x3, RZ ;  /* 0x000000031c1c7819 */ /* 0x000fe200000012ff */
[----:B0-----:R0:W5:Y:S01]  /*a170*/  @P6 LDG.E R81, desc[UR10][R12.64] ;  /* 0x0000000a0c516981 */ /* 0x001162000c1e1900 */
        /* <DEDUP_REMOVED lines=10> */
[----:B---3--:R-:W-:Y:S01]  /*a220*/  @P0 R2UR UR4, R4 ;  /* 0x00000000040402ca */ /* 0x008fe200000e0000 */
[----:B0-----:R-:W-:-:S14]  /*a230*/  @P6 BRA `(.L_x_3470) ;  /* 0x0000000000146947 */ /* 0x001fdc0003800000 */
[----:B------:R-:W-:Y:S05]  /*a240*/  @!P0 BRA `(.L_x_3470) ;  /* 0x0000000000108947 */ /* 0x000fea0003800000 */
[----:B------:R-:W-:Y:S02]  /*a250*/  ULDC.64 UR6, c[0x0][0x208] ;  /* 0x0000820000067ab9 */ /* 0x000fe40000000a00 */
[----:B------:R-:W2:Y:S04]  /*a260*/  LDG.E R4, desc[UR6][R10.64] ;  /* 0x000000060a047981 */ /* 0x000ea8000c1e1900 */
[----:B-----5:R-:W2:Y:S02]  /*a270*/  LDG.E R81, desc[UR6][R10.64+0x4] ;  /* 0x000004060a517981 */ /* 0x020ea4000c1e1900 */
[----:B--2---:R-:W-:-:S07]  /*a280*/  IMAD.IADD R81, R81, 0x1, -R4 ;  /* 0x0000000151517824 */ /* 0x004fce00078e0a04 */
.L_x_3470:
[----:B------:R-:W0:Y:S01]  /*a290*/  SHFL.IDX PT, R4, R189, RZ, 0x1f ;  /* 0x00001fffbd047589 */ /* 0x000e2200000e0000 */
[----:B------:R-:W-:Y:S01]  /*a2a0*/  ISETP.NE.AND P6, PT, R6, RZ, PT ;  /* 0x000000ff0600720c */ /* 0x000fe20003fc5270 */
[--C-:B------:R-:W-:Y:S01]  /*a2b0*/  IMAD.X R29, RZ, RZ, R147.reuse, P1 ;  /* 0x000000ffff1d7224 */ /* 0x100fe200008e0693 */
        /* <DEDUP_REMOVED lines=8> */
[----:B------:R-:W-:Y:S01]  /*a340*/  LOP3.LUT R52, R53, 0x380, RZ, 0xc0, !PT ;  /* 0x0000038035347812 */ /* 0x000fe200078ec0ff */
[----:B------:R-:W-:Y:S01]  /*a350*/  USHF.R.S32.HI UR9, URZ, 0x1f, UR4 ;  /* 0x0000001f3f097899 */ /* 0x000fe20008011404 */
[----:B------:R-:W-:Y:S01]  /*a360*/  LOP3.LUT R48, R49, 0x380, RZ, 0xc0, !PT ;  /* 0x0000038031307812 */ /* 0x000fe200078ec0ff */
[----:B------:R-:W-:Y:S01]  /*a370*/  USHF.R.S32.HI UR12, URZ, 0x1f, UR39 ;  /* 0x0000001f3f0c7899 */ /* 0x000fe20008011427 */
[----:B------:R-:W-:Y:S01]  /*a380*/  SHF.R.U64 R52, R52, 0x3, RZ ;  /* 0x0000000334347819 */ /* 0x000fe200000012ff */
[----:B------:R-:W-:Y:S01]  /*a390*/  USEL UR38, UR38, URZ, !UP0 ;  /* 0x0000003f26267287 */ /* 0x000fe2000c000000 */
[----:B------:R-:W-:Y:S01]  /*a3a0*/  SHF.R.U64 R36, R36, 0x3, RZ ;  /* 0x0000000324247819 */ /* 0x000fe200000012ff */
[----:B------:R-:W-:Y:S01]  /*a3b0*/  USEL UR40, UR40, URZ, !UP0 ;  /* 0x0000003f28287287 */ /* 0x000fe2000c000000 */
[----:B------:R-:W-:-:S02]  /*a3c0*/  SHF.R.U64 R48, R48, 0x3, RZ ;  /* 0x0000000330307819 */ /* 0x000fc400000012ff */
[----:B------:R-:W-:Y:S01]  /*a3d0*/  LOP3.LUT R52, R52, R53, RZ, 0x3c, !PT ;  /* 0x0000003534347212 */ /* 0x000fe200078e3cff */
[--C-:B------:R-:W-:Y:S01]  /*a3e0*/  IMAD.X R53, RZ, RZ, R147.reuse, P6 ;  /* 0x000000ffff357224 */ /* 0x100fe200030e0693 */
[----:B------:R-:W-:Y:S01]  /*a3f0*/  LOP3.LUT R36, R36, R37, RZ, 0x3c, !PT ;  /* 0x0000002524247212 */ /* 0x000fe200078e3cff */
[----:B------:R-:W-:Y:S01]  /*a400*/  IMAD.X R37, RZ, RZ, R147, P0 ;  /* 0x000000ffff257224 */ /* 0x000fe200000e0693 */
[----:B0-----:R-:W-:Y:S02]  /*a410*/  ISETP.NE.AND P6, PT, R4, RZ, PT ;  /* 0x000000ff0400720c */ /* 0x001fe40003fc5270 */
[----:B------:R-:W-:Y:S02]  /*a420*/  LOP3.LUT R48, R48, R49, RZ, 0x3c, !PT ;  /* 0x0000003130307212 */ /* 0x000fe400078e3cff */
[----:B------:R-:W-:Y:S02]  /*a430*/  IADD3.X R41, RZ, R147, RZ, P3, !PT ;  /* 0x00000093ff297210 */ /* 0x000fe40001ffe4ff */
[----:B------:R-:W-:-:S02]  /*a440*/  IADD3 R61, P2, R146, 0xa000, RZ ;  /* 0x0000a000923d7810 */ /* 0x000fc40007f5e0ff */
[C---:B------:R-:W-:Y:S02]  /*a450*/  IADD3 R57, P3, R146.reuse, 0xb000, RZ ;  /* 0x0000b00092397810 */ /* 0x040fe40007f7e0ff */
[C---:B------:R-:W-:Y:S02]  /*a460*/  IADD3 R69, P4, R146.reuse, 0xc000, RZ ;  /* 0x0000c00092457810 */ /* 0x040fe40007f9e0ff */
[C---:B------:R-:W-:Y:S02]  /*a470*/  IADD3 R65, P5, R146.reuse, 0xd000, RZ ;  /* 0x0000d00092417810 */ /* 0x040fe40007fbe0ff */
[C---:B------:R-:W-:Y:S02]  /*a480*/  IADD3 R77, P0, R146.reuse, 0xe000, RZ ;  /* 0x0000e000924d7810 */ /* 0x040fe40007f1e0ff */
[----:B------:R-:W-:Y:S02]  /*a490*/  IADD3.X R49, RZ, R147, RZ, P1, !PT ;  /* 0x00000093ff317210 */ /* 0x000fe40000ffe4ff */
        /* <DEDUP_REMOVED lines=24> */
[----:B------:R-:W-:-:S02]  /*a620*/  LOP3.LUT R76, R76, R77, RZ, 0x3c, !PT ;  /* 0x0000004d4c4c7212 */ /* 0x000fc400078e3cff */
        /* <DEDUP_REMOVED lines=12> */
[----:B------:R-:W-:Y:S01]  /*a6f0*/  ISETP.NE.AND P0, PT, R22, R11, PT ;  /* 0x0000000b1600720c */ /* 0x000fe20003f05270 */
[C---:B------:R-:W-:Y:S01]  /*a700*/  VIADD R4, R10.reuse, 0x8 ;  /* 0x000000080a047836 */ /* 0x040fe20000000000 */
[----:B------:R-:W-:Y:S01]  /*a710*/  ULDC.64 UR10, c[0x0][0xc78] ;  /* 0x00031e00000a7ab9 */ /* 0x000fe20000000a00 */
[----:B------:R-:W-:Y:S01]  /*a720*/  UIADD3 UR7, UR7, UR8, URZ ;  /* 0x0000000807077290 */ /* 0x000fe2000fffe03f */
[----:B------:R-:W-:Y:S01]  /*a730*/  SHF.R.S32.HI R6, RZ, 0x1f, R10 ;  /* 0x0000001fff067819 */ /* 0x000fe2000001140a */
[----:B------:R-:W-:Y:S01]  /*a740*/  UIMAD UR8, UR40, UR10, URZ ;  /* 0x0000000a280872a4 */ /* 0x000fe2000f8e023f */
[-C--:B-----5:R-:W-:Y:S01]  /*a750*/  ISETP.GE.OR P1, PT, R10, R81.reuse, P0 ;  /* 0x000000510a00720c */ /* 0x0a0fe20000726670 */
[----:B------:R-:W-:Y:S01]  /*a760*/  UIMAD.WIDE.U32 UR6, UR38, UR10, UR6 ;  /* 0x0000000a260672a5 */ /* 0x000fe2000f8e0006 */
[----:B------:R-:W-:Y:S01]  /*a770*/  ISETP.GE.OR P0, PT, R4, R81, P0 ;  /* 0x000000510400720c */ /* 0x000fe20000706670 */
[----:B------:R-:W-:Y:S01]  /*a780*/  UIMAD UR8, UR38, UR11, UR8 ;  /* 0x0000000b260872a4 */ /* 0x000fe2000f8e0208 */
[----:B------:R-:W-:-:S02]  /*a790*/  ULDC.64 UR14, c[0x0][0x208] ;  /* 0x00008200000e7ab9 */ /* 0x000fc40000000a00 */
[----:B------:R-:W-:Y:S01]  /*a7a0*/  ULDC.64 UR10, c[0x0][0xc40] ;  /* 0x00031000000a7ab9 */ /* 0x000fe20000000a00 */
[----:B------:R-:W-:Y:S02]  /*a7b0*/  IADD3 R11, P2, R10, UR6, RZ ;  /* 0x000000060a0b7c10 */ /* 0x000fe4000ff5e0ff */
[----:B------:R-:W-:-:S04]  /*a7c0*/  MOV R13, UR8 ;  /* 0x00000008000d7c02 */ /* 0x000fc80008000f00 */
[----:B------:R-:W-:Y:S02]  /*a7d0*/  IADD3.X R6, R6, UR7, R13, P2, !PT ;  /* 0x0000000706067c10 */ /* 0x000fe400097fe40d */
[----:B------:R-:W-:-:S04]  /*a7e0*/  LEA R10, P2, R11, UR10, 0x2 ;  /* 0x0000000a0b0a7c11 */ /* 0x000fc8000f8410ff */
[----:B------:R-:W-:-:S05]  /*a7f0*/  LEA.HI.X R11, R11, UR11, R6, 0x2, P2 ;  /* 0x0000000b0b0b7c11 */ /* 0x000fca00090f1406 */
[----:B------:R0:W-:Y:S04]  /*a800*/  @!P1 STG.E desc[UR14][R10.64], R0 ;  /* 0x000000000a009986 */ /* 0x0001e8000c10190e */
[----:B------:R0:W-:Y:S02]  /*a810*/  @!P0 STG.E desc[UR14][R10.64+0x20], R3 ;  /* 0x000020030a008986 */ /* 0x0001e4000c10190e */
.L_x_3471:
[C---:B0-----:R-:W-:Y:S01]  /*a820*/  VIADD R3, R16.reuse, 0x40 ;  /* 0x0000004010037836 */ /* 0x041fe20000000000 */
[----:B------:R-:W-:Y:S01]  /*a830*/  ULDC UR8, c[0x0][0xb8c] ;  /* 0x0002e30000087ab9 */ /* 0x000fe20000000800 */
[C---:B------:R-:W-:Y:S01]  /*a840*/  VIADD R6, R16.reuse, 0x80 ;  /* 0x0000008010067836 */ /* 0x040fe20000000000 */
[----:B------:R-:W-:Y:S01]  /*a850*/  ULDC.64 UR6, c[0x0][0x208] ;  /* 0x0000820000067ab9 */ /* 0x000fe20000000a00 */
[C---:B------:R-:W-:Y:S01]  /*a860*/  VIADD R86, R16.reuse, 0xc0 ;  /* 0x000000c010567836 */ /* 0x040fe20000000000 */
[----:B------:R-:W-:Y:S01]  /*a870*/  ISETP.GE.AND P1, PT, R3, UR8, PT ;  /* 0x0000000803007c0c */ /* 0x000fe2000bf26270 */
[C---:B------:R-:W-:Y:S01]  /*a880*/  VIADD R20, R16.reuse, 0x180 ;  /* 0x0000018010147836 */ /* 0x040fe20000000000 */
[----:B------:R-:W-:Y:S01]  /*a890*/  ISETP.GE.AND P0, PT, R16, UR8, PT ;  /* 0x0000000810007c0c */ /* 0x000fe2000bf06270 */
[----:B------:R-:W-:Y:S01]  /*a8a0*/  ULDC.64 UR10, c[0x0][0xba0] ;  /* 0x0002e800000a7ab9 */ /* 0x000fe20000000a00 */
[----:B------:R-:W-:Y:S01]  /*a8b0*/  SEL R4, RZ, 0xffffffff, P1 ;  /* 0xffffffffff047807 */ /* 0x000fe20000800000 */
[----:B------:R0:W5:Y:S01]  /*a8c0*/  LD.E.128 R12, desc[UR6][R146.64] ;  /* 0x00000006920c7980 */ /* 0x000162000c101d00 */
[----:B------:R-:W-:-:S02]  /*a8d0*/  SEL R0, RZ, 0x1, P0 ;  /* 0x00000001ff007807 */ /* 0x000fc40000000000 */
[----:B------:R-:W-:Y:S01]  /*a8e0*/  SHF.L.U32 R19, R4, 0x1, RZ ;  /* 0x0000000104137819 */ /* 0x000fe200000006ff */
[----:B------:R-:W5:Y:S01]  /*a8f0*/  LD.E.128 R8, desc[UR6][R8.64] ;  /* 0x0000000608087980 */ /* 0x000f62000c101d00 */
[----:B------:R-:W-:Y:S02]  /*a900*/  ISETP.GE.AND P0, PT, R6, UR8, PT ;  /* 0x0000000806007c0c */ /* 0x000fe4000bf06270 */
[----:B------:R-:W-:Y:S01]  /*a910*/  ISETP.GE.AND P1, PT, R86, UR8, PT ;  /* 0x0000000856007c0c */ /* 0x000fe2000bf26270 */
[----:B------:R-:W5:Y:S01]  /*a920*/  LD.E.128 R28, desc[UR6][R28.64] ;  /* 0x000000061c1c7980 */ /* 0x000f62000c101d00 */
[----:B------:R-:W-:Y:S02]  /*a930*/  LOP3.LUT R0, R19, 0x2, R0, 0xe2, !PT ;  /* 0x0000000213007812 */ /* 0x000fe400078ee200 */
[----:B------:R-:W-:Y:S01]  /*a940*/  SEL R19, RZ, 0x4, P0 ;  /* 0x00000004ff137807 */ /* 0x000fe20000000000 */
[----:B------:R-:W5:Y:S01]  /*a950*/  LD.E.128 R24, desc[UR6][R24.64] ;  /* 0x0000000618187980 */ /* 0x000f62000c101d00 */
[----:B------:R-:W-:-:S03]  /*a960*/  SEL R4, RZ, 0x8, P1 ;  /* 0x00000008ff047807 */ /* 0x000fc60000800000 */
[----:B------:R-:W5:Y:S01]  /*a970*/  LD.E.128 R40, desc[UR6][R40.64] ;  /* 0x0000000628287980 */ /* 0x000f62000c101d00 */
[----:B------:R-:W-:-:S03]  /*a980*/  LOP3.LUT R0, R4, R0, R19, 0xfe, !PT ;  /* 0x0000000004007212 */ /* 0x000fc600078efe13 */
[----:B------:R-:W5:Y:S01]  /*a990*/  LD.E.128 R32, desc[UR6][R32.64] ;  /* 0x0000000620207980 */ /* 0x000f62000c101d00 */
[----:B------:R-:W-:-:S03]  /*a9a0*/  ISETP.GE.AND P2, PT, R20, UR8, PT ;  /* 0x0000000814007c0c */ /* 0x000fc6000bf46270 */
[----:B------:R-:W5:Y:S01]  /*a9b0*/  LD.E.128 R44, desc[UR6][R44.64] ;  /* 0x000000062c2c7980 */ /* 0x000f62000c101d00 */
[----:B------:R-:W-:-:S03]  /*a9c0*/  SHF.R.S32.HI R21, RZ, 0x1f, R16 ;  /* 0x0000001fff157819 */ /* 0x000fc60000011410 */
[----:B------:R-:W5:Y:S01]  /*a9d0*/  LD.E.128 R36, desc[UR6][R36.64] ;  /* 0x0000000624247980 */ /* 0x000f62000c101d00 */
[----:B------:R-:W-:-:S03]  /*a9e0*/  MOV R19, UR10 ;  /* 0x0000000a00137c02 */ /* 0x000fc60008000f00 */
[----:B------:R-:W5:Y:S01]  /*a9f0*/  LD.E.128 R52, desc[UR6][R52.64] ;  /* 0x0000000634347980 */ /* 0x000f62000c101d00 */
[----:B------:R-:W-:-:S03]  /*aa00*/  IMAD.MOV.U32 R20, RZ, RZ, R16 ;  /* 0x000000ffff147224 */ /* 0x000fc600078e0010 */
[----:B------:R-:W5:Y:S04]  /*aa10*/  LD.E.128 R48, desc[UR6][R48.64] ;  /* 0x0000000630307980 */ /* 0x000f68000c101d00 */
[----:B------:R-:W5:Y:S04]  /*aa20*/  LD.E.128 R60, desc[UR6][R60.64] ;  /* 0x000000063c3c7980 */ /* 0x000f68000c101d00 */
[----:B------:R-:W5:Y:S04]  /*aa30*/  LD.E.128 R56, desc[UR6][R56.64] ;  /* 0x0000000638387980 */ /* 0x000f68000c101d00 */
[----:B------:R-:W5:Y:S04]  /*aa40*/  LD.E.128 R68, desc[UR6][R68.64] ;  /* 0x0000000644447980 */ /* 0x000f68000c101d00 */
[----:B------:R-:W5:Y:S04]  /*aa50*/  LD.E.128 R64, desc[UR6][R64.64] ;  /* 0x0000000640407980 */ /* 0x000f68000c101d00 */
[----:B------:R-:W5:Y:S04]  /*aa60*/  LD.E.128 R76, desc[UR6][R76.64] ;  /* 0x000000064c4c7980 */ /* 0x000f68000c101d00 */
[----:B------:R-:W5:Y:S01]  /*aa70*/  LD.E.128 R72, desc[UR6][R72.64] ;  /* 0x0000000648487980 */ /* 0x000f62000c101d00 */
[----:B------:R-:W-:Y:S01]  /*aa80*/  UIMAD UR6, UR9, UR10, URZ ;  /* 0x0000000a090672a4 */ /* 0x000fe2000f8e023f */
[C---:B------:R-:W-:Y:S01]  /*aa90*/  VIADD R88, R16.reuse, 0x100 ;  /* 0x0000010010587836 */ /* 0x040fe20000000000 */
[----:B------:R-:W-:Y:S01]  /*aaa0*/  BSSY B1, `(.L_x_3472) ;  /* 0x0000047000017945 */ /* 0x000fe20003800000 */
[----:B------:R-:W-:Y:S01]  /*aab0*/  VIADD R89, R16, 0x140 ;  /* 0x0000014010597836 */ /* 0x000fe20000000000 */
[----:B------:R-:W-:-:S02]  /*aac0*/  UIMAD UR6, UR4, UR11, UR6 ;  /* 0x0000000b040672a4 */ /* 0x000fc4000f8e0206 */
[----:B------:R-:W-:Y:S01]  /*aad0*/  IMAD.WIDE.U32 R20, R19, UR4, R20 ;  /* 0x0000000413147c25 */ /* 0x000fe2000f8e0014 */
[----:B------:R-:W-:Y:S01]  /*aae0*/  @!PT LDS RZ, [RZ] ;  /* 0x00000000fffff984 */ /* 0x000fe20000000800 */
[----:B------:R-:W-:Y:S01]  /*aaf0*/  @!PT LDS RZ, [RZ] ;  /* 0x00000000fffff984 */ /* 0x000fe20000000800 */
[----:B------:R-:W-:Y:S01]  /*ab00*/  @!PT LDS RZ, [RZ] ;  /* 0x00000000fffff984 */ /* 0x000fe20000000800 */
[----:B------:R-:W-:Y:S01]  /*ab10*/  @!PT LDS RZ, [RZ] ;  /* 0x00000000fffff984 */ /* 0x000fe20000000800 */
[----:B------:R1:W-:Y:S06]  /*ab20*/  MEMBAR.ALL.CTA ;  /* 0x0000000000007992 */ /* 0x0003ec0000008000 */
[----:B-1----:R-:W1:Y:S01]  /*ab30*/  FENCE.VIEW.ASYNC.S ;  /* 0x00000000000073c6 */ /* 0x002e620000000000 */
[----:B------:R-:W-:Y:S01]  /*ab40*/  ULDC.64 UR10, c[0x0][0xbe0] ;  /* 0x0002f800000a7ab9 */ /* 0x000fe20000000a00 */
[----:B------:R-:W-:Y:S01]  /*ab50*/  ISETP.GE.AND P0, PT, R88, UR8, PT ;  /* 0x0000000858007c0c */ /* 0x000fe2000bf06270 */
[----:B------:R-:W-:-:S02]  /*ab60*/  UIMAD UR4, UR12, UR10, URZ ;  /* 0x0000000a0c0472a4 */ /* 0x000fc4000f8e023f */
[----:B------:R-:W-:Y:S01]  /*ab70*/  MOV R83, UR10 ;  /* 0x0000000a00537c02 */ /* 0x000fe20008000f00 */
[----:B------:R-:W-:Y:S01]  /*ab80*/  VIADD R21, R21, UR6 ;  /* 0x0000000615157c36 */ /* 0x000fe20008000000 */
[----:B------:R-:W-:Y:S01]  /*ab90*/  ISETP.GE.AND P1, PT, R89, UR8, PT ;  /* 0x0000000859007c0c */ /* 0x000fe2000bf26270 */
[----:B------:R-:W-:Y:S01]  /*aba0*/  UIMAD UR6, UR39, UR11, UR4 ;  /* 0x0000000b270672a4 */ /* 0x000fe2000f8e0204 */
[----:B------:R-:W-:Y:S01]  /*abb0*/  SEL R19, RZ, 0x10, P0 ;  /* 0x00000010ff137807 */ /* 0x000fe20000000000 */
[----:B------:R-:W-:Y:S01]  /*abc0*/  IMAD.WIDE.U32 R20, R83, UR39, R20 ;  /* 0x0000002753147c25 */ /* 0x000fe2000f8e0014 */
[----:B------:R-:W-:Y:S01]  /*abd0*/  SEL R4, RZ, 0x20, P1 ;  /* 0x00000020ff047807 */ /* 0x000fe20000800000 */
[----:B------:R-:W-:Y:S02]  /*abe0*/  UIADD3 UR4, UR37, 0x38820, URZ ;  /* 0x0003882025047890 */ /* 0x000fe4000fffe03f */
[----:B-----5:R-:W-:Y:S01]  /*abf0*/  IMAD R81, R188, -0x40, R81 ;  /* 0xffffffc0bc517824 */ /* 0x020fe200078e0251 */
[----:B------:R-:W-:Y:S01]  /*ac00*/  LOP3.LUT R19, R4, R0, R19, 0xfe, !PT ;  /* 0x0000000004137212 */ /* 0x000fe200078efe13 */
[----:B------:R-:W-:Y:S01]  /*ac10*/  VIADD R21, R21, UR6 ;  /* 0x0000000615157c36 */ /* 0x000fe20008000000 */
[----:B------:R-:W-:Y:S01]  /*ac20*/  SEL R0, RZ, 0x40, P2 ;  /* 0x00000040ff007807 */ /* 0x000fe20001000000 */
[----:B------:R-:W-:Y:S01]  /*ac30*/  ULDC.64 UR6, c[0x0][0xbe8] ;  /* 0x0002fa0000067ab9 */ /* 0x000fe20000000a00 */
[----:B------:R-:W-:Y:S01]  /*ac40*/  ISETP.GE.AND P2, PT, R18, R81, PT ;  /* 0x000000511200720c */ /* 0x000fe20003f46270 */
[----:B------:R-:W-:Y:S01]  /*ac50*/  IMAD.U32 R83, RZ, RZ, UR6 ;  /* 0x00000006ff537e24 */ /* 0x000fe2000f8e00ff */
[----:B------:R-:W-:Y:S01]  /*ac60*/  UIMAD UR6, UR40, UR6, URZ ;  /* 0x00000006280672a4 */ /* 0x000fe2000f8e023f */
[----:B------:R-:W-:Y:S01]  /*ac70*/  VIADD R80, R16, 0x1c0 ;  /* 0x000001c010507836 */ /* 0x000fe20000000000 */
[----:B------:R-:W-:Y:S01]  /*ac80*/  UPRMT UR4, URZ, 0x654, UR4 ;  /* 0x000006543f047896 */ /* 0x000fe20008000004 */
[----:B------:R-:W-:Y:S01]  /*ac90*/  IMAD.WIDE.U32 R82, R83, UR38, R20 ;  /* 0x0000002653527c25 */ /* 0x000fe2000f8e0014 */
[----:B------:R-:W-:Y:S01]  /*aca0*/  UIMAD UR6, UR38, UR7, UR6 ;  /* 0x00000007260672a4 */ /* 0x000fe2000f8e0206 */
[----:B------:R-:W-:-:S02]  /*acb0*/  LOP3.LUT R0, R19, R0, RZ, 0xfc, !PT ;  /* 0x0000000013007212 */ /* 0x000fc400078efcff */
[----:B------:R-:W-:Y:S01]  /*acc0*/  ISETP.GE.AND P1, PT, R80, UR8, PT ;  /* 0x0000000850007c0c */ /* 0x000fe2000bf26270 */
[----:B------:R-:W-:Y:S01]  /*acd0*/  VIADD R4, R18, 0x20 ;  /* 0x0000002012047836 */ /* 0x000fe20000000000 */
[--C-:B------:R-:W-:Y:S02]  /*ace0*/  SHF.R.S32.HI R19, RZ, 0x1f, R18.reuse ;  /* 0x0000001fff137819 */ /* 0x100fe40000011412 */
[----:B------:R-:W-:Y:S01]  /*acf0*/  SEL R21, RZ, 0x80, P1 ;  /* 0x00000080ff157807 */ /* 0x000fe20000800000 */
[----:B-1----:R-:W-:Y:S01]  /*ad00*/  SYNCS.ARRIVE.TRANS64.RED.A1T0 RZ, [UR4], RZ ;  /* 0x000000ffffff79a7 */ /* 0x002fe20008100404 */
[----:B------:R-:W-:Y:S02]  /*ad10*/  IADD3 R87, R83, UR6, RZ ;  /* 0x0000000653577c10 */ /* 0x000fe4000fffe0ff */
[----:B------:R-:W-:Y:S01]  /*ad20*/  ISETP.GE.AND P0, PT, R4, R81, PT ;  /* 0x000000510400720c */ /* 0x000fe20003f06270 */
[----:B------:R-:W-:Y:S01]  /*ad30*/  IMAD.WIDE R80, R188, 0x40, R18 ;  /* 0x00000040bc507825 */ /* 0x000fe200078e0212 */
[----:B------:R-:W-:Y:S01]  /*ad40*/  LOP3.LUT R4, R0, R21, RZ, 0xfc, !PT ;  /* 0x0000001500047212 */ /* 0x000fe200078efcff */
[----:B0-----:R-:W-:Y:S10]  /*ad50*/  @P2 BRA `(.L_x_3473) ;  /* 0x00000000006c2947 */ /* 0x001ff40003800000 */
[----:B------:R-:W-:Y:S01]  /*ad60*/  ULDC.64 UR6, c[0x0][0xbd8] ;  /* 0x0002f60000067ab9 */ /* 0x000fe20000000a00 */
[----:B------:R-:W-:Y:S01]  /*ad70*/  IMAD.MOV.U32 R20, RZ, RZ, R82 ;  /* 0x000000ffff147224 */ /* 0x000fe200078e0052 */
[----:B------:R-:W-:Y:S01]  /*ad80*/  ISETP.GE.AND P2, PT, R16, UR8, PT ;  /* 0x0000000810007c0c */ /* 0x000fe2000bf46270 */
[----:B------:R-:W-:Y:S01]  /*ad90*/  IMAD R85, R81, UR6, RZ ;  /* 0x0000000651557c24 */ /* 0x000fe2000f8e02ff */
[----:B------:R-:W-:Y:S01]  /*ada0*/  ISETP.GE.AND P3, PT, R3, UR8, PT ;  /* 0x0000000803007c0c */ /* 0x000fe2000bf66270 */
[----:B------:R-:W-:Y:S01]  /*adb0*/  IMAD.MOV.U32 R21, RZ, RZ, R87 ;  /* 0x000000ffff157224 */ /* 0x000fe200078e0057 */
[----:B------:R-:W-:Y:S01]  /*adc0*/  ULDC.64 UR10, c[0x0][0x208] ;  /* 0x00008200000a7ab9 */ /* 0x000fe20000000a00 */
[C---:B------:R-:W-:Y:S01]  /*add0*/  IMAD R85, R80.reuse, UR7, R85 ;  /* 0x0000000750557c24 */ /* 0x040fe2000f8e0255 */
[----:B------:R-:W-:Y:S01]  /*ade0*/  ISETP.GE.AND P4, PT, R89, UR8, PT ;  /* 0x0000000859007c0c */ /* 0x000fe2000bf86270 */
[----:B------:R-:W-:Y:S01]  /*adf0*/  IMAD.WIDE.U32 R20, R80, UR6, R20 ;  /* 0x0000000650147c25 */ /* 0x000fe2000f8e0014 */
[----:B------:R-:W-:Y:S01]  /*ae00*/  ULDC.64 UR6, c[0x0][0xb80] ;  /* 0x0002e00000067ab9 */ /* 0x000fe20000000a00 */
[----:B------:R-:W-:-:S02]  /*ae10*/  LOP3.LUT P5, RZ, R0, 0x40, RZ, 0xc0, !PT ;  /* 0x0000004000ff7812 */ /* 0x000fc400078ac0ff */
[----:B------:R-:W-:Y:S01]  /*ae20*/  IMAD.IADD R21, R21, 0x1, R85 ;  /* 0x0000000115157824 */ /* 0x000fe200078e0255 */
[----:B------:R-:W-:Y:S02]  /*ae30*/  LEA R84, P1, R20, UR6, 0x1 ;  /* 0x0000000614547c11 */ /* 0x000fe4000f8208ff */
[----:B------:R-:W-:Y:S02]  /*ae40*/  LOP3.LUT P6, RZ, R4, 0x80, RZ, 0xc0, !PT ;  /* 0x0000008004ff7812 */ /* 0x000fe400078cc0ff */
        /* <DEDUP_REMOVED lines=12> */
.L_x_3473:
[----:B------:R-:W-:Y:S05]  /*af10*/  BSYNC B1 ;  /* 0x0000000000017941 */ /* 0x000fea0003800000 */
.L_x_3472:
[----:B------:R-:W-:Y:S05]  /*af20*/  @P0 BRA `(.L_x_3474) ;  /* 0x0000000c004c0947 */ /* 0x000fea0003800000 */
[----:B0-----:R-:W-:Y:S01]  /*af30*/  IADD3 R15, P0, R80, 0x20, RZ ;  /* 0x00000020500f7810 */ /* 0x001fe20007f1e0ff */
[----:B------:R-:W-:Y:S01]  /*af40*/  ULDC.64 UR6, c[0x0][0xbd8] ;  /* 0x0002f60000067ab9 */ /* 0x000fe20000000a00 */
[----:B------:R-:W-:Y:S01]  /*af50*/  IMAD.MOV.U32 R12, RZ, RZ, R82 ;  /* 0x000000ffff0c7224 */ /* 0x000fe200078e0052 */
[----:B------:R-:W-:Y:S01]  /*af60*/  ISETP.GE.AND P4, PT, R3, UR8, PT ;  /* 0x0000000803007c0c */ /* 0x000fe2000bf86270 */
[----:B------:R-:W-:Y:S01]  /*af70*/  IMAD.MOV.U32 R13, RZ, RZ, R87 ;  /* 0x000000ffff0d7224 */ /* 0x000fe200078e0057 */
[----:B------:R-:W-:Y:S01]  /*af80*/  IADD3.X R80, RZ, R81, RZ, P0, !PT ;  /* 0x00000051ff507210 */ /* 0x000fe200007fe4ff */
[----:B------:R-:W-:Y:S01]  /*af90*/  ULDC.64 UR10, c[0x0][0x208] ;  /* 0x00008200000a7ab9 */ /* 0x000fe20000000a00 */
        /* <DEDUP_REMOVED lines=13> */
[----:B------:R2:W-:Y:S01]  /*b070*/  @!P0 STG.E.128 desc[UR10][R14.64+0x280], R56 ;  /* 0x000280380e008986 */ /* 0x0005e2000c101d0a */
[----:B------:R-:W-:-:S03]  /*b080*/  LOP3.LUT P0, RZ, R4, 0x80, RZ, 0xc0, !PT ;  /* 0x0000008004ff7812 */ /* 0x000fc6000780c0ff */
[----:B------:R2:W-:Y:S04]  /*b090*/  @!P5 STG.E.128 desc[UR10][R14.64], R8 ;  /* 0x000000080e00d986 */ /* 0x0005e8000c101d0a */
[----:B------:R2:W-:Y:S04]  /*b0a0*/  @!P4 STG.E.128 desc[UR10][R14.64+0x80], R24 ;  /* 0x000080180e00c986 */ /* 0x0005e8000c101d0a */
[----:B------:R2:W-:Y:S04]  /*b0b0*/  @!P3 STG.E.128 desc[UR10][R14.64+0x100], R32 ;  /* 0x000100200e00b986 */ /* 0x0005e8000c101d0a */
[----:B------:R2:W-:Y:S04]  /*b0c0*/  @!P2 STG.E.128 desc[UR10][R14.64+0x180], R36 ;  /* 0x000180240e00a986 */ /* 0x0005e8000c101d0a */
[----:B------:R2:W-:Y:S04]  /*b0d0*/  @!P1 STG.E.128 desc[UR10][R14.64+0x200], R48 ;  /* 0x000200300e009986 */ /* 0x0005e8000c101d0a */
[----:B------:R2:W-:Y:S01]  /*b0e0*/  @P6 STG.E.128 desc[UR10][R14.64+0x300], R64 ;  /* 0x000300400e006986 */ /* 0x0005e2000c101d0a */
[----:B------:R-:W-:Y:S05]  /*b0f0*/  @!P0 BRA `(.L_x_3474) ;  /* 0x0000000800d88947 */ /* 0x000fea0003800000 */
[----:B------:R-:W-:Y:S02]  /*b100*/  ULDC.64 UR6, c[0x0][0x208] ;  /* 0x0000820000067ab9 */ /* 0x000fe40000000a00 */
[----:B------:R3:W-:Y:S01]  /*b110*/  STG.E.128 desc[UR6][R14.64+0x380], R72 ;  /* 0x000380480e007986 */ /* 0x0007e2000c101d06 */
[----:B------:R-:W-:Y:S05]  /*b120*/  BRA `(.L_x_3474) ;  /* 0x0000000800cc7947 */ /* 0x000fea0003800000 */
.L_x_3469:
[----:B------:R-:W-:Y:S01]  /*b130*/  USHF.L.U32 UR8, UR38, 0x2, URZ ;  /* 0x0000000226087899 */ /* 0x000fe2000800063f */
[----:B------:R-:W-:Y:S01]  /*b140*/  ULDC.64 UR6, c[0x0][0xcd8] ;  /* 0x0003360000067ab9 */ /* 0x000fe20000000a00 */
[----:B------:R-:W-:Y:S01]  /*b150*/  USHF.L.U64.HI UR9, UR38, 0x2, UR40 ;  /* 0x0000000226097899 */ /* 0x000fe20008010228 */
[----:B------:R-:W-:Y:S01]  /*b160*/  IMAD.MOV.U32 R13, RZ, RZ, RZ ;  /* 0x000000ffff0d7224 */ /* 0x000fe200078e00ff */
[----:B------:R-:W-:Y:S02]  /*b170*/  UIADD3 UR4, UP1, UR8, UR6, URZ ;  /* 0x0000000608047290 */ /* 0x000fe4000ff3e03f */
[----:B------:R-:W-:Y:S02]  /*b180*/  UISETP.NE.U32.AND UP0, UPT, UR6, URZ, UPT ;  /* 0x0000003f0600728c */ /* 0x000fe4000bf05070 */
[----:B------:R-:W-:Y:S02]  /*b190*/  UIADD3.X UR6, UR9, UR7, URZ, UP1, !UPT ;  /* 0x0000000709067290 */ /* 0x000fe40008ffe43f */
[----:B------:R-:W-:Y:S01]  /*b1a0*/  UISETP.NE.AND.EX UP0, UPT, UR7, URZ, UPT, UP0 ;  /* 0x0000003f0700728c */ /* 0x000fe2000bf05300 */
[----:B------:R-:W0:Y:S01]  /*b1b0*/  LDC R3, c[0x0][0xb88] ;  /* 0x0002e200ff037b82 */ /* 0x000e220000000800 */
[----:B------:R-:W-:Y:S01]  /*b1c0*/  MOV R8, UR4 ;  /* 0x0000000400087c02 */ /* 0x000fe20008000f00 */
[----:B------:R-:W-:Y:S01]  /*b1d0*/  ULDC.64 UR10, c[0x0][0x208] ;  /* 0x00008200000a7ab9 */ /* 0x000fe20000000a00 */
[----:B------:R-:W-:Y:S01]  /*b1e0*/  IMAD.U32 R9, RZ, RZ, UR6 ;  /* 0x00000006ff097e24 */ /* 0x000fe2000f8e00ff */
[----:B------:R-:W-:Y:S01]  /*b1f0*/  ULDC.64 UR6, c[0x0][0xce0] ;  /* 0x0003380000067ab9 */ /* 0x000fe20000000a00 */
[----:B------:R-:W-:Y:S01]  /*b200*/  PLOP3.LUT P1, PT, PT, PT, UP0, 0x80, 0x0 ;  /* 0x000000000000781c */ /* 0x000fe20003f2f008 */
[----:B------:R-:W-:-:S04]  /*b210*/  UISETP.NE.U32.AND UP1, UPT, UR6, URZ, UPT ;  /* 0x0000003f0600728c */ /* 0x000fc8000bf25070 */
[----:B------:R-:W-:-:S06]  /*b220*/  UISETP.NE.AND.EX UP1, UPT, UR7, URZ, UPT, UP1 ;  /* 0x0000003f0700728c */ /* 0x000fcc000bf25310 */
[----:B------:R-:W-:Y:S01]  /*b230*/  PLOP3.LUT P2, PT, PT, PT, UP1, 0x80, 0x0 ;  /* 0x000000000000781c */ /* 0x000fe20003f4f018 */
[----:B------:R-:W-:Y:S01]  /*b240*/  VIADD R6, R16, 0x40 ;  /* 0x0000004010067836 */ /* 0x000fe20000000000 */
[----:B------:R-:W5:Y:S03]  /*b250*/  @P1 LDG.E R13, desc[UR10][R8.64] ;  /* 0x0000000a080d1981 */ /* 0x000f66000c1e1900 */
[----:B------:R-:W-:-:S04]  /*b260*/  @UP1 UIADD3 UR6, UP2, UR8, UR6, URZ ;  /* 0x0000000608061290 */ /* 0x000fc8000ff5e03f */
[----:B------:R-:W-:Y:S02]  /*b270*/  @UP1 UIADD3.X UR7, UR9, UR7, URZ, UP2, !UPT ;  /* 0x0000000709071290 */ /* 0x000fe400097fe43f */
[----:B------:R-:W-:-:S04]  /*b280*/  IMAD.U32 R10, RZ, RZ, UR6 ;  /* 0x00000006ff0a7e24 */ /* 0x000fc8000f8e00ff */
[----:B------:R-:W-:-:S05]  /*b290*/  MOV R11, UR7 ;  /* 0x00000007000b7c02 */ /* 0x000fca0008000f00 */
[----:B0-----:R0:W5:Y:S01]  /*b2a0*/  @P2 LDG.E R3, desc[UR10][R10.64] ;  /* 0x0000000a0a032981 */ /* 0x001162000c1e1900 */
[----:B------:R-:W-:Y:S01]  /*b2b0*/  ULDC UR10, c[0x0][0xb8c] ;  /* 0x0002e300000a7ab9 */ /* 0x000fe20000000800 */
[----:B------:R-:W-:Y:S01]  /*b2c0*/  VIADD R14, R16, 0x80 ;  /* 0x00000080100e7836 */ /* 0x000fe20000000000 */
[----:B------:R-:W-:Y:S01]  /*b2d0*/  ISETP.GE.AND P3, PT, R6, UR10, PT ;  /* 0x0000000a06007c0c */ /* 0x000fe2000bf66270 */
[C---:B------:R-:W-:Y:S01]  /*b2e0*/  VIADD R12, R16.reuse, 0x180 ;  /* 0x00000180100c7836 */ /* 0x040fe20000000000 */
[C---:B------:R-:W-:Y:S02]  /*b2f0*/  ISETP.GE.AND P0, PT, R16.reuse, UR10, PT ;  /* 0x0000000a10007c0c */ /* 0x040fe4000bf06270 */
[----:B------:R-:W-:Y:S02]  /*b300*/  SEL R4, RZ, 0xffffffff, P3 ;  /* 0xffffffffff047807 */ /* 0x000fe40001800000 */
[----:B------:R-:W-:Y:S02]  /*b310*/  IADD3 R20, R16, 0xc0, RZ ;  /* 0x000000c010147810 */ /* 0x000fe40007ffe0ff */
[----:B------:R-:W-:Y:S01]  /*b320*/  SEL R0, RZ, 0x1, P0 ;  /* 0x00000001ff007807 */ /* 0x000fe20000000000 */
[----:B------:R-:W-:Y:S01]  /*b330*/  IMAD.SHL.U32 R15, R4, 0x2, RZ ;  /* 0x00000002040f7824 */ /* 0x000fe200078e00ff */
[----:B------:R-:W-:-:S02]  /*b340*/  ISETP.GE.AND P4, PT, R14, UR10, PT ;  /* 0x0000000a0e007c0c */ /* 0x000fc4000bf86270 */
[----:B------:R-:W-:Y:S02]  /*b350*/  ISETP.GE.AND P5, PT, R20, UR10, PT ;  /* 0x0000000a14007c0c */ /* 0x000fe4000bfa6270 */
[----:B------:R-:W-:Y:S02]  /*b360*/  LOP3.LUT R0, R15, 0x2, R0, 0xe2, !PT ;  /* 0x000000020f007812 */ /* 0x000fe400078ee200 */
[----:B0-----:R-:W-:Y:S02]  /*b370*/  SEL R11, RZ, 0x4, P4 ;  /* 0x00000004ff0b7807 */ /* 0x001fe40002000000 */
[----:B------:R-:W-:Y:S02]  /*b380*/  SEL R4, RZ, 0x8, P5 ;  /* 0x00000008ff047807 */ /* 0x000fe40002800000 */
[----:B------:R-:W-:Y:S02]  /*b390*/  ISETP.GE.AND P0, PT, R12, UR10, PT ;  /* 0x0000000a0c007c0c */ /* 0x000fe4000bf06270 */
[----:B------:R-:W-:-:S02]  /*b3a0*/  ISETP.GE.AND P3, PT, R191, 0x40, PT ;  /* 0x00000040bf00780c */ /* 0x000fc40003f66270 */
[----:B------:R-:W-:Y:S01]  /*b3b0*/  LOP3.LUT R12, R4, R0, R11, 0xfe, !PT ;  /* 0x00000000040c7212 */ /* 0x000fe200078efe0b */
[----:B------:R-:W-:Y:S10]  /*b3c0*/  @P2 BRA `(.L_x_3475) ;  /* 0x0000000000142947 */ /* 0x000ff40003800000 */
[----:B------:R-:W-:Y:S05]  /*b3d0*/  @!P1 BRA `(.L_x_3475) ;  /* 0x0000000000109947 */ /* 0x000fea0003800000 */
[----:B------:R-:W-:Y:S02]  /*b3e0*/  ULDC.64 UR6, c[0x0][0x208] ;  /* 0x0000820000067ab9 */ /* 0x000fe40000000a00 */
[----:B------:R-:W2:Y:S04]  /*b3f0*/  LDG.E R0, desc[UR6][R8.64] ;  /* 0x0000000608007981 */ /* 0x000ea8000c1e1900 */
[----:B-----5:R-:W2:Y:S02]  /*b400*/  LDG.E R3, desc[UR6][R8.64+0x4] ;  /* 0x0000040608037981 */ /* 0x020ea4000c1e1900 */
[----:B--2---:R-:W-:-:S07]  /*b410*/  IMAD.IADD R3, R3, 0x1, -R0 ;  /* 0x0000000103037824 */ /* 0x004fce00078e0a00 */
.L_x_3475:
        /* <DEDUP_REMOVED lines=15> */
[----:B------:R-:W-:Y:S01]  /*b510*/  ULDC.64 UR8, c[0x0][0xc70] ;  /* 0x00031c0000087ab9 */ /* 0x000fe20000000a00 */
[----:B------:R-:W-:Y:S01]  /*b520*/  ULDC.64 UR12, c[0x0][0x208] ;  /* 0x00008200000c7ab9 */ /* 0x000fe20000000a00 */
        /* <DEDUP_REMOVED lines=17> */
.L_x_3477:
[----:B------:R-:W-:Y:S05]  /*b640*/  BSYNC B1 ;  /* 0x0000000000017941 */ /* 0x000fea0003800000 */
.L_x_3476:
[----:B------:R-:W-:Y:S01]  /*b650*/  ULDC.64 UR8, c[0x0][0xba0] ;  /* 0x0002e80000087ab9 */ /* 0x000fe20000000a00 */
[----:B------:R-:W-:Y:S01]  /*b660*/  MOV R8, R16 ;  /* 0x0000001000087202 */ /* 0x000fe20000000f00 */
[----:B0-----:R-:W-:Y:S01]  /*b670*/  IMAD.MOV.U32 R9, RZ, RZ, R15 ;  /* 0x000000ffff097224 */ /* 0x001fe200078e000f */
[----:B------:R-:W-:Y:S01]  /*b680*/  ISETP.GE.AND P1, PT, R26, UR10, PT ;  /* 0x0000000a1a007c0c */ /* 0x000fe2000bf26270 */
[----:B------:R-:W-:Y:S01]  /*b690*/  IMAD R0, R4, UR8, RZ ;  /* 0x0000000804007c24 */ /* 0x000fe2000f8e02ff */
        /* <DEDUP_REMOVED lines=9> */
[----:B------:R-:W-:Y:S01]  /*b730*/  MOV R13, UR8 ;  /* 0x00000008000d7c02 */ /* 0x000fe20008000f00 */
[----:B------:R-:W-:Y:S01]  /*b740*/  IMAD R3, R188, -0x40, R3 ;  /* 0xffffffc0bc037824 */ /* 0x000fe200078e0203 */
[----:B------:R-:W-:Y:S01]  /*b750*/  UIMAD UR4, UR39, UR9, UR4 ;  /* 0x00000009270472a4 */ /* 0x000fe2000f8e0204 */
[----:B------:R-:W-:Y:S01]  /*b760*/  LOP3.LUT R11, R0, R12, R11, 0xfe, !PT ;  /* 0x0000000c000b7212 */ /* 0x000fe200078efe0b */
[----:B------:R-:W-:Y:S01]  /*b770*/  ULDC.64 UR6, c[0x0][0xbe8] ;  /* 0x0002fa0000067ab9 */ /* 0x000fe20000000a00 */
[----:B------:R-:W-:Y:S01]  /*b780*/  IMAD.WIDE.U32 R8, R13, UR39, R8 ;  /* 0x000000270d087c25 */ /* 0x000fe2000f8e0008 */
[----:B------:R-:W-:-:S02]  /*b790*/  SEL R0, RZ, 0x40, P0 ;  /* 0x00000040ff007807 */ /* 0x000fc40000000000 */
[----:B------:R-:W-:Y:S01]  /*b7a0*/  ISETP.GE.AND P1, PT, R18, R3, PT ;  /* 0x000000031200720c */ /* 0x000fe20003f26270 */
[----:B------:R-:W-:Y:S01]  /*b7b0*/  VIADD R9, R9, UR4 ;  /* 0x0000000409097c36 */ /* 0x000fe20008000000 */
[----:B------:R-:W-:Y:S01]  /*b7c0*/  UIMAD UR4, UR40, UR6, URZ ;  /* 0x00000006280472a4 */ /* 0x000fe2000f8e023f */
[----:B------:R-:W-:Y:S01]  /*b7d0*/  VIADD R4, R16, 0x1c0 ;  /* 0x000001c010047836 */ /* 0x000fe20000000000 */
[----:B------:R-:W-:Y:S01]  /*b7e0*/  LOP3.LUT R21, R11, R0, RZ, 0xfc, !PT ;  /* 0x000000000b157212 */ /* 0x000fe200078efcff */
[----:B------:R-:W-:Y:S01]  /*b7f0*/  IMAD.U32 R11, RZ, RZ, UR6 ;  /* 0x00000006ff0b7e24 */ /* 0x000fe2000f8e00ff */
[----:B------:R-:W-:Y:S01]  /*b800*/  UIMAD UR4, UR38, UR7, UR4 ;  /* 0x00000007260472a4 */ /* 0x000fe2000f8e0204 */
[----:B------:R-:W-:Y:S02]  /*b810*/  SHF.R.S32.HI R13, RZ, 0x1f, R18 ;  /* 0x0000001fff0d7819 */ /* 0x000fe40000011412 */
[----:B------:R-:W-:Y:S01]  /*b820*/  ISETP.GE.AND P2, PT, R4, UR10, PT ;  /* 0x0000000a04007c0c */ /* 0x000fe2000bf46270 */
[----:B------:R-:W-:Y:S01]  /*b830*/  IMAD.WIDE.U32 R10, R11, UR38, R8 ;  /* 0x000000260b0a7c25 */ /* 0x000fe2000f8e0008 */
[----:B------:R-:W-:-:S02]  /*b840*/  MOV R12, R18 ;  /* 0x00000012000c7202 */ /* 0x000fc40000000f00 */
[----:B------:R-:W-:Y:S01]  /*b850*/  SEL R0, RZ, 0x80, P2 ;  /* 0x00000080ff007807 */ /* 0x000fe20001000000 */
[----:B------:R-:W-:Y:S02]  /*b860*/  VIADD R4, R18, 0x20 ;  /* 0x0000002012047836 */ /* 0x000fe40000000000 */
[----:B------:R-:W-:Y:S01]  /*b870*/  VIADD R15, R11, UR4 ;  /* 0x000000040b0f7c36 */ /* 0x000fe20008000000 */
[----:B------:R-:W-:Y:S01]  /*b880*/  LOP3.LUT R0, R21, R0, RZ, 0xfc, !PT ;  /* 0x0000000015007212 */ /* 0x000fe200078efcff */
[----:B------:R-:W-:Y:S01]  /*b890*/  IMAD.WIDE R12, R188, 0x40, R12 ;  /* 0x00000040bc0c7825 */ /* 0x000fe200078e020c */
[----:B------:R-:W-:Y:S01]  /*b8a0*/  ISETP.GE.AND P0, PT, R4, R3, PT ;  /* 0x000000030400720c */ /* 0x000fe20003f06270 */
[----:B------:R-:W-:-:S12]  /*b8b0*/  @P1 BRA `(.L_x_3479) ;  /* 0x00000000006c1947 */ /* 0x000fd80003800000 */
[----:B------:R-:W-:Y:S01]  /*b8c0*/  ULDC.64 UR6, c[0x0][0xbd8] ;  /* 0x0002f60000067ab9 */ /* 0x000fe20000000a00 */
[----:B------:R-:W-:Y:S01]  /*b8d0*/  IMAD.MOV.U32 R8, RZ, RZ, R10 ;  /* 0x000000ffff087224 */ /* 0x000fe200078e000a */
[----:B------:R-:W-:Y:S01]  /*b8e0*/  ISETP.GE.AND P6, PT, R16, UR10, PT ;  /* 0x0000000a10007c0c */ /* 0x000fe2000bfc6270 */
[----:B------:R-:W-:Y:S01]  /*b8f0*/  IMAD R3, R13, UR6, RZ ;  /* 0x000000060d037c24 */ /* 0x000fe2000f8e02ff */
[----:B------:R-:W-:Y:S01]  /*b900*/  ISETP.GE.AND P5, PT, R6, UR10, PT ;  /* 0x0000000a06007c0c */ /* 0x000fe2000bfa6270 */
[----:B------:R-:W-:Y:S01]  /*b910*/  IMAD.MOV.U32 R9, RZ, RZ, R15 ;  /* 0x000000ffff097224 */ /* 0x000fe200078e000f */
[----:B------:R-:W-:Y:S01]  /*b920*/  ULDC.64 UR8, c[0x0][0x208] ;  /* 0x0000820000087ab9 */ /* 0x000fe20000000a00 */
[----:B------:R-:W-:Y:S01]  /*b930*/  IMAD R3, R12, UR7, R3 ;  /* 0x000000070c037c24 */ /* 0x000fe2000f8e0203 */
[----:B------:R-:W-:Y:S01]  /*b940*/  ISETP.GE.AND P4, PT, R20, UR10, PT ;  /* 0x0000000a14007c0c */ /* 0x000fe2000bf86270 */
[----:B------:R-:W-:Y:S01]  /*b950*/  IMAD.WIDE.U32 R8, R12, UR6, R8 ;  /* 0x000000060c087c25 */ /* 0x000fe2000f8e0008 */
[----:B------:R-:W-:Y:S01]  /*b960*/  ULDC.64 UR6, c[0x0][0xb80] ;  /* 0x0002e00000067ab9 */ /* 0x000fe20000000a00 */
[----:B------:R-:W-:-:S02]  /*b970*/  ISETP.GE.AND P3, PT, R26, UR10, PT ;  /* 0x0000000a1a007c0c */ /* 0x000fc4000bf66270 */
[----:B------:R-:W-:Y:S02]  /*b980*/  ISETP.GE.AND P2, PT, R27, UR10, PT ;  /* 0x0000000a1b007c0c */ /* 0x000fe4000bf46270 */
[----:B------:R-:W-:Y:S02]  /*b990*/  LEA R24, P1, R8, UR6, 0x1 ;  /* 0x0000000608187c11 */ /* 0x000fe4000f8208ff */
[----:B------:R-:W-:-:S04]  /*b9a0*/  IADD3 R3, R9, R3, RZ ;  /* 0x0000000309037210 */ /* 0x000fc80007ffe0ff */
        /* <DEDUP_REMOVED lines=12> */
.L_x_3479:
[----:B------:R-:W-:Y:S05]  /*ba70*/  BSYNC B1 ;  /* 0x0000000000017941 */ /* 0x000fea0003800000 */
.L_x_3478:
[----:B------:R-:W-:Y:S05]  /*ba80*/  @P0 BRA `(.L_x_3474) ;  /* 0x0000000000740947 */ /* 0x000fea0003800000 */
[----:B------:R-:W-:Y:S01]  /*ba90*/  IADD3 R3, P0, R12, 0x20, RZ ;  /* 0x000000200c037810 */ /* 0x000fe20007f1e0ff */
[----:B------:R-:W-:Y:S01]  /*baa0*/  ULDC.64 UR6, c[0x0][0xbd8] ;  /* 0x0002f60000067ab9 */ /* 0x000fe20000000a00 */
[----:B------:R-:W-:Y:S01]  /*bab0*/  IMAD.MOV.U32 R8, RZ, RZ, R10 ;  /* 0x000000ffff087224 */ /* 0x000fe200078e000a */
[----:B------:R-:W-:Y:S01]  /*bac0*/  ULDC.64 UR8, c[0x0][0x208] ;  /* 0x0000820000087ab9 */ /* 0x000fe20000000a00 */
[----:B------:R-:W-:Y:S01]  /*bad0*/  IMAD.MOV.U32 R9, RZ, RZ, R15 ;  /* 0x000000ffff097224 */ /* 0x000fe200078e000f */
[----:B------:R-:W-:Y:S01]  /*bae0*/  ISETP.GE.AND P1, PT, R14, UR10, PT ;  /* 0x0000000a0e007c0c */ /* 0x000fe2000bf26270 */
[----:B------:R-:W-:Y:S01]  /*baf0*/  IMAD.X R12, RZ, RZ, R13, P0 ;  /* 0x000000ffff0c7224 */ /* 0x000fe200000e060d */
        /* <DEDUP_REMOVED lines=9> */
[----:B------:R-:W-:Y:S02]  /*bb90*/  LEA R10, P3, R8, UR6, 0x1 ;  /* 0x00000006080a7c11 */ /* 0x000fe4000f8608ff */
[----:B------:R-:W-:-:S04]  /*bba0*/  IADD3 R3, R9, R3, RZ ;  /* 0x0000000309037210 */ /* 0x000fc80007ffe0ff */
        /* <DEDUP_REMOVED lines=11> */
.L_x_3474:
[----:B------:R-:W-:Y:S05]  /*bc60*/  BSYNC B0 ;  /* 0x0000000000007941 */ /* 0x000fea0003800000 */
.L_x_3468:
[----:B------:R-:W-:Y:S02]  /*bc70*/  ULDC UR4, c[0x0][0xd14] ;  /* 0x0003450000047ab9 */ /* 0x000fe40000000800 */
[----:B------:R-:W-:-:S13]  /*bc80*/  ISETP.GE.AND P0, PT, R7, UR4, PT ;  /* 0x0000000407007c0c */ /* 0x000fda000bf06270 */
[----:B------:R-:W-:Y:S05]  /*bc90*/  @!P0 BRA `(.L_x_3480) ;  /* 0xffffff5000a48947 */ /* 0x000fea000383ffff */
[----:B------:R-:W-:Y:S05]  /*bca0*/  EXIT ;  /* 0x000000000000794d */ /* 0x000fea0003800000 */
.L_x_3440:
        /* <DEDUP_REMOVED lines=62> */
.L_x_3485:
        /* <DEDUP_REMOVED lines=17> */
.L_x_3484:
[----:B------:R-:W-:Y:S05]  /*c1a0*/  BSYNC B0 ;  /* 0x0000000000007941 */ /* 0x000fea0003800000 */
.L_x_3483:
        /* <DEDUP_REMOVED lines=25> */
[----:B------:R-:W-:-:S07]  /*c340*/  IMAD.MOV.U32 R2, RZ, RZ, R9 ;  /* 0x000000ffff027224 */ /* 0x000fce00078e0009 */
.L_x_3481:
        /* <DEDUP_REMOVED lines=16> */
.L_x_3486:
[----:B-1----:R-:W-:Y:S01]  /*c450*/  IMAD R16, R16, UR4, R7 ;  /* 0x0000000410107c24 */ /* 0x002fe2000f8e0207 */
[----:B0-----:R-:W-:Y:S01]  /*c460*/  MOV R2, RZ ;  /* 0x000000ff00027202 */ /* 0x001fe20000000f00 */
[----:B------:R-:W-:Y:S02]  /*c470*/  IMAD R7, R11, R6, RZ ;  /* 0x000000060b077224 */ /* 0x000fe400078e02ff */
[----:B------:R-:W-:Y:S01]  /*c480*/  IMAD.IADD R19, R5, 0x1, R19 ;  /* 0x0000000105137824 */ /* 0x000fe200078e0213 */
[----:B------:R-:W-:Y:S01]  /*c490*/  IADD3 R9, -R16, UR6, RZ ;  /* 0x0000000610097c10 */ /* 0x000fe2000fffe1ff */
[----:B------:R-:W-:Y:S01]  /*c4a0*/  IMAD.HI.U32 R2, R3, R7, R2 ;  /* 0x0000000703027227 */ /* 0x000fe200078e0002 */
        /* <DEDUP_REMOVED lines=19> */
.L_x_3482:
[----:B------:R-:W-:Y:S02]  /*c5e0*/  IMAD.MOV.U32 R17, RZ, RZ, RZ ;  /* 0x000000ffff117224 */ /* 0x000fe400078e00ff */
[----:B------:R-:W-:Y:S02]  /*c5f0*/  IMAD.U32 R16, RZ, RZ, UR6 ;  /* 0x00000006ff107e24 */ /* 0x000fe4000f8e00ff */
[----:B------:R-:W-:-:S07]  /*c600*/  IMAD.MOV.U32 R18, RZ, RZ, RZ ;  /* 0x000000ffff127224 */ /* 0x000fce00078e00ff */
.L_x_3487:
[----:B------:R-:W0:Y:S01]  /*c610*/  S2R R0, SR_TID.X ;  /* 0x0000000000007919 */ /* 0x000e220000002100 */
[----:B------:R-:W-:Y:S01]  /*c620*/  UMOV UR4, URZ ;  /* 0x0000003f00047c82 */ /* 0x000fe20008000000 */
[----:B------:R-:W-:Y:S01]  /*c630*/  STL [R1], RZ ;  /* 0x000000ff01007387 */ /* 0x000fe20000100800 */
[----:B0-----:R-:W-:-:S04]  /*c640*/  LOP3.LUT R0, R0, 0x1f, RZ, 0xc0, !PT ;  /* 0x0000001f00007812 */ /* 0x001fc800078ec0ff */
[----:B------:R-:W-:-:S13]  /*c650*/  ISETP.NE.AND P0, PT, R0, RZ, PT ;  /* 0x000000ff0000720c */ /* 0x000fda0003f05270 */
[----:B------:R-:W0:Y:S01]  /*c660*/  @!P0 S2R R3, SR_CgaCtaId ;  /* 0x0000000000038919 */ /* 0x000e220000008800 */
[----:B------:R-:W-:-:S04]  /*c670*/  @!P0 MOV R0, 0x400 ;  /* 0x0000040000008802 */ /* 0x000fc80000000f00 */
[----:B0-----:R-:W-:-:S05]  /*c680*/  @!P0 LEA R0, R3, R0, 0x18 ;  /* 0x0000000003008211 */ /* 0x001fca00078ec0ff */
[----:B------:R0:W-:Y:S01]  /*c690*/  @!P0 STS.128 [R0+0x388d0], R16 ;  /* 0x0388d01000008388 */ /* 0x0001e20000000c00 */
[----:B------:R-:W-:Y:S06]  /*c6a0*/  BAR.ARV 0x5, 0x120 ;  /* 0x0144800000007b1d */ /* 0x000fec0000002000 */
[----:B------:R-:W-:Y:S02]  /*c6b0*/  ISETP.GE.AND P0, PT, R19, UR5, PT ;  /* 0x0000000513007c0c */ /* 0x000fe4000bf06270 */
[----:B0-----:R-:W-:-:S05]  /*c6c0*/  MOV R0, 0x1 ;  /* 0x0000000100007802 */ /* 0x001fca0000000f00 */
[----:B------:R0:W-:Y:S02]  /*c6d0*/  STL [R1+0x4], R0 ;  /* 0x0000040001007387 */ /* 0x0001e40000100800 */
[----:B0-----:R-:W-:-:S05]  /*c6e0*/  IMAD.U32 R0, RZ, RZ, UR4 ;  /* 0x00000004ff007e24 */ /* 0x001fca000f8e00ff */
[----:B------:R0:W-:Y:S01]  /*c6f0*/  STL [R1+0x2c], R0 ;  /* 0x00002c0001007387 */ /* 0x0001e20000100800 */
[----:B------:R-:W-:Y:S05]  /*c700*/  @P0 BRA `(.L_x_3488) ;  /* 0x0000004000c00947 */ /* 0x000fea0003800000 */
[----:B------:R-:W-:Y:S01]  /*c710*/  ULDC UR4, c[0x0][0xc] ;  /* 0x0000030000047ab9 */ /* 0x000fe20000000800 */
[----:B------:R-:W-:Y:S01]  /*c720*/  IMAD.MOV.U32 R2, RZ, RZ, 0x1 ;  /* 0x00000001ff027424 */ /* 0x000fe200078e00ff */
[----:B------:R-:W-:Y:S01]  /*c730*/  ULDC.64 UR54, c[0x0][0x198] ;  /* 0x0000660000367ab9 */ /* 0x000fe20000000a00 */
[----:B0-----:R-:W-:Y:S01]  /*c740*/  IMAD.U32 R0, RZ, RZ, UR4 ;  /* 0x00000004ff007e24 */ /* 0x001fe2000f8e00ff */
[----:B------:R-:W-:Y:S02]  /*c750*/  UMOV UR4, URZ ;  /* 0x0000003f00047c82 */ /* 0x000fe40008000000 */
[----:B------:R-:W-:Y:S04]  /*c760*/  STL [R1+0x4], R2 ;  /* 0x0000040201007387 */ /* 0x000fe80000100800 */
[----:B------:R-:W-:Y:S04]  /*c770*/  STL [R1], RZ ;  /* 0x000000ff01007387 */ /* 0x000fe80000100800 */
[----:B------:R0:W-:Y:S02]  /*c780*/  STL [R1+0x30], R0 ;  /* 0x0000300001007387 */ /* 0x0001e40000100800 */
[----:B0-----:R-:W-:-:S05]  /*c790*/  MOV R0, UR4 ;  /* 0x0000000400007c02 */ /* 0x001fca0008000f00 */
[----:B------:R0:W-:Y:S02]  /*c7a0*/  STL [R1+0x2c], R0 ;  /* 0x00002c0001007387 */ /* 0x0001e40000100800 */
.L_x_3552:
[----:B-1-3--:R-:W1:Y:S01]  /*c7b0*/  LDC.64 R2, c[0x0][0xd60] ;  /* 0x00035800ff027b82 */ /* 0x00ae620000000a00 */
[----:B------:R-:W-:Y:S01]  /*c7c0*/  ULDC.64 UR4, c[0x0][0x208] ;  /* 0x0000820000047ab9 */ /* 0x000fe20000000a00 */
[----:B-1----:R-:W-:-:S05]  /*c7d0*/  IMAD.WIDE R2, R19, 0x4, R2 ;  /* 0x0000000413027825 */ /* 0x002fca00078e0202 */
[----:B--2---:R-:W2:Y:S01]  /*c7e0*/  LDG.E R5, desc[UR4][R2.64] ;  /* 0x0000000402057981 */ /* 0x004ea2000c1e1900 */
        /* <DEDUP_REMOVED lines=50> */
.L_x_3489:
        /* <DEDUP_REMOVED lines=16> */
[----:B------:R-:W2:Y:S01]  /*cc10*/  LDL R2, [R1+0x30] ;  /* 0x0000300001027983 */ /* 0x000ea20000100800 */
[----:B------:R-:W-:Y:S01]  /*cc20*/  VOTEU.ANY UR4, UPT, PT ;  /* 0x0000000000047886 */ /* 0x000fe200038e0100 */
[----:B------:R-:W-:Y:S01]  /*cc30*/  ULDC.64 UR6, c[0x0][0x208] ;  /* 0x0000820000067ab9 */ /* 0x000fe20000000a00 */
[----:B0-----:R-:W0:Y:S01]  /*cc40*/  FLO.U32 R0, UR4 ;  /* 0x0000000400007d00 */ /* 0x001e2200080e0000 */
[----:B------:R-:W0:Y:S07]  /*cc50*/  S2R R7, SR_LANEID ;  /* 0x0000000000077919 */ /* 0x000e2e0000000000 */
[----:B------:R-:W1:Y:S01]  /*cc60*/  POPC R5, UR4 ;  /* 0x0000000400057d09 */ /* 0x000e620008000000 */
[----:B0-----:R-:W-:-:S02]  /*cc70*/  ISETP.EQ.U32.AND P0, PT, R0, R7, PT ;  /* 0x000000070000720c */ /* 0x001fc40003f02070 */
[----:B--2---:R-:W-:Y:S02]  /*cc80*/  R2UR UR5, R2 ;  /* 0x00000000020572ca */ /* 0x004fe400000e0000 */
[----:B------:R-:W1:Y:S09]  /*cc90*/  LDC.64 R2, c[0x0][0xd38] ;  /* 0x00034e00ff027b82 */ /* 0x000e720000000a00 */
[----:B-1----:R-:W2:Y:S01]  /*cca0*/  @P0 ATOMG.E.ADD.STRONG.GPU PT, R3, desc[UR6][R2.64], R5 ;  /* 0x00000005020309a8 */ /* 0x002ea200081ee1c6 */
[----:B------:R-:W0:Y:S02]  /*ccb0*/  S2R R4, SR_LTMASK ;  /* 0x0000000000047919 */ /* 0x000e240000003900 */
[----:B0-----:R-:W-:-:S04]  /*ccc0*/  LOP3.LUT R4, R4, UR4, RZ, 0xc0, !PT ;  /* 0x0000000404047c12 */ /* 0x001fc8000f8ec0ff */
[----:B------:R-:W0:Y:S01]  /*ccd0*/  POPC R7, R4 ;  /* 0x0000000400077309 */ /* 0x000e220000000000 */
[----:B--2---:R-:W0:Y:S02]  /*cce0*/  SHFL.IDX PT, R0, R3, R0, 0x1f ;  /* 0x00001f0003007589 */ /* 0x004e2400000e0000 */
[----:B0-----:R-:W-:Y:S01]  /*ccf0*/  IADD3 R16, R0, UR5, R7 ;  /* 0x0000000500107c10 */ /* 0x001fe2000fffe007 */
[----:B------:R-:W-:Y:S06]  /*cd00*/  BRA `(.L_x_3492) ;  /* 0x0000003000c07947 */ /* 0x000fec0003800000 */
.L_x_3491:
        /* <DEDUP_REMOVED lines=23> */
.L_x_3493:
        /* <DEDUP_REMOVED lines=20> */
.L_x_3495:
        /* <DEDUP_REMOVED lines=16> */
.L_x_3494:
[----:B------:R-:W2:Y:S01]  /*d0c0*/  LDL.LU R2, [R1+0x18] ;  /* 0x0000180001027983 */ /* 0x000ea20000300800 */
[----:B------:R-:W-:Y:S01]  /*d0d0*/  ULDC.64 UR4, c[0x0][0xaf0] ;  /* 0x0002bc0000047ab9 */ /* 0x000fe20000000a00 */
[----:B------:R-:W0:Y:S02]  /*d0e0*/  LDC R4, c[0x0][0x428] ;  /* 0x00010a00ff047b82 */ /* 0x000e240000000800 */
        /* <DEDUP_REMOVED lines=18> */
[----:B0-----:R-:W-:Y:S01]  /*d210*/  ISETP.NE.AND P0, PT, R4, 0x1, PT ;  /* 0x000000010400780c */ /* 0x001fe20003f05270 */
[----:B------:R-:W-:Y:S01]  /*d220*/  IMAD R17, R17, 0x40, R7 ;  /* 0x0000004011117824 */ /* 0x000fe200078e0207 */
[----:B------:R-:W-:Y:S02]  /*d230*/  MOV R4, R18 ;  /* 0x0000001200047202 */ /* 0x000fe40000000f00 */
[----:B------:R-:W-:-:S09]  /*d240*/  PLOP3.LUT P1, PT, P6, PT, PT, 0x8, 0x0 ;  /* 0x000000000000781c */ /* 0x000fd2000372e170 */
[----:B------:R-:W0:Y:S08]  /*d250*/  @P0 LDC R5, c[0x0][0x42c] ;  /* 0x00010b00ff050b82 */ /* 0x000e300000000800 */
[----:B-1----:R-:W1:Y:S01]  /*d260*/  @P0 LDC R2, c[0x0][0x430] ;  /* 0x00010c00ff020b82 */ /* 0x002e620000000800 */
[----:B0-----:R-:W-:-:S05]  /*d270*/  @P0 IMAD.HI.U32 R3, R18, R5, RZ ;  /* 0x0000000512030227 */ /* 0x001fca00078e00ff */
[----:B-1----:R-:W-:Y:S02]  /*d280*/  @P0 SHF.R.U32.HI R4, RZ, R2, R3 ;  /* 0x00000002ff040219 */ /* 0x002fe40000011603 */
[----:B------:R-:W-:-:S04]  /*d290*/  ISETP.NE.U32.AND P0, PT, RZ, UR4, PT ;  /* 0x00000004ff007c0c */ /* 0x000fc8000bf05070 */
[----:B------:R-:W-:-:S04]  /*d2a0*/  ISETP.NE.AND.EX P0, PT, RZ, UR5, PT, P0 ;  /* 0x00000005ff007c0c */ /* 0x000fc8000bf05300 */
[----:B------:R-:W-:-:S09]  /*d2b0*/  SEL R6, R6, RZ, !P0 ;  /* 0x000000ff06067207 */ /* 0x000fd20004000000 */
.L_x_3496:
        /* <DEDUP_REMOVED lines=17> */
.L_x_3566:
[----:B------:R-:W2:Y:S01]  /*d3d0*/  LDL R8, [R1+0x14] ;  /* 0x0000140001087983 */ /* 0x000ea20000100800 */
[----:B------:R-:W-:Y:S01]  /*d3e0*/  UMOV UR4, 0xffffffff ;  /* 0xffffffff00047882 */ /* 0x000fe20000000000 */
[----:B------:R-:W-:Y:S01]  /*d3f0*/  SHF.R.S32.HI R5, RZ, 0x1f, R0 ;  /* 0x0000001fff057819 */ /* 0x000fe20000011400 */
[----:B--2---:R-:W-:Y:S01]  /*d400*/  VIADD R9, R8, 0xffffffff ;  /* 0xffffffff08097836 */ /* 0x004fe20000000000 */
[----:B------:R-:W-:Y:S06]  /*d410*/  BRA.DIV UR4, `(.L_x_3498) ;  /* 0x0000003e04107947 */ /* 0x000fec000b800000 */
[----:B------:R-:W-:-:S13]  /*d420*/  ELECT P6, URZ, PT ;  /* 0x00000000003f782f */ /* 0x000fda00038c0000 */
.L_x_3569:
        /* <DEDUP_REMOVED lines=25> */
.L_x_3500:
        /* <DEDUP_REMOVED lines=9> */
.L_x_3570:
        /* <DEDUP_REMOVED lines=11> */
.L_x_3502:
        /* <DEDUP_REMOVED lines=23> */
.L_x_3499:
[----:B------:R-:W0:Y:S01]  /*d870*/  S2R R12, SR_CgaCtaId ;  /* 0x00000000000c7919 */ /* 0x000e220000008800 */
[----:B------:R-:W-:Y:S05]  /*d880*/  WARPSYNC.ALL ;  /* 0x0000000000007948 */ /* 0x000fea0003800000 */
[----:B------:R-:W-:Y:S01]  /*d890*/  BAR.SYNC.DEFER_BLOCKING 0x8, 0xa0 ;  /* 0x0202800000007b1d */ /* 0x000fe20000010000 */
[----:B------:R-:W-:Y:S02]  /*d8a0*/  ELECT P0, URZ, PT ;  /* 0x00000000003f782f */ /* 0x000fe40003800000 */
[----:B------:R-:W-:-:S03]  /*d8b0*/  MOV R11, 0x400 ;  /* 0x00000400000b7802 */ /* 0x000fc60000000f00 */
[----:B------:R-:W-:Y:S01]  /*d8c0*/  BSSY B0, `(.L_x_3503) ;  /* 0x000004c000007945 */ /* 0x000fe20003800000 */
[----:B0-----:R-:W-:-:S07]  /*d8d0*/  LEA R11, R12, R11, 0x18 ;  /* 0x0000000b0c0b7211 */ /* 0x001fce00078ec0ff */
[----:B------:R-:W-:Y:S05]  /*d8e0*/  @!P0 BRA `(.L_x_3504) ;  /* 0x0000000400248947 */ /* 0x000fea0003800000 */
[----:B------:R-:W-:Y:S01]  /*d8f0*/  R2UR UR16, R11 ;  /* 0x000000000b1072ca */ /* 0x000fe200000e0000 */
[----:B------:R-:W-:Y:S01]  /*d900*/  UIADD3 UR14, UP0, UR54, 0x270, URZ ;  /* 0x00000270360e7890 */ /* 0x000fe2000ff1e03f */
[----:B------:R-:W-:Y:S01]  /*d910*/  R2UR UR11, R17 ;  /* 0x00000000110b72ca */ /* 0x000fe200000e0000 */
[----:B------:R-:W-:Y:S01]  /*d920*/  UMOV UR6, 0x0 ;  /* 0x0000000000067882 */ /* 0x000fe20000000000 */
[----:B------:R-:W-:Y:S01]  /*d930*/  R2UR UR12, R18 ;  /* 0x00000000120c72ca */ /* 0x000fe200000e0000 */
[----:B------:R-:W-:Y:S01]  /*d940*/  UIADD3.X UR15, URZ, UR55, URZ, UP0, !UPT ;  /* 0x000000373f0f7290 */ /* 0x000fe200087fe43f */
[----:B------:R-:W-:Y:S01]  /*d950*/  R2UR UR13, R6 ;  /* 0x00000000060d72ca */ /* 0x000fe200000e0000 */
[----:B------:R-:W-:Y:S01]  /*d960*/  IMAD.MOV.U32 R6, RZ, RZ, 0x2000 ;  /* 0x00002000ff067424 */ /* 0x000fe200078e00ff */
[----:B------:R-:W-:Y:S01]  /*d970*/  UIADD3 UR4, UP0, UR54, 0x770, URZ ;  /* 0x0000077036047890 */ /* 0x000fe2000ff1e03f */
[----:B------:R-:W-:Y:S01]  /*d980*/  MOV R8, UR46 ;  /* 0x0000002e00087c02 */ /* 0x000fe20008000f00 */
[----:B------:R-:W-:Y:S01]  /*d990*/  UMOV UR7, 0x12f00000 ;  /* 0x12f0000000077882 */ /* 0x000fe20000000000 */
[----:B------:R-:W-:Y:S01]  /*d9a0*/  UMOV UR10, URZ ;  /* 0x0000003f000a7c82 */ /* 0x000fe20008000000 */
[----:B------:R0:W-:Y:S01]  /*d9b0*/  SYNCS.ARRIVE.TRANS64 RZ, [R11+URZ+0x38800], R6 ;  /* 0x038800060bff79a7 */ /* 0x0001e2000800003f */
[----:B------:R-:W-:Y:S01]  /*d9c0*/  UIADD3 UR8, UR16, 0x20400, URZ ;  /* 0x0002040010087890 */ /* 0x000fe2000fffe03f */
[----:B------:R-:W-:Y:S01]  /*d9d0*/  R2UR UR46, R8 ;  /* 0x00000000082e72ca */ /* 0x000fe200000e0000 */
[----:B------:R-:W-:-:S02]  /*d9e0*/  UIADD3 UR9, UR16, 0x38800, URZ ;  /* 0x0003880010097890 */ /* 0x000fc4000fffe03f */
[----:B------:R-:W-:Y:S02]  /*d9f0*/  UIADD3.X UR5, URZ, UR55, URZ, UP0, !UPT ;  /* 0x000000373f057290 */ /* 0x000fe400087fe43f */
[----:B------:R-:W-:Y:S01]  /*da00*/  UIADD3 UR40, UR16, 0x28400, URZ ;  /* 0x0002840010287890 */ /* 0x000fe2000fffe03f */
[----:B------:R-:W-:Y:S01]  /*da10*/  UMOV UR42, 0x100 ;  /* 0x00000100002a7882 */ /* 0x000fe20000000000 */
[----:B0-----:R-:W-:Y:S01]  /*da20*/  IMAD.MOV.U32 R6, RZ, RZ, 0x10000 ;  /* 0x00010000ff067424 */ /* 0x001fe200078e00ff */
[----:B------:R-:W-:Y:S02]  /*da30*/  MOV R10, UR42 ;  /* 0x0000002a000a7c02 */ /* 0x000fe40008000f00 */
[----:B------:R0:W-:Y:S01]  /*da40*/  UTMALDG.4D [UR8], [UR14], desc[UR6] ;  /* 0x000006080e0075b4 */ /* 0x0001e20008019000 */
[----:B------:R-:W-:Y:S01]  /*da50*/  UMOV UR42, 0x40 ;  /* 0x00000040002a7882 */ /* 0x000fe20000000000 */
[----:B------:R-:W-:Y:S01]  /*da60*/  UMOV UR43, UR11 ;  /* 0x0000000b002b7c82 */ /* 0x000fe20008000000 */
[----:B------:R-:W-:Y:S01]  /*da70*/  UMOV UR44, UR12 ;  /* 0x0000000c002c7c82 */ /* 0x000fe20008000000 */
        /* <DEDUP_REMOVED lines=18> */
[----:B0-----:R-:W-:Y:S01]  /*dba0*/  UIADD3 UR8, UR16, 0x26400, URZ ;  /* 0x0002640010087890 */ /* 0x001fe2000fffe03f */
[----:B-1----:R-:W-:Y:S01]  /*dbb0*/  MOV R6, UR47 ;  /* 0x0000002f00067c02 */ /* 0x002fe20008000f00 */
[----:B------:R-:W-:Y:S01]  /*dbc0*/  UIADD3 UR9, UR16, 0x38810, URZ ;  /* 0x0003881010097890 */ /* 0x000fe2000fffe03f */
[----:B------:R-:W-:Y:S01]  /*dbd0*/  UMOV UR26, 0x180 ;  /* 0x00000180001a7882 */ /* 0x000fe20000000000 */
[----:B------:R-:W-:Y:S01]  /*dbe0*/  UMOV UR27, UR11 ;  /* 0x0000000b001b7c82 */ /* 0x000fe20008000000 */
[----:B------:R-:W-:Y:S01]  /*dbf0*/  UMOV UR28, UR12 ;  /* 0x0000000c001c7c82 */ /* 0x000fe20008000000 */
[----:B------:R-:W-:Y:S01]  /*dc00*/  UMOV UR29, UR13 ;  /* 0x0000000d001d7c82 */ /* 0x000fe20008000000 */
[----:B------:R-:W-:-:S02]  /*dc10*/  UMOV UR18, 0x1c0 ;  /* 0x000001c000127882 */ /* 0x000fc40000000000 */
[----:B------:R-:W-:Y:S01]  /*dc20*/  UMOV UR41, UR9 ;  /* 0x0000000900297c82 */ /* 0x000fe20008000000 */
[----:B------:R-:W-:Y:S01]  /*dc30*/  UMOV UR57, UR9 ;  /* 0x0000000900397c82 */ /* 0x000fe20008000000 */
[----:B------:R-:W-:Y:S01]  /*dc40*/  UTMALDG.4D [UR8], [UR4], desc[UR6] ;  /* 0x00000608040075b4 */ /* 0x000fe20008019000 */
[----:B------:R-:W-:Y:S01]  /*dc50*/  UMOV UR49, UR9 ;  /* 0x0000000900317c82 */ /* 0x000fe20008000000 */
[----:B------:R-:W-:Y:S01]  /*dc60*/  UMOV UR33, UR9 ;  /* 0x0000000900217c82 */ /* 0x000fe20008000000 */
[----:B------:R-:W-:Y:S01]  /*dc70*/  UMOV UR25, UR9 ;  /* 0x0000000900197c82 */ /* 0x000fe20008000000 */
[----:B------:R-:W-:Y:S01]  /*dc80*/  UMOV UR19, UR11 ;  /* 0x0000000b00137c82 */ /* 0x000fe20008000000 */
[----:B------:R-:W-:Y:S01]  /*dc90*/  UMOV UR20, UR12 ;  /* 0x0000000c00147c82 */ /* 0x000fe20008000000 */
[----:B------:R-:W-:Y:S01]  /*dca0*/  UMOV UR21, UR13 ;  /* 0x0000000d00157c82 */ /* 0x000fe20008000000 */
[----:B------:R-:W-:Y:S01]  /*dcb0*/  UMOV UR17, UR9 ;  /* 0x0000000900117c82 */ /* 0x000fe20008000000 */
[----:B------:R0:W-:Y:S01]  /*dcc0*/  UTMALDG.4D [UR40], [UR4], desc[UR6] ;  /* 0x00000628040075b4 */ /* 0x0001e20008019000 */
[----:B------:R-:W-:Y:S01]  /*dcd0*/  R2UR UR47, R6 ;  /* 0x00000000062f72ca */ /* 0x000fe200000e0000 */
[----:B------:R1:W-:Y:S01]  /*dce0*/  UTMALDG.4D [UR56], [UR4], desc[UR6] ;  /* 0x00000638040075b4 */ /* 0x0003e20008019000 */
[----:B------:R1:W-:Y:S01]  /*dcf0*/  UTMALDG.4D [UR48], [UR4], desc[UR6] ;  /* 0x00000630040075b4 */ /* 0x0003e20008019000 */
[----:B0-----:R-:W-:Y:S01]  /*dd00*/  R2UR UR42, R10 ;  /* 0x000000000a2a72ca */ /* 0x001fe200000e0000 */
[----:B------:R-:W-:-:S02]  /*dd10*/  UIADD3 UR40, UR16, 0x2e400, URZ ;  /* 0x0002e40010287890 */ /* 0x000fc4000fffe03f */
[----:B------:R-:W-:-:S10]  /*dd20*/  UIADD3 UR16, UR16, 0x34400, URZ ;  /* 0x0003440010107890 */ /* 0x000fd4000fffe03f */
[----:B------:R1:W-:Y:S01]  /*dd30*/  UTMALDG.4D [UR40], [UR4], desc[UR6] ;  /* 0x00000628040075b4 */ /* 0x0003e20008019000 */
[----:B------:R1:W-:Y:S01]  /*dd40*/  UTMALDG.4D [UR32], [UR4], desc[UR6] ;  /* 0x00000620040075b4 */ /* 0x0003e20008019000 */
[----:B------:R1:W-:Y:S01]  /*dd50*/  UTMALDG.4D [UR24], [UR4], desc[UR6] ;  /* 0x00000618040075b4 */ /* 0x0003e20008019000 */
[----:B------:R1:W-:Y:S02]  /*dd60*/  UTMALDG.4D [UR16], [UR4], desc[UR6] ;  /* 0x00000610040075b4 */ /* 0x0003e40008019000 */
[----:B-1----:R-:W-:Y:S01]  /*dd70*/  NOP ;  /* 0x0000000000007918 */ /* 0x002fe20000000000 */
.L_x_3504:
[----:B------:R-:W-:Y:S05]  /*dd80*/  BSYNC B0 ;  /* 0x0000000000007941 */ /* 0x000fea0003800000 */
.L_x_3503:
[----:B------:R-:W2:Y:S02]  /*dd90*/  LDL.LU R6, [R1+0x2c] ;  /* 0x00002c0001067983 */ /* 0x000ea40000300800 */
[----:B--2---:R-:W-:-:S13]  /*dda0*/  R2UR UR5, R6 ;  /* 0x00000000060572ca */ /* 0x004fda00000e0000 */
[----:B------:R-:W-:-:S04]  /*ddb0*/  UIADD3 UR5, UR5, 0x1, URZ ;  /* 0x0000000105057890 */ /* 0x000fc8000fffe03f */
[----:B------:R-:W-:Y:S02]  /*ddc0*/  ULEA.HI UR4, UR5, UR5, URZ, 0x1 ;  /* 0x0000000505047291 */ /* 0x000fe4000f8f083f */
[----:B------:R-:W-:Y:S02]  /*ddd0*/  MOV R6, UR5 ;  /* 0x0000000500067c02 */ /* 0x000fe40008000f00 */
[----:B------:R-:W-:-:S03]  /*dde0*/  ULOP3.LUT UR4, UR4, 0xfffffffe, URZ, 0xc0, !UPT ;  /* 0xfffffffe04047892 */ /* 0x000fc6000f8ec03f */
[----:B------:R0:W-:Y:S01]  /*ddf0*/  STL [R1+0x2c], R6 ;  /* 0x00002c0601007387 */ /* 0x0001e20000100800 */
[----:B------:R-:W-:-:S06]  /*de00*/  UIADD3 UR4, UR5, -UR4, URZ ;  /* 0x8000000405047290 */ /* 0x000fcc000fffe03f */
[----:B0-----:R-:W-:-:S05]  /*de10*/  IMAD.U32 R6, RZ, RZ, UR4 ;  /* 0x00000004ff067e24 */ /* 0x001fca000f8e00ff */
[----:B------:R-:W-:-:S04]  /*de20*/  SHF.L.U32 R6, R6, 0x1f, RZ ;  /* 0x0000001f06067819 */ /* 0x000fc800000006ff */
[----:B------:R-:W0:Y:S02]  /*de30*/  SYNCS.PHASECHK.TRANS64.TRYWAIT P0, [R11+URZ+0x38820], R6 ;  /* 0x038820060b0075a7 */ /* 0x000e24000800017f */
[----:B0-----:R-:W-:Y:S05]  /*de40*/  @!P0 BRA `(.L_x_3505) ;  /* 0x0000003000b88947 */ /* 0x001fea0003800000 */
.L_x_3571:
[----:B------:R-:W-:Y:S01]  /*de50*/  ULDC.64 UR38, c[0x0][0x3f8] ;  /* 0x0000fe0000267ab9 */ /* 0x000fe20000000a00 */
[----:B------:R-:W-:Y:S01]  /*de60*/  ULDC.64 UR46, c[0x0][0x408] ;  /* 0x00010200002e7ab9 */ /* 0x000fe20000000a00 */
        /* <DEDUP_REMOVED lines=11> */
.L_x_3572:
        /* <DEDUP_REMOVED lines=11> */
.L_x_3509:
        /* <DEDUP_REMOVED lines=19> */
[----:B--2---:R-:W-:Y:S02]  /*e100*/  LEA R6, R10, R11, 0x10 ;  /* 0x0000000b0a067211 */ /* 0x004fe400078e80ff */
[----:B---3--:R-:W-:-:S02]  /*e110*/  R2UR UR11, R13 ;  /* 0x000000000d0b72ca */ /* 0x008fc400000e0000 */
        /* <DEDUP_REMOVED lines=37> */
.L_x_3507:
[----:B------:R-:W-:Y:S05]  /*e370*/  BSYNC B0 ;  /* 0x0000000000007941 */ /* 0x000fea0003800000 */
.L_x_3506:
[----:B0-----:R-:W2:Y:S01]  /*e380*/  LDL.LU R6, [R1+0x20] ;  /* 0x0000200001067983 */ /* 0x001ea20000300800 */
[----:B------:R-:W-:Y:S01]  /*e390*/  BSSY B0, `(.L_x_3510) ;  /* 0x00001a9000007945 */ /* 0x000fe20003800000 */
[----:B--2---:R-:W-:-:S13]  /*e3a0*/  ISETP.GE.AND P0, PT, R6, 0x41, PT ;  /* 0x000000410600780c */ /* 0x004fda0003f06270 */
[----:B------:R-:W-:Y:S05]  /*e3b0*/  @!P0 BRA `(.L_x_3511) ;  /* 0x0000001800988947 */ /* 0x000fea0003800000 */
[----:B------:R-:W2:Y:S01]  /*e3c0*/  LDL R8, [R1+0x14] ;  /* 0x0000140001087983 */ /* 0x000ea20000100800 */
[----:B------:R-:W-:Y:S01]  /*e3d0*/  IMAD.MOV.U32 R6, RZ, RZ, 0x1 ;  /* 0x00000001ff067424 */ /* 0x000fe200078e00ff */
[----:B------:R-:W-:Y:S01]  /*e3e0*/  BSSY B1, `(.L_x_3512) ;  /* 0x0000092000017945 */ /* 0x000fe20003800000 */
[----:B--2---:R-:W-:-:S05]  /*e3f0*/  IMAD.MOV R11, RZ, RZ, -R8 ;  /* 0x000000ffff0b7224 */ /* 0x004fca00078e0a08 */
[----:B------:R-:W-:-:S05]  /*e400*/  VIADDMNMX R11, R11, R6, 0xffffffff, !PT ;  /* 0xffffffff0b0b7446 */ /* 0x000fca0007800106 */
[C---:B------:R-:W-:Y:S01]  /*e410*/  IMAD.IADD R6, R8.reuse, 0x1, R11 ;  /* 0x0000000108067824 */ /* 0x040fe200078e020b */
[----:B------:R-:W-:-:S04]  /*e420*/  IADD3 R8, R8, -0x2, RZ ;  /* 0xfffffffe08087810 */ /* 0x000fc80007ffe0ff */
[----:B------:R-:W-:-:S04]  /*e430*/  LOP3.LUT R6, R6, 0x1, RZ, 0xc0, !PT ;  /* 0x0000000106067812 */ /* 0x000fc800078ec0ff */
[----:B------:R-:W-:-:S13]  /*e440*/  ISETP.NE.U32.AND P0, PT, R6, 0x1, PT ;  /* 0x000000010600780c */ /* 0x000fda0003f05070 */
[----:B------:R-:W-:Y:S05]  /*e450*/  @P0 BRA `(.L_x_3513) ;  /* 0x0000000800280947 */ /* 0x000fea0003800000 */
[----:B------:R-:W2:Y:S04]  /*e460*/  LDL.LU R10, [R1] ;  /* 0x00000000010a7983 */ /* 0x000ea80000300800 */
[----:B------:R-:W3:Y:S01]  /*e470*/  LDL.LU R14, [R1+0x4] ;  /* 0x00000400010e7983 */ /* 0x000ee20000300800 */
[----:B------:R-:W-:Y:S01]  /*e480*/  BSSY B2, `(.L_x_3514) ;  /* 0x0000085000027945 */ /* 0x000fe20003800000 */
[----:B--2---:R-:W-:-:S05]  /*e490*/  VIADD R6, R10, 0x1 ;  /* 0x000000010a067836 */ /* 0x004fca0000000000 */
        /* <DEDUP_REMOVED lines=22> */
[----:B------:R-:W-:-:S05]  /*e600*/  IMAD.WIDE.U32 R6, R0, UR4, R6 ;  /* 0x0000000400067c25 */ /* 0x000fca000f8e0006 */
[----:B------:R-:W-:Y:S02]  /*e610*/  IADD3 R12, R12, R7, RZ ;  /* 0x000000070c0c7210 */ /* 0x000fe40007ffe0ff */
[----:B------:R-:W-:-:S04]  /*e620*/  LEA R2, P0, R6, R2, 0x2 ;  /* 0x0000000206027211 */ /* 0x000fc800078010ff */
[----:B------:R-:W-:Y:S01]  /*e630*/  LEA.HI.X R3, R6, R3, R12, 0x2, P0 ;  /* 0x0000000306037211 */ /* 0x000fe200000f140c */
[----:B------:R-:W-:-:S04]  /*e640*/  IMAD.MOV R6, RZ, RZ, -R10 ;  /* 0x000000ffff067224 */ /* 0x000fc800078e0a0a */
[----:B------:R1:W5:Y:S01]  /*e650*/  LDG.E R7, desc[UR6][R2.64] ;  /* 0x0000000602077981 */ /* 0x000362000c1e1900 */
[----:B------:R-:W-:-:S07]  /*e660*/  IMAD R8, R13, R6, R8 ;  /* 0x000000060d087224 */ /* 0x000fce00078e0208 */
.L_x_3516:
[----:B-1----:R-:W1:Y:S01]  /*e670*/  S2R R3, SR_CgaCtaId ;  /* 0x0000000000037919 */ /* 0x002e620000008800 */
[----:B------:R-:W-:-:S04]  /*e680*/  MOV R2, 0x400 ;  /* 0x0000040000027802 */ /* 0x000fc80000000f00 */
[----:B-1----:R-:W-:Y:S02]  /*e690*/  LEA R2, R3, R2, 0x18 ;  /* 0x0000000203027211 */ /* 0x002fe400078ec0ff */
[----:B------:R-:W-:-:S03]  /*e6a0*/  SHF.L.U32 R3, R14, 0x1f, RZ ;  /* 0x0000001f0e037819 */ /* 0x000fc600000006ff */
[----:B------:R-:W-:-:S04]  /*e6b0*/  IMAD R2, R15, 0x8, R2 ;  /* 0x000000080f027824 */ /* 0x000fc800078e0202 */
[----:B------:R-:W1:Y:S02]  /*e6c0*/  SYNCS.PHASECHK.TRANS64.TRYWAIT P0, [R2+URZ+0x38840], R3 ;  /* 0x03884003020075a7 */ /* 0x000e64000800017f */
[----:B-1----:R-:W-:Y:S05]  /*e6d0*/  @!P0 BRA `(.L_x_3517) ;  /* 0x0000002800c88947 */ /* 0x002fea0003800000 */
.L_x_3573:
        /* <DEDUP_REMOVED lines=11> */
.L_x_3518:
        /* <DEDUP_REMOVED lines=14> */
[----:B--2---:R-:W-:-:S04]  /*e870*/  LEA R6, R6, R12, 0xd ;  /* 0x0000000c06067211 */ /* 0x004fc800078e68ff */
[----:B------:R-:W-:Y:S01]  /*e880*/  R2UR UR8, R6 ;  /* 0x00000000060872ca */ /* 0x000fe200000e0000 */
[----:B---3--:R-:W-:-:S05]  /*e890*/  IMAD R8, R8, 0x40, R10 ;  /* 0x0000004008087824 */ /* 0x008fca00078e020a */
[----:B------:R-:W-:-:S07]  /*e8a0*/  R2UR UR11, R8 ;  /* 0x00000000080b72ca */ /* 0x000fce00000e0000 */
[----:B------:R-:W-:-:S09]  /*e8b0*/  UIADD3 UR8, UR8, 0x22400, URZ ;  /* 0x0002240008087890 */ /* 0x000fd2000fffe03f */
[----:B------:R2:W-:Y:S01]  /*e8c0*/  UTMALDG.4D [UR8], [UR4], desc[UR6] ;  /* 0x00000608040075b4 */ /* 0x0005e20008019000 */
[----:B------:R-:W3:Y:S02]  /*e8d0*/  SYNCS.PHASECHK.TRANS64.TRYWAIT P0, [R2+URZ+0x38860], R3 ;  /* 0x03886003020075a7 */ /* 0x000ee4000800017f */
[----:B--23--:R-:W-:Y:S05]  /*e8e0*/  @!P0 BRA `(.L_x_3519) ;  /* 0x0000002800588947 */ /* 0x00cfea0003800000 */
.L_x_3574:
        /* <DEDUP_REMOVED lines=8> */
.L_x_3520:
[----:B-12---:R-:W2:Y:S01]  /*e970*/  LDL R3, [R1] ;  /* 0x0000000001037983 */ /* 0x006ea20000100800 */
        /* <DEDUP_REMOVED lines=53> */
.L_x_3515:
[----:B------:R-:W-:Y:S05]  /*ecd0*/  BSYNC B2 ;  /* 0x0000000000027941 */ /* 0x000fea0003800000 */
.L_x_3514:
[----:B------:R-:W2:Y:S02]  /*ece0*/  LDL.LU R2, [R1+0x14] ;  /* 0x0000140001027983 */ /* 0x000ea40000300800 */
[----:B--2---:R-:W-:-:S07]  /*ecf0*/  IADD3 R8, R2, -0x3, RZ ;  /* 0xfffffffd02087810 */ /* 0x004fce0007ffe0ff */
.L_x_3513:
[----:B------:R-:W-:Y:S05]  /*ed00*/  BSYNC B1 ;  /* 0x0000000000017941 */ /* 0x000fea0003800000 */
.L_x_3512:
[----:B------:R-:W-:-:S05]  /*ed10*/  IMAD.MOV R2, RZ, RZ, -R11 ;  /* 0x000000ffff027224 */ /* 0x000fca00078e0a0b */
[----:B------:R-:W-:-:S13]  /*ed20*/  ISETP.NE.AND P0, PT, R9, R2, PT ;  /* 0x000000020900720c */ /* 0x000fda0003f05270 */
[----:B------:R-:W-:Y:S05]  /*ed30*/  @!P0 BRA `(.L_x_3511) ;  /* 0x0000001000388947 */ /* 0x000fea0003800000 */
.L_x_3535:
        /* <DEDUP_REMOVED lines=10> */
[----:B------:R-:W-:Y:S01]  /*ede0*/  ISETP.NE.U32.AND P0, PT, RZ, UR38, PT ;  /* 0x00000026ff007c0c */ /* 0x000fe2000bf05070 */
[----:B------:R-:W-:-:S03]  /*edf0*/  IMAD.MOV.U32 R12, RZ, RZ, R8 ;  /* 0x000000ffff0c7224 */ /* 0x000fc600078e0008 */
[----:B------:R-:W-:-:S13]  /*ee00*/  ISETP.NE.AND.EX P0, PT, RZ, UR39, PT, P0 ;  /* 0x00000027ff007c0c */ /* 0x000fda000bf05300 */
[----:B------:R-:W-:Y:S05]  /*ee10*/  @!P0 BRA `(.L_x_3523) ;  /* 0x0000000000488947 */ /* 0x000fea0003800000 */
[----:B------:R-:W1:Y:S01]  /*ee20*/  LDC R12, c[0x0][0x41c] ;  /* 0x00010700ff0c7b82 */ /* 0x000e620000000800 */
[----:B------:R-:W-:Y:S01]  /*ee30*/  MOV R11, R8 ;  /* 0x00000008000b7202 */ /* 0x000fe20000000f00 */
[----:B------:R-:W-:Y:S01]  /*ee40*/  IMAD R7, R5, UR46, RZ ;  /* 0x0000002e05077c24 */ /* 0x000fe2000f8e02ff */
[----:B------:R-:W-:-:S03]  /*ee50*/  ULDC.64 UR4, c[0x0][0x208] ;  /* 0x0000820000047ab9 */ /* 0x000fc60000000a00 */
        /* <DEDUP_REMOVED lines=9> */
[----:B------:R-:W-:-:S04]  /*eef0*/  LEA R6, P0, R2, UR38, 0x2 ;  /* 0x0000002602067c11 */ /* 0x000fc8000f8010ff */
[----:B------:R-:W-:Y:S01]  /*ef00*/  LEA.HI.X R7, R2, UR39, R3, 0x2, P0 ;  /* 0x0000002702077c11 */ /* 0x000fe200080f1403 */
[----:B------:R-:W-:-:S04]  /*ef10*/  IMAD.MOV R3, RZ, RZ, -R11 ;  /* 0x000000ffff037224 */ /* 0x000fc800078e0a0b */
[----:B------:R-:W-:Y:S01]  /*ef20*/  IMAD R12, R12, R3, R8 ;  /* 0x000000030c0c7224 */ /* 0x000fe200078e0208 */
[----:B------:R1:W5:Y:S06]  /*ef30*/  LDG.E R7, desc[UR4][R6.64] ;  /* 0x0000000406077981 */ /* 0x00036c000c1e1900 */
.L_x_3523:
[----:B------:R-:W2:Y:S01]  /*ef40*/  S2R R3, SR_CgaCtaId ;  /* 0x0000000000037919 */ /* 0x000ea20000008800 */
[----:B------:R-:W-:-:S04]  /*ef50*/  MOV R2, 0x400 ;  /* 0x0000040000027802 */ /* 0x000fc80000000f00 */
[----:B--2---:R-:W-:Y:S02]  /*ef60*/  LEA R2, R3, R2, 0x18 ;  /* 0x0000000203027211 */ /* 0x004fe400078ec0ff */
[----:B------:R-:W-:Y:S02]  /*ef70*/  SHF.L.U32 R3, R10, 0x1f, RZ ;  /* 0x0000001f0a037819 */ /* 0x000fe400000006ff */
[----:B------:R-:W-:-:S04]  /*ef80*/  LEA R2, R9, R2, 0x3 ;  /* 0x0000000209027211 */ /* 0x000fc800078e18ff */
[----:B------:R-:W2:Y:S02]  /*ef90*/  SYNCS.PHASECHK.TRANS64.TRYWAIT P0, [R2+URZ+0x38840], R3 ;  /* 0x03884003020075a7 */ /* 0x000ea4000800017f */
[----:B--2---:R-:W-:Y:S05]  /*efa0*/  @!P0 BRA `(.L_x_3524) ;  /* 0x0000002000bc8947 */ /* 0x004fea0003800000 */
.L_x_3575:
        /* <DEDUP_REMOVED lines=11> */
.L_x_3525:
        /* <DEDUP_REMOVED lines=8> */
[----:B-1----:R-:W-:-:S05]  /*f0e0*/  LEA R6, R13, R6, 0x18 ;  /* 0x000000060d067211 */ /* 0x002fca00078ec0ff */
[----:B------:R-:W-:-:S05]  /*f0f0*/  IMAD R6, R9, 0x2000, R6 ;  /* 0x0000200009067824 */ /* 0x000fca00078e0206 */
        /* <DEDUP_REMOVED lines=11> */
.L_x_3576:
        /* <DEDUP_REMOVED lines=8> */
.L_x_3527:
        /* <DEDUP_REMOVED lines=53> */
.L_x_3522:
[----:B------:R-:W-:Y:S05]  /*f580*/  BSYNC B1 ;  /* 0x0000000000017941 */ /* 0x000fea0003800000 */
.L_x_3521:
        /* <DEDUP_REMOVED lines=9> */
[----:B------:R-:W-:Y:S01]  /*f620*/  ISETP.NE.U32.AND P0, PT, RZ, UR38, PT ;  /* 0x00000026ff007c0c */ /* 0x000fe2000bf05070 */
[----:B------:R-:W-:-:S03]  /*f630*/  VIADD R9, R8, 0xffffffff ;  /* 0xffffffff08097836 */ /* 0x000fc60000000000 */
[----:B------:R-:W-:-:S13]  /*f640*/  ISETP.NE.AND.EX P0, PT, RZ, UR39, PT, P0 ;  /* 0x00000027ff007c0c */ /* 0x000fda000bf05300 */
[----:B------:R-:W-:Y:S05]  /*f650*/  @!P0 BRA `(.L_x_3530) ;  /* 0x0000000000448947 */ /* 0x000fea0003800000 */
[----:B------:R-:W2:Y:S01]  /*f660*/  LDC R6, c[0x0][0x41c] ;  /* 0x00010700ff067b82 */ /* 0x000ea20000000800 */
[----:B------:R-:W-:Y:S01]  /*f670*/  IMAD R7, R5, UR46, RZ ;  /* 0x0000002e05077c24 */ /* 0x000fe2000f8e02ff */
[----:B------:R-:W-:Y:S01]  /*f680*/  ULDC.64 UR4, c[0x0][0x208] ;  /* 0x0000820000047ab9 */ /* 0x000fe20000000a00 */
[----:B--2---:R-:W-:-:S13]  /*f690*/  ISETP.NE.AND P0, PT, R6, 0x1, PT ;  /* 0x000000010600780c */ /* 0x004fda0003f05270 */
[----:B------:R-:W2:Y:S02]  /*f6a0*/  @P0 LDC.64 R2, c[0x0][0x420] ;  /* 0x00010800ff020b82 */ /* 0x000ea40000000a00 */
[----:B--2---:R-:W-:Y:S01]  /*f6b0*/  @P0 IMAD.HI.U32 R10, R9, R2, RZ ;  /* 0x00000002090a0227 */ /* 0x004fe200078e00ff */
[----:B------:R-:W-:-:S04]  /*f6c0*/  MOV R2, R9 ;  /* 0x0000000900027202 */ /* 0x000fc80000000f00 */
[----:B------:R-:W-:-:S05]  /*f6d0*/  @P0 SHF.R.U32.HI R2, RZ, R3, R10 ;  /* 0x00000003ff020219 */ /* 0x000fca000001160a */
[----:B------:R-:W-:-:S04]  /*f6e0*/  IMAD.MOV R3, RZ, RZ, -R2 ;  /* 0x000000ffff037224 */ /* 0x000fc800078e0a02 */
[----:B------:R-:W-:Y:S01]  /*f6f0*/  IMAD R9, R6, R3, R9 ;  /* 0x0000000306097224 */ /* 0x000fe200078e0209 */
[--C-:B------:R-:W-:Y:S01]  /*f700*/  SHF.R.S32.HI R3, RZ, 0x1f, R2.reuse ;  /* 0x0000001fff037819 */ /* 0x100fe20000011402 */
[C---:B------:R-:W-:Y:S02]  /*f710*/  IMAD R6, R0.reuse, UR47, R7 ;  /* 0x0000002f00067c24 */ /* 0x040fe4000f8e0207 */
[----:B------:R-:W-:-:S04]  /*f720*/  IMAD.WIDE.U32 R2, R0, UR46, R2 ;  /* 0x0000002e00027c25 */ /* 0x000fc8000f8e0002 */
[----:B------:R-:W-:Y:S01]  /*f730*/  IMAD.IADD R3, R6, 0x1, R3 ;  /* 0x0000000106037824 */ /* 0x000fe200078e0203 */
[----:B------:R-:W-:-:S04]  /*f740*/  LEA R6, P0, R2, UR38, 0x2 ;  /* 0x0000002602067c11 */ /* 0x000fc8000f8010ff */
[----:B------:R-:W-:-:S06]  /*f750*/  LEA.HI.X R7, R2, UR39, R3, 0x2, P0 ;  /* 0x0000002702077c11 */ /* 0x000fcc00080f1403 */
[----:B------:R2:W5:Y:S03]  /*f760*/  LDG.E R7, desc[UR4][R6.64] ;  /* 0x0000000406077981 */ /* 0x000566000c1e1900 */
.L_x_3530:
[----:B------:R-:W3:Y:S01]  /*f770*/  S2R R3, SR_CgaCtaId ;  /* 0x0000000000037919 */ /* 0x000ee20000008800 */
[----:B------:R-:W-:-:S04]  /*f780*/  MOV R2, 0x400 ;  /* 0x0000040000027802 */ /* 0x000fc80000000f00 */
[----:B---3--:R-:W-:Y:S02]  /*f790*/  LEA R2, R3, R2, 0x18 ;  /* 0x0000000203027211 */ /* 0x008fe400078ec0ff */
[----:B------:R-:W-:-:S03]  /*f7a0*/  SHF.L.U32 R3, R11, 0x1f, RZ ;  /* 0x0000001f0b037819 */ /* 0x000fc600000006ff */
[----:B------:R-:W-:-:S04]  /*f7b0*/  IMAD R2, R12, 0x8, R2 ;  /* 0x000000080c027824 */ /* 0x000fc800078e0202 */
[----:B------:R-:W3:Y:S02]  /*f7c0*/  SYNCS.PHASECHK.TRANS64.TRYWAIT P0, [R2+URZ+0x38840], R3 ;  /* 0x03884003020075a7 */ /* 0x000ee4000800017f */
[----:B---3--:R-:W-:Y:S05]  /*f7d0*/  @!P0 BRA `(.L_x_3531) ;  /* 0x0000001800d88947 */ /* 0x008fea0003800000 */
.L_x_3577:
[----:B--2---:R-:W2:Y:S02]  /*f7e0*/  S2R R6, SR_TID.X ;  /* 0x0000000000067919 */ /* 0x004ea40000002100 */
        /* <DEDUP_REMOVED lines=8> */
[----:B----4-:R-:W-:Y:S05]  /*f870*/  @!P1 BRA `(.L_x_3532) ;  /* 0x0000000000049947 */ /* 0x010fea0003800000 */
[----:B------:R-:W-:Y:S01]  /*f880*/  BPT.TRAP 0x1 ;  /* 0x000000040000795c */ /* 0x000fe20000300000 */
.L_x_3532:
        /* <DEDUP_REMOVED lines=15> */
[----:B------:R-:W-:Y:S01]  /*f980*/  R2UR UR8, R6 ;  /* 0x00000000060872ca */ /* 0x000fe200000e0000 */
[----:B----4-:R-:W-:-:S05]  /*f990*/  IMAD R9, R9, 0x40, R10 ;  /* 0x0000004009097824 */ /* 0x010fca00078e020a */
[----:B------:R-:W-:-:S07]  /*f9a0*/  R2UR UR11, R9 ;  /* 0x00000000090b72ca */ /* 0x000fce00000e0000 */
[----:B------:R-:W-:-:S09]  /*f9b0*/  UIADD3 UR8, UR8, 0x22400, URZ ;  /* 0x0002240008087890 */ /* 0x000fd2000fffe03f */
[----:B------:R1:W-:Y:S01]  /*f9c0*/  UTMALDG.4D [UR8], [UR4], desc[UR6] ;  /* 0x00000608040075b4 */ /* 0x0003e20008019000 */
[----:B------:R-:W2:Y:S02]  /*f9d0*/  SYNCS.PHASECHK.TRANS64.TRYWAIT P1, [R2+URZ+0x38860], R3 ;  /* 0x03886003020075a7 */ /* 0x000ea4000802017f */
[----:B-12---:R-:W-:Y:S05]  /*f9e0*/  @!P1 BRA `(.L_x_3533) ;  /* 0x0000001800689947 */ /* 0x006fea0003800000 */
.L_x_3578:
        /* <DEDUP_REMOVED lines=8> */
.L_x_3534:
        /* <DEDUP_REMOVED lines=54> */
.L_x_3529:
[----:B------:R-:W-:Y:S05]  /*fdd0*/  BSYNC B1 ;  /* 0x0000000000017941 */ /* 0x000fea0003800000 */
.L_x_3528:
[C---:B------:R-:W-:Y:S01]  /*fde0*/  ISETP.GT.AND P0, PT, R8.reuse, 0x1, PT ;  /* 0x000000010800780c */ /* 0x040fe20003f04270 */
[----:B------:R-:W-:-:S04]  /*fdf0*/  VIADD R2, R8, 0xfffffffe ;  /* 0xfffffffe08027836 */ /* 0x000fc80000000000 */
[----:B------:R-:W-:-:S08]  /*fe00*/  IMAD.MOV.U32 R8, RZ, RZ, R2 ;  /* 0x000000ffff087224 */ /* 0x000fd000078e0002 */
[----:B------:R-:W-:Y:S05]  /*fe10*/  @P0 BRA `(.L_x_3535) ;  /* 0xffffffec00c80947 */ /* 0x000fea000383ffff */
.L_x_3511:
[----:B------:R-:W-:Y:S05]  /*fe20*/  BSYNC B0 ;  /* 0x0000000000007941 */ /* 0x000fea0003800000 */
.L_x_3510:
        /* <DEDUP_REMOVED lines=11> */
[----:B--2---:R-:W2:Y:S01]  /*fee0*/  LDL R2, [R1+0x30] ;  /* 0x0000300001027983 */ /* 0x004ea20000100800 */
[----:B------:R-:W-:Y:S01]  /*fef0*/  VOTEU.ANY UR4, UPT, PT ;  /* 0x0000000000047886 */ /* 0x000fe200038e0100 */
[----:B------:R-:W-:Y:S01]  /*ff00*/  ULDC.64 UR6, c[0x0][0x208] ;  /* 0x0000820000067ab9 */ /* 0x000fe20000000a00 */
[----:B------:R-:W3:Y:S01]  /*ff10*/  FLO.U32 R4, UR4 ;  /* 0x0000000400047d00 */ /* 0x000ee200080e0000 */
[----:B------:R-:W3:Y:S07]  /*ff20*/  S2R R7, SR_LANEID ;  /* 0x0000000000077919 */ /* 0x000eee0000000000 */
[----:B------:R-:W4:Y:S01]  /*ff30*/  POPC R5, UR4 ;  /* 0x0000000400057d09 */ /* 0x000f220008000000 */
[----:B---3--:R-:W-:-:S02]  /*ff40*/  ISETP.EQ.U32.AND P0, PT, R4, R7, PT ;  /* 0x000000070400720c */ /* 0x008fc40003f02070 */
[----:B--2---:R-:W-:Y:S02]  /*ff50*/  R2UR UR5, R2 ;  /* 0x00000000020572ca */ /* 0x004fe400000e0000 */
[----:B------:R-:W4:Y:S09]  /*ff60*/  LDC.64 R2, c[0x0][0xd38] ;  /* 0x00034e00ff027b82 */ /* 0x000f320000000a00 */
[----:B----4-:R-:W2:Y:S01]  /*ff70*/  @P0 ATOMG.E.ADD.STRONG.GPU PT, R3, desc[UR6][R2.64], R5 ;  /* 0x00000005020309a8 */ /* 0x010ea200081ee1c6 */
[----:B------:R-:W3:Y:S02]  /*ff80*/  S2R R6, SR_LTMASK ;  /* 0x0000000000067919 */ /* 0x000ee40000003900 */
[----:B---3--:R-:W-:-:S04]  /*ff90*/  LOP3.LUT R6, R6, UR4, RZ, 0xc0, !PT ;  /* 0x0000000406067c12 */ /* 0x008fc8000f8ec0ff */
[----:B------:R-:W3:Y:S01]  /*ffa0*/  POPC R7, R6 ;  /* 0x0000000600077309 */ /* 0x000ee20000000000 */
[----:B--2---:R-:W3:Y:S02]  /*ffb0*/  SHFL.IDX PT, R4, R3, R4, 0x1f ;  /* 0x00001f0403047589 */ /* 0x004ee400000e0000 */
[----:B---3--:R-:W-:-:S07]  /*ffc0*/  IADD3 R16, R4, UR5, R7 ;  /* 0x0000000504107c10 */ /* 0x008fce000fffe007 */
.L_x_3537:
[----:B------:R-:W-:Y:S05]  /*ffd0*/  BSYNC B0 ;  /* 0x0000000000007941 */ /* 0x000fea0003800000 */
.L_x_3536:
[----:B--2---:R-:W2:Y:S02]  /*ffe0*/  LDL.LU R2, [R1+0x4] ;  /* 0x0000040001027983 */ /* 0x004ea40000300800 */
[----:B--2---:R-:W-:-:S05]  /*fff0*/  LOP3.LUT R2, R2, R0, RZ, 0x3c, !PT ;  /* 0x0000000002027212 */ /* 0x004fca00078e3cff */
[----:B------:R2:W-:Y:S02]  /*10000*/  STL [R1+0x4], R2 ;  /* 0x0000040201007387 */ /* 0x0005e40000100800 */
.L_x_3492:
[----:B------:R-:W-:Y:S05]  /*10010*/  BSYNC B6 ;  /* 0x0000000000067941 */ /* 0x000fea0003800000 */
.L_x_3490:
[----:B------:R-:W-:-:S03]  /*10020*/  UMOV UR4, 0xffffffff ;  /* 0xffffffff00047882 */ /* 0x000fc60000000000 */
[----:B------:R-:W-:Y:S05]  /*10030*/  BRA.DIV UR4, `(.L_x_3538) ;  /* 0x0000001204e87947 */ /* 0x000fea000b800000 */
[----:B------:R3:W4:Y:S04]  /*10040*/  SHFL.IDX PT, R4, R16, RZ, 0x1f ;  /* 0x00001fff10047589 */ /* 0x00072800000e0000 */
[----:B------:R3:W0:Y:S02]  /*10050*/  SHFL.IDX PT, R5, R16, 0x1, 0x1f ;  /* 0x00201f0010057f89 */ /* 0x00062400000e0000 */
.L_x_3582:
[----:B0-----:R-:W0:Y:S01]  /*10060*/  S2R R0, SR_TID.X ;  /* 0x0000000000007919 */ /* 0x001e220000002100 */
[----:B------:R-:W-:Y:S01]  /*10070*/  ULDC UR4, c[0x0][0xd14] ;  /* 0x0003450000047ab9 */ /* 0x000fe20000000800 */
[----:B------:R-:W-:Y:S01]  /*10080*/  BSSY B0, `(.L_x_3539) ;  /* 0x000000c000007945 */ /* 0x000fe20003800000 */
[----:B------:R-:W-:Y:S01]  /*10090*/  IMAD.MOV.U32 R17, RZ, RZ, RZ ;  /* 0x000000ffff117224 */ /* 0x000fe200078e00ff */
[----:B0-----:R-:W-:Y:S01]  /*100a0*/  LOP3.LUT R8, R0, 0x1f, RZ, 0xc0, !PT ;  /* 0x0000001f00087812 */ /* 0x001fe200078ec0ff */
[----:B------:R-:W-:-:S03]  /*100b0*/  IMAD.U32 R0, RZ, RZ, UR4 ;  /* 0x00000004ff007e24 */ /* 0x000fc6000f8e00ff */
[C---:B------:R-:W-:Y:S02]  /*100c0*/  ISETP.NE.AND P0, PT, R8.reuse, 0x1f, PT ;  /* 0x0000001f0800780c */ /* 0x040fe40003f05270 */
[----:B------:R-:W-:-:S04]  /*100d0*/  IADD3 R7, R8, R19, RZ ;  /* 0x0000001308077210 */ /* 0x000fc80007ffe0ff */
[----:B------:R-:W-:-:S13]  /*100e0*/  ISETP.GE.OR P0, PT, R7, R0, !P0 ;  /* 0x000000000700720c */ /* 0x000fda0004706670 */
[----:B------:R-:W-:Y:S05]  /*100f0*/  @P0 BRA `(.L_x_3540) ;  /* 0x0000000000100947 */ /* 0x000fea0003800000 */
[----:B--2---:R-:W0:Y:S01]  /*10100*/  LDC.64 R2, c[0x0][0xd58] ;  /* 0x00035600ff027b82 */ /* 0x004e220000000a00 */
[----:B------:R-:W-:Y:S01]  /*10110*/  ULDC.64 UR4, c[0x0][0x208] ;  /* 0x0000820000047ab9 */ /* 0x000fe20000000a00 */
[----:B0-----:R-:W-:-:S05]  /*10120*/  IMAD.WIDE R2, R7, 0x4, R2 ;  /* 0x0000000407027825 */ /* 0x001fca00078e0202 */
[----:B------:R0:W5:Y:S02]  /*10130*/  LDG.E R17, desc[UR4][R2.64] ;  /* 0x0000000402117981 */ /* 0x000164000c1e1900 */
.L_x_3540:
[----:B------:R-:W-:Y:S05]  /*10140*/  BSYNC B0 ;  /* 0x0000000000007941 */ /* 0x000fea0003800000 */
.L_x_3539:
        /* <DEDUP_REMOVED lines=23> */
.L_x_3590:
[----:B------:R-:W-:Y:S02]  /*102c0*/  ULDC UR4, c[0x0][0xd10] ;  /* 0x0003440000047ab9 */ /* 0x000fe40000000800 */
[----:B---3--:R-:W-:-:S05]  /*102d0*/  MOV R16, UR4 ;  /* 0x0000000400107c02 */ /* 0x008fca0008000f00 */
[----:B--2---:R-:W-:-:S04]  /*102e0*/  IMAD R2, R14, R16, RZ ;  /* 0x000000100e027224 */ /* 0x004fc800078e02ff */
[----:B------:R-:W-:-:S05]  /*102f0*/  IMAD.IADD R5, R5, 0x1, R2 ;  /* 0x0000000105057824 */ /* 0x000fca00078e0202 */
[----:B----4-:R-:W-:-:S13]  /*10300*/  ISETP.GT.AND P0, PT, R5, R4, PT ;  /* 0x000000040500720c */ /* 0x010fda0003f04270 */
[----:B------:R-:W-:Y:S05]  /*10310*/  @P0 BRA `(.L_x_3542) ;  /* 0x0000000000b80947 */ /* 0x000fea0003800000 */
[----:B------:R-:W2:Y:S02]  /*10320*/  LDC R0, c[0x0][0xd14] ;  /* 0x00034500ff007b82 */ /* 0x000ea40000000800 */
.L_x_3547:
[----:B------:R-:W-:-:S05]  /*10330*/  VIADD R19, R19, 0x1f ;  /* 0x0000001f13137836 */ /* 0x000fca0000000000 */
[----:B--2---:R-:W-:-:S13]  /*10340*/  ISETP.GE.AND P0, PT, R19, R0, PT ;  /* 0x000000001300720c */ /* 0x004fda0003f06270 */
[----:B------:R-:W-:Y:S05]  /*10350*/  @P0 BRA `(.L_x_3543) ;  /* 0x0000000400600947 */ /* 0x000fea0003800000 */
[----:B------:R-:W2:Y:S01]  /*10360*/  S2R R2, SR_TID.X ;  /* 0x0000000000027919 */ /* 0x000ea20000002100 */
[----:B------:R-:W-:Y:S01]  /*10370*/  BSSY B0, `(.L_x_3544) ;  /* 0x000000b000007945 */ /* 0x000fe20003800000 */
[----:B------:R-:W-:Y:S02]  /*10380*/  MOV R17, RZ ;  /* 0x000000ff00117202 */ /* 0x000fe40000000f00 */
[----:B--2---:R-:W-:-:S04]  /*10390*/  LOP3.LUT R8, R2, 0x1f, RZ, 0xc0, !PT ;  /* 0x0000001f02087812 */ /* 0x004fc800078ec0ff */
        /* <DEDUP_REMOVED lines=8> */
.L_x_3545:
[----:B------:R-:W-:Y:S05]  /*10420*/  BSYNC B0 ;  /* 0x0000000000007941 */ /* 0x000fea0003800000 */
.L_x_3544:
[----:B------:R-:W-:-:S03]  /*10430*/  UMOV UR4, 0xffffffff ;  /* 0xffffffff00047882 */ /* 0x000fc60000000000 */
[----:B------:R-:W-:Y:S05]  /*10440*/  BRA.DIV UR4, `(.L_x_3546) ;  /* 0x0000001604007947 */ /* 0x000fea000b800000 */
[----:B-----5:R-:W3:Y:S01]  /*10450*/  SHFL.UP PT, R14, R17, 0x1, RZ ;  /* 0x04200000110e7989 */ /* 0x020ee200000e00ff */
[C---:B------:R-:W-:Y:S02]  /*10460*/  ISETP.NE.AND P0, PT, R8.reuse, RZ, PT ;  /* 0x000000ff0800720c */ /* 0x040fe40003f05270 */
[----:B------:R-:W-:Y:S02]  /*10470*/  ISETP.GE.U32.AND P1, PT, R8, 0x2, PT ;  /* 0x000000020800780c */ /* 0x000fe40003f26070 */
[----:B---3--:R-:W-:Y:S02]  /*10480*/  SEL R14, R14, RZ, P0 ;  /* 0x000000ff0e0e7207 */ /* 0x008fe40000000000 */
        /* <DEDUP_REMOVED lines=17> */
.L_x_3598:
[----:B------:R-:W-:Y:S02]  /*105a0*/  ULDC UR4, c[0x0][0xd10] ;  /* 0x0003440000047ab9 */ /* 0x000fe40000000800 */
[----:B------:R-:W-:-:S04]  /*105b0*/  IMAD.U32 R16, RZ, RZ, UR4 ;  /* 0x00000004ff107e24 */ /* 0x000fc8000f8e00ff */
[----:B--2---:R-:W-:-:S04]  /*105c0*/  IMAD R2, R14, R16, RZ ;  /* 0x000000100e027224 */ /* 0x004fc800078e02ff */
[----:B------:R-:W-:-:S05]  /*105d0*/  IMAD.IADD R5, R2, 0x1, R5 ;  /* 0x0000000102057824 */ /* 0x000fca00078e0205 */
[----:B------:R-:W-:-:S13]  /*105e0*/  ISETP.GT.AND P0, PT, R5, R4, PT ;  /* 0x000000040500720c */ /* 0x000fda0003f04270 */
[----:B------:R-:W-:Y:S05]  /*105f0*/  @!P0 BRA `(.L_x_3547) ;  /* 0xfffffffc004c8947 */ /* 0x000fea000383ffff */
.L_x_3542:
[----:B------:R-:W-:Y:S01]  /*10600*/  IADD3 R2, -R2, R5, RZ ;  /* 0x0000000502027210 */ /* 0x000fe20007ffe1ff */
[----:B------:R-:W-:-:S04]  /*10610*/  UMOV UR4, 0xffffffff ;  /* 0xffffffff00047882 */ /* 0x000fc80000000000 */
[----:B------:R-:W-:-:S05]  /*10620*/  IMAD R5, R3, R16, R2 ;  /* 0x0000001003057224 */ /* 0x000fca00078e0202 */
[----:B------:R-:W-:Y:S01]  /*10630*/  ISETP.GT.AND P6, PT, R5, R4, PT ;  /* 0x000000040500720c */ /* 0x000fe20003fc4270 */
[----:B------:R-:W-:-:S12]  /*10640*/  BRA.DIV UR4, `(.L_x_3548) ;  /* 0x0000001604507947 */ /* 0x000fd8000b800000 */
[----:B------:R-:W-:-:S04]  /*10650*/  VOTE.ANY R6, PT, !P6 ;  /* 0x0000000000067806 */ /* 0x000fc800070e0100 */
[----:B------:R-:W2:Y:S02]  /*10660*/  POPC R5, R6 ;  /* 0x0000000600057309 */ /* 0x000ea40000000000 */
[----:B--2---:R2:W3:Y:S02]  /*10670*/  SHFL.IDX PT, R17, R17, R5, 0x1f ;  /* 0x00001f0511117589 */ /* 0x0044e400000e0000 */
.L_x_3602:
[----:B------:R-:W-:Y:S01]  /*10680*/  ISETP.NE.AND P0, PT, R6, RZ, PT ;  /* 0x000000ff0600720c */ /* 0x000fe20003f05270 */
[----:B------:R-:W-:-:S12]  /*10690*/  IMAD.MOV.U32 R14, RZ, RZ, RZ ;  /* 0x000000ffff0e7224 */ /* 0x000fd800078e00ff */
[----:B------:R-:W-:Y:S05]  /*106a0*/  @!P0 BRA `(.L_x_3549) ;  /* 0x0000000000108947 */ /* 0x000fea0003800000 */
[----:B------:R-:W-:Y:S01]  /*106b0*/  UMOV UR4, 0xffffffff ;  /* 0xffffffff00047882 */ /* 0x000fe20000000000 */
[----:B-1----:R-:W-:Y:S02]  /*106c0*/  VIADD R12, R5, 0xffffffff ;  /* 0xffffffff050c7836 */ /* 0x002fe40000000000 */
[----:B------:R-:W-:Y:S05]  /*106d0*/  BRA.DIV UR4, `(.L_x_3550) ;  /* 0x0000001604747947 */ /* 0x000fea000b800000 */
[----:B------:R4:W1:Y:S02]  /*106e0*/  SHFL.IDX PT, R14, R3, R12, 0x1f ;  /* 0x00001f0c030e7589 */ /* 0x00086400000e0000 */
.L_x_3549:
[----:B---3--:R-:W-:Y:S01]  /*106f0*/  IABS R6, R17 ;  /* 0x0000001100067213 */ /* 0x008fe20000000000 */
[----:B-1----:R-:W-:Y:S02]  /*10700*/  IMAD R16, R14, R16, R2 ;  /* 0x000000100e107224 */ /* 0x002fe400078e0202 */
[----:B------:R-:W-:Y:S01]  /*10710*/  IMAD.MOV.U32 R2, RZ, RZ, RZ ;  /* 0x000000ffff027224 */ /* 0x000fe200078e00ff */
[----:B------:R-:W1:Y:S01]  /*10720*/  I2F.RP R7, R6 ;  /* 0x0000000600077306 */ /* 0x000e620000209400 */
[----:B------:R-:W-:-:S07]  /*10730*/  IMAD.IADD R19, R5, 0x1, R19 ;  /* 0x0000000105137824 */ /* 0x000fce00078e0213 */
[----:B-1----:R-:W1:Y:S02]  /*10740*/  MUFU.RCP R7, R7 ;  /* 0x0000000700077308 */ /* 0x002e640000001000 */
[----:B-1----:R-:W-:-:S06]  /*10750*/  VIADD R8, R7, 0xffffffe ;  /* 0x0ffffffe07087836 */ /* 0x002fcc0000000000 */
[----:B0---4-:R-:W0:Y:S02]  /*10760*/  F2I.FTZ.U32.TRUNC.NTZ R3, R8 ;  /* 0x0000000800037305 */ /* 0x011e24000021f000 */
[----:B0-----:R-:W-:-:S05]  /*10770*/  IADD3 R9, RZ, -R3, RZ ;  /* 0x80000003ff097210 */ /* 0x001fca0007ffe0ff */
[----:B------:R-:W-:-:S04]  /*10780*/  IMAD R9, R9, R6, RZ ;  /* 0x0000000609097224 */ /* 0x000fc800078e02ff */
[----:B------:R-:W-:Y:S01]  /*10790*/  IMAD.HI.U32 R3, R3, R9, R2 ;  /* 0x0000000903037227 */ /* 0x000fe200078e0002 */
[----:B------:R-:W-:-:S03]  /*107a0*/  IABS R9, R17 ;  /* 0x0000001100097213 */ /* 0x000fc60000000000 */
[----:B------:R-:W-:Y:S02]  /*107b0*/  IMAD.IADD R2, R4, 0x1, -R16 ;  /* 0x0000000104027824 */ /* 0x000fe400078e0a10 */
[----:B------:R-:W-:-:S03]  /*107c0*/  IMAD.MOV R7, RZ, RZ, -R9 ;  /* 0x000000ffff077224 */ /* 0x000fc600078e0a09 */
        /* <DEDUP_REMOVED lines=17> */
.L_x_3543:
[----:B------:R-:W-:Y:S01]  /*108e0*/  UMOV UR4, URZ ;  /* 0x0000003f00047c82 */ /* 0x000fe20008000000 */
[----:B------:R-:W-:Y:S01]  /*108f0*/  UMOV UR5, URZ ;  /* 0x0000003f00057c82 */ /* 0x000fe20008000000 */
[----:B------:R-:W-:Y:S01]  /*10900*/  ULDC UR6, c[0x0][0xd14] ;  /* 0x0003450000067ab9 */ /* 0x000fe20000000800 */
[----:B------:R-:W-:Y:S01]  /*10910*/  IMAD.MOV.U32 R16, RZ, RZ, R4 ;  /* 0x000000ffff107224 */ /* 0x000fe200078e0004 */
[----:B------:R-:W-:Y:S01]  /*10920*/  MOV R17, UR4 ;  /* 0x0000000400117c02 */ /* 0x000fe20008000f00 */
[----:B------:R-:W-:Y:S02]  /*10930*/  IMAD.U32 R18, RZ, RZ, UR5 ;  /* 0x00000005ff127e24 */ /* 0x000fe4000f8e00ff */
[----:B------:R-:W-:-:S07]  /*10940*/  IMAD.U32 R19, RZ, RZ, UR6 ;  /* 0x00000006ff137e24 */ /* 0x000fce000f8e00ff */
.L_x_3551:
[----:B------:R-:W3:Y:S01]  /*10950*/  S2R R2, SR_TID.X ;  /* 0x0000000000027919 */ /* 0x000ee20000002100 */
[----:B------:R-:W-:Y:S05]  /*10960*/  WARPSYNC.ALL ;  /* 0x0000000000007948 */ /* 0x000fea0003800000 */
[----:B------:R-:W-:Y:S01]  /*10970*/  BAR.SYNC.DEFER_BLOCKING 0x4, 0x120 ;  /* 0x0104800000007b1d */ /* 0x000fe20000010000 */
[----:B---3--:R-:W-:-:S04]  /*10980*/  LOP3.LUT R2, R2, 0x1f, RZ, 0xc0, !PT ;  /* 0x0000001f02027812 */ /* 0x008fc800078ec0ff */
[----:B------:R-:W-:-:S13]  /*10990*/  ISETP.NE.AND P0, PT, R2, RZ, PT ;  /* 0x000000ff0200720c */ /* 0x000fda0003f05270 */
[----:B0-----:R-:W0:Y:S01]  /*109a0*/  @!P0 S2R R3, SR_CgaCtaId ;  /* 0x0000000000038919 */ /* 0x001e220000008800 */
[----:B------:R-:W-:-:S04]  /*109b0*/  @!P0 MOV R2, 0x400 ;  /* 0x0000040000028802 */ /* 0x000fc80000000f00 */
[----:B0-----:R-:W-:-:S05]  /*109c0*/  @!P0 LEA R2, R3, R2, 0x18 ;  /* 0x0000000203028211 */ /* 0x001fca00078ec0ff */
[----:B------:R3:W-:Y:S01]  /*109d0*/  @!P0 STS.128 [R2+0x388d0], R16 ;  /* 0x0388d01002008388 */ /* 0x0007e20000000c00 */
[----:B------:R-:W-:Y:S06]  /*109e0*/  BAR.ARV 0x5, 0x120 ;  /* 0x0144800000007b1d */ /* 0x000fec0000002000 */
[----:B------:R-:W-:-:S13]  /*109f0*/  ISETP.GE.AND P0, PT, R19, R0, PT ;  /* 0x000000001300720c */ /* 0x000fda0003f06270 */
[----:B------:R-:W-:Y:S05]  /*10a00*/  @!P0 BRA `(.L_x_3552) ;  /* 0xffffffbc00688947 */ /* 0x000fea000383ffff */
.L_x_3488:
[----:B0-----:R-:W4:Y:S01]  /*10a10*/  LDL R0, [R1+0x2c] ;  /* 0x00002c0001007983 */ /* 0x001f220000100800 */
[----:B------:R-:W0:Y:S01]  /*10a20*/  S2R R3, SR_CgaCtaId ;  /* 0x0000000000037919 */ /* 0x000e220000008800 */
[----:B----4-:R-:W-:Y:S02]  /*10a30*/  R2UR UR4, R0 ;  /* 0x00000000000472ca */ /* 0x010fe400000e0000 */
[----:B------:R-:W-:-:S04]  /*10a40*/  MOV R0, 0x400 ;  /* 0x0000040000007802 */ /* 0x000fc80000000f00 */
[----:B0-----:R-:W-:-:S07]  /*10a50*/  LEA R0, R3, R0, 0x18 ;  /* 0x0000000003007211 */ /* 0x001fce00078ec0ff */
[----:B------:R-:W-:-:S04]  /*10a60*/  UIADD3 UR4, UR4, 0x1, URZ ;  /* 0x0000000104047890 */ /* 0x000fc8000fffe03f */
[----:B------:R-:W-:-:S04]  /*10a70*/  ULEA.HI UR5, UR4, UR4, URZ, 0x1 ;  /* 0x0000000404057291 */ /* 0x000fc8000f8f083f */
[----:B------:R-:W-:-:S04]  /*10a80*/  ULOP3.LUT UR5, UR5, 0xfffffffe, URZ, 0xc0, !UPT ;  /* 0xfffffffe05057892 */ /* 0x000fc8000f8ec03f */
[----:B------:R-:W-:-:S06]  /*10a90*/  UIADD3 UR5, UR4, -UR5, URZ ;  /* 0x8000000504057290 */ /* 0x000fcc000fffe03f */
[----:B------:R-:W-:-:S05]  /*10aa0*/  IMAD.U32 R3, RZ, RZ, UR5 ;  /* 0x00000005ff037e24 */ /* 0x000fca000f8e00ff */
[----:B------:R-:W-:-:S04]  /*10ab0*/  SHF.L.U32 R3, R3, 0x1f, RZ ;  /* 0x0000001f03037819 */ /* 0x000fc800000006ff */
[----:B------:R-:W0:Y:S02]  /*10ac0*/  SYNCS.PHASECHK.TRANS64.TRYWAIT P0, [R0+URZ+0x38820], R3 ;  /* 0x03882003000075a7 */ /* 0x000e24000800017f */
[----:B0-----:R-:W-:Y:S05]  /*10ad0*/  @!P0 BRA `(.L_x_3553) ;  /* 0x0000001000988947 */ /* 0x001fea0003800000 */
.L_x_3605:
[----:B------:R-:W-:-:S03]  /*10ae0*/  UMOV UR4, 0xffffffff ;  /* 0xffffffff00047882 */ /* 0x000fc60000000000 */
[----:B------:R-:W-:Y:S05]  /*10af0*/  BRA.DIV UR4, `(.L_x_3554) ;  /* 0x0000001204a47947 */ /* 0x000fea000b800000 */
[----:B---3--:R-:W3:Y:S02]  /*10b00*/  S2R R2, SR_TID.X ;  /* 0x0000000000027919 */ /* 0x008ee40000002100 */
[----:B---3--:R-:W-:-:S04]  /*10b10*/  SHF.R.U32.HI R2, RZ, 0x5, R2 ;  /* 0x00000005ff027819 */ /* 0x008fc80000011602 */
[----:B------:R-:W-:-:S05]  /*10b20*/  LOP3.LUT R2, R2, 0x3, RZ, 0xc0, !PT ;  /* 0x0000000302027812 */ /* 0x000fca00078ec0ff */
[----:B------:R3:W4:Y:S02]  /*10b30*/  SHFL.IDX PT, R14, R2, RZ, 0x1f ;  /* 0x00001fff020e7589 */ /* 0x00072400000e0000 */
.L_x_3608:
[----:B----4-:R-:W-:Y:S01]  /*10b40*/  ISETP.NE.AND P0, PT, R14, RZ, PT ;  /* 0x000000ff0e00720c */ /* 0x010fe20003f05270 */
[----:B------:R-:W-:-:S12]  /*10b50*/  BSSY B0, `(.L_x_3555) ;  /* 0x0000020000007945 */ /* 0x000fd80003800000 */
[----:B------:R-:W-:Y:S05]  /*10b60*/  @P0 BRA `(.L_x_3556) ;  /* 0x0000000000780947 */ /* 0x000fea0003800000 */
[----:B------:R-:W-:-:S03]  /*10b70*/  UMOV UR4, 0xffffffff ;  /* 0xffffffff00047882 */ /* 0x000fc60000000000 */
[----:B------:R-:W-:Y:S05]  /*10b80*/  BRA.DIV UR4, `(.L_x_3557) ;  /* 0x0000001204b47947 */ /* 0x000fea000b800000 */
[----:B------:R-:W-:-:S13]  /*10b90*/  ELECT P6, URZ, PT ;  /* 0x00000000003f782f */ /* 0x000fda00038c0000 */
.L_x_3611:
[----:B------:R-:W-:Y:S05]  /*10ba0*/  @!P6 BRA `(.L_x_3556) ;  /* 0x000000000068e947 */ /* 0x000fea0003800000 */
[----:B0-----:R-:W4:Y:S04]  /*10bb0*/  LDL R3, [R1] ;  /* 0x0000000001037983 */ /* 0x001f280000100800 */
[----:B------:R-:W2:Y:S01]  /*10bc0*/  LDL.LU R7, [R1+0x4] ;  /* 0x0000040001077983 */ /* 0x000ea20000300800 */
[----:B---3--:R-:W-:-:S05]  /*10bd0*/  IADD3 R2, R0, 0x38840, RZ ;  /* 0x0003884000027810 */ /* 0x008fca0007ffe0ff */
[C---:B----4-:R-:W-:Y:S02]  /*10be0*/  IMAD R6, R3.reuse, 0x8, R2 ;  /* 0x0000000803067824 */ /* 0x050fe400078e0202 */
[----:B------:R-:W-:Y:S01]  /*10bf0*/  VIADD R3, R3, 0x1 ;  /* 0x0000000103037836 */ /* 0x000fe20000000000 */
[----:B--2---:R-:W-:-:S04]  /*10c00*/  SHF.L.U32 R5, R7, 0x1f, RZ ;  /* 0x0000001f07057819 */ /* 0x004fc800000006ff */
        /* <DEDUP_REMOVED lines=8> */
.L_x_3612:
[----:B------:R-:W2:Y:S01]  /*10c90*/  LDL.LU R4, [R1] ;  /* 0x0000000001047983 */ /* 0x000ea20000300800 */
[----:B------:R-:W3:Y:S01]  /*10ca0*/  SYNCS.PHASECHK.TRANS64.TRYWAIT P0, [R7+URZ], R2 ;  /* 0x00000002070075a7 */ /* 0x000ee2000800017f */
[----:B------:R-:W-:-:S05]  /*10cb0*/  IADD3 R0, R0, 0x38860, RZ ;  /* 0x0003886000007810 */ /* 0x000fca0007ffe0ff */
[----:B--2---:R-:W-:Y:S01]  /*10cc0*/  IMAD R4, R4, 0x8, R0 ;  /* 0x0000000804047824 */ /* 0x004fe200078e0200 */
[----:B---3--:R-:W-:Y:S06]  /*10cd0*/  @!P0 BRA `(.L_x_3559) ;  /* 0x0000001000948947 */ /* 0x008fec0003800000 */
.L_x_3613:
[----:B------:R-:W3:Y:S02]  /*10ce0*/  SYNCS.PHASECHK.TRANS64.TRYWAIT P0, [R4+URZ], R5 ;  /* 0x00000005040075a7 */ /* 0x000ee4000800017f */
[----:B---3--:R-:W-:Y:S05]  /*10cf0*/  @!P0 BRA `(.L_x_3560) ;  /* 0x0000001000a08947 */ /* 0x008fea0003800000 */
.L_x_3614:
[----:B------:R-:W-:-:S07]  /*10d00*/  IMAD R3, R3, 0x8, R0 ;  /* 0x0000000803037824 */ /* 0x000fce00078e0200 */
.L_x_3561:
[----:B----4-:R4:W0:Y:S02]  /*10d10*/  SYNCS.PHASECHK.TRANS64.TRYWAIT P0, [R3+URZ], R2 ;  /* 0x00000002030075a7 */ /* 0x010824000800017f */
[----:B0-----:R-:W-:Y:S05]  /*10d20*/  @!P0 NANOSLEEP.SYNCS 0x989680 ;  /* 0x009896800000895d */ /* 0x001fea0003900000 */
[----:B------:R-:W0:Y:S02]  /*10d30*/  @!P0 SYNCS.PHASECHK.TRANS64 P0, [R3+URZ], R2 ;  /* 0x00000002030085a7 */ /* 0x000e24000800007f */
[----:B0-----:R-:W-:Y:S05]  /*10d40*/  @!P0 BRA `(.L_x_3561) ;  /* 0xfffffffc00f08947 */ /* 0x001fea000383ffff */
.L_x_3556:
[----:B------:R-:W-:Y:S05]  /*10d50*/  BSYNC B0 ;  /* 0x0000000000007941 */ /* 0x000fea0003800000 */
.L_x_3555:
[----:B------:R-:W-:Y:S05]  /*10d60*/  EXIT ;  /* 0x000000000000794d */ /* 0x000fea0003800000 */
.L_x_3448:
[----:B0-----:R-:W-:-:S04]  /*10d70*/  IMAD.U32 R3, RZ, RZ, UR37 ;  /* 0x00000025ff037e24 */ /* 0x001fc8000f8e00ff */
[----:B------:R0:W1:Y:S03]  /*10d80*/  SYNCS.PHASECHK.TRANS64.TRYWAIT P1, [R3+URZ+0x38800], R4 ;  /* 0x03880004030075a7 */ /* 0x000066000802017f */
[----:B-1----:R-:W-:Y:S05]  /*10d90*/  @!P1 NANOSLEEP.SYNCS 0x989680 ;  /* 0x009896800000995d */ /* 0x002fea0003900000 */
[----:B------:R-:W1:Y:S02]  /*10da0*/  @!P1 SYNCS.PHASECHK.TRANS64 P1, [R3+URZ+0x38800], R4 ;  /* 0x03880004030095a7 */ /* 0x000e64000802007f */
[----:B-1----:R-:W-:Y:S05]  /*10db0*/  @!P1 BRA `(.L_x_3448) ;  /* 0xfffffffc00ec9947 */ /* 0x002fea000383ffff */
[----:B------:R-:W-:Y:S05]  /*10dc0*/  BRA `(.L_x_3562) ;  /* 0xffffff2000c07947 */ /* 0x000fea000383ffff */
.L_x_3452:
[----:B-1----:R1:W2:Y:S02]  /*10dd0*/  SYNCS.PHASECHK.TRANS64.TRYWAIT P1, [R3+URZ+0x38830], R6 ;  /* 0x03883006030075a7 */ /* 0x0022a4000802017f */
[----:B--2---:R-:W-:Y:S05]  /*10de0*/  @!P1 NANOSLEEP.SYNCS 0x989680 ;  /* 0x009896800000995d */ /* 0x004fea0003900000 */
[----:B------:R-:W2:Y:S02]  /*10df0*/  @!P1 SYNCS.PHASECHK.TRANS64 P1, [R3+URZ+0x38830], R6 ;  /* 0x03883006030095a7 */ /* 0x000ea4000802007f */
[----:B--2---:R-:W-:Y:S05]  /*10e00*/  @!P1 BRA `(.L_x_3452) ;  /* 0xfffffffc00f09947 */ /* 0x004fea000383ffff */
[----:B------:R-:W-:Y:S05]  /*10e10*/  BRA `(.L_x_3451) ;  /* 0xffffff2000d87947 */ /* 0x000fea000383ffff */
.L_x_3453:
[----:B--2---:R-:W-:-:S04]  /*10e20*/  MOV R5, UR37 ;  /* 0x0000002500057c02 */ /* 0x004fc80008000f00 */
[----:B------:R2:W3:Y:S03]  /*10e30*/  SYNCS.PHASECHK.TRANS64.TRYWAIT P1, [R5+URZ+0x38810], R4 ;  /* 0x03881004050075a7 */ /* 0x0004e6000802017f */
[----:B---3--:R-:W-:Y:S05]  /*10e40*/  @!P1 NANOSLEEP.SYNCS 0x989680 ;  /* 0x009896800000995d */ /* 0x008fea0003900000 */
[----:B------:R-:W3:Y:S02]  /*10e50*/  @!P1 SYNCS.PHASECHK.TRANS64 P1, [R5+URZ+0x38810], R4 ;  /* 0x03881004050095a7 */ /* 0x000ee4000802007f */
[----:B---3--:R-:W-:Y:S05]  /*10e60*/  @!P1 BRA `(.L_x_3453) ;  /* 0xfffffffc00ec9947 */ /* 0x008fea000383ffff */
[----:B------:R-:W-:Y:S05]  /*10e70*/  BRA `(.L_x_3563) ;  /* 0xffffff2400607947 */ /* 0x000fea000383ffff */
.L_x_3457:
[----:B----4-:R4:W0:Y:S02]  /*10e80*/  SYNCS.PHASECHK.TRANS64.TRYWAIT P1, [R3+URZ+0x38850], R6 ;  /* 0x03885006030075a7 */ /* 0x010824000802017f */
[----:B0-----:R-:W-:Y:S05]  /*10e90*/  @!P1 NANOSLEEP.SYNCS 0x989680 ;  /* 0x009896800000995d */ /* 0x001fea0003900000 */
[----:B------:R-:W0:Y:S02]  /*10ea0*/  @!P1 SYNCS.PHASECHK.TRANS64 P1, [R3+URZ+0x38850], R6 ;  /* 0x03885006030095a7 */ /* 0x000e24000802007f */
[----:B0-----:R-:W-:Y:S05]  /*10eb0*/  @!P1 BRA `(.L_x_3457) ;  /* 0xfffffffc00f09947 */ /* 0x001fea000383ffff */
[----:B------:R-:W-:Y:S05]  /*10ec0*/  BRA `(.L_x_3456) ;  /* 0xffffff24006c7947 */ /* 0x000fea000383ffff */
.L_x_3462:
[----:B-1----:R-:W-:-:S04]  /*10ed0*/  IMAD.U32 R5, RZ, RZ, UR6 ;  /* 0x00000006ff057e24 */ /* 0x002fc8000f8e00ff */
[----:B------:R1:W2:Y:S03]  /*10ee0*/  SYNCS.PHASECHK.TRANS64.TRYWAIT P3, [R5+URZ+0x38830], R4 ;  /* 0x03883004050075a7 */ /* 0x0002a6000806017f */
[----:B--2---:R-:W-:Y:S05]  /*10ef0*/  @!P3 NANOSLEEP.SYNCS 0x989680 ;  /* 0x009896800000b95d */ /* 0x004fea0003900000 */
[----:B------:R-:W2:Y:S02]  /*10f00*/  @!P3 SYNCS.PHASECHK.TRANS64 P3, [R5+URZ+0x38830], R4 ;  /* 0x038830040500b5a7 */ /* 0x000ea4000806007f */
[----:B--2---:R-:W-:Y:S05]  /*10f10*/  @!P3 BRA `(.L_x_3462) ;  /* 0xfffffffc00ecb947 */ /* 0x004fea000383ffff */
[----:B------:R-:W-:Y:S05]  /*10f20*/  BRA `(.L_x_3461) ;  /* 0xffffff4800fc7947 */ /* 0x000fea000383ffff */
.L_x_3466:
[----:B-1----:R-:W-:-:S04]  /*10f30*/  IMAD.U32 R5, RZ, RZ, UR6 ;  /* 0x00000006ff057e24 */ /* 0x002fc8000f8e00ff */
[----:B------:R1:W3:Y:S03]  /*10f40*/  SYNCS.PHASECHK.TRANS64.TRYWAIT P3, [R5+URZ+0x38850], R4 ;  /* 0x03885004050075a7 */ /* 0x0002e6000806017f */
[----:B---3--:R-:W-:Y:S05]  /*10f50*/  @!P3 NANOSLEEP.SYNCS 0x989680 ;  /* 0x009896800000b95d */ /* 0x008fea0003900000 */
[----:B------:R-:W3:Y:S02]  /*10f60*/  @!P3 SYNCS.PHASECHK.TRANS64 P3, [R5+URZ+0x38850], R4 ;  /* 0x038850040500b5a7 */ /* 0x000ee4000806007f */
[----:B---3--:R-:W-:Y:S05]  /*10f70*/  @!P3 BRA `(.L_x_3466) ;  /* 0xfffffffc00ecb947 */ /* 0x008fea000383ffff */
[----:B------:R-:W-:Y:S05]  /*10f80*/  BRA `(.L_x_3465) ;  /* 0xffffff4c00887947 */ /* 0x000fea000383ffff */
.L_x_3497:
        /* <DEDUP_REMOVED lines=11> */
.L_x_3565:
[----:B------:R-:W-:Y:S05]  /*11040*/  BSYNC B0 ;  /* 0x0000000000007941 */ /* 0x000fea0003800000 */
.L_x_3564:
[----:B------:R-:W-:Y:S05]  /*11050*/  BRA `(.L_x_3566) ;  /* 0xffffffc000dc7947 */ /* 0x000fea000383ffff */
.L_x_3498:
[----:B------:R-:W-:Y:S01]  /*11060*/  BSSY B0, `(.L_x_3567) ;  /* 0x0000006000007945 */ /* 0x000fe20003800000 */
[----:B------:R-:W-:-:S07]  /*11070*/  IMAD.MOV.U32 R15, RZ, RZ, -0x1 ;  /* 0xffffffffff0f7424 */ /* 0x000fce00078e00ff */
[----:B------:R-:W-:Y:S05]  /*11080*/  WARPSYNC.COLLECTIVE R15, `(.L_x_3568) ;  /* 0x000000000f0c7348 */ /* 0x000fea0003c00000 */
[----:B------:R-:W-:Y:S02]  /*11090*/  ELECT P6, UR62, PT ;  /* 0x00000000003e782f */ /* 0x000fe400038c0000 */
[----:B------:R-:W-:Y:S01]  /*110a0*/  MOV R14, UR62 ;  /* 0x0000003e000e7c02 */ /* 0x000fe20008000f00 */
[----:B------:R-:W-:Y:S10]  /*110b0*/  ENDCOLLECTIVE ;  /* 0x000000000000791b */ /* 0x000ff40003800000 */
.L_x_3568:
[----:B------:R-:W-:Y:S05]  /*110c0*/  BSYNC B0 ;  /* 0x0000000000007941 */ /* 0x000fea0003800000 */
.L_x_3567:
[----:B------:R-:W-:Y:S05]  /*110d0*/  BRA `(.L_x_3569) ;  /* 0xffffffc000d47947 */ /* 0x000fea000383ffff */
.L_x_3501:
[----:B0-----:R0:W1:Y:S02]  /*110e0*/  SYNCS.PHASECHK.TRANS64.TRYWAIT P0, [R8+URZ+0x38840], R10 ;  /* 0x0388400a080075a7 */ /* 0x001064000800017f */
[----:B-1----:R-:W-:Y:S05]  /*110f0*/  @!P0 NANOSLEEP.SYNCS 0x989680 ;  /* 0x009896800000895d */ /* 0x002fea0003900000 */
[----:B------:R-:W1:Y:S02]  /*11100*/  @!P0 SYNCS.PHASECHK.TRANS64 P0, [R8+URZ+0x38840], R10 ;  /* 0x0388400a080085a7 */ /* 0x000e64000800007f */
[----:B-1----:R-:W-:Y:S05]  /*11110*/  @!P0 BRA `(.L_x_3501) ;  /* 0xfffffffc00f08947 */ /* 0x002fea000383ffff */
[----:B------:R-:W-:Y:S05]  /*11120*/  BRA `(.L_x_3570) ;  /* 0xffffffc400487947 */ /* 0x000fea000383ffff */
.L_x_3505:
        /* <DEDUP_REMOVED lines=8> */
.L_x_3508:
[----:B0-----:R0:W1:Y:S02]  /*111b0*/  SYNCS.PHASECHK.TRANS64.TRYWAIT P0, [R6+URZ+0x38860], R8 ;  /* 0x03886008060075a7 */ /* 0x001064000800017f */
[----:B-1----:R-:W-:Y:S05]  /*111c0*/  @!P0 NANOSLEEP.SYNCS 0x989680 ;  /* 0x009896800000895d */ /* 0x002fea0003900000 */
[----:B------:R-:W1:Y:S02]  /*111d0*/  @!P0 SYNCS.PHASECHK.TRANS64 P0, [R6+URZ+0x38860], R8 ;  /* 0x03886008060085a7 */ /* 0x000e64000800007f */
[----:B-1----:R-:W-:Y:S05]  /*111e0*/  @!P0 BRA `(.L_x_3508) ;  /* 0xfffffffc00f08947 */ /* 0x002fea000383ffff */
[----:B------:R-:W-:Y:S05]  /*111f0*/  BRA `(.L_x_3572) ;  /* 0xffffffcc00487947 */ /* 0x000fea000383ffff */
.L_x_3517:
[----:B-1----:R1:W2:Y:S02]  /*11200*/  SYNCS.PHASECHK.TRANS64.TRYWAIT P0, [R2+URZ+0x38840], R3 ;  /* 0x03884003020075a7 */ /* 0x0022a4000800017f */
[----:B--2---:R-:W-:Y:S05]  /*11210*/  @!P0 NANOSLEEP.SYNCS 0x989680 ;  /* 0x009896800000895d */ /* 0x004fea0003900000 */
[----:B------:R-:W2:Y:S02]  /*11220*/  @!P0 SYNCS.PHASECHK.TRANS64 P0, [R2+URZ+0x38840], R3 ;  /* 0x03884003020085a7 */ /* 0x000ea4000800007f */
[----:B--2---:R-:W-:Y:S05]  /*11230*/  @!P0 BRA `(.L_x_3517) ;  /* 0xfffffffc00f08947 */ /* 0x004fea000383ffff */
[----:B------:R-:W-:Y:S05]  /*11240*/  BRA `(.L_x_3573) ;  /* 0xffffffd400247947 */ /* 0x000fea000383ffff */
.L_x_3519:
[----:B--2---:R2:W3:Y:S02]  /*11250*/  SYNCS.PHASECHK.TRANS64.TRYWAIT P0, [R2+URZ+0x38860], R3 ;  /* 0x03886003020075a7 */ /* 0x0044e4000800017f */
[----:B---3--:R-:W-:Y:S05]  /*11260*/  @!P0 NANOSLEEP.SYNCS 0x989680 ;  /* 0x009896800000895d */ /* 0x008fea0003900000 */
[----:B------:R-:W3:Y:S02]  /*11270*/  @!P0 SYNCS.PHASECHK.TRANS64 P0, [R2+URZ+0x38860], R3 ;  /* 0x03886003020085a7 */ /* 0x000ee4000800007f */
[----:B---3--:R-:W-:Y:S05]  /*11280*/  @!P0 BRA `(.L_x_3519) ;  /* 0xfffffffc00f08947 */ /* 0x008fea000383ffff */
[----:B------:R-:W-:Y:S05]  /*11290*/  BRA `(.L_x_3574) ;  /* 0xffffffd400947947 */ /* 0x000fea000383ffff */
.L_x_3524:
[----:B--2---:R2:W3:Y:S02]  /*112a0*/  SYNCS.PHASECHK.TRANS64.TRYWAIT P0, [R2+URZ+0x38840], R3 ;  /* 0x03884003020075a7 */ /* 0x0044e4000800017f */
[----:B---3--:R-:W-:Y:S05]  /*112b0*/  @!P0 NANOSLEEP.SYNCS 0x989680 ;  /* 0x009896800000895d */ /* 0x008fea0003900000 */
[----:B------:R-:W3:Y:S02]  /*112c0*/  @!P0 SYNCS.PHASECHK.TRANS64 P0, [R2+URZ+0x38840], R3 ;  /* 0x03884003020085a7 */ /* 0x000ee4000800007f */
[----:B---3--:R-:W-:Y:S05]  /*112d0*/  @!P0 BRA `(.L_x_3524) ;  /* 0xfffffffc00f08947 */ /* 0x008fea000383ffff */
[----:B------:R-:W-:Y:S05]  /*112e0*/  BRA `(.L_x_3575) ;  /* 0xffffffdc00307947 */ /* 0x000fea000383ffff */
.L_x_3526:
[----:B-1----:R1:W3:Y:S02]  /*112f0*/  SYNCS.PHASECHK.TRANS64.TRYWAIT P1, [R2+URZ+0x38860], R3 ;  /* 0x03886003020075a7 */ /* 0x0022e4000802017f */
[----:B---3--:R-:W-:Y:S05]  /*11300*/  @!P1 NANOSLEEP.SYNCS 0x989680 ;  /* 0x009896800000995d */ /* 0x008fea0003900000 */
[----:B------:R-:W3:Y:S02]  /*11310*/  @!P1 SYNCS.PHASECHK.TRANS64 P1, [R2+URZ+0x38860], R3 ;  /* 0x03886003020095a7 */ /* 0x000ee4000802007f */
[----:B---3--:R-:W-:Y:S05]  /*11320*/  @!P1 BRA `(.L_x_3526) ;  /* 0xfffffffc00f09947 */ /* 0x008fea000383ffff */
[----:B------:R-:W-:Y:S05]  /*11330*/  BRA `(.L_x_3576) ;  /* 0xffffffdc009c7947 */ /* 0x000fea000383ffff */
.L_x_3531:
[----:B---3--:R3:W4:Y:S02]  /*11340*/  SYNCS.PHASECHK.TRANS64.TRYWAIT P0, [R2+URZ+0x38840], R3 ;  /* 0x03884003020075a7 */ /* 0x008724000800017f */
[----:B----4-:R-:W-:Y:S05]  /*11350*/  @!P0 NANOSLEEP.SYNCS 0x989680 ;  /* 0x009896800000895d */ /* 0x010fea0003900000 */
[----:B------:R-:W4:Y:S02]  /*11360*/  @!P0 SYNCS.PHASECHK.TRANS64 P0, [R2+URZ+0x38840], R3 ;  /* 0x03884003020085a7 */ /* 0x000f24000800007f */
[----:B----4-:R-:W-:Y:S05]  /*11370*/  @!P0 BRA `(.L_x_3531) ;  /* 0xfffffffc00f08947 */ /* 0x010fea000383ffff */
[----:B------:R-:W-:Y:S05]  /*11380*/  BRA `(.L_x_3577) ;  /* 0xffffffe400147947 */ /* 0x000fea000383ffff */
.L_x_3533:
[----:B-1----:R1:W2:Y:S02]  /*11390*/  SYNCS.PHASECHK.TRANS64.TRYWAIT P1, [R2+URZ+0x38860], R3 ;  /* 0x03886003020075a7 */ /* 0x0022a4000802017f */
[----:B--2---:R-:W-:Y:S05]  /*113a0*/  @!P1 NANOSLEEP.SYNCS 0x989680 ;  /* 0x009896800000995d */ /* 0x004fea0003900000 */
[----:B------:R-:W2:Y:S02]  /*113b0*/  @!P1 SYNCS.PHASECHK.TRANS64 P1, [R2+URZ+0x38860], R3 ;  /* 0x03886003020095a7 */ /* 0x000ea4000802007f */
[----:B--2---:R-:W-:Y:S05]  /*113c0*/  @!P1 BRA `(.L_x_3533) ;  /* 0xfffffffc00f09947 */ /* 0x004fea000383ffff */
[----:B------:R-:W-:Y:S05]  /*113d0*/  BRA `(.L_x_3578) ;  /* 0xffffffe400847947 */ /* 0x000fea000383ffff */
.L_x_3538:
        /* <DEDUP_REMOVED lines=8> */
.L_x_3580:
[----:B------:R-:W-:Y:S05]  /*11460*/  BSYNC B0 ;  /* 0x0000000000007941 */ /* 0x000fea0003800000 */
.L_x_3579:
        /* <DEDUP_REMOVED lines=8> */
.L_x_3581:
[----:B------:R-:W-:Y:S01]  /*114f0*/  IMAD.MOV.U32 R5, RZ, RZ, R14 ;  /* 0x000000ffff057224 */ /* 0x000fe200078e000e */
[----:B------:R-:W-:Y:S06]  /*11500*/  BRA `(.L_x_3582) ;  /* 0xffffffe800d47947 */ /* 0x000fec000383ffff */
.L_x_3541:
        /* <DEDUP_REMOVED lines=8> */
.L_x_3584:
[----:B------:R-:W-:Y:S05]  /*11590*/  BSYNC B0 ;  /* 0x0000000000007941 */ /* 0x000fea0003800000 */
.L_x_3583:
        /* <DEDUP_REMOVED lines=10> */
.L_x_3585:
        /* <DEDUP_REMOVED lines=8> */
.L_x_3586:
        /* <DEDUP_REMOVED lines=8> */
.L_x_3587:
        /* <DEDUP_REMOVED lines=8> */
.L_x_3588:
        /* <DEDUP_REMOVED lines=8> */
.L_x_3589:
[----:B------:R-:W-:Y:S05]  /*11840*/  BRA `(.L_x_3590) ;  /* 0xffffffe8009c7947 */ /* 0x000fea000383ffff */
.L_x_3546:
[----:B------:R-:W-:Y:S01]  /*11850*/  BSSY B0, `(.L_x_3591) ;  /* 0x0000008000007945 */ /* 0x000fe20003800000 */
[----:B-----5:R-:W-:Y:S01]  /*11860*/  IMAD.MOV.U32 R13, RZ, RZ, R17 ;  /* 0x000000ffff0d7224 */ /* 0x020fe200078e0011 */
[----:B-1----:R-:W-:Y:S01]  /*11870*/  MOV R12, 0x1 ;  /* 0x00000001000c7802 */ /* 0x002fe20000000f00 */
[----:B------:R-:W-:Y:S02]  /*11880*/  IMAD.MOV.U32 R11, RZ, RZ, RZ ;  /* 0x000000ffff0b7224 */ /* 0x000fe400078e00ff */
[----:B------:R-:W-:-:S07]  /*11890*/  IMAD.MOV.U32 R15, RZ, RZ, -0x1 ;  /* 0xffffffffff0f7424 */ /* 0x000fce00078e00ff */
[----:B0-2---:R-:W-:Y:S05]  /*118a0*/  WARPSYNC.COLLECTIVE R15, `(.L_x_3592) ;  /* 0x000000000f087348 */ /* 0x005fea0003c00000 */
[----:B------:R1:W3:Y:S02]  /*118b0*/  SHFL.UP P6, R14, R13, R12, R11 ;  /* 0x0400000c0d0e7389 */ /* 0x0002e400000c000b */
[----:B0123--:R-:W-:Y:S01]  /*118c0*/  ENDCOLLECTIVE ;  /* 0x000000000000791b */ /* 0x00ffe20003800000 */
.L_x_3592:
[----:B------:R-:W-:Y:S05]  /*118d0*/  BSYNC B0 ;  /* 0x0000000000007941 */ /* 0x000fea0003800000 */
.L_x_3591:
        /* <DEDUP_REMOVED lines=10> */
.L_x_3593:
        /* <DEDUP_REMOVED lines=8> */
.L_x_3594:
        /* <DEDUP_REMOVED lines=8> */
.L_x_3595:
        /* <DEDUP_REMOVED lines=8> */
.L_x_3596:
        /* <DEDUP_REMOVED lines=8> */
.L_x_3597:
[----:B------:R-:W-:Y:S05]  /*11b80*/  BRA `(.L_x_3598) ;  /* 0xffffffe800847947 */ /* 0x000fea000383ffff */
.L_x_3548:
[----:B------:R-:W-:Y:S01]  /*11b90*/  BSSY B0, `(.L_x_3599) ;  /* 0x0000006000007945 */ /* 0x000fe20003800000 */
[----:B------:R-:W-:Y:S02]  /*11ba0*/  PLOP3.LUT P6, PT, P6, PT, PT, 0x8, 0x0 ;  /* 0x000000000000781c */ /* 0x000fe400037ce170 */
[----:B------:R-:W-:-:S11]  /*11bb0*/  MOV R15, 0xffffffff ;  /* 0xffffffff000f7802 */ /* 0x000fd60000000f00 */
[----:B01----:R-:W-:Y:S05]  /*11bc0*/  WARPSYNC.COLLECTIVE R15, `(.L_x_3600) ;  /* 0x000000000f087348 */ /* 0x003fea0003c00000 */
[----:B------:R-:W-:Y:S01]  /*11bd0*/  VOTE.ANY R14, PT, P6 ;  /* 0x00000000000e7806 */ /* 0x000fe200030e0100 */
[----:B01----:R-:W-:Y:S06]  /*11be0*/  ENDCOLLECTIVE ;  /* 0x000000000000791b */ /* 0x003fec0003800000 */
.L_x_3600:
[----:B------:R-:W-:Y:S05]  /*11bf0*/  BSYNC B0 ;  /* 0x0000000000007941 */ /* 0x000fea0003800000 */
.L_x_3599:
        /* <DEDUP_REMOVED lines=9> */
.L_x_3601:
[----:B------:R-:W-:Y:S01]  /*11c90*/  IMAD.MOV.U32 R17, RZ, RZ, R14 ;  /* 0x000000ffff117224 */ /* 0x000fe200078e000e */
[----:B------:R-:W-:Y:S06]  /*11ca0*/  BRA `(.L_x_3602) ;  /* 0xffffffe800747947 */ /* 0x000fec000383ffff */
.L_x_3550:
[----:B------:R-:W-:Y:S01]  /*11cb0*/  BSSY B0, `(.L_x_3603) ;  /* 0x0000007000007945 */ /* 0x000fe20003800000 */
[----:B------:R-:W-:Y:S01]  /*11cc0*/  IMAD.MOV.U32 R13, RZ, RZ, R3 ;  /* 0x000000ffff0d7224 */ /* 0x000fe200078e0003 */
[----:B------:R-:W-:Y:S01]  /*11cd0*/  MOV R11, 0x1f ;  /* 0x0000001f000b7802 */ /* 0x000fe20000000f00 */
[----:B------:R-:W-:-:S07]  /*11ce0*/  IMAD.MOV.U32 R15, RZ, RZ, -0x1 ;  /* 0xffffffffff0f7424 */ /* 0x000fce00078e00ff */
[----:B0-23--:R-:W-:Y:S05]  /*11cf0*/  WARPSYNC.COLLECTIVE R15, `(.L_x_3604) ;  /* 0x000000000f087348 */ /* 0x00dfea0003c00000 */
[----:B------:R1:W4:Y:S02]  /*11d00*/  SHFL.IDX P6, R14, R13, R12, R11 ;  /* 0x0000000c0d0e7389 */ /* 0x00032400000c000b */
[----:B01234-:R-:W-:Y:S01]  /*11d10*/  ENDCOLLECTIVE ;  /* 0x000000000000791b */ /* 0x01ffe20003800000 */
.L_x_3604:
[----:B------:R-:W-:Y:S05]  /*11d20*/  BSYNC B0 ;  /* 0x0000000000007941 */ /* 0x000fea0003800000 */
.L_x_3603:
[----:B------:R-:W-:Y:S05]  /*11d30*/  BRA `(.L_x_3549) ;  /* 0xffffffe8006c7947 */ /* 0x000fea000383ffff */
.L_x_3553:
[----:B0-----:R0:W4:Y:S02]  /*11d40*/  SYNCS.PHASECHK.TRANS64.TRYWAIT P0, [R0+URZ+0x38820], R3 ;  /* 0x03882003000075a7 */ /* 0x001124000800017f */
[----:B----4-:R-:W-:Y:S05]  /*11d50*/  @!P0 NANOSLEEP.SYNCS 0x989680 ;  /* 0x009896800000895d */ /* 0x010fea0003900000 */
[----:B------:R-:W4:Y:S02]  /*11d60*/  @!P0 SYNCS.PHASECHK.TRANS64 P0, [R0+URZ+0x38820], R3 ;  /* 0x03882003000085a7 */ /* 0x000f24000800007f */
[----:B----4-:R-:W-:Y:S05]  /*11d70*/  @!P0 BRA `(.L_x_3553) ;  /* 0xfffffffc00f08947 */ /* 0x010fea000383ffff */
[----:B------:R-:W-:Y:S05]  /*11d80*/  BRA `(.L_x_3605) ;  /* 0xffffffec00547947 */ /* 0x000fea000383ffff */
.L_x_3554:
[----:B---3--:R-:W3:Y:S01]  /*11d90*/  S2R R2, SR_TID.X ;  /* 0x0000000000027919 */ /* 0x008ee20000002100 */
[----:B------:R-:W-:Y:S01]  /*11da0*/  BSSY B0, `(.L_x_3606) ;  /* 0x000000a000007945 */ /* 0x000fe20003800000 */
[----:B-1----:R-:W-:Y:S01]  /*11db0*/  IMAD.MOV.U32 R12, RZ, RZ, RZ ;  /* 0x000000ffff0c7224 */ /* 0x002fe200078e00ff */
[----:B------:R-:W-:Y:S01]  /*11dc0*/  MOV R11, 0x1f ;  /* 0x0000001f000b7802 */ /* 0x000fe20000000f00 */
[----:B------:R-:W-:Y:S01]  /*11dd0*/  IMAD.MOV.U32 R15, RZ, RZ, -0x1 ;  /* 0xffffffffff0f7424 */ /* 0x000fe200078e00ff */
[----:B---3--:R-:W-:-:S04]  /*11de0*/  SHF.R.U32.HI R2, RZ, 0x5, R2 ;  /* 0x00000005ff027819 */ /* 0x008fc80000011602 */
[----:B------:R-:W-:-:S05]  /*11df0*/  LOP3.LUT R2, R2, 0x3, RZ, 0xc0, !PT ;  /* 0x0000000302027812 */ /* 0x000fca00078ec0ff */
[----:B------:R-:W-:-:S07]  /*11e00*/  IMAD.MOV.U32 R13, RZ, RZ, R2 ;  /* 0x000000ffff0d7224 */ /* 0x000fce00078e0002 */
[----:B0-2---:R-:W-:Y:S05]  /*11e10*/  WARPSYNC.COLLECTIVE R15, `(.L_x_3607) ;  /* 0x000000000f087348 */ /* 0x005fea0003c00000 */
[----:B------:R1:W3:Y:S02]  /*11e20*/  SHFL.IDX P6, R14, R13, R12, R11 ;  /* 0x0000000c0d0e7389 */ /* 0x0002e400000c000b */
[----:B0123--:R-:W-:Y:S01]  /*11e30*/  ENDCOLLECTIVE ;  /* 0x000000000000791b */ /* 0x00ffe20003800000 */
.L_x_3607:
[----:B------:R-:W-:Y:S05]  /*11e40*/  BSYNC B0 ;  /* 0x0000000000007941 */ /* 0x000fea0003800000 */
.L_x_3606:
[----:B------:R-:W-:Y:S05]  /*11e50*/  BRA `(.L_x_3608) ;  /* 0xffffffec00387947 */ /* 0x000fea000383ffff */
.L_x_3557:
[----:B------:R-:W-:Y:S01]  /*11e60*/  BSSY B1, `(.L_x_3609) ;  /* 0x0000006000017945 */ /* 0x000fe20003800000 */
[----:B------:R-:W-:-:S07]  /*11e70*/  IMAD.MOV.U32 R15, RZ, RZ, -0x1 ;  /* 0xffffffffff0f7424 */ /* 0x000fce00078e00ff */
[----:B0123--:R-:W-:Y:S05]  /*11e80*/  WARPSYNC.COLLECTIVE R15, `(.L_x_3610) ;  /* 0x000000000f0c7348 */ /* 0x00ffea0003c00000 */
[----:B------:R-:W-:Y:S02]  /*11e90*/  ELECT P6, UR62, PT ;  /* 0x00000000003e782f */ /* 0x000fe400038c0000 */
[----:B------:R-:W-:Y:S01]  /*11ea0*/  MOV R14, UR62 ;  /* 0x0000003e000e7c02 */ /* 0x000fe20008000f00 */
[----:B0123--:R-:W-:Y:S10]  /*11eb0*/  ENDCOLLECTIVE ;  /* 0x000000000000791b */ /* 0x00fff40003800000 */
.L_x_3610:
[----:B------:R-:W-:Y:S05]  /*11ec0*/  BSYNC B1 ;  /* 0x0000000000017941 */ /* 0x000fea0003800000 */
.L_x_3609:
[----:B------:R-:W-:Y:S05]  /*11ed0*/  BRA `(.L_x_3611) ;  /* 0xffffffec00307947 */ /* 0x000fea000383ffff */
.L_x_3558:
[----:B0-----:R0:W2:Y:S02]  /*11ee0*/  SYNCS.PHASECHK.TRANS64.TRYWAIT P0, [R6+URZ], R5 ;  /* 0x00000005060075a7 */ /* 0x0010a4000800017f */
[----:B--2---:R-:W-:Y:S05]  /*11ef0*/  @!P0 NANOSLEEP.SYNCS 0x989680 ;  /* 0x009896800000895d */ /* 0x004fea0003900000 */
[----:B------:R-:W2:Y:S02]  /*11f00*/  @!P0 SYNCS.PHASECHK.TRANS64 P0, [R6+URZ], R5 ;  /* 0x00000005060085a7 */ /* 0x000ea4000800007f */
[----:B--2---:R-:W-:Y:S05]  /*11f10*/  @!P0 BRA `(.L_x_3558) ;  /* 0xfffffffc00f08947 */ /* 0x004fea000383ffff */
[----:B------:R-:W-:Y:S05]  /*11f20*/  BRA `(.L_x_3612) ;  /* 0xffffffec00587947 */ /* 0x000fea000383ffff */
.L_x_3559:
[----:B--2---:R2:W3:Y:S02]  /*11f30*/  SYNCS.PHASECHK.TRANS64.TRYWAIT P0, [R7+URZ], R2 ;  /* 0x00000002070075a7 */ /* 0x0044e4000800017f */
[----:B---3--:R-:W-:Y:S05]  /*11f40*/  @!P0 NANOSLEEP.SYNCS 0x989680 ;  /* 0x009896800000895d */ /* 0x008fea0003900000 */
[----:B------:R-:W3:Y:S02]  /*11f50*/  @!P0 SYNCS.PHASECHK.TRANS64 P0, [R7+URZ], R2 ;  /* 0x00000002070085a7 */ /* 0x000ee4000800007f */
[----:B---3--:R-:W-:Y:S05]  /*11f60*/  @!P0 BRA `(.L_x_3559) ;  /* 0xfffffffc00f08947 */ /* 0x008fea000383ffff */
[----:B------:R-:W-:Y:S05]  /*11f70*/  BRA `(.L_x_3613) ;  /* 0xffffffec00587947 */ /* 0x000fea000383ffff */
.L_x_3560:
[----:B---3--:R3:W4:Y:S02]  /*11f80*/  SYNCS.PHASECHK.TRANS64.TRYWAIT P0, [R4+URZ], R5 ;  /* 0x00000005040075a7 */ /* 0x008724000800017f */
[----:B----4-:R-:W-:Y:S05]  /*11f90*/  @!P0 NANOSLEEP.SYNCS 0x989680 ;  /* 0x009896800000895d */ /* 0x010fea0003900000 */
[----:B------:R-:W4:Y:S02]  /*11fa0*/  @!P0 SYNCS.PHASECHK.TRANS64 P0, [R4+URZ], R5 ;  /* 0x00000005040085a7 */ /* 0x000f24000800007f */
[----:B----4-:R-:W-:Y:S05]  /*11fb0*/  @!P0 BRA `(.L_x_3560) ;  /* 0xfffffffc00f08947 */ /* 0x010fea000383ffff */
[----:B------:R-:W-:Y:S05]  /*11fc0*/  BRA `(.L_x_3614) ;  /* 0xffffffec004c7947 */ /* 0x000fea000383ffff */
.L_x_3615:
        /* <DEDUP_REMOVED lines=11> */
.L_x_11945:


//--------------------- .text._ZN7cutlass13device_kernelIN5flash11enable_sm90INS1_16FlashAttnFwdSm90INS1_25CollectiveMainloopFwdSm90ILi2EN4cute5tupleIJNS5_1CILi1EEES8_S8_EEENS6_IJNS7_ILi64EEESA_SA_EEELi512ENS_6half_tEfNS_4arch4Sm90ELb0ELb0ELb1ELb1ELb0ELb1ELb1ELb0ELb0ELb0ELb0ELb0EEENS1_21CollectiveEpilogueFwdINS6_IJSA_NS7_ILi512EEESA_EEES9_SC_SE_Li256ELb1ELb0ELb0ELb0EEENS1_36VarlenDynamicPersistentTileSchedulerILi64ELi64ELi256ELi32ELb0ELb0ELb1ELb0ELb1ELb1EEEEEEEEEvNT_6ParamsE --------------------------
	.section	.text._ZN7cutlass13device_kernelIN5flash11enable_sm90INS1_16FlashAttnFwdSm90INS1_25CollectiveMainloopFwdSm90ILi2EN4cute5tupleIJNS5_1CILi1EEES8_S8_EEENS6_IJNS7_ILi64EEESA_SA_EEELi512ENS_6half_tEfNS_4arch4Sm90ELb0ELb0ELb1ELb1ELb0ELb1ELb1ELb0ELb0ELb0ELb0ELb0EEENS1_21CollectiveEpilogueFwdINS6_IJSA_NS7_ILi512EEESA_EEES9_SC_SE_Li256ELb1ELb0ELb0ELb0EEENS1_36VarlenDynamicPersistentTileSchedulerILi64ELi64ELi256ELi32ELb0ELb0ELb1ELb0ELb1ELb1EEEEEEEEEvNT_6ParamsE,"ax",@progbits
	.align	128
.text._ZN7cutlass13device_kernelIN5flash11enable_sm90INS1_16FlashAttnFwdSm90INS1_25CollectiveMainloopFwdSm90ILi2EN4cute5tupleIJNS5_1CILi1EEES8_S8_EEENS6_IJNS7_ILi64EEESA_SA_EEELi512ENS_6half_tEfNS_4arch4Sm90ELb0ELb0ELb1ELb1ELb0ELb1ELb1ELb0ELb0ELb0ELb0ELb0EEENS1_21CollectiveEpilogueFwdINS6_IJSA_NS7_ILi512EEESA_EEES9_SC_SE_Li256ELb1ELb0ELb0ELb0EEENS1_36VarlenDynamicPersistentTileSchedulerILi64ELi64ELi256ELi32ELb0ELb0ELb1ELb0ELb1ELb1EEEEEEEEEvNT_6ParamsE:
        .type           _ZN7cutlass13device_kernelIN5flash11enable_sm90INS1_16FlashAttnFwdSm90INS1_25CollectiveMainloopFwdSm90ILi2EN4cute5tupleIJNS5_1CILi1EEES8_S8_EEENS6_IJNS7_ILi64EEESA_SA_EEELi512ENS_6half_tEfNS_4arch4Sm90ELb0ELb0ELb1ELb1ELb0ELb1ELb1ELb0ELb0ELb0ELb0ELb0EEENS1_21CollectiveEpilogueFwdINS6_IJSA_NS7_ILi512EEESA_EEES9_SC_SE_Li256ELb1ELb0ELb0ELb0EEENS1_36VarlenDynamicPersistentTileSchedulerILi64ELi64ELi256ELi32ELb0ELb0ELb1ELb0ELb1ELb1EEEEEEEEEvNT_6ParamsE,@function
        .size           _ZN7cutlass13device_kernelIN5flash11enable_sm90INS1_16FlashAttnFwdSm90INS1_25CollectiveMainloopFwdSm90ILi2EN4cute5tupleIJNS5_1CILi1EEES8_S8_EEENS6_IJNS7_ILi64EEESA_SA_EEELi512ENS_6half_tEfNS_4arch4Sm90ELb0ELb0ELb1ELb1ELb0ELb1ELb1ELb0ELb0ELb0ELb0ELb0EEENS1_21CollectiveEpilogueFwdINS6_IJSA_NS7_ILi512EEESA_EEES9_SC_SE_Li256ELb1ELb0ELb0ELb0EEENS1_36VarlenDynamicPersistentTileSchedulerILi64ELi64ELi256ELi32ELb0ELb0ELb1ELb0ELb1ELb1EEEEEEEEEvNT_6ParamsE,(.L_x_11946 - _ZN7cutlass13device_kernelIN5flash11enable_sm90INS1_16FlashAttnFwdSm90INS1_25CollectiveMainloopFwdSm90ILi2EN4cute5tupleIJNS5_1CILi1EEES8_S8_EEENS6_IJNS7_ILi64EEESA_SA_EEELi512ENS_6half_tEfNS_4arch4Sm90ELb0ELb0ELb1ELb1ELb0ELb1ELb1ELb0ELb0ELb0ELb0ELb0EEENS1_21CollectiveEpilogueFwdINS6_IJSA_NS7_ILi512EEESA_EEES9_SC_SE_Li256ELb1ELb0ELb0ELb0EEENS1_36VarlenDynamicPersistentTileSchedulerILi64ELi64ELi256ELi32ELb0ELb0ELb1ELb0ELb1ELb1EEEEEEEEEvNT_6ParamsE)
        .other          _ZN7cutlass13device_kernelIN5flash11enable_sm90INS1_16FlashAttnFwdSm90INS1_25CollectiveMainloopFwdSm90ILi2EN4cute5tupleIJNS5_1CILi1EEES8_S8_EEENS6_IJNS7_ILi64EEESA_SA_EEELi512ENS_6half_tEfNS_4arch4Sm90ELb0ELb0ELb1ELb1ELb0ELb1ELb1ELb0ELb0ELb0ELb0ELb0EEENS1_21CollectiveEpilogueFwdINS6_IJSA_NS7_ILi512EEESA_EEES9_SC_SE_Li256ELb1ELb0ELb0ELb0EEENS1_36VarlenDynamicPersistentTileSchedulerILi64ELi64ELi256ELi32ELb0ELb0ELb1ELb0ELb1ELb1EEEEEEEEEvNT_6ParamsE,@"STO_CUDA_ENTRY STV_DEFAULT"
_ZN7cutlass13device_kernelIN5flash11enable_sm90INS1_16FlashAttnFwdSm90INS1_25CollectiveMainloopFwdSm90ILi2EN4cute5tupleIJNS5_1CILi1EEES8_S8_EEENS6_IJNS7_ILi64EEESA_SA_EEELi512ENS_6half_tEfNS_4arch4Sm90ELb0ELb0ELb1ELb1ELb0ELb1ELb1ELb0ELb0ELb0ELb0ELb0EEENS1_21CollectiveEpilogueFwdINS6_IJSA_NS7_ILi512EEESA_EEES9_SC_SE_Li256ELb1ELb0ELb0ELb0EEENS1_36VarlenDynamicPersistentTileSchedulerILi64ELi64ELi256ELi32ELb0ELb0ELb1ELb0ELb1ELb1EEEEEEEEEvNT_6ParamsE:
        /* <DEDUP_REMOVED lines=16> */
[----:B------:R-:W-:Y:S02]  /*0100*/  UIADD3 UR4, UP5, UR4, 0x670, URZ ;  /* 0x0000067004047890 */ /* 0x000fe4000ffbe03f */
[----:B------:R-:W-:Y:S02]  /*0110*/  UIADD3.X UR9, URZ, UR5, URZ, UP1, !UPT ;  /* 0x000000053f097290 */ /* 0x000fe40008ffe43f */
[----:B------:R-:W-:Y:S02]  /*0120*/  UIADD3.X UR11, URZ, UR5, URZ, UP2, !UPT ;  /* 0x000000053f0b7290 */ /* 0x000fe400097fe43f */
[----:B------:R-:W-:Y:S01]  /*0130*/  UIADD3.X UR13, URZ, UR5, URZ, UP3, !UPT ;  /* 0x000000053f0d7290 */ /* 0x000fe20009ffe43f */
[----:B------:R0:W-:Y:S01]  /*0140*/  UTMACCTL.PF [UR6] ;  /* 0x00000000060079b9 */ /* 0x0001e20008040000 */
[----:B------:R-:W-:-:S03]  /*0150*/  UIADD3.X UR15, URZ, UR5, URZ, UP4, !UPT ;  /* 0x000000053f0f7290 */ /* 0x000fc6000a7fe43f */
[----:B------:R0:W-:Y:S01]  /*0160*/  UTMACCTL.PF [UR8] ;  /* 0x00000000080079b9 */ /* 0x0001e20008040000 */
[----:B------:R-:W-:Y:S01]  /*0170*/  UIADD3.X UR5, URZ, UR5, URZ, UP5, !UPT ;  /* 0x000000053f057290 */ /* 0x000fe2000affe43f */
[----:B------:R0:W-:Y:S02]  /*0180*/  UTMACCTL.PF [UR10] ;  /* 0x000000000a0079b9 */ /* 0x0001e40008040000 */
[----:B------:R0:W-:Y:S02]  /*0190*/  UTMACCTL.PF [UR12] ;  /* 0x000000000c0079b9 */ /* 0x0001e40008040000 */
[----:B------:R0:W-:Y:S04]  /*01a0*/  UTMACCTL.PF [UR14] ;  /* 0x000000000e0079b9 */ /* 0x0001e80008040000 */
[----:B------:R0:W-:Y:S02]  /*01b0*/  UTMACCTL.PF [UR4] ;  /* 0x00000000040079b9 */ /* 0x0001e40008040000 */
[----:B0-----:R-:W-:Y:S01]  /*01c0*/  NOP ;  /* 0x0000000000007918 */ /* 0x001fe20000000000 */
.L_x_3617:
[----:B------:R-:W-:Y:S05]  /*01d0*/  BSYNC B0 ;  /* 0x0000000000007941 */ /* 0x000fea0003800000 */
.L_x_3616:
        /* <DEDUP_REMOVED lines=14> */
[----:B-1----:R0:W-:Y:S01]  /*02c0*/  STL [R1+0x4], R3 ;  /* 0x0000040301007387 */ /* 0x0021e20000100800 */
        /* <DEDUP_REMOVED lines=24> */
.L_x_3618:
        /* <DEDUP_REMOVED lines=22> */
.L_x_3619:
        /* <DEDUP_REMOVED lines=18> */
.L_x_3620:
        /* <DEDUP_REMOVED lines=22> */
.L_x_3621:
        /* <DEDUP_REMOVED lines=22> */
.L_x_3622:
        /* <DEDUP_REMOVED lines=9> */
.L_x_3625:
        /* <DEDUP_REMOVED lines=22> */
[----:B------:R-:W-:-:S05]  /*0b80*/  VIADD R232, R0, 0xffffff80 ;  /* 0xffffff8000e87836 */ /* 0x000fca0000000000 */
[----:B------:R-:W-:-:S04]  /*0b90*/  SHF.R.S32.HI R3, RZ, 0x1f, R232 ;  /* 0x0000001fff037819 */ /* 0x000fc800000114e8 */
[CC--:B------:R-:W-:Y:S02]  /*0ba0*/  LEA.HI R5, R3.reuse, R232.reuse, RZ, 0x7 ;  /* 0x000000e803057211 */ /* 0x0c0fe400078f38ff */
[-C--:B------:R-:W-:Y:S02]  /*0bb0*/  LEA.HI R4, R3, R232.reuse, RZ, 0x4 ;  /* 0x000000e803047211 */ /* 0x080fe400078f20ff */
[----:B------:R-:W-:Y:S02]  /*0bc0*/  LOP3.LUT R7, R5, 0xffffff80, RZ, 0xc0, !PT ;  /* 0xffffff8005077812 */ /* 0x000fe400078ec0ff */
[----:B------:R-:W-:Y:S02]  /*0bd0*/  LOP3.LUT R9, R4, 0xfffffff0, RZ, 0xc0, !PT ;  /* 0xfffffff004097812 */ /* 0x000fe400078ec0ff */
[----:B------:R-:W-:Y:S02]  /*0be0*/  LEA.HI R0, R3, R232, RZ, 0x5 ;  /* 0x000000e803007211 */ /* 0x000fe400078f28ff */
[C---:B------:R-:W-:Y:S01]  /*0bf0*/  IADD3 R7, R232.reuse, -R7, RZ ;  /* 0x80000007e8077210 */ /* 0x040fe20007ffe0ff */
[----:B------:R-:W-:Y:S01]  /*0c00*/  IMAD.IADD R11, R232, 0x1, -R9 ;  /* 0x00000001e80b7824 */ /* 0x000fe200078e0a09 */
[----:B------:R-:W-:-:S02]  /*0c10*/  SHF.R.S32.HI R189, RZ, 0x5, R0 ;  /* 0x00000005ffbd7819 */ /* 0x000fc40000011400 */
[----:B------:R-:W-:Y:S02]  /*0c20*/  SHF.R.S32.HI R10, RZ, 0x1f, R0 ;  /* 0x0000001fff0a7819 */ /* 0x000fe40000011400 */
[----:B------:R-:W-:Y:S02]  /*0c30*/  SHF.R.S32.HI R13, RZ, 0x4, R4 ;  /* 0x00000004ff0d7819 */ /* 0x000fe40000011404 */
[----:B------:R-:W-:Y:S02]  /*0c40*/  SHF.R.S32.HI R0, RZ, 0x1f, R7 ;  /* 0x0000001fff007819 */ /* 0x000fe40000011407 */
[----:B------:R-:W-:Y:S02]  /*0c50*/  SHF.R.S32.HI R6, RZ, 0x1f, R11 ;  /* 0x0000001fff067819 */ /* 0x000fe4000001140b */
[----:B------:R-:W-:Y:S02]  /*0c60*/  LEA.HI R9, R4, R13, RZ, 0x1 ;  /* 0x0000000d04097211 */ /* 0x000fe400078f08ff */
[----:B------:R-:W-:-:S02]  /*0c70*/  LEA.HI R4, R0, R7, RZ, 0x2 ;  /* 0x0000000700047211 */ /* 0x000fc400078f10ff */
[----:B------:R-:W-:Y:S02]  /*0c80*/  LEA.HI R8, R6, R11, RZ, 0x3 ;  /* 0x0000000b06087211 */ /* 0x000fe400078f18ff */
        /* <DEDUP_REMOVED lines=10> */
[----:B------:R-:W-:Y:S02]  /*0d30*/  LOP3.LUT R14, R14, 0x3ffffc, RZ, 0xc0, !PT ;  /* 0x003ffffc0e0e7812 */ /* 0x000fe400078ec0ff */
[----:B------:R-:W-:Y:S01]  /*0d40*/  SHF.R.S32.HI R0, RZ, 0x5, R0 ;  /* 0x00000005ff007819 */ /* 0x000fe20000011400 */
[----:B------:R-:W-:Y:S01]  /*0d50*/  IMAD.IADD R10, R11, 0x1, -R10 ;  /* 0x000000010b0a7824 */ /* 0x000fe200078e0a0a */
[-C--:B------:R-:W-:Y:S01]  /*0d60*/  LEA.HI R6, R3, R232.reuse, RZ, 0x2 ;  /* 0x000000e803067211 */ /* 0x080fe200078f10ff */
[----:B------:R-:W-:Y:S02]  /*0d70*/  IMAD R15, R216, 0x100, R11 ;  /* 0x00000100d80f7824 */ /* 0x000fe400078e020b */
[----:B------:R-:W-:Y:S02]  /*0d80*/  IMAD.IADD R14, R189, 0x1, -R14 ;  /* 0x00000001bd0e7824 */ /* 0x000fe400078e0a0e */
[----:B------:R-:W-:Y:S01]  /*0d90*/  IMAD R188, R0, 0x10, R9 ;  /* 0x0000001000bc7824 */ /* 0x000fe200078e0209 */
[----:B------:R-:W-:Y:S01]  /*0da0*/  LEA.HI R0, R3, R232, RZ, 0x3 ;  /* 0x000000e803007211 */ /* 0x000fe200078f18ff */
[----:B------:R-:W-:-:S02]  /*0db0*/  IMAD.IADD R12, R13, 0x1, -R12 ;  /* 0x000000010d0c7824 */ /* 0x000fc400078e0a0c */
[----:B------:R-:W-:Y:S01]  /*0dc0*/  IMAD.SHL.U32 R11, R10, 0x40, RZ ;  /* 0x000000400a0b7824 */ /* 0x000fe200078e00ff */
[----:B------:R-:W-:Y:S01]  /*0dd0*/  LEA R15, R14, R15, 0x4 ;  /* 0x0000000f0e0f7211 */ /* 0x000fe200078e20ff */
[----:B------:R-:W-:Y:S01]  /*0de0*/  IMAD.SHL.U32 R12, R12, 0x8, RZ ;  /* 0x000000080c0c7824 */ /* 0x000fe200078e00ff */
[----:B------:R-:W-:Y:S02]  /*0df0*/  LOP3.LUT R3, R0, 0x1ffffff8, RZ, 0xc0, !PT ;  /* 0x1ffffff800037812 */ /* 0x000fe400078ec0ff */
[----:B------:R-:W-:Y:S01]  /*0e00*/  SHF.R.S32.HI R22, RZ, 0x2, R6 ;  /* 0x00000002ff167819 */ /* 0x000fe20000011406 */
[----:B------:R-:W-:Y:S01]  /*0e10*/  IMAD.SHL.U32 R8, R8, 0x40, RZ ;  /* 0x0000004008087824 */ /* 0x000fe200078e00ff */
[----:B------:R-:W-:Y:S01]  /*0e20*/  LOP3.LUT R11, R11, 0x1c0, RZ, 0xc0, !PT ;  /* 0x000001c00b0b7812 */ /* 0x000fe200078ec0ff */
[--C-:B------:R-:W-:Y:S01]  /*0e30*/  IMAD.U32 R231, R15, 0x40, R12.reuse ;  /* 0x000000400fe77824 */ /* 0x100fe200078e000c */
[----:B------:R-:W-:Y:S01]  /*0e40*/  LOP3.LUT R4, R4, 0x7ffffffc, RZ, 0xc0, !PT ;  /* 0x7ffffffc04047812 */ /* 0x000fe200078ec0ff */
[----:B------:R-:W-:Y:S01]  /*0e50*/  IMAD.IADD R3, R232, 0x1, -R3 ;  /* 0x00000001e8037824 */ /* 0x000fe200078e0a03 */
[----:B------:R-:W-:Y:S01]  /*0e60*/  LOP3.LUT R12, R11, 0x8, R12, 0xf8, !PT ;  /* 0x000000080b0c7812 */ /* 0x000fe200078ef80c */
[----:B------:R-:W-:Y:S01]  /*0e70*/  VIADD R234, R22, 0x20 ;  /* 0x0000002016ea7836 */ /* 0x000fe20000000000 */
[----:B------:R-:W-:-:S02]  /*0e80*/  SHF.R.U32.HI R11, RZ, 0x3, R11 ;  /* 0x00000003ff0b7819 */ /* 0x000fc4000001160b */
[----:B------:R-:W-:Y:S01]  /*0e90*/  LOP3.LUT R8, R8, 0x7ffffe00, RZ, 0xc0, !PT ;  /* 0x7ffffe0008087812 */ /* 0x000fe200078ec0ff */
[----:B------:R-:W-:Y:S01]  /*0ea0*/  IMAD.SHL.U32 R187, R3, 0x8, RZ ;  /* 0x0000000803bb7824 */ /* 0x000fe200078e00ff */
[----:B------:R-:W-:Y:S02]  /*0eb0*/  IADD3 R4, R7, -R4, RZ ;  /* 0x8000000407047210 */ /* 0x000fe40007ffe0ff */
[----:B------:R-:W-:Y:S02]  /*0ec0*/  LOP3.LUT R7, R6, 0xfffffffc, RZ, 0xc0, !PT ;  /* 0xfffffffc06077812 */ /* 0x000fe400078ec0ff */
[----:B------:R-:W-:Y:S01]  /*0ed0*/  SHF.R.S32.HI R3, RZ, 0x1f, R234 ;  /* 0x0000001fff037819 */ /* 0x000fe200000114ea */
[----:B------:R-:W-:Y:S01]  /*0ee0*/  IMAD R8, R189, 0x400, R8 ;  /* 0x00000400bd087824 */ /* 0x000fe200078e0208 */
[----:B------:R-:W-:Y:S01]  /*0ef0*/  LOP3.LUT R11, R12, R11, RZ, 0x3c, !PT ;  /* 0x0000000b0c0b7212 */ /* 0x000fe200078e3cff */
[----:B------:R-:W-:Y:S01]  /*0f00*/  IMAD.IADD R214, R232, 0x1, -R7 ;  /* 0x00000001e8d67824 */ /* 0x000fe200078e0a07 */
[----:B------:R-:W-:Y:S01]  /*0f10*/  LEA.HI R3, R3, R234, RZ, 0x3 ;  /* 0x000000ea03037211 */ /* 0x000fe200078f18ff */
[----:B------:R-:W-:Y:S01]  /*0f20*/  IMAD.SHL.U32 R219, R234, 0x40, RZ ;  /* 0x00000040eadb7824 */ /* 0x000fe200078e00ff */
[----:B------:R-:W-:Y:S01]  /*0f30*/  R2P PR, R10, 0x6 ;  /* 0x000000060a007804 */ /* 0x000fe20000000000 */
[----:B------:R-:W-:Y:S01]  /*0f40*/  IMAD.IADD R11, R8, 0x1, R11 ;  /* 0x00000001080b7824 */ /* 0x000fe200078e020b */
[----:B------:R-:W-:Y:S01]  /*0f50*/  SHF.R.S32.HI R9, RZ, 0x1f, R6 ;  /* 0x0000001fff097819 */ /* 0x000fe20000011406 */
[----:B------:R-:W-:Y:S01]  /*0f60*/  IMAD.SHL.U32 R3, R3, 0x40, RZ ;  /* 0x0000004003037824 */ /* 0x000fe200078e00ff */
[----:B------:R-:W-:Y:S01]  /*0f70*/  LEA.HI R5, R5, R216, RZ, 0x1 ;  /* 0x000000d805057211 */ /* 0x000fe200078f08ff */
[----:B------:R-:W-:Y:S01]  /*0f80*/  IMAD R194, R11, 0x2, R2 ;  /* 0x000000020bc27824 */ /* 0x000fe200078e0202 */
[----:B------:R-:W-:Y:S01]  /*0f90*/  LOP3.LUT R219, R219, 0x1c0, RZ, 0xc0, !PT ;  /* 0x000001c0dbdb7812 */ /* 0x000fe200078ec0ff */
[----:B------:R-:W-:Y:S01]  /*0fa0*/  IMAD.MOV.U32 R196, RZ, RZ, 0x20 ;  /* 0x00000020ffc47424 */ /* 0x000fe200078e00ff */
[----:B------:R-:W-:Y:S01]  /*0fb0*/  SHF.R.S32.HI R192, RZ, 0x3, R0 ;  /* 0x00000003ffc07819 */ /* 0x000fe20000011400 */
[----:B------:R-:W-:Y:S01]  /*0fc0*/  VIADD R201, R194, 0x36400 ;  /* 0x00036400c2c97836 */ /* 0x000fe20000000000 */
[----:B------:R-:W-:-:S02]  /*0fd0*/  LEA.HI R9, R9, R22, RZ, 0x3 ;  /* 0x0000001609097211 */ /* 0x000fc400078f18ff */
[----:B------:R-:W-:Y:S02]  /*0fe0*/  LOP3.LUT R5, R5, 0xfffffe, RZ, 0xc0, !PT ;  /* 0x00fffffe05057812 */ /* 0x000fe400078ec0ff */
[----:B------:R-:W-:Y:S02]  /*0ff0*/  SHF.R.U32.HI R233, RZ, 0x3, R219 ;  /* 0x00000003ffe97819 */ /* 0x000fe400000116db */
[----:B------:R-:W-:Y:S02]  /*1000*/  LOP3.LUT R220, R3, 0xfffffe00, RZ, 0xc0, !PT ;  /* 0xfffffe0003dc7812 */ /* 0x000fe400078ec0ff */
[----:B------:R-:W-:Y:S01]  /*1010*/  IADD3 R195, R194, 0x36440, RZ ;  /* 0x00036440c2c37810 */ /* 0x000fe20007ffe0ff */
[----:B------:R-:W-:Y:S01]  /*1020*/  @P2 VIADD R195, R201, 0xffffffc0 ;  /* 0xffffffc0c9c32836 */ /* 0x000fe20000000000 */
[----:B------:R-:W-:Y:S01]  /*1030*/  SEL R196, R196, 0xffffffe0, !P1 ;  /* 0xffffffe0c4c47807 */ /* 0x000fe20004800000 */
[----:B------:R-:W-:Y:S01]  /*1040*/  IMAD.IADD R5, R216, 0x1, -R5 ;  /* 0x00000001d8057824 */ /* 0x000fe200078e0a05 */
[----:B------:R-:W-:Y:S01]  /*1050*/  LOP3.LUT R9, R9, 0xfffffff8, RZ, 0xc0, !PT ;  /* 0xfffffff809097812 */ /* 0x000fe200078ec0ff */
[----:B------:R-:W-:Y:S01]  /*1060*/  IMAD.MOV.U32 R184, RZ, RZ, RZ ;  /* 0x000000ffffb87224 */ /* 0x000fe200078e00ff */
[----:B------:R-:W-:Y:S01]  /*1070*/  CS2R R18, SRZ ;  /* 0x0000000000127805 */ /* 0x000fe2000001ff00 */
[----:B------:R-:W-:Y:S01]  /*1080*/  IMAD.IADD R201, R201, 0x1, R196 ;  /* 0x00000001c9c97824 */ /* 0x000fe200078e02c4 */
[----:B------:R-:W-:Y:S01]  /*1090*/  MOV R212, RZ ;  /* 0x000000ff00d47202 */ /* 0x000fe20000000f00 */
[----:B------:R-:W-:Y:S01]  /*10a0*/  IMAD.MOV.U32 R23, RZ, RZ, RZ ;  /* 0x000000ffff177224 */ /* 0x000fe200078e00ff */
[----:B------:R-:W-:Y:S01]  /*10b0*/  SHF.R.S32.HI R218, RZ, 0x1f, R22 ;  /* 0x0000001fffda7819 */ /* 0x000fe20000011416 */
[----:B------:R-:W-:Y:S01]  /*10c0*/  IMAD.IADD R186, R22, 0x1, -R9 ;  /* 0x0000000116ba7824 */ /* 0x000fe200078e0a09 */
[----:B------:R-:W-:Y:S01]  /*10d0*/  IADD3 R196, R196, R195, RZ ;  /* 0x000000c3c4c47210 */ /* 0x000fe20007ffe0ff */
[----:B------:R-:W-:-:S02]  /*10e0*/  IMAD.SHL.U32 R191, R5, 0x100, RZ ;  /* 0x0000010005bf7824 */ /* 0x000fc400078e00ff */
[----:B------:R-:W-:Y:S01]  /*10f0*/  IMAD.SHL.U32 R190, R4, 0x2, RZ ;  /* 0x0000000204be7824 */ /* 0x000fe200078e00ff */
[----:B--2---:R-:W-:Y:S02]  /*1100*/  LOP3.LUT R185, R16, 0x1, RZ, 0xfc, !PT ;  /* 0x0000000110b97812 */ /* 0x004fe400078efcff */
[----:B------:R-:W-:-:S04]  /*1110*/  SHF.L.U32 R16, R214, 0x3, RZ ;  /* 0x00000003d6107819 */ /* 0x000fc800000006ff */
[----:B------:R-:W-:-:S04]  /*1120*/  LOP3.LUT R0, R219, 0x38, R16, 0xf8, !PT ;  /* 0x00000038db007812 */ /* 0x000fc800078ef810 */
[----:B------:R-:W-:-:S05]  /*1130*/  LOP3.LUT R217, R220, R0, R233, 0xf6, !PT ;  /* 0x00000000dcd97212 */ /* 0x000fca00078ef6e9 */
[----:B------:R-:W-:-:S07]  /*1140*/  IMAD R217, R217, 0x2, R2 ;  /* 0x00000002d9d97824 */ /* 0x000fce00078e0202 */
.L_x_3743:
        /* <DEDUP_REMOVED lines=8> */
[----:B------:R-:W-:Y:S01]  /*11d0*/  ISETP.NE.U32.AND P1, PT, RZ, UR8, PT ;  /* 0x00000008ff007c0c */ /* 0x000fe2000bf25070 */
[----:B------:R-:W-:Y:S01]  /*11e0*/  IMAD.MOV.U32 R33, RZ, RZ, RZ ;  /* 0x000000ffff217224 */ /* 0x000fe200078e00ff */
[----:B------:R-:W-:Y:S02]  /*11f0*/  ISETP.NE.AND.EX P2, PT, RZ, UR5, PT, P2 ;  /* 0x00000005ff007c0c */ /* 0x000fe4000bf45320 */
[----:B------:R-:W-:Y:S02]  /*1200*/  ISETP.NE.AND.EX P1, PT, RZ, UR9, PT, P1 ;  /* 0x00000009ff007c0c */ /* 0x000fe4000bf25310 */
[----:B------:R-:W-:-:S04]  /*1210*/  ISETP.NE.U32.AND P0, PT, RZ, UR6, PT ;  /* 0x00000006ff007c0c */ /* 0x000fc8000bf05070 */
        /* <DEDUP_REMOVED lines=39> */
.L_x_3627:
[----:B------:R-:W-:Y:S02]  /*1490*/  IMAD.U32 R24, RZ, RZ, UR5 ;  /* 0x00000005ff187e24 */ /* 0x000fe4000f8e00ff */
[----:B------:R-:W-:Y:S01]  /*14a0*/  IMAD.U32 R28, RZ, RZ, UR4 ;  /* 0x00000004ff1c7e24 */ /* 0x000fe2000f8e00ff */
[----:B------:R-:W-:Y:S06]  /*14b0*/  @!P2 BRA `(.L_x_3628) ;  /* 0x000000000010a947 */ /* 0x000fec0003800000 */
[----:B------:R-:W-:-:S04]  /*14c0*/  IADD3 R4, P0, R209, UR8, RZ ;  /* 0x00000008d1047c10 */ /* 0x000fc8000ff1e0ff */
[----:B------:R-:W-:-:S05]  /*14d0*/  IADD3.X R5, R210, UR9, RZ, P0, !PT ;  /* 0x00000009d2057c10 */ /* 0x000fca00087fe4ff */
[----:B------:R0:W5:Y:S01]  /*14e0*/  LDG.E R28, desc[UR54][R4.64] ;  /* 0x00000036041c7981 */ /* 0x000162000c1e1900 */
[----:B------:R-:W-:Y:S05]  /*14f0*/  BRA `(.L_x_3629) ;  /* 0x0000000000107947 */ /* 0x000fea0003800000 */
.L_x_3628:
[----:B------:R-:W-:Y:S05]  /*1500*/  @!P0 BRA `(.L_x_3629) ;  /* 0x00000000000c8947 */ /* 0x000fea0003800000 */
[----:B------:R-:W2:Y:S04]  /*1510*/  LDG.E R5, desc[UR54][R8.64] ;  /* 0x0000003608057981 */ /* 0x000ea8000c1e1900 */
[----:B------:R-:W2:Y:S02]  /*1520*/  LDG.E R28, desc[UR54][R8.64+0x4] ;  /* 0x00000436081c7981 */ /* 0x000ea4000c1e1900 */
[----:B--2---:R-:W-:-:S07]  /*1530*/  IMAD.IADD R28, R28, 0x1, -R5 ;  /* 0x000000011c1c7824 */ /* 0x004fce00078e0a05 */
.L_x_3629:
        /* <DEDUP_REMOVED lines=17> */
[----:B--2---:R-:W-:-:S04]  /*1650*/  @P0 IMAD.IADD R24, R9, 0x1, -R0 ;  /* 0x0000000109180824 */ /* 0x004fc800078e0a00 */
        /* <DEDUP_REMOVED lines=37> */
.L_x_3632:
[----:B------:R-:W-:Y:S05]  /*18b0*/  BSYNC B6 ;  /* 0x0000000000067941 */ /* 0x000fea0003800000 */
.L_x_3631:
        /* <DEDUP_REMOVED lines=20> */
.L_x_3634:
[----:B------:R-:W-:Y:S05]  /*1a00*/  BSYNC B6 ;  /* 0x0000000000067941 */ /* 0x000fea0003800000 */
.L_x_3633:
        /* <DEDUP_REMOVED lines=27> */
[----:B------:R-:W-:-:S02]  /*1bc0*/  VIADD R82, R16, 0x20 ;  /* 0x0000002010527836 */ /* 0x000fc40000000000 */
[----:B------:R-:W-:Y:S01]  /*1bd0*/  IMAD.SHL.U32 R53, R34, 0x40, RZ ;  /* 0x0000004022357824 */ /* 0x000fe200078e00ff */
[----:B---3--:R-:W-:Y:S01]  /*1be0*/  ISETP.GE.AND P2, PT, R16, R49, PT ;  /* 0x000000311000720c */ /* 0x008fe20003f46270 */
[C---:B------:R-:W-:Y:S01]  /*1bf0*/  IMAD.SHL.U32 R64, R49.reuse, 0x2, RZ ;  /* 0x0000000231407824 */ /* 0x040fe200078e00ff */
[----:B------:R-:W-:Y:S01]  /*1c00*/  SHF.R.U32.HI R62, RZ, 0x3, R61 ;  /* 0x00000003ff3e7819 */ /* 0x000fe2000001163d */
[----:B------:R-:W2:Y:S01]  /*1c10*/  @P0 LDC R3, c[0x0][0x42c] ;  /* 0x00010b00ff030b82 */ /* 0x000ea20000000800 */
[----:B------:R-:W-:Y:S02]  /*1c20*/  SEL R13, R49, RZ, P2 ;  /* 0x000000ff310d7207 */ /* 0x000fe40001000000 */
[----:B------:R-:W-:-:S03]  /*1c30*/  P2R R74, PR, RZ, 0x4 ;  /* 0x00000004ff4a7803 */ /* 0x000fc60000000000 */
        /* <DEDUP_REMOVED lines=10> */
[----:B--2---:R-:W-:-:S04]  /*1ce0*/  @P0 IMAD.HI.U32 R0, R26, R3, RZ ;  /* 0x000000031a000227 */ /* 0x004fc800078e00ff */
[----:B------:R-:W-:Y:S01]  /*1cf0*/  IMAD R3, R33, R35, R6 ;  /* 0x0000002321037224 */ /* 0x000fe200078e0206 */
[----:B0-----:R-:W-:-:S03]  /*1d00*/  @P0 SHF.R.U32.HI R26, RZ, R7, R0 ;  /* 0x00000007ff1a0219 */ /* 0x001fc60000011600 */
[----:B------:R-:W-:Y:S01]  /*1d10*/  IMAD.IADD R5, R5, 0x1, R3 ;  /* 0x0000000105057824 */ /* 0x000fe200078e0203 */
        /* <DEDUP_REMOVED lines=28> */
[-C--:B------:R-:W-:Y:S01]  /*1ee0*/  IMAD R4, R218, R56.reuse, RZ ;  /* 0x00000038da047224 */ /* 0x080fe200078e02ff */
[----:B------:R-:W-:Y:S01]  /*1ef0*/  ISETP.GE.AND P4, PT, R16, UR4, PT ;  /* 0x0000000410007c0c */ /* 0x000fe2000bf86270 */
[----:B------:R-:W-:Y:S01]  /*1f00*/  IMAD R77, R9, UR5, R8 ;  /* 0x00000005094d7c24 */ /* 0x000fe2000f8e0208 */
[----:B------:R-:W-:Y:S01]  /*1f10*/  IADD3.X R26, R0, R5, R11, P0, !PT ;  /* 0x00000005001a7210 */ /* 0x000fe200007fe40b */
[C---:B------:R-:W-:Y:S01]  /*1f20*/  IMAD R21, R22.reuse, R57, R4 ;  /* 0x0000003916157224 */ /* 0x040fe200078e0204 */
[C---:B------:R-:W-:Y:S01]  /*1f30*/  IADD3 R48, P0, R22.reuse, R33, RZ ;  /* 0x0000002116307210 */ /* 0x040fe20007f1e0ff */
[----:B------:R-:W-:Y:S01]  /*1f40*/  IMAD.WIDE.U32 R8, R22, R56, R16 ;  /* 0x0000003816087225 */ /* 0x000fe200078e0010 */
[----:B------:R-:W-:-:S03]  /*1f50*/  ISETP.GE.AND P3, PT, R82, UR4, PT ;  /* 0x0000000452007c0c */ /* 0x000fc6000bf66270 */
[----:B------:R-:W-:-:S04]  /*1f60*/  IMAD.WIDE.U32 R4, R22, R56, R42 ;  /* 0x0000003816047225 */ /* 0x000fc800078e002a */
[----:B------:R-:W-:Y:S02]  /*1f70*/  IMAD.IADD R9, R21, 0x1, R9 ;  /* 0x0000000115097824 */ /* 0x000fe400078e0209 */
[----:B------:R-:W-:Y:S01]  /*1f80*/  IMAD.IADD R5, R5, 0x1, R21 ;  /* 0x0000000105057824 */ /* 0x000fe200078e0215 */
[----:B-----5:R-:W-:Y:S01]  /*1f90*/  SHF.R.S32.HI R21, RZ, 0x1f, R27 ;  /* 0x0000001fff157819 */ /* 0x020fe2000001141b */
[-C--:B------:R-:W-:Y:S02]  /*1fa0*/  IMAD R6, R218, R46.reuse, RZ ;  /* 0x0000002eda067224 */ /* 0x080fe400078e02ff */
[----:B------:R-:W-:-:S04]  /*1fb0*/  IMAD.WIDE.U32 R10, R22, R46, R16 ;  /* 0x0000002e160a7225 */ /* 0x000fc800078e0010 */
[C---:B------:R-:W-:Y:S02]  /*1fc0*/  IMAD R29, R22.reuse, R47, R6 ;  /* 0x0000002f161d7224 */ /* 0x040fe400078e0206 */
[----:B------:R-:W-:Y:S02]  /*1fd0*/  IMAD R12, R21, R56, RZ ;  /* 0x00000038150c7224 */ /* 0x000fe400078e02ff */
[----:B------:R-:W-:Y:S01]  /*1fe0*/  IMAD.WIDE.U32 R6, R22, R46, R42 ;  /* 0x0000002e16067225 */ /* 0x000fe200078e002a */
[----:B------:R-:W-:-:S03]  /*1ff0*/  IADD3 R11, R29, R11, RZ ;  /* 0x0000000b1d0b7210 */ /* 0x000fc60007ffe0ff */
        /* <DEDUP_REMOVED lines=11> */
[----:B------:R-:W-:Y:S02]  /*20b0*/  LOP3.LUT R66, R5, R62, RZ, 0x3c, !PT ;  /* 0x0000003e05427212 */ /* 0x000fe400078e3cff */
[----:B------:R-:W-:Y:S01]  /*20c0*/  LOP3.LUT R5, R61, 0x38, R50, 0xf8, !PT ;  /* 0x000000383d057812 */ /* 0x000fe200078ef832 */
[----:B------:R-:W-:Y:S01]  /*20d0*/  IMAD.IADD R69, R73, 0x1, R29 ;  /* 0x0000000149457824 */ /* 0x000fe200078e021d */
[----:B------:R-:W-:Y:S01]  /*20e0*/  LEA R66, R189, R66, 0x9 ;  /* 0x00000042bd427211 */ /* 0x000fe200078e48ff */
[----:B------:R-:W-:Y:S01]  /*20f0*/  IMAD.SHL.U32 R56, R56, 0x40, RZ ;  /* 0x0000004038387824 */ /* 0x000fe200078e00ff */
[----:B------:R-:W-:Y:S01]  /*2100*/  LOP3.LUT R70, R5, R62, RZ, 0x3c, !PT ;  /* 0x0000003e05467212 */ /* 0x000fe200078e3cff */
[----:B------:R-:W-:Y:S02]  /*2110*/  IMAD.X R49, R218, 0x1, R15, P0 ;  /* 0x00000001da317824 */ /* 0x000fe400000e060f */
[----:B------:R-:W-:Y:S01]  /*2120*/  IMAD.IADD R67, R13, 0x1, R39 ;  /* 0x000000010d437824 */ /* 0x000fe200078e0227 */
[----:B------:R-:W-:Y:S01]  /*2130*/  LEA R70, R189, R70, 0x9 ;  /* 0x00000046bd467211 */ /* 0x000fe200078e48ff */
[----:B------:R-:W-:-:S02]  /*2140*/  IMAD.IADD R68, R37, 0x1, R13 ;  /* 0x0000000125447824 */ /* 0x000fc400078e020d */
[----:B------:R-:W-:Y:S02]  /*2150*/  IMAD.IADD R73, R21, 0x1, R73 ;  /* 0x0000000115497824 */ /* 0x000fe400078e0249 */
[----:B-1-3--:R-:W-:-:S07]  /*2160*/  IMAD.IADD R77, R41, 0x1, R77 ;  /* 0x00000001294d7824 */ /* 0x00afce00078e024d */
.L_x_3664:
[----:B------:R-:W-:Y:S01]  /*2170*/  VIADD R51, R51, 0xffffffff ;  /* 0xffffffff33337836 */ /* 0x000fe20000000000 */
[----:B------:R-:W-:Y:S05]  /*2180*/  YIELD ;  /* 0x0000000000007946 */ /* 0x000fea0003800000 */
[----:B------:R-:W-:Y:S01]  /*2190*/  SHF.R.S32.HI R58, RZ, 0x1f, R51 ;  /* 0x0000001fff3a7819 */ /* 0x000fe20000011433 */
[-C--:B-1----:R-:W-:Y:S01]  /*21a0*/  IMAD R4, R52, R51.reuse, RZ ;  /* 0x0000003334047224 */ /* 0x082fe200078e02ff */
[----:B------:R-:W-:Y:S01]  /*21b0*/  BSSY B0, `(.L_x_3635) ;  /* 0x000017a000007945 */ /* 0x000fe20003800000 */
[----:B---3--:R-:W-:Y:S01]  /*21c0*/  IMAD.WIDE.U32 R14, R53, R51, RZ ;  /* 0x00000033350e7225 */ /* 0x008fe200078e00ff */
[----:B------:R-:W-:-:S03]  /*21d0*/  ISETP.GT.AND P2, PT, R51, R31, PT ;  /* 0x0000001f3300720c */ /* 0x000fc60003f44270 */
[----:B------:R-:W-:Y:S01]  /*21e0*/  IMAD R5, R58, R53, R4 ;  /* 0x000000353a057224 */ /* 0x000fe200078e0204 */
[----:B------:R-:W-:Y:S01]  /*21f0*/  IADD3 R4, P0, R3, R14, RZ ;  /* 0x0000000e03047210 */ /* 0x000fe20007f1e0ff */
[----:B--2---:R-:W-:Y:S02]  /*2200*/  IMAD.SHL.U32 R33, R19, 0x1000, RZ ;  /* 0x0000100013217824 */ /* 0x004fe400078e00ff */
[----:B------:R-:W-:Y:S01]  /*2210*/  IMAD.IADD R79, R15, 0x1, R5 ;  /* 0x000000010f4f7824 */ /* 0x000fe200078e0205 */
[----:B0-----:R-:W-:Y:S01]  /*2220*/  LEA R12, P1, R4, R46, 0x1 ;  /* 0x0000002e040c7211 */ /* 0x001fe200078208ff */
[----:B------:R-:W-:-:S03]  /*2230*/  IMAD.IADD R5, R66, 0x1, R33 ;  /* 0x0000000142057824 */ /* 0x000fc600078e0221 */
[----:B------:R-:W-:Y:S01]  /*2240*/  IADD3.X R6, R79, R26, RZ, P0, !PT ;  /* 0x0000001a4f067210 */ /* 0x000fe200007fe4ff */
[----:B------:R-:W-:Y:S01]  /*2250*/  IMAD R32, R5, 0x2, R2 ;  /* 0x0000000205207824 */ /* 0x000fe200078e0202 */
[----:B------:R-:W-:Y:S02]  /*2260*/  ISETP.GE.AND P0, PT, R63, 0x1, PT ;  /* 0x000000013f00780c */ /* 0x000fe40003f06270 */
[----:B------:R-:W-:-:S11]  /*2270*/  LEA.HI.X R13, R4, R47, R6, 0x1, P1 ;  /* 0x0000002f040d7211 */ /* 0x000fd600008f0c06 */
[----:B------:R-:W-:Y:S05]  /*2280*/  @!P0 BRA `(.L_x_3636) ;  /* 0x0000001400508947 */ /* 0x000fea0003800000 */
        /* <DEDUP_REMOVED lines=38> */
.L_x_3639:
[----:B------:R-:W-:Y:S05]  /*24f0*/  BSYNC B1 ;  /* 0x0000000000017941 */ /* 0x000fea0003800000 */
.L_x_3638:
[----:B------:R-:W-:Y:S01]  /*2500*/  ISETP.NE.AND P0, PT, R185, 0x3, PT ;  /* 0x00000003b900780c */ /* 0x000fe20003f05270 */
[----:B-----5:R-:W-:Y:S01]  /*2510*/  IMAD.MOV.U32 R4, RZ, RZ, R8 ;  /* 0x000000ffff047224 */ /* 0x020fe200078e0008 */
[----:B0-----:R-:W-:Y:S01]  /*2520*/  MOV R6, R34 ;  /* 0x0000002200067202 */ /* 0x001fe20000000f00 */
        /* <DEDUP_REMOVED lines=8> */
[----:B------:R-:W-:Y:S02]  /*25b0*/  PRMT R84, R4, 0x5410, R5 ;  /* 0x0000541004547816 */ /* 0x000fe40000000005 */
[----:B------:R-:W-:Y:S01]  /*25c0*/  PRMT R83, R6, 0x5410, R7 ;  /* 0x0000541006537816 */ /* 0x000fe20000000007 */
[----:B------:R-:W-:Y:S06]  /*25d0*/  @!P0 BRA `(.L_x_3640) ;  /* 0x0000000000048947 */ /* 0x000fec0003800000 */
[----:B------:R-:W-:Y:S01]  /*25e0*/  BPT.TRAP 0x1 ;  /* 0x000000040000795c */ /* 0x000fe20000300000 */
.L_x_3640:
[----:B------:R-:W-:Y:S01]  /*25f0*/  IMAD R72, R19, 0x8, R2 ;  /* 0x0000000813487824 */ /* 0x000fe200078e0202 */
[----:B------:R-:W-:Y:S01]  /*2600*/  SHF.L.U32 R59, R184, 0x1f, RZ ;  /* 0x0000001fb83b7819 */ /* 0x000fe200000006ff */
[----:B------:R-:W-:Y:S03]  /*2610*/  BSSY B1, `(.L_x_3641) ;  /* 0x0000003000017945 */ /* 0x000fe60003800000 */
[----:B------:R-:W0:Y:S02]  /*2620*/  SYNCS.PHASECHK.TRANS64.TRYWAIT P5, [R72+URZ+0x38890], R59 ;  /* 0x0388903b480075a7 */ /* 0x000e2400080a017f */
[----:B0-----:R-:W-:Y:S05]  /*2630*/  @!P5 BRA `(.L_x_3642) ;  /* 0x0000015800d0d947 */ /* 0x001fea0003800000 */
.L_x_3843:
[----:B------:R-:W-:Y:S05]  /*2640*/  BSYNC B1 ;  /* 0x0000000000017941 */ /* 0x000fea0003800000 */
.L_x_3641:
        /* <DEDUP_REMOVED lines=10> */
[----:B--2---:R-:W-:Y:S01]  /*26f0*/  IMAD.MOV.U32 R14, RZ, RZ, R6 ;  /* 0x000000ffff0e7224 */ /* 0x004fe200078e0006 */
[----:B------:R-:W-:Y:S01]  /*2700*/  SHF.R.U32.HI R58, RZ, 0x10, R15 ;  /* 0x00000010ff3a7819 */ /* 0x000fe2000001160f */
[----:B------:R-:W-:Y:S02]  /*2710*/  HADD2.F32 R6, -RZ, R5.H1_H1 ;  /* 0x30000005ff067230 */ /* 0x000fe40000004100 */
[----:B------:R-:W-:Y:S02]  /*2720*/  HADD2.F32 R35, -RZ, R35.H0_H0 ;  /* 0x20000023ff237230 */ /* 0x000fe40000004100 */
        /* <DEDUP_REMOVED lines=9> */
[-C--:B------:R-:W-:Y:S01]  /*27c0*/  FFMA.FTZ R76, R5, R32.reuse, -R76 ;  /* 0x00000020054c7223 */ /* 0x080fe2000001084c */
[----:B------:R-:W-:Y:S01]  /*27d0*/  FFMA.FTZ R81, R6, R32, R35 ;  /* 0x0000002006517223 */ /* 0x000fe20000010023 */
[C---:B------:R-:W-:Y:S01]  /*27e0*/  FMUL.FTZ R58, R7.reuse, R58 ;  /* 0x0000003a073a7220 */ /* 0x040fe20000410000 */
[--C-:B------:R-:W-:Y:S02]  /*27f0*/  HADD2.F32 R32, -RZ, R83.reuse.H0_H0 ;  /* 0x20000053ff207230 */ /* 0x100fe40000004100 */
[-C--:B------:R-:W-:Y:S01]  /*2800*/  FFMA.FTZ R78, R7, R34.reuse, -R78 ;  /* 0x00000022074e7223 */ /* 0x080fe2000001084e */
[----:B------:R-:W-:Y:S02]  /*2810*/  HADD2.F32 R35, -RZ, R83.H1_H1 ;  /* 0x30000053ff237230 */ /* 0x000fe40000004100 */
[----:B------:R-:W-:Y:S01]  /*2820*/  FFMA.FTZ R85, R15, R34, R58 ;  /* 0x000000220f557223 */ /* 0x000fe2000001003a */
[----:B------:R-:W-:Y:S02]  /*2830*/  HADD2.F32 R5, -RZ, R4.H1_H1 ;  /* 0x30000004ff057230 */ /* 0x000fe40000004100 */
[----:B------:R-:W-:-:S02]  /*2840*/  HADD2.F32 R6, -RZ, R14.H1_H1 ;  /* 0x3000000eff067230 */ /* 0x000fc40000004100 */
[----:B------:R-:W-:Y:S02]  /*2850*/  HADD2.F32 R4, -RZ, R4.H0_H0 ;  /* 0x20000004ff047230 */ /* 0x000fe40000004100 */
[----:B------:R-:W-:Y:S02]  /*2860*/  HADD2.F32 R14, -RZ, R14.H0_H0 ;  /* 0x2000000eff0e7230 */ /* 0x000fe40000004100 */
[-C--:B------:R-:W-:Y:S01]  /*2870*/  FMUL.FTZ R83, R6, R35.reuse ;  /* 0x0000002306537220 */ /* 0x080fe20000410000 */
[--C-:B------:R-:W-:Y:S02]  /*2880*/  HADD2.F32 R7, -RZ, R79.reuse.H0_H0 ;  /* 0x2000004fff077230 */ /* 0x100fe40000004100 */
[----:B------:R-:W-:Y:S02]  /*2890*/  HADD2.F32 R15, -RZ, R79.H1_H1 ;  /* 0x3000004fff0f7230 */ /* 0x000fe40000004100 */
[-C--:B------:R-:W-:Y:S01]  /*28a0*/  FMUL.FTZ R79, R5, R32.reuse ;  /* 0x00000020054f7220 */ /* 0x080fe20000410000 */
[----:B------:R-:W-:Y:S01]  /*28b0*/  FMUL.FTZ R32, R4, R32 ;  /* 0x0000002004207220 */ /* 0x000fe20000410000 */
[----:B------:R-:W-:-:S02]  /*28c0*/  FMUL.FTZ R35, R14, R35 ;  /* 0x000000230e237220 */ /* 0x000fc40000410000 */
[-C--:B------:R-:W-:Y:S01]  /*28d0*/  FFMA.FTZ R79, R4, R7.reuse, -R79 ;  /* 0x00000007044f7223 */ /* 0x080fe2000001084f */
[----:B------:R-:W-:Y:S01]  /*28e0*/  FFMA.FTZ R32, R5, R7, R32 ;  /* 0x0000000705207223 */ /* 0x000fe20000010020 */
[-C--:B------:R-:W-:Y:S01]  /*28f0*/  FFMA.FTZ R83, R14, R15.reuse, -R83 ;  /* 0x0000000f0e537223 */ /* 0x080fe20000010853 */
[----:B------:R-:W-:Y:S01]  /*2900*/  FFMA.FTZ R6, R6, R15, R35 ;  /* 0x0000000f06067223 */ /* 0x000fe20000010023 */
[----:B------:R-:W-:Y:S02]  /*2910*/  F2FP.F16.F32.PACK_AB R5, R81, R76 ;  /* 0x0000004c5105723e */ /* 0x000fe400000000ff */
[----:B------:R-:W-:Y:S02]  /*2920*/  F2FP.F16.F32.PACK_AB R7, R85, R78 ;  /* 0x0000004e5507723e */ /* 0x000fe400000000ff */
[----:B------:R-:W-:Y:S02]  /*2930*/  F2FP.F16.F32.PACK_AB R4, R32, R79 ;  /* 0x0000004f2004723e */ /* 0x000fe400000000ff */
[----:B------:R-:W-:-:S07]  /*2940*/  F2FP.F16.F32.PACK_AB R6, R6, R83 ;  /* 0x000000530606723e */ /* 0x000fce00000000ff */
.L_x_3647:
[----:B------:R-:W-:Y:S05]  /*2950*/  BSYNC B2 ;  /* 0x0000000000027941 */ /* 0x000fea0003800000 */
.L_x_3646:
[----:B--2---:R1:W-:Y:S02]  /*2960*/  STG.E.128 desc[UR54][R12.64], R4 ;  /* 0x000000040c007986 */ /* 0x0043e4000c101d36 */
.L_x_3645:
[----:B------:R-:W-:Y:S05]  /*2970*/  BSYNC B1 ;  /* 0x0000000000017941 */ /* 0x000fea0003800000 */
.L_x_3644:
[----:B------:R-:W-:Y:S05]  /*2980*/  @P3 BRA `(.L_x_3643) ;  /* 0x0000000c00f03947 */ /* 0x000fea0003800000 */
[----:B-1----:R-:W-:Y:S01]  /*2990*/  IMAD.MOV.U32 R4, RZ, RZ, 0x20 ;  /* 0x00000020ff047424 */ /* 0x002fe200078e00ff */
[----:B------:R-:W-:Y:S01]  /*29a0*/  LOP3.LUT P5, RZ, R186, 0x4, RZ, 0xc0, !PT ;  /* 0x00000004baff7812 */ /* 0x000fe200078ac0ff */
[----:B------:R-:W-:Y:S01]  /*29b0*/  BSSY B1, `(.L_x_3648) ;  /* 0x0000031000017945 */ /* 0x000fe20003800000 */
[----:B------:R-:W-:Y:S02]  /*29c0*/  IADD3 R14, R42, 0x10, RZ ;  /* 0x000000102a0e7810 */ /* 0x000fe40007ffe0ff */
[----:B------:R-:W-:Y:S02]  /*29d0*/  SEL R4, R4, 0xffffffe0, !P5 ;  /* 0xffffffe004047807 */ /* 0x000fe40006800000 */
[----:B------:R-:W-:Y:S02]  /*29e0*/  ISETP.GE.AND P5, PT, R14, R63, PT ;  /* 0x0000003f0e00720c */ /* 0x000fe40003fa6270 */
[----:B------:R-:W-:-:S05]  /*29f0*/  IADD3 R33, R4, R66, R33 ;  /* 0x0000004204217210 */ /* 0x000fca0007ffe021 */
[----:B------:R-:W-:-:S06]  /*2a00*/  IMAD R4, R33, 0x2, R2 ;  /* 0x0000000221047824 */ /* 0x000fcc00078e0202 */
[----:B------:R-:W1:Y:S01]  /*2a10*/  LDS.128 R4, [R4+0x22400] ;  /* 0x0224000004047984 */ /* 0x000e620000000c00 */
[----:B------:R-:W-:Y:S05]  /*2a20*/  @P5 BRA `(.L_x_3649) ;  /* 0x0000000000a45947 */ /* 0x000fea0003800000 */
[--C-:B------:R-:W-:Y:S01]  /*2a30*/  SHF.R.U64 R15, R8, 0x10, R9.reuse ;  /* 0x00000010080f7819 */ /* 0x100fe20000001209 */
[----:B-1----:R-:W-:Y:S01]  /*2a40*/  IMAD.MOV.U32 R8, RZ, RZ, R6 ;  /* 0x000000ffff087224 */ /* 0x002fe200078e0006 */
        /* <DEDUP_REMOVED lines=39> */
.L_x_3649:
[----:B------:R-:W-:Y:S05]  /*2cc0*/  BSYNC B1 ;  /* 0x0000000000017941 */ /* 0x000fea0003800000 */
.L_x_3648:
[----:B-1----:R1:W-:Y:S01]  /*2cd0*/  STG.E.128 desc[UR54][R12.64+0x40], R4 ;  /* 0x000040040c007986 */ /* 0x0023e2000c101d36 */
[----:B------:R-:W-:Y:S05]  /*2ce0*/  BRA `(.L_x_3643) ;  /* 0x0000000c00187947 */ /* 0x000fea0003800000 */
.L_x_3637:
        /* <DEDUP_REMOVED lines=27> */
[----:B--2---:R-:W-:Y:S02]  /*2ea0*/  IMAD.MOV.U32 R32, RZ, RZ, R4 ;  /* 0x000000ffff207224 */ /* 0x004fe400078e0004 */
[----:B------:R-:W-:Y:S02]  /*2eb0*/  IMAD.MOV.U32 R59, RZ, RZ, R6 ;  /* 0x000000ffff3b7224 */ /* 0x000fe400078e0006 */
[----:B------:R-:W-:Y:S02]  /*2ec0*/  IMAD.MOV.U32 R58, RZ, RZ, R5 ;  /* 0x000000ffff3a7224 */ /* 0x000fe400078e0005 */
[----:B------:R-:W-:Y:S01]  /*2ed0*/  IMAD.MOV.U32 R72, RZ, RZ, R7 ;  /* 0x000000ffff487224 */ /* 0x000fe200078e0007 */
[----:B------:R-:W-:Y:S01]  /*2ee0*/  PRMT R95, R32, 0x5410, R59 ;  /* 0x00005410205f7816 */ /* 0x000fe2000000003b */
[----:B---3--:R-:W-:Y:S01]  /*2ef0*/  IMAD.MOV.U32 R13, RZ, RZ, R9 ;  /* 0x000000ffff0d7224 */ /* 0x008fe200078e0009 */
        /* <DEDUP_REMOVED lines=10> */
.L_x_3650:
[----:B------:R-:W-:Y:S01]  /*2fa0*/  IMAD R72, R19, 0x8, R2 ;  /* 0x0000000813487824 */ /* 0x000fe200078e0202 */
[----:B------:R-:W-:Y:S01]  /*2fb0*/  SHF.L.U32 R59, R184, 0x1f, RZ ;  /* 0x0000001fb83b7819 */ /* 0x000fe200000006ff */
[----:B------:R-:W-:Y:S03]  /*2fc0*/  BSSY B1, `(.L_x_3651) ;  /* 0x0000003000017945 */ /* 0x000fe60003800000 */
[----:B------:R-:W0:Y:S02]  /*2fd0*/  SYNCS.PHASECHK.TRANS64.TRYWAIT P5, [R72+URZ+0x38890], R59 ;  /* 0x0388903b480075a7 */ /* 0x000e2400080a017f */
[----:B0-----:R-:W-:Y:S05]  /*2fe0*/  @!P5 BRA `(.L_x_3652) ;  /* 0x000001500078d947 */ /* 0x001fea0003800000 */
.L_x_3844:
[----:B------:R-:W-:Y:S05]  /*2ff0*/  BSYNC B1 ;  /* 0x0000000000017941 */ /* 0x000fea0003800000 */
.L_x_3651:
[----:B------:R-:W-:Y:S01]  /*3000*/  ISETP.GE.OR P5, PT, R16, R65, P1 ;  /* 0x000000411000720c */ /* 0x000fe20000fa6670 */
[----:B------:R-:W-:Y:S01]  /*3010*/  ULDC.64 UR4, c[0x0][0x2f0] ;  /* 0x0000bc0000047ab9 */ /* 0x000fe20000000a00 */
[----:B------:R-:W-:Y:S01]  /*3020*/  MOV R78, R14 ;  /* 0x0000000e004e7202 */ /* 0x000fe20000000f00 */
[----:B------:R-:W-:-:S04]  /*3030*/  IMAD R13, R218, UR4, RZ ;  /* 0x00000004da0d7c24 */ /* 0x000fc8000f8e02ff */
[----:B------:R-:W-:-:S04]  /*3040*/  IMAD.WIDE.U32 R78, R22, UR4, R78 ;  /* 0x00000004164e7c25 */ /* 0x000fc8000f8e004e */
[----:B------:R-:W-:Y:S02]  /*3050*/  IMAD R13, R22, UR5, R13 ;  /* 0x00000005160d7c24 */ /* 0x000fe4000f8e020d */
[----:B------:R-:W-:Y:S05]  /*3060*/  @P5 BRA `(.L_x_3643) ;  /* 0x0000000800385947 */ /* 0x000fea0003800000 */
[----:B------:R-:W-:Y:S01]  /*3070*/  IMAD.IADD R93, R13, 0x1, R79 ;  /* 0x000000010d5d7824 */ /* 0x000fe200078e024f */
[----:B------:R-:W-:Y:S01]  /*3080*/  IADD3 R12, P5, P6, R44, R78, R71 ;  /* 0x0000004e2c0c7210 */ /* 0x000fe20007ebe047 */
[----:B------:R-:W-:Y:S03]  /*3090*/  BSSY B1, `(.L_x_3653) ;  /* 0x0000069000017945 */ /* 0x000fe60003800000 */
[----:B------:R-:W-:Y:S02]  /*30a0*/  IADD3.X R13, R0, R93, R75, P5, P6 ;  /* 0x0000005d000d7210 */ /* 0x000fe40002fec44b */
[C---:B------:R-:W-:Y:S02]  /*30b0*/  LEA R80, P5, R12.reuse, R46, 0x1 ;  /* 0x0000002e0c507211 */ /* 0x040fe400078a08ff */
[----:B------:R-:W-:Y:S02]  /*30c0*/  ISETP.NE.AND P6, PT, R35, RZ, PT ;  /* 0x000000ff2300720c */ /* 0x000fe40003fc5270 */
[----:B------:R-:W-:Y:S01]  /*30d0*/  LEA.HI.X R81, R12, R47, R13, 0x1, P5 ;  /* 0x0000002f0c517211 */ /* 0x000fe200028f0c0d */
[----:B------:R-:W-:Y:S01]  /*30e0*/  IMAD.IADD R13, R65, 0x1, -R64 ;  /* 0x00000001410d7824 */ /* 0x000fe200078e0a40 */
[----:B------:R-:W-:-:S04]  /*30f0*/  ISETP.NE.AND P5, PT, R74, RZ, PT ;  /* 0x000000ff4a00720c */ /* 0x000fc80003fa5270 */
[----:B------:R-:W-:-:S04]  /*3100*/  SEL R13, R64, R13, !P5 ;  /* 0x0000000d400d7207 */ /* 0x000fc80006800000 */
[----:B------:R-:W-:-:S04]  /*3110*/  SHF.R.S32.HI R12, RZ, 0x1f, R13 ;  /* 0x0000001fff0c7819 */ /* 0x000fc8000001140d */
[----:B------:R-:W-:-:S04]  /*3120*/  LEA.HI R12, R12, R13, RZ, 0x4 ;  /* 0x0000000d0c0c7211 */ /* 0x000fc800078f20ff */
[----:B------:R-:W-:-:S04]  /*3130*/  SHF.R.S32.HI R13, RZ, 0x4, R12 ;  /* 0x00000004ff0d7819 */ /* 0x000fc8000001140c */
[----:B------:R-:W-:-:S05]  /*3140*/  LEA.HI.SX32 R13, R50, R13, 0x1d ;  /* 0x0000000d320d7211 */ /* 0x000fca00078feaff */
[----:B------:R-:W-:-:S05]  /*3150*/  IMAD.SHL.U32 R58, R13, 0x8, RZ ;  /* 0x000000080d3a7824 */ /* 0x000fca00078e00ff */
[----:B------:R-:W-:-:S04]  /*3160*/  LOP3.LUT R13, R61, 0x38, R58, 0xf8, !PT ;  /* 0x000000383d0d7812 */ /* 0x000fc800078ef83a */
[----:B------:R-:W-:Y:S02]  /*3170*/  LOP3.LUT R12, R13, R62, RZ, 0x3c, !PT ;  /* 0x0000003e0d0c7212 */ /* 0x000fe400078e3cff */
[----:B------:R-:W-:-:S03]  /*3180*/  IADD3 R13, R70, R33, RZ ;  /* 0x00000021460d7210 */ /* 0x000fc60007ffe0ff */
[----:B------:R-:W-:Y:S02]  /*3190*/  IMAD R12, R189, 0x200, R12 ;  /* 0x00000200bd0c7824 */ /* 0x000fe400078e020c */
[----:B------:R-:W-:Y:S02]  /*31a0*/  IMAD R13, R13, 0x2, R2 ;  /* 0x000000020d0d7824 */ /* 0x000fe400078e0202 */
[----:B------:R-:W-:-:S04]  /*31b0*/  IMAD.IADD R33, R33, 0x1, R12 ;  /* 0x0000000121217824 */ /* 0x000fc800078e020c */
[----:B------:R-:W-:Y:S01]  /*31c0*/  IMAD R33, R33, 0x2, R2 ;  /* 0x0000000221217824 */ /* 0x000fe200078e0202 */
[----:B------:R-:W1:Y:S05]  /*31d0*/  LDS.128 R12, [R13+0x22400] ;  /* 0x022400000d0c7984 */ /* 0x000e6a0000000c00 */
        /* <DEDUP_REMOVED lines=84> */
.L_x_3654:
[----:B------:R-:W-:Y:S05]  /*3720*/  BSYNC B1 ;  /* 0x0000000000017941 */ /* 0x000fea0003800000 */
.L_x_3653:
        /* <DEDUP_REMOVED lines=10> */
.L_x_3636:
[----:B------:R-:W-:-:S13]  /*37d0*/  ISETP.NE.AND P0, PT, R185, 0x3, PT ;  /* 0x00000003b900780c */ /* 0x000fda0003f05270 */
[----:B------:R-:W-:Y:S05]  /*37e0*/  @!P0 BRA `(.L_x_3655) ;  /* 0x0000000000048947 */ /* 0x000fea0003800000 */
[----:B------:R-:W-:Y:S01]  /*37f0*/  BPT.TRAP 0x1 ;  /* 0x000000040000795c */ /* 0x000fe20000300000 */
.L_x_3655:
        /* <DEDUP_REMOVED lines=8> */
.L_x_3845:
[----:B------:R-:W-:Y:S05]  /*3880*/  BSYNC B1 ;  /* 0x0000000000017941 */ /* 0x000fea0003800000 */
.L_x_3656:
[----:B------:R-:W-:Y:S05]  /*3890*/  @P1 BRA `(.L_x_3643) ;  /* 0x00000000002c1947 */ /* 0x000fea0003800000 */
[----:B------:R-:W-:Y:S01]  /*38a0*/  @!P3 LOP3.LUT P5, RZ, R186, 0x4, RZ, 0xc0, !PT ;  /* 0x00000004baffb812 */ /* 0x000fe200078ac0ff */
[----:B------:R-:W-:Y:S01]  /*38b0*/  @!P3 VIADD R4, R66, 0x20 ;  /* 0x000000204204b836 */ /* 0x000fe20000000000 */
[----:B------:R-:W-:Y:S02]  /*38c0*/  PLOP3.LUT P6, PT, PT, PT, PT, 0x8, 0x0 ;  /* 0x000000000000781c */ /* 0x000fe40003fce170 */
[----:B------:R-:W-:-:S13]  /*38d0*/  @!P3 PLOP3.LUT P6, PT, P5, PT, PT, 0x80, 0x0 ;  /* 0x000000000000b81c */ /* 0x000fda0002fcf070 */
[----:B------:R-:W-:-:S04]  /*38e0*/  @P6 VIADD R4, R66, 0xffffffe0 ;  /* 0xffffffe042046836 */ /* 0x000fc80000000000 */
[----:B------:R-:W-:Y:S02]  /*38f0*/  @!P3 IMAD.IADD R33, R33, 0x1, R4 ;  /* 0x000000012121b824 */ /* 0x000fe400078e0204 */
[----:B------:R-:W1:Y:S03]  /*3900*/  @!P4 LDS.128 R4, [R32+0x22400] ;  /* 0x022400002004c984 */ /* 0x000e660000000c00 */
[----:B------:R-:W-:-:S06]  /*3910*/  @!P3 LEA R8, R33, R2, 0x1 ;  /* 0x000000022108b211 */ /* 0x000fcc00078e08ff */
[----:B------:R-:W2:Y:S04]  /*3920*/  @!P3 LDS.128 R8, [R8+0x22400] ;  /* 0x022400000808b984 */ /* 0x000ea80000000c00 */
[----:B-1----:R1:W-:Y:S04]  /*3930*/  @!P4 STG.E.128 desc[UR54][R12.64], R4 ;  /* 0x000000040c00c986 */ /* 0x0023e8000c101d36 */
[----:B--2---:R1:W-:Y:S02]  /*3940*/  @!P3 STG.E.128 desc[UR54][R12.64+0x40], R8 ;  /* 0x000040080c00b986 */ /* 0x0043e4000c101d36 */
.L_x_3643:
[----:B------:R-:W-:Y:S05]  /*3950*/  BSYNC B0 ;  /* 0x0000000000007941 */ /* 0x000fea0003800000 */
.L_x_3635:
        /* <DEDUP_REMOVED lines=17> */
.L_x_3659:
[----:B------:R-:W-:Y:S05]  /*3a70*/  BSYNC B0 ;  /* 0x0000000000007941 */ /* 0x000fea0003800000 */
.L_x_3658:
[----:B------:R-:W4:Y:S01]  /*3a80*/  SYNCS.PHASECHK.TRANS64.TRYWAIT P0, [R72+URZ+0x388b0], R59 ;  /* 0x0388b03b480075a7 */ /* 0x000f22000800017f */
[----:B------:R-:W-:Y:S04]  /*3a90*/  BSSY B0, `(.L_x_3660) ;  /* 0x0000002000007945 */ /* 0x000fe80003800000 */
[----:B----4-:R-:W-:Y:S05]  /*3aa0*/  @!P0 BRA `(.L_x_3661) ;  /* 0x0000014400f08947 */ /* 0x010fea0003800000 */
.L_x_3846:
[----:B------:R-:W-:Y:S05]  /*3ab0*/  BSYNC B0 ;  /* 0x0000000000007941 */ /* 0x000fea0003800000 */
.L_x_3660:
[----:B------:R-:W-:Y:S04]  /*3ac0*/  BSSY B0, `(.L_x_3662) ;  /* 0x0000051000007945 */ /* 0x000fe80003800000 */
[----:B------:R-:W-:Y:S05]  /*3ad0*/  @P1 BRA `(.L_x_3663) ;  /* 0x00000004003c1947 */ /* 0x000fea0003800000 */
[----:B-1----:R-:W-:Y:S01]  /*3ae0*/  IMAD.WIDE R4, R51, 0x40, R48 ;  /* 0x0000004033047825 */ /* 0x002fe200078e0230 */
[----:B------:R-:W-:Y:S01]  /*3af0*/  ULDC.64 UR4, c[0x0][0x318] ;  /* 0x0000c60000047ab9 */ /* 0x000fe20000000a00 */
[----:B------:R-:W-:Y:S02]  /*3b00*/  LOP3.LUT P0, RZ, R186, 0x4, RZ, 0xc0, !PT ;  /* 0x00000004baff7812 */ /* 0x000fe4000780c0ff */
[----:B------:R-:W-:Y:S01]  /*3b10*/  IMAD R5, R5, UR4, RZ ;  /* 0x0000000405057c24 */ /* 0x000fe2000f8e02ff */
[----:B---3--:R-:W-:Y:S01]  /*3b20*/  IADD3 R13, R16, 0xc0, RZ ;  /* 0x000000c0100d7810 */ /* 0x008fe20007ffe0ff */
[----:B------:R-:W-:Y:S02]  /*3b30*/  IMAD.MOV.U32 R76, RZ, RZ, R40 ;  /* 0x000000ffff4c7224 */ /* 0x000fe400078e0028 */
[C---:B------:R-:W-:Y:S02]  /*3b40*/  IMAD R5, R4.reuse, UR5, R5 ;  /* 0x0000000504057c24 */ /* 0x040fe4000f8e0205 */
[----:B------:R-:W-:Y:S01]  /*3b50*/  IMAD.WIDE.U32 R6, R4, UR4, R76 ;  /* 0x0000000404067c25 */ /* 0x000fe2000f8e004c */
[----:B------:R-:W-:-:S03]  /*3b60*/  ULDC.64 UR4, c[0x0][0x308] ;  /* 0x0000c20000047ab9 */ /* 0x000fc60000000a00 */
[----:B------:R-:W-:Y:S01]  /*3b70*/  IMAD R9, R19, 0x8000, R66 ;  /* 0x0000800013097824 */ /* 0x000fe200078e0242 */
[----:B------:R-:W-:Y:S01]  /*3b80*/  LEA R58, P1, R6, UR4, 0x1 ;  /* 0x00000004063a7c11 */ /* 0x000fe2000f8208ff */
[----:B------:R-:W-:Y:S01]  /*3b90*/  IMAD.IADD R5, R7, 0x1, R5 ;  /* 0x0000000107057824 */ /* 0x000fe200078e0205 */
[----:B------:R-:W-:Y:S01]  /*3ba0*/  ULDC UR4, c[0x0][0x310] ;  /* 0x0000c40000047ab9 */ /* 0x000fe20000000800 */
[----:B------:R-:W-:Y:S01]  /*3bb0*/  VIADD R4, R16, 0x40 ;  /* 0x0000004010047836 */ /* 0x000fe20000000000 */
[C---:B------:R-:W-:Y:S01]  /*3bc0*/  IADD3 R79, R9.reuse, 0x20, RZ ;  /* 0x00000020094f7810 */ /* 0x040fe20007ffe0ff */
[C---:B------:R-:W-:Y:S01]  /*3bd0*/  @P0 VIADD R79, R9.reuse, 0xffffffe0 ;  /* 0xffffffe0094f0836 */ /* 0x040fe20000000000 */
[----:B0---4-:R-:W-:Y:S01]  /*3be0*/  LEA.HI.X R59, R6, UR5, R5, 0x1, P1 ;  /* 0x00000005063b7c11 */ /* 0x011fe200088f0c05 */
[----:B------:R-:W-:Y:S01]  /*3bf0*/  IMAD R80, R9, 0x2, R2 ;  /* 0x0000000209507824 */ /* 0x000fe200078e0202 */
[C---:B------:R-:W-:Y:S01]  /*3c00*/  ISETP.GE.AND P1, PT, R16.reuse, UR4, PT ;  /* 0x0000000410007c0c */ /* 0x040fe2000bf26270 */
[----:B------:R-:W-:Y:S01]  /*3c10*/  VIADD R12, R16, 0x80 ;  /* 0x00000080100c7836 */ /* 0x000fe20000000000 */
[----:B------:R-:W-:Y:S01]  /*3c20*/  ISETP.GE.AND P0, PT, R4, UR4, PT ;  /* 0x0000000404007c0c */ /* 0x000fe2000bf06270 */
[----:B------:R-:W-:-:S02]  /*3c30*/  VIADD R76, R16, 0x100 ;  /* 0x00000100104c7836 */ /* 0x000fc40000000000 */
[----:B------:R-:W-:Y:S02]  /*3c40*/  VIADD R78, R16, 0x140 ;  /* 0x00000140104e7836 */ /* 0x000fe40000000000 */
[----:B------:R-:W-:-:S06]  /*3c50*/  IMAD R79, R79, 0x2, R2 ;  /* 0x000000024f4f7824 */ /* 0x000fcc00078e0202 */
        /* <DEDUP_REMOVED lines=35> */
[----:B------:R-:W-:Y:S02]  /*3e90*/  ISETP.GE.AND P0, PT, R78, UR4, PT ;  /* 0x000000044e007c0c */ /* 0x000fe4000bf06270 */
[----:B------:R-:W-:-:S07]  /*3ea0*/  IADD3 R78, R16, 0x160, RZ ;  /* 0x00000160104e7810 */ /* 0x000fce0007ffe0ff */
        /* <DEDUP_REMOVED lines=18> */
.L_x_3663:
[----:B------:R-:W-:Y:S05]  /*3fd0*/  BSYNC B0 ;  /* 0x0000000000007941 */ /* 0x000fea0003800000 */
.L_x_3662:
[----:B------:R-:W-:Y:S01]  /*3fe0*/  @!PT LDS RZ, [RZ] ;  /* 0x00000000fffff984 */ /* 0x000fe20000000800 */
[----:B------:R-:W-:Y:S01]  /*3ff0*/  @!PT LDS RZ, [RZ] ;  /* 0x00000000fffff984 */ /* 0x000fe20000000800 */
[----:B------:R-:W-:Y:S01]  /*4000*/  @!PT LDS RZ, [RZ] ;  /* 0x00000000fffff984 */ /* 0x000fe20000000800 */
[----:B------:R-:W-:Y:S01]  /*4010*/  @!PT LDS RZ, [RZ] ;  /* 0x00000000fffff984 */ /* 0x000fe20000000800 */
[----:B------:R5:W-:Y:S06]  /*4020*/  MEMBAR.ALL.CTA ;  /* 0x0000000000007992 */ /* 0x000bec0000008000 */
[----:B-----5:R-:W5:Y:S01]  /*4030*/  FENCE.VIEW.ASYNC.S ;  /* 0x00000000000073c6 */ /* 0x020f620000000000 */
[----:B------:R-:W-:Y:S01]  /*4040*/  VIADD R19, R19, 0x1 ;  /* 0x0000000113137836 */ /* 0x000fe20000000000 */
[----:B-----5:R1:W-:Y:S01]  /*4050*/  BAR.SYNC.DEFER_BLOCKING R60, 0x80 ;  /* 0x0002003c0000751d */ /* 0x0203e20000010000 */
[----:B0---4-:R-:W-:-:S03]  /*4060*/  @!P5 VIADD R72, R72, 0x388c0 ;  /* 0x000388c04848d836 */ /* 0x011fc60000000000 */
[C---:B------:R-:W-:Y:S02]  /*4070*/  ISETP.NE.AND P1, PT, R19.reuse, 0x2, PT ;  /* 0x000000021300780c */ /* 0x040fe40003f25270 */
[----:B------:R-:W-:Y:S02]  /*4080*/  PLOP3.LUT P0, PT, PT, PT, PT, 0x8, 0x0 ;  /* 0x000000000000781c */ /* 0x000fe40003f0e170 */
[----:B------:R-:W-:Y:S02]  /*4090*/  @!P5 PRMT R72, RZ, 0x654, R72 ;  /* 0x00000654ff48d816 */ /* 0x000fe40000000048 */
[----:B------:R-:W-:Y:S02]  /*40a0*/  SEL R5, RZ, 0x1, P1 ;  /* 0x00000001ff057807 */ /* 0x000fe40000800000 */
[----:B------:R-:W-:Y:S02]  /*40b0*/  SEL R19, R19, RZ, P1 ;  /* 0x000000ff13137207 */ /* 0x000fe40000800000 */
[----:B------:R-:W-:Y:S01]  /*40c0*/  LOP3.LUT R184, R184, R5, RZ, 0x3c, !PT ;  /* 0x00000005b8b87212 */ /* 0x000fe200078e3cff */
[----:B------:R1:W-:Y:S01]  /*40d0*/  @!P5 SYNCS.ARRIVE.TRANS64.RED.A1T0 RZ, [R72+URZ], RZ ;  /* 0x000000ff48ffd9a7 */ /* 0x0003e2000810043f */
[----:B------:R-:W-:Y:S05]  /*40e0*/  @P2 BRA `(.L_x_3664) ;  /* 0xffffffe000202947 */ /* 0x000fea000383ffff */
.L_x_3630:
[----:B-1----:R-:W4:Y:S01]  /*40f0*/  LDL R4, [R1+0x4] ;  /* 0x0000040001047983 */ /* 0x002f220000100800 */
        /* <DEDUP_REMOVED lines=33> */
[----:B------:R-:W-:Y:S02]  /*4310*/  MOV R3, RZ ;  /* 0x000000ff00037202 */ /* 0x000fe40000000f00 */
        /* <DEDUP_REMOVED lines=8> */
[----:B---3--:R-:W-:Y:S02]  /*43a0*/  CS2R R80, SRZ ;  /* 0x0000000000507805 */ /* 0x008fe4000001ff00 */
        /* <DEDUP_REMOVED lines=14> */
[----:B--2---:R-:W-:Y:S02]  /*4490*/  CS2R R32, SRZ ;  /* 0x0000000000207805 */ /* 0x004fe4000001ff00 */
[----:B------:R-:W-:Y:S02]  /*44a0*/  CS2R R176, SRZ ;  /* 0x0000000000b07805 */ /* 0x000fe4000001ff00 */
[----:B------:R-:W-:-:S02]  /*44b0*/  CS2R R38, SRZ ;  /* 0x0000000000267805 */ /* 0x000fc4000001ff00 */
[----:B------:R-:W-:Y:S01]  /*44c0*/  CS2R R178, SRZ ;  /* 0x0000000000b27805 */ /* 0x000fe2000001ff00 */
[----:B------:R-:W-:Y:S01]  /*44d0*/  IMAD.MOV.U32 R35, RZ, RZ, RZ ;  /* 0x000000ffff237224 */ /* 0x000fe200078e00ff */
[----:B------:R-:W-:Y:S01]  /*44e0*/  CS2R R28, SRZ ;  /* 0x00000000001c7805 */ /* 0x000fe2000001ff00 */
[----:B------:R-:W-:Y:S01]  /*44f0*/  IMAD.MOV.U32 R180, RZ, RZ, RZ ;  /* 0x000000ffffb47224 */ /* 0x000fe200078e00ff */
[----:B------:R-:W-:Y:S01]  /*4500*/  MOV R182, RZ ;  /* 0x000000ff00b67202 */ /* 0x000fe20000000f00 */
[----:B------:R-:W-:Y:S02]  /*4510*/  IMAD.MOV.U32 R31, RZ, RZ, RZ ;  /* 0x000000ffff1f7224 */ /* 0x000fe400078e00ff */
[----:B------:R-:W-:Y:S02]  /*4520*/  IMAD.MOV.U32 R7, RZ, RZ, RZ ;  /* 0x000000ffff077224 */ /* 0x000fe400078e00ff */
[----:B------:R-:W-:Y:S02]  /*4530*/  IMAD.MOV.U32 R0, RZ, RZ, RZ ;  /* 0x000000ffff007224 */ /* 0x000fe400078e00ff */
[----:B------:R-:W-:Y:S01]  /*4540*/  IMAD.MOV.U32 R5, RZ, RZ, RZ ;  /* 0x000000ffff057224 */ /* 0x000fe200078e00ff */
[----:B----4-:R-:W-:Y:S01]  /*4550*/  ISETP.NE.AND P1, PT, R4, 0x1, PT ;  /* 0x000000010400780c */ /* 0x010fe20003f25270 */
[----:B------:R-:W-:-:S12]  /*4560*/  @P0 BRA `(.L_x_3666) ;  /* 0x0000000000080947 */ /* 0x000fd80003800000 */
[----:B------:R-:W0:Y:S02]  /*4570*/  FENCE.VIEW.ASYNC.G ;  /* 0x00000000000073c6 */ /* 0x000e240000000100 */
[----:B0-----:R-:W-:Y:S06]  /*4580*/  BAR.ARV 0xc, 0x120 ;  /* 0x0304800000007b1d */ /* 0x001fec0000002000 */
.L_x_3666:
[----:B------:R-:W-:Y:S05]  /*4590*/  BSYNC B0 ;  /* 0x0000000000007941 */ /* 0x000fea0003800000 */
.L_x_3665:
        /* <DEDUP_REMOVED lines=8> */
[----:B------:R-:W-:Y:S01]  /*4620*/  IMAD.MOV.U32 R7, RZ, RZ, 0x40000040 ;  /* 0x40000040ff077424 */ /* 0x000fe200078e00ff */
[----:B------:R-:W-:Y:S01]  /*4630*/  MOV R5, 0x40000040 ;  /* 0x4000004000057802 */ /* 0x000fe20000000f00 */
[----:B------:R-:W-:Y:S01]  /*4640*/  IMAD.MOV.U32 R11, RZ, RZ, 0x40000040 ;  /* 0x40000040ff0b7424 */ /* 0x000fe200078e00ff */
[----:B------:R-:W-:Y:S01]  /*4650*/  BAR.SYNC.DEFER_BLOCKING 0xe, 0x100 ;  /* 0x0384000000007b1d */ /* 0x000fe20000010000 */
[----:B------:R-:W-:Y:S01]  /*4660*/  MOV R9, 0x40000040 ;  /* 0x4000004000097802 */ /* 0x000fe20000000f00 */
[----:B------:R-:W-:Y:S01]  /*4670*/  IMAD.MOV.U32 R13, RZ, RZ, 0x40000040 ;  /* 0x40000040ff0d7424 */ /* 0x000fe200078e00ff */
[----:B------:R-:W-:Y:S02]  /*4680*/  R2UR UR5, R5 ;  /* 0x00000000050572ca */ /* 0x000fe400000e0000 */
[----:B------:R-:W-:Y:S01]  /*4690*/  R2UR UR7, R7 ;  /* 0x00000000070772ca */ /* 0x000fe200000e0000 */
[----:B------:R-:W-:Y:S01]  /*46a0*/  IMAD.MOV.U32 R7, RZ, RZ, 0x40000040 ;  /* 0x40000040ff077424 */ /* 0x000fe200078e00ff */
[----:B------:R-:W-:Y:S01]  /*46b0*/  ISETP.GE.AND P0, PT, R168, 0x41, PT ;  /* 0x00000041a800780c */ /* 0x000fe20003f06270 */
[----:B------:R-:W1:Y:S01]  /*46c0*/  S2R R20, SR_TID.X ;  /* 0x0000000000147919 */ /* 0x000e620000002100 */
[----:B------:R-:W-:Y:S01]  /*46d0*/  BSSY B0, `(.L_x_3670) ;  /* 0x00000f5000007945 */ /* 0x000fe20003800000 */
[----:B0-----:R-:W-:-:S04]  /*46e0*/  LEA.HI R3, R0, R0, RZ, 0x1 ;  /* 0x0000000000037211 */ /* 0x001fc800078f08ff */
[----:B------:R-:W-:Y:S01]  /*46f0*/  LOP3.LUT R3, R3, 0x1fffe, RZ, 0xc0, !PT ;  /* 0x0001fffe03037812 */ /* 0x000fe200078ec0ff */
[----:B-----5:R-:W-:-:S03]  /*4700*/  WARPGROUP.ARRIVE ;  /* 0x00000000000079c5 */ /* 0x020fc60000000000 */
[----:B------:R-:W-:Y:S01]  /*4710*/  IADD3 R3, R0, -R3, RZ ;  /* 0x8000000300037210 */ /* 0x000fe20007ffe0ff */
[----:B------:R-:W-:-:S04]  /*4720*/  VIADD R0, R2, 0x36400 ;  /* 0x0003640002007836 */ /* 0x000fc80000000000 */
[----:B------:R-:W-:Y:S01]  /*4730*/  IMAD R3, R3, 0x8000, R2 ;  /* 0x0000800003037824 */ /* 0x000fe200078e0202 */
[----:B------:R-:W-:-:S03]  /*4740*/  SHF.R.U32.HI R0, RZ, 0x4, R0 ;  /* 0x00000004ff007819 */ /* 0x000fc60000011600 */
[----:B------:R-:W-:Y:S01]  /*4750*/  VIADD R3, R3, 0x400 ;  /* 0x0000040003037836 */ /* 0x000fe20000000000 */
[----:B------:R-:W-:Y:S02]  /*4760*/  LOP3.LUT R0, R0, 0x3fff, RZ, 0xc0, !PT ;  /* 0x00003fff00007812 */ /* 0x000fe400078ec0ff */
[----:B-1----:R-:W-:Y:S02]  /*4770*/  LOP3.LUT R20, R20, 0x7f, RZ, 0xc0, !PT ;  /* 0x0000007f14147812 */ /* 0x002fe400078ec0ff */
[----:B------:R-:W-:Y:S02]  /*4780*/  SHF.R.U32.HI R3, RZ, 0x4, R3 ;  /* 0x00000004ff037819 */ /* 0x000fe40000011603 */
[----:B------:R-:W-:Y:S02]  /*4790*/  LOP3.LUT R4, R0, 0x10000, RZ, 0xfc, !PT ;  /* 0x0001000000047812 */ /* 0x000fe400078efcff */
[----:B------:R-:W-:Y:S02]  /*47a0*/  LOP3.LUT R3, R3, 0x3fff, RZ, 0xc0, !PT ;  /* 0x00003fff03037812 */ /* 0x000fe400078ec0ff */
[C---:B------:R-:W-:Y:S01]  /*47b0*/  R2UR UR4, R4.reuse ;  /* 0x00000000040472ca */ /* 0x040fe200000e0000 */
[----:B------:R-:W-:Y:S01]  /*47c0*/  VIADD R10, R4, 0x2 ;  /* 0x00000002040a7836 */ /* 0x000fe20000000000 */
[----:B------:R-:W-:-:S02]  /*47d0*/  LOP3.LUT R15, R3, 0x2000000, RZ, 0xfc, !PT ;  /* 0x02000000030f7812 */ /* 0x000fc400078efcff */
[----:B------:R-:W-:-:S03]  /*47e0*/  ISETP.NE.AND P2, PT, R20, RZ, PT ;  /* 0x000000ff1400720c */ /* 0x000fc60003f45270 */
[----:B------:R-:W-:-:S04]  /*47f0*/  IMAD R6, R18, 0x1000, R15 ;  /* 0x0000100012067824 */ /* 0x000fc800078e020f */
[C---:B------:R-:W-:Y:S01]  /*4800*/  VIADD R8, R6.reuse, 0x80 ;  /* 0x0000008006087836 */ /* 0x040fe20000000000 */
[C---:B------:R-:W-:Y:S01]  /*4810*/  R2UR UR6, R6.reuse ;  /* 0x00000000060672ca */ /* 0x040fe200000e0000 */
[C---:B------:R-:W-:Y:S01]  /*4820*/  VIADD R12, R6.reuse, 0x100 ;  /* 0x00000100060c7836 */ /* 0x040fe20000000000 */
[----:B------:R-:W-:-:S03]  /*4830*/  IADD3 R6, R6, 0x180, RZ ;  /* 0x0000018006067810 */ /* 0x000fc60007ffe0ff */
[----:B------:R-:W-:-:S05]  /*4840*/  @!P2 IMAD R0, R18, 0x8, R2 ;  /* 0x000000081200a824 */ /* 0x000fca00078e0202 */
[----:B------:R-:W-:-:S03]  /*4850*/  @!P2 IADD3 R0, R0, 0x38860, RZ ;  /* 0x000388600000a810 */ /* 0x000fc60007ffe0ff */
[----:B------:R-:W-:Y:S01]  /*4860*/  HGMMA.64x256x16.F32 R24, gdesc[UR4].tnspB, RZ, !UPT, gsb0 ;  /* 0x43e00000041879f0 */ /* 0x000fe2000c0008ff */
[----:B------:R-:W-:Y:S02]  /*4870*/  R2UR UR4, R10 ;  /* 0x000000000a0472ca */ /* 0x000fe400000e0000 */
[----:B------:R-:W-:Y:S02]  /*4880*/  R2UR UR5, R11 ;  /* 0x000000000b0572ca */ /* 0x000fe400000e0000 */
[----:B------:R-:W-:Y:S01]  /*4890*/  R2UR UR6, R8 ;  /* 0x00000000080672ca */ /* 0x000fe200000e0000 */
[----:B------:R-:W-:Y:S01]  /*48a0*/  VIADD R8, R4, 0x4 ;  /* 0x0000000404087836 */ /* 0x000fe20000000000 */
[----:B------:R-:W-:Y:S01]  /*48b0*/  R2UR UR7, R9 ;  /* 0x00000000090772ca */ /* 0x000fe200000e0000 */
[----:B------:R-:W-:Y:S01]  /*48c0*/  IMAD.MOV.U32 R9, RZ, RZ, 0x40000040 ;  /* 0x40000040ff097424 */ /* 0x000fe200078e00ff */
[----:B------:R-:W-:Y:S01]  /*48d0*/  @!P2 PRMT R0, RZ, 0x654, R0 ;  /* 0x00000654ff00a816 */ /* 0x000fe20000000000 */
[----:B------:R-:W-:-:S02]  /*48e0*/  WARPGROUP.DEPBAR.LE gsb0, 0x0 ;  /* 0x00008000000079c5 */ /* 0x000fc40000010000 */
[----:B------:R-:W-:-:S15]  /*48f0*/  WARPGROUP.ARRIVE ;  /* 0x00000000000079c5 */ /* 0x000fde0000000000 */
[----:B------:R-:W-:-:S01]  /*4900*/  NOP ;  /* 0x0000000000007918 */ /* 0x000fc20000000000 */
[----:B------:R-:W-:Y:S01]  /*4910*/  HGMMA.64x256x16.F32 R24, gdesc[UR4].tnspB, R24, gsb0 ;  /* 0x43e00000041879f0 */ /* 0x000fe20008000818 */
[----:B------:R-:W-:Y:S02]  /*4920*/  R2UR UR4, R8 ;  /* 0x00000000080472ca */ /* 0x000fe400000e0000 */
[----:B------:R-:W-:Y:S02]  /*4930*/  R2UR UR5, R9 ;  /* 0x00000000090572ca */ /* 0x000fe400000e0000 */
[----:B------:R-:W-:Y:S01]  /*4940*/  R2UR UR6, R12 ;  /* 0x000000000c0672ca */ /* 0x000fe200000e0000 */
[----:B------:R-:W-:Y:S01]  /*4950*/  VIADD R12, R4, 0x6 ;  /* 0x00000006040c7836 */ /* 0x000fe20000000000 */
[----:B------:R-:W-:Y:S01]  /*4960*/  R2UR UR7, R13 ;  /* 0x000000000d0772ca */ /* 0x000fe200000e0000 */
[----:B------:R-:W-:Y:S01]  /*4970*/  IMAD.MOV.U32 R13, RZ, RZ, 0x40000040 ;  /* 0x40000040ff0d7424 */ /* 0x000fe200078e00ff */
[----:B------:R-:W-:Y:S02]  /*4980*/  WARPGROUP.DEPBAR.LE gsb0, 0x0 ;  /* 0x00008000000079c5 */ /* 0x000fe40000010000 */
[----:B------:R-:W-:-:S15]  /*4990*/  WARPGROUP.ARRIVE ;  /* 0x00000000000079c5 */ /* 0x000fde0000000000 */
[----:B------:R-:W-:-:S02]  /*49a0*/  NOP ;  /* 0x0000000000007918 */ /* 0x000fc40000000000 */
        /* <DEDUP_REMOVED lines=12> */
[----:B------:R-:W-:Y:S05]  /*4a70*/  @!P0 BRA `(.L_x_3671) ;  /* 0x0000000800e88947 */ /* 0x000fea0003800000 */
[----:B------:R-:W-:-:S07]  /*4a80*/  VIADD R197, R197, 0xfffffffe ;  /* 0xfffffffec5c57836 */ /* 0x000fce0000000000 */
.L_x_3672:
[----:B------:R-:W-:Y:S01]  /*4a90*/  BAR.SYNC.DEFER_BLOCKING 0xe, 0x100 ;  /* 0x0384000000007b1d */ /* 0x000fe20000010000 */
[----:B------:R-:W-:Y:S01]  /*4aa0*/  IMAD R3, R18, 0x40, R188 ;  /* 0x0000004012037824 */ /* 0x000fe200078e02bc */
[----:B------:R-:W-:Y:S01]  /*4ab0*/  R2UR UR4, R4 ;  /* 0x00000000040472ca */ /* 0x000fe200000e0000 */
[----:B------:R-:W-:Y:S01]  /*4ac0*/  VIADD R18, R18, 0x1 ;  /* 0x0000000112127836 */ /* 0x000fe20000000000 */
[----:B------:R-:W-:Y:S01]  /*4ad0*/  R2UR UR5, R5 ;  /* 0x00000000050572ca */ /* 0x000fe200000e0000 */
[----:B------:R-:W-:Y:S01]  /*4ae0*/  IMAD R3, R3, 0x4, R2 ;  /* 0x0000000403037824 */ /* 0x000fe200078e0202 */
[C---:B------:R-:W-:Y:S01]  /*4af0*/  ISETP.GT.AND P1, PT, R197.reuse, RZ, PT ;  /* 0x000000ffc500720c */ /* 0x040fe20003f24270 */
[----:B------:R-:W-:Y:S01]  /*4b00*/  IMAD.MOV.U32 R7, RZ, RZ, 0x40000040 ;  /* 0x40000040ff077424 */ /* 0x000fe200078e00ff */
[----:B------:R-:W-:Y:S01]  /*4b10*/  ISETP.NE.AND P0, PT, R18, 0x2, PT ;  /* 0x000000021200780c */ /* 0x000fe20003f05270 */
[----:B------:R-:W-:Y:S01]  /*4b20*/  IMAD.MOV.U32 R21, RZ, RZ, 0x40000040 ;  /* 0x40000040ff157424 */ /* 0x000fe200078e00ff */
[----:B------:R-:W-:-:S02]  /*4b30*/  IADD3 R197, R197, -0x1, RZ ;  /* 0xffffffffc5c57810 */ /* 0x000fc40007ffe0ff */
[----:B------:R-:W-:Y:S02]  /*4b40*/  SEL R18, R18, RZ, P0 ;  /* 0x000000ff12127207 */ /* 0x000fe40000000000 */
[----:B------:R-:W-:Y:S01]  /*4b50*/  R2UR UR7, R7 ;  /* 0x00000000070772ca */ /* 0x000fe200000e0000 */
[----:B------:R-:W-:Y:S01]  /*4b60*/  IMAD.MOV.U32 R7, RZ, RZ, 0x40000040 ;  /* 0x40000040ff077424 */ /* 0x000fe200078e00ff */
[----:B------:R-:W-:-:S04]  /*4b70*/  LEA R6, R18, R15, 0xc ;  /* 0x0000000f12067211 */ /* 0x000fc800078e60ff */
[C---:B------:R-:W-:Y:S01]  /*4b80*/  R2UR UR6, R6.reuse ;  /* 0x00000000060672ca */ /* 0x040fe200000e0000 */
[----:B------:R-:W-:Y:S01]  /*4b90*/  VIADD R20, R6, 0x80 ;  /* 0x0000008006147836 */ /* 0x000fe20000000000 */
[----:B0-----:R-:W0:Y:S04]  /*4ba0*/  LDS R0, [R3+0x38400] ;  /* 0x0384000003007984 */ /* 0x001e280000000800 */
        /* <DEDUP_REMOVED lines=129> */
[----:B------:R-:W-:-:S04]  /*53c0*/  @!P2 IMAD R0, R18, 0x8, R2 ;  /* 0x000000081200a824 */ /* 0x000fc800078e0202 */
[----:B------:R-:W-:Y:S01]  /*53d0*/  @!P2 VIADD R0, R0, 0x38860 ;  /* 0x000388600000a836 */ /* 0x000fe20000000000 */
[----:B------:R-:W-:-:S04]  /*53e0*/  WARPGROUP.ARRIVE ;  /* 0x00000000000079c5 */ /* 0x000fc80000000000 */
[----:B------:R-:W-:Y:S02]  /*53f0*/  @!P2 PRMT R0, RZ, 0x654, R0 ;  /* 0x00000654ff00a816 */ /* 0x000fe40000000000 */
[----:B------:R-:W-:Y:S01]  /*5400*/  HGMMA.64x256x16.F32 R24, gdesc[UR4].tnspB, R24, gsb0 ;  /* 0x43e00000041879f0 */ /* 0x000fe20008000818 */
[----:B------:R-:W-:Y:S02]  /*5410*/  R2UR UR4, R10 ;  /* 0x000000000a0472ca */ /* 0x000fe400000e0000 */
[----:B------:R-:W-:Y:S02]  /*5420*/  R2UR UR5, R11 ;  /* 0x000000000b0572ca */ /* 0x000fe400000e0000 */
[----:B------:R-:W-:Y:S01]  /*5430*/  R2UR UR6, R20 ;  /* 0x00000000140672ca */ /* 0x000fe200000e0000 */
[C---:B------:R-:W-:Y:S01]  /*5440*/  VIADD R20, R6.reuse, 0x100 ;  /* 0x0000010006147836 */ /* 0x040fe20000000000 */
[----:B------:R-:W-:Y:S01]  /*5450*/  R2UR UR7, R21 ;  /* 0x00000000150772ca */ /* 0x000fe200000e0000 */
[----:B------:R-:W-:Y:S01]  /*5460*/  VIADD R6, R6, 0x180 ;  /* 0x0000018006067836 */ /* 0x000fe20000000000 */
[----:B------:R-:W-:Y:S01]  /*5470*/  MOV R21, 0x40000040 ;  /* 0x4000004000157802 */ /* 0x000fe20000000f00 */
[----:B------:R-:W-:-:S02]  /*5480*/  WARPGROUP.DEPBAR.LE gsb0, 0x0 ;  /* 0x00008000000079c5 */ /* 0x000fc40000010000 */
[----:B------:R-:W-:-:S15]  /*5490*/  WARPGROUP.ARRIVE ;  /* 0x00000000000079c5 */ /* 0x000fde0000000000 */
[----:B------:R-:W-:-:S01]  /*54a0*/  NOP ;  /* 0x0000000000007918 */ /* 0x000fc20000000000 */
        /* <DEDUP_REMOVED lines=19> */
[----:B------:R0:W-:Y:S02]  /*55e0*/  @!P2 SYNCS.ARRIVE.TRANS64.RED.A1T0 RZ, [R0+URZ], RZ ;  /* 0x000000ff00ffa9a7 */ /* 0x0001e4000810043f */
[----:B0-----:R-:W-:-:S04]  /*55f0*/  SEL R0, RZ, 0x1, P0 ;  /* 0x00000001ff007807 */ /* 0x001fc80000000000 */
[----:B------:R-:W-:Y:S01]  /*5600*/  LOP3.LUT R23, R23, R0, RZ, 0x3c, !PT ;  /* 0x0000000017177212 */ /* 0x000fe200078e3cff */
[----:B------:R-:W-:Y:S06]  /*5610*/  @P1 BRA `(.L_x_3672) ;  /* 0xfffffff4001c1947 */ /* 0x000fec000383ffff */
.L_x_3671:
[----:B------:R-:W-:Y:S05]  /*5620*/  BSYNC B0 ;  /* 0x0000000000007941 */ /* 0x000fea0003800000 */
.L_x_3670:
[----:B------:R-:W-:Y:S01]  /*5630*/  BAR.SYNC.DEFER_BLOCKING 0xe, 0x100 ;  /* 0x0384000000007b1d */ /* 0x000fe20000010000 */
[C---:B------:R-:W-:Y:S01]  /*5640*/  IMAD R3, R18.reuse, 0x40, R188 ;  /* 0x0000004012037824 */ /* 0x040fe200078e02bc */
[----:B------:R-:W-:Y:S01]  /*5650*/  PLOP3.LUT P0, PT, PT, PT, PT, 0x8, 0x0 ;  /* 0x000000000000781c */ /* 0x000fe20003f0e170 */
[----:B------:R-:W-:Y:S02]  /*5660*/  VIADD R18, R18, 0x1 ;  /* 0x0000000112127836 */ /* 0x000fe40000000000 */
[----:B------:R-:W-:-:S03]  /*5670*/  IMAD R3, R3, 0x4, R2 ;  /* 0x0000000403037824 */ /* 0x000fc600078e0202 */
[----:B------:R-:W-:-:S04]  /*5680*/  ISETP.NE.AND P1, PT, R18, 0x2, PT ;  /* 0x000000021200780c */ /* 0x000fc80003f25270 */
[----:B------:R-:W-:Y:S02]  /*5690*/  SEL R4, RZ, 0x1, P1 ;  /* 0x00000001ff047807 */ /* 0x000fe40000800000 */
[----:B------:R-:W-:Y:S02]  /*56a0*/  SEL R18, R18, RZ, P1 ;  /* 0x000000ff12127207 */ /* 0x000fe40000800000 */
[----:B------:R-:W-:Y:S01]  /*56b0*/  LOP3.LUT R23, R23, R4, RZ, 0x3c, !PT ;  /* 0x0000000417177212 */ /* 0x000fe200078e3cff */
        /* <DEDUP_REMOVED lines=132> */
.L_x_3668:
        /* <DEDUP_REMOVED lines=24> */
[----:B------:R-:W-:Y:S01]  /*6080*/  MOV R12, 0x1 ;  /* 0x00000001000c7802 */ /* 0x000fe20000000f00 */
[----:B------:R-:W-:-:S02]  /*6090*/  IMAD.U32 R10, RZ, RZ, UR4 ;  /* 0x00000004ff0a7e24 */ /* 0x000fc4000f8e00ff */
[----:B------:R-:W-:Y:S02]  /*60a0*/  IMAD.U32 R11, RZ, RZ, UR5 ;  /* 0x00000005ff0b7e24 */ /* 0x000fe4000f8e00ff */
[----:B------:R-:W-:Y:S02]  /*60b0*/  IMAD.MOV.U32 R8, RZ, RZ, 0x70 ;  /* 0x00000070ff087424 */ /* 0x000fe400078e00ff */
[----:B0-----:R-:W-:-:S07]  /*60c0*/  IMAD.MOV.U32 R13, RZ, RZ, RZ ;  /* 0x000000ffff0d7224 */ /* 0x001fce00078e00ff */
[----:B------:R-:W-:-:S07]  /*60d0*/  LEPC R20, `(.L_x_3674) ;  /* 0x000000001014794e */ /* 0x000fce0000000000 */
[----:B-1---5:R-:W-:Y:S05]  /*60e0*/  CALL.ABS.NOINC R14 ;  /* 0x000000000e007343 */ /* 0x022fea0003c00000 */
.L_x_3674:
[----:B------:R-:W-:Y:S05]  /*60f0*/  BSYNC B6 ;  /* 0x0000000000067941 */ /* 0x000fea0003800000 */
.L_x_3673:
        /* <DEDUP_REMOVED lines=12> */
.L_x_3678:
[----:B-1----:R1:W2:Y:S02]  /*61c0*/  SYNCS.PHASECHK.TRANS64.TRYWAIT P0, [R2+URZ+0x38800], R5 ;  /* 0x03880005020075a7 */ /* 0x0022a4000800017f */
[----:B--2---:R-:W-:Y:S05]  /*61d0*/  @!P0 NANOSLEEP.SYNCS 0x989680 ;  /* 0x009896800000895d */ /* 0x004fea0003900000 */
[----:B------:R-:W2:Y:S02]  /*61e0*/  @!P0 SYNCS.PHASECHK.TRANS64 P0, [R2+URZ+0x38800], R5 ;  /* 0x03880005020085a7 */ /* 0x000ea4000800007f */
[----:B--2---:R-:W-:Y:S05]  /*61f0*/  @!P0 BRA `(.L_x_3678) ;  /* 0xfffffffc00f08947 */ /* 0x004fea000383ffff */
.L_x_3677:
[----:B------:R-:W-:Y:S05]  /*6200*/  BSYNC B0 ;  /* 0x0000000000007941 */ /* 0x000fea0003800000 */
.L_x_3676:
[----:B------:R-:W-:Y:S05]  /*6210*/  BRA `(.L_x_3679) ;  /* 0x00000020006c7947 */ /* 0x000fea0003800000 */
.L_x_3675:
        /* <DEDUP_REMOVED lines=10> */
[C---:B------:R-:W-:Y:S01]  /*62c0*/  IMAD R11, R27.reuse, UR5, R6 ;  /* 0x000000051b0b7c24 */ /* 0x040fe2000f8e0206 */
[----:B------:R-:W-:Y:S01]  /*62d0*/  ULDC.64 UR4, c[0x0][0x3c8] ;  /* 0x0000f20000047ab9 */ /* 0x000fe20000000a00 */
[----:B------:R-:W-:Y:S01]  /*62e0*/  IMAD R0, R0, UR6, RZ ;  /* 0x0000000600007c24 */ /* 0x000fe2000f8e02ff */
[C---:B------:R-:W-:Y:S01]  /*62f0*/  LEA R24, P2, R4.reuse, UR4, 0x1 ;  /* 0x0000000404187c11 */ /* 0x040fe2000f8408ff */
[----:B------:R-:W-:Y:S01]  /*6300*/  IMAD.WIDE.U32 R6, R27, UR6, RZ ;  /* 0x000000061b067c25 */ /* 0x000fe2000f8e00ff */
[----:B------:R-:W-:Y:S02]  /*6310*/  IADD3 R11, R11, R5, RZ ;  /* 0x000000050b0b7210 */ /* 0x000fe40007ffe0ff */
[-C--:B------:R-:W-:Y:S01]  /*6320*/  IADD3 R3, P6, R29, R4.reuse, RZ ;  /* 0x000000041d037210 */ /* 0x080fe20007fde0ff */
[----:B------:R-:W-:Y:S01]  /*6330*/  IMAD R9, R27, UR7, R0 ;  /* 0x000000071b097c24 */ /* 0x000fe2000f8e0200 */
[----:B------:R-:W-:Y:S01]  /*6340*/  SHF.R.S32.HI R12, RZ, 0x1f, R29 ;  /* 0x0000001fff0c7819 */ /* 0x000fe2000001141d */
[----:B------:R-:W-:Y:S01]  /*6350*/  ULDC.64 UR6, c[0x0][0x3e0] ;  /* 0x0000f80000067ab9 */ /* 0x000fe20000000a00 */
[----:B------:R-:W-:Y:S01]  /*6360*/  LEA.HI.X R26, R4, UR5, R11, 0x1, P2 ;  /* 0x00000005041a7c11 */ /* 0x000fe200090f0c0b */
[----:B------:R-:W-:Y:S01]  /*6370*/  IMAD.IADD R9, R9, 0x1, R7 ;  /* 0x0000000109097824 */ /* 0x000fe200078e0207 */
[----:B------:R-:W-:Y:S01]  /*6380*/  IADD3 R5, P1, R16, R4, RZ ;  /* 0x0000000410057210 */ /* 0x000fe20007f3e0ff */
[----:B------:R-:W-:Y:S01]  /*6390*/  IMAD.X R10, R12, 0x1, R11, P6 ;  /* 0x000000010c0a7824 */ /* 0x000fe200030e060b */
[----:B------:R-:W-:-:S02]  /*63a0*/  IADD3 R8, P2, R29, R6, RZ ;  /* 0x000000061d087210 */ /* 0x000fc40007f5e0ff */
[C---:B------:R-:W-:Y:S01]  /*63b0*/  LEA R32, P5, R3.reuse, UR4, 0x1 ;  /* 0x0000000403207c11 */ /* 0x040fe2000f8a08ff */
[----:B------:R-:W-:Y:S01]  /*63c0*/  IMAD.X R4, R14, 0x1, R11, P1 ;  /* 0x000000010e047824 */ /* 0x000fe200008e060b */
[----:B------:R-:W-:Y:S01]  /*63d0*/  IADD3 R0, P4, R16, R6, RZ ;  /* 0x0000000610007210 */ /* 0x000fe20007f9e0ff */
[----:B------:R-:W-:Y:S01]  /*63e0*/  IMAD.X R7, R12, 0x1, R9, P2 ;  /* 0x000000010c077824 */ /* 0x000fe200010e0609 */
[----:B------:R-:W-:Y:S02]  /*63f0*/  LEA.HI.X R33, R3, UR5, R10, 0x1, P5 ;  /* 0x0000000503217c11 */ /* 0x000fe4000a8f0c0a */
[----:B------:R-:W-:Y:S02]  /*6400*/  LEA R27, P3, R6, UR6, 0x1 ;  /* 0x00000006061b7c11 */ /* 0x000fe4000f8608ff */
[----:B------:R-:W-:Y:S02]  /*6410*/  LEA R34, P6, R8, UR6, 0x1 ;  /* 0x0000000608227c11 */ /* 0x000fe4000f8c08ff */
[----:B------:R-:W-:-:S02]  /*6420*/  LEA R36, P1, R5, UR4, 0x1 ;  /* 0x0000000405247c11 */ /* 0x000fc4000f8208ff */
[----:B------:R-:W-:Y:S02]  /*6430*/  LEA R38, P2, R0, UR6, 0x1 ;  /* 0x0000000600267c11 */ /* 0x000fe4000f8408ff */
[----:B------:R-:W-:Y:S02]  /*6440*/  IADD3.X R3, R14, R9, RZ, P4, !PT ;  /* 0x000000090e037210 */ /* 0x000fe400027fe4ff */
[----:B------:R-:W-:Y:S02]  /*6450*/  LEA.HI.X R35, R8, UR7, R7, 0x1, P6 ;  /* 0x0000000708237c11 */ /* 0x000fe4000b0f0c07 */
[----:B------:R-:W-:Y:S02]  /*6460*/  LEA.HI.X R28, R6, UR7, R9, 0x1, P3 ;  /* 0x00000007061c7c11 */ /* 0x000fe400098f0c09 */
[----:B------:R-:W-:Y:S02]  /*6470*/  LEA.HI.X R37, R5, UR5, R4, 0x1, P1 ;  /* 0x0000000505257c11 */ /* 0x000fe400088f0c04 */
        /* <DEDUP_REMOVED lines=18> */
.L_x_3681:
[----:B------:R-:W-:Y:S05]  /*65a0*/  BSYNC B6 ;  /* 0x0000000000067941 */ /* 0x000fea0003800000 */
.L_x_3680:
[----:B------:R-:W-:Y:S01]  /*65b0*/  ULDC.U8 UR4, c[0x0][0x3f0] ;  /* 0x0000fc0000047ab9 */ /* 0x000fe20000000000 */
[----:B------:R-:W-:Y:S01]  /*65c0*/  BSSY B0, `(.L_x_3682) ;  /* 0x00001d8000007945 */ /* 0x000fe20003800000 */
[----:B------:R-:W-:-:S13]  /*65d0*/  ISETP.NE.AND P0, PT, RZ, UR4, PT ;  /* 0x00000004ff007c0c */ /* 0x000fda000bf05270 */
[----:B------:R-:W-:Y:S05]  /*65e0*/  @!P0 BRA `(.L_x_3683) ;  /* 0x0000000c00d48947 */ /* 0x000fea0003800000 */
[----:B------:R-:W-:Y:S01]  /*65f0*/  IMAD R30, R25, -0x40, R30 ;  /* 0xffffffc0191e7824 */ /* 0x000fe200078e021e */
[----:B------:R-:W-:Y:S01]  /*6600*/  SHF.L.U32 R3, R186, 0x6, RZ ;  /* 0x00000006ba037819 */ /* 0x000fe200000006ff */
[----:B------:R-:W-:Y:S01]  /*6610*/  BSSY B1, `(.L_x_3684) ;  /* 0x000001a000017945 */ /* 0x000fe20003800000 */
[----:B------:R-:W-:Y:S02]  /*6620*/  LEA.HI R0, R212, R212, RZ, 0x1 ;  /* 0x000000d4d4007211 */ /* 0x000fe400078f08ff */
        /* <DEDUP_REMOVED lines=14> */
[C---:B------:R-:W-:Y:S01]  /*6710*/  VIADD R4, R29.reuse, 0x10 ;  /* 0x000000101d047836 */ /* 0x040fe20000000000 */
[----:B------:R-:W-:Y:S01]  /*6720*/  ULDC UR4, c[0x0][0x3d4] ;  /* 0x0000f50000047ab9 */ /* 0x000fe20000000800 */
[----:B------:R-:W-:Y:S02]  /*6730*/  CS2R R8, SRZ ;  /* 0x0000000000087805 */ /* 0x000fe4000001ff00 */
[----:B------:R-:W-:Y:S02]  /*6740*/  ISETP.GE.AND P0, PT, R29, UR4, PT ;  /* 0x000000041d007c0c */ /* 0x000fe4000bf06270 */
[----:B------:R-:W-:Y:S02]  /*6750*/  ISETP.GE.AND P2, PT, R4, UR4, PT ;  /* 0x0000000404007c0c */ /* 0x000fe4000bf46270 */
[----:B------:R-:W-:-:S09]  /*6760*/  CS2R R4, SRZ ;  /* 0x0000000000047805 */ /* 0x000fd2000001ff00 */
[----:B------:R0:W5:Y:S04]  /*6770*/  @!P0 LDG.E.64 R6, desc[UR54][R32.64] ;  /* 0x0000003620068981 */ /* 0x000168000c1e1b00 */
[----:B------:R0:W5:Y:S04]  /*6780*/  @!P2 LDG.E.64 R4, desc[UR54][R32.64+0x20] ;  /* 0x000020362004a981 */ /* 0x000168000c1e1b00 */
[----:B------:R0:W5:Y:S04]  /*6790*/  @!P0 LDG.E.64 R20, desc[UR54][R34.64] ;  /* 0x0000003622148981 */ /* 0x000168000c1e1b00 */
[----:B------:R0:W5:Y:S02]  /*67a0*/  @!P2 LDG.E.64 R8, desc[UR54][R34.64+0x20] ;  /* 0x000020362208a981 */ /* 0x000164000c1e1b00 */
.L_x_3685:
[----:B------:R-:W-:Y:S05]  /*67b0*/  BSYNC B1 ;  /* 0x0000000000017941 */ /* 0x000fea0003800000 */
.L_x_3684:
[----:B------:R-:W-:-:S03]  /*67c0*/  UMOV UR4, 0xffffffff ;  /* 0xffffffff00047882 */ /* 0x000fc60000000000 */
[----:B------:R-:W-:Y:S05]  /*67d0*/  BRA.DIV UR4, `(.L_x_3686) ;  /* 0x0000011a04b87947 */ /* 0x000fea000b800000 */
.L_x_3849:
[----:B------:R-:W-:-:S03]  /*67e0*/  UMOV UR4, 0xffffffff ;  /* 0xffffffff00047882 */ /* 0x000fc60000000000 */
[----:B------:R-:W-:Y:S05]  /*67f0*/  BRA.DIV UR4, `(.L_x_3687) ;  /* 0x0000011a04d87947 */ /* 0x000fea000b800000 */
.L_x_3852:
[----:B------:R-:W-:-:S03]  /*6800*/  UMOV UR4, 0xffffffff ;  /* 0xffffffff00047882 */ /* 0x000fc60000000000 */
[----:B------:R-:W-:Y:S05]  /*6810*/  BRA.DIV UR4, `(.L_x_3688) ;  /* 0x0000011a04f87947 */ /* 0x000fea000b800000 */
.L_x_3855:
[----:B------:R-:W-:-:S03]  /*6820*/  UMOV UR4, 0xffffffff ;  /* 0xffffffff00047882 */ /* 0x000fc60000000000 */
[----:B------:R-:W-:Y:S05]  /*6830*/  BRA.DIV UR4, `(.L_x_3689) ;  /* 0x0000011e04187947 */ /* 0x000fea000b800000 */
.L_x_3858:
[----:B------:R-:W1:Y:S01]  /*6840*/  SYNCS.PHASECHK.TRANS64.TRYWAIT P0, [R2+URZ+0x38800], R25 ;  /* 0x03880019020075a7 */ /* 0x000e62000800017f */
[--C-:B0----5:R-:W-:Y:S01]  /*6850*/  IMAD.MOV.U32 R32, RZ, RZ, R7.reuse ;  /* 0x000000ffff207224 */ /* 0x121fe200078e0007 */
[--C-:B------:R-:W-:Y:S01]  /*6860*/  SHF.R.U64 R34, R6, 0x10, R7.reuse ;  /* 0x0000001006227819 */ /* 0x100fe20000001207 */
[----:B------:R-:W-:Y:S01]  /*6870*/  IMAD.MOV.U32 R27, RZ, RZ, R6 ;  /* 0x000000ffff1b7224 */ /* 0x000fe200078e0006 */
[----:B------:R-:W-:Y:S01]  /*6880*/  SHF.R.U32.HI R12, RZ, 0x10, R7 ;  /* 0x00000010ff0c7819 */ /* 0x000fe20000011607 */
[----:B------:R-:W-:Y:S01]  /*6890*/  IMAD.MOV.U32 R30, RZ, RZ, R4 ;  /* 0x000000ffff1e7224 */ /* 0x000fe200078e0004 */
[----:B------:R-:W-:Y:S01]  /*68a0*/  LEA R7, R189, R0, 0x9 ;  /* 0x00000000bd077211 */ /* 0x000fe200078e48ff */
[----:B------:R-:W-:Y:S01]  /*68b0*/  IMAD.MOV.U32 R6, RZ, RZ, R5 ;  /* 0x000000ffff067224 */ /* 0x000fe200078e0005 */
[----:B------:R-:W-:Y:S01]  /*68c0*/  LOP3.LUT P2, RZ, R186, 0x4, RZ, 0xc0, !PT ;  /* 0x00000004baff7812 */ /* 0x000fe2000784c0ff */
[----:B------:R-:W-:Y:S01]  /*68d0*/  IMAD.MOV.U32 R33, RZ, RZ, R9 ;  /* 0x000000ffff217224 */ /* 0x000fe200078e0009 */
[--C-:B------:R-:W-:Y:S01]  /*68e0*/  SHF.R.U64 R35, R4, 0x10, R5.reuse ;  /* 0x0000001004237819 */ /* 0x100fe20000001205 */
[----:B------:R-:W-:Y:S01]  /*68f0*/  IMAD R10, R7, 0x2, R2 ;  /* 0x00000002070a7824 */ /* 0x000fe200078e0202 */
        /* <DEDUP_REMOVED lines=8> */
[----:B------:R-:W-:Y:S01]  /*6980*/  VIADD R0, R10, 0x20440 ;  /* 0x000204400a007836 */ /* 0x000fe20000000000 */
[----:B------:R-:W-:-:S02]  /*6990*/  SHF.R.U64 R37, R8, 0x10, R9 ;  /* 0x0000001008257819 */ /* 0x000fc40000001209 */
[----:B------:R-:W-:Y:S02]  /*69a0*/  SHF.R.U32.HI R8, RZ, 0x10, R9 ;  /* 0x00000010ff087819 */ /* 0x000fe40000011609 */
[----:B------:R-:W-:Y:S02]  /*69b0*/  @P2 IADD3 R0, R4, -0x40, RZ ;  /* 0xffffffc004002810 */ /* 0x000fe40007ffe0ff */
[----:B------:R-:W-:Y:S02]  /*69c0*/  PRMT R34, R34, 0x5410, R12 ;  /* 0x0000541022227816 */ /* 0x000fe4000000000c */
[----:B------:R-:W-:Y:S02]  /*69d0*/  PRMT R30, R30, 0x5410, R6 ;  /* 0x000054101e1e7816 */ /* 0x000fe40000000006 */
[----:B------:R-:W-:Y:S02]  /*69e0*/  PRMT R35, R35, 0x5410, R13 ;  /* 0x0000541023237816 */ /* 0x000fe4000000000d */
[----:B------:R-:W-:-:S02]  /*69f0*/  PRMT R27, R27, 0x5410, R7 ;  /* 0x000054101b1b7816 */ /* 0x000fc40000000007 */
[----:B------:R-:W-:Y:S02]  /*6a00*/  PRMT R33, R33, 0x5410, R11 ;  /* 0x0000541021217816 */ /* 0x000fe4000000000b */
[----:B------:R-:W-:Y:S02]  /*6a10*/  PRMT R36, R36, 0x5410, R14 ;  /* 0x0000541024247816 */ /* 0x000fe4000000000e */
[----:B------:R-:W-:Y:S01]  /*6a20*/  PRMT R32, R32, 0x5410, R5 ;  /* 0x0000541020207816 */ /* 0x000fe20000000005 */
[----:B-1----:R-:W-:Y:S06]  /*6a30*/  @!P0 BRA `(.L_x_3691) ;  /* 0x0000011800c08947 */ /* 0x002fec0003800000 */
.L_x_3859:
[----:B------:R-:W-:Y:S05]  /*6a40*/  BSYNC B1 ;  /* 0x0000000000017941 */ /* 0x000fea0003800000 */
.L_x_3690:
        /* <DEDUP_REMOVED lines=10> */
[--C-:B------:R-:W-:Y:S02]  /*6af0*/  HADD2.F32 R15, -RZ, R27.reuse.H1_H1 ;  /* 0x3000001bff0f7230 */ /* 0x100fe40000004100 */
        /* <DEDUP_REMOVED lines=20> */
[----:B------:R-:W-:Y:S02]  /*6c40*/  HADD2.F32 R4, -RZ, R32.H0_H0 ;  /* 0x20000020ff047230 */ /* 0x000fe40000004100 */
[----:B------:R-:W-:Y:S02]  /*6c50*/  HADD2.F32 R13, -RZ, R36.H1_H1 ;  /* 0x30000024ff0d7230 */ /* 0x000fe40000004100 */
[----:B------:R-:W-:Y:S01]  /*6c60*/  FMUL.FTZ R14, R6, R8 ;  /* 0x00000008060e7220 */ /* 0x000fe20000410000 */
[----:B------:R-:W-:-:S02]  /*6c70*/  HADD2.F32 R5, -RZ, R34.H1_H1 ;  /* 0x30000022ff057230 */ /* 0x000fc40000004100 */
[-C--:B------:R-:W-:Y:S01]  /*6c80*/  FMUL.FTZ R15, R6, R4.reuse ;  /* 0x00000004060f7220 */ /* 0x080fe20000410000 */
[----:B0-----:R-:W-:Y:S01]  /*6c90*/  FMUL.FTZ R25, R7, R13 ;  /* 0x0000000d07197220 */ /* 0x001fe20000410000 */
[----:B------:R-:W-:Y:S01]  /*6ca0*/  FFMA.FTZ R6, R11, R4, -R14 ;  /* 0x000000040b067223 */ /* 0x000fe2000001080e */
        /* <DEDUP_REMOVED lines=9> */
.L_x_3695:
[----:B------:R-:W-:Y:S05]  /*6d40*/  BSYNC B2 ;  /* 0x0000000000027941 */ /* 0x000fea0003800000 */
.L_x_3694:
[----:B------:R-:W-:Y:S05]  /*6d50*/  @P1 BRA `(.L_x_3693) ;  /* 0x0000000000981947 */ /* 0x000fea0003800000 */
[----:B-1----:R-:W1:Y:S01]  /*6d60*/  LDS.128 R4, [R0] ;  /* 0x0000000000047984 */ /* 0x002e620000000c00 */
[----:B------:R-:W-:Y:S02]  /*6d70*/  HADD2.F32 R15, -RZ, R32.H1_H1 ;  /* 0x30000020ff0f7230 */ /* 0x000fe40000004100 */
        /* <DEDUP_REMOVED lines=19> */
[----:B------:R-:W-:Y:S02]  /*6eb0*/  HADD2.F32 R8, -RZ, R33.H0_H0 ;  /* 0x20000021ff087230 */ /* 0x000fe40000004100 */
[----:B------:R-:W-:Y:S02]  /*6ec0*/  HADD2.F32 R4, -RZ, R30.H1_H1 ;  /* 0x3000001eff047230 */ /* 0x000fe40000004100 */
        /* <DEDUP_REMOVED lines=15> */
.L_x_3693:
[----:B------:R-:W-:Y:S05]  /*6fc0*/  BSYNC B1 ;  /* 0x0000000000017941 */ /* 0x000fea0003800000 */
.L_x_3692:
        /* <DEDUP_REMOVED lines=9> */
[--C-:B------:R-:W-:Y:S02]  /*7060*/  HADD2.F32 R20, -RZ, R27.reuse.H0_H0 ;  /* 0x2000001bff147230 */ /* 0x100fe40000004100 */
[----:B------:R-:W-:Y:S02]  /*7070*/  HADD2.F32 R24, -RZ, R27.H1_H1 ;  /* 0x3000001bff187230 */ /* 0x000fe40000004100 */
[----:B0-----:R-:W-:Y:S02]  /*7080*/  HADD2.F32 R25, -RZ, R36.H0_H0 ;  /* 0x20000024ff197230 */ /* 0x001fe40000004100 */
[----:B------:R-:W-:Y:S02]  /*7090*/  HADD2.F32 R21, -RZ, R34.H0_H0 ;  /* 0x20000022ff157230 */ /* 0x000fe40000004100 */
[----:B------:R-:W-:Y:S02]  /*70a0*/  HADD2.F32 R27, -RZ, R33.H1_H1 ;  /* 0x30000021ff1b7230 */ /* 0x000fe40000004100 */
[----:B------:R-:W-:-:S02]  /*70b0*/  HADD2.F32 R26, -RZ, R36.H1_H1 ;  /* 0x30000024ff1a7230 */ /* 0x000fc40000004100 */
[--C-:B-1----:R-:W-:Y:S02]  /*70c0*/  HADD2.F32 R8, -RZ, R4.reuse.H0_H0 ;  /* 0x20000004ff087230 */ /* 0x102fe40000004100 */
[----:B------:R-:W-:Y:S02]  /*70d0*/  HADD2.F32 R4, -RZ, R4.H1_H1 ;  /* 0x30000004ff047230 */ /* 0x000fe40000004100 */
[--C-:B------:R-:W-:Y:S02]  /*70e0*/  HADD2.F32 R9, -RZ, R5.reuse.H0_H0 ;  /* 0x20000005ff097230 */ /* 0x100fe40000004100 */
[----:B------:R-:W-:Y:S02]  /*70f0*/  HADD2.F32 R5, -RZ, R5.H1_H1 ;  /* 0x30000005ff057230 */ /* 0x000fe40000004100 */
[-C--:B------:R-:W-:Y:S01]  /*7100*/  FMUL.FTZ R13, R24, R4.reuse ;  /* 0x00000004180d7220 */ /* 0x080fe20000410000 */
[----:B------:R-:W-:Y:S01]  /*7110*/  FMUL.FTZ R15, R20, R4 ;  /* 0x00000004140f7220 */ /* 0x000fe20000410000 */
[----:B------:R-:W-:-:S02]  /*7120*/  HADD2.F32 R11, -RZ, R6.H0_H0 ;  /* 0x20000006ff0b7230 */ /* 0x000fc40000004100 */
[-C--:B------:R-:W-:Y:S01]  /*7130*/  FMUL.FTZ R14, R25, R5.reuse ;  /* 0x00000005190e7220 */ /* 0x080fe20000410000 */
[-C--:B------:R-:W-:Y:S01]  /*7140*/  FFMA.FTZ R4, R20, R8.reuse, -R13 ;  /* 0x0000000814047223 */ /* 0x080fe2000001080d */
[----:B------:R-:W-:Y:S01]  /*7150*/  FFMA.FTZ R15, R24, R8, R15 ;  /* 0x00000008180f7223 */ /* 0x000fe2000001000f */
[--C-:B------:R-:W-:Y:S02]  /*7160*/  HADD2.F32 R12, -RZ, R7.reuse.H0_H0 ;  /* 0x20000007ff0c7230 */ /* 0x100fe40000004100 */
[C---:B------:R-:W-:Y:S01]  /*7170*/  FMUL.FTZ R8, R21.reuse, R5 ;  /* 0x0000000515087220 */ /* 0x040fe20000410000 */
[----:B------:R-:W-:Y:S02]  /*7180*/  HADD2.F32 R6, -RZ, R6.H1_H1 ;  /* 0x30000006ff067230 */ /* 0x000fe40000004100 */
[-C--:B------:R-:W-:Y:S01]  /*7190*/  FFMA.FTZ R5, R21, R9.reuse, -R14 ;  /* 0x0000000915057223 */ /* 0x080fe2000001080e */
[----:B------:R-:W-:Y:S02]  /*71a0*/  HADD2.F32 R7, -RZ, R7.H1_H1 ;  /* 0x30000007ff077230 */ /* 0x000fe40000004100 */
[----:B------:R-:W-:Y:S01]  /*71b0*/  FFMA.FTZ R8, R25, R9, R8 ;  /* 0x0000000919087223 */ /* 0x000fe20000010008 */
[----:B------:R-:W-:-:S02]  /*71c0*/  HADD2.F32 R21, -RZ, R32.H0_H0 ;  /* 0x20000020ff157230 */ /* 0x000fc40000004100 */
[----:B------:R-:W-:Y:S01]  /*71d0*/  FMUL.FTZ R14, R27, R6 ;  /* 0x000000061b0e7220 */ /* 0x000fe20000410000 */
[----:B------:R-:W-:Y:S02]  /*71e0*/  HADD2.F32 R24, -RZ, R34.H1_H1 ;  /* 0x30000022ff187230 */ /* 0x000fe40000004100 */
[----:B------:R-:W-:Y:S01]  /*71f0*/  FMUL.FTZ R9, R26, R7 ;  /* 0x000000071a097220 */ /* 0x000fe20000410000 */
[----:B------:R-:W-:Y:S01]  /*7200*/  F2FP.F16.F32.PACK_AB R4, R15, R4 ;  /* 0x000000040f04723e */ /* 0x000fe200000000ff */
[C---:B------:R-:W-:Y:S01]  /*7210*/  FMUL.FTZ R20, R21.reuse, R6 ;  /* 0x0000000615147220 */ /* 0x040fe20000410000 */
[----:B------:R-:W-:Y:S01]  /*7220*/  FFMA.FTZ R6, R21, R11, -R14 ;  /* 0x0000000b15067223 */ /* 0x000fe2000001080e */
[C---:B------:R-:W-:Y:S01]  /*7230*/  FMUL.FTZ R13, R24.reuse, R7 ;  /* 0x00000007180d7220 */ /* 0x040fe20000410000 */
[-C--:B------:R-:W-:Y:S01]  /*7240*/  FFMA.FTZ R7, R24, R12.reuse, -R9 ;  /* 0x0000000c18077223 */ /* 0x080fe20000010809 */
[----:B------:R-:W-:Y:S01]  /*7250*/  FFMA.FTZ R11, R27, R11, R20 ;  /* 0x0000000b1b0b7223 */ /* 0x000fe20000010014 */
[----:B------:R-:W-:Y:S01]  /*7260*/  F2FP.F16.F32.PACK_AB R5, R8, R5 ;  /* 0x000000050805723e */ /* 0x000fe200000000ff */
[----:B------:R-:W-:-:S03]  /*7270*/  FFMA.FTZ R12, R26, R12, R13 ;  /* 0x0000000c1a0c7223 */ /* 0x000fc6000001000d */
[----:B------:R-:W-:Y:S02]  /*7280*/  F2FP.F16.F32.PACK_AB R6, R11, R6 ;  /* 0x000000060b06723e */ /* 0x000fe400000000ff */
[----:B------:R-:W-:-:S05]  /*7290*/  F2FP.F16.F32.PACK_AB R7, R12, R7 ;  /* 0x000000070c07723e */ /* 0x000fca00000000ff */
[----:B------:R1:W-:Y:S02]  /*72a0*/  STS.128 [R10+0x21400], R4 ;  /* 0x021400040a007388 */ /* 0x0003e40000000c00 */
.L_x_3698:
[----:B------:R-:W-:Y:S05]  /*72b0*/  BSYNC B1 ;  /* 0x0000000000017941 */ /* 0x000fea0003800000 */
.L_x_3697:
[----:B------:R-:W-:Y:S05]  /*72c0*/  @P1 BRA `(.L_x_3696) ;  /* 0x00000010001c1947 */ /* 0x000fea0003800000 */
[----:B-1----:R-:W1:Y:S01]  /*72d0*/  LDS.128 R4, [R0+0x1000] ;  /* 0x0010000000047984 */ /* 0x002e620000000c00 */
[----:B------:R-:W-:Y:S02]  /*72e0*/  HADD2.F32 R14, -RZ, R32.H1_H1 ;  /* 0x30000020ff0e7230 */ /* 0x000fe40000004100 */
[----:B------:R-:W-:Y:S02]  /*72f0*/  HADD2.F32 R12, -RZ, R30.H0_H0 ;  /* 0x2000001eff0c7230 */ /* 0x000fe40000004100 */
[----:B0-----:R-:W-:Y:S02]  /*7300*/  HADD2.F32 R25, -RZ, R37.H0_H0 ;  /* 0x20000025ff197230 */ /* 0x001fe40000004100 */
[----:B------:R-:W-:Y:S02]  /*7310*/  HADD2.F32 R21, -RZ, R35.H0_H0 ;  /* 0x20000023ff157230 */ /* 0x000fe40000004100 */
[----:B------:R-:W-:Y:S02]  /*7320*/  HADD2.F32 R20, -RZ, R33.H0_H0 ;  /* 0x20000021ff147230 */ /* 0x000fe40000004100 */
        /* <DEDUP_REMOVED lines=11> */
[----:B------:R-:W-:Y:S02]  /*73e0*/  HADD2.F32 R6, -RZ, R6.H1_H1 ;  /* 0x30000006ff067230 */ /* 0x000fe40000004100 */
[C---:B------:R-:W-:Y:S01]  /*73f0*/  FMUL.FTZ R12, R21.reuse, R5 ;  /* 0x00000005150c7220 */ /* 0x040fe20000410000 */
[--C-:B------:R-:W-:Y:S02]  /*7400*/  HADD2.F32 R11, -RZ, R7.reuse.H0_H0 ;  /* 0x20000007ff0b7230 */ /* 0x100fe40000004100 */
[----:B------:R-:W-:Y:S01]  /*7410*/  FFMA.FTZ R4, R21, R9, -R4 ;  /* 0x0000000915047223 */ /* 0x000fe20000010804 */
[----:B------:R-:W-:Y:S02]  /*7420*/  HADD2.F32 R14, -RZ, R30.H1_H1 ;  /* 0x3000001eff0e7230 */ /* 0x000fe40000004100 */
[----:B------:R-:W-:Y:S01]  /*7430*/  FMUL.FTZ R5, R20, R6 ;  /* 0x0000000614057220 */ /* 0x000fe20000410000 */
[----:B------:R-:W-:-:S02]  /*7440*/  HADD2.F32 R7, -RZ, R7.H1_H1 ;  /* 0x30000007ff077230 */ /* 0x000fc40000004100 */
[----:B------:R-:W-:Y:S01]  /*7450*/  FFMA.FTZ R9, R25, R9, R12 ;  /* 0x0000000919097223 */ /* 0x000fe2000001000c */
[----:B------:R-:W-:Y:S02]  /*7460*/  HADD2.F32 R21, -RZ, R35.H1_H1 ;  /* 0x30000023ff157230 */ /* 0x000fe40000004100 */
[C---:B------:R-:W-:Y:S01]  /*7470*/  FMUL.FTZ R15, R14.reuse, R6 ;  /* 0x000000060e0f7220 */ /* 0x040fe20000410000 */
[-C--:B------:R-:W-:Y:S01]  /*7480*/  FFMA.FTZ R5, R14, R10.reuse, -R5 ;  /* 0x0000000a0e057223 */ /* 0x080fe20000010805 */
[----:B------:R-:W-:Y:S01]  /*7490*/  FMUL.FTZ R6, R27, R7 ;  /* 0x000000071b067220 */ /* 0x000fe20000410000 */
[----:B------:R-:W-:Y:S01]  /*74a0*/  F2FP.F16.F32.PACK_AB R8, R8, R13 ;  /* 0x0000000d0808723e */ /* 0x000fe200000000ff */
[C---:B------:R-:W-:Y:S01]  /*74b0*/  FMUL.FTZ R12, R21.reuse, R7 ;  /* 0x00000007150c7220 */ /* 0x040fe20000410000 */
[----:B------:R-:W-:Y:S01]  /*74c0*/  FFMA.FTZ R10, R20, R10, R15 ;  /* 0x0000000a140a7223 */ /* 0x000fe2000001000f */
[-C--:B------:R-:W-:Y:S01]  /*74d0*/  FFMA.FTZ R6, R21, R11.reuse, -R6 ;  /* 0x0000000b15067223 */ /* 0x080fe20000010806 */
[----:B------:R-:W-:Y:S01]  /*74e0*/  F2FP.F16.F32.PACK_AB R9, R9, R4 ;  /* 0x000000040909723e */ /* 0x000fe200000000ff */
[----:B------:R-:W-:-:S02]  /*74f0*/  FFMA.FTZ R11, R27, R11, R12 ;  /* 0x0000000b1b0b7223 */ /* 0x000fc4000001000c */
[----:B------:R-:W-:-:S03]  /*7500*/  F2FP.F16.F32.PACK_AB R10, R10, R5 ;  /* 0x000000050a0a723e */ /* 0x000fc600000000ff */
[----:B------:R-:W-:-:S05]  /*7510*/  F2FP.F16.F32.PACK_AB R11, R11, R6 ;  /* 0x000000060b0b723e */ /* 0x000fca00000000ff */
[----:B------:R3:W-:Y:S01]  /*7520*/  STS.128 [R0+0x1000], R8 ;  /* 0x0010000800007388 */ /* 0x0007e20000000c00 */
[----:B------:R-:W-:Y:S05]  /*7530*/  BRA `(.L_x_3696) ;  /* 0x0000000c00807947 */ /* 0x000fea0003800000 */
.L_x_3683:
        /* <DEDUP_REMOVED lines=14> */
.L_x_3862:
[----:B------:R-:W-:Y:S01]  /*7620*/  UMOV UR4, 0xffffffff ;  /* 0xffffffff00047882 */ /* 0x000fe20000000000 */
[----:B------:R-:W-:Y:S02]  /*7630*/  LOP3.LUT R3, R0, 0xfffffffe, RZ, 0xc0, !PT ;  /* 0xfffffffe00037812 */ /* 0x000fe400078ec0ff */
[----:B------:R-:W-:Y:S05]  /*7640*/  BRA.DIV UR4, `(.L_x_3700) ;  /* 0x0000010e04f87947 */ /* 0x000fea000b800000 */
.L_x_3865:
[----:B------:R-:W-:Y:S01]  /*7650*/  UMOV UR4, 0xffffffff ;  /* 0xffffffff00047882 */ /* 0x000fe20000000000 */
[----:B------:R-:W-:Y:S02]  /*7660*/  IMAD.IADD R3, R212, 0x1, -R3 ;  /* 0x00000001d4037824 */ /* 0x000fe400078e0a03 */
[----:B------:R-:W-:Y:S05]  /*7670*/  BRA.DIV UR4, `(.L_x_3701) ;  /* 0x0000011204147947 */ /* 0x000fea000b800000 */
.L_x_3868:
[----:B------:R-:W-:Y:S01]  /*7680*/  UMOV UR4, 0xffffffff ;  /* 0xffffffff00047882 */ /* 0x000fe20000000000 */
[----:B------:R-:W-:Y:S02]  /*7690*/  SHF.L.U32 R9, R3, 0x1f, RZ ;  /* 0x0000001f03097819 */ /* 0x000fe400000006ff */
[----:B------:R-:W-:Y:S05]  /*76a0*/  BRA.DIV UR4, `(.L_x_3702) ;  /* 0x0000011204307947 */ /* 0x000fea000b800000 */
.L_x_3871:
[----:B------:R-:W1:Y:S01]  /*76b0*/  SYNCS.PHASECHK.TRANS64.TRYWAIT P1, [R2+URZ+0x38800], R9 ;  /* 0x03880009020075a7 */ /* 0x000e62000802017f */
[----:B0----5:R-:W-:Y:S01]  /*76c0*/  IMAD.MOV.U32 R38, RZ, RZ, R32 ;  /* 0x000000ffff267224 */ /* 0x021fe200078e0020 */
[----:B------:R-:W-:Y:S01]  /*76d0*/  MOV R0, R33 ;  /* 0x0000002100007202 */ /* 0x000fe20000000f00 */
[----:B------:R-:W-:Y:S01]  /*76e0*/  IMAD.MOV.U32 R40, RZ, RZ, R4 ;  /* 0x000000ffff287224 */ /* 0x000fe200078e0004 */
[--C-:B------:R-:W-:Y:S01]  /*76f0*/  SHF.R.U64 R44, R4, 0x10, R5.reuse ;  /* 0x00000010042c7819 */ /* 0x100fe20000001205 */
[----:B------:R-:W-:Y:S01]  /*7700*/  IMAD.MOV.U32 R39, RZ, RZ, R34 ;  /* 0x000000ffff277224 */ /* 0x000fe200078e0022 */
[----:B------:R-:W-:Y:S01]  /*7710*/  PRMT R38, R38, 0x5410, R0 ;  /* 0x0000541026267816 */ /* 0x000fe20000000000 */
[----:B------:R-:W-:Y:S01]  /*7720*/  IMAD.MOV.U32 R0, RZ, RZ, R5 ;  /* 0x000000ffff007224 */ /* 0x000fe200078e0005 */
[----:B------:R-:W-:Y:S01]  /*7730*/  MOV R41, R6 ;  /* 0x0000000600297202 */ /* 0x000fe20000000f00 */
[----:B------:R-:W-:Y:S01]  /*7740*/  IMAD.MOV.U32 R8, RZ, RZ, R35 ;  /* 0x000000ffff087224 */ /* 0x000fe200078e0023 */
[--C-:B------:R-:W-:Y:S01]  /*7750*/  SHF.R.U64 R45, R6, 0x10, R7.reuse ;  /* 0x00000010062d7819 */ /* 0x100fe20000001207 */
[----:B------:R-:W-:Y:S01]  /*7760*/  IMAD.MOV.U32 R4, RZ, RZ, R7 ;  /* 0x000000ffff047224 */ /* 0x000fe200078e0007 */
[--C-:B------:R-:W-:Y:S01]  /*7770*/  SHF.R.U64 R42, R32, 0x10, R33.reuse ;  /* 0x00000010202a7819 */ /* 0x100fe20000001221 */
[----:B------:R-:W-:Y:S01]  /*7780*/  BSSY B1, `(.L_x_3703) ;  /* 0x0000011000017945 */ /* 0x000fe20003800000 */
[----:B------:R-:W-:-:S02]  /*7790*/  SHF.R.U32.HI R10, RZ, 0x10, R33 ;  /* 0x00000010ff0a7819 */ /* 0x000fc40000011621 */
[--C-:B------:R-:W-:Y:S02]  /*77a0*/  SHF.R.U64 R43, R34, 0x10, R35.reuse ;  /* 0x00000010222b7819 */ /* 0x100fe40000001223 */
[----:B------:R-:W-:Y:S02]  /*77b0*/  SHF.R.U32.HI R11, RZ, 0x10, R35 ;  /* 0x00000010ff0b7819 */ /* 0x000fe40000011623 */
[----:B------:R-:W-:Y:S02]  /*77c0*/  SHF.R.U32.HI R5, RZ, 0x10, R5 ;  /* 0x00000010ff057819 */ /* 0x000fe40000011605 */
[----:B------:R-:W-:Y:S02]  /*77d0*/  SHF.R.U32.HI R6, RZ, 0x10, R7 ;  /* 0x00000010ff067819 */ /* 0x000fe40000011607 */
[-C--:B------:R-:W-:Y:S02]  /*77e0*/  ISETP.GE.OR P2, PT, R22, R21.reuse, P0 ;  /* 0x000000151600720c */ /* 0x080fe40000746670 */
[----:B------:R-:W-:Y:S01]  /*77f0*/  PRMT R40, R40, 0x5410, R0 ;  /* 0x0000541028287816 */ /* 0x000fe20000000000 */
[----:B------:R-:W-:Y:S01]  /*7800*/  IMAD.IADD R0, R16, 0x1, R29 ;  /* 0x0000000110007824 */ /* 0x000fe200078e021d */
[----:B------:R-:W-:-:S02]  /*7810*/  ISETP.GE.OR P0, PT, R234, R21, P0 ;  /* 0x00000015ea00720c */ /* 0x000fc40000706670 */
[----:B------:R-:W-:Y:S02]  /*7820*/  PRMT R42, R42, 0x5410, R10 ;  /* 0x000054102a2a7816 */ /* 0x000fe4000000000a */
[----:B------:R-:W-:Y:S02]  /*7830*/  PRMT R39, R39, 0x5410, R8 ;  /* 0x0000541027277816 */ /* 0x000fe40000000008 */
[----:B------:R-:W-:Y:S02]  /*7840*/  PRMT R43, R43, 0x5410, R11 ;  /* 0x000054102b2b7816 */ /* 0x000fe4000000000b */
[----:B------:R-:W-:Y:S02]  /*7850*/  PRMT R44, R44, 0x5410, R5 ;  /* 0x000054102c2c7816 */ /* 0x000fe40000000005 */
[----:B------:R-:W-:Y:S02]  /*7860*/  PRMT R41, R41, 0x5410, R4 ;  /* 0x0000541029297816 */ /* 0x000fe40000000004 */
[----:B------:R-:W-:Y:S01]  /*7870*/  PRMT R45, R45, 0x5410, R6 ;  /* 0x000054102d2d7816 */ /* 0x000fe20000000006 */
[----:B-1----:R-:W-:Y:S06]  /*7880*/  @!P1 BRA `(.L_x_3704) ;  /* 0x0000010c00e09947 */ /* 0x002fec0003800000 */
.L_x_3872:
[----:B------:R-:W-:Y:S05]  /*7890*/  BSYNC B1 ;  /* 0x0000000000017941 */ /* 0x000fea0003800000 */
.L_x_3703:
[----:B------:R-:W-:Y:S01]  /*78a0*/  BSSY B1, `(.L_x_3705) ;  /* 0x0000059000017945 */ /* 0x000fe20003800000 */
[----:B------:R-:W-:-:S03]  /*78b0*/  LOP3.LUT R0, R0, 0x38, RZ, 0xc0, !PT ;  /* 0x0000003800007812 */ /* 0x000fc600078ec0ff */
[----:B------:R-:W-:Y:S05]  /*78c0*/  @P2 BRA `(.L_x_3706) ;  /* 0x0000000400582947 */ /* 0x000fea0003800000 */
[----:B------:R-:W-:Y:S02]  /*78d0*/  IMAD.SHL.U32 R4, R186, 0x40, RZ ;  /* 0x00000040ba047824 */ /* 0x000fe400078e00ff */
[----:B------:R-:W-:Y:S02]  /*78e0*/  HADD2.F32 R29, -RZ, R40.H0_H0 ;  /* 0x20000028ff1d7230 */ /* 0x000fe40000004100 */
[----:B------:R-:W-:Y:S01]  /*78f0*/  HADD2.F32 R27, -RZ, R38.H0_H0 ;  /* 0x20000026ff1b7230 */ /* 0x000fe20000004100 */
[----:B------:R-:W-:Y:S01]  /*7900*/  LOP3.LUT R7, R4, 0x1c0, RZ, 0xc0, !PT ;  /* 0x000001c004077812 */ /* 0x000fe200078ec0ff */
[--C-:B------:R-:W-:Y:S02]  /*7910*/  HADD2.F32 R31, -RZ, R44.reuse.H0_H0 ;  /* 0x2000002cff1f7230 */ /* 0x100fe40000004100 */
[----:B------:R-:W-:Y:S01]  /*7920*/  HADD2.F32 R26, -RZ, R44.H1_H1 ;  /* 0x3000002cff1a7230 */ /* 0x000fe20000004100 */
[----:B------:R-:W-:Y:S02]  /*7930*/  LOP3.LUT R4, R7, 0x38, R16, 0xf8, !PT ;  /* 0x0000003807047812 */ /* 0x000fe400078ef810 */
[----:B0-----:R-:W-:-:S04]  /*7940*/  SHF.R.U32.HI R9, RZ, 0x3, R7 ;  /* 0x00000003ff097819 */ /* 0x001fc80000011607 */
        /* <DEDUP_REMOVED lines=14> */
[----:B------:R-:W-:Y:S01]  /*7a30*/  FMUL.FTZ R35, R20, R27 ;  /* 0x0000001b14237220 */ /* 0x000fe20000410000 */
[----:B------:R-:W-:Y:S02]  /*7a40*/  HADD2.F32 R20, -RZ, R40.H1_H1 ;  /* 0x30000028ff147230 */ /* 0x000fe40000004100 */
[----:B------:R-:W-:Y:S01]  /*7a50*/  FMUL.FTZ R37, R4, R31 ;  /* 0x0000001f04257220 */ /* 0x000fe20000410000 */
[----:B------:R-:W-:Y:S01]  /*7a60*/  FFMA.FTZ R33, R12, R27, -R33 ;  /* 0x0000001b0c217223 */ /* 0x000fe20000010821 */
[----:B------:R-:W-:-:S02]  /*7a70*/  HADD2.F32 R27, -RZ, R42.H0_H0 ;  /* 0x2000002aff1b7230 */ /* 0x000fc40000004100 */
[----:B------:R-:W-:Y:S01]  /*7a80*/  FFMA.FTZ R35, R12, R29, R35 ;  /* 0x0000001d0c237223 */ /* 0x000fe20000010023 */
[----:B------:R-:W-:Y:S02]  /*7a90*/  HADD2.F32 R12, -RZ, R38.H1_H1 ;  /* 0x30000026ff0c7230 */ /* 0x000fe40000004100 */
[----:B------:R-:W-:Y:S02]  /*7aa0*/  HADD2.F32 R13, -RZ, R9.H0_H0 ;  /* 0x20000009ff0d7230 */ /* 0x000fe40000004100 */
[----:B------:R-:W-:Y:S01]  /*7ab0*/  FMUL.FTZ R29, R4, R27 ;  /* 0x0000001b041d7220 */ /* 0x000fe20000410000 */
[C---:B------:R-:W-:Y:S01]  /*7ac0*/  FMUL.FTZ R4, R21.reuse, R20 ;  /* 0x0000001415047220 */ /* 0x040fe20000410000 */
[-C--:B------:R-:W-:Y:S01]  /*7ad0*/  FMUL.FTZ R21, R21, R12.reuse ;  /* 0x0000000c15157220 */ /* 0x080fe20000410000 */
[----:B------:R-:W-:Y:S02]  /*7ae0*/  HADD2.F32 R5, -RZ, R5.H1_H1 ;  /* 0x30000005ff057230 */ /* 0x000fe40000004100 */
[----:B------:R-:W-:Y:S01]  /*7af0*/  FFMA.FTZ R30, R8, R31, R29 ;  /* 0x0000001f081e7223 */ /* 0x000fe2000001001d */
[----:B------:R-:W-:Y:S01]  /*7b00*/  FFMA.FTZ R29, R13, R12, -R4 ;  /* 0x0000000c0d1d7223 */ /* 0x000fe20000010804 */
[----:B------:R-:W-:-:S02]  /*7b10*/  HADD2.F32 R4, -RZ, R42.H1_H1 ;  /* 0x3000002aff047230 */ /* 0x000fc40000004100 */
[----:B------:R-:W-:Y:S01]  /*7b20*/  FFMA.FTZ R20, R13, R20, R21 ;  /* 0x000000140d147223 */ /* 0x000fe20000010015 */
[----:B------:R-:W-:Y:S02]  /*7b30*/  HADD2.F32 R24, -RZ, R6.H0_H0 ;  /* 0x20000006ff187230 */ /* 0x000fe40000004100 */
[----:B------:R-:W-:Y:S01]  /*7b40*/  FFMA.FTZ R28, R8, R27, -R37 ;  /* 0x0000001b081c7223 */ /* 0x000fe20000010825 */
[----:B------:R-:W-:Y:S02]  /*7b50*/  HADD2.F32 R21, -RZ, R41.H0_H0 ;  /* 0x20000029ff157230 */ /* 0x000fe40000004100 */
[C---:B------:R-:W-:Y:S01]  /*7b60*/  FMUL.FTZ R8, R5.reuse, R26 ;  /* 0x0000001a05087220 */ /* 0x040fe20000410000 */
[----:B------:R-:W-:Y:S02]  /*7b70*/  HADD2.F32 R9, -RZ, R9.H1_H1 ;  /* 0x30000009ff097230 */ /* 0x000fe40000004100 */
[----:B------:R-:W-:Y:S01]  /*7b80*/  FMUL.FTZ R12, R5, R4 ;  /* 0x00000004050c7220 */ /* 0x000fe20000410000 */
[----:B------:R-:W-:-:S02]  /*7b90*/  HADD2.F32 R14, -RZ, R10.H0_H0 ;  /* 0x2000000aff0e7230 */ /* 0x000fc40000004100 */
[C---:B------:R-:W-:Y:S01]  /*7ba0*/  FMUL.FTZ R31, R24.reuse, R21 ;  /* 0x00000015181f7220 */ /* 0x040fe20000410000 */
[----:B------:R-:W-:Y:S02]  /*7bb0*/  HADD2.F32 R13, -RZ, R39.H0_H0 ;  /* 0x20000027ff0d7230 */ /* 0x000fe40000004100 */
[C---:B------:R-:W-:Y:S01]  /*7bc0*/  FFMA.FTZ R32, R9.reuse, R4, -R8 ;  /* 0x0000000409207223 */ /* 0x040fe20000010808 */
[----:B------:R-:W-:Y:S02]  /*7bd0*/  HADD2.F32 R6, -RZ, R6.H1_H1 ;  /* 0x30000006ff067230 */ /* 0x000fe40000004100 */
[----:B------:R-:W-:Y:S01]  /*7be0*/  FFMA.FTZ R9, R9, R26, R12 ;  /* 0x0000001a09097223 */ /* 0x000fe2000001000c */
[----:B------:R-:W-:Y:S02]  /*7bf0*/  HADD2.F32 R27, -RZ, R45.H0_H0 ;  /* 0x2000002dff1b7230 */ /* 0x000fe40000004100 */
[----:B------:R-:W-:Y:S01]  /*7c00*/  FMUL.FTZ R24, R24, R13 ;  /* 0x0000000d18187220 */ /* 0x000fe20000410000 */
[----:B------:R-:W-:-:S02]  /*7c10*/  HADD2.F32 R5, -RZ, R43.H0_H0 ;  /* 0x2000002bff057230 */ /* 0x000fc40000004100 */
[----:B------:R-:W-:Y:S01]  /*7c20*/  FFMA.FTZ R31, R14, R13, -R31 ;  /* 0x0000000d0e1f7223 */ /* 0x000fe2000001081f */
[----:B------:R-:W-:Y:S02]  /*7c30*/  HADD2.F32 R10, -RZ, R10.H1_H1 ;  /* 0x3000000aff0a7230 */ /* 0x000fe40000004100 */
[C---:B------:R-:W-:Y:S01]  /*7c40*/  FMUL.FTZ R37, R6.reuse, R27 ;  /* 0x0000001b06257220 */ /* 0x040fe20000410000 */
[--C-:B------:R-:W-:Y:S02]  /*7c50*/  HADD2.F32 R25, -RZ, R7.reuse.H0_H0 ;  /* 0x20000007ff197230 */ /* 0x100fe40000004100 */
[----:B------:R-:W-:Y:S01]  /*7c60*/  FMUL.FTZ R13, R6, R5 ;  /* 0x00000005060d7220 */ /* 0x000fe20000410000 */
[----:B------:R-:W-:Y:S02]  /*7c70*/  HADD2.F32 R7, -RZ, R7.H1_H1 ;  /* 0x30000007ff077230 */ /* 0x000fe40000004100 */
[----:B------:R-:W-:Y:S01]  /*7c80*/  FFMA.FTZ R24, R14, R21, R24 ;  /* 0x000000150e187223 */ /* 0x000fe20000010018 */
[----:B------:R-:W-:-:S02]  /*7c90*/  HADD2.F32 R8, -RZ, R41.H1_H1 ;  /* 0x30000029ff087230 */ /* 0x000fc40000004100 */
[C---:B------:R-:W-:Y:S01]  /*7ca0*/  FFMA.FTZ R14, R10.reuse, R5, -R37 ;  /* 0x000000050a0e7223 */ /* 0x040fe20000010825 */
[----:B------:R-:W-:Y:S02]  /*7cb0*/  HADD2.F32 R12, -RZ, R45.H1_H1 ;  /* 0x3000002dff0c7230 */ /* 0x000fe40000004100 */
[----:B------:R-:W-:Y:S01]  /*7cc0*/  FFMA.FTZ R13, R10, R27, R13 ;  /* 0x0000001b0a0d7223 */ /* 0x000fe2000001000d */
[----:B------:R-:W-:Y:S02]  /*7cd0*/  HADD2.F32 R4, -RZ, R39.H1_H1 ;  /* 0x30000027ff047230 */ /* 0x000fe40000004100 */
[----:B------:R-:W-:Y:S01]  /*7ce0*/  FMUL.FTZ R10, R25, R8 ;  /* 0x00000008190a7220 */ /* 0x000fe20000410000 */
[----:B------:R-:W-:Y:S02]  /*7cf0*/  HADD2.F32 R6, -RZ, R43.H1_H1 ;  /* 0x3000002bff067230 */ /* 0x000fe40000004100 */
[----:B------:R-:W-:Y:S01]  /*7d00*/  FMUL.FTZ R26, R7, R12 ;  /* 0x0000000c071a7220 */ /* 0x000fe20000410000 */
[----:B------:R-:W-:-:S02]  /*7d10*/  HADD2.F32 R15, -RZ, R11.H0_H0 ;  /* 0x2000000bff0f7230 */ /* 0x000fc40000004100 */
[----:B------:R-:W-:Y:S01]  /*7d20*/  FMUL.FTZ R25, R25, R4 ;  /* 0x0000000419197220 */ /* 0x000fe20000410000 */
[----:B------:R-:W-:Y:S02]  /*7d30*/  HADD2.F32 R11, -RZ, R11.H1_H1 ;  /* 0x3000000bff0b7230 */ /* 0x000fe40000004100 */
[----:B------:R-:W-:Y:S01]  /*7d40*/  FMUL.FTZ R5, R7, R6 ;  /* 0x0000000607057220 */ /* 0x000fe20000410000 */
[----:B------:R-:W-:Y:S01]  /*7d50*/  F2FP.F16.F32.PACK_AB R9, R9, R20 ;  /* 0x000000140909723e */ /* 0x000fe200000000ff */
        /* <DEDUP_REMOVED lines=11> */
[----:B------:R-:W-:-:S05]  /*7e10*/  F2FP.F16.F32.PACK_AB R11, R12, R25 ;  /* 0x000000190c0b723e */ /* 0x000fca00000000ff */
[----:B------:R1:W-:Y:S02]  /*7e20*/  STS.128 [R36+0x20400], R8 ;  /* 0x0204000824007388 */ /* 0x0003e40000000c00 */
.L_x_3706:
[----:B------:R-:W-:Y:S05]  /*7e30*/  BSYNC B1 ;  /* 0x0000000000017941 */ /* 0x000fea0003800000 */
.L_x_3705:
[----:B------:R-:W-:Y:S05]  /*7e40*/  @P0 BRA `(.L_x_3696) ;  /* 0x00000004003c0947 */ /* 0x000fea0003800000 */
[----:B-1----:R-:W-:Y:S01]  /*7e50*/  LOP3.LUT R5, R233, R0, R219, 0x1e, !PT ;  /* 0x00000000e9057212 */ /* 0x002fe200078e1edb */
[----:B0-----:R-:W0:Y:S01]  /*7e60*/  LDS.128 R8, [R217+0x20400] ;  /* 0x02040000d9087984 */ /* 0x001e220000000c00 */
[----:B------:R-:W-:Y:S02]  /*7e70*/  HADD2.F32 R26, -RZ, R38.H0_H0 ;  /* 0x20000026ff1a7230 */ /* 0x000fe40000004100 */
[----:B------:R-:W-:Y:S02]  /*7e80*/  HADD2.F32 R28, -RZ, R40.H0_H0 ;  /* 0x20000028ff1c7230 */ /* 0x000fe40000004100 */
[----:B------:R-:W-:Y:S02]  /*7e90*/  IMAD.IADD R5, R220, 0x1, R5 ;  /* 0x00000001dc057824 */ /* 0x000fe400078e0205 */
[----:B------:R-:W-:Y:S02]  /*7ea0*/  HADD2.F32 R30, -RZ, R44.H0_H0 ;  /* 0x2000002cff1e7230 */ /* 0x000fe40000004100 */
[----:B------:R-:W-:-:S02]  /*7eb0*/  IMAD R0, R5, 0x2, R2 ;  /* 0x0000000205007824 */ /* 0x000fc400078e0202 */
[----:B------:R-:W-:Y:S02]  /*7ec0*/  HADD2.F32 R37, -RZ, R40.H1_H1 ;  /* 0x30000028ff257230 */ /* 0x000fe40000004100 */
[----:B------:R-:W-:Y:S01]  /*7ed0*/  HADD2.F32 R35, -RZ, R38.H1_H1 ;  /* 0x30000026ff237230 */ /* 0x000fe20000004100 */
[----:B------:R-:W1:Y:S01]  /*7ee0*/  LDS.128 R4, [R0+0x20400] ;  /* 0x0204000000047984 */ /* 0x000e620000000c00 */
[----:B------:R-:W-:Y:S02]  /*7ef0*/  HADD2.F32 R34, -RZ, R45.H0_H0 ;  /* 0x2000002dff227230 */ /* 0x000fe40000004100 */
[----:B------:R-:W-:Y:S02]  /*7f00*/  HADD2.F32 R32, -RZ, R41.H0_H0 ;  /* 0x20000029ff207230 */ /* 0x000fe40000004100 */
[--C-:B0-----:R-:W-:Y:S02]  /*7f10*/  HADD2.F32 R12, -RZ, R8.reuse.H0_H0 ;  /* 0x20000008ff0c7230 */ /* 0x101fe40000004100 */
[----:B------:R-:W-:-:S02]  /*7f20*/  HADD2.F32 R8, -RZ, R8.H1_H1 ;  /* 0x30000008ff087230 */ /* 0x000fc40000004100 */
[--C-:B------:R-:W-:Y:S02]  /*7f30*/  HADD2.F32 R13, -RZ, R9.reuse.H0_H0 ;  /* 0x20000009ff0d7230 */ /* 0x100fe40000004100 */
[----:B------:R-:W-:Y:S02]  /*7f40*/  HADD2.F32 R9, -RZ, R9.H1_H1 ;  /* 0x30000009ff097230 */ /* 0x000fe40000004100 */
[--C-:B------:R-:W-:Y:S02]  /*7f50*/  HADD2.F32 R14, -RZ, R10.reuse.H0_H0 ;  /* 0x2000000aff0e7230 */ /* 0x100fe40000004100 */
[----:B------:R-:W-:Y:S02]  /*7f60*/  HADD2.F32 R10, -RZ, R10.H1_H1 ;  /* 0x3000000aff0a7230 */ /* 0x000fe40000004100 */
[----:B------:R-:W-:Y:S02]  /*7f70*/  HADD2.F32 R15, -RZ, R11.H0_H0 ;  /* 0x2000000bff0f7230 */ /* 0x000fe40000004100 */
[----:B-1----:R-:W-:-:S02]  /*7f80*/  HADD2.F32 R20, -RZ, R4.H0_H0 ;  /* 0x20000004ff147230 */ /* 0x002fc40000004100 */
[----:B------:R-:W-:Y:S02]  /*7f90*/  HADD2.F32 R4, -RZ, R4.H1_H1 ;  /* 0x30000004ff047230 */ /* 0x000fe40000004100 */
[--C-:B------:R-:W-:Y:S02]  /*7fa0*/  HADD2.F32 R21, -RZ, R5.reuse.H0_H0 ;  /* 0x20000005ff157230 */ /* 0x100fe40000004100 */
[-C--:B------:R-:W-:Y:S01]  /*7fb0*/  FMUL.FTZ R27, R28, R20.reuse ;  /* 0x000000141c1b7220 */ /* 0x080fe20000410000 */
[----:B------:R-:W-:Y:S01]  /*7fc0*/  FMUL.FTZ R29, R26, R20 ;  /* 0x000000141a1d7220 */ /* 0x000fe20000410000 */
[----:B------:R-:W-:Y:S02]  /*7fd0*/  HADD2.F32 R20, -RZ, R42.H0_H0 ;  /* 0x2000002aff147230 */ /* 0x000fe40000004100 */
[----:B------:R-:W-:Y:S01]  /*7fe0*/  FMUL.FTZ R31, R30, R4 ;  /* 0x000000041e1f7220 */ /* 0x000fe20000410000 */
[----:B------:R-:W-:Y:S02]  /*7ff0*/  HADD2.F32 R5, -RZ, R5.H1_H1 ;  /* 0x30000005ff057230 */ /* 0x000fe40000004100 */
[-C--:B------:R-:W-:Y:S01]  /*8000*/  FFMA.FTZ R27, R26, R12.reuse, -R27 ;  /* 0x0000000c1a1b7223 */ /* 0x080fe2000001081b */
[----:B------:R-:W-:Y:S01]  /*8010*/  FFMA.FTZ R29, R28, R12, R29 ;  /* 0x0000000c1c1d7223 */ /* 0x000fe2000001001d */
[C---:B------:R-:W-:Y:S01]  /*8020*/  FMUL.FTZ R33, R20.reuse, R4 ;  /* 0x0000000414217220 */ /* 0x040fe20000410000 */
[----:B------:R-:W-:Y:S01]  /*8030*/  FFMA.FTZ R4, R20, R8, -R31 ;  /* 0x0000000814047223 */ /* 0x000fe2000001081f */
[----:B------:R-:W-:-:S02]  /*8040*/  HADD2.F32 R31, -RZ, R44.H1_H1 ;  /* 0x3000002cff1f7230 */ /* 0x000fc40000004100 */
[-C--:B------:R-:W-:Y:S01]  /*8050*/  FMUL.FTZ R12, R37, R21.reuse ;  /* 0x00000015250c7220 */ /* 0x080fe20000410000 */
[----:B------:R-:W-:Y:S01]  /*8060*/  FMUL.FTZ R20, R35, R21 ;  /* 0x0000001523147220 */ /* 0x000fe20000410000 */
[----:B------:R-:W-:Y:S02]  /*8070*/  HADD2.F32 R21, -RZ, R42.H1_H1 ;  /* 0x3000002aff157230 */ /* 0x000fe40000004100 */
[----:B------:R-:W-:Y:S01]  /*8080*/  FFMA.FTZ R8, R30, R8, R33 ;  /* 0x000000081e087223 */ /* 0x000fe20000010021 */
[----:B------:R-:W-:Y:S01]  /*8090*/  FMUL.FTZ R26, R31, R5 ;  /* 0x000000051f1a7220 */ /* 0x000fe20000410000 */
[--C-:B------:R-:W-:Y:S02]  /*80a0*/  HADD2.F32 R24, -RZ, R6.reuse.H0_H0 ;  /* 0x20000006ff187230 */ /* 0x100fe40000004100 */
[----:B------:R-:W-:Y:S01]  /*80b0*/  FFMA.FTZ R12, R35, R13, -R12 ;  /* 0x0000000d230c7223 */ /* 0x000fe2000001080c */
[----:B------:R-:W-:Y:S02]  /*80c0*/  HADD2.F32 R6, -RZ, R6.H1_H1 ;  /* 0x30000006ff067230 */ /* 0x000fe40000004100 */
[C---:B------:R-:W-:Y:S01]  /*80d0*/  FMUL.FTZ R28, R21.reuse, R5 ;  /* 0x00000005151c7220 */ /* 0x040fe20000410000 */
[----:B------:R-:W-:Y:S01]  /*80e0*/  FFMA.FTZ R5, R21, R9, -R26 ;  /* 0x0000000915057223 */ /* 0x000fe2000001081a */
[----:B------:R-:W-:-:S02]  /*80f0*/  HADD2.F32 R26, -RZ, R43.H0_H0 ;  /* 0x2000002bff1a7230 */ /* 0x000fc40000004100 */
[----:B------:R-:W-:Y:S01]  /*8100*/  FFMA.FTZ R20, R37, R13, R20 ;  /* 0x0000000d25147223 */ /* 0x000fe20000010014 */
[----:B------:R-:W-:Y:S01]  /*8110*/  FFMA.FTZ R9, R31, R9, R28 ;  /* 0x000000091f097223 */ /* 0x000fe2000001001c */
[-C--:B------:R-:W-:Y:S01]  /*8120*/  FMUL.FTZ R31, R34, R6.reuse ;  /* 0x00000006221f7220 */ /* 0x080fe20000410000 */
[----:B------:R-:W-:Y:S02]  /*8130*/  HADD2.F32 R30, -RZ, R39.H0_H0 ;  /* 0x20000027ff1e7230 */ /* 0x000fe40000004100 */
[C---:B------:R-:W-:Y:S01]  /*8140*/  FMUL.FTZ R33, R26.reuse, R6 ;  /* 0x000000061a217220 */ /* 0x040fe20000410000 */
[----:B------:R-:W-:Y:S02]  /*8150*/  HADD2.F32 R25, -RZ, R7.H0_H0 ;  /* 0x20000007ff197230 */ /* 0x000fe40000004100 */
[----:B------:R-:W-:Y:S01]  /*8160*/  FFMA.FTZ R6, R26, R10, -R31 ;  /* 0x0000000a1a067223 */ /* 0x000fe2000001081f */
[----:B------:R-:W-:Y:S02]  /*8170*/  HADD2.F32 R31, -RZ, R39.H1_H1 ;  /* 0x30000027ff1f7230 */ /* 0x000fe40000004100 */
[----:B------:R-:W-:Y:S01]  /*8180*/  FMUL.FTZ R13, R32, R24 ;  /* 0x00000018200d7220 */ /* 0x000fe20000410000 */
[----:B------:R-:W-:-:S02]  /*8190*/  HADD2.F32 R7, -RZ, R7.H1_H1 ;  /* 0x30000007ff077230 */ /* 0x000fc40000004100 */
[C---:B------:R-:W-:Y:S01]  /*81a0*/  FMUL.FTZ R21, R30.reuse, R24 ;  /* 0x000000181e157220 */ /* 0x040fe20000410000 */
[----:B------:R-:W-:Y:S02]  /*81b0*/  HADD2.F32 R37, -RZ, R41.H1_H1 ;  /* 0x30000029ff257230 */ /* 0x000fe40000004100 */
[-C--:B------:R-:W-:Y:S01]  /*81c0*/  FFMA.FTZ R13, R30, R14.reuse, -R13 ;  /* 0x0000000e1e0d7223 */ /* 0x080fe2000001080d */
[----:B------:R-:W-:Y:S02]  /*81d0*/  HADD2.F32 R39, -RZ, R45.H1_H1 ;  /* 0x3000002dff277230 */ /* 0x000fe40000004100 */
[----:B------:R-:W-:Y:S01]  /*81e0*/  FFMA.FTZ R21, R32, R14, R21 ;  /* 0x0000000e20157223 */ /* 0x000fe20000010015 */
[----:B------:R-:W-:Y:S02]  /*81f0*/  HADD2.F32 R35, -RZ, R43.H1_H1 ;  /* 0x3000002bff237230 */ /* 0x000fe40000004100 */
[----:B------:R-:W-:Y:S01]  /*8200*/  FMUL.FTZ R14, R37, R25 ;  /* 0x00000019250e7220 */ /* 0x000fe20000410000 */
[----:B------:R-:W-:-:S02]  /*8210*/  HADD2.F32 R11, -RZ, R11.H1_H1 ;  /* 0x3000000bff0b7230 */ /* 0x000fc40000004100 */
[----:B------:R-:W-:Y:S01]  /*8220*/  FMUL.FTZ R26, R39, R7 ;  /* 0x00000007271a7220 */ /* 0x000fe20000410000 */
[----:B------:R-:W-:Y:S01]  /*8230*/  FMUL.FTZ R24, R31, R25 ;  /* 0x000000191f187220 */ /* 0x000fe20000410000 */
[----:B------:R-:W-:Y:S01]  /*8240*/  FMUL.FTZ R28, R35, R7 ;  /* 0x00000007231c7220 */ /* 0x000fe20000410000 */
[----:B------:R-:W-:Y:S01]  /*8250*/  FFMA.FTZ R7, R31, R15, -R14 ;  /* 0x0000000f1f077223 */ /* 0x000fe2000001080e */
[----:B------:R-:W-:Y:S01]  /*8260*/  FFMA.FTZ R26, R35, R11, -R26 ;  /* 0x0000000b231a7223 */ /* 0x000fe2000001081a */
[----:B------:R-:W-:Y:S01]  /*8270*/  FFMA.FTZ R10, R34, R10, R33 ;  /* 0x0000000a220a7223 */ /* 0x000fe20000010021 */
        /* <DEDUP_REMOVED lines=12> */
.L_x_3696:
[----:B------:R-:W-:Y:S05]  /*8340*/  BSYNC B0 ;  /* 0x0000000000007941 */ /* 0x000fea0003800000 */
.L_x_3682:
        /* <DEDUP_REMOVED lines=8> */
.L_x_3679:
[----:B------:R-:W-:-:S13]  /*83d0*/  ISETP.NE.AND P0, PT, R185, 0x3, PT ;  /* 0x00000003b900780c */ /* 0x000fda0003f05270 */
[----:B------:R-:W-:Y:S05]  /*83e0*/  @!P0 BRA `(.L_x_3707) ;  /* 0x0000000000048947 */ /* 0x000fea0003800000 */
[----:B------:R-:W-:Y:S01]  /*83f0*/  BPT.TRAP 0x1 ;  /* 0x000000040000795c */ /* 0x000fe20000300000 */
.L_x_3707:
[----:B------:R-:W-:Y:S02]  /*8400*/  LEA R20, R18, R2, 0x3 ;  /* 0x0000000212147211 */ /* 0x000fe400078e18ff */
[----:B------:R-:W-:-:S04]  /*8410*/  SHF.L.U32 R13, R23, 0x1f, RZ ;  /* 0x0000001f170d7819 */ /* 0x000fc800000006ff */
[----:B------:R0:W0:Y:S01]  /*8420*/  SYNCS.PHASECHK.TRANS64.TRYWAIT P1, [R20+URZ+0x38830], R13 ;  /* 0x0388300d140075a7 */ /* 0x000022000802017f */
[----:B------:R-:W-:Y:S05]  /*8430*/  @!P0 BRA `(.L_x_3708) ;  /* 0x0000000000048947 */ /* 0x000fea0003800000 */
[----:B------:R-:W-:Y:S01]  /*8440*/  BPT.TRAP 0x1 ;  /* 0x000000040000795c */ /* 0x000fe20000300000 */
.L_x_3708:
[C---:B--234-:R-:W-:Y:S02]  /*8450*/  VIADD R0, R2.reuse, 0x22400 ;  /* 0x0002240002007836 */ /* 0x05cfe40000000000 */
[----:B-1----:R-:W-:-:S03]  /*8460*/  VIADD R4, R2, 0x20400 ;  /* 0x0002040002047836 */ /* 0x002fc60000000000 */
[----:B------:R-:W-:Y:S02]  /*8470*/  SHF.R.U32.HI R0, RZ, 0x4, R0 ;  /* 0x00000004ff007819 */ /* 0x000fe40000011600 */
[----:B------:R-:W-:Y:S02]  /*8480*/  SHF.R.U32.HI R4, RZ, 0x4, R4 ;  /* 0x00000004ff047819 */ /* 0x000fe40000011604 */
[----:B------:R-:W-:Y:S02]  /*8490*/  LOP3.LUT R0, R0, 0x3fff, RZ, 0xc0, !PT ;  /* 0x00003fff00007812 */ /* 0x000fe400078ec0ff */
[----:B------:R-:W-:Y:S02]  /*84a0*/  LOP3.LUT R4, R4, 0x3fff, RZ, 0xc0, !PT ;  /* 0x00003fff04047812 */ /* 0x000fe400078ec0ff */
[----:B------:R-:W-:Y:S01]  /*84b0*/  LOP3.LUT R0, R0, 0x10000, RZ, 0xfc, !PT ;  /* 0x0001000000007812 */ /* 0x000fe200078efcff */
[----:B0-----:R-:W-:Y:S06]  /*84c0*/  @P1 BRA `(.L_x_3709) ;  /* 0x0000000000081947 */ /* 0x001fec0003800000 */
[----:B------:R-:W0:Y:S02]  /*84d0*/  SYNCS.PHASECHK.TRANS64.TRYWAIT P1, [R20+URZ+0x38830], R13 ;  /* 0x0388300d140075a7 */ /* 0x000e24000802017f */
[----:B0-----:R-:W-:Y:S05]  /*84e0*/  @!P1 BRA `(.L_x_3710) ;  /* 0x0000010000dc9947 */ /* 0x001fea0003800000 */
.L_x_3709:
[----:B------:R-:W-:Y:S01]  /*84f0*/  IMAD R10, R18, 0x200, R0 ;  /* 0x00000200120a7824 */ /* 0x000fe200078e0200 */
[----:B------:R-:W-:Y:S01]  /*8500*/  LOP3.LUT R8, R4, 0x10000, RZ, 0xfc, !PT ;  /* 0x0001000004087812 */ /* 0x000fe200078efcff */
[----:B------:R-:W-:Y:S01]  /*8510*/  IMAD.MOV.U32 R9, RZ, RZ, 0x40000040 ;  /* 0x40000040ff097424 */ /* 0x000fe200078e00ff */
[----:B------:R-:W-:Y:S01]  /*8520*/  MOV R11, 0x40000040 ;  /* 0x40000040000b7802 */ /* 0x000fe20000000f00 */
[----:B------:R-:W-:Y:S05]  /*8530*/  WARPSYNC.ALL ;  /* 0x0000000000007948 */ /* 0x000fea0003800000 */
[C---:B------:R-:W-:Y:S01]  /*8540*/  R2UR UR4, R8.reuse ;  /* 0x00000000080472ca */ /* 0x040fe200000e0000 */
[----:B-----5:R-:W-:Y:S01]  /*8550*/  WARPGROUP.ARRIVE ;  /* 0x00000000000079c5 */ /* 0x020fe20000000000 */
[----:B------:R-:W-:Y:S01]  /*8560*/  R2UR UR5, R9 ;  /* 0x00000000090572ca */ /* 0x000fe200000e0000 */
[----:B------:R-:W-:Y:S01]  /*8570*/  VIADD R4, R8, 0x2 ;  /* 0x0000000208047836 */ /* 0x000fe20000000000 */
[C---:B------:R-:W-:Y:S01]  /*8580*/  R2UR UR6, R10.reuse ;  /* 0x000000000a0672ca */ /* 0x040fe200000e0000 */
[C---:B------:R-:W-:Y:S01]  /*8590*/  VIADD R6, R10.reuse, 0x2 ;  /* 0x000000020a067836 */ /* 0x040fe20000000000 */
[----:B------:R-:W-:Y:S01]  /*85a0*/  R2UR UR7, R11 ;  /* 0x000000000b0772ca */ /* 0x000fe200000e0000 */
[----:B------:R-:W-:Y:S01]  /*85b0*/  IMAD.MOV.U32 R5, RZ, RZ, 0x40000040 ;  /* 0x40000040ff057424 */ /* 0x000fe200078e00ff */
[----:B------:R-:W-:Y:S01]  /*85c0*/  SHF.L.U32 R3, R3, 0x1f, RZ ;  /* 0x0000001f03037819 */ /* 0x000fe200000006ff */
[----:B------:R-:W-:Y:S01]  /*85d0*/  IMAD.MOV.U32 R7, RZ, RZ, 0x40000040 ;  /* 0x40000040ff077424 */ /* 0x000fe200078e00ff */
[----:B------:R-:W-:Y:S01]  /*85e0*/  BSSY B0, `(.L_x_3711) ;  /* 0x0000022000007945 */ /* 0x000fe20003800000 */
[C---:B------:R-:W-:Y:S01]  /*85f0*/  VIADD R14, R10.reuse, 0x4 ;  /* 0x000000040a0e7836 */ /* 0x040fe20000000000 */
[----:B------:R-:W-:Y:S01]  /*8600*/  IADD3 R10, R10, 0x6, RZ ;  /* 0x000000060a0a7810 */ /* 0x000fe20007ffe0ff */
[----:B------:R-:W-:-:S02]  /*8610*/  IMAD.MOV.U32 R15, RZ, RZ, 0x40000040 ;  /* 0x40000040ff0f7424 */ /* 0x000fc400078e00ff */
[----:B------:R-:W-:Y:S02]  /*8620*/  IMAD.MOV.U32 R9, RZ, RZ, 0x40000040 ;  /* 0x40000040ff097424 */ /* 0x000fe400078e00ff */
[----:B------:R-:W-:Y:S02]  /*8630*/  IMAD.MOV.U32 R11, RZ, RZ, 0x40000040 ;  /* 0x40000040ff0b7424 */ /* 0x000fe400078e00ff */
[----:B------:R-:W-:Y:S01]  /*8640*/  HGMMA.64x64x16.F32 R24, gdesc[UR4], RZ, !UPT, gsb0 ;  /* 0x00e00000041879f0 */ /* 0x000fe2000c0008ff */
[----:B------:R-:W-:Y:S02]  /*8650*/  R2UR UR4, R4 ;  /* 0x00000000040472ca */ /* 0x000fe400000e0000 */
[----:B------:R-:W-:Y:S02]  /*8660*/  R2UR UR5, R5 ;  /* 0x00000000050572ca */ /* 0x000fe400000e0000 */
[----:B------:R-:W-:Y:S02]  /*8670*/  R2UR UR6, R6 ;  /* 0x00000000060672ca */ /* 0x000fe400000e0000 */
[----:B------:R-:W-:Y:S01]  /*8680*/  R2UR UR7, R7 ;  /* 0x00000000070772ca */ /* 0x000fe200000e0000 */
[----:B------:R-:W-:Y:S01]  /*8690*/  IMAD.MOV.U32 R7, RZ, RZ, 0x40000040 ;  /* 0x40000040ff077424 */ /* 0x000fe200078e00ff */
[C---:B------:R-:W-:Y:S01]  /*86a0*/  IADD3 R6, R8.reuse, 0x4, RZ ;  /* 0x0000000408067810 */ /* 0x040fe20007ffe0ff */
[----:B------:R-:W-:Y:S01]  /*86b0*/  VIADD R8, R8, 0x6 ;  /* 0x0000000608087836 */ /* 0x000fe20000000000 */
[----:B------:R-:W-:-:S02]  /*86c0*/  WARPGROUP.DEPBAR.LE gsb0, 0x0 ;  /* 0x00008000000079c5 */ /* 0x000fc40000010000 */
[----:B------:R-:W-:-:S07]  /*86d0*/  WARPGROUP.ARRIVE ;  /* 0x00000000000079c5 */ /* 0x000fce0000000000 */
        /* <DEDUP_REMOVED lines=16> */
[----:B------:R-:W1:Y:S02]  /*87e0*/  SYNCS.PHASECHK.TRANS64.TRYWAIT P1, [R2+URZ+0x38810], R3 ;  /* 0x03881003020075a7 */ /* 0x000e64000802017f */
[----:B-1----:R-:W-:Y:S05]  /*87f0*/  @!P1 BRA `(.L_x_3712) ;  /* 0x00000100002c9947 */ /* 0x002fea0003800000 */
.L_x_3873:
[----:B------:R-:W-:Y:S05]  /*8800*/  BSYNC B0 ;  /* 0x0000000000007941 */ /* 0x000fea0003800000 */
.L_x_3711:
[----:B------:R-:W-:Y:S05]  /*8810*/  @!P0 BRA `(.L_x_3713) ;  /* 0x0000000000048947 */ /* 0x000fea0003800000 */
[----:B------:R-:W-:Y:S01]  /*8820*/  BPT.TRAP 0x1 ;  /* 0x000000040000795c */ /* 0x000fe20000300000 */
.L_x_3713:
[----:B------:R2:W3:Y:S01]  /*8830*/  SYNCS.PHASECHK.TRANS64.TRYWAIT P1, [R20+URZ+0x38850], R13 ;  /* 0x0388500d140075a7 */ /* 0x0004e2000802017f */
[----:B------:R-:W-:Y:S05]  /*8840*/  @!P0 BRA `(.L_x_3714) ;  /* 0x0000000000048947 */ /* 0x000fea0003800000 */
[----:B------:R-:W-:Y:S01]  /*8850*/  BPT.TRAP 0x1 ;  /* 0x000000040000795c */ /* 0x000fe20000300000 */
.L_x_3714:
[C---:B-1----:R-:W-:Y:S01]  /*8860*/  VIADD R3, R2.reuse, 0x400 ;  /* 0x0000040002037836 */ /* 0x042fe20000000000 */
[----:B------:R-:W-:Y:S01]  /*8870*/  BSSY B0, `(.L_x_3715) ;  /* 0x000000a000007945 */ /* 0x000fe20003800000 */
[----:B------:R-:W-:-:S03]  /*8880*/  VIADD R10, R2, 0x26400 ;  /* 0x00026400020a7836 */ /* 0x000fc60000000000 */
[----:B------:R-:W-:Y:S02]  /*8890*/  SHF.R.U32.HI R3, RZ, 0x4, R3 ;  /* 0x00000004ff037819 */ /* 0x000fe40000011603 */
[----:B------:R-:W-:Y:S02]  /*88a0*/  SHF.R.U32.HI R10, RZ, 0x4, R10 ;  /* 0x00000004ff0a7819 */ /* 0x000fe4000001160a */
[----:B------:R-:W-:Y:S02]  /*88b0*/  LOP3.LUT R3, R3, 0x3fff, RZ, 0xc0, !PT ;  /* 0x00003fff03037812 */ /* 0x000fe400078ec0ff */
[----:B------:R-:W-:Y:S02]  /*88c0*/  LOP3.LUT R11, R10, 0x3fff, RZ, 0xc0, !PT ;  /* 0x00003fff0a0b7812 */ /* 0x000fe400078ec0ff */
[----:B------:R-:W-:Y:S01]  /*88d0*/  LOP3.LUT R10, R3, 0x10000, RZ, 0xfc, !PT ;  /* 0x00010000030a7812 */ /* 0x000fe200078efcff */
[----:B---3--:R-:W-:Y:S06]  /*88e0*/  @P1 BRA `(.L_x_3716) ;  /* 0x0000000000081947 */ /* 0x008fec0003800000 */
[----:B------:R-:W1:Y:S02]  /*88f0*/  SYNCS.PHASECHK.TRANS64.TRYWAIT P1, [R20+URZ+0x38850], R13 ;  /* 0x0388500d140075a7 */ /* 0x000e64000802017f */
[----:B-1----:R-:W-:Y:S05]  /*8900*/  @!P1 BRA `(.L_x_3717) ;  /* 0x000000fc00fc9947 */ /* 0x002fea0003800000 */
.L_x_3716:
[----:B------:R-:W-:Y:S05]  /*8910*/  BSYNC B0 ;  /* 0x0000000000007941 */ /* 0x000fea0003800000 */
.L_x_3715:
[----:B------:R-:W-:Y:S01]  /*8920*/  LOP3.LUT R3, R11, 0x10000, RZ, 0xfc, !PT ;  /* 0x000100000b037812 */ /* 0x000fe200078efcff */
[----:B------:R-:W-:Y:S01]  /*8930*/  IMAD.MOV.U32 R15, RZ, RZ, 0x40000040 ;  /* 0x40000040ff0f7424 */ /* 0x000fe200078e00ff */
[----:B------:R-:W-:Y:S01]  /*8940*/  LEA R12, R18, R10, 0xc ;  /* 0x0000000a120c7211 */ /* 0x000fe200078e60ff */
[----:B012---:R-:W-:Y:S01]  /*8950*/  IMAD.MOV.U32 R13, RZ, RZ, 0x40000040 ;  /* 0x40000040ff0d7424 */ /* 0x007fe200078e00ff */
[----:B------:R-:W-:Y:S05]  /*8960*/  WARPSYNC.ALL ;  /* 0x0000000000007948 */ /* 0x000fea0003800000 */
[----:B------:R-:W-:Y:S01]  /*8970*/  IMAD.MOV.U32 R14, RZ, RZ, R3 ;  /* 0x000000ffff0e7224 */ /* 0x000fe200078e0003 */
[----:B------:R-:W-:Y:S01]  /*8980*/  R2UR UR5, R15 ;  /* 0x000000000f0572ca */ /* 0x000fe200000e0000 */
[----:B------:R-:W-:Y:S01]  /*8990*/  WARPGROUP.ARRIVE ;  /* 0x00000000000079c5 */ /* 0x000fe20000000000 */
[----:B------:R-:W-:Y:S01]  /*89a0*/  R2UR UR6, R12 ;  /* 0x000000000c0672ca */ /* 0x000fe200000e0000 */
[----:B------:R-:W-:Y:S01]  /*89b0*/  VIADD R58, R3, 0x2 ;  /* 0x00000002033a7836 */ /* 0x000fe20000000000 */
[----:B------:R-:W-:Y:S01]  /*89c0*/  R2UR UR4, R14 ;  /* 0x000000000e0472ca */ /* 0x000fe200000e0000 */
[----:B------:R-:W-:Y:S01]  /*89d0*/  IMAD.MOV.U32 R59, RZ, RZ, 0x40000040 ;  /* 0x40000040ff3b7424 */ /* 0x000fe200078e00ff */
[----:B------:R-:W-:Y:S01]  /*89e0*/  R2UR UR7, R13 ;  /* 0x000000000d0772ca */ /* 0x000fe200000e0000 */
[----:B------:R-:W-:Y:S01]  /*89f0*/  IMAD.MOV.U32 R15, RZ, RZ, 0x40000040 ;  /* 0x40000040ff0f7424 */ /* 0x000fe200078e00ff */
[C---:B------:R-:W-:Y:S01]  /*8a00*/  IADD3 R14, R12.reuse, 0x2, RZ ;  /* 0x000000020c0e7810 */ /* 0x040fe20007ffe0ff */
[----:B------:R-:W0:Y:S01]  /*8a10*/  S2R R21, SR_TID.X ;  /* 0x0000000000157919 */ /* 0x000e220000002100 */
[----:B------:R-:W-:Y:S01]  /*8a20*/  IADD3 R60, R3, 0x800, RZ ;  /* 0x00000800033c7810 */ /* 0x000fe20007ffe0ff */
[----:B------:R-:W-:Y:S01]  /*8a30*/  VIADD R62, R12, 0x800 ;  /* 0x000008000c3e7836 */ /* 0x000fe20000000000 */
[----:B------:R-:W-:Y:S01]  /*8a40*/  BSSY B0, `(.L_x_3718) ;  /* 0x0000634000007945 */ /* 0x000fe20003800000 */
[----:B------:R-:W-:Y:S01]  /*8a50*/  IMAD.MOV.U32 R61, RZ, RZ, 0x40000040 ;  /* 0x40000040ff3d7424 */ /* 0x000fe200078e00ff */
[----:B------:R-:W1:Y:S01]  /*8a60*/  S2R R64, SR_TID.X ;  /* 0x0000000000407919 */ /* 0x000e620000002100 */
[----:B------:R-:W-:-:S04]  /*8a70*/  IMAD.MOV.U32 R63, RZ, RZ, 0x40000040 ;  /* 0x40000040ff3f7424 */ /* 0x000fc800078e00ff */
[----:B------:R-:W-:Y:S01]  /*8a80*/  HGMMA.64x64x16.F32 R24, gdesc[UR4], R24, gsb0 ;  /* 0x00e00000041879f0 */ /* 0x000fe20008000818 */
[----:B------:R-:W-:Y:S01]  /*8a90*/  R2UR UR4, R58 ;  /* 0x000000003a0472ca */ /* 0x000fe200000e0000 */
[----:B------:R-:W-:Y:S01]  /*8aa0*/  VIADD R58, R3, 0x4 ;  /* 0x00000004033a7836 */ /* 0x000fe20000000000 */
[----:B------:R-:W-:Y:S02]  /*8ab0*/  R2UR UR5, R59 ;  /* 0x000000003b0572ca */ /* 0x000fe400000e0000 */
[----:B------:R-:W-:Y:S01]  /*8ac0*/  R2UR UR6, R14 ;  /* 0x000000000e0672ca */ /* 0x000fe200000e0000 */
[----:B------:R-:W-:Y:S01]  /*8ad0*/  VIADD R14, R12, 0x4 ;  /* 0x000000040c0e7836 */ /* 0x000fe20000000000 */
[----:B------:R-:W-:Y:S01]  /*8ae0*/  R2UR UR7, R15 ;  /* 0x000000000f0772ca */ /* 0x000fe200000e0000 */
[----:B------:R-:W-:Y:S01]  /*8af0*/  IMAD.MOV.U32 R15, RZ, RZ, 0x40000040 ;  /* 0x40000040ff0f7424 */ /* 0x000fe200078e00ff */
[----:B------:R-:W-:Y:S02]  /*8b00*/  MOV R59, 0x40000040 ;  /* 0x40000040003b7802 */ /* 0x000fe40000000f00 */
[----:B0-----:R-:W-:-:S05]  /*8b10*/  SHF.R.U32.HI R21, RZ, 0x7, R21 ;  /* 0x00000007ff157819 */ /* 0x001fca0000011615 */
[----:B------:R0:W2:Y:S01]  /*8b20*/  SHFL.IDX PT, R11, R21, RZ, 0x1f ;  /* 0x00001fff150b7589 */ /* 0x0000a200000e0000 */
[----:B-1----:R-:W-:Y:S02]  /*8b30*/  LOP3.LUT R64, R64, 0x7f, RZ, 0xc0, !PT ;  /* 0x0000007f40407812 */ /* 0x002fe400078ec0ff */
[----:B0-----:R-:W-:Y:S02]  /*8b40*/  MOV R21, 0x4 ;  /* 0x0000000400157802 */ /* 0x001fe40000000f00 */
[----:B--2---:R-:W-:-:S04]  /*8b50*/  ISETP.GT.AND P1, PT, R11, 0x7f, PT ;  /* 0x0000007f0b00780c */ /* 0x004fc80003f24270 */
[----:B------:R-:W-:Y:S02]  /*8b60*/  SEL R11, RZ, 0x2, !P1 ;  /* 0x00000002ff0b7807 */ /* 0x000fe40004800000 */
[C---:B------:R-:W-:Y:S02]  /*8b70*/  SEL R13, R21.reuse, 0x2, P1 ;  /* 0x00000002150d7807 */ /* 0x040fe40000800000 */
[----:B------:R-:W-:Y:S01]  /*8b80*/  SEL R21, R21, 0x6, !P1 ;  /* 0x0000000615157807 */ /* 0x000fe20004800000 */
[----:B------:R-:W-:Y:S02]  /*8b90*/  WARPGROUP.DEPBAR.LE gsb0, 0x0 ;  /* 0x00008000000079c5 */ /* 0x000fe40000010000 */
[----:B------:R-:W-:-:S06]  /*8ba0*/  WARPGROUP.ARRIVE ;  /* 0x00000000000079c5 */ /* 0x000fcc0000000000 */
[----:B------:R-:W-:Y:S01]  /*8bb0*/  HGMMA.64x64x16.F32 R24, gdesc[UR4], R24, gsb0 ;  /* 0x00e00000041879f0 */ /* 0x000fe20008000818 */
[----:B------:R-:W-:Y:S01]  /*8bc0*/  R2UR UR4, R58 ;  /* 0x000000003a0472ca */ /* 0x000fe200000e0000 */
[----:B------:R-:W-:Y:S01]  /*8bd0*/  VIADD R58, R3, 0x6 ;  /* 0x00000006033a7836 */ /* 0x000fe20000000000 */
[----:B------:R-:W-:Y:S01]  /*8be0*/  R2UR UR5, R59 ;  /* 0x000000003b0572ca */ /* 0x000fe200000e0000 */
[----:B------:R-:W-:Y:S01]  /*8bf0*/  IMAD.MOV.U32 R59, RZ, RZ, 0x40000040 ;  /* 0x40000040ff3b7424 */ /* 0x000fe200078e00ff */
[----:B------:R-:W-:Y:S01]  /*8c00*/  R2UR UR6, R14 ;  /* 0x000000000e0672ca */ /* 0x000fe200000e0000 */
[----:B------:R-:W-:Y:S01]  /*8c10*/  VIADD R14, R12, 0x6 ;  /* 0x000000060c0e7836 */ /* 0x000fe20000000000 */
[----:B------:R-:W-:Y:S02]  /*8c20*/  R2UR UR7, R15 ;  /* 0x000000000f0772ca */ /* 0x000fe400000e0000 */
[----:B------:R-:W-:Y:S01]  /*8c30*/  MOV R15, 0x40000040 ;  /* 0x40000040000f7802 */ /* 0x000fe20000000f00 */
[----:B------:R-:W-:-:S02]  /*8c40*/  WARPGROUP.DEPBAR.LE gsb0, 0x0 ;  /* 0x00008000000079c5 */ /* 0x000fc40000010000 */
[----:B------:R-:W-:-:S08]  /*8c50*/  WARPGROUP.ARRIVE ;  /* 0x00000000000079c5 */ /* 0x000fd00000000000 */
[----:B------:R-:W-:Y:S01]  /*8c60*/  HGMMA.64x64x16.F32 R24, gdesc[UR4], R24, gsb0 ;  /* 0x00e00000041879f0 */ /* 0x000fe20008000818 */
[----:B------:R-:W-:Y:S01]  /*8c70*/  R2UR UR4, R58 ;  /* 0x000000003a0472ca */ /* 0x000fe200000e0000 */
[----:B------:R-:W-:Y:S01]  /*8c80*/  VIADD R58, R3, 0x200 ;  /* 0x00000200033a7836 */ /* 0x000fe20000000000 */
[----:B------:R-:W-:Y:S01]  /*8c90*/  R2UR UR5, R59 ;  /* 0x000000003b0572ca */ /* 0x000fe200000e0000 */
[----:B------:R-:W-:Y:S01]  /*8ca0*/  IMAD.MOV.U32 R59, RZ, RZ, 0x40000040 ;  /* 0x40000040ff3b7424 */ /* 0x000fe200078e00ff */
[----:B------:R-:W-:Y:S01]  /*8cb0*/  R2UR UR6, R14 ;  /* 0x000000000e0672ca */ /* 0x000fe200000e0000 */
[----:B------:R-:W-:Y:S01]  /*8cc0*/  VIADD R14, R12, 0x200 ;  /* 0x000002000c0e7836 */ /* 0x000fe20000000000 */
[----:B------:R-:W-:Y:S01]  /*8cd0*/  R2UR UR7, R15 ;  /* 0x000000000f0772ca */ /* 0x000fe200000e0000 */
[----:B------:R-:W-:Y:S01]  /*8ce0*/  IMAD.MOV.U32 R15, RZ, RZ, 0x40000040 ;  /* 0x40000040ff0f7424 */ /* 0x000fe200078e00ff */
[----:B------:R-:W-:Y:S02]  /*8cf0*/  WARPGROUP.DEPBAR.LE gsb0, 0x0 ;  /* 0x00008000000079c5 */ /* 0x000fe40000010000 */
[----:B------:R-:W-:-:S09]  /*8d00*/  WARPGROUP.ARRIVE ;  /* 0x00000000000079c5 */ /* 0x000fd20000000000 */
[----:B------:R-:W-:Y:S01]  /*8d10*/  HGMMA.64x64x16.F32 R24, gdesc[UR4], R24, gsb0 ;  /* 0x00e00000041879f0 */ /* 0x000fe20008000818 */
[----:B------:R-:W-:Y:S02]  /*8d20*/  R2UR UR4, R58 ;  /* 0x000000003a0472ca */ /* 0x000fe400000e0000 */
[----:B------:R-:W-:Y:S01]  /*8d30*/  R2UR UR5, R59 ;  /* 0x000000003b0572ca */ /* 0x000fe200000e0000 */
[----:B------:R-:W-:Y:S01]  /*8d40*/  IMAD.MOV.U32 R59, RZ, RZ, 0x40000040 ;  /* 0x40000040ff3b7424 */ /* 0x000fe200078e00ff */
[----:B------:R-:W-:Y:S01]  /*8d50*/  R2UR UR6, R14 ;  /* 0x000000000e0672ca */ /* 0x000fe200000e0000 */
[----:B------:R-:W-:Y:S01]  /*8d60*/  VIADD R14, R12, 0x202 ;  /* 0x000002020c0e7836 */ /* 0x000fe20000000000 */
[----:B------:R-:W-:Y:S01]  /*8d70*/  R2UR UR7, R15 ;  /* 0x000000000f0772ca */ /* 0x000fe200000e0000 */
[----:B------:R-:W-:Y:S01]  /*8d80*/  IMAD.MOV.U32 R15, RZ, RZ, 0x40000040 ;  /* 0x40000040ff0f7424 */ /* 0x000fe200078e00ff */
[----:B------:R-:W-:Y:S01]  /*8d90*/  IADD3 R58, R3, 0x202, RZ ;  /* 0x00000202033a7810 */ /* 0x000fe20007ffe0ff */
[----:B------:R-:W-:-:S02]  /*8da0*/  WARPGROUP.DEPBAR.LE gsb0, 0x0 ;  /* 0x00008000000079c5 */ /* 0x000fc40000010000 */
[----:B------:R-:W-:-:S08]  /*8db0*/  WARPGROUP.ARRIVE ;  /* 0x00000000000079c5 */ /* 0x000fd00000000000 */
[----:B------:R-:W-:Y:S01]  /*8dc0*/  HGMMA.64x64x16.F32 R24, gdesc[UR4], R24, gsb0 ;  /* 0x00e00000041879f0 */ /* 0x000fe20008000818 */
[----:B------:R-:W-:Y:S01]  /*8dd0*/  R2UR UR4, R58 ;  /* 0x000000003a0472ca */ /* 0x000fe200000e0000 */
[----:B------:R-:W-:Y:S01]  /*8de0*/  VIADD R58, R3, 0x204 ;  /* 0x00000204033a7836 */ /* 0x000fe20000000000 */
[----:B------:R-:W-:Y:S01]  /*8df0*/  R2UR UR5, R59 ;  /* 0x000000003b0572ca */ /* 0x000fe200000e0000 */
[----:B------:R-:W-:Y:S01]  /*8e00*/  IMAD.MOV.U32 R59, RZ, RZ, 0x40000040 ;  /* 0x40000040ff3b7424 */ /* 0x000fe200078e00ff */
[----:B------:R-:W-:Y:S02]  /*8e10*/  R2UR UR6, R14 ;  /* 0x000000000e0672ca */ /* 0x000fe400000e0000 */
        /* <DEDUP_REMOVED lines=106> */
[----:B------:R-:W-:Y:S01]  /*94c0*/  IMAD.IADD R58, R11, 0x1, R62 ;  /* 0x000000010b3a7824 */ /* 0x000fe200078e023e */
[----:B------:R-:W-:Y:S01]  /*94d0*/  R2UR UR5, R59 ;  /* 0x000000003b0572ca */ /* 0x000fe200000e0000 */
[----:B------:R-:W-:Y:S01]  /*94e0*/  IMAD.MOV.U32 R59, RZ, RZ, 0x40000040 ;  /* 0x40000040ff3b7424 */ /* 0x000fe200078e00ff */
[----:B------:R-:W-:Y:S01]  /*94f0*/  R2UR UR6, R14 ;  /* 0x000000000e0672ca */ /* 0x000fe200000e0000 */
[----:B------:R-:W-:Y:S01]  /*9500*/  IMAD.IADD R14, R11, 0x1, R60 ;  /* 0x000000010b0e7824 */ /* 0x000fe200078e023c */
[----:B------:R-:W-:Y:S01]  /*9510*/  R2UR UR7, R15 ;  /* 0x000000000f0772ca */ /* 0x000fe200000e0000 */
[----:B------:R-:W-:Y:S01]  /*9520*/  IMAD.MOV.U32 R15, RZ, RZ, 0x40000040 ;  /* 0x40000040ff0f7424 */ /* 0x000fe200078e00ff */
[----:B------:R-:W-:Y:S02]  /*9530*/  WARPGROUP.DEPBAR.LE gsb0, 0x0 ;  /* 0x00008000000079c5 */ /* 0x000fe40000010000 */
[----:B------:R-:W-:-:S09]  /*9540*/  WARPGROUP.ARRIVE ;  /* 0x00000000000079c5 */ /* 0x000fd20000000000 */
[----:B------:R-:W-:Y:S01]  /*9550*/  HGMMA.64x64x16.F32 R24, gdesc[UR4], R24, gsb0 ;  /* 0x00e00000041879f0 */ /* 0x000fe20008000818 */
[----:B------:R-:W-:Y:S01]  /*9560*/  R2UR UR6, R58 ;  /* 0x000000003a0672ca */ /* 0x000fe200000e0000 */
[--C-:B------:R-:W-:Y:S01]  /*9570*/  IMAD.IADD R58, R62, 0x1, R13.reuse ;  /* 0x000000013e3a7824 */ /* 0x100fe200078e020d */
        /* <DEDUP_REMOVED lines=10> */
[----:B------:R-:W-:Y:S01]  /*9620*/  IMAD.IADD R58, R62, 0x1, R21 ;  /* 0x000000013e3a7824 */ /* 0x000fe200078e0215 */
[----:B------:R-:W-:Y:S01]  /*9630*/  R2UR UR7, R59 ;  /* 0x000000003b0772ca */ /* 0x000fe200000e0000 */
[----:B------:R-:W-:Y:S01]  /*9640*/  IMAD.MOV.U32 R59, RZ, RZ, 0x40000040 ;  /* 0x40000040ff3b7424 */ /* 0x000fe200078e00ff */
[----:B------:R-:W-:Y:S02]  /*9650*/  R2UR UR4, R14 ;  /* 0x000000000e0472ca */ /* 0x000fe400000e0000 */
[----:B------:R-:W-:Y:S01]  /*9660*/  R2UR UR5, R15 ;  /* 0x000000000f0572ca */ /* 0x000fe200000e0000 */
[----:B------:R-:W-:Y:S01]  /*9670*/  IMAD.MOV.U32 R15, RZ, RZ, 0x40000040 ;  /* 0x40000040ff0f7424 */ /* 0x000fe200078e00ff */
[----:B------:R-:W-:Y:S01]  /*9680*/  IADD3 R14, R60, R21, RZ ;  /* 0x000000153c0e7210 */ /* 0x000fe20007ffe0ff */
[----:B------:R-:W-:-:S02]  /*9690*/  WARPGROUP.DEPBAR.LE gsb0, 0x0 ;  /* 0x00008000000079c5 */ /* 0x000fc40000010000 */
[----:B------:R-:W-:-:S08]  /*96a0*/  WARPGROUP.ARRIVE ;  /* 0x00000000000079c5 */ /* 0x000fd00000000000 */
[----:B------:R-:W-:Y:S01]  /*96b0*/  HGMMA.64x64x16.F32 R24, gdesc[UR4], R24, gsb0 ;  /* 0x00e00000041879f0 */ /* 0x000fe20008000818 */
[----:B------:R-:W-:Y:S01]  /*96c0*/  R2UR UR4, R14 ;  /* 0x000000000e0472ca */ /* 0x000fe200000e0000 */
[----:B------:R-:W-:Y:S01]  /*96d0*/  IMAD.MOV.U32 R14, RZ, RZ, 0x28 ;  /* 0x00000028ff0e7424 */ /* 0x000fe200078e00ff */
[----:B------:R-:W-:Y:S02]  /*96e0*/  R2UR UR5, R15 ;  /* 0x000000000f0572ca */ /* 0x000fe400000e0000 */
[----:B------:R-:W-:Y:S02]  /*96f0*/  R2UR UR6, R58 ;  /* 0x000000003a0672ca */ /* 0x000fe400000e0000 */
[----:B------:R-:W-:Y:S01]  /*9700*/  R2UR UR7, R59 ;  /* 0x000000003b0772ca */ /* 0x000fe200000e0000 */
[----:B------:R-:W-:Y:S01]  /*9710*/  IMAD.MOV.U32 R59, RZ, RZ, 0x40000040 ;  /* 0x40000040ff3b7424 */ /* 0x000fe200078e00ff */
[----:B------:R-:W-:Y:S02]  /*9720*/  MOV R15, 0xa00 ;  /* 0x00000a00000f7802 */ /* 0x000fe40000000f00 */
[----:B------:R-:W-:-:S02]  /*9730*/  SEL R14, R14, 0x26, P1 ;  /* 0x000000260e0e7807 */ /* 0x000fc40000800000 */
[----:B------:R-:W-:Y:S02]  /*9740*/  SEL R15, R15, 0x980, P1 ;  /* 0x000009800f0f7807 */ /* 0x000fe40000800000 */
[----:B------:R-:W-:Y:S02]  /*9750*/  LOP3.LUT R14, R14, 0x6, RZ, 0xc0, !PT ;  /* 0x000000060e0e7812 */ /* 0x000fe400078ec0ff */
[----:B------:R-:W-:-:S04]  /*9760*/  LOP3.LUT R15, R15, 0xa00, RZ, 0xc0, !PT ;  /* 0x00000a000f0f7812 */ /* 0x000fc800078ec0ff */
[CC--:B------:R-:W-:Y:S02]  /*9770*/  IADD3 R58, R14.reuse, R15.reuse, R3 ;  /* 0x0000000f0e3a7210 */ /* 0x0c0fe40007ffe003 */
[----:B------:R-:W-:Y:S01]  /*9780*/  IADD3 R14, R14, R15, R12 ;  /* 0x0000000f0e0e7210 */ /* 0x000fe20007ffe00c */
[----:B------:R-:W-:Y:S01]  /*9790*/  IMAD.MOV.U32 R15, RZ, RZ, 0x40000040 ;  /* 0x40000040ff0f7424 */ /* 0x000fe200078e00ff */
        /* <DEDUP_REMOVED lines=10> */
[C---:B------:R-:W-:Y:S01]  /*9840*/  IMAD.IADD R62, R11.reuse, 0x1, R58 ;  /* 0x000000010b3e7824 */ /* 0x040fe200078e023a */
[----:B------:R-:W-:Y:S02]  /*9850*/  MOV R15, 0x40000040 ;  /* 0x40000040000f7802 */ /* 0x000fe40000000f00 */
[----:B------:R-:W-:Y:S01]  /*9860*/  IADD3 R60, R11, R14, RZ ;  /* 0x0000000e0b3c7210 */ /* 0x000fe20007ffe0ff */
[----:B------:R-:W-:-:S02]  /*9870*/  WARPGROUP.DEPBAR.LE gsb0, 0x0 ;  /* 0x00008000000079c5 */ /* 0x000fc40000010000 */
[----:B------:R-:W-:-:S06]  /*9880*/  WARPGROUP.ARRIVE ;  /* 0x00000000000079c5 */ /* 0x000fcc0000000000 */
        /* <DEDUP_REMOVED lines=9> */
[----:B------:R-:W-:Y:S01]  /*9920*/  IADD3 R62, R13, R58, RZ ;  /* 0x0000003a0d3e7210 */ /* 0x000fe20007ffe0ff */
[----:B------:R-:W-:Y:S01]  /*9930*/  IMAD.IADD R58, R21, 0x1, R58 ;  /* 0x00000001153a7824 */ /* 0x000fe200078e023a */
[----:B------:R-:W-:-:S02]  /*9940*/  WARPGROUP.DEPBAR.LE gsb0, 0x0 ;  /* 0x00008000000079c5 */ /* 0x000fc40000010000 */
[----:B------:R-:W-:-:S07]  /*9950*/  WARPGROUP.ARRIVE ;  /* 0x00000000000079c5 */ /* 0x000fce0000000000 */
[----:B------:R-:W-:Y:S01]  /*9960*/  HGMMA.64x64x16.F32 R24, gdesc[UR4], R24, gsb0 ;  /* 0x00e00000041879f0 */ /* 0x000fe20008000818 */
[----:B------:R-:W-:Y:S02]  /*9970*/  R2UR UR4, R60 ;  /* 0x000000003c0472ca */ /* 0x000fe400000e0000 */
[----:B------:R-:W-:Y:S02]  /*9980*/  R2UR UR5, R61 ;  /* 0x000000003d0572ca */ /* 0x000fe400000e0000 */
[----:B------:R-:W-:Y:S02]  /*9990*/  R2UR UR6, R62 ;  /* 0x000000003e0672ca */ /* 0x000fe400000e0000 */
[----:B------:R-:W-:Y:S01]  /*99a0*/  R2UR UR7, R63 ;  /* 0x000000003f0772ca */ /* 0x000fe200000e0000 */
[----:B------:R-:W-:Y:S01]  /*99b0*/  IMAD.MOV.U32 R63, RZ, RZ, 0x40000040 ;  /* 0x40000040ff3f7424 */ /* 0x000fe200078e00ff */
[----:B------:R-:W-:Y:S01]  /*99c0*/  MOV R61, 0x40000040 ;  /* 0x40000040003d7802 */ /* 0x000fe20000000f00 */
[----:B------:R-:W-:-:S02]  /*99d0*/  WARPGROUP.DEPBAR.LE gsb0, 0x0 ;  /* 0x00008000000079c5 */ /* 0x000fc40000010000 */
[----:B------:R-:W-:-:S08]  /*99e0*/  WARPGROUP.ARRIVE ;  /* 0x00000000000079c5 */ /* 0x000fd00000000000 */
[----:B------:R-:W-:Y:S01]  /*99f0*/  HGMMA.64x64x16.F32 R24, gdesc[UR4], R24, gsb0 ;  /* 0x00e00000041879f0 */ /* 0x000fe20008000818 */
[----:B------:R-:W-:Y:S01]  /*9a00*/  R2UR UR4, R14 ;  /* 0x000000000e0472ca */ /* 0x000fe200000e0000 */
[----:B------:R-:W-:Y:S01]  /*9a10*/  IMAD.MOV.U32 R14, RZ, RZ, 0x30 ;  /* 0x00000030ff0e7424 */ /* 0x000fe200078e00ff */
[----:B------:R-:W-:Y:S01]  /*9a20*/  R2UR UR5, R15 ;  /* 0x000000000f0572ca */ /* 0x000fe200000e0000 */
[----:B------:R-:W-:Y:S01]  /*9a30*/  IMAD.MOV.U32 R15, RZ, RZ, 0xc00 ;  /* 0x00000c00ff0f7424 */ /* 0x000fe200078e00ff */
[----:B------:R-:W-:Y:S02]  /*9a40*/  R2UR UR6, R58 ;  /* 0x000000003a0672ca */ /* 0x000fe400000e0000 */
[----:B------:R-:W-:Y:S01]  /*9a50*/  R2UR UR7, R59 ;  /* 0x000000003b0772ca */ /* 0x000fe200000e0000 */
[----:B------:R-:W-:Y:S01]  /*9a60*/  IMAD.MOV.U32 R59, RZ, RZ, 0x40000040 ;  /* 0x40000040ff3b7424 */ /* 0x000fe200078e00ff */
[----:B------:R-:W-:Y:S02]  /*9a70*/  SEL R14, R14, 0x2e, P1 ;  /* 0x0000002e0e0e7807 */ /* 0x000fe40000800000 */
[----:B------:R-:W-:-:S02]  /*9a80*/  SEL R15, R15, 0xb80, P1 ;  /* 0x00000b800f0f7807 */ /* 0x000fc40000800000 */
[----:B------:R-:W-:Y:S02]  /*9a90*/  LOP3.LUT R14, R14, 0x6, RZ, 0xc0, !PT ;  /* 0x000000060e0e7812 */ /* 0x000fe400078ec0ff */
[----:B------:R-:W-:-:S04]  /*9aa0*/  LOP3.LUT R15, R15, 0xe00, RZ, 0xc0, !PT ;  /* 0x00000e000f0f7812 */ /* 0x000fc800078ec0ff */
[CC--:B------:R-:W-:Y:S02]  /*9ab0*/  IADD3 R58, R14.reuse, R15.reuse, R3 ;  /* 0x0000000f0e3a7210 */ /* 0x0c0fe40007ffe003 */
[----:B------:R-:W-:Y:S02]  /*9ac0*/  IADD3 R14, R14, R15, R12 ;  /* 0x0000000f0e0e7210 */ /* 0x000fe40007ffe00c */
[----:B------:R-:W-:Y:S01]  /*9ad0*/  MOV R15, 0x40000040 ;  /* 0x40000040000f7802 */ /* 0x000fe20000000f00 */
        /* <DEDUP_REMOVED lines=10> */
[C---:B------:R-:W-:Y:S02]  /*9b80*/  IMAD.IADD R62, R11.reuse, 0x1, R58 ;  /* 0x000000010b3e7824 */ /* 0x040fe400078e023a */
[----:B------:R-:W-:-:S02]  /*9b90*/  IMAD.IADD R60, R11, 0x1, R14 ;  /* 0x000000010b3c7824 */ /* 0x000fc400078e020e */
[----:B------:R-:W-:Y:S01]  /*9ba0*/  IMAD.MOV.U32 R15, RZ, RZ, 0x40000040 ;  /* 0x40000040ff0f7424 */ /* 0x000fe200078e00ff */
[----:B------:R-:W-:Y:S02]  /*9bb0*/  WARPGROUP.DEPBAR.LE gsb0, 0x0 ;  /* 0x00008000000079c5 */ /* 0x000fe40000010000 */
[----:B------:R-:W-:-:S06]  /*9bc0*/  WARPGROUP.ARRIVE ;  /* 0x00000000000079c5 */ /* 0x000fcc0000000000 */
        /* <DEDUP_REMOVED lines=8> */
[C---:B------:R-:W-:Y:S01]  /*9c50*/  IMAD.IADD R14, R21.reuse, 0x1, R14 ;  /* 0x00000001150e7824 */ /* 0x040fe200078e020e */
[----:B------:R-:W-:Y:S01]  /*9c60*/  MOV R63, 0x40000040 ;  /* 0x40000040003f7802 */ /* 0x000fe20000000f00 */
[----:B------:R-:W-:Y:S01]  /*9c70*/  IMAD.IADD R58, R21, 0x1, R58 ;  /* 0x00000001153a7824 */ /* 0x000fe200078e023a */
[----:B------:R-:W-:-:S02]  /*9c80*/  WARPGROUP.DEPBAR.LE gsb0, 0x0 ;  /* 0x00008000000079c5 */ /* 0x000fc40000010000 */
[----:B------:R-:W-:-:S07]  /*9c90*/  WARPGROUP.ARRIVE ;  /* 0x00000000000079c5 */ /* 0x000fce0000000000 */
[----:B------:R-:W-:Y:S01]  /*9ca0*/  HGMMA.64x64x16.F32 R24, gdesc[UR4], R24, gsb0 ;  /* 0x00e00000041879f0 */ /* 0x000fe20008000818 */
[----:B------:R-:W-:Y:S01]  /*9cb0*/  R2UR UR4, R60 ;  /* 0x000000003c0472ca */ /* 0x000fe200000e0000 */
[----:B------:R-:W-:Y:S01]  /*9cc0*/  VIADD R60, R12, 0xe00 ;  /* 0x00000e000c3c7836 */ /* 0x000fe20000000000 */
[----:B------:R-:W-:Y:S02]  /*9cd0*/  R2UR UR5, R61 ;  /* 0x000000003d0572ca */ /* 0x000fe400000e0000 */
[----:B------:R-:W-:Y:S01]  /*9ce0*/  R2UR UR6, R62 ;  /* 0x000000003e0672ca */ /* 0x000fe200000e0000 */
[----:B------:R-:W-:Y:S01]  /*9cf0*/  IMAD.IADD R62, R11, 0x1, R60 ;  /* 0x000000010b3e7824 */ /* 0x000fe200078e023c */
        /* <DEDUP_REMOVED lines=22> */
[----:B------:R-:W-:Y:S02]  /*9e60*/  R2UR UR4, R58 ;  /* 0x000000003a0472ca */ /* 0x000fe400000e0000 */
[----:B------:R-:W-:Y:S01]  /*9e70*/  R2UR UR5, R59 ;  /* 0x000000003b0572ca */ /* 0x000fe200000e0000 */
[----:B------:R-:W-:Y:S01]  /*9e80*/  IMAD.MOV.U32 R59, RZ, RZ, 0x40000040 ;  /* 0x40000040ff3b7424 */ /* 0x000fe200078e00ff */
[----:B------:R-:W-:Y:S02]  /*9e90*/  R2UR UR6, R14 ;  /* 0x000000000e0672ca */ /* 0x000fe400000e0000 */
[----:B------:R-:W-:Y:S01]  /*9ea0*/  R2UR UR7, R15 ;  /* 0x000000000f0772ca */ /* 0x000fe200000e0000 */
[----:B------:R-:W-:Y:S01]  /*9eb0*/  IMAD.MOV.U32 R15, RZ, RZ, 0x40000040 ;  /* 0x40000040ff0f7424 */ /* 0x000fe200078e00ff */
[----:B------:R-:W-:-:S05]  /*9ec0*/  IADD3 R58, R3, 0xe00, RZ ;  /* 0x00000e00033a7810 */ /* 0x000fca0007ffe0ff */
[----:B------:R-:W-:Y:S02]  /*9ed0*/  IMAD.IADD R14, R11, 0x1, R58 ;  /* 0x000000010b0e7824 */ /* 0x000fe400078e023a */
[----:B------:R-:W-:-:S05]  /*9ee0*/  IMAD.MOV.U32 R11, RZ, RZ, 0x40 ;  /* 0x00000040ff0b7424 */ /* 0x000fca00078e00ff */
[----:B------:R-:W-:-:S04]  /*9ef0*/  SEL R11, R11, 0x3e, P1 ;  /* 0x0000003e0b0b7807 */ /* 0x000fc80000800000 */
[----:B------:R-:W-:Y:S01]  /*9f00*/  LOP3.LUT R11, R11, 0x6, RZ, 0xc0, !PT ;  /* 0x000000060b0b7812 */ /* 0x000fe200078ec0ff */
[----:B------:R-:W-:Y:S02]  /*9f10*/  WARPGROUP.DEPBAR.LE gsb0, 0x0 ;  /* 0x00008000000079c5 */ /* 0x000fe40000010000 */
[----:B------:R-:W-:-:S06]  /*9f20*/  WARPGROUP.ARRIVE ;  /* 0x00000000000079c5 */ /* 0x000fcc0000000000 */
[----:B------:R-:W-:Y:S01]  /*9f30*/  HGMMA.64x64x16.F32 R24, gdesc[UR4], R24, gsb0 ;  /* 0x00e00000041879f0 */ /* 0x000fe20008000818 */
[----:B------:R-:W-:Y:S02]  /*9f40*/  R2UR UR6, R62 ;  /* 0x000000003e0672ca */ /* 0x000fe400000e0000 */
[----:B------:R-:W-:Y:S01]  /*9f50*/  R2UR UR7, R63 ;  /* 0x000000003f0772ca */ /* 0x000fe200000e0000 */
[----:B------:R-:W-:Y:S01]  /*9f60*/  IMAD.MOV.U32 R63, RZ, RZ, 0x40000040 ;  /* 0x40000040ff3f7424 */ /* 0x000fe200078e00ff */
[----:B------:R-:W-:Y:S01]  /*9f70*/  R2UR UR4, R14 ;  /* 0x000000000e0472ca */ /* 0x000fe200000e0000 */
[----:B------:R-:W-:Y:S01]  /*9f80*/  IMAD.IADD R14, R13, 0x1, R60 ;  /* 0x000000010d0e7824 */ /* 0x000fe200078e023c */
[----:B------:R-:W-:Y:S01]  /*9f90*/  R2UR UR5, R15 ;  /* 0x000000000f0572ca */ /* 0x000fe200000e0000 */
[----:B------:R-:W-:Y:S01]  /*9fa0*/  IMAD.MOV.U32 R15, RZ, RZ, 0x40000040 ;  /* 0x40000040ff0f7424 */ /* 0x000fe200078e00ff */
[----:B------:R-:W-:Y:S01]  /*9fb0*/  IADD3 R62, R13, R58, RZ ;  /* 0x0000003a0d3e7210 */ /* 0x000fe20007ffe0ff */
[----:B------:R-:W-:-:S05]  /*9fc0*/  IMAD.MOV.U32 R13, RZ, RZ, 0x1000 ;  /* 0x00001000ff0d7424 */ /* 0x000fca00078e00ff */
[----:B------:R-:W-:Y:S01]  /*9fd0*/  SEL R13, R13, 0xf80, P1 ;  /* 0x00000f800d0d7807 */ /* 0x000fe20000800000 */
[----:B------:R-:W-:Y:S02]  /*9fe0*/  WARPGROUP.DEPBAR.LE gsb0, 0x0 ;  /* 0x00008000000079c5 */ /* 0x000fe40000010000 */
[----:B------:R-:W-:-:S06]  /*9ff0*/  WARPGROUP.ARRIVE ;  /* 0x00000000000079c5 */ /* 0x000fcc0000000000 */
[----:B------:R-:W-:Y:S01]  /*a000*/  HGMMA.64x64x16.F32 R24, gdesc[UR4], R24, gsb0 ;  /* 0x00e00000041879f0 */ /* 0x000fe20008000818 */
[----:B------:R-:W-:Y:S02]  /*a010*/  R2UR UR4, R62 ;  /* 0x000000003e0472ca */ /* 0x000fe400000e0000 */
[----:B------:R-:W-:Y:S02]  /*a020*/  R2UR UR5, R63 ;  /* 0x000000003f0572ca */ /* 0x000fe400000e0000 */
[----:B------:R-:W-:Y:S01]  /*a030*/  R2UR UR6, R14 ;  /* 0x000000000e0672ca */ /* 0x000fe200000e0000 */
[----:B------:R-:W-:Y:S01]  /*a040*/  IMAD.IADD R14, R21, 0x1, R58 ;  /* 0x00000001150e7824 */ /* 0x000fe200078e023a */
[----:B------:R-:W-:Y:S01]  /*a050*/  R2UR UR7, R15 ;  /* 0x000000000f0772ca */ /* 0x000fe200000e0000 */
[----:B------:R-:W-:Y:S01]  /*a060*/  IMAD.MOV.U32 R15, RZ, RZ, 0x40000040 ;  /* 0x40000040ff0f7424 */ /* 0x000fe200078e00ff */
[----:B------:R-:W-:Y:S01]  /*a070*/  IADD3 R58, R21, R60, RZ ;  /* 0x0000003c153a7210 */ /* 0x000fe20007ffe0ff */
[----:B------:R-:W-:-:S02]  /*a080*/  WARPGROUP.DEPBAR.LE gsb0, 0x0 ;  /* 0x00008000000079c5 */ /* 0x000fc40000010000 */
[----:B------:R-:W-:-:S08]  /*a090*/  WARPGROUP.ARRIVE ;  /* 0x00000000000079c5 */ /* 0x000fd00000000000 */
[----:B------:R-:W-:Y:S01]  /*a0a0*/  HGMMA.64x64x16.F32 R24, gdesc[UR4], R24, gsb0 ;  /* 0x00e00000041879f0 */ /* 0x000fe20008000818 */
[----:B------:R-:W-:Y:S02]  /*a0b0*/  R2UR UR4, R14 ;  /* 0x000000000e0472ca */ /* 0x000fe400000e0000 */
[----:B------:R-:W-:Y:S02]  /*a0c0*/  R2UR UR5, R15 ;  /* 0x000000000f0572ca */ /* 0x000fe400000e0000 */
[----:B------:R-:W-:Y:S02]  /*a0d0*/  R2UR UR6, R58 ;  /* 0x000000003a0672ca */ /* 0x000fe400000e0000 */
[----:B------:R-:W-:Y:S02]  /*a0e0*/  R2UR UR7, R59 ;  /* 0x000000003b0772ca */ /* 0x000fe400000e0000 */
[----:B------:R-:W-:Y:S01]  /*a0f0*/  LOP3.LUT R14, R13, 0x1e00, RZ, 0xc0, !PT ;  /* 0x00001e000d0e7812 */ /* 0x000fe200078ec0ff */
[----:B------:R-:W-:Y:S01]  /*a100*/  IMAD.MOV.U32 R13, RZ, RZ, 0x40000040 ;  /* 0x40000040ff0d7424 */ /* 0x000fe200078e00ff */
[----:B------:R-:W-:-:S02]  /*a110*/  MOV R59, 0x40000040 ;  /* 0x40000040003b7802 */ /* 0x000fc40000000f00 */
[CC--:B------:R-:W-:Y:S02]  /*a120*/  IADD3 R58, R11.reuse, R14.reuse, R3 ;  /* 0x0000000e0b3a7210 */ /* 0x0c0fe40007ffe003 */
[----:B------:R-:W-:Y:S01]  /*a130*/  IADD3 R12, R11, R14, R12 ;  /* 0x0000000e0b0c7210 */ /* 0x000fe20007ffe00c */
[----:B------:R-:W-:-:S05]  /*a140*/  IMAD R11, R197, -0x40, R168 ;  /* 0xffffffc0c50b7824 */ /* 0x000fca00078e02a8 */
        /* <DEDUP_REMOVED lines=18> */
[----:B------:R-:W-:Y:S02]  /*a270*/  ULDC UR5, c[0x0][0xa80] ;  /* 0x0002a00000057ab9 */ /* 0x000fe40000000800 */
[----:B------:R-:W-:Y:S01]  /*a280*/  IMAD.U32 R170, RZ, RZ, UR5 ;  /* 0x00000005ffaa7e24 */ /* 0x000fe2000f8e00ff */
        /* <DEDUP_REMOVED lines=41> */
[----:B------:R-:W-:-:S03]  /*a520*/  FMUL.FTZ R55, R55, UR4 ;  /* 0x0000000437377c20 */ /* 0x000fc60008410000 */
[----:B------:R-:W-:-:S03]  /*a530*/  FMNMX.FTZ R12, R57, R12, !PT ;  /* 0x0000000c390c7209 */ /* 0x000fc60007810000 */
[----:B------:R-:W2:Y:S01]  /*a540*/  MUFU.TANH R26, R26 ;  /* 0x0000001a001a7308 */ /* 0x000ea20000002400 */
[----:B0-----:R-:W-:-:S04]  /*a550*/  FSEL R29, R29, -INF , P4 ;  /* 0xff8000001d1d7808 */ /* 0x001fc80002000000 */
[----:B------:R-:W-:-:S03]  /*a560*/  FMNMX.FTZ R12, R29, R12, !PT ;  /* 0x0000000c1d0c7209 */ /* 0x000fc60007810000 */
[----:B------:R-:W0:Y:S01]  /*a570*/  MUFU.TANH R33, R33 ;  /* 0x0000002100217308 */ /* 0x000e220000002400 */
[----:B-1----:R-:W-:-:S04]  /*a580*/  FSEL R59, R32, -INF , P5 ;  /* 0xff800000203b7808 */ /* 0x002fc80002800000 */
[----:B------:R-:W-:-:S03]  /*a590*/  FMNMX.FTZ R12, R59, R12, !PT ;  /* 0x0000000c3b0c7209 */ /* 0x000fc60007810000 */
[----:B------:R-:W1:Y:S01]  /*a5a0*/  MUFU.TANH R27, R27 ;  /* 0x0000001b001b7308 */ /* 0x000e620000002400 */
[----:B--2---:R-:W-:Y:S02]  /*a5b0*/  FSEL R13, R26, -INF , P1 ;  /* 0xff8000001a0d7808 */ /* 0x004fe40000800000 */
[----:B------:R-:W-:-:S05]  /*a5c0*/  ISETP.GT.AND P1, PT, R11, 0x18, PT ;  /* 0x000000180b00780c */ /* 0x000fca0003f24270 */
[----:B------:R-:W2:Y:S01]  /*a5d0*/  MUFU.TANH R36, R36 ;  /* 0x0000002400247308 */ /* 0x000ea20000002400 */
[----:B0-----:R-:W-:-:S04]  /*a5e0*/  FSEL R61, R33, -INF , P6 ;  /* 0xff800000213d7808 */ /* 0x001fc80003000000 */
[----:B------:R-:W-:-:S03]  /*a5f0*/  FMNMX.FTZ R12, R61, R12, !PT ;  /* 0x0000000c3d0c7209 */ /* 0x000fc60007810000 */
[----:B------:R-:W0:Y:S01]  /*a600*/  MUFU.TANH R30, R30 ;  /* 0x0000001e001e7308 */ /* 0x000e220000002400 */
[----:B-1----:R-:W-:Y:S02]  /*a610*/  FSEL R27, R27, -INF , P2 ;  /* 0xff8000001b1b7808 */ /* 0x002fe40001000000 */
[----:B------:R-:W-:-:S05]  /*a620*/  ISETP.GT.AND P2, PT, R11, 0x19, PT ;  /* 0x000000190b00780c */ /* 0x000fca0003f44270 */
[----:B------:R-:W1:Y:S01]  /*a630*/  MUFU.TANH R37, R37 ;  /* 0x0000002500257308 */ /* 0x000e620000002400 */
[----:B--2---:R-:W-:-:S04]  /*a640*/  FSEL R63, R36, -INF , P1 ;  /* 0xff800000243f7808 */ /* 0x004fc80000800000 */
[----:B------:R-:W-:-:S03]  /*a650*/  FMNMX.FTZ R12, R63, R12, !PT ;  /* 0x0000000c3f0c7209 */ /* 0x000fc60007810000 */
[----:B------:R-:W2:Y:S01]  /*a660*/  MUFU.TANH R31, R31 ;  /* 0x0000001f001f7308 */ /* 0x000ea20000002400 */
[----:B0-----:R-:W-:Y:S02]  /*a670*/  FSEL R21, R30, -INF , P3 ;  /* 0xff8000001e157808 */ /* 0x001fe40001800000 */
[----:B------:R-:W-:-:S05]  /*a680*/  ISETP.GT.AND P3, PT, R11, 0x20, PT ;  /* 0x000000200b00780c */ /* 0x000fca0003f64270 */
        /* <DEDUP_REMOVED lines=42> */
[----:B------:R-:W-:Y:S01]  /*a930*/  MUFU.TANH R46, R46 ;  /* 0x0000002e002e7308 */ /* 0x000fe20000002400 */
[----:B0-----:R-:W-:-:S04]  /*a940*/  FSEL R77, R52, -INF , P3 ;  /* 0xff800000344d7808 */ /* 0x001fc80001800000 */
[----:B------:R-:W-:-:S03]  /*a950*/  FMNMX.FTZ R12, R77, R12, !PT ;  /* 0x0000000c4d0c7209 */ /* 0x000fc60007810000 */
[----:B------:R-:W0:Y:S01]  /*a960*/  MUFU.TANH R47, R47 ;  /* 0x0000002f002f7308 */ /* 0x000e220000002400 */
[----:B-1----:R-:W-:-:S04]  /*a970*/  FSEL R53, R53, -INF , P4 ;  /* 0xff80000035357808 */ /* 0x002fc80002000000 */
[----:B------:R-:W-:-:S03]  /*a980*/  FMNMX.FTZ R11, R53, R12, !PT ;  /* 0x0000000c350b7209 */ /* 0x000fc60007810000 */
[----:B------:R-:W1:Y:S02]  /*a990*/  MUFU.TANH R50, R50 ;  /* 0x0000003200327308 */ /* 0x000e640000002400 */
[----:B------:R-:W2:Y:S06]  /*a9a0*/  SHFL.BFLY PT, R12, R11, 0x2, 0x1f ;  /* 0x0c401f000b0c7f89 */ /* 0x000eac00000e0000 */
[----:B------:R-:W3:Y:S01]  /*a9b0*/  MUFU.TANH R51, R51 ;  /* 0x0000003300337308 */ /* 0x000ee20000002400 */
[----:B0-----:R-:W-:-:S07]  /*a9c0*/  FSEL R47, R47, -INF , P6 ;  /* 0xff8000002f2f7808 */ /* 0x001fce0003000000 */
[----:B------:R-:W-:Y:S01]  /*a9d0*/  MUFU.TANH R54, R54 ;  /* 0x0000003600367308 */ /* 0x000fe20000002400 */
[----:B-1----:R-:W-:-:S07]  /*a9e0*/  FSEL R49, R50, -INF , P1 ;  /* 0xff80000032317808 */ /* 0x002fce0000800000 */
[----:B------:R-:W0:Y:S01]  /*a9f0*/  MUFU.TANH R55, R55 ;  /* 0x0000003700377308 */ /* 0x000e220000002400 */
[----:B---3--:R-:W-:Y:S02]  /*aa00*/  FSEL R51, R51, -INF , P2 ;  /* 0xff80000033337808 */ /* 0x008fe40001000000 */
[----:B--2---:R-:W-:Y:S02]  /*aa10*/  FMNMX.FTZ R169, R11, R12, !PT ;  /* 0x0000000c0ba97209 */ /* 0x004fe40007810000 */
[----:B------:R-:W-:Y:S02]  /*aa20*/  FMNMX.FTZ R12, R13, R27, !PT ;  /* 0x0000001b0d0c7209 */ /* 0x000fe40007810000 */
[----:B------:R-:W-:Y:S01]  /*aa30*/  FSEL R11, R46, -INF , P5 ;  /* 0xff8000002e0b7808 */ /* 0x000fe20002800000 */
[----:B------:R-:W1:Y:S01]  /*aa40*/  SHFL.BFLY PT, R14, R169, 0x1, 0x1f ;  /* 0x0c201f00a90e7f89 */ /* 0x000e6200000e0000 */
[----:B------:R-:W-:Y:S02]  /*aa50*/  FMNMX.FTZ R12, R21, R12, !PT ;  /* 0x0000000c150c7209 */ /* 0x000fe40007810000 */
[----:B------:R-:W-:-:S02]  /*aa60*/  ISETP.GE.AND P2, PT, R168, 0x41, PT ;  /* 0x00000041a800780c */ /* 0x000fc40003f46270 */
[----:B------:R-:W-:-:S04]  /*aa70*/  FMNMX.FTZ R12, R31, R12, !PT ;  /* 0x0000000c1f0c7209 */ /* 0x000fc80007810000 */
[----:B------:R-:W-:Y:S02]  /*aa80*/  FMNMX.FTZ R12, R33, R12, !PT ;  /* 0x0000000c210c7209 */ /* 0x000fe40007810000 */
[----:B0-----:R-:W-:Y:S02]  /*aa90*/  FSEL R55, R55, -INF , P4 ;  /* 0xff80000037377808 */ /* 0x001fe40002000000 */
        /* <DEDUP_REMOVED lines=10> */
[----:B------:R-:W-:-:S03]  /*ab40*/  FMNMX.FTZ R12, R47, R12, !PT ;  /* 0x0000000c2f0c7209 */ /* 0x000fc60007810000 */
[--C-:B------:R-:W-:Y:S01]  /*ab50*/  FFMA.FTZ R172, R15, R170, -R14.reuse ;  /* 0x000000aa0fac7223 */ /* 0x100fe2000001080e */
[----:B------:R-:W-:Y:S01]  /*ab60*/  FMNMX.FTZ R12, R49, R12, !PT ;  /* 0x0000000c310c7209 */ /* 0x000fe20007810000 */
[-CC-:B------:R-:W-:Y:S01]  /*ab70*/  FFMA.FTZ R173, R25, R170.reuse, -R14.reuse ;  /* 0x000000aa19ad7223 */ /* 0x180fe2000001080e */
[----:B------:R-:W-:Y:S01]  /*ab80*/  FSEL R15, R54, -INF , P3 ;  /* 0xff800000360f7808 */ /* 0x000fe20001800000 */
        /* <DEDUP_REMOVED lines=12> */
[-CC-:B------:R-:W-:Y:S01]  /*ac50*/  FFMA.FTZ R183, R45, R170.reuse, -R14.reuse ;  /* 0x000000aa2db77223 */ /* 0x180fe2000001080e */
[-CC-:B------:R-:W-:Y:S01]  /*ac60*/  FFMA.FTZ R198, R73, R170.reuse, -R14.reuse ;  /* 0x000000aa49c67223 */ /* 0x180fe2000001080e */
[----:B------:R-:W0:Y:S01]  /*ac70*/  SHFL.BFLY PT, R25, R12, 0x2, 0x1f ;  /* 0x0c401f000c197f89 */ /* 0x000e2200000e0000 */
[-CC-:B------:R-:W-:Y:S01]  /*ac80*/  FFMA.FTZ R199, R75, R170.reuse, -R14.reuse ;  /* 0x000000aa4bc77223 */ /* 0x180fe2000001080e */
[-CC-:B------:R-:W-:Y:S01]  /*ac90*/  FFMA.FTZ R200, R77, R170.reuse, -R14.reuse ;  /* 0x000000aa4dc87223 */ /* 0x180fe2000001080e */
[----:B------:R-:W-:Y:S01]  /*aca0*/  FFMA.FTZ R202, R53, R170, -R14 ;  /* 0x000000aa35ca7223 */ /* 0x000fe2000001080e */
[----:B------:R-:W-:Y:S08]  /*acb0*/  MUFU.EX2 R172, R172 ;  /* 0x000000ac00ac7308 */ /* 0x000ff00000000800 */
[----:B------:R-:W1:Y:S08]  /*acc0*/  MUFU.EX2 R173, R173 ;  /* 0x000000ad00ad7308 */ /* 0x000e700000000800 */
[----:B------:R-:W-:Y:S01]  /*acd0*/  MUFU.EX2 R174, R174 ;  /* 0x000000ae00ae7308 */ /* 0x000fe20000000800 */
[----:B0-----:R-:W-:-:S07]  /*ace0*/  FMNMX.FTZ R25, R12, R25, !PT ;  /* 0x000000190c197209 */ /* 0x001fce0007810000 */
[----:B------:R-:W0:Y:S01]  /*acf0*/  MUFU.EX2 R175, R175 ;  /* 0x000000af00af7308 */ /* 0x000e220000000800 */
[----:B------:R-:W2:Y:S01]  /*ad00*/  SHFL.BFLY PT, R12, R25, 0x1, 0x1f ;  /* 0x0c201f00190c7f89 */ /* 0x000ea200000e0000 */
[----:B-1----:R-:W-:Y:S01]  /*ad10*/  F2FP.F16.F32.PACK_AB R152, R173, R172 ;  /* 0x000000acad98723e */ /* 0x002fe200000000ff */
[----:B------:R-:W-:-:S05]  /*ad20*/  FADD.FTZ R173, R172, R173 ;  /* 0x000000adacad7221 */ /* 0x000fca0000010000 */
[----:B------:R-:W-:Y:S08]  /*ad30*/  MUFU.EX2 R176, R176 ;  /* 0x000000b000b07308 */ /* 0x000ff00000000800 */
[----:B------:R-:W1:Y:S01]  /*ad40*/  MUFU.EX2 R177, R177 ;  /* 0x000000b100b17308 */ /* 0x000e620000000800 */
[----:B0-----:R-:W-:Y:S01]  /*ad50*/  F2FP.F16.F32.PACK_AB R154, R175, R174 ;  /* 0x000000aeaf9a723e */ /* 0x001fe200000000ff */
[----:B------:R-:W-:-:S04]  /*ad60*/  FADD.FTZ R174, R174, R173 ;  /* 0x000000adaeae7221 */ /* 0x000fc80000010000 */
[----:B------:R-:W-:Y:S02]  /*ad70*/  FADD.FTZ R175, R175, R174 ;  /* 0x000000aeafaf7221 */ /* 0x000fe40000010000 */
[----:B------:R-:W-:Y:S01]  /*ad80*/  MUFU.EX2 R178, R178 ;  /* 0x000000b200b27308 */ /* 0x000fe20000000800 */
[----:B--2---:R-:W-:-:S04]  /*ad90*/  FMNMX.FTZ R171, R25, R12, !PT ;  /* 0x0000000c19ab7209 */ /* 0x004fc80007810000 */
[C---:B------:R-:W-:Y:S01]  /*ada0*/  FSETP.NEU.FTZ.AND P1, PT, R171.reuse, -INF , PT ;  /* 0xff800000ab00780b */ /* 0x040fe20003f3d000 */
[----:B------:R-:W-:Y:S02]  /*adb0*/  FMUL.FTZ R12, R171, R170 ;  /* 0x000000aaab0c7220 */ /* 0x000fe40000410000 */
[----:B------:R-:W0:Y:S01]  /*adc0*/  MUFU.EX2 R179, R179 ;  /* 0x000000b300b37308 */ /* 0x000e220000000800 */
[C---:B-1----:R-:W-:Y:S01]  /*add0*/  F2FP.F16.F32.PACK_AB R156, R177.reuse, R176 ;  /* 0x000000b0b19c723e */ /* 0x042fe200000000ff */
[----:B------:R-:W-:Y:S01]  /*ade0*/  FADD.FTZ R176, R176, R175 ;  /* 0x000000afb0b07221 */ /* 0x000fe20000010000 */
[----:B------:R-:W-:Y:S02]  /*adf0*/  FSEL R14, R12, RZ, P1 ;  /* 0x000000ff0c0e7208 */ /* 0x000fe40000800000 */
[----:B------:R-:W-:Y:S01]  /*ae00*/  ISETP.NE.AND P1, PT, R64, RZ, PT ;  /* 0x000000ff4000720c */ /* 0x000fe20003f25270 */
[----:B------:R-:W-:Y:S02]  /*ae10*/  FADD.FTZ R177, R177, R176 ;  /* 0x000000b0b1b17221 */ /* 0x000fe40000010000 */
        /* <DEDUP_REMOVED lines=9> */
[----:B------:R-:W-:Y:S01]  /*aeb0*/  FFMA.FTZ R225, R43, R170, -R14 ;  /* 0x000000aa2be17223 */ /* 0x000fe2000001080e */
[----:B------:R-:W-:-:S02]  /*aec0*/  @!P1 VIADD R13, R20, 0x38840 ;  /* 0x00038840140d9836 */ /* 0x000fc40000000000 */
[-CC-:B------:R-:W-:Y:S01]  /*aed0*/  FFMA.FTZ R226, R11, R170.reuse, -R14.reuse ;  /* 0x000000aa0be27223 */ /* 0x180fe2000001080e */
[-CC-:B------:R-:W-:Y:S01]  /*aee0*/  FFMA.FTZ R227, R47, R170.reuse, -R14.reuse ;  /* 0x000000aa2fe37223 */ /* 0x180fe2000001080e */
[-CC-:B------:R-:W-:Y:S01]  /*aef0*/  FFMA.FTZ R228, R49, R170.reuse, -R14.reuse ;  /* 0x000000aa31e47223 */ /* 0x180fe2000001080e */
[-CC-:B------:R-:W-:Y:S01]  /*af00*/  FFMA.FTZ R229, R51, R170.reuse, -R14.reuse ;  /* 0x000000aa33e57223 */ /* 0x180fe2000001080e */
[----:B------:R-:W-:Y:S01]  /*af10*/  @!P1 PRMT R13, RZ, 0x654, R13 ;  /* 0x00000654ff0d9816 */ /* 0x000fe2000000000d */
[-CC-:B------:R-:W-:Y:S01]  /*af20*/  FFMA.FTZ R230, R15, R170.reuse, -R14.reuse ;  /* 0x000000aa0fe67223 */ /* 0x180fe2000001080e */
[----:B------:R-:W-:Y:S01]  /*af30*/  FFMA.FTZ R21, R55, R170, -R14 ;  /* 0x000000aa37157223 */ /* 0x000fe2000001080e */
[----:B------:R-:W-:Y:S01]  /*af40*/  MUFU.EX2 R203, R203 ;  /* 0x000000cb00cb7308 */ /* 0x000fe20000000800 */
[----:B------:R1:W-:Y:S01]  /*af50*/  @!P1 SYNCS.ARRIVE.TRANS64.RED.A1T0 RZ, [R13+URZ], RZ ;  /* 0x000000ff0dff99a7 */ /* 0x0003e2000810043f */
[----:B------:R-:W-:Y:S01]  /*af60*/  LOP3.LUT R11, R56, 0x2000000, RZ, 0xfc, !PT ;  /* 0x02000000380b7812 */ /* 0x000fe200078efcff */
[----:B------:R-:W-:Y:S01]  /*af70*/  IMAD.MOV.U32 R15, RZ, RZ, 0x40000040 ;  /* 0x40000040ff0f7424 */ /* 0x000fe200078e00ff */
[----:B0-----:R-:W-:Y:S01]  /*af80*/  F2FP.F16.F32.PACK_AB R158, R179, R178 ;  /* 0x000000b2b39e723e */ /* 0x001fe200000000ff */
[----:B------:R-:W-:Y:S01]  /*af90*/  FADD.FTZ R178, R178, R177 ;  /* 0x000000b1b2b27221 */ /* 0x000fe20000010000 */
[----:B------:R-:W-:-:S02]  /*afa0*/  @!P1 VIADD R20, R20, 0x38860 ;  /* 0x0003886014149836 */ /* 0x000fc40000000000 */
[----:B------:R-:W0:Y:S01]  /*afb0*/  MUFU.EX2 R204, R204 ;  /* 0x000000cc00cc7308 */ /* 0x000e220000000800 */
[----:B------:R-:W-:Y:S01]  /*afc0*/  IMAD R12, R18, 0x1000, R11 ;  /* 0x00001000120c7824 */ /* 0x000fe200078e020b */
[----:B-1----:R-:W-:Y:S01]  /*afd0*/  MOV R13, 0x40000040 ;  /* 0x40000040000d7802 */ /* 0x002fe20000000f00 */
[----:B------:R-:W-:Y:S01]  /*afe0*/  FADD.FTZ R179, R179, R178 ;  /* 0x000000b2b3b37221 */ /* 0x000fe20000010000 */
[----:B------:R-:W-:Y:S01]  /*aff0*/  @!P1 PRMT R20, RZ, 0x654, R20 ;  /* 0x00000654ff149816 */ /* 0x000fe20000000014 */
[C---:B------:R-:W-:Y:S01]  /*b000*/  VIADD R14, R12.reuse, 0x80 ;  /* 0x000000800c0e7836 */ /* 0x040fe20000000000 */
[----:B------:R-:W-:Y:S02]  /*b010*/  R2UR UR6, R12 ;  /* 0x000000000c0672ca */ /* 0x000fe400000e0000 */
[----:B------:R-:W-:Y:S01]  /*b020*/  MUFU.EX2 R205, R205 ;  /* 0x000000cd00cd7308 */ /* 0x000fe20000000800 */
[----:B------:R-:W-:Y:S01]  /*b030*/  R2UR UR7, R13 ;  /* 0x000000000d0772ca */ /* 0x000fe200000e0000 */
[----:B------:R-:W-:-:S06]  /*b040*/  IMAD.MOV.U32 R13, RZ, RZ, 0x40000040 ;  /* 0x40000040ff0d7424 */ /* 0x000fcc00078e00ff */
[----:B------:R-:W1:Y:S01]  /*b050*/  MUFU.EX2 R206, R206 ;  /* 0x000000ce00ce7308 */ /* 0x000e620000000800 */
[----:B0-----:R-:W-:Y:S01]  /*b060*/  F2FP.F16.F32.PACK_AB R153, R204, R203 ;  /* 0x000000cbcc99723e */ /* 0x001fe200000000ff */
[----:B------:R-:W-:-:S06]  /*b070*/  FADD.FTZ R204, R203, R204 ;  /* 0x000000cccbcc7221 */ /* 0x000fcc0000010000 */
[----:B------:R-:W0:Y:S08]  /*b080*/  MUFU.EX2 R207, R207 ;  /* 0x000000cf00cf7308 */ /* 0x000e300000000800 */
[----:B------:R-:W2:Y:S01]  /*b090*/  MUFU.EX2 R221, R221 ;  /* 0x000000dd00dd7308 */ /* 0x000ea20000000800 */
[----:B-1----:R-:W-:Y:S01]  /*b0a0*/  F2FP.F16.F32.PACK_AB R155, R206, R205 ;  /* 0x000000cdce9b723e */ /* 0x002fe200000000ff */
[----:B------:R-:W-:Y:S01]  /*b0b0*/  BAR.SYNC.DEFER_BLOCKING 0xf, 0x100 ;  /* 0x03c4000000007b1d */ /* 0x000fe20000010000 */
[----:B------:R-:W-:-:S04]  /*b0c0*/  FADD.FTZ R205, R205, R204 ;  /* 0x000000cccdcd7221 */ /* 0x000fc80000010000 */
[----:B------:R-:W-:Y:S01]  /*b0d0*/  FADD.FTZ R206, R206, R205 ;  /* 0x000000cdcece7221 */ /* 0x000fe20000010000 */
[----:B------:R-:W-:Y:S03]  /*b0e0*/  MUFU.EX2 R222, R222 ;  /* 0x000000de00de7308 */ /* 0x000fe60000000800 */
[----:B0-----:R-:W-:-:S05]  /*b0f0*/  FADD.FTZ R206, R207, R206 ;  /* 0x000000cecfce7221 */ /* 0x001fca0000010000 */
[----:B------:R-:W0:Y:S01]  /*b100*/  MUFU.EX2 R223, R223 ;  /* 0x000000df00df7308 */ /* 0x000e220000000800 */
[C---:B--2---:R-:W-:Y:S01]  /*b110*/  F2FP.F16.F32.PACK_AB R157, R221.reuse, R207 ;  /* 0x000000cfdd9d723e */ /* 0x044fe200000000ff */
[----:B------:R-:W-:-:S06]  /*b120*/  FADD.FTZ R221, R221, R206 ;  /* 0x000000cedddd7221 */ /* 0x000fcc0000010000 */
[----:B------:R-:W-:Y:S01]  /*b130*/  MUFU.EX2 R180, R180 ;  /* 0x000000b400b47308 */ /* 0x000fe20000000800 */
[----:B------:R1:W-:Y:S07]  /*b140*/  STSM.16.M88.4 [R194+0x36400], R152 ;  /* 0x03640098c2007844 */ /* 0x0003ee0000000200 */
[----:B------:R-:W2:Y:S01]  /*b150*/  MUFU.EX2 R181, R181 ;  /* 0x000000b500b57308 */ /* 0x000ea20000000800 */
[----:B0-----:R-:W-:Y:S01]  /*b160*/  F2FP.F16.F32.PACK_AB R159, R223, R222 ;  /* 0x000000dedf9f723e */ /* 0x001fe200000000ff */
[----:B------:R-:W-:-:S04]  /*b170*/  FADD.FTZ R222, R222, R221 ;  /* 0x000000dddede7221 */ /* 0x000fc80000010000 */
[----:B------:R1:W-:Y:S01]  /*b180*/  STSM.16.M88.4 [R201], R156 ;  /* 0x0000009cc9007844 */ /* 0x0003e20000000200 */
[----:B------:R-:W-:Y:S01]  /*b190*/  FADD.FTZ R223, R223, R222 ;  /* 0x000000dedfdf7221 */ /* 0x000fe20000010000 */
[----:B------:R-:W-:Y:S08]  /*b1a0*/  MUFU.EX2 R182, R182 ;  /* 0x000000b600b67308 */ /* 0x000ff00000000800 */
[----:B------:R-:W0:Y:S01]  /*b1b0*/  MUFU.EX2 R183, R183 ;  /* 0x000000b700b77308 */ /* 0x000e220000000800 */
[----:B--2---:R-:W-:Y:S01]  /*b1c0*/  F2FP.F16.F32.PACK_AB R160, R181, R180 ;  /* 0x000000b4b5a0723e */ /* 0x004fe200000000ff */
[----:B------:R-:W-:-:S04]  /*b1d0*/  FADD.FTZ R180, R180, R179 ;  /* 0x000000b3b4b47221 */ /* 0x000fc80000010000 */
[----:B------:R-:W-:Y:S02]  /*b1e0*/  FADD.FTZ R181, R181, R180 ;  /* 0x000000b4b5b57221 */ /* 0x000fe40000010000 */
[----:B------:R-:W-:Y:S08]  /*b1f0*/  MUFU.EX2 R224, R224 ;  /* 0x000000e000e07308 */ /* 0x000ff00000000800 */
[----:B------:R-:W2:Y:S01]  /*b200*/  MUFU.EX2 R225, R225 ;  /* 0x000000e100e17308 */ /* 0x000ea20000000800 */
[----:B0-----:R-:W-:Y:S01]  /*b210*/  F2FP.F16.F32.PACK_AB R162, R183, R182 ;  /* 0x000000b6b7a2723e */ /* 0x001fe200000000ff */
[----:B------:R-:W-:-:S04]  /*b220*/  FADD.FTZ R182, R182, R181 ;  /* 0x000000b5b6b67221 */ /* 0x000fc80000010000 */
[----:B------:R-:W-:Y:S02]  /*b230*/  FADD.FTZ R183, R183, R182 ;  /* 0x000000b6b7b77221 */ /* 0x000fe40000010000 */
        /* <DEDUP_REMOVED lines=9> */
[----:B------:R1:W-:Y:S01]  /*b2d0*/  STSM.16.M88.4 [R195], R160 ;  /* 0x000000a0c3007844 */ /* 0x0003e20000000200 */
[----:B------:R-:W-:Y:S01]  /*b2e0*/  FADD.FTZ R227, R227, R226 ;  /* 0x000000e2e3e37221 */ /* 0x000fe20000010000 */
[----:B------:R-:W0:Y:S08]  /*b2f0*/  MUFU.EX2 R200, R200 ;  /* 0x000000c800c87308 */ /* 0x000e300000000800 */
[----:B------:R-:W3:Y:S01]  /*b300*/  MUFU.EX2 R202, R202 ;  /* 0x000000ca00ca7308 */ /* 0x000ee20000000800 */
[----:B--2---:R-:W-:Y:S01]  /*b310*/  F2FP.F16.F32.PACK_AB R164, R199, R198 ;  /* 0x000000c6c7a4723e */ /* 0x004fe200000000ff */
[----:B------:R-:W-:-:S04]  /*b320*/  FADD.FTZ R198, R198, R183 ;  /* 0x000000b7c6c67221 */ /* 0x000fc80000010000 */
[----:B------:R-:W-:Y:S02]  /*b330*/  FADD.FTZ R199, R199, R198 ;  /* 0x000000c6c7c77221 */ /* 0x000fe40000010000 */
[----:B------:R-:W-:Y:S02]  /*b340*/  MUFU.EX2 R228, R228 ;  /* 0x000000e400e47308 */ /* 0x000fe40000000800 */
[----:B0-----:R-:W-:-:S06]  /*b350*/  FADD.FTZ R199, R200, R199 ;  /* 0x000000c7c8c77221 */ /* 0x001fcc0000010000 */
[----:B------:R-:W0:Y:S01]  /*b360*/  MUFU.EX2 R229, R229 ;  /* 0x000000e500e57308 */ /* 0x000e220000000800 */
[----:B---3--:R-:W-:-:S07]  /*b370*/  F2FP.F16.F32.PACK_AB R166, R202, R200 ;  /* 0x000000c8caa6723e */ /* 0x008fce00000000ff */
[----:B------:R-:W-:Y:S08]  /*b380*/  MUFU.EX2 R230, R230 ;  /* 0x000000e600e67308 */ /* 0x000ff00000000800 */
[----:B------:R-:W2:Y:S01]  /*b390*/  MUFU.EX2 R21, R21 ;  /* 0x0000001500157308 */ /* 0x000ea20000000800 */
[----:B0-----:R-:W-:Y:S01]  /*b3a0*/  F2FP.F16.F32.PACK_AB R165, R229, R228 ;  /* 0x000000e4e5a5723e */ /* 0x001fe200000000ff */
[----:B------:R-:W-:-:S04]  /*b3b0*/  FADD.FTZ R228, R228, R227 ;  /* 0x000000e3e4e47221 */ /* 0x000fc80000010000 */
[----:B------:R-:W-:Y:S01]  /*b3c0*/  FADD.FTZ R229, R229, R228 ;  /* 0x000000e4e5e57221 */ /* 0x000fe20000010000 */
[----:B--2---:R-:W-:-:S03]  /*b3d0*/  F2FP.F16.F32.PACK_AB R167, R21, R230 ;  /* 0x000000e615a7723e */ /* 0x004fc600000000ff */
[----:B------:R-:W-:Y:S02]  /*b3e0*/  FADD.FTZ R230, R230, R229 ;  /* 0x000000e5e6e67221 */ /* 0x000fe40000010000 */
[----:B------:R1:W-:Y:S01]  /*b3f0*/  STSM.16.M88.4 [R196], R164 ;  /* 0x000000a4c4007844 */ /* 0x0003e20000000200 */
[----:B------:R-:W-:Y:S01]  /*b400*/  WARPGROUP.ARRIVE ;  /* 0x00000000000079c5 */ /* 0x000fe20000000000 */
[----:B------:R-:W-:-:S05]  /*b410*/  FADD.FTZ R21, R21, R230 ;  /* 0x000000e615157221 */ /* 0x000fca0000010000 */
[----:B------:R-:W-:Y:S01]  /*b420*/  HGMMA.64x256x16.F32 R24, R152, gdesc[UR4].tnspB, RZ, !UPT, gsb0 ;  /* 0x43e0000498187df0 */ /* 0x000fe2000c0008ff */
[----:B------:R-:W-:Y:S01]  /*b430*/  R2UR UR6, R14 ;  /* 0x000000000e0672ca */ /* 0x000fe200000e0000 */
[C---:B------:R-:W-:Y:S01]  /*b440*/  VIADD R14, R12.reuse, 0x100 ;  /* 0x000001000c0e7836 */ /* 0x040fe20000000000 */
[----:B------:R-:W-:Y:S01]  /*b450*/  R2UR UR7, R15 ;  /* 0x000000000f0772ca */ /* 0x000fe200000e0000 */
[----:B------:R-:W-:Y:S01]  /*b460*/  IMAD.MOV.U32 R15, RZ, RZ, 0x40000040 ;  /* 0x40000040ff0f7424 */ /* 0x000fe200078e00ff */
[----:B------:R-:W-:Y:S01]  /*b470*/  IADD3 R12, R12, 0x180, RZ ;  /* 0x000001800c0c7810 */ /* 0x000fe20007ffe0ff */
[----:B------:R-:W-:Y:S02]  /*b480*/  WARPGROUP.DEPBAR.LE gsb0, 0x0 ;  /* 0x00008000000079c5 */ /* 0x000fe40000010000 */
[----:B------:R-:W-:-:S15]  /*b490*/  WARPGROUP.ARRIVE ;  /* 0x00000000000079c5 */ /* 0x000fde0000000000 */
[----:B------:R-:W-:-:S05]  /*b4a0*/  NOP ;  /* 0x0000000000007918 */ /* 0x000fca0000000000 */
        /* <DEDUP_REMOVED lines=22> */
[----:B------:R0:W-:Y:S02]  /*b610*/  @!P1 SYNCS.ARRIVE.TRANS64.RED.A1T0 RZ, [R20+URZ], RZ ;  /* 0x000000ff14ff99a7 */ /* 0x0001e4000810043f */
[----:B0-----:R-:W-:Y:S01]  /*b620*/  FADD.FTZ R20, R202, R199 ;  /* 0x000000c7ca147221 */ /* 0x001fe20000010000 */
[----:B-1----:R-:W-:Y:S06]  /*b630*/  @!P2 BRA `(.L_x_3719) ;  /* 0x0000003400d0a947 */ /* 0x002fec0003800000 */
[----:B------:R-:W-:Y:S01]  /*b640*/  VIADD R13, R197, 0xfffffffe ;  /* 0xfffffffec50d7836 */ /* 0x000fe20000000000 */
[----:B------:R-:W-:Y:S01]  /*b650*/  MOV R14, R169 ;  /* 0x000000a9000e7202 */ /* 0x000fe20000000f00 */
[----:B------:R-:W-:Y:S02]  /*b660*/  IMAD.MOV.U32 R197, RZ, RZ, R171 ;  /* 0x000000ffffc57224 */ /* 0x000fe400078e00ab */
[----:B------:R-:W-:-:S07]  /*b670*/  IMAD.MOV.U32 R15, RZ, RZ, R18 ;  /* 0x000000ffff0f7224 */ /* 0x000fce00078e0012 */
.L_x_3730:
[----:B------:R-:W-:Y:S01]  /*b680*/  VIADD R18, R15, 0x1 ;  /* 0x000000010f127836 */ /* 0x000fe20000000000 */
[C---:B------:R-:W-:Y:S01]  /*b690*/  ISETP.GT.AND P2, PT, R13.reuse, RZ, PT ;  /* 0x000000ff0d00720c */ /* 0x040fe20003f44270 */
[----:B------:R-:W-:-:S03]  /*b6a0*/  VIADD R13, R13, 0xffffffff ;  /* 0xffffffff0d0d7836 */ /* 0x000fc60000000000 */
[----:B------:R-:W-:-:S04]  /*b6b0*/  ISETP.NE.AND P3, PT, R18, 0x2, PT ;  /* 0x000000021200780c */ /* 0x000fc80003f65270 */
[----:B--2---:R-:W-:Y:S02]  /*b6c0*/  SEL R12, RZ, 0x1, P3 ;  /* 0x00000001ff0c7807 */ /* 0x004fe40001800000 */
[----:B------:R-:W-:Y:S02]  /*b6d0*/  SEL R18, R18, RZ, P3 ;  /* 0x000000ff12127207 */ /* 0x000fe40001800000 */
[----:B------:R-:W-:Y:S01]  /*b6e0*/  LOP3.LUT R23, R23, R12, RZ, 0x3c, !PT ;  /* 0x0000000c17177212 */ /* 0x000fe200078e3cff */
[----:B------:R-:W-:Y:S06]  /*b6f0*/  @!P0 BRA `(.L_x_3720) ;  /* 0x0000000000048947 */ /* 0x000fec0003800000 */
[----:B------:R-:W-:Y:S01]  /*b700*/  BPT.TRAP 0x1 ;  /* 0x000000040000795c */ /* 0x000fe20000300000 */
.L_x_3720:
[----:B------:R-:W-:Y:S01]  /*b710*/  IMAD R12, R18, 0x8, R2 ;  /* 0x00000008120c7824 */ /* 0x000fe200078e0202 */
[----:B------:R-:W-:-:S04]  /*b720*/  SHF.L.U32 R205, R23, 0x1f, RZ ;  /* 0x0000001f17cd7819 */ /* 0x000fc800000006ff */
[----:B------:R0:W1:Y:S01]  /*b730*/  SYNCS.PHASECHK.TRANS64.TRYWAIT P3, [R12+URZ+0x38830], R205 ;  /* 0x038830cd0c0075a7 */ /* 0x000062000806017f */
[----:B------:R-:W-:Y:S05]  /*b740*/  @!P0 BRA `(.L_x_3721) ;  /* 0x0000000000048947 */ /* 0x000fea0003800000 */
[----:B------:R-:W-:Y:S01]  /*b750*/  BPT.TRAP 0x1 ;  /* 0x000000040000795c */ /* 0x000fe20000300000 */
.L_x_3721:
[----:B------:R-:W-:Y:S01]  /*b760*/  IADD3 R152, R2, 0x20400, RZ ;  /* 0x0002040002987810 */ /* 0x000fe20007ffe0ff */
[----:B------:R-:W-:Y:S01]  /*b770*/  BSSY B1, `(.L_x_3722) ;  /* 0x0000009000017945 */ /* 0x000fe20003800000 */
[----:B------:R-:W-:Y:S02]  /*b780*/  IMAD R198, R18, 0x200, R0 ;  /* 0x0000020012c67824 */ /* 0x000fe400078e0200 */
[----:B------:R-:W-:Y:S01]  /*b790*/  SHF.R.U32.HI R152, RZ, 0x4, R152 ;  /* 0x00000004ff987819 */ /* 0x000fe20000011698 */
[----:B------:R-:W-:-:S03]  /*b7a0*/  IMAD.MOV.U32 R199, RZ, RZ, 0x40000040 ;  /* 0x40000040ffc77424 */ /* 0x000fc600078e00ff */
[----:B------:R-:W-:-:S04]  /*b7b0*/  LOP3.LUT R152, R152, 0x3fff, RZ, 0xc0, !PT ;  /* 0x00003fff98987812 */ /* 0x000fc800078ec0ff */
[----:B------:R-:W-:Y:S01]  /*b7c0*/  LOP3.LUT R152, R152, 0x10000, RZ, 0xfc, !PT ;  /* 0x0001000098987812 */ /* 0x000fe200078efcff */
[----:B-1----:R-:W-:Y:S06]  /*b7d0*/  @P3 BRA `(.L_x_3723) ;  /* 0x0000000000083947 */ /* 0x002fec0003800000 */
[----:B------:R-:W1:Y:S02]  /*b7e0*/  SYNCS.PHASECHK.TRANS64.TRYWAIT P3, [R12+URZ+0x38830], R205 ;  /* 0x038830cd0c0075a7 */ /* 0x000e64000806017f */
[----:B-1----:R-:W-:Y:S05]  /*b7f0*/  @!P3 BRA `(.L_x_3724) ;  /* 0x000000d00054b947 */ /* 0x002fea0003800000 */
.L_x_3723:
[----:B------:R-:W-:Y:S05]  /*b800*/  BSYNC B1 ;  /* 0x0000000000017941 */ /* 0x000fea0003800000 */
.L_x_3722:
[----:B------:R-:W-:Y:S01]  /*b810*/  IMAD.MOV.U32 R153, RZ, RZ, 0x40000040 ;  /* 0x40000040ff997424 */ /* 0x000fe200078e00ff */
[C---:B------:R-:W-:Y:S01]  /*b820*/  R2UR UR6, R198.reuse ;  /* 0x00000000c60672ca */ /* 0x040fe200000e0000 */
[----:B------:R-:W-:Y:S01]  /*b830*/  VIADD R202, R198, 0x2 ;  /* 0x00000002c6ca7836 */ /* 0x000fe20000000000 */
[----:B------:R-:W-:Y:S01]  /*b840*/  R2UR UR7, R199 ;  /* 0x00000000c70772ca */ /* 0x000fe200000e0000 */
[----:B------:R-:W-:Y:S01]  /*b850*/  IMAD.MOV.U32 R199, RZ, RZ, 0x40000040 ;  /* 0x40000040ffc77424 */ /* 0x000fe200078e00ff */
[----:B------:R-:W-:Y:S02]  /*b860*/  R2UR UR4, R152 ;  /* 0x00000000980472ca */ /* 0x000fe400000e0000 */
[----:B------:R-:W-:Y:S02]  /*b870*/  R2UR UR5, R153 ;  /* 0x00000000990572ca */ /* 0x000fe400000e0000 */
[----:B------:R-:W-:Y:S01]  /*b880*/  WARPGROUP.ARRIVE ;  /* 0x00000000000079c5 */ /* 0x000fe20000000000 */
[----:B------:R-:W-:-:S10]  /*b890*/  MOV R203, 0x40000040 ;  /* 0x4000004000cb7802 */ /* 0x000fd40000000f00 */
[----:B------:R-:W-:Y:S01]  /*b8a0*/  HGMMA.64x64x16.F32 R152, gdesc[UR4], RZ, !UPT, gsb0 ;  /* 0x00e00000049879f0 */ /* 0x000fe2000c0008ff */
[----:B------:R-:W-:Y:S01]  /*b8b0*/  R2UR UR6, R202 ;  /* 0x00000000ca0672ca */ /* 0x000fe200000e0000 */
[----:B------:R-:W-:Y:S01]  /*b8c0*/  VIADD R202, R198, 0x4 ;  /* 0x00000004c6ca7836 */ /* 0x000fe20000000000 */
[----:B------:R-:W-:Y:S01]  /*b8d0*/  R2UR UR7, R203 ;  /* 0x00000000cb0772ca */ /* 0x000fe200000e0000 */
[----:B------:R-:W-:Y:S01]  /*b8e0*/  IMAD.MOV.U32 R203, RZ, RZ, 0x40000040 ;  /* 0x40000040ffcb7424 */ /* 0x000fe200078e00ff */
[----:B------:R-:W-:Y:S01]  /*b8f0*/  R2UR UR4, R4 ;  /* 0x00000000040472ca */ /* 0x000fe200000e0000 */
[----:B------:R-:W-:Y:S01]  /*b900*/  VIADD R198, R198, 0x6 ;  /* 0x00000006c6c67836 */ /* 0x000fe20000000000 */
        /* <DEDUP_REMOVED lines=19> */
[----:B------:R-:W-:Y:S05]  /*ba40*/  @!P0 BRA `(.L_x_3725) ;  /* 0x0000000000048947 */ /* 0x000fea0003800000 */
[----:B------:R-:W-:Y:S01]  /*ba50*/  BPT.TRAP 0x1 ;  /* 0x000000040000795c */ /* 0x000fe20000300000 */
.L_x_3725:
[----:B------:R2:W3:Y:S01]  /*ba60*/  SYNCS.PHASECHK.TRANS64.TRYWAIT P3, [R12+URZ+0x38850], R205 ;  /* 0x038850cd0c0075a7 */ /* 0x0004e2000806017f */
[----:B------:R-:W-:Y:S05]  /*ba70*/  @!P0 BRA `(.L_x_3726) ;  /* 0x0000000000048947 */ /* 0x000fea0003800000 */
[----:B------:R-:W-:Y:S01]  /*ba80*/  BPT.TRAP 0x1 ;  /* 0x000000040000795c */ /* 0x000fe20000300000 */
.L_x_3726:
[----:B------:R-:W-:Y:S04]  /*ba90*/  BSSY B1, `(.L_x_3727) ;  /* 0x0000004000017945 */ /* 0x000fe80003800000 */
[----:B---3--:R-:W-:Y:S05]  /*baa0*/  @P3 BRA `(.L_x_3728) ;  /* 0x0000000000083947 */ /* 0x008fea0003800000 */
[----:B------:R-:W3:Y:S02]  /*bab0*/  SYNCS.PHASECHK.TRANS64.TRYWAIT P3, [R12+URZ+0x38850], R205 ;  /* 0x038850cd0c0075a7 */ /* 0x000ee4000806017f */
[----:B---3--:R-:W-:Y:S05]  /*bac0*/  @!P3 BRA `(.L_x_3729) ;  /* 0x000000cc00b4b947 */ /* 0x008fea0003800000 */
.L_x_3728:
[----:B------:R-:W-:Y:S05]  /*bad0*/  BSYNC B1 ;  /* 0x0000000000017941 */ /* 0x000fea0003800000 */
.L_x_3727:
[----:B------:R-:W-:Y:S01]  /*bae0*/  IADD3 R198, R2, 0x26400, RZ ;  /* 0x0002640002c67810 */ /* 0x000fe20007ffe0ff */
[----:B------:R-:W-:Y:S01]  /*baf0*/  VIADD R204, R3, 0x4 ;  /* 0x0000000403cc7836 */ /* 0x000fe20000000000 */
[----:B------:R-:W-:Y:S01]  /*bb00*/  WARPGROUP.ARRIVE ;  /* 0x00000000000079c5 */ /* 0x000fe20000000000 */
[----:B------:R-:W-:Y:S01]  /*bb10*/  IMAD R202, R18, 0x1000, R10 ;  /* 0x0000100012ca7824 */ /* 0x000fe200078e020a */
[----:B------:R-:W-:Y:S01]  /*bb20*/  SHF.R.U32.HI R198, RZ, 0x4, R198 ;  /* 0x00000004ffc67819 */ /* 0x000fe200000116c6 */
[----:B------:R-:W-:-:S03]  /*bb30*/  IMAD.MOV.U32 R203, RZ, RZ, 0x40000040 ;  /* 0x40000040ffcb7424 */ /* 0x000fc600078e00ff */
[----:B------:R-:W4:Y:S01]  /*bb40*/  S2R R200, SR_TID.X ;  /* 0x0000000000c87919 */ /* 0x000f220000002100 */
[----:B------:R-:W-:Y:S01]  /*bb50*/  IMAD.MOV.U32 R207, RZ, RZ, 0x40000040 ;  /* 0x40000040ffcf7424 */ /* 0x000fe200078e00ff */
[----:B------:R-:W-:Y:S01]  /*bb60*/  LOP3.LUT R199, R198, 0x3fff, RZ, 0xc0, !PT ;  /* 0x00003fffc6c77812 */ /* 0x000fe200078ec0ff */
[----:B------:R-:W-:Y:S01]  /*bb70*/  VIADD R198, R3, 0x6 ;  /* 0x0000000603c67836 */ /* 0x000fe20000000000 */
[----:B------:R-:W-:Y:S01]  /*bb80*/  R2UR UR6, R202 ;  /* 0x00000000ca0672ca */ /* 0x000fe200000e0000 */
[----:B0123--:R-:W-:Y:S01]  /*bb90*/  IMAD.MOV.U32 R205, RZ, RZ, 0x40000040 ;  /* 0x40000040ffcd7424 */ /* 0x00ffe200078e00ff */
[----:B------:R-:W-:Y:S01]  /*bba0*/  LOP3.LUT R3, R199, 0x10000, RZ, 0xfc, !PT ;  /* 0x00010000c7037812 */ /* 0x000fe200078efcff */
[----:B------:R-:W-:Y:S01]  /*bbb0*/  IMAD.MOV.U32 R199, RZ, RZ, 0x40000040 ;  /* 0x40000040ffc77424 */ /* 0x000fe200078e00ff */
[----:B------:R-:W-:Y:S02]  /*bbc0*/  R2UR UR7, R203 ;  /* 0x00000000cb0772ca */ /* 0x000fe400000e0000 */
[----:B------:R-:W-:-:S02]  /*bbd0*/  MOV R206, R3 ;  /* 0x0000000300ce7202 */ /* 0x000fc40000000f00 */
[----:B------:R-:W-:Y:S01]  /*bbe0*/  R2UR UR5, R207 ;  /* 0x00000000cf0572ca */ /* 0x000fe200000e0000 */
[----:B------:R-:W-:Y:S01]  /*bbf0*/  IMAD.MOV.U32 R207, RZ, RZ, 0x40000040 ;  /* 0x40000040ffcf7424 */ /* 0x000fe200078e00ff */
[----:B------:R-:W-:Y:S01]  /*bc00*/  R2UR UR4, R206 ;  /* 0x00000000ce0472ca */ /* 0x000fe200000e0000 */
[C---:B------:R-:W-:Y:S01]  /*bc10*/  VIADD R206, R202.reuse, 0x2 ;  /* 0x00000002cace7836 */ /* 0x040fe20000000000 */
[----:B------:R-:W-:-:S11]  /*bc20*/  IADD3 R203, R202, 0x800, RZ ;  /* 0x00000800cacb7810 */ /* 0x000fd60007ffe0ff */
[----:B------:R-:W-:Y:S01]  /*bc30*/  HGMMA.64x64x16.F32 R152, gdesc[UR4], R152, gsb0 ;  /* 0x00e00000049879f0 */ /* 0x000fe20008000898 */
[----:B------:R-:W-:Y:S01]  /*bc40*/  R2UR UR6, R206 ;  /* 0x00000000ce0672ca */ /* 0x000fe200000e0000 */
[----:B------:R-:W-:Y:S01]  /*bc50*/  VIADD R206, R3, 0x2 ;  /* 0x0000000203ce7836 */ /* 0x000fe20000000000 */
[----:B------:R-:W-:Y:S02]  /*bc60*/  R2UR UR7, R207 ;  /* 0x00000000cf0772ca */ /* 0x000fe400000e0000 */
[----:B------:R-:W-:Y:S02]  /*bc70*/  MOV R207, 0x40000040 ;  /* 0x4000004000cf7802 */ /* 0x000fe40000000f00 */
[----:B------:R-:W-:Y:S02]  /*bc80*/  R2UR UR4, R206 ;  /* 0x00000000ce0472ca */ /* 0x000fe400000e0000 */
[----:B------:R-:W-:Y:S01]  /*bc90*/  R2UR UR5, R207 ;  /* 0x00000000cf0572ca */ /* 0x000fe200000e0000 */
[----:B------:R-:W-:Y:S01]  /*bca0*/  VIADD R207, R3, 0x800 ;  /* 0x0000080003cf7836 */ /* 0x000fe20000000000 */
[----:B----4-:R-:W-:Y:S01]  /*bcb0*/  SHF.R.U32.HI R200, RZ, 0x7, R200 ;  /* 0x00000007ffc87819 */ /* 0x010fe200000116c8 */
[----:B------:R-:W-:-:S02]  /*bcc0*/  WARPGROUP.DEPBAR.LE gsb0, 0x0 ;  /* 0x00008000000079c5 */ /* 0x000fc40000010000 */
[----:B------:R-:W-:-:S08]  /*bcd0*/  WARPGROUP.ARRIVE ;  /* 0x00000000000079c5 */ /* 0x000fd00000000000 */
[----:B------:R-:W-:Y:S01]  /*bce0*/  HGMMA.64x64x16.F32 R152, gdesc[UR4], R152, gsb0 ;  /* 0x00e00000049879f0 */ /* 0x000fe20008000898 */
[----:B------:R-:W-:Y:S01]  /*bcf0*/  R2UR UR4, R204 ;  /* 0x00000000cc0472ca */ /* 0x000fe200000e0000 */
[----:B------:R-:W-:Y:S01]  /*bd00*/  VIADD R204, R202, 0x4 ;  /* 0x00000004cacc7836 */ /* 0x000fe20000000000 */
[----:B------:R-:W-:Y:S01]  /*bd10*/  R2UR UR5, R205 ;  /* 0x00000000cd0572ca */ /* 0x000fe200000e0000 */
[----:B------:R-:W-:-:S03]  /*bd20*/  IMAD.MOV.U32 R205, RZ, RZ, 0x40000040 ;  /* 0x40000040ffcd7424 */ /* 0x000fc600078e00ff */
[----:B------:R-:W-:Y:S02]  /*bd30*/  R2UR UR6, R204 ;  /* 0x00000000cc0672ca */ /* 0x000fe400000e0000 */
[----:B------:R-:W-:Y:S01]  /*bd40*/  R2UR UR7, R205 ;  /* 0x00000000cd0772ca */ /* 0x000fe200000e0000 */
[----:B------:R-:W-:Y:S01]  /*bd50*/  IMAD.MOV.U32 R205, RZ, RZ, 0x40000040 ;  /* 0x40000040ffcd7424 */ /* 0x000fe200078e00ff */
[----:B------:R-:W-:Y:S02]  /*bd60*/  WARPGROUP.DEPBAR.LE gsb0, 0x0 ;  /* 0x00008000000079c5 */ /* 0x000fe40000010000 */
[----:B------:R-:W-:-:S09]  /*bd70*/  WARPGROUP.ARRIVE ;  /* 0x00000000000079c5 */ /* 0x000fd20000000000 */
[----:B------:R-:W-:Y:S01]  /*bd80*/  HGMMA.64x64x16.F32 R152, gdesc[UR4], R152, gsb0 ;  /* 0x00e00000049879f0 */ /* 0x000fe20008000898 */
[----:B------:R-:W-:Y:S01]  /*bd90*/  R2UR UR5, R199 ;  /* 0x00000000c70572ca */ /* 0x000fe200000e0000 */
[----:B------:R-:W-:Y:S01]  /*bda0*/  IMAD.MOV.U32 R199, RZ, RZ, 0x40000040 ;  /* 0x40000040ffc77424 */ /* 0x000fe200078e00ff */
[----:B------:R-:W-:Y:S02]  /*bdb0*/  R2UR UR4, R198 ;  /* 0x00000000c60472ca */ /* 0x000fe400000e0000 */
[----:B------:R-:W-:Y:S02]  /*bdc0*/  IADD3 R198, R202, 0x6, RZ ;  /* 0x00000006cac67810 */ /* 0x000fe40007ffe0ff */
[----:B------:R-:W-:Y:S01]  /*bdd0*/  R2UR UR7, R199 ;  /* 0x00000000c70772ca */ /* 0x000fe200000e0000 */
[----:B------:R-:W-:Y:S01]  /*bde0*/  IMAD.MOV.U32 R199, RZ, RZ, 0x40000040 ;  /* 0x40000040ffc77424 */ /* 0x000fe200078e00ff */
[----:B------:R-:W-:Y:S01]  /*bdf0*/  R2UR UR6, R198 ;  /* 0x00000000c60672ca */ /* 0x000fe200000e0000 */
[----:B------:R-:W-:Y:S01]  /*be00*/  VIADD R198, R202, 0x200 ;  /* 0x00000200cac67836 */ /* 0x000fe20000000000 */
[----:B------:R-:W-:-:S02]  /*be10*/  WARPGROUP.DEPBAR.LE gsb0, 0x0 ;  /* 0x00008000000079c5 */ /* 0x000fc40000010000 */
[----:B------:R-:W-:-:S09]  /*be20*/  WARPGROUP.ARRIVE ;  /* 0x00000000000079c5 */ /* 0x000fd20000000000 */
[----:B------:R-:W-:Y:S01]  /*be30*/  HGMMA.64x64x16.F32 R152, gdesc[UR4], R152, gsb0 ;  /* 0x00e00000049879f0 */ /* 0x000fe20008000898 */
[----:B------:R-:W-:Y:S01]  /*be40*/  R2UR UR6, R198 ;  /* 0x00000000c60672ca */ /* 0x000fe200000e0000 */
[----:B------:R-:W-:Y:S01]  /*be50*/  VIADD R198, R3, 0x200 ;  /* 0x0000020003c67836 */ /* 0x000fe20000000000 */
[----:B------:R-:W-:Y:S02]  /*be60*/  R2UR UR7, R199 ;  /* 0x00000000c70772ca */ /* 0x000fe400000e0000 */
[----:B------:R-:W-:Y:S02]  /*be70*/  MOV R199, 0x40000040 ;  /* 0x4000004000c77802 */ /* 0x000fe40000000f00 */
[----:B------:R-:W-:Y:S01]  /*be80*/  R2UR UR4, R198 ;  /* 0x00000000c60472ca */ /* 0x000fe200000e0000 */
[----:B------:R-:W-:Y:S01]  /*be90*/  VIADD R198, R202, 0x202 ;  /* 0x00000202cac67836 */ /* 0x000fe20000000000 */
[----:B------:R-:W-:Y:S01]  /*bea0*/  R2UR UR5, R199 ;  /* 0x00000000c70572ca */ /* 0x000fe200000e0000 */
[----:B------:R-:W-:Y:S01]  /*beb0*/  IMAD.MOV.U32 R199, RZ, RZ, 0x40000040 ;  /* 0x40000040ffc77424 */ /* 0x000fe200078e00ff */
[----:B------:R-:W-:-:S02]  /*bec0*/  WARPGROUP.DEPBAR.LE gsb0, 0x0 ;  /* 0x00008000000079c5 */ /* 0x000fc40000010000 */
[----:B------:R-:W-:-:S09]  /*bed0*/  WARPGROUP.ARRIVE ;  /* 0x00000000000079c5 */ /* 0x000fd20000000000 */
        /* <DEDUP_REMOVED lines=8> */
[----:B------:R-:W-:Y:S01]  /*bf60*/  IADD3 R198, R202, 0x204, RZ ;  /* 0x00000204cac67810 */ /* 0x000fe20007ffe0ff */
[----:B------:R-:W-:Y:S02]  /*bf70*/  WARPGROUP.DEPBAR.LE gsb0, 0x0 ;  /* 0x00008000000079c5 */ /* 0x000fe40000010000 */
[----:B------:R-:W-:-:S08]  /*bf80*/  WARPGROUP.ARRIVE ;  /* 0x00000000000079c5 */ /* 0x000fd00000000000 */
[----:B------:R-:W-:Y:S01]  /*bf90*/  HGMMA.64x64x16.F32 R152, gdesc[UR4], R152, gsb0 ;  /* 0x00e00000049879f0 */ /* 0x000fe20008000898 */
[----:B------:R-:W-:Y:S01]  /*bfa0*/  R2UR UR6, R198 ;  /* 0x00000000c60672ca */ /* 0x000fe200000e0000 */
[----:B------:R-:W-:Y:S01]  /*bfb0*/  VIADD R198, R3, 0x204 ;  /* 0x0000020403c67836 */ /* 0x000fe20000000000 */
[----:B------:R-:W-:Y:S01]  /*bfc0*/  R2UR UR7, R199 ;  /* 0x00000000c70772ca */ /* 0x000fe200000e0000 */
[----:B------:R-:W-:-:S03]  /*bfd0*/  IMAD.MOV.U32 R199, RZ, RZ, 0x40000040 ;  /* 0x40000040ffc77424 */ /* 0x000fc600078e00ff */
[----:B------:R-:W-:Y:S01]  /*bfe0*/  R2UR UR4, R198 ;  /* 0x00000000c60472ca */ /* 0x000fe200000e0000 */
[----:B------:R-:W-:Y:S01]  /*bff0*/  VIADD R198, R202, 0x206 ;  /* 0x00000206cac67836 */ /* 0x000fe20000000000 */
[----:B------:R-:W-:Y:S02]  /*c000*/  R2UR UR5, R199 ;  /* 0x00000000c70572ca */ /* 0x000fe400000e0000 */
[----:B------:R-:W-:Y:S01]  /*c010*/  MOV R199, 0x40000040 ;  /* 0x4000004000c77802 */ /* 0x000fe20000000f00 */
        /* <DEDUP_REMOVED lines=97> */
[----:B------:R0:W1:Y:S02]  /*c630*/  SHFL.IDX PT, R198, R200, RZ, 0x1f ;  /* 0x00001fffc8c67589 */ /* 0x00006400000e0000 */
[----:B0-----:R-:W-:Y:S01]  /*c640*/  IMAD.MOV.U32 R200, RZ, RZ, 0x4 ;  /* 0x00000004ffc87424 */ /* 0x001fe200078e00ff */
[----:B-1----:R-:W-:-:S04]  /*c650*/  ISETP.GT.AND P3, PT, R198, 0x7f, PT ;  /* 0x0000007fc600780c */ /* 0x002fc80003f64270 */
[----:B------:R-:W-:Y:S02]  /*c660*/  SEL R199, RZ, 0x2, !P3 ;  /* 0x00000002ffc77807 */ /* 0x000fe40005800000 */
[C---:B------:R-:W-:Y:S02]  /*c670*/  SEL R198, R200.reuse, 0x2, P3 ;  /* 0x00000002c8c67807 */ /* 0x040fe40001800000 */
[----:B------:R-:W-:Y:S01]  /*c680*/  SEL R200, R200, 0x6, !P3 ;  /* 0x00000006c8c87807 */ /* 0x000fe20005800000 */
[----:B------:R-:W-:Y:S01]  /*c690*/  IMAD.IADD R204, R199, 0x1, R203 ;  /* 0x00000001c7cc7824 */ /* 0x000fe200078e02cb */
[----:B------:R-:W-:Y:S02]  /*c6a0*/  WARPGROUP.DEPBAR.LE gsb0, 0x0 ;  /* 0x00008000000079c5 */ /* 0x000fe40000010000 */
[----:B------:R-:W-:-:S06]  /*c6b0*/  WARPGROUP.ARRIVE ;  /* 0x00000000000079c5 */ /* 0x000fcc0000000000 */
[----:B------:R-:W-:Y:S01]  /*c6c0*/  HGMMA.64x64x16.F32 R152, gdesc[UR4], R152, gsb0 ;  /* 0x00e00000049879f0 */ /* 0x000fe20008000898 */
[----:B------:R-:W-:Y:S01]  /*c6d0*/  R2UR UR6, R204 ;  /* 0x00000000cc0672ca */ /* 0x000fe200000e0000 */
[----:B------:R-:W-:Y:S01]  /*c6e0*/  IMAD.IADD R204, R207, 0x1, R199 ;  /* 0x00000001cfcc7824 */ /* 0x000fe200078e02c7 */
[----:B------:R-:W-:Y:S02]  /*c6f0*/  R2UR UR7, R205 ;  /* 0x00000000cd0772ca */ /* 0x000fe400000e0000 */
[----:B------:R-:W-:Y:S02]  /*c700*/  MOV R205, 0x40000040 ;  /* 0x4000004000cd7802 */ /* 0x000fe40000000f00 */
[----:B------:R-:W-:Y:S01]  /*c710*/  R2UR UR4, R204 ;  /* 0x00000000cc0472ca */ /* 0x000fe200000e0000 */
[----:B------:R-:W-:Y:S01]  /*c720*/  IMAD.IADD R204, R203, 0x1, R198 ;  /* 0x00000001cbcc7824 */ /* 0x000fe200078e02c6 */
[----:B------:R-:W-:Y:S01]  /*c730*/  R2UR UR5, R205 ;  /* 0x00000000cd0572ca */ /* 0x000fe200000e0000 */
[----:B------:R-:W-:Y:S01]  /*c740*/  IMAD.MOV.U32 R205, RZ, RZ, 0x40000040 ;  /* 0x40000040ffcd7424 */ /* 0x000fe200078e00ff */
[----:B------:R-:W-:-:S02]  /*c750*/  WARPGROUP.DEPBAR.LE gsb0, 0x0 ;  /* 0x00008000000079c5 */ /* 0x000fc40000010000 */
[----:B------:R-:W-:-:S09]  /*c760*/  WARPGROUP.ARRIVE ;  /* 0x00000000000079c5 */ /* 0x000fd20000000000 */
        /* <DEDUP_REMOVED lines=9> */
[----:B------:R-:W-:-:S04]  /*c800*/  MOV R203, 0x28 ;  /* 0x0000002800cb7802 */ /* 0x000fc80000000f00 */
[----:B------:R-:W-:-:S04]  /*c810*/  SEL R203, R203, 0x26, P3 ;  /* 0x00000026cbcb7807 */ /* 0x000fc80001800000 */
[----:B------:R-:W-:Y:S01]  /*c820*/  LOP3.LUT R203, R203, 0x6, RZ, 0xc0, !PT ;  /* 0x00000006cbcb7812 */ /* 0x000fe200078ec0ff */
[----:B------:R-:W-:Y:S02]  /*c830*/  WARPGROUP.DEPBAR.LE gsb0, 0x0 ;  /* 0x00008000000079c5 */ /* 0x000fe40000010000 */
[----:B------:R-:W-:-:S06]  /*c840*/  WARPGROUP.ARRIVE ;  /* 0x00000000000079c5 */ /* 0x000fcc0000000000 */
[----:B------:R-:W-:Y:S01]  /*c850*/  HGMMA.64x64x16.F32 R152, gdesc[UR4], R152, gsb0 ;  /* 0x00e00000049879f0 */ /* 0x000fe20008000898 */
[----:B------:R-:W-:Y:S01]  /*c860*/  R2UR UR6, R204 ;  /* 0x00000000cc0672ca */ /* 0x000fe200000e0000 */
[----:B------:R-:W-:Y:S01]  /*c870*/  IMAD.IADD R204, R207, 0x1, R200 ;  /* 0x00000001cfcc7824 */ /* 0x000fe200078e02c8 */
[----:B------:R-:W-:Y:S01]  /*c880*/  R2UR UR7, R205 ;  /* 0x00000000cd0772ca */ /* 0x000fe200000e0000 */
[----:B------:R-:W-:Y:S02]  /*c890*/  IMAD.MOV.U32 R205, RZ, RZ, 0x40000040 ;  /* 0x40000040ffcd7424 */ /* 0x000fe400078e00ff */
[----:B------:R-:W-:Y:S01]  /*c8a0*/  IMAD.MOV.U32 R207, RZ, RZ, 0x40000040 ;  /* 0x40000040ffcf7424 */ /* 0x000fe200078e00ff */
[----:B------:R-:W-:Y:S01]  /*c8b0*/  R2UR UR4, R204 ;  /* 0x00000000cc0472ca */ /* 0x000fe200000e0000 */
[----:B------:R-:W-:Y:S01]  /*c8c0*/  IMAD.MOV.U32 R204, RZ, RZ, 0xa00 ;  /* 0x00000a00ffcc7424 */ /* 0x000fe200078e00ff */
[----:B------:R-:W-:Y:S01]  /*c8d0*/  R2UR UR5, R205 ;  /* 0x00000000cd0572ca */ /* 0x000fe200000e0000 */
[----:B------:R-:W-:-:S03]  /*c8e0*/  IMAD.MOV.U32 R205, RZ, RZ, 0x40000040 ;  /* 0x40000040ffcd7424 */ /* 0x000fc600078e00ff */
        /* <DEDUP_REMOVED lines=13> */
[----:B------:R-:W-:Y:S01]  /*c9c0*/  VIADD R207, R3, 0xa00 ;  /* 0x00000a0003cf7836 */ /* 0x000fe20000000000 */
[----:B------:R-:W-:Y:S01]  /*c9d0*/  IADD3 R204, R199, R203, RZ ;  /* 0x000000cbc7cc7210 */ /* 0x000fe20007ffe0ff */
[----:B------:R-:W-:-:S02]  /*c9e0*/  WARPGROUP.DEPBAR.LE gsb0, 0x0 ;  /* 0x00008000000079c5 */ /* 0x000fc40000010000 */
[----:B------:R-:W-:-:S08]  /*c9f0*/  WARPGROUP.ARRIVE ;  /* 0x00000000000079c5 */ /* 0x000fd00000000000 */
[----:B------:R-:W-:Y:S01]  /*ca00*/  HGMMA.64x64x16.F32 R152, gdesc[UR4], R152, gsb0 ;  /* 0x00e00000049879f0 */ /* 0x000fe20008000898 */
[----:B------:R-:W-:Y:S01]  /*ca10*/  R2UR UR6, R204 ;  /* 0x00000000cc0672ca */ /* 0x000fe200000e0000 */
[----:B------:R-:W-:Y:S01]  /*ca20*/  IMAD.IADD R204, R207, 0x1, R199 ;  /* 0x00000001cfcc7824 */ /* 0x000fe200078e02c7 */
[----:B------:R-:W-:Y:S01]  /*ca30*/  R2UR UR7, R205 ;  /* 0x00000000cd0772ca */ /* 0x000fe200000e0000 */
[----:B------:R-:W-:-:S03]  /*ca40*/  IMAD.MOV.U32 R205, RZ, RZ, 0x40000040 ;  /* 0x40000040ffcd7424 */ /* 0x000fc600078e00ff */
[----:B------:R-:W-:Y:S02]  /*ca50*/  R2UR UR4, R204 ;  /* 0x00000000cc0472ca */ /* 0x000fe400000e0000 */
[----:B------:R-:W-:Y:S01]  /*ca60*/  R2UR UR5, R205 ;  /* 0x00000000cd0572ca */ /* 0x000fe200000e0000 */
[----:B------:R-:W-:Y:S01]  /*ca70*/  IMAD.MOV.U32 R205, RZ, RZ, 0x40000040 ;  /* 0x40000040ffcd7424 */ /* 0x000fe200078e00ff */
[----:B------:R-:W-:Y:S01]  /*ca80*/  IADD3 R204, R198, R203, RZ ;  /* 0x000000cbc6cc7210 */ /* 0x000fe20007ffe0ff */
[----:B------:R-:W-:Y:S02]  /*ca90*/  WARPGROUP.DEPBAR.LE gsb0, 0x0 ;  /* 0x00008000000079c5 */ /* 0x000fe40000010000 */
[----:B------:R-:W-:-:S08]  /*caa0*/  WARPGROUP.ARRIVE ;  /* 0x00000000000079c5 */ /* 0x000fd00000000000 */
[----:B------:R-:W-:Y:S01]  /*cab0*/  HGMMA.64x64x16.F32 R152, gdesc[UR4], R152, gsb0 ;  /* 0x00e00000049879f0 */ /* 0x000fe20008000898 */
[----:B------:R-:W-:Y:S01]  /*cac0*/  R2UR UR6, R204 ;  /* 0x00000000cc0672ca */ /* 0x000fe200000e0000 */
[----:B------:R-:W-:Y:S01]  /*cad0*/  IMAD.IADD R204, R207, 0x1, R198 ;  /* 0x00000001cfcc7824 */ /* 0x000fe200078e02c6 */
[----:B------:R-:W-:Y:S01]  /*cae0*/  R2UR UR7, R205 ;  /* 0x00000000cd0772ca */ /* 0x000fe200000e0000 */
[----:B------:R-:W-:-:S03]  /*caf0*/  IMAD.MOV.U32 R205, RZ, RZ, 0x40000040 ;  /* 0x40000040ffcd7424 */ /* 0x000fc600078e00ff */
        /* <DEDUP_REMOVED lines=17> */
[----:B------:R-:W-:Y:S02]  /*cc10*/  R2UR UR5, R205 ;  /* 0x00000000cd0572ca */ /* 0x000fe400000e0000 */
[----:B------:R-:W-:-:S02]  /*cc20*/  MOV R205, 0x40000040 ;  /* 0x4000004000cd7802 */ /* 0x000fc40000000f00 */
        /* <DEDUP_REMOVED lines=9> */
[----:B------:R-:W-:Y:S01]  /*ccc0*/  IMAD.IADD R204, R199, 0x1, R203 ;  /* 0x00000001c7cc7824 */ /* 0x000fe200078e02cb */
[----:B------:R-:W-:Y:S01]  /*ccd0*/  R2UR UR5, R205 ;  /* 0x00000000cd0572ca */ /* 0x000fe200000e0000 */
[----:B------:R-:W-:Y:S01]  /*cce0*/  IMAD.MOV.U32 R205, RZ, RZ, 0x40000040 ;  /* 0x40000040ffcd7424 */ /* 0x000fe200078e00ff */
[----:B------:R-:W-:Y:S02]  /*ccf0*/  R2UR UR6, R206 ;  /* 0x00000000ce0672ca */ /* 0x000fe400000e0000 */
[----:B------:R-:W-:Y:S02]  /*cd00*/  R2UR UR7, R207 ;  /* 0x00000000cf0772ca */ /* 0x000fe400000e0000 */
[----:B------:R-:W-:Y:S01]  /*cd10*/  IADD3 R207, R3, 0xc00, RZ ;  /* 0x00000c0003cf7810 */ /* 0x000fe20007ffe0ff */
[----:B------:R-:W-:-:S02]  /*cd20*/  WARPGROUP.DEPBAR.LE gsb0, 0x0 ;  /* 0x00008000000079c5 */ /* 0x000fc40000010000 */
        /* <DEDUP_REMOVED lines=16> */
[----:B------:R-:W-:Y:S02]  /*ce30*/  IADD3 R204, R207, R198, RZ ;  /* 0x000000c6cfcc7210 */ /* 0x000fe40007ffe0ff */
[----:B------:R-:W-:Y:S01]  /*ce40*/  R2UR UR5, R205 ;  /* 0x00000000cd0572ca */ /* 0x000fe200000e0000 */
[----:B------:R-:W-:Y:S01]  /*ce50*/  IMAD.MOV.U32 R205, RZ, RZ, 0x40000040 ;  /* 0x40000040ffcd7424 */ /* 0x000fe200078e00ff */
[----:B------:R-:W-:Y:S01]  /*ce60*/  R2UR UR4, R204 ;  /* 0x00000000cc0472ca */ /* 0x000fe200000e0000 */
[----:B------:R-:W-:-:S02]  /*ce70*/  IMAD.IADD R204, R200, 0x1, R203 ;  /* 0x00000001c8cc7824 */ /* 0x000fc400078e02cb */
[----:B------:R-:W-:-:S05]  /*ce80*/  IMAD.MOV.U32 R203, RZ, RZ, 0x38 ;  /* 0x00000038ffcb7424 */ /* 0x000fca00078e00ff */
        /* <DEDUP_REMOVED lines=8> */
[----:B------:R-:W-:Y:S01]  /*cf10*/  IMAD.MOV.U32 R207, RZ, RZ, 0x40000040 ;  /* 0x40000040ffcf7424 */ /* 0x000fe200078e00ff */
[----:B------:R-:W-:Y:S02]  /*cf20*/  MOV R205, 0x40000040 ;  /* 0x4000004000cd7802 */ /* 0x000fe40000000f00 */
[----:B------:R-:W-:Y:S01]  /*cf30*/  R2UR UR4, R204 ;  /* 0x00000000cc0472ca */ /* 0x000fe200000e0000 */
[----:B------:R-:W-:Y:S01]  /*cf40*/  IMAD.MOV.U32 R204, RZ, RZ, 0xe00 ;  /* 0x00000e00ffcc7424 */ /* 0x000fe200078e00ff */
[----:B------:R-:W-:Y:S01]  /*cf50*/  R2UR UR5, R205 ;  /* 0x00000000cd0572ca */ /* 0x000fe200000e0000 */
[----:B------:R-:W-:-:S03]  /*cf60*/  IMAD.MOV.U32 R205, RZ, RZ, 0x40000040 ;  /* 0x40000040ffcd7424 */ /* 0x000fc600078e00ff */
        /* <DEDUP_REMOVED lines=13> */
[----:B------:R-:W-:Y:S01]  /*d040*/  R2UR UR7, R207 ;  /* 0x00000000cf0772ca */ /* 0x000fe200000e0000 */
[----:B------:R-:W-:Y:S01]  /*d050*/  VIADD R207, R3, 0xe00 ;  /* 0x00000e0003cf7836 */ /* 0x000fe20000000000 */
[----:B------:R-:W-:Y:S02]  /*d060*/  WARPGROUP.DEPBAR.LE gsb0, 0x0 ;  /* 0x00008000000079c5 */ /* 0x000fe40000010000 */
[----:B------:R-:W-:-:S09]  /*d070*/  WARPGROUP.ARRIVE ;  /* 0x00000000000079c5 */ /* 0x000fd20000000000 */
[----:B------:R-:W-:Y:S01]  /*d080*/  HGMMA.64x64x16.F32 R152, gdesc[UR4], R152, gsb0 ;  /* 0x00e00000049879f0 */ /* 0x000fe20008000898 */
[----:B------:R-:W-:Y:S01]  /*d090*/  R2UR UR6, R204 ;  /* 0x00000000cc0672ca */ /* 0x000fe200000e0000 */
[----:B------:R-:W-:Y:S01]  /*d0a0*/  IMAD.IADD R204, R207, 0x1, R199 ;  /* 0x00000001cfcc7824 */ /* 0x000fe200078e02c7 */
[----:B------:R-:W-:Y:S01]  /*d0b0*/  R2UR UR7, R205 ;  /* 0x00000000cd0772ca */ /* 0x000fe200000e0000 */
[----:B------:R-:W-:Y:S01]  /*d0c0*/  IMAD.MOV.U32 R199, RZ, RZ, 0x40000040 ;  /* 0x40000040ffc77424 */ /* 0x000fe200078e00ff */
[----:B------:R-:W-:Y:S02]  /*d0d0*/  MOV R205, 0x40000040 ;  /* 0x4000004000cd7802 */ /* 0x000fe40000000f00 */
[----:B------:R-:W-:Y:S01]  /*d0e0*/  R2UR UR4, R204 ;  /* 0x00000000cc0472ca */ /* 0x000fe200000e0000 */
[----:B------:R-:W-:Y:S01]  /*d0f0*/  IMAD.IADD R204, R198, 0x1, R203 ;  /* 0x00000001c6cc7824 */ /* 0x000fe200078e02cb */
[----:B------:R-:W-:Y:S01]  /*d100*/  R2UR UR5, R205 ;  /* 0x00000000cd0572ca */ /* 0x000fe200000e0000 */
[----:B------:R-:W-:-:S02]  /*d110*/  IMAD.MOV.U32 R205, RZ, RZ, 0x40000040 ;  /* 0x40000040ffcd7424 */ /* 0x000fc400078e00ff */
[----:B------:R-:W-:Y:S01]  /*d120*/  IMAD.IADD R198, R207, 0x1, R198 ;  /* 0x00000001cfc67824 */ /* 0x000fe200078e02c6 */
[----:B------:R-:W-:Y:S02]  /*d130*/  WARPGROUP.DEPBAR.LE gsb0, 0x0 ;  /* 0x00008000000079c5 */ /* 0x000fe40000010000 */
[----:B------:R-:W-:-:S07]  /*d140*/  WARPGROUP.ARRIVE ;  /* 0x00000000000079c5 */ /* 0x000fce0000000000 */
        /* <DEDUP_REMOVED lines=16> */
[----:B------:R-:W-:Y:S02]  /*d250*/  R2UR UR5, R205 ;  /* 0x00000000cd0572ca */ /* 0x000fe400000e0000 */
[----:B------:R-:W-:Y:S02]  /*d260*/  MOV R199, 0x1000 ;  /* 0x0000100000c77802 */ /* 0x000fe40000000f00 */
[----:B------:R-:W-:-:S02]  /*d270*/  SEL R198, R198, 0x3e, P3 ;  /* 0x0000003ec6c67807 */ /* 0x000fc40001800000 */
[----:B------:R-:W-:Y:S02]  /*d280*/  SEL R199, R199, 0xf80, P3 ;  /* 0x00000f80c7c77807 */ /* 0x000fe40001800000 */
[----:B------:R-:W-:Y:S02]  /*d290*/  LOP3.LUT R203, R198, 0x6, RZ, 0xc0, !PT ;  /* 0x00000006c6cb7812 */ /* 0x000fe400078ec0ff */
[----:B------:R-:W-:Y:S01]  /*d2a0*/  LOP3.LUT R200, R199, 0x1e00, RZ, 0xc0, !PT ;  /* 0x00001e00c7c87812 */ /* 0x000fe200078ec0ff */
[----:B------:R-:W-:-:S03]  /*d2b0*/  IMAD.MOV.U32 R199, RZ, RZ, 0x40000040 ;  /* 0x40000040ffc77424 */ /* 0x000fc600078e00ff */
[CC--:B------:R-:W-:Y:S02]  /*d2c0*/  IADD3 R198, R203.reuse, R200.reuse, R3 ;  /* 0x000000c8cbc67210 */ /* 0x0c0fe40007ffe003 */
[----:B------:R-:W-:Y:S01]  /*d2d0*/  IADD3 R202, R203, R200, R202 ;  /* 0x000000c8cbca7210 */ /* 0x000fe20007ffe0ca */
[----:B------:R-:W-:Y:S01]  /*d2e0*/  IMAD.MOV.U32 R203, RZ, RZ, 0x40000040 ;  /* 0x40000040ffcb7424 */ /* 0x000fe200078e00ff */
        /* <DEDUP_REMOVED lines=10> */
[----:B------:R-:W-:Y:S02]  /*d390*/  ULDC UR4, c[0x0][0xad0] ;  /* 0x0002b40000047ab9 */ /* 0x000fe40000000800 */
        /* <DEDUP_REMOVED lines=32> */
[----:B-1----:R-:W-:Y:S01]  /*d5a0*/  FMNMX.FTZ R168, R198, R169, !PT ;  /* 0x000000a9c6a87209 */ /* 0x002fe20007810000 */
[----:B------:R-:W-:Y:S01]  /*d5b0*/  FMUL.FTZ R203, R171, UR4 ;  /* 0x00000004abcb7c20 */ /* 0x000fe20008410000 */
[----:B------:R-:W-:Y:S01]  /*d5c0*/  FMUL.FTZ R204, R174, UR4 ;  /* 0x00000004aecc7c20 */ /* 0x000fe20008410000 */
[----:B------:R-:W-:Y:S01]  /*d5d0*/  FMUL.FTZ R207, R179, UR4 ;  /* 0x00000004b3cf7c20 */ /* 0x000fe20008410000 */
[----:B------:R-:W-:Y:S01]  /*d5e0*/  FMUL.FTZ R221, R182, UR4 ;  /* 0x00000004b6dd7c20 */ /* 0x000fe20008410000 */
[----:B------:R-:W-:-:S02]  /*d5f0*/  FMUL.FTZ R223, R183, UR4 ;  /* 0x00000004b7df7c20 */ /* 0x000fc40008410000 */
        /* <DEDUP_REMOVED lines=26> */
[----:B------:R-:W-:-:S05]  /*d7a0*/  IMAD.MOV.U32 R169, RZ, RZ, 0x40000040 ;  /* 0x40000040ffa97424 */ /* 0x000fca00078e00ff */
[----:B------:R-:W-:Y:S01]  /*d7b0*/  R2UR UR7, R169 ;  /* 0x00000000a90772ca */ /* 0x000fe200000e0000 */
[----:B------:R-:W2:Y:S01]  /*d7c0*/  MUFU.TANH R154, R154 ;  /* 0x0000009a009a7308 */ /* 0x000ea20000002400 */
[----:B0-----:R-:W-:Y:S01]  /*d7d0*/  FMNMX.FTZ R177, R181, R168, !PT ;  /* 0x000000a8b5b17209 */ /* 0x001fe20007810000 */
[----:B------:R-:W-:-:S04]  /*d7e0*/  IMAD R168, R18, 0x1000, R11 ;  /* 0x0000100012a87824 */ /* 0x000fc800078e020b */
[----:B------:R-:W0:Y:S01]  /*d7f0*/  SHFL.BFLY PT, R206, R177, 0x2, 0x1f ;  /* 0x0c401f00b1ce7f89 */ /* 0x000e2200000e0000 */
[----:B------:R-:W-:Y:S01]  /*d800*/  R2UR UR6, R168 ;  /* 0x00000000a80672ca */ /* 0x000fe200000e0000 */
[----:B------:R-:W3:Y:S01]  /*d810*/  MUFU.TANH R156, R156 ;  /* 0x0000009c009c7308 */ /* 0x000ee20000002400 */
[----:B-1----:R-:W-:-:S07]  /*d820*/  FMNMX.FTZ R169, R153, R197, !PT ;  /* 0x000000c599a97209 */ /* 0x002fce0007810000 */
[----:B------:R-:W1:Y:S01]  /*d830*/  MUFU.TANH R158, R158 ;  /* 0x0000009e009e7308 */ /* 0x000e620000002400 */
[----:B--2---:R-:W-:-:S07]  /*d840*/  FMNMX.FTZ R169, R154, R169, !PT ;  /* 0x000000a99aa97209 */ /* 0x004fce0007810000 */
[----:B------:R-:W2:Y:S01]  /*d850*/  MUFU.TANH R162, R162 ;  /* 0x000000a200a27308 */ /* 0x000ea20000002400 */
[----:B---3--:R-:W-:Y:S02]  /*d860*/  FMNMX.FTZ R169, R156, R169, !PT ;  /* 0x000000a99ca97209 */ /* 0x008fe40007810000 */
[----:B0-----:R-:W-:Y:S01]  /*d870*/  FMNMX.FTZ R170, R177, R206, !PT ;  /* 0x000000ceb1aa7209 */ /* 0x001fe20007810000 */
[----:B------:R-:W-:-:S04]  /*d880*/  FMUL.FTZ R206, R178, UR4 ;  /* 0x00000004b2ce7c20 */ /* 0x000fc80008410000 */
[----:B------:R-:W0:Y:S01]  /*d890*/  MUFU.TANH R163, R163 ;  /* 0x000000a300a37308 */ /* 0x000e220000002400 */
[----:B-1----:R-:W-:Y:S01]  /*d8a0*/  FMNMX.FTZ R171, R158, R169, !PT ;  /* 0x000000a99eab7209 */ /* 0x002fe20007810000 */
[----:B------:R-:W-:Y:S01]  /*d8b0*/  ULDC UR4, c[0x0][0xa80] ;  /* 0x0002a00000047ab9 */ /* 0x000fe20000000800 */
[----:B------:R-:W1:Y:S05]  /*d8c0*/  SHFL.BFLY PT, R175, R170, 0x1, 0x1f ;  /* 0x0c201f00aaaf7f89 */ /* 0x000e6a00000e0000 */
[----:B------:R-:W3:Y:S08]  /*d8d0*/  MUFU.TANH R166, R166 ;  /* 0x000000a600a67308 */ /* 0x000ef00000002400 */
[----:B------:R-:W4:Y:S08]  /*d8e0*/  MUFU.TANH R167, R167 ;  /* 0x000000a700a77308 */ /* 0x000f300000002400 */
[----:B------:R-:W5:Y:S01]  /*d8f0*/  MUFU.TANH R202, R202 ;  /* 0x000000ca00ca7308 */ /* 0x000f620000002400 */
[----:B-1----:R-:W-:-:S02]  /*d900*/  FMNMX.FTZ R169, R170, R175, !PT ;  /* 0x000000afaaa97209 */ /* 0x002fc40007810000 */
[----:B--2---:R-:W-:-:S05]  /*d910*/  FMNMX.FTZ R170, R162, R171, !PT ;  /* 0x000000aba2aa7209 */ /* 0x004fca0007810000 */
[----:B------:R-:W1:Y:S01]  /*d920*/  MUFU.TANH R203, R203 ;  /* 0x000000cb00cb7308 */ /* 0x000e620000002400 */
[----:B0-----:R-:W-:Y:S01]  /*d930*/  FMNMX.FTZ R171, R163, R170, !PT ;  /* 0x000000aaa3ab7209 */ /* 0x001fe20007810000 */
[----:B------:R-:W-:Y:S01]  /*d940*/  FADD.FTZ R175, -R169, R14 ;  /* 0x0000000ea9af7221 */ /* 0x000fe20000010100 */
[----:B------:R-:W-:Y:S02]  /*d950*/  MOV R170, UR4 ;  /* 0x0000000400aa7c02 */ /* 0x000fe40008000f00 */
[----:B---3--:R-:W-:-:S03]  /*d960*/  FMNMX.FTZ R14, R166, R171, !PT ;  /* 0x000000aba60e7209 */ /* 0x008fc60007810000 */
[----:B------:R-:W0:Y:S01]  /*d970*/  MUFU.TANH R204, R204 ;  /* 0x000000cc00cc7308 */ /* 0x000e220000002400 */
[----:B----4-:R-:W-:Y:S01]  /*d980*/  FMNMX.FTZ R171, R167, R14, !PT ;  /* 0x0000000ea7ab7209 */ /* 0x010fe20007810000 */
[-C--:B------:R-:W-:Y:S01]  /*d990*/  FMUL.FTZ R222, R169, R170.reuse ;  /* 0x000000aaa9de7220 */ /* 0x080fe20000410000 */
[-C--:B------:R-:W-:Y:S02]  /*d9a0*/  FMUL.FTZ R175, R175, R170.reuse ;  /* 0x000000aaafaf7220 */ /* 0x080fe40000410000 */
[----:B-----5:R-:W-:Y:S01]  /*d9b0*/  FMNMX.FTZ R14, R202, R171, !PT ;  /* 0x000000abca0e7209 */ /* 0x020fe20007810000 */
[--C-:B------:R-:W-:Y:S01]  /*d9c0*/  FFMA.FTZ R177, R159, R170, -R222.reuse ;  /* 0x000000aa9fb17223 */ /* 0x100fe200000108de */
[----:B------:R-:W-:Y:S01]  /*d9d0*/  IMAD.MOV R159, RZ, RZ, -R191 ;  /* 0x000000ffff9f7224 */ /* 0x000fe200078e0abf */
[----:B------:R-:W2:Y:S01]  /*d9e0*/  MUFU.TANH R205, R205 ;  /* 0x000000cd00cd7308 */ /* 0x000ea20000002400 */
[----:B-1----:R-:W-:Y:S01]  /*d9f0*/  FMNMX.FTZ R171, R203, R14, !PT ;  /* 0x0000000ecbab7209 */ /* 0x002fe20007810000 */
[-CC-:B------:R-:W-:Y:S01]  /*da00*/  FFMA.FTZ R14, R198, R170.reuse, -R222.reuse ;  /* 0x000000aac60e7223 */ /* 0x180fe200000108de */
[-CC-:B------:R-:W-:Y:S01]  /*da10*/  FFMA.FTZ R152, R152, R170.reuse, -R222.reuse ;  /* 0x000000aa98987223 */ /* 0x180fe200000108de */
[----:B------:R-:W-:Y:S01]  /*da20*/  ISETP.NE.AND P3, PT, R190, R159, PT ;  /* 0x0000009fbe00720c */ /* 0x000fe20003f65270 */
[-CC-:B------:R-:W-:Y:S01]  /*da30*/  FFMA.FTZ R179, R161, R170.reuse, -R222.reuse ;  /* 0x000000aaa1b37223 */ /* 0x180fe200000108de */
[-CC-:B------:R-:W-:Y:S01]  /*da40*/  FFMA.FTZ R182, R164, R170.reuse, -R222.reuse ;  /* 0x000000aaa4b67223 */ /* 0x180fe200000108de */
[-CC-:B------:R-:W-:Y:S01]  /*da50*/  FFMA.FTZ R183, R165, R170.reuse, -R222.reuse ;  /* 0x000000aaa5b77223 */ /* 0x180fe200000108de */
[----:B------:R-:W1:Y:S01]  /*da60*/  MUFU.TANH R206, R206 ;  /* 0x000000ce00ce7308 */ /* 0x000e620000002400 */
[----:B0-----:R-:W-:Y:S01]  /*da70*/  FMNMX.FTZ R174, R204, R171, !PT ;  /* 0x000000abccae7209 */ /* 0x001fe20007810000 */
[-CC-:B------:R-:W-:Y:S01]  /*da80*/  FFMA.FTZ R172, R172, R170.reuse, -R222.reuse ;  /* 0x000000aaacac7223 */ /* 0x180fe200000108de */
[-CC-:B------:R-:W-:Y:S01]  /*da90*/  FFMA.FTZ R173, R173, R170.reuse, -R222.reuse ;  /* 0x000000aaadad7223 */ /* 0x180fe200000108de */
[-CC-:B------:R-:W-:Y:S01]  /*daa0*/  FFMA.FTZ R176, R176, R170.reuse, -R222.reuse ;  /* 0x000000aab0b07223 */ /* 0x180fe200000108de */
[-CC-:B------:R-:W-:Y:S01]  /*dab0*/  FFMA.FTZ R180, R180, R170.reuse, -R222.reuse ;  /* 0x000000aab4b47223 */ /* 0x180fe200000108de */
[----:B------:R-:W-:-:S02]  /*dac0*/  FFMA.FTZ R181, R181, R170, -R222 ;  /* 0x000000aab5b57223 */ /* 0x000fc400000108de */
[----:B------:R-:W0:Y:S01]  /*dad0*/  MUFU.TANH R207, R207 ;  /* 0x000000cf00cf7308 */ /* 0x000e220000002400 */
[----:B--2---:R-:W-:Y:S01]  /*dae0*/  FMNMX.FTZ R171, R205, R174, !PT ;  /* 0x000000aecdab7209 */ /* 0x004fe20007810000 */
[----:B------:R-:W-:Y:S01]  /*daf0*/  FFMA.FTZ R174, R155, R170, -R222 ;  /* 0x000000aa9bae7223 */ /* 0x000fe200000108de */
[----:B------:R-:W-:-:S04]  /*db00*/  @!P3 IMAD R159, R15, 0x40, R188 ;  /* 0x000000400f9fb824 */ /* 0x000fc800078e02bc */
[----:B------:R-:W-:Y:S01]  /*db10*/  @!P3 IMAD R159, R159, 0x4, R2 ;  /* 0x000000049f9fb824 */ /* 0x000fe200078e0202 */
[----:B------:R-:W2:Y:S01]  /*db20*/  MUFU.TANH R221, R221 ;  /* 0x000000dd00dd7308 */ /* 0x000ea20000002400 */
[----:B-1----:R-:W-:-:S07]  /*db30*/  FMNMX.FTZ R178, R206, R171, !PT ;  /* 0x000000abceb27209 */ /* 0x002fce0007810000 */
[----:B------:R-:W1:Y:S01]  /*db40*/  MUFU.TANH R223, R223 ;  /* 0x000000df00df7308 */ /* 0x000e620000002400 */
[----:B0-----:R-:W-:-:S07]  /*db50*/  FMNMX.FTZ R178, R207, R178, !PT ;  /* 0x000000b2cfb27209 */ /* 0x001fce0007810000 */
[----:B------:R0:W3:Y:S01]  /*db60*/  MUFU.EX2 R224, R175 ;  /* 0x000000af00e07308 */ /* 0x0000e20000000800 */
[----:B--2---:R-:W-:-:S07]  /*db70*/  FMNMX.FTZ R178, R221, R178, !PT ;  /* 0x000000b2ddb27209 */ /* 0x004fce0007810000 */
[----:B------:R-:W-:Y:S01]  /*db80*/  MUFU.EX2 R152, R152 ;  /* 0x0000009800987308 */ /* 0x000fe20000000800 */
[----:B-1----:R-:W-:Y:S01]  /*db90*/  FMNMX.FTZ R155, R223, R178, !PT ;  /* 0x000000b2df9b7209 */ /* 0x002fe20007810000 */
[-CC-:B0-----:R-:W-:Y:S01]  /*dba0*/  FFMA.FTZ R175, R157, R170.reuse, -R222.reuse ;  /* 0x000000aa9daf7223 */ /* 0x181fe200000108de */
[----:B------:R-:W-:-:S03]  /*dbb0*/  FFMA.FTZ R178, R160, R170, -R222 ;  /* 0x000000aaa0b27223 */ /* 0x000fc600000108de */
[----:B------:R-:W0:Y:S02]  /*dbc0*/  SHFL.BFLY PT, R198, R155, 0x2, 0x1f ;  /* 0x0c401f009bc67f89 */ /* 0x000e2400000e0000 */
        /* <DEDUP_REMOVED lines=23> */
[-CC-:B------:R-:W-:Y:S01]  /*dd40*/  FFMA.FTZ R198, R199, R170.reuse, -R222.reuse ;  /* 0x000000aac7c67223 */ /* 0x180fe200000108de */
[----:B------:R-:W-:Y:S01]  /*dd50*/  FFMA.FTZ R199, R200, R170, -R222 ;  /* 0x000000aac8c77223 */ /* 0x000fe200000108de */
        /* <DEDUP_REMOVED lines=27> */
[-C--:B------:R-:W-:Y:S01]  /*df10*/  FMUL.FTZ R104, R104, R224.reuse ;  /* 0x000000e068687220 */ /* 0x080fe20000410000 */
[-C--:B------:R-:W-:Y:S01]  /*df20*/  FMUL.FTZ R105, R105, R224.reuse ;  /* 0x000000e069697220 */ /* 0x080fe20000410000 */
[-C--:B------:R-:W-:Y:S01]  /*df30*/  FMUL.FTZ R108, R108, R224.reuse ;  /* 0x000000e06c6c7220 */ /* 0x080fe20000410000 */
[----:B------:R-:W-:Y:S01]  /*df40*/  FMUL.FTZ R109, R109, R224 ;  /* 0x000000e06d6d7220 */ /* 0x000fe20000410000 */
[C---:B------:R-:W-:Y:S01]  /*df50*/  FADD.FTZ R155, -R171.reuse, R197 ;  /* 0x000000c5ab9b7221 */ /* 0x040fe20000010100 */
[----:B------:R-:W-:Y:S01]  /*df60*/  FMUL.FTZ R157, R171, R170 ;  /* 0x000000aaab9d7220 */ /* 0x000fe20000410000 */
[----:B------:R-:W-:Y:S01]  /*df70*/  MUFU.EX2 R183, R183 ;  /* 0x000000b700b77308 */ /* 0x000fe20000000800 */
[----:B------:R-:W-:Y:S01]  /*df80*/  FMUL.FTZ R112, R112, R224 ;  /* 0x000000e070707220 */ /* 0x000fe20000410000 */
[-C--:B------:R-:W-:Y:S01]  /*df90*/  FMUL.FTZ R155, R155, R170.reuse ;  /* 0x000000aa9b9b7220 */ /* 0x080fe20000410000 */
[----:B------:R-:W-:Y:S01]  /*dfa0*/  FFMA.FTZ R197, R154, R170, -R157 ;  /* 0x000000aa9ac57223 */ /* 0x000fe2000001089d */
[----:B------:R-:W-:-:S02]  /*dfb0*/  @!P1 VIADD R154, R12, 0x38840 ;  /* 0x000388400c9a9836 */ /* 0x000fc40000000000 */
[-CC-:B------:R-:W-:Y:S01]  /*dfc0*/  FFMA.FTZ R153, R153, R170.reuse, -R157.reuse ;  /* 0x000000aa99997223 */ /* 0x180fe2000001089d */
[-CC-:B------:R-:W-:Y:S01]  /*dfd0*/  FFMA.FTZ R200, R156, R170.reuse, -R157.reuse ;  /* 0x000000aa9cc87223 */ /* 0x180fe2000001089d */
[-CC-:B------:R-:W-:Y:S01]  /*dfe0*/  FFMA.FTZ R222, R158, R170.reuse, -R157.reuse ;  /* 0x000000aa9ede7223 */ /* 0x180fe2000001089d */
[----:B------:R-:W0:Y:S01]  /*dff0*/  MUFU.EX2 R155, R155 ;  /* 0x0000009b009b7308 */ /* 0x000e220000000800 */
[----:B------:R-:W-:Y:S01]  /*e000*/  @!P1 PRMT R154, RZ, 0x654, R154 ;  /* 0x00000654ff9a9816 */ /* 0x000fe2000000009a */
[-CC-:B------:R-:W-:Y:S01]  /*e010*/  FFMA.FTZ R225, R162, R170.reuse, -R157.reuse ;  /* 0x000000aaa2e17223 */ /* 0x180fe2000001089d */
[-CC-:B------:R-:W-:Y:S01]  /*e020*/  FFMA.FTZ R226, R163, R170.reuse, -R157.reuse ;  /* 0x000000aaa3e27223 */ /* 0x180fe2000001089d */
[-CC-:B------:R-:W-:Y:S01]  /*e030*/  FFMA.FTZ R227, R166, R170.reuse, -R157.reuse ;  /* 0x000000aaa6e37223 */ /* 0x180fe2000001089d */
[-CC-:B------:R-:W-:Y:S01]  /*e040*/  FFMA.FTZ R228, R167, R170.reuse, -R157.reuse ;  /* 0x000000aaa7e47223 */ /* 0x180fe2000001089d */
[----:B------:R1:W-:Y:S01]  /*e050*/  @!P1 SYNCS.ARRIVE.TRANS64.RED.A1T0 RZ, [R154+URZ], RZ ;  /* 0x000000ff9aff99a7 */ /* 0x0003e2000810043f */
[-CC-:B------:R-:W-:Y:S01]  /*e060*/  FFMA.FTZ R202, R202, R170.reuse, -R157.reuse ;  /* 0x000000aacaca7223 */ /* 0x180fe2000001089d */
[-CC-:B------:R-:W-:Y:S01]  /*e070*/  FFMA.FTZ R203, R203, R170.reuse, -R157.reuse ;  /* 0x000000aacbcb7223 */ /* 0x180fe2000001089d */
[-CC-:B------:R-:W-:Y:S01]  /*e080*/  FFMA.FTZ R204, R204, R170.reuse, -R157.reuse ;  /* 0x000000aacccc7223 */ /* 0x180fe2000001089d */
[-CC-:B------:R-:W-:Y:S01]  /*e090*/  FFMA.FTZ R205, R205, R170.reuse, -R157.reuse ;  /* 0x000000aacdcd7223 */ /* 0x180fe2000001089d */
[-CC-:B------:R-:W-:Y:S01]  /*e0a0*/  FFMA.FTZ R221, R221, R170.reuse, -R157.reuse ;  /* 0x000000aadddd7223 */ /* 0x180fe2000001089d */
[-CC-:B------:R-:W-:Y:S01]  /*e0b0*/  FFMA.FTZ R223, R223, R170.reuse, -R157.reuse ;  /* 0x000000aadfdf7223 */ /* 0x180fe2000001089d */
[----:B------:R2:W-:Y:S01]  /*e0c0*/  @!P3 STS [R159+0x38400], R224 ;  /* 0x038400e09f00b388 */ /* 0x0005e20000000800 */
[-CC-:B-1----:R-:W-:Y:S01]  /*e0d0*/  FFMA.FTZ R154, R206, R170.reuse, -R157.reuse ;  /* 0x000000aace9a7223 */ /* 0x182fe2000001089d */
[----:B------:R-:W-:Y:S01]  /*e0e0*/  FFMA.FTZ R206, R207, R170, -R157 ;  /* 0x000000aacfce7223 */ /* 0x000fe2000001089d */
[----:B------:R-:W2:Y:S01]  /*e0f0*/  MUFU.EX2 R153, R153 ;  /* 0x0000009900997308 */ /* 0x000ea20000000800 */
[----:B0-----:R0:W-:Y:S01]  /*e100*/  @!P3 STS [R159+0x38420], R155 ;  /* 0x0384209b9f00b388 */ /* 0x0011e20000000800 */
[----:B------:R-:W-:Y:S01]  /*e110*/  FFMA.FTZ R207, R224, R20, R152 ;  /* 0x00000014e0cf7223 */ /* 0x000fe20000010098 */
[-C--:B------:R-:W-:Y:S01]  /*e120*/  FMUL.FTZ R113, R113, R224.reuse ;  /* 0x000000e071717220 */ /* 0x080fe20000410000 */
[-C--:B------:R-:W-:Y:S01]  /*e130*/  FMUL.FTZ R116, R116, R224.reuse ;  /* 0x000000e074747220 */ /* 0x080fe20000410000 */
[-C--:B------:R-:W-:Y:S01]  /*e140*/  FMUL.FTZ R117, R117, R224.reuse ;  /* 0x000000e075757220 */ /* 0x080fe20000410000 */
[-C--:B------:R-:W-:Y:S01]  /*e150*/  FMUL.FTZ R120, R120, R224.reuse ;  /* 0x000000e078787220 */ /* 0x080fe20000410000 */
[-C--:B------:R-:W-:Y:S01]  /*e160*/  FMUL.FTZ R121, R121, R224.reuse ;  /* 0x000000e079797220 */ /* 0x080fe20000410000 */
[----:B------:R-:W1:Y:S01]  /*e170*/  MUFU.EX2 R197, R197 ;  /* 0x000000c500c57308 */ /* 0x000e620000000800 */
        /* <DEDUP_REMOVED lines=15> */
[----:B------:R-:W0:Y:S01]  /*e270*/  MUFU.EX2 R222, R222 ;  /* 0x000000de00de7308 */ /* 0x000e220000000800 */
[----:B--2---:R-:W-:Y:S01]  /*e280*/  FFMA.FTZ R224, R155, R21, R153 ;  /* 0x000000159be07223 */ /* 0x004fe20000010099 */
        /* <DEDUP_REMOVED lines=30> */
[----:B------:R-:W3:Y:S01]  /*e470*/  MUFU.EX2 R228, R228 ;  /* 0x000000e400e47308 */ /* 0x000ee20000000800 */
[-C--:B------:R-:W-:Y:S01]  /*e480*/  FMUL.FTZ R79, R79, R155.reuse ;  /* 0x0000009b4f4f7220 */ /* 0x080fe20000410000 */
[-C--:B------:R-:W-:Y:S01]  /*e490*/  FMUL.FTZ R82, R82, R155.reuse ;  /* 0x0000009b52527220 */ /* 0x080fe20000410000 */
[-C--:B------:R-:W-:Y:S01]  /*e4a0*/  FMUL.FTZ R83, R83, R155.reuse ;  /* 0x0000009b53537220 */ /* 0x080fe20000410000 */
[-C--:B------:R-:W-:Y:S01]  /*e4b0*/  FMUL.FTZ R86, R86, R155.reuse ;  /* 0x0000009b56567220 */ /* 0x080fe20000410000 */
[-C--:B------:R-:W-:Y:S01]  /*e4c0*/  FMUL.FTZ R87, R87, R155.reuse ;  /* 0x0000009b57577220 */ /* 0x080fe20000410000 */
[-C--:B------:R-:W-:Y:S01]  /*e4d0*/  FMUL.FTZ R90, R90, R155.reuse ;  /* 0x0000009b5a5a7220 */ /* 0x080fe20000410000 */
[-C--:B------:R-:W-:Y:S01]  /*e4e0*/  FMUL.FTZ R91, R91, R155.reuse ;  /* 0x0000009b5b5b7220 */ /* 0x080fe20000410000 */
[----:B------:R-:W4:Y:S01]  /*e4f0*/  MUFU.EX2 R198, R198 ;  /* 0x000000c600c67308 */ /* 0x000f220000000800 */
        /* <DEDUP_REMOVED lines=31> */
[----:B------:R-:W5:Y:S01]  /*e6f0*/  MUFU.EX2 R203, R203 ;  /* 0x000000cb00cb7308 */ /* 0x000f620000000800 */
[-C--:B------:R-:W-:Y:S01]  /*e700*/  FMUL.FTZ R150, R150, R155.reuse ;  /* 0x0000009b96967220 */ /* 0x080fe20000410000 */
[----:B------:R-:W-:Y:S01]  /*e710*/  FMUL.FTZ R151, R151, R155 ;  /* 0x0000009b97977220 */ /* 0x000fe20000410000 */
[C---:B------:R-:W-:Y:S01]  /*e720*/  F2FP.F16.F32.PACK_AB R152, R14.reuse, R152 ;  /* 0x000000980e98723e */ /* 0x040fe200000000ff */
[----:B------:R-:W-:Y:S01]  /*e730*/  IMAD.MOV.U32 R21, RZ, RZ, 0x40000040 ;  /* 0x40000040ff157424 */ /* 0x000fe200078e00ff */
[C---:B-1----:R-:W-:Y:S01]  /*e740*/  F2FP.F16.F32.PACK_AB R153, R197.reuse, R153 ;  /* 0x00000099c599723e */ /* 0x042fe200000000ff */
[----:B------:R-:W-:Y:S01]  /*e750*/  FADD.FTZ R207, R14, R207 ;  /* 0x000000cf0ecf7221 */ /* 0x000fe20000010000 */
[----:B0-----:R-:W-:Y:S01]  /*e760*/  F2FP.F16.F32.PACK_AB R155, R222, R200 ;  /* 0x000000c8de9b723e */ /* 0x001fe200000000ff */
[----:B------:R-:W-:Y:S01]  /*e770*/  MUFU.EX2 R204, R204 ;  /* 0x000000cc00cc7308 */ /* 0x000fe20000000800 */
[----:B------:R-:W-:Y:S01]  /*e780*/  F2FP.F16.F32.PACK_AB R156, R178, R177 ;  /* 0x000000b1b29c723e */ /* 0x000fe200000000ff */
[----:B------:R-:W-:Y:S01]  /*e790*/  FADD.FTZ R197, R197, R224 ;  /* 0x000000e0c5c57221 */ /* 0x000fe20000010000 */
[----:B--2---:R-:W-:Y:S01]  /*e7a0*/  F2FP.F16.F32.PACK_AB R157, R226, R225 ;  /* 0x000000e1e29d723e */ /* 0x004fe200000000ff */
[----:B------:R-:W-:Y:S01]  /*e7b0*/  @!P1 VIADD R12, R12, 0x38860 ;  /* 0x000388600c0c9836 */ /* 0x000fe20000000000 */
[----:B------:R-:W-:Y:S01]  /*e7c0*/  F2FP.F16.F32.PACK_AB R158, R182, R179 ;  /* 0x000000b3b69e723e */ /* 0x000fe200000000ff */
[----:B------:R-:W-:Y:S01]  /*e7d0*/  FADD.FTZ R197, R200, R197 ;  /* 0x000000c5c8c57221 */ /* 0x000fe20000010000 */
[----:B---3--:R-:W-:Y:S01]  /*e7e0*/  F2FP.F16.F32.PACK_AB R159, R228, R227 ;  /* 0x000000e3e49f723e */ /* 0x008fe200000000ff */
[----:B------:R-:W0:Y:S01]  /*e7f0*/  MUFU.EX2 R205, R205 ;  /* 0x000000cd00cd7308 */ /* 0x000e220000000800 */
[----:B----4-:R-:W-:Y:S01]  /*e800*/  F2FP.F16.F32.PACK_AB R160, R198, R183 ;  /* 0x000000b7c6a0723e */ /* 0x010fe200000000ff */
[----:B------:R-:W-:Y:S01]  /*e810*/  FADD.FTZ R222, R222, R197 ;  /* 0x000000c5dede7221 */ /* 0x000fe20000010000 */
[----:B-----5:R-:W-:Y:S01]  /*e820*/  F2FP.F16.F32.PACK_AB R161, R203, R202 ;  /* 0x000000cacba1723e */ /* 0x020fe200000000ff */
[----:B------:R-:W-:Y:S01]  /*e830*/  IMAD.MOV.U32 R197, RZ, RZ, R171 ;  /* 0x000000ffffc57224 */ /* 0x000fe200078e00ab */
[----:B------:R-:W-:Y:S01]  /*e840*/  F2FP.F16.F32.PACK_AB R162, R173, R172 ;  /* 0x000000acada2723e */ /* 0x000fe200000000ff */
[----:B------:R-:W-:Y:S01]  /*e850*/  FADD.FTZ R225, R225, R222 ;  /* 0x000000dee1e17221 */ /* 0x000fe20000010000 */
[----:B------:R-:W-:Y:S01]  /*e860*/  IADD3 R20, R168, 0x80, RZ ;  /* 0x00000080a8147810 */ /* 0x000fe20007ffe0ff */
[----:B------:R-:W-:Y:S01]  /*e870*/  MUFU.EX2 R176, R176 ;  /* 0x000000b000b07308 */ /* 0x000fe20000000800 */
[----:B------:R-:W-:Y:S01]  /*e880*/  @!P1 PRMT R12, RZ, 0x654, R12 ;  /* 0x00000654ff0c9816 */ /* 0x000fe2000000000c */
[----:B------:R-:W-:Y:S01]  /*e890*/  FADD.FTZ R226, R226, R225 ;  /* 0x000000e1e2e27221 */ /* 0x000fe20000010000 */
[----:B------:R-:W-:-:S03]  /*e8a0*/  IMAD.MOV.U32 R14, RZ, RZ, R169 ;  /* 0x000000ffff0e7224 */ /* 0x000fc600078e00a9 */
[----:B------:R-:W-:Y:S02]  /*e8b0*/  FADD.FTZ R227, R227, R226 ;  /* 0x000000e2e3e37221 */ /* 0x000fe40000010000 */
[----:B------:R-:W1:Y:S01]  /*e8c0*/  MUFU.EX2 R199, R199 ;  /* 0x000000c700c77308 */ /* 0x000e620000000800 */
[----:B0-----:R-:W-:Y:S01]  /*e8d0*/  F2FP.F16.F32.PACK_AB R163, R205, R204 ;  /* 0x000000cccda3723e */ /* 0x001fe200000000ff */
[----:B------:R-:W-:-:S04]  /*e8e0*/  FADD.FTZ R227, R228, R227 ;  /* 0x000000e3e4e37221 */ /* 0x000fc80000010000 */
[----:B------:R-:W-:Y:S02]  /*e8f0*/  FADD.FTZ R202, R202, R227 ;  /* 0x000000e3caca7221 */ /* 0x000fe40000010000 */
[----:B------:R-:W-:Y:S02]  /*e900*/  MUFU.EX2 R180, R180 ;  /* 0x000000b400b47308 */ /* 0x000fe40000000800 */
[----:B------:R-:W-:-:S04]  /*e910*/  FADD.FTZ R203, R203, R202 ;  /* 0x000000cacbcb7221 */ /* 0x000fc80000010000 */
[----:B------:R-:W-:Y:S02]  /*e920*/  FADD.FTZ R204, R204, R203 ;  /* 0x000000cbcccc7221 */ /* 0x000fe40000010000 */
[----:B------:R-:W0:Y:S01]  /*e930*/  MUFU.EX2 R181, R181 ;  /* 0x000000b500b57308 */ /* 0x000e220000000800 */
[----:B-1----:R-:W-:Y:S01]  /*e940*/  F2FP.F16.F32.PACK_AB R164, R199, R176 ;  /* 0x000000b0c7a4723e */ /* 0x002fe200000000ff */
[----:B------:R-:W-:-:S06]  /*e950*/  FADD.FTZ R204, R205, R204 ;  /* 0x000000cccdcc7221 */ /* 0x000fcc0000010000 */
[----:B------:R1:W-:Y:S08]  /*e960*/  MUFU.EX2 R15, R154 ;  /* 0x0000009a000f7308 */ /* 0x0003f00000000800 */
[----:B------:R-:W2:Y:S01]  /*e970*/  MUFU.EX2 R206, R206 ;  /* 0x000000ce00ce7308 */ /* 0x000ea20000000800 */
[----:B-1----:R-:W-:Y:S01]  /*e980*/  F2FP.F16.F32.PACK_AB R154, R175, R174 ;  /* 0x000000aeaf9a723e */ /* 0x002fe200000000ff */
[----:B------:R-:W-:Y:S01]  /*e990*/  BAR.SYNC.DEFER_BLOCKING 0xf, 0x100 ;  /* 0x03c4000000007b1d */ /* 0x000fe20000010000 */
[----:B0-----:R-:W-:Y:S01]  /*e9a0*/  F2FP.F16.F32.PACK_AB R166, R181, R180 ;  /* 0x000000b4b5a6723e */ /* 0x001fe200000000ff */
[----:B------:R-:W-:-:S04]  /*e9b0*/  FADD.FTZ R174, R174, R207 ;  /* 0x000000cfaeae7221 */ /* 0x000fc80000010000 */
[----:B------:R-:W0:Y:S01]  /*e9c0*/  MUFU.EX2 R221, R221 ;  /* 0x000000dd00dd7308 */ /* 0x000e220000000800 */
[----:B------:R-:W-:-:S04]  /*e9d0*/  FADD.FTZ R174, R175, R174 ;  /* 0x000000aeafae7221 */ /* 0x000fc80000010000 */
[----:B------:R-:W-:-:S03]  /*e9e0*/  FADD.FTZ R177, R177, R174 ;  /* 0x000000aeb1b17221 */ /* 0x000fc60000010000 */
[----:B------:R-:W1:Y:S01]  /*e9f0*/  MUFU.EX2 R223, R223 ;  /* 0x000000df00df7308 */ /* 0x000e620000000800 */
[----:B--2---:R-:W-:Y:S01]  /*ea00*/  F2FP.F16.F32.PACK_AB R165, R206, R15 ;  /* 0x0000000fcea5723e */ /* 0x004fe200000000ff */
[----:B------:R-:W-:Y:S01]  /*ea10*/  FADD.FTZ R178, R178, R177 ;  /* 0x000000b1b2b27221 */ /* 0x000fe20000010000 */
[----:B------:R-:W-:-:S03]  /*ea20*/  FADD.FTZ R15, R15, R204 ;  /* 0x000000cc0f0f7221 */ /* 0x000fc60000010000 */
[----:B------:R-:W-:Y:S01]  /*ea30*/  FADD.FTZ R179, R179, R178 ;  /* 0x000000b2b3b37221 */ /* 0x000fe20000010000 */
[----:B------:R-:W-:Y:S01]  /*ea40*/  FADD.FTZ R206, R206, R15 ;  /* 0x0000000fcece7221 */ /* 0x000fe20000010000 */
[----:B------:R-:W-:Y:S01]  /*ea50*/  IMAD.MOV.U32 R15, RZ, RZ, R18 ;  /* 0x000000ffff0f7224 */ /* 0x000fe200078e0012 */
[----:B------:R2:W-:Y:S01]  /*ea60*/  STSM.16.M88.4 [R194+0x36400], R152 ;  /* 0x03640098c2007844 */ /* 0x0005e20000000200 */
[----:B------:R-:W-:Y:S01]  /*ea70*/  FADD.FTZ R182, R182, R179 ;  /* 0x000000b3b6b67221 */ /* 0x000fe20000010000 */
[----:B0-----:R-:W-:Y:S02]  /*ea80*/  FADD.FTZ R206, R221, R206 ;  /* 0x000000ceddce7221 */ /* 0x001fe40000010000 */
[----:B------:R2:W-:Y:S01]  /*ea90*/  STSM.16.M88.4 [R201], R156 ;  /* 0x0000009cc9007844 */ /* 0x0005e20000000200 */
[----:B------:R-:W-:Y:S01]  /*eaa0*/  FADD.FTZ R183, R183, R182 ;  /* 0x000000b6b7b77221 */ /* 0x000fe20000010000 */
[----:B-1----:R-:W-:Y:S02]  /*eab0*/  F2FP.F16.F32.PACK_AB R167, R223, R221 ;  /* 0x000000dddfa7723e */ /* 0x002fe400000000ff */
[----:B------:R2:W-:Y:S01]  /*eac0*/  STSM.16.M88.4 [R195], R160 ;  /* 0x000000a0c3007844 */ /* 0x0005e20000000200 */
[----:B------:R-:W-:-:S03]  /*ead0*/  FADD.FTZ R183, R198, R183 ;  /* 0x000000b7c6b77221 */ /* 0x000fc60000010000 */
[----:B------:R2:W-:Y:S01]  /*eae0*/  STSM.16.M88.4 [R196], R164 ;  /* 0x000000a4c4007844 */ /* 0x0005e20000000200 */
[----:B------:R-:W-:Y:S01]  /*eaf0*/  WARPGROUP.ARRIVE ;  /* 0x00000000000079c5 */ /* 0x000fe20000000000 */
[----:B------:R-:W-:-:S04]  /*eb00*/  FADD.FTZ R172, R172, R183 ;  /* 0x000000b7acac7221 */ /* 0x000fc80000010000 */
[----:B------:R-:W-:Y:S01]  /*eb10*/  FADD.FTZ R173, R173, R172 ;  /* 0x000000acadad7221 */ /* 0x000fe20000010000 */
[----:B------:R-:W-:Y:S01]  /*eb20*/  HGMMA.64x256x16.F32 R24, R152, gdesc[UR4].tnspB, R24, gsb0 ;  /* 0x43e0000498187df0 */ /* 0x000fe20008000818 */
[----:B------:R-:W-:Y:S01]  /*eb30*/  R2UR UR6, R20 ;  /* 0x00000000140672ca */ /* 0x000fe200000e0000 */
[----:B------:R-:W-:Y:S01]  /*eb40*/  VIADD R20, R168, 0x100 ;  /* 0x00000100a8147836 */ /* 0x000fe20000000000 */
[----:B------:R-:W-:Y:S01]  /*eb50*/  R2UR UR7, R21 ;  /* 0x00000000150772ca */ /* 0x000fe200000e0000 */
[----:B------:R-:W-:Y:S02]  /*eb60*/  IMAD.MOV.U32 R21, RZ, RZ, 0x40000040 ;  /* 0x40000040ff157424 */ /* 0x000fe400078e00ff */
[----:B------:R-:W-:-:S04]  /*eb70*/  FADD.FTZ R176, R176, R173 ;  /* 0x000000adb0b07221 */ /* 0x000fc80000010000 */
[----:B------:R-:W-:Y:S01]  /*eb80*/  FADD.FTZ R199, R199, R176 ;  /* 0x000000b0c7c77221 */ /* 0x000fe20000010000 */
[----:B------:R-:W-:Y:S02]  /*eb90*/  WARPGROUP.DEPBAR.LE gsb0, 0x0 ;  /* 0x00008000000079c5 */ /* 0x000fe40000010000 */
[----:B------:R-:W-:-:S15]  /*eba0*/  WARPGROUP.ARRIVE ;  /* 0x00000000000079c5 */ /* 0x000fde0000000000 */
[----:B------:R-:W-:Y:S01]  /*ebb0*/  HGMMA.64x256x16.F32 R24, R156, gdesc[UR4].tnspB, R24, gsb0 ;  /* 0x43e000049c187df0 */ /* 0x000fe20008000818 */
[----:B------:R-:W-:Y:S01]  /*ebc0*/  R2UR UR6, R20 ;  /* 0x00000000140672ca */ /* 0x000fe200000e0000 */
[----:B------:R-:W-:Y:S01]  /*ebd0*/  VIADD R20, R168, 0x180 ;  /* 0x00000180a8147836 */ /* 0x000fe20000000000 */
[----:B------:R-:W-:Y:S02]  /*ebe0*/  R2UR UR7, R21 ;  /* 0x00000000150772ca */ /* 0x000fe400000e0000 */
[----:B------:R-:W-:Y:S01]  /*ebf0*/  MOV R21, 0x40000040 ;  /* 0x4000004000157802 */ /* 0x000fe20000000f00 */
[----:B------:R-:W-:Y:S02]  /*ec00*/  WARPGROUP.DEPBAR.LE gsb0, 0x0 ;  /* 0x00008000000079c5 */ /* 0x000fe40000010000 */
[----:B------:R-:W-:-:S15]  /*ec10*/  WARPGROUP.ARRIVE ;  /* 0x00000000000079c5 */ /* 0x000fde0000000000 */
[----:B------:R-:W-:-:S05]  /*ec20*/  NOP ;  /* 0x0000000000007918 */ /* 0x000fca0000000000 */
[----:B------:R-:W-:Y:S01]  /*ec30*/  HGMMA.64x256x16.F32 R24, R160, gdesc[UR4].tnspB, R24, gsb0 ;  /* 0x43e00004a0187df0 */ /* 0x000fe20008000818 */
[----:B------:R-:W-:Y:S01]  /*ec40*/  R2UR UR6, R20 ;  /* 0x00000000140672ca */ /* 0x000fe200000e0000 */
[----:B------:R-:W-:Y:S01]  /*ec50*/  FADD.FTZ R20, R180, R199 ;  /* 0x000000c7b4147221 */ /* 0x000fe20000010000 */
[----:B------:R-:W-:Y:S01]  /*ec60*/  R2UR UR7, R21 ;  /* 0x00000000150772ca */ /* 0x000fe200000e0000 */
[----:B------:R-:W-:Y:S02]  /*ec70*/  FADD.FTZ R21, R223, R206 ;  /* 0x000000cedf157221 */ /* 0x000fe40000010000 */
[----:B------:R-:W-:Y:S01]  /*ec80*/  FADD.FTZ R20, R181, R20 ;  /* 0x00000014b5147221 */ /* 0x000fe20000010000 */
[----:B------:R-:W-:Y:S02]  /*ec90*/  WARPGROUP.DEPBAR.LE gsb0, 0x0 ;  /* 0x00008000000079c5 */ /* 0x000fe40000010000 */
[----:B------:R-:W-:-:S15]  /*eca0*/  WARPGROUP.ARRIVE ;  /* 0x00000000000079c5 */ /* 0x000fde0000000000 */
[----:B------:R-:W-:-:S04]  /*ecb0*/  NOP ;  /* 0x0000000000007918 */ /* 0x000fc80000000000 */
        /* <DEDUP_REMOVED lines=12> */
.L_x_3719:
[----:B------:R-:W-:Y:S05]  /*ed80*/  BSYNC B0 ;  /* 0x0000000000007941 */ /* 0x000fea0003800000 */
.L_x_3718:
[----:B------:R-:W0:Y:S01]  /*ed90*/  SHFL.BFLY PT, R3, R20, 0x2, 0x1f ;  /* 0x0c401f0014037f89 */ /* 0x000e2200000e0000 */
[----:B------:R-:W-:Y:S02]  /*eda0*/  IMAD.MOV.U32 R6, RZ, RZ, RZ ;  /* 0x000000ffff067224 */ /* 0x000fe400078e00ff */
[----:B------:R-:W-:Y:S01]  /*edb0*/  IMAD.MOV.U32 R174, RZ, RZ, -0x800000 ;  /* 0xff800000ffae7424 */ /* 0x000fe200078e00ff */
[----:B------:R-:W1:Y:S01]  /*edc0*/  SHFL.BFLY PT, R0, R21, 0x2, 0x1f ;  /* 0x0c401f0015007f89 */ /* 0x000e6200000e0000 */
[----:B------:R-:W-:Y:S02]  /*edd0*/  IMAD.MOV.U32 R175, RZ, RZ, -0x800000 ;  /* 0xff800000ffaf7424 */ /* 0x000fe400078e00ff */
[----:B------:R-:W-:Y:S01]  /*ede0*/  VIADD R212, R212, 0x1 ;  /* 0x00000001d4d47836 */ /* 0x000fe20000000000 */
[----:B------:R-:W-:Y:S08]  /*edf0*/  BAR.ARV 0x8, 0xa0 ;  /* 0x0202800000007b1d */ /* 0x000ff00000002000 */
[----:B------:R-:W-:Y:S01]  /*ee00*/  BAR.SYNC.DEFER_BLOCKING 0xf, 0x100 ;  /* 0x03c4000000007b1d */ /* 0x000fe20000010000 */
[----:B0-----:R-:W-:Y:S01]  /*ee10*/  FADD.FTZ R4, R3, R20 ;  /* 0x0000001403047221 */ /* 0x001fe20000010000 */
[----:B-1----:R-:W-:-:S04]  /*ee20*/  FADD.FTZ R5, R0, R21 ;  /* 0x0000001500057221 */ /* 0x002fc80000010000 */
[----:B------:R-:W0:Y:S04]  /*ee30*/  SHFL.BFLY PT, R3, R4, 0x1, 0x1f ;  /* 0x0c201f0004037f89 */ /* 0x000e2800000e0000 */
[----:B------:R-:W1:Y:S01]  /*ee40*/  SHFL.BFLY PT, R0, R5, 0x1, 0x1f ;  /* 0x0c201f0005007f89 */ /* 0x000e6200000e0000 */
[----:B0-----:R-:W-:Y:S01]  /*ee50*/  FADD.FTZ R7, R4, R3 ;  /* 0x0000000304077221 */ /* 0x001fe20000010000 */
[----:B------:R-:W-:Y:S01]  /*ee60*/  IADD3 R3, -R191, RZ, RZ ;  /* 0x000000ffbf037210 */ /* 0x000fe20007ffe1ff */
[----:B------:R-:W-:Y:S02]  /*ee70*/  VIADD R4, R18, 0x1 ;  /* 0x0000000112047836 */ /* 0x000fe40000000000 */
[----:B-1----:R-:W-:Y:S01]  /*ee80*/  FADD.FTZ R0, R5, R0 ;  /* 0x0000000005007221 */ /* 0x002fe20000010000 */
[----:B------:R-:W-:-:S02]  /*ee90*/  FSETP.NE.FTZ.AND P2, PT, R7, RZ, PT ;  /* 0x000000ff0700720b */ /* 0x000fc40003f55000 */
[----:B------:R-:W-:Y:S01]  /*eea0*/  ISETP.NE.AND P0, PT, R190, R3, PT ;  /* 0x00000003be00720c */ /* 0x000fe20003f05270 */
[----:B------:R-:W-:Y:S01]  /*eeb0*/  IMAD.MOV.U32 R3, RZ, RZ, RZ ;  /* 0x000000ffff037224 */ /* 0x000fe200078e00ff */
[----:B------:R-:W-:Y:S02]  /*eec0*/  FSETP.NE.FTZ.AND P3, PT, R0, RZ, PT ;  /* 0x000000ff0000720b */ /* 0x000fe40003f75000 */
[----:B------:R-:W-:-:S04]  /*eed0*/  ISETP.NE.AND P1, PT, R4, 0x2, PT ;  /* 0x000000020400780c */ /* 0x000fc80003f25270 */
[----:B------:R-:W-:-:S03]  /*eee0*/  SEL R8, RZ, 0x1, P1 ;  /* 0x00000001ff087807 */ /* 0x000fc60000800000 */
[----:B------:R-:W0:Y:S01]  /*eef0*/  @P2 MUFU.RCP R3, R7 ;  /* 0x0000000700032308 */ /* 0x000e220000001000 */
[----:B------:R-:W-:Y:S01]  /*ef00*/  LOP3.LUT R23, R23, R8, RZ, 0x3c, !PT ;  /* 0x0000000817177212 */ /* 0x000fe200078e3cff */
[----:B------:R-:W-:Y:S02]  /*ef10*/  @!P0 IMAD R5, R18, 0x40, R188 ;  /* 0x0000004012058824 */ /* 0x000fe400078e02bc */
[C---:B------:R-:W-:Y:S01]  /*ef20*/  @P2 FMUL.FTZ R18, R170.reuse, 0.69314718246459960938 ;  /* 0x3f317218aa122820 */ /* 0x040fe20000410000 */
[----:B------:R-:W-:Y:S02]  /*ef30*/  @P3 FMUL.FTZ R170, R170, 0.69314718246459960938 ;  /* 0x3f317218aaaa3820 */ /* 0x000fe40000410000 */
[----:B------:R-:W-:Y:S01]  /*ef40*/  @!P0 LEA R5, R5, R2, 0x2 ;  /* 0x0000000205058211 */ /* 0x000fe200078e10ff */
[----:B------:R-:W1:Y:S08]  /*ef50*/  @P3 MUFU.RCP R6, R0 ;  /* 0x0000000000063308 */ /* 0x000e700000001000 */
[----:B------:R-:W3:Y:S01]  /*ef60*/  @P2 MUFU.LG2 R2, R7 ;  /* 0x0000000700022308 */ /* 0x000ee20000000c00 */
[----:B0-----:R-:W-:Y:S01]  /*ef70*/  @!P0 STS [R5+0x38400], R3 ;  /* 0x0384000305008388 */ /* 0x001fe20000000800 */
[-C--:B------:R-:W-:Y:S01]  /*ef80*/  FMUL.FTZ R181, R25, R3.reuse ;  /* 0x0000000319b57220 */ /* 0x080fe20000410000 */
        /* <DEDUP_REMOVED lines=12> */
[-C--:B--2---:R-:W-:Y:S01]  /*f050*/  FMUL.FTZ R167, R45, R3.reuse ;  /* 0x000000032da77220 */ /* 0x084fe20000410000 */
[-C--:B------:R-:W-:Y:S01]  /*f060*/  FMUL.FTZ R172, R48, R3.reuse ;  /* 0x0000000330ac7220 */ /* 0x080fe20000410000 */
[----:B---3--:R-:W-:Y:S01]  /*f070*/  @P2 FMUL.FTZ R21, R2, 0.69314718246459960938 ;  /* 0x3f31721802152820 */ /* 0x008fe20000410000 */
[-C--:B------:R-:W-:Y:S01]  /*f080*/  FMUL.FTZ R12, R49, R3.reuse ;  /* 0x00000003310c7220 */ /* 0x080fe20000410000 */
[-C--:B------:R-:W-:Y:S01]  /*f090*/  FMUL.FTZ R166, R52, R3.reuse ;  /* 0x0000000334a67220 */ /* 0x080fe20000410000 */
        /* <DEDUP_REMOVED lines=55> */
[----:B------:R-:W-:Y:S01]  /*f410*/  @P2 FFMA.FTZ R174, R18, R169, R21 ;  /* 0x000000a912ae2223 */ /* 0x000fe20000010015 */
[----:B------:R-:W-:Y:S01]  /*f420*/  PLOP3.LUT P0, PT, PT, PT, PT, 0x8, 0x0 ;  /* 0x000000000000781c */ /* 0x000fe20003f0e170 */
        /* <DEDUP_REMOVED lines=62> */
.L_x_3669:
[----:B------:R-:W-:Y:S05]  /*f810*/  BSYNC B7 ;  /* 0x0000000000077941 */ /* 0x000fea0003800000 */
.L_x_3667:
        /* <DEDUP_REMOVED lines=36> */
[----:B------:R-:W-:Y:S02]  /*fa60*/  LOP3.LUT R44, R169, 0x380, RZ, 0xc0, !PT ;  /* 0x00000380a92c7812 */ /* 0x000fe400078ec0ff */
[----:B------:R-:W-:Y:S01]  /*fa70*/  LOP3.LUT R48, R171, 0x380, RZ, 0xc0, !PT ;  /* 0x00000380ab307812 */ /* 0x000fe200078ec0ff */
[--C-:B------:R-:W-:Y:S01]  /*fa80*/  IMAD.X R49, RZ, RZ, R123.reuse, P0 ;  /* 0x000000ffff317224 */ /* 0x100fe200000e067b */
[----:B------:R-:W-:Y:S02]  /*fa90*/  IADD3 R199, P3, R122, 0x2000, RZ ;  /* 0x000020007ac77810 */ /* 0x000fe40007f7e0ff */
[----:B------:R-:W-:Y:S02]  /*faa0*/  SHF.R.U64 R44, R44, 0x3, RZ ;  /* 0x000000032c2c7819 */ /* 0x000fe400000012ff */
[C---:B------:R-:W-:Y:S01]  /*fab0*/  IADD3 R60, P6, R122.reuse, 0x2020, RZ ;  /* 0x000020207a3c7810 */ /* 0x040fe20007fde0ff */
[----:B------:R-:W-:Y:S01]  /*fac0*/  IMAD.X R57, RZ, RZ, R123, P3 ;  /* 0x000000ffff397224 */ /* 0x000fe200018e067b */
[----:B------:R-:W-:-:S02]  /*fad0*/  IADD3 R197, P4, R122, 0x60, RZ ;  /* 0x000000607ac57810 */ /* 0x000fc40007f9e0ff */
[----:B------:R-:W-:Y:S01]  /*fae0*/  SHF.R.U64 R48, R48, 0x3, RZ ;  /* 0x0000000330307819 */ /* 0x000fe200000012ff */
[--C-:B------:R-:W-:Y:S01]  /*faf0*/  IMAD.X R61, RZ, RZ, R123.reuse, P6 ;  /* 0x000000ffff3d7224 */ /* 0x100fe200030e067b */
[----:B------:R-:W-:Y:S01]  /*fb00*/  IADD3 R64, P5, R122, 0x2040, RZ ;  /* 0x000020407a407810 */ /* 0x000fe20007fbe0ff */
[----:B------:R-:W-:Y:S01]  /*fb10*/  IMAD.X R53, RZ, RZ, R123, P4 ;  /* 0x000000ffff357224 */ /* 0x000fe200020e067b */
[----:B------:R-:W-:Y:S02]  /*fb20*/  LOP3.LUT R56, R199, 0x380, RZ, 0xc0, !PT ;  /* 0x00000380c7387812 */ /* 0x000fe400078ec0ff */
[----:B------:R-:W-:Y:S02]  /*fb30*/  LOP3.LUT R44, R44, R169, RZ, 0x3c, !PT ;  /* 0x000000a92c2c7212 */ /* 0x000fe400078e3cff */
[----:B------:R-:W-:Y:S02]  /*fb40*/  LOP3.LUT R169, R60, 0x380, RZ, 0xc0, !PT ;  /* 0x000003803ca97812 */ /* 0x000fe400078ec0ff */
[----:B------:R-:W-:-:S02]  /*fb50*/  LOP3.LUT R52, R197, 0x380, RZ, 0xc0, !PT ;  /* 0x00000380c5347812 */ /* 0x000fc400078ec0ff */
[----:B------:R-:W-:Y:S02]  /*fb60*/  LOP3.LUT R48, R48, R171, RZ, 0x3c, !PT ;  /* 0x000000ab30307212 */ /* 0x000fe400078e3cff */
[----:B------:R-:W-:Y:S02]  /*fb70*/  LOP3.LUT R171, R64, 0x380, RZ, 0xc0, !PT ;  /* 0x0000038040ab7812 */ /* 0x000fe400078ec0ff */
[----:B------:R-:W-:Y:S02]  /*fb80*/  IADD3.X R45, RZ, R123, RZ, P1, !PT ;  /* 0x0000007bff2d7210 */ /* 0x000fe40000ffe4ff */
[----:B------:R-:W-:Y:S02]  /*fb90*/  SHF.R.U64 R56, R56, 0x3, RZ ;  /* 0x0000000338387819 */ /* 0x000fe400000012ff */
[----:B------:R-:W-:Y:S02]  /*fba0*/  IADD3 R98, P1, R122, 0x4000, RZ ;  /* 0x000040007a627810 */ /* 0x000fe40007f3e0ff */
[----:B------:R-:W-:-:S02]  /*fbb0*/  SHF.R.U64 R169, R169, 0x3, RZ ;  /* 0x00000003a9a97819 */ /* 0x000fc400000012ff */
[----:B------:R-:W-:Y:S01]  /*fbc0*/  IADD3 R4, P0, R122, 0x4020, RZ ;  /* 0x000040207a047810 */ /* 0x000fe20007f1e0ff */
[--C-:B------:R-:W-:Y:S01]  /*fbd0*/  IMAD.X R99, RZ, RZ, R123.reuse, P1 ;  /* 0x000000ffff637224 */ /* 0x100fe200008e067b */
[----:B------:R-:W-:Y:S02]  /*fbe0*/  SHF.R.U64 R52, R52, 0x3, RZ ;  /* 0x0000000334347819 */ /* 0x000fe400000012ff */
[C---:B------:R-:W-:Y:S01]  /*fbf0*/  IADD3 R68, P2, R122.reuse, 0x2060, RZ ;  /* 0x000020607a447810 */ /* 0x040fe20007f5e0ff */
[--C-:B------:R-:W-:Y:S01]  /*fc00*/  IMAD.X R103, RZ, RZ, R123.reuse, P0 ;  /* 0x000000ffff677224 */ /* 0x100fe200000e067b */
[----:B------:R-:W-:Y:S02]  /*fc10*/  SHF.R.U64 R171, R171, 0x3, RZ ;  /* 0x00000003abab7819 */ /* 0x000fe400000012ff */
[----:B------:R-:W-:Y:S01]  /*fc20*/  IADD3 R36, P4, R122, 0x4040, RZ ;  /* 0x000040407a247810 */ /* 0x000fe20007f9e0ff */
[----:B------:R-:W-:Y:S01]  /*fc30*/  IMAD.X R69, RZ, RZ, R123, P2 ;  /* 0x000000ffff457224 */ /* 0x000fe200010e067b */
[----:B------:R-:W-:-:S02]  /*fc40*/  LOP3.LUT R56, R56, R199, RZ, 0x3c, !PT ;  /* 0x000000c738387212 */ /* 0x000fc400078e3cff */
[----:B------:R-:W-:Y:S01]  /*fc50*/  LOP3.LUT R199, R98, 0x380, RZ, 0xc0, !PT ;  /* 0x0000038062c77812 */ /* 0x000fe200078ec0ff */
[----:B------:R-:W-:Y:S01]  /*fc60*/  IMAD.X R107, RZ, RZ, R123, P4 ;  /* 0x000000ffff6b7224 */ /* 0x000fe200020e067b */
[----:B------:R-:W-:Y:S02]  /*fc70*/  LOP3.LUT R60, R169, R60, RZ, 0x3c, !PT ;  /* 0x0000003ca93c7212 */ /* 0x000fe400078e3cff */
[----:B------:R-:W-:Y:S02]  /*fc80*/  LOP3.LUT R52, R52, R197, RZ, 0x3c, !PT ;  /* 0x000000c534347212 */ /* 0x000fe400078e3cff */
[----:B------:R-:W-:Y:S02]  /*fc90*/  LOP3.LUT R169, R4, 0x380, RZ, 0xc0, !PT ;  /* 0x0000038004a97812 */ /* 0x000fe400078ec0ff */
[----:B------:R-:W-:Y:S02]  /*fca0*/  LOP3.LUT R197, R68, 0x380, RZ, 0xc0, !PT ;  /* 0x0000038044c57812 */ /* 0x000fe400078ec0ff */
[----:B------:R-:W-:-:S02]  /*fcb0*/  LOP3.LUT R64, R171, R64, RZ, 0x3c, !PT ;  /* 0x00000040ab407212 */ /* 0x000fc400078e3cff */
[----:B------:R-:W-:Y:S02]  /*fcc0*/  LOP3.LUT R171, R36, 0x380, RZ, 0xc0, !PT ;  /* 0x0000038024ab7812 */ /* 0x000fe400078ec0ff */
[----:B------:R-:W-:Y:S02]  /*fcd0*/  SHF.R.U64 R199, R199, 0x3, RZ ;  /* 0x00000003c7c77819 */ /* 0x000fe400000012ff */
[C---:B------:R-:W-:Y:S02]  /*fce0*/  IADD3 R6, P6, R122.reuse, 0x6000, RZ ;  /* 0x000060007a067810 */ /* 0x040fe40007fde0ff */
[----:B------:R-:W-:Y:S02]  /*fcf0*/  SHF.R.U64 R169, R169, 0x3, RZ ;  /* 0x00000003a9a97819 */ /* 0x000fe400000012ff */
[C---:B------:R-:W-:Y:S01]  /*fd00*/  LOP3.LUT R37, R122.reuse, 0x380, RZ, 0xc0, !PT ;  /* 0x000003807a257812 */ /* 0x040fe200078ec0ff */
[----:B------:R-:W-:Y:S01]  /*fd10*/  IMAD.X R115, RZ, RZ, R123, P6 ;  /* 0x000000ffff737224 */ /* 0x000fe200030e067b */
[----:B------:R-:W-:-:S02]  /*fd20*/  IADD3 R30, P2, R122, 0x6040, RZ ;  /* 0x000060407a1e7810 */ /* 0x000fc40007f5e0ff */
[----:B------:R-:W-:Y:S02]  /*fd30*/  SHF.R.U64 R197, R197, 0x3, RZ ;  /* 0x00000003c5c57819 */ /* 0x000fe400000012ff */
[C---:B------:R-:W-:Y:S02]  /*fd40*/  IADD3 R40, P3, R122.reuse, 0x4060, RZ ;  /* 0x000040607a287810 */ /* 0x040fe40007f7e0ff */
[----:B------:R-:W-:Y:S02]  /*fd50*/  SHF.R.U64 R171, R171, 0x3, RZ ;  /* 0x00000003abab7819 */ /* 0x000fe400000012ff */
[----:B------:R-:W-:Y:S02]  /*fd60*/  IADD3 R34, P1, R122, 0x6060, RZ ;  /* 0x000060607a227810 */ /* 0x000fe40007f3e0ff */
[----:B------:R-:W-:Y:S02]  /*fd70*/  LOP3.LUT R98, R199, R98, RZ, 0x3c, !PT ;  /* 0x00000062c7627212 */ /* 0x000fe400078e3cff */
[----:B------:R-:W-:Y:S01]  /*fd80*/  LOP3.LUT R199, R6, 0x380, RZ, 0xc0, !PT ;  /* 0x0000038006c77812 */ /* 0x000fe200078ec0ff */
[----:B------:R-:W-:Y:S01]  /*fd90*/  IMAD.X R41, RZ, RZ, R123, P1 ;  /* 0x000000ffff297224 */ /* 0x000fe200008e067b */
[----:B------:R-:W-:-:S02]  /*fda0*/  LOP3.LUT R102, R169, R4, RZ, 0x3c, !PT ;  /* 0x00000004a9667212 */ /* 0x000fc400078e3cff */
[----:B------:R-:W-:Y:S02]  /*fdb0*/  SHF.R.U64 R37, R37, 0x3, RZ ;  /* 0x0000000325257819 */ /* 0x000fe400000012ff */
[----:B------:R-:W-:Y:S02]  /*fdc0*/  LOP3.LUT R68, R197, R68, RZ, 0x3c, !PT ;  /* 0x00000044c5447212 */ /* 0x000fe400078e3cff */
[----:B------:R-:W-:Y:S02]  /*fdd0*/  LOP3.LUT R169, R30, 0x380, RZ, 0xc0, !PT ;  /* 0x000003801ea97812 */ /* 0x000fe400078ec0ff */
[----:B------:R-:W-:Y:S02]  /*fde0*/  LOP3.LUT R197, R40, 0x380, RZ, 0xc0, !PT ;  /* 0x0000038028c57812 */ /* 0x000fe400078ec0ff */
[----:B------:R-:W-:Y:S02]  /*fdf0*/  LOP3.LUT R106, R171, R36, RZ, 0x3c, !PT ;  /* 0x00000024ab6a7212 */ /* 0x000fe400078e3cff */
[----:B------:R-:W-:-:S02]  /*fe00*/  IADD3.X R65, RZ, R123, RZ, P5, !PT ;  /* 0x0000007bff417210 */ /* 0x000fc40002ffe4ff */
[----:B------:R-:W-:Y:S02]  /*fe10*/  LOP3.LUT R171, R34, 0x380, RZ, 0xc0, !PT ;  /* 0x0000038022ab7812 */ /* 0x000fe400078ec0ff */
[----:B-1----:R-:W-:Y:S02]  /*fe20*/  IADD3 R24, P5, R122, 0x6020, RZ ;  /* 0x000060207a187810 */ /* 0x002fe40007fbe0ff */
[----:B------:R-:W-:Y:S02]  /*fe30*/  SHF.R.U64 R199, R199, 0x3, RZ ;  /* 0x00000003c7c77819 */ /* 0x000fe400000012ff */
[----:B------:R-:W-:Y:S01]  /*fe40*/  LOP3.LUT R122, R37, R122, RZ, 0x3c, !PT ;  /* 0x0000007a257a7212 */ /* 0x000fe200078e3cff */
[--C-:B------:R-:W-:Y:S01]  /*fe50*/  IMAD.X R119, RZ, RZ, R123.reuse, P5 ;  /* 0x000000ffff777224 */ /* 0x100fe200028e067b */
[----:B------:R-:W-:Y:S01]  /*fe60*/  SHF.R.U64 R169, R169, 0x3, RZ ;  /* 0x00000003a9a97819 */ /* 0x000fe200000012ff */
[----:B------:R-:W-:Y:S01]  /*fe70*/  IMAD.X R37, RZ, RZ, R123, P2 ;  /* 0x000000ffff257224 */ /* 0x000fe200010e067b */
[----:B------:R-:W-:-:S02]  /*fe80*/  SHF.R.U64 R197, R197, 0x3, RZ ;  /* 0x00000003c5c57819 */ /* 0x000fc400000012ff */
[----:B------:R-:W-:Y:S02]  /*fe90*/  SHF.R.U64 R171, R171, 0x3, RZ ;  /* 0x00000003abab7819 */ /* 0x000fe400000012ff */
[----:B------:R-:W-:Y:S02]  /*fea0*/  LOP3.LUT R114, R199, R6, RZ, 0x3c, !PT ;  /* 0x00000006c7727212 */ /* 0x000fe400078e3cff */
[-C--:B------:R-:W-:Y:S02]  /*feb0*/  IADD3.X R111, RZ, R123.reuse, RZ, P3, !PT ;  /* 0x0000007bff6f7210 */ /* 0x080fe40001ffe4ff */
[----:B------:R-:W-:Y:S02]  /*fec0*/  MOV R122, R122 ;  /* 0x0000007a007a7202 */ /* 0x000fe40000000f00 */
[----:B------:R-:W-:Y:S02]  /*fed0*/  F2FP.F16.F32.PACK_AB R4, R181, R183 ;  /* 0x000000b7b504723e */ /* 0x000fe400000000ff */
[----:B------:R-:W-:Y:S01]  /*fee0*/  F2FP.F16.F32.PACK_AB R6, R179, R182 ;  /* 0x000000b6b306723e */ /* 0x000fe200000000ff */
[----:B------:R-:W-:Y:S01]  /*fef0*/  BAR.SYNC.DEFER_BLOCKING 0x1, 0x100 ;  /* 0x0044000000007b1d */ /* 0x000fe20000010000 */
[----:B------:R-:W-:-:S02]  /*ff00*/  LOP3.LUT R36, R169, R30, RZ, 0x3c, !PT ;  /* 0x0000001ea9247212 */ /* 0x000fc400078e3cff */
[----:B------:R-:W-:Y:S02]  /*ff10*/  LOP3.LUT R110, R197, R40, RZ, 0x3c, !PT ;  /* 0x00000028c56e7212 */ /* 0x000fe400078e3cff */
[----:B------:R-:W-:Y:S02]  /*ff20*/  LOP3.LUT R123, R24, 0x380, RZ, 0xc0, !PT ;  /* 0x00000380187b7812 */ /* 0x000fe400078ec0ff */
[----:B------:R-:W-:Y:S02]  /*ff30*/  MOV R45, R44 ;  /* 0x0000002c002d7202 */ /* 0x000fe40000000f00 */
[----:B------:R-:W-:Y:S02]  /*ff40*/  F2FP.F16.F32.PACK_AB R30, R176, R178 ;  /* 0x000000b2b01e723e */ /* 0x000fe400000000ff */
[----:B------:R-:W-:Y:S02]  /*ff50*/  LOP3.LUT R40, R171, R34, RZ, 0x3c, !PT ;  /* 0x00000022ab287212 */ /* 0x000fe400078e3cff */
[----:B------:R-:W-:-:S02]  /*ff60*/  MOV R48, R48 ;  /* 0x0000003000307202 */ /* 0x000fc40000000f00 */
[----:B------:R-:W-:Y:S02]  /*ff70*/  F2FP.F16.F32.PACK_AB R34, R167, R173 ;  /* 0x000000ada722723e */ /* 0x000fe400000000ff */
[----:B------:R-:W-:Y:S02]  /*ff80*/  MOV R52, R52 ;  /* 0x0000003400347202 */ /* 0x000fe40000000f00 */
[----:B------:R-:W-:Y:S02]  /*ff90*/  SHF.R.U64 R123, R123, 0x3, RZ ;  /* 0x000000037b7b7819 */ /* 0x000fe400000012ff */
[----:B------:R-:W-:Y:S02]  /*ffa0*/  MOV R56, R56 ;  /* 0x0000003800387202 */ /* 0x000fe40000000f00 */
[----:B------:R-:W-:Y:S01]  /*ffb0*/  MOV R60, R60 ;  /* 0x0000003c003c7202 */ /* 0x000fe20000000f00 */
[----:B------:R1:W-:Y:S01]  /*ffc0*/  STSM.16.M88.4 [R122], R4 ;  /* 0x000000047a007844 */ /* 0x0003e20000000200 */
[----:B------:R-:W-:-:S02]  /*ffd0*/  MOV R64, R64 ;  /* 0x0000004000407202 */ /* 0x000fc40000000f00 */
[----:B------:R-:W-:Y:S01]  /*ffe0*/  MOV R68, R68 ;  /* 0x0000004400447202 */ /* 0x000fe20000000f00 */
[----:B------:R2:W-:Y:S01]  /*fff0*/  STSM.16.M88.4 [R45], R28 ;  /* 0x0000001c2d007844 */ /* 0x0005e20000000200 */
[----:B------:R-:W-:Y:S02]  /*10000*/  F2FP.F16.F32.PACK_AB R83, R87, R86 ;  /* 0x000000565753723e */ /* 0x000fe400000000ff */
[----:B------:R-:W-:Y:S01]  /*10010*/  F2FP.F16.F32.PACK_AB R89, R91, R90 ;  /* 0x0000005a5b59723e */ /* 0x000fe200000000ff */
[----:B------:R-:W-:Y:S01]  /*10020*/  STSM.16.M88.4 [R48], R32 ;  /* 0x0000002030007844 */ /* 0x000fe20000000200 */
[----:B------:R-:W-:Y:S02]  /*10030*/  LOP3.LUT R118, R123, R24, RZ, 0x3c, !PT ;  /* 0x000000187b767212 */ /* 0x000fe400078e3cff */
[----:B------:R-:W-:Y:S01]  /*10040*/  MOV R0, R98 ;  /* 0x0000006200007202 */ /* 0x000fe20000000f00 */
[----:B------:R-:W-:Y:S01]  /*10050*/  STSM.16.M88.4 [R52], R12 ;  /* 0x0000000c34007844 */ /* 0x000fe20000000200 */
[----:B------:R-:W-:-:S02]  /*10060*/  F2FP.F16.F32.PACK_AB R90, R93, R92 ;  /* 0x0000005c5d5a723e */ /* 0x000fc400000000ff */
[----:B------:R-:W-:Y:S01]  /*10070*/  F2FP.F16.F32.PACK_AB R91, R95, R94 ;  /* 0x0000005e5f5b723e */ /* 0x000fe200000000ff */
[----:B------:R-:W-:Y:S01]  /*10080*/  STSM.16.M88.4 [R56], R8 ;  /* 0x0000000838007844 */ /* 0x000fe20000000200 */
[----:B-1----:R-:W-:Y:S02]  /*10090*/  F2FP.F16.F32.PACK_AB R4, R160, R163 ;  /* 0x000000a3a004723e */ /* 0x002fe400000000ff */
[----:B------:R-:W-:Y:S02]  /*100a0*/  F2FP.F16.F32.PACK_AB R5, R67, R66 ;  /* 0x000000424305723e */ /* 0x000fe400000000ff */
[----:B------:R-:W-:Y:S02]  /*100b0*/  F2FP.F16.F32.PACK_AB R6, R152, R162 ;  /* 0x000000a29806723e */ /* 0x000fe400000000ff */
[----:B------:R-:W-:Y:S02]  /*100c0*/  F2FP.F16.F32.PACK_AB R7, R71, R70 ;  /* 0x000000464707723e */ /* 0x000fe400000000ff */
[----:B--2---:R-:W-:-:S02]  /*100d0*/  F2FP.F16.F32.PACK_AB R28, R73, R158 ;  /* 0x0000009e491c723e */ /* 0x004fc400000000ff */
[----:B------:R-:W-:Y:S01]  /*100e0*/  F2FP.F16.F32.PACK_AB R29, R75, R74 ;  /* 0x0000004a4b1d723e */ /* 0x000fe200000000ff */
[----:B------:R1:W-:Y:S01]  /*100f0*/  STSM.16.M88.4 [R60], R4 ;  /* 0x000000043c007844 */ /* 0x0003e20000000200 */
[----:B------:R-:W-:Y:S02]  /*10100*/  F2FP.F16.F32.PACK_AB R30, R77, R76 ;  /* 0x0000004c4d1e723e */ /* 0x000fe400000000ff */
[----:B------:R-:W-:Y:S02]  /*10110*/  F2FP.F16.F32.PACK_AB R31, R79, R78 ;  /* 0x0000004e4f1f723e */ /* 0x000fe400000000ff */
[----:B------:R-:W-:Y:S02]  /*10120*/  F2FP.F16.F32.PACK_AB R96, R97, R96 ;  /* 0x000000606160723e */ /* 0x000fe400000000ff */
[----:B------:R-:W-:Y:S01]  /*10130*/  MOV R102, R102 ;  /* 0x0000006600667202 */ /* 0x000fe20000000f00 */
[----:B------:R-:W-:Y:S01]  /*10140*/  STSM.16.M88.4 [R64], R28 ;  /* 0x0000001c40007844 */ /* 0x000fe20000000200 */
[----:B------:R-:W-:-:S02]  /*10150*/  MOV R24, R106 ;  /* 0x0000006a00187202 */ /* 0x000fc40000000f00 */
[----:B------:R-:W-:Y:S01]  /*10160*/  F2FP.F16.F32.PACK_AB R97, R42, R3 ;  /* 0x000000032a61723e */ /* 0x000fe200000000ff */
[----:B------:R-:W-:Y:S01]  /*10170*/  STSM.16.M88.4 [R68], R80 ;  /* 0x0000005044007844 */ /* 0x000fe20000000200 */
[----:B------:R-:W-:Y:S02]  /*10180*/  F2FP.F16.F32.PACK_AB R98, R101, R100 ;  /* 0x000000646562723e */ /* 0x000fe400000000ff */
[----:B------:R-:W-:Y:S01]  /*10190*/  F2FP.F16.F32.PACK_AB R99, R54, R50 ;  /* 0x000000323663723e */ /* 0x000fe200000000ff */
[----:B------:R2:W-:Y:S01]  /*101a0*/  STSM.16.M88.4 [R0], R88 ;  /* 0x0000005800007844 */ /* 0x0005e20000000200 */
[----:B------:R-:W-:Y:S02]  /*101b0*/  F2FP.F16.F32.PACK_AB R104, R105, R104 ;  /* 0x000000686968723e */ /* 0x000fe400000000ff */
[----:B------:R-:W-:Y:S01]  /*101c0*/  MOV R44, R114 ;  /* 0x00000072002c7202 */ /* 0x000fe20000000f00 */
[----:B------:R-:W-:Y:S01]  /*101d0*/  STSM.16.M88.4 [R102], R96 ;  /* 0x0000006066007844 */ /* 0x000fe20000000200 */
[----:B------:R-:W-:-:S02]  /*101e0*/  F2FP.F16.F32.PACK_AB R105, R62, R58 ;  /* 0x0000003a3e69723e */ /* 0x000fc400000000ff */
[----:B------:R-:W-:Y:S02]  /*101f0*/  F2FP.F16.F32.PACK_AB R106, R109, R108 ;  /* 0x0000006c6d6a723e */ /* 0x000fe400000000ff */
[----:B------:R-:W-:Y:S02]  /*10200*/  F2FP.F16.F32.PACK_AB R107, R153, R72 ;  /* 0x00000048996b723e */ /* 0x000fe400000000ff */
[----:B------:R-:W-:Y:S02]  /*10210*/  F2FP.F16.F32.PACK_AB R112, R113, R112 ;  /* 0x000000707170723e */ /* 0x000fe400000000ff */
[----:B------:R-:W-:Y:S01]  /*10220*/  MOV R110, R110 ;  /* 0x0000006e006e7202 */ /* 0x000fe20000000f00 */
[----:B------:R3:W-:Y:S01]  /*10230*/  STSM.16.M88.4 [R24], R104 ;  /* 0x0000006818007844 */ /* 0x0007e20000000200 */
        /* <DEDUP_REMOVED lines=12> */
[----:B------:R-:W-:Y:S02]  /*10300*/  ISETP.NE.U32.AND P0, PT, RZ, UR4, PT ;  /* 0x00000004ff007c0c */ /* 0x000fe4000bf05070 */
[----:B-1----:R-:W-:Y:S02]  /*10310*/  IADD3 R6, P1, R209, UR4, RZ ;  /* 0x00000004d1067c10 */ /* 0x002fe4000ff3e0ff */
[----:B------:R-:W-:Y:S02]  /*10320*/  MOV R118, R118 ;  /* 0x0000007600767202 */ /* 0x000fe40000000f00 */
[----:B------:R-:W-:-:S02]  /*10330*/  F2FP.F16.F32.PACK_AB R130, R133, R132 ;  /* 0x000000848582723e */ /* 0x000fc400000000ff */
[----:B------:R-:W-:Y:S02]  /*10340*/  F2FP.F16.F32.PACK_AB R131, R135, R134 ;  /* 0x000000868783723e */ /* 0x000fe400000000ff */
[----:B------:R-:W-:Y:S02]  /*10350*/  F2FP.F16.F32.PACK_AB R137, R139, R138 ;  /* 0x0000008a8b89723e */ /* 0x000fe400000000ff */
[----:B------:R-:W-:Y:S01]  /*10360*/  F2FP.F16.F32.PACK_AB R144, R145, R144 ;  /* 0x000000909190723e */ /* 0x000fe200000000ff */
[----:B------:R-:W-:Y:S01]  /*10370*/  STSM.16.M88.4 [R118], R128 ;  /* 0x0000008076007844 */ /* 0x000fe20000000200 */
[----:B------:R-:W-:Y:S02]  /*10380*/  MOV R36, R36 ;  /* 0x0000002400247202 */ /* 0x000fe40000000f00 */
[----:B------:R-:W-:Y:S02]  /*10390*/  F2FP.F16.F32.PACK_AB R138, R141, R140 ;  /* 0x0000008c8d8a723e */ /* 0x000fe400000000ff */
[----:B------:R-:W-:-:S02]  /*103a0*/  F2FP.F16.F32.PACK_AB R139, R143, R142 ;  /* 0x0000008e8f8b723e */ /* 0x000fc400000000ff */
[----:B------:R-:W-:Y:S02]  /*103b0*/  F2FP.F16.F32.PACK_AB R145, R147, R146 ;  /* 0x000000929391723e */ /* 0x000fe400000000ff */
[----:B------:R-:W-:Y:S01]  /*103c0*/  MOV R40, R40 ;  /* 0x0000002800287202 */ /* 0x000fe20000000f00 */
[----:B------:R1:W-:Y:S01]  /*103d0*/  STSM.16.M88.4 [R36], R136 ;  /* 0x0000008824007844 */ /* 0x0003e20000000200 */
        /* <DEDUP_REMOVED lines=8> */
[----:B--2---:R-:W-:Y:S02]  /*10460*/  MOV R0, RZ ;  /* 0x000000ff00007202 */ /* 0x004fe40000000f00 */
[----:B------:R-:W-:-:S13]  /*10470*/  ISETP.NE.AND.EX P6, PT, RZ, UR5, PT, P6 ;  /* 0x00000005ff007c0c */ /* 0x000fda000bfc5360 */
[----:B------:R-:W-:Y:S01]  /*10480*/  @P6 IADD3 R4, P4, R209, UR4, RZ ;  /* 0x00000004d1046c10 */ /* 0x000fe2000ff9e0ff */
[----:B------:R-:W-:Y:S02]  /*10490*/  ULDC UR4, c[0x0][0xb88] ;  /* 0x0002e20000047ab9 */ /* 0x000fe40000000800 */
[----:B---3--:R-:W-:Y:S01]  /*104a0*/  IMAD.U32 R24, RZ, RZ, UR4 ;  /* 0x00000004ff187e24 */ /* 0x008fe2000f8e00ff */
        /* <DEDUP_REMOVED lines=20> */
[----:B------:R-:W-:Y:S01]  /*105f0*/  LOP3.LUT R12, R12, R13, RZ, 0x3c, !PT ;  /* 0x0000000d0c0c7212 */ /* 0x000fe200078e3cff */
[--C-:B------:R-:W-:Y:S01]  /*10600*/  IMAD.X R13, RZ, RZ, R21.reuse, P2 ;  /* 0x000000ffff0d7224 */ /* 0x100fe200010e0615 */
[----:B------:R-:W-:Y:S01]  /*10610*/  LOP3.LUT R28, R28, R29, RZ, 0x3c, !PT ;  /* 0x0000001d1c1c7212 */ /* 0x000fe200078e3cff */
[----:B------:R-:W-:Y:S01]  /*10620*/  IMAD.X R29, RZ, RZ, R21, P3 ;  /* 0x000000ffff1d7224 */ /* 0x000fe200018e0615 */
[----:B------:R-:W-:Y:S02]  /*10630*/  LOP3.LUT R32, R32, R33, RZ, 0x3c, !PT ;  /* 0x0000002120207212 */ /* 0x000fe400078e3cff */
[----:B------:R-:W-:-:S02]  /*10640*/  P2R R10, PR, RZ, 0x20 ;  /* 0x00000020ff0a7803 */ /* 0x000fc40000000000 */
[----:B------:R-:W-:Y:S02]  /*10650*/  IADD3.X R33, RZ, R21, RZ, P4, !PT ;  /* 0x00000015ff217210 */ /* 0x000fe400027fe4ff */
[C---:B------:R-:W-:Y:S02]  /*10660*/  IADD3 R41, P1, R20.reuse, 0x6000, RZ ;  /* 0x0000600014297810 */ /* 0x040fe40007f3e0ff */
[C---:B------:R-:W-:Y:S02]  /*10670*/  IADD3 R45, P2, R20.reuse, 0x7000, RZ ;  /* 0x00007000142d7810 */ /* 0x040fe40007f5e0ff */
[C---:B------:R-:W-:Y:S02]  /*10680*/  IADD3 R49, P3, R20.reuse, 0x8000, RZ ;  /* 0x0000800014317810 */ /* 0x040fe40007f7e0ff */
[C---:B------:R-:W-:Y:S02]  /*10690*/  IADD3 R53, P4, R20.reuse, 0x9000, RZ ;  /* 0x0000900014357810 */ /* 0x040fe40007f9e0ff */
[----:B------:R-:W-:-:S02]  /*106a0*/  IADD3 R57, P5, R20, 0xa000, RZ ;  /* 0x0000a00014397810 */ /* 0x000fc40007fbe0ff */
[----:B-1----:R-:W-:Y:S02]  /*106b0*/  LOP3.LUT R36, R37, 0x380, RZ, 0xc0, !PT ;  /* 0x0000038025247812 */ /* 0x002fe400078ec0ff */
[----:B----4-:R-:W-:Y:S02]  /*106c0*/  LOP3.LUT R40, R41, 0x380, RZ, 0xc0, !PT ;  /* 0x0000038029287812 */ /* 0x010fe400078ec0ff */
[----:B------:R-:W-:Y:S02]  /*106d0*/  LOP3.LUT R44, R45, 0x380, RZ, 0xc0, !PT ;  /* 0x000003802d2c7812 */ /* 0x000fe400078ec0ff */
        /* <DEDUP_REMOVED lines=15> */
[----:B--2---:R-:W-:Y:S06]  /*107d0*/  @P6 BRA `(.L_x_3733) ;  /* 0x0000000000106947 */ /* 0x004fec0003800000 */
[----:B------:R-:W-:Y:S05]  /*107e0*/  @!P0 BRA `(.L_x_3733) ;  /* 0x00000000000c8947 */ /* 0x000fea0003800000 */
[----:B------:R-:W2:Y:S04]  /*107f0*/  LDG.E R3, desc[UR54][R6.64] ;  /* 0x0000003606037981 */ /* 0x000ea8000c1e1900 */
[----:B-----5:R-:W2:Y:S02]  /*10800*/  LDG.E R24, desc[UR54][R6.64+0x4] ;  /* 0x0000043606187981 */ /* 0x020ea4000c1e1900 */
[----:B--2---:R-:W-:-:S07]  /*10810*/  IMAD.IADD R24, R24, 0x1, -R3 ;  /* 0x0000000118187824 */ /* 0x004fce00078e0a03 */
.L_x_3733:
        /* <DEDUP_REMOVED lines=8> */
[--C-:B------:R-:W-:Y:S01]  /*108a0*/  IMAD.X R49, RZ, RZ, R21.reuse, P3 ;  /* 0x000000ffff317224 */ /* 0x100fe200018e0615 */
[C---:B------:R-:W-:Y:S01]  /*108b0*/  IADD3 R69, P2, R20.reuse, 0xd000, RZ ;  /* 0x0000d00014457810 */ /* 0x040fe20007f5e0ff */
[----:B------:R-:W-:Y:S01]  /*108c0*/  IMAD.X R53, RZ, RZ, R21, P4 ;  /* 0x000000ffff357224 */ /* 0x000fe200020e0615 */
[----:B------:R-:W-:-:S02]  /*108d0*/  IADD3 R73, P3, R20, 0xe000, RZ ;  /* 0x0000e00014497810 */ /* 0x000fc40007f7e0ff */
[C---:B------:R-:W-:Y:S02]  /*108e0*/  IADD3 R4, P4, R20.reuse, 0xf000, RZ ;  /* 0x0000f00014047810 */ /* 0x040fe40007f9e0ff */
[----:B------:R-:W-:Y:S02]  /*108f0*/  LOP3.LUT R60, R61, 0x380, RZ, 0xc0, !PT ;  /* 0x000003803d3c7812 */ /* 0x000fe400078ec0ff */
[----:B------:R-:W-:Y:S01]  /*10900*/  LOP3.LUT R64, R65, 0x380, RZ, 0xc0, !PT ;  /* 0x0000038041407812 */ /* 0x000fe200078ec0ff */
[----:B------:R-:W-:Y:S01]  /*10910*/  IMAD.X R77, RZ, RZ, R21, P4 ;  /* 0x000000ffff4d7224 */ /* 0x000fe200020e0615 */
[----:B------:R-:W-:Y:S02]  /*10920*/  LOP3.LUT R68, R69, 0x380, RZ, 0xc0, !PT ;  /* 0x0000038045447812 */ /* 0x000fe400078ec0ff */
[----:B------:R-:W-:Y:S02]  /*10930*/  LOP3.LUT R72, R73, 0x380, RZ, 0xc0, !PT ;  /* 0x0000038049487812 */ /* 0x000fe400078ec0ff */
[----:B------:R-:W-:-:S02]  /*10940*/  LOP3.LUT R5, R20, 0x380, RZ, 0xc0, !PT ;  /* 0x0000038014057812 */ /* 0x000fc400078ec0ff */
[----:B-1----:R-:W-:Y:S02]  /*10950*/  ISETP.NE.AND P5, PT, R3, RZ, PT ;  /* 0x000000ff0300720c */ /* 0x002fe40003fa5270 */
[----:B------:R-:W-:Y:S02]  /*10960*/  LOP3.LUT R3, R4, 0x380, RZ, 0xc0, !PT ;  /* 0x0000038004037812 */ /* 0x000fe400078ec0ff */
        /* <DEDUP_REMOVED lines=12> */
[----:B------:R-:W-:Y:S01]  /*10a30*/  IMAD.X R73, RZ, RZ, R21, P3 ;  /* 0x000000ffff497224 */ /* 0x000fe200018e0615 */
[----:B------:R-:W-:-:S02]  /*10a40*/  IADD3.X R65, RZ, R21, RZ, P1, !PT ;  /* 0x00000015ff417210 */ /* 0x000fc40000ffe4ff */
[----:B------:R-:W-:Y:S02]  /*10a50*/  LOP3.LUT R20, R5, R20, RZ, 0x3c, !PT ;  /* 0x0000001405147212 */ /* 0x000fe400078e3cff */
        /* <DEDUP_REMOVED lines=8> */
[----:B------:R-:W-:Y:S02]  /*10ae0*/  IMAD R3, R80, UR4, RZ ;  /* 0x0000000450037c24 */ /* 0x000fe4000f8e02ff */
[----:B------:R-:W-:Y:S02]  /*10af0*/  IMAD.MOV.U32 R4, RZ, RZ, R0 ;  /* 0x000000ffff047224 */ /* 0x000fe400078e0000 */
[C---:B------:R-:W-:Y:S02]  /*10b00*/  IMAD R3, R208.reuse, UR5, R3 ;  /* 0x00000005d0037c24 */ /* 0x040fe4000f8e0203 */
[----:B------:R-:W-:Y:S01]  /*10b10*/  IMAD.WIDE.U32 R4, R208, UR4, R4 ;  /* 0x00000004d0047c25 */ /* 0x000fe2000f8e0004 */
[----:B------:R-:W-:-:S03]  /*10b20*/  ULDC.64 UR4, c[0x0][0xc78] ;  /* 0x00031e0000047ab9 */ /* 0x000fc60000000a00 */
[----:B------:R-:W-:Y:S02]  /*10b30*/  IMAD.IADD R5, R5, 0x1, R3 ;  /* 0x0000000105057824 */ /* 0x000fe400078e0203 */
[----:B------:R-:W-:Y:S02]  /*10b40*/  IMAD.MOV R7, RZ, RZ, -R191 ;  /* 0x000000ffff077224 */ /* 0x000fe400078e0abf */
[----:B------:R-:W-:Y:S02]  /*10b50*/  IMAD R3, R215, UR4, RZ ;  /* 0x00000004d7037c24 */ /* 0x000fe4000f8e02ff */
[----:B------:R-:W-:Y:S01]  /*10b60*/  IMAD R11, R213, 0x40, R188 ;  /* 0x00000040d50b7824 */ /* 0x000fe200078e02bc */
[----:B------:R-:W-:Y:S01]  /*10b70*/  ISETP.NE.AND P0, PT, R190, R7, PT ;  /* 0x00000007be00720c */ /* 0x000fe20003f05270 */
[----:B------:R-:W-:-:S03]  /*10b80*/  IMAD.WIDE.U32 R4, R83, UR4, R4 ;  /* 0x0000000453047c25 */ /* 0x000fc6000f8e0004 */
[----:B------:R-:W-:Y:S01]  /*10b90*/  SHF.R.S32.HI R7, RZ, 0x1f, R11 ;  /* 0x0000001fff077819 */ /* 0x000fe2000001140b */
[----:B------:R-:W-:Y:S01]  /*10ba0*/  IMAD R10, R83, UR5, R3 ;  /* 0x00000005530a7c24 */ /* 0x000fe2000f8e0203 */
[C---:B------:R-:W-:Y:S01]  /*10bb0*/  IADD3 R6, P2, R11.reuse, R4, RZ ;  /* 0x000000040b067210 */ /* 0x040fe20007f5e0ff */
[C---:B------:R-:W-:Y:S01]  /*10bc0*/  VIADD R3, R11.reuse, 0x8 ;  /* 0x000000080b037836 */ /* 0x040fe20000000000 */
[-C--:B------:R-:W-:Y:S01]  /*10bd0*/  ISETP.GE.OR P1, PT, R11, R24.reuse, P0 ;  /* 0x000000180b00720c */ /* 0x080fe20000726670 */
[----:B------:R-:W-:Y:S01]  /*10be0*/  ULDC.64 UR4, c[0x0][0xc40] ;  /* 0x0003100000047ab9 */ /* 0x000fe20000000a00 */
[----:B------:R-:W-:Y:S02]  /*10bf0*/  IADD3.X R7, R7, R5, R10, P2, !PT ;  /* 0x0000000507077210 */ /* 0x000fe400017fe40a */
[----:B------:R-:W-:Y:S02]  /*10c00*/  ISETP.GE.OR P0, PT, R3, R24, P0 ;  /* 0x000000180300720c */ /* 0x000fe40000706670 */
[----:B------:R-:W-:-:S04]  /*10c10*/  LEA R4, P2, R6, UR4, 0x2 ;  /* 0x0000000406047c11 */ /* 0x000fc8000f8410ff */
[----:B------:R-:W-:-:S05]  /*10c20*/  LEA.HI.X R5, R6, UR5, R7, 0x2, P2 ;  /* 0x0000000506057c11 */ /* 0x000fca00090f1407 */
[----:B------:R1:W-:Y:S04]  /*10c30*/  @!P1 STG.E desc[UR54][R4.64], R174 ;  /* 0x000000ae04009986 */ /* 0x0003e8000c101936 */
[----:B------:R1:W-:Y:S02]  /*10c40*/  @!P0 STG.E desc[UR54][R4.64+0x20], R175 ;  /* 0x000020af04008986 */ /* 0x0003e4000c101936 */
.L_x_3734:
[----:B------:R-:W2:Y:S01]  /*10c50*/  LDC R90, c[0x0][0xb8c] ;  /* 0x0002e300ff5a7b82 */ /* 0x000ea20000000800 */
[----:B-1----:R1:W5:Y:S01]  /*10c60*/  LD.E.128 R4, desc[UR54][R20.64] ;  /* 0x0000003614047980 */ /* 0x002362000c101d00 */
[----:B------:R-:W-:Y:S02]  /*10c70*/  ULDC.64 UR4, c[0x0][0xba0] ;  /* 0x0002e80000047ab9 */ /* 0x000fe40000000a00 */
[----:B------:R-:W-:Y:S01]  /*10c80*/  IMAD R3, R81, UR4, RZ ;  /* 0x0000000451037c24 */ /* 0x000fe2000f8e02ff */
[----:B------:R-:W5:Y:S04]  /*10c90*/  LD.E.128 R8, desc[UR54][R8.64] ;  /* 0x0000003608087980 */ /* 0x000f68000c101d00 */
[----:B------:R-:W5:Y:S01]  /*10ca0*/  LD.E.128 R12, desc[UR54][R12.64] ;  /* 0x000000360c0c7980 */ /* 0x000f62000c101d00 */
[----:B-1----:R-:W-:-:S02]  /*10cb0*/  SHF.R.S32.HI R21, RZ, 0x1f, R187 ;  /* 0x0000001fff157819 */ /* 0x002fc400000114bb */
[----:B------:R-:W-:Y:S01]  /*10cc0*/  MOV R20, R187 ;  /* 0x000000bb00147202 */ /* 0x000fe20000000f00 */
[C---:B------:R-:W-:Y:S01]  /*10cd0*/  IMAD R3, R0.reuse, UR5, R3 ;  /* 0x0000000500037c24 */ /* 0x040fe2000f8e0203 */
[----:B------:R-:W5:Y:S03]  /*10ce0*/  LD.E.128 R28, desc[UR54][R28.64] ;  /* 0x000000361c1c7980 */ /* 0x000f66000c101d00 */
[----:B------:R-:W-:Y:S01]  /*10cf0*/  IMAD.WIDE.U32 R20, R0, UR4, R20 ;  /* 0x0000000400147c25 */ /* 0x000fe2000f8e0014 */
[----:B------:R-:W-:Y:S01]  /*10d00*/  ULDC.64 UR4, c[0x0][0xbe0] ;  /* 0x0002f80000047ab9 */ /* 0x000fe20000000a00 */
[----:B------:R-:W5:Y:S02]  /*10d10*/  LD.E.128 R32, desc[UR54][R32.64] ;  /* 0x0000003620207980 */ /* 0x000f64000c101d00 */
[----:B------:R-:W-:Y:S02]  /*10d20*/  IMAD.IADD R21, R21, 0x1, R3 ;  /* 0x0000000115157824 */ /* 0x000fe400078e0203 */
[----:B------:R-:W-:Y:S01]  /*10d30*/  VIADD R3, R187, 0x40 ;  /* 0x00000040bb037836 */ /* 0x000fe20000000000 */
[----:B------:R-:W5:Y:S01]  /*10d40*/  LD.E.128 R36, desc[UR54][R36.64] ;  /* 0x0000003624247980 */ /* 0x000f62000c101d00 */
[----:B------:R-:W-:-:S03]  /*10d50*/  IMAD R81, R80, UR4, RZ ;  /* 0x0000000450517c24 */ /* 0x000fc6000f8e02ff */
[-C--:B--2---:R-:W-:Y:S01]  /*10d60*/  ISETP.GE.AND P3, PT, R3, R90.reuse, PT ;  /* 0x0000005a0300720c */ /* 0x084fe20003f66270 */
[----:B------:R-:W-:Y:S01]  /*10d70*/  IMAD R85, R213, -0x40, R24 ;  /* 0xffffffc0d5557824 */ /* 0x000fe200078e0218 */
[----:B------:R-:W5:Y:S01]  /*10d80*/  LD.E.128 R40, desc[UR54][R40.64] ;  /* 0x0000003628287980 */ /* 0x000f62000c101d00 */
[----:B------:R-:W-:Y:S01]  /*10d90*/  VIADD R0, R192, 0x20 ;  /* 0x00000020c0007836 */ /* 0x000fe20000000000 */
[----:B------:R-:W-:Y:S01]  /*10da0*/  SEL R24, RZ, 0xffffffff, P3 ;  /* 0xffffffffff187807 */ /* 0x000fe20001800000 */
[C---:B------:R-:W-:Y:S01]  /*10db0*/  IMAD R81, R208.reuse, UR5, R81 ;  /* 0x00000005d0517c24 */ /* 0x040fe2000f8e0251 */
[----:B------:R-:W5:Y:S01]  /*10dc0*/  LD.E.128 R44, desc[UR54][R44.64] ;  /* 0x000000362c2c7980 */ /* 0x000f62000c101d00 */
[----:B------:R-:W-:Y:S01]  /*10dd0*/  IMAD.WIDE.U32 R20, R208, UR4, R20 ;  /* 0x00000004d0147c25 */ /* 0x000fe2000f8e0014 */
[C---:B------:R-:W-:Y:S01]  /*10de0*/  ISETP.GE.AND P2, PT, R187.reuse, R90, PT ;  /* 0x0000005abb00720c */ /* 0x040fe20003f46270 */
[----:B------:R-:W-:Y:S01]  /*10df0*/  ULDC.64 UR4, c[0x0][0xbe8] ;  /* 0x0002fa0000047ab9 */ /* 0x000fe20000000a00 */
[----:B------:R-:W5:Y:S01]  /*10e00*/  LD.E.128 R48, desc[UR54][R48.64] ;  /* 0x0000003630307980 */ /* 0x000f62000c101d00 */
[----:B------:R-:W-:-:S03]  /*10e10*/  VIADD R87, R187, 0xc0 ;  /* 0x000000c0bb577836 */ /* 0x000fc60000000000 */
[----:B------:R-:W5:Y:S01]  /*10e20*/  LD.E.128 R52, desc[UR54][R52.64] ;  /* 0x0000003634347980 */ /* 0x000f62000c101d00 */
[----:B------:R-:W-:-:S03]  /*10e30*/  IADD3 R86, R187, 0x80, RZ ;  /* 0x00000080bb567810 */ /* 0x000fc60007ffe0ff */
[----:B------:R-:W5:Y:S04]  /*10e40*/  LD.E.128 R56, desc[UR54][R56.64] ;  /* 0x0000003638387980 */ /* 0x000f68000c101d00 */
[----:B------:R-:W5:Y:S04]  /*10e50*/  LD.E.128 R60, desc[UR54][R60.64] ;  /* 0x000000363c3c7980 */ /* 0x000f68000c101d00 */
[----:B------:R-:W5:Y:S04]  /*10e60*/  LD.E.128 R64, desc[UR54][R64.64] ;  /* 0x0000003640407980 */ /* 0x000f68000c101d00 */
[----:B------:R-:W5:Y:S04]  /*10e70*/  LD.E.128 R68, desc[UR54][R68.64] ;  /* 0x0000003644447980 */ /* 0x000f68000c101d00 */
[----:B------:R-:W5:Y:S04]  /*10e80*/  LD.E.128 R72, desc[UR54][R72.64] ;  /* 0x0000003648487980 */ /* 0x000f68000c101d00 */
[----:B------:R-:W5:Y:S01]  /*10e90*/  LD.E.128 R76, desc[UR54][R76.64] ;  /* 0x000000364c4c7980 */ /* 0x000f62000c101d00 */
[----:B------:R-:W-:Y:S01]  /*10ea0*/  IMAD.IADD R21, R21, 0x1, R81 ;  /* 0x0000000115157824 */ /* 0x000fe200078e0251 */
[----:B------:R-:W-:Y:S01]  /*10eb0*/  ISETP.GE.AND P0, PT, R0, R85, PT ;  /* 0x000000550000720c */ /* 0x000fe20003f06270 */
[----:B------:R-:W-:Y:S01]  /*10ec0*/  IMAD.SHL.U32 R81, R24, 0x2, RZ ;  /* 0x0000000218517824 */ /* 0x000fe200078e00ff */
        /* <DEDUP_REMOVED lines=8> */
[-C--:B------:R-:W-:Y:S01]  /*10f50*/  ISETP.GE.AND P2, PT, R86, R90.reuse, PT ;  /* 0x0000005a5600720c */ /* 0x080fe20003f46270 */
[----:B------:R-:W-:Y:S01]  /*10f60*/  VIADD R80, R187, 0x180 ;  /* 0x00000180bb507836 */ /* 0x000fe20000000000 */
[----:B------:R-:W-:Y:S01]  /*10f70*/  ISETP.GE.AND P3, PT, R87, R90, PT ;  /* 0x0000005a5700720c */ /* 0x000fe20003f66270 */
[----:B------:R-:W-:Y:S01]  /*10f80*/  VIADD R82, R187, 0x1c0 ;  /* 0x000001c0bb527836 */ /* 0x000fe20000000000 */
[----:B------:R-:W-:Y:S01]  /*10f90*/  LOP3.LUT R0, R81, 0x2, R0, 0xe2, !PT ;  /* 0x0000000251007812 */ /* 0x000fe200078ee200 */
[----:B------:R-:W-:Y:S01]  /*10fa0*/  BSSY B1, `(.L_x_3735) ;  /* 0x0000035000017945 */ /* 0x000fe20003800000 */
[----:B------:R-:W-:-:S02]  /*10fb0*/  SEL R81, RZ, 0x4, P2 ;  /* 0x00000004ff517807 */ /* 0x000fc40001000000 */
[----:B------:R-:W-:Y:S02]  /*10fc0*/  SEL R24, RZ, 0x8, P3 ;  /* 0x00000008ff187807 */ /* 0x000fe40001800000 */
[----:B------:R-:W-:Y:S02]  /*10fd0*/  IADD3 R89, R187, 0x140, RZ ;  /* 0x00000140bb597810 */ /* 0x000fe40007ffe0ff */
[----:B------:R-:W-:Y:S01]  /*10fe0*/  LOP3.LUT R24, R24, R0, R81, 0xfe, !PT ;  /* 0x0000000018187212 */ /* 0x000fe200078efe51 */
[----:B------:R-:W-:Y:S01]  /*10ff0*/  VIADD R0, R2, 0x38820 ;  /* 0x0003882002007836 */ /* 0x000fe20000000000 */
[-C--:B------:R-:W-:Y:S02]  /*11000*/  ISETP.GE.AND P2, PT, R88, R90.reuse, PT ;  /* 0x0000005a5800720c */ /* 0x080fe40003f46270 */
[-C--:B------:R-:W-:Y:S02]  /*11010*/  ISETP.GE.AND P3, PT, R89, R90.reuse, PT ;  /* 0x0000005a5900720c */ /* 0x080fe40003f66270 */
[----:B------:R-:W-:-:S02]  /*11020*/  ISETP.GE.AND P4, PT, R80, R90, PT ;  /* 0x0000005a5000720c */ /* 0x000fc40003f86270 */
[----:B------:R-:W-:Y:S02]  /*11030*/  ISETP.GE.AND P1, PT, R192, R85, PT ;  /* 0x00000055c000720c */ /* 0x000fe40003f26270 */
[----:B------:R-:W-:Y:S02]  /*11040*/  SEL R81, RZ, 0x10, P2 ;  /* 0x00000010ff517807 */ /* 0x000fe40001000000 */
[----:B------:R-:W-:Y:S02]  /*11050*/  SEL R80, RZ, 0x20, P3 ;  /* 0x00000020ff507807 */ /* 0x000fe40001800000 */
[----:B------:R-:W-:Y:S02]  /*11060*/  PRMT R0, RZ, 0x654, R0 ;  /* 0x00000654ff007816 */ /* 0x000fe40000000000 */
[----:B------:R-:W-:Y:S01]  /*11070*/  LOP3.LUT R81, R80, R24, R81, 0xfe, !PT ;  /* 0x0000001850517212 */ /* 0x000fe200078efe51 */
[----:B------:R-:W-:Y:S01]  /*11080*/  IMAD R24, R215, UR4, RZ ;  /* 0x00000004d7187c24 */ /* 0x000fe2000f8e02ff */
[----:B-1----:R1:W-:Y:S01]  /*11090*/  SYNCS.ARRIVE.TRANS64.RED.A1T0 RZ, [R0+URZ], RZ ;  /* 0x000000ff00ff79a7 */ /* 0x0023e2000810043f */
[----:B------:R-:W-:-:S02]  /*110a0*/  ISETP.GE.AND P2, PT, R82, R90, PT ;  /* 0x0000005a5200720c */ /* 0x000fc40003f46270 */
[C---:B------:R-:W-:Y:S01]  /*110b0*/  IMAD R85, R83.reuse, UR5, R24 ;  /* 0x0000000553557c24 */ /* 0x040fe2000f8e0218 */
[----:B------:R-:W-:Y:S01]  /*110c0*/  SHF.R.S32.HI R193, RZ, 0x1f, R192 ;  /* 0x0000001fffc17819 */ /* 0x000fe200000114c0 */
[----:B------:R-:W-:Y:S01]  /*110d0*/  IMAD.WIDE.U32 R82, R83, UR4, R20 ;  /* 0x0000000453527c25 */ /* 0x000fe2000f8e0014 */
[----:B------:R-:W-:Y:S02]  /*110e0*/  SEL R21, RZ, 0x80, P2 ;  /* 0x00000080ff157807 */ /* 0x000fe40001000000 */
[----:B-1----:R-:W-:Y:S01]  /*110f0*/  SEL R0, RZ, 0x40, P4 ;  /* 0x00000040ff007807 */ /* 0x002fe20002000000 */
[----:B------:R-:W-:-:S03]  /*11100*/  IMAD.IADD R91, R83, 0x1, R85 ;  /* 0x00000001535b7824 */ /* 0x000fc600078e0255 */
[----:B------:R-:W-:Y:S01]  /*11110*/  LOP3.LUT R0, R81, R0, RZ, 0xfc, !PT ;  /* 0x0000000051007212 */ /* 0x000fe200078efcff */
[----:B------:R-:W-:-:S03]  /*11120*/  IMAD.WIDE R80, R213, 0x40, R192 ;  /* 0x00000040d5507825 */ /* 0x000fc600078e02c0 */
[----:B------:R-:W-:Y:S01]  /*11130*/  LOP3.LUT R24, R0, R21, RZ, 0xfc, !PT ;  /* 0x0000001500187212 */ /* 0x000fe200078efcff */
[----:B------:R-:W-:Y:S06]  /*11140*/  @P1 BRA `(.L_x_3736) ;  /* 0x0000000000681947 */ /* 0x000fec0003800000 */
[----:B------:R-:W-:Y:S01]  /*11150*/  ULDC.64 UR4, c[0x0][0xbd8] ;  /* 0x0002f60000047ab9 */ /* 0x000fe20000000a00 */
[----:B------:R-:W-:Y:S01]  /*11160*/  MOV R21, R91 ;  /* 0x0000005b00157202 */ /* 0x000fe20000000f00 */
[----:B------:R-:W-:Y:S01]  /*11170*/  IMAD R85, R81, UR4, RZ ;  /* 0x0000000451557c24 */ /* 0x000fe2000f8e02ff */
[-C--:B------:R-:W-:Y:S01]  /*11180*/  ISETP.GE.AND P2, PT, R187, R90.reuse, PT ;  /* 0x0000005abb00720c */ /* 0x080fe20003f46270 */
[----:B------:R-:W-:Y:S01]  /*11190*/  IMAD.MOV.U32 R20, RZ, RZ, R82 ;  /* 0x000000ffff147224 */ /* 0x000fe200078e0052 */
[-C--:B------:R-:W-:Y:S01]  /*111a0*/  ISETP.GE.AND P3, PT, R3, R90.reuse, PT ;  /* 0x0000005a0300720c */ /* 0x080fe20003f66270 */
[C---:B------:R-:W-:Y:S01]  /*111b0*/  IMAD R85, R80.reuse, UR5, R85 ;  /* 0x0000000550557c24 */ /* 0x040fe2000f8e0255 */
[----:B------:R-:W-:Y:S01]  /*111c0*/  ISETP.GE.AND P4, PT, R89, R90, PT ;  /* 0x0000005a5900720c */ /* 0x000fe20003f86270 */
[----:B------:R-:W-:Y:S01]  /*111d0*/  IMAD.WIDE.U32 R20, R80, UR4, R20 ;  /* 0x0000000450147c25 */ /* 0x000fe2000f8e0014 */
[----:B------:R-:W-:Y:S01]  /*111e0*/  ULDC.64 UR4, c[0x0][0xb80] ;  /* 0x0002e00000047ab9 */ /* 0x000fe20000000a00 */
[----:B------:R-:W-:-:S02]  /*111f0*/  LOP3.LUT P5, RZ, R0, 0x40, RZ, 0xc0, !PT ;  /* 0x0000004000ff7812 */ /* 0x000fc400078ac0ff */
[----:B------:R-:W-:Y:S01]  /*11200*/  IMAD.IADD R21, R21, 0x1, R85 ;  /* 0x0000000115157824 */ /* 0x000fe200078e0255 */
[----:B------:R-:W-:Y:S02]  /*11210*/  LEA R84, P1, R20, UR4, 0x1 ;  /* 0x0000000414547c11 */ /* 0x000fe4000f8208ff */
[----:B------:R-:W-:Y:S02]  /*11220*/  LOP3.LUT P6, RZ, R24, 0x80, RZ, 0xc0, !PT ;  /* 0x0000008018ff7812 */ /* 0x000fe400078cc0ff */
        /* <DEDUP_REMOVED lines=12> */
.L_x_3736:
[----:B------:R-:W-:Y:S05]  /*112f0*/  BSYNC B1 ;  /* 0x0000000000017941 */ /* 0x000fea0003800000 */
.L_x_3735:
[----:B------:R-:W-:Y:S05]  /*11300*/  @P0 BRA `(.L_x_3737) ;  /* 0x0000000c00040947 */ /* 0x000fea0003800000 */
[----:B-1---5:R-:W-:Y:S01]  /*11310*/  IADD3 R7, P0, R80, 0x20, RZ ;  /* 0x0000002050077810 */ /* 0x022fe20007f1e0ff */
[----:B------:R-:W-:Y:S01]  /*11320*/  ULDC.64 UR4, c[0x0][0xbd8] ;  /* 0x0002f60000047ab9 */ /* 0x000fe20000000a00 */
[----:B------:R-:W-:Y:S01]  /*11330*/  IMAD.MOV.U32 R4, RZ, RZ, R82 ;  /* 0x000000ffff047224 */ /* 0x000fe200078e0052 */
[-C--:B------:R-:W-:Y:S01]  /*11340*/  ISETP.GE.AND P4, PT, R3, R90.reuse, PT ;  /* 0x0000005a0300720c */ /* 0x080fe20003f86270 */
        /* <DEDUP_REMOVED lines=8> */
[----:B------:R-:W-:-:S03]  /*113d0*/  ISETP.GE.AND P0, PT, R89, R90, PT ;  /* 0x0000005a5900720c */ /* 0x000fc60003f06270 */
[----:B------:R-:W-:Y:S01]  /*113e0*/  IMAD R3, R7, UR5, R80 ;  /* 0x0000000507037c24 */ /* 0x000fe2000f8e0250 */
[----:B------:R-:W-:Y:S02]  /*113f0*/  ULDC.64 UR4, c[0x0][0xb80] ;  /* 0x0002e00000047ab9 */ /* 0x000fe40000000a00 */
[----:B------:R-:W-:Y:S02]  /*11400*/  LEA R6, P6, R4, UR4, 0x1 ;  /* 0x0000000404067c11 */ /* 0x000fe4000f8c08ff */
[----:B------:R-:W-:-:S04]  /*11410*/  IADD3 R3, R5, R3, RZ ;  /* 0x0000000305037210 */ /* 0x000fc80007ffe0ff */
        /* <DEDUP_REMOVED lines=13> */
.L_x_3732:
        /* <DEDUP_REMOVED lines=22> */
.L_x_3738:
        /* <DEDUP_REMOVED lines=29> */
.L_x_3740:
[----:B------:R-:W-:Y:S05]  /*11820*/  BSYNC B1 ;  /* 0x0000000000017941 */ /* 0x000fea0003800000 */
.L_x_3739:
[----:B------:R-:W-:Y:S01]  /*11830*/  ULDC.64 UR4, c[0x0][0xba0] ;  /* 0x0002e80000047ab9 */ /* 0x000fe20000000a00 */
[----:B---34-:R-:W-:Y:S01]  /*11840*/  MOV R5, R10 ;  /* 0x0000000a00057202 */ /* 0x018fe20000000f00 */
[----:B------:R-:W-:Y:S01]  /*11850*/  IMAD.MOV.U32 R4, RZ, RZ, R187 ;  /* 0x000000ffff047224 */ /* 0x000fe200078e00bb */
[C---:B--2---:R-:W-:Y:S01]  /*11860*/  ISETP.GE.AND P2, PT, R187.reuse, R12, PT ;  /* 0x0000000cbb00720c */ /* 0x044fe20003f46270 */
[----:B------:R-:W-:Y:S01]  /*11870*/  IMAD R6, R8, UR4, RZ ;  /* 0x0000000408067c24 */ /* 0x000fe2000f8e02ff */
[----:B------:R-:W-:Y:S01]  /*11880*/  IADD3 R31, R187, 0x140, RZ ;  /* 0x00000140bb1f7810 */ /* 0x000fe20007ffe0ff */
[----:B------:R-:W-:Y:S01]  /*11890*/  IMAD.WIDE.U32 R4, R3, UR4, R4 ;  /* 0x0000000403047c25 */ /* 0x000fe2000f8e0004 */
[----:B------:R-:W-:Y:S03]  /*118a0*/  BSSY B1, `(.L_x_3741) ;  /* 0x000004a000017945 */ /* 0x000fe60003800000 */
[----:B------:R-:W-:-:S02]  /*118b0*/  VIADD R13, R187, 0x40 ;  /* 0x00000040bb0d7836 */ /* 0x000fc40000000000 */
[----:B------:R-:W-:Y:S01]  /*118c0*/  IMAD R3, R3, UR5, R6 ;  /* 0x0000000503037c24 */ /* 0x000fe2000f8e0206 */
[----:B------:R-:W-:Y:S01]  /*118d0*/  ULDC.64 UR4, c[0x0][0xbe0] ;  /* 0x0002f80000047ab9 */ /* 0x000fe20000000a00 */
[----:B------:R-:W-:Y:S01]  /*118e0*/  VIADD R15, R187, 0x80 ;  /* 0x00000080bb0f7836 */ /* 0x000fe20000000000 */
[-C--:B------:R-:W-:Y:S01]  /*118f0*/  ISETP.GE.AND P0, PT, R13, R12.reuse, PT ;  /* 0x0000000c0d00720c */ /* 0x080fe20003f06270 */
[----:B------:R-:W-:Y:S02]  /*11900*/  IMAD.IADD R5, R5, 0x1, R3 ;  /* 0x0000000105057824 */ /* 0x000fe400078e0203 */
[----:B------:R-:W-:Y:S01]  /*11910*/  IMAD R3, R213, -0x40, R0 ;  /* 0xffffffc0d5037824 */ /* 0x000fe200078e0200 */
[----:B------:R-:W-:Y:S01]  /*11920*/  SEL R6, RZ, 0xffffffff, P0 ;  /* 0xffffffffff067807 */ /* 0x000fe20000000000 */
[C---:B------:R-:W-:Y:S02]  /*11930*/  VIADD R0, R192.reuse, 0x20 ;  /* 0x00000020c0007836 */ /* 0x040fe40000000000 */
[----:B------:R-:W-:Y:S01]  /*11940*/  IMAD R7, R9, UR4, RZ ;  /* 0x0000000409077c24 */ /* 0x000fe2000f8e02ff */
[-C--:B------:R-:W-:Y:S01]  /*11950*/  ISETP.GE.AND P1, PT, R192, R3.reuse, PT ;  /* 0x00000003c000720c */ /* 0x080fe20003f26270 */
[----:B------:R-:W-:Y:S01]  /*11960*/  VIADD R21, R187, 0xc0 ;  /* 0x000000c0bb157836 */ /* 0x000fe20000000000 */
[----:B------:R-:W-:Y:S01]  /*11970*/  ISETP.GE.AND P0, PT, R0, R3, PT ;  /* 0x000000030000720c */ /* 0x000fe20003f06270 */
[C---:B------:R-:W-:Y:S01]  /*11980*/  IMAD R7, R208.reuse, UR5, R7 ;  /* 0x00000005d0077c24 */ /* 0x040fe2000f8e0207 */
[----:B------:R-:W-:Y:S01]  /*11990*/  SEL R0, RZ, 0x1, P2 ;  /* 0x00000001ff007807 */ /* 0x000fe20001000000 */
[----:B------:R-:W-:Y:S01]  /*119a0*/  IMAD.WIDE.U32 R4, R208, UR4, R4 ;  /* 0x00000004d0047c25 */ /* 0x000fe2000f8e0004 */
[----:B------:R-:W-:Y:S01]  /*119b0*/  SHF.L.U32 R3, R6, 0x1, RZ ;  /* 0x0000000106037819 */ /* 0x000fe200000006ff */
[----:B------:R-:W-:Y:S01]  /*119c0*/  ULDC.64 UR4, c[0x0][0xbe8] ;  /* 0x0002fa0000047ab9 */ /* 0x000fe20000000a00 */
[-C--:B------:R-:W-:Y:S01]  /*119d0*/  ISETP.GE.AND P2, PT, R15, R12.reuse, PT ;  /* 0x0000000c0f00720c */ /* 0x080fe20003f46270 */
[----:B------:R-:W-:Y:S01]  /*119e0*/  VIADD R29, R187, 0x100 ;  /* 0x00000100bb1d7836 */ /* 0x000fe20000000000 */
[----:B------:R-:W-:Y:S01]  /*119f0*/  ISETP.GE.AND P3, PT, R21, R12, PT ;  /* 0x0000000c1500720c */ /* 0x000fe20003f66270 */
[----:B------:R-:W-:Y:S01]  /*11a00*/  IMAD.IADD R5, R5, 0x1, R7 ;  /* 0x0000000105057824 */ /* 0x000fe200078e0207 */
[----:B------:R-:W-:Y:S01]  /*11a10*/  LOP3.LUT R0, R3, 0x2, R0, 0xe2, !PT ;  /* 0x0000000203007812 */ /* 0x000fe200078ee200 */
[C---:B------:R-:W-:Y:S01]  /*11a20*/  VIADD R7, R187.reuse, 0x180 ;  /* 0x00000180bb077836 */ /* 0x040fe20000000000 */
[----:B------:R-:W-:Y:S01]  /*11a30*/  SEL R3, RZ, 0x4, P2 ;  /* 0x00000004ff037807 */ /* 0x000fe20001000000 */
        /* <DEDUP_REMOVED lines=17> */
[----:B------:R-:W-:Y:S01]  /*11b50*/  SEL R0, RZ, 0x80, P2 ;  /* 0x00000080ff007807 */ /* 0x000fe20001000000 */
[----:B------:R-:W-:-:S02]  /*11b60*/  IMAD.IADD R11, R7, 0x1, R3 ;  /* 0x00000001070b7824 */ /* 0x000fc400078e0203 */
[----:B------:R-:W-:Y:S01]  /*11b70*/  IMAD.WIDE R8, R213, 0x40, R8 ;  /* 0x00000040d5087825 */ /* 0x000fe200078e0208 */
        /* <DEDUP_REMOVED lines=13> */
[----:B------:R-:W-:Y:S01]  /*11c50*/  IMAD.IADD R3, R5, 0x1, R3 ;  /* 0x0000000105037824 */ /* 0x000fe200078e0203 */
[C---:B------:R-:W-:Y:S02]  /*11c60*/  LEA R34, P1, R4.reuse, UR4, 0x1 ;  /* 0x0000000404227c11 */ /* 0x040fe4000f8208ff */
[-C--:B------:R-:W-:Y:S02]  /*11c70*/  ISETP.GE.AND P2, PT, R31, R12.reuse, PT ;  /* 0x0000000c1f00720c */ /* 0x080fe40003f46270 */
        /* <DEDUP_REMOVED lines=12> */
.L_x_3742:
[----:B------:R-:W-:Y:S05]  /*11d40*/  BSYNC B1 ;  /* 0x0000000000017941 */ /* 0x000fea0003800000 */
.L_x_3741:
[----:B------:R-:W-:Y:S05]  /*11d50*/  @P0 BRA `(.L_x_3737) ;  /* 0x0000000000700947 */ /* 0x000fea0003800000 */
[----:B------:R-:W-:Y:S01]  /*11d60*/  IADD3 R3, P0, R8, 0x20, RZ ;  /* 0x0000002008037810 */ /* 0x000fe20007f1e0ff */
        /* <DEDUP_REMOVED lines=27> */
.L_x_3737:
[----:B------:R-:W-:Y:S05]  /*11f20*/  BSYNC B0 ;  /* 0x0000000000007941 */ /* 0x000fea0003800000 */
.L_x_3731:
[----:B------:R-:W-:Y:S02]  /*11f30*/  ULDC UR4, c[0x0][0xd14] ;  /* 0x0003450000047ab9 */ /* 0x000fe40000000800 */
[----:B-1----:R-:W-:-:S13]  /*11f40*/  ISETP.GE.AND P0, PT, R27, UR4, PT ;  /* 0x000000041b007c0c */ /* 0x002fda000bf06270 */
[----:B------:R-:W-:Y:S05]  /*11f50*/  @!P0 BRA `(.L_x_3743) ;  /* 0xfffffef0007c8947 */ /* 0x000fea000383ffff */
[----:B------:R-:W-:Y:S05]  /*11f60*/  BRA `(.L_x_3626) ;  /* 0x00000060007c7947 */ /* 0x000fea0003800000 */
.L_x_3624:
        /* <DEDUP_REMOVED lines=56> */
[----:B------:R-:W-:Y:S01]  /*122f0*/  MOV R5, R6 ;  /* 0x0000000600057202 */ /* 0x000fe20000000f00 */
[----:B------:R-:W-:Y:S01]  /*12300*/  IMAD.MOV.U32 R19, RZ, RZ, RZ ;  /* 0x000000ffff137224 */ /* 0x000fe200078e00ff */
[----:B------:R-:W-:Y:S01]  /*12310*/  ULDC UR5, c[0x0][0xd14] ;  /* 0x0003450000057ab9 */ /* 0x000fe20000000800 */
[----:B------:R-:W-:Y:S01]  /*12320*/  ULDC UR7, c[0x0][0xd14] ;  /* 0x0003450000077ab9 */ /* 0x000fe20000000800 */
[----:B------:R-:W-:-:S05]  /*12330*/  ULDC UR4, c[0x0][0xd10] ;  /* 0x0003440000047ab9 */ /* 0x000fca0000000800 */
.L_x_3748:
        /* <DEDUP_REMOVED lines=16> */
.L_x_3747:
[----:B------:R-:W-:Y:S05]  /*12440*/  BSYNC B0 ;  /* 0x0000000000007941 */ /* 0x000fea0003800000 */
.L_x_3746:
        /* <DEDUP_REMOVED lines=26> */
.L_x_3744:
        /* <DEDUP_REMOVED lines=16> */
.L_x_3749:
[----:B-1----:R-:W-:Y:S01]  /*126f0*/  IMAD R16, R16, UR4, R7 ;  /* 0x0000000410107c24 */ /* 0x002fe2000f8e0207 */
[----:B------:R-:W-:Y:S01]  /*12700*/  IADD3 R19, R5, R19, RZ ;  /* 0x0000001305137210 */ /* 0x000fe20007ffe0ff */
[----:B------:R-:W-:Y:S02]  /*12710*/  IMAD R7, R11, R6, RZ ;  /* 0x000000060b077224 */ /* 0x000fe400078e02ff */
[----:B0-----:R-:W-:Y:S01]  /*12720*/  IMAD.MOV.U32 R2, RZ, RZ, RZ ;  /* 0x000000ffff027224 */ /* 0x001fe200078e00ff */
[----:B------:R-:W-:-:S03]  /*12730*/  IADD3 R17, -R16, UR6, RZ ;  /* 0x0000000610117c10 */ /* 0x000fc6000fffe1ff */
        /* <DEDUP_REMOVED lines=20> */
.L_x_3745:
[----:B------:R-:W-:Y:S02]  /*12880*/  IMAD.MOV.U32 R17, RZ, RZ, RZ ;  /* 0x000000ffff117224 */ /* 0x000fe400078e00ff */
[----:B------:R-:W-:Y:S02]  /*12890*/  IMAD.U32 R16, RZ, RZ, UR6 ;  /* 0x00000006ff107e24 */ /* 0x000fe4000f8e00ff */
[----:B------:R-:W-:-:S07]  /*128a0*/  IMAD.MOV.U32 R18, RZ, RZ, RZ ;  /* 0x000000ffff127224 */ /* 0x000fce00078e00ff */
.L_x_3750:
[----:B------:R-:W0:Y:S01]  /*128b0*/  S2R R0, SR_TID.X ;  /* 0x0000000000007919 */ /* 0x000e220000002100 */
        /* <DEDUP_REMOVED lines=10> */
[----:B------:R0:W-:Y:S04]  /*12960*/  STL [R1+0x8], R0 ;  /* 0x0000080001007387 */ /* 0x0001e80000100800 */
[----:B------:R0:W-:Y:S02]  /*12970*/  STL [R1+0x28], RZ ;  /* 0x000028ff01007387 */ /* 0x0001e40000100800 */
[----:B------:R-:W-:Y:S05]  /*12980*/  @P0 BRA `(.L_x_3751) ;  /* 0x0000005400140947 */ /* 0x000fea0003800000 */
[----:B0-----:R-:W-:Y:S01]  /*12990*/  IMAD.MOV.U32 R0, RZ, RZ, 0x1 ;  /* 0x00000001ff007424 */ /* 0x001fe200078e00ff */
[----:B------:R-:W-:Y:S01]  /*129a0*/  STL [R1+0x28], RZ ;  /* 0x000028ff01007387 */ /* 0x000fe20000100800 */
[----:B------:R-:W-:Y:S01]  /*129b0*/  ULDC UR4, c[0x0][0xc] ;  /* 0x0000030000047ab9 */ /* 0x000fe20000000800 */
[----:B------:R-:W-:Y:S02]  /*129c0*/  IMAD.MOV.U32 R2, RZ, RZ, 0x1 ;  /* 0x00000001ff027424 */ /* 0x000fe400078e00ff */
[----:B------:R0:W-:Y:S04]  /*129d0*/  STL [R1+0xc], R0 ;  /* 0x00000c0001007387 */ /* 0x0001e80000100800 */
[----:B------:R1:W-:Y:S04]  /*129e0*/  STL [R1+0x4], RZ ;  /* 0x000004ff01007387 */ /* 0x0003e80000100800 */
[----:B------:R1:W-:Y:S01]  /*129f0*/  STL [R1], RZ ;  /* 0x000000ff01007387 */ /* 0x0003e20000100800 */
[----:B0-----:R-:W-:-:S03]  /*12a00*/  IMAD.U32 R0, RZ, RZ, UR4 ;  /* 0x00000004ff007e24 */ /* 0x001fc6000f8e00ff */
[----:B------:R1:W-:Y:S04]  /*12a10*/  STL [R1+0x8], R2 ;  /* 0x0000080201007387 */ /* 0x0003e80000100800 */
[----:B------:R1:W-:Y:S02]  /*12a20*/  STL [R1+0x38], R0 ;  /* 0x0000380001007387 */ /* 0x0003e40000100800 */
.L_x_3833:
[----:B-1-3--:R-:W0:Y:S02]  /*12a30*/  LDC.64 R2, c[0x0][0xd60] ;  /* 0x00035800ff027b82 */ /* 0x00ae240000000a00 */
[----:B0-----:R-:W-:-:S05]  /*12a40*/  IMAD.WIDE R2, R19, 0x4, R2 ;  /* 0x0000000413027825 */ /* 0x001fca00078e0202 */
[----:B--2---:R-:W2:Y:S01]  /*12a50*/  LDG.E R11, desc[UR54][R2.64] ;  /* 0x00000036020b7981 */ /* 0x004ea2000c1e1900 */
[----:B------:R-:W-:Y:S05]  /*12a60*/  YIELD ;  /* 0x0000000000007946 */ /* 0x000fea0003800000 */
[----:B------:R-:W-:Y:S01]  /*12a70*/  ULDC.64 UR4, c[0x0][0xb20] ;  /* 0x0002c80000047ab9 */ /* 0x000fe20000000a00 */
[----:B------:R-:W-:Y:S01]  /*12a80*/  IMAD.MOV.U32 R6, RZ, RZ, RZ ;  /* 0x000000ffff067224 */ /* 0x000fe200078e00ff */
[----:B------:R-:W-:Y:S01]  /*12a90*/  ISETP.NE.U32.AND P0, PT, RZ, UR4, PT ;  /* 0x00000004ff007c0c */ /* 0x000fe2000bf05070 */
[----:B------:R-:W-:-:S03]  /*12aa0*/  ULDC.64 UR6, c[0x0][0xb08] ;  /* 0x0002c20000067ab9 */ /* 0x000fc60000000a00 */
[----:B------:R-:W-:Y:S02]  /*12ab0*/  ISETP.NE.AND.EX P0, PT, RZ, UR5, PT, P0 ;  /* 0x00000005ff007c0c */ /* 0x000fe4000bf05300 */
[----:B------:R-:W-:Y:S02]  /*12ac0*/  MOV R4, RZ ;  /* 0x000000ff00047202 */ /* 0x000fe40000000f00 */
[----:B--2---:R-:W-:Y:S01]  /*12ad0*/  SHF.R.S32.HI R0, RZ, 0x1f, R11 ;  /* 0x0000001fff007819 */ /* 0x004fe2000001140b */
[----:B------:R-:W-:-:S08]  /*12ae0*/  IMAD.SHL.U32 R7, R11, 0x4, RZ ;  /* 0x000000040b077824 */ /* 0x000fd000078e00ff */
        /* <DEDUP_REMOVED lines=13> */
[----:B------:R-:W-:Y:S01]  /*12bc0*/  SHF.L.U64.HI R0, R11, 0x2, R0 ;  /* 0x000000020b007819 */ /* 0x000fe20000010200 */
[----:B------:R-:W-:Y:S01]  /*12bd0*/  STL [R1+0x20], R7 ;  /* 0x0000200701007387 */ /* 0x000fe20000100800 */
[----:B------:R-:W-:-:S03]  /*12be0*/  ISETP.NE.AND.EX P1, PT, RZ, UR5, PT, P1 ;  /* 0x00000005ff007c0c */ /* 0x000fc6000bf25310 */
[----:B------:R-:W-:Y:S10]  /*12bf0*/  STL [R1+0x24], R0 ;  /* 0x0000240001007387 */ /* 0x000ff40000100800 */
        /* <DEDUP_REMOVED lines=22> */
[----:B------:R-:W-:Y:S01]  /*12d60*/  IMAD.U32 R7, RZ, RZ, UR4 ;  /* 0x00000004ff077e24 */ /* 0x000fe2000f8e00ff */
[----:B------:R-:W-:Y:S01]  /*12d70*/  ISETP.NE.AND.EX P0, PT, RZ, UR7, PT, P0 ;  /* 0x00000007ff007c0c */ /* 0x000fe2000bf05300 */
[----:B------:R-:W-:-:S12]  /*12d80*/  @P1 BRA `(.L_x_3752) ;  /* 0x0000000000101947 */ /* 0x000fd80003800000 */
[----:B------:R-:W-:Y:S05]  /*12d90*/  @!P2 BRA `(.L_x_3752) ;  /* 0x00000000000ca947 */ /* 0x000fea0003800000 */
[----:B0-----:R-:W2:Y:S04]  /*12da0*/  LDG.E R8, desc[UR54][R4.64] ;  /* 0x0000003604087981 */ /* 0x001ea8000c1e1900 */
[----:B-----5:R-:W2:Y:S02]  /*12db0*/  LDG.E R0, desc[UR54][R4.64+0x4] ;  /* 0x0000043604007981 */ /* 0x020ea4000c1e1900 */
[----:B--2---:R-:W-:-:S07]  /*12dc0*/  IADD3 R0, -R8, R0, RZ ;  /* 0x0000000008007210 */ /* 0x004fce0007ffe1ff */
.L_x_3752:
[----:B0-----:R-:W2:Y:S04]  /*12dd0*/  @P0 LDG.E R4, desc[UR54][R2.64] ;  /* 0x0000003602040981 */ /* 0x001ea8000c1e1900 */
[----:B------:R-:W2:Y:S01]  /*12de0*/  @P0 LDG.E R5, desc[UR54][R2.64+0x4] ;  /* 0x0000043602050981 */ /* 0x000ea2000c1e1900 */
[----:B-----5:R-:W-:Y:S01]  /*12df0*/  IMAD.IADD R0, R0, 0x1, -R6 ;  /* 0x0000000100007824 */ /* 0x020fe200078e0a06 */
        /* <DEDUP_REMOVED lines=18> */
[----:B------:R-:W-:Y:S01]  /*12f20*/  @P1 SHF.R.S32.HI R0, RZ, 0x6, R7 ;  /* 0x00000006ff001819 */ /* 0x000fe20000011407 */
[----:B------:R-:W-:-:S06]  /*12f30*/  IMAD.MOV.U32 R7, RZ, RZ, RZ ;  /* 0x000000ffff077224 */ /* 0x000fcc00078e00ff */
        /* <DEDUP_REMOVED lines=17> */
.L_x_3876:
[----:B------:R-:W-:-:S03]  /*13050*/  UMOV UR4, 0xffffffff ;  /* 0xffffffff00047882 */ /* 0x000fc60000000000 */
[----:B------:R-:W-:Y:S05]  /*13060*/  BRA.DIV UR4, `(.L_x_3756) ;  /* 0x0000005a04947947 */ /* 0x000fea000b800000 */
[----:B------:R-:W-:-:S13]  /*13070*/  ELECT P6, URZ, PT ;  /* 0x00000000003f782f */ /* 0x000fda00038c0000 */
.L_x_3879:
[----:B------:R-:W2:Y:S01]  /*13080*/  LDL R5, [R1+0x28] ;  /* 0x0000280001057983 */ /* 0x000ea20000100800 */
[----:B------:R-:W-:Y:S01]  /*13090*/  MOV R8, 0x400 ;  /* 0x0000040000087802 */ /* 0x000fe20000000f00 */
[----:B--2---:R-:W-:-:S05]  /*130a0*/  VIADD R5, R5, 0x1 ;  /* 0x0000000105057836 */ /* 0x004fca0000000000 */
        /* <DEDUP_REMOVED lines=8> */
.L_x_3880:
        /* <DEDUP_REMOVED lines=8> */
.L_x_3881:
        /* <DEDUP_REMOVED lines=11> */
.L_x_3761:
[----:B-1----:R-:W2:Y:S01]  /*13260*/  LDL R8, [R1+0x4] ;  /* 0x0000040001087983 */ /* 0x002ea20000100800 */
[----:B------:R-:W-:Y:S01]  /*13270*/  R2UR UR9, R6 ;  /* 0x00000000060972ca */ /* 0x000fe200000e0000 */
[----:B------:R-:W-:Y:S01]  /*13280*/  ULDC.64 UR6, c[0x0][0x198] ;  /* 0x0000660000067ab9 */ /* 0x000fe20000000a00 */
[----:B------:R-:W-:Y:S01]  /*13290*/  R2UR UR12, R3 ;  /* 0x00000000030c72ca */ /* 0x000fe200000e0000 */
[----:B------:R-:W-:Y:S01]  /*132a0*/  UIADD3 UR4, UP0, UR6, 0x570, URZ ;  /* 0x0000057006047890 */ /* 0x000fe2000ff1e03f */
[----:B------:R-:W-:Y:S01]  /*132b0*/  R2UR UR13, R2 ;  /* 0x00000000020d72ca */ /* 0x000fe200000e0000 */
[----:B------:R-:W-:Y:S01]  /*132c0*/  UMOV UR10, URZ ;  /* 0x0000003f000a7c82 */ /* 0x000fe20008000000 */
[----:B------:R-:W-:Y:S01]  /*132d0*/  UMOV UR6, 0x0 ;  /* 0x0000000000067882 */ /* 0x000fe20000000000 */
[----:B------:R-:W-:-:S03]  /*132e0*/  UIADD3.X UR5, URZ, UR7, URZ, UP0, !UPT ;  /* 0x000000073f057290 */ /* 0x000fc600087fe43f */
[----:B------:R-:W-:-:S03]  /*132f0*/  UMOV UR7, 0x12f00000 ;  /* 0x12f0000000077882 */ /* 0x000fc60000000000 */
[----:B------:R-:W-:Y:S01]  /*13300*/  UIADD3 UR9, UR9, 0x38890, URZ ;  /* 0x0003889009097890 */ /* 0x000fe2000fffe03f */
[----:B--2---:R-:W-:-:S04]  /*13310*/  LEA R8, R8, R5, 0xd ;  /* 0x0000000508087211 */ /* 0x004fc800078e68ff */
[----:B------:R-:W-:Y:S01]  /*13320*/  R2UR UR8, R8 ;  /* 0x00000000080872ca */ /* 0x000fe200000e0000 */
[----:B-----5:R-:W-:-:S04]  /*13330*/  IMAD R8, R0, 0x40, R7 ;  /* 0x0000004000087824 */ /* 0x020fc800078e0207 */
[----:B------:R-:W-:-:S05]  /*13340*/  VIADD R8, R8, 0xffffffc0 ;  /* 0xffffffc008087836 */ /* 0x000fca0000000000 */
[----:B------:R-:W-:-:S03]  /*13350*/  R2UR UR11, R8 ;  /* 0x00000000080b72ca */ /* 0x000fc600000e0000 */
[----:B------:R-:W-:-:S10]  /*13360*/  UIADD3 UR8, UR8, 0x22400, URZ ;  /* 0x0002240008087890 */ /* 0x000fd4000fffe03f */
[----:B------:R1:W-:Y:S01]  /*13370*/  UTMALDG.4D [UR8], [UR4], desc[UR6] ;  /* 0x00000608040075b4 */ /* 0x0003e20008019000 */
[----:B------:R-:W2:Y:S02]  /*13380*/  SYNCS.PHASECHK.TRANS64.TRYWAIT P0, [R6+URZ+0x388c0], R9 ;  /* 0x0388c009060075a7 */ /* 0x000ea4000800017f */
[----:B-12---:R-:W-:Y:S05]  /*13390*/  @!P0 BRA `(.L_x_3762) ;  /* 0x0000005800108947 */ /* 0x006fea0003800000 */
.L_x_3882:
        /* <DEDUP_REMOVED lines=8> */
.L_x_3763:
[----:B01----:R-:W2:Y:S01]  /*13420*/  LDL R9, [R1+0x4] ;  /* 0x0000040001097983 */ /* 0x003ea20000100800 */
[----:B------:R-:W-:Y:S01]  /*13430*/  R2UR UR9, R6 ;  /* 0x00000000060972ca */ /* 0x000fe200000e0000 */
[----:B------:R-:W-:Y:S01]  /*13440*/  ULDC.64 UR24, c[0x0][0x198] ;  /* 0x0000660000187ab9 */ /* 0x000fe20000000a00 */
        /* <DEDUP_REMOVED lines=8> */
[----:B------:R-:W-:Y:S01]  /*134d0*/  UMOV UR16, 0x40 ;  /* 0x0000004000107882 */ /* 0x000fe20000000000 */
[----:B------:R-:W-:-:S02]  /*134e0*/  UMOV UR18, 0x80 ;  /* 0x0000008000127882 */ /* 0x000fc40000000000 */
[----:B------:R-:W-:Y:S01]  /*134f0*/  UIADD3 UR9, UR9, 0x388b0, URZ ;  /* 0x000388b009097890 */ /* 0x000fe2000fffe03f */
        /* <DEDUP_REMOVED lines=38> */
.L_x_3759:
[----:B------:R-:W-:Y:S05]  /*13760*/  BSYNC B1 ;  /* 0x0000000000017941 */ /* 0x000fea0003800000 */
.L_x_3758:
[----:B0-----:R-:W2:Y:S04]  /*13770*/  LDL.LU R6, [R1+0x4] ;  /* 0x0000040001067983 */ /* 0x001ea80000300800 */
[----:B------:R-:W3:Y:S01]  /*13780*/  LDL.LU R9, [R1+0xc] ;  /* 0x00000c0001097983 */ /* 0x000ee20000300800 */
[----:B------:R-:W-:Y:S02]  /*13790*/  PLOP3.LUT P2, PT, PT, PT, PT, 0x8, 0x0 ;  /* 0x000000000000781c */ /* 0x000fe40003f4e170 */
[----:B--2---:R-:W-:-:S04]  /*137a0*/  IADD3 R6, R6, 0x1, RZ ;  /* 0x0000000106067810 */ /* 0x004fc80007ffe0ff */
[----:B------:R-:W-:-:S04]  /*137b0*/  ISETP.NE.AND P0, PT, R6, 0x2, PT ;  /* 0x000000020600780c */ /* 0x000fc80003f05270 */
[----:B------:R-:W-:-:S04]  /*137c0*/  SEL R8, RZ, 0x1, P0 ;  /* 0x00000001ff087807 */ /* 0x000fc80000000000 */
[----:B---3--:R-:W-:Y:S02]  /*137d0*/  LOP3.LUT R9, R9, R8, RZ, 0x3c, !PT ;  /* 0x0000000809097212 */ /* 0x008fe400078e3cff */
[----:B------:R-:W-:Y:S01]  /*137e0*/  SEL R8, R6, RZ, P0 ;  /* 0x000000ff06087207 */ /* 0x000fe20000000000 */
[----:B------:R-:W-:Y:S02]  /*137f0*/  VIADD R6, R0, 0xfffffffe ;  /* 0xfffffffe00067836 */ /* 0x000fe40000000000 */
[----:B------:R1:W-:Y:S03]  /*13800*/  STL [R1+0xc], R9 ;  /* 0x00000c0901007387 */ /* 0x0003e60000100800 */
[----:B------:R-:W-:Y:S01]  /*13810*/  ISETP.GE.AND P0, PT, R6, R4, PT ;  /* 0x000000040600720c */ /* 0x000fe20003f06270 */
[----:B------:R1:W-:-:S12]  /*13820*/  STL [R1+0x4], R8 ;  /* 0x0000040801007387 */ /* 0x0003d80000100800 */
[----:B-1----:R-:W-:Y:S05]  /*13830*/  @!P0 BRA `(.L_x_3754) ;  /* 0x0000000400cc8947 */ /* 0x002fea0003800000 */
[C---:B-----5:R-:W-:Y:S02]  /*13840*/  IMAD R6, R0.reuse, 0x40, R7 ;  /* 0x0000004000067824 */ /* 0x060fe400078e0207 */
[----:B------:R-:W-:Y:S02]  /*13850*/  VIADD R0, R0, 0xffffffff ;  /* 0xffffffff00007836 */ /* 0x000fe40000000000 */
[----:B------:R-:W-:-:S07]  /*13860*/  VIADD R6, R6, 0xffffff80 ;  /* 0xffffff8006067836 */ /* 0x000fce0000000000 */
.L_x_3770:
[----:B------:R-:W-:Y:S05]  /*13870*/  YIELD ;  /* 0x0000000000007946 */ /* 0x000fea0003800000 */
[----:B------:R-:W-:Y:S04]  /*13880*/  BSSY B1, `(.L_x_3764) ;  /* 0x0000061000017945 */ /* 0x000fe80003800000 */
[----:B-1----:R-:W-:Y:S05]  /*13890*/  @!P6 BRA `(.L_x_3765) ;  /* 0x00000004007ce947 */ /* 0x002fea0003800000 */
[----:B------:R-:W2:Y:S04]  /*138a0*/  LDL R7, [R1+0x4] ;  /* 0x0000040001077983 */ /* 0x000ea80000100800 */
[----:B------:R-:W3:Y:S01]  /*138b0*/  LDL R8, [R1+0xc] ;  /* 0x00000c0001087983 */ /* 0x000ee20000100800 */
[----:B--2---:R-:W-:Y:S02]  /*138c0*/  LEA R7, R7, R5, 0x3 ;  /* 0x0000000507077211 */ /* 0x004fe400078e18ff */
[----:B---3--:R-:W-:-:S04]  /*138d0*/  SHF.L.U32 R8, R8, 0x1f, RZ ;  /* 0x0000001f08087819 */ /* 0x008fc800000006ff */
[----:B------:R-:W0:Y:S02]  /*138e0*/  SYNCS.PHASECHK.TRANS64.TRYWAIT P0, [R7+URZ+0x388a0], R8 ;  /* 0x0388a008070075a7 */ /* 0x000e24000800017f */
[----:B0-----:R-:W-:Y:S05]  /*138f0*/  @!P0 BRA `(.L_x_3766) ;  /* 0x0000005000cc8947 */ /* 0x001fea0003800000 */
.L_x_3883:
        /* <DEDUP_REMOVED lines=11> */
.L_x_3767:
[----:B-1----:R-:W2:Y:S01]  /*139b0*/  LDL R9, [R1+0x4] ;  /* 0x0000040001097983 */ /* 0x002ea20000100800 */
        /* <DEDUP_REMOVED lines=8> */
[----:B------:R-:W-:Y:S02]  /*13a40*/  UMOV UR6, 0x0 ;  /* 0x0000000000067882 */ /* 0x000fe40000000000 */
[----:B------:R-:W-:-:S03]  /*13a50*/  UMOV UR7, 0x12f00000 ;  /* 0x12f0000000077882 */ /* 0x000fc60000000000 */
[----:B------:R-:W-:Y:S01]  /*13a60*/  UIADD3 UR9, UR9, 0x38890, URZ ;  /* 0x0003889009097890 */ /* 0x000fe2000fffe03f */
[----:B--2---:R-:W-:-:S05]  /*13a70*/  IMAD R9, R9, 0x2000, R5 ;  /* 0x0000200009097824 */ /* 0x004fca00078e0205 */
[----:B------:R-:W-:-:S13]  /*13a80*/  R2UR UR8, R9 ;  /* 0x00000000090872ca */ /* 0x000fda00000e0000 */
[----:B------:R-:W-:-:S09]  /*13a90*/  UIADD3 UR8, UR8, 0x22400, URZ ;  /* 0x0002240008087890 */ /* 0x000fd2000fffe03f */
[----:B------:R1:W-:Y:S01]  /*13aa0*/  UTMALDG.4D [UR8], [UR4], desc[UR6] ;  /* 0x00000608040075b4 */ /* 0x0003e20008019000 */
[----:B------:R-:W2:Y:S02]  /*13ab0*/  SYNCS.PHASECHK.TRANS64.TRYWAIT P1, [R7+URZ+0x388c0], R8 ;  /* 0x0388c008070075a7 */ /* 0x000ea4000802017f */
[----:B-12---:R-:W-:Y:S05]  /*13ac0*/  @!P1 BRA `(.L_x_3768) ;  /* 0x00000050006c9947 */ /* 0x006fea0003800000 */
.L_x_3884:
        /* <DEDUP_REMOVED lines=8> */
.L_x_3769:
        /* <DEDUP_REMOVED lines=52> */
.L_x_3765:
[----:B------:R-:W-:Y:S05]  /*13e90*/  BSYNC B1 ;  /* 0x0000000000017941 */ /* 0x000fea0003800000 */
.L_x_3764:
[----:B------:R-:W2:Y:S04]  /*13ea0*/  LDL.LU R7, [R1+0x4] ;  /* 0x0000040001077983 */ /* 0x000ea80000300800 */
[----:B------:R-:W3:Y:S01]  /*13eb0*/  LDL.LU R9, [R1+0xc] ;  /* 0x00000c0001097983 */ /* 0x000ee20000300800 */
[----:B------:R-:W-:Y:S02]  /*13ec0*/  VIADD R0, R0, 0xffffffff ;  /* 0xffffffff00007836 */ /* 0x000fe40000000000 */
[----:B------:R-:W-:Y:S01]  /*13ed0*/  VIADD R6, R6, 0xffffffc0 ;  /* 0xffffffc006067836 */ /* 0x000fe20000000000 */
[----:B--2---:R-:W-:-:S04]  /*13ee0*/  IADD3 R7, R7, 0x1, RZ ;  /* 0x0000000107077810 */ /* 0x004fc80007ffe0ff */
[----:B------:R-:W-:-:S04]  /*13ef0*/  ISETP.NE.AND P0, PT, R7, 0x2, PT ;  /* 0x000000020700780c */ /* 0x000fc80003f05270 */
[----:B------:R-:W-:Y:S02]  /*13f00*/  SEL R8, RZ, 0x1, P0 ;  /* 0x00000001ff087807 */ /* 0x000fe40000000000 */
[----:B------:R-:W-:Y:S02]  /*13f10*/  SEL R7, R7, RZ, P0 ;  /* 0x000000ff07077207 */ /* 0x000fe40000000000 */
[----:B---3--:R-:W-:Y:S02]  /*13f20*/  LOP3.LUT R9, R9, R8, RZ, 0x3c, !PT ;  /* 0x0000000809097212 */ /* 0x008fe400078e3cff */
[----:B------:R-:W-:-:S03]  /*13f30*/  ISETP.GT.AND P0, PT, R0, R4, PT ;  /* 0x000000040000720c */ /* 0x000fc60003f04270 */
[----:B------:R1:W-:Y:S04]  /*13f40*/  STL [R1+0xc], R9 ;  /* 0x00000c0901007387 */ /* 0x0003e80000100800 */
[----:B------:R1:W-:Y:S06]  /*13f50*/  STL [R1+0x4], R7 ;  /* 0x0000040701007387 */ /* 0x0003ec0000100800 */
[----:B------:R-:W-:Y:S05]  /*13f60*/  @P0 BRA `(.L_x_3770) ;  /* 0xfffffff800400947 */ /* 0x000fea000383ffff */
.L_x_3754:
[----:B------:R-:W-:Y:S05]  /*13f70*/  BSYNC B0 ;  /* 0x0000000000007941 */ /* 0x000fea0003800000 */
.L_x_3753:
[----:B-1---5:R-:W2:Y:S01]  /*13f80*/  LDL R7, [R1+0x2c] ;  /* 0x00002c0001077983 */ /* 0x022ea20000100800 */
        /* <DEDUP_REMOVED lines=9> */
[----:B------:R-:W2:Y:S01]  /*14020*/  LDL R7, [R1+0x38] ;  /* 0x0000380001077983 */ /* 0x000ea20000100800 */
[----:B------:R-:W-:Y:S01]  /*14030*/  VOTEU.ANY UR4, UPT, PT ;  /* 0x0000000000047886 */ /* 0x000fe200038e0100 */
[----:B0-----:R-:W0:Y:S01]  /*14040*/  LDC.64 R2, c[0x0][0xd38] ;  /* 0x00034e00ff027b82 */ /* 0x001e220000000a00 */
[----:B------:R-:W1:Y:S08]  /*14050*/  FLO.U32 R0, UR4 ;  /* 0x0000000400007d00 */ /* 0x000e7000080e0000 */
[----:B------:R-:W0:Y:S01]  /*14060*/  POPC R5, UR4 ;  /* 0x0000000400057d09 */ /* 0x000e220008000000 */
[----:B--2---:R-:W-:-:S02]  /*14070*/  R2UR UR5, R7 ;  /* 0x00000000070572ca */ /* 0x004fc400000e0000 */
[----:B------:R-:W1:Y:S02]  /*14080*/  S2R R7, SR_LANEID ;  /* 0x0000000000077919 */ /* 0x000e640000000000 */
[----:B-1----:R-:W-:-:S13]  /*14090*/  ISETP.EQ.U32.AND P0, PT, R0, R7, PT ;  /* 0x000000070000720c */ /* 0x002fda0003f02070 */
[----:B0-----:R-:W2:Y:S01]  /*140a0*/  @P0 ATOMG.E.ADD.STRONG.GPU PT, R3, desc[UR54][R2.64], R5 ;  /* 0x00000005020309a8 */ /* 0x001ea200081ee1f6 */
[----:B------:R-:W0:Y:S02]  /*140b0*/  S2R R4, SR_LTMASK ;  /* 0x0000000000047919 */ /* 0x000e240000003900 */
[----:B0-----:R-:W-:-:S04]  /*140c0*/  LOP3.LUT R4, R4, UR4, RZ, 0xc0, !PT ;  /* 0x0000000404047c12 */ /* 0x001fc8000f8ec0ff */
[----:B------:R-:W0:Y:S01]  /*140d0*/  POPC R7, R4 ;  /* 0x0000000400077309 */ /* 0x000e220000000000 */
[----:B--2---:R-:W0:Y:S02]  /*140e0*/  SHFL.IDX PT, R0, R3, R0, 0x1f ;  /* 0x00001f0003007589 */ /* 0x004e2400000e0000 */
[----:B0-----:R-:W-:Y:S01]  /*140f0*/  IADD3 R16, R0, UR5, R7 ;  /* 0x0000000500107c10 */ /* 0x001fe2000fffe007 */
[----:B------:R-:W-:Y:S06]  /*14100*/  BRA `(.L_x_3773) ;  /* 0x0000003000bc7947 */ /* 0x000fec0003800000 */
.L_x_3772:
        /* <DEDUP_REMOVED lines=23> */
.L_x_3774:
        /* <DEDUP_REMOVED lines=20> */
.L_x_3776:
        /* <DEDUP_REMOVED lines=16> */
.L_x_3775:
[----:B------:R-:W2:Y:S01]  /*144c0*/  LDL.LU R2, [R1+0x20] ;  /* 0x0000200001027983 */ /* 0x000ea20000300800 */
[----:B------:R-:W-:-:S03]  /*144d0*/  ULDC.64 UR4, c[0x0][0xaf0] ;  /* 0x0002bc0000047ab9 */ /* 0x000fc60000000a00 */
[----:B------:R-:W3:Y:S04]  /*144e0*/  LDL.LU R0, [R1+0x24] ;  /* 0x0000240001007983 */ /* 0x000ee80000300800 */
[----:B------:R-:W4:Y:S04]  /*144f0*/  LDL.LU R4, [R1+0x34] ;  /* 0x0000340001047983 */ /* 0x000f280000300800 */
[----:B------:R-:W4:Y:S01]  /*14500*/  LDL.LU R5, [R1+0x18] ;  /* 0x0000180001057983 */ /* 0x000f220000300800 */
[----:B------:R-:W-:-:S04]  /*14510*/  ISETP.NE.U32.AND P0, PT, RZ, UR4, PT ;  /* 0x00000004ff007c0c */ /* 0x000fc8000bf05070 */
[----:B------:R-:W-:Y:S01]  /*14520*/  ISETP.NE.AND.EX P0, PT, RZ, UR5, PT, P0 ;  /* 0x00000005ff007c0c */ /* 0x000fe2000bf05300 */
[----:B------:R-:W0:Y:S01]  /*14530*/  S2R R6, SR_TID.X ;  /* 0x0000000000067919 */ /* 0x000e220000002100 */
[----:B------:R-:W-:Y:S01]  /*14540*/  ULDC.64 UR6, c[0x0][0x198] ;  /* 0x0000660000067ab9 */ /* 0x000fe20000000a00 */
        /* <DEDUP_REMOVED lines=11> */
[----:B------:R-:W-:Y:S01]  /*14600*/  IMAD R17, R17, 0x40, R4 ;  /* 0x0000004011117824 */ /* 0x000fe200078e0204 */
[----:B------:R-:W-:Y:S01]  /*14610*/  PLOP3.LUT P1, PT, P6, PT, PT, 0x8, 0x0 ;  /* 0x000000000000781c */ /* 0x000fe2000372e170 */
[----:B------:R-:W-:Y:S01]  /*14620*/  IMAD.MOV.U32 R4, RZ, RZ, R18 ;  /* 0x000000ffff047224 */ /* 0x000fe200078e0012 */
[----:B0-----:R-:W0:Y:S02]  /*14630*/  LDC R2, c[0x0][0x428] ;  /* 0x00010a00ff027b82 */ /* 0x001e240000000800 */
[----:B0-----:R-:W-:-:S13]  /*14640*/  ISETP.NE.AND P0, PT, R2, 0x1, PT ;  /* 0x000000010200780c */ /* 0x001fda0003f05270 */
[----:B------:R-:W0:Y:S08]  /*14650*/  @P0 LDC R3, c[0x0][0x42c] ;  /* 0x00010b00ff030b82 */ /* 0x000e300000000800 */
[----:B------:R-:W1:Y:S01]  /*14660*/  @P0 LDC R2, c[0x0][0x430] ;  /* 0x00010c00ff020b82 */ /* 0x000e620000000800 */
[----:B0-----:R-:W-:-:S05]  /*14670*/  @P0 IMAD.HI.U32 R3, R18, R3, RZ ;  /* 0x0000000312030227 */ /* 0x001fca00078e00ff */
[----:B-1----:R-:W-:Y:S02]  /*14680*/  @P0 SHF.R.U32.HI R4, RZ, R2, R3 ;  /* 0x00000002ff040219 */ /* 0x002fe40000011603 */
[----:B------:R-:W-:-:S04]  /*14690*/  ISETP.NE.U32.AND P0, PT, RZ, UR4, PT ;  /* 0x00000004ff007c0c */ /* 0x000fc8000bf05070 */
[----:B------:R-:W-:-:S04]  /*146a0*/  ISETP.NE.AND.EX P0, PT, RZ, UR5, PT, P0 ;  /* 0x00000005ff007c0c */ /* 0x000fc8000bf05300 */
[----:B------:R-:W-:-:S09]  /*146b0*/  SEL R5, R5, RZ, !P0 ;  /* 0x000000ff05057207 */ /* 0x000fd20004000000 */
.L_x_3777:
        /* <DEDUP_REMOVED lines=17> */
.L_x_3887:
[----:B------:R-:W2:Y:S01]  /*147d0*/  LDL R7, [R1+0x1c] ;  /* 0x00001c0001077983 */ /* 0x000ea20000100800 */
[----:B------:R-:W-:Y:S01]  /*147e0*/  UMOV UR4, 0xffffffff ;  /* 0xffffffff00047882 */ /* 0x000fe20000000000 */
[----:B------:R-:W-:Y:S02]  /*147f0*/  SHF.R.S32.HI R8, RZ, 0x1f, R0 ;  /* 0x0000001fff087819 */ /* 0x000fe40000011400 */
[----:B--2---:R-:W-:Y:S01]  /*14800*/  IADD3 R7, R7, -0x1, RZ ;  /* 0xffffffff07077810 */ /* 0x004fe20007ffe0ff */
[----:B------:R-:W-:Y:S06]  /*14810*/  BRA.DIV UR4, `(.L_x_3779) ;  /* 0x0000004604607947 */ /* 0x000fec000b800000 */
[----:B------:R-:W-:-:S13]  /*14820*/  ELECT P6, URZ, PT ;  /* 0x00000000003f782f */ /* 0x000fda00038c0000 */
.L_x_3890:
        /* <DEDUP_REMOVED lines=12> */
[--C-:B------:R-:W-:Y:S02]  /*148f0*/  IMAD.MOV R9, RZ, RZ, -R6.reuse ;  /* 0x000000ffff097224 */ /* 0x100fe400078e0a06 */
[----:B------:R-:W-:Y:S02]  /*14900*/  IMAD.MOV.U32 R10, RZ, RZ, R6 ;  /* 0x000000ffff0a7224 */ /* 0x000fe400078e0006 */
        /* <DEDUP_REMOVED lines=10> */
.L_x_3781:
[----:B------:R-:W2:Y:S01]  /*149b0*/  LDL R9, [R1] ;  /* 0x0000000001097983 */ /* 0x000ea20000100800 */
[----:B------:R-:W-:-:S03]  /*149c0*/  MOV R11, 0x400 ;  /* 0x00000400000b7802 */ /* 0x000fc60000000f00 */
[----:B------:R-:W3:Y:S01]  /*149d0*/  LDL R10, [R1+0x8] ;  /* 0x00000800010a7983 */ /* 0x000ee20000100800 */
[----:B0-----:R-:W0:Y:S02]  /*149e0*/  S2R R12, SR_CgaCtaId ;  /* 0x00000000000c7919 */ /* 0x001e240000008800 */
[----:B0-----:R-:W-:-:S04]  /*149f0*/  LEA R11, R12, R11, 0x18 ;  /* 0x0000000b0c0b7211 */ /* 0x001fc800078ec0ff */
[----:B--2---:R-:W-:Y:S02]  /*14a00*/  LEA R9, R9, R11, 0x3 ;  /* 0x0000000b09097211 */ /* 0x004fe400078e18ff */
[----:B---3--:R-:W-:-:S04]  /*14a10*/  SHF.L.U32 R10, R10, 0x1f, RZ ;  /* 0x0000001f0a0a7819 */ /* 0x008fc800000006ff */
[----:B------:R-:W0:Y:S02]  /*14a20*/  SYNCS.PHASECHK.TRANS64.TRYWAIT P0, [R9+URZ+0x38840], R10 ;  /* 0x0388400a090075a7 */ /* 0x000e24000800017f */
[----:B0-----:R-:W-:Y:S05]  /*14a30*/  @!P0 BRA `(.L_x_3782) ;  /* 0x0000004000f88947 */ /* 0x001fea0003800000 */
.L_x_3891:
        /* <DEDUP_REMOVED lines=11> */
.L_x_3783:
[----:B------:R-:W2:Y:S04]  /*14af0*/  LDL R11, [R1] ;  /* 0x00000000010b7983 */ /* 0x000ea80000100800 */
[----:B------:R-:W3:Y:S04]  /*14b00*/  LDL R14, [R1+0x30] ;  /* 0x00003000010e7983 */ /* 0x000ee80000100800 */
[----:B0-----:R-:W4:Y:S01]  /*14b10*/  LDL R10, [R1+0x10] ;  /* 0x00001000010a7983 */ /* 0x001f220000100800 */
[----:B------:R-:W0:Y:S01]  /*14b20*/  S2R R13, SR_CgaCtaId ;  /* 0x00000000000d7919 */ /* 0x000e220000008800 */
[----:B------:R-:W-:-:S02]  /*14b30*/  MOV R12, 0x400 ;  /* 0x00000400000c7802 */ /* 0x000fc40000000f00 */
[----:B------:R-:W-:Y:S01]  /*14b40*/  R2UR UR9, R9 ;  /* 0x00000000090972ca */ /* 0x000fe200000e0000 */
[----:B------:R-:W-:Y:S01]  /*14b50*/  ULDC.64 UR14, c[0x0][0x198] ;  /* 0x00006600000e7ab9 */ /* 0x000fe20000000a00 */
[----:B------:R-:W-:Y:S01]  /*14b60*/  R2UR UR12, R4 ;  /* 0x00000000040c72ca */ /* 0x000fe200000e0000 */
[----:B------:R-:W-:Y:S01]  /*14b70*/  UIADD3 UR6, UP0, UR14, 0x370, URZ ;  /* 0x000003700e067890 */ /* 0x000fe2000ff1e03f */
[----:B-----5:R-:W-:Y:S02]  /*14b80*/  R2UR UR13, R6 ;  /* 0x00000000060d72ca */ /* 0x020fe400000e0000 */
[----:B0-----:R-:W-:-:S07]  /*14b90*/  LEA R12, R13, R12, 0x18 ;  /* 0x0000000c0d0c7211 */ /* 0x001fce00078ec0ff */
[----:B------:R-:W-:Y:S02]  /*14ba0*/  UIADD3 UR9, UR9, 0x38830, URZ ;  /* 0x0003883009097890 */ /* 0x000fe4000fffe03f */
[----:B------:R-:W-:Y:S01]  /*14bb0*/  UIADD3.X UR7, URZ, UR15, URZ, UP0, !UPT ;  /* 0x0000000f3f077290 */ /* 0x000fe200087fe43f */
        /* <DEDUP_REMOVED lines=11> */
.L_x_3780:
        /* <DEDUP_REMOVED lines=9> */
[----:B------:R-:W-:Y:S01]  /*14d00*/  ULDC.64 UR20, c[0x0][0x198] ;  /* 0x0000660000147ab9 */ /* 0x000fe20000000a00 */
[----:B------:R-:W-:Y:S01]  /*14d10*/  R2UR UR11, R17 ;  /* 0x00000000110b72ca */ /* 0x000fe200000e0000 */
[----:B------:R-:W-:Y:S01]  /*14d20*/  UIADD3 UR14, UP0, UR20, 0x270, URZ ;  /* 0x00000270140e7890 */ /* 0x000fe2000ff1e03f */
[----:B------:R-:W-:Y:S01]  /*14d30*/  R2UR UR12, R18 ;  /* 0x00000000120c72ca */ /* 0x000fe200000e0000 */
[----:B------:R-:W-:Y:S01]  /*14d40*/  UMOV UR6, 0x0 ;  /* 0x0000000000067882 */ /* 0x000fe20000000000 */
[----:B------:R-:W-:Y:S01]  /*14d50*/  R2UR UR13, R5 ;  /* 0x00000000050d72ca */ /* 0x000fe200000e0000 */
[----:B------:R-:W-:Y:S01]  /*14d60*/  UIADD3.X UR15, URZ, UR21, URZ, UP0, !UPT ;  /* 0x000000153f0f7290 */ /* 0x000fe200087fe43f */
[----:B------:R-:W-:Y:S01]  /*14d70*/  IMAD.MOV.U32 R5, RZ, RZ, 0x2000 ;  /* 0x00002000ff057424 */ /* 0x000fe200078e00ff */
[----:B------:R-:W-:Y:S01]  /*14d80*/  UIADD3 UR4, UP0, UR20, 0x770, URZ ;  /* 0x0000077014047890 */ /* 0x000fe2000ff1e03f */
[----:B------:R-:W-:Y:S01]  /*14d90*/  MOV R10, UR55 ;  /* 0x00000037000a7c02 */ /* 0x000fe20008000f00 */
[----:B------:R-:W-:Y:S01]  /*14da0*/  UMOV UR7, 0x12f00000 ;  /* 0x12f0000000077882 */ /* 0x000fe20000000000 */
[----:B------:R-:W-:Y:S01]  /*14db0*/  UMOV UR10, URZ ;  /* 0x0000003f000a7c82 */ /* 0x000fe20008000000 */
[----:B------:R-:W-:Y:S01]  /*14dc0*/  UIADD3 UR8, UR16, 0x20400, URZ ;  /* 0x0002040010087890 */ /* 0x000fe2000fffe03f */
[----:B------:R0:W-:Y:S01]  /*14dd0*/  SYNCS.ARRIVE.TRANS64 RZ, [R11+URZ+0x38800], R5 ;  /* 0x038800050bff79a7 */ /* 0x0001e2000800003f */
[----:B------:R-:W-:Y:S01]  /*14de0*/  UIADD3 UR9, UR16, 0x38800, URZ ;  /* 0x0003880010097890 */ /* 0x000fe2000fffe03f */
[----:B------:R-:W-:Y:S01]  /*14df0*/  MOV R9, UR54 ;  /* 0x0000003600097c02 */ /* 0x000fe20008000f00 */
[----:B------:R-:W-:Y:S01]  /*14e00*/  UIADD3.X UR5, URZ, UR21, URZ, UP0, !UPT ;  /* 0x000000153f057290 */ /* 0x000fe200087fe43f */
[----:B------:R-:W-:Y:S01]  /*14e10*/  R2UR UR55, R10 ;  /* 0x000000000a3772ca */ /* 0x000fe200000e0000 */
[----:B------:R-:W-:Y:S01]  /*14e20*/  UIADD3 UR48, UR16, 0x28400, URZ ;  /* 0x0002840010307890 */ /* 0x000fe2000fffe03f */
[----:B------:R-:W-:Y:S01]  /*14e30*/  R2UR UR54, R9 ;  /* 0x00000000093672ca */ /* 0x000fe200000e0000 */
[----:B------:R-:W-:Y:S01]  /*14e40*/  UMOV UR50, 0xc0 ;  /* 0x000000c000327882 */ /* 0x000fe20000000000 */
[----:B------:R-:W-:Y:S01]  /*14e50*/  UMOV UR51, UR11 ;  /* 0x0000000b00337c82 */ /* 0x000fe20008000000 */
[----:B------:R-:W-:Y:S01]  /*14e60*/  UMOV UR52, UR12 ;  /* 0x0000000c00347c82 */ /* 0x000fe20008000000 */
[----:B------:R1:W-:Y:S01]  /*14e70*/  UTMALDG.4D [UR8], [UR14], desc[UR6] ;  /* 0x000006080e0075b4 */ /* 0x0003e20008019000 */
[----:B0-----:R-:W-:Y:S01]  /*14e80*/  IMAD.MOV.U32 R5, RZ, RZ, 0x10000 ;  /* 0x00010000ff057424 */ /* 0x001fe200078e00ff */
[----:B------:R-:W-:Y:S01]  /*14e90*/  UMOV UR53, UR13 ;  /* 0x0000000d00357c82 */ /* 0x000fe20008000000 */
[----:B------:R-:W-:-:S02]  /*14ea0*/  UIADD3 UR56, UR16, 0x2a400, URZ ;  /* 0x0002a40010387890 */ /* 0x000fc4000fffe03f */
[----:B------:R-:W-:Y:S01]  /*14eb0*/  UIADD3 UR40, UR16, 0x2e400, URZ ;  /* 0x0002e40010287890 */ /* 0x000fe2000fffe03f */
[----:B------:R0:W-:Y:S01]  /*14ec0*/  SYNCS.ARRIVE.TRANS64 RZ, [R11+URZ+0x38810], R5 ;  /* 0x038810050bff79a7 */ /* 0x0001e2000800003f */
[----:B------:R-:W-:Y:S02]  /*14ed0*/  UIADD3 UR32, UR16, 0x30400, URZ ;  /* 0x0003040010207890 */ /* 0x000fe4000fffe03f */
[----:B------:R-:W-:Y:S01]  /*14ee0*/  UIADD3 UR24, UR16, 0x32400, URZ ;  /* 0x0003240010187890 */ /* 0x000fe2000fffe03f */
[----:B------:R-:W-:Y:S01]  /*14ef0*/  UMOV UR58, 0x80 ;  /* 0x00000080003a7882 */ /* 0x000fe20000000000 */
[----:B------:R-:W-:Y:S01]  /*14f00*/  UMOV UR59, UR11 ;  /* 0x0000000b003b7c82 */ /* 0x000fe20008000000 */
[----:B------:R-:W-:Y:S01]  /*14f10*/  UMOV UR60, UR12 ;  /* 0x0000000c003c7c82 */ /* 0x000fe20008000000 */
[----:B------:R-:W-:Y:S01]  /*14f20*/  UMOV UR61, UR13 ;  /* 0x0000000d003d7c82 */ /* 0x000fe20008000000 */
[----:B------:R-:W-:Y:S01]  /*14f30*/  UMOV UR42, 0x100 ;  /* 0x00000100002a7882 */ /* 0x000fe20000000000 */
[----:B0-----:R-:W-:Y:S01]  /*14f40*/  MOV R5, UR50 ;  /* 0x0000003200057c02 */ /* 0x001fe20008000f00 */
        /* <DEDUP_REMOVED lines=9> */
[----:B-1----:R-:W-:-:S02]  /*14fe0*/  UIADD3 UR8, UR16, 0x26400, URZ ;  /* 0x0002640010087890 */ /* 0x002fc4000fffe03f */
[----:B------:R-:W-:Y:S01]  /*14ff0*/  UIADD3 UR9, UR16, 0x38810, URZ ;  /* 0x0003881010097890 */ /* 0x000fe2000fffe03f */
[----:B------:R-:W-:Y:S01]  /*15000*/  UMOV UR27, UR11 ;  /* 0x0000000b001b7c82 */ /* 0x000fe20008000000 */
[----:B------:R-:W-:Y:S01]  /*15010*/  UMOV UR28, UR12 ;  /* 0x0000000c001c7c82 */ /* 0x000fe20008000000 */
[----:B------:R-:W-:Y:S01]  /*15020*/  UMOV UR29, UR13 ;  /* 0x0000000d001d7c82 */ /* 0x000fe20008000000 */
[----:B------:R-:W-:Y:S01]  /*15030*/  UMOV UR18, 0x1c0 ;  /* 0x000001c000127882 */ /* 0x000fe20000000000 */
[----:B------:R-:W-:Y:S02]  /*15040*/  UMOV UR19, UR11 ;  /* 0x0000000b00137c82 */ /* 0x000fe40008000000 */
        /* <DEDUP_REMOVED lines=17> */
[----:B------:R1:W-:Y:S01]  /*15160*/  UTMALDG.4D [UR24], [UR4], desc[UR6] ;  /* 0x00000618040075b4 */ /* 0x0003e20008019000 */
[----:B------:R1:W-:Y:S02]  /*15170*/  UTMALDG.4D [UR16], [UR4], desc[UR6] ;  /* 0x00000610040075b4 */ /* 0x0003e40008019000 */
[----:B-1----:R-:W-:Y:S01]  /*15180*/  NOP ;  /* 0x0000000000007918 */ /* 0x002fe20000000000 */
.L_x_3785:
[----:B------:R-:W-:Y:S05]  /*15190*/  BSYNC B0 ;  /* 0x0000000000007941 */ /* 0x000fea0003800000 */
.L_x_3784:
[----:B------:R-:W2:Y:S02]  /*151a0*/  LDL.LU R9, [R1+0x28] ;  /* 0x0000280001097983 */ /* 0x000ea40000300800 */
        /* <DEDUP_REMOVED lines=8> */
.L_x_3892:
        /* <DEDUP_REMOVED lines=13> */
.L_x_3893:
        /* <DEDUP_REMOVED lines=11> */
.L_x_3790:
        /* <DEDUP_REMOVED lines=59> */
.L_x_3788:
[----:B------:R-:W-:Y:S05]  /*15760*/  BSYNC B0 ;  /* 0x0000000000007941 */ /* 0x000fea0003800000 */
.L_x_3787:
        /* <DEDUP_REMOVED lines=29> */
[----:B------:R-:W-:Y:S01]  /*15940*/  MOV R6, R5 ;  /* 0x0000000500067202 */ /* 0x000fe20000000f00 */
        /* <DEDUP_REMOVED lines=11> */
[----:B------:R-:W-:Y:S01]  /*15a00*/  IMAD.IADD R12, R12, 0x1, R11 ;  /* 0x000000010c0c7824 */ /* 0x000fe200078e020b */
[----:B------:R-:W-:Y:S01]  /*15a10*/  LEA R2, P0, R10, R2, 0x2 ;  /* 0x000000020a027211 */ /* 0x000fe200078010ff */
[----:B------:R-:W-:-:S03]  /*15a20*/  IMAD R5, R13, R6, R5 ;  /* 0x000000060d057224 */ /* 0x000fc600078e0205 */
[----:B------:R-:W-:-:S05]  /*15a30*/  LEA.HI.X R3, R10, R3, R12, 0x2, P0 ;  /* 0x000000030a037211 */ /* 0x000fca00000f140c */
[----:B------:R1:W5:Y:S04]  /*15a40*/  LDG.E R6, desc[UR54][R2.64] ;  /* 0x0000003602067981 */ /* 0x000368000c1e1900 */
.L_x_3797:
[----:B-1----:R-:W1:Y:S01]  /*15a50*/  S2R R3, SR_CgaCtaId ;  /* 0x0000000000037919 */ /* 0x002e620000008800 */
[----:B------:R-:W-:-:S04]  /*15a60*/  MOV R2, 0x400 ;  /* 0x0000040000027802 */ /* 0x000fc80000000f00 */
[----:B-1----:R-:W-:Y:S02]  /*15a70*/  LEA R2, R3, R2, 0x18 ;  /* 0x0000000203027211 */ /* 0x002fe400078ec0ff */
[----:B------:R-:W-:-:S03]  /*15a80*/  SHF.L.U32 R3, R14, 0x1f, RZ ;  /* 0x0000001f0e037819 */ /* 0x000fc600000006ff */
[----:B------:R-:W-:-:S04]  /*15a90*/  IMAD R2, R15, 0x8, R2 ;  /* 0x000000080f027824 */ /* 0x000fc800078e0202 */
[----:B------:R-:W1:Y:S02]  /*15aa0*/  SYNCS.PHASECHK.TRANS64.TRYWAIT P0, [R2+URZ+0x38840], R3 ;  /* 0x03884003020075a7 */ /* 0x000e64000800017f */
[----:B-1----:R-:W-:Y:S05]  /*15ab0*/  @!P0 BRA `(.L_x_3798) ;  /* 0x0000003400208947 */ /* 0x002fea0003800000 */
.L_x_3894:
[----:B------:R-:W2:Y:S02]  /*15ac0*/  S2R R10, SR_TID.X ;  /* 0x00000000000a7919 */ /* 0x000ea40000002100 */
[----:B--2---:R-:W-:-:S04]  /*15ad0*/  LOP3.LUT R10, R10, 0x7f, RZ, 0xc0, !PT ;  /* 0x0000007f0a0a7812 */ /* 0x004fc800078ec0ff */
[----:B------:R-:W-:-:S13]  /*15ae0*/  ISETP.NE.AND P1, PT, R10, RZ, PT ;  /* 0x000000ff0a00720c */ /* 0x000fda0003f25270 */
[----:B------:R-:W-:Y:S05]  /*15af0*/  @P1 BRA `(.L_x_3799) ;  /* 0x00000000001c1947 */ /* 0x000fea0003800000 */
[----:B------:R-:W2:Y:S02]  /*15b00*/  S2R R10, SR_TID.X ;  /* 0x00000000000a7919 */ /* 0x000ea40000002100 */
[----:B--2---:R-:W-:-:S04]  /*15b10*/  LOP3.LUT R10, R10, 0x1f, RZ, 0xc0, !PT ;  /* 0x0000001f0a0a7812 */ /* 0x004fc800078ec0ff */
[----:B------:R-:W-:Y:S02]  /*15b20*/  ISETP.NE.AND P0, PT, R10, RZ, PT ;  /* 0x000000ff0a00720c */ /* 0x000fe40003f05270 */
[----:B------:R-:W-:-:S04]  /*15b30*/  MOV R10, 0x2000 ;  /* 0x00002000000a7802 */ /* 0x000fc80000000f00 */
[----:B------:R2:W-:Y:S07]  /*15b40*/  SYNCS.ARRIVE.TRANS64 RZ, [R2+URZ+0x38830], R10 ;  /* 0x0388300a02ff79a7 */ /* 0x0005ee000800003f */
[----:B------:R-:W-:Y:S05]  /*15b50*/  @!P0 BRA `(.L_x_3799) ;  /* 0x0000000000048947 */ /* 0x000fea0003800000 */
[----:B------:R-:W-:Y:S01]  /*15b60*/  BPT.TRAP 0x1 ;  /* 0x000000040000795c */ /* 0x000fe20000300000 */
.L_x_3799:
[----:B--2---:R-:W2:Y:S01]  /*15b70*/  LDL R10, [R1] ;  /* 0x00000000010a7983 */ /* 0x004ea20000100800 */
[----:B------:R-:W-:-:S03]  /*15b80*/  MOV R12, 0x400 ;  /* 0x00000400000c7802 */ /* 0x000fc60000000f00 */
[----:B------:R-:W3:Y:S01]  /*15b90*/  LDL R11, [R1+0x10] ;  /* 0x00001000010b7983 */ /* 0x000ee20000100800 */
[----:B------:R-:W4:Y:S01]  /*15ba0*/  S2R R13, SR_CgaCtaId ;  /* 0x00000000000d7919 */ /* 0x000f220000008800 */
[----:B------:R-:W-:Y:S01]  /*15bb0*/  R2UR UR9, R2 ;  /* 0x00000000020972ca */ /* 0x000fe200000e0000 */
[----:B------:R-:W-:Y:S01]  /*15bc0*/  ULDC.64 UR6, c[0x0][0x198] ;  /* 0x0000660000067ab9 */ /* 0x000fe20000000a00 */
[----:B------:R-:W-:Y:S01]  /*15bd0*/  R2UR UR12, R4 ;  /* 0x00000000040c72ca */ /* 0x000fe200000e0000 */
[----:B------:R-:W-:Y:S01]  /*15be0*/  UIADD3 UR4, UP0, UR6, 0x370, URZ ;  /* 0x0000037006047890 */ /* 0x000fe2000ff1e03f */
[----:B-----5:R-:W-:-:S03]  /*15bf0*/  R2UR UR13, R6 ;  /* 0x00000000060d72ca */ /* 0x020fc600000e0000 */
[----:B------:R-:W-:Y:S01]  /*15c00*/  UIADD3.X UR5, URZ, UR7, URZ, UP0, !UPT ;  /* 0x000000073f057290 */ /* 0x000fe200087fe43f */
[----:B----4-:R-:W-:-:S05]  /*15c10*/  LEA R12, R13, R12, 0x18 ;  /* 0x0000000c0d0c7211 */ /* 0x010fca00078ec0ff */
[----:B------:R-:W-:Y:S01]  /*15c20*/  UIADD3 UR9, UR9, 0x38830, URZ ;  /* 0x0003883009097890 */ /* 0x000fe2000fffe03f */
[----:B------:R-:W-:Y:S01]  /*15c30*/  UMOV UR6, 0x0 ;  /* 0x0000000000067882 */ /* 0x000fe20000000000 */
[----:B------:R-:W-:Y:S01]  /*15c40*/  UMOV UR7, 0x14f00000 ;  /* 0x14f0000000077882 */ /* 0x000fe20000000000 */
[----:B------:R-:W-:Y:S01]  /*15c50*/  UMOV UR10, URZ ;  /* 0x0000003f000a7c82 */ /* 0x000fe20008000000 */
[----:B--2---:R-:W-:-:S05]  /*15c60*/  IMAD R10, R10, 0x2000, R12 ;  /* 0x000020000a0a7824 */ /* 0x004fca00078e020c */
[----:B------:R-:W-:Y:S01]  /*15c70*/  R2UR UR8, R10 ;  /* 0x000000000a0872ca */ /* 0x000fe200000e0000 */
[----:B---3--:R-:W-:-:S05]  /*15c80*/  IMAD R5, R5, 0x40, R11 ;  /* 0x0000004005057824 */ /* 0x008fca00078e020b */
[----:B------:R-:W-:-:S07]  /*15c90*/  R2UR UR11, R5 ;  /* 0x00000000050b72ca */ /* 0x000fce00000e0000 */
[----:B------:R-:W-:-:S09]  /*15ca0*/  UIADD3 UR8, UR8, 0x22400, URZ ;  /* 0x0002240008087890 */ /* 0x000fd2000fffe03f */
[----:B------:R2:W-:Y:S01]  /*15cb0*/  UTMALDG.4D [UR8], [UR4], desc[UR6] ;  /* 0x00000608040075b4 */ /* 0x0005e20008019000 */
[----:B------:R-:W3:Y:S02]  /*15cc0*/  SYNCS.PHASECHK.TRANS64.TRYWAIT P0, [R2+URZ+0x38860], R3 ;  /* 0x03886003020075a7 */ /* 0x000ee4000800017f */
[----:B--23--:R-:W-:Y:S05]  /*15cd0*/  @!P0 BRA `(.L_x_3800) ;  /* 0x0000003000ac8947 */ /* 0x00cfea0003800000 */
.L_x_3895:
        /* <DEDUP_REMOVED lines=8> */
.L_x_3801:
[----:B-12---:R-:W2:Y:S01]  /*15d60*/  LDL R3, [R1] ;  /* 0x0000000001037983 */ /* 0x006ea20000100800 */
[----:B------:R-:W-:Y:S01]  /*15d70*/  MOV R10, 0x400 ;  /* 0x00000400000a7802 */ /* 0x000fe20000000f00 */
[----:B------:R-:W-:Y:S01]  /*15d80*/  ULDC.64 UR24, c[0x0][0x198] ;  /* 0x0000660000187ab9 */ /* 0x000fe20000000a00 */
[----:B------:R-:W-:Y:S01]  /*15d90*/  R2UR UR9, R2 ;  /* 0x00000000020972ca */ /* 0x000fe200000e0000 */
[----:B------:R-:W1:Y:S01]  /*15da0*/  S2R R11, SR_CgaCtaId ;  /* 0x00000000000b7919 */ /* 0x000e620000008800 */
        /* <DEDUP_REMOVED lines=14> */
[----:B-1----:R-:W-:-:S05]  /*15e90*/  LEA R10, R11, R10, 0x18 ;  /* 0x0000000a0b0a7211 */ /* 0x002fca00078ec0ff */
        /* <DEDUP_REMOVED lines=14> */
[----:B------:R-:W-:Y:S01]  /*15f80*/  UIADD3 UR17, UR14, 0xc400, URZ ;  /* 0x0000c4000e117890 */ /* 0x000fe2000fffe03f */
[----:B------:R1:W-:Y:S02]  /*15f90*/  UTMALDG.4D [UR8], [UR4], desc[UR6] ;  /* 0x00000608040075b4 */ /* 0x0003e40008019000 */
        /* <DEDUP_REMOVED lines=19> */
.L_x_3796:
[----:B------:R-:W-:Y:S05]  /*160d0*/  BSYNC B2 ;  /* 0x0000000000027941 */ /* 0x000fea0003800000 */
.L_x_3795:
[----:B------:R-:W2:Y:S02]  /*160e0*/  LDL.LU R2, [R1+0x1c] ;  /* 0x00001c0001027983 */ /* 0x000ea40000300800 */
[----:B--2---:R-:W-:-:S07]  /*160f0*/  IADD3 R5, R2, -0x3, RZ ;  /* 0xfffffffd02057810 */ /* 0x004fce0007ffe0ff */
.L_x_3794:
[----:B------:R-:W-:Y:S05]  /*16100*/  BSYNC B1 ;  /* 0x0000000000017941 */ /* 0x000fea0003800000 */
.L_x_3793:
[----:B------:R-:W-:-:S05]  /*16110*/  IMAD.MOV R9, RZ, RZ, -R9 ;  /* 0x000000ffff097224 */ /* 0x000fca00078e0a09 */
[----:B------:R-:W-:-:S13]  /*16120*/  ISETP.NE.AND P0, PT, R7, R9, PT ;  /* 0x000000090700720c */ /* 0x000fda0003f05270 */
[----:B------:R-:W-:Y:S05]  /*16130*/  @!P0 BRA `(.L_x_3792) ;  /* 0x0000001000388947 */ /* 0x000fea0003800000 */
.L_x_3816:
        /* <DEDUP_REMOVED lines=14> */
[----:B------:R-:W1:Y:S02]  /*16220*/  LDC R11, c[0x0][0x41c] ;  /* 0x00010700ff0b7b82 */ /* 0x000e640000000800 */
        /* <DEDUP_REMOVED lines=15> */
.L_x_3804:
[----:B------:R-:W2:Y:S01]  /*16320*/  S2R R3, SR_CgaCtaId ;  /* 0x0000000000037919 */ /* 0x000ea20000008800 */
[----:B------:R-:W-:-:S04]  /*16330*/  MOV R2, 0x400 ;  /* 0x0000040000027802 */ /* 0x000fc80000000f00 */
[----:B--2---:R-:W-:Y:S02]  /*16340*/  LEA R2, R3, R2, 0x18 ;  /* 0x0000000203027211 */ /* 0x004fe400078ec0ff */
[----:B------:R-:W-:-:S03]  /*16350*/  SHF.L.U32 R3, R9, 0x1f, RZ ;  /* 0x0000001f09037819 */ /* 0x000fc600000006ff */
[----:B------:R-:W-:-:S04]  /*16360*/  IMAD R2, R10, 0x8, R2 ;  /* 0x000000080a027824 */ /* 0x000fc800078e0202 */
[----:B------:R-:W2:Y:S02]  /*16370*/  SYNCS.PHASECHK.TRANS64.TRYWAIT P0, [R2+URZ+0x38840], R3 ;  /* 0x03884003020075a7 */ /* 0x000ea4000800017f */
[----:B--2---:R-:W-:Y:S05]  /*16380*/  @!P0 BRA `(.L_x_3805) ;  /* 0x0000002c00148947 */ /* 0x004fea0003800000 */
.L_x_3896:
[----:B-1----:R-:W1:Y:S02]  /*16390*/  S2R R7, SR_TID.X ;  /* 0x0000000000077919 */ /* 0x002e640000002100 */
        /* <DEDUP_REMOVED lines=10> */
.L_x_3806:
[----:B------:R-:W3:Y:S01]  /*16440*/  LDL R12, [R1+0x10] ;  /* 0x00001000010c7983 */ /* 0x000ee20000100800 */
[----:B-1----:R-:W-:Y:S01]  /*16450*/  MOV R7, 0x400 ;  /* 0x0000040000077802 */ /* 0x002fe20000000f00 */
[----:B------:R-:W1:Y:S01]  /*16460*/  S2R R13, SR_CgaCtaId ;  /* 0x00000000000d7919 */ /* 0x000e620000008800 */
[----:B------:R-:W-:Y:S01]  /*16470*/  R2UR UR9, R2 ;  /* 0x00000000020972ca */ /* 0x000fe200000e0000 */
[----:B------:R-:W-:Y:S01]  /*16480*/  ULDC.64 UR6, c[0x0][0x198] ;  /* 0x0000660000067ab9 */ /* 0x000fe20000000a00 */
[----:B------:R-:W-:Y:S01]  /*16490*/  R2UR UR12, R4 ;  /* 0x00000000040c72ca */ /* 0x000fe200000e0000 */
[----:B------:R-:W-:Y:S01]  /*164a0*/  UIADD3 UR4, UP0, UR6, 0x370, URZ ;  /* 0x0000037006047890 */ /* 0x000fe2000ff1e03f */
[----:B-----5:R-:W-:-:S03]  /*164b0*/  R2UR UR13, R6 ;  /* 0x00000000060d72ca */ /* 0x020fc600000e0000 */
        /* <DEDUP_REMOVED lines=9> */
[----:B---3--:R-:W-:-:S04]  /*16550*/  LEA R7, R11, R12, 0x6 ;  /* 0x0000000c0b077211 */ /* 0x008fc800078e30ff */
[----:B------:R-:W-:-:S13]  /*16560*/  R2UR UR11, R7 ;  /* 0x00000000070b72ca */ /* 0x000fda00000e0000 */
[----:B------:R1:W-:Y:S01]  /*16570*/  UTMALDG.4D [UR8], [UR4], desc[UR6] ;  /* 0x00000608040075b4 */ /* 0x0003e20008019000 */
[----:B------:R-:W3:Y:S02]  /*16580*/  SYNCS.PHASECHK.TRANS64.TRYWAIT P1, [R2+URZ+0x38860], R3 ;  /* 0x03886003020075a7 */ /* 0x000ee4000802017f */
[----:B-1-3--:R-:W-:Y:S05]  /*16590*/  @!P1 BRA `(.L_x_3807) ;  /* 0x0000002800a49947 */ /* 0x00afea0003800000 */
.L_x_3897:
        /* <DEDUP_REMOVED lines=8> */
.L_x_3808:
[----:B------:R-:W3:Y:S01]  /*16620*/  S2R R11, SR_CgaCtaId ;  /* 0x00000000000b7919 */ /* 0x000ee20000008800 */
[----:B-12---:R-:W-:Y:S01]  /*16630*/  MOV R3, 0x400 ;  /* 0x0000040000037802 */ /* 0x006fe20000000f00 */
[----:B------:R-:W-:Y:S01]  /*16640*/  ULDC.64 UR16, c[0x0][0x198] ;  /* 0x0000660000107ab9 */ /* 0x000fe20000000a00 */
        /* <DEDUP_REMOVED lines=51> */
.L_x_3803:
[----:B------:R-:W-:Y:S05]  /*16980*/  BSYNC B1 ;  /* 0x0000000000017941 */ /* 0x000fea0003800000 */
.L_x_3802:
        /* <DEDUP_REMOVED lines=13> */
[----:B------:R-:W2:Y:S02]  /*16a60*/  LDC R6, c[0x0][0x41c] ;  /* 0x00010700ff067b82 */ /* 0x000ea40000000800 */
[----:B--2---:R-:W-:-:S13]  /*16a70*/  ISETP.NE.AND P0, PT, R6, 0x1, PT ;  /* 0x000000010600780c */ /* 0x004fda0003f05270 */
[----:B------:R-:W2:Y:S02]  /*16a80*/  @P0 LDC.64 R2, c[0x0][0x420] ;  /* 0x00010800ff020b82 */ /* 0x000ea40000000a00 */
[----:B--2---:R-:W-:Y:S01]  /*16a90*/  @P0 IMAD.HI.U32 R7, R9, R2, RZ ;  /* 0x0000000209070227 */ /* 0x004fe200078e00ff */
[----:B------:R-:W-:-:S04]  /*16aa0*/  MOV R2, R9 ;  /* 0x0000000900027202 */ /* 0x000fc80000000f00 */
[----:B------:R-:W-:-:S05]  /*16ab0*/  @P0 SHF.R.U32.HI R2, RZ, R3, R7 ;  /* 0x00000003ff020219 */ /* 0x000fca0000011607 */
[----:B------:R-:W-:-:S04]  /*16ac0*/  IMAD.MOV R3, RZ, RZ, -R2 ;  /* 0x000000ffff037224 */ /* 0x000fc800078e0a02 */
        /* <DEDUP_REMOVED lines=9> */
.L_x_3811:
[----:B------:R-:W3:Y:S01]  /*16b60*/  S2R R3, SR_CgaCtaId ;  /* 0x0000000000037919 */ /* 0x000ee20000008800 */
[----:B------:R-:W-:-:S04]  /*16b70*/  MOV R2, 0x400 ;  /* 0x0000040000027802 */ /* 0x000fc80000000f00 */
[----:B---3--:R-:W-:Y:S02]  /*16b80*/  LEA R2, R3, R2, 0x18 ;  /* 0x0000000203027211 */ /* 0x008fe400078ec0ff */
[----:B------:R-:W-:-:S03]  /*16b90*/  SHF.L.U32 R3, R11, 0x1f, RZ ;  /* 0x0000001f0b037819 */ /* 0x000fc600000006ff */
[----:B------:R-:W-:-:S04]  /*16ba0*/  IMAD R2, R12, 0x8, R2 ;  /* 0x000000080c027824 */ /* 0x000fc800078e0202 */
[----:B------:R-:W3:Y:S02]  /*16bb0*/  SYNCS.PHASECHK.TRANS64.TRYWAIT P0, [R2+URZ+0x38840], R3 ;  /* 0x03884003020075a7 */ /* 0x000ee4000800017f */
[----:B---3--:R-:W-:Y:S05]  /*16bc0*/  @!P0 BRA `(.L_x_3812) ;  /* 0x00000024002c8947 */ /* 0x008fea0003800000 */
.L_x_3898:
        /* <DEDUP_REMOVED lines=11> */
.L_x_3813:
[----:B--2---:R-:W2:Y:S01]  /*16c80*/  LDL R7, [R1] ;  /* 0x0000000001077983 */ /* 0x004ea20000100800 */
[----:B-1----:R-:W-:-:S03]  /*16c90*/  MOV R11, 0x400 ;  /* 0x00000400000b7802 */ /* 0x002fc60000000f00 */
[----:B------:R-:W4:Y:S01]  /*16ca0*/  LDL R10, [R1+0x10] ;  /* 0x00001000010a7983 */ /* 0x000f220000100800 */
        /* <DEDUP_REMOVED lines=8> */
[----:B------:R-:W-:Y:S01]  /*16d30*/  UIADD3 UR9, UR9, 0x38830, URZ ;  /* 0x0003883009097890 */ /* 0x000fe2000fffe03f */
[----:B------:R-:W-:Y:S01]  /*16d40*/  UMOV UR6, 0x0 ;  /* 0x0000000000067882 */ /* 0x000fe20000000000 */
[----:B------:R-:W-:Y:S01]  /*16d50*/  UMOV UR7, 0x14f00000 ;  /* 0x14f0000000077882 */ /* 0x000fe20000000000 */
[----:B------:R-:W-:Y:S01]  /*16d60*/  UMOV UR10, URZ ;  /* 0x0000003f000a7c82 */ /* 0x000fe20008000000 */
[----:B--2---:R-:W-:-:S04]  /*16d70*/  LEA R7, R7, R11, 0xd ;  /* 0x0000000b07077211 */ /* 0x004fc800078e68ff */
[----:B------:R-:W-:Y:S01]  /*16d80*/  R2UR UR8, R7 ;  /* 0x00000000070872ca */ /* 0x000fe200000e0000 */
[----:B----4-:R-:W-:-:S05]  /*16d90*/  IMAD R9, R9, 0x40, R10 ;  /* 0x0000004009097824 */ /* 0x010fca00078e020a */
[----:B------:R-:W-:-:S07]  /*16da0*/  R2UR UR11, R9 ;  /* 0x00000000090b72ca */ /* 0x000fce00000e0000 */
[----:B------:R-:W-:-:S09]  /*16db0*/  UIADD3 UR8, UR8, 0x22400, URZ ;  /* 0x0002240008087890 */ /* 0x000fd2000fffe03f */
[----:B------:R1:W-:Y:S01]  /*16dc0*/  UTMALDG.4D [UR8], [UR4], desc[UR6] ;  /* 0x00000608040075b4 */ /* 0x0003e20008019000 */
[----:B------:R-:W2:Y:S02]  /*16dd0*/  SYNCS.PHASECHK.TRANS64.TRYWAIT P1, [R2+URZ+0x38860], R3 ;  /* 0x03886003020075a7 */ /* 0x000ea4000802017f */
[----:B-12---:R-:W-:Y:S05]  /*16de0*/  @!P1 BRA `(.L_x_3814) ;  /* 0x0000002000b89947 */ /* 0x006fea0003800000 */
.L_x_3899:
        /* <DEDUP_REMOVED lines=8> */
.L_x_3815:
[----:B-1-3--:R-:W2:Y:S01]  /*16e70*/  LDL R3, [R1] ;  /* 0x0000000001037983 */ /* 0x00aea20000100800 */
        /* <DEDUP_REMOVED lines=54> */
.L_x_3810:
[----:B------:R-:W-:Y:S05]  /*171e0*/  BSYNC B1 ;  /* 0x0000000000017941 */ /* 0x000fea0003800000 */
.L_x_3809:
[C---:B------:R-:W-:Y:S01]  /*171f0*/  ISETP.GT.AND P0, PT, R5.reuse, 0x1, PT ;  /* 0x000000010500780c */ /* 0x040fe20003f04270 */
[----:B------:R-:W-:-:S12]  /*17200*/  VIADD R5, R5, 0xfffffffe ;  /* 0xfffffffe05057836 */ /* 0x000fd80000000000 */
[----:B------:R-:W-:Y:S05]  /*17210*/  @P0 BRA `(.L_x_3816) ;  /* 0xffffffec00c80947 */ /* 0x000fea000383ffff */
.L_x_3792:
[----:B------:R-:W-:Y:S05]  /*17220*/  BSYNC B0 ;  /* 0x0000000000007941 */ /* 0x000fea0003800000 */
.L_x_3791:
[----:B------:R-:W2:Y:S01]  /*17230*/  LDL.LU R3, [R1] ;  /* 0x0000000001037983 */ /* 0x000ea20000300800 */
[----:B------:R-:W-:Y:S01]  /*17240*/  BSSY B0, `(.L_x_3817) ;  /* 0x0000018000007945 */ /* 0x000fe20003800000 */
[----:B------:R-:W3:Y:S02]  /*17250*/  S2R R2, SR_TID.X ;  /* 0x0000000000027919 */ /* 0x000ee40000002100 */
[----:B---3--:R-:W-:-:S04]  /*17260*/  LOP3.LUT R2, R2, 0x1f, RZ, 0xc0, !PT ;  /* 0x0000001f02027812 */ /* 0x008fc800078ec0ff */
[----:B------:R-:W-:Y:S02]  /*17270*/  ISETP.NE.AND P1, PT, R2, RZ, PT ;  /* 0x000000ff0200720c */ /* 0x000fe40003f25270 */
[----:B--2---:R-:W-:-:S04]  /*17280*/  IADD3 R0, R3, 0x1, RZ ;  /* 0x0000000103007810 */ /* 0x004fc80007ffe0ff */
[----:B------:R-:W-:-:S04]  /*17290*/  ISETP.NE.AND P0, PT, R0, 0x2, PT ;  /* 0x000000020000780c */ /* 0x000fc80003f05270 */
[----:B------:R-:W-:Y:S02]  /*172a0*/  SEL R2, R0, RZ, P0 ;  /* 0x000000ff00027207 */ /* 0x000fe40000000000 */
[----:B------:R-:W-:-:S03]  /*172b0*/  SEL R0, RZ, 0x1, P0 ;  /* 0x00000001ff007807 */ /* 0x000fc60000000000 */
[----:B------:R2:W-:Y:S01]  /*172c0*/  STL [R1], R2 ;  /* 0x0000000201007387 */ /* 0x0005e20000100800 */
[----:B------:R-:W-:Y:S05]  /*172d0*/  @P1 BRA `(.L_x_3818) ;  /* 0x0000000000381947 */ /* 0x000fea0003800000 */
[----:B--2---:R-:W2:Y:S01]  /*172e0*/  LDL R2, [R1+0x38] ;  /* 0x0000380001027983 */ /* 0x004ea20000100800 */
[----:B------:R-:W-:Y:S02]  /*172f0*/  VOTEU.ANY UR4, UPT, PT ;  /* 0x0000000000047886 */ /* 0x000fe400038e0100 */
        /* <DEDUP_REMOVED lines=12> */
.L_x_3818:
[----:B------:R-:W-:Y:S05]  /*173c0*/  BSYNC B0 ;  /* 0x0000000000007941 */ /* 0x000fea0003800000 */
.L_x_3817:
[----:B--2---:R-:W2:Y:S02]  /*173d0*/  LDL.LU R2, [R1+0x8] ;  /* 0x0000080001027983 */ /* 0x004ea40000300800 */
[----:B--2---:R-:W-:-:S05]  /*173e0*/  LOP3.LUT R2, R2, R0, RZ, 0x3c, !PT ;  /* 0x0000000002027212 */ /* 0x004fca00078e3cff */
[----:B------:R2:W-:Y:S02]  /*173f0*/  STL [R1+0x8], R2 ;  /* 0x0000080201007387 */ /* 0x0005e40000100800 */
.L_x_3773:
[----:B------:R-:W-:Y:S05]  /*17400*/  BSYNC B6 ;  /* 0x0000000000067941 */ /* 0x000fea0003800000 */
.L_x_3771:
[----:B------:R-:W-:-:S03]  /*17410*/  UMOV UR4, 0xffffffff ;  /* 0xffffffff00047882 */ /* 0x000fc60000000000 */
[----:B------:R-:W-:Y:S05]  /*17420*/  BRA.DIV UR4, `(.L_x_3819) ;  /* 0x0000001e043c7947 */ /* 0x000fea000b800000 */
[----:B------:R3:W4:Y:S04]  /*17430*/  SHFL.IDX PT, R4, R16, RZ, 0x1f ;  /* 0x00001fff10047589 */ /* 0x00072800000e0000 */
[----:B------:R3:W0:Y:S02]  /*17440*/  SHFL.IDX PT, R6, R16, 0x1, 0x1f ;  /* 0x00201f0010067f89 */ /* 0x00062400000e0000 */
.L_x_3903:
[----:B------:R-:W0:Y:S01]  /*17450*/  S2R R0, SR_TID.X ;  /* 0x0000000000007919 */ /* 0x000e220000002100 */
        /* <DEDUP_REMOVED lines=9> */
[----:B--2---:R-:W0:Y:S02]  /*174f0*/  LDC.64 R2, c[0x0][0xd58] ;  /* 0x00035600ff027b82 */ /* 0x004e240000000a00 */
[----:B0-----:R-:W-:-:S05]  /*17500*/  IMAD.WIDE R2, R5, 0x4, R2 ;  /* 0x0000000405027825 */ /* 0x001fca00078e0202 */
[----:B------:R0:W5:Y:S02]  /*17510*/  LDG.E R17, desc[UR54][R2.64] ;  /* 0x0000003602117981 */ /* 0x000164000c1e1900 */
.L_x_3821:
[----:B------:R-:W-:Y:S05]  /*17520*/  BSYNC B0 ;  /* 0x0000000000007941 */ /* 0x000fea0003800000 */
.L_x_3820:
        /* <DEDUP_REMOVED lines=19> */
[----:B------:R-:W2:Y:S02]  /*17660*/  SHFL.UP PT, R14, R7, 0x10, RZ ;  /* 0x06000000070e7989 */ /* 0x000ea400000e00ff */
[----:B--2---:R-:W-:-:S05]  /*17670*/  SEL R2, R14, RZ, P0 ;  /* 0x000000ff0e027207 */ /* 0x004fca0000000000 */
[----:B------:R-:W-:-:S05]  /*17680*/  IMAD.IADD R2, R7, 0x1, R2 ;  /* 0x0000000107027824 */ /* 0x000fca00078e0202 */
[----:B------:R0:W2:Y:S02]  /*17690*/  SHFL.IDX PT, R14, R2, 0x1f, 0x1f ;  /* 0x03e01f00020e7f89 */ /* 0x0000a400000e0000 */
.L_x_3911:
[----:B------:R-:W-:Y:S02]  /*176a0*/  ULDC UR4, c[0x0][0xd10] ;  /* 0x0003440000047ab9 */ /* 0x000fe40000000800 */
[----:B---3--:R-:W-:-:S04]  /*176b0*/  IMAD.U32 R16, RZ, RZ, UR4 ;  /* 0x00000004ff107e24 */ /* 0x008fc8000f8e00ff */
[----:B--2---:R-:W-:-:S05]  /*176c0*/  IMAD R3, R14, R16, RZ ;  /* 0x000000100e037224 */ /* 0x004fca00078e02ff */
[----:B------:R-:W-:-:S04]  /*176d0*/  IADD3 R6, R6, R3, RZ ;  /* 0x0000000306067210 */ /* 0x000fc80007ffe0ff */
[----:B----4-:R-:W-:-:S13]  /*176e0*/  ISETP.GT.AND P0, PT, R6, R4, PT ;  /* 0x000000040600720c */ /* 0x010fda0003f04270 */
[----:B------:R-:W-:Y:S05]  /*176f0*/  @P0 BRA `(.L_x_3823) ;  /* 0x0000000000b40947 */ /* 0x000fea0003800000 */
[----:B------:R-:W2:Y:S02]  /*17700*/  LDC R0, c[0x0][0xd14] ;  /* 0x00034500ff007b82 */ /* 0x000ea40000000800 */
.L_x_3828:
[----:B------:R-:W-:-:S05]  /*17710*/  VIADD R19, R19, 0x1f ;  /* 0x0000001f13137836 */ /* 0x000fca0000000000 */
        /* <DEDUP_REMOVED lines=11> */
[----:B0-----:R-:W-:-:S05]  /*177d0*/  IMAD.WIDE R2, R5, 0x4, R2 ;  /* 0x0000000405027825 */ /* 0x001fca00078e0202 */
[----:B------:R0:W5:Y:S02]  /*177e0*/  LDG.E R17, desc[UR54][R2.64] ;  /* 0x0000003602117981 */ /* 0x000164000c1e1900 */
.L_x_3826:
[----:B------:R-:W-:Y:S05]  /*177f0*/  BSYNC B0 ;  /* 0x0000000000007941 */ /* 0x000fea0003800000 */
.L_x_3825:
[----:B------:R-:W-:-:S03]  /*17800*/  UMOV UR4, 0xffffffff ;  /* 0xffffffff00047882 */ /* 0x000fc60000000000 */
[----:B------:R-:W-:Y:S05]  /*17810*/  BRA.DIV UR4, `(.L_x_3827) ;  /* 0x0000001e045c7947 */ /* 0x000fea000b800000 */
[----:B-----5:R-:W0:Y:S01]  /*17820*/  SHFL.UP PT, R14, R17, 0x1, RZ ;  /* 0x04200000110e7989 */ /* 0x020e2200000e00ff */
        /* <DEDUP_REMOVED lines=20> */
.L_x_3919:
[----:B------:R-:W-:Y:S02]  /*17970*/  ULDC UR4, c[0x0][0xd10] ;  /* 0x0003440000047ab9 */ /* 0x000fe40000000800 */
[----:B------:R-:W-:-:S04]  /*17980*/  IMAD.U32 R16, RZ, RZ, UR4 ;  /* 0x00000004ff107e24 */ /* 0x000fc8000f8e00ff */
[----:B--2---:R-:W-:-:S05]  /*17990*/  IMAD R3, R14, R16, RZ ;  /* 0x000000100e037224 */ /* 0x004fca00078e02ff */
[----:B------:R-:W-:-:S04]  /*179a0*/  IADD3 R6, R3, R6, RZ ;  /* 0x0000000603067210 */ /* 0x000fc80007ffe0ff */
[----:B------:R-:W-:-:S13]  /*179b0*/  ISETP.GT.AND P0, PT, R6, R4, PT ;  /* 0x000000040600720c */ /* 0x000fda0003f04270 */
[----:B------:R-:W-:Y:S05]  /*179c0*/  @!P0 BRA `(.L_x_3828) ;  /* 0xfffffffc00508947 */ /* 0x000fea000383ffff */
.L_x_3823:
        /* <DEDUP_REMOVED lines=8> */
.L_x_3923:
[----:B------:R-:W-:Y:S01]  /*17a50*/  ISETP.NE.AND P0, PT, R3, RZ, PT ;  /* 0x000000ff0300720c */ /* 0x000fe20003f05270 */
[----:B------:R-:W-:-:S12]  /*17a60*/  IMAD.MOV.U32 R14, RZ, RZ, RZ ;  /* 0x000000ffff0e7224 */ /* 0x000fd800078e00ff */
[----:B------:R-:W-:Y:S05]  /*17a70*/  @!P0 BRA `(.L_x_3830) ;  /* 0x0000000000108947 */ /* 0x000fea0003800000 */
[----:B------:R-:W-:Y:S01]  /*17a80*/  UMOV UR4, 0xffffffff ;  /* 0xffffffff00047882 */ /* 0x000fe20000000000 */
[----:B-1----:R-:W-:Y:S02]  /*17a90*/  VIADD R12, R5, 0xffffffff ;  /* 0xffffffff050c7836 */ /* 0x002fe40000000000 */
[----:B------:R-:W-:Y:S05]  /*17aa0*/  BRA.DIV UR4, `(.L_x_3831) ;  /* 0x0000001e04d47947 */ /* 0x000fea000b800000 */
[----:B------:R4:W1:Y:S02]  /*17ab0*/  SHFL.IDX PT, R14, R2, R12, 0x1f ;  /* 0x00001f0c020e7589 */ /* 0x00086400000e0000 */
.L_x_3830:
[----:B-1----:R-:W-:Y:S01]  /*17ac0*/  IMAD R16, R14, R16, R6 ;  /* 0x000000100e107224 */ /* 0x002fe200078e0206 */
[-C--:B---3--:R-:W-:Y:S01]  /*17ad0*/  IABS R6, R17.reuse ;  /* 0x0000001100067213 */ /* 0x088fe20000000000 */
[----:B0---4-:R-:W-:Y:S01]  /*17ae0*/  IMAD.MOV.U32 R2, RZ, RZ, RZ ;  /* 0x000000ffff027224 */ /* 0x011fe200078e00ff */
[----:B------:R-:W-:Y:S01]  /*17af0*/  IABS R8, R17 ;  /* 0x0000001100087213 */ /* 0x000fe20000000000 */
[----:B------:R-:W-:Y:S01]  /*17b00*/  IMAD.IADD R4, R4, 0x1, -R16 ;  /* 0x0000000104047824 */ /* 0x000fe200078e0a10 */
[----:B------:R-:W0:Y:S01]  /*17b10*/  I2F.RP R7, R6 ;  /* 0x0000000600077306 */ /* 0x000e220000209400 */
[----:B------:R-:W-:Y:S02]  /*17b20*/  IMAD.IADD R19, R5, 0x1, R19 ;  /* 0x0000000105137824 */ /* 0x000fe400078e0213 */
[----:B------:R-:W-:-:S05]  /*17b30*/  IMAD.MOV R8, RZ, RZ, -R8 ;  /* 0x000000ffff087224 */ /* 0x000fca00078e0a08 */
[----:B0-----:R-:W0:Y:S02]  /*17b40*/  MUFU.RCP R7, R7 ;  /* 0x0000000700077308 */ /* 0x001e240000001000 */
[----:B0-----:R-:W-:-:S06]  /*17b50*/  VIADD R9, R7, 0xffffffe ;  /* 0x0ffffffe07097836 */ /* 0x001fcc0000000000 */
[----:B------:R-:W0:Y:S02]  /*17b60*/  F2I.FTZ.U32.TRUNC.NTZ R3, R9 ;  /* 0x0000000900037305 */ /* 0x000e24000021f000 */
[----:B0-----:R-:W-:-:S05]  /*17b70*/  IADD3 R11, RZ, -R3, RZ ;  /* 0x80000003ff0b7210 */ /* 0x001fca0007ffe0ff */
[----:B------:R-:W-:-:S04]  /*17b80*/  IMAD R11, R11, R6, RZ ;  /* 0x000000060b0b7224 */ /* 0x000fc800078e02ff */
[----:B------:R-:W-:Y:S01]  /*17b90*/  IMAD.HI.U32 R2, R3, R11, R2 ;  /* 0x0000000b03027227 */ /* 0x000fe200078e0002 */
[----:B------:R-:W-:-:S05]  /*17ba0*/  IABS R3, R4 ;  /* 0x0000000400037213 */ /* 0x000fca0000000000 */
        /* <DEDUP_REMOVED lines=16> */
.L_x_3824:
[----:B------:R-:W-:Y:S01]  /*17cb0*/  UMOV UR4, URZ ;  /* 0x0000003f00047c82 */ /* 0x000fe20008000000 */
[----:B------:R-:W-:Y:S01]  /*17cc0*/  UMOV UR5, URZ ;  /* 0x0000003f00057c82 */ /* 0x000fe20008000000 */
[----:B------:R-:W-:Y:S01]  /*17cd0*/  ULDC UR6, c[0x0][0xd14] ;  /* 0x0003450000067ab9 */ /* 0x000fe20000000800 */
[----:B------:R-:W-:Y:S02]  /*17ce0*/  IMAD.MOV.U32 R16, RZ, RZ, R4 ;  /* 0x000000ffff107224 */ /* 0x000fe400078e0004 */
[----:B------:R-:W-:Y:S02]  /*17cf0*/  IMAD.U32 R17, RZ, RZ, UR4 ;  /* 0x00000004ff117e24 */ /* 0x000fe4000f8e00ff */
[----:B------:R-:W-:Y:S02]  /*17d00*/  IMAD.U32 R18, RZ, RZ, UR5 ;  /* 0x00000005ff127e24 */ /* 0x000fe4000f8e00ff */
[----:B------:R-:W-:-:S07]  /*17d10*/  IMAD.U32 R19, RZ, RZ, UR6 ;  /* 0x00000006ff137e24 */ /* 0x000fce000f8e00ff */
.L_x_3832:
        /* <DEDUP_REMOVED lines=12> */
.L_x_3751:
[----:B0-----:R-:W4:Y:S01]  /*17de0*/  LDL.LU R0, [R1+0x28] ;  /* 0x0000280001007983 */ /* 0x001f220000300800 */
[----:B--2---:R-:W0:Y:S01]  /*17df0*/  S2R R5, SR_CgaCtaId ;  /* 0x0000000000057919 */ /* 0x004e220000008800 */
[----:B----4-:R-:W-:-:S04]  /*17e00*/  IADD3 R0, R0, 0x1, RZ ;  /* 0x0000000100007810 */ /* 0x010fc80007ffe0ff */
        /* <DEDUP_REMOVED lines=8> */
.L_x_3926:
[----:B------:R-:W-:-:S03]  /*17e90*/  UMOV UR4, 0xffffffff ;  /* 0xffffffff00047882 */ /* 0x000fc60000000000 */
[----:B------:R-:W-:Y:S05]  /*17ea0*/  BRA.DIV UR4, `(.L_x_3835) ;  /* 0x0000001e040c7947 */ /* 0x000fea000b800000 */
[----:B------:R-:W2:Y:S02]  /*17eb0*/  S2R R2, SR_TID.X ;  /* 0x0000000000027919 */ /* 0x000ea40000002100 */
[----:B--2---:R-:W-:-:S04]  /*17ec0*/  SHF.R.U32.HI R2, RZ, 0x5, R2 ;  /* 0x00000005ff027819 */ /* 0x004fc80000011602 */
[----:B------:R-:W-:-:S05]  /*17ed0*/  LOP3.LUT R2, R2, 0x3, RZ, 0xc0, !PT ;  /* 0x0000000302027812 */ /* 0x000fca00078ec0ff */
[----:B------:R2:W3:Y:S02]  /*17ee0*/  SHFL.IDX PT, R14, R2, RZ, 0x1f ;  /* 0x00001fff020e7589 */ /* 0x0004e400000e0000 */
.L_x_3929:
[----:B---3--:R-:W-:-:S13]  /*17ef0*/  ISETP.NE.AND P0, PT, R14, RZ, PT ;  /* 0x000000ff0e00720c */ /* 0x008fda0003f05270 */
[----:B------:R-:W-:Y:S05]  /*17f00*/  @P0 BRA `(.L_x_3626) ;  /* 0x0000000000940947 */ /* 0x000fea0003800000 */
[----:B------:R-:W-:-:S03]  /*17f10*/  UMOV UR4, 0xffffffff ;  /* 0xffffffff00047882 */ /* 0x000fc60000000000 */
[----:B------:R-:W-:Y:S05]  /*17f20*/  BRA.DIV UR4, `(.L_x_3836) ;  /* 0x0000001e04207947 */ /* 0x000fea000b800000 */
[----:B------:R-:W-:-:S13]  /*17f30*/  ELECT P6, URZ, PT ;  /* 0x00000000003f782f */ /* 0x000fda00038c0000 */
.L_x_3932:
[----:B------:R-:W-:Y:S05]  /*17f40*/  @!P6 BRA `(.L_x_3626) ;  /* 0x000000000084e947 */ /* 0x000fea0003800000 */
[----:B--2---:R-:W2:Y:S02]  /*17f50*/  LDL.LU R2, [R1+0x3c] ;  /* 0x00003c0001027983 */ /* 0x004ea40000300800 */
[----:B--2---:R-:W-:-:S04]  /*17f60*/  LOP3.LUT R2, R2, 0x2, RZ, 0xfc, !PT ;  /* 0x0000000202027812 */ /* 0x004fc800078efcff */
[----:B------:R-:W-:-:S13]  /*17f70*/  ISETP.NE.AND P2, PT, R2, 0x3, PT ;  /* 0x000000030200780c */ /* 0x000fda0003f45270 */
[----:B------:R-:W-:Y:S05]  /*17f80*/  @!P2 BRA `(.L_x_3837) ;  /* 0x000000000004a947 */ /* 0x000fea0003800000 */
[----:B------:R-:W-:Y:S01]  /*17f90*/  BPT.TRAP 0x1 ;  /* 0x000000040000795c */ /* 0x000fe20000300000 */
.L_x_3837:
        /* <DEDUP_REMOVED lines=14> */
.L_x_3933:
[----:B------:R-:W2:Y:S02]  /*18080*/  SYNCS.PHASECHK.TRANS64.TRYWAIT P0, [R7+URZ], R2 ;  /* 0x00000002070075a7 */ /* 0x000ea4000800017f */
[----:B--2---:R-:W-:Y:S05]  /*18090*/  @!P0 BRA `(.L_x_3839) ;  /* 0x0000001800f88947 */ /* 0x004fea0003800000 */
.L_x_3934:
[----:B------:R-:W-:Y:S05]  /*180a0*/  @!P2 BRA `(.L_x_3840) ;  /* 0x000000000004a947 */ /* 0x000fea0003800000 */
[----:B------:R-:W-:Y:S01]  /*180b0*/  BPT.TRAP 0x1 ;  /* 0x000000040000795c */ /* 0x000fe20000300000 */
.L_x_3840:
[----:B------:R-:W3:Y:S01]  /*180c0*/  LDL.LU R4, [R1] ;  /* 0x0000000001047983 */ /* 0x000ee20000300800 */
[----:B------:R-:W-:-:S04]  /*180d0*/  VIADD R0, R0, 0x38860 ;  /* 0x0003886000007836 */ /* 0x000fc80000000000 */
[----:B---3--:R-:W-:-:S04]  /*180e0*/  IMAD R4, R4, 0x8, R0 ;  /* 0x0000000804047824 */ /* 0x008fc800078e0200 */
[----:B------:R-:W3:Y:S02]  /*180f0*/  SYNCS.PHASECHK.TRANS64.TRYWAIT P0, [R4+URZ], R5 ;  /* 0x00000005040075a7 */ /* 0x000ee4000800017f */
[----:B---3--:R-:W-:Y:S05]  /*18100*/  @!P0 BRA `(.L_x_3841) ;  /* 0x0000001800f08947 */ /* 0x008fea0003800000 */
.L_x_3935:
[----:B------:R-:W-:-:S07]  /*18110*/  IMAD R3, R3, 0x8, R0 ;  /* 0x0000000803037824 */ /* 0x000fce00078e0200 */
.L_x_3842:
[----:B----4-:R4:W0:Y:S02]  /*18120*/  SYNCS.PHASECHK.TRANS64.TRYWAIT P0, [R3+URZ], R2 ;  /* 0x00000002030075a7 */ /* 0x010824000800017f */
[----:B0-----:R-:W-:Y:S05]  /*18130*/  @!P0 NANOSLEEP.SYNCS 0x989680 ;  /* 0x009896800000895d */ /* 0x001fea0003900000 */
[----:B------:R-:W0:Y:S02]  /*18140*/  @!P0 SYNCS.PHASECHK.TRANS64 P0, [R3+URZ], R2 ;  /* 0x00000002030085a7 */ /* 0x000e24000800007f */
[----:B0-----:R-:W-:Y:S05]  /*18150*/  @!P0 BRA `(.L_x_3842) ;  /* 0xfffffffc00f08947 */ /* 0x001fea000383ffff */
.L_x_3626:
[----:B------:R-:W-:Y:S05]  /*18160*/  BSYNC B8 ;  /* 0x0000000000087941 */ /* 0x000fea0003800000 */
.L_x_3623:
[----:B------:R-:W-:Y:S05]  /*18170*/  EXIT ;  /* 0x000000000000794d */ /* 0x000fea0003800000 */
.L_x_3642:
[----:B0-----:R0:W1:Y:S02]  /*18180*/  SYNCS.PHASECHK.TRANS64.TRYWAIT P5, [R72+URZ+0x38890], R59 ;  /* 0x0388903b480075a7 */ /* 0x00106400080a017f */
[----:B-1----:R-:W-:Y:S05]  /*18190*/  @!P5 NANOSLEEP.SYNCS 0x989680 ;  /* 0x009896800000d95d */ /* 0x002fea0003900000 */
[----:B------:R-:W1:Y:S02]  /*181a0*/  @!P5 SYNCS.PHASECHK.TRANS64 P5, [R72+URZ+0x38890], R59 ;  /* 0x0388903b4800d5a7 */ /* 0x000e6400080a007f */
[----:B-1----:R-:W-:Y:S05]  /*181b0*/  @!P5 BRA `(.L_x_3642) ;  /* 0xfffffffc00f0d947 */ /* 0x002fea000383ffff */
[----:B------:R-:W-:Y:S05]  /*181c0*/  BRA `(.L_x_3843) ;  /* 0xfffffea4001c7947 */ /* 0x000fea000383ffff */
.L_x_3652:
[----:B0-----:R0:W1:Y:S02]  /*181d0*/  SYNCS.PHASECHK.TRANS64.TRYWAIT P5, [R72+URZ+0x38890], R59 ;  /* 0x0388903b480075a7 */ /* 0x00106400080a017f */
[----:B-1----:R-:W-:Y:S05]  /*181e0*/  @!P5 NANOSLEEP.SYNCS 0x989680 ;  /* 0x009896800000d95d */ /* 0x002fea0003900000 */
[----:B------:R-:W1:Y:S02]  /*181f0*/  @!P5 SYNCS.PHASECHK.TRANS64 P5, [R72+URZ+0x38890], R59 ;  /* 0x0388903b4800d5a7 */ /* 0x000e6400080a007f */
[----:B-1----:R-:W-:Y:S05]  /*18200*/  @!P5 BRA `(.L_x_3652) ;  /* 0xfffffffc00f0d947 */ /* 0x002fea000383ffff */
[----:B------:R-:W-:Y:S05]  /*18210*/  BRA `(.L_x_3844) ;  /* 0xfffffeac00747947 */ /* 0x000fea000383ffff */
.L_x_3657:
[----:B0-----:R0:W1:Y:S02]  /*18220*/  SYNCS.PHASECHK.TRANS64.TRYWAIT P5, [R72+URZ+0x38890], R59 ;  /* 0x0388903b480075a7 */ /* 0x00106400080a017f */
[----:B-1----:R-:W-:Y:S05]  /*18230*/  @!P5 NANOSLEEP.SYNCS 0x989680 ;  /* 0x009896800000d95d */ /* 0x002fea0003900000 */
[----:B------:R-:W1:Y:S02]  /*18240*/  @!P5 SYNCS.PHASECHK.TRANS64 P5, [R72+URZ+0x38890], R59 ;  /* 0x0388903b4800d5a7 */ /* 0x000e6400080a007f */
[----:B-1----:R-:W-:Y:S05]  /*18250*/  @!P5 BRA `(.L_x_3657) ;  /* 0xfffffffc00f0d947 */ /* 0x002fea000383ffff */
[----:B------:R-:W-:Y:S05]  /*18260*/  BRA `(.L_x_3845) ;  /* 0xfffffeb400847947 */ /* 0x000fea000383ffff */
.L_x_3661:
[----:B----4-:R4:W0:Y:S02]  /*18270*/  SYNCS.PHASECHK.TRANS64.TRYWAIT P0, [R72+URZ+0x388b0], R59 ;  /* 0x0388b03b480075a7 */ /* 0x010824000800017f */
[----:B0-----:R-:W-:Y:S05]  /*18280*/  @!P0 NANOSLEEP.SYNCS 0x989680 ;  /* 0x009896800000895d */ /* 0x001fea0003900000 */
[----:B------:R-:W0:Y:S02]  /*18290*/  @!P0 SYNCS.PHASECHK.TRANS64 P0, [R72+URZ+0x388b0], R59 ;  /* 0x0388b03b480085a7 */ /* 0x000e24000800007f */
[----:B0-----:R-:W-:Y:S05]  /*182a0*/  @!P0 BRA `(.L_x_3661) ;  /* 0xfffffffc00f08947 */ /* 0x001fea000383ffff */
[----:B------:R-:W-:Y:S05]  /*182b0*/  BRA `(.L_x_3846) ;  /* 0xfffffeb400fc7947 */ /* 0x000fea000383ffff */
.L_x_3686:
        /* <DEDUP_REMOVED lines=8> */
.L_x_3848:
[----:B------:R-:W-:Y:S05]  /*18340*/  BSYNC B1 ;  /* 0x0000000000017941 */ /* 0x000fea0003800000 */
.L_x_3847:
[----:B------:R-:W-:Y:S05]  /*18350*/  BRA `(.L_x_3849) ;  /* 0xfffffee400207947 */ /* 0x000fea000383ffff */
.L_x_3687:
        /* <DEDUP_REMOVED lines=8> */
.L_x_3851:
[----:B------:R-:W-:Y:S05]  /*183e0*/  BSYNC B1 ;  /* 0x0000000000017941 */ /* 0x000fea0003800000 */
.L_x_3850:
[----:B------:R-:W-:Y:S05]  /*183f0*/  BRA `(.L_x_3852) ;  /* 0xfffffee400007947 */ /* 0x000fea000383ffff */
.L_x_3688:
[----:B------:R-:W-:Y:S01]  /*18400*/  BSSY B1, `(.L_x_3853) ;  /* 0x0000008000017945 */ /* 0x000fe20003800000 */
[----:B------:R-:W-:Y:S01]  /*18410*/  IMAD.MOV.U32 R13, RZ, RZ, R28 ;  /* 0x000000ffff0d7224 */ /* 0x000fe200078e001c */
[----:B------:R-:W-:Y:S01]  /*18420*/  MOV R15, 0xffffffff ;  /* 0xffffffff000f7802 */ /* 0x000fe20000000f00 */
[----:B------:R-:W-:Y:S02]  /*18430*/  IMAD.MOV.U32 R12, RZ, RZ, RZ ;  /* 0x000000ffff0c7224 */ /* 0x000fe400078e00ff */
[----:B------:R-:W-:-:S07]  /*18440*/  IMAD.MOV.U32 R11, RZ, RZ, 0x1c1f ;  /* 0x00001c1fff0b7424 */ /* 0x000fce00078e00ff */
[----:B0----5:R-:W-:Y:S05]  /*18450*/  WARPSYNC.COLLECTIVE R15, `(.L_x_3854) ;  /* 0x000000000f087348 */ /* 0x021fea0003c00000 */
[----:B------:R1:W2:Y:S02]  /*18460*/  SHFL.IDX P6, R14, R13, R12, R11 ;  /* 0x0000000c0d0e7389 */ /* 0x0002a400000c000b */
[----:B012--5:R-:W-:Y:S01]  /*18470*/  ENDCOLLECTIVE ;  /* 0x000000000000791b */ /* 0x027fe20003800000 */
.L_x_3854:
[----:B------:R-:W-:Y:S05]  /*18480*/  BSYNC B1 ;  /* 0x0000000000017941 */ /* 0x000fea0003800000 */
.L_x_3853:
[----:B------:R-:W-:Y:S05]  /*18490*/  BRA `(.L_x_3855) ;  /* 0xfffffee000e07947 */ /* 0x000fea000383ffff */
.L_x_3689:
[----:B------:R-:W-:Y:S01]  /*184a0*/  BSSY B1, `(.L_x_3856) ;  /* 0x0000008000017945 */ /* 0x000fe20003800000 */
[----:B------:R-:W-:Y:S02]  /*184b0*/  IMAD.MOV.U32 R13, RZ, RZ, R27 ;  /* 0x000000ffff0d7224 */ /* 0x000fe400078e001b */
[----:B------:R-:W-:Y:S02]  /*184c0*/  IMAD.MOV.U32 R12, RZ, RZ, RZ ;  /* 0x000000ffff0c7224 */ /* 0x000fe400078e00ff */
[----:B------:R-:W-:Y:S02]  /*184d0*/  IMAD.MOV.U32 R11, RZ, RZ, 0x1c1f ;  /* 0x00001c1fff0b7424 */ /* 0x000fe400078e00ff */
[----:B------:R-:W-:-:S07]  /*184e0*/  IMAD.MOV.U32 R15, RZ, RZ, -0x1 ;  /* 0xffffffffff0f7424 */ /* 0x000fce00078e00ff */
[----:B0----5:R-:W-:Y:S05]  /*184f0*/  WARPSYNC.COLLECTIVE R15, `(.L_x_3857) ;  /* 0x000000000f087348 */ /* 0x021fea0003c00000 */
[----:B------:R1:W2:Y:S02]  /*18500*/  SHFL.IDX P6, R14, R13, R12, R11 ;  /* 0x0000000c0d0e7389 */ /* 0x0002a400000c000b */
[----:B012--5:R-:W-:Y:S01]  /*18510*/  ENDCOLLECTIVE ;  /* 0x000000000000791b */ /* 0x027fe20003800000 */
.L_x_3857:
[----:B------:R-:W-:Y:S05]  /*18520*/  BSYNC B1 ;  /* 0x0000000000017941 */ /* 0x000fea0003800000 */
.L_x_3856:
[----:B------:R-:W-:Y:S05]  /*18530*/  BRA `(.L_x_3858) ;  /* 0xfffffee000c07947 */ /* 0x000fea000383ffff */
.L_x_3691:
[----:B0-----:R0:W1:Y:S02]  /*18540*/  SYNCS.PHASECHK.TRANS64.TRYWAIT P0, [R2+URZ+0x38800], R25 ;  /* 0x03880019020075a7 */ /* 0x001064000800017f */
[----:B-1----:R-:W-:Y:S05]  /*18550*/  @!P0 NANOSLEEP.SYNCS 0x989680 ;  /* 0x009896800000895d */ /* 0x002fea0003900000 */
[----:B------:R-:W1:Y:S02]  /*18560*/  @!P0 SYNCS.PHASECHK.TRANS64 P0, [R2+URZ+0x38800], R25 ;  /* 0x03880019020085a7 */ /* 0x000e64000800007f */
[----:B-1----:R-:W-:Y:S05]  /*18570*/  @!P0 BRA `(.L_x_3691) ;  /* 0xfffffffc00f08947 */ /* 0x002fea000383ffff */
[----:B------:R-:W-:Y:S05]  /*18580*/  BRA `(.L_x_3859) ;  /* 0xfffffee4002c7947 */ /* 0x000fea000383ffff */
.L_x_3699:
[----:B------:R-:W-:Y:S01]  /*18590*/  BSSY B1, `(.L_x_3860) ;  /* 0x0000008000017945 */ /* 0x000fe20003800000 */
[----:B------:R-:W-:Y:S01]  /*185a0*/  MOV R13, R26 ;  /* 0x0000001a000d7202 */ /* 0x000fe20000000f00 */
[----:B------:R-:W-:Y:S02]  /*185b0*/  IMAD.MOV.U32 R12, RZ, RZ, RZ ;  /* 0x000000ffff0c7224 */ /* 0x000fe400078e00ff */
[----:B------:R-:W-:Y:S02]  /*185c0*/  IMAD.MOV.U32 R11, RZ, RZ, 0x1c1f ;  /* 0x00001c1fff0b7424 */ /* 0x000fe400078e00ff */
[----:B------:R-:W-:-:S07]  /*185d0*/  IMAD.MOV.U32 R15, RZ, RZ, -0x1 ;  /* 0xffffffffff0f7424 */ /* 0x000fce00078e00ff */
[----:B0----5:R-:W-:Y:S05]  /*185e0*/  WARPSYNC.COLLECTIVE R15, `(.L_x_3861) ;  /* 0x000000000f087348 */ /* 0x021fea0003c00000 */
[----:B------:R1:W2:Y:S02]  /*185f0*/  SHFL.IDX P6, R14, R13, R12, R11 ;  /* 0x0000000c0d0e7389 */ /* 0x0002a400000c000b */
[----:B012--5:R-:W-:Y:S01]  /*18600*/  ENDCOLLECTIVE ;  /* 0x000000000000791b */ /* 0x027fe20003800000 */
.L_x_3861:
[----:B------:R-:W-:Y:S05]  /*18610*/  BSYNC B1 ;  /* 0x0000000000017941 */ /* 0x000fea0003800000 */
.L_x_3860:
[----:B------:R-:W-:Y:S05]  /*18620*/  BRA `(.L_x_3862) ;  /* 0xfffffeec00fc7947 */ /* 0x000fea000383ffff */
.L_x_3700:
        /* <DEDUP_REMOVED lines=8> */
.L_x_3864:
[----:B------:R-:W-:Y:S05]  /*186b0*/  BSYNC B1 ;  /* 0x0000000000017941 */ /* 0x000fea0003800000 */
.L_x_3863:
[----:B------:R-:W-:Y:S05]  /*186c0*/  BRA `(.L_x_3865) ;  /* 0xfffffeec00e07947 */ /* 0x000fea000383ffff */
.L_x_3701:
        /* <DEDUP_REMOVED lines=8> */
.L_x_3867:
[----:B------:R-:W-:Y:S05]  /*18750*/  BSYNC B1 ;  /* 0x0000000000017941 */ /* 0x000fea0003800000 */
.L_x_3866:
[----:B------:R-:W-:Y:S05]  /*18760*/  BRA `(.L_x_3868) ;  /* 0xfffffeec00c47947 */ /* 0x000fea000383ffff */
.L_x_3702:
        /* <DEDUP_REMOVED lines=8> */
.L_x_3870:
[----:B------:R-:W-:Y:S05]  /*187f0*/  BSYNC B1 ;  /* 0x0000000000017941 */ /* 0x000fea0003800000 */
.L_x_3869:
[----:B------:R-:W-:Y:S05]  /*18800*/  BRA `(.L_x_3871) ;  /* 0xfffffeec00a87947 */ /* 0x000fea000383ffff */
.L_x_3704:
[----:B0-----:R0:W1:Y:S02]  /*18810*/  SYNCS.PHASECHK.TRANS64.TRYWAIT P1, [R2+URZ+0x38800], R9 ;  /* 0x03880009020075a7 */ /* 0x001064000802017f */
[----:B-1----:R-:W-:Y:S05]  /*18820*/  @!P1 NANOSLEEP.SYNCS 0x989680 ;  /* 0x009896800000995d */ /* 0x002fea0003900000 */
[----:B------:R-:W1:Y:S02]  /*18830*/  @!P1 SYNCS.PHASECHK.TRANS64 P1, [R2+URZ+0x38800], R9 ;  /* 0x03880009020095a7 */ /* 0x000e64000802007f */
[----:B-1----:R-:W-:Y:S05]  /*18840*/  @!P1 BRA `(.L_x_3704) ;  /* 0xfffffffc00f09947 */ /* 0x002fea000383ffff */
[----:B------:R-:W-:Y:S05]  /*18850*/  BRA `(.L_x_3872) ;  /* 0xfffffef0000c7947 */ /* 0x000fea000383ffff */
.L_x_3710:
[----:B0-----:R0:W1:Y:S02]  /*18860*/  SYNCS.PHASECHK.TRANS64.TRYWAIT P1, [R20+URZ+0x38830], R13 ;  /* 0x0388300d140075a7 */ /* 0x001064000802017f */
[----:B-1----:R-:W-:Y:S05]  /*18870*/  @!P1 NANOSLEEP.SYNCS 0x989680 ;  /* 0x009896800000995d */ /* 0x002fea0003900000 */
[----:B------:R-:W1:Y:S02]  /*18880*/  @!P1 SYNCS.PHASECHK.TRANS64 P1, [R20+URZ+0x38830], R13 ;  /* 0x0388300d140095a7 */ /* 0x000e64000802007f */
[----:B-1----:R-:W-:Y:S05]  /*18890*/  @!P1 BRA `(.L_x_3710) ;  /* 0xfffffffc00f09947 */ /* 0x002fea000383ffff */
[----:B------:R-:W-:Y:S05]  /*188a0*/  BRA `(.L_x_3709) ;  /* 0xfffffefc00107947 */ /* 0x000fea000383ffff */
.L_x_3712:
[----:B-1----:R1:W2:Y:S02]  /*188b0*/  SYNCS.PHASECHK.TRANS64.TRYWAIT P1, [R2+URZ+0x38810], R3 ;  /* 0x03881003020075a7 */ /* 0x0022a4000802017f */
[----:B--2---:R-:W-:Y:S05]  /*188c0*/  @!P1 NANOSLEEP.SYNCS 0x989680 ;  /* 0x009896800000995d */ /* 0x004fea0003900000 */
[----:B------:R-:W2:Y:S02]  /*188d0*/  @!P1 SYNCS.PHASECHK.TRANS64 P1, [R2+URZ+0x38810], R3 ;  /* 0x03881003020095a7 */ /* 0x000ea4000802007f */
[----:B--2---:R-:W-:Y:S05]  /*188e0*/  @!P1 BRA `(.L_x_3712) ;  /* 0xfffffffc00f09947 */ /* 0x004fea000383ffff */
[----:B------:R-:W-:Y:S05]  /*188f0*/  BRA `(.L_x_3873) ;  /* 0xfffffefc00c07947 */ /* 0x000fea000383ffff */
.L_x_3717:
[----:B-1----:R1:W3:Y:S02]  /*18900*/  SYNCS.PHASECHK.TRANS64.TRYWAIT P1, [R20+URZ+0x38850], R13 ;  /* 0x0388500d140075a7 */ /* 0x0022e4000802017f */
[----:B---3--:R-:W-:Y:S05]  /*18910*/  @!P1 NANOSLEEP.SYNCS 0x989680 ;  /* 0x009896800000995d */ /* 0x008fea0003900000 */
[----:B------:R-:W3:Y:S02]  /*18920*/  @!P1 SYNCS.PHASECHK.TRANS64 P1, [R20+URZ+0x38850], R13 ;  /* 0x0388500d140095a7 */ /* 0x000ee4000802007f */
[----:B---3--:R-:W-:Y:S05]  /*18930*/  @!P1 BRA `(.L_x_3717) ;  /* 0xfffffffc00f09947 */ /* 0x008fea000383ffff */
[----:B------:R-:W-:Y:S05]  /*18940*/  BRA `(.L_x_3716) ;  /* 0xfffffefc00f07947 */ /* 0x000fea000383ffff */
.L_x_3724:
[----:B-1----:R1:W2:Y:S02]  /*18950*/  SYNCS.PHASECHK.TRANS64.TRYWAIT P3, [R12+URZ+0x38830], R205 ;  /* 0x038830cd0c0075a7 */ /* 0x0022a4000806017f */
[----:B--2---:R-:W-:Y:S05]  /*18960*/  @!P3 NANOSLEEP.SYNCS 0x989680 ;  /* 0x009896800000b95d */ /* 0x004fea0003900000 */
[----:B------:R-:W2:Y:S02]  /*18970*/  @!P3 SYNCS.PHASECHK.TRANS64 P3, [R12+URZ+0x38830], R205 ;  /* 0x038830cd0c00b5a7 */ /* 0x000ea4000806007f */
[----:B--2---:R-:W-:Y:S05]  /*18980*/  @!P3 BRA `(.L_x_3724) ;  /* 0xfffffffc00f0b947 */ /* 0x004fea000383ffff */
[----:B------:R-:W-:Y:S05]  /*18990*/  BRA `(.L_x_3723) ;  /* 0xffffff2c00987947 */ /* 0x000fea000383ffff */
.L_x_3729:
[----:B---3--:R3:W4:Y:S02]  /*189a0*/  SYNCS.PHASECHK.TRANS64.TRYWAIT P3, [R12+URZ+0x38850], R205 ;  /* 0x038850cd0c0075a7 */ /* 0x008724000806017f */
[----:B----4-:R-:W-:Y:S05]  /*189b0*/  @!P3 NANOSLEEP.SYNCS 0x989680 ;  /* 0x009896800000b95d */ /* 0x010fea0003900000 */
[----:B------:R-:W4:Y:S02]  /*189c0*/  @!P3 SYNCS.PHASECHK.TRANS64 P3, [R12+URZ+0x38850], R205 ;  /* 0x038850cd0c00b5a7 */ /* 0x000f24000806007f */
[----:B----4-:R-:W-:Y:S05]  /*189d0*/  @!P3 BRA `(.L_x_3729) ;  /* 0xfffffffc00f0b947 */ /* 0x010fea000383ffff */
[----:B------:R-:W-:Y:S05]  /*189e0*/  BRA `(.L_x_3728) ;  /* 0xffffff3000387947 */ /* 0x000fea000383ffff */
.L_x_3755:
[----:B------:R-:W0:Y:S01]  /*189f0*/  S2R R8, SR_TID.X ;  /* 0x0000000000087919 */ /* 0x000e220000002100 */
[----:B------:R-:W-:Y:S01]  /*18a00*/  BSSY B1, `(.L_x_3874) ;  /* 0x000000a000017945 */ /* 0x000fe20003800000 */
[----:B------:R-:W-:Y:S02]  /*18a10*/  IMAD.MOV.U32 R12, RZ, RZ, RZ ;  /* 0x000000ffff0c7224 */ /* 0x000fe400078e00ff */
[----:B------:R-:W-:Y:S02]  /*18a20*/  IMAD.MOV.U32 R11, RZ, RZ, 0x1f ;  /* 0x0000001fff0b7424 */ /* 0x000fe400078e00ff */
[----:B------:R-:W-:Y:S01]  /*18a30*/  IMAD.MOV.U32 R15, RZ, RZ, -0x1 ;  /* 0xffffffffff0f7424 */ /* 0x000fe200078e00ff */
[----:B0-----:R-:W-:-:S04]  /*18a40*/  SHF.R.U32.HI R8, RZ, 0x5, R8 ;  /* 0x00000005ff087819 */ /* 0x001fc80000011608 */
[----:B------:R-:W-:-:S05]  /*18a50*/  LOP3.LUT R8, R8, 0x3, RZ, 0xc0, !PT ;  /* 0x0000000308087812 */ /* 0x000fca00078ec0ff */
[----:B------:R-:W-:-:S07]  /*18a60*/  IMAD.MOV.U32 R13, RZ, RZ, R8 ;  /* 0x000000ffff0d7224 */ /* 0x000fce00078e0008 */
[----:B-----5:R-:W-:Y:S05]  /*18a70*/  WARPSYNC.COLLECTIVE R15, `(.L_x_3875) ;  /* 0x000000000f087348 */ /* 0x020fea0003c00000 */
[----:B------:R0:W1:Y:S02]  /*18a80*/  SHFL.IDX P6, R14, R13, R12, R11 ;  /* 0x0000000c0d0e7389 */ /* 0x00006400000c000b */
[----:B01---5:R-:W-:Y:S01]  /*18a90*/  ENDCOLLECTIVE ;  /* 0x000000000000791b */ /* 0x023fe20003800000 */
.L_x_3875:
[----:B------:R-:W-:Y:S05]  /*18aa0*/  BSYNC B1 ;  /* 0x0000000000017941 */ /* 0x000fea0003800000 */
.L_x_3874:
[----:B------:R-:W-:Y:S05]  /*18ab0*/  BRA `(.L_x_3876) ;  /* 0xffffffa400647947 */ /* 0x000fea000383ffff */
.L_x_3756:
[----:B------:R-:W-:Y:S01]  /*18ac0*/  BSSY B1, `(.L_x_3877) ;  /* 0x0000006000017945 */ /* 0x000fe20003800000 */
[----:B------:R-:W-:-:S07]  /*18ad0*/  MOV R15, 0xffffffff ;  /* 0xffffffff000f7802 */ /* 0x000fce0000000f00 */
[----:B-----5:R-:W-:Y:S05]  /*18ae0*/  WARPSYNC.COLLECTIVE R15, `(.L_x_3878) ;  /* 0x000000000f0c7348 */ /* 0x020fea0003c00000 */
[----:B------:R-:W-:Y:S02]  /*18af0*/  ELECT P6, UR62, PT ;  /* 0x00000000003e782f */ /* 0x000fe400038c0000 */
[----:B------:R-:W-:Y:S01]  /*18b00*/  MOV R14, UR62 ;  /* 0x0000003e000e7c02 */ /* 0x000fe20008000f00 */
[----:B-----5:R-:W-:Y:S10]  /*18b10*/  ENDCOLLECTIVE ;  /* 0x000000000000791b */ /* 0x020ff40003800000 */
.L_x_3878:
[----:B------:R-:W-:Y:S05]  /*18b20*/  BSYNC B1 ;  /* 0x0000000000017941 */ /* 0x000fea0003800000 */
.L_x_3877:
[----:B------:R-:W-:Y:S05]  /*18b30*/  BRA `(.L_x_3879) ;  /* 0xffffffa400507947 */ /* 0x000fea000383ffff */
.L_x_3757:
[----:B0-----:R0:W1:Y:S02]  /*18b40*/  SYNCS.PHASECHK.TRANS64.TRYWAIT P0, [R5+URZ+0x38820], R6 ;  /* 0x03882006050075a7 */ /* 0x001064000800017f */
[----:B-1----:R-:W-:Y:S05]  /*18b50*/  @!P0 NANOSLEEP.SYNCS 0x989680 ;  /* 0x009896800000895d */ /* 0x002fea0003900000 */
[----:B------:R-:W1:Y:S02]  /*18b60*/  @!P0 SYNCS.PHASECHK.TRANS64 P0, [R5+URZ+0x38820], R6 ;  /* 0x03882006050085a7 */ /* 0x000e64000800007f */
[----:B-1----:R-:W-:Y:S05]  /*18b70*/  @!P0 BRA `(.L_x_3757) ;  /* 0xfffffffc00f08947 */ /* 0x002fea000383ffff */
[----:B------:R-:W-:Y:S05]  /*18b80*/  BRA `(.L_x_3880) ;  /* 0xffffffa400687947 */ /* 0x000fea000383ffff */
.L_x_3760:
[----:B0-----:R0:W1:Y:S02]  /*18b90*/  SYNCS.PHASECHK.TRANS64.TRYWAIT P0, [R6+URZ+0x388a0], R9 ;  /* 0x0388a009060075a7 */ /* 0x001064000800017f */
[----:B-1----:R-:W-:Y:S05]  /*18ba0*/  @!P0 NANOSLEEP.SYNCS 0x989680 ;  /* 0x009896800000895d */ /* 0x002fea0003900000 */
[----:B------:R-:W1:Y:S02]  /*18bb0*/  @!P0 SYNCS.PHASECHK.TRANS64 P0, [R6+URZ+0x388a0], R9 ;  /* 0x0388a009060085a7 */ /* 0x000e64000800007f */
[----:B-1----:R-:W-:Y:S05]  /*18bc0*/  @!P0 BRA `(.L_x_3760) ;  /* 0xfffffffc00f08947 */ /* 0x002fea000383ffff */
[----:B------:R-:W-:Y:S05]  /*18bd0*/  BRA `(.L_x_3881) ;  /* 0xffffffa400747947 */ /* 0x000fea000383ffff */
.L_x_3762:
[----:B-1----:R1:W2:Y:S02]  /*18be0*/  SYNCS.PHASECHK.TRANS64.TRYWAIT P0, [R6+URZ+0x388c0], R9 ;  /* 0x0388c009060075a7 */ /* 0x0022a4000800017f */
[----:B--2---:R-:W-:Y:S05]  /*18bf0*/  @!P0 NANOSLEEP.SYNCS 0x989680 ;  /* 0x009896800000895d */ /* 0x004fea0003900000 */
[----:B------:R-:W2:Y:S02]  /*18c00*/  @!P0 SYNCS.PHASECHK.TRANS64 P0, [R6+URZ+0x388c0], R9 ;  /* 0x0388c009060085a7 */ /* 0x000ea4000800007f */
[----:B--2---:R-:W-:Y:S05]  /*18c10*/  @!P0 BRA `(.L_x_3762) ;  /* 0xfffffffc00f08947 */ /* 0x004fea000383ffff */
[----:B------:R-:W-:Y:S05]  /*18c20*/  BRA `(.L_x_3882) ;  /* 0xffffffa400dc7947 */ /* 0x000fea000383ffff */
.L_x_3766:
[----:B0-----:R0:W1:Y:S02]  /*18c30*/  SYNCS.PHASECHK.TRANS64.TRYWAIT P0, [R7+URZ+0x388a0], R8 ;  /* 0x0388a008070075a7 */ /* 0x001064000800017f */
[----:B-1----:R-:W-:Y:S05]  /*18c40*/  @!P0 NANOSLEEP.SYNCS 0x989680 ;  /* 0x009896800000895d */ /* 0x002fea0003900000 */
[----:B------:R-:W1:Y:S02]  /*18c50*/  @!P0 SYNCS.PHASECHK.TRANS64 P0, [R7+URZ+0x388a0], R8 ;  /* 0x0388a008070085a7 */ /* 0x000e64000800007f */
[----:B-1----:R-:W-:Y:S05]  /*18c60*/  @!P0 BRA `(.L_x_3766) ;  /* 0xfffffffc00f08947 */ /* 0x002fea000383ffff */
[----:B------:R-:W-:Y:S05]  /*18c70*/  BRA `(.L_x_3883) ;  /* 0xffffffac00207947 */ /* 0x000fea000383ffff */
.L_x_3768:
[----:B-1----:R1:W2:Y:S02]  /*18c80*/  SYNCS.PHASECHK.TRANS64.TRYWAIT P1, [R7+URZ+0x388c0], R8 ;  /* 0x0388c008070075a7 */ /* 0x0022a4000802017f */
[----:B--2---:R-:W-:Y:S05]  /*18c90*/  @!P1 NANOSLEEP.SYNCS 0x989680 ;  /* 0x009896800000995d */ /* 0x004fea0003900000 */
[----:B------:R-:W2:Y:S02]  /*18ca0*/  @!P1 SYNCS.PHASECHK.TRANS64 P1, [R7+URZ+0x388c0], R8 ;  /* 0x0388c008070095a7 */ /* 0x000ea4000802007f */
[----:B--2---:R-:W-:Y:S05]  /*18cb0*/  @!P1 BRA `(.L_x_3768) ;  /* 0xfffffffc00f09947 */ /* 0x004fea000383ffff */
[----:B------:R-:W-:Y:S05]  /*18cc0*/  BRA `(.L_x_3884) ;  /* 0xffffffac00807947 */ /* 0x000fea000383ffff */
.L_x_3778:
        /* <DEDUP_REMOVED lines=11> */
.L_x_3886:
[----:B------:R-:W-:Y:S05]  /*18d80*/  BSYNC B0 ;  /* 0x0000000000007941 */ /* 0x000fea0003800000 */
.L_x_3885:
[----:B------:R-:W-:Y:S05]  /*18d90*/  BRA `(.L_x_3887) ;  /* 0xffffffb8008c7947 */ /* 0x000fea000383ffff */
.L_x_3779:
[----:B------:R-:W-:Y:S01]  /*18da0*/  BSSY B0, `(.L_x_3888) ;  /* 0x0000006000007945 */ /* 0x000fe20003800000 */
[----:B------:R-:W-:-:S07]  /*18db0*/  MOV R15, 0xffffffff ;  /* 0xffffffff000f7802 */ /* 0x000fce0000000f00 */
[----:B------:R-:W-:Y:S05]  /*18dc0*/  WARPSYNC.COLLECTIVE R15, `(.L_x_3889) ;  /* 0x000000000f0c7348 */ /* 0x000fea0003c00000 */
[----:B------:R-:W-:Y:S02]  /*18dd0*/  ELECT P6, UR62, PT ;  /* 0x00000000003e782f */ /* 0x000fe400038c0000 */
[----:B------:R-:W-:Y:S01]  /*18de0*/  MOV R14, UR62 ;  /* 0x0000003e000e7c02 */ /* 0x000fe20008000f00 */
[----:B------:R-:W-:Y:S10]  /*18df0*/  ENDCOLLECTIVE ;  /* 0x000000000000791b */ /* 0x000ff40003800000 */
.L_x_3889:
[----:B------:R-:W-:Y:S05]  /*18e00*/  BSYNC B0 ;  /* 0x0000000000007941 */ /* 0x000fea0003800000 */
.L_x_3888:
[----:B------:R-:W-:Y:S05]  /*18e10*/  BRA `(.L_x_3890) ;  /* 0xffffffb800847947 */ /* 0x000fea000383ffff */
.L_x_3782:
[----:B0-----:R0:W1:Y:S02]  /*18e20*/  SYNCS.PHASECHK.TRANS64.TRYWAIT P0, [R9+URZ+0x38840], R10 ;  /* 0x0388400a090075a7 */ /* 0x001064000800017f */
[----:B-1----:R-:W-:Y:S05]  /*18e30*/  @!P0 NANOSLEEP.SYNCS 0x989680 ;  /* 0x009896800000895d */ /* 0x002fea0003900000 */
[----:B------:R-:W1:Y:S02]  /*18e40*/  @!P0 SYNCS.PHASECHK.TRANS64 P0, [R9+URZ+0x38840], R10 ;  /* 0x0388400a090085a7 */ /* 0x000e64000800007f */
[----:B-1----:R-:W-:Y:S05]  /*18e50*/  @!P0 BRA `(.L_x_3782) ;  /* 0xfffffffc00f08947 */ /* 0x002fea000383ffff */
[----:B------:R-:W-:Y:S05]  /*18e60*/  BRA `(.L_x_3891) ;  /* 0xffffffb800f47947 */ /* 0x000fea000383ffff */
.L_x_3786:
        /* <DEDUP_REMOVED lines=8> */
.L_x_3789:
[----:B0-----:R0:W1:Y:S02]  /*18ef0*/  SYNCS.PHASECHK.TRANS64.TRYWAIT P0, [R5+URZ+0x38860], R9 ;  /* 0x03886009050075a7 */ /* 0x001064000800017f */
[----:B-1----:R-:W-:Y:S05]  /*18f00*/  @!P0 NANOSLEEP.SYNCS 0x989680 ;  /* 0x009896800000895d */ /* 0x002fea0003900000 */
[----:B------:R-:W1:Y:S02]  /*18f10*/  @!P0 SYNCS.PHASECHK.TRANS64 P0, [R5+URZ+0x38860], R9 ;  /* 0x03886009050085a7 */ /* 0x000e64000800007f */
[----:B-1----:R-:W-:Y:S05]  /*18f20*/  @!P0 BRA `(.L_x_3789) ;  /* 0xfffffffc00f08947 */ /* 0x002fea000383ffff */
[----:B------:R-:W-:Y:S05]  /*18f30*/  BRA `(.L_x_3893) ;  /* 0xffffffc000f07947 */ /* 0x000fea000383ffff */
.L_x_3798:
[----:B-1----:R1:W2:Y:S02]  /*18f40*/  SYNCS.PHASECHK.TRANS64.TRYWAIT P0, [R2+URZ+0x38840], R3 ;  /* 0x03884003020075a7 */ /* 0x0022a4000800017f */
[----:B--2---:R-:W-:Y:S05]  /*18f50*/  @!P0 NANOSLEEP.SYNCS 0x989680 ;  /* 0x009896800000895d */ /* 0x004fea0003900000 */
[----:B------:R-:W2:Y:S02]  /*18f60*/  @!P0 SYNCS.PHASECHK.TRANS64 P0, [R2+URZ+0x38840], R3 ;  /* 0x03884003020085a7 */ /* 0x000ea4000800007f */
[----:B--2---:R-:W-:Y:S05]  /*18f70*/  @!P0 BRA `(.L_x_3798) ;  /* 0xfffffffc00f08947 */ /* 0x004fea000383ffff */
[----:B------:R-:W-:Y:S05]  /*18f80*/  BRA `(.L_x_3894) ;  /* 0xffffffc800cc7947 */ /* 0x000fea000383ffff */
.L_x_3800:
[----:B--2---:R2:W3:Y:S02]  /*18f90*/  SYNCS.PHASECHK.TRANS64.TRYWAIT P0, [R2+URZ+0x38860], R3 ;  /* 0x03886003020075a7 */ /* 0x0044e4000800017f */
[----:B---3--:R-:W-:Y:S05]  /*18fa0*/  @!P0 NANOSLEEP.SYNCS 0x989680 ;  /* 0x009896800000895d */ /* 0x008fea0003900000 */
[----:B------:R-:W3:Y:S02]  /*18fb0*/  @!P0 SYNCS.PHASECHK.TRANS64 P0, [R2+URZ+0x38860], R3 ;  /* 0x03886003020085a7 */ /* 0x000ee4000800007f */
[----:B---3--:R-:W-:Y:S05]  /*18fc0*/  @!P0 BRA `(.L_x_3800) ;  /* 0xfffffffc00f08947 */ /* 0x008fea000383ffff */
[----:B------:R-:W-:Y:S05]  /*18fd0*/  BRA `(.L_x_3895) ;  /* 0xffffffcc00407947 */ /* 0x000fea000383ffff */
.L_x_3805:
[----:B--2---:R2:W3:Y:S02]  /*18fe0*/  SYNCS.PHASECHK.TRANS64.TRYWAIT P0, [R2+URZ+0x38840], R3 ;  /* 0x03884003020075a7 */ /* 0x0044e4000800017f */
[----:B---3--:R-:W-:Y:S05]  /*18ff0*/  @!P0 NANOSLEEP.SYNCS 0x989680 ;  /* 0x009896800000895d */ /* 0x008fea0003900000 */
[----:B------:R-:W3:Y:S02]  /*19000*/  @!P0 SYNCS.PHASECHK.TRANS64 P0, [R2+URZ+0x38840], R3 ;  /* 0x03884003020085a7 */ /* 0x000ee4000800007f */
[----:B---3--:R-:W-:Y:S05]  /*19010*/  @!P0 BRA `(.L_x_3805) ;  /* 0xfffffffc00f08947 */ /* 0x008fea000383ffff */
[----:B------:R-:W-:Y:S05]  /*19020*/  BRA `(.L_x_3896) ;  /* 0xffffffd000d87947 */ /* 0x000fea000383ffff */
.L_x_3807:
[----:B-1----:R1:W3:Y:S02]  /*19030*/  SYNCS.PHASECHK.TRANS64.TRYWAIT P1, [R2+URZ+0x38860], R3 ;  /* 0x03886003020075a7 */ /* 0x0022e4000802017f */
[----:B---3--:R-:W-:Y:S05]  /*19040*/  @!P1 NANOSLEEP.SYNCS 0x989680 ;  /* 0x009896800000995d */ /* 0x008fea0003900000 */
[----:B------:R-:W3:Y:S02]  /*19050*/  @!P1 SYNCS.PHASECHK.TRANS64 P1, [R2+URZ+0x38860], R3 ;  /* 0x03886003020095a7 */ /* 0x000ee4000802007f */
[----:B---3--:R-:W-:Y:S05]  /*19060*/  @!P1 BRA `(.L_x_3807) ;  /* 0xfffffffc00f09947 */ /* 0x008fea000383ffff */
[----:B------:R-:W-:Y:S05]  /*19070*/  BRA `(.L_x_3897) ;  /* 0xffffffd400487947 */ /* 0x000fea000383ffff */
.L_x_3812:
[----:B---3--:R3:W4:Y:S02]  /*19080*/  SYNCS.PHASECHK.TRANS64.TRYWAIT P0, [R2+URZ+0x38840], R3 ;  /* 0x03884003020075a7 */ /* 0x008724000800017f */
[----:B----4-:R-:W-:Y:S05]  /*19090*/  @!P0 NANOSLEEP.SYNCS 0x989680 ;  /* 0x009896800000895d */ /* 0x010fea0003900000 */
[----:B------:R-:W4:Y:S02]  /*190a0*/  @!P0 SYNCS.PHASECHK.TRANS64 P0, [R2+URZ+0x38840], R3 ;  /* 0x03884003020085a7 */ /* 0x000f24000800007f */
[----:B----4-:R-:W-:Y:S05]  /*190b0*/  @!P0 BRA `(.L_x_3812) ;  /* 0xfffffffc00f08947 */ /* 0x010fea000383ffff */
[----:B------:R-:W-:Y:S05]  /*190c0*/  BRA `(.L_x_3898) ;  /* 0xffffffd800c07947 */ /* 0x000fea000383ffff */
.L_x_3814:
[----:B-1----:R1:W2:Y:S02]  /*190d0*/  SYNCS.PHASECHK.TRANS64.TRYWAIT P1, [R2+URZ+0x38860], R3 ;  /* 0x03886003020075a7 */ /* 0x0022a4000802017f */
[----:B--2---:R-:W-:Y:S05]  /*190e0*/  @!P1 NANOSLEEP.SYNCS 0x989680 ;  /* 0x009896800000995d */ /* 0x004fea0003900000 */
[----:B------:R-:W2:Y:S02]  /*190f0*/  @!P1 SYNCS.PHASECHK.TRANS64 P1, [R2+URZ+0x38860], R3 ;  /* 0x03886003020095a7 */ /* 0x000ea4000802007f */
[----:B--2---:R-:W-:Y:S05]  /*19100*/  @!P1 BRA `(.L_x_3814) ;  /* 0xfffffffc00f09947 */ /* 0x004fea000383ffff */
[----:B------:R-:W-:Y:S05]  /*19110*/  BRA `(.L_x_3899) ;  /* 0xffffffdc00347947 */ /* 0x000fea000383ffff */
.L_x_3819:
[----:B------:R-:W-:Y:S01]  /*19120*/  BSSY B0, `(.L_x_3900) ;  /* 0x0000008000007945 */ /* 0x000fe20003800000 */
[----:B------:R-:W-:Y:S02]  /*19130*/  IMAD.MOV.U32 R13, RZ, RZ, R16 ;  /* 0x000000ffff0d7224 */ /* 0x000fe400078e0010 */
[----:B-1----:R-:W-:Y:S02]  /*19140*/  IMAD.MOV.U32 R12, RZ, RZ, RZ ;  /* 0x000000ffff0c7224 */ /* 0x002fe400078e00ff */
[----:B------:R-:W-:Y:S02]  /*19150*/  IMAD.MOV.U32 R11, RZ, RZ, 0x1f ;  /* 0x0000001fff0b7424 */ /* 0x000fe400078e00ff */
[----:B0-----:R-:W-:-:S07]  /*19160*/  IMAD.MOV.U32 R15, RZ, RZ, -0x1 ;  /* 0xffffffffff0f7424 */ /* 0x001fce00078e00ff */
[----:B--2---:R-:W-:Y:S05]  /*19170*/  WARPSYNC.COLLECTIVE R15, `(.L_x_3901) ;  /* 0x000000000f087348 */ /* 0x004fea0003c00000 */
[----:B------:R0:W1:Y:S02]  /*19180*/  SHFL.IDX P6, R14, R13, R12, R11 ;  /* 0x0000000c0d0e7389 */ /* 0x00006400000c000b */
[----:B012---:R-:W-:Y:S01]  /*19190*/  ENDCOLLECTIVE ;  /* 0x000000000000791b */ /* 0x007fe20003800000 */
.L_x_3901:
[----:B------:R-:W-:Y:S05]  /*191a0*/  BSYNC B0 ;  /* 0x0000000000007941 */ /* 0x000fea0003800000 */
.L_x_3900:
[----:B------:R-:W-:Y:S01]  /*191b0*/  IMAD.MOV.U32 R13, RZ, RZ, R16 ;  /* 0x000000ffff0d7224 */ /* 0x000fe200078e0010 */
[----:B------:R-:W-:Y:S01]  /*191c0*/  MOV R4, R14 ;  /* 0x0000000e00047202 */ /* 0x000fe20000000f00 */
[----:B------:R-:W-:Y:S02]  /*191d0*/  IMAD.MOV.U32 R12, RZ, RZ, 0x1 ;  /* 0x00000001ff0c7424 */ /* 0x000fe400078e00ff */
[----:B------:R-:W-:Y:S02]  /*191e0*/  IMAD.MOV.U32 R11, RZ, RZ, 0x1f ;  /* 0x0000001fff0b7424 */ /* 0x000fe400078e00ff */
[----:B------:R-:W-:-:S07]  /*191f0*/  IMAD.MOV.U32 R15, RZ, RZ, -0x1 ;  /* 0xffffffffff0f7424 */ /* 0x000fce00078e00ff */
[----:B------:R-:W-:Y:S05]  /*19200*/  WARPSYNC.COLLECTIVE R15, `(.L_x_3902) ;  /* 0x000000000f087348 */ /* 0x000fea0003c00000 */
[----:B------:R0:W1:Y:S02]  /*19210*/  SHFL.IDX P6, R14, R13, R12, R11 ;  /* 0x0000000c0d0e7389 */ /* 0x00006400000c000b */
[----:B01----:R-:W-:Y:S01]  /*19220*/  ENDCOLLECTIVE ;  /* 0x000000000000791b */ /* 0x003fe20003800000 */
.L_x_3902:
[----:B------:R-:W-:Y:S01]  /*19230*/  MOV R6, R14 ;  /* 0x0000000e00067202 */ /* 0x000fe20000000f00 */
[----:B------:R-:W-:Y:S06]  /*19240*/  BRA `(.L_x_3903) ;  /* 0xffffffe000807947 */ /* 0x000fec000383ffff */
.L_x_3822:
[----:B------:R-:W-:Y:S01]  /*19250*/  BSSY B0, `(.L_x_3904) ;  /* 0x0000008000007945 */ /* 0x000fe20003800000 */
[----:B-----5:R-:W-:Y:S02]  /*19260*/  IMAD.MOV.U32 R13, RZ, RZ, R17 ;  /* 0x000000ffff0d7224 */ /* 0x020fe400078e0011 */
[----:B-1----:R-:W-:Y:S02]  /*19270*/  IMAD.MOV.U32 R12, RZ, RZ, 0x1 ;  /* 0x00000001ff0c7424 */ /* 0x002fe400078e00ff */
[----:B------:R-:W-:Y:S02]  /*19280*/  IMAD.MOV.U32 R11, RZ, RZ, RZ ;  /* 0x000000ffff0b7224 */ /* 0x000fe400078e00ff */
[----:B------:R-:W-:-:S07]  /*19290*/  IMAD.MOV.U32 R15, RZ, RZ, -0x1 ;  /* 0xffffffffff0f7424 */ /* 0x000fce00078e00ff */
[----:B0-234-:R-:W-:Y:S05]  /*192a0*/  WARPSYNC.COLLECTIVE R15, `(.L_x_3905) ;  /* 0x000000000f087348 */ /* 0x01dfea0003c00000 */
[----:B------:R1:W0:Y:S02]  /*192b0*/  SHFL.UP P6, R14, R13, R12, R11 ;  /* 0x0400000c0d0e7389 */ /* 0x00022400000c000b */
[----:B01234-:R-:W-:Y:S01]  /*192c0*/  ENDCOLLECTIVE ;  /* 0x000000000000791b */ /* 0x01ffe20003800000 */
.L_x_3905:
[----:B------:R-:W-:Y:S05]  /*192d0*/  BSYNC B0 ;  /* 0x0000000000007941 */ /* 0x000fea0003800000 */
.L_x_3904:
[----:B------:R-:W-:Y:S01]  /*192e0*/  ISETP.NE.AND P0, PT, R8, RZ, PT ;  /* 0x000000ff0800720c */ /* 0x000fe20003f05270 */
[----:B------:R-:W-:Y:S02]  /*192f0*/  IMAD.MOV.U32 R12, RZ, RZ, 0x2 ;  /* 0x00000002ff0c7424 */ /* 0x000fe400078e00ff */
[----:B------:R-:W-:Y:S01]  /*19300*/  IMAD.MOV.U32 R11, RZ, RZ, RZ ;  /* 0x000000ffff0b7224 */ /* 0x000fe200078e00ff */
[----:B------:R-:W-:Y:S01]  /*19310*/  SEL R14, R14, RZ, P0 ;  /* 0x000000ff0e0e7207 */ /* 0x000fe20000000000 */
[----:B------:R-:W-:Y:S01]  /*19320*/  IMAD.MOV.U32 R15, RZ, RZ, -0x1 ;  /* 0xffffffffff0f7424 */ /* 0x000fe200078e00ff */
[----:B------:R-:W-:Y:S02]  /*19330*/  ISETP.GE.U32.AND P0, PT, R8, 0x2, PT ;  /* 0x000000020800780c */ /* 0x000fe40003f06070 */
[----:B------:R-:W-:-:S11]  /*19340*/  IADD3 R13, R17, R14, RZ ;  /* 0x0000000e110d7210 */ /* 0x000fd60007ffe0ff */
[----:B------:R-:W-:Y:S05]  /*19350*/  WARPSYNC.COLLECTIVE R15, `(.L_x_3906) ;  /* 0x000000000f087348 */ /* 0x000fea0003c00000 */
[----:B------:R0:W1:Y:S02]  /*19360*/  SHFL.UP P6, R14, R13, R12, R11 ;  /* 0x0400000c0d0e7389 */ /* 0x00006400000c000b */
[----:B01----:R-:W-:Y:S01]  /*19370*/  ENDCOLLECTIVE ;  /* 0x000000000000791b */ /* 0x003fe20003800000 */
.L_x_3906:
        /* <DEDUP_REMOVED lines=8> */
.L_x_3907:
        /* <DEDUP_REMOVED lines=8> */
.L_x_3908:
        /* <DEDUP_REMOVED lines=8> */
.L_x_3909:
        /* <DEDUP_REMOVED lines=8> */
.L_x_3910:
[----:B------:R-:W-:Y:S05]  /*19580*/  BRA `(.L_x_3911) ;  /* 0xffffffe000447947 */ /* 0x000fea000383ffff */
.L_x_3827:
[----:B------:R-:W-:Y:S01]  /*19590*/  BSSY B0, `(.L_x_3912) ;  /* 0x0000008000007945 */ /* 0x000fe20003800000 */
[----:B-----5:R-:W-:Y:S01]  /*195a0*/  IMAD.MOV.U32 R13, RZ, RZ, R17 ;  /* 0x000000ffff0d7224 */ /* 0x020fe200078e0011 */
[----:B------:R-:W-:Y:S01]  /*195b0*/  MOV R15, 0xffffffff ;  /* 0xffffffff000f7802 */ /* 0x000fe20000000f00 */
[----:B-1----:R-:W-:Y:S02]  /*195c0*/  IMAD.MOV.U32 R12, RZ, RZ, 0x1 ;  /* 0x00000001ff0c7424 */ /* 0x002fe400078e00ff */
[----:B------:R-:W-:-:S07]  /*195d0*/  IMAD.MOV.U32 R11, RZ, RZ, RZ ;  /* 0x000000ffff0b7224 */ /* 0x000fce00078e00ff */
[----:B0-----:R-:W-:Y:S05]  /*195e0*/  WARPSYNC.COLLECTIVE R15, `(.L_x_3913) ;  /* 0x000000000f087348 */ /* 0x001fea0003c00000 */
[----:B------:R1:W2:Y:S02]  /*195f0*/  SHFL.UP P6, R14, R13, R12, R11 ;  /* 0x0400000c0d0e7389 */ /* 0x0002a400000c000b */
[----:B012---:R-:W-:Y:S01]  /*19600*/  ENDCOLLECTIVE ;  /* 0x000000000000791b */ /* 0x007fe20003800000 */
.L_x_3913:
[----:B------:R-:W-:Y:S05]  /*19610*/  BSYNC B0 ;  /* 0x0000000000007941 */ /* 0x000fea0003800000 */
.L_x_3912:
[C---:B------:R-:W-:Y:S01]  /*19620*/  ISETP.NE.AND P0, PT, R7.reuse, RZ, PT ;  /* 0x000000ff0700720c */ /* 0x040fe20003f05270 */
[----:B------:R-:W-:Y:S01]  /*19630*/  IMAD.MOV.U32 R12, RZ, RZ, 0x2 ;  /* 0x00000002ff0c7424 */ /* 0x000fe200078e00ff */
[----:B------:R-:W-:Y:S01]  /*19640*/  MOV R15, 0xffffffff ;  /* 0xffffffff000f7802 */ /* 0x000fe20000000f00 */
[----:B------:R-:W-:Y:S01]  /*19650*/  IMAD.MOV.U32 R11, RZ, RZ, RZ ;  /* 0x000000ffff0b7224 */ /* 0x000fe200078e00ff */
[----:B------:R-:W-:Y:S02]  /*19660*/  SEL R2, R14, RZ, P0 ;  /* 0x000000ff0e027207 */ /* 0x000fe40000000000 */
[----:B------:R-:W-:-:S03]  /*19670*/  ISETP.GE.U32.AND P0, PT, R7, 0x2, PT ;  /* 0x000000020700780c */ /* 0x000fc60003f06070 */
[----:B------:R-:W-:-:S04]  /*19680*/  IMAD.IADD R2, R17, 0x1, R2 ;  /* 0x0000000111027824 */ /* 0x000fc800078e0202 */
[----:B------:R-:W-:-:S07]  /*19690*/  IMAD.MOV.U32 R13, RZ, RZ, R2 ;  /* 0x000000ffff0d7224 */ /* 0x000fce00078e0002 */
[----:B------:R-:W-:Y:S05]  /*196a0*/  WARPSYNC.COLLECTIVE R15, `(.L_x_3914) ;  /* 0x000000000f087348 */ /* 0x000fea0003c00000 */
[----:B------:R0:W1:Y:S02]  /*196b0*/  SHFL.UP P6, R14, R13, R12, R11 ;  /* 0x0400000c0d0e7389 */ /* 0x00006400000c000b */
[----:B01----:R-:W-:Y:S01]  /*196c0*/  ENDCOLLECTIVE ;  /* 0x000000000000791b */ /* 0x003fe20003800000 */
.L_x_3914:
        /* <DEDUP_REMOVED lines=8> */
.L_x_3915:
        /* <DEDUP_REMOVED lines=8> */
.L_x_3916:
        /* <DEDUP_REMOVED lines=8> */
.L_x_3917:
        /* <DEDUP_REMOVED lines=8> */
.L_x_3918:
[----:B------:R-:W-:Y:S05]  /*198d0*/  BRA `(.L_x_3919) ;  /* 0xffffffe000247947 */ /* 0x000fea000383ffff */
.L_x_3829:
[----:B------:R-:W-:Y:S01]  /*198e0*/  BSSY B0, `(.L_x_3920) ;  /* 0x0000006000007945 */ /* 0x000fe20003800000 */
[----:B------:R-:W-:Y:S01]  /*198f0*/  PLOP3.LUT P6, PT, P6, PT, PT, 0x8, 0x0 ;  /* 0x000000000000781c */ /* 0x000fe200037ce170 */
[----:B------:R-:W-:-:S12]  /*19900*/  IMAD.MOV.U32 R15, RZ, RZ, -0x1 ;  /* 0xffffffffff0f7424 */ /* 0x000fd800078e00ff */
[----:B01----:R-:W-:Y:S05]  /*19910*/  WARPSYNC.COLLECTIVE R15, `(.L_x_3921) ;  /* 0x000000000f087348 */ /* 0x003fea0003c00000 */
[----:B------:R-:W-:Y:S01]  /*19920*/  VOTE.ANY R14, PT, P6 ;  /* 0x00000000000e7806 */ /* 0x000fe200030e0100 */
[----:B01----:R-:W-:Y:S06]  /*19930*/  ENDCOLLECTIVE ;  /* 0x000000000000791b */ /* 0x003fec0003800000 */
.L_x_3921:
[----:B------:R-:W-:Y:S05]  /*19940*/  BSYNC B0 ;  /* 0x0000000000007941 */ /* 0x000fea0003800000 */
.L_x_3920:
[----:B------:R-:W-:Y:S01]  /*19950*/  MOV R3, R14 ;  /* 0x0000000e00037202 */ /* 0x000fe20000000f00 */
[----:B------:R-:W-:Y:S02]  /*19960*/  IMAD.MOV.U32 R13, RZ, RZ, R17 ;  /* 0x000000ffff0d7224 */ /* 0x000fe400078e0011 */
[----:B------:R-:W-:Y:S01]  /*19970*/  IMAD.MOV.U32 R11, RZ, RZ, 0x1f ;  /* 0x0000001fff0b7424 */ /* 0x000fe200078e00ff */
[----:B------:R-:W0:Y:S01]  /*19980*/  POPC R5, R3 ;  /* 0x0000000300057309 */ /* 0x000e220000000000 */
[----:B------:R-:W-:Y:S02]  /*19990*/  IMAD.MOV.U32 R15, RZ, RZ, -0x1 ;  /* 0xffffffffff0f7424 */ /* 0x000fe400078e00ff */
[----:B0-----:R-:W-:-:S07]  /*199a0*/  IMAD.MOV.U32 R12, RZ, RZ, R5 ;  /* 0x000000ffff0c7224 */ /* 0x001fce00078e0005 */
[----:B------:R-:W-:Y:S05]  /*199b0*/  WARPSYNC.COLLECTIVE R15, `(.L_x_3922) ;  /* 0x000000000f087348 */ /* 0x000fea0003c00000 */
[----:B------:R0:W1:Y:S02]  /*199c0*/  SHFL.IDX P6, R14, R13, R12, R11 ;  /* 0x0000000c0d0e7389 */ /* 0x00006400000c000b */
[----:B01----:R-:W-:Y:S01]  /*199d0*/  ENDCOLLECTIVE ;  /* 0x000000000000791b */ /* 0x003fe20003800000 */
.L_x_3922:
[----:B------:R-:W-:Y:S01]  /*199e0*/  MOV R17, R14 ;  /* 0x0000000e00117202 */ /* 0x000fe20000000f00 */
[----:B------:R-:W-:Y:S06]  /*199f0*/  BRA `(.L_x_3923) ;  /* 0xffffffe000147947 */ /* 0x000fec000383ffff */
.L_x_3831:
[----:B------:R-:W-:Y:S01]  /*19a00*/  BSSY B0, `(.L_x_3924) ;  /* 0x0000007000007945 */ /* 0x000fe20003800000 */
[----:B------:R-:W-:Y:S02]  /*19a10*/  IMAD.MOV.U32 R13, RZ, RZ, R2 ;  /* 0x000000ffff0d7224 */ /* 0x000fe400078e0002 */
[----:B------:R-:W-:Y:S02]  /*19a20*/  IMAD.MOV.U32 R11, RZ, RZ, 0x1f ;  /* 0x0000001fff0b7424 */ /* 0x000fe400078e00ff */
[----:B------:R-:W-:-:S07]  /*19a30*/  IMAD.MOV.U32 R15, RZ, RZ, -0x1 ;  /* 0xffffffffff0f7424 */ /* 0x000fce00078e00ff */
[----:B0-23--:R-:W-:Y:S05]  /*19a40*/  WARPSYNC.COLLECTIVE R15, `(.L_x_3925) ;  /* 0x000000000f087348 */ /* 0x00dfea0003c00000 */
[----:B------:R1:W4:Y:S02]  /*19a50*/  SHFL.IDX P6, R14, R13, R12, R11 ;  /* 0x0000000c0d0e7389 */ /* 0x00032400000c000b */
[----:B01234-:R-:W-:Y:S01]  /*19a60*/  ENDCOLLECTIVE ;  /* 0x000000000000791b */ /* 0x01ffe20003800000 */
.L_x_3925:
[----:B------:R-:W-:Y:S05]  /*19a70*/  BSYNC B0 ;  /* 0x0000000000007941 */ /* 0x000fea0003800000 */
.L_x_3924:
[----:B------:R-:W-:Y:S05]  /*19a80*/  BRA `(.L_x_3830) ;  /* 0xffffffe0000c7947 */ /* 0x000fea000383ffff */
.L_x_3834:
[----:B0-----:R0:W2:Y:S02]  /*19a90*/  SYNCS.PHASECHK.TRANS64.TRYWAIT P0, [R0+URZ+0x38820], R3 ;  /* 0x03882003000075a7 */ /* 0x0010a4000800017f */
[----:B--2---:R-:W-:Y:S05]  /*19aa0*/  @!P0 NANOSLEEP.SYNCS 0x989680 ;  /* 0x009896800000895d */ /* 0x004fea0003900000 */
[----:B------:R-:W2:Y:S02]  /*19ab0*/  @!P0 SYNCS.PHASECHK.TRANS64 P0, [R0+URZ+0x38820], R3 ;  /* 0x03882003000085a7 */ /* 0x000ea4000800007f */
[----:B--2---:R-:W-:Y:S05]  /*19ac0*/  @!P0 BRA `(.L_x_3834) ;  /* 0xfffffffc00f08947 */ /* 0x004fea000383ffff */
[----:B------:R-:W-:Y:S05]  /*19ad0*/  BRA `(.L_x_3926) ;  /* 0xffffffe000ec7947 */ /* 0x000fea000383ffff */
.L_x_3835:
[----:B------:R-:W2:Y:S01]  /*19ae0*/  S2R R2, SR_TID.X ;  /* 0x0000000000027919 */ /* 0x000ea20000002100 */
[----:B------:R-:W-:Y:S01]  /*19af0*/  BSSY B0, `(.L_x_3927) ;  /* 0x000000a000007945 */ /* 0x000fe20003800000 */
[----:B-1----:R-:W-:Y:S01]  /*19b00*/  MOV R12, RZ ;  /* 0x000000ff000c7202 */ /* 0x002fe20000000f00 */
[----:B------:R-:W-:Y:S02]  /*19b10*/  IMAD.MOV.U32 R11, RZ, RZ, 0x1f ;  /* 0x0000001fff0b7424 */ /* 0x000fe400078e00ff */
[----:B------:R-:W-:Y:S01]  /*19b20*/  IMAD.MOV.U32 R15, RZ, RZ, -0x1 ;  /* 0xffffffffff0f7424 */ /* 0x000fe200078e00ff */
[----:B--2---:R-:W-:-:S04]  /*19b30*/  SHF.R.U32.HI R2, RZ, 0x5, R2 ;  /* 0x00000005ff027819 */ /* 0x004fc80000011602 */
[----:B------:R-:W-:-:S05]  /*19b40*/  LOP3.LUT R2, R2, 0x3, RZ, 0xc0, !PT ;  /* 0x0000000302027812 */ /* 0x000fca00078ec0ff */
[----:B------:R-:W-:-:S07]  /*19b50*/  IMAD.MOV.U32 R13, RZ, RZ, R2 ;  /* 0x000000ffff0d7224 */ /* 0x000fce00078e0002 */
[----:B0-----:R-:W-:Y:S05]  /*19b60*/  WARPSYNC.COLLECTIVE R15, `(.L_x_3928) ;  /* 0x000000000f087348 */ /* 0x001fea0003c00000 */
[----:B------:R1:W2:Y:S02]  /*19b70*/  SHFL.IDX P6, R14, R13, R12, R11 ;  /* 0x0000000c0d0e7389 */ /* 0x0002a400000c000b */
[----:B012---:R-:W-:Y:S01]  /*19b80*/  ENDCOLLECTIVE ;  /* 0x000000000000791b */ /* 0x007fe20003800000 */
.L_x_3928:
[----:B------:R-:W-:Y:S05]  /*19b90*/  BSYNC B0 ;  /* 0x0000000000007941 */ /* 0x000fea0003800000 */
.L_x_3927:
[----:B------:R-:W-:Y:S05]  /*19ba0*/  BRA `(.L_x_3929) ;  /* 0xffffffe000d07947 */ /* 0x000fea000383ffff */
.L_x_3836:
[----:B------:R-:W-:Y:S01]  /*19bb0*/  BSSY B0, `(.L_x_3930) ;  /* 0x0000006000007945 */ /* 0x000fe20003800000 */
[----:B------:R-:W-:-:S07]  /*19bc0*/  IMAD.MOV.U32 R15, RZ, RZ, -0x1 ;  /* 0xffffffffff0f7424 */ /* 0x000fce00078e00ff */
[----:B012---:R-:W-:Y:S05]  /*19bd0*/  WARPSYNC.COLLECTIVE R15, `(.L_x_3931) ;  /* 0x000000000f0c7348 */ /* 0x007fea0003c00000 */
[----:B------:R-:W-:Y:S02]  /*19be0*/  ELECT P6, UR62, PT ;  /* 0x00000000003e782f */ /* 0x000fe400038c0000 */
[----:B------:R-:W-:Y:S01]  /*19bf0*/  MOV R14, UR62 ;  /* 0x0000003e000e7c02 */ /* 0x000fe20008000f00 */
[----:B012---:R-:W-:Y:S10]  /*19c00*/  ENDCOLLECTIVE ;  /* 0x000000000000791b */ /* 0x007ff40003800000 */
.L_x_3931:
[----:B------:R-:W-:Y:S05]  /*19c10*/  BSYNC B0 ;  /* 0x0000000000007941 */ /* 0x000fea0003800000 */
.L_x_3930:
[----:B------:R-:W-:Y:S05]  /*19c20*/  BRA `(.L_x_3932) ;  /* 0xffffffe000c47947 */ /* 0x000fea000383ffff */
.L_x_3838:
[----:B0-----:R0:W2:Y:S02]  /*19c30*/  SYNCS.PHASECHK.TRANS64.TRYWAIT P0, [R6+URZ], R5 ;  /* 0x00000005060075a7 */ /* 0x0010a4000800017f */
[----:B--2---:R-:W-:Y:S05]  /*19c40*/  @!P0 NANOSLEEP.SYNCS 0x989680 ;  /* 0x009896800000895d */ /* 0x004fea0003900000 */
[----:B------:R-:W2:Y:S02]  /*19c50*/  @!P0 SYNCS.PHASECHK.TRANS64 P0, [R6+URZ], R5 ;  /* 0x00000005060085a7 */ /* 0x000ea4000800007f */
[----:B--2---:R-:W-:Y:S05]  /*19c60*/  @!P0 BRA `(.L_x_3838) ;  /* 0xfffffffc00f08947 */ /* 0x004fea000383ffff */
[----:B------:R-:W-:Y:S05]  /*19c70*/  BRA `(.L_x_3933) ;  /* 0xffffffe400007947 */ /* 0x000fea000383ffff */
.L_x_3839:
[----:B--2---:R2:W3:Y:S02]  /*19c80*/  SYNCS.PHASECHK.TRANS64.TRYWAIT P0, [R7+URZ], R2 ;  /* 0x00000002070075a7 */ /* 0x0044e4000800017f */
[----:B---3--:R-:W-:Y:S05]  /*19c90*/  @!P0 NANOSLEEP.SYNCS 0x989680 ;  /* 0x009896800000895d */ /* 0x008fea0003900000 */
[----:B------:R-:W3:Y:S02]  /*19ca0*/  @!P0 SYNCS.PHASECHK.TRANS64 P0, [R7+URZ], R2 ;  /* 0x00000002070085a7 */ /* 0x000ee4000800007f */
[----:B---3--:R-:W-:Y:S05]  /*19cb0*/  @!P0 BRA `(.L_x_3839) ;  /* 0xfffffffc00f08947 */ /* 0x008fea000383ffff */
[----:B------:R-:W-:Y:S05]  /*19cc0*/  BRA `(.L_x_3934) ;  /* 0xffffffe000f47947 */ /* 0x000fea000383ffff */
.L_x_3841:
[----:B---3--:R3:W4:Y:S02]  /*19cd0*/  SYNCS.PHASECHK.TRANS64.TRYWAIT P0, [R4+URZ], R5 ;  /* 0x00000005040075a7 */ /* 0x008724000800017f */
[----:B----4-:R-:W-:Y:S05]  /*19ce0*/  @!P0 NANOSLEEP.SYNCS 0x989680 ;  /* 0x009896800000895d */ /* 0x010fea0003900000 */
[----:B------:R-:W4:Y:S02]  /*19cf0*/  @!P0 SYNCS.PHASECHK.TRANS64 P0, [R4+URZ], R5 ;  /* 0x00000005040085a7 */ /* 0x000f24000800007f */
[----:B----4-:R-:W-:Y:S05]  /*19d00*/  @!P0 BRA `(.L_x_3841) ;  /* 0xfffffffc00f08947 */ /* 0x010fea000383ffff */
[----:B------:R-:W-:Y:S05]  /*19d10*/  BRA `(.L_x_3935) ;  /* 0xffffffe000fc7947 */ /* 0x000fea000383ffff */
.L_x_3936:
        /* <DEDUP_REMOVED lines=14> */
.L_x_11946:


//--------------------- .text._ZN7cutlass13device_kernelIN5flash11enable_sm90INS1_16FlashAttnFwdSm90INS1_25CollectiveMainloopFwdSm90ILi2EN4cute5tupleIJNS5_1CILi1EEES8_S8_EEENS6_IJNS7_ILi64EEESA_SA_EEELi512ENS_6half_tEfNS_4arch4Sm90ELb0ELb1ELb1ELb0ELb0ELb0ELb0ELb0ELb0ELb0ELb0ELb0EEENS1_21CollectiveEpilogueFwdINS6_IJSA_NS7_ILi512EEESA_EEES9_SC_SE_Li256ELb0ELb0ELb0ELb0EEENS1_30DynamicPersistentTileSchedulerILi256ELi32ELb0ELb0ELb1EEEEEEEEEvNT_6ParamsE --------------------------
	.section	.text._ZN7cutlass13device_kernelIN5flash11enable_sm90INS1_16FlashAttnFwdSm90INS1_25CollectiveMainloopFwdSm90ILi2EN4cute5tupleIJNS5_1CILi1EEES8_S8_EEENS6_IJNS7_ILi64EEESA_SA_EEELi512ENS_6half_tEfNS_4arch4Sm90ELb0ELb1ELb1ELb0ELb0ELb0ELb0ELb0ELb0ELb0ELb0ELb0EEENS1_21CollectiveEpilogueFwdINS6_IJSA_NS7_ILi512EEESA_EEES9_SC_SE_Li256ELb0ELb0ELb0ELb0EEENS1_30DynamicPersistentTileSchedulerILi256ELi32ELb0ELb0ELb1EEEEEEEEEvNT_6ParamsE,"ax",@progbits
	.align	128
.text._ZN7cutlass13device_kernelIN5flash11enable_sm90INS1_16FlashAttnFwdSm90INS1_25CollectiveMainloopFwdSm90ILi2EN4cute5tupleIJNS5_1CILi1EEES8_S8_EEENS6_IJNS7_ILi64EEESA_SA_EEELi512ENS_6half_tEfNS_4arch4Sm90ELb0ELb1ELb1ELb0ELb0ELb0ELb0ELb0ELb0ELb0ELb0ELb0EEENS1_21CollectiveEpilogueFwdINS6_IJSA_NS7_ILi512EEESA_EEES9_SC_SE_Li256ELb0ELb0ELb0ELb0EEENS1_30DynamicPersistentTileSchedulerILi256ELi32ELb0ELb0ELb1EEEEEEEEEvNT_6ParamsE:
        .type           _ZN7cutlass13device_kernelIN5flash11enable_sm90INS1_16FlashAttnFwdSm90INS1_25CollectiveMainloopFwdSm90ILi2EN4cute5tupleIJNS5_1CILi1EEES8_S8_EEENS6_IJNS7_ILi64EEESA_SA_EEELi512ENS_6half_tEfNS_4arch4Sm90ELb0ELb1ELb1ELb0ELb0ELb0ELb0ELb0ELb0ELb0ELb0ELb0EEENS1_21CollectiveEpilogueFwdINS6_IJSA_NS7_ILi512EEESA_EEES9_SC_SE_Li256ELb0ELb0ELb0ELb0EEENS1_30DynamicPersistentTileSchedulerILi256ELi32ELb0ELb0ELb1EEEEEEEEEvNT_6ParamsE,@function
        .size           _ZN7cutlass13device_kernelIN5flash11enable_sm90INS1_16FlashAttnFwdSm90INS1_25CollectiveMainloopFwdSm90ILi2EN4cute5tupleIJNS5_1CILi1EEES8_S8_EEENS6_IJNS7_ILi64EEESA_SA_EEELi512ENS_6half_tEfNS_4arch4Sm90ELb0ELb1ELb1ELb0ELb0ELb0ELb0ELb0ELb0ELb0ELb0ELb0EEENS1_21CollectiveEpilogueFwdINS6_IJSA_NS7_ILi512EEESA_EEES9_SC_SE_Li256ELb0ELb0ELb0ELb0EEENS1_30DynamicPersistentTileSchedulerILi256ELi32ELb0ELb0ELb1EEEEEEEEEvNT_6ParamsE,(.L_x_11947 - _ZN7cutlass13device_kernelIN5flash11enable_sm90INS1_16FlashAttnFwdSm90INS1_25CollectiveMainloopFwdSm90ILi2EN4cute5tupleIJNS5_1CILi1EEES8_S8_EEENS6_IJNS7_ILi64EEESA_SA_EEELi512ENS_6half_tEfNS_4arch4Sm90ELb0ELb1ELb1ELb0ELb0ELb0ELb0ELb0ELb0ELb0ELb0ELb0EEENS1_21CollectiveEpilogueFwdINS6_IJSA_NS7_ILi512EEESA_EEES9_SC_SE_Li256ELb0ELb0ELb0ELb0EEENS1_30DynamicPersistentTileSchedulerILi256ELi32ELb0ELb0ELb1EEEEEEEEEvNT_6ParamsE)
        .other          _ZN7cutlass13device_kernelIN5flash11enable_sm90INS1_16FlashAttnFwdSm90INS1_25CollectiveMainloopFwdSm90ILi2EN4cute5tupleIJNS5_1CILi1EEES8_S8_EEENS6_IJNS7_ILi64EEESA_SA_EEELi512ENS_6half_tEfNS_4arch4Sm90ELb0ELb1ELb1ELb0ELb0ELb0ELb0ELb0ELb0ELb0ELb0ELb0EEENS1_21CollectiveEpilogueFwdINS6_IJSA_NS7_ILi512EEESA_EEES9_SC_SE_Li256ELb0ELb0ELb0ELb0EEENS1_30DynamicPersistentTileSchedulerILi256ELi32ELb0ELb0ELb1EEEEEEEEEvNT_6ParamsE,@"STO_CUDA_ENTRY STV_DEFAULT"
_ZN7cutlass13device_kernelIN5flash11enable_sm90INS1_16FlashAttnFwdSm90INS1_25CollectiveMainloopFwdSm90ILi2EN4cute5tupleIJNS5_1CILi1EEES8_S8_EEENS6_IJNS7_ILi64EEESA_SA_EEELi512ENS_6half_tEfNS_4arch4Sm90ELb0ELb1ELb1ELb0ELb0ELb0ELb0ELb0ELb0ELb0ELb0ELb0EEENS1_21CollectiveEpilogueFwdINS6_IJSA_NS7_ILi512EEESA_EEES9_SC_SE_Li256ELb0ELb0ELb0ELb0EEENS1_30DynamicPersistentTileSchedulerILi256ELi32ELb0ELb0ELb1EEEEEEEEEvNT_6ParamsE:
[----:B------:R-:W1:Y:S01]  /*0000*/  LDC R1, c[0x0][0x28] ;  /* 0x00000a00ff017b82 */ /* 0x000e620000000800 */
[----:B------:R-:W2:Y:S01]  /*0010*/  S2R R19, SR_TID.X ;  /* 0x0000000000137919 */ /* 0x000ea20000002100 */
[----:B------:R-:W-:Y:S01]  /*0020*/  ELECT P0, URZ, PT ;  /* 0x00000000003f782f */ /* 0x000fe20003800000 */
[----:B------:R-:W-:Y:S01]  /*0030*/  BSSY B0, `(.L_x_3937) ;  /* 0x0000014000007945 */ /* 0x000fe20003800000 */
[----:B--2---:R-:W-:-:S05]  /*0040*/  SHF.R.U32.HI R0, RZ, 0x5, R19 ;  /* 0x00000005ff007819 */ /* 0x004fca0000011613 */
[----:B------:R-:W2:Y:S02]  /*0050*/  SHFL.IDX PT, R2, R0, RZ, 0x1f ;  /* 0x00001fff00027589 */ /* 0x000ea400000e0000 */
[----:B--2---:R-:W-:Y:S02]  /*0060*/  ISETP.EQ.AND P0, PT, R2, RZ, P0 ;  /* 0x000000ff0200720c */ /* 0x004fe40000702270 */
[----:B------:R-:W-:-:S11]  /*0070*/  SHF.R.U32.HI R2, RZ, 0x7, R19 ;  /* 0x00000007ff027819 */ /* 0x000fd60000011613 */
[----:B-1----:R-:W-:Y:S05]  /*0080*/  @!P0 BRA `(.L_x_3938) ;  /* 0x0000000000388947 */ /* 0x002fea0003800000 */
        /* <DEDUP_REMOVED lines=14> */
.L_x_3938:
[----:B------:R-:W-:Y:S05]  /*0170*/  BSYNC B0 ;  /* 0x0000000000007941 */ /* 0x000fea0003800000 */
.L_x_3937:
        /* <DEDUP_REMOVED lines=33> */
.L_x_3939:
        /* <DEDUP_REMOVED lines=22> */
.L_x_3940:
        /* <DEDUP_REMOVED lines=18> */
.L_x_3941:
        /* <DEDUP_REMOVED lines=22> */
.L_x_3942:
        /* <DEDUP_REMOVED lines=22> */
.L_x_3943:
[----:B------:R-:W-:Y:S01]  /*08d0*/  PLOP3.LUT P0, PT, PT, PT, UP0, 0x80, 0x0 ;  /* 0x000000000000781c */ /* 0x000fe20003f0f008 */
[----:B------:R-:W-:Y:S01]  /*08e0*/  UMOV UR36, 0x1 ;  /* 0x0000000100247882 */ /* 0x000fe20000000000 */
[----:B------:R-:W-:Y:S01]  /*08f0*/  NOP ;  /* 0x0000000000007918 */ /* 0x000fe20000000000 */
[----:B------:R-:W-:Y:S01]  /*0900*/  USEL UR36, UR36, 0x2, !UP0 ;  /* 0x0000000224247887 */ /* 0x000fe2000c000000 */
[----:B------:R-:W-:Y:S01]  /*0910*/  ULDC.64 UR50, c[0x0][0x208] ;  /* 0x0000820000327ab9 */ /* 0x000fe20000000a00 */
[----:B-123--:R-:W-:Y:S08]  /*0920*/  BAR.SYNC.DEFER_BLOCKING 0x0 ;  /* 0x0000000000007b1d */ /* 0x00eff00000010000 */
[----:B------:R-:W-:Y:S05]  /*0930*/  @!P0 BRA `(.L_x_3944) ;  /* 0x000000e8000c8947 */ /* 0x000fea0003800000 */
.L_x_3945:
[----:B------:R-:W-:-:S08]  /*0940*/  NOP ;  /* 0x0000000000007918 */ /* 0x000fd00000000000 */
[----:B------:R-:W1:Y:S02]  /*0950*/  USETMAXREG.TRY_ALLOC.CTAPOOL UP0, 0xf0 ;  /* 0x000000f0000079c8 */ /* 0x000e640008000600 */
[----:B-1----:R-:W-:-:S13]  /*0960*/  PLOP3.LUT P0, PT, PT, PT, UP0, 0x80, 0x0 ;  /* 0x000000000000781c */ /* 0x002fda0003f0f008 */
[----:B------:R-:W-:Y:S05]  /*0970*/  @!P0 BRA `(.L_x_3945) ;  /* 0xfffffffc00f08947 */ /* 0x000fea000383ffff */
[----:B------:R-:W-:Y:S01]  /*0980*/  LOP3.LUT R0, R19, 0xffffff80, RZ, 0xc0, !PT ;  /* 0xffffff8013007812 */ /* 0x000fe200078ec0ff */
[----:B------:R-:W1:Y:S08]  /*0990*/  S2UR UR4, SR_CTAID.X ;  /* 0x00000000000479c3 */ /* 0x000e700000002500 */
[----:B------:R-:W-:Y:S06]  /*09a0*/  BAR.ARV 0x4, 0x120 ;  /* 0x0104800000007b1d */ /* 0x000fec0000002000 */
[----:B------:R-:W-:-:S02]  /*09b0*/  ISETP.NE.AND P0, PT, R0, 0x80, PT ;  /* 0x000000800000780c */ /* 0x000fc40003f05270 */
[----:B------:R-:W1:Y:S11]  /*09c0*/  LDC R0, c[0x0][0xda8] ;  /* 0x00036a00ff007b82 */ /* 0x000e760000000800 */
        /* <DEDUP_REMOVED lines=17> */
[--C-:B------:R-:W-:Y:S02]  /*0ae0*/  SHF.R.S32.HI R189, RZ, 0x5, R4.reuse ;  /* 0x00000005ffbd7819 */ /* 0x100fe40000011404 */
[----:B------:R-:W-:Y:S02]  /*0af0*/  SHF.R.S32.HI R6, RZ, 0x1f, R4 ;  /* 0x0000001fff067819 */ /* 0x000fe40000011404 */
[----:B------:R-:W-:Y:S02]  /*0b00*/  LOP3.LUT R4, R2, 0xfffffff0, RZ, 0xc0, !PT ;  /* 0xfffffff002047812 */ /* 0x000fe400078ec0ff */
[----:B------:R-:W-:Y:S02]  /*0b10*/  LEA.HI R3, R0, R191, RZ, 0x7 ;  /* 0x000000bf00037211 */ /* 0x000fe400078f38ff */
[----:B------:R-:W-:Y:S02]  /*0b20*/  IADD3 R5, R191, -R4, RZ ;  /* 0x80000004bf057210 */ /* 0x000fe40007ffe0ff */
[----:B------:R-:W-:-:S02]  /*0b30*/  LOP3.LUT R8, R3, 0xffffff80, RZ, 0xc0, !PT ;  /* 0xffffff8003087812 */ /* 0x000fc400078ec0ff */
[----:B------:R-:W-:Y:S01]  /*0b40*/  SHF.R.S32.HI R10, RZ, 0x1f, R5 ;  /* 0x0000001fff0a7819 */ /* 0x000fe20000011405 */
[----:B-1----:R-:W-:Y:S01]  /*0b50*/  ULEA UR48, UR5, UR48, 0x18 ;  /* 0x0000003005307291 */ /* 0x002fe2000f8ec03f */
[----:B------:R-:W-:Y:S01]  /*0b60*/  SHF.R.S32.HI R7, RZ, 0x4, R2 ;  /* 0x00000004ff077819 */ /* 0x000fe20000011402 */
[----:B------:R-:W-:Y:S01]  /*0b70*/  IMAD.IADD R8, R191, 0x1, -R8 ;  /* 0x00000001bf087824 */ /* 0x000fe200078e0a08 */
[----:B------:R-:W-:Y:S02]  /*0b80*/  LEA.HI R12, R10, R5, RZ, 0x3 ;  /* 0x000000050a0c7211 */ /* 0x000fe400078f18ff */
[----:B------:R-:W-:Y:S02]  /*0b90*/  LEA.HI R2, R2, R7, RZ, 0x1 ;  /* 0x0000000702027211 */ /* 0x000fe400078f08ff */
[----:B------:R-:W-:Y:S02]  /*0ba0*/  LEA.HI R6, R6, R189, RZ, 0x2 ;  /* 0x000000bd06067211 */ /* 0x000fe400078f10ff */
[----:B------:R-:W-:-:S02]  /*0bb0*/  SHF.R.S32.HI R9, RZ, 0x1f, R8 ;  /* 0x0000001fff097819 */ /* 0x000fc40000011408 */
[C---:B------:R-:W-:Y:S01]  /*0bc0*/  LOP3.LUT R14, R12.reuse, 0xfffffff8, RZ, 0xc0, !PT ;  /* 0xfffffff80c0e7812 */ /* 0x040fe200078ec0ff */
[----:B------:R-:W-:Y:S01]  /*0bd0*/  IMAD.SHL.U32 R12, R12, 0x40, RZ ;  /* 0x000000400c0c7824 */ /* 0x000fe200078e00ff */
[----:B------:R-:W-:Y:S02]  /*0be0*/  SHF.R.S32.HI R188, RZ, 0x7, R3 ;  /* 0x00000007ffbc7819 */ /* 0x000fe40000011403 */
[----:B------:R-:W-:Y:S01]  /*0bf0*/  LOP3.LUT R2, R2, 0x1ffffffe, RZ, 0xc0, !PT ;  /* 0x1ffffffe02027812 */ /* 0x000fe200078ec0ff */
[----:B------:R-:W-:Y:S01]  /*0c00*/  IMAD.IADD R14, R5, 0x1, -R14 ;  /* 0x00000001050e7824 */ /* 0x000fe200078e0a0e */
[----:B------:R-:W-:Y:S01]  /*0c10*/  LOP3.LUT R6, R6, 0x3ffffc, RZ, 0xc0, !PT ;  /* 0x003ffffc06067812 */ /* 0x000fe200078ec0ff */
[----:B------:R-:W-:Y:S01]  /*0c20*/  IMAD R13, R188, 0x100, R5 ;  /* 0x00000100bc0d7824 */ /* 0x000fe200078e0205 */
[----:B------:R-:W-:Y:S02]  /*0c30*/  LEA.HI R4, R9, R8, RZ, 0x2 ;  /* 0x0000000809047211 */ /* 0x000fe400078f10ff */
[----:B------:R-:W-:Y:S01]  /*0c40*/  IADD3 R2, R7, -R2, RZ ;  /* 0x8000000207027210 */ /* 0x000fe20007ffe0ff */
[----:B------:R-:W-:Y:S01]  /*0c50*/  IMAD.IADD R6, R189, 0x1, -R6 ;  /* 0x00000001bd067824 */ /* 0x000fe200078e0a06 */
[----:B------:R-:W-:-:S02]  /*0c60*/  LOP3.LUT R5, R4, 0x7ffffffc, RZ, 0xc0, !PT ;  /* 0x7ffffffc04057812 */ /* 0x000fc400078ec0ff */
[--C-:B------:R-:W-:Y:S01]  /*0c70*/  SHF.R.S32.HI R10, RZ, 0x2, R4.reuse ;  /* 0x00000002ff0a7819 */ /* 0x100fe20000011404 */
[----:B------:R-:W-:Y:S01]  /*0c80*/  IMAD R13, R6, 0x10, R13 ;  /* 0x00000010060d7824 */ /* 0x000fe200078e020d */
[----:B------:R-:W-:Y:S02]  /*0c90*/  SHF.R.S32.HI R11, RZ, 0x1f, R4 ;  /* 0x0000001fff0b7819 */ /* 0x000fe40000011404 */
[----:B------:R-:W-:Y:S02]  /*0ca0*/  SHF.L.U32 R4, R14, 0x6, RZ ;  /* 0x000000060e047819 */ /* 0x000fe400000006ff */
[----:B------:R-:W-:Y:S01]  /*0cb0*/  LEA.HI R9, R9, R8, RZ, 0x5 ;  /* 0x0000000809097211 */ /* 0x000fe200078f28ff */
[----:B------:R-:W-:Y:S01]  /*0cc0*/  IMAD.IADD R8, R8, 0x1, -R5 ;  /* 0x0000000108087824 */ /* 0x000fe200078e0a05 */
[----:B------:R-:W-:Y:S02]  /*0cd0*/  SHF.L.U32 R2, R2, 0x3, RZ ;  /* 0x0000000302027819 */ /* 0x000fe400000006ff */
[----:B------:R-:W-:-:S02]  /*0ce0*/  LOP3.LUT R5, R4, 0x1c0, RZ, 0xc0, !PT ;  /* 0x000001c004057812 */ /* 0x000fc400078ec0ff */
[----:B------:R-:W-:Y:S01]  /*0cf0*/  LOP3.LUT R12, R12, 0x7ffffe00, RZ, 0xc0, !PT ;  /* 0x7ffffe000c0c7812 */ /* 0x000fe200078ec0ff */
[--C-:B------:R-:W-:Y:S01]  /*0d00*/  IMAD.U32 R190, R13, 0x40, R2.reuse ;  /* 0x000000400dbe7824 */ /* 0x100fe200078e0002 */
[----:B------:R-:W-:Y:S02]  /*0d10*/  LOP3.LUT R2, R5, 0x8, R2, 0xf8, !PT ;  /* 0x0000000805027812 */ /* 0x000fe400078ef802 */
[----:B------:R-:W-:Y:S01]  /*0d20*/  SHF.R.U32.HI R5, RZ, 0x3, R5 ;  /* 0x00000003ff057819 */ /* 0x000fe20000011605 */
[----:B------:R-:W-:Y:S01]  /*0d30*/  IMAD R12, R189, 0x400, R12 ;  /* 0x00000400bd0c7824 */ /* 0x000fe200078e020c */
[----:B------:R-:W-:Y:S02]  /*0d40*/  R2P PR, R14, 0x6 ;  /* 0x000000060e007804 */ /* 0x000fe40000000000 */
[----:B------:R-:W-:Y:S02]  /*0d50*/  LOP3.LUT R5, R2, R5, RZ, 0x3c, !PT ;  /* 0x0000000502057212 */ /* 0x000fe400078e3cff */
[----:B------:R-:W-:-:S02]  /*0d60*/  LEA.HI R11, R11, R10, RZ, 0x3 ;  /* 0x0000000a0b0b7211 */ /* 0x000fc400078f18ff */
[----:B------:R-:W-:Y:S01]  /*0d70*/  LEA.HI R0, R0, R191, RZ, 0x3 ;  /* 0x000000bf00007211 */ /* 0x000fe200078f18ff */
[----:B------:R-:W-:Y:S01]  /*0d80*/  IMAD.IADD R5, R12, 0x1, R5 ;  /* 0x000000010c057824 */ /* 0x000fe200078e0205 */
[----:B------:R-:W-:Y:S02]  /*0d90*/  LEA.HI R3, R3, R188, RZ, 0x1 ;  /* 0x000000bc03037211 */ /* 0x000fe400078f08ff */
[----:B------:R-:W-:Y:S02]  /*0da0*/  LOP3.LUT R11, R11, 0xfffffff8, RZ, 0xc0, !PT ;  /* 0xfffffff80b0b7812 */ /* 0x000fe400078ec0ff */
[----:B------:R-:W-:Y:S02]  /*0db0*/  LEA R18, R5, UR48, 0x1 ;  /* 0x0000003005127c11 */ /* 0x000fe4000f8e08ff */
[----:B------:R-:W-:Y:S01]  /*0dc0*/  LOP3.LUT R2, R0, 0x1ffffff8, RZ, 0xc0, !PT ;  /* 0x1ffffff800027812 */ /* 0x000fe200078ec0ff */
[----:B------:R-:W-:Y:S01]  /*0dd0*/  IMAD.IADD R16, R10, 0x1, -R11 ;  /* 0x000000010a107824 */ /* 0x000fe200078e0a0b */
[----:B------:R-:W-:Y:S01]  /*0de0*/  LOP3.LUT R3, R3, 0xfffffe, RZ, 0xc0, !PT ;  /* 0x00fffffe03037812 */ /* 0x000fe200078ec0ff */
[C---:B------:R-:W-:Y:S01]  /*0df0*/  VIADD R23, R18.reuse, 0x26800 ;  /* 0x0002680012177836 */ /* 0x040fe20000000000 */
[----:B------:R-:W-:Y:S01]  /*0e00*/  IADD3 R19, R18, 0x26840, RZ ;  /* 0x0002684012137810 */ /* 0x000fe20007ffe0ff */
[----:B------:R-:W-:Y:S01]  /*0e10*/  IMAD.IADD R2, R191, 0x1, -R2 ;  /* 0x00000001bf027824 */ /* 0x000fe200078e0a02 */
[----:B------:R-:W-:Y:S01]  /*0e20*/  SEL R22, R22, 0xffffffe0, !P1 ;  /* 0xffffffe016167807 */ /* 0x000fe20004800000 */
[----:B------:R-:W-:Y:S01]  /*0e30*/  IMAD.IADD R3, R188, 0x1, -R3 ;  /* 0x00000001bc037824 */ /* 0x000fe200078e0a03 */
[----:B------:R-:W-:Y:S01]  /*0e40*/  @P2 IADD3 R19, R23, -0x40, RZ ;  /* 0xffffffc017132810 */ /* 0x000fe20007ffe0ff */
[----:B------:R-:W-:Y:S01]  /*0e50*/  IMAD.SHL.U32 R184, R2, 0x8, RZ ;  /* 0x0000000802b87824 */ /* 0x000fe200078e00ff */
[----:B------:R-:W-:Y:S01]  /*0e60*/  SHF.R.S32.HI R9, RZ, 0x5, R9 ;  /* 0x00000005ff097819 */ /* 0x000fe20000011409 */
[----:B------:R-:W-:Y:S01]  /*0e70*/  IMAD.SHL.U32 R17, R3, 0x100, RZ ;  /* 0x0000010003117824 */ /* 0x000fe200078e00ff */
[----:B------:R-:W-:Y:S01]  /*0e80*/  IADD3 R23, R23, R22, RZ ;  /* 0x0000001617177210 */ /* 0x000fe20007ffe0ff */
[----:B------:R-:W-:Y:S01]  /*0e90*/  IMAD.SHL.U32 R2, R8, 0x2, RZ ;  /* 0x0000000208027824 */ /* 0x000fe200078e00ff */
[----:B------:R-:W-:Y:S01]  /*0ea0*/  LEA R16, R9, R16, 0x4 ;  /* 0x0000001009107211 */ /* 0x000fe200078e20ff */
[----:B------:R-:W-:Y:S01]  /*0eb0*/  IMAD.IADD R22, R22, 0x1, R19 ;  /* 0x0000000116167824 */ /* 0x000fe200078e0213 */
[----:B------:R-:W-:-:S07]  /*0ec0*/  SHF.R.S32.HI R186, RZ, 0x3, R0 ;  /* 0x00000003ffba7819 */ /* 0x000fce0000011400 */
.L_x_4050:
        /* <DEDUP_REMOVED lines=11> */
[----:B--2---:R-:W-:Y:S05]  /*0f80*/  @!P0 BRA `(.L_x_3946) ;  /* 0x0000000000208947 */ /* 0x004fea0003800000 */
        /* <DEDUP_REMOVED lines=8> */
.L_x_3946:
[----:B------:R-:W-:Y:S01]  /*1010*/  ULDC UR6, c[0x0][0xdc4] ;  /* 0x0003710000067ab9 */ /* 0x000fe20000000800 */
[----:B------:R-:W-:Y:S01]  /*1020*/  UMOV UR40, UR7 ;  /* 0x0000000700287c82 */ /* 0x000fe20008000000 */
[----:B------:R-:W-:-:S11]  /*1030*/  UISETP.NE.AND UP0, UPT, UR6, 0x1, UPT ;  /* 0x000000010600788c */ /* 0x000fd6000bf05270 */
[----:B------:R-:W-:Y:S02]  /*1040*/  @UP0 ULDC.64 UR10, c[0x0][0xdc8] ;  /* 0x00037200000a0ab9 */ /* 0x000fe40000000a00 */
[----:B------:R-:W-:-:S04]  /*1050*/  UIMAD.WIDE.U32 UR4, UR7, UR10, URZ ;  /* 0x0000000a070472a5 */ /* 0x000fc8000f8e003f */
[----:B------:R-:W-:-:S04]  /*1060*/  @UP0 USHF.R.U32.HI UR40, URZ, UR11, UR5 ;  /* 0x0000000b3f280299 */ /* 0x000fc80008011605 */
[----:B------:R-:W-:-:S12]  /*1070*/  UIMAD UR4, UR40, UR6, URZ ;  /* 0x00000006280472a4 */ /* 0x000fd8000f8e023f */
.L_x_3947:
[----:B------:R-:W-:Y:S01]  /*1080*/  ULDC UR43, c[0x0][0xdb8] ;  /* 0x00036e00002b7ab9 */ /* 0x000fe20000000800 */
[----:B------:R-:W-:Y:S01]  /*1090*/  ULDC.64 UR10, c[0x0][0x3f8] ;  /* 0x0000fe00000a7ab9 */ /* 0x000fe20000000a00 */
[----:B------:R-:W-:Y:S02]  /*10a0*/  ULOP3.LUT UR5, URZ, UR40, URZ, 0x33, !UPT ;  /* 0x000000283f057292 */ /* 0x000fe4000f8e333f */
[----:B------:R-:W-:Y:S02]  /*10b0*/  UISETP.NE.AND UP1, UPT, UR43, 0x1, UPT ;  /* 0x000000012b00788c */ /* 0x000fe4000bf25270 */
[----:B------:R-:W-:Y:S01]  /*10c0*/  UISETP.NE.U32.AND UP0, UPT, UR10, URZ, UPT ;  /* 0x0000003f0a00728c */ /* 0x000fe2000bf05070 */
[----:B------:R-:W-:Y:S01]  /*10d0*/  ULDC UR6, c[0x0][0xdac] ;  /* 0x00036b0000067ab9 */ /* 0x000fe20000000800 */
[----:B------:R-:W-:Y:S02]  /*10e0*/  UIADD3 UR4, UR7, -UR4, URZ ;  /* 0x8000000407047290 */ /* 0x000fe4000fffe03f */
[----:B------:R-:W-:-:S02]  /*10f0*/  UIADD3 UR5, UR5, UR6, URZ ;  /* 0x0000000605057290 */ /* 0x000fc4000fffe03f */
[----:B------:R-:W-:Y:S01]  /*1100*/  UISETP.NE.AND.EX UP0, UPT, UR11, URZ, UPT, UP0 ;  /* 0x0000003f0b00728c */ /* 0x000fe2000bf05300 */
[----:B------:R-:W-:Y:S01]  /*1110*/  ULDC UR12, c[0x0][0xdc4] ;  /* 0x00037100000c7ab9 */ /* 0x000fe20000000800 */
[----:B------:R-:W-:Y:S01]  /*1120*/  ULDC UR49, c[0x0][0x404] ;  /* 0x0001010000317ab9 */ /* 0x000fe20000000800 */
[----:B------:R-:W-:Y:S02]  /*1130*/  UISETP.NE.AND UP2, UPT, UR46, 0x1, UPT ;  /* 0x000000012e00788c */ /* 0x000fe4000bf45270 */
[----:B------:R-:W-:Y:S01]  /*1140*/  USHF.L.U32 UR42, UR5, 0x6, URZ ;  /* 0x00000006052a7899 */ /* 0x000fe2000800063f */
[----:B------:R-:W-:Y:S01]  /*1150*/  ULDC UR10, c[0x0][0x288] ;  /* 0x0000a200000a7ab9 */ /* 0x000fe20000000800 */
[----:B------:R-:W-:Y:S02]  /*1160*/  UIMAD UR12, UR8, UR12, UR4 ;  /* 0x0000000c080c72a4 */ /* 0x000fe4000f8e0204 */
[----:B------:R-:W-:Y:S01]  /*1170*/  PLOP3.LUT P0, PT, PT, PT, UP2, 0x80, 0x0 ;  /* 0x000000000000781c */ /* 0x000fe20003f0f028 */
[----:B------:R-:W-:Y:S01]  /*1180*/  USEL UR49, UR49, 0x1, UP0 ;  /* 0x0000000131317887 */ /* 0x000fe20008000000 */
[----:B------:R-:W-:Y:S01]  /*1190*/  ULDC UR9, c[0x0][0x2e0] ;  /* 0x0000b80000097ab9 */ /* 0x000fe20000000800 */
[----:B------:R-:W-:Y:S01]  /*11a0*/  @UP1 ULDC UR4, c[0x0][0xdbc] ;  /* 0x00036f0000041ab9 */ /* 0x000fe20000000800 */
[----:B------:R-:W-:-:S02]  /*11b0*/  UIADD3 UR54, UR42, 0x40, -UR10 ;  /* 0x000000402a367890 */ /* 0x000fc4000fffe80a */
[----:B------:R-:W-:Y:S02]  /*11c0*/  UIMAD.WIDE.U32 UR4, UR12, UR4, URZ ;  /* 0x000000040c0472a5 */ /* 0x000fe4000f8e003f */
[----:B------:R-:W-:Y:S02]  /*11d0*/  UIMAD UR6, UR49, UR9, 0x3f ;  /* 0x0000003f310674a4 */ /* 0x000fe4000f8e0209 */
[----:B------:R-:W-:Y:S01]  /*11e0*/  UIMAD UR54, UR49, UR9, UR54 ;  /* 0x00000009313672a4 */ /* 0x000fe2000f8e0236 */
[----:B------:R-:W-:Y:S01]  /*11f0*/  @UP1 ULDC UR13, c[0x0][0xdc0] ;  /* 0x00037000000d1ab9 */ /* 0x000fe20000000800 */
[----:B------:R-:W-:Y:S01]  /*1200*/  UMOV UR44, UR12 ;  /* 0x0000000c002c7c82 */ /* 0x000fe20008000000 */
[----:B------:R-:W-:Y:S01]  /*1210*/  ULDC UR11, c[0x0][0x9e0] ;  /* 0x00027800000b7ab9 */ /* 0x000fe20000000800 */
[----:B------:R-:W-:Y:S02]  /*1220*/  USHF.R.S32.HI UR7, URZ, 0x1f, UR6 ;  /* 0x0000001f3f077899 */ /* 0x000fe40008011406 */
[----:B------:R-:W-:-:S02]  /*1230*/  @UP1 USHF.R.U32.HI UR44, URZ, UR13, UR5 ;  /* 0x0000000d3f2c1299 */ /* 0x000fc40008011605 */
[----:B------:R-:W-:Y:S02]  /*1240*/  UIADD3 UR8, UR54, UR11, URZ ;  /* 0x0000000b36087290 */ /* 0x000fe4000fffe03f */
[----:B------:R-:W-:Y:S02]  /*1250*/  ULEA.HI UR7, UR7, UR6, URZ, 0x6 ;  /* 0x0000000607077291 */ /* 0x000fe4000f8f303f */
[----:B------:R-:W-:Y:S02]  /*1260*/  UIADD3 UR4, -UR44, URZ, URZ ;  /* 0x0000003f2c047290 */ /* 0x000fe4000fffe13f */
[----:B------:R-:W-:Y:S01]  /*1270*/  USHF.R.S32.HI UR7, URZ, 0x6, UR7 ;  /* 0x000000063f077899 */ /* 0x000fe20008011407 */
[----:B------:R-:W-:Y:S01]  /*1280*/  IMAD.U32 R0, RZ, RZ, UR8 ;  /* 0x00000008ff007e24 */ /* 0x000fe2000f8e00ff */
[----:B------:R-:W-:Y:S01]  /*1290*/  UIMAD UR43, UR43, UR4, UR12 ;  /* 0x000000042b2b72a4 */ /* 0x000fe2000f8e020c */
[----:B------:R-:W-:Y:S11]  /*12a0*/  @!P0 BRA `(.L_x_3948) ;  /* 0x0000001c00f88947 */ /* 0x000ff60003800000 */
[----:B------:R-:W1:Y:S02]  /*12b0*/  LDC R8, c[0x0][0x9e4] ;  /* 0x00027900ff087b82 */ /* 0x000e640000000800 */
[----:B-1----:R-:W-:-:S13]  /*12c0*/  ISETP.GE.AND P1, PT, R8, 0x1, PT ;  /* 0x000000010800780c */ /* 0x002fda0003f26270 */
[----:B------:R-:W-:Y:S05]  /*12d0*/  @!P1 BRA `(.L_x_3949) ;  /* 0x0000000000449947 */ /* 0x000fea0003800000 */
[----:B------:R-:W-:Y:S01]  /*12e0*/  ISETP.LT.AND P0, PT, RZ, UR54, PT ;  /* 0x00000036ff007c0c */ /* 0x000fe2000bf01270 */
[----:B------:R-:W-:-:S06]  /*12f0*/  UIADD3 UR4, UR54, -0x1, URZ ;  /* 0xffffffff36047890 */ /* 0x000fcc000fffe03f */
[----:B------:R-:W-:-:S06]  /*1300*/  MOV R3, UR4 ;  /* 0x0000000400037c02 */ /* 0x000fcc0008000f00 */
[----:B------:R-:W-:Y:S05]  /*1310*/  @P0 BRA `(.L_x_3950) ;  /* 0x00000000001c0947 */ /* 0x000fea0003800000 */
[----:B------:R-:W-:Y:S01]  /*1320*/  ISETP.NE.AND P0, PT, R8, 0x1, PT ;  /* 0x000000010800780c */ /* 0x000fe20003f05270 */
[----:B------:R-:W-:-:S12]  /*1330*/  IMAD R3, RZ, RZ, -UR54 ;  /* 0x80000036ff037e24 */ /* 0x000fd8000f8e02ff */
[----:B------:R-:W1:Y:S02]  /*1340*/  @P0 LDC.64 R4, c[0x0][0x9e8] ;  /* 0x00027a00ff040b82 */ /* 0x000e640000000a00 */
[----:B-1----:R-:W-:-:S05]  /*1350*/  @P0 IMAD.HI.U32 R4, R3, R4, RZ ;  /* 0x0000000403040227 */ /* 0x002fca00078e00ff */
[----:B------:R-:W-:-:S04]  /*1360*/  @P0 SHF.R.U32.HI R3, RZ, R5, R4 ;  /* 0x00000005ff030219 */ /* 0x000fc80000011604 */
[----:B------:R-:W-:Y:S01]  /*1370*/  LOP3.LUT R3, RZ, R3, RZ, 0x33, !PT ;  /* 0x00000003ff037212 */ /* 0x000fe200078e33ff */
[----:B------:R-:W-:Y:S06]  /*1380*/  BRA `(.L_x_3951) ;  /* 0x0000000000107947 */ /* 0x000fec0003800000 */
.L_x_3950:
[----:B------:R-:W-:-:S13]  /*1390*/  ISETP.NE.AND P0, PT, R8, 0x1, PT ;  /* 0x000000010800780c */ /* 0x000fda0003f05270 */
[----:B------:R-:W1:Y:S02]  /*13a0*/  @P0 LDC.64 R4, c[0x0][0x9e8] ;  /* 0x00027a00ff040b82 */ /* 0x000e640000000a00 */
[----:B-1----:R-:W-:-:S05]  /*13b0*/  @P0 IMAD.HI.U32 R4, R3, R4, RZ ;  /* 0x0000000403040227 */ /* 0x002fca00078e00ff */
[----:B------:R-:W-:-:S07]  /*13c0*/  @P0 SHF.R.U32.HI R3, RZ, R5, R4 ;  /* 0x00000005ff030219 */ /* 0x000fce0000011604 */
.L_x_3951:
[----:B------:R-:W-:-:S05]  /*13d0*/  IMAD R3, R3, R8, R8 ;  /* 0x0000000803037224 */ /* 0x000fca00078e0208 */
[----:B------:R-:W-:-:S07]  /*13e0*/  VIMNMX R0, R0, R3, PT ;  /* 0x0000000300007248 */ /* 0x000fce0003fe0100 */
.L_x_3949:
[----:B------:R-:W-:Y:S01]  /*13f0*/  VIADD R0, R0, 0x3f ;  /* 0x0000003f00007836 */ /* 0x000fe20000000000 */
[----:B------:R-:W-:Y:S01]  /*1400*/  UIADD3 UR4, UR42, -UR10, URZ ;  /* 0x8000000a2a047290 */ /* 0x000fe2000fffe03f */
[----:B------:R-:W-:-:S03]  /*1410*/  ULDC UR5, c[0x0][0x9dc] ;  /* 0x0002770000057ab9 */ /* 0x000fc60000000800 */
[----:B------:R-:W-:Y:S01]  /*1420*/  SHF.R.S32.HI R3, RZ, 0x1f, R0 ;  /* 0x0000001fff037819 */ /* 0x000fe20000011400 */
[----:B------:R-:W-:-:S03]  /*1430*/  UIMAD UR4, UR49, UR9, UR4 ;  /* 0x00000009310472a4 */ /* 0x000fc6000f8e0204 */
[----:B------:R-:W-:Y:S01]  /*1440*/  LEA.HI R3, R3, R0, RZ, 0x6 ;  /* 0x0000000003037211 */ /* 0x000fe200078f30ff */
[----:B------:R-:W-:-:S03]  /*1450*/  UIADD3 UR5, UR4, -UR5, URZ ;  /* 0x8000000504057290 */ /* 0x000fc6000fffe03f */
[----:B------:R-:W-:-:S03]  /*1460*/  SHF.R.S32.HI R3, RZ, 0x6, R3 ;  /* 0x00000006ff037819 */ /* 0x000fc60000011403 */
[----:B------:R-:W-:Y:S02]  /*1470*/  MOV R0, UR5 ;  /* 0x0000000500007c02 */ /* 0x000fe40008000f00 */
[----:B------:R-:W-:Y:S01]  /*1480*/  VIMNMX R4, R3, UR7, PT ;  /* 0x0000000703047c48 */ /* 0x000fe2000bfe0100 */
[----:B------:R-:W-:Y:S06]  /*1490*/  @!P1 BRA `(.L_x_3952) ;  /* 0x0000000000409947 */ /* 0x000fec0003800000 */
[----:B------:R-:W-:-:S05]  /*14a0*/  IMAD.U32 R3, RZ, RZ, UR4 ;  /* 0x00000004ff037e24 */ /* 0x000fca000f8e00ff */
        /* <DEDUP_REMOVED lines=9> */
.L_x_3953:
[----:B------:R-:W-:-:S13]  /*1540*/  ISETP.NE.AND P0, PT, R8, 0x1, PT ;  /* 0x000000010800780c */ /* 0x000fda0003f05270 */
[----:B------:R-:W1:Y:S02]  /*1550*/  @P0 LDC.64 R6, c[0x0][0x9e8] ;  /* 0x00027a00ff060b82 */ /* 0x000e640000000a00 */
[----:B-1----:R-:W-:-:S05]  /*1560*/  @P0 IMAD.HI.U32 R6, R3, R6, RZ ;  /* 0x0000000603060227 */ /* 0x002fca00078e00ff */
[----:B------:R-:W-:-:S07]  /*1570*/  @P0 SHF.R.U32.HI R3, RZ, R7, R6 ;  /* 0x00000007ff030219 */ /* 0x000fce0000011606 */
.L_x_3954:
[----:B------:R-:W-:-:S05]  /*1580*/  IMAD R3, R3, R8, RZ ;  /* 0x0000000803037224 */ /* 0x000fca00078e02ff */
[----:B------:R-:W-:-:S07]  /*1590*/  VIMNMX R0, R0, R3, !PT ;  /* 0x0000000300007248 */ /* 0x000fce0007fe0100 */
.L_x_3952:
[----:B------:R-:W-:Y:S02]  /*15a0*/  SHF.R.S32.HI R3, RZ, 0x1f, R0 ;  /* 0x0000001fff037819 */ /* 0x000fe40000011400 */
[----:B------:R-:W-:Y:S02]  /*15b0*/  CS2R R28, SRZ ;  /* 0x00000000001c7805 */ /* 0x000fe4000001ff00 */
[----:B------:R-:W-:Y:S02]  /*15c0*/  PLOP3.LUT P0, PT, PT, PT, PT, 0x80, 0x0 ;  /* 0x000000000000781c */ /* 0x000fe40003f0f070 */
[----:B------:R-:W-:Y:S02]  /*15d0*/  CS2R R150, SRZ ;  /* 0x0000000000967805 */ /* 0x000fe4000001ff00 */
[----:B------:R-:W-:Y:S01]  /*15e0*/  LEA.HI R0, R3, R0, RZ, 0x6 ;  /* 0x0000000003007211 */ /* 0x000fe200078f30ff */
[----:B------:R-:W-:Y:S01]  /*15f0*/  IMAD.MOV.U32 R3, RZ, RZ, RZ ;  /* 0x000000ffff037224 */ /* 0x000fe200078e00ff */
[----:B------:R-:W-:-:S02]  /*1600*/  CS2R R148, SRZ ;  /* 0x0000000000947805 */ /* 0x000fc4000001ff00 */
[----:B------:R-:W-:Y:S02]  /*1610*/  CS2R R146, SRZ ;  /* 0x0000000000927805 */ /* 0x000fe4000001ff00 */
[----:B------:R-:W-:Y:S02]  /*1620*/  SHF.R.S32.HI R0, RZ, 0x6, R0 ;  /* 0x00000006ff007819 */ /* 0x000fe40000011400 */
        /* <DEDUP_REMOVED lines=63> */
[----:B------:R-:W-:Y:S01]  /*1a20*/  IMAD.MOV.U32 R153, RZ, RZ, RZ ;  /* 0x000000ffff997224 */ /* 0x000fe200078e00ff */
[----:B------:R-:W-:Y:S06]  /*1a30*/  @!P1 BRA `(.L_x_3955) ;  /* 0x000000bc00289947 */ /* 0x000fec0003800000 */
        /* <DEDUP_REMOVED lines=14> */
.L_x_3956:
[----:B------:R-:W-:Y:S01]  /*1b20*/  ULEA UR21, UR39, UR48, 0x3 ;  /* 0x0000003027157291 */ /* 0x000fe2000f8e183f */
[----:B------:R-:W-:-:S04]  /*1b30*/  MOV R3, UR38 ;  /* 0x0000002600037c02 */ /* 0x000fc80008000f00 */
[----:B------:R-:W-:-:S04]  /*1b40*/  SHF.L.U32 R3, R3, 0x1f, RZ ;  /* 0x0000001f03037819 */ /* 0x000fc800000006ff */
[----:B------:R-:W1:Y:S02]  /*1b50*/  SYNCS.PHASECHK.TRANS64.TRYWAIT P1, [UR21+0x28c50], R3 ;  /* 0x028c5003ff0075a7 */ /* 0x000e640008020155 */
[----:B-1----:R-:W-:Y:S05]  /*1b60*/  @!P1 BRA `(.L_x_3957) ;  /* 0x0000010800a09947 */ /* 0x002fea0003800000 */
.L_x_4115:
[----:B------:R-:W-:Y:S01]  /*1b70*/  BAR.SYNC.DEFER_BLOCKING 0xe, 0x100 ;  /* 0x0384000000007b1d */ /* 0x000fe20000010000 */
[----:B------:R-:W-:Y:S01]  /*1b80*/  UIADD3 UR4, UR48, 0x26800, URZ ;  /* 0x0002680030047890 */ /* 0x000fe2000fffe03f */
[----:B-1----:R-:W-:Y:S01]  /*1b90*/  IMAD.U32 R3, RZ, RZ, UR21 ;  /* 0x00000015ff037e24 */ /* 0x002fe2000f8e00ff */
[----:B------:R-:W-:Y:S02]  /*1ba0*/  ULEA UR18, UR39, UR20, 0xc ;  /* 0x0000001427127291 */ /* 0x000fe4000f8e603f */
[----:B------:R-:W-:Y:S01]  /*1bb0*/  USHF.R.U32.HI UR4, URZ, 0x4, UR4 ;  /* 0x000000043f047899 */ /* 0x000fe20008011604 */
[----:B------:R-:W-:Y:S01]  /*1bc0*/  UMOV UR19, 0x40000040 ;  /* 0x4000004000137882 */ /* 0x000fe20000000000 */
[----:B------:R-:W-:Y:S02]  /*1bd0*/  UMOV UR17, 0x40000040 ;  /* 0x4000004000117882 */ /* 0x000fe40000000000 */
[----:B------:R-:W-:Y:S01]  /*1be0*/  ULOP3.LUT UR4, UR4, 0x3fff, URZ, 0xc0, !UPT ;  /* 0x00003fff04047892 */ /* 0x000fe2000f8ec03f */
[----:B------:R-:W1:Y:S01]  /*1bf0*/  S2R R5, SR_TID.X ;  /* 0x0000000000057919 */ /* 0x000e620000002100 */
[----:B------:R-:W-:-:S02]  /*1c00*/  UIADD3 UR6, UR18, 0x80, URZ ;  /* 0x0000008012067890 */ /* 0x000fc4000fffe03f */
[----:B------:R-:W-:Y:S01]  /*1c10*/  ULOP3.LUT UR16, UR4, 0x10000, URZ, 0xfc, !UPT ;  /* 0x0001000004107892 */ /* 0x000fe2000f8efc3f */
[----:B------:R-:W-:Y:S01]  /*1c20*/  UMOV UR7, 0x40000040 ;  /* 0x4000004000077882 */ /* 0x000fe20000000000 */
[----:B------:R-:W-:Y:S02]  /*1c30*/  UMOV UR5, 0x40000040 ;  /* 0x4000004000057882 */ /* 0x000fe40000000000 */
[----:B------:R-:W-:Y:S02]  /*1c40*/  UIADD3 UR4, UR16, 0x2, URZ ;  /* 0x0000000210047890 */ /* 0x000fe4000fffe03f */
[----:B------:R-:W-:Y:S02]  /*1c50*/  UIADD3 UR10, UR18, 0x100, URZ ;  /* 0x00000100120a7890 */ /* 0x000fe4000fffe03f */
[----:B------:R-:W-:Y:S01]  /*1c60*/  UIADD3 UR8, UR16, 0x4, URZ ;  /* 0x0000000410087890 */ /* 0x000fe2000fffe03f */
[----:B------:R-:W-:Y:S01]  /*1c70*/  UMOV UR11, 0x40000040 ;  /* 0x40000040000b7882 */ /* 0x000fe20000000000 */
[----:B------:R-:W-:Y:S01]  /*1c80*/  WARPGROUP.ARRIVE ;  /* 0x00000000000079c5 */ /* 0x000fe20000000000 */
[----:B------:R-:W-:Y:S01]  /*1c90*/  UMOV UR9, 0x40000040 ;  /* 0x4000004000097882 */ /* 0x000fe20000000000 */
[----:B------:R-:W-:-:S02]  /*1ca0*/  UIADD3 UR14, UR18, 0x180, URZ ;  /* 0x00000180120e7890 */ /* 0x000fc4000fffe03f */
[----:B------:R-:W-:Y:S02]  /*1cb0*/  UIADD3 UR12, UR16, 0x6, URZ ;  /* 0x00000006100c7890 */ /* 0x000fe4000fffe03f */
[----:B------:R-:W-:Y:S01]  /*1cc0*/  HGMMA.64x256x16.F32 R24, gdesc[UR16].tnspB, RZ, !UPT, gsb0 ;  /* 0x43e00000101879f0 */ /* 0x000fe2000c0008ff */
[----:B------:R-:W-:Y:S01]  /*1cd0*/  UMOV UR15, 0x40000040 ;  /* 0x40000040000f7882 */ /* 0x000fe20000000000 */
[----:B------:R-:W-:Y:S01]  /*1ce0*/  UMOV UR13, 0x40000040 ;  /* 0x40000040000d7882 */ /* 0x000fe20000000000 */
[----:B-1----:R-:W-:-:S04]  /*1cf0*/  LOP3.LUT R5, R5, 0x7f, RZ, 0xc0, !PT ;  /* 0x0000007f05057812 */ /* 0x002fc800078ec0ff */
        /* <DEDUP_REMOVED lines=17> */
[----:B-1----:R-:W-:-:S04]  /*1e10*/  IADD3 R3, R4, -0x2, RZ ;  /* 0xfffffffe04037810 */ /* 0x002fc80007ffe0ff */
[----:B------:R-:W-:-:S13]  /*1e20*/  ISETP.GE.AND P1, PT, R3, R0, PT ;  /* 0x000000000300720c */ /* 0x000fda0003f26270 */
[----:B------:R-:W-:Y:S05]  /*1e30*/  @!P1 BRA `(.L_x_3958) ;  /* 0x0000000800d49947 */ /* 0x000fea0003800000 */
.L_x_3963:
[----:B------:R-:W-:Y:S01]  /*1e40*/  BAR.SYNC.DEFER_BLOCKING 0xe, 0x100 ;  /* 0x0384000000007b1d */ /* 0x000fe20000010000 */
[----:B------:R-:W-:Y:S01]  /*1e50*/  IMAD.U32 R5, RZ, RZ, UR39 ;  /* 0x00000027ff057e24 */ /* 0x000fe2000f8e00ff */
[----:B------:R-:W-:Y:S01]  /*1e60*/  UIADD3 UR39, UR39, 0x1, URZ ;  /* 0x0000000127277890 */ /* 0x000fe2000fffe03f */
[----:B------:R-:W-:Y:S02]  /*1e70*/  ISETP.GT.AND P3, PT, R3, R0, PT ;  /* 0x000000000300720c */ /* 0x000fe40003f64270 */
[----:B-1----:R-:W-:Y:S01]  /*1e80*/  IMAD R4, R5, 0x40, R16 ;  /* 0x0000004005047824 */ /* 0x002fe200078e0210 */
[----:B------:R-:W-:Y:S01]  /*1e90*/  UISETP.NE.AND UP0, UPT, UR39, 0x2, UPT ;  /* 0x000000022700788c */ /* 0x000fe2000bf05270 */
[----:B------:R-:W-:-:S03]  /*1ea0*/  IADD3 R3, R3, -0x1, RZ ;  /* 0xffffffff03037810 */ /* 0x000fc60007ffe0ff */
[----:B------:R-:W-:Y:S01]  /*1eb0*/  LEA R4, R4, UR48, 0x2 ;  /* 0x0000003004047c11 */ /* 0x000fe2000f8e10ff */
[----:B------:R-:W-:Y:S02]  /*1ec0*/  USEL UR6, URZ, 0x1, UP0 ;  /* 0x000000013f067887 */ /* 0x000fe40008000000 */
        /* <DEDUP_REMOVED lines=134> */
.L_x_3959:
[----:B------:R-:W-:Y:S01]  /*2730*/  ULEA UR21, UR39, UR48, 0x3 ;  /* 0x0000003027157291 */ /* 0x000fe2000f8e183f */
[----:B------:R-:W-:-:S05]  /*2740*/  IMAD.U32 R4, RZ, RZ, UR38 ;  /* 0x00000026ff047e24 */ /* 0x000fca000f8e00ff */
[----:B------:R-:W-:-:S04]  /*2750*/  SHF.L.U32 R4, R4, 0x1f, RZ ;  /* 0x0000001f04047819 */ /* 0x000fc800000006ff */
[----:B------:R1:W2:Y:S01]  /*2760*/  SYNCS.PHASECHK.TRANS64.TRYWAIT P1, [UR21+0x28c50], R4 ;  /* 0x028c5004ff0075a7 */ /* 0x0002a20008020155 */
[----:B------:R-:W-:Y:S05]  /*2770*/  @!P0 BRA `(.L_x_3960) ;  /* 0x0000000000048947 */ /* 0x000fea0003800000 */
[----:B------:R-:W-:Y:S01]  /*2780*/  BPT.TRAP 0x1 ;  /* 0x000000040000795c */ /* 0x000fe20000300000 */
.L_x_3960:
[----:B--2---:R-:W-:Y:S05]  /*2790*/  @P1 BRA `(.L_x_3961) ;  /* 0x0000000000081947 */ /* 0x004fea0003800000 */
[----:B------:R-:W2:Y:S02]  /*27a0*/  SYNCS.PHASECHK.TRANS64.TRYWAIT P1, [UR21+0x28c50], R4 ;  /* 0x028c5004ff0075a7 */ /* 0x000ea40008020155 */
[----:B--2---:R-:W-:Y:S05]  /*27b0*/  @!P1 BRA `(.L_x_3962) ;  /* 0x000000fc00a49947 */ /* 0x004fea0003800000 */
.L_x_3961:
[----:B------:R-:W-:Y:S01]  /*27c0*/  ULEA UR18, UR39, UR20, 0xc ;  /* 0x0000001427127291 */ /* 0x000fe2000f8e603f */
[----:B------:R-:W-:Y:S01]  /*27d0*/  WARPGROUP.ARRIVE ;  /* 0x00000000000079c5 */ /* 0x000fe20000000000 */
[----:B------:R-:W-:Y:S01]  /*27e0*/  UMOV UR19, 0x40000040 ;  /* 0x4000004000137882 */ /* 0x000fe20000000000 */
[----:B------:R-:W-:Y:S01]  /*27f0*/  UMOV UR7, 0x40000040 ;  /* 0x4000004000077882 */ /* 0x000fe20000000000 */
[----:B------:R-:W-:Y:S01]  /*2800*/  UIADD3 UR6, UR18, 0x80, URZ ;  /* 0x0000008012067890 */ /* 0x000fe2000fffe03f */
[----:B-12---:R-:W-:Y:S01]  /*2810*/  IMAD.U32 R4, RZ, RZ, UR21 ;  /* 0x00000015ff047e24 */ /* 0x006fe2000f8e00ff */
[----:B------:R-:W-:Y:S01]  /*2820*/  UIADD3 UR10, UR18, 0x100, URZ ;  /* 0x00000100120a7890 */ /* 0x000fe2000fffe03f */
[----:B------:R-:W-:Y:S02]  /*2830*/  UMOV UR11, 0x40000040 ;  /* 0x40000040000b7882 */ /* 0x000fe40000000000 */
[----:B------:R-:W-:Y:S01]  /*2840*/  HGMMA.64x256x16.F32 R24, gdesc[UR16].tnspB, R24, gsb0 ;  /* 0x43e00000101879f0 */ /* 0x000fe20008000818 */
[----:B------:R-:W-:Y:S01]  /*2850*/  UIADD3 UR14, UR18, 0x180, URZ ;  /* 0x00000180120e7890 */ /* 0x000fe2000fffe03f */
[----:B------:R-:W-:Y:S01]  /*2860*/  @!P2 IADD3 R4, R4, 0x28c60, RZ ;  /* 0x00028c600404a810 */ /* 0x000fe20007ffe0ff */
[----:B------:R-:W-:-:S03]  /*2870*/  UMOV UR15, 0x40000040 ;  /* 0x40000040000f7882 */ /* 0x000fc60000000000 */
[----:B------:R-:W-:Y:S01]  /*2880*/  @!P2 PRMT R4, RZ, 0x654, R4 ;  /* 0x00000654ff04a816 */ /* 0x000fe20000000004 */
[----:B------:R-:W-:Y:S02]  /*2890*/  WARPGROUP.DEPBAR.LE gsb0, 0x0 ;  /* 0x00008000000079c5 */ /* 0x000fe40000010000 */
[----:B------:R-:W-:-:S15]  /*28a0*/  WARPGROUP.ARRIVE ;  /* 0x00000000000079c5 */ /* 0x000fde0000000000 */
[----:B------:R-:W-:-:S04]  /*28b0*/  NOP ;  /* 0x0000000000007918 */ /* 0x000fc80000000000 */
        /* <DEDUP_REMOVED lines=13> */
.L_x_3958:
[----:B------:R-:W-:Y:S01]  /*2990*/  BAR.SYNC.DEFER_BLOCKING 0xe, 0x100 ;  /* 0x0384000000007b1d */ /* 0x000fe20000010000 */
[----:B------:R-:W-:Y:S01]  /*29a0*/  IMAD.U32 R3, RZ, RZ, UR39 ;  /* 0x00000027ff037e24 */ /* 0x000fe2000f8e00ff */
[----:B------:R-:W-:Y:S01]  /*29b0*/  UIADD3 UR39, UR39, 0x1, URZ ;  /* 0x0000000127277890 */ /* 0x000fe2000fffe03f */
[----:B------:R-:W-:Y:S02]  /*29c0*/  PLOP3.LUT P0, PT, PT, PT, PT, 0x8, 0x0 ;  /* 0x000000000000781c */ /* 0x000fe40003f0e170 */
[----:B------:R-:W-:Y:S01]  /*29d0*/  IMAD R0, R3, 0x40, R16 ;  /* 0x0000004003007824 */ /* 0x000fe200078e0210 */
[----:B------:R-:W-:-:S04]  /*29e0*/  UISETP.NE.AND UP0, UPT, UR39, 0x2, UPT ;  /* 0x000000022700788c */ /* 0x000fc8000bf05270 */
[----:B-1----:R-:W-:Y:S01]  /*29f0*/  LEA R4, R0, UR48, 0x2 ;  /* 0x0000003000047c11 */ /* 0x002fe2000f8e10ff */
        /* <DEDUP_REMOVED lines=133> */
[----:B------:R-:W-:Y:S01]  /*3250*/  MOV R28, RZ ;  /* 0x000000ff001c7202 */ /* 0x000fe20000000f00 */
[----:B------:R-:W-:Y:S01]  /*3260*/  IMAD.MOV.U32 R3, RZ, RZ, RZ ;  /* 0x000000ffff037224 */ /* 0x000fe200078e00ff */
[----:B------:R-:W-:Y:S06]  /*3270*/  BAR.ARV 0xf, 0x100 ;  /* 0x03c4000000007b1d */ /* 0x000fec0000002000 */
[----:B------:R-:W-:Y:S05]  /*3280*/  BRA `(.L_x_3955) ;  /* 0x000000a400147947 */ /* 0x000fea0003800000 */
.L_x_3948:
[----:B------:R-:W-:Y:S02]  /*3290*/  ULDC UR11, c[0x0][0x9e4] ;  /* 0x00027900000b7ab9 */ /* 0x000fe40000000800 */
[----:B------:R-:W-:-:S06]  /*32a0*/  UISETP.GE.AND UP0, UPT, UR11, 0x1, UPT ;  /* 0x000000010b00788c */ /* 0x000fcc000bf06270 */
[----:B------:R-:W-:-:S13]  /*32b0*/  PLOP3.LUT P1, PT, PT, PT, UP0, 0x80, 0x0 ;  /* 0x000000000000781c */ /* 0x000fda0003f2f008 */
[----:B------:R-:W-:Y:S05]  /*32c0*/  @!P1 BRA `(.L_x_3964) ;  /* 0x0000000000409947 */ /* 0x000fea0003800000 */
        /* <DEDUP_REMOVED lines=10> */
.L_x_3965:
[----:B------:R-:W-:-:S11]  /*3370*/  UISETP.NE.AND UP0, UPT, UR11, 0x1, UPT ;  /* 0x000000010b00788c */ /* 0x000fd6000bf05270 */
[----:B------:R-:W-:Y:S02]  /*3380*/  @UP0 ULDC.64 UR12, c[0x0][0x9e8] ;  /* 0x00027a00000c0ab9 */ /* 0x000fe40000000a00 */
[----:B------:R-:W-:-:S04]  /*3390*/  UIMAD.WIDE.U32 UR4, UR6, UR12, URZ ;  /* 0x0000000c060472a5 */ /* 0x000fc8000f8e003f */
[----:B------:R-:W-:-:S12]  /*33a0*/  @UP0 USHF.R.U32.HI UR6, URZ, UR13, UR5 ;  /* 0x0000000d3f060299 */ /* 0x000fd80008011605 */
.L_x_3966:
[----:B------:R-:W-:-:S06]  /*33b0*/  UIMAD UR6, UR6, UR11, UR11 ;  /* 0x0000000b060672a4 */ /* 0x000fcc000f8e020b */
[----:B------:R-:W-:-:S07]  /*33c0*/  VIMNMX R0, R0, UR6, PT ;  /* 0x0000000600007c48 */ /* 0x000fce000bfe0100 */
.L_x_3964:
[----:B------:R-:W-:Y:S01]  /*33d0*/  VIADD R0, R0, 0x3f ;  /* 0x0000003f00007836 */ /* 0x000fe20000000000 */
[----:B------:R-:W-:Y:S01]  /*33e0*/  UIADD3 UR10, UR42, -UR10, URZ ;  /* 0x8000000a2a0a7290 */ /* 0x000fe2000fffe03f */
[----:B------:R-:W-:-:S03]  /*33f0*/  ULDC UR8, c[0x0][0x9dc] ;  /* 0x0002770000087ab9 */ /* 0x000fc60000000800 */
[----:B------:R-:W-:Y:S01]  /*3400*/  SHF.R.S32.HI R3, RZ, 0x1f, R0 ;  /* 0x0000001fff037819 */ /* 0x000fe20000011400 */
[----:B------:R-:W-:-:S03]  /*3410*/  UIMAD UR6, UR49, UR9, UR10 ;  /* 0x00000009310672a4 */ /* 0x000fc6000f8e020a */
[----:B------:R-:W-:Y:S01]  /*3420*/  LEA.HI R3, R3, R0, RZ, 0x6 ;  /* 0x0000000003037211 */ /* 0x000fe200078f30ff */
[----:B------:R-:W-:-:S03]  /*3430*/  UIADD3 UR8, UR6, -UR8, URZ ;  /* 0x8000000806087290 */ /* 0x000fc6000fffe03f */
[----:B------:R-:W-:-:S04]  /*3440*/  SHF.R.S32.HI R3, RZ, 0x6, R3 ;  /* 0x00000006ff037819 */ /* 0x000fc80000011403 */
[----:B------:R-:W-:Y:S01]  /*3450*/  VIMNMX R152, R3, UR7, PT ;  /* 0x0000000703987c48 */ /* 0x000fe2000bfe0100 */
[----:B------:R-:W-:Y:S06]  /*3460*/  @!P1 BRA `(.L_x_3967) ;  /* 0x0000000000449947 */ /* 0x000fec0003800000 */
        /* <DEDUP_REMOVED lines=10> */
.L_x_3968:
[----:B------:R-:W-:-:S11]  /*3510*/  UISETP.NE.AND UP0, UPT, UR11, 0x1, UPT ;  /* 0x000000010b00788c */ /* 0x000fd6000bf05270 */
[----:B------:R-:W-:Y:S02]  /*3520*/  @UP0 ULDC.64 UR12, c[0x0][0x9e8] ;  /* 0x00027a00000c0ab9 */ /* 0x000fe40000000a00 */
[----:B------:R-:W-:-:S04]  /*3530*/  UIMAD.WIDE.U32 UR4, UR6, UR12, URZ ;  /* 0x0000000c060472a5 */ /* 0x000fc8000f8e003f */
[----:B------:R-:W-:-:S12]  /*3540*/  @UP0 USHF.R.U32.HI UR6, URZ, UR13, UR5 ;  /* 0x0000000d3f060299 */ /* 0x000fd80008011605 */
.L_x_3969:
[----:B------:R-:W-:-:S04]  /*3550*/  UIMAD UR6, UR6, UR11, URZ ;  /* 0x0000000b060672a4 */ /* 0x000fc8000f8e023f */
[----:B------:R-:W-:-:S04]  /*3560*/  UISETP.LT.AND UP0, UPT, UR8, UR6, UPT ;  /* 0x000000060800728c */ /* 0x000fc8000bf01270 */
[----:B------:R-:W-:-:S12]  /*3570*/  USEL UR8, UR8, UR6, !UP0 ;  /* 0x0000000608087287 */ /* 0x000fd8000c000000 */
.L_x_3967:
[----:B------:R-:W-:Y:S01]  /*3580*/  USHF.R.S32.HI UR4, URZ, 0x1f, UR8 ;  /* 0x0000001f3f047899 */ /* 0x000fe20008011408 */
[----:B------:R-:W-:Y:S02]  /*3590*/  PLOP3.LUT P0, PT, PT, PT, PT, 0x80, 0x0 ;  /* 0x000000000000781c */ /* 0x000fe40003f0f070 */
[----:B------:R-:W-:Y:S02]  /*35a0*/  CS2R R28, SRZ ;  /* 0x00000000001c7805 */ /* 0x000fe4000001ff00 */
[----:B------:R-:W-:Y:S01]  /*35b0*/  MOV R3, RZ ;  /* 0x000000ff00037202 */ /* 0x000fe20000000f00 */
[----:B------:R-:W-:Y:S01]  /*35c0*/  ULEA.HI UR4, UR4, UR8, URZ, 0x6 ;  /* 0x0000000804047291 */ /* 0x000fe2000f8f303f */
[----:B------:R-:W-:Y:S02]  /*35d0*/  CS2R R150, SRZ ;  /* 0x0000000000967805 */ /* 0x000fe4000001ff00 */
[----:B------:R-:W-:Y:S02]  /*35e0*/  CS2R R148, SRZ ;  /* 0x0000000000947805 */ /* 0x000fe4000001ff00 */
[----:B------:R-:W-:Y:S01]  /*35f0*/  CS2R R146, SRZ ;  /* 0x0000000000927805 */ /* 0x000fe2000001ff00 */
[----:B------:R-:W-:Y:S01]  /*3600*/  USHF.R.S32.HI UR4, URZ, 0x6, UR4 ;  /* 0x000000063f047899 */ /* 0x000fe20008011404 */
[----:B------:R-:W-:-:S02]  /*3610*/  CS2R R144, SRZ ;  /* 0x0000000000907805 */ /* 0x000fc4000001ff00 */
[----:B------:R-:W-:Y:S02]  /*3620*/  CS2R R142, SRZ ;  /* 0x00000000008e7805 */ /* 0x000fe4000001ff00 */
[----:B------:R-:W-:Y:S01]  /*3630*/  CS2R R140, SRZ ;  /* 0x00000000008c7805 */ /* 0x000fe2000001ff00 */
[----:B------:R-:W-:Y:S01]  /*3640*/  UISETP.LT.AND UP0, UPT, URZ, UR4, UPT ;  /* 0x000000043f00728c */ /* 0x000fe2000bf01270 */
[----:B------:R-:W-:Y:S02]  /*3650*/  CS2R R138, SRZ ;  /* 0x00000000008a7805 */ /* 0x000fe4000001ff00 */
[----:B------:R-:W-:Y:S02]  /*3660*/  CS2R R136, SRZ ;  /* 0x0000000000887805 */ /* 0x000fe4000001ff00 */
[----:B------:R-:W-:Y:S01]  /*3670*/  CS2R R134, SRZ ;  /* 0x0000000000867805 */ /* 0x000fe2000001ff00 */
[----:B------:R-:W-:Y:S01]  /*3680*/  USEL UR41, URZ, UR4, !UP0 ;  /* 0x000000043f297287 */ /* 0x000fe2000c000000 */
[----:B------:R-:W-:-:S02]  /*3690*/  CS2R R132, SRZ ;  /* 0x0000000000847805 */ /* 0x000fc4000001ff00 */
[----:B------:R-:W-:Y:S02]  /*36a0*/  CS2R R130, SRZ ;  /* 0x0000000000827805 */ /* 0x000fe4000001ff00 */
[----:B------:R-:W-:Y:S02]  /*36b0*/  CS2R R128, SRZ ;  /* 0x0000000000807805 */ /* 0x000fe4000001ff00 */
[----:B------:R-:W-:Y:S02]  /*36c0*/  CS2R R126, SRZ ;  /* 0x00000000007e7805 */ /* 0x000fe4000001ff00 */
[----:B------:R-:W-:Y:S02]  /*36d0*/  CS2R R124, SRZ ;  /* 0x00000000007c7805 */ /* 0x000fe4000001ff00 */
[----:B------:R-:W-:Y:S01]  /*36e0*/  ISETP.GT.AND P1, PT, R152, UR41, PT ;  /* 0x0000002998007c0c */ /* 0x000fe2000bf24270 */
        /* <DEDUP_REMOVED lines=51> */
[----:B------:R-:W-:Y:S06]  /*3a20*/  @!P1 BRA `(.L_x_3955) ;  /* 0x0000009c002c9947 */ /* 0x000fec0003800000 */
        /* <DEDUP_REMOVED lines=11> */
[----:B------:R-:W-:-:S04]  /*3ae0*/  ULOP3.LUT UR5, UR5, 0x3fff, URZ, 0xc0, !UPT ;  /* 0x00003fff05057892 */ /* 0x000fc8000f8ec03f */
[----:B------:R-:W-:-:S04]  /*3af0*/  ULOP3.LUT UR45, UR5, 0x2000000, URZ, 0xfc, !UPT ;  /* 0x02000000052d7892 */ /* 0x000fc8000f8efc3f */
[----:B------:R-:W-:Y:S08]  /*3b00*/  @!P0 BRA `(.L_x_3970) ;  /* 0x0000000000408947 */ /* 0x000ff00003800000 */
        /* <DEDUP_REMOVED lines=16> */
.L_x_3970:
[----:B------:R-:W-:Y:S01]  /*3c10*/  ULEA.HI UR4, UR37, UR37, URZ, 0x1 ;  /* 0x0000002525047291 */ /* 0x000fe2000f8f083f */
[----:B------:R-:W-:-:S03]  /*3c20*/  IMAD.U32 R3, RZ, RZ, UR47 ;  /* 0x0000002fff037e24 */ /* 0x000fc6000f8e00ff */
[----:B------:R-:W-:Y:S02]  /*3c30*/  ULOP3.LUT UR4, UR4, 0xfffffffe, URZ, 0xc0, !UPT ;  /* 0xfffffffe04047892 */ /* 0x000fe4000f8ec03f */
[----:B------:R-:W-:Y:S02]  /*3c40*/  ISETP.NE.AND P0, PT, R3, 0x3, PT ;  /* 0x000000030300780c */ /* 0x000fe40003f05270 */
[----:B------:R-:W-:-:S06]  /*3c50*/  UIADD3 UR4, UR37, -UR4, URZ ;  /* 0x8000000425047290 */ /* 0x000fcc000fffe03f */
[----:B------:R-:W-:-:S05]  /*3c60*/  IMAD.U32 R0, RZ, RZ, UR4 ;  /* 0x00000004ff007e24 */ /* 0x000fca000f8e00ff */
[----:B------:R-:W-:-:S04]  /*3c70*/  SHF.L.U32 R0, R0, 0x1f, RZ ;  /* 0x0000001f00007819 */ /* 0x000fc800000006ff */
[----:B------:R-:W1:Y:S02]  /*3c80*/  SYNCS.PHASECHK.TRANS64.TRYWAIT P1, [UR48+0x28c00], R0 ;  /* 0x028c0000ff0075a7 */ /* 0x000e640008020170 */
[----:B-1----:R-:W-:Y:S05]  /*3c90*/  @!P1 BRA `(.L_x_3971) ;  /* 0x000000e800849947 */ /* 0x002fea0003800000 */
.L_x_4116:
[----:B------:R-:W-:Y:S05]  /*3ca0*/  @!P0 BRA `(.L_x_3972) ;  /* 0x0000000000048947 */ /* 0x000fea0003800000 */
[----:B------:R-:W-:Y:S01]  /*3cb0*/  BPT.TRAP 0x1 ;  /* 0x000000040000795c */ /* 0x000fe20000300000 */
.L_x_3972:
[----:B------:R-:W-:Y:S01]  /*3cc0*/  IMAD.U32 R13, RZ, RZ, UR38 ;  /* 0x00000026ff0d7e24 */ /* 0x000fe2000f8e00ff */
[----:B------:R-:W-:-:S04]  /*3cd0*/  MOV R6, UR39 ;  /* 0x0000002700067c02 */ /* 0x000fc80008000f00 */
[----:B------:R-:W-:Y:S02]  /*3ce0*/  LEA R6, R6, UR48, 0x3 ;  /* 0x0000003006067c11 */ /* 0x000fe4000f8e18ff */
[----:B------:R-:W-:-:S04]  /*3cf0*/  SHF.L.U32 R13, R13, 0x1f, RZ ;  /* 0x0000001f0d0d7819 */ /* 0x000fc800000006ff */
[----:B------:R2:W3:Y:S01]  /*3d00*/  SYNCS.PHASECHK.TRANS64.TRYWAIT P1, [R6+URZ+0x28c30], R13 ;  /* 0x028c300d060075a7 */ /* 0x0004e2000802017f */
[----:B------:R-:W-:Y:S05]  /*3d10*/  @!P0 BRA `(.L_x_3973) ;  /* 0x0000000000048947 */ /* 0x000fea0003800000 */
[----:B------:R-:W-:Y:S01]  /*3d20*/  BPT.TRAP 0x1 ;  /* 0x000000040000795c */ /* 0x000fe20000300000 */
.L_x_3973:
[----:B---3--:R-:W-:Y:S05]  /*3d30*/  @P1 BRA `(.L_x_3974) ;  /* 0x0000000000081947 */ /* 0x008fea0003800000 */
[----:B------:R-:W3:Y:S02]  /*3d40*/  SYNCS.PHASECHK.TRANS64.TRYWAIT P1, [R6+URZ+0x28c30], R13 ;  /* 0x028c300d060075a7 */ /* 0x000ee4000802017f */
[----:B---3--:R-:W-:Y:S05]  /*3d50*/  @!P1 BRA `(.L_x_3975) ;  /* 0x000000e8006c9947 */ /* 0x008fea0003800000 */
.L_x_3974:
[----:B-1----:R-:W1:Y:S01]  /*3d60*/  S2R R3, SR_TID.X ;  /* 0x0000000000037919 */ /* 0x002e620000002100 */
[----:B------:R-:W-:-:S04]  /*3d70*/  UIADD3 UR4, UR48, 0x22400, URZ ;  /* 0x0002240030047890 */ /* 0x000fc8000fffe03f */
[----:B------:R-:W-:-:S04]  /*3d80*/  USHF.R.U32.HI UR4, URZ, 0x4, UR4 ;  /* 0x000000043f047899 */ /* 0x000fc80008011604 */
[----:B------:R-:W-:-:S06]  /*3d90*/  ULOP3.LUT UR4, UR4, 0x3fff, URZ, 0xc0, !UPT ;  /* 0x00003fff04047892 */ /* 0x000fcc000f8ec03f */
[----:B------:R-:W-:Y:S01]  /*3da0*/  IMAD.U32 R0, RZ, RZ, UR4 ;  /* 0x00000004ff007e24 */ /* 0x000fe2000f8e00ff */
        /* <DEDUP_REMOVED lines=10> */
[----:B------:R-:W1:Y:S01]  /*3e50*/  LDC R9, c[0x0][0x2e0] ;  /* 0x0000b800ff097b82 */ /* 0x000e620000000800 */
[----:B------:R-:W-:Y:S01]  /*3e60*/  UMOV UR7, 0x40000040 ;  /* 0x4000004000077882 */ /* 0x000fe20000000000 */
[----:B------:R-:W-:Y:S01]  /*3e70*/  UMOV UR5, 0x40000040 ;  /* 0x4000004000057882 */ /* 0x000fe20000000000 */
[----:B------:R-:W-:Y:S01]  /*3e80*/  ULOP3.LUT UR4, UR4, 0x3fff, URZ, 0xc0, !UPT ;  /* 0x00003fff04047892 */ /* 0x000fe2000f8ec03f */
[----:B------:R-:W-:Y:S01]  /*3e90*/  IMAD.MOV.U32 R5, RZ, RZ, -0x40 ;  /* 0xffffffc0ff057424 */ /* 0x000fe200078e00ff */
[----:B------:R-:W-:Y:S01]  /*3ea0*/  UMOV UR11, 0x40000040 ;  /* 0x40000040000b7882 */ /* 0x000fe20000000000 */
[----:B------:R-:W-:Y:S01]  /*3eb0*/  UMOV UR9, 0x40000040 ;  /* 0x4000004000097882 */ /* 0x000fe20000000000 */
[----:B------:R-:W-:Y:S01]  /*3ec0*/  ULEA UR18, UR39, UR18, 0x9 ;  /* 0x0000001227127291 */ /* 0x000fe2000f8e483f */
[----:B------:R-:W4:Y:S01]  /*3ed0*/  LDC.64 R10, c[0x0][0x9e0] ;  /* 0x00027800ff0a7b82 */ /* 0x000f220000000a00 */
[----:B------:R-:W-:Y:S01]  /*3ee0*/  ULOP3.LUT UR16, UR4, 0x10000, URZ, 0xfc, !UPT ;  /* 0x0001000004107892 */ /* 0x000fe2000f8efc3f */
[----:B------:R-:W-:Y:S01]  /*3ef0*/  IMAD R4, R152, R5, 0x41 ;  /* 0x0000004198047424 */ /* 0x000fe200078e0205 */
[----:B------:R-:W-:Y:S01]  /*3f00*/  UIADD3 UR6, UR18, 0x2, URZ ;  /* 0x0000000212067890 */ /* 0x000fe2000fffe03f */
[----:B------:R-:W-:Y:S01]  /*3f10*/  @!P1 IADD3 R3, R6, 0x28c40, RZ ;  /* 0x00028c4006039810 */ /* 0x000fe20007ffe0ff */
[----:B------:R-:W-:-:S02]  /*3f20*/  UIADD3 UR4, UR16, 0x2, URZ ;  /* 0x0000000210047890 */ /* 0x000fc4000fffe03f */
[----:B------:R-:W-:Y:S01]  /*3f30*/  UIADD3 UR10, UR18, 0x4, URZ ;  /* 0x00000004120a7890 */ /* 0x000fe2000fffe03f */
[----:B------:R-:W5:Y:S01]  /*3f40*/  LDC R12, c[0x0][0x288] ;  /* 0x0000a200ff0c7b82 */ /* 0x000f620000000800 */
[----:B------:R-:W-:Y:S02]  /*3f50*/  UIADD3 UR8, UR16, 0x4, URZ ;  /* 0x0000000410087890 */ /* 0x000fe4000fffe03f */
[----:B------:R-:W-:Y:S01]  /*3f60*/  HGMMA.64x64x16.F32 R24, gdesc[UR16], RZ, !UPT, gsb0 ;  /* 0x00e00000101879f0 */ /* 0x000fe2000c0008ff */
[----:B------:R-:W-:Y:S01]  /*3f70*/  UIADD3 UR14, UR18, 0x6, URZ ;  /* 0x00000006120e7890 */ /* 0x000fe2000fffe03f */
[----:B------:R-:W-:Y:S01]  /*3f80*/  @!P1 PRMT R3, RZ, 0x654, R3 ;  /* 0x00000654ff039816 */ /* 0x000fe20000000003 */
[----:B------:R-:W-:Y:S01]  /*3f90*/  UIADD3 UR12, UR16, 0x6, URZ ;  /* 0x00000006100c7890 */ /* 0x000fe2000fffe03f */
[----:B------:R-:W-:Y:S01]  /*3fa0*/  UMOV UR15, 0x40000040 ;  /* 0x40000040000f7882 */ /* 0x000fe20000000000 */
[----:B------:R-:W-:Y:S01]  /*3fb0*/  UMOV UR13, 0x40000040 ;  /* 0x40000040000d7882 */ /* 0x000fe20000000000 */
[----:B-1----:R-:W-:Y:S01]  /*3fc0*/  IMAD R5, R9, UR49, R4 ;  /* 0x0000003109057c24 */ /* 0x002fe2000f8e0204 */
[----:B----4-:R-:W-:-:S04]  /*3fd0*/  ISETP.GE.AND P2, PT, R11, 0x1, PT ;  /* 0x000000010b00780c */ /* 0x010fc80003f46270 */
[----:B-----5:R-:W-:Y:S01]  /*3fe0*/  IADD3 R7, R5, -R12, -R2 ;  /* 0x8000000c05077210 */ /* 0x020fe20007ffe802 */
[----:B------:R-:W-:Y:S01]  /*3ff0*/  VIADD R5, R16, UR42 ;  /* 0x0000002a10057c36 */ /* 0x000fe20008000000 */
[----:B------:R-:W-:Y:S02]  /*4000*/  WARPGROUP.DEPBAR.LE gsb0, 0x0 ;  /* 0x00008000000079c5 */ /* 0x000fe40000010000 */
[----:B------:R-:W-:-:S06]  /*4010*/  WARPGROUP.ARRIVE ;  /* 0x00000000000079c5 */ /* 0x000fcc0000000000 */
[----:B------:R-:W-:Y:S01]  /*4020*/  HGMMA.64x64x16.F32 R24, gdesc[UR4], R24, gsb0 ;  /* 0x00e00000041879f0 */ /* 0x000fe20008000818 */
[----:B------:R-:W-:Y:S02]  /*4030*/  ULDC.64 UR6, c[0x0][0x9d8] ;  /* 0x0002760000067ab9 */ /* 0x000fe40000000a00 */
[----:B------:R-:W-:-:S06]  /*4040*/  ULOP3.LUT UR20, URZ, UR7, URZ, 0x33, !UPT ;  /* 0x000000073f147292 */ /* 0x000fcc000f8e333f */
[----:B------:R-:W-:Y:S01]  /*4050*/  VIADD R58, R7, UR20 ;  /* 0x00000014073a7c36 */ /* 0x000fe20008000000 */
        /* <DEDUP_REMOVED lines=37> */
[----:B------:R4:W-:Y:S01]  /*42b0*/  @!P1 SYNCS.ARRIVE.TRANS64.RED.A1T0 RZ, [R3+URZ], RZ ;  /* 0x000000ff03ff99a7 */ /* 0x0009e2000810043f */
[----:B------:R-:W-:Y:S01]  /*42c0*/  FMUL.FTZ R46, R46, UR6 ;  /* 0x000000062e2e7c20 */ /* 0x000fe20008410000 */
[----:B------:R-:W-:Y:S01]  /*42d0*/  FMUL.FTZ R31, R31, UR6 ;  /* 0x000000061f1f7c20 */ /* 0x000fe20008410000 */
[----:B------:R-:W-:Y:S01]  /*42e0*/  FMUL.FTZ R47, R47, UR6 ;  /* 0x000000062f2f7c20 */ /* 0x000fe20008410000 */
[----:B------:R5:W1:Y:S08]  /*42f0*/  MUFU.TANH R26, R38 ;  /* 0x00000026001a7308 */ /* 0x000a700000002400 */
[----:B------:R-:W1:Y:S01]  /*4300*/  MUFU.TANH R24, R24 ;  /* 0x0000001800187308 */ /* 0x000e620000002400 */
[----:B-----5:R-:W-:-:S05]  /*4310*/  LEA R38, R152, 0xffffffc0, 0x6 ;  /* 0xffffffc098267811 */ /* 0x020fca00078e30ff */
[----:B----4-:R-:W-:Y:S02]  /*4320*/  IMAD R3, R9, UR49, -R38 ;  /* 0x0000003109037c24 */ /* 0x010fe4000f8e0a26 */
        /* <DEDUP_REMOVED lines=27> */
[----:B-----5:R-:W-:-:S07]  /*44e0*/  IMAD.IADD R39, R7, 0x1, R10 ;  /* 0x0000000107277824 */ /* 0x020fce00078e020a */
[----:B------:R-:W1:Y:S01]  /*44f0*/  MUFU.TANH R21, R31 ;  /* 0x0000001f00157308 */ /* 0x000e620000002400 */
[----:B--2---:R-:W-:Y:S01]  /*4500*/  IADD3 R46, -R2, R3, RZ ;  /* 0x00000003022e7210 */ /* 0x004fe20007ffe1ff */
[----:B------:R-:W-:-:S06]  /*4510*/  IMAD.IADD R3, R58, 0x1, R5 ;  /* 0x000000013a037824 */ /* 0x000fcc00078e0205 */
[----:B------:R2:W1:Y:S02]  /*4520*/  MUFU.TANH R31, R47 ;  /* 0x0000002f001f7308 */ /* 0x0004640000002400 */
[----:B--2---:R-:W-:Y:S02]  /*4530*/  IADD3 R47, R4, -0x1, RZ ;  /* 0xffffffff042f7810 */ /* 0x004fe40007ffe0ff */
[----:B------:R-:W-:Y:S01]  /*4540*/  VIADDMNMX R4, R5, R39, R46, PT ;  /* 0x0000002705047246 */ /* 0x000fe2000380012e */
[----:B----4-:R-:W-:Y:S06]  /*4550*/  @!P2 BRA `(.L_x_3976) ;  /* 0x000000000054a947 */ /* 0x010fec0003800000 */
[----:B------:R-:W-:Y:S01]  /*4560*/  IMAD R8, R9, UR49, -R12 ;  /* 0x0000003109087c24 */ /* 0x000fe2000f8e0a0c */
[----:B------:R-:W-:Y:S03]  /*4570*/  BSSY B0, `(.L_x_3977) ;  /* 0x000000f000007945 */ /* 0x000fe60003800000 */
[----:B------:R-:W-:-:S05]  /*4580*/  IMAD.IADD R8, R5, 0x1, R8 ;  /* 0x0000000105087824 */ /* 0x000fca00078e0208 */
        /* <DEDUP_REMOVED lines=9> */
.L_x_3978:
[----:B------:R-:W-:-:S13]  /*4620*/  ISETP.NE.AND P3, PT, R11, 0x1, PT ;  /* 0x000000010b00780c */ /* 0x000fda0003f65270 */
[----:B------:R-:W2:Y:S02]  /*4630*/  @P3 LDC.64 R60, c[0x0][0x9e8] ;  /* 0x00027a00ff3c3b82 */ /* 0x000ea40000000a00 */
[----:B--2---:R-:W-:-:S05]  /*4640*/  @P3 IMAD.HI.U32 R14, R8, R60, RZ ;  /* 0x0000003c080e3227 */ /* 0x004fca00078e00ff */
[----:B------:R-:W-:-:S07]  /*4650*/  @P3 SHF.R.U32.HI R8, RZ, R61, R14 ;  /* 0x0000003dff083219 */ /* 0x000fce000001160e */
.L_x_3979:
[----:B------:R-:W-:Y:S05]  /*4660*/  BSYNC B0 ;  /* 0x0000000000007941 */ /* 0x000fea0003800000 */
.L_x_3977:
[----:B------:R-:W-:-:S05]  /*4670*/  IMAD R7, R8, R11, -R38 ;  /* 0x0000000b08077224 */ /* 0x000fca00078e0a26 */
[----:B------:R-:W-:-:S04]  /*4680*/  IADD3 R8, -R2, R7, RZ ;  /* 0x0000000702087210 */ /* 0x000fc80007ffe1ff */
[----:B------:R-:W-:Y:S02]  /*4690*/  VIMNMX R3, R3, R8, !PT ;  /* 0x0000000803037248 */ /* 0x000fe40007fe0100 */
[----:B------:R-:W-:-:S07]  /*46a0*/  VIADDMNMX R4, R8, R11, R4, PT ;  /* 0x0000000b08047246 */ /* 0x000fce0003800104 */
.L_x_3976:
[C---:B------:R-:W-:Y:S02]  /*46b0*/  ISETP.GE.AND P3, PT, R47.reuse, 0x2, PT ;  /* 0x000000022f00780c */ /* 0x040fe40003f66270 */
[----:B------:R-:W-:Y:S02]  /*46c0*/  ISETP.GE.AND P4, PT, R47, 0x9, PT ;  /* 0x000000092f00780c */ /* 0x000fe40003f86270 */
[C---:B------:R-:W-:Y:S02]  /*46d0*/  ISETP.GT.AND P6, PT, R3.reuse, 0x1, !P3 ;  /* 0x000000010300780c */ /* 0x040fe40005fc4270 */
[----:B------:R-:W-:Y:S02]  /*46e0*/  ISETP.GT.AND P5, PT, R3, 0x8, !P4 ;  /* 0x000000080300780c */ /* 0x000fe400067a4270 */
[C---:B------:R-:W-:Y:S02]  /*46f0*/  ISETP.LT.OR P6, PT, R4.reuse, 0x2, P6 ;  /* 0x000000020400780c */ /* 0x040fe400037c1670 */
[----:B------:R-:W-:-:S02]  /*4700*/  ISETP.LT.OR P5, PT, R4, 0x9, P5 ;  /* 0x000000090400780c */ /* 0x000fc40002fa1670 */
[----:B------:R-:W-:Y:S02]  /*4710*/  FSEL R57, R25, -INF , !P6 ;  /* 0xff80000019397808 */ /* 0x000fe40007000000 */
[----:B------:R-:W-:Y:S02]  /*4720*/  ISETP.GE.AND P6, PT, R47, 0xa, PT ;  /* 0x0000000a2f00780c */ /* 0x000fe40003fc6270 */
[----:B-1----:R-:W-:Y:S02]  /*4730*/  FSEL R59, R28, -INF , !P5 ;  /* 0xff8000001c3b7808 */ /* 0x002fe40006800000 */
        /* <DEDUP_REMOVED lines=65> */
[----:B------:R-:W-:Y:S01]  /*4b50*/  ISETP.GT.AND P6, PT, R3, 0x39, !P6 ;  /* 0x000000390300780c */ /* 0x000fe200077c4270 */
[----:B------:R-:W-:-:S03]  /*4b60*/  VIADD R3, R5, 0x8 ;  /* 0x0000000805037836 */ /* 0x000fc60000000000 */
[----:B------:R-:W-:Y:S02]  /*4b70*/  ISETP.LT.OR P6, PT, R4, 0x3a, P6 ;  /* 0x0000003a0400780c */ /* 0x000fe400037c1670 */
[----:B------:R-:W-:Y:S02]  /*4b80*/  VIADDMNMX R4, R3, R39, R46, PT ;  /* 0x0000002703047246 */ /* 0x000fe4000380012e */
[----:B------:R-:W-:Y:S02]  /*4b90*/  FSEL R53, R53, -INF , !P6 ;  /* 0xff80000035357808 */ /* 0x000fe40007000000 */
[----:B------:R-:W-:Y:S01]  /*4ba0*/  IADD3 R3, R58, 0x8, R5 ;  /* 0x000000083a037810 */ /* 0x000fe20007ffe005 */
[----:B------:R-:W-:Y:S06]  /*4bb0*/  @!P2 BRA `(.L_x_3980) ;  /* 0x000000000054a947 */ /* 0x000fec0003800000 */
[----:B------:R-:W-:Y:S01]  /*4bc0*/  IMAD R8, R9, UR49, -R12 ;  /* 0x0000003109087c24 */ /* 0x000fe2000f8e0a0c */
[----:B------:R-:W-:Y:S04]  /*4bd0*/  BSSY B0, `(.L_x_3981) ;  /* 0x000000f000007945 */ /* 0x000fe80003800000 */
[----:B------:R-:W-:-:S04]  /*4be0*/  IADD3 R7, R8, 0x8, R5 ;  /* 0x0000000808077810 */ /* 0x000fc80007ffe005 */
        /* <DEDUP_REMOVED lines=9> */
.L_x_3982:
[----:B------:R-:W-:-:S13]  /*4c80*/  ISETP.NE.AND P6, PT, R11, 0x1, PT ;  /* 0x000000010b00780c */ /* 0x000fda0003fc5270 */
[----:B------:R-:W1:Y:S02]  /*4c90*/  @P6 LDC.64 R24, c[0x0][0x9e8] ;  /* 0x00027a00ff186b82 */ /* 0x000e640000000a00 */
[----:B-1----:R-:W-:-:S05]  /*4ca0*/  @P6 IMAD.HI.U32 R8, R7, R24, RZ ;  /* 0x0000001807086227 */ /* 0x002fca00078e00ff */
[----:B------:R-:W-:-:S07]  /*4cb0*/  @P6 SHF.R.U32.HI R7, RZ, R25, R8 ;  /* 0x00000019ff076219 */ /* 0x000fce0000011608 */
.L_x_3983:
[----:B------:R-:W-:Y:S05]  /*4cc0*/  BSYNC B0 ;  /* 0x0000000000007941 */ /* 0x000fea0003800000 */
.L_x_3981:
[----:B------:R-:W-:-:S04]  /*4cd0*/  IMAD R7, R7, R11, -R38 ;  /* 0x0000000b07077224 */ /* 0x000fc800078e0a26 */
[----:B------:R-:W-:-:S05]  /*4ce0*/  IMAD.IADD R8, R7, 0x1, -R2 ;  /* 0x0000000107087824 */ /* 0x000fca00078e0a02 */
[----:B------:R-:W-:Y:S02]  /*4cf0*/  VIMNMX R3, R3, R8, !PT ;  /* 0x0000000803037248 */ /* 0x000fe40007fe0100 */
[----:B------:R-:W-:-:S07]  /*4d00*/  VIADDMNMX R4, R8, R11, R4, PT ;  /* 0x0000000b08047246 */ /* 0x000fce0003800104 */
.L_x_3980:
[----:B------:R-:W-:Y:S01]  /*4d10*/  BAR.SYNC.DEFER_BLOCKING 0xf, 0x100 ;  /* 0x03c4000000007b1d */ /* 0x000fe20000010000 */
[----:B------:R-:W-:Y:S02]  /*4d20*/  ISETP.GT.AND P3, PT, R3, 0x1, !P3 ;  /* 0x000000010300780c */ /* 0x000fe40005f64270 */
[----:B------:R-:W-:Y:S02]  /*4d30*/  FMNMX.FTZ R7, R37, R57, !PT ;  /* 0x0000003925077209 */ /* 0x000fe40007810000 */
[----:B------:R-:W-:Y:S01]  /*4d40*/  ISETP.LT.OR P3, PT, R4, 0x2, P3 ;  /* 0x000000020400780c */ /* 0x000fe20001f61670 */
[----:B------:R-:W-:Y:S01]  /*4d50*/  ULDC UR10, c[0x0][0x988] ;  /* 0x00026200000a7ab9 */ /* 0x000fe20000000800 */
        /* <DEDUP_REMOVED lines=33> */
[----:B------:R-:W-:Y:S01]  /*4f70*/  ISETP.GT.AND P4, PT, R3, 0x8, !P4 ;  /* 0x000000080300780c */ /* 0x000fe20006784270 */
[----:B------:R-:W1:Y:S01]  /*4f80*/  SHFL.BFLY PT, R7, R32, 0x2, 0x1f ;  /* 0x0c401f0020077f89 */ /* 0x000e6200000e0000 */
[C---:B------:R-:W-:Y:S02]  /*4f90*/  ISETP.LT.OR P3, PT, R4.reuse, 0x1a, P3 ;  /* 0x0000001a0400780c */ /* 0x040fe40001f61670 */
[----:B------:R-:W-:Y:S02]  /*4fa0*/  ISETP.LT.OR P4, PT, R4, 0x9, P4 ;  /* 0x000000090400780c */ /* 0x000fe40002781670 */
[----:B------:R-:W-:Y:S02]  /*4fb0*/  FSEL R27, R27, -INF , !P3 ;  /* 0xff8000001b1b7808 */ /* 0x000fe40005800000 */
[----:B------:R-:W-:Y:S02]  /*4fc0*/  ISETP.NE.AND P3, PT, R60, RZ, PT ;  /* 0x000000ff3c00720c */ /* 0x000fe40003f65270 */
[----:B------:R-:W-:-:S02]  /*4fd0*/  FSEL R20, R20, -INF , !P4 ;  /* 0xff80000014147808 */ /* 0x000fc40006000000 */
[----:B------:R-:W-:Y:S02]  /*4fe0*/  ISETP.GT.AND P3, PT, R3, 0x20, !P3 ;  /* 0x000000200300780c */ /* 0x000fe40005f64270 */
[----:B------:R-:W-:Y:S02]  /*4ff0*/  ISETP.NE.AND P4, PT, R44, RZ, PT ;  /* 0x000000ff2c00720c */ /* 0x000fe40003f85270 */
[----:B------:R-:W-:Y:S02]  /*5000*/  ISETP.LT.OR P3, PT, R4, 0x21, P3 ;  /* 0x000000210400780c */ /* 0x000fe40001f61670 */
[----:B------:R-:W-:Y:S02]  /*5010*/  ISETP.NE.AND P6, PT, R14, RZ, PT ;  /* 0x000000ff0e00720c */ /* 0x000fe40003fc5270 */
[----:B------:R-:W-:Y:S02]  /*5020*/  FSEL R28, R42, -INF , !P3 ;  /* 0xff8000002a1c7808 */ /* 0x000fe40005800000 */
[----:B------:R-:W-:-:S02]  /*5030*/  ISETP.NE.AND P3, PT, R40, RZ, PT ;  /* 0x000000ff2800720c */ /* 0x000fc40003f65270 */
[C---:B------:R-:W-:Y:S02]  /*5040*/  ISETP.GT.AND P5, PT, R3.reuse, 0x38, !P5 ;  /* 0x000000380300780c */ /* 0x040fe40006fa4270 */
[----:B------:R-:W-:Y:S02]  /*5050*/  ISETP.GT.AND P3, PT, R3, 0x21, !P3 ;  /* 0x000000210300780c */ /* 0x000fe40005f64270 */
[----:B-1----:R-:W-:Y:S02]  /*5060*/  FMNMX.FTZ R34, R32, R7, !PT ;  /* 0x0000000720227209 */ /* 0x002fe40007810000 */
[C---:B------:R-:W-:Y:S02]  /*5070*/  ISETP.LT.OR P3, PT, R4.reuse, 0x22, P3 ;  /* 0x000000220400780c */ /* 0x040fe40001f61670 */
[----:B------:R-:W-:Y:S01]  /*5080*/  ISETP.LT.OR P5, PT, R4, 0x39, P5 ;  /* 0x000000390400780c */ /* 0x000fe20002fa1670 */
[----:B------:R-:W1:Y:S01]  /*5090*/  SHFL.BFLY PT, R7, R34, 0x1, 0x1f ;  /* 0x0c201f0022077f89 */ /* 0x000e6200000e0000 */
[----:B------:R-:W-:-:S02]  /*50a0*/  FSEL R29, R43, -INF , !P3 ;  /* 0xff8000002b1d7808 */ /* 0x000fc40005800000 */
[----:B------:R-:W-:-:S04]  /*50b0*/  ISETP.NE.AND P3, PT, R41, RZ, PT ;  /* 0x000000ff2900720c */ /* 0x000fc80003f65270 */
[----:B------:R-:W-:-:S04]  /*50c0*/  ISETP.GT.AND P3, PT, R3, 0x28, !P3 ;  /* 0x000000280300780c */ /* 0x000fc80005f64270 */
[----:B------:R-:W-:-:S04]  /*50d0*/  ISETP.LT.OR P3, PT, R4, 0x29, P3 ;  /* 0x000000290400780c */ /* 0x000fc80001f61670 */
[----:B------:R-:W-:Y:S02]  /*50e0*/  FSEL R30, R30, -INF , !P3 ;  /* 0xff8000001e1e7808 */ /* 0x000fe40005800000 */
[C---:B------:R-:W-:Y:S02]  /*50f0*/  ISETP.GT.AND P3, PT, R3.reuse, 0x29, !P4 ;  /* 0x000000290300780c */ /* 0x040fe40006764270 */
[----:B------:R-:W-:Y:S02]  /*5100*/  ISETP.NE.AND P4, PT, R48, RZ, PT ;  /* 0x000000ff3000720c */ /* 0x000fe40003f85270 */
[----:B------:R-:W-:Y:S02]  /*5110*/  ISETP.LT.OR P3, PT, R4, 0x2a, P3 ;  /* 0x0000002a0400780c */ /* 0x000fe40001f61670 */
[----:B------:R-:W-:Y:S02]  /*5120*/  ISETP.GT.AND P4, PT, R3, 0x31, !P4 ;  /* 0x000000310300780c */ /* 0x000fe40006784270 */
[----:B------:R-:W-:-:S02]  /*5130*/  FSEL R31, R31, -INF , !P3 ;  /* 0xff8000001f1f7808 */ /* 0x000fc40005800000 */
[----:B------:R-:W-:Y:S02]  /*5140*/  ISETP.GT.AND P3, PT, R3, RZ, !P6 ;  /* 0x000000ff0300720c */ /* 0x000fe40007764270 */
[----:B-1----:R-:W-:Y:S02]  /*5150*/  FMNMX.FTZ R7, R34, R7, !PT ;  /* 0x0000000722077209 */ /* 0x002fe40007810000 */
[----:B------:R-:W-:Y:S02]  /*5160*/  ISETP.LT.OR P3, PT, R4, 0x1, P3 ;  /* 0x000000010400780c */ /* 0x000fe40001f61670 */
[----:B------:R-:W-:Y:S01]  /*5170*/  ISETP.NE.AND P6, PT, R47, RZ, PT ;  /* 0x000000ff2f00720c */ /* 0x000fe20003fc5270 */
[C---:B------:R-:W-:Y:S01]  /*5180*/  FMUL.FTZ R8, R7.reuse, UR10 ;  /* 0x0000000a07087c20 */ /* 0x040fe20008410000 */
[----:B------:R-:W-:Y:S02]  /*5190*/  FSEL R14, R56, -INF , !P3 ;  /* 0xff800000380e7808 */ /* 0x000fe40005800000 */
[----:B------:R-:W-:-:S02]  /*51a0*/  FSETP.NEU.FTZ.AND P3, PT, R7, -INF , PT ;  /* 0xff8000000700780b */ /* 0x000fc40003f7d000 */
[----:B------:R-:W-:Y:S02]  /*51b0*/  FMNMX.FTZ R33, R14, R15, !PT ;  /* 0x0000000f0e217209 */ /* 0x000fe40007810000 */
[----:B------:R-:W-:Y:S02]  /*51c0*/  FSEL R36, R8, RZ, P3 ;  /* 0x000000ff08247208 */ /* 0x000fe40001800000 */
[----:B------:R-:W-:Y:S02]  /*51d0*/  FMNMX.FTZ R8, R20, R33, !PT ;  /* 0x0000002114087209 */ /* 0x000fe40007810000 */
[----:B------:R-:W-:Y:S01]  /*51e0*/  ISETP.NE.AND P3, PT, R45, RZ, PT ;  /* 0x000000ff2d00720c */ /* 0x000fe20003f65270 */
[--C-:B------:R-:W-:Y:S01]  /*51f0*/  FFMA.FTZ R34, R37, UR10, -R36.reuse ;  /* 0x0000000a25227c23 */ /* 0x100fe20008010824 */
[----:B------:R-:W-:Y:S01]  /*5200*/  FMNMX.FTZ R33, R21, R8, !PT ;  /* 0x0000000815217209 */ /* 0x000fe20007810000 */
[--C-:B------:R-:W-:Y:S01]  /*5210*/  FFMA.FTZ R37, R57, UR10, -R36.reuse ;  /* 0x0000000a39257c23 */ /* 0x100fe20008010824 */
[----:B------:R-:W-:Y:S01]  /*5220*/  ISETP.GT.AND P3, PT, R3, 0x30, !P3 ;  /* 0x000000300300780c */ /* 0x000fe20005f64270 */
[--C-:B------:R-:W-:Y:S01]  /*5230*/  FFMA.FTZ R38, R59, UR10, -R36.reuse ;  /* 0x0000000a3b267c23 */ /* 0x100fe20008010824 */
[----:B------:R-:W-:Y:S01]  /*5240*/  FMNMX.FTZ R8, R24, R33, !PT ;  /* 0x0000002118087209 */ /* 0x000fe20007810000 */
[----:B------:R-:W-:Y:S01]  /*5250*/  MUFU.EX2 R34, R34 ;  /* 0x0000002200227308 */ /* 0x000fe20000000800 */
[----:B------:R-:W-:Y:S01]  /*5260*/  ISETP.LT.OR P3, PT, R4, 0x31, P3 ;  /* 0x000000310400780c */ /* 0x000fe20001f61670 */
[--C-:B------:R-:W-:Y:S01]  /*5270*/  FFMA.FTZ R39, R61, UR10, -R36.reuse ;  /* 0x0000000a3d277c23 */ /* 0x100fe20008010824 */
[----:B------:R-:W-:Y:S01]  /*5280*/  FMNMX.FTZ R33, R25, R8, !PT ;  /* 0x0000000819217209 */ /* 0x000fe20007810000 */
[--C-:B------:R-:W-:Y:S01]  /*5290*/  FFMA.FTZ R40, R63, UR10, -R36.reuse ;  /* 0x0000000a3f287c23 */ /* 0x100fe20008010824 */
[----:B------:R-:W-:Y:S01]  /*52a0*/  ISETP.GT.AND P6, PT, R3, 0x39, !P6 ;  /* 0x000000390300780c */ /* 0x000fe200077c4270 */
[--C-:B------:R-:W-:Y:S01]  /*52b0*/  FFMA.FTZ R41, R65, UR10, -R36.reuse ;  /* 0x0000000a41297c23 */ /* 0x100fe20008010824 */
[----:B------:R-:W-:Y:S01]  /*52c0*/  FMNMX.FTZ R8, R26, R33, !PT ;  /* 0x000000211a087209 */ /* 0x000fe20007810000 */
[----:B------:R-:W1:Y:S01]  /*52d0*/  MUFU.EX2 R37, R37 ;  /* 0x0000002500257308 */ /* 0x000e620000000800 */
[----:B------:R-:W-:Y:S01]  /*52e0*/  ISETP.LT.OR P4, PT, R4, 0x32, P4 ;  /* 0x000000320400780c */ /* 0x000fe20002781670 */
[--C-:B------:R-:W-:Y:S01]  /*52f0*/  FFMA.FTZ R42, R67, UR10, -R36.reuse ;  /* 0x0000000a432a7c23 */ /* 0x100fe20008010824 */
[----:B------:R-:W-:Y:S01]  /*5300*/  FMNMX.FTZ R33, R27, R8, !PT ;  /* 0x000000081b217209 */ /* 0x000fe20007810000 */
[--C-:B------:R-:W-:Y:S01]  /*5310*/  FFMA.FTZ R43, R69, UR10, -R36.reuse ;  /* 0x0000000a452b7c23 */ /* 0x100fe20008010824 */
[----:B------:R-:W-:Y:S01]  /*5320*/  FSEL R3, R50, -INF , !P3 ;  /* 0xff80000032037808 */ /* 0x000fe20005800000 */
[--C-:B------:R-:W-:Y:S01]  /*5330*/  FFMA.FTZ R44, R71, UR10, -R36.reuse ;  /* 0x0000000a472c7c23 */ /* 0x100fe20008010824 */
[----:B------:R-:W-:Y:S01]  /*5340*/  FMNMX.FTZ R8, R28, R33, !PT ;  /* 0x000000211c087209 */ /* 0x000fe20007810000 */
[----:B------:R-:W2:Y:S01]  /*5350*/  MUFU.EX2 R38, R38 ;  /* 0x0000002600267308 */ /* 0x000ea20000000800 */
[----:B------:R-:W-:Y:S01]  /*5360*/  FSEL R32, R51, -INF , !P4 ;  /* 0xff80000033207808 */ /* 0x000fe20006000000 */
[--C-:B------:R-:W-:Y:S01]  /*5370*/  FFMA.FTZ R45, R73, UR10, -R36.reuse ;  /* 0x0000000a492d7c23 */ /* 0x100fe20008010824 */
[----:B------:R-:W-:Y:S01]  /*5380*/  FMNMX.FTZ R33, R29, R8, !PT ;  /* 0x000000081d217209 */ /* 0x000fe20007810000 */
[--C-:B------:R-:W-:Y:S01]  /*5390*/  FFMA.FTZ R46, R75, UR10, -R36.reuse ;  /* 0x0000000a4b2e7c23 */ /* 0x100fe20008010824 */
[----:B------:R-:W-:Y:S01]  /*53a0*/  ISETP.LT.OR P6, PT, R4, 0x3a, P6 ;  /* 0x0000003a0400780c */ /* 0x000fe200037c1670 */
[--C-:B------:R-:W-:Y:S01]  /*53b0*/  FFMA.FTZ R47, R77, UR10, -R36.reuse ;  /* 0x0000000a4d2f7c23 */ /* 0x100fe20008010824 */
[----:B------:R-:W-:Y:S01]  /*53c0*/  FMNMX.FTZ R8, R30, R33, !PT ;  /* 0x000000211e087209 */ /* 0x000fe20007810000 */
[----:B------:R-:W4:Y:S01]  /*53d0*/  MUFU.EX2 R39, R39 ;  /* 0x0000002700277308 */ /* 0x000f220000000800 */
[----:B------:R-:W-:Y:S01]  /*53e0*/  FSEL R4, R54, -INF , !P5 ;  /* 0xff80000036047808 */ /* 0x000fe20006800000 */
[----:B-1----:R-:W-:Y:S01]  /*53f0*/  FADD.FTZ R51, R34, R37 ;  /* 0x0000002522337221 */ /* 0x002fe20000010000 */
[----:B------:R-:W-:Y:S01]  /*5400*/  FMNMX.FTZ R8, R31, R8, !PT ;  /* 0x000000081f087209 */ /* 0x000fe20007810000 */
[--C-:B------:R-:W-:Y:S01]  /*5410*/  FFMA.FTZ R48, R79, UR10, -R36.reuse ;  /* 0x0000000a4f307c23 */ /* 0x100fe20008010824 */
[----:B------:R-:W-:Y:S01]  /*5420*/  FFMA.FTZ R49, R49, UR10, -R36 ;  /* 0x0000000a31317c23 */ /* 0x000fe20008010824 */
[----:B------:R-:W-:-:S02]  /*5430*/  F2FP.F16.F32.PACK_AB R156, R37, R34 ;  /* 0x00000022259c723e */ /* 0x000fc400000000ff */
[----:B------:R-:W-:Y:S01]  /*5440*/  FMNMX.FTZ R33, R3, R8, !PT ;  /* 0x0000000803217209 */ /* 0x000fe20007810000 */
[----:B------:R-:W-:Y:S01]  /*5450*/  MUFU.EX2 R40, R40 ;  /* 0x0000002800287308 */ /* 0x000fe20000000800 */
[----:B--2---:R-:W-:Y:S02]  /*5460*/  FADD.FTZ R52, R38, R51 ;  /* 0x0000003326347221 */ /* 0x004fe40000010000 */
[----:B------:R-:W-:Y:S02]  /*5470*/  FMNMX.FTZ R35, R32, R33, !PT ;  /* 0x0000002120237209 */ /* 0x000fe40007810000 */
[----:B------:R-:W-:Y:S02]  /*5480*/  FSEL R33, R55, -INF , !P6 ;  /* 0xff80000037217808 */ /* 0x000fe40007000000 */
[----:B------:R-:W-:Y:S01]  /*5490*/  FMNMX.FTZ R8, R4, R35, !PT ;  /* 0x0000002304087209 */ /* 0x000fe20007810000 */
[----:B------:R-:W1:Y:S01]  /*54a0*/  MUFU.EX2 R41, R41 ;  /* 0x0000002900297308 */ /* 0x000e620000000800 */
[----:B----4-:R-:W-:-:S02]  /*54b0*/  F2FP.F16.F32.PACK_AB R158, R39, R38 ;  /* 0x00000026279e723e */ /* 0x010fc400000000ff */
[----:B------:R-:W-:-:S05]  /*54c0*/  FMNMX.FTZ R8, R33, R8, !PT ;  /* 0x0000000821087209 */ /* 0x000fca0007810000 */
[----:B------:R-:W2:Y:S01]  /*54d0*/  SHFL.BFLY PT, R35, R8, 0x2, 0x1f ;  /* 0x0c401f0008237f89 */ /* 0x000ea200000e0000 */
[----:B------:R-:W-:Y:S08]  /*54e0*/  MUFU.EX2 R42, R42 ;  /* 0x0000002a002a7308 */ /* 0x000ff00000000800 */
[----:B------:R-:W4:Y:S01]  /*54f0*/  MUFU.EX2 R43, R43 ;  /* 0x0000002b002b7308 */ /* 0x000f220000000800 */
[----:B-1----:R-:W-:-:S07]  /*5500*/  F2FP.F16.F32.PACK_AB R160, R41, R40 ;  /* 0x0000002829a0723e */ /* 0x002fce00000000ff */
[----:B------:R-:W-:Y:S01]  /*5510*/  MUFU.EX2 R44, R44 ;  /* 0x0000002c002c7308 */ /* 0x000fe20000000800 */
[----:B--2---:R-:W-:-:S07]  /*5520*/  FMNMX.FTZ R35, R8, R35, !PT ;  /* 0x0000002308237209 */ /* 0x004fce0007810000 */
[----:B------:R-:W1:Y:S01]  /*5530*/  MUFU.EX2 R45, R45 ;  /* 0x0000002d002d7308 */ /* 0x000e620000000800 */
[----:B----4-:R-:W-:Y:S01]  /*5540*/  F2FP.F16.F32.PACK_AB R162, R43, R42 ;  /* 0x0000002a2ba2723e */ /* 0x010fe200000000ff */
[----:B------:R-:W2:Y:S06]  /*5550*/  SHFL.BFLY PT, R8, R35, 0x1, 0x1f ;  /* 0x0c201f0023087f89 */ /* 0x000eac00000e0000 */
[----:B------:R-:W-:Y:S08]  /*5560*/  MUFU.EX2 R46, R46 ;  /* 0x0000002e002e7308 */ /* 0x000ff00000000800 */
[----:B------:R-:W4:Y:S01]  /*5570*/  MUFU.EX2 R47, R47 ;  /* 0x0000002f002f7308 */ /* 0x000f220000000800 */
[----:B-1----:R-:W-:-:S07]  /*5580*/  F2FP.F16.F32.PACK_AB R164, R45, R44 ;  /* 0x0000002c2da4723e */ /* 0x002fce00000000ff */
[----:B------:R-:W-:Y:S01]  /*5590*/  MUFU.EX2 R48, R48 ;  /* 0x0000003000307308 */ /* 0x000fe20000000800 */
[----:B--2---:R-:W-:Y:S01]  /*55a0*/  FMNMX.FTZ R8, R35, R8, !PT ;  /* 0x0000000823087209 */ /* 0x004fe20007810000 */
[--C-:B------:R-:W-:Y:S01]  /*55b0*/  FFMA.FTZ R35, R81, UR10, -R36.reuse ;  /* 0x0000000a51237c23 */ /* 0x100fe20008010824 */
[----:B------:R-:W-:Y:S01]  /*55c0*/  FFMA.FTZ R36, R53, UR10, -R36 ;  /* 0x0000000a35247c23 */ /* 0x000fe20008010824 */
[----:B------:R-:W-:Y:S01]  /*55d0*/  FADD.FTZ R53, R39, R52 ;  /* 0x0000003427357221 */ /* 0x000fe20000010000 */
[C---:B------:R-:W-:Y:S01]  /*55e0*/  FSETP.NEU.FTZ.AND P3, PT, R8.reuse, -INF , PT ;  /* 0xff8000000800780b */ /* 0x040fe20003f7d000 */
[----:B------:R-:W-:Y:S02]  /*55f0*/  FMUL.FTZ R50, R8, UR10 ;  /* 0x0000000a08327c20 */ /* 0x000fe40008410000 */
[----:B------:R-:W1:Y:S01]  /*5600*/  MUFU.EX2 R49, R49 ;  /* 0x0000003100317308 */ /* 0x000e620000000800 */
[----:B------:R-:W-:Y:S01]  /*5610*/  FADD.FTZ R54, R40, R53 ;  /* 0x0000003528367221 */ /* 0x000fe20000010000 */
[----:B----4-:R-:W-:-:S02]  /*5620*/  F2FP.F16.F32.PACK_AB R166, R47, R46 ;  /* 0x0000002e2fa6723e */ /* 0x010fc400000000ff */
        /* <DEDUP_REMOVED lines=18> */
[----:B------:R-:W2:Y:S01]  /*5750*/  MUFU.EX2 R15, R15 ;  /* 0x0000000f000f7308 */ /* 0x000ea20000000800 */
[--C-:B------:R-:W-:Y:S01]  /*5760*/  FFMA.FTZ R4, R4, UR10, -R50.reuse ;  /* 0x0000000a04047c23 */ /* 0x100fe20008010832 */
[----:B------:R-:W-:Y:S01]  /*5770*/  FFMA.FTZ R33, R33, UR10, -R50 ;  /* 0x0000000a21217c23 */ /* 0x000fe20008010832 */
[----:B-1----:R-:W-:-:S05]  /*5780*/  F2FP.F16.F32.PACK_AB R168, R49, R48 ;  /* 0x0000003031a8723e */ /* 0x002fca00000000ff */
[----:B------:R-:W1:Y:S08]  /*5790*/  MUFU.EX2 R20, R20 ;  /* 0x0000001400147308 */ /* 0x000e700000000800 */
[----:B------:R-:W4:Y:S01]  /*57a0*/  MUFU.EX2 R21, R21 ;  /* 0x0000001500157308 */ /* 0x000f220000000800 */
[----:B--2---:R-:W-:Y:S01]  /*57b0*/  FADD.FTZ R51, R14, R15 ;  /* 0x0000000f0e337221 */ /* 0x004fe20000010000 */
[----:B------:R-:W-:-:S06]  /*57c0*/  F2FP.F16.F32.PACK_AB R157, R15, R14 ;  /* 0x0000000e0f9d723e */ /* 0x000fcc00000000ff */
[----:B------:R-:W2:Y:S01]  /*57d0*/  MUFU.EX2 R24, R24 ;  /* 0x0000001800187308 */ /* 0x000ea20000000800 */
[----:B-1----:R-:W-:-:S07]  /*57e0*/  FADD.FTZ R52, R20, R51 ;  /* 0x0000003314347221 */ /* 0x002fce0000010000 */
[----:B------:R-:W1:Y:S01]  /*57f0*/  MUFU.EX2 R25, R25 ;  /* 0x0000001900197308 */ /* 0x000e620000000800 */
[C---:B----4-:R-:W-:Y:S01]  /*5800*/  FADD.FTZ R51, R21.reuse, R52 ;  /* 0x0000003415337221 */ /* 0x050fe20000010000 */
[----:B------:R-:W-:Y:S01]  /*5810*/  FADD.FTZ R52, R42, R53 ;  /* 0x000000352a347221 */ /* 0x000fe20000010000 */
[----:B------:R-:W-:-:S05]  /*5820*/  F2FP.F16.F32.PACK_AB R159, R21, R20 ;  /* 0x00000014159f723e */ /* 0x000fca00000000ff */
[----:B------:R-:W4:Y:S01]  /*5830*/  MUFU.EX2 R26, R26 ;  /* 0x0000001a001a7308 */ /* 0x000f220000000800 */
[----:B--2---:R-:W-:Y:S01]  /*5840*/  FADD.FTZ R50, R24, R51 ;  /* 0x0000003318327221 */ /* 0x004fe20000010000 */
[----:B------:R-:W-:Y:S01]  /*5850*/  FADD.FTZ R51, R43, R52 ;  /* 0x000000342b337221 */ /* 0x000fe20000010000 */
[----:B------:R2:W-:Y:S03]  /*5860*/  STSM.16.M88.4 [R18+0x26800], R156 ;  /* 0x0268009c12007844 */ /* 0x0005e60000000200 */
[----:B------:R-:W-:Y:S02]  /*5870*/  FADD.FTZ R38, R44, R51 ;  /* 0x000000332c267221 */ /* 0x000fe40000010000 */
[----:B------:R-:W5:Y:S01]  /*5880*/  MUFU.EX2 R27, R27 ;  /* 0x0000001b001b7308 */ /* 0x000f620000000800 */
[----:B-1----:R-:W-:Y:S01]  /*5890*/  FADD.FTZ R37, R25, R50 ;  /* 0x0000003219257221 */ /* 0x002fe20000010000 */
[----:B------:R-:W-:Y:S01]  /*58a0*/  FADD.FTZ R39, R45, R38 ;  /* 0x000000262d277221 */ /* 0x000fe20000010000 */
[----:B------:R-:W-:-:S05]  /*58b0*/  F2FP.F16.F32.PACK_AB R161, R25, R24 ;  /* 0x0000001819a1723e */ /* 0x000fca00000000ff */
[----:B------:R-:W1:Y:S01]  /*58c0*/  MUFU.EX2 R28, R28 ;  /* 0x0000001c001c7308 */ /* 0x000e620000000800 */
[----:B----4-:R-:W-:-:S07]  /*58d0*/  FADD.FTZ R34, R26, R37 ;  /* 0x000000251a227221 */ /* 0x010fce0000010000 */
[----:B------:R-:W4:Y:S01]  /*58e0*/  MUFU.EX2 R29, R29 ;  /* 0x0000001d001d7308 */ /* 0x000f220000000800 */
[C---:B-----5:R-:W-:Y:S01]  /*58f0*/  FADD.FTZ R37, R27.reuse, R34 ;  /* 0x000000221b257221 */ /* 0x060fe20000010000 */
[----:B------:R-:W-:-:S05]  /*5900*/  F2FP.F16.F32.PACK_AB R163, R27, R26 ;  /* 0x0000001a1ba3723e */ /* 0x000fca00000000ff */
[----:B------:R2:W-:Y:S01]  /*5910*/  STSM.16.M88.4 [R23], R160 ;  /* 0x000000a017007844 */ /* 0x0005e20000000200 */
[----:B------:R-:W5:Y:S01]  /*5920*/  MUFU.EX2 R30, R30 ;  /* 0x0000001e001e7308 */ /* 0x000f620000000800 */
[----:B-1----:R-:W-:-:S07]  /*5930*/  FADD.FTZ R14, R28, R37 ;  /* 0x000000251c0e7221 */ /* 0x002fce0000010000 */
[----:B------:R-:W1:Y:S01]  /*5940*/  MUFU.EX2 R31, R31 ;  /* 0x0000001f001f7308 */ /* 0x000e620000000800 */
[C---:B----4-:R-:W-:Y:S01]  /*5950*/  FADD.FTZ R15, R29.reuse, R14 ;  /* 0x0000000e1d0f7221 */ /* 0x050fe20000010000 */
[----:B------:R-:W-:Y:S01]  /*5960*/  FADD.FTZ R14, R46, R39 ;  /* 0x000000272e0e7221 */ /* 0x000fe20000010000 */
[----:B------:R-:W-:-:S03]  /*5970*/  F2FP.F16.F32.PACK_AB R165, R29, R28 ;  /* 0x0000001c1da5723e */ /* 0x000fc600000000ff */
[----:B------:R-:W-:Y:S02]  /*5980*/  FADD.FTZ R47, R47, R14 ;  /* 0x0000000e2f2f7221 */ /* 0x000fe40000010000 */
[----:B------:R-:W-:Y:S01]  /*5990*/  MUFU.EX2 R3, R3 ;  /* 0x0000000300037308 */ /* 0x000fe20000000800 */
[----:B-----5:R-:W-:Y:S01]  /*59a0*/  FADD.FTZ R20, R30, R15 ;  /* 0x0000000f1e147221 */ /* 0x020fe20000010000 */
[----:B------:R-:W-:-:S04]  /*59b0*/  FADD.FTZ R48, R48, R47 ;  /* 0x0000002f30307221 */ /* 0x000fc80000010000 */
[----:B------:R-:W-:Y:S02]  /*59c0*/  FADD.FTZ R48, R49, R48 ;  /* 0x0000003031307221 */ /* 0x000fe40000010000 */
[----:B------:R-:W4:Y:S01]  /*59d0*/  MUFU.EX2 R32, R32 ;  /* 0x0000002000207308 */ /* 0x000f220000000800 */
[C---:B-1----:R-:W-:Y:S01]  /*59e0*/  FADD.FTZ R20, R31.reuse, R20 ;  /* 0x000000141f147221 */ /* 0x042fe20000010000 */
[----:B------:R-:W-:-:S05]  /*59f0*/  F2FP.F16.F32.PACK_AB R167, R31, R30 ;  /* 0x0000001e1fa7723e */ /* 0x000fca00000000ff */
[----:B------:R2:W-:Y:S01]  /*5a00*/  STSM.16.M88.4 [R19], R164 ;  /* 0x000000a413007844 */ /* 0x0005e20000000200 */
[----:B------:R-:W1:Y:S08]  /*5a10*/  MUFU.EX2 R36, R36 ;  /* 0x0000002400247308 */ /* 0x000e700000000800 */
[----:B------:R-:W5:Y:S01]  /*5a20*/  MUFU.EX2 R4, R4 ;  /* 0x0000000400047308 */ /* 0x000f620000000800 */
[----:B----4-:R-:W-:Y:S01]  /*5a30*/  F2FP.F16.F32.PACK_AB R169, R32, R3 ;  /* 0x0000000320a9723e */ /* 0x010fe200000000ff */
[----:B------:R-:W-:-:S04]  /*5a40*/  FADD.FTZ R3, R3, R20 ;  /* 0x0000001403037221 */ /* 0x000fc80000010000 */
[----:B------:R-:W-:Y:S02]  /*5a50*/  FADD.FTZ R3, R32, R3 ;  /* 0x0000000320037221 */ /* 0x000fe40000010000 */
[----:B------:R-:W4:Y:S01]  /*5a60*/  MUFU.EX2 R33, R33 ;  /* 0x0000002100217308 */ /* 0x000f220000000800 */
[----:B-1----:R-:W-:Y:S01]  /*5a70*/  F2FP.F16.F32.PACK_AB R170, R36, R35 ;  /* 0x0000002324aa723e */ /* 0x002fe200000000ff */
[----:B------:R-:W-:Y:S01]  /*5a80*/  FADD.FTZ R35, R35, R48 ;  /* 0x0000003023237221 */ /* 0x000fe20000010000 */
[----:B-----5:R-:W-:Y:S01]  /*5a90*/  FADD.FTZ R14, R4, R3 ;  /* 0x00000003040e7221 */ /* 0x020fe20000010000 */
[C---:B----4-:R-:W-:Y:S02]  /*5aa0*/  F2FP.F16.F32.PACK_AB R171, R33.reuse, R4 ;  /* 0x0000000421ab723e */ /* 0x050fe400000000ff */
[----:B------:R-:W-:Y:S01]  /*5ab0*/  FADD.FTZ R4, R36, R35 ;  /* 0x0000002324047221 */ /* 0x000fe20000010000 */
[----:B------:R-:W-:Y:S02]  /*5ac0*/  FADD.FTZ R3, R33, R14 ;  /* 0x0000000e21037221 */ /* 0x000fe40000010000 */
[----:B------:R2:W-:Y:S01]  /*5ad0*/  STSM.16.M88.4 [R22], R168 ;  /* 0x000000a816007844 */ /* 0x0005e20000000200 */
[----:B------:R-:W-:Y:S05]  /*5ae0*/  @!P0 BRA `(.L_x_3984) ;  /* 0x0000000000048947 */ /* 0x000fea0003800000 */
[----:B------:R-:W-:Y:S01]  /*5af0*/  BPT.TRAP 0x1 ;  /* 0x000000040000795c */ /* 0x000fe20000300000 */
.L_x_3984:
[----:B------:R1:W4:Y:S01]  /*5b00*/  SYNCS.PHASECHK.TRANS64.TRYWAIT P3, [R6+URZ+0x28c50], R13 ;  /* 0x028c500d060075a7 */ /* 0x000322000806017f */
[----:B------:R-:W-:Y:S05]  /*5b10*/  @!P0 BRA `(.L_x_3985) ;  /* 0x0000000000048947 */ /* 0x000fea0003800000 */
[----:B------:R-:W-:Y:S01]  /*5b20*/  BPT.TRAP 0x1 ;  /* 0x000000040000795c */ /* 0x000fe20000300000 */
.L_x_3985:
[----:B----4-:R-:W-:Y:S05]  /*5b30*/  @P3 BRA `(.L_x_3986) ;  /* 0x0000000000083947 */ /* 0x010fea0003800000 */
[----:B------:R-:W4:Y:S02]  /*5b40*/  SYNCS.PHASECHK.TRANS64.TRYWAIT P3, [R6+URZ+0x28c50], R13 ;  /* 0x028c500d060075a7 */ /* 0x000f24000806017f */
[----:B----4-:R-:W-:Y:S05]  /*5b50*/  @!P3 BRA `(.L_x_3987) ;  /* 0x000000cc0000b947 */ /* 0x010fea0003800000 */
.L_x_3986:
[----:B------:R-:W-:Y:S01]  /*5b60*/  ULEA UR11, UR39, UR45, 0xc ;  /* 0x0000002d270b7291 */ /* 0x000fe2000f8e603f */
[----:B------:R-:W-:Y:S01]  /*5b70*/  WARPGROUP.ARRIVE ;  /* 0x00000000000079c5 */ /* 0x000fe20000000000 */
[----:B------:R-:W-:Y:S01]  /*5b80*/  UMOV UR7, 0x40000040 ;  /* 0x4000004000077882 */ /* 0x000fe20000000000 */
[----:B-1-34-:R-:W-:-:S04]  /*5b90*/  @!P1 IADD3 R6, R6, 0x28c60, RZ ;  /* 0x00028c6006069810 */ /* 0x01afc80007ffe0ff */
[----:B------:R-:W-:Y:S01]  /*5ba0*/  UMOV UR6, UR11 ;  /* 0x0000000b00067c82 */ /* 0x000fe20008000000 */
[----:B------:R-:W-:Y:S01]  /*5bb0*/  @!P1 PRMT R6, RZ, 0x654, R6 ;  /* 0x00000654ff069816 */ /* 0x000fe20000000006 */
[----:B------:R-:W-:Y:S01]  /*5bc0*/  HGMMA.64x256x16.F32 R24, R156, gdesc[UR4].tnspB, RZ, !UPT, gsb0 ;  /* 0x43e000049c187df0 */ /* 0x000fe2000c0008ff */
        /* <DEDUP_REMOVED lines=28> */
[----:B-1----:R-:W-:-:S02]  /*5d90*/  IMAD R6, R9, UR49, -R12 ;  /* 0x0000003109067c24 */ /* 0x002fc4000f8e0a0c */
[----:B------:R-:W-:Y:S02]  /*5da0*/  VIADD R9, R152, 0xfffffffe ;  /* 0xfffffffe98097836 */ /* 0x000fe40000000000 */
[----:B------:R-:W-:-:S05]  /*5db0*/  VIADD R13, R6, UR42 ;  /* 0x0000002a060d7c36 */ /* 0x000fca0008000000 */
[----:B------:R-:W-:Y:S01]  /*5dc0*/  IADD3 R10, R13, R10, RZ ;  /* 0x0000000a0d0a7210 */ /* 0x000fe20007ffe0ff */
        /* <DEDUP_REMOVED lines=11> */
.L_x_3989:
[----:B------:R-:W-:-:S13]  /*5e80*/  ISETP.NE.AND P3, PT, R11, 0x1, PT ;  /* 0x000000010b00780c */ /* 0x000fda0003f65270 */
[----:B------:R-:W1:Y:S02]  /*5e90*/  @P3 LDC.64 R14, c[0x0][0x9e8] ;  /* 0x00027a00ff0e3b82 */ /* 0x000e640000000a00 */
[----:B-1----:R-:W-:-:S05]  /*5ea0*/  @P3 IMAD.HI.U32 R14, R12, R14, RZ ;  /* 0x0000000e0c0e3227 */ /* 0x002fca00078e00ff */
[----:B------:R-:W-:-:S07]  /*5eb0*/  @P3 SHF.R.U32.HI R12, RZ, R15, R14 ;  /* 0x0000000fff0c3219 */ /* 0x000fce000001160e */
.L_x_3990:
[----:B------:R-:W-:-:S05]  /*5ec0*/  IMAD R11, R12, R11, R11 ;  /* 0x0000000b0c0b7224 */ /* 0x000fca00078e020b */
[----:B------:R-:W-:-:S07]  /*5ed0*/  VIMNMX R10, R10, R11, PT ;  /* 0x0000000b0a0a7248 */ /* 0x000fce0003fe0100 */
.L_x_3988:
[----:B------:R-:W-:Y:S01]  /*5ee0*/  SHF.R.S32.HI R11, RZ, 0x1f, R10 ;  /* 0x0000001fff0b7819 */ /* 0x000fe2000001140a */
[----:B------:R-:W-:Y:S01]  /*5ef0*/  ULDC UR25, c[0x0][0x9e4] ;  /* 0x0002790000197ab9 */ /* 0x000fe20000000800 */
[----:B------:R-:W-:Y:S01]  /*5f00*/  ULDC UR24, c[0x0][0x288] ;  /* 0x0000a20000187ab9 */ /* 0x000fe20000000800 */
[----:B------:R-:W-:Y:S01]  /*5f10*/  ULDC UR21, c[0x0][0x988] ;  /* 0x0002620000157ab9 */ /* 0x000fe20000000800 */
[----:B------:R-:W-:Y:S01]  /*5f20*/  LEA.HI R11, R11, R10, RZ, 0x6 ;  /* 0x0000000a0b0b7211 */ /* 0x000fe200078f30ff */
[----:B------:R-:W-:Y:S01]  /*5f30*/  ULDC UR23, c[0x0][0x9d8] ;  /* 0x0002760000177ab9 */ /* 0x000fe20000000800 */
[----:B------:R-:W-:Y:S02]  /*5f40*/  ULDC UR22, c[0x0][0x9e0] ;  /* 0x0002780000167ab9 */ /* 0x000fe40000000800 */
[----:B------:R-:W-:-:S04]  /*5f50*/  SHF.R.S32.HI R11, RZ, 0x6, R11 ;  /* 0x00000006ff0b7819 */ /* 0x000fc8000001140b */
[----:B------:R-:W-:-:S04]  /*5f60*/  VIMNMX R12, R11, UR41, !PT ;  /* 0x000000290b0c7c48 */ /* 0x000fc8000ffe0100 */
[----:B------:R-:W-:-:S13]  /*5f70*/  ISETP.GE.AND P3, PT, R9, R12, PT ;  /* 0x0000000c0900720c */ /* 0x000fda0003f66270 */
[----:B------:R-:W-:Y:S05]  /*5f80*/  @!P3 BRA `(.L_x_3991) ;  /* 0x0000002400acb947 */ /* 0x000fea0003800000 */
.L_x_4008:
[----:B------:R-:W-:-:S04]  /*5f90*/  UIADD3 UR26, UR39, 0x1, URZ ;  /* 0x00000001271a7890 */ /* 0x000fc8000fffe03f */
[----:B------:R-:W-:-:S04]  /*5fa0*/  UISETP.NE.AND UP0, UPT, UR26, 0x2, UPT ;  /* 0x000000021a00788c */ /* 0x000fc8000bf05270 */
[----:B------:R-:W-:Y:S02]  /*5fb0*/  USEL UR6, URZ, 0x1, UP0 ;  /* 0x000000013f067887 */ /* 0x000fe40008000000 */
[----:B------:R-:W-:Y:S02]  /*5fc0*/  USEL UR26, UR26, URZ, UP0 ;  /* 0x0000003f1a1a7287 */ /* 0x000fe40008000000 */
[----:B------:R-:W-:Y:S01]  /*5fd0*/  ULOP3.LUT UR38, UR38, UR6, URZ, 0x3c, !UPT ;  /* 0x0000000626267292 */ /* 0x000fe2000f8e3c3f */
[----:B-123--:R-:W-:Y:S11]  /*5fe0*/  @!P0 BRA `(.L_x_3992) ;  /* 0x0000000000048947 */ /* 0x00eff60003800000 */
[----:B------:R-:W-:Y:S01]  /*5ff0*/  BPT.TRAP 0x1 ;  /* 0x000000040000795c */ /* 0x000fe20000300000 */
.L_x_3992:
[----:B------:R-:W-:Y:S01]  /*6000*/  ULEA UR27, UR26, UR48, 0x3 ;  /* 0x000000301a1b7291 */ /* 0x000fe2000f8e183f */
[----:B------:R-:W-:-:S04]  /*6010*/  MOV R10, UR38 ;  /* 0x00000026000a7c02 */ /* 0x000fc80008000f00 */
[----:B------:R-:W-:-:S04]  /*6020*/  SHF.L.U32 R10, R10, 0x1f, RZ ;  /* 0x0000001f0a0a7819 */ /* 0x000fc800000006ff */
[----:B------:R1:W3:Y:S01]  /*6030*/  SYNCS.PHASECHK.TRANS64.TRYWAIT P3, [UR27+0x28c30], R10 ;  /* 0x028c300aff0075a7 */ /* 0x0002e2000806015b */
[----:B------:R-:W-:Y:S05]  /*6040*/  @!P0 BRA `(.L_x_3993) ;  /* 0x0000000000048947 */ /* 0x000fea0003800000 */
[----:B------:R-:W-:Y:S01]  /*6050*/  BPT.TRAP 0x1 ;  /* 0x000000040000795c */ /* 0x000fe20000300000 */
.L_x_3993:
[----:B---3--:R-:W-:Y:S05]  /*6060*/  @P3 BRA `(.L_x_3994) ;  /* 0x0000000000083947 */ /* 0x008fea0003800000 */
[----:B------:R-:W3:Y:S02]  /*6070*/  SYNCS.PHASECHK.TRANS64.TRYWAIT P3, [UR27+0x28c30], R10 ;  /* 0x028c300aff0075a7 */ /* 0x000ee4000806015b */
[----:B---3--:R-:W-:Y:S05]  /*6080*/  @!P3 BRA `(.L_x_3995) ;  /* 0x000000c400c8b947 */ /* 0x008fea0003800000 */
.L_x_3994:
[----:B------:R-:W-:Y:S01]  /*6090*/  R2UR UR18, R0 ;  /* 0x00000000001272ca */ /* 0x000fe200000e0000 */
[----:B--2---:R-:W-:Y:S01]  /*60a0*/  WARPGROUP.ARRIVE ;  /* 0x00000000000079c5 */ /* 0x004fe20000000000 */
[----:B------:R-:W-:Y:S01]  /*60b0*/  UMOV UR19, 0x40000040 ;  /* 0x4000004000137882 */ /* 0x000fe20000000000 */
[----:B------:R-:W-:Y:S01]  /*60c0*/  UMOV UR7, 0x40000040 ;  /* 0x4000004000077882 */ /* 0x000fe20000000000 */
[----:B------:R-:W-:Y:S01]  /*60d0*/  UMOV UR11, 0x40000040 ;  /* 0x40000040000b7882 */ /* 0x000fe20000000000 */
[----:B------:R-:W-:Y:S01]  /*60e0*/  UMOV UR15, 0x40000040 ;  /* 0x40000040000f7882 */ /* 0x000fe20000000000 */
[----:B------:R-:W2:Y:S01]  /*60f0*/  LDC R15, c[0x0][0x2e0] ;  /* 0x0000b800ff0f7b82 */ /* 0x000ea20000000800 */
[----:B------:R-:W-:-:S04]  /*6100*/  IMAD.U32 R13, RZ, RZ, UR27 ;  /* 0x0000001bff0d7e24 */ /* 0x000fc8000f8e00ff */
[----:B------:R-:W-:Y:S02]  /*6110*/  @!P1 VIADD R14, R13, 0x28c40 ;  /* 0x00028c400d0e9836 */ /* 0x000fe40000000000 */
[----:B------:R-:W-:-:S03]  /*6120*/  ULEA UR18, UR26, UR18, 0x9 ;  /* 0x000000121a127291 */ /* 0x000fc6000f8e483f */
[----:B------:R-:W-:Y:S01]  /*6130*/  @!P1 PRMT R14, RZ, 0x654, R14 ;  /* 0x00000654ff0e9816 */ /* 0x000fe2000000000e */
[----:B------:R-:W-:Y:S02]  /*6140*/  UIADD3 UR6, UR18, 0x2, URZ ;  /* 0x0000000212067890 */ /* 0x000fe4000fffe03f */
[----:B------:R-:W-:Y:S02]  /*6150*/  UIADD3 UR10, UR18, 0x4, URZ ;  /* 0x00000004120a7890 */ /* 0x000fe4000fffe03f */
[----:B------:R-:W-:Y:S02]  /*6160*/  UIADD3 UR14, UR18, 0x6, URZ ;  /* 0x00000006120e7890 */ /* 0x000fe4000fffe03f */
[----:B------:R-:W-:Y:S03]  /*6170*/  HGMMA.64x64x16.F32 R152, gdesc[UR16], RZ, !UPT, gsb0 ;  /* 0x00e00000109879f0 */ /* 0x000fe6000c0008ff */
        /* <DEDUP_REMOVED lines=12> */
[----:B---3--:R-:W-:Y:S01]  /*6240*/  FMUL.FTZ R11, R154, UR23 ;  /* 0x000000179a0b7c20 */ /* 0x008fe20008410000 */
        /* <DEDUP_REMOVED lines=27> */
[----:B------:R-:W-:Y:S01]  /*6400*/  SHF.L.U32 R178, R9, 0x6, RZ ;  /* 0x0000000609b27819 */ /* 0x000fe200000006ff */
[----:B------:R-:W-:Y:S01]  /*6410*/  FMUL.FTZ R167, R183, UR23 ;  /* 0x00000017b7a77c20 */ /* 0x000fe20008410000 */
[----:B------:R3:W-:Y:S01]  /*6420*/  @!P1 SYNCS.ARRIVE.TRANS64.RED.A1T0 RZ, [R14+URZ], RZ ;  /* 0x000000ff0eff99a7 */ /* 0x0007e2000810043f */
[----:B------:R-:W4:Y:S01]  /*6430*/  MUFU.TANH R192, R192 ;  /* 0x000000c000c07308 */ /* 0x000f220000002400 */
[----:B------:R-:W-:Y:S01]  /*6440*/  FMUL.FTZ R176, R176, UR23 ;  /* 0x00000017b0b07c20 */ /* 0x000fe20008410000 */
[----:B---3--:R-:W-:-:S06]  /*6450*/  IADD3 R14, -R178, 0x1, RZ ;  /* 0x00000001b20e7810 */ /* 0x008fcc0007ffe1ff */
[----:B------:R-:W3:Y:S01]  /*6460*/  MUFU.TANH R193, R193 ;  /* 0x000000c100c17308 */ /* 0x000ee20000002400 */
[----:B--2---:R-:W-:-:S07]  /*6470*/  IMAD R15, R15, UR49, R14 ;  /* 0x000000310f0f7c24 */ /* 0x004fce000f8e020e */
[----:B------:R-:W2:Y:S01]  /*6480*/  MUFU.TANH R11, R11 ;  /* 0x0000000b000b7308 */ /* 0x000ea20000002400 */
[----:B------:R-:W-:-:S04]  /*6490*/  IADD3 R174, R15, -UR24, -R2 ;  /* 0x800000180fae7c10 */ /* 0x000fc8000fffe802 */
[----:B------:R-:W-:-:S03]  /*64a0*/  IADD3 R177, R5, UR20, R174 ;  /* 0x0000001405b17c10 */ /* 0x000fc6000fffe0ae */
        /* <DEDUP_REMOVED lines=28> */
[----:B------:R5:W1:Y:S02]  /*6670*/  MUFU.TANH R199, R176 ;  /* 0x000000b000c77308 */ /* 0x000a640000002400 */
[----:B-----5:R-:W-:Y:S01]  /*6680*/  IADD3 R176, R5, UR22, R174 ;  /* 0x0000001605b07c10 */ /* 0x020fe2000fffe0ae */
[----:B--234-:R-:W-:Y:S06]  /*6690*/  @!P2 BRA `(.L_x_3996) ;  /* 0x000000000058a947 */ /* 0x01cfec0003800000 */
[----:B------:R-:W-:Y:S01]  /*66a0*/  IMAD.IADD R171, R5, 0x1, R6 ;  /* 0x0000000105ab7824 */ /* 0x000fe200078e0206 */
[----:B------:R-:W-:Y:S04]  /*66b0*/  BSSY B0, `(.L_x_3997) ;  /* 0x0000010000007945 */ /* 0x000fe80003800000 */
[----:B------:R-:W-:-:S13]  /*66c0*/  ISETP.GT.AND P3, PT, R171, -0x1, PT ;  /* 0xffffffffab00780c */ /* 0x000fda0003f64270 */
        /* <DEDUP_REMOVED lines=9> */
.L_x_3998:
[----:B------:R-:W-:-:S04]  /*6760*/  MOV R170, UR25 ;  /* 0x0000001900aa7c02 */ /* 0x000fc80008000f00 */
[----:B------:R-:W-:-:S13]  /*6770*/  ISETP.NE.AND P3, PT, R170, 0x1, PT ;  /* 0x00000001aa00780c */ /* 0x000fda0003f65270 */
[----:B------:R-:W2:Y:S02]  /*6780*/  @P3 LDC.64 R14, c[0x0][0x9e8] ;  /* 0x00027a00ff0e3b82 */ /* 0x000ea40000000a00 */
[----:B--2---:R-:W-:-:S05]  /*6790*/  @P3 IMAD.HI.U32 R14, R171, R14, RZ ;  /* 0x0000000eab0e3227 */ /* 0x004fca00078e00ff */
[----:B------:R-:W-:-:S07]  /*67a0*/  @P3 SHF.R.U32.HI R171, RZ, R15, R14 ;  /* 0x0000000fffab3219 */ /* 0x000fce000001160e */
.L_x_3999:
[----:B------:R-:W-:Y:S05]  /*67b0*/  BSYNC B0 ;  /* 0x0000000000007941 */ /* 0x000fea0003800000 */
.L_x_3997:
[----:B------:R-:W-:-:S04]  /*67c0*/  IMAD R171, R171, R170, -R178 ;  /* 0x000000aaabab7224 */ /* 0x000fc800078e0ab2 */
[----:B------:R-:W-:-:S05]  /*67d0*/  IMAD.IADD R171, R171, 0x1, -R2 ;  /* 0x00000001abab7824 */ /* 0x000fca00078e0a02 */
[----:B------:R-:W-:Y:S02]  /*67e0*/  VIADDMNMX R176, R171, R170, R176, PT ;  /* 0x000000aaabb07246 */ /* 0x000fe400038001b0 */
[----:B------:R-:W-:-:S07]  /*67f0*/  VIMNMX R177, R177, R171, !PT ;  /* 0x000000abb1b17248 */ /* 0x000fce0007fe0100 */
.L_x_3996:
[----:B------:R-:W-:Y:S01]  /*6800*/  ISETP.GT.AND P3, PT, R9, -0x1, PT ;  /* 0xffffffff0900780c */ /* 0x000fe20003f64270 */
[C---:B------:R-:W-:Y:S01]  /*6810*/  VIADD R14, R174.reuse, UR22 ;  /* 0x00000016ae0e7c36 */ /* 0x040fe20008000000 */
[----:B------:R-:W-:Y:S02]  /*6820*/  IADD3 R174, R174, UR20, RZ ;  /* 0x00000014aeae7c10 */ /* 0x000fe4000fffe0ff */
[C---:B------:R-:W-:Y:S02]  /*6830*/  ISETP.GT.AND P4, PT, R177.reuse, RZ, P3 ;  /* 0x000000ffb100720c */ /* 0x040fe40001f84270 */
[C---:B------:R-:W-:Y:S02]  /*6840*/  ISETP.GT.AND P6, PT, R177.reuse, 0x1, P3 ;  /* 0x00000001b100780c */ /* 0x040fe40001fc4270 */
[----:B------:R-:W-:Y:S02]  /*6850*/  ISETP.LT.OR P5, PT, R176, 0x1, P4 ;  /* 0x00000001b000780c */ /* 0x000fe400027a1670 */
[----:B------:R-:W-:-:S02]  /*6860*/  ISETP.GT.AND P4, PT, R177, 0x8, P3 ;  /* 0x00000008b100780c */ /* 0x000fc40001f84270 */
[----:B------:R-:W-:Y:S02]  /*6870*/  FSEL R192, R192, -INF , !P5 ;  /* 0xff800000c0c07808 */ /* 0x000fe40006800000 */
[----:B------:R-:W-:Y:S02]  /*6880*/  ISETP.GT.AND P5, PT, R177, 0x9, P3 ;  /* 0x00000009b100780c */ /* 0x000fe40001fa4270 */
[C---:B------:R-:W-:Y:S02]  /*6890*/  ISETP.LT.OR P6, PT, R176.reuse, 0x2, P6 ;  /* 0x00000002b000780c */ /* 0x040fe400037c1670 */
[C---:B------:R-:W-:Y:S02]  /*68a0*/  ISETP.LT.OR P4, PT, R176.reuse, 0x9, P4 ;  /* 0x00000009b000780c */ /* 0x040fe40002781670 */
[----:B------:R-:W-:Y:S02]  /*68b0*/  ISETP.LT.OR P5, PT, R176, 0xa, P5 ;  /* 0x0000000ab000780c */ /* 0x000fe40002fa1670 */
[----:B------:R-:W-:-:S02]  /*68c0*/  FSEL R193, R193, -INF , !P6 ;  /* 0xff800000c1c17808 */ /* 0x000fc40007000000 */
[----:B-1----:R-:W-:Y:S02]  /*68d0*/  FSEL R194, R194, -INF , !P4 ;  /* 0xff800000c2c27808 */ /* 0x002fe40006000000 */
[----:B------:R-:W-:Y:S02]  /*68e0*/  FSEL R195, R195, -INF , !P5 ;  /* 0xff800000c3c37808 */ /* 0x000fe40006800000 */
[C---:B------:R-:W-:Y:S02]  /*68f0*/  ISETP.GT.AND P6, PT, R177.reuse, 0x10, P3 ;  /* 0x00000010b100780c */ /* 0x040fe40001fc4270 */
[C---:B------:R-:W-:Y:S02]  /*6900*/  ISETP.GT.AND P4, PT, R177.reuse, 0x11, P3 ;  /* 0x00000011b100780c */ /* 0x040fe40001f84270 */
[----:B------:R-:W-:Y:S02]  /*6910*/  ISETP.GT.AND P5, PT, R177, 0x18, P3 ;  /* 0x00000018b100780c */ /* 0x000fe40001fa4270 */
[----:B------:R-:W-:-:S02]  /*6920*/  ISETP.LT.OR P6, PT, R176, 0x11, P6 ;  /* 0x00000011b000780c */ /* 0x000fc400037c1670 */
[C---:B------:R-:W-:Y:S02]  /*6930*/  ISETP.LT.OR P4, PT, R176.reuse, 0x12, P4 ;  /* 0x00000012b000780c */ /* 0x040fe40002781670 */
[----:B------:R-:W-:Y:S02]  /*6940*/  ISETP.LT.OR P5, PT, R176, 0x19, P5 ;  /* 0x00000019b000780c */ /* 0x000fe40002fa1670 */
[----:B------:R-:W-:Y:S02]  /*6950*/  FSEL R196, R196, -INF , !P6 ;  /* 0xff800000c4c47808 */ /* 0x000fe40007000000 */
[----:B------:R-:W-:Y:S02]  /*6960*/  FSEL R173, R161, -INF , !P4 ;  /* 0xff800000a1ad7808 */ /* 0x000fe40006000000 */
[----:B------:R-:W-:Y:S02]  /*6970*/  FSEL R164, R164, -INF , !P5 ;  /* 0xff800000a4a47808 */ /* 0x000fe40006800000 */
[----:B------:R-:W-:-:S02]  /*6980*/  ISETP.GT.AND P6, PT, R177, 0x19, P3 ;  /* 0x00000019b100780c */ /* 0x000fc40001fc4270 */
[C---:B------:R-:W-:Y:S02]  /*6990*/  ISETP.GT.AND P4, PT, R177.reuse, 0x20, P3 ;  /* 0x00000020b100780c */ /* 0x040fe40001f84270 */
[----:B------:R-:W-:Y:S02]  /*69a0*/  ISETP.GT.AND P5, PT, R177, 0x21, P3 ;  /* 0x00000021b100780c */ /* 0x000fe40001fa4270 */
[C---:B------:R-:W-:Y:S02]  /*69b0*/  ISETP.LT.OR P6, PT, R176.reuse, 0x1a, P6 ;  /* 0x0000001ab000780c */ /* 0x040fe400037c1670 */
[C---:B------:R-:W-:Y:S02]  /*69c0*/  ISETP.LT.OR P4, PT, R176.reuse, 0x21, P4 ;  /* 0x00000021b000780c */ /* 0x040fe40002781670 */
[----:B------:R-:W-:Y:S02]  /*69d0*/  ISETP.LT.OR P5, PT, R176, 0x22, P5 ;  /* 0x00000022b000780c */ /* 0x000fe40002fa1670 */
[----:B------:R-:W-:-:S02]  /*69e0*/  FSEL R172, R165, -INF , !P6 ;  /* 0xff800000a5ac7808 */ /* 0x000fc40007000000 */
[----:B------:R-:W-:Y:S02]  /*69f0*/  FSEL R170, R168, -INF , !P4 ;  /* 0xff800000a8aa7808 */ /* 0x000fe40006000000 */
        /* <DEDUP_REMOVED lines=16> */
[----:B------:R-:W-:-:S02]  /*6b00*/  IADD3 R177, R174, 0x8, R5 ;  /* 0x00000008aeb17810 */ /* 0x000fc40007ffe005 */
[----:B------:R-:W-:Y:S02]  /*6b10*/  IADD3 R176, R14, 0x8, R5 ;  /* 0x000000080eb07810 */ /* 0x000fe40007ffe005 */
[----:B------:R-:W-:Y:S02]  /*6b20*/  FSEL R175, R175, -INF , !P6 ;  /* 0xff800000afaf7808 */ /* 0x000fe40007000000 */
[----:B------:R-:W-:Y:S02]  /*6b30*/  FSEL R174, R180, -INF , !P4 ;  /* 0xff800000b4ae7808 */ /* 0x000fe40006000000 */
[----:B------:R-:W-:Y:S01]  /*6b40*/  FSEL R168, R181, -INF , !P5 ;  /* 0xff800000b5a87808 */ /* 0x000fe20006800000 */
[----:B------:R-:W-:Y:S06]  /*6b50*/  @!P2 BRA `(.L_x_4000) ;  /* 0x00000000005ca947 */ /* 0x000fec0003800000 */
[----:B------:R-:W-:Y:S01]  /*6b60*/  IMAD.IADD R179, R5, 0x1, R6 ;  /* 0x0000000105b37824 */ /* 0x000fe200078e0206 */
[----:B------:R-:W-:Y:S03]  /*6b70*/  BSSY B0, `(.L_x_4001) ;  /* 0x0000011000007945 */ /* 0x000fe60003800000 */
[----:B------:R-:W-:-:S05]  /*6b80*/  VIADD R179, R179, 0x8 ;  /* 0x00000008b3b37836 */ /* 0x000fca0000000000 */
[----:B------:R-:W-:-:S13]  /*6b90*/  ISETP.GT.AND P4, PT, R179, -0x1, PT ;  /* 0xffffffffb300780c */ /* 0x000fda0003f84270 */
[----:B------:R-:W-:Y:S05]  /*6ba0*/  @P4 BRA `(.L_x_4002) ;  /* 0x0000000000204947 */ /* 0x000fea0003800000 */
[----:B------:R-:W-:Y:S02]  /*6bb0*/  MOV R180, UR25 ;  /* 0x0000001900b47c02 */ /* 0x000fe40008000f00 */
[----:B------:R-:W-:Y:S02]  /*6bc0*/  LOP3.LUT R179, RZ, R179, RZ, 0x33, !PT ;  /* 0x000000b3ffb37212 */ /* 0x000fe400078e33ff */
[----:B------:R-:W-:-:S13]  /*6bd0*/  ISETP.NE.AND P4, PT, R180, 0x1, PT ;  /* 0x00000001b400780c */ /* 0x000fda0003f85270 */
[----:B------:R-:W1:Y:S02]  /*6be0*/  @P4 LDC.64 R14, c[0x0][0x9e8] ;  /* 0x00027a00ff0e4b82 */ /* 0x000e640000000a00 */
[----:B-1----:R-:W-:-:S05]  /*6bf0*/  @P4 IMAD.HI.U32 R14, R179, R14, RZ ;  /* 0x0000000eb30e4227 */ /* 0x002fca00078e00ff */
[----:B------:R-:W-:-:S04]  /*6c00*/  @P4 SHF.R.U32.HI R179, RZ, R15, R14 ;  /* 0x0000000fffb34219 */ /* 0x000fc8000001160e */
[----:B------:R-:W-:Y:S01]  /*6c10*/  LOP3.LUT R179, RZ, R179, RZ, 0x33, !PT ;  /* 0x000000b3ffb37212 */ /* 0x000fe200078e33ff */
[----:B------:R-:W-:Y:S06]  /*6c20*/  BRA `(.L_x_4003) ;  /* 0x0000000000147947 */ /* 0x000fec0003800000 */
.L_x_4002:
[----:B------:R-:W-:-:S05]  /*6c30*/  IMAD.U32 R180, RZ, RZ, UR25 ;  /* 0x00000019ffb47e24 */ /* 0x000fca000f8e00ff */
[----:B------:R-:W-:-:S13]  /*6c40*/  ISETP.NE.AND P4, PT, R180, 0x1, PT ;  /* 0x00000001b400780c */ /* 0x000fda0003f85270 */
[----:B------:R-:W1:Y:S02]  /*6c50*/  @P4 LDC.64 R14, c[0x0][0x9e8] ;  /* 0x00027a00ff0e4b82 */ /* 0x000e640000000a00 */
[----:B-1----:R-:W-:-:S05]  /*6c60*/  @P4 IMAD.HI.U32 R14, R179, R14, RZ ;  /* 0x0000000eb30e4227 */ /* 0x002fca00078e00ff */
[----:B------:R-:W-:-:S07]  /*6c70*/  @P4 SHF.R.U32.HI R179, RZ, R15, R14 ;  /* 0x0000000fffb34219 */ /* 0x000fce000001160e */
.L_x_4003:
[----:B------:R-:W-:Y:S05]  /*6c80*/  BSYNC B0 ;  /* 0x0000000000007941 */ /* 0x000fea0003800000 */
.L_x_4001:
[----:B------:R-:W-:-:S04]  /*6c90*/  IMAD R179, R179, R180, -R178 ;  /* 0x000000b4b3b37224 */ /* 0x000fc800078e0ab2 */
[----:B------:R-:W-:-:S05]  /*6ca0*/  IMAD.IADD R179, R179, 0x1, -R2 ;  /* 0x00000001b3b37824 */ /* 0x000fca00078e0a02 */
[----:B------:R-:W-:Y:S02]  /*6cb0*/  VIADDMNMX R176, R179, R180, R176, PT ;  /* 0x000000b4b3b07246 */ /* 0x000fe400038001b0 */
[----:B------:R-:W-:-:S07]  /*6cc0*/  VIMNMX R177, R177, R179, !PT ;  /* 0x000000b3b1b17248 */ /* 0x000fce0007fe0100 */
.L_x_4000:
[----:B------:R-:W-:Y:S01]  /*6cd0*/  FMNMX.FTZ R14, R192, R7, !PT ;  /* 0x00000007c00e7209 */ /* 0x000fe20007810000 */
[----:B------:R-:W-:Y:S01]  /*6ce0*/  UMOV UR10, UR21 ;  /* 0x00000015000a7c82 */ /* 0x000fe20008000000 */
[----:B------:R-:W-:Y:S02]  /*6cf0*/  ISETP.GT.AND P4, PT, R177, 0x1, P3 ;  /* 0x00000001b100780c */ /* 0x000fe40001f84270 */
[----:B------:R-:W-:Y:S02]  /*6d00*/  FMNMX.FTZ R15, R193, R14, !PT ;  /* 0x0000000ec10f7209 */ /* 0x000fe40007810000 */
[----:B------:R-:W-:Y:S02]  /*6d10*/  ISETP.LT.OR P4, PT, R176, 0x2, P4 ;  /* 0x00000002b000780c */ /* 0x000fe40002781670 */
[----:B------:R-:W-:Y:S02]  /*6d20*/  FMNMX.FTZ R14, R194, R15, !PT ;  /* 0x0000000fc20e7209 */ /* 0x000fe40007810000 */
[----:B------:R-:W-:-:S02]  /*6d30*/  FSEL R20, R20, -INF , !P4 ;  /* 0xff80000014147808 */ /* 0x000fc40006000000 */
[----:B------:R-:W-:Y:S02]  /*6d40*/  FMNMX.FTZ R15, R195, R14, !PT ;  /* 0x0000000ec30f7209 */ /* 0x000fe40007810000 */
[----:B------:R-:W-:Y:S02]  /*6d50*/  ISETP.GT.AND P4, PT, R177, RZ, P3 ;  /* 0x000000ffb100720c */ /* 0x000fe40001f84270 */
[----:B------:R-:W-:Y:S02]  /*6d60*/  FMNMX.FTZ R14, R196, R15, !PT ;  /* 0x0000000fc40e7209 */ /* 0x000fe40007810000 */
[----:B------:R-:W-:Y:S02]  /*6d70*/  ISETP.LT.OR P4, PT, R176, 0x1, P4 ;  /* 0x00000001b000780c */ /* 0x000fe40002781670 */
[----:B------:R-:W-:Y:S02]  /*6d80*/  FMNMX.FTZ R15, R173, R14, !PT ;  /* 0x0000000ead0f7209 */ /* 0x000fe40007810000 */
[----:B------:R-:W-:-:S02]  /*6d90*/  ISETP.GT.AND P5, PT, R177, 0x8, P3 ;  /* 0x00000008b100780c */ /* 0x000fc40001fa4270 */
[----:B------:R-:W-:Y:S02]  /*6da0*/  FMNMX.FTZ R15, R164, R15, !PT ;  /* 0x0000000fa40f7209 */ /* 0x000fe40007810000 */
[----:B------:R-:W-:Y:S02]  /*6db0*/  FSEL R11, R11, -INF , !P4 ;  /* 0xff8000000b0b7808 */ /* 0x000fe40006000000 */
        /* <DEDUP_REMOVED lines=18> */
[C---:B------:R-:W-:Y:S01]  /*6ee0*/  ISETP.GT.AND P4, PT, R177.reuse, 0x18, P3 ;  /* 0x00000018b100780c */ /* 0x040fe20001f84270 */
[----:B------:R-:W1:Y:S01]  /*6ef0*/  SHFL.BFLY PT, R14, R15, 0x2, 0x1f ;  /* 0x0c401f000f0e7f89 */ /* 0x000e6200000e0000 */
[C---:B------:R-:W-:Y:S02]  /*6f00*/  ISETP.LT.OR P6, PT, R176.reuse, 0x12, P6 ;  /* 0x00000012b000780c */ /* 0x040fe400037c1670 */
[----:B------:R-:W-:Y:S02]  /*6f10*/  ISETP.GT.AND P5, PT, R177, 0x19, P3 ;  /* 0x00000019b100780c */ /* 0x000fe40001fa4270 */
[----:B------:R-:W-:-:S02]  /*6f20*/  ISETP.LT.OR P4, PT, R176, 0x19, P4 ;  /* 0x00000019b000780c */ /* 0x000fc40002781670 */
[----:B------:R-:W-:Y:S02]  /*6f30*/  FSEL R154, R154, -INF , !P6 ;  /* 0xff8000009a9a7808 */ /* 0x000fe40007000000 */
[----:B------:R-:W-:Y:S02]  /*6f40*/  ISETP.GT.AND P6, PT, R177, 0x20, P3 ;  /* 0x00000020b100780c */ /* 0x000fe40001fc4270 */
[C---:B------:R-:W-:Y:S02]  /*6f50*/  ISETP.LT.OR P5, PT, R176.reuse, 0x1a, P5 ;  /* 0x0000001ab000780c */ /* 0x040fe40002fa1670 */
[----:B------:R-:W-:Y:S02]  /*6f60*/  FSEL R155, R155, -INF , !P4 ;  /* 0xff8000009b9b7808 */ /* 0x000fe40006000000 */
[----:B------:R-:W-:Y:S02]  /*6f70*/  ISETP.GT.AND P4, PT, R177, 0x21, P3 ;  /* 0x00000021b100780c */ /* 0x000fe40001f84270 */
[----:B------:R-:W-:-:S02]  /*6f80*/  ISETP.LT.OR P6, PT, R176, 0x21, P6 ;  /* 0x00000021b000780c */ /* 0x000fc400037c1670 */
[----:B------:R-:W-:Y:S02]  /*6f90*/  FSEL R156, R156, -INF , !P5 ;  /* 0xff8000009c9c7808 */ /* 0x000fe40006800000 */
[----:B------:R-:W-:Y:S02]  /*6fa0*/  ISETP.GT.AND P5, PT, R177, 0x28, P3 ;  /* 0x00000028b100780c */ /* 0x000fe40001fa4270 */
[----:B------:R-:W-:Y:S02]  /*6fb0*/  ISETP.LT.OR P4, PT, R176, 0x22, P4 ;  /* 0x00000022b000780c */ /* 0x000fe40002781670 */
[----:B-1----:R-:W-:Y:S02]  /*6fc0*/  FMNMX.FTZ R178, R15, R14, !PT ;  /* 0x0000000e0fb27209 */ /* 0x002fe40007810000 */
[----:B------:R-:W-:Y:S02]  /*6fd0*/  FMNMX.FTZ R15, R11, R8, !PT ;  /* 0x000000080b0f7209 */ /* 0x000fe40007810000 */
[----:B------:R-:W-:Y:S01]  /*6fe0*/  FSEL R157, R157, -INF , !P6 ;  /* 0xff8000009d9d7808 */ /* 0x000fe20007000000 */
[----:B------:R-:W1:Y:S01]  /*6ff0*/  SHFL.BFLY PT, R179, R178, 0x1, 0x1f ;  /* 0x0c201f00b2b37f89 */ /* 0x000e6200000e0000 */
[----:B------:R-:W-:-:S02]  /*7000*/  FMNMX.FTZ R15, R20, R15, !PT ;  /* 0x0000000f140f7209 */ /* 0x000fc40007810000 */
[----:B------:R-:W-:Y:S02]  /*7010*/  ISETP.LT.OR P5, PT, R176, 0x29, P5 ;  /* 0x00000029b000780c */ /* 0x000fe40002fa1670 */
[----:B------:R-:W-:Y:S02]  /*7020*/  FSEL R158, R158, -INF , !P4 ;  /* 0xff8000009e9e7808 */ /* 0x000fe40006000000 */
[----:B------:R-:W-:Y:S02]  /*7030*/  ISETP.GT.AND P4, PT, R177, 0x29, P3 ;  /* 0x00000029b100780c */ /* 0x000fe40001f84270 */
[----:B------:R-:W-:Y:S02]  /*7040*/  FSEL R159, R159, -INF , !P5 ;  /* 0xff8000009f9f7808 */ /* 0x000fe40006800000 */
[----:B------:R-:W-:Y:S02]  /*7050*/  ISETP.GT.AND P5, PT, R177, 0x30, P3 ;  /* 0x00000030b100780c */ /* 0x000fe40001fa4270 */
[----:B------:R-:W-:-:S02]  /*7060*/  ISETP.LT.OR P4, PT, R176, 0x2a, P4 ;  /* 0x0000002ab000780c */ /* 0x000fc40002781670 */
[----:B------:R-:W-:Y:S02]  /*7070*/  ISETP.LT.OR P5, PT, R176, 0x31, P5 ;  /* 0x00000031b000780c */ /* 0x000fe40002fa1670 */
[----:B------:R-:W-:Y:S02]  /*7080*/  FSEL R160, R160, -INF , !P4 ;  /* 0xff800000a0a07808 */ /* 0x000fe40006000000 */
[C---:B------:R-:W-:Y:S02]  /*7090*/  ISETP.GT.AND P4, PT, R177.reuse, 0x31, P3 ;  /* 0x00000031b100780c */ /* 0x040fe40001f84270 */
[----:B------:R-:W-:Y:S02]  /*70a0*/  FSEL R162, R162, -INF , !P5 ;  /* 0xff800000a2a27808 */ /* 0x000fe40006800000 */
[----:B------:R-:W-:Y:S02]  /*70b0*/  ISETP.GT.AND P5, PT, R177, 0x38, P3 ;  /* 0x00000038b100780c */ /* 0x000fe40001fa4270 */
[----:B-1----:R-:W-:-:S02]  /*70c0*/  FMNMX.FTZ R14, R178, R179, !PT ;  /* 0x000000b3b20e7209 */ /* 0x002fc40007810000 */
[----:B------:R-:W-:Y:S02]  /*70d0*/  FMNMX.FTZ R178, R152, R15, !PT ;  /* 0x0000000f98b27209 */ /* 0x000fe40007810000 */
[----:B------:R-:W-:Y:S02]  /*70e0*/  ISETP.LT.OR P4, PT, R176, 0x32, P4 ;  /* 0x00000032b000780c */ /* 0x000fe40002781670 */
[----:B------:R-:W-:Y:S02]  /*70f0*/  FMNMX.FTZ R178, R21, R178, !PT ;  /* 0x000000b215b27209 */ /* 0x000fe40007810000 */
[----:B------:R-:W-:Y:S02]  /*7100*/  ISETP.GT.AND P3, PT, R177, 0x39, P3 ;  /* 0x00000039b100780c */ /* 0x000fe40001f64270 */
[----:B------:R-:W-:Y:S01]  /*7110*/  FMNMX.FTZ R15, R153, R178, !PT ;  /* 0x000000b2990f7209 */ /* 0x000fe20007810000 */
[----:B------:R-:W-:Y:S01]  /*7120*/  FMUL.FTZ R178, R14, UR10 ;  /* 0x0000000a0eb27c20 */ /* 0x000fe20008410000 */
[----:B------:R-:W-:-:S02]  /*7130*/  ISETP.LT.OR P5, PT, R176, 0x39, P5 ;  /* 0x00000039b000780c */ /* 0x000fc40002fa1670 */
[----:B------:R-:W-:Y:S02]  /*7140*/  FMNMX.FTZ R180, R154, R15, !PT ;  /* 0x0000000f9ab47209 */ /* 0x000fe40007810000 */
[----:B------:R-:W-:Y:S02]  /*7150*/  FSEL R163, R163, -INF , !P4 ;  /* 0xff800000a3a37808 */ /* 0x000fe40006000000 */
[----:B------:R-:W-:Y:S02]  /*7160*/  FMNMX.FTZ R15, R155, R180, !PT ;  /* 0x000000b49b0f7209 */ /* 0x000fe40007810000 */
[----:B------:R-:W-:Y:S02]  /*7170*/  FSETP.NEU.FTZ.AND P6, PT, R14, -INF , PT ;  /* 0xff8000000e00780b */ /* 0x000fe40003fdd000 */
[----:B------:R-:W-:Y:S02]  /*7180*/  FMNMX.FTZ R180, R156, R15, !PT ;  /* 0x0000000f9cb47209 */ /* 0x000fe40007810000 */
[----:B------:R-:W-:-:S02]  /*7190*/  ISETP.LT.OR P3, PT, R176, 0x3a, P3 ;  /* 0x0000003ab000780c */ /* 0x000fc40001f61670 */
[----:B------:R-:W-:Y:S02]  /*71a0*/  FMNMX.FTZ R179, R157, R180, !PT ;  /* 0x000000b49db37209 */ /* 0x000fe40007810000 */
[----:B------:R-:W-:Y:S02]  /*71b0*/  FSEL R166, R166, -INF , !P5 ;  /* 0xff800000a6a67808 */ /* 0x000fe40006800000 */
[----:B------:R-:W-:Y:S02]  /*71c0*/  FMNMX.FTZ R182, R158, R179, !PT ;  /* 0x000000b39eb67209 */ /* 0x000fe40007810000 */
[----:B------:R-:W-:Y:S02]  /*71d0*/  FSEL R178, R178, RZ, P6 ;  /* 0x000000ffb2b27208 */ /* 0x000fe40003000000 */
[----:B------:R-:W-:Y:S02]  /*71e0*/  FMNMX.FTZ R179, R159, R182, !PT ;  /* 0x000000b69fb37209 */ /* 0x000fe40007810000 */
[----:B------:R-:W-:Y:S01]  /*71f0*/  FSEL R167, R167, -INF , !P3 ;  /* 0xff800000a7a77808 */ /* 0x000fe20005800000 */
        /* <DEDUP_REMOVED lines=8> */
[----:B------:R-:W-:Y:S01]  /*7280*/  IADD3 R175, -R17, RZ, RZ ;  /* 0x000000ff11af7210 */ /* 0x000fe20007ffe1ff */
[--C-:B------:R-:W-:Y:S01]  /*7290*/  FFMA.FTZ R164, R164, UR10, -R178.reuse ;  /* 0x0000000aa4a47c23 */ /* 0x100fe200080108b2 */
[----:B------:R-:W-:Y:S01]  /*72a0*/  FMNMX.FTZ R179, R163, R182, !PT ;  /* 0x000000b6a3b37209 */ /* 0x000fe20007810000 */
[--C-:B------:R-:W-:Y:S01]  /*72b0*/  FFMA.FTZ R170, R170, UR10, -R178.reuse ;  /* 0x0000000aaaaa7c23 */ /* 0x100fe200080108b2 */
[----:B------:R-:W-:Y:S01]  /*72c0*/  MUFU.EX2 R180, R180 ;  /* 0x000000b400b47308 */ /* 0x000fe20000000800 */
[----:B------:R-:W-:Y:S01]  /*72d0*/  ISETP.NE.AND P3, PT, R2, R175, PT ;  /* 0x000000af0200720c */ /* 0x000fe20003f65270 */
[--C-:B------:R-:W-:Y:S01]  /*72e0*/  FFMA.FTZ R171, R171, UR10, -R178.reuse ;  /* 0x0000000aabab7c23 */ /* 0x100fe200080108b2 */
[----:B------:R-:W-:Y:S01]  /*72f0*/  FMNMX.FTZ R182, R166, R179, !PT ;  /* 0x000000b3a6b67209 */ /* 0x000fe20007810000 */
[--C-:B------:R-:W-:Y:S01]  /*7300*/  FFMA.FTZ R179, R196, UR10, -R178.reuse ;  /* 0x0000000ac4b37c23 */ /* 0x100fe200080108b2 */
[----:B------:R-:W-:-:S02]  /*7310*/  FFMA.FTZ R165, R165, UR10, -R178 ;  /* 0x0000000aa5a57c23 */ /* 0x000fc400080108b2 */
[----:B------:R-:W-:Y:S01]  /*7320*/  FMNMX.FTZ R181, R167, R182, !PT ;  /* 0x000000b6a7b57209 */ /* 0x000fe20007810000 */
[--C-:B------:R-:W-:Y:S01]  /*7330*/  FFMA.FTZ R182, R173, UR10, -R178.reuse ;  /* 0x0000000aadb67c23 */ /* 0x100fe200080108b2 */
[--C-:B------:R-:W-:Y:S01]  /*7340*/  FFMA.FTZ R173, R172, UR10, -R178.reuse ;  /* 0x0000000aacad7c23 */ /* 0x100fe200080108b2 */
[----:B------:R-:W-:Y:S01]  /*7350*/  FSEL R172, R14, RZ, P6 ;  /* 0x000000ff0eac7208 */ /* 0x000fe20003000000 */
[----:B------:R-:W-:Y:S01]  /*7360*/  MUFU.EX2 R177, R177 ;  /* 0x000000b100b17308 */ /* 0x000fe20000000800 */
[----:B-1----:R-:W1:Y:S03]  /*7370*/  SHFL.BFLY PT, R192, R181, 0x2, 0x1f ;  /* 0x0c401f00b5c07f89 */ /* 0x002e6600000e0000 */
[----:B------:R-:W-:Y:S01]  /*7380*/  FADD.FTZ R172, -R172, R7 ;  /* 0x00000007acac7221 */ /* 0x000fe20000010100 */
[--C-:B------:R-:W-:Y:S01]  /*7390*/  FFMA.FTZ R7, R161, UR10, -R178.reuse ;  /* 0x0000000aa1077c23 */ /* 0x100fe200080108b2 */
[--C-:B------:R-:W-:Y:S01]  /*73a0*/  FFMA.FTZ R161, R174, UR10, -R178.reuse ;  /* 0x0000000aaea17c23 */ /* 0x100fe200080108b2 */
[----:B------:R-:W-:Y:S01]  /*73b0*/  FFMA.FTZ R174, R168, UR10, -R178 ;  /* 0x0000000aa8ae7c23 */ /* 0x000fe200080108b2 */
[----:B------:R-:W-:Y:S01]  /*73c0*/  FMUL.FTZ R172, R172, UR10 ;  /* 0x0000000aacac7c20 */ /* 0x000fe20008410000 */
[----:B------:R-:W-:Y:S08]  /*73d0*/  MUFU.EX2 R176, R176 ;  /* 0x000000b000b07308 */ /* 0x000ff00000000800 */
[----:B------:R-:W2:Y:S01]  /*73e0*/  MUFU.EX2 R172, R172 ;  /* 0x000000ac00ac7308 */ /* 0x000ea20000000800 */
[----:B-1----:R-:W-:-:S07]  /*73f0*/  FMNMX.FTZ R183, R181, R192, !PT ;  /* 0x000000c0b5b77209 */ /* 0x002fce0007810000 */
[----:B------:R-:W1:Y:S01]  /*7400*/  MUFU.EX2 R179, R179 ;  /* 0x000000b300b37308 */ /* 0x000e620000000800 */
[----:B------:R-:W-:Y:S01]  /*7410*/  FFMA.FTZ R192, R169, UR10, -R178 ;  /* 0x0000000aa9c07c23 */ /* 0x000fe200080108b2 */
[----:B------:R-:W3:Y:S01]  /*7420*/  SHFL.BFLY PT, R196, R183, 0x1, 0x1f ;  /* 0x0c201f00b7c47f89 */ /* 0x000ee200000e0000 */
[----:B--2---:R-:W-:-:S05]  /*7430*/  FFMA.FTZ R175, R172, R4, R15 ;  /* 0x00000004acaf7223 */ /* 0x004fca000001000f */
[----:B------:R-:W2:Y:S01]  /*7440*/  MUFU.EX2 R182, R182 ;  /* 0x000000b600b67308 */ /* 0x000ea20000000800 */
[-C--:B------:R-:W-:Y:S01]  /*7450*/  FMUL.FTZ R24, R24, R172.reuse ;  /* 0x000000ac18187220 */ /* 0x080fe20000410000 */
[-C--:B------:R-:W-:Y:S01]  /*7460*/  FMUL.FTZ R25, R25, R172.reuse ;  /* 0x000000ac19197220 */ /* 0x080fe20000410000 */
[----:B------:R-:W-:Y:S01]  /*7470*/  FADD.FTZ R168, R180, R175 ;  /* 0x000000afb4a87221 */ /* 0x000fe20000010000 */
[-C--:B------:R-:W-:Y:S01]  /*7480*/  FMUL.FTZ R28, R28, R172.reuse ;  /* 0x000000ac1c1c7220 */ /* 0x080fe20000410000 */
[-C--:B------:R-:W-:Y:S01]  /*7490*/  FMUL.FTZ R29, R29, R172.reuse ;  /* 0x000000ac1d1d7220 */ /* 0x080fe20000410000 */
[-C--:B------:R-:W-:Y:S01]  /*74a0*/  FMUL.FTZ R32, R32, R172.reuse ;  /* 0x000000ac20207220 */ /* 0x080fe20000410000 */
[----:B------:R-:W-:Y:S01]  /*74b0*/  FADD.FTZ R175, R177, R168 ;  /* 0x000000a8b1af7221 */ /* 0x000fe20000010000 */
        /* <DEDUP_REMOVED lines=11> */
[----:B---3--:R-:W-:Y:S01]  /*7570*/  FMNMX.FTZ R169, R183, R196, !PT ;  /* 0x000000c4b7a97209 */ /* 0x008fe20007810000 */
[-C--:B------:R-:W-:Y:S01]  /*7580*/  FMUL.FTZ R52, R52, R172.reuse ;  /* 0x000000ac34347220 */ /* 0x080fe20000410000 */
[-C--:B------:R-:W-:Y:S01]  /*7590*/  FMUL.FTZ R53, R53, R172.reuse ;  /* 0x000000ac35357220 */ /* 0x080fe20000410000 */
[-C--:B------:R-:W-:Y:S01]  /*75a0*/  FMUL.FTZ R56, R56, R172.reuse ;  /* 0x000000ac38387220 */ /* 0x080fe20000410000 */
[C---:B------:R-:W-:Y:S01]  /*75b0*/  FSETP.NEU.FTZ.AND P4, PT, R169.reuse, -INF , PT ;  /* 0xff800000a900780b */ /* 0x040fe20003f9d000 */
[----:B------:R-:W-:Y:S01]  /*75c0*/  FMUL.FTZ R4, R169, UR10 ;  /* 0x0000000aa9047c20 */ /* 0x000fe20008410000 */
[----:B------:R-:W3:Y:S01]  /*75d0*/  MUFU.EX2 R170, R170 ;  /* 0x000000aa00aa7308 */ /* 0x000ee20000000800 */
[-C--:B------:R-:W-:Y:S01]  /*75e0*/  FMUL.FTZ R57, R57, R172.reuse ;  /* 0x000000ac39397220 */ /* 0x080fe20000410000 */
[-C--:B------:R-:W-:Y:S01]  /*75f0*/  FMUL.FTZ R60, R60, R172.reuse ;  /* 0x000000ac3c3c7220 */ /* 0x080fe20000410000 */
[----:B------:R-:W-:Y:S01]  /*7600*/  FMUL.FTZ R61, R61, R172 ;  /* 0x000000ac3d3d7220 */ /* 0x000fe20000410000 */
[----:B------:R-:W-:Y:S01]  /*7610*/  FSEL R178, R4, RZ, P4 ;  /* 0x000000ff04b27208 */ /* 0x000fe20002000000 */
[----:B------:R-:W-:Y:S01]  /*7620*/  FADD.FTZ R4, R176, R175 ;  /* 0x000000afb0047221 */ /* 0x000fe20000010000 */
[----:B------:R-:W-:-:S02]  /*7630*/  IMAD.U32 R175, RZ, RZ, UR39 ;  /* 0x00000027ffaf7e24 */ /* 0x000fc4000f8e00ff */
[----:B------:R-:W-:Y:S01]  /*7640*/  FMUL.FTZ R64, R64, R172 ;  /* 0x000000ac40407220 */ /* 0x000fe20000410000 */
[----:B------:R-:W3:Y:S01]  /*7650*/  MUFU.EX2 R171, R171 ;  /* 0x000000ab00ab7308 */ /* 0x000ee20000000800 */
[----:B-1----:R-:W-:Y:S01]  /*7660*/  FADD.FTZ R181, R179, R4 ;  /* 0x00000004b3b57221 */ /* 0x002fe20000010000 */
[--C-:B------:R-:W-:Y:S01]  /*7670*/  FFMA.FTZ R168, R11, UR10, -R178.reuse ;  /* 0x0000000a0ba87c23 */ /* 0x100fe200080108b2 */
[----:B------:R-:W-:Y:S01]  /*7680*/  FSEL R11, R169, RZ, P4 ;  /* 0x000000ffa90b7208 */ /* 0x000fe20002000000 */
[--C-:B------:R-:W-:Y:S01]  /*7690*/  FFMA.FTZ R195, R157, UR10, -R178.reuse ;  /* 0x0000000a9dc37c23 */ /* 0x100fe200080108b2 */
[----:B--2---:R-:W-:Y:S01]  /*76a0*/  FADD.FTZ R181, R182, R181 ;  /* 0x000000b5b6b57221 */ /* 0x004fe20000010000 */
[--C-:B------:R-:W-:Y:S01]  /*76b0*/  FFMA.FTZ R20, R20, UR10, -R178.reuse ;  /* 0x0000000a14147c23 */ /* 0x100fe200080108b2 */
[--C-:B------:R-:W-:Y:S01]  /*76c0*/  FFMA.FTZ R152, R152, UR10, -R178.reuse ;  /* 0x0000000a98987c23 */ /* 0x100fe200080108b2 */
[----:B------:R-:W1:Y:S01]  /*76d0*/  MUFU.EX2 R165, R165 ;  /* 0x000000a500a57308 */ /* 0x000e620000000800 */
[----:B----4-:R-:W-:Y:S01]  /*76e0*/  FADD.FTZ R196, R164, R181 ;  /* 0x000000b5a4c47221 */ /* 0x010fe20000010000 */
[----:B------:R-:W-:Y:S01]  /*76f0*/  FFMA.FTZ R181, R154, UR10, -R178 ;  /* 0x0000000a9ab57c23 */ /* 0x000fe200080108b2 */
[----:B------:R-:W-:Y:S01]  /*7700*/  FADD.FTZ R4, -R11, R8 ;  /* 0x000000080b047221 */ /* 0x000fe20000010100 */
[----:B------:R-:W-:Y:S01]  /*7710*/  FFMA.FTZ R8, R21, UR10, -R178 ;  /* 0x0000000a15087c23 */ /* 0x000fe200080108b2 */
[----:B-----5:R-:W-:Y:S01]  /*7720*/  FADD.FTZ R193, R173, R196 ;  /* 0x000000c4adc17221 */ /* 0x020fe20000010000 */
[--C-:B------:R-:W-:Y:S01]  /*7730*/  FFMA.FTZ R183, R155, UR10, -R178.reuse ;  /* 0x0000000a9bb77c23 */ /* 0x100fe200080108b2 */
[----:B------:R-:W-:Y:S01]  /*7740*/  FMUL.FTZ R4, R4, UR10 ;  /* 0x0000000a04047c20 */ /* 0x000fe20008410000 */
[----:B------:R-:W2:Y:S01]  /*7750*/  MUFU.EX2 R192, R192 ;  /* 0x000000c000c07308 */ /* 0x000ea20000000800 */
[----:B---3--:R-:W-:Y:S01]  /*7760*/  FADD.FTZ R154, R170, R193 ;  /* 0x000000c1aa9a7221 */ /* 0x008fe20000010000 */
[--C-:B------:R-:W-:Y:S01]  /*7770*/  FFMA.FTZ R153, R153, UR10, -R178.reuse ;  /* 0x0000000a99997c23 */ /* 0x100fe200080108b2 */
[--C-:B------:R-:W-:Y:S01]  /*7780*/  FFMA.FTZ R201, R166, UR10, -R178.reuse ;  /* 0x0000000aa6c97c23 */ /* 0x100fe200080108b2 */
[----:B------:R-:W-:Y:S01]  /*7790*/  FFMA.FTZ R197, R159, UR10, -R178 ;  /* 0x0000000a9fc57c23 */ /* 0x000fe200080108b2 */
[----:B------:R-:W-:Y:S01]  /*77a0*/  FADD.FTZ R154, R171, R154 ;  /* 0x0000009aab9a7221 */ /* 0x000fe20000010000 */
[--C-:B------:R-:W-:Y:S01]  /*77b0*/  FFMA.FTZ R193, R156, UR10, -R178.reuse ;  /* 0x0000000a9cc17c23 */ /* 0x100fe200080108b2 */
[----:B------:R-:W-:Y:S01]  /*77c0*/  FFMA.FTZ R198, R160, UR10, -R178 ;  /* 0x0000000aa0c67c23 */ /* 0x000fe200080108b2 */
[----:B------:R-:W-:Y:S01]  /*77d0*/  MUFU.EX2 R7, R7 ;  /* 0x0000000700077308 */ /* 0x000fe20000000800 */
[----:B-1----:R-:W-:Y:S01]  /*77e0*/  FADD.FTZ R157, R165, R154 ;  /* 0x0000009aa59d7221 */ /* 0x002fe20000010000 */
[----:B------:R-:W-:Y:S01]  /*77f0*/  F2FP.F16.F32.PACK_AB R160, R171, R170 ;  /* 0x000000aaaba0723e */ /* 0x000fe200000000ff */
[--C-:B------:R-:W-:Y:S01]  /*7800*/  FFMA.FTZ R196, R158, UR10, -R178.reuse ;  /* 0x0000000a9ec47c23 */ /* 0x100fe200080108b2 */
[----:B------:R-:W-:Y:S01]  /*7810*/  FFMA.FTZ R200, R163, UR10, -R178 ;  /* 0x0000000aa3c87c23 */ /* 0x000fe200080108b2 */
[----:B------:R-:W-:-:S02]  /*7820*/  @!P3 IMAD R175, R175, 0x40, R16 ;  /* 0x00000040afafb824 */ /* 0x000fc400078e0210 */
[--C-:B------:R-:W-:Y:S01]  /*7830*/  FFMA.FTZ R199, R162, UR10, -R178.reuse ;  /* 0x0000000aa2c77c23 */ /* 0x100fe200080108b2 */
[----:B------:R-:W-:Y:S01]  /*7840*/  FFMA.FTZ R178, R167, UR10, -R178 ;  /* 0x0000000aa7b27c23 */ /* 0x000fe200080108b2 */
[----:B------:R-:W1:Y:S01]  /*7850*/  MUFU.EX2 R194, R194 ;  /* 0x000000c200c27308 */ /* 0x000e620000000800 */
[----:B--2---:R-:W-:Y:S01]  /*7860*/  F2FP.F16.F32.PACK_AB R162, R192, R165 ;  /* 0x000000a5c0a2723e */ /* 0x004fe200000000ff */
[-C--:B------:R-:W-:Y:S01]  /*7870*/  FMUL.FTZ R65, R65, R172.reuse ;  /* 0x000000ac41417220 */ /* 0x080fe20000410000 */
[----:B------:R-:W-:Y:S01]  /*7880*/  @!P3 LEA R175, R175, UR48, 0x2 ;  /* 0x00000030afafbc11 */ /* 0x000fe2000f8e10ff */
[-C--:B------:R-:W-:Y:S01]  /*7890*/  FMUL.FTZ R68, R68, R172.reuse ;  /* 0x000000ac44447220 */ /* 0x080fe20000410000 */
[----:B------:R-:W-:Y:S01]  /*78a0*/  F2FP.F16.F32.PACK_AB R154, R176, R177 ;  /* 0x000000b1b09a723e */ /* 0x000fe200000000ff */
[----:B------:R-:W-:Y:S01]  /*78b0*/  FMUL.FTZ R69, R69, R172 ;  /* 0x000000ac45457220 */ /* 0x000fe20000410000 */
[----:B------:R-:W-:Y:S01]  /*78c0*/  F2FP.F16.F32.PACK_AB R156, R182, R179 ;  /* 0x000000b3b69c723e */ /* 0x000fe200000000ff */
[----:B------:R-:W-:Y:S01]  /*78d0*/  MUFU.EX2 R161, R161 ;  /* 0x000000a100a17308 */ /* 0x000fe20000000800 */
[----:B------:R2:W-:Y:S01]  /*78e0*/  @!P3 STS [R175+0x28800], R172 ;  /* 0x028800acaf00b388 */ /* 0x0005e20000000800 */
[----:B------:R-:W-:Y:S01]  /*78f0*/  F2FP.F16.F32.PACK_AB R158, R173, R164 ;  /* 0x000000a4ad9e723e */ /* 0x000fe200000000ff */
[-C--:B------:R-:W-:Y:S01]  /*7900*/  FMUL.FTZ R72, R72, R172.reuse ;  /* 0x000000ac48487220 */ /* 0x080fe20000410000 */
[-C--:B------:R-:W-:Y:S01]  /*7910*/  FMUL.FTZ R73, R73, R172.reuse ;  /* 0x000000ac49497220 */ /* 0x080fe20000410000 */
[-C--:B------:R-:W-:Y:S01]  /*7920*/  FMUL.FTZ R76, R76, R172.reuse ;  /* 0x000000ac4c4c7220 */ /* 0x080fe20000410000 */
[-C--:B------:R-:W-:Y:S01]  /*7930*/  FMUL.FTZ R77, R77, R172.reuse ;  /* 0x000000ac4d4d7220 */ /* 0x080fe20000410000 */
[-C--:B------:R-:W-:Y:S01]  /*7940*/  FMUL.FTZ R80, R80, R172.reuse ;  /* 0x000000ac50507220 */ /* 0x080fe20000410000 */
[----:B------:R-:W3:Y:S01]  /*7950*/  MUFU.EX2 R174, R174 ;  /* 0x000000ae00ae7308 */ /* 0x000ee20000000800 */
[----:B-1----:R-:W-:Y:S01]  /*7960*/  F2FP.F16.F32.PACK_AB R164, R194, R7 ;  /* 0x00000007c2a4723e */ /* 0x002fe200000000ff */
[-C--:B------:R-:W-:Y:S01]  /*7970*/  FMUL.FTZ R81, R81, R172.reuse ;  /* 0x000000ac51517220 */ /* 0x080fe20000410000 */
[-C--:B------:R-:W-:Y:S01]  /*7980*/  FMUL.FTZ R84, R84, R172.reuse ;  /* 0x000000ac54547220 */ /* 0x080fe20000410000 */
[-C--:B------:R-:W-:Y:S01]  /*7990*/  FMUL.FTZ R85, R85, R172.reuse ;  /* 0x000000ac55557220 */ /* 0x080fe20000410000 */
[-C--:B------:R-:W-:Y:S01]  /*79a0*/  FMUL.FTZ R88, R88, R172.reuse ;  /* 0x000000ac58587220 */ /* 0x080fe20000410000 */
[-C--:B------:R-:W-:Y:S01]  /*79b0*/  FMUL.FTZ R89, R89, R172.reuse ;  /* 0x000000ac59597220 */ /* 0x080fe20000410000 */
[-C--:B------:R-:W-:Y:S01]  /*79c0*/  FMUL.FTZ R92, R92, R172.reuse ;  /* 0x000000ac5c5c7220 */ /* 0x080fe20000410000 */
[----:B------:R1:W4:Y:S01]  /*79d0*/  MUFU.EX2 R21, R4 ;  /* 0x0000000400157308 */ /* 0x0003220000000800 */
        /* <DEDUP_REMOVED lines=8> */
[----:B-1----:R-:W-:Y:S01]  /*7a60*/  FADD.FTZ R4, R192, R157 ;  /* 0x0000009dc0047221 */ /* 0x002fe20000010000 */
[----:B---3--:R-:W-:Y:S01]  /*7a70*/  F2FP.F16.F32.PACK_AB R166, R174, R161 ;  /* 0x000000a1aea6723e */ /* 0x008fe200000000ff */
[-C--:B------:R-:W-:Y:S01]  /*7a80*/  FMUL.FTZ R108, R108, R172.reuse ;  /* 0x000000ac6c6c7220 */ /* 0x080fe20000410000 */
[-C--:B------:R-:W-:Y:S01]  /*7a90*/  FMUL.FTZ R109, R109, R172.reuse ;  /* 0x000000ac6d6d7220 */ /* 0x080fe20000410000 */
[----:B------:R-:W-:Y:S01]  /*7aa0*/  FADD.FTZ R157, R7, R4 ;  /* 0x00000004079d7221 */ /* 0x000fe20000010000 */
[-C--:B------:R-:W-:Y:S01]  /*7ab0*/  FMUL.FTZ R112, R112, R172.reuse ;  /* 0x000000ac70707220 */ /* 0x080fe20000410000 */
[-C--:B------:R-:W-:Y:S01]  /*7ac0*/  FMUL.FTZ R113, R113, R172.reuse ;  /* 0x000000ac71717220 */ /* 0x080fe20000410000 */
[----:B------:R-:W1:Y:S01]  /*7ad0*/  MUFU.EX2 R11, R20 ;  /* 0x00000014000b7308 */ /* 0x000e620000000800 */
[----:B------:R-:W-:Y:S01]  /*7ae0*/  FADD.FTZ R4, R194, R157 ;  /* 0x0000009dc2047221 */ /* 0x000fe20000010000 */
[----:B----4-:R2:W-:Y:S01]  /*7af0*/  @!P3 STS [R175+0x28820], R21 ;  /* 0x02882015af00b388 */ /* 0x0105e20000000800 */
        /* <DEDUP_REMOVED lines=14> */
[----:B---3--:R-:W-:Y:S01]  /*7be0*/  F2FP.F16.F32.PACK_AB R152, R180, R15 ;  /* 0x0000000fb498723e */ /* 0x008fe200000000ff */
[----:B------:R-:W-:Y:S01]  /*7bf0*/  FADD.FTZ R15, R161, R4 ;  /* 0x00000004a10f7221 */ /* 0x000fe20000010000 */
[-C--:B------:R-:W-:Y:S01]  /*7c00*/  FMUL.FTZ R140, R140, R172.reuse ;  /* 0x000000ac8c8c7220 */ /* 0x080fe20000410000 */
[-C--:B------:R-:W-:Y:S01]  /*7c10*/  FMUL.FTZ R141, R141, R172.reuse ;  /* 0x000000ac8d8d7220 */ /* 0x080fe20000410000 */
[-C--:B------:R-:W-:Y:S01]  /*7c20*/  FMUL.FTZ R144, R144, R172.reuse ;  /* 0x000000ac90907220 */ /* 0x080fe20000410000 */
[----:B------:R-:W-:Y:S01]  /*7c30*/  FADD.FTZ R4, R174, R15 ;  /* 0x0000000fae047221 */ /* 0x000fe20000010000 */
[----:B-----5:R-:W-:Y:S01]  /*7c40*/  FFMA.FTZ R174, R21, R3, R168 ;  /* 0x0000000315ae7223 */ /* 0x020fe200000100a8 */
[----:B------:R3:W5:Y:S01]  /*7c50*/  MUFU.EX2 R157, R153 ;  /* 0x00000099009d7308 */ /* 0x0007620000000800 */
[-C--:B------:R-:W-:Y:S01]  /*7c60*/  FMUL.FTZ R145, R145, R172.reuse ;  /* 0x000000ac91917220 */ /* 0x080fe20000410000 */
[-C--:B------:R-:W-:Y:S01]  /*7c70*/  FMUL.FTZ R148, R148, R172.reuse ;  /* 0x000000ac94947220 */ /* 0x080fe20000410000 */
[----:B-1----:R-:W-:Y:S01]  /*7c80*/  FADD.FTZ R174, R11, R174 ;  /* 0x000000ae0bae7221 */ /* 0x002fe20000010000 */
[----:B------:R-:W-:Y:S01]  /*7c90*/  FMUL.FTZ R149, R149, R172 ;  /* 0x000000ac95957220 */ /* 0x000fe20000410000 */
[-C--:B------:R-:W-:Y:S01]  /*7ca0*/  FMUL.FTZ R26, R26, R21.reuse ;  /* 0x000000151a1a7220 */ /* 0x080fe20000410000 */
[-C--:B------:R-:W-:Y:S01]  /*7cb0*/  FMUL.FTZ R27, R27, R21.reuse ;  /* 0x000000151b1b7220 */ /* 0x080fe20000410000 */
[----:B----4-:R-:W-:Y:S01]  /*7cc0*/  FADD.FTZ R3, R155, R174 ;  /* 0x000000ae9b037221 */ /* 0x010fe20000010000 */
[----:B------:R-:W1:Y:S01]  /*7cd0*/  MUFU.EX2 R20, R181 ;  /* 0x000000b500147308 */ /* 0x000e620000000800 */
[----:B---3--:R-:W-:Y:S01]  /*7ce0*/  F2FP.F16.F32.PACK_AB R153, R11, R168 ;  /* 0x000000a80b99723e */ /* 0x008fe200000000ff */
[----:B------:R-:W-:Y:S01]  /*7cf0*/  FMUL.FTZ R30, R30, R21 ;  /* 0x000000151e1e7220 */ /* 0x000fe20000410000 */
[C---:B--2---:R-:W-:Y:S01]  /*7d00*/  FADD.FTZ R174, R8.reuse, R3 ;  /* 0x0000000308ae7221 */ /* 0x044fe20000010000 */
[----:B------:R-:W-:Y:S01]  /*7d10*/  F2FP.F16.F32.PACK_AB R155, R8, R155 ;  /* 0x0000009b089b723e */ /* 0x000fe200000000ff */
[----:B------:R-:W-:Y:S01]  /*7d20*/  BAR.SYNC.DEFER_BLOCKING 0xf, 0x100 ;  /* 0x03c4000000007b1d */ /* 0x000fe20000010000 */
[-C--:B------:R-:W-:Y:S01]  /*7d30*/  FMUL.FTZ R31, R31, R21.reuse ;  /* 0x000000151f1f7220 */ /* 0x080fe20000410000 */
[-C--:B------:R-:W-:Y:S01]  /*7d40*/  FMUL.FTZ R34, R34, R21.reuse ;  /* 0x0000001522227220 */ /* 0x080fe20000410000 */
[-C--:B------:R-:W-:Y:S01]  /*7d50*/  FMUL.FTZ R35, R35, R21.reuse ;  /* 0x0000001523237220 */ /* 0x080fe20000410000 */
[----:B-----5:R-:W-:Y:S01]  /*7d60*/  FADD.FTZ R3, R157, R174 ;  /* 0x000000ae9d037221 */ /* 0x020fe20000010000 */
[-C--:B------:R-:W-:Y:S01]  /*7d70*/  FMUL.FTZ R38, R38, R21.reuse ;  /* 0x0000001526267220 */ /* 0x080fe20000410000 */
[----:B------:R-:W2:Y:S01]  /*7d80*/  MUFU.EX2 R159, R183 ;  /* 0x000000b7009f7308 */ /* 0x000ea20000000800 */
[-C--:B------:R-:W-:Y:S01]  /*7d90*/  FMUL.FTZ R39, R39, R21.reuse ;  /* 0x0000001527277220 */ /* 0x080fe20000410000 */
[-C--:B------:R-:W-:Y:S01]  /*7da0*/  FMUL.FTZ R42, R42, R21.reuse ;  /* 0x000000152a2a7220 */ /* 0x080fe20000410000 */
[-C--:B------:R-:W-:Y:S01]  /*7db0*/  FMUL.FTZ R43, R43, R21.reuse ;  /* 0x000000152b2b7220 */ /* 0x080fe20000410000 */
[-C--:B------:R-:W-:Y:S01]  /*7dc0*/  FMUL.FTZ R46, R46, R21.reuse ;  /* 0x000000152e2e7220 */ /* 0x080fe20000410000 */
[----:B------:R-:W-:Y:S01]  /*7dd0*/  FMUL.FTZ R47, R47, R21 ;  /* 0x000000152f2f7220 */ /* 0x000fe20000410000 */
[C---:B-1----:R-:W-:Y:S01]  /*7de0*/  FADD.FTZ R174, R20.reuse, R3 ;  /* 0x0000000314ae7221 */ /* 0x042fe20000010000 */
[----:B------:R-:W-:Y:S01]  /*7df0*/  F2FP.F16.F32.PACK_AB R157, R20, R157 ;  /* 0x0000009d149d723e */ /* 0x000fe200000000ff */
        /* <DEDUP_REMOVED lines=9> */
[----:B--2---:R-:W-:Y:S01]  /*7e90*/  FADD.FTZ R3, R159, R174 ;  /* 0x000000ae9f037221 */ /* 0x004fe20000010000 */
[----:B------:R2:W-:Y:S01]  /*7ea0*/  STSM.16.M88.4 [R18+0x26800], R152 ;  /* 0x0268009812007844 */ /* 0x0005e20000000200 */
[-C--:B------:R-:W-:Y:S01]  /*7eb0*/  FMUL.FTZ R63, R63, R21.reuse ;  /* 0x000000153f3f7220 */ /* 0x080fe20000410000 */
[-C--:B------:R-:W-:Y:S01]  /*7ec0*/  FMUL.FTZ R66, R66, R21.reuse ;  /* 0x0000001542427220 */ /* 0x080fe20000410000 */
[-C--:B------:R-:W-:Y:S01]  /*7ed0*/  FMUL.FTZ R67, R67, R21.reuse ;  /* 0x0000001543437220 */ /* 0x080fe20000410000 */
[-C--:B------:R-:W-:Y:S01]  /*7ee0*/  FMUL.FTZ R70, R70, R21.reuse ;  /* 0x0000001546467220 */ /* 0x080fe20000410000 */
[----:B------:R-:W-:Y:S01]  /*7ef0*/  FMUL.FTZ R71, R71, R21 ;  /* 0x0000001547477220 */ /* 0x000fe20000410000 */
[----:B------:R-:W4:Y:S01]  /*7f00*/  MUFU.EX2 R196, R196 ;  /* 0x000000c400c47308 */ /* 0x000f220000000800 */
[C---:B-1----:R-:W-:Y:S01]  /*7f10*/  FADD.FTZ R174, R170.reuse, R3 ;  /* 0x00000003aaae7221 */ /* 0x042fe20000010000 */
[----:B------:R-:W-:Y:S01]  /*7f20*/  F2FP.F16.F32.PACK_AB R159, R170, R159 ;  /* 0x0000009faa9f723e */ /* 0x000fe200000000ff */
[-C--:B------:R-:W-:Y:S01]  /*7f30*/  FMUL.FTZ R74, R74, R21.reuse ;  /* 0x000000154a4a7220 */ /* 0x080fe20000410000 */
[-C--:B------:R-:W-:Y:S01]  /*7f40*/  FMUL.FTZ R75, R75, R21.reuse ;  /* 0x000000154b4b7220 */ /* 0x080fe20000410000 */
[-C--:B------:R-:W-:Y:S01]  /*7f50*/  FMUL.FTZ R78, R78, R21.reuse ;  /* 0x000000154e4e7220 */ /* 0x080fe20000410000 */
[-C--:B------:R-:W-:Y:S01]  /*7f60*/  FMUL.FTZ R79, R79, R21.reuse ;  /* 0x000000154f4f7220 */ /* 0x080fe20000410000 */
[----:B------:R2:W-:Y:S01]  /*7f70*/  STSM.16.M88.4 [R23], R156 ;  /* 0x0000009c17007844 */ /* 0x0005e20000000200 */
[----:B------:R-:W1:Y:S01]  /*7f80*/  MUFU.EX2 R163, R197 ;  /* 0x000000c500a37308 */ /* 0x000e620000000800 */
        /* <DEDUP_REMOVED lines=8> */
[C---:B----4-:R-:W-:Y:S01]  /*8010*/  FADD.FTZ R174, R196.reuse, R3 ;  /* 0x00000003c4ae7221 */ /* 0x050fe20000010000 */
[----:B------:R-:W-:Y:S01]  /*8020*/  F2FP.F16.F32.PACK_AB R161, R196, R161 ;  /* 0x000000a1c4a1723e */ /* 0x000fe200000000ff */
[-C--:B------:R-:W-:Y:S01]  /*8030*/  FMUL.FTZ R94, R94, R21.reuse ;  /* 0x000000155e5e7220 */ /* 0x080fe20000410000 */
[-C--:B------:R-:W-:Y:S01]  /*8040*/  FMUL.FTZ R95, R95, R21.reuse ;  /* 0x000000155f5f7220 */ /* 0x080fe20000410000 */
[-C--:B------:R-:W-:Y:S01]  /*8050*/  FMUL.FTZ R98, R98, R21.reuse ;  /* 0x0000001562627220 */ /* 0x080fe20000410000 */
[-C--:B------:R-:W-:Y:S01]  /*8060*/  FMUL.FTZ R99, R99, R21.reuse ;  /* 0x0000001563637220 */ /* 0x080fe20000410000 */
[-C--:B------:R-:W-:Y:S01]  /*8070*/  FMUL.FTZ R102, R102, R21.reuse ;  /* 0x0000001566667220 */ /* 0x080fe20000410000 */
[----:B------:R-:W4:Y:S01]  /*8080*/  MUFU.EX2 R165, R199 ;  /* 0x000000c700a57308 */ /* 0x000f220000000800 */
        /* <DEDUP_REMOVED lines=8> */
[C---:B---3--:R-:W-:Y:S01]  /*8110*/  FADD.FTZ R174, R198.reuse, R3 ;  /* 0x00000003c6ae7221 */ /* 0x048fe20000010000 */
[----:B------:R-:W-:Y:S01]  /*8120*/  F2FP.F16.F32.PACK_AB R163, R198, R163 ;  /* 0x000000a3c6a3723e */ /* 0x000fe200000000ff */
[-C--:B------:R-:W-:Y:S01]  /*8130*/  FMUL.FTZ R115, R115, R21.reuse ;  /* 0x0000001573737220 */ /* 0x080fe20000410000 */
[-C--:B------:R-:W-:Y:S01]  /*8140*/  FMUL.FTZ R118, R118, R21.reuse ;  /* 0x0000001576767220 */ /* 0x080fe20000410000 */
[-C--:B------:R-:W-:Y:S01]  /*8150*/  FMUL.FTZ R119, R119, R21.reuse ;  /* 0x0000001577777220 */ /* 0x080fe20000410000 */
[-C--:B------:R-:W-:Y:S01]  /*8160*/  FMUL.FTZ R122, R122, R21.reuse ;  /* 0x000000157a7a7220 */ /* 0x080fe20000410000 */
[----:B------:R2:W-:Y:S01]  /*8170*/  STSM.16.M88.4 [R19], R160 ;  /* 0x000000a013007844 */ /* 0x0005e20000000200 */
[----:B------:R-:W3:Y:S01]  /*8180*/  MUFU.EX2 R167, R201 ;  /* 0x000000c900a77308 */ /* 0x000ee20000000800 */
[----:B----4-:R-:W-:Y:S01]  /*8190*/  FADD.FTZ R3, R165, R174 ;  /* 0x000000aea5037221 */ /* 0x010fe20000010000 */
[-C--:B------:R-:W-:Y:S01]  /*81a0*/  FMUL.FTZ R123, R123, R21.reuse ;  /* 0x000000157b7b7220 */ /* 0x080fe20000410000 */
        /* <DEDUP_REMOVED lines=12> */
[-C--:B------:R-:W-:Y:S01]  /*8270*/  FMUL.FTZ R143, R143, R21.reuse ;  /* 0x000000158f8f7220 */ /* 0x080fe20000410000 */
[-C--:B------:R-:W-:Y:S01]  /*8280*/  FMUL.FTZ R146, R146, R21.reuse ;  /* 0x0000001592927220 */ /* 0x080fe20000410000 */
[----:B---3--:R-:W-:Y:S01]  /*8290*/  FADD.FTZ R3, R167, R168 ;  /* 0x000000a8a7037221 */ /* 0x008fe20000010000 */
[-C--:B------:R-:W-:Y:S01]  /*82a0*/  FMUL.FTZ R147, R147, R21.reuse ;  /* 0x0000001593937220 */ /* 0x080fe20000410000 */
[-C--:B------:R-:W-:Y:S01]  /*82b0*/  FMUL.FTZ R150, R150, R21.reuse ;  /* 0x0000001596967220 */ /* 0x080fe20000410000 */
[----:B------:R-:W-:Y:S01]  /*82c0*/  FMUL.FTZ R151, R151, R21 ;  /* 0x0000001597977220 */ /* 0x000fe20000410000 */
[C---:B----4-:R-:W-:Y:S01]  /*82d0*/  F2FP.F16.F32.PACK_AB R167, R178.reuse, R167 ;  /* 0x000000a7b2a7723e */ /* 0x050fe200000000ff */
[----:B------:R-:W-:-:S04]  /*82e0*/  FADD.FTZ R3, R178, R3 ;  /* 0x00000003b2037221 */ /* 0x000fc80000010000 */
[----:B------:R2:W-:Y:S01]  /*82f0*/  STSM.16.M88.4 [R22], R164 ;  /* 0x000000a416007844 */ /* 0x0005e20000000200 */
[----:B------:R-:W-:Y:S05]  /*8300*/  @!P0 BRA `(.L_x_4004) ;  /* 0x0000000000048947 */ /* 0x000fea0003800000 */
[----:B------:R-:W-:Y:S01]  /*8310*/  BPT.TRAP 0x1 ;  /* 0x000000040000795c */ /* 0x000fe20000300000 */
.L_x_4004:
[----:B------:R1:W3:Y:S01]  /*8320*/  SYNCS.PHASECHK.TRANS64.TRYWAIT P3, [UR27+0x28c50], R10 ;  /* 0x028c500aff0075a7 */ /* 0x0002e2000806015b */
[----:B------:R-:W-:Y:S05]  /*8330*/  @!P0 BRA `(.L_x_4005) ;  /* 0x0000000000048947 */ /* 0x000fea0003800000 */
[----:B------:R-:W-:Y:S01]  /*8340*/  BPT.TRAP 0x1 ;  /* 0x000000040000795c */ /* 0x000fe20000300000 */
.L_x_4005:
[----:B---3--:R-:W-:Y:S05]  /*8350*/  @P3 BRA `(.L_x_4006) ;  /* 0x0000000000083947 */ /* 0x008fea0003800000 */
[----:B------:R-:W3:Y:S02]  /*8360*/  SYNCS.PHASECHK.TRANS64.TRYWAIT P3, [UR27+0x28c50], R10 ;  /* 0x028c500aff0075a7 */ /* 0x000ee4000806015b */
[----:B---3--:R-:W-:Y:S05]  /*8370*/  @!P3 BRA `(.L_x_4007) ;  /* 0x000000a40024b947 */ /* 0x008fea0003800000 */
.L_x_4006:
[----:B------:R-:W-:Y:S01]  /*8380*/  ULEA UR11, UR26, UR45, 0xc ;  /* 0x0000002d1a0b7291 */ /* 0x000fe2000f8e603f */
[----:B------:R-:W-:Y:S01]  /*8390*/  WARPGROUP.ARRIVE ;  /* 0x00000000000079c5 */ /* 0x000fe20000000000 */
[----:B------:R-:W-:Y:S01]  /*83a0*/  UMOV UR7, 0x40000040 ;  /* 0x4000004000077882 */ /* 0x000fe20000000000 */
[----:B------:R-:W-:Y:S01]  /*83b0*/  ISETP.GT.AND P3, PT, R9, R12, PT ;  /* 0x0000000c0900720c */ /* 0x000fe20003f64270 */
[----:B------:R-:W-:Y:S01]  /*83c0*/  UMOV UR39, UR26 ;  /* 0x0000001a00277c82 */ /* 0x000fe20008000000 */
[----:B---3--:R-:W-:Y:S01]  /*83d0*/  @!P1 IADD3 R13, R13, 0x28c60, RZ ;  /* 0x00028c600d0d9810 */ /* 0x008fe20007ffe0ff */
[----:B------:R-:W-:Y:S01]  /*83e0*/  VIADD R9, R9, 0xffffffff ;  /* 0xffffffff09097836 */ /* 0x000fe20000000000 */
[----:B------:R-:W-:Y:S01]  /*83f0*/  UMOV UR6, UR11 ;  /* 0x0000000b00067c82 */ /* 0x000fe20008000000 */
[----:B------:R-:W-:Y:S01]  /*8400*/  MOV R8, R169 ;  /* 0x000000a900087202 */ /* 0x000fe20000000f00 */
[----:B------:R-:W-:Y:S01]  /*8410*/  HGMMA.64x256x16.F32 R24, R152, gdesc[UR4].tnspB, R24, gsb0 ;  /* 0x43e0000498187df0 */ /* 0x000fe20008000818 */
[----:B------:R-:W-:Y:S01]  /*8420*/  UIADD3 UR6, UR11, 0x80, URZ ;  /* 0x000000800b067890 */ /* 0x000fe2000fffe03f */
[----:B------:R-:W-:Y:S01]  /*8430*/  @!P1 PRMT R13, RZ, 0x654, R13 ;  /* 0x00000654ff0d9816 */ /* 0x000fe2000000000d */
[----:B------:R-:W-:Y:S01]  /*8440*/  UMOV UR7, 0x40000040 ;  /* 0x4000004000077882 */ /* 0x000fe20000000000 */
[----:B------:R-:W-:Y:S01]  /*8450*/  IMAD.MOV.U32 R7, RZ, RZ, R14 ;  /* 0x000000ffff077224 */ /* 0x000fe200078e000e */
[----:B------:R-:W-:-:S02]  /*8460*/  WARPGROUP.DEPBAR.LE gsb0, 0x0 ;  /* 0x00008000000079c5 */ /* 0x000fc40000010000 */
[----:B------:R-:W-:-:S15]  /*8470*/  WARPGROUP.ARRIVE ;  /* 0x00000000000079c5 */ /* 0x000fde0000000000 */
[----:B------:R-:W-:-:S06]  /*8480*/  NOP ;  /* 0x0000000000007918 */ /* 0x000fcc0000000000 */
        /* <DEDUP_REMOVED lines=24> */
[----:B------:R-:W-:Y:S01]  /*8610*/  MOV R8, R169 ;  /* 0x000000a900087202 */ /* 0x000fe20000000f00 */
[----:B------:R-:W-:Y:S01]  /*8620*/  IMAD.MOV.U32 R7, RZ, RZ, R14 ;  /* 0x000000ffff077224 */ /* 0x000fe200078e000e */
[----:B------:R-:W-:-:S06]  /*8630*/  UMOV UR39, UR26 ;  /* 0x0000001a00277c82 */ /* 0x000fcc0008000000 */
.L_x_3991:
[----:B------:R-:W-:Y:S01]  /*8640*/  ULDC UR14, c[0x0][0x9e4] ;  /* 0x00027900000e7ab9 */ /* 0x000fe20000000800 */
[----:B------:R-:W-:Y:S01]  /*8650*/  ULDC UR11, c[0x0][0x9dc] ;  /* 0x00027700000b7ab9 */ /* 0x000fe20000000800 */
[----:B------:R-:W-:Y:S02]  /*8660*/  UISETP.GE.AND UP0, UPT, UR14, 0x1, UPT ;  /* 0x000000010e00788c */ /* 0x000fe4000bf06270 */
[----:B------:R-:W-:-:S04]  /*8670*/  UIADD3 UR11, UR54, -UR11, URZ ;  /* 0x8000000b360b7290 */ /* 0x000fc8000fffe03f */
[----:B------:R-:W-:-:S13]  /*8680*/  PLOP3.LUT P6, PT, PT, PT, UP0, 0x80, 0x0 ;  /* 0x000000000000781c */ /* 0x000fda0003fcf008 */
[----:B------:R-:W-:Y:S05]  /*8690*/  @!P6 BRA `(.L_x_4009) ;  /* 0x000000000044e947 */ /* 0x000fea0003800000 */
        /* <DEDUP_REMOVED lines=10> */
.L_x_4010:
[----:B------:R-:W-:-:S11]  /*8740*/  UISETP.NE.AND UP0, UPT, UR14, 0x1, UPT ;  /* 0x000000010e00788c */ /* 0x000fd6000bf05270 */
[----:B------:R-:W-:Y:S02]  /*8750*/  @UP0 ULDC.64 UR18, c[0x0][0x9e8] ;  /* 0x00027a0000120ab9 */ /* 0x000fe40000000a00 */
[----:B------:R-:W-:-:S04]  /*8760*/  UIMAD.WIDE.U32 UR6, UR54, UR18, URZ ;  /* 0x00000012360672a5 */ /* 0x000fc8000f8e003f */
[----:B------:R-:W-:-:S12]  /*8770*/  @UP0 USHF.R.U32.HI UR54, URZ, UR19, UR7 ;  /* 0x000000133f360299 */ /* 0x000fd80008011607 */
.L_x_4011:
[----:B------:R-:W-:-:S04]  /*8780*/  UIMAD UR54, UR54, UR14, URZ ;  /* 0x0000000e363672a4 */ /* 0x000fc8000f8e023f */
[----:B------:R-:W-:-:S04]  /*8790*/  UISETP.LT.AND UP0, UPT, UR11, UR54, UPT ;  /* 0x000000360b00728c */ /* 0x000fc8000bf01270 */
[----:B------:R-:W-:-:S12]  /*87a0*/  USEL UR11, UR11, UR54, !UP0 ;  /* 0x000000360b0b7287 */ /* 0x000fd8000c000000 */
.L_x_4009:
[----:B------:R-:W-:-:S04]  /*87b0*/  UIADD3 UR11, UR11, 0x3f, URZ ;  /* 0x0000003f0b0b7890 */ /* 0x000fc8000fffe03f */
[----:B------:R-:W-:-:S04]  /*87c0*/  USHF.R.S32.HI UR6, URZ, 0x1f, UR11 ;  /* 0x0000001f3f067899 */ /* 0x000fc8000801140b */
[----:B------:R-:W-:-:S04]  /*87d0*/  ULEA.HI UR6, UR6, UR11, URZ, 0x6 ;  /* 0x0000000b06067291 */ /* 0x000fc8000f8f303f */
[----:B------:R-:W-:-:S04]  /*87e0*/  USHF.R.S32.HI UR6, URZ, 0x6, UR6 ;  /* 0x000000063f067899 */ /* 0x000fc80008011406 */
[----:B------:R-:W-:-:S04]  /*87f0*/  UISETP.LT.AND UP0, UPT, UR41, UR6, UPT ;  /* 0x000000062900728c */ /* 0x000fc8000bf01270 */
[----:B------:R-:W-:-:S06]  /*8800*/  USEL UR21, UR41, UR6, !UP0 ;  /* 0x0000000629157287 */ /* 0x000fcc000c000000 */
[----:B------:R-:W-:-:S13]  /*8810*/  ISETP.GE.AND P2, PT, R9, UR21, PT ;  /* 0x0000001509007c0c */ /* 0x000fda000bf46270 */
[----:B------:R-:W-:Y:S05]  /*8820*/  @!P2 BRA `(.L_x_4012) ;  /* 0x0000001c0038a947 */ /* 0x000fea0003800000 */
[----:B------:R-:W-:Y:S01]  /*8830*/  MOV R11, R8 ;  /* 0x00000008000b7202 */ /* 0x000fe20000000f00 */
[----:B------:R-:W-:Y:S01]  /*8840*/  IMAD.MOV.U32 R20, RZ, RZ, R7 ;  /* 0x000000ffff147224 */ /* 0x000fe200078e0007 */
[----:B-1----:R-:W-:Y:S01]  /*8850*/  MOV R10, R9 ;  /* 0x00000009000a7202 */ /* 0x002fe20000000f00 */
[----:B------:R-:W-:Y:S01]  /*8860*/  UMOV UR23, UR39 ;  /* 0x0000002700177c82 */ /* 0x000fe20008000000 */
[----:B------:R-:W-:Y:S01]  /*8870*/  ULDC UR22, c[0x0][0x988] ;  /* 0x0002620000167ab9 */ /* 0x000fe20000000800 */
[----:B------:R-:W-:-:S05]  /*8880*/  ULDC UR24, c[0x0][0x9d8] ;  /* 0x0002760000187ab9 */ /* 0x000fca0000000800 */
.L_x_4021:
[----:B------:R-:W-:Y:S01]  /*8890*/  UIADD3 UR39, UR23, 0x1, URZ ;  /* 0x0000000117277890 */ /* 0x000fe2000fffe03f */
[C---:B------:R-:W-:Y:S01]  /*88a0*/  ISETP.GT.AND P2, PT, R10.reuse, UR21, PT ;  /* 0x000000150a007c0c */ /* 0x040fe2000bf44270 */
[----:B------:R-:W-:Y:S02]  /*88b0*/  VIADD R10, R10, 0xffffffff ;  /* 0xffffffff0a0a7836 */ /* 0x000fe40000000000 */
[----:B------:R-:W-:-:S04]  /*88c0*/  UISETP.NE.AND UP0, UPT, UR39, 0x2, UPT ;  /* 0x000000022700788c */ /* 0x000fc8000bf05270 */
[----:B------:R-:W-:Y:S02]  /*88d0*/  USEL UR6, URZ, 0x1, UP0 ;  /* 0x000000013f067887 */ /* 0x000fe40008000000 */
[----:B------:R-:W-:Y:S02]  /*88e0*/  USEL UR39, UR39, URZ, UP0 ;  /* 0x0000003f27277287 */ /* 0x000fe40008000000 */
[----:B------:R-:W-:Y:S01]  /*88f0*/  ULOP3.LUT UR38, UR38, UR6, URZ, 0x3c, !UPT ;  /* 0x0000000626267292 */ /* 0x000fe2000f8e3c3f */
[----:B-1--4-:R-:W-:Y:S11]  /*8900*/  @!P0 BRA `(.L_x_4013) ;  /* 0x0000000000048947 */ /* 0x012ff60003800000 */
[----:B------:R-:W-:Y:S01]  /*8910*/  BPT.TRAP 0x1 ;  /* 0x000000040000795c */ /* 0x000fe20000300000 */
.L_x_4013:
[----:B------:R-:W-:Y:S01]  /*8920*/  ULEA UR25, UR39, UR48, 0x3 ;  /* 0x0000003027197291 */ /* 0x000fe2000f8e183f */
[----:B------:R-:W-:-:S04]  /*8930*/  MOV R9, UR38 ;  /* 0x0000002600097c02 */ /* 0x000fc80008000f00 */
[----:B------:R-:W-:-:S04]  /*8940*/  SHF.L.U32 R9, R9, 0x1f, RZ ;  /* 0x0000001f09097819 */ /* 0x000fc800000006ff */
[----:B------:R1:W4:Y:S01]  /*8950*/  SYNCS.PHASECHK.TRANS64.TRYWAIT P3, [UR25+0x28c30], R9 ;  /* 0x028c3009ff0075a7 */ /* 0x0003220008060159 */
[----:B------:R-:W-:Y:S05]  /*8960*/  @!P0 BRA `(.L_x_4014) ;  /* 0x0000000000048947 */ /* 0x000fea0003800000 */
[----:B------:R-:W-:Y:S01]  /*8970*/  BPT.TRAP 0x1 ;  /* 0x000000040000795c */ /* 0x000fe20000300000 */
.L_x_4014:
[----:B----4-:R-:W-:Y:S05]  /*8980*/  @P3 BRA `(.L_x_4015) ;  /* 0x0000000000083947 */ /* 0x010fea0003800000 */
[----:B------:R-:W4:Y:S02]  /*8990*/  SYNCS.PHASECHK.TRANS64.TRYWAIT P3, [UR25+0x28c30], R9 ;  /* 0x028c3009ff0075a7 */ /* 0x000f240008060159 */
[----:B----4-:R-:W-:Y:S05]  /*89a0*/  @!P3 BRA `(.L_x_4016) ;  /* 0x0000009c00acb947 */ /* 0x010fea0003800000 */
.L_x_4015:
[----:B------:R-:W-:Y:S01]  /*89b0*/  R2UR UR18, R0 ;  /* 0x00000000001272ca */ /* 0x000fe200000e0000 */
[----:B--2---:R-:W-:Y:S01]  /*89c0*/  WARPGROUP.ARRIVE ;  /* 0x00000000000079c5 */ /* 0x004fe20000000000 */
[----:B------:R-:W-:Y:S01]  /*89d0*/  UMOV UR19, 0x40000040 ;  /* 0x4000004000137882 */ /* 0x000fe20000000000 */
[----:B------:R-:W-:Y:S01]  /*89e0*/  UMOV UR7, 0x40000040 ;  /* 0x4000004000077882 */ /* 0x000fe20000000000 */
[----:B------:R-:W-:Y:S01]  /*89f0*/  UMOV UR11, 0x40000040 ;  /* 0x40000040000b7882 */ /* 0x000fe20000000000 */
[----:B------:R-:W-:-:S08]  /*8a00*/  UMOV UR15, 0x40000040 ;  /* 0x40000040000f7882 */ /* 0x000fd00000000000 */
[----:B------:R-:W-:-:S04]  /*8a10*/  ULEA UR18, UR39, UR18, 0x9 ;  /* 0x0000001227127291 */ /* 0x000fc8000f8e483f */
[----:B------:R-:W-:Y:S02]  /*8a20*/  UIADD3 UR6, UR18, 0x2, URZ ;  /* 0x0000000212067890 */ /* 0x000fe4000fffe03f */
[----:B------:R-:W-:Y:S02]  /*8a30*/  UIADD3 UR10, UR18, 0x4, URZ ;  /* 0x00000004120a7890 */ /* 0x000fe4000fffe03f */
[----:B------:R-:W-:Y:S02]  /*8a40*/  UIADD3 UR14, UR18, 0x6, URZ ;  /* 0x00000006120e7890 */ /* 0x000fe4000fffe03f */
[----:B------:R-:W-:Y:S03]  /*8a50*/  HGMMA.64x64x16.F32 R152, gdesc[UR16], RZ, !UPT, gsb0 ;  /* 0x00e00000109879f0 */ /* 0x000fe6000c0008ff */
[----:B------:R-:W-:Y:S02]  /*8a60*/  WARPGROUP.DEPBAR.LE gsb0, 0x0 ;  /* 0x00008000000079c5 */ /* 0x000fe40000010000 */
[----:B------:R-:W-:-:S06]  /*8a70*/  WARPGROUP.ARRIVE ;  /* 0x00000000000079c5 */ /* 0x000fcc0000000000 */
[----:B------:R-:W-:Y:S03]  /*8a80*/  HGMMA.64x64x16.F32 R152, gdesc[UR4], R152, gsb0 ;  /* 0x00e00000049879f0 */ /* 0x000fe60008000898 */
[----:B------:R-:W-:Y:S02]  /*8a90*/  WARPGROUP.DEPBAR.LE gsb0, 0x0 ;  /* 0x00008000000079c5 */ /* 0x000fe40000010000 */
[----:B------:R-:W-:-:S06]  /*8aa0*/  WARPGROUP.ARRIVE ;  /* 0x00000000000079c5 */ /* 0x000fcc0000000000 */
[----:B------:R-:W-:Y:S01]  /*8ab0*/  HGMMA.64x64x16.F32 R152, gdesc[UR8], R152, gsb0 ;  /* 0x00e00000089879f0 */ /* 0x000fe20008000898 */
[----:B------:R-:W-:Y:S02]  /*8ac0*/  UMOV UR10, UR22 ;  /* 0x00000016000a7c82 */ /* 0x000fe40008000000 */
[----:B------:R-:W-:Y:S02]  /*8ad0*/  WARPGROUP.DEPBAR.LE gsb0, 0x0 ;  /* 0x00008000000079c5 */ /* 0x000fe40000010000 */
[----:B------:R-:W-:-:S06]  /*8ae0*/  WARPGROUP.ARRIVE ;  /* 0x00000000000079c5 */ /* 0x000fcc0000000000 */
[----:B------:R-:W-:Y:S03]  /*8af0*/  HGMMA.64x64x16.F32 R152, gdesc[UR12], R152, gsb0 ;  /* 0x00e000000c9879f0 */ /* 0x000fe60008000898 */
[----:B------:R-:W-:Y:S02]  /*8b00*/  WARPGROUP.DEPBAR.LE gsb0, 0x0 ;  /* 0x00008000000079c5 */ /* 0x000fe40000010000 */
[----:B------:R-:W-:Y:S01]  /*8b10*/  FMUL.FTZ R21, R152, UR24 ;  /* 0x0000001898157c20 */ /* 0x000fe20008410000 */
[----:B----4-:R-:W-:Y:S01]  /*8b20*/  FMUL.FTZ R8, R153, UR24 ;  /* 0x0000001899087c20 */ /* 0x010fe20008410000 */
[----:B------:R-:W-:Y:S01]  /*8b30*/  FMUL.FTZ R152, R156, UR24 ;  /* 0x000000189c987c20 */ /* 0x000fe20008410000 */
[----:B------:R-:W-:Y:S01]  /*8b40*/  FMUL.FTZ R153, R157, UR24 ;  /* 0x000000189d997c20 */ /* 0x000fe20008410000 */
[----:B------:R-:W-:Y:S01]  /*8b50*/  FMUL.FTZ R12, R154, UR24 ;  /* 0x000000189a0c7c20 */ /* 0x000fe20008410000 */
[----:B------:R-:W-:Y:S01]  /*8b60*/  FMUL.FTZ R154, R160, UR24 ;  /* 0x00000018a09a7c20 */ /* 0x000fe20008410000 */
[----:B------:R-:W2:Y:S01]  /*8b70*/  MUFU.TANH R21, R21 ;  /* 0x0000001500157308 */ /* 0x000ea20000002400 */
[----:B---3--:R-:W-:Y:S01]  /*8b80*/  FMUL.FTZ R13, R155, UR24 ;  /* 0x000000189b0d7c20 */ /* 0x008fe20008410000 */
        /* <DEDUP_REMOVED lines=25> */
[----:B------:R-:W-:-:S05]  /*8d20*/  FMUL.FTZ R177, R183, UR24 ;  /* 0x00000018b7b17c20 */ /* 0x000fca0008410000 */
[----:B------:R-:W3:Y:S01]  /*8d30*/  MUFU.TANH R154, R154 ;  /* 0x0000009a009a7308 */ /* 0x000ee20000002400 */
[----:B----4-:R-:W-:-:S07]  /*8d40*/  FMNMX.FTZ R168, R152, R7, !PT ;  /* 0x0000000798a87209 */ /* 0x010fce0007810000 */
[----:B------:R-:W4:Y:S01]  /*8d50*/  MUFU.TANH R155, R155 ;  /* 0x0000009b009b7308 */ /* 0x000f220000002400 */
[----:B--2---:R-:W-:-:S07]  /*8d60*/  FMNMX.FTZ R7, R153, R168, !PT ;  /* 0x000000a899077209 */ /* 0x004fce0007810000 */
[----:B------:R-:W2:Y:S01]  /*8d70*/  MUFU.TANH R156, R156 ;  /* 0x0000009c009c7308 */ /* 0x000ea20000002400 */
[----:B---3--:R-:W-:-:S07]  /*8d80*/  FMNMX.FTZ R168, R154, R7, !PT ;  /* 0x000000079aa87209 */ /* 0x008fce0007810000 */
[----:B------:R-:W3:Y:S01]  /*8d90*/  MUFU.TANH R157, R157 ;  /* 0x0000009d009d7308 */ /* 0x000ee20000002400 */
[----:B----4-:R-:W-:Y:S01]  /*8da0*/  FMNMX.FTZ R7, R155, R168, !PT ;  /* 0x000000a89b077209 */ /* 0x010fe20007810000 */
[----:B------:R-:W-:-:S06]  /*8db0*/  FMUL.FTZ R168, R180, UR24 ;  /* 0x00000018b4a87c20 */ /* 0x000fcc0008410000 */
        /* <DEDUP_REMOVED lines=19> */
[----:B--2---:R-:W-:Y:S01]  /*8ef0*/  FMNMX.FTZ R7, R169, R172, !PT ;  /* 0x000000aca9077209 */ /* 0x004fe20007810000 */
[----:B------:R-:W-:Y:S01]  /*8f00*/  FMUL.FTZ R172, R174, UR24 ;  /* 0x00000018aeac7c20 */ /* 0x000fe20008410000 */
[----:B------:R-:W-:-:S03]  /*8f10*/  FMUL.FTZ R174, R179, UR24 ;  /* 0x00000018b3ae7c20 */ /* 0x000fc60008410000 */
[----:B------:R-:W2:Y:S02]  /*8f20*/  SHFL.BFLY PT, R176, R7, 0x2, 0x1f ;  /* 0x0c401f0007b07f89 */ /* 0x000ea400000e0000 */
[----:B------:R-:W5:Y:S08]  /*8f30*/  MUFU.TANH R14, R14 ;  /* 0x0000000e000e7308 */ /* 0x000f700000002400 */
[----:B------:R-:W1:Y:S08]  /*8f40*/  MUFU.TANH R15, R15 ;  /* 0x0000000f000f7308 */ /* 0x000e700000002400 */
[----:B------:R-:W1:Y:S01]  /*8f50*/  MUFU.TANH R162, R162 ;  /* 0x000000a200a27308 */ /* 0x000e620000002400 */
[----:B--2---:R-:W-:-:S02]  /*8f60*/  FMNMX.FTZ R180, R7, R176, !PT ;  /* 0x000000b007b47209 */ /* 0x004fc40007810000 */
[----:B---3--:R-:W-:-:S05]  /*8f70*/  FMNMX.FTZ R176, R12, R11, !PT ;  /* 0x0000000b0cb07209 */ /* 0x008fca0007810000 */
[----:B------:R-:W2:Y:S01]  /*8f80*/  MUFU.TANH R163, R163 ;  /* 0x000000a300a37308 */ /* 0x000ea20000002400 */
[----:B------:R-:W3:Y:S01]  /*8f90*/  SHFL.BFLY PT, R181, R180, 0x1, 0x1f ;  /* 0x0c201f00b4b57f89 */ /* 0x000ee200000e0000 */
[----:B----4-:R-:W-:Y:S01]  /*8fa0*/  FMNMX.FTZ R7, R13, R176, !PT ;  /* 0x000000b00d077209 */ /* 0x010fe20007810000 */
[----:B------:R-:W-:-:S03]  /*8fb0*/  FMUL.FTZ R176, R182, UR24 ;  /* 0x00000018b6b07c20 */ /* 0x000fc60008410000 */
[----:B-----5:R-:W-:Y:S02]  /*8fc0*/  FMNMX.FTZ R178, R14, R7, !PT ;  /* 0x000000070eb27209 */ /* 0x020fe40007810000 */
[----:B------:R-:W4:Y:S02]  /*8fd0*/  MUFU.TANH R166, R166 ;  /* 0x000000a600a67308 */ /* 0x000f240000002400 */
[----:B-1----:R-:W-:-:S04]  /*8fe0*/  FMNMX.FTZ R7, R15, R178, !PT ;  /* 0x000000b20f077209 */ /* 0x002fc80007810000 */
[----:B------:R-:W-:Y:S02]  /*8ff0*/  FMNMX.FTZ R178, R162, R7, !PT ;  /* 0x00000007a2b27209 */ /* 0x000fe40007810000 */
[----:B------:R-:W1:Y:S02]  /*9000*/  MUFU.TANH R167, R167 ;  /* 0x000000a700a77308 */ /* 0x000e640000002400 */
[----:B--2---:R-:W-:-:S06]  /*9010*/  FMNMX.FTZ R179, R163, R178, !PT ;  /* 0x000000b2a3b37209 */ /* 0x004fcc0007810000 */
[----:B------:R-:W2:Y:S01]  /*9020*/  MUFU.TANH R170, R170 ;  /* 0x000000aa00aa7308 */ /* 0x000ea20000002400 */
[----:B---3--:R-:W-:-:S05]  /*9030*/  FMNMX.FTZ R7, R180, R181, !PT ;  /* 0x000000b5b4077209 */ /* 0x008fca0007810000 */
[C---:B------:R-:W-:Y:S02]  /*9040*/  FADD.FTZ R178, -R7.reuse, R20 ;  /* 0x0000001407b27221 */ /* 0x040fe40000010100 */
[----:B------:R-:W3:Y:S01]  /*9050*/  MUFU.TANH R171, R171 ;  /* 0x000000ab00ab7308 */ /* 0x000ee20000002400 */
[----:B----4-:R-:W-:Y:S01]  /*9060*/  FMNMX.FTZ R20, R166, R179, !PT ;  /* 0x000000b3a6147209 */ /* 0x010fe20007810000 */
[----:B------:R-:W-:Y:S01]  /*9070*/  FMUL.FTZ R193, R7, UR10 ;  /* 0x0000000a07c17c20 */ /* 0x000fe20008410000 */
[----:B------:R-:W-:Y:S02]  /*9080*/  FMUL.FTZ R179, R178, UR10 ;  /* 0x0000000ab2b37c20 */ /* 0x000fe40008410000 */
[----:B-1----:R-:W-:Y:S01]  /*9090*/  FMNMX.FTZ R181, R167, R20, !PT ;  /* 0x00000014a7b57209 */ /* 0x002fe20007810000 */
        /* <DEDUP_REMOVED lines=13> */
[--C-:B------:R-:W-:Y:S01]  /*9170*/  FFMA.FTZ R159, R160, UR10, -R193.reuse ;  /* 0x0000000aa09f7c23 */ /* 0x100fe200080108c1 */
[--C-:B------:R-:W-:Y:S01]  /*9180*/  FFMA.FTZ R196, R169, UR10, -R193.reuse ;  /* 0x0000000aa9c47c23 */ /* 0x100fe200080108c1 */
[----:B------:R-:W-:-:S03]  /*9190*/  FFMA.FTZ R164, R164, UR10, -R193 ;  /* 0x0000000aa4a47c23 */ /* 0x000fc600080108c1 */
[----:B------:R-:W3:Y:S01]  /*91a0*/  MUFU.TANH R173, R173 ;  /* 0x000000ad00ad7308 */ /* 0x000ee20000002400 */
[----:B-1----:R-:W-:Y:S01]  /*91b0*/  FMNMX.FTZ R178, R172, R21, !PT ;  /* 0x00000015acb27209 */ /* 0x002fe20007810000 */
[----:B------:R-:W-:-:S06]  /*91c0*/  FFMA.FTZ R21, R8, UR10, -R193 ;  /* 0x0000000a08157c23 */ /* 0x000fcc00080108c1 */
[----:B------:R-:W1:Y:S01]  /*91d0*/  MUFU.TANH R174, R174 ;  /* 0x000000ae00ae7308 */ /* 0x000e620000002400 */
[----:B--2---:R-:W-:-:S07]  /*91e0*/  FMNMX.FTZ R178, R175, R178, !PT ;  /* 0x000000b2afb27209 */ /* 0x004fce0007810000 */
[----:B------:R-:W2:Y:S01]  /*91f0*/  MUFU.TANH R176, R176 ;  /* 0x000000b000b07308 */ /* 0x000ea20000002400 */
[----:B---3--:R-:W-:Y:S01]  /*9200*/  FMNMX.FTZ R181, R173, R178, !PT ;  /* 0x000000b2adb57209 */ /* 0x008fe20007810000 */
[----:B------:R-:W-:-:S06]  /*9210*/  FFMA.FTZ R178, R152, UR10, -R193 ;  /* 0x0000000a98b27c23 */ /* 0x000fcc00080108c1 */
[----:B------:R-:W3:Y:S01]  /*9220*/  MUFU.TANH R177, R177 ;  /* 0x000000b100b17308 */ /* 0x000ee20000002400 */
[----:B-1----:R-:W-:-:S07]  /*9230*/  FMNMX.FTZ R181, R174, R181, !PT ;  /* 0x000000b5aeb57209 */ /* 0x002fce0007810000 */
[----:B------:R-:W1:Y:S01]  /*9240*/  MUFU.EX2 R179, R179 ;  /* 0x000000b300b37308 */ /* 0x000e620000000800 */
[----:B--2---:R-:W-:Y:S01]  /*9250*/  FMNMX.FTZ R8, R176, R181, !PT ;  /* 0x000000b5b0087209 */ /* 0x004fe20007810000 */
[----:B------:R-:W-:-:S06]  /*9260*/  FFMA.FTZ R181, R156, UR10, -R193 ;  /* 0x0000000a9cb57c23 */ /* 0x000fcc00080108c1 */
[----:B------:R2:W4:Y:S01]  /*9270*/  MUFU.EX2 R20, R180 ;  /* 0x000000b400147308 */ /* 0x0005220000000800 */
[----:B---3--:R-:W-:-:S05]  /*9280*/  FMNMX.FTZ R8, R177, R8, !PT ;  /* 0x00000008b1087209 */ /* 0x008fca0007810000 */
[----:B------:R-:W3:Y:S02]  /*9290*/  SHFL.BFLY PT, R183, R8, 0x2, 0x1f ;  /* 0x0c401f0008b77f89 */ /* 0x000ee400000e0000 */
[----:B------:R-:W5:Y:S01]  /*92a0*/  MUFU.EX2 R21, R21 ;  /* 0x0000001500157308 */ /* 0x000f620000000800 */
[----:B--2---:R-:W-:Y:S01]  /*92b0*/  FFMA.FTZ R180, R154, UR10, -R193 ;  /* 0x0000000a9ab47c23 */ /* 0x004fe200080108c1 */
[-C--:B-1----:R-:W-:Y:S01]  /*92c0*/  FMUL.FTZ R24, R24, R179.reuse ;  /* 0x000000b318187220 */ /* 0x082fe20000410000 */
[-C--:B------:R-:W-:Y:S01]  /*92d0*/  FMUL.FTZ R25, R25, R179.reuse ;  /* 0x000000b319197220 */ /* 0x080fe20000410000 */
[-C--:B------:R-:W-:Y:S01]  /*92e0*/  FMUL.FTZ R28, R28, R179.reuse ;  /* 0x000000b31c1c7220 */ /* 0x080fe20000410000 */
[-C--:B------:R-:W-:Y:S01]  /*92f0*/  FMUL.FTZ R29, R29, R179.reuse ;  /* 0x000000b31d1d7220 */ /* 0x080fe20000410000 */
[-C--:B------:R-:W-:Y:S01]  /*9300*/  FMUL.FTZ R32, R32, R179.reuse ;  /* 0x000000b320207220 */ /* 0x080fe20000410000 */
[-C--:B------:R-:W-:Y:S01]  /*9310*/  FMUL.FTZ R33, R33, R179.reuse ;  /* 0x000000b321217220 */ /* 0x080fe20000410000 */
[----:B------:R-:W1:Y:S01]  /*9320*/  MUFU.EX2 R178, R178 ;  /* 0x000000b200b27308 */ /* 0x000e620000000800 */
[----:B----4-:R-:W-:Y:S01]  /*9330*/  FFMA.FTZ R4, R179, R4, R20 ;  /* 0x00000004b3047223 */ /* 0x010fe20000010014 */
        /* <DEDUP_REMOVED lines=11> */
[----:B------:R-:W-:Y:S01]  /*93f0*/  FMUL.FTZ R56, R56, R179 ;  /* 0x000000b338387220 */ /* 0x000fe20000410000 */
[----:B---3--:R-:W-:Y:S01]  /*9400*/  FMNMX.FTZ R183, R8, R183, !PT ;  /* 0x000000b708b77209 */ /* 0x008fe20007810000 */
[-C--:B------:R-:W-:Y:S01]  /*9410*/  FMUL.FTZ R57, R57, R179.reuse ;  /* 0x000000b339397220 */ /* 0x080fe20000410000 */
[----:B------:R-:W-:Y:S01]  /*9420*/  MUFU.EX2 R180, R180 ;  /* 0x000000b400b47308 */ /* 0x000fe20000000800 */
[-C--:B------:R-:W-:Y:S01]  /*9430*/  FMUL.FTZ R60, R60, R179.reuse ;  /* 0x000000b33c3c7220 */ /* 0x080fe20000410000 */
[-C--:B------:R-:W-:Y:S01]  /*9440*/  FMUL.FTZ R61, R61, R179.reuse ;  /* 0x000000b33d3d7220 */ /* 0x080fe20000410000 */
[----:B------:R-:W3:Y:S01]  /*9450*/  SHFL.BFLY PT, R8, R183, 0x1, 0x1f ;  /* 0x0c201f00b7087f89 */ /* 0x000ee200000e0000 */
        /* <DEDUP_REMOVED lines=23> */
[----:B---3--:R-:W-:Y:S01]  /*95d0*/  FMNMX.FTZ R8, R183, R8, !PT ;  /* 0x00000008b7087209 */ /* 0x008fe20007810000 */
[-C--:B------:R-:W-:Y:S01]  /*95e0*/  FMUL.FTZ R104, R104, R179.reuse ;  /* 0x000000b368687220 */ /* 0x080fe20000410000 */
[-C--:B------:R-:W-:Y:S01]  /*95f0*/  FMUL.FTZ R105, R105, R179.reuse ;  /* 0x000000b369697220 */ /* 0x080fe20000410000 */
[-C--:B------:R-:W-:Y:S01]  /*9600*/  FMUL.FTZ R108, R108, R179.reuse ;  /* 0x000000b36c6c7220 */ /* 0x080fe20000410000 */
[-C--:B------:R-:W-:Y:S01]  /*9610*/  FMUL.FTZ R109, R109, R179.reuse ;  /* 0x000000b36d6d7220 */ /* 0x080fe20000410000 */
[C---:B------:R-:W-:Y:S01]  /*9620*/  FADD.FTZ R11, -R8.reuse, R11 ;  /* 0x0000000b080b7221 */ /* 0x040fe20000010100 */
[----:B------:R-:W-:Y:S01]  /*9630*/  FMUL.FTZ R156, R8, UR10 ;  /* 0x0000000a089c7c20 */ /* 0x000fe20008410000 */
[----:B------:R-:W-:Y:S01]  /*9640*/  MUFU.EX2 R157, R157 ;  /* 0x0000009d009d7308 */ /* 0x000fe20000000800 */
[----:B------:R-:W-:Y:S01]  /*9650*/  FMUL.FTZ R112, R112, R179 ;  /* 0x000000b370707220 */ /* 0x000fe20000410000 */
[----:B------:R-:W-:Y:S01]  /*9660*/  FMUL.FTZ R168, R11, UR10 ;  /* 0x0000000a0ba87c20 */ /* 0x000fe20008410000 */
[--C-:B------:R-:W-:Y:S01]  /*9670*/  FFMA.FTZ R11, R12, UR10, -R156.reuse ;  /* 0x0000000a0c0b7c23 */ /* 0x100fe2000801089c */
[--C-:B------:R-:W-:Y:S01]  /*9680*/  FFMA.FTZ R12, R13, UR10, -R156.reuse ;  /* 0x0000000a0d0c7c23 */ /* 0x100fe2000801089c */
[--C-:B------:R-:W-:Y:S01]  /*9690*/  FFMA.FTZ R13, R14, UR10, -R156.reuse ;  /* 0x0000000a0e0d7c23 */ /* 0x100fe2000801089c */
[--C-:B------:R-:W-:Y:S01]  /*96a0*/  FFMA.FTZ R202, R171, UR10, -R156.reuse ;  /* 0x0000000aabca7c23 */ /* 0x100fe2000801089c */
[----:B------:R-:W-:Y:S01]  /*96b0*/  IMAD.MOV R171, RZ, RZ, -R17 ;  /* 0x000000ffffab7224 */ /* 0x000fe200078e0a11 */
[----:B------:R-:W-:Y:S01]  /*96c0*/  MUFU.EX2 R168, R168 ;  /* 0x000000a800a87308 */ /* 0x000fe20000000800 */
[--C-:B------:R-:W-:Y:S01]  /*96d0*/  FFMA.FTZ R14, R15, UR10, -R156.reuse ;  /* 0x0000000a0f0e7c23 */ /* 0x100fe2000801089c */
[--C-:B------:R-:W-:Y:S01]  /*96e0*/  FFMA.FTZ R15, R162, UR10, -R156.reuse ;  /* 0x0000000aa20f7c23 */ /* 0x100fe2000801089c */
[--C-:B------:R-:W-:Y:S01]  /*96f0*/  FFMA.FTZ R200, R167, UR10, -R156.reuse ;  /* 0x0000000aa7c87c23 */ /* 0x100fe2000801089c */
[----:B------:R-:W-:Y:S01]  /*9700*/  ISETP.NE.AND P3, PT, R2, R171, PT ;  /* 0x000000ab0200720c */ /* 0x000fe20003f65270 */
[----:B------:R-:W-:Y:S01]  /*9710*/  FFMA.FTZ R171, R173, UR10, -R156 ;  /* 0x0000000aadab7c23 */ /* 0x000fe2000801089c */
[----:B-----5:R-:W-:Y:S01]  /*9720*/  FADD.FTZ R173, R21, R4 ;  /* 0x0000000415ad7221 */ /* 0x020fe20000010000 */
[--C-:B------:R-:W-:Y:S01]  /*9730*/  FFMA.FTZ R198, R163, UR10, -R156.reuse ;  /* 0x0000000aa3c67c23 */ /* 0x100fe2000801089c */
[----:B------:R-:W3:Y:S01]  /*9740*/  MUFU.EX2 R11, R11 ;  /* 0x0000000b000b7308 */ /* 0x000ee20000000800 */
[--C-:B------:R-:W-:Y:S01]  /*9750*/  FFMA.FTZ R167, R170, UR10, -R156.reuse ;  /* 0x0000000aaaa77c23 */ /* 0x100fe2000801089c */
[----:B------:R-:W-:Y:S01]  /*9760*/  MOV R170, UR25 ;  /* 0x0000001900aa7c02 */ /* 0x000fe20008000f00 */
[----:B-1----:R-:W-:Y:S01]  /*9770*/  FADD.FTZ R4, R178, R173 ;  /* 0x000000adb2047221 */ /* 0x002fe20000010000 */
[--C-:B------:R-:W-:Y:S01]  /*9780*/  FFMA.FTZ R163, R166, UR10, -R156.reuse ;  /* 0x0000000aa6a37c23 */ /* 0x100fe2000801089c */
[----:B------:R-:W-:Y:S01]  /*9790*/  FFMA.FTZ R169, R172, UR10, -R156 ;  /* 0x0000000aaca97c23 */ /* 0x000fe2000801089c */
[----:B------:R-:W-:Y:S01]  /*97a0*/  @!P1 IADD3 R152, R170, 0x28c40, RZ ;  /* 0x00028c40aa989810 */ /* 0x000fe20007ffe0ff */
[----:B--2---:R-:W-:Y:S01]  /*97b0*/  FADD.FTZ R173, R153, R4 ;  /* 0x0000000499ad7221 */ /* 0x004fe20000010000 */
[----:B------:R-:W1:Y:S01]  /*97c0*/  MUFU.EX2 R12, R12 ;  /* 0x0000000c000c7308 */ /* 0x000e620000000800 */
[----:B------:R-:W-:Y:S01]  /*97d0*/  FFMA.FTZ R172, R175, UR10, -R156 ;  /* 0x0000000aafac7c23 */ /* 0x000fe2000801089c */
[----:B------:R-:W-:Y:S01]  /*97e0*/  @!P1 PRMT R152, RZ, 0x654, R152 ;  /* 0x00000654ff989816 */ /* 0x000fe20000000098 */
[----:B------:R-:W-:-:S02]  /*97f0*/  IMAD.U32 R175, RZ, RZ, UR23 ;  /* 0x00000017ffaf7e24 */ /* 0x000fc4000f8e00ff */
[--C-:B------:R-:W-:Y:S01]  /*9800*/  FFMA.FTZ R174, R174, UR10, -R156.reuse ;  /* 0x0000000aaeae7c23 */ /* 0x100fe2000801089c */
[----:B------:R-:W-:Y:S01]  /*9810*/  FFMA.FTZ R176, R176, UR10, -R156 ;  /* 0x0000000ab0b07c23 */ /* 0x000fe2000801089c */
[----:B------:R2:W-:Y:S01]  /*9820*/  @!P1 SYNCS.ARRIVE.TRANS64.RED.A1T0 RZ, [R152+URZ], RZ ;  /* 0x000000ff98ff99a7 */ /* 0x0005e2000810043f */
[----:B------:R-:W-:Y:S01]  /*9830*/  @!P3 IMAD R154, R175, 0x40, R16 ;  /* 0x00000040af9ab824 */ /* 0x000fe200078e0210 */
[----:B------:R-:W4:Y:S01]  /*9840*/  MUFU.EX2 R13, R13 ;  /* 0x0000000d000d7308 */ /* 0x000f220000000800 */
[----:B---3--:R-:W-:Y:S01]  /*9850*/  FFMA.FTZ R3, R168, R3, R11 ;  /* 0x00000003a8037223 */ /* 0x008fe2000001000b */
[----:B------:R-:W-:Y:S01]  /*9860*/  FFMA.FTZ R177, R177, UR10, -R156 ;  /* 0x0000000ab1b17c23 */ /* 0x000fe2000801089c */
[----:B------:R-:W-:Y:S01]  /*9870*/  F2FP.F16.F32.PACK_AB R156, R155, R180 ;  /* 0x000000b49b9c723e */ /* 0x000fe200000000ff */
[----:B------:R-:W-:Y:S01]  /*9880*/  FMUL.FTZ R113, R113, R179 ;  /* 0x000000b371717220 */ /* 0x000fe20000410000 */
[----:B------:R-:W-:Y:S01]  /*9890*/  @!P3 LEA R154, R154, UR48, 0x2 ;  /* 0x000000309a9abc11 */ /* 0x000fe2000f8e10ff */
[----:B--2---:R-:W-:Y:S01]  /*98a0*/  FADD.FTZ R152, R180, R173 ;  /* 0x000000adb4987221 */ /* 0x004fe20000010000 */
[----:B------:R-:W-:Y:S01]  /*98b0*/  F2FP.F16.F32.PACK_AB R158, R182, R181 ;  /* 0x000000b5b69e723e */ /* 0x000fe200000000ff */
[----:B------:R-:W2:Y:S01]  /*98c0*/  MUFU.EX2 R14, R14 ;  /* 0x0000000e000e7308 */ /* 0x000ea20000000800 */
[----:B-1----:R-:W-:Y:S01]  /*98d0*/  FADD.FTZ R4, R12, R3 ;  /* 0x000000030c047221 */ /* 0x002fe20000010000 */
[----:B------:R-:W-:Y:S01]  /*98e0*/  FADD.FTZ R152, R155, R152 ;  /* 0x000000989b987221 */ /* 0x000fe20000010000 */
[----:B------:R-:W-:Y:S01]  /*98f0*/  @!P3 STS [R154+0x28800], R179 ;  /* 0x028800b39a00b388 */ /* 0x000fe20000000800 */
[-C--:B------:R-:W-:Y:S01]  /*9900*/  FMUL.FTZ R116, R116, R179.reuse ;  /* 0x000000b374747220 */ /* 0x080fe20000410000 */
[-C--:B------:R-:W-:Y:S01]  /*9910*/  FMUL.FTZ R117, R117, R179.reuse ;  /* 0x000000b375757220 */ /* 0x080fe20000410000 */
[----:B------:R-:W-:Y:S01]  /*9920*/  FADD.FTZ R173, R181, R152 ;  /* 0x00000098b5ad7221 */ /* 0x000fe20000010000 */
[----:B------:R1:W-:Y:S01]  /*9930*/  @!P3 STS [R154+0x28820], R168 ;  /* 0x028820a89a00b388 */ /* 0x0003e20000000800 */
[----:B------:R-:W3:Y:S01]  /*9940*/  MUFU.EX2 R15, R15 ;  /* 0x0000000f000f7308 */ /* 0x000ee20000000800 */
[----:B----4-:R-:W-:Y:S01]  /*9950*/  FADD.FTZ R3, R13, R4 ;  /* 0x000000040d037221 */ /* 0x010fe20000010000 */
[----:B------:R-:W-:Y:S01]  /*9960*/  FADD.FTZ R152, R182, R173 ;  /* 0x000000adb6987221 */ /* 0x000fe20000010000 */
[-C--:B------:R-:W-:Y:S01]  /*9970*/  FMUL.FTZ R120, R120, R179.reuse ;  /* 0x000000b378787220 */ /* 0x080fe20000410000 */
[-C--:B------:R-:W-:Y:S01]  /*9980*/  FMUL.FTZ R121, R121, R179.reuse ;  /* 0x000000b379797220 */ /* 0x080fe20000410000 */
[-C--:B------:R-:W-:Y:S01]  /*9990*/  FMUL.FTZ R124, R124, R179.reuse ;  /* 0x000000b37c7c7220 */ /* 0x080fe20000410000 */
[----:B------:R-:W-:Y:S01]  /*99a0*/  FADD.FTZ R173, R157, R152 ;  /* 0x000000989dad7221 */ /* 0x000fe20000010000 */
[-C--:B------:R-:W-:Y:S01]  /*99b0*/  FMUL.FTZ R125, R125, R179.reuse ;  /* 0x000000b37d7d7220 */ /* 0x080fe20000410000 */
[----:B------:R-:W4:Y:S01]  /*99c0*/  MUFU.EX2 R198, R198 ;  /* 0x000000c600c67308 */ /* 0x000f220000000800 */
[----:B--2---:R-:W-:Y:S01]  /*99d0*/  FADD.FTZ R4, R14, R3 ;  /* 0x000000030e047221 */ /* 0x004fe20000010000 */
[----:B-1----:R-:W-:Y:S01]  /*99e0*/  F2FP.F16.F32.PACK_AB R154, R153, R178 ;  /* 0x000000b2999a723e */ /* 0x002fe200000000ff */
[----:B------:R-:W-:Y:S01]  /*99f0*/  FMUL.FTZ R128, R128, R179 ;  /* 0x000000b380807220 */ /* 0x000fe20000410000 */
[----:B------:R-:W-:Y:S01]  /*9a00*/  F2FP.F16.F32.PACK_AB R153, R12, R11 ;  /* 0x0000000b0c99723e */ /* 0x000fe200000000ff */
[----:B------:R-:W-:Y:S01]  /*9a10*/  FMUL.FTZ R129, R129, R179 ;  /* 0x000000b381817220 */ /* 0x000fe20000410000 */
[----:B------:R-:W-:Y:S01]  /*9a20*/  F2FP.F16.F32.PACK_AB R155, R14, R13 ;  /* 0x0000000d0e9b723e */ /* 0x000fe200000000ff */
[-C--:B------:R-:W-:Y:S01]  /*9a30*/  FMUL.FTZ R132, R132, R179.reuse ;  /* 0x000000b384847220 */ /* 0x080fe20000410000 */
[----:B------:R-:W1:Y:S01]  /*9a40*/  MUFU.EX2 R163, R163 ;  /* 0x000000a300a37308 */ /* 0x000e620000000800 */
[----:B---3--:R-:W-:Y:S01]  /*9a50*/  FADD.FTZ R3, R15, R4 ;  /* 0x000000040f037221 */ /* 0x008fe20000010000 */
[-C--:B------:R-:W-:Y:S01]  /*9a60*/  FMUL.FTZ R133, R133, R179.reuse ;  /* 0x000000b385857220 */ /* 0x080fe20000410000 */
[-C--:B------:R-:W-:Y:S01]  /*9a70*/  FMUL.FTZ R136, R136, R179.reuse ;  /* 0x000000b388887220 */ /* 0x080fe20000410000 */
[-C--:B------:R-:W-:Y:S01]  /*9a80*/  FMUL.FTZ R137, R137, R179.reuse ;  /* 0x000000b389897220 */ /* 0x080fe20000410000 */
[-C--:B------:R-:W-:Y:S01]  /*9a90*/  FMUL.FTZ R140, R140, R179.reuse ;  /* 0x000000b38c8c7220 */ /* 0x080fe20000410000 */
[-C--:B------:R-:W-:Y:S01]  /*9aa0*/  FMUL.FTZ R141, R141, R179.reuse ;  /* 0x000000b38d8d7220 */ /* 0x080fe20000410000 */
[-C--:B------:R-:W-:Y:S01]  /*9ab0*/  FMUL.FTZ R144, R144, R179.reuse ;  /* 0x000000b390907220 */ /* 0x080fe20000410000 */
[----:B------:R-:W2:Y:S01]  /*9ac0*/  MUFU.EX2 R200, R200 ;  /* 0x000000c800c87308 */ /* 0x000ea20000000800 */
[----:B----4-:R-:W-:Y:S01]  /*9ad0*/  FADD.FTZ R4, R198, R3 ;  /* 0x00000003c6047221 */ /* 0x010fe20000010000 */
[-C--:B------:R-:W-:Y:S01]  /*9ae0*/  FMUL.FTZ R145, R145, R179.reuse ;  /* 0x000000b391917220 */ /* 0x080fe20000410000 */
[-C--:B------:R-:W-:Y:S01]  /*9af0*/  FMUL.FTZ R148, R148, R179.reuse ;  /* 0x000000b394947220 */ /* 0x080fe20000410000 */
[----:B------:R-:W-:Y:S01]  /*9b00*/  FMUL.FTZ R149, R149, R179 ;  /* 0x000000b395957220 */ /* 0x000fe20000410000 */
        /* <DEDUP_REMOVED lines=23> */
[----:B------:R-:W-:Y:S01]  /*9c80*/  F2FP.F16.F32.PACK_AB R157, R198, R15 ;  /* 0x0000000fc69d723e */ /* 0x000fe200000000ff */
        /* <DEDUP_REMOVED lines=29> */
[C---:B-1----:R-:W-:Y:S01]  /*9e60*/  FADD.FTZ R173, R194.reuse, R173 ;  /* 0x000000adc2ad7221 */ /* 0x042fe20000010000 */
[----:B------:R-:W-:Y:S01]  /*9e70*/  F2FP.F16.F32.PACK_AB R162, R194, R159 ;  /* 0x0000009fc2a2723e */ /* 0x000fe200000000ff */
[-C--:B------:R-:W-:Y:S01]  /*9e80*/  FMUL.FTZ R98, R98, R168.reuse ;  /* 0x000000a862627220 */ /* 0x080fe20000410000 */
[----:B------:R-:W-:Y:S01]  /*9e90*/  F2FP.F16.F32.PACK_AB R159, R200, R163 ;  /* 0x000000a3c89f723e */ /* 0x000fe200000000ff */
[-C--:B------:R-:W-:Y:S01]  /*9ea0*/  FMUL.FTZ R99, R99, R168.reuse ;  /* 0x000000a863637220 */ /* 0x080fe20000410000 */
[-C--:B------:R-:W-:Y:S01]  /*9eb0*/  FMUL.FTZ R102, R102, R168.reuse ;  /* 0x000000a866667220 */ /* 0x080fe20000410000 */
[-C--:B------:R-:W-:Y:S01]  /*9ec0*/  FMUL.FTZ R103, R103, R168.reuse ;  /* 0x000000a867677220 */ /* 0x080fe20000410000 */
[----:B------:R-:W1:Y:S01]  /*9ed0*/  MUFU.EX2 R172, R172 ;  /* 0x000000ac00ac7308 */ /* 0x000e620000000800 */
[----:B--2---:R-:W-:Y:S01]  /*9ee0*/  FADD.FTZ R3, R169, R4 ;  /* 0x00000004a9037221 */ /* 0x004fe20000010000 */
[----:B------:R2:W-:Y:S01]  /*9ef0*/  STSM.16.M88.4 [R18+0x26800], R152 ;  /* 0x0268009812007844 */ /* 0x0005e20000000200 */
[-C--:B------:R-:W-:Y:S01]  /*9f00*/  FMUL.FTZ R106, R106, R168.reuse ;  /* 0x000000a86a6a7220 */ /* 0x080fe20000410000 */
[-C--:B------:R-:W-:Y:S01]  /*9f10*/  FMUL.FTZ R107, R107, R168.reuse ;  /* 0x000000a86b6b7220 */ /* 0x080fe20000410000 */
[-C--:B------:R-:W-:Y:S01]  /*9f20*/  FMUL.FTZ R110, R110, R168.reuse ;  /* 0x000000a86e6e7220 */ /* 0x080fe20000410000 */
[----:B------:R2:W-:Y:S01]  /*9f30*/  STSM.16.M88.4 [R23], R156 ;  /* 0x0000009c17007844 */ /* 0x0005e20000000200 */
[-C--:B------:R-:W-:Y:S01]  /*9f40*/  FMUL.FTZ R111, R111, R168.reuse ;  /* 0x000000a86f6f7220 */ /* 0x080fe20000410000 */
[----:B------:R-:W4:Y:S01]  /*9f50*/  MUFU.EX2 R161, R161 ;  /* 0x000000a100a17308 */ /* 0x000f220000000800 */
        /* <DEDUP_REMOVED lines=11> */
[-C--:B------:R-:W-:Y:S01]  /*a010*/  FMUL.FTZ R127, R127, R168.reuse ;  /* 0x000000a87f7f7220 */ /* 0x080fe20000410000 */
[-C--:B------:R-:W-:Y:S01]  /*a020*/  FMUL.FTZ R130, R130, R168.reuse ;  /* 0x000000a882827220 */ /* 0x080fe20000410000 */
[-C--:B------:R-:W-:Y:S01]  /*a030*/  FMUL.FTZ R131, R131, R168.reuse ;  /* 0x000000a883837220 */ /* 0x080fe20000410000 */
[----:B------:R-:W-:Y:S01]  /*a040*/  FMUL.FTZ R134, R134, R168 ;  /* 0x000000a886867220 */ /* 0x000fe20000410000 */
[----:B------:R-:W1:Y:S01]  /*a050*/  MUFU.EX2 R165, R165 ;  /* 0x000000a500a57308 */ /* 0x000e620000000800 */
[C---:B----4-:R-:W-:Y:S01]  /*a060*/  FADD.FTZ R20, R161.reuse, R20 ;  /* 0x00000014a1147221 */ /* 0x050fe20000010000 */
[----:B------:R-:W-:Y:S01]  /*a070*/  F2FP.F16.F32.PACK_AB R164, R161, R164 ;  /* 0x000000a4a1a4723e */ /* 0x000fe200000000ff */
[-C--:B------:R-:W-:Y:S01]  /*a080*/  FMUL.FTZ R135, R135, R168.reuse ;  /* 0x000000a887877220 */ /* 0x080fe20000410000 */
[----:B------:R-:W-:Y:S01]  /*a090*/  F2FP.F16.F32.PACK_AB R161, R202, R167 ;  /* 0x000000a7caa1723e */ /* 0x000fe200000000ff */
[-C--:B------:R-:W-:Y:S01]  /*a0a0*/  FMUL.FTZ R138, R138, R168.reuse ;  /* 0x000000a88a8a7220 */ /* 0x080fe20000410000 */
[-C--:B------:R-:W-:Y:S01]  /*a0b0*/  FMUL.FTZ R139, R139, R168.reuse ;  /* 0x000000a88b8b7220 */ /* 0x080fe20000410000 */
[-C--:B------:R-:W-:Y:S01]  /*a0c0*/  FMUL.FTZ R142, R142, R168.reuse ;  /* 0x000000a88e8e7220 */ /* 0x080fe20000410000 */
[----:B------:R-:W4:Y:S01]  /*a0d0*/  MUFU.EX2 R196, R196 ;  /* 0x000000c400c47308 */ /* 0x000f220000000800 */
[----:B---3--:R-:W-:Y:S01]  /*a0e0*/  FADD.FTZ R3, R171, R4 ;  /* 0x00000004ab037221 */ /* 0x008fe20000010000 */
[----:B------:R2:W-:Y:S01]  /*a0f0*/  STSM.16.M88.4 [R19], R160 ;  /* 0x000000a013007844 */ /* 0x0005e20000000200 */
[-C--:B------:R-:W-:Y:S01]  /*a100*/  FMUL.FTZ R143, R143, R168.reuse ;  /* 0x000000a88f8f7220 */ /* 0x080fe20000410000 */
[-C--:B------:R-:W-:Y:S01]  /*a110*/  FMUL.FTZ R146, R146, R168.reuse ;  /* 0x000000a892927220 */ /* 0x080fe20000410000 */
[-C--:B------:R-:W-:Y:S01]  /*a120*/  FMUL.FTZ R147, R147, R168.reuse ;  /* 0x000000a893937220 */ /* 0x080fe20000410000 */
[-C--:B------:R-:W-:Y:S01]  /*a130*/  FMUL.FTZ R150, R150, R168.reuse ;  /* 0x000000a896967220 */ /* 0x080fe20000410000 */
[----:B------:R-:W-:Y:S01]  /*a140*/  FMUL.FTZ R151, R151, R168 ;  /* 0x000000a897977220 */ /* 0x000fe20000410000 */
[----:B------:R-:W3:Y:S01]  /*a150*/  MUFU.EX2 R174, R174 ;  /* 0x000000ae00ae7308 */ /* 0x000ee20000000800 */
[----:B-1----:R-:W-:-:S07]  /*a160*/  FADD.FTZ R21, R165, R20 ;  /* 0x00000014a5157221 */ /* 0x002fce0000010000 */
[----:B------:R-:W1:Y:S01]  /*a170*/  MUFU.EX2 R176, R176 ;  /* 0x000000b000b07308 */ /* 0x000e620000000800 */
[C---:B----4-:R-:W-:Y:S01]  /*a180*/  F2FP.F16.F32.PACK_AB R166, R196.reuse, R165 ;  /* 0x000000a5c4a6723e */ /* 0x050fe200000000ff */
[----:B------:R-:W-:-:S06]  /*a190*/  FADD.FTZ R4, R196, R21 ;  /* 0x00000015c4047221 */ /* 0x000fcc0000010000 */
[----:B------:R-:W4:Y:S01]  /*a1a0*/  MUFU.EX2 R177, R177 ;  /* 0x000000b100b17308 */ /* 0x000f220000000800 */
[C---:B---3--:R-:W-:Y:S01]  /*a1b0*/  FADD.FTZ R3, R174.reuse, R3 ;  /* 0x00000003ae037221 */ /* 0x048fe20000010000 */
[----:B------:R-:W-:-:S03]  /*a1c0*/  F2FP.F16.F32.PACK_AB R165, R174, R171 ;  /* 0x000000abaea5723e */ /* 0x000fc600000000ff */
[----:B-1----:R-:W-:Y:S01]  /*a1d0*/  FADD.FTZ R12, R176, R3 ;  /* 0x00000003b00c7221 */ /* 0x002fe20000010000 */
[----:B----4-:R-:W-:-:S03]  /*a1e0*/  F2FP.F16.F32.PACK_AB R167, R177, R176 ;  /* 0x000000b0b1a7723e */ /* 0x010fc600000000ff */
[----:B------:R-:W-:Y:S02]  /*a1f0*/  FADD.FTZ R3, R177, R12 ;  /* 0x0000000cb1037221 */ /* 0x000fe40000010000 */
[----:B------:R2:W-:Y:S01]  /*a200*/  STSM.16.M88.4 [R22], R164 ;  /* 0x000000a416007844 */ /* 0x0005e20000000200 */
[----:B------:R-:W-:Y:S05]  /*a210*/  @!P0 BRA `(.L_x_4017) ;  /* 0x0000000000048947 */ /* 0x000fea0003800000 */
[----:B------:R-:W-:Y:S01]  /*a220*/  BPT.TRAP 0x1 ;  /* 0x000000040000795c */ /* 0x000fe20000300000 */
.L_x_4017:
[----:B------:R1:W3:Y:S01]  /*a230*/  SYNCS.PHASECHK.TRANS64.TRYWAIT P3, [UR25+0x28c50], R9 ;  /* 0x028c5009ff0075a7 */ /* 0x0002e20008060159 */
[----:B------:R-:W-:Y:S05]  /*a240*/  @!P0 BRA `(.L_x_4018) ;  /* 0x0000000000048947 */ /* 0x000fea0003800000 */
[----:B------:R-:W-:Y:S01]  /*a250*/  BPT.TRAP 0x1 ;  /* 0x000000040000795c */ /* 0x000fe20000300000 */
.L_x_4018:
[----:B---3--:R-:W-:Y:S05]  /*a260*/  @P3 BRA `(.L_x_4019) ;  /* 0x0000000000083947 */ /* 0x008fea0003800000 */
[----:B------:R-:W3:Y:S02]  /*a270*/  SYNCS.PHASECHK.TRANS64.TRYWAIT P3, [UR25+0x28c50], R9 ;  /* 0x028c5009ff0075a7 */ /* 0x000ee40008060159 */
[----:B---3--:R-:W-:Y:S05]  /*a280*/  @!P3 BRA `(.L_x_4020) ;  /* 0x00000084008cb947 */ /* 0x008fea0003800000 */
.L_x_4019:
[----:B------:R-:W-:Y:S01]  /*a290*/  ULEA UR11, UR39, UR45, 0xc ;  /* 0x0000002d270b7291 */ /* 0x000fe2000f8e603f */
[----:B------:R-:W-:Y:S01]  /*a2a0*/  WARPGROUP.ARRIVE ;  /* 0x00000000000079c5 */ /* 0x000fe20000000000 */
[----:B------:R-:W-:Y:S01]  /*a2b0*/  UMOV UR7, 0x40000040 ;  /* 0x4000004000077882 */ /* 0x000fe20000000000 */
[----:B---3--:R-:W-:Y:S01]  /*a2c0*/  @!P1 IADD3 R170, R170, 0x28c60, RZ ;  /* 0x00028c60aaaa9810 */ /* 0x008fe20007ffe0ff */
[----:B------:R-:W-:Y:S01]  /*a2d0*/  UMOV UR23, UR39 ;  /* 0x0000002700177c82 */ /* 0x000fe20008000000 */
[----:B------:R-:W-:Y:S01]  /*a2e0*/  IMAD.MOV.U32 R11, RZ, RZ, R8 ;  /* 0x000000ffff0b7224 */ /* 0x000fe200078e0008 */
[----:B------:R-:W-:Y:S01]  /*a2f0*/  MOV R20, R7 ;  /* 0x0000000700147202 */ /* 0x000fe20000000f00 */
[----:B------:R-:W-:Y:S01]  /*a300*/  UMOV UR6, UR11 ;  /* 0x0000000b00067c82 */ /* 0x000fe20008000000 */
[----:B------:R-:W-:Y:S01]  /*a310*/  @!P1 PRMT R170, RZ, 0x654, R170 ;  /* 0x00000654ffaa9816 */ /* 0x000fe200000000aa */
[----:B------:R-:W-:Y:S01]  /*a320*/  HGMMA.64x256x16.F32 R24, R152, gdesc[UR4].tnspB, R24, gsb0 ;  /* 0x43e0000498187df0 */ /* 0x000fe20008000818 */
[----:B------:R-:W-:Y:S01]  /*a330*/  UIADD3 UR6, UR11, 0x80, URZ ;  /* 0x000000800b067890 */ /* 0x000fe2000fffe03f */
[----:B------:R-:W-:Y:S01]  /*a340*/  UMOV UR7, 0x40000040 ;  /* 0x4000004000077882 */ /* 0x000fe20000000000 */
[----:B------:R-:W-:-:S02]  /*a350*/  WARPGROUP.DEPBAR.LE gsb0, 0x0 ;  /* 0x00008000000079c5 */ /* 0x000fc40000010000 */
        /* <DEDUP_REMOVED lines=26> */
[----:B-1----:R-:W-:-:S07]  /*a500*/  IMAD.MOV.U32 R9, RZ, RZ, R10 ;  /* 0x000000ffff097224 */ /* 0x002fce00078e000a */
.L_x_4012:
[----:B------:R-:W-:-:S13]  /*a510*/  ISETP.GE.AND P2, PT, R9, UR41, PT ;  /* 0x0000002909007c0c */ /* 0x000fda000bf46270 */
[----:B------:R-:W-:Y:S05]  /*a520*/  @!P2 BRA `(.L_x_4022) ;  /* 0x0000002400c0a947 */ /* 0x000fea0003800000 */
[----:B------:R-:W-:Y:S01]  /*a530*/  MOV R14, R8 ;  /* 0x00000008000e7202 */ /* 0x000fe20000000f00 */
[----:B------:R-:W-:Y:S01]  /*a540*/  IMAD.MOV.U32 R11, RZ, RZ, R7 ;  /* 0x000000ffff0b7224 */ /* 0x000fe200078e0007 */
[----:B------:R-:W-:Y:S01]  /*a550*/  UMOV UR22, UR39 ;  /* 0x0000002700167c82 */ /* 0x000fe20008000000 */
[----:B------:R-:W-:Y:S01]  /*a560*/  ULDC UR24, c[0x0][0x9e4] ;  /* 0x0002790000187ab9 */ /* 0x000fe20000000800 */
[----:B------:R-:W-:Y:S01]  /*a570*/  ULDC UR25, c[0x0][0x288] ;  /* 0x0000a20000197ab9 */ /* 0x000fe20000000800 */
[----:B------:R-:W-:Y:S01]  /*a580*/  ULDC UR21, c[0x0][0x988] ;  /* 0x0002620000157ab9 */ /* 0x000fe20000000800 */
[----:B------:R-:W-:Y:S01]  /*a590*/  ULDC UR26, c[0x0][0x9d8] ;  /* 0x00027600001a7ab9 */ /* 0x000fe20000000800 */
[----:B------:R-:W-:-:S05]  /*a5a0*/  ULDC UR23, c[0x0][0x9e0] ;  /* 0x0002780000177ab9 */ /* 0x000fca0000000800 */
.L_x_4039:
[----:B------:R-:W-:-:S04]  /*a5b0*/  UIADD3 UR39, UR22, 0x1, URZ ;  /* 0x0000000116277890 */ /* 0x000fc8000fffe03f */
[----:B------:R-:W-:-:S04]  /*a5c0*/  UISETP.NE.AND UP0, UPT, UR39, 0x2, UPT ;  /* 0x000000022700788c */ /* 0x000fc8000bf05270 */
[----:B------:R-:W-:Y:S02]  /*a5d0*/  USEL UR6, URZ, 0x1, UP0 ;  /* 0x000000013f067887 */ /* 0x000fe40008000000 */
[----:B------:R-:W-:Y:S02]  /*a5e0*/  USEL UR39, UR39, URZ, UP0 ;  /* 0x0000003f27277287 */ /* 0x000fe40008000000 */
[----:B------:R-:W-:Y:S01]  /*a5f0*/  ULOP3.LUT UR38, UR38, UR6, URZ, 0x3c, !UPT ;  /* 0x0000000626267292 */ /* 0x000fe2000f8e3c3f */
[----:B---3--:R-:W-:Y:S11]  /*a600*/  @!P0 BRA `(.L_x_4023) ;  /* 0x0000000000048947 */ /* 0x008ff60003800000 */
[----:B------:R-:W-:Y:S01]  /*a610*/  BPT.TRAP 0x1 ;  /* 0x000000040000795c */ /* 0x000fe20000300000 */
.L_x_4023:
[----:B------:R-:W-:Y:S01]  /*a620*/  ULEA UR27, UR39, UR48, 0x3 ;  /* 0x00000030271b7291 */ /* 0x000fe2000f8e183f */
[----:B-1----:R-:W-:-:S04]  /*a630*/  MOV R10, UR38 ;  /* 0x00000026000a7c02 */ /* 0x002fc80008000f00 */
[----:B------:R-:W-:-:S04]  /*a640*/  SHF.L.U32 R10, R10, 0x1f, RZ ;  /* 0x0000001f0a0a7819 */ /* 0x000fc800000006ff */
[----:B------:R1:W1:Y:S01]  /*a650*/  SYNCS.PHASECHK.TRANS64.TRYWAIT P2, [UR27+0x28c30], R10 ;  /* 0x028c300aff0075a7 */ /* 0x000262000804015b */
[----:B------:R-:W-:Y:S05]  /*a660*/  @!P0 BRA `(.L_x_4024) ;  /* 0x0000000000048947 */ /* 0x000fea0003800000 */
[----:B------:R-:W-:Y:S01]  /*a670*/  BPT.TRAP 0x1 ;  /* 0x000000040000795c */ /* 0x000fe20000300000 */
.L_x_4024:
[----:B-1----:R-:W-:Y:S05]  /*a680*/  @P2 BRA `(.L_x_4025) ;  /* 0x0000000000082947 */ /* 0x002fea0003800000 */
[----:B------:R-:W1:Y:S02]  /*a690*/  SYNCS.PHASECHK.TRANS64.TRYWAIT P2, [UR27+0x28c30], R10 ;  /* 0x028c300aff0075a7 */ /* 0x000e64000804015b */
[----:B-1----:R-:W-:Y:S05]  /*a6a0*/  @!P2 BRA `(.L_x_4026) ;  /* 0x000000800098a947 */ /* 0x002fea0003800000 */
.L_x_4025:
[----:B------:R-:W-:Y:S01]  /*a6b0*/  R2UR UR18, R0 ;  /* 0x00000000001272ca */ /* 0x000fe200000e0000 */
[----:B--2-4-:R-:W-:Y:S01]  /*a6c0*/  WARPGROUP.ARRIVE ;  /* 0x00000000000079c5 */ /* 0x014fe20000000000 */
[----:B------:R-:W-:Y:S01]  /*a6d0*/  UMOV UR19, 0x40000040 ;  /* 0x4000004000137882 */ /* 0x000fe20000000000 */
[----:B------:R-:W-:Y:S01]  /*a6e0*/  UMOV UR7, 0x40000040 ;  /* 0x4000004000077882 */ /* 0x000fe20000000000 */
[----:B------:R-:W-:Y:S01]  /*a6f0*/  UMOV UR11, 0x40000040 ;  /* 0x40000040000b7882 */ /* 0x000fe20000000000 */
[----:B------:R-:W-:Y:S01]  /*a700*/  UMOV UR15, 0x40000040 ;  /* 0x40000040000f7882 */ /* 0x000fe20000000000 */
[----:B------:R-:W-:-:S07]  /*a710*/  IMAD.U32 R15, RZ, RZ, UR27 ;  /* 0x0000001bff0f7e24 */ /* 0x000fce000f8e00ff */
        /* <DEDUP_REMOVED lines=17> */
[----:B------:R-:W1:Y:S01]  /*a830*/  LDC R165, c[0x0][0x2e0] ;  /* 0x0000b800ffa57b82 */ /* 0x000e620000000800 */
[----:B------:R-:W-:Y:S01]  /*a840*/  @!P1 IADD3 R164, R15, 0x28c40, RZ ;  /* 0x00028c400fa49810 */ /* 0x000fe20007ffe0ff */
[----:B------:R-:W-:Y:S01]  /*a850*/  FMUL.FTZ R8, R154, UR26 ;  /* 0x0000001a9a087c20 */ /* 0x000fe20008410000 */
[----:B------:R-:W-:Y:S01]  /*a860*/  FMUL.FTZ R154, R163, UR26 ;  /* 0x0000001aa39a7c20 */ /* 0x000fe20008410000 */
[----:B------:R-:W-:Y:S01]  /*a870*/  FMUL.FTZ R7, R152, UR26 ;  /* 0x0000001a98077c20 */ /* 0x000fe20008410000 */
        /* <DEDUP_REMOVED lines=11> */
[----:B------:R-:W-:Y:S01]  /*a930*/  @!P1 PRMT R164, RZ, 0x654, R164 ;  /* 0x00000654ffa49816 */ /* 0x000fe200000000a4 */
[----:B------:R-:W-:-:S02]  /*a940*/  IMAD.SHL.U32 R179, R9, 0x40, RZ ;  /* 0x0000004009b37824 */ /* 0x000fc400078e00ff */
        /* <DEDUP_REMOVED lines=15> */
[----:B------:R-:W3:Y:S01]  /*aa40*/  MUFU.TANH R7, R7 ;  /* 0x0000000700077308 */ /* 0x000ee20000002400 */
[----:B------:R-:W-:Y:S01]  /*aa50*/  FMUL.FTZ R177, R177, UR26 ;  /* 0x0000001ab1b17c20 */ /* 0x000fe20008410000 */
[----:B------:R-:W-:Y:S01]  /*aa60*/  FMUL.FTZ R180, R180, UR26 ;  /* 0x0000001ab4b47c20 */ /* 0x000fe20008410000 */
[----:B--2---:R-:W-:-:S05]  /*aa70*/  IADD3 R164, -R179, 0x1, RZ ;  /* 0x00000001b3a47810 */ /* 0x004fca0007ffe1ff */
[----:B------:R-:W2:Y:S01]  /*aa80*/  MUFU.TANH R12, R12 ;  /* 0x0000000c000c7308 */ /* 0x000ea20000002400 */
[----:B-1----:R-:W-:-:S07]  /*aa90*/  IMAD R165, R165, UR49, R164 ;  /* 0x00000031a5a57c24 */ /* 0x002fce000f8e02a4 */
[----:B------:R-:W1:Y:S01]  /*aaa0*/  MUFU.TANH R8, R8 ;  /* 0x0000000800087308 */ /* 0x000e620000002400 */
[----:B------:R-:W-:-:S07]  /*aab0*/  IADD3 R178, R165, -UR25, -R2 ;  /* 0x80000019a5b27c10 */ /* 0x000fce000fffe802 */
        /* <DEDUP_REMOVED lines=29> */
[----:B-----5:R-:W-:-:S02]  /*ac90*/  IADD3 R177, R5, UR23, R178 ;  /* 0x0000001705b17c10 */ /* 0x020fc4000fffe0b2 */
[----:B---3--:R-:W-:Y:S01]  /*aca0*/  IADD3 R180, R5, UR20, R178 ;  /* 0x0000001405b47c10 */ /* 0x008fe2000fffe0b2 */
[----:B--2-4-:R-:W-:Y:S06]  /*acb0*/  @!P6 BRA `(.L_x_4027) ;  /* 0x000000000058e947 */ /* 0x014fec0003800000 */
[----:B------:R-:W-:Y:S01]  /*acc0*/  IADD3 R170, R5, R6, RZ ;  /* 0x0000000605aa7210 */ /* 0x000fe20007ffe0ff */
[----:B------:R-:W-:Y:S03]  /*acd0*/  BSSY B0, `(.L_x_4028) ;  /* 0x0000010000007945 */ /* 0x000fe60003800000 */
        /* <DEDUP_REMOVED lines=10> */
.L_x_4029:
[----:B------:R-:W-:-:S04]  /*ad80*/  MOV R174, UR24 ;  /* 0x0000001800ae7c02 */ /* 0x000fc80008000f00 */
[----:B------:R-:W-:-:S13]  /*ad90*/  ISETP.NE.AND P2, PT, R174, 0x1, PT ;  /* 0x00000001ae00780c */ /* 0x000fda0003f45270 */
[----:B------:R-:W2:Y:S02]  /*ada0*/  @P2 LDC.64 R164, c[0x0][0x9e8] ;  /* 0x00027a00ffa42b82 */ /* 0x000ea40000000a00 */
[----:B--2---:R-:W-:-:S05]  /*adb0*/  @P2 IMAD.HI.U32 R164, R170, R164, RZ ;  /* 0x000000a4aaa42227 */ /* 0x004fca00078e00ff */
[----:B------:R-:W-:-:S07]  /*adc0*/  @P2 SHF.R.U32.HI R170, RZ, R165, R164 ;  /* 0x000000a5ffaa2219 */ /* 0x000fce00000116a4 */
.L_x_4030:
[----:B------:R-:W-:Y:S05]  /*add0*/  BSYNC B0 ;  /* 0x0000000000007941 */ /* 0x000fea0003800000 */
.L_x_4028:
[----:B------:R-:W-:-:S04]  /*ade0*/  IMAD R165, R170, R174, -R179 ;  /* 0x000000aeaaa57224 */ /* 0x000fc800078e0ab3 */
[----:B------:R-:W-:-:S05]  /*adf0*/  IMAD.IADD R165, R165, 0x1, -R2 ;  /* 0x00000001a5a57824 */ /* 0x000fca00078e0a02 */
[----:B------:R-:W-:Y:S02]  /*ae00*/  VIADDMNMX R177, R165, R174, R177, PT ;  /* 0x000000aea5b17246 */ /* 0x000fe400038001b1 */
[----:B------:R-:W-:-:S07]  /*ae10*/  VIMNMX R180, R180, R165, !PT ;  /* 0x000000a5b4b47248 */ /* 0x000fce0007fe0100 */
.L_x_4027:
[----:B------:R-:W-:-:S04]  /*ae20*/  ISETP.GT.AND P2, PT, R9, -0x1, PT ;  /* 0xffffffff0900780c */ /* 0x000fc80003f44270 */
[C---:B------:R-:W-:Y:S02]  /*ae30*/  ISETP.GT.AND P3, PT, R180.reuse, RZ, P2 ;  /* 0x000000ffb400720c */ /* 0x040fe40001764270 */
[C---:B------:R-:W-:Y:S02]  /*ae40*/  ISETP.GT.AND P5, PT, R180.reuse, 0x1, P2 ;  /* 0x00000001b400780c */ /* 0x040fe400017a4270 */
[----:B------:R-:W-:Y:S02]  /*ae50*/  ISETP.LT.OR P4, PT, R177, 0x1, P3 ;  /* 0x00000001b100780c */ /* 0x000fe40001f81670 */
[C---:B------:R-:W-:Y:S02]  /*ae60*/  ISETP.GT.AND P3, PT, R180.reuse, 0x8, P2 ;  /* 0x00000008b400780c */ /* 0x040fe40001764270 */
[----:B------:R-:W-:Y:S02]  /*ae70*/  FSEL R176, R7, -INF , !P4 ;  /* 0xff80000007b07808 */ /* 0x000fe40006000000 */
[----:B------:R-:W-:-:S02]  /*ae80*/  ISETP.GT.AND P4, PT, R180, 0x9, P2 ;  /* 0x00000009b400780c */ /* 0x000fc40001784270 */
[C---:B------:R-:W-:Y:S02]  /*ae90*/  ISETP.LT.OR P5, PT, R177.reuse, 0x2, P5 ;  /* 0x00000002b100780c */ /* 0x040fe40002fa1670 */
[C---:B------:R-:W-:Y:S02]  /*aea0*/  ISETP.LT.OR P3, PT, R177.reuse, 0x9, P3 ;  /* 0x00000009b100780c */ /* 0x040fe40001f61670 */
[----:B------:R-:W-:Y:S02]  /*aeb0*/  ISETP.LT.OR P4, PT, R177, 0xa, P4 ;  /* 0x0000000ab100780c */ /* 0x000fe40002781670 */
[----:B------:R-:W-:Y:S02]  /*aec0*/  FSEL R175, R12, -INF , !P5 ;  /* 0xff8000000caf7808 */ /* 0x000fe40006800000 */
[----:B-1----:R-:W-:Y:S02]  /*aed0*/  FSEL R174, R13, -INF , !P3 ;  /* 0xff8000000dae7808 */ /* 0x002fe40005800000 */
[----:B------:R-:W-:-:S02]  /*aee0*/  FSEL R192, R192, -INF , !P4 ;  /* 0xff800000c0c07808 */ /* 0x000fc40006000000 */
[C---:B------:R-:W-:Y:S02]  /*aef0*/  ISETP.GT.AND P5, PT, R180.reuse, 0x10, P2 ;  /* 0x00000010b400780c */ /* 0x040fe400017a4270 */
[C---:B------:R-:W-:Y:S02]  /*af00*/  ISETP.GT.AND P3, PT, R180.reuse, 0x11, P2 ;  /* 0x00000011b400780c */ /* 0x040fe40001764270 */
[----:B------:R-:W-:Y:S02]  /*af10*/  ISETP.GT.AND P4, PT, R180, 0x18, P2 ;  /* 0x00000018b400780c */ /* 0x000fe40001784270 */
[C---:B------:R-:W-:Y:S02]  /*af20*/  ISETP.LT.OR P5, PT, R177.reuse, 0x11, P5 ;  /* 0x00000011b100780c */ /* 0x040fe40002fa1670 */
[C---:B------:R-:W-:Y:S02]  /*af30*/  ISETP.LT.OR P3, PT, R177.reuse, 0x12, P3 ;  /* 0x00000012b100780c */ /* 0x040fe40001f61670 */
[----:B------:R-:W-:-:S02]  /*af40*/  ISETP.LT.OR P4, PT, R177, 0x19, P4 ;  /* 0x00000019b100780c */ /* 0x000fc40002781670 */
[----:B------:R-:W-:Y:S02]  /*af50*/  FSEL R193, R193, -INF , !P5 ;  /* 0xff800000c1c17808 */ /* 0x000fe40006800000 */
[----:B------:R-:W-:Y:S02]  /*af60*/  FSEL R171, R161, -INF , !P3 ;  /* 0xff800000a1ab7808 */ /* 0x000fe40005800000 */
[----:B------:R-:W-:Y:S02]  /*af70*/  FSEL R194, R194, -INF , !P4 ;  /* 0xff800000c2c27808 */ /* 0x000fe40006000000 */
[C---:B------:R-:W-:Y:S02]  /*af80*/  ISETP.GT.AND P5, PT, R180.reuse, 0x19, P2 ;  /* 0x00000019b400780c */ /* 0x040fe400017a4270 */
[C---:B------:R-:W-:Y:S02]  /*af90*/  ISETP.GT.AND P3, PT, R180.reuse, 0x20, P2 ;  /* 0x00000020b400780c */ /* 0x040fe40001764270 */
[----:B------:R-:W-:-:S02]  /*afa0*/  ISETP.GT.AND P4, PT, R180, 0x21, P2 ;  /* 0x00000021b400780c */ /* 0x000fc40001784270 */
[C---:B------:R-:W-:Y:S02]  /*afb0*/  ISETP.LT.OR P5, PT, R177.reuse, 0x1a, P5 ;  /* 0x0000001ab100780c */ /* 0x040fe40002fa1670 */
[C---:B------:R-:W-:Y:S02]  /*afc0*/  ISETP.LT.OR P3, PT, R177.reuse, 0x21, P3 ;  /* 0x00000021b100780c */ /* 0x040fe40001f61670 */
[----:B------:R-:W-:Y:S02]  /*afd0*/  ISETP.LT.OR P4, PT, R177, 0x22, P4 ;  /* 0x00000022b100780c */ /* 0x000fe40002781670 */
[----:B------:R-:W-:Y:S02]  /*afe0*/  FSEL R195, R195, -INF , !P5 ;  /* 0xff800000c3c37808 */ /* 0x000fe40006800000 */
[----:B------:R-:W-:Y:S02]  /*aff0*/  FSEL R168, R168, -INF , !P3 ;  /* 0xff800000a8a87808 */ /* 0x000fe40005800000 */
        /* <DEDUP_REMOVED lines=13> */
[C---:B------:R-:W-:Y:S01]  /*b0d0*/  IADD3 R12, R178.reuse, UR23, RZ ;  /* 0x00000017b20c7c10 */ /* 0x040fe2000fffe0ff */
[----:B------:R-:W-:Y:S01]  /*b0e0*/  VIADD R178, R178, UR20 ;  /* 0x00000014b2b27c36 */ /* 0x000fe20008000000 */
[C---:B------:R-:W-:Y:S02]  /*b0f0*/  ISETP.LT.OR P5, PT, R177.reuse, 0x32, P5 ;  /* 0x00000032b100780c */ /* 0x040fe40002fa1670 */
[C---:B------:R-:W-:Y:S02]  /*b100*/  ISETP.LT.OR P3, PT, R177.reuse, 0x39, P3 ;  /* 0x00000039b100780c */ /* 0x040fe40001f61670 */
[----:B------:R-:W-:Y:S02]  /*b110*/  ISETP.LT.OR P4, PT, R177, 0x3a, P4 ;  /* 0x0000003ab100780c */ /* 0x000fe40002781670 */
[--C-:B------:R-:W-:Y:S02]  /*b120*/  IADD3 R177, R12, 0x8, R5.reuse ;  /* 0x000000080cb17810 */ /* 0x100fe40007ffe005 */
[----:B------:R-:W-:-:S02]  /*b130*/  IADD3 R178, R178, 0x8, R5 ;  /* 0x00000008b2b27810 */ /* 0x000fc40007ffe005 */
[----:B------:R-:W-:Y:S02]  /*b140*/  FSEL R173, R197, -INF , !P5 ;  /* 0xff800000c5ad7808 */ /* 0x000fe40006800000 */
[----:B------:R-:W-:Y:S02]  /*b150*/  FSEL R172, R198, -INF , !P3 ;  /* 0xff800000c6ac7808 */ /* 0x000fe40005800000 */
[----:B------:R-:W-:Y:S01]  /*b160*/  FSEL R164, R181, -INF , !P4 ;  /* 0xff800000b5a47808 */ /* 0x000fe20006000000 */
[----:B------:R-:W-:Y:S06]  /*b170*/  @!P6 BRA `(.L_x_4031) ;  /* 0x00000000005ce947 */ /* 0x000fec0003800000 */
[----:B------:R-:W-:Y:S01]  /*b180*/  IADD3 R7, R5, R6, RZ ;  /* 0x0000000605077210 */ /* 0x000fe20007ffe0ff */
[----:B------:R-:W-:Y:S04]  /*b190*/  BSSY B0, `(.L_x_4032) ;  /* 0x0000011000007945 */ /* 0x000fe80003800000 */
        /* <DEDUP_REMOVED lines=11> */
.L_x_4033:
[----:B------:R-:W-:-:S05]  /*b250*/  IMAD.U32 R180, RZ, RZ, UR24 ;  /* 0x00000018ffb47e24 */ /* 0x000fca000f8e00ff */
[----:B------:R-:W-:-:S13]  /*b260*/  ISETP.NE.AND P3, PT, R180, 0x1, PT ;  /* 0x00000001b400780c */ /* 0x000fda0003f65270 */
[----:B------:R-:W1:Y:S02]  /*b270*/  @P3 LDC.64 R12, c[0x0][0x9e8] ;  /* 0x00027a00ff0c3b82 */ /* 0x000e640000000a00 */
[----:B-1----:R-:W-:-:S05]  /*b280*/  @P3 IMAD.HI.U32 R12, R7, R12, RZ ;  /* 0x0000000c070c3227 */ /* 0x002fca00078e00ff */
[----:B------:R-:W-:-:S07]  /*b290*/  @P3 SHF.R.U32.HI R7, RZ, R13, R12 ;  /* 0x0000000dff073219 */ /* 0x000fce000001160c */
.L_x_4034:
[----:B------:R-:W-:Y:S05]  /*b2a0*/  BSYNC B0 ;  /* 0x0000000000007941 */ /* 0x000fea0003800000 */
.L_x_4032:
[----:B------:R-:W-:-:S05]  /*b2b0*/  IMAD R7, R7, R180, -R179 ;  /* 0x000000b407077224 */ /* 0x000fca00078e0ab3 */
[----:B------:R-:W-:-:S04]  /*b2c0*/  IADD3 R7, -R2, R7, RZ ;  /* 0x0000000702077210 */ /* 0x000fc80007ffe1ff */
[----:B------:R-:W-:Y:S02]  /*b2d0*/  VIADDMNMX R177, R7, R180, R177, PT ;  /* 0x000000b407b17246 */ /* 0x000fe400038001b1 */
[----:B------:R-:W-:-:S07]  /*b2e0*/  VIMNMX R178, R178, R7, !PT ;  /* 0x00000007b2b27248 */ /* 0x000fce0007fe0100 */
.L_x_4031:
        /* <DEDUP_REMOVED lines=8> */
[C---:B------:R-:W-:Y:S02]  /*b370*/  ISETP.GT.AND P3, PT, R178.reuse, RZ, P2 ;  /* 0x000000ffb200720c */ /* 0x040fe40001764270 */
[----:B------:R-:W-:Y:S02]  /*b380*/  FMNMX.FTZ R12, R193, R12, !PT ;  /* 0x0000000cc10c7209 */ /* 0x000fe40007810000 */
[----:B------:R-:W-:Y:S02]  /*b390*/  ISETP.LT.OR P3, PT, R177, 0x1, P3 ;  /* 0x00000001b100780c */ /* 0x000fe40001f61670 */
[----:B------:R-:W-:Y:S02]  /*b3a0*/  FMNMX.FTZ R7, R171, R12, !PT ;  /* 0x0000000cab077209 */ /* 0x000fe40007810000 */
[----:B------:R-:W-:-:S02]  /*b3b0*/  ISETP.GT.AND P4, PT, R178, 0x8, P2 ;  /* 0x00000008b200780c */ /* 0x000fc40001784270 */
[----:B------:R-:W-:Y:S02]  /*b3c0*/  FMNMX.FTZ R12, R194, R7, !PT ;  /* 0x00000007c20c7209 */ /* 0x000fe40007810000 */
[----:B------:R-:W-:Y:S02]  /*b3d0*/  ISETP.LT.OR P4, PT, R177, 0x9, P4 ;  /* 0x00000009b100780c */ /* 0x000fe40002781670 */
[----:B------:R-:W-:Y:S02]  /*b3e0*/  FMNMX.FTZ R7, R195, R12, !PT ;  /* 0x0000000cc3077209 */ /* 0x000fe40007810000 */
[----:B------:R-:W-:Y:S02]  /*b3f0*/  ISETP.GT.AND P5, PT, R178, 0x9, P2 ;  /* 0x00000009b200780c */ /* 0x000fe400017a4270 */
[----:B------:R-:W-:Y:S02]  /*b400*/  FMNMX.FTZ R7, R168, R7, !PT ;  /* 0x00000007a8077209 */ /* 0x000fe40007810000 */
[----:B------:R-:W-:-:S02]  /*b410*/  FSEL R21, R21, -INF , !P4 ;  /* 0xff80000015157808 */ /* 0x000fc40006000000 */
        /* <DEDUP_REMOVED lines=13> */
[C---:B------:R-:W-:Y:S02]  /*b4f0*/  ISETP.LT.OR P5, PT, R177.reuse, 0x12, P5 ;  /* 0x00000012b100780c */ /* 0x040fe40002fa1670 */
[----:B------:R-:W-:Y:S01]  /*b500*/  ISETP.GT.AND P4, PT, R178, 0x19, P2 ;  /* 0x00000019b200780c */ /* 0x000fe20001784270 */
[----:B------:R-:W1:Y:S01]  /*b510*/  SHFL.BFLY PT, R7, R12, 0x2, 0x1f ;  /* 0x0c401f000c077f89 */ /* 0x000e6200000e0000 */
[----:B------:R-:W-:Y:S02]  /*b520*/  FSEL R154, R154, -INF , !P5 ;  /* 0xff8000009a9a7808 */ /* 0x000fe40006800000 */
[----:B------:R-:W-:Y:S02]  /*b530*/  ISETP.GT.AND P5, PT, R178, 0x20, P2 ;  /* 0x00000020b200780c */ /* 0x000fe400017a4270 */
[----:B------:R-:W-:-:S02]  /*b540*/  ISETP.LT.OR P4, PT, R177, 0x1a, P4 ;  /* 0x0000001ab100780c */ /* 0x000fc40002781670 */
[----:B------:R-:W-:Y:S02]  /*b550*/  ISETP.LT.OR P5, PT, R177, 0x21, P5 ;  /* 0x00000021b100780c */ /* 0x000fe40002fa1670 */
[----:B------:R-:W-:Y:S02]  /*b560*/  FSEL R156, R156, -INF , !P4 ;  /* 0xff8000009c9c7808 */ /* 0x000fe40006000000 */
[----:B------:R-:W-:Y:S02]  /*b570*/  ISETP.GT.AND P4, PT, R178, 0x28, P2 ;  /* 0x00000028b200780c */ /* 0x000fe40001784270 */
[----:B------:R-:W-:Y:S02]  /*b580*/  FSEL R157, R157, -INF , !P5 ;  /* 0xff8000009d9d7808 */ /* 0x000fe40006800000 */
[----:B------:R-:W-:-:S04]  /*b590*/  ISETP.LT.OR P4, PT, R177, 0x29, P4 ;  /* 0x00000029b100780c */ /* 0x000fc80002781670 */
[----:B------:R-:W-:Y:S02]  /*b5a0*/  FSEL R159, R159, -INF , !P4 ;  /* 0xff8000009f9f7808 */ /* 0x000fe40006000000 */
[----:B------:R-:W-:Y:S02]  /*b5b0*/  ISETP.GT.AND P4, PT, R178, 0x30, P2 ;  /* 0x00000030b200780c */ /* 0x000fe40001784270 */
[----:B-1----:R-:W-:Y:S02]  /*b5c0*/  FMNMX.FTZ R13, R12, R7, !PT ;  /* 0x000000070c0d7209 */ /* 0x002fe40007810000 */
[----:B------:R-:W-:-:S03]  /*b5d0*/  ISETP.LT.OR P4, PT, R177, 0x31, P4 ;  /* 0x00000031b100780c */ /* 0x000fc60002781670 */
[----:B------:R-:W1:Y:S01]  /*b5e0*/  SHFL.BFLY PT, R180, R13, 0x1, 0x1f ;  /* 0x0c201f000db47f89 */ /* 0x000e6200000e0000 */
[----:B------:R-:W-:Y:S02]  /*b5f0*/  FSEL R162, R162, -INF , !P4 ;  /* 0xff800000a2a27808 */ /* 0x000fe40006000000 */
[----:B------:R-:W-:-:S04]  /*b600*/  ISETP.GT.AND P4, PT, R178, 0x38, P2 ;  /* 0x00000038b200780c */ /* 0x000fc80001784270 */
[----:B------:R-:W-:-:S04]  /*b610*/  ISETP.LT.OR P4, PT, R177, 0x39, P4 ;  /* 0x00000039b100780c */ /* 0x000fc80002781670 */
[----:B------:R-:W-:Y:S02]  /*b620*/  FSEL R166, R166, -INF , !P4 ;  /* 0xff800000a6a67808 */ /* 0x000fe40006000000 */
[----:B-1----:R-:W-:Y:S02]  /*b630*/  FMNMX.FTZ R7, R13, R180, !PT ;  /* 0x000000b40d077209 */ /* 0x002fe40007810000 */
[----:B------:R-:W-:Y:S02]  /*b640*/  FSEL R13, R8, -INF , !P3 ;  /* 0xff800000080d7808 */ /* 0x000fe40005800000 */
[----:B------:R-:W-:Y:S01]  /*b650*/  ISETP.GT.AND P3, PT, R178, 0x18, P2 ;  /* 0x00000018b200780c */ /* 0x000fe20001764270 */
[----:B------:R-:W-:Y:S01]  /*b660*/  FMUL.FTZ R12, R7, UR10 ;  /* 0x0000000a070c7c20 */ /* 0x000fe20008410000 */
[----:B------:R-:W-:Y:S02]  /*b670*/  FMNMX.FTZ R179, R13, R14, !PT ;  /* 0x0000000e0db37209 */ /* 0x000fe40007810000 */
[----:B------:R-:W-:-:S02]  /*b680*/  ISETP.LT.OR P3, PT, R177, 0x19, P3 ;  /* 0x00000019b100780c */ /* 0x000fc40001f61670 */
[----:B------:R-:W-:Y:S02]  /*b690*/  FMNMX.FTZ R8, R20, R179, !PT ;  /* 0x000000b314087209 */ /* 0x000fe40007810000 */
[----:B------:R-:W-:Y:S02]  /*b6a0*/  FSEL R155, R155, -INF , !P3 ;  /* 0xff8000009b9b7808 */ /* 0x000fe40005800000 */
[----:B------:R-:W-:Y:S02]  /*b6b0*/  FMNMX.FTZ R179, R21, R8, !PT ;  /* 0x0000000815b37209 */ /* 0x000fe40007810000 */
[----:B------:R-:W-:Y:S02]  /*b6c0*/  ISETP.GT.AND P3, PT, R178, 0x21, P2 ;  /* 0x00000021b200780c */ /* 0x000fe40001764270 */
[----:B------:R-:W-:Y:S02]  /*b6d0*/  FMNMX.FTZ R8, R152, R179, !PT ;  /* 0x000000b398087209 */ /* 0x000fe40007810000 */
[----:B------:R-:W-:-:S02]  /*b6e0*/  ISETP.LT.OR P3, PT, R177, 0x22, P3 ;  /* 0x00000022b100780c */ /* 0x000fc40001f61670 */
[----:B------:R-:W-:Y:S02]  /*b6f0*/  FMNMX.FTZ R179, R153, R8, !PT ;  /* 0x0000000899b37209 */ /* 0x000fe40007810000 */
[----:B------:R-:W-:Y:S02]  /*b700*/  FSETP.NEU.FTZ.AND P5, PT, R7, -INF , PT ;  /* 0xff8000000700780b */ /* 0x000fe40003fbd000 */
[----:B------:R-:W-:Y:S02]  /*b710*/  FMNMX.FTZ R8, R154, R179, !PT ;  /* 0x000000b39a087209 */ /* 0x000fe40007810000 */
[----:B------:R-:W-:Y:S02]  /*b720*/  FSEL R158, R158, -INF , !P3 ;  /* 0xff8000009e9e7808 */ /* 0x000fe40005800000 */
[----:B------:R-:W-:Y:S02]  /*b730*/  FMNMX.FTZ R179, R155, R8, !PT ;  /* 0x000000089bb37209 */ /* 0x000fe40007810000 */
[----:B------:R-:W-:-:S02]  /*b740*/  ISETP.GT.AND P3, PT, R178, 0x29, P2 ;  /* 0x00000029b200780c */ /* 0x000fc40001764270 */
[----:B------:R-:W-:Y:S02]  /*b750*/  FMNMX.FTZ R8, R156, R179, !PT ;  /* 0x000000b39c087209 */ /* 0x000fe40007810000 */
[----:B------:R-:W-:Y:S02]  /*b760*/  FSEL R12, R12, RZ, P5 ;  /* 0x000000ff0c0c7208 */ /* 0x000fe40002800000 */
[----:B------:R-:W-:Y:S02]  /*b770*/  FMNMX.FTZ R181, R157, R8, !PT ;  /* 0x000000089db57209 */ /* 0x000fe40007810000 */
[----:B------:R-:W-:Y:S01]  /*b780*/  ISETP.LT.OR P3, PT, R177, 0x2a, P3 ;  /* 0x0000002ab100780c */ /* 0x000fe20001f61670 */
[--C-:B------:R-:W-:Y:S01]  /*b790*/  FFMA.FTZ R180, R176, UR10, -R12.reuse ;  /* 0x0000000ab0b47c23 */ /* 0x100fe2000801080c */
[----:B------:R-:W-:Y:S01]  /*b7a0*/  FMNMX.FTZ R8, R158, R181, !PT ;  /* 0x000000b59e087209 */ /* 0x000fe20007810000 */
[--C-:B------:R-:W-:Y:S01]  /*b7b0*/  FFMA.FTZ R176, R175, UR10, -R12.reuse ;  /* 0x0000000aafb07c23 */ /* 0x100fe2000801080c */
[----:B------:R-:W-:Y:S01]  /*b7c0*/  FSEL R160, R160, -INF , !P3 ;  /* 0xff800000a0a07808 */ /* 0x000fe20005800000 */
[--C-:B------:R-:W-:Y:S01]  /*b7d0*/  FFMA.FTZ R181, R170, UR10, -R12.reuse ;  /* 0x0000000aaab57c23 */ /* 0x100fe2000801080c */
[----:B------:R-:W-:Y:S01]  /*b7e0*/  ISETP.GT.AND P3, PT, R178, 0x31, P2 ;  /* 0x00000031b200780c */ /* 0x000fe20001764270 */
[----:B------:R1:W-:Y:S01]  /*b7f0*/  MUFU.EX2 R179, R180 ;  /* 0x000000b400b37308 */ /* 0x0003e20000000800 */
[----:B------:R-:W-:Y:S01]  /*b800*/  FMNMX.FTZ R175, R159, R8, !PT ;  /* 0x000000089faf7209 */ /* 0x000fe20007810000 */
[--C-:B------:R-:W-:Y:S01]  /*b810*/  FFMA.FTZ R174, R174, UR10, -R12.reuse ;  /* 0x0000000aaeae7c23 */ /* 0x100fe2000801080c */
[----:B------:R-:W-:Y:S01]  /*b820*/  ISETP.LT.OR P3, PT, R177, 0x32, P3 ;  /* 0x00000032b100780c */ /* 0x000fe20001f61670 */
[--C-:B------:R-:W-:Y:S01]  /*b830*/  FFMA.FTZ R192, R192, UR10, -R12.reuse ;  /* 0x0000000ac0c07c23 */ /* 0x100fe2000801080c */
[----:B------:R-:W-:Y:S01]  /*b840*/  FMNMX.FTZ R175, R160, R175, !PT ;  /* 0x000000afa0af7209 */ /* 0x000fe20007810000 */
[--C-:B------:R-:W-:Y:S01]  /*b850*/  FFMA.FTZ R182, R169, UR10, -R12.reuse ;  /* 0x0000000aa9b67c23 */ /* 0x100fe2000801080c */
[----:B------:R-:W-:Y:S01]  /*b860*/  ISETP.GT.AND P2, PT, R178, 0x39, P2 ;  /* 0x00000039b200780c */ /* 0x000fe20001744270 */
[----:B------:R-:W-:Y:S01]  /*b870*/  MUFU.EX2 R176, R176 ;  /* 0x000000b000b07308 */ /* 0x000fe20000000800 */
[----:B------:R-:W-:Y:S01]  /*b880*/  FSEL R163, R163, -INF , !P3 ;  /* 0xff800000a3a37808 */ /* 0x000fe20005800000 */
[----:B------:R-:W-:Y:S01]  /*b890*/  IMAD.MOV R169, RZ, RZ, -R17 ;  /* 0x000000ffffa97224 */ /* 0x000fe200078e0a11 */
[----:B------:R-:W-:Y:S01]  /*b8a0*/  FMNMX.FTZ R8, R162, R175, !PT ;  /* 0x000000afa2087209 */ /* 0x000fe20007810000 */
[--C-:B------:R-:W-:Y:S01]  /*b8b0*/  FFMA.FTZ R178, R171, UR10, -R12.reuse ;  /* 0x0000000aabb27c23 */ /* 0x100fe2000801080c */
[----:B------:R-:W-:Y:S01]  /*b8c0*/  ISETP.LT.OR P2, PT, R177, 0x3a, P2 ;  /* 0x0000003ab100780c */ /* 0x000fe20001741670 */
[--C-:B------:R-:W-:Y:S01]  /*b8d0*/  FFMA.FTZ R171, R194, UR10, -R12.reuse ;  /* 0x0000000ac2ab7c23 */ /* 0x100fe2000801080c */
[----:B------:R-:W-:Y:S01]  /*b8e0*/  FMNMX.FTZ R177, R163, R8, !PT ;  /* 0x00000008a3b17209 */ /* 0x000fe20007810000 */
[----:B------:R-:W-:Y:S01]  /*b8f0*/  MUFU.EX2 R174, R174 ;  /* 0x000000ae00ae7308 */ /* 0x000fe20000000800 */
[----:B------:R-:W-:Y:S01]  /*b900*/  FSEL R175, R167, -INF , !P2 ;  /* 0xff800000a7af7808 */ /* 0x000fe20005000000 */
[--C-:B-1----:R-:W-:Y:S01]  /*b910*/  FFMA.FTZ R180, R195, UR10, -R12.reuse ;  /* 0x0000000ac3b47c23 */ /* 0x102fe2000801080c */
[----:B------:R-:W-:Y:S01]  /*b920*/  FMNMX.FTZ R8, R166, R177, !PT ;  /* 0x000000b1a6087209 */ /* 0x000fe20007810000 */
[--C-:B------:R-:W-:Y:S01]  /*b930*/  FFMA.FTZ R177, R193, UR10, -R12.reuse ;  /* 0x0000000ac1b17c23 */ /* 0x100fe2000801080c */
[----:B------:R-:W-:Y:S01]  /*b940*/  FSEL R170, R7, RZ, P5 ;  /* 0x000000ff07aa7208 */ /* 0x000fe20002800000 */
[--C-:B------:R-:W-:Y:S01]  /*b950*/  FFMA.FTZ R168, R168, UR10, -R12.reuse ;  /* 0x0000000aa8a87c23 */ /* 0x100fe2000801080c */
[----:B------:R-:W-:Y:S01]  /*b960*/  FMNMX.FTZ R8, R175, R8, !PT ;  /* 0x00000008af087209 */ /* 0x000fe20007810000 */
[----:B------:R1:W-:Y:S01]  /*b970*/  MUFU.EX2 R167, R192 ;  /* 0x000000c000a77308 */ /* 0x0003e20000000800 */
[----:B------:R-:W-:Y:S01]  /*b980*/  ISETP.NE.AND P3, PT, R2, R169, PT ;  /* 0x000000a90200720c */ /* 0x000fe20003f65270 */
[----:B------:R-:W-:Y:S01]  /*b990*/  FADD.FTZ R170, -R170, R11 ;  /* 0x0000000baaaa7221 */ /* 0x000fe20000010100 */
[--C-:B------:R-:W-:Y:S01]  /*b9a0*/  FFMA.FTZ R11, R161, UR10, -R12.reuse ;  /* 0x0000000aa10b7c23 */ /* 0x100fe2000801080c */
[----:B------:R-:W2:Y:S01]  /*b9b0*/  SHFL.BFLY PT, R183, R8, 0x2, 0x1f ;  /* 0x0c401f0008b77f89 */ /* 0x000ea200000e0000 */
[--C-:B------:R-:W-:Y:S01]  /*b9c0*/  FFMA.FTZ R161, R172, UR10, -R12.reuse ;  /* 0x0000000aaca17c23 */ /* 0x100fe2000801080c */
[----:B------:R-:W-:Y:S01]  /*b9d0*/  FMUL.FTZ R170, R170, UR10 ;  /* 0x0000000aaaaa7c20 */ /* 0x000fe20008410000 */
[--C-:B------:R-:W-:Y:S01]  /*b9e0*/  FFMA.FTZ R165, R165, UR10, -R12.reuse ;  /* 0x0000000aa5a57c23 */ /* 0x100fe2000801080c */
[----:B------:R-:W-:Y:S01]  /*b9f0*/  MUFU.EX2 R177, R177 ;  /* 0x000000b100b17308 */ /* 0x000fe20000000800 */
[--C-:B-1----:R-:W-:Y:S01]  /*ba00*/  FFMA.FTZ R192, R173, UR10, -R12.reuse ;  /* 0x0000000aadc07c23 */ /* 0x102fe2000801080c */
[----:B------:R-:W-:-:S06]  /*ba10*/  FFMA.FTZ R172, R164, UR10, -R12 ;  /* 0x0000000aa4ac7c23 */ /* 0x000fcc000801080c */
[----:B------:R-:W1:Y:S08]  /*ba20*/  MUFU.EX2 R170, R170 ;  /* 0x000000aa00aa7308 */ /* 0x000e700000000800 */
[----:B------:R-:W3:Y:S01]  /*ba30*/  MUFU.EX2 R178, R178 ;  /* 0x000000b200b27308 */ /* 0x000ee20000000800 */
[----:B--2---:R-:W-:-:S07]  /*ba40*/  FMNMX.FTZ R183, R8, R183, !PT ;  /* 0x000000b708b77209 */ /* 0x004fce0007810000 */
[----:B------:R-:W2:Y:S01]  /*ba50*/  MUFU.EX2 R171, R171 ;  /* 0x000000ab00ab7308 */ /* 0x000ea20000000800 */
[----:B------:R-:W4:Y:S01]  /*ba60*/  SHFL.BFLY PT, R8, R183, 0x1, 0x1f ;  /* 0x0c201f00b7087f89 */ /* 0x000f2200000e0000 */
[----:B-1----:R-:W-:Y:S01]  /*ba70*/  FFMA.FTZ R169, R170, R4, R179 ;  /* 0x00000004aaa97223 */ /* 0x002fe200000100b3 */
[-C--:B------:R-:W-:Y:S01]  /*ba80*/  FMUL.FTZ R24, R24, R170.reuse ;  /* 0x000000aa18187220 */ /* 0x080fe20000410000 */
[-C--:B------:R-:W-:Y:S01]  /*ba90*/  FMUL.FTZ R25, R25, R170.reuse ;  /* 0x000000aa19197220 */ /* 0x080fe20000410000 */
[-C--:B------:R-:W-:Y:S01]  /*baa0*/  FMUL.FTZ R28, R28, R170.reuse ;  /* 0x000000aa1c1c7220 */ /* 0x080fe20000410000 */
[----:B------:R-:W-:Y:S01]  /*bab0*/  FADD.FTZ R173, R176, R169 ;  /* 0x000000a9b0ad7221 */ /* 0x000fe20000010000 */
        /* <DEDUP_REMOVED lines=11> */
[-C--:B------:R-:W-:Y:S01]  /*bb70*/  FMUL.FTZ R48, R48, R170.reuse ;  /* 0x000000aa30307220 */ /* 0x080fe20000410000 */
[-C--:B------:R-:W-:Y:S01]  /*bb80*/  FMUL.FTZ R49, R49, R170.reuse ;  /* 0x000000aa31317220 */ /* 0x080fe20000410000 */
[-C--:B------:R-:W-:Y:S01]  /*bb90*/  FMUL.FTZ R52, R52, R170.reuse ;  /* 0x000000aa34347220 */ /* 0x080fe20000410000 */
[-C--:B------:R-:W-:Y:S01]  /*bba0*/  FMUL.FTZ R53, R53, R170.reuse ;  /* 0x000000aa35357220 */ /* 0x080fe20000410000 */
[-C--:B------:R-:W-:Y:S01]  /*bbb0*/  FMUL.FTZ R56, R56, R170.reuse ;  /* 0x000000aa38387220 */ /* 0x080fe20000410000 */
[----:B------:R-:W-:Y:S01]  /*bbc0*/  FMUL.FTZ R57, R57, R170 ;  /* 0x000000aa39397220 */ /* 0x000fe20000410000 */
[----:B------:R-:W5:Y:S01]  /*bbd0*/  MUFU.EX2 R181, R181 ;  /* 0x000000b500b57308 */ /* 0x000f620000000800 */
[----:B----4-:R-:W-:Y:S01]  /*bbe0*/  FMNMX.FTZ R8, R183, R8, !PT ;  /* 0x00000008b7087209 */ /* 0x010fe20007810000 */
[-C--:B------:R-:W-:Y:S01]  /*bbf0*/  FMUL.FTZ R60, R60, R170.reuse ;  /* 0x000000aa3c3c7220 */ /* 0x080fe20000410000 */
[----:B------:R-:W-:Y:S01]  /*bc00*/  MOV R183, UR22 ;  /* 0x0000001600b77c02 */ /* 0x000fe20008000f00 */
[-C--:B------:R-:W-:Y:S01]  /*bc10*/  FMUL.FTZ R61, R61, R170.reuse ;  /* 0x000000aa3d3d7220 */ /* 0x080fe20000410000 */
[C---:B------:R-:W-:Y:S01]  /*bc20*/  FSETP.NEU.FTZ.AND P2, PT, R8.reuse, -INF , PT ;  /* 0xff8000000800780b */ /* 0x040fe20003f5d000 */
[----:B------:R-:W-:Y:S01]  /*bc30*/  FMUL.FTZ R4, R8, UR10 ;  /* 0x0000000a08047c20 */ /* 0x000fe20008410000 */
[-C--:B------:R-:W-:Y:S01]  /*bc40*/  FMUL.FTZ R64, R64, R170.reuse ;  /* 0x000000aa40407220 */ /* 0x080fe20000410000 */
[----:B------:R-:W-:Y:S01]  /*bc50*/  @!P3 IMAD R164, R183, 0x40, R16 ;  /* 0x00000040b7a4b824 */ /* 0x000fe200078e0210 */
[----:B------:R-:W4:Y:S01]  /*bc60*/  MUFU.EX2 R165, R165 ;  /* 0x000000a500a57308 */ /* 0x000f220000000800 */
[-C--:B------:R-:W-:Y:S01]  /*bc70*/  FMUL.FTZ R65, R65, R170.reuse ;  /* 0x000000aa41417220 */ /* 0x080fe20000410000 */
[----:B------:R-:W-:Y:S01]  /*bc80*/  FSEL R169, R4, RZ, P2 ;  /* 0x000000ff04a97208 */ /* 0x000fe20001000000 */
[----:B------:R-:W-:Y:S01]  /*bc90*/  FADD.FTZ R4, R174, R173 ;  /* 0x000000adae047221 */ /* 0x000fe20000010000 */
[-C--:B------:R-:W-:Y:S01]  /*bca0*/  FMUL.FTZ R68, R68, R170.reuse ;  /* 0x000000aa44447220 */ /* 0x080fe20000410000 */
[-C--:B------:R-:W-:Y:S01]  /*bcb0*/  FMUL.FTZ R69, R69, R170.reuse ;  /* 0x000000aa45457220 */ /* 0x080fe20000410000 */
[----:B------:R-:W-:Y:S01]  /*bcc0*/  FMUL.FTZ R72, R72, R170 ;  /* 0x000000aa48487220 */ /* 0x000fe20000410000 */
[----:B------:R-:W-:Y:S01]  /*bcd0*/  FADD.FTZ R4, R167, R4 ;  /* 0x00000004a7047221 */ /* 0x000fe20000010000 */
[--C-:B------:R-:W-:Y:S01]  /*bce0*/  FFMA.FTZ R12, R13, UR10, -R169.reuse ;  /* 0x0000000a0d0c7c23 */ /* 0x100fe200080108a9 */
[----:B------:R-:W-:Y:S01]  /*bcf0*/  FSEL R13, R8, RZ, P2 ;  /* 0x000000ff080d7208 */ /* 0x000fe20001000000 */
[----:B------:R-:W4:Y:S01]  /*bd00*/  MUFU.EX2 R182, R182 ;  /* 0x000000b600b67308 */ /* 0x000f220000000800 */
[----:B------:R-:W-:Y:S01]  /*bd10*/  FADD.FTZ R173, R177, R4 ;  /* 0x00000004b1ad7221 */ /* 0x000fe20000010000 */
[--C-:B------:R-:W-:Y:S01]  /*bd20*/  FFMA.FTZ R20, R20, UR10, -R169.reuse ;  /* 0x0000000a14147c23 */ /* 0x100fe200080108a9 */
[----:B------:R-:W-:Y:S01]  /*bd30*/  FFMA.FTZ R193, R155, UR10, -R169 ;  /* 0x0000000a9bc17c23 */ /* 0x000fe200080108a9 */
[----:B------:R-:W-:Y:S01]  /*bd40*/  FADD.FTZ R4, -R13, R14 ;  /* 0x0000000e0d047221 */ /* 0x000fe20000010100 */
[----:B---3--:R-:W-:Y:S01]  /*bd50*/  FADD.FTZ R194, R178, R173 ;  /* 0x000000adb2c27221 */ /* 0x008fe20000010000 */
[----:B------:R-:W-:Y:S01]  /*bd60*/  @!P3 LEA R14, R164, UR48, 0x2 ;  /* 0x00000030a40ebc11 */ /* 0x000fe2000f8e10ff */
[--C-:B------:R-:W-:Y:S01]  /*bd70*/  FFMA.FTZ R164, R21, UR10, -R169.reuse ;  /* 0x0000000a15a47c23 */ /* 0x100fe200080108a9 */
[----:B------:R-:W3:Y:S01]  /*bd80*/  MUFU.EX2 R11, R11 ;  /* 0x0000000b000b7308 */ /* 0x000ee20000000800 */
[----:B--2---:R-:W-:Y:S01]  /*bd90*/  FADD.FTZ R21, R171, R194 ;  /* 0x000000c2ab157221 */ /* 0x004fe20000010000 */
[--C-:B------:R-:W-:Y:S01]  /*bda0*/  FFMA.FTZ R173, R152, UR10, -R169.reuse ;  /* 0x0000000a98ad7c23 */ /* 0x100fe200080108a9 */
[----:B------:R-:W-:Y:S01]  /*bdb0*/  FMUL.FTZ R4, R4, UR10 ;  /* 0x0000000a04047c20 */ /* 0x000fe20008410000 */
[----:B------:R-:W-:Y:S01]  /*bdc0*/  FFMA.FTZ R153, R153, UR10, -R169 ;  /* 0x0000000a99997c23 */ /* 0x000fe200080108a9 */
[----:B-1----:R-:W-:Y:S01]  /*bdd0*/  FADD.FTZ R195, R180, R21 ;  /* 0x00000015b4c37221 */ /* 0x002fe20000010000 */
[--C-:B------:R-:W-:Y:S01]  /*bde0*/  FFMA.FTZ R198, R160, UR10, -R169.reuse ;  /* 0x0000000aa0c67c23 */ /* 0x100fe200080108a9 */
[----:B------:R-:W-:Y:S01]  /*bdf0*/  FFMA.FTZ R183, R154, UR10, -R169 ;  /* 0x0000000a9ab77c23 */ /* 0x000fe200080108a9 */
[----:B------:R-:W1:Y:S01]  /*be00*/  MUFU.EX2 R192, R192 ;  /* 0x000000c000c07308 */ /* 0x000e620000000800 */
[----:B-----5:R-:W-:Y:S01]  /*be10*/  FADD.FTZ R152, R168, R195 ;  /* 0x000000c3a8987221 */ /* 0x020fe20000010000 */
[--C-:B------:R-:W-:Y:S01]  /*be20*/  FFMA.FTZ R195, R157, UR10, -R169.reuse ;  /* 0x0000000a9dc37c23 */ /* 0x100fe200080108a9 */
[----:B------:R-:W-:Y:S01]  /*be30*/  F2FP.F16.F32.PACK_AB R160, R181, R168 ;  /* 0x000000a8b5a0723e */ /* 0x000fe200000000ff */
[--C-:B------:R-:W-:Y:S01]  /*be40*/  FFMA.FTZ R197, R159, UR10, -R169.reuse ;  /* 0x0000000a9fc57c23 */ /* 0x100fe200080108a9 */
[----:B------:R-:W-:Y:S01]  /*be50*/  FADD.FTZ R152, R181, R152 ;  /* 0x00000098b5987221 */ /* 0x000fe20000010000 */
[----:B------:R-:W-:Y:S01]  /*be60*/  @!P3 STS [R14+0x28800], R170 ;  /* 0x028800aa0e00b388 */ /* 0x000fe20000000800 */
[--C-:B------:R-:W-:Y:S01]  /*be70*/  FFMA.FTZ R194, R156, UR10, -R169.reuse ;  /* 0x0000000a9cc27c23 */ /* 0x100fe200080108a9 */
[----:B------:R-:W-:Y:S01]  /*be80*/  MUFU.EX2 R12, R12 ;  /* 0x0000000c000c7308 */ /* 0x000fe20000000800 */
[----:B----4-:R-:W-:Y:S01]  /*be90*/  FADD.FTZ R157, R165, R152 ;  /* 0x00000098a59d7221 */ /* 0x010fe20000010000 */
[--C-:B------:R-:W-:Y:S01]  /*bea0*/  FFMA.FTZ R196, R158, UR10, -R169.reuse ;  /* 0x0000000a9ec47c23 */ /* 0x100fe200080108a9 */
[--C-:B------:R-:W-:Y:S01]  /*beb0*/  FFMA.FTZ R201, R166, UR10, -R169.reuse ;  /* 0x0000000aa6c97c23 */ /* 0x100fe200080108a9 */
[--C-:B------:R-:W-:Y:S01]  /*bec0*/  FFMA.FTZ R200, R163, UR10, -R169.reuse ;  /* 0x0000000aa3c87c23 */ /* 0x100fe200080108a9 */
[--C-:B------:R-:W-:Y:S01]  /*bed0*/  FFMA.FTZ R199, R162, UR10, -R169.reuse ;  /* 0x0000000aa2c77c23 */ /* 0x100fe200080108a9 */
[----:B------:R-:W-:Y:S01]  /*bee0*/  F2FP.F16.F32.PACK_AB R162, R182, R165 ;  /* 0x000000a5b6a2723e */ /* 0x000fe200000000ff */
[----:B------:R-:W-:Y:S01]  /*bef0*/  FFMA.FTZ R169, R175, UR10, -R169 ;  /* 0x0000000aafa97c23 */ /* 0x000fe200080108a9 */
[----:B------:R2:W4:Y:S01]  /*bf00*/  MUFU.EX2 R21, R4 ;  /* 0x0000000400157308 */ /* 0x0005220000000800 */
[----:B------:R-:W-:Y:S01]  /*bf10*/  F2FP.F16.F32.PACK_AB R154, R167, R174 ;  /* 0x000000aea79a723e */ /* 0x000fe200000000ff */
[-C--:B------:R-:W-:Y:S01]  /*bf20*/  FMUL.FTZ R73, R73, R170.reuse ;  /* 0x000000aa49497220 */ /* 0x080fe20000410000 */
[----:B------:R-:W-:Y:S01]  /*bf30*/  F2FP.F16.F32.PACK_AB R152, R176, R179 ;  /* 0x000000b3b098723e */ /* 0x000fe200000000ff */
[-C--:B------:R-:W-:Y:S01]  /*bf40*/  FMUL.FTZ R76, R76, R170.reuse ;  /* 0x000000aa4c4c7220 */ /* 0x080fe20000410000 */
[----:B------:R-:W-:Y:S01]  /*bf50*/  F2FP.F16.F32.PACK_AB R156, R178, R177 ;  /* 0x000000b1b29c723e */ /* 0x000fe200000000ff */
[-C--:B------:R-:W-:Y:S01]  /*bf60*/  FMUL.FTZ R77, R77, R170.reuse ;  /* 0x000000aa4d4d7220 */ /* 0x080fe20000410000 */
[----:B------:R-:W-:Y:S01]  /*bf70*/  F2FP.F16.F32.PACK_AB R158, R180, R171 ;  /* 0x000000abb49e723e */ /* 0x000fe200000000ff */
[----:B------:R-:W5:Y:S01]  /*bf80*/  MUFU.EX2 R161, R161 ;  /* 0x000000a100a17308 */ /* 0x000f620000000800 */
[----:B--2---:R-:W-:Y:S01]  /*bf90*/  FADD.FTZ R4, R182, R157 ;  /* 0x0000009db6047221 */ /* 0x004fe20000010000 */
[-C--:B------:R-:W-:Y:S01]  /*bfa0*/  FMUL.FTZ R80, R80, R170.reuse ;  /* 0x000000aa50507220 */ /* 0x080fe20000410000 */
[-C--:B------:R-:W-:Y:S01]  /*bfb0*/  FMUL.FTZ R81, R81, R170.reuse ;  /* 0x000000aa51517220 */ /* 0x080fe20000410000 */
[-C--:B------:R-:W-:Y:S01]  /*bfc0*/  FMUL.FTZ R84, R84, R170.reuse ;  /* 0x000000aa54547220 */ /* 0x080fe20000410000 */
[----:B---3--:R-:W-:Y:S01]  /*bfd0*/  FADD.FTZ R157, R11, R4 ;  /* 0x000000040b9d7221 */ /* 0x008fe20000010000 */
[-C--:B------:R-:W-:Y:S01]  /*bfe0*/  FMUL.FTZ R85, R85, R170.reuse ;  /* 0x000000aa55557220 */ /* 0x080fe20000410000 */
[-C--:B------:R-:W-:Y:S01]  /*bff0*/  FMUL.FTZ R88, R88, R170.reuse ;  /* 0x000000aa58587220 */ /* 0x080fe20000410000 */
[----:B------:R-:W2:Y:S01]  /*c000*/  MUFU.EX2 R13, R20 ;  /* 0x00000014000d7308 */ /* 0x000ea20000000800 */
[----:B-1----:R-:W-:Y:S01]  /*c010*/  FADD.FTZ R4, R192, R157 ;  /* 0x0000009dc0047221 */ /* 0x002fe20000010000 */
[----:B----4-:R-:W-:Y:S01]  /*c020*/  FFMA.FTZ R168, R21, R3, R12 ;  /* 0x0000000315a87223 */ /* 0x010fe2000001000c */
[----:B------:R1:W-:Y:S01]  /*c030*/  @!P3 STS [R14+0x28820], R21 ;  /* 0x028820150e00b388 */ /* 0x0003e20000000800 */
[-C--:B------:R-:W-:Y:S01]  /*c040*/  FMUL.FTZ R89, R89, R170.reuse ;  /* 0x000000aa59597220 */ /* 0x080fe20000410000 */
[-C--:B------:R-:W-:Y:S01]  /*c050*/  FMUL.FTZ R92, R92, R170.reuse ;  /* 0x000000aa5c5c7220 */ /* 0x080fe20000410000 */
[-C--:B------:R-:W-:Y:S01]  /*c060*/  FMUL.FTZ R93, R93, R170.reuse ;  /* 0x000000aa5d5d7220 */ /* 0x080fe20000410000 */
[-C--:B------:R-:W-:Y:S01]  /*c070*/  FMUL.FTZ R96, R96, R170.reuse ;  /* 0x000000aa60607220 */ /* 0x080fe20000410000 */
[----:B------:R-:W3:Y:S01]  /*c080*/  MUFU.EX2 R172, R172 ;  /* 0x000000ac00ac7308 */ /* 0x000ee20000000800 */
[----:B-----5:R-:W-:Y:S01]  /*c090*/  FADD.FTZ R159, R161, R4 ;  /* 0x00000004a19f7221 */ /* 0x020fe20000010000 */
[-C--:B------:R-:W-:Y:S01]  /*c0a0*/  FMUL.FTZ R97, R97, R170.reuse ;  /* 0x000000aa61617220 */ /* 0x080fe20000410000 */
[-C--:B------:R-:W-:Y:S01]  /*c0b0*/  FMUL.FTZ R100, R100, R170.reuse ;  /* 0x000000aa64647220 */ /* 0x080fe20000410000 */
[-C--:B------:R-:W-:Y:S01]  /*c0c0*/  FMUL.FTZ R101, R101, R170.reuse ;  /* 0x000000aa65657220 */ /* 0x080fe20000410000 */
[-C--:B------:R-:W-:Y:S01]  /*c0d0*/  FMUL.FTZ R104, R104, R170.reuse ;  /* 0x000000aa68687220 */ /* 0x080fe20000410000 */
[-C--:B------:R-:W-:Y:S01]  /*c0e0*/  FMUL.FTZ R105, R105, R170.reuse ;  /* 0x000000aa69697220 */ /* 0x080fe20000410000 */
[-C--:B------:R-:W-:Y:S01]  /*c0f0*/  FMUL.FTZ R108, R108, R170.reuse ;  /* 0x000000aa6c6c7220 */ /* 0x080fe20000410000 */
[----:B------:R4:W5:Y:S01]  /*c100*/  MUFU.EX2 R155, R164 ;  /* 0x000000a4009b7308 */ /* 0x0009620000000800 */
        /* <DEDUP_REMOVED lines=11> */
[----:B----4-:R-:W-:Y:S01]  /*c1c0*/  F2FP.F16.F32.PACK_AB R164, R192, R11 ;  /* 0x0000000bc0a4723e */ /* 0x010fe200000000ff */
[-C--:B------:R-:W-:Y:S01]  /*c1d0*/  FMUL.FTZ R124, R124, R170.reuse ;  /* 0x000000aa7c7c7220 */ /* 0x080fe20000410000 */
[-C--:B------:R-:W-:Y:S01]  /*c1e0*/  FMUL.FTZ R125, R125, R170.reuse ;  /* 0x000000aa7d7d7220 */ /* 0x080fe20000410000 */
[-C--:B------:R-:W-:Y:S01]  /*c1f0*/  FMUL.FTZ R128, R128, R170.reuse ;  /* 0x000000aa80807220 */ /* 0x080fe20000410000 */
[----:B------:R3:W4:Y:S01]  /*c200*/  MUFU.EX2 R157, R153 ;  /* 0x00000099009d7308 */ /* 0x0007220000000800 */
[----:B-----5:R-:W-:Y:S01]  /*c210*/  FADD.FTZ R3, R155, R168 ;  /* 0x000000a89b037221 */ /* 0x020fe20000010000 */
[-C--:B------:R-:W-:Y:S01]  /*c220*/  FMUL.FTZ R129, R129, R170.reuse ;  /* 0x000000aa81817220 */ /* 0x080fe20000410000 */
[-C--:B------:R-:W-:Y:S01]  /*c230*/  FMUL.FTZ R132, R132, R170.reuse ;  /* 0x000000aa84847220 */ /* 0x080fe20000410000 */
[-C--:B------:R-:W-:Y:S01]  /*c240*/  FMUL.FTZ R133, R133, R170.reuse ;  /* 0x000000aa85857220 */ /* 0x080fe20000410000 */
[-C--:B------:R-:W-:Y:S01]  /*c250*/  FMUL.FTZ R136, R136, R170.reuse ;  /* 0x000000aa88887220 */ /* 0x080fe20000410000 */
[-C--:B------:R-:W-:Y:S01]  /*c260*/  FMUL.FTZ R137, R137, R170.reuse ;  /* 0x000000aa89897220 */ /* 0x080fe20000410000 */
[----:B------:R-:W-:Y:S01]  /*c270*/  FMUL.FTZ R140, R140, R170 ;  /* 0x000000aa8c8c7220 */ /* 0x000fe20000410000 */
[----:B-1----:R-:W1:Y:S01]  /*c280*/  MUFU.EX2 R14, R183 ;  /* 0x000000b7000e7308 */ /* 0x002e620000000800 */
[C---:B--2---:R-:W-:Y:S01]  /*c290*/  FADD.FTZ R168, R20.reuse, R3 ;  /* 0x0000000314a87221 */ /* 0x044fe20000010000 */
[----:B---3--:R-:W-:Y:S01]  /*c2a0*/  F2FP.F16.F32.PACK_AB R153, R13, R12 ;  /* 0x0000000c0d99723e */ /* 0x008fe200000000ff */
[-C--:B------:R-:W-:Y:S01]  /*c2b0*/  FMUL.FTZ R141, R141, R170.reuse ;  /* 0x000000aa8d8d7220 */ /* 0x080fe20000410000 */
[----:B------:R-:W-:Y:S01]  /*c2c0*/  F2FP.F16.F32.PACK_AB R155, R20, R155 ;  /* 0x0000009b149b723e */ /* 0x000fe200000000ff */
[----:B------:R-:W-:Y:S01]  /*c2d0*/  BAR.SYNC.DEFER_BLOCKING 0xf, 0x100 ;  /* 0x03c4000000007b1d */ /* 0x000fe20000010000 */
[-C--:B------:R-:W-:Y:S01]  /*c2e0*/  FMUL.FTZ R144, R144, R170.reuse ;  /* 0x000000aa90907220 */ /* 0x080fe20000410000 */
[-C--:B------:R-:W-:Y:S01]  /*c2f0*/  FMUL.FTZ R145, R145, R170.reuse ;  /* 0x000000aa91917220 */ /* 0x080fe20000410000 */
[-C--:B------:R-:W-:Y:S01]  /*c300*/  FMUL.FTZ R148, R148, R170.reuse ;  /* 0x000000aa94947220 */ /* 0x080fe20000410000 */
[----:B----4-:R-:W-:Y:S01]  /*c310*/  FADD.FTZ R3, R157, R168 ;  /* 0x000000a89d037221 */ /* 0x010fe20000010000 */
[----:B------:R-:W-:Y:S01]  /*c320*/  FMUL.FTZ R149, R149, R170 ;  /* 0x000000aa95957220 */ /* 0x000fe20000410000 */
        /* <DEDUP_REMOVED lines=84> */
[-C--:B------:R-:W-:Y:S01]  /*c870*/  FMUL.FTZ R138, R138, R21.reuse ;  /* 0x000000158a8a7220 */ /* 0x080fe20000410000 */
[-C--:B------:R-:W-:Y:S01]  /*c880*/  FMUL.FTZ R139, R139, R21.reuse ;  /* 0x000000158b8b7220 */ /* 0x080fe20000410000 */
[-C--:B------:R-:W-:Y:S01]  /*c890*/  FMUL.FTZ R142, R142, R21.reuse ;  /* 0x000000158e8e7220 */ /* 0x080fe20000410000 */
[-C--:B------:R-:W-:Y:S01]  /*c8a0*/  FMUL.FTZ R143, R143, R21.reuse ;  /* 0x000000158f8f7220 */ /* 0x080fe20000410000 */
[----:B------:R-:W-:Y:S01]  /*c8b0*/  FMUL.FTZ R146, R146, R21 ;  /* 0x0000001592927220 */ /* 0x000fe20000410000 */
[C---:B----4-:R-:W-:Y:S01]  /*c8c0*/  F2FP.F16.F32.PACK_AB R167, R168.reuse, R167 ;  /* 0x000000a7a8a7723e */ /* 0x050fe200000000ff */
[----:B------:R-:W-:Y:S01]  /*c8d0*/  FADD.FTZ R3, R168, R3 ;  /* 0x00000003a8037221 */ /* 0x000fe20000010000 */
[-C--:B------:R-:W-:Y:S01]  /*c8e0*/  FMUL.FTZ R147, R147, R21.reuse ;  /* 0x0000001593937220 */ /* 0x080fe20000410000 */
[-C--:B------:R-:W-:Y:S01]  /*c8f0*/  FMUL.FTZ R150, R150, R21.reuse ;  /* 0x0000001596967220 */ /* 0x080fe20000410000 */
[----:B------:R-:W-:Y:S01]  /*c900*/  FMUL.FTZ R151, R151, R21 ;  /* 0x0000001597977220 */ /* 0x000fe20000410000 */
[----:B------:R2:W-:Y:S01]  /*c910*/  STSM.16.M88.4 [R22], R164 ;  /* 0x000000a416007844 */ /* 0x0005e20000000200 */
[----:B------:R-:W-:Y:S05]  /*c920*/  @!P0 BRA `(.L_x_4035) ;  /* 0x0000000000048947 */ /* 0x000fea0003800000 */
[----:B------:R-:W-:Y:S01]  /*c930*/  BPT.TRAP 0x1 ;  /* 0x000000040000795c */ /* 0x000fe20000300000 */
.L_x_4035:
[----:B------:R1:W3:Y:S01]  /*c940*/  SYNCS.PHASECHK.TRANS64.TRYWAIT P2, [UR27+0x28c50], R10 ;  /* 0x028c500aff0075a7 */ /* 0x0002e2000804015b */
[----:B------:R-:W-:Y:S05]  /*c950*/  @!P0 BRA `(.L_x_4036) ;  /* 0x0000000000048947 */ /* 0x000fea0003800000 */
[----:B------:R-:W-:Y:S01]  /*c960*/  BPT.TRAP 0x1 ;  /* 0x000000040000795c */ /* 0x000fe20000300000 */
.L_x_4036:
[----:B---3--:R-:W-:Y:S05]  /*c970*/  @P2 BRA `(.L_x_4037) ;  /* 0x0000000000082947 */ /* 0x008fea0003800000 */
[----:B------:R-:W3:Y:S02]  /*c980*/  SYNCS.PHASECHK.TRANS64.TRYWAIT P2, [UR27+0x28c50], R10 ;  /* 0x028c500aff0075a7 */ /* 0x000ee4000804015b */
[----:B---3--:R-:W-:Y:S05]  /*c990*/  @!P2 BRA `(.L_x_4038) ;  /* 0x0000005c00f4a947 */ /* 0x008fea0003800000 */
.L_x_4037:
[----:B------:R-:W-:Y:S01]  /*c9a0*/  ULEA UR11, UR39, UR45, 0xc ;  /* 0x0000002d270b7291 */ /* 0x000fe2000f8e603f */
[----:B------:R-:W-:Y:S01]  /*c9b0*/  WARPGROUP.ARRIVE ;  /* 0x00000000000079c5 */ /* 0x000fe20000000000 */
[----:B------:R-:W-:Y:S01]  /*c9c0*/  UMOV UR7, 0x40000040 ;  /* 0x4000004000077882 */ /* 0x000fe20000000000 */
[----:B------:R-:W-:Y:S01]  /*c9d0*/  ISETP.GT.AND P2, PT, R9, UR41, PT ;  /* 0x0000002909007c0c */ /* 0x000fe2000bf44270 */
        /* <DEDUP_REMOVED lines=37> */
.L_x_4022:
[----:B------:R-:W5:Y:S01]  /*cc30*/  SHFL.BFLY PT, R5, R4, 0x2, 0x1f ;  /* 0x0c401f0004057f89 */ /* 0x000f6200000e0000 */
[----:B---3--:R-:W-:Y:S01]  /*cc40*/  IADD3 R13, -R17, RZ, RZ ;  /* 0x000000ff110d7210 */ /* 0x008fe20007ffe1ff */
[----:B-1----:R-:W-:Y:S01]  /*cc50*/  IMAD.MOV.U32 R10, RZ, RZ, RZ ;  /* 0x000000ffff0a7224 */ /* 0x002fe200078e00ff */
[----:B------:R-:W-:Y:S01]  /*cc60*/  UIADD3 UR37, UR37, 0x1, URZ ;  /* 0x0000000125257890 */ /* 0x000fe2000fffe03f */
[----:B------:R-:W1:Y:S01]  /*cc70*/  SHFL.BFLY PT, R6, R3, 0x2, 0x1f ;  /* 0x0c401f0003067f89 */ /* 0x000e6200000e0000 */
[----:B------:R-:W-:Y:S08]  /*cc80*/  BAR.ARV 0x8, 0xa0 ;  /* 0x0202800000007b1d */ /* 0x000ff00000002000 */
[----:B------:R-:W-:Y:S01]  /*cc90*/  BAR.SYNC.DEFER_BLOCKING 0xf, 0x100 ;  /* 0x03c4000000007b1d */ /* 0x000fe20000010000 */
[----:B------:R-:W-:Y:S01]  /*cca0*/  ISETP.NE.AND P0, PT, R2, R13, PT ;  /* 0x0000000d0200720c */ /* 0x000fe20003f05270 */
[----:B------:R-:W-:-:S02]  /*ccb0*/  IMAD.U32 R12, RZ, RZ, UR10 ;  /* 0x0000000aff0c7e24 */ /* 0x000fc4000f8e00ff */
[----:B-----5:R-:W-:Y:S01]  /*ccc0*/  FADD.FTZ R5, R5, R4 ;  /* 0x0000000405057221 */ /* 0x020fe20000010000 */
[----:B------:R-:W-:Y:S02]  /*ccd0*/  IMAD.U32 R4, RZ, RZ, UR10 ;  /* 0x0000000aff047e24 */ /* 0x000fe4000f8e00ff */
[----:B-1----:R-:W-:Y:S02]  /*cce0*/  FADD.FTZ R6, R6, R3 ;  /* 0x0000000306067221 */ /* 0x002fe40000010000 */
[----:B------:R-:W1:Y:S01]  /*ccf0*/  SHFL.BFLY PT, R0, R5, 0x1, 0x1f ;  /* 0x0c201f0005007f89 */ /* 0x000e6200000e0000 */
[----:B------:R-:W-:Y:S01]  /*cd00*/  MOV R3, UR39 ;  /* 0x0000002700037c02 */ /* 0x000fe20008000f00 */
[----:B------:R-:W-:Y:S02]  /*cd10*/  UIADD3 UR39, UR39, 0x1, URZ ;  /* 0x0000000127277890 */ /* 0x000fe4000fffe03f */
[----:B------:R-:W3:Y:S01]  /*cd20*/  SHFL.BFLY PT, R9, R6, 0x1, 0x1f ;  /* 0x0c201f0006097f89 */ /* 0x000ee200000e0000 */
[----:B------:R-:W-:Y:S01]  /*cd30*/  @!P0 LEA R3, R3, R16, 0x6 ;  /* 0x0000001003038211 */ /* 0x000fe200078e30ff */
[----:B------:R-:W-:-:S04]  /*cd40*/  UISETP.NE.AND UP0, UPT, UR39, 0x2, UPT ;  /* 0x000000022700788c */ /* 0x000fc8000bf05270 */
[----:B------:R-:W-:Y:S02]  /*cd50*/  USEL UR4, URZ, 0x1, UP0 ;  /* 0x000000013f047887 */ /* 0x000fe40008000000 */
[----:B------:R-:W-:Y:S02]  /*cd60*/  USEL UR39, UR39, URZ, UP0 ;  /* 0x0000003f27277287 */ /* 0x000fe40008000000 */
[----:B------:R-:W-:Y:S01]  /*cd70*/  ULOP3.LUT UR38, UR38, UR4, URZ, 0x3c, !UPT ;  /* 0x0000000426267292 */ /* 0x000fe2000f8e3c3f */
[----:B-1----:R-:W-:Y:S01]  /*cd80*/  FADD.FTZ R11, R5, R0 ;  /* 0x00000000050b7221 */ /* 0x002fe20000010000 */
[----:B------:R-:W-:Y:S01]  /*cd90*/  IMAD.MOV.U32 R0, RZ, RZ, RZ ;  /* 0x000000ffff007224 */ /* 0x000fe200078e00ff */
[----:B------:R-:W-:Y:S01]  /*cda0*/  @!P0 LEA R5, R3, UR48, 0x2 ;  /* 0x0000003003058c11 */ /* 0x000fe2000f8e10ff */
[----:B---3--:R-:W-:Y:S02]  /*cdb0*/  FADD.FTZ R9, R6, R9 ;  /* 0x0000000906097221 */ /* 0x008fe40000010000 */
[----:B------:R-:W-:-:S02]  /*cdc0*/  FSETP.NE.FTZ.AND P1, PT, R11, RZ, PT ;  /* 0x000000ff0b00720b */ /* 0x000fc40003f35000 */
[----:B------:R-:W-:Y:S02]  /*cdd0*/  MOV R3, 0xff800000 ;  /* 0xff80000000037802 */ /* 0x000fe40000000f00 */
[----:B------:R-:W-:-:S09]  /*cde0*/  FSETP.NE.FTZ.AND P2, PT, R9, RZ, PT ;  /* 0x000000ff0900720b */ /* 0x000fd20003f55000 */
[----:B------:R-:W2:Y:S01]  /*cdf0*/  @P1 MUFU.RCP R10, R11 ;  /* 0x0000000b000a1308 */ /* 0x000ea20000001000 */
[----:B------:R-:W-:-:S03]  /*ce00*/  @P1 FMUL.FTZ R4, R4, 0.69314718246459960938 ;  /* 0x3f31721804041820 */ /* 0x000fc60000410000 */
[----:B------:R-:W-:-:S04]  /*ce10*/  @P2 FMUL.FTZ R12, R12, 0.69314718246459960938 ;  /* 0x3f3172180c0c2820 */ /* 0x000fc80000410000 */
[----:B------:R-:W1:Y:S08]  /*ce20*/  @P2 MUFU.RCP R0, R9 ;  /* 0x0000000900002308 */ /* 0x000e700000001000 */
[----:B------:R-:W3:Y:S01]  /*ce30*/  @P1 MUFU.LG2 R6, R11 ;  /* 0x0000000b00061308 */ /* 0x000ee20000000c00 */
        /* <DEDUP_REMOVED lines=64> */
[----:B------:R2:W-:Y:S01]  /*d240*/  @!P0 STS [R5+0x28800], R10 ;  /* 0x0288000a05008388 */ /* 0x0005e20000000800 */
[----:B------:R-:W-:Y:S01]  /*d250*/  MOV R28, 0xff800000 ;  /* 0xff800000001c7802 */ /* 0x000fe20000000f00 */
[-C--:B-1----:R-:W-:Y:S01]  /*d260*/  FMUL.FTZ R27, R27, R0.reuse ;  /* 0x000000001b1b7220 */ /* 0x082fe20000410000 */
[-C--:B------:R-:W-:Y:S01]  /*d270*/  FMUL.FTZ R30, R30, R0.reuse ;  /* 0x000000001e1e7220 */ /* 0x080fe20000410000 */
[----:B------:R1:W-:Y:S01]  /*d280*/  @!P0 STS [R5+0x28820], R0 ;  /* 0x0288200005008388 */ /* 0x0003e20000000800 */
[----:B------:R-:W-:Y:S01]  /*d290*/  PLOP3.LUT P0, PT, PT, PT, PT, 0x8, 0x0 ;  /* 0x000000000000781c */ /* 0x000fe20003f0e170 */
[-C--:B------:R-:W-:Y:S01]  /*d2a0*/  FMUL.FTZ R31, R31, R0.reuse ;  /* 0x000000001f1f7220 */ /* 0x080fe20000410000 */
[-C--:B------:R-:W-:Y:S01]  /*d2b0*/  FMUL.FTZ R34, R34, R0.reuse ;  /* 0x0000000022227220 */ /* 0x080fe20000410000 */
[-C--:B------:R-:W-:Y:S01]  /*d2c0*/  FMUL.FTZ R35, R35, R0.reuse ;  /* 0x0000000023237220 */ /* 0x080fe20000410000 */
[-C--:B------:R-:W-:Y:S01]  /*d2d0*/  FMUL.FTZ R38, R38, R0.reuse ;  /* 0x0000000026267220 */ /* 0x080fe20000410000 */
[----:B--2---:R3:W2:Y:S01]  /*d2e0*/  @P2 MUFU.LG2 R10, R9 ;  /* 0x00000009000a2308 */ /* 0x0046a20000000c00 */
        /* <DEDUP_REMOVED lines=16> */
[----:B--2---:R-:W-:Y:S01]  /*d3f0*/  @P2 FMUL.FTZ R11, R10, 0.69314718246459960938 ;  /* 0x3f3172180a0b2820 */ /* 0x004fe20000410000 */
        /* <DEDUP_REMOVED lines=26> */
[-C--:B----4-:R-:W-:Y:S01]  /*d5a0*/  FMUL.FTZ R170, R119, R0.reuse ;  /* 0x0000000077aa7220 */ /* 0x090fe20000410000 */
        /* <DEDUP_REMOVED lines=19> */
.L_x_3955:
        /* <DEDUP_REMOVED lines=34> */
[----:B------:R-:W-:Y:S01]  /*d900*/  LOP3.LUT R0, R173, 0x380, RZ, 0xc0, !PT ;  /* 0x00000380ad007812 */ /* 0x000fe200078ec0ff */
[----:B------:R-:W-:Y:S01]  /*d910*/  IMAD.X R9, RZ, RZ, R7, P2 ;  /* 0x000000ffff097224 */ /* 0x000fe200010e0607 */
[----:B------:R-:W-:-:S02]  /*d920*/  IADD3 R181, P6, R6, 0x2020, RZ ;  /* 0x0000202006b57810 */ /* 0x000fc40007fde0ff */
[----:B------:R-:W-:Y:S02]  /*d930*/  SHF.R.U64 R0, R0, 0x3, RZ ;  /* 0x0000000300007819 */ /* 0x000fe400000012ff */
[----:B------:R-:W-:Y:S01]  /*d940*/  LOP3.LUT R4, R175, 0x380, RZ, 0xc0, !PT ;  /* 0x00000380af047812 */ /* 0x000fe200078ec0ff */
[--C-:B------:R-:W-:Y:S01]  /*d950*/  IMAD.X R21, RZ, RZ, R7.reuse, P6 ;  /* 0x000000ffff157224 */ /* 0x100fe200030e0607 */
[----:B------:R-:W-:Y:S02]  /*d960*/  IADD3 R177, P4, R6, 0x60, RZ ;  /* 0x0000006006b17810 */ /* 0x000fe40007f9e0ff */
[----:B------:R-:W-:Y:S02]  /*d970*/  LOP3.LUT R8, R0, R173, RZ, 0x3c, !PT ;  /* 0x000000ad00087212 */ /* 0x000fe400078e3cff */
[----:B------:R-:W-:Y:S01]  /*d980*/  LOP3.LUT R0, R181, 0x380, RZ, 0xc0, !PT ;  /* 0x00000380b5007812 */ /* 0x000fe200078ec0ff */
[----:B------:R-:W-:Y:S01]  /*d990*/  IMAD.X R13, RZ, RZ, R7, P4 ;  /* 0x000000ffff0d7224 */ /* 0x000fe200020e0607 */
[----:B------:R-:W-:-:S02]  /*d9a0*/  SHF.R.U64 R4, R4, 0x3, RZ ;  /* 0x0000000304047819 */ /* 0x000fc400000012ff */
[----:B------:R-:W-:Y:S02]  /*d9b0*/  IADD3 R183, P1, R6, 0x2040, RZ ;  /* 0x0000204006b77810 */ /* 0x000fe40007f3e0ff */
[----:B------:R-:W-:Y:S02]  /*d9c0*/  SHF.R.U64 R0, R0, 0x3, RZ ;  /* 0x0000000300007819 */ /* 0x000fe400000012ff */
[----:B------:R-:W-:Y:S02]  /*d9d0*/  IADD3 R197, P4, R6, 0x4020, RZ ;  /* 0x0000402006c57810 */ /* 0x000fe40007f9e0ff */
[----:B------:R-:W-:Y:S02]  /*d9e0*/  LOP3.LUT R10, R4, R175, RZ, 0x3c, !PT ;  /* 0x000000af040a7212 */ /* 0x000fe400078e3cff */
[C---:B------:R-:W-:Y:S01]  /*d9f0*/  LOP3.LUT R111, R6.reuse, 0x380, RZ, 0xc0, !PT ;  /* 0x00000380066f7812 */ /* 0x040fe200078ec0ff */
[----:B------:R-:W-:Y:S01]  /*da00*/  IMAD.X R99, RZ, RZ, R7, P4 ;  /* 0x000000ffff637224 */ /* 0x000fe200020e0607 */
[----:B------:R-:W-:-:S02]  /*da10*/  IADD3 R179, P5, R6, 0x2000, RZ ;  /* 0x0000200006b37810 */ /* 0x000fc40007fbe0ff */
[C---:B------:R-:W-:Y:S02]  /*da20*/  IADD3 R193, P2, R6.reuse, 0x2060, RZ ;  /* 0x0000206006c17810 */ /* 0x040fe40007f5e0ff */
[----:B------:R-:W-:Y:S02]  /*da30*/  LOP3.LUT R4, R183, 0x380, RZ, 0xc0, !PT ;  /* 0x00000380b7047812 */ /* 0x000fe400078ec0ff */
[----:B------:R-:W-:Y:S01]  /*da40*/  IADD3.X R11, RZ, R7, RZ, P3, !PT ;  /* 0x00000007ff0b7210 */ /* 0x000fe20001ffe4ff */
[----:B------:R-:W-:Y:S01]  /*da50*/  IMAD.X R91, RZ, RZ, R7, P2 ;  /* 0x000000ffff5b7224 */ /* 0x000fe200010e0607 */
[----:B------:R-:W-:Y:S02]  /*da60*/  IADD3 R195, P3, R6, 0x4000, RZ ;  /* 0x0000400006c37810 */ /* 0x000fe40007f7e0ff */
[----:B------:R-:W-:Y:S02]  /*da70*/  LOP3.LUT R20, R0, R181, RZ, 0x3c, !PT ;  /* 0x000000b500147212 */ /* 0x000fe400078e3cff */
[----:B------:R-:W-:-:S02]  /*da80*/  LOP3.LUT R0, R197, 0x380, RZ, 0xc0, !PT ;  /* 0x00000380c5007812 */ /* 0x000fc400078ec0ff */
[-C--:B------:R-:W-:Y:S02]  /*da90*/  IADD3.X R15, RZ, R7.reuse, RZ, P5, !PT ;  /* 0x00000007ff0f7210 */ /* 0x080fe40002ffe4ff */
[----:B------:R-:W-:Y:S02]  /*daa0*/  SHF.R.U64 R111, R111, 0x3, RZ ;  /* 0x000000036f6f7819 */ /* 0x000fe400000012ff */
[----:B------:R-:W-:Y:S02]  /*dab0*/  SHF.R.U64 R4, R4, 0x3, RZ ;  /* 0x0000000304047819 */ /* 0x000fe400000012ff */
[C---:B------:R-:W-:Y:S02]  /*dac0*/  IADD3 R199, P5, R6.reuse, 0x4040, RZ ;  /* 0x0000404006c77810 */ /* 0x040fe40007fbe0ff */
[----:B------:R-:W-:Y:S02]  /*dad0*/  IADD3.X R25, RZ, R7, RZ, P1, !PT ;  /* 0x00000007ff197210 */ /* 0x000fe40000ffe4ff */
[----:B------:R-:W-:-:S02]  /*dae0*/  IADD3 R114, P2, R6, 0x6020, RZ ;  /* 0x0000602006727810 */ /* 0x000fc40007f5e0ff */
[----:B------:R-:W-:Y:S02]  /*daf0*/  IADD3.X R95, RZ, R7, RZ, P3, !PT ;  /* 0x00000007ff5f7210 */ /* 0x000fe40001ffe4ff */
[C---:B------:R-:W-:Y:S01]  /*db00*/  IADD3 R201, P6, R6.reuse, 0x4060, RZ ;  /* 0x0000406006c97810 */ /* 0x040fe20007fde0ff */
[--C-:B------:R-:W-:Y:S01]  /*db10*/  IMAD.X R115, RZ, RZ, R7.reuse, P2 ;  /* 0x000000ffff737224 */ /* 0x100fe200010e0607 */
[C---:B------:R-:W-:Y:S02]  /*db20*/  IADD3 R203, P1, R6.reuse, 0x6000, RZ ;  /* 0x0000600006cb7810 */ /* 0x040fe40007f3e0ff */
[C---:B------:R-:W-:Y:S01]  /*db30*/  IADD3 R118, P3, R6.reuse, 0x6040, RZ ;  /* 0x0000604006767810 */ /* 0x040fe20007f7e0ff */
[----:B------:R-:W-:Y:S01]  /*db40*/  IMAD.X R107, RZ, RZ, R7, P6 ;  /* 0x000000ffff6b7224 */ /* 0x000fe200030e0607 */
[----:B------:R-:W-:Y:S02]  /*db50*/  IADD3 R205, P4, R6, 0x6060, RZ ;  /* 0x0000606006cd7810 */ /* 0x000fe40007f9e0ff */
[----:B------:R-:W-:-:S02]  /*db60*/  SHF.R.U64 R0, R0, 0x3, RZ ;  /* 0x0000000300007819 */ /* 0x000fc400000012ff */
[----:B------:R-:W-:Y:S01]  /*db70*/  LOP3.LUT R6, R111, R6, RZ, 0x3c, !PT ;  /* 0x000000066f067212 */ /* 0x000fe200078e3cff */
[----:B------:R-:W-:Y:S01]  /*db80*/  IMAD.X R123, RZ, RZ, R7, P4 ;  /* 0x000000ffff7b7224 */ /* 0x000fe200020e0607 */
[----:B------:R-:W-:Y:S02]  /*db90*/  LOP3.LUT R24, R4, R183, RZ, 0x3c, !PT ;  /* 0x000000b704187212 */ /* 0x000fe400078e3cff */
[----:B------:R-:W-:Y:S02]  /*dba0*/  LOP3.LUT R12, R177, 0x380, RZ, 0xc0, !PT ;  /* 0x00000380b10c7812 */ /* 0x000fe400078ec0ff */
[----:B------:R-:W-:Y:S02]  /*dbb0*/  LOP3.LUT R4, R199, 0x380, RZ, 0xc0, !PT ;  /* 0x00000380c7047812 */ /* 0x000fe400078ec0ff */
[----:B------:R-:W-:Y:S02]  /*dbc0*/  LOP3.LUT R14, R179, 0x380, RZ, 0xc0, !PT ;  /* 0x00000380b30e7812 */ /* 0x000fe400078ec0ff */
[----:B------:R-:W-:-:S02]  /*dbd0*/  LOP3.LUT R27, R114, 0x380, RZ, 0xc0, !PT ;  /* 0x00000380721b7812 */ /* 0x000fc400078ec0ff */
[----:B------:R-:W-:Y:S02]  /*dbe0*/  LOP3.LUT R98, R0, R197, RZ, 0x3c, !PT ;  /* 0x000000c500627212 */ /* 0x000fe400078e3cff */
[-C--:B------:R-:W-:Y:S02]  /*dbf0*/  IADD3.X R103, RZ, R7.reuse, RZ, P5, !PT ;  /* 0x00000007ff677210 */ /* 0x080fe40002ffe4ff */
[-C--:B------:R-:W-:Y:S02]  /*dc00*/  IADD3.X R111, RZ, R7.reuse, RZ, P1, !PT ;  /* 0x00000007ff6f7210 */ /* 0x080fe40000ffe4ff */
[-C--:B------:R-:W-:Y:S02]  /*dc10*/  IADD3.X R119, RZ, R7.reuse, RZ, P3, !PT ;  /* 0x00000007ff777210 */ /* 0x080fe40001ffe4ff */
[----:B------:R-:W-:Y:S02]  /*dc20*/  MOV R0, R6 ;  /* 0x0000000600007202 */ /* 0x000fe40000000f00 */
[----:B------:R-:W-:-:S02]  /*dc30*/  SHF.R.U64 R12, R12, 0x3, RZ ;  /* 0x000000030c0c7819 */ /* 0x000fc400000012ff */
[----:B------:R-:W-:Y:S02]  /*dc40*/  LOP3.LUT R90, R193, 0x380, RZ, 0xc0, !PT ;  /* 0x00000380c15a7812 */ /* 0x000fe400078ec0ff */
[----:B------:R-:W-:Y:S02]  /*dc50*/  SHF.R.U64 R4, R4, 0x3, RZ ;  /* 0x0000000304047819 */ /* 0x000fe400000012ff */
[----:B------:R-:W-:Y:S02]  /*dc60*/  LOP3.LUT R7, R118, 0x380, RZ, 0xc0, !PT ;  /* 0x0000038076077812 */ /* 0x000fe400078ec0ff */
[----:B------:R-:W-:Y:S02]  /*dc70*/  SHF.R.U64 R14, R14, 0x3, RZ ;  /* 0x000000030e0e7819 */ /* 0x000fe400000012ff */
[----:B------:R-:W-:Y:S02]  /*dc80*/  LOP3.LUT R94, R195, 0x380, RZ, 0xc0, !PT ;  /* 0x00000380c35e7812 */ /* 0x000fe400078ec0ff */
[----:B------:R-:W-:-:S02]  /*dc90*/  SHF.R.U64 R27, R27, 0x3, RZ ;  /* 0x000000031b1b7819 */ /* 0x000fc400000012ff */
[----:B------:R-:W-:Y:S02]  /*dca0*/  LOP3.LUT R106, R201, 0x380, RZ, 0xc0, !PT ;  /* 0x00000380c96a7812 */ /* 0x000fe400078ec0ff */
[----:B------:R-:W-:Y:S02]  /*dcb0*/  F2FP.F16.F32.PACK_AB R6, R29, R156 ;  /* 0x0000009c1d06723e */ /* 0x000fe400000000ff */
[----:B------:R-:W-:Y:S02]  /*dcc0*/  LOP3.LUT R12, R12, R177, RZ, 0x3c, !PT ;  /* 0x000000b10c0c7212 */ /* 0x000fe400078e3cff */
[----:B------:R-:W-:Y:S02]  /*dcd0*/  SHF.R.U64 R90, R90, 0x3, RZ ;  /* 0x000000035a5a7819 */ /* 0x000fe400000012ff */
[----:B------:R-:W-:Y:S02]  /*dce0*/  LOP3.LUT R102, R4, R199, RZ, 0x3c, !PT ;  /* 0x000000c704667212 */ /* 0x000fe400078e3cff */
[----:B------:R-:W-:-:S02]  /*dcf0*/  LOP3.LUT R122, R205, 0x380, RZ, 0xc0, !PT ;  /* 0x00000380cd7a7812 */ /* 0x000fc400078ec0ff */
[----:B------:R-:W-:Y:S02]  /*dd00*/  SHF.R.U64 R29, R7, 0x3, RZ ;  /* 0x00000003071d7819 */ /* 0x000fe400000012ff */
[----:B------:R-:W-:Y:S02]  /*dd10*/  LOP3.LUT R14, R14, R179, RZ, 0x3c, !PT ;  /* 0x000000b30e0e7212 */ /* 0x000fe400078e3cff */
[----:B------:R-:W-:Y:S02]  /*dd20*/  SHF.R.U64 R94, R94, 0x3, RZ ;  /* 0x000000035e5e7819 */ /* 0x000fe400000012ff */
[----:B------:R-:W-:Y:S02]  /*dd30*/  LOP3.LUT R110, R203, 0x380, RZ, 0xc0, !PT ;  /* 0x00000380cb6e7812 */ /* 0x000fe400078ec0ff */
[----:B------:R-:W-:Y:S02]  /*dd40*/  F2FP.F16.F32.PACK_AB R4, R153, R162 ;  /* 0x000000a29904723e */ /* 0x000fe400000000ff */
[----:B------:R-:W-:-:S02]  /*dd50*/  F2FP.F16.F32.PACK_AB R7, R31, R30 ;  /* 0x0000001e1f07723e */ /* 0x000fc400000000ff */
[----:B------:R-:W-:Y:S02]  /*dd60*/  LOP3.LUT R114, R27, R114, RZ, 0x3c, !PT ;  /* 0x000000721b727212 */ /* 0x000fe400078e3cff */
[----:B------:R-:W-:Y:S01]  /*dd70*/  SHF.R.U64 R106, R106, 0x3, RZ ;  /* 0x000000036a6a7819 */ /* 0x000fe200000012ff */
[----:B------:R1:W-:Y:S01]  /*dd80*/  STSM.16.M88.4 [R0], R4 ;  /* 0x0000000400007844 */ /* 0x0003e20000000200 */
[----:B------:R-:W-:Y:S02]  /*dd90*/  MOV R27, R8 ;  /* 0x00000008001b7202 */ /* 0x000fe40000000f00 */
[----:B------:R-:W-:Y:S02]  /*dda0*/  MOV R10, R10 ;  /* 0x0000000a000a7202 */ /* 0x000fe40000000f00 */
[----:B------:R-:W-:Y:S01]  /*ddb0*/  LOP3.LUT R90, R90, R193, RZ, 0x3c, !PT ;  /* 0x000000c15a5a7212 */ /* 0x000fe200078e3cff */
[----:B------:R2:W-:Y:S01]  /*ddc0*/  STSM.16.M88.4 [R27], R32 ;  /* 0x000000201b007844 */ /* 0x0005e20000000200 */
[----:B------:R-:W-:-:S02]  /*ddd0*/  SHF.R.U64 R122, R122, 0x3, RZ ;  /* 0x000000037a7a7819 */ /* 0x000fc400000012ff */
[----:B------:R-:W-:Y:S01]  /*dde0*/  MOV R12, R12 ;  /* 0x0000000c000c7202 */ /* 0x000fe20000000f00 */
[----:B------:R2:W-:Y:S01]  /*ddf0*/  STSM.16.M88.4 [R10], R40 ;  /* 0x000000280a007844 */ /* 0x0005e20000000200 */
[----:B------:R-:W-:Y:S02]  /*de00*/  F2FP.F16.F32.PACK_AB R64, R65, R64 ;  /* 0x000000404140723e */ /* 0x000fe400000000ff */
[----:B------:R-:W-:Y:S01]  /*de10*/  LOP3.LUT R94, R94, R195, RZ, 0x3c, !PT ;  /* 0x000000c35e5e7212 */ /* 0x000fe200078e3cff */
        /* <DEDUP_REMOVED lines=8> */
[----:B------:R-:W-:Y:S02]  /*dea0*/  LOP3.LUT R106, R106, R201, RZ, 0x3c, !PT ;  /* 0x000000c96a6a7212 */ /* 0x000fe400078e3cff */
        /* <DEDUP_REMOVED lines=13> */
[----:B------:R-:W-:Y:S02]  /*df80*/  F2FP.F16.F32.PACK_AB R82, R85, R84 ;  /* 0x000000545552723e */ /* 0x000fe400000000ff */
[----:B------:R-:W-:Y:S02]  /*df90*/  F2FP.F16.F32.PACK_AB R83, R87, R86 ;  /* 0x000000565753723e */ /* 0x000fe400000000ff */
[----:B------:R-:W-:-:S02]  /*dfa0*/  F2FP.F16.F32.PACK_AB R88, R89, R88 ;  /* 0x000000585958723e */ /* 0x000fc400000000ff */
[----:B------:R-:W-:Y:S01]  /*dfb0*/  LOP3.LUT R110, R110, R203, RZ, 0x3c, !PT ;  /* 0x000000cb6e6e7212 */ /* 0x000fe200078e3cff */
[----:B------:R2:W-:Y:S01]  /*dfc0*/  STSM.16.M88.4 [R9], R80 ;  /* 0x0000005009007844 */ /* 0x0005e20000000200 */
[----:B------:R-:W-:Y:S02]  /*dfd0*/  MOV R94, R94 ;  /* 0x0000005e005e7202 */ /* 0x000fe40000000f00 */
[----:B------:R-:W-:Y:S02]  /*dfe0*/  MOV R8, R98 ;  /* 0x0000006200087202 */ /* 0x000fe40000000f00 */
[----:B------:R-:W-:Y:S02]  /*dff0*/  F2FP.F16.F32.PACK_AB R89, R154, R26 ;  /* 0x0000001a9a59723e */ /* 0x000fe400000000ff */
[----:B------:R-:W-:Y:S02]  /*e000*/  F2FP.F16.F32.PACK_AB R90, R93, R92 ;  /* 0x0000005c5d5a723e */ /* 0x000fe400000000ff */
[----:B------:R-:W-:-:S02]  /*e010*/  F2FP.F16.F32.PACK_AB R91, R157, R155 ;  /* 0x0000009b9d5b723e */ /* 0x000fc400000000ff */
[----:B------:R-:W-:Y:S02]  /*e020*/  F2FP.F16.F32.PACK_AB R96, R97, R96 ;  /* 0x000000606160723e */ /* 0x000fe400000000ff */
[----:B-1----:R-:W-:Y:S01]  /*e030*/  MOV R5, R106 ;  /* 0x0000006a00057202 */ /* 0x002fe20000000f00 */
[----:B------:R2:W-:Y:S01]  /*e040*/  STSM.16.M88.4 [R94], R88 ;  /* 0x000000585e007844 */ /* 0x0005e20000000200 */
[----:B------:R-:W-:Y:S02]  /*e050*/  F2FP.F16.F32.PACK_AB R97, R159, R158 ;  /* 0x0000009e9f61723e */ /* 0x000fe400000000ff */
        /* <DEDUP_REMOVED lines=47> */
[----:B------:R-:W1:Y:S01]  /*e350*/  LDC.64 R6, c[0x0][0xb78] ;  /* 0x0002de00ff067b82 */ /* 0x000e620000000a00 */
[----:B------:R-:W-:Y:S01]  /*e360*/  USHF.R.S32.HI UR5, URZ, 0x1f, UR43 ;  /* 0x0000001f3f057899 */ /* 0x000fe2000801142b */
[----:B--2---:R-:W-:Y:S01]  /*e370*/  IADD3 R9, -R17, RZ, RZ ;  /* 0x000000ff11097210 */ /* 0x004fe20007ffe1ff */
[----:B------:R-:W-:Y:S02]  /*e380*/  ULDC.64 UR8, c[0x0][0xb70] ;  /* 0x0002dc0000087ab9 */ /* 0x000fe40000000a00 */
[----:B------:R-:W-:Y:S01]  /*e390*/  UIMAD UR5, UR5, UR8, URZ ;  /* 0x00000008050572a4 */ /* 0x000fe2000f8e023f */
[----:B------:R-:W-:Y:S01]  /*e3a0*/  ISETP.NE.AND P0, PT, R2, R9, PT ;  /* 0x000000090200720c */ /* 0x000fe20003f05270 */
[----:B------:R-:W-:Y:S01]  /*e3b0*/  UIMAD.WIDE.U32 UR6, UR43, UR8, URZ ;  /* 0x000000082b0672a5 */ /* 0x000fe2000f8e003f */
[----:B------:R-:W-:Y:S01]  /*e3c0*/  IADD3 R9, R16, UR42, RZ ;  /* 0x0000002a10097c10 */ /* 0x000fe2000fffe0ff */
[----:B------:R-:W-:Y:S02]  /*e3d0*/  UIMAD UR5, UR43, UR9, UR5 ;  /* 0x000000092b0572a4 */ /* 0x000fe4000f8e0205 */
[----:B------:R-:W-:-:S02]  /*e3e0*/  USHF.R.S32.HI UR8, URZ, 0x1f, UR44 ;  /* 0x0000001f3f087899 */ /* 0x000fc4000801142c */
[----:B------:R-:W-:Y:S02]  /*e3f0*/  UIADD3 UR5, UR7, UR5, URZ ;  /* 0x0000000507057290 */ /* 0x000fe4000fffe03f */
[----:B------:R-:W-:Y:S01]  /*e400*/  MOV R5, UR7 ;  /* 0x0000000700057c02 */ /* 0x000fe20008000f00 */
[----:B------:R-:W-:Y:S01]  /*e410*/  IMAD.U32 R4, RZ, RZ, UR6 ;  /* 0x00000006ff047e24 */ /* 0x000fe2000f8e00ff */
[----:B------:R-:W-:Y:S01]  /*e420*/  ULDC.64 UR6, c[0x0][0xb40] ;  /* 0x0002d00000067ab9 */ /* 0x000fe20000000a00 */
[C---:B------:R-:W-:Y:S02]  /*e430*/  VIADD R8, R9.reuse, 0x8 ;  /* 0x0000000809087836 */ /* 0x040fe40000000000 */
[----:B------:R-:W-:Y:S01]  /*e440*/  IMAD.U32 R5, RZ, RZ, UR5 ;  /* 0x00000005ff057e24 */ /* 0x000fe2000f8e00ff */
[----:B------:R-:W-:Y:S02]  /*e450*/  ULDC UR5, c[0x0][0xa88] ;  /* 0x0002a20000057ab9 */ /* 0x000fe40000000800 */
[----:B------:R-:W-:Y:S01]  /*e460*/  ISETP.GE.OR P1, PT, R9, UR5, P0 ;  /* 0x0000000509007c0c */ /* 0x000fe20008726670 */
[----:B-1----:R-:W-:Y:S01]  /*e470*/  IMAD R0, R6, UR8, RZ ;  /* 0x0000000806007c24 */ /* 0x002fe2000f8e02ff */
[----:B------:R-:W-:Y:S01]  /*e480*/  ISETP.GE.OR P0, PT, R8, UR5, P0 ;  /* 0x0000000508007c0c */ /* 0x000fe20008706670 */
[----:B------:R-:W-:-:S04]  /*e490*/  IMAD.WIDE.U32 R4, R6, UR44, R4 ;  /* 0x0000002c06047c25 */ /* 0x000fc8000f8e0004 */
[----:B------:R-:W-:Y:S01]  /*e4a0*/  IMAD R6, R7, UR44, R0 ;  /* 0x0000002c07067c24 */ /* 0x000fe2000f8e0200 */
[----:B------:R-:W-:Y:S02]  /*e4b0*/  SHF.R.S32.HI R7, RZ, 0x1f, R9 ;  /* 0x0000001fff077819 */ /* 0x000fe40000011409 */
[----:B------:R-:W-:-:S04]  /*e4c0*/  IADD3 R0, P2, R9, R4, RZ ;  /* 0x0000000409007210 */ /* 0x000fc80007f5e0ff */
[----:B------:R-:W-:Y:S02]  /*e4d0*/  IADD3.X R7, R7, R5, R6, P2, !PT ;  /* 0x0000000507077210 */ /* 0x000fe400017fe406 */
[----:B------:R-:W-:-:S04]  /*e4e0*/  LEA R4, P2, R0, UR6, 0x2 ;  /* 0x0000000600047c11 */ /* 0x000fc8000f8410ff */
[----:B------:R-:W-:-:S05]  /*e4f0*/  LEA.HI.X R5, R0, UR7, R7, 0x2, P2 ;  /* 0x0000000700057c11 */ /* 0x000fca00090f1407 */
[----:B------:R1:W-:Y:S04]  /*e500*/  @!P1 STG.E desc[UR50][R4.64], R3 ;  /* 0x0000000304009986 */ /* 0x0003e8000c101932 */
[----:B------:R1:W-:Y:S02]  /*e510*/  @!P0 STG.E desc[UR50][R4.64+0x20], R28 ;  /* 0x0000201c04008986 */ /* 0x0003e4000c101932 */
.L_x_4041:
[----:B--2---:R-:W2:Y:S02]  /*e520*/  SHFL.IDX PT, R0, R189, RZ, 0x1f ;  /* 0x00001fffbd007589 */ /* 0x004ea400000e0000 */
[----:B--2---:R-:W-:-:S13]  /*e530*/  ISETP.NE.AND P0, PT, R0, 0x7, PT ;  /* 0x000000070000780c */ /* 0x004fda0003f05270 */
[----:B------:R-:W-:Y:S05]  /*e540*/  @P0 BRA `(.L_x_4042) ;  /* 0x0000000800f80947 */ /* 0x000fea0003800000 */
[----:B------:R-:W-:Y:S01]  /*e550*/  BAR.SYNC.DEFER_BLOCKING 0x1, 0x120 ;  /* 0x0044800000007b1d */ /* 0x000fe20000010000 */
[----:B------:R-:W-:-:S05]  /*e560*/  ELECT P0, URZ, PT ;  /* 0x00000000003f782f */ /* 0x000fca0003800000 */
[----:B------:R-:W-:Y:S08]  /*e570*/  BSSY B0, `(.L_x_4043) ;  /* 0x0000030000007945 */ /* 0x000ff00003800000 */
[----:B------:R-:W-:Y:S05]  /*e580*/  @!P0 BRA `(.L_x_4044) ;  /* 0x0000000000b88947 */ /* 0x000fea0003800000 */
[----:B------:R-:W-:Y:S02]  /*e590*/  UIADD3 UR6, UP0, UR52, 0x9f0, URZ ;  /* 0x000009f034067890 */ /* 0x000fe4000ff1e03f */
[----:B------:R-:W-:Y:S02]  /*e5a0*/  UIADD3 UR5, UR48, 0x2000, URZ ;  /* 0x0000200030057890 */ /* 0x000fe4000fffe03f */
[----:B------:R-:W-:Y:S02]  /*e5b0*/  UIADD3.X UR7, URZ, UR53, URZ, UP0, !UPT ;  /* 0x000000353f077290 */ /* 0x000fe400087fe43f */
[----:B------:R-:W-:Y:S01]  /*e5c0*/  UIADD3 UR9, UR48, 0x4000, URZ ;  /* 0x0000400030097890 */ /* 0x000fe2000fffe03f */
[----:B------:R-:W-:Y:S01]  /*e5d0*/  UMOV UR41, URZ ;  /* 0x0000003f00297c82 */ /* 0x000fe20008000000 */
[----:B------:R-:W-:Y:S01]  /*e5e0*/  UMOV UR45, URZ ;  /* 0x0000003f002d7c82 */ /* 0x000fe20008000000 */
[----:B------:R-:W-:Y:S01]  /*e5f0*/  UMOV UR40, UR48 ;  /* 0x0000003000287c82 */ /* 0x000fe20008000000 */
[----:B------:R-:W-:Y:S01]  /*e600*/  UMOV UR8, 0x40 ;  /* 0x0000004000087882 */ /* 0x000fe20000000000 */
[----:B------:R-:W-:-:S02]  /*e610*/  UIADD3 UR11, UR48, 0x6000, URZ ;  /* 0x00006000300b7890 */ /* 0x000fc4000fffe03f */
        /* <DEDUP_REMOVED lines=37> */
.L_x_4044:
[----:B------:R-:W-:Y:S05]  /*e870*/  BSYNC B0 ;  /* 0x0000000000007941 */ /* 0x000fea0003800000 */
.L_x_4043:
[----:B------:R-:W-:Y:S05]  /*e880*/  BRA `(.L_x_4042) ;  /* 0x0000000800287947 */ /* 0x000fea0003800000 */
.L_x_4040:
[----:B------:R-:W1:Y:S01]  /*e890*/  LDC.64 R8, c[0x0][0xae0] ;  /* 0x0002b800ff087b82 */ /* 0x000e620000000a00 */
[----:B------:R-:W-:Y:S01]  /*e8a0*/  ISETP.GT.AND P0, PT, R191, 0x3f, PT ;  /* 0x0000003fbf00780c */ /* 0x000fe20003f04270 */
[----:B------:R-:W-:Y:S01]  /*e8b0*/  USHF.R.S32.HI UR5, URZ, 0x1f, UR43 ;  /* 0x0000001f3f057899 */ /* 0x000fe2000801142b */
[----:B------:R-:W-:Y:S01]  /*e8c0*/  BSSY B0, `(.L_x_4045) ;  /* 0x000001a000007945 */ /* 0x000fe20003800000 */
[----:B------:R-:W-:Y:S01]  /*e8d0*/  USHF.R.S32.HI UR8, URZ, 0x1f, UR44 ;  /* 0x0000001f3f087899 */ /* 0x000fe2000801142c */
[----:B------:R-:W-:-:S09]  /*e8e0*/  IADD3 R12, R184, 0x40, RZ ;  /* 0x00000040b80c7810 */ /* 0x000fd20007ffe0ff */
[----:B------:R-:W-:Y:S05]  /*e8f0*/  @P0 BRA `(.L_x_4046) ;  /* 0x0000000000580947 */ /* 0x000fea0003800000 */
[----:B------:R-:W2:Y:S01]  /*e900*/  S2R R4, SR_TID.X ;  /* 0x0000000000047919 */ /* 0x000ea20000002100 */
[----:B------:R-:W-:Y:S01]  /*e910*/  IMAD.U32 R5, RZ, RZ, UR42 ;  /* 0x0000002aff057e24 */ /* 0x000fe2000f8e00ff */
[----:B------:R-:W-:-:S04]  /*e920*/  ULDC UR6, c[0x0][0xa88] ;  /* 0x0002a20000067ab9 */ /* 0x000fc80000000800 */
[----:B--2---:R-:W-:-:S04]  /*e930*/  IADD3 R4, R5, -0x80, R4 ;  /* 0xffffff8005047810 */ /* 0x004fc80007ffe004 */
[----:B------:R-:W-:-:S13]  /*e940*/  ISETP.GE.AND P0, PT, R4, UR6, PT ;  /* 0x0000000604007c0c */ /* 0x000fda000bf06270 */
[----:B------:R-:W-:Y:S05]  /*e950*/  @P0 BRA `(.L_x_4046) ;  /* 0x0000000000400947 */ /* 0x000fea0003800000 */
[----:B------:R-:W2:Y:S01]  /*e960*/  LDC.64 R6, c[0x0][0xb70] ;  /* 0x0002dc00ff067b82 */ /* 0x000ea20000000a00 */
[----:B------:R-:W-:Y:S01]  /*e970*/  SHF.R.S32.HI R5, RZ, 0x1f, R4 ;  /* 0x0000001fff057819 */ /* 0x000fe20000011404 */
[----:B------:R-:W-:-:S06]  /*e980*/  ULDC.64 UR6, c[0x0][0xb40] ;  /* 0x0002d00000067ab9 */ /* 0x000fcc0000000a00 */
[----:B------:R-:W3:Y:S01]  /*e990*/  LDC.64 R10, c[0x0][0xb78] ;  /* 0x0002de00ff0a7b82 */ /* 0x000ee20000000a00 */
[C---:B--2---:R-:W-:Y:S02]  /*e9a0*/  IMAD R0, R6.reuse, UR5, RZ ;  /* 0x0000000506007c24 */ /* 0x044fe4000f8e02ff */
[----:B------:R-:W-:-:S04]  /*e9b0*/  IMAD.WIDE.U32 R4, R6, UR43, R4 ;  /* 0x0000002b06047c25 */ /* 0x000fc8000f8e0004 */
[----:B------:R-:W-:Y:S02]  /*e9c0*/  IMAD R3, R7, UR43, R0 ;  /* 0x0000002b07037c24 */ /* 0x000fe4000f8e0200 */
[----:B---3--:R-:W-:-:S03]  /*e9d0*/  IMAD R0, R10, UR8, RZ ;  /* 0x000000080a007c24 */ /* 0x008fc6000f8e02ff */
[----:B------:R-:W-:Y:S01]  /*e9e0*/  IADD3 R5, R5, R3, RZ ;  /* 0x0000000305057210 */ /* 0x000fe20007ffe0ff */
[----:B------:R-:W-:Y:S02]  /*e9f0*/  IMAD R3, R11, UR44, R0 ;  /* 0x0000002c0b037c24 */ /* 0x000fe4000f8e0200 */
[----:B------:R-:W-:-:S04]  /*ea00*/  IMAD.WIDE.U32 R4, R10, UR44, R4 ;  /* 0x0000002c0a047c25 */ /* 0x000fc8000f8e0004 */
[----:B------:R-:W-:Y:S01]  /*ea10*/  IMAD.IADD R3, R5, 0x1, R3 ;  /* 0x0000000105037824 */ /* 0x000fe200078e0203 */
[----:B------:R-:W-:-:S04]  /*ea20*/  LEA R6, P0, R4, UR6, 0x2 ;  /* 0x0000000604067c11 */ /* 0x000fc8000f8010ff */
[----:B------:R-:W-:Y:S02]  /*ea30*/  LEA.HI.X R7, R4, UR7, R3, 0x2, P0 ;  /* 0x0000000704077c11 */ /* 0x000fe400080f1403 */
[----:B------:R-:W-:-:S05]  /*ea40*/  MOV R3, 0xff800000 ;  /* 0xff80000000037802 */ /* 0x000fca0000000f00 */
[----:B------:R2:W-:Y:S02]  /*ea50*/  STG.E desc[UR50][R6.64], R3 ;  /* 0x0000000306007986 */ /* 0x0005e4000c101932 */
.L_x_4046:
[----:B------:R-:W-:Y:S05]  /*ea60*/  BSYNC B0 ;  /* 0x0000000000007941 */ /* 0x000fea0003800000 */
.L_x_4045:
[----:B------:R-:W-:Y:S01]  /*ea70*/  ULDC.64 UR6, c[0x0][0xa88] ;  /* 0x0002a20000067ab9 */ /* 0x000fe20000000a00 */
[----:B-12---:R-:W-:Y:S01]  /*ea80*/  IMAD R6, R8, UR5, RZ ;  /* 0x0000000508067c24 */ /* 0x006fe2000f8e02ff */
[----:B------:R-:W-:Y:S01]  /*ea90*/  ISETP.GE.AND P1, PT, R12, UR7, PT ;  /* 0x000000070c007c0c */ /* 0x000fe2000bf26270 */
[----:B------:R-:W1:Y:S01]  /*eaa0*/  LDC.64 R10, c[0x0][0xae8] ;  /* 0x0002ba00ff0a7b82 */ /* 0x000e620000000a00 */
[C---:B------:R-:W-:Y:S01]  /*eab0*/  ISETP.GE.AND P0, PT, R184.reuse, UR7, PT ;  /* 0x00000007b8007c0c */ /* 0x040fe2000bf06270 */
[C---:B------:R-:W-:Y:S01]  /*eac0*/  VIADD R15, R184.reuse, 0xc0 ;  /* 0x000000c0b80f7836 */ /* 0x040fe20000000000 */
[----:B------:R-:W-:Y:S01]  /*ead0*/  SEL R3, RZ, 0xffffffff, P1 ;  /* 0xffffffffff037807 */ /* 0x000fe20000800000 */
[----:B------:R-:W-:Y:S01]  /*eae0*/  IMAD R7, R9, UR43, R6 ;  /* 0x0000002b09077c24 */ /* 0x000fe2000f8e0206 */
[C---:B------:R-:W-:Y:S01]  /*eaf0*/  IADD3 R14, R184.reuse, 0x80, RZ ;  /* 0x00000080b80e7810 */ /* 0x040fe20007ffe0ff */
[----:B------:R-:W-:Y:S01]  /*eb00*/  VIADD R21, R184, 0x140 ;  /* 0x00000140b8157836 */ /* 0x000fe20000000000 */
[----:B------:R-:W-:Y:S01]  /*eb10*/  SEL R0, RZ, 0x1, P0 ;  /* 0x00000001ff007807 */ /* 0x000fe20000000000 */
[----:B------:R-:W2:Y:S01]  /*eb20*/  LDC R9, c[0x0][0xdac] ;  /* 0x00036b00ff097b82 */ /* 0x000ea20000000800 */
[----:B------:R-:W-:Y:S01]  /*eb30*/  IMAD.SHL.U32 R3, R3, 0x2, RZ ;  /* 0x0000000203037824 */ /* 0x000fe200078e00ff */
[----:B------:R-:W-:Y:S01]  /*eb40*/  ISETP.GE.AND P0, PT, R14, UR7, PT ;  /* 0x000000070e007c0c */ /* 0x000fe2000bf06270 */
[C---:B------:R-:W-:Y:S01]  /*eb50*/  VIADD R4, R184.reuse, 0x180 ;  /* 0x00000180b8047836 */ /* 0x040fe20000000000 */
[----:B------:R-:W-:Y:S01]  /*eb60*/  ISETP.GE.AND P2, PT, R15, UR7, PT ;  /* 0x000000070f007c0c */ /* 0x000fe2000bf46270 */
[----:B------:R-:W-:Y:S01]  /*eb70*/  UIADD3 UR42, -UR42, UR6, URZ ;  /* 0x000000062a2a7290 */ /* 0x000fe2000fffe13f */
[----:B------:R-:W-:Y:S01]  /*eb80*/  LOP3.LUT R0, R3, 0x2, R0, 0xe2, !PT ;  /* 0x0000000203007812 */ /* 0x000fe200078ee200 */
[----:B------:R-:W-:Y:S01]  /*eb90*/  ULOP3.LUT UR40, URZ, UR40, URZ, 0x33, !UPT ;  /* 0x000000283f287292 */ /* 0x000fe2000f8e333f */
[----:B------:R-:W-:Y:S01]  /*eba0*/  IADD3 R20, R184, 0x100, RZ ;  /* 0x00000100b8147810 */ /* 0x000fe20007ffe0ff */
[----:B------:R-:W-:Y:S01]  /*ebb0*/  BSSY B0, `(.L_x_4047) ;  /* 0x0000038000007945 */ /* 0x000fe20003800000 */
[----:B------:R-:W-:-:S02]  /*ebc0*/  SEL R3, RZ, 0x4, P0 ;  /* 0x00000004ff037807 */ /* 0x000fc40000000000 */
[----:B------:R-:W-:Y:S02]  /*ebd0*/  SEL R6, RZ, 0x8, P2 ;  /* 0x00000008ff067807 */ /* 0x000fe40001000000 */
[----:B------:R-:W-:Y:S02]  /*ebe0*/  SHF.R.S32.HI R185, RZ, 0x1f, R184 ;  /* 0x0000001fffb97819 */ /* 0x000fe400000114b8 */
[----:B------:R-:W-:Y:S02]  /*ebf0*/  IADD3 R5, R184, 0x1c0, RZ ;  /* 0x000001c0b8057810 */ /* 0x000fe40007ffe0ff */
[----:B------:R-:W-:Y:S02]  /*ec00*/  ISETP.GE.AND P2, PT, R21, UR7, PT ;  /* 0x0000000715007c0c */ /* 0x000fe4000bf46270 */
[----:B------:R-:W-:Y:S02]  /*ec10*/  ISETP.GE.AND P0, PT, R20, UR7, PT ;  /* 0x0000000714007c0c */ /* 0x000fe4000bf06270 */
[----:B------:R-:W-:-:S02]  /*ec20*/  LOP3.LUT R0, R6, R0, R3, 0xfe, !PT ;  /* 0x0000000006007212 */ /* 0x000fc400078efe03 */
[----:B------:R-:W-:Y:S02]  /*ec30*/  ISETP.GE.AND P3, PT, R4, UR7, PT ;  /* 0x0000000704007c0c */ /* 0x000fe4000bf66270 */
[----:B------:R-:W-:Y:S01]  /*ec40*/  ISETP.GE.AND P1, PT, R5, UR7, PT ;  /* 0x0000000705007c0c */ /* 0x000fe2000bf26270 */
[----:B------:R-:W-:Y:S01]  /*ec50*/  IMAD.WIDE.U32 R4, R8, UR43, R184 ;  /* 0x0000002b08047c25 */ /* 0x000fe2000f8e00b8 */
[----:B------:R-:W-:Y:S02]  /*ec60*/  SEL R6, RZ, 0x20, P2 ;  /* 0x00000020ff067807 */ /* 0x000fe40001000000 */
[C---:B------:R-:W-:Y:S01]  /*ec70*/  ISETP.GE.AND P2, PT, R186.reuse, UR42, PT ;  /* 0x0000002aba007c0c */ /* 0x040fe2000bf46270 */
[----:B------:R-:W-:Y:S01]  /*ec80*/  IMAD.IADD R5, R5, 0x1, R7 ;  /* 0x0000000105057824 */ /* 0x000fe200078e0207 */
[----:B------:R-:W-:Y:S02]  /*ec90*/  IADD3 R8, R186, 0x20, RZ ;  /* 0x00000020ba087810 */ /* 0x000fe40007ffe0ff */
[----:B------:R-:W-:-:S02]  /*eca0*/  SEL R3, RZ, 0x10, P0 ;  /* 0x00000010ff037807 */ /* 0x000fc40000000000 */
[----:B------:R-:W-:Y:S01]  /*ecb0*/  ISETP.GE.AND P0, PT, R8, UR42, PT ;  /* 0x0000002a08007c0c */ /* 0x000fe2000bf06270 */
[----:B-1----:R-:W-:Y:S01]  /*ecc0*/  IMAD R8, R10, UR8, RZ ;  /* 0x000000080a087c24 */ /* 0x002fe2000f8e02ff */
[----:B------:R-:W-:Y:S02]  /*ecd0*/  LOP3.LUT R3, R6, R0, R3, 0xfe, !PT ;  /* 0x0000000006037212 */ /* 0x000fe400078efe03 */
[----:B------:R-:W-:Y:S01]  /*ece0*/  SEL R0, RZ, 0x40, P3 ;  /* 0x00000040ff007807 */ /* 0x000fe20001800000 */
[----:B------:R-:W-:Y:S01]  /*ecf0*/  IMAD R11, R11, UR44, R8 ;  /* 0x0000002c0b0b7c24 */ /* 0x000fe2000f8e0208 */
[----:B------:R-:W-:Y:S02]  /*ed00*/  SHF.R.S32.HI R187, RZ, 0x1f, R186 ;  /* 0x0000001fffbb7819 */ /* 0x000fe400000114ba */
[----:B--2---:R-:W-:Y:S01]  /*ed10*/  IADD3 R7, R9, UR40, RZ ;  /* 0x0000002809077c10 */ /* 0x004fe2000fffe0ff */
[----:B------:R-:W-:Y:S01]  /*ed20*/  IMAD.WIDE.U32 R8, R10, UR44, R4 ;  /* 0x0000002c0a087c25 */ /* 0x000fe2000f8e0004 */
[----:B------:R-:W-:-:S02]  /*ed30*/  LOP3.LUT R3, R3, R0, RZ, 0xfc, !PT ;  /* 0x0000000003037212 */ /* 0x000fc400078efcff */
[----:B------:R-:W-:Y:S01]  /*ed40*/  SEL R0, RZ, 0x80, P1 ;  /* 0x00000080ff007807 */ /* 0x000fe20000800000 */
[----:B------:R-:W-:-:S03]  /*ed50*/  IMAD.WIDE R6, R7, 0x40, R186 ;  /* 0x0000004007067825 */ /* 0x000fc600078e02ba */
[----:B------:R-:W-:Y:S01]  /*ed60*/  LOP3.LUT R0, R3, R0, RZ, 0xfc, !PT ;  /* 0x0000000003007212 */ /* 0x000fe200078efcff */
[----:B------:R-:W-:Y:S01]  /*ed70*/  IMAD.IADD R13, R9, 0x1, R11 ;  /* 0x00000001090d7824 */ /* 0x000fe200078e020b */
[----:B------:R-:W-:Y:S06]  /*ed80*/  @P2 BRA `(.L_x_4048) ;  /* 0x0000000000682947 */ /* 0x000fec0003800000 */
[----:B------:R-:W-:Y:S01]  /*ed90*/  ULDC.64 UR8, c[0x0][0xad8] ;  /* 0x0002b60000087ab9 */ /* 0x000fe20000000a00 */
[----:B------:R-:W-:Y:S01]  /*eda0*/  MOV R4, R8 ;  /* 0x0000000800047202 */ /* 0x000fe20000000f00 */
[----:B------:R-:W-:Y:S01]  /*edb0*/  IMAD R11, R7, UR8, RZ ;  /* 0x00000008070b7c24 */ /* 0x000fe2000f8e02ff */
[----:B------:R-:W-:Y:S01]  /*edc0*/  ISETP.GE.AND P6, PT, R184, UR7, PT ;  /* 0x00000007b8007c0c */ /* 0x000fe2000bfc6270 */
[----:B------:R-:W-:Y:S01]  /*edd0*/  IMAD.MOV.U32 R5, RZ, RZ, R13 ;  /* 0x000000ffff057224 */ /* 0x000fe200078e000d */
[----:B------:R-:W-:Y:S01]  /*ede0*/  ISETP.GE.AND P1, PT, R12, UR7, PT ;  /* 0x000000070c007c0c */ /* 0x000fe2000bf26270 */
[C---:B------:R-:W-:Y:S01]  /*edf0*/  IMAD R11, R6.reuse, UR9, R11 ;  /* 0x00000009060b7c24 */ /* 0x040fe2000f8e020b */
        /* <DEDUP_REMOVED lines=19> */
.L_x_4048:
[----:B------:R-:W-:Y:S05]  /*ef30*/  BSYNC B0 ;  /* 0x0000000000007941 */ /* 0x000fea0003800000 */
.L_x_4047:
[----:B------:R-:W-:Y:S04]  /*ef40*/  BSSY B0, `(.L_x_4042) ;  /* 0x000001e000007945 */ /* 0x000fe80003800000 */
[----:B------:R-:W-:Y:S05]  /*ef50*/  @P0 BRA `(.L_x_4049) ;  /* 0x0000000000700947 */ /* 0x000fea0003800000 */
[----:B------:R-:W-:Y:S01]  /*ef60*/  IADD3 R9, P0, R6, 0x20, RZ ;  /* 0x0000002006097810 */ /* 0x000fe20007f1e0ff */
[----:B------:R-:W-:Y:S01]  /*ef70*/  ULDC.64 UR8, c[0x0][0xad8] ;  /* 0x0002b60000087ab9 */ /* 0x000fe20000000a00 */
[----:B------:R-:W-:Y:S01]  /*ef80*/  MOV R4, R8 ;  /* 0x0000000800047202 */ /* 0x000fe20000000f00 */
        /* <DEDUP_REMOVED lines=25> */
.L_x_4049:
[----:B------:R-:W-:Y:S05]  /*f120*/  BSYNC B0 ;  /* 0x0000000000007941 */ /* 0x000fea0003800000 */
.L_x_4042:
[----:B------:R-:W3:Y:S02]  /*f130*/  LDC R0, c[0x0][0xda8] ;  /* 0x00036a00ff007b82 */ /* 0x000ee40000000800 */
[----:B---3--:R-:W-:-:S13]  /*f140*/  ISETP.LE.AND P0, PT, R0, UR4, PT ;  /* 0x0000000400007c0c */ /* 0x008fda000bf03270 */
[----:B------:R-:W-:Y:S05]  /*f150*/  @!P0 BRA `(.L_x_4050) ;  /* 0xffffff1c005c8947 */ /* 0x000fea000383ffff */
[----:B------:R-:W-:Y:S05]  /*f160*/  EXIT ;  /* 0x000000000000794d */ /* 0x000fea0003800000 */
.L_x_3944:
[----:B------:R-:W-:-:S08]  /*f170*/  NOP ;  /* 0x0000000000007918 */ /* 0x000fd00000000000 */
[----:B------:R-:W1:-:S00]  /*f180*/  USETMAXREG.DEALLOC.CTAPOOL 0x18 ;  /* 0x00000018000079c8 */ /* 0x000e4000080e0500 */
[----:B-1----:R-:W-:-:S06]  /*f190*/  LOP3.LUT R0, R0, 0x3, RZ, 0xc0, !PT ;  /* 0x0000000300007812 */ /* 0x002fcc00078ec0ff */
[----:B------:R-:W1:Y:S02]  /*f1a0*/  SHFL.IDX PT, R0, R0, RZ, 0x1f ;  /* 0x00001fff00007589 */ /* 0x000e6400000e0000 */
[----:B-1----:R-:W-:-:S13]  /*f1b0*/  ISETP.NE.AND P0, PT, R0, RZ, PT ;  /* 0x000000ff0000720c */ /* 0x002fda0003f05270 */
[----:B------:R-:W-:Y:S05]  /*f1c0*/  @P0 EXIT ;  /* 0x000000000000094d */ /* 0x000fea0003800000 */
[----:B------:R-:W1:Y:S01]  /*f1d0*/  S2UR UR4, SR_CTAID.X ;  /* 0x00000000000479c3 */ /* 0x000e620000002500 */
[----:B------:R-:W-:Y:S01]  /*f1e0*/  UMOV UR45, URZ ;  /* 0x0000003f002d7c82 */ /* 0x000fe20008000000 */
[----:B------:R-:W-:Y:S01]  /*f1f0*/  IMAD.MOV.U32 R16, RZ, RZ, RZ ;  /* 0x000000ffff107224 */ /* 0x000fe200078e00ff */
[----:B------:R-:W-:-:S05]  /*f200*/  MOV R17, 0x1 ;  /* 0x0000000100117802 */ /* 0x000fca0000000f00 */
[----:B------:R-:W1:Y:S02]  /*f210*/  LDC R0, c[0x0][0xda8] ;  /* 0x00036a00ff007b82 */ /* 0x000e640000000800 */
[----:B-1----:R-:W-:-:S13]  /*f220*/  ISETP.LE.AND P0, PT, R0, UR4, PT ;  /* 0x0000000400007c0c */ /* 0x002fda000bf03270 */
[----:B------:R-:W-:Y:S05]  /*f230*/  @P0 BRA `(.L_x_4051) ;  /* 0x00000030001c0947 */ /* 0x000fea0003800000 */
[----:B------:R-:W-:Y:S01]  /*f240*/  LOP3.LUT R19, R19, 0x1f, RZ, 0xc0, !PT ;  /* 0x0000001f13137812 */ /* 0x000fe200078ec0ff */
[----:B------:R-:W-:Y:S01]  /*f250*/  IMAD.U32 R18, RZ, RZ, UR4 ;  /* 0x00000004ff127e24 */ /* 0x000fe2000f8e00ff */
[----:B------:R-:W-:Y:S01]  /*f260*/  MOV R17, 0x1 ;  /* 0x0000000100117802 */ /* 0x000fe20000000f00 */
[----:B------:R-:W-:Y:S01]  /*f270*/  IMAD.MOV.U32 R16, RZ, RZ, RZ ;  /* 0x000000ffff107224 */ /* 0x000fe200078e00ff */
[----:B------:R-:W-:Y:S01]  /*f280*/  ULDC UR44, c[0x0][0xc] ;  /* 0x00000300002c7ab9 */ /* 0x000fe20000000800 */
[----:B------:R-:W-:Y:S01]  /*f290*/  ULDC.64 UR46, c[0x0][0x198] ;  /* 0x00006600002e7ab9 */ /* 0x000fe20000000a00 */
[----:B------:R-:W-:-:S05]  /*f2a0*/  UMOV UR45, URZ ;  /* 0x0000003f002d7c82 */ /* 0x000fca0008000000 */
.L_x_4105:
[----:B------:R-:W-:Y:S01]  /*f2b0*/  ULDC UR10, c[0x0][0xdd0] ;  /* 0x00037400000a7ab9 */ /* 0x000fe20000000800 */
[----:B------:R-:W1:Y:S01]  /*f2c0*/  LDC R0, c[0x0][0xde8] ;  /* 0x00037a00ff007b82 */ /* 0x000e620000000800 */
        /* <DEDUP_REMOVED lines=19> */
.L_x_4052:
[----:B------:R-:W-:Y:S01]  /*f400*/  ULDC UR11, c[0x0][0xdc4] ;  /* 0x00037100000b7ab9 */ /* 0x000fe20000000800 */
[----:B------:R-:W-:Y:S01]  /*f410*/  UMOV UR9, UR10 ;  /* 0x0000000a00097c82 */ /* 0x000fe20008000000 */
[----:B------:R-:W-:-:S11]  /*f420*/  UISETP.NE.AND UP0, UPT, UR11, 0x1, UPT ;  /* 0x000000010b00788c */ /* 0x000fd6000bf05270 */
[----:B------:R-:W-:Y:S02]  /*f430*/  @UP0 ULDC.64 UR12, c[0x0][0xdc8] ;  /* 0x00037200000c0ab9 */ /* 0x000fe40000000a00 */
[----:B------:R-:W-:-:S04]  /*f440*/  UIMAD.WIDE.U32 UR6, UR10, UR12, URZ ;  /* 0x0000000c0a0672a5 */ /* 0x000fc8000f8e003f */
[----:B------:R-:W-:-:S04]  /*f450*/  @UP0 USHF.R.U32.HI UR9, URZ, UR13, UR7 ;  /* 0x0000000d3f090299 */ /* 0x000fc80008011607 */
[----:B------:R-:W-:-:S12]  /*f460*/  UIMAD UR6, UR9, UR11, URZ ;  /* 0x0000000b090672a4 */ /* 0x000fd8000f8e023f */
.L_x_4053:
[----:B------:R-:W-:Y:S01]  /*f470*/  ULDC.64 UR12, c[0x0][0x3f8] ;  /* 0x0000fe00000c7ab9 */ /* 0x000fe20000000a00 */
[----:B------:R-:W-:Y:S02]  /*f480*/  UIADD3 UR10, UR10, -UR6, URZ ;  /* 0x800000060a0a7290 */ /* 0x000fe4000fffe03f */
[----:B------:R-:W-:Y:S02]  /*f490*/  UISETP.NE.U32.AND UP0, UPT, UR12, URZ, UPT ;  /* 0x0000003f0c00728c */ /* 0x000fe4000bf05070 */
[----:B------:R-:W-:Y:S01]  /*f4a0*/  ULOP3.LUT UR9, URZ, UR9, URZ, 0x33, !UPT ;  /* 0x000000093f097292 */ /* 0x000fe2000f8e333f */
[----:B------:R-:W-:Y:S01]  /*f4b0*/  ULDC UR12, c[0x0][0xdb8] ;  /* 0x00036e00000c7ab9 */ /* 0x000fe20000000800 */
[----:B------:R-:W-:Y:S01]  /*f4c0*/  ULDC.64 UR6, c[0x0][0x9e0] ;  /* 0x0002780000067ab9 */ /* 0x000fe20000000a00 */
[----:B------:R-:W-:Y:S01]  /*f4d0*/  UISETP.NE.AND UP1, UPT, UR12, 0x1, UPT ;  /* 0x000000010c00788c */ /* 0x000fe2000bf25270 */
[----:B------:R-:W-:Y:S01]  /*f4e0*/  ULDC UR11, c[0x0][0xdc4] ;  /* 0x00037100000b7ab9 */ /* 0x000fe20000000800 */
[----:B------:R-:W-:Y:S01]  /*f4f0*/  ULDC UR41, c[0x0][0xdac] ;  /* 0x00036b0000297ab9 */ /* 0x000fe20000000800 */
[----:B------:R-:W-:-:S02]  /*f500*/  UISETP.GE.AND UP2, UPT, UR7, 0x1, UPT ;  /* 0x000000010700788c */ /* 0x000fc4000bf46270 */
[----:B------:R-:W-:Y:S02]  /*f510*/  UIMAD UR11, UR8, UR11, UR10 ;  /* 0x0000000b080b72a4 */ /* 0x000fe4000f8e020a */
[----:B------:R-:W-:Y:S02]  /*f520*/  UIADD3 UR41, UR9, UR41, URZ ;  /* 0x0000002909297290 */ /* 0x000fe4000fffe03f */
[----:B------:R-:W-:Y:S01]  /*f530*/  UISETP.NE.AND.EX UP0, UPT, UR13, URZ, UPT, UP0 ;  /* 0x0000003f0d00728c */ /* 0x000fe2000bf05300 */
[----:B------:R-:W-:Y:S01]  /*f540*/  PLOP3.LUT P1, PT, PT, PT, UP2, 0x80, 0x0 ;  /* 0x000000000000781c */ /* 0x000fe20003f2f028 */
[----:B------:R-:W-:Y:S01]  /*f550*/  @UP1 ULDC UR8, c[0x0][0xdbc] ;  /* 0x00036f0000081ab9 */ /* 0x000fe20000000800 */
[----:B------:R-:W-:Y:S02]  /*f560*/  USHF.L.U32 UR41, UR41, 0x6, URZ ;  /* 0x0000000629297899 */ /* 0x000fe4000800063f */
[----:B------:R-:W-:Y:S01]  /*f570*/  UIMAD.WIDE.U32 UR8, UR11, UR8, URZ ;  /* 0x000000080b0872a5 */ /* 0x000fe2000f8e003f */
        /* <DEDUP_REMOVED lines=23> */
.L_x_4055:
[----:B------:R-:W-:-:S11]  /*f6f0*/  UISETP.NE.AND UP0, UPT, UR7, 0x1, UPT ;  /* 0x000000010700788c */ /* 0x000fd6000bf05270 */
[----:B------:R-:W-:Y:S02]  /*f700*/  @UP0 ULDC.64 UR16, c[0x0][0x9e8] ;  /* 0x00027a0000100ab9 */ /* 0x000fe40000000a00 */
[----:B------:R-:W-:-:S04]  /*f710*/  UIMAD.WIDE.U32 UR8, UR10, UR16, URZ ;  /* 0x000000100a0872a5 */ /* 0x000fc8000f8e003f */
[----:B------:R-:W-:-:S12]  /*f720*/  @UP0 USHF.R.U32.HI UR10, URZ, UR17, UR9 ;  /* 0x000000113f0a0299 */ /* 0x000fd80008011609 */
.L_x_4056:
[----:B------:R-:W-:-:S04]  /*f730*/  UIMAD UR10, UR10, UR7, UR7 ;  /* 0x000000070a0a72a4 */ /* 0x000fc8000f8e0207 */
[----:B------:R-:W-:-:S04]  /*f740*/  UISETP.LT.AND UP0, UPT, UR6, UR10, UPT ;  /* 0x0000000a0600728c */ /* 0x000fc8000bf01270 */
[----:B------:R-:W-:-:S12]  /*f750*/  USEL UR6, UR6, UR10, UP0 ;  /* 0x0000000a06067287 */ /* 0x000fd80008000000 */
.L_x_4054:
[----:B------:R-:W-:Y:S02]  /*f760*/  UIMAD UR9, UR13, UR15, 0x3f ;  /* 0x0000003f0d0974a4 */ /* 0x000fe4000f8e020f */
[----:B------:R-:W-:Y:S02]  /*f770*/  UIADD3 UR6, UR6, 0x3f, URZ ;  /* 0x0000003f06067890 */ /* 0x000fe4000fffe03f */
[----:B------:R-:W-:Y:S02]  /*f780*/  USHF.R.S32.HI UR10, URZ, 0x1f, UR9 ;  /* 0x0000001f3f0a7899 */ /* 0x000fe40008011409 */
[----:B------:R-:W-:Y:S02]  /*f790*/  USHF.R.S32.HI UR8, URZ, 0x1f, UR6 ;  /* 0x0000001f3f087899 */ /* 0x000fe40008011406 */
[----:B------:R-:W-:Y:S02]  /*f7a0*/  ULEA.HI UR10, UR10, UR9, URZ, 0x6 ;  /* 0x000000090a0a7291 */ /* 0x000fe4000f8f303f */
[----:B------:R-:W-:-:S02]  /*f7b0*/  ULEA.HI UR8, UR8, UR6, URZ, 0x6 ;  /* 0x0000000608087291 */ /* 0x000fc4000f8f303f */
[----:B------:R-:W-:Y:S02]  /*f7c0*/  UIADD3 UR6, UR41, -UR14, URZ ;  /* 0x8000000e29067290 */ /* 0x000fe4000fffe03f */
[----:B------:R-:W-:Y:S02]  /*f7d0*/  USHF.R.S32.HI UR39, URZ, 0x6, UR10 ;  /* 0x000000063f277899 */ /* 0x000fe4000801140a */
[----:B------:R-:W-:Y:S02]  /*f7e0*/  USHF.R.S32.HI UR8, URZ, 0x6, UR8 ;  /* 0x000000063f087899 */ /* 0x000fe40008011408 */
[----:B------:R-:W-:Y:S02]  /*f7f0*/  UIMAD UR6, UR13, UR15, UR6 ;  /* 0x0000000f0d0672a4 */ /* 0x000fe4000f8e0206 */
[----:B------:R-:W-:Y:S01]  /*f800*/  UISETP.LT.AND UP0, UPT, UR39, UR8, UPT ;  /* 0x000000082700728c */ /* 0x000fe2000bf01270 */
[----:B------:R-:W-:Y:S02]  /*f810*/  ULDC UR10, c[0x0][0x9dc] ;  /* 0x00027700000a7ab9 */ /* 0x000fe40000000800 */
[----:B------:R-:W-:-:S02]  /*f820*/  UIADD3 UR10, UR6, -UR10, URZ ;  /* 0x8000000a060a7290 */ /* 0x000fc4000fffe03f */
[----:B------:R-:W-:Y:S01]  /*f830*/  USEL UR39, UR39, UR8, UP0 ;  /* 0x0000000827277287 */ /* 0x000fe20008000000 */
[----:B------:R-:W-:Y:S11]  /*f840*/  @!P1 BRA `(.L_x_4057) ;  /* 0x0000000000449947 */ /* 0x000ff60003800000 */
        /* <DEDUP_REMOVED lines=10> */
.L_x_4058:
[----:B------:R-:W-:-:S11]  /*f8f0*/  UISETP.NE.AND UP0, UPT, UR7, 0x1, UPT ;  /* 0x000000010700788c */ /* 0x000fd6000bf05270 */
[----:B------:R-:W-:Y:S02]  /*f900*/  @UP0 ULDC.64 UR12, c[0x0][0x9e8] ;  /* 0x00027a00000c0ab9 */ /* 0x000fe40000000a00 */
[----:B------:R-:W-:-:S04]  /*f910*/  UIMAD.WIDE.U32 UR8, UR6, UR12, URZ ;  /* 0x0000000c060872a5 */ /* 0x000fc8000f8e003f */
[----:B------:R-:W-:-:S12]  /*f920*/  @UP0 USHF.R.U32.HI UR6, URZ, UR13, UR9 ;  /* 0x0000000d3f060299 */ /* 0x000fd80008011609 */
.L_x_4059:
[----:B------:R-:W-:-:S04]  /*f930*/  UIMAD UR6, UR6, UR7, URZ ;  /* 0x00000007060672a4 */ /* 0x000fc8000f8e023f */
[----:B------:R-:W-:-:S04]  /*f940*/  UISETP.LT.AND UP0, UPT, UR10, UR6, UPT ;  /* 0x000000060a00728c */ /* 0x000fc8000bf01270 */
[----:B------:R-:W-:-:S12]  /*f950*/  USEL UR10, UR10, UR6, !UP0 ;  /* 0x000000060a0a7287 */ /* 0x000fd8000c000000 */
.L_x_4057:
[----:B------:R-:W-:Y:S01]  /*f960*/  USHF.R.S32.HI UR6, URZ, 0x1f, UR10 ;  /* 0x0000001f3f067899 */ /* 0x000fe2000801140a */
[----:B------:R-:W-:Y:S03]  /*f970*/  BSSY B6, `(.L_x_4060) ;  /* 0x0000284000067945 */ /* 0x000fe60003800000 */
[----:B------:R-:W-:-:S04]  /*f980*/  ULEA.HI UR6, UR6, UR10, URZ, 0x6 ;  /* 0x0000000a06067291 */ /* 0x000fc8000f8f303f */
[----:B------:R-:W-:-:S04]  /*f990*/  USHF.R.S32.HI UR6, URZ, 0x6, UR6 ;  /* 0x000000063f067899 */ /* 0x000fc80008011406 */
[----:B------:R-:W-:-:S04]  /*f9a0*/  UISETP.LT.AND UP0, UPT, URZ, UR6, UPT ;  /* 0x000000063f00728c */ /* 0x000fc8000bf01270 */
[----:B------:R-:W-:-:S04]  /*f9b0*/  USEL UR38, URZ, UR6, !UP0 ;  /* 0x000000063f267287 */ /* 0x000fc8000c000000 */
[----:B------:R-:W-:-:S06]  /*f9c0*/  UISETP.GT.AND UP0, UPT, UR39, UR38, UPT ;  /* 0x000000262700728c */ /* 0x000fcc000bf04270 */
[----:B------:R-:W-:-:S13]  /*f9d0*/  PLOP3.LUT P0, PT, PT, PT, UP0, 0x80, 0x0 ;  /* 0x000000000000781c */ /* 0x000fda0003f0f008 */
[----:B------:R-:W-:Y:S05]  /*f9e0*/  @P0 BRA `(.L_x_4061) ;  /* 0x0000000000400947 */ /* 0x000fea0003800000 */
[----:B------:R-:W-:Y:S02]  /*f9f0*/  ISETP.NE.AND P0, PT, R19, RZ, PT ;  /* 0x000000ff1300720c */ /* 0x000fe40003f05270 */
[----:B------:R-:W-:-:S11]  /*fa00*/  MOV R13, R18 ;  /* 0x00000012000d7202 */ /* 0x000fd60000000f00 */
        /* <DEDUP_REMOVED lines=14> */
.L_x_4061:
        /* <DEDUP_REMOVED lines=18> */
[----:B------:R-:W-:Y:S01]  /*fc10*/  IMAD.MOV.U32 R8, RZ, RZ, 0x70 ;  /* 0x00000070ff087424 */ /* 0x000fe200078e00ff */
[----:B------:R-:W-:Y:S01]  /*fc20*/  MOV R12, 0x1 ;  /* 0x00000001000c7802 */ /* 0x000fe20000000f00 */
[----:B------:R-:W-:-:S07]  /*fc30*/  IMAD.MOV.U32 R13, RZ, RZ, RZ ;  /* 0x000000ffff0d7224 */ /* 0x000fce00078e00ff */
[----:B------:R-:W-:-:S07]  /*fc40*/  LEPC R20, `(.L_x_4063) ;  /* 0x000000001014794e */ /* 0x000fce0000000000 */
[----:B-1----:R-:W-:Y:S05]  /*fc50*/  CALL.ABS.NOINC R2 ;  /* 0x0000000002007343 */ /* 0x002fea0003c00000 */
.L_x_4063:
        /* <DEDUP_REMOVED lines=13> */
[----:B------:R-:W-:Y:S01]  /*fd30*/  MOV R10, UR4 ;  /* 0x00000004000a7c02 */ /* 0x000fe20008000f00 */
[----:B------:R-:W-:Y:S01]  /*fd40*/  IMAD.U32 R11, RZ, RZ, UR5 ;  /* 0x00000005ff0b7e24 */ /* 0x000fe2000f8e00ff */
[----:B------:R-:W-:Y:S01]  /*fd50*/  MOV R8, 0x70 ;  /* 0x0000007000087802 */ /* 0x000fe20000000f00 */
[----:B------:R-:W-:Y:S01]  /*fd60*/  IMAD.MOV.U32 R12, RZ, RZ, 0x1 ;  /* 0x00000001ff0c7424 */ /* 0x000fe200078e00ff */
[----:B-1----:R-:W-:-:S07]  /*fd70*/  MOV R13, RZ ;  /* 0x000000ff000d7202 */ /* 0x002fce0000000f00 */
[----:B------:R-:W-:-:S07]  /*fd80*/  LEPC R20, `(.L_x_4065) ;  /* 0x000000001014794e */ /* 0x000fce0000000000 */
[----:B--2---:R-:W-:Y:S05]  /*fd90*/  CALL.ABS.NOINC R2 ;  /* 0x0000000002007343 */ /* 0x004fea0003c00000 */
.L_x_4065:
        /* <DEDUP_REMOVED lines=16> */
.L_x_4064:
[----:B------:R-:W-:Y:S01]  /*fea0*/  ULDC.64 UR4, c[0x0][0x9f8] ;  /* 0x00027e0000047ab9 */ /* 0x000fe20000000a00 */
[----:B------:R-:W-:Y:S01]  /*feb0*/  MOV R5, UR43 ;  /* 0x0000002b00057c02 */ /* 0x000fe20008000f00 */
[----:B------:R-:W-:Y:S01]  /*fec0*/  IMAD.U32 R6, RZ, RZ, UR43 ;  /* 0x0000002bff067e24 */ /* 0x000fe2000f8e00ff */
[----:B------:R-:W-:Y:S01]  /*fed0*/  ISETP.NE.U32.AND P0, PT, RZ, UR4, PT ;  /* 0x00000004ff007c0c */ /* 0x000fe2000bf05070 */
[----:B------:R-:W1:Y:S03]  /*fee0*/  LDC R0, c[0x0][0x428] ;  /* 0x00010a00ff007b82 */ /* 0x000e660000000800 */
[----:B------:R-:W-:-:S13]  /*fef0*/  ISETP.NE.AND.EX P0, PT, RZ, UR5, PT, P0 ;  /* 0x00000005ff007c0c */ /* 0x000fda000bf05300 */
[----:B------:R-:W2:Y:S02]  /*ff00*/  @P0 LDC.64 R2, c[0x0][0x9f8] ;  /* 0x00027e00ff020b82 */ /* 0x000ea40000000a00 */
[----:B--2---:R-:W-:-:S05]  /*ff10*/  @P0 IMAD.WIDE R2, R5, 0x4, R2 ;  /* 0x0000000405020825 */ /* 0x004fca00078e0202 */
[----:B------:R2:W3:Y:S01]  /*ff20*/  @P0 LDG.E R6, desc[UR50][R2.64] ;  /* 0x0000003202060981 */ /* 0x0004e2000c1e1900 */
[----:B-1----:R-:W-:Y:S01]  /*ff30*/  ISETP.NE.AND P0, PT, R0, 0x1, PT ;  /* 0x000000010000780c */ /* 0x002fe20003f05270 */
[----:B------:R-:W-:Y:S01]  /*ff40*/  UMOV UR40, URZ ;  /* 0x0000003f00287c82 */ /* 0x000fe20008000000 */
[----:B------:R-:W-:Y:S01]  /*ff50*/  ISETP.NE.AND P1, PT, R19, RZ, PT ;  /* 0x000000ff1300720c */ /* 0x000fe20003f25270 */
[----:B------:R-:W-:Y:S01]  /*ff60*/  IMAD.U32 R10, RZ, RZ, UR39 ;  /* 0x00000027ff0a7e24 */ /* 0x000fe2000f8e00ff */
[----:B------:R-:W-:Y:S01]  /*ff70*/  MOV R0, UR42 ;  /* 0x0000002a00007c02 */ /* 0x000fe20008000f00 */
[----:B------:R-:W-:-:S03]  /*ff80*/  UMOV UR6, 0xffffffff ;  /* 0xffffffff00067882 */ /* 0x000fc60000000000 */
[----:B------:R-:W-:Y:S01]  /*ff90*/  IADD3 R10, R10, -0x1, RZ ;  /* 0xffffffff0a0a7810 */ /* 0x000fe20007ffe0ff */
[----:B--2---:R-:W1:Y:S06]  /*ffa0*/  LDC.64 R2, c[0x0][0x3f8] ;  /* 0x0000fe00ff027b82 */ /* 0x004e6c0000000a00 */
[----:B------:R-:W-:Y:S02]  /*ffb0*/  VOTEU.ALL UP1, P1 ;  /* 0x00000000003f7886 */ /* 0x000fe40000820000 */
[----:B------:R-:W2:Y:S03]  /*ffc0*/  @P0 LDC R4, c[0x0][0x42c] ;  /* 0x00010b00ff040b82 */ /* 0x000ea60000000800 */
[----:B------:R-:W-:-:S04]  /*ffd0*/  @!UP1 UIADD3 UR4, UP0, UR46, 0x270, URZ ;  /* 0x000002702e049890 */ /* 0x000fc8000ff1e03f */
[----:B------:R-:W-:Y:S01]  /*ffe0*/  @!UP1 UIADD3.X UR5, URZ, UR47, URZ, UP0, !UPT ;  /* 0x0000002f3f059290 */ /* 0x000fe200087fe43f */
[----:B------:R-:W4:Y:S08]  /*fff0*/  @P0 LDC R5, c[0x0][0x430] ;  /* 0x00010c00ff050b82 */ /* 0x000f300000000800 */
[----:B------:R1:W-:Y:S01]  /*10000*/  @!UP1 UTMAPF.L2.4D [UR40], [UR4] ;  /* 0x00000028040095b8 */ /* 0x0003e20008018000 */
[----:B--2---:R-:W-:-:S05]  /*10010*/  @P0 IMAD.HI.U32 R4, R4, UR42, RZ ;  /* 0x0000002a04040c27 */ /* 0x004fca000f8e00ff */
[----:B----4-:R-:W-:Y:S02]  /*10020*/  @P0 SHF.R.U32.HI R0, RZ, R5, R4 ;  /* 0x00000005ff000219 */ /* 0x010fe40000011604 */
[----:B-1----:R-:W-:-:S04]  /*10030*/  ISETP.NE.U32.AND P0, PT, R2, RZ, PT ;  /* 0x000000ff0200720c */ /* 0x002fc80003f05070 */
[----:B------:R-:W-:-:S04]  /*10040*/  ISETP.NE.AND.EX P0, PT, R3, RZ, PT, P0 ;  /* 0x000000ff0300720c */ /* 0x000fc80003f05300 */
[----:B---3--:R-:W-:Y:S01]  /*10050*/  SEL R4, R6, RZ, !P0 ;  /* 0x000000ff06047207 */ /* 0x008fe20004000000 */
[----:B------:R-:W-:Y:S08]  /*10060*/  BRA.DIV UR6, `(.L_x_4066) ;  /* 0x0000002a06547947 */ /* 0x000ff0000b800000 */
.L_x_4118:
[----:B------:R-:W-:Y:S01]  /*10070*/  UMOV UR4, 0xffffffff ;  /* 0xffffffff00047882 */ /* 0x000fe20000000000 */
[----:B------:R-:W-:Y:S02]  /*10080*/  SHF.R.S32.HI R7, RZ, 0x1f, R6 ;  /* 0x0000001fff077819 */ /* 0x000fe40000011406 */
[----:B------:R-:W-:Y:S05]  /*10090*/  BRA.DIV UR4, `(.L_x_4067) ;  /* 0x0000002a04747947 */ /* 0x000fea000b800000 */
[----:B------:R-:W-:-:S13]  /*100a0*/  ELECT P6, URZ, PT ;  /* 0x00000000003f782f */ /* 0x000fda00038c0000 */
.L_x_4121:
[----:B------:R-:W-:Y:S05]  /*100b0*/  @!P6 BRA `(.L_x_4068) ;  /* 0x0000000000c4e947 */ /* 0x000fea0003800000 */
[----:B------:R-:W-:Y:S01]  /*100c0*/  IMAD.MOV.U32 R4, RZ, RZ, R6 ;  /* 0x000000ffff047224 */ /* 0x000fe200078e0006 */
[----:B------:R-:W-:Y:S06]  /*100d0*/  @!P0 BRA `(.L_x_4069) ;  /* 0x0000000000488947 */ /* 0x000fec0003800000 */
[----:B------:R-:W1:Y:S01]  /*100e0*/  LDC R11, c[0x0][0x41c] ;  /* 0x00010700ff0b7b82 */ /* 0x000e620000000800 */
[----:B------:R-:W-:Y:S01]  /*100f0*/  MOV R12, R10 ;  /* 0x0000000a000c7202 */ /* 0x000fe20000000f00 */
        /* <DEDUP_REMOVED lines=12> */
[----:B------:R-:W-:-:S05]  /*101c0*/  LEA.HI.X R9, R4, R3, R5, 0x2, P2 ;  /* 0x0000000304097211 */ /* 0x000fca00010f1405 */
[----:B------:R1:W5:Y:S01]  /*101d0*/  LDG.E R4, desc[UR50][R8.64] ;  /* 0x0000003208047981 */ /* 0x000362000c1e1900 */
[----:B------:R-:W-:-:S04]  /*101e0*/  IMAD.MOV R5, RZ, RZ, -R12 ;  /* 0x000000ffff057224 */ /* 0x000fc800078e0a0c */
[----:B------:R-:W-:-:S07]  /*101f0*/  IMAD R10, R11, R5, R10 ;  /* 0x000000050b0a7224 */ /* 0x000fce00078e020a */
.L_x_4069:
[----:B-1----:R-:W-:Y:S01]  /*10200*/  LEA R8, R16, UR37, 0x3 ;  /* 0x0000002510087c11 */ /* 0x002fe2000f8e18ff */
[----:B------:R-:W1:Y:S01]  /*10210*/  S2R R9, SR_TID.X ;  /* 0x0000000000097919 */ /* 0x000e620000002100 */
[----:B------:R-:W-:-:S04]  /*10220*/  SHF.L.U32 R5, R17, 0x1f, RZ ;  /* 0x0000001f11057819 */ /* 0x000fc800000006ff */
[----:B------:R-:W2:Y:S01]  /*10230*/  SYNCS.PHASECHK.TRANS64.TRYWAIT P2, [R8+URZ+0x28c40], R5 ;  /* 0x028c4005080075a7 */ /* 0x000ea2000804017f */
[----:B-1----:R-:W-:-:S04]  /*10240*/  LOP3.LUT R9, R9, 0x7f, RZ, 0xc0, !PT ;  /* 0x0000007f09097812 */ /* 0x002fc800078ec0ff */
[----:B------:R-:W-:Y:S01]  /*10250*/  ISETP.NE.AND P3, PT, R9, RZ, PT ;  /* 0x000000ff0900720c */ /* 0x000fe20003f65270 */
[----:B--2---:R-:W-:-:S12]  /*10260*/  @!P2 BRA `(.L_x_4070) ;  /* 0x000000280020a947 */ /* 0x004fd80003800000 */
.L_x_4122:
[----:B------:R-:W-:Y:S05]  /*10270*/  @P3 BRA `(.L_x_4071) ;  /* 0x0000000000143947 */ /* 0x000fea0003800000 */
[----:B------:R-:W-:Y:S02]  /*10280*/  ISETP.NE.AND P2, PT, R19, RZ, PT ;  /* 0x000000ff1300720c */ /* 0x000fe40003f45270 */
[----:B-1----:R-:W-:-:S04]  /*10290*/  MOV R5, 0x2000 ;  /* 0x0000200000057802 */ /* 0x002fc80000000f00 */
[----:B------:R2:W-:Y:S07]  /*102a0*/  SYNCS.ARRIVE.TRANS64 RZ, [R8+URZ+0x28c30], R5 ;  /* 0x028c300508ff79a7 */ /* 0x0005ee000800003f */
[----:B------:R-:W-:Y:S05]  /*102b0*/  @!P2 BRA `(.L_x_4071) ;  /* 0x000000000004a947 */ /* 0x000fea0003800000 */
[----:B------:R-:W-:Y:S01]  /*102c0*/  BPT.TRAP 0x1 ;  /* 0x000000040000795c */ /* 0x000fe20000300000 */
.L_x_4071:
        /* <DEDUP_REMOVED lines=8> */
[----:B-----5:R-:W-:Y:S01]  /*10350*/  R2UR UR13, R4 ;  /* 0x00000000040d72ca */ /* 0x020fe200000e0000 */
[----:B------:R-:W-:-:S04]  /*10360*/  UMOV UR10, URZ ;  /* 0x0000003f000a7c82 */ /* 0x000fc80008000000 */
[----:B------:R-:W-:Y:S02]  /*10370*/  ULEA UR8, UR8, UR37, 0xd ;  /* 0x0000002508087291 */ /* 0x000fe4000f8e683f */
[----:B------:R-:W-:Y:S02]  /*10380*/  UIADD3 UR9, UR9, 0x28c30, URZ ;  /* 0x00028c3009097890 */ /* 0x000fe4000fffe03f */
[----:B------:R-:W-:Y:S02]  /*10390*/  USHF.L.U32 UR11, UR11, 0x6, URZ ;  /* 0x000000060b0b7899 */ /* 0x000fe4000800063f */
[----:B------:R-:W-:-:S09]  /*103a0*/  UIADD3 UR8, UR8, 0x22400, URZ ;  /* 0x0002240008087890 */ /* 0x000fd2000fffe03f */
[----:B------:R3:W-:Y:S02]  /*103b0*/  UTMALDG.4D [UR8], [UR4], desc[UR6] ;  /* 0x00000608040075b4 */ /* 0x0007e40008019000 */
[----:B---3--:R-:W-:Y:S01]  /*103c0*/  NOP ;  /* 0x0000000000007918 */ /* 0x008fe20000000000 */
.L_x_4068:
        /* <DEDUP_REMOVED lines=11> */
[----:B------:R-:W-:Y:S01]  /*10480*/  UIADD3.X UR7, URZ, UR47, URZ, UP0, !UPT ;  /* 0x0000002f3f077290 */ /* 0x000fe200087fe43f */
[----:B------:R-:W-:Y:S01]  /*10490*/  UMOV UR11, UR41 ;  /* 0x00000029000b7c82 */ /* 0x000fe20008000000 */
[----:B------:R-:W-:Y:S01]  /*104a0*/  UMOV UR12, UR42 ;  /* 0x0000002a000c7c82 */ /* 0x000fe20008000000 */
[----:B------:R-:W-:Y:S01]  /*104b0*/  UMOV UR13, UR43 ;  /* 0x0000002b000d7c82 */ /* 0x000fe20008000000 */
[----:B------:R-:W-:Y:S01]  /*104c0*/  UMOV UR5, 0x12f00000 ;  /* 0x12f0000000057882 */ /* 0x000fe20000000000 */
[----:B------:R-:W-:Y:S01]  /*104d0*/  UMOV UR10, URZ ;  /* 0x0000003f000a7c82 */ /* 0x000fe20008000000 */
[----:B------:R1:W-:Y:S02]  /*104e0*/  @P2 SYNCS.ARRIVE.TRANS64 RZ, [UR37+0x28c00], R5 ;  /* 0x028c0005ffff29a7 */ /* 0x0003e40008000025 */
[----:B-1----:R-:W-:Y:S01]  /*104f0*/  MOV R5, UR4 ;  /* 0x0000000400057c02 */ /* 0x002fe20008000f00 */
[----:B------:R-:W-:-:S02]  /*10500*/  UMOV UR4, 0x0 ;  /* 0x0000000000047882 */ /* 0x000fc40000000000 */
[----:B------:R1:W-:Y:S01]  /*10510*/  UTMALDG.4D [UR8], [UR6], desc[UR4] ;  /* 0x00000408060075b4 */ /* 0x0003e20008019000 */
[----:B------:R-:W-:-:S04]  /*10520*/  SHF.L.U32 R5, R5, 0x1f, RZ ;  /* 0x0000001f05057819 */ /* 0x000fc800000006ff */
[----:B------:R-:W2:Y:S02]  /*10530*/  SYNCS.PHASECHK.TRANS64.TRYWAIT P2, [UR37+0x28c20], R5 ;  /* 0x028c2005ff0075a7 */ /* 0x000ea40008040165 */
[----:B-12---:R-:W-:Y:S05]  /*10540*/  @!P2 BRA `(.L_x_4072) ;  /* 0x00000024007ca947 */ /* 0x006fea0003800000 */
.L_x_4123:
[----:B------:R-:W-:Y:S01]  /*10550*/  ULDC.64 UR4, c[0x0][0x408] ;  /* 0x0001020000047ab9 */ /* 0x000fe20000000a00 */
[----:B------:R-:W-:Y:S04]  /*10560*/  BSSY B0, `(.L_x_4073) ;  /* 0x0000042000007945 */ /* 0x000fe80003800000 */
[----:B------:R-:W-:Y:S05]  /*10570*/  @!P6 BRA `(.L_x_4074) ;  /* 0x000000040000e947 */ /* 0x000fea0003800000 */
[----:B-1----:R-:W-:Y:S01]  /*10580*/  LEA R8, R16, UR37, 0x3 ;  /* 0x0000002510087c11 */ /* 0x002fe2000f8e18ff */
[----:B------:R-:W1:Y:S01]  /*10590*/  S2R R9, SR_TID.X ;  /* 0x0000000000097919 */ /* 0x000e620000002100 */
[----:B------:R-:W-:-:S04]  /*105a0*/  SHF.L.U32 R5, R17, 0x1f, RZ ;  /* 0x0000001f11057819 */ /* 0x000fc800000006ff */
[----:B------:R-:W2:Y:S01]  /*105b0*/  SYNCS.PHASECHK.TRANS64.TRYWAIT P2, [R8+URZ+0x28c60], R5 ;  /* 0x028c6005080075a7 */ /* 0x000ea2000804017f */
[----:B-1----:R-:W-:-:S04]  /*105c0*/  LOP3.LUT R9, R9, 0x7f, RZ, 0xc0, !PT ;  /* 0x0000007f09097812 */ /* 0x002fc800078ec0ff */
[----:B------:R-:W-:Y:S01]  /*105d0*/  ISETP.NE.AND P3, PT, R9, RZ, PT ;  /* 0x000000ff0900720c */ /* 0x000fe20003f65270 */
[----:B--2---:R-:W-:-:S12]  /*105e0*/  @!P2 BRA `(.L_x_4075) ;  /* 0x00000024006ca947 */ /* 0x004fd80003800000 */
.L_x_4124:
[----:B------:R-:W-:Y:S05]  /*105f0*/  @P3 BRA `(.L_x_4076) ;  /* 0x0000000000143947 */ /* 0x000fea0003800000 */
[----:B------:R-:W-:Y:S01]  /*10600*/  ISETP.NE.AND P2, PT, R19, RZ, PT ;  /* 0x000000ff1300720c */ /* 0x000fe20003f45270 */
[----:B-1----:R-:W-:-:S04]  /*10610*/  IMAD.MOV.U32 R5, RZ, RZ, 0x10000 ;  /* 0x00010000ff057424 */ /* 0x002fc800078e00ff */
[----:B------:R2:W-:Y:S08]  /*10620*/  SYNCS.ARRIVE.TRANS64 RZ, [R8+URZ+0x28c50], R5 ;  /* 0x028c500508ff79a7 */ /* 0x0005f0000800003f */
[----:B------:R-:W-:Y:S05]  /*10630*/  @!P2 BRA `(.L_x_4076) ;  /* 0x000000000004a947 */ /* 0x000fea0003800000 */
[----:B------:R-:W-:Y:S01]  /*10640*/  BPT.TRAP 0x1 ;  /* 0x000000040000795c */ /* 0x000fe20000300000 */
.L_x_4076:
        /* <DEDUP_REMOVED lines=13> */
[----:B------:R-:W-:-:S02]  /*10720*/  ULEA UR16, UR16, UR37, 0x10 ;  /* 0x0000002510107291 */ /* 0x000fc4000f8e803f */
[----:B------:R-:W-:Y:S02]  /*10730*/  USHF.L.U32 UR11, UR11, 0x6, URZ ;  /* 0x000000060b0b7899 */ /* 0x000fe4000800063f */
[----:B------:R-:W-:Y:S02]  /*10740*/  UIADD3 UR9, UR9, 0x28c50, URZ ;  /* 0x00028c5009097890 */ /* 0x000fe4000fffe03f */
[----:B------:R-:W-:Y:S02]  /*10750*/  UIADD3 UR8, UR16, 0x400, URZ ;  /* 0x0000040010087890 */ /* 0x000fe4000fffe03f */
[----:B------:R-:W-:Y:S02]  /*10760*/  UIADD3 UR17, UR16, 0x2400, URZ ;  /* 0x0000240010117890 */ /* 0x000fe4000fffe03f */
[----:B------:R-:W-:Y:S02]  /*10770*/  UIADD3 UR19, UR16, 0x4400, URZ ;  /* 0x0000440010137890 */ /* 0x000fe4000fffe03f */
[----:B------:R-:W-:Y:S01]  /*10780*/  UIADD3 UR21, UR16, 0x6400, URZ ;  /* 0x0000640010157890 */ /* 0x000fe2000fffe03f */
[----:B------:R-:W-:-:S02]  /*10790*/  UMOV UR23, 0x100 ;  /* 0x0000010000177882 */ /* 0x000fc40000000000 */
[----:B------:R3:W-:Y:S01]  /*107a0*/  UTMALDG.4D [UR8], [UR14], desc[UR6] ;  /* 0x000006080e0075b4 */ /* 0x0007e20008019000 */
[----:B------:R-:W-:Y:S01]  /*107b0*/  UMOV UR24, 0x140 ;  /* 0x0000014000187882 */ /* 0x000fe20000000000 */
[----:B---3--:R-:W-:Y:S01]  /*107c0*/  UMOV UR8, UR17 ;  /* 0x0000001100087c82 */ /* 0x008fe20008000000 */
[----:B------:R-:W-:Y:S01]  /*107d0*/  UMOV UR10, UR18 ;  /* 0x00000012000a7c82 */ /* 0x000fe20008000000 */
[----:B------:R-:W-:Y:S01]  /*107e0*/  UIADD3 UR17, UR16, 0x8400, URZ ;  /* 0x0000840010117890 */ /* 0x000fe2000fffe03f */
[----:B------:R3:W-:Y:S01]  /*107f0*/  UTMALDG.4D [UR8], [UR14], desc[UR6] ;  /* 0x000006080e0075b4 */ /* 0x0007e20008019000 */
[----:B------:R-:W-:Y:S01]  /*10800*/  UIADD3 UR18, UR16, 0xa400, URZ ;  /* 0x0000a40010127890 */ /* 0x000fe2000fffe03f */
[----:B---3--:R-:W-:Y:S01]  /*10810*/  UMOV UR8, UR19 ;  /* 0x0000001300087c82 */ /* 0x008fe20008000000 */
[----:B------:R-:W-:Y:S01]  /*10820*/  UMOV UR10, UR20 ;  /* 0x00000014000a7c82 */ /* 0x000fe20008000000 */
[----:B------:R-:W-:Y:S01]  /*10830*/  UIADD3 UR19, UR16, 0xc400, URZ ;  /* 0x0000c40010137890 */ /* 0x000fe2000fffe03f */
[----:B------:R3:W-:Y:S02]  /*10840*/  UTMALDG.4D [UR8], [UR14], desc[UR6] ;  /* 0x000006080e0075b4 */ /* 0x0007e40008019000 */
[----:B---3--:R-:W-:Y:S01]  /*10850*/  UMOV UR8, UR21 ;  /* 0x0000001500087c82 */ /* 0x008fe20008000000 */
[----:B------:R-:W-:-:S02]  /*10860*/  UMOV UR10, UR22 ;  /* 0x00000016000a7c82 */ /* 0x000fc40008000000 */
[----:B------:R3:W-:Y:S02]  /*10870*/  UTMALDG.4D [UR8], [UR14], desc[UR6] ;  /* 0x000006080e0075b4 */ /* 0x0007e40008019000 */
[----:B---3--:R-:W-:Y:S01]  /*10880*/  UMOV UR8, UR17 ;  /* 0x0000001100087c82 */ /* 0x008fe20008000000 */
[----:B------:R-:W-:Y:S01]  /*10890*/  UMOV UR10, UR23 ;  /* 0x00000017000a7c82 */ /* 0x000fe20008000000 */
[----:B------:R-:W-:Y:S01]  /*108a0*/  UIADD3 UR17, UR16, 0xe400, URZ ;  /* 0x0000e40010117890 */ /* 0x000fe2000fffe03f */
[----:B------:R3:W-:Y:S02]  /*108b0*/  UTMALDG.4D [UR8], [UR14], desc[UR6] ;  /* 0x000006080e0075b4 */ /* 0x0007e40008019000 */
[----:B------:R-:W-:Y:S01]  /*108c0*/  UMOV UR16, 0x180 ;  /* 0x0000018000107882 */ /* 0x000fe20000000000 */
[----:B---3--:R-:W-:Y:S01]  /*108d0*/  UMOV UR8, UR18 ;  /* 0x0000001200087c82 */ /* 0x008fe20008000000 */
[----:B------:R-:W-:Y:S02]  /*108e0*/  UMOV UR10, UR24 ;  /* 0x00000018000a7c82 */ /* 0x000fe40008000000 */
[----:B------:R3:W-:Y:S02]  /*108f0*/  UTMALDG.4D [UR8], [UR14], desc[UR6] ;  /* 0x000006080e0075b4 */ /* 0x0007e40008019000 */
[----:B---3--:R-:W-:Y:S01]  /*10900*/  UMOV UR8, UR19 ;  /* 0x0000001300087c82 */ /* 0x008fe20008000000 */
[----:B------:R-:W-:Y:S01]  /*10910*/  UMOV UR10, UR16 ;  /* 0x00000010000a7c82 */ /* 0x000fe20008000000 */
[----:B------:R-:W-:Y:S01]  /*10920*/  UMOV UR16, 0x1c0 ;  /* 0x000001c000107882 */ /* 0x000fe20000000000 */
[----:B------:R3:W-:Y:S02]  /*10930*/  UTMALDG.4D [UR8], [UR14], desc[UR6] ;  /* 0x000006080e0075b4 */ /* 0x0007e40008019000 */
[----:B---3--:R-:W-:Y:S01]  /*10940*/  UMOV UR8, UR17 ;  /* 0x0000001100087c82 */ /* 0x008fe20008000000 */
[----:B------:R-:W-:-:S02]  /*10950*/  UMOV UR10, UR16 ;  /* 0x00000010000a7c82 */ /* 0x000fc40008000000 */
[----:B------:R3:W-:Y:S02]  /*10960*/  UTMALDG.4D [UR8], [UR14], desc[UR6] ;  /* 0x000006080e0075b4 */ /* 0x0007e40008019000 */
[----:B---3--:R-:W-:Y:S01]  /*10970*/  NOP ;  /* 0x0000000000007918 */ /* 0x008fe20000000000 */
.L_x_4074:
[----:B------:R-:W-:Y:S05]  /*10980*/  BSYNC B0 ;  /* 0x0000000000007941 */ /* 0x000fea0003800000 */
.L_x_4073:
[----:B------:R-:W-:-:S04]  /*10990*/  UIADD3 UR6, UR39, -0x2, URZ ;  /* 0xfffffffe27067890 */ /* 0x000fc8000fffe03f */
[----:B------:R-:W-:-:S06]  /*109a0*/  UISETP.GE.AND UP0, UPT, UR6, UR38, UPT ;  /* 0x000000260600728c */ /* 0x000fcc000bf06270 */
[----:B------:R-:W-:-:S13]  /*109b0*/  PLOP3.LUT P2, PT, PT, PT, UP0, 0x80, 0x0 ;  /* 0x000000000000781c */ /* 0x000fda0003f4f008 */
[----:B------:R-:W-:Y:S05]  /*109c0*/  @!P2 BRA `(.L_x_4077) ;  /* 0x0000001400a4a947 */ /* 0x000fea0003800000 */
[----:B------:R-:W-:Y:S02]  /*109d0*/  LOP3.LUT R9, RZ, UR38, RZ, 0x33, !PT ;  /* 0x00000026ff097c12 */ /* 0x000fe4000f8e33ff */
[----:B-12---:R-:W-:-:S04]  /*109e0*/  IADD3 R8, RZ, -UR39, RZ ;  /* 0x80000027ff087c10 */ /* 0x006fc8000fffe0ff */
[----:B------:R-:W-:Y:S02]  /*109f0*/  VIADDMNMX R9, R8, 0x1, R9, !PT ;  /* 0x0000000108097846 */ /* 0x000fe40007800109 */
[----:B------:R-:W-:-:S03]  /*10a00*/  MOV R8, UR6 ;  /* 0x0000000600087c02 */ /* 0x000fc60008000f00 */
[----:B------:R-:W-:-:S05]  /*10a10*/  VIADD R5, R9, UR39 ;  /* 0x0000002709057c36 */ /* 0x000fca0008000000 */
[----:B------:R-:W-:-:S04]  /*10a20*/  LOP3.LUT R5, R5, 0x1, RZ, 0xc0, !PT ;  /* 0x0000000105057812 */ /* 0x000fc800078ec0ff */
[----:B------:R-:W-:-:S13]  /*10a30*/  ISETP.NE.U32.AND P2, PT, R5, 0x1, PT ;  /* 0x000000010500780c */ /* 0x000fda0003f45070 */
        /* <DEDUP_REMOVED lines=8> */
[----:B------:R-:W-:Y:S05]  /*10ac0*/  @!P0 BRA `(.L_x_4081) ;  /* 0x0000000000488947 */ /* 0x000fea0003800000 */
        /* <DEDUP_REMOVED lines=11> */
[----:B------:R-:W-:-:S03]  /*10b80*/  IMAD.WIDE.U32 R4, R6, UR6, R4 ;  /* 0x0000000606047c25 */ /* 0x000fc6000f8e0004 */
[----:B------:R-:W-:Y:S02]  /*10b90*/  LEA R2, P2, R4, R2, 0x2 ;  /* 0x0000000204027211 */ /* 0x000fe400078410ff */
[----:B------:R-:W-:-:S04]  /*10ba0*/  IADD3 R5, R13, R5, RZ ;  /* 0x000000050d057210 */ /* 0x000fc80007ffe0ff */
[----:B------:R-:W-:-:S05]  /*10bb0*/  LEA.HI.X R3, R4, R3, R5, 0x2, P2 ;  /* 0x0000000304037211 */ /* 0x000fca00010f1405 */
[----:B------:R1:W5:Y:S01]  /*10bc0*/  LDG.E R4, desc[UR50][R2.64] ;  /* 0x0000003202047981 */ /* 0x000362000c1e1900 */
[----:B------:R-:W-:-:S04]  /*10bd0*/  IMAD.MOV R5, RZ, RZ, -R11 ;  /* 0x000000ffff057224 */ /* 0x000fc800078e0a0b */
[----:B------:R-:W-:-:S07]  /*10be0*/  IMAD R8, R10, R5, R8 ;  /* 0x000000050a087224 */ /* 0x000fce00078e0208 */
.L_x_4081:
[----:B-1----:R-:W-:Y:S01]  /*10bf0*/  LEA R2, R16, UR37, 0x3 ;  /* 0x0000002510027c11 */ /* 0x002fe2000f8e18ff */
[----:B------:R-:W1:Y:S01]  /*10c00*/  S2R R5, SR_TID.X ;  /* 0x0000000000057919 */ /* 0x000e620000002100 */
[----:B------:R-:W-:-:S04]  /*10c10*/  SHF.L.U32 R3, R17, 0x1f, RZ ;  /* 0x0000001f11037819 */ /* 0x000fc800000006ff */
[----:B------:R-:W2:Y:S01]  /*10c20*/  SYNCS.PHASECHK.TRANS64.TRYWAIT P3, [R2+URZ+0x28c40], R3 ;  /* 0x028c4003020075a7 */ /* 0x000ea2000806017f */
[----:B-1----:R-:W-:-:S04]  /*10c30*/  LOP3.LUT R5, R5, 0x7f, RZ, 0xc0, !PT ;  /* 0x0000007f05057812 */ /* 0x002fc800078ec0ff */
[----:B------:R-:W-:Y:S01]  /*10c40*/  ISETP.NE.AND P2, PT, R5, RZ, PT ;  /* 0x000000ff0500720c */ /* 0x000fe20003f45270 */
[----:B--2---:R-:W-:-:S12]  /*10c50*/  @!P3 BRA `(.L_x_4082) ;  /* 0x0000001c00e4b947 */ /* 0x004fd80003800000 */
.L_x_4125:
[----:B------:R-:W-:Y:S05]  /*10c60*/  @P2 BRA `(.L_x_4083) ;  /* 0x0000000000142947 */ /* 0x000fea0003800000 */
[----:B------:R-:W-:Y:S02]  /*10c70*/  ISETP.NE.AND P3, PT, R19, RZ, PT ;  /* 0x000000ff1300720c */ /* 0x000fe40003f65270 */
[----:B------:R-:W-:-:S04]  /*10c80*/  MOV R5, 0x2000 ;  /* 0x0000200000057802 */ /* 0x000fc80000000f00 */
[----:B------:R2:W-:Y:S07]  /*10c90*/  SYNCS.ARRIVE.TRANS64 RZ, [R2+URZ+0x28c30], R5 ;  /* 0x028c300502ff79a7 */ /* 0x0005ee000800003f */
[----:B------:R-:W-:Y:S05]  /*10ca0*/  @!P3 BRA `(.L_x_4083) ;  /* 0x000000000004b947 */ /* 0x000fea0003800000 */
[----:B------:R-:W-:Y:S01]  /*10cb0*/  BPT.TRAP 0x1 ;  /* 0x000000040000795c */ /* 0x000fe20000300000 */
.L_x_4083:
[----:B------:R-:W-:Y:S01]  /*10cc0*/  R2UR UR8, R16 ;  /* 0x00000000100872ca */ /* 0x000fe200000e0000 */
        /* <DEDUP_REMOVED lines=9> */
[----:B------:R-:W-:-:S03]  /*10d60*/  UMOV UR10, URZ ;  /* 0x0000003f000a7c82 */ /* 0x000fc60008000000 */
[----:B------:R-:W-:Y:S02]  /*10d70*/  ULEA UR8, UR8, UR37, 0xd ;  /* 0x0000002508087291 */ /* 0x000fe4000f8e683f */
[----:B------:R-:W-:Y:S02]  /*10d80*/  UIADD3 UR9, UR9, 0x28c30, URZ ;  /* 0x00028c3009097890 */ /* 0x000fe4000fffe03f */
[----:B------:R-:W-:-:S09]  /*10d90*/  UIADD3 UR8, UR8, 0x22400, URZ ;  /* 0x0002240008087890 */ /* 0x000fd2000fffe03f */
[----:B------:R3:W-:Y:S01]  /*10da0*/  UTMALDG.4D [UR8], [UR6], desc[UR14] ;  /* 0x00000e08060075b4 */ /* 0x0007e20008019000 */
[----:B------:R-:W4:Y:S02]  /*10db0*/  SYNCS.PHASECHK.TRANS64.TRYWAIT P3, [R2+URZ+0x28c60], R3 ;  /* 0x028c6003020075a7 */ /* 0x000f24000806017f */
[----:B---34-:R-:W-:Y:S05]  /*10dc0*/  @!P3 BRA `(.L_x_4084) ;  /* 0x0000001c009cb947 */ /* 0x018fea0003800000 */
.L_x_4126:
[----:B------:R-:W-:Y:S05]  /*10dd0*/  @P2 BRA `(.L_x_4085) ;  /* 0x0000000000142947 */ /* 0x000fea0003800000 */
[----:B------:R-:W-:Y:S02]  /*10de0*/  ISETP.NE.AND P2, PT, R19, RZ, PT ;  /* 0x000000ff1300720c */ /* 0x000fe40003f45270 */
[----:B-1-3--:R-:W-:-:S04]  /*10df0*/  MOV R3, 0x10000 ;  /* 0x0001000000037802 */ /* 0x00afc80000000f00 */
[----:B------:R4:W-:Y:S07]  /*10e00*/  SYNCS.ARRIVE.TRANS64 RZ, [R2+URZ+0x28c50], R3 ;  /* 0x028c500302ff79a7 */ /* 0x0009ee000800003f */
[----:B------:R-:W-:Y:S05]  /*10e10*/  @!P2 BRA `(.L_x_4085) ;  /* 0x000000000004a947 */ /* 0x000fea0003800000 */
[----:B------:R-:W-:Y:S01]  /*10e20*/  BPT.TRAP 0x1 ;  /* 0x000000040000795c */ /* 0x000fe20000300000 */
.L_x_4085:
        /* <DEDUP_REMOVED lines=14> */
[----:B------:R-:W-:Y:S02]  /*10f10*/  UIADD3 UR9, UR9, 0x28c50, URZ ;  /* 0x00028c5009097890 */ /* 0x000fe4000fffe03f */
[----:B------:R-:W-:Y:S02]  /*10f20*/  UIADD3 UR8, UR16, 0x400, URZ ;  /* 0x0000040010087890 */ /* 0x000fe4000fffe03f */
[----:B------:R-:W-:Y:S02]  /*10f30*/  UIADD3 UR17, UR16, 0x2400, URZ ;  /* 0x0000240010117890 */ /* 0x000fe4000fffe03f */
[----:B------:R-:W-:Y:S02]  /*10f40*/  UIADD3 UR19, UR16, 0x4400, URZ ;  /* 0x0000440010137890 */ /* 0x000fe4000fffe03f */
[----:B------:R-:W-:Y:S01]  /*10f50*/  UIADD3 UR21, UR16, 0x6400, URZ ;  /* 0x0000640010157890 */ /* 0x000fe2000fffe03f */
[----:B------:R-:W-:Y:S02]  /*10f60*/  UMOV UR23, 0x100 ;  /* 0x0000010000177882 */ /* 0x000fe40000000000 */
[----:B------:R5:W-:Y:S01]  /*10f70*/  UTMALDG.4D [UR8], [UR14], desc[UR6] ;  /* 0x000006080e0075b4 */ /* 0x000be20008019000 */
[----:B------:R-:W-:Y:S01]  /*10f80*/  UMOV UR24, 0x140 ;  /* 0x0000014000187882 */ /* 0x000fe20000000000 */
[----:B-----5:R-:W-:Y:S01]  /*10f90*/  UMOV UR8, UR17 ;  /* 0x0000001100087c82 */ /* 0x020fe20008000000 */
[----:B------:R-:W-:Y:S01]  /*10fa0*/  UMOV UR10, UR18 ;  /* 0x00000012000a7c82 */ /* 0x000fe20008000000 */
[----:B------:R-:W-:Y:S01]  /*10fb0*/  UIADD3 UR17, UR16, 0x8400, URZ ;  /* 0x0000840010117890 */ /* 0x000fe2000fffe03f */
[----:B------:R5:W-:Y:S01]  /*10fc0*/  UTMALDG.4D [UR8], [UR14], desc[UR6] ;  /* 0x000006080e0075b4 */ /* 0x000be20008019000 */
[----:B------:R-:W-:Y:S01]  /*10fd0*/  UIADD3 UR18, UR16, 0xa400, URZ ;  /* 0x0000a40010127890 */ /* 0x000fe2000fffe03f */
[----:B-----5:R-:W-:Y:S01]  /*10fe0*/  UMOV UR8, UR19 ;  /* 0x0000001300087c82 */ /* 0x020fe20008000000 */
[----:B------:R-:W-:Y:S01]  /*10ff0*/  UMOV UR10, UR20 ;  /* 0x00000014000a7c82 */ /* 0x000fe20008000000 */
[----:B------:R-:W-:Y:S01]  /*11000*/  UIADD3 UR19, UR16, 0xc400, URZ ;  /* 0x0000c40010137890 */ /* 0x000fe2000fffe03f */
[----:B------:R5:W-:Y:S02]  /*11010*/  UTMALDG.4D [UR8], [UR14], desc[UR6] ;  /* 0x000006080e0075b4 */ /* 0x000be40008019000 */
[----:B-----5:R-:W-:Y:S01]  /*11020*/  UMOV UR8, UR21 ;  /* 0x0000001500087c82 */ /* 0x020fe20008000000 */
[----:B------:R-:W-:-:S02]  /*11030*/  UMOV UR10, UR22 ;  /* 0x00000016000a7c82 */ /* 0x000fc40008000000 */
[----:B------:R5:W-:Y:S02]  /*11040*/  UTMALDG.4D [UR8], [UR14], desc[UR6] ;  /* 0x000006080e0075b4 */ /* 0x000be40008019000 */
[----:B-----5:R-:W-:Y:S01]  /*11050*/  UMOV UR8, UR17 ;  /* 0x0000001100087c82 */ /* 0x020fe20008000000 */
[----:B------:R-:W-:Y:S01]  /*11060*/  UMOV UR10, UR23 ;  /* 0x00000017000a7c82 */ /* 0x000fe20008000000 */
[----:B------:R-:W-:Y:S01]  /*11070*/  UIADD3 UR17, UR16, 0xe400, URZ ;  /* 0x0000e40010117890 */ /* 0x000fe2000fffe03f */
[----:B------:R5:W-:Y:S02]  /*11080*/  UTMALDG.4D [UR8], [UR14], desc[UR6] ;  /* 0x000006080e0075b4 */ /* 0x000be40008019000 */
[----:B------:R-:W-:Y:S01]  /*11090*/  UMOV UR16, 0x180 ;  /* 0x0000018000107882 */ /* 0x000fe20000000000 */
[----:B-----5:R-:W-:Y:S01]  /*110a0*/  UMOV UR8, UR18 ;  /* 0x0000001200087c82 */ /* 0x020fe20008000000 */
[----:B------:R-:W-:Y:S02]  /*110b0*/  UMOV UR10, UR24 ;  /* 0x00000018000a7c82 */ /* 0x000fe40008000000 */
[----:B------:R5:W-:Y:S02]  /*110c0*/  UTMALDG.4D [UR8], [UR14], desc[UR6] ;  /* 0x000006080e0075b4 */ /* 0x000be40008019000 */
[----:B-----5:R-:W-:Y:S01]  /*110d0*/  UMOV UR8, UR19 ;  /* 0x0000001300087c82 */ /* 0x020fe20008000000 */
[----:B------:R-:W-:Y:S01]  /*110e0*/  UMOV UR10, UR16 ;  /* 0x00000010000a7c82 */ /* 0x000fe20008000000 */
[----:B------:R-:W-:Y:S01]  /*110f0*/  UMOV UR16, 0x1c0 ;  /* 0x000001c000107882 */ /* 0x000fe20000000000 */
[----:B------:R5:W-:Y:S02]  /*11100*/  UTMALDG.4D [UR8], [UR14], desc[UR6] ;  /* 0x000006080e0075b4 */ /* 0x000be40008019000 */
[----:B-----5:R-:W-:Y:S01]  /*11110*/  UMOV UR8, UR17 ;  /* 0x0000001100087c82 */ /* 0x020fe20008000000 */
[----:B------:R-:W-:-:S02]  /*11120*/  UMOV UR10, UR16 ;  /* 0x00000010000a7c82 */ /* 0x000fc40008000000 */
[----:B------:R1:W-:Y:S02]  /*11130*/  UTMALDG.4D [UR8], [UR14], desc[UR6] ;  /* 0x000006080e0075b4 */ /* 0x0003e40008019000 */
[----:B-1----:R-:W-:Y:S01]  /*11140*/  NOP ;  /* 0x0000000000007918 */ /* 0x002fe20000000000 */
.L_x_4080:
[----:B------:R-:W-:Y:S05]  /*11150*/  BSYNC B0 ;  /* 0x0000000000007941 */ /* 0x000fea0003800000 */
.L_x_4079:
[----:B------:R-:W-:-:S06]  /*11160*/  UIADD3 UR6, UR39, -0x3, URZ ;  /* 0xfffffffd27067890 */ /* 0x000fcc000fffe03f */
[----:B------:R-:W-:-:S07]  /*11170*/  IMAD.U32 R8, RZ, RZ, UR6 ;  /* 0x00000006ff087e24 */ /* 0x000fce000f8e00ff */
.L_x_4078:
[----:B------:R-:W-:Y:S01]  /*11180*/  ULOP3.LUT UR6, URZ, UR39, URZ, 0x33, !UPT ;  /* 0x000000273f067292 */ /* 0x000fe2000f8e333f */
[----:B------:R-:W-:Y:S01]  /*11190*/  IADD3 R9, R9, -0x2, RZ ;  /* 0xfffffffe09097810 */ /* 0x000fe20007ffe0ff */
[----:B------:R-:W-:Y:S04]  /*111a0*/  BSSY B0, `(.L_x_4077) ;  /* 0x00000eb000007945 */ /* 0x000fe80003800000 */
[----:B------:R-:W-:-:S13]  /*111b0*/  ISETP.NE.AND P2, PT, R9, UR6, PT ;  /* 0x0000000609007c0c */ /* 0x000fda000bf45270 */
[----:B------:R-:W-:Y:S05]  /*111c0*/  @!P2 BRA `(.L_x_4086) ;  /* 0x0000000c00a0a947 */ /* 0x000fea0003800000 */
.L_x_4101:
[----:B------:R-:W-:Y:S01]  /*111d0*/  VIADD R9, R16, 0x1 ;  /* 0x0000000110097836 */ /* 0x000fe20000000000 */
[----:B------:R-:W-:Y:S05]  /*111e0*/  YIELD ;  /* 0x0000000000007946 */ /* 0x000fea0003800000 */
[----:B------:R-:W-:Y:S01]  /*111f0*/  ISETP.NE.AND P2, PT, R9, 0x2, PT ;  /* 0x000000020900780c */ /* 0x000fe20003f45270 */
[----:B------:R-:W-:Y:S03]  /*11200*/  BSSY B1, `(.L_x_4087) ;  /* 0x000006f000017945 */ /* 0x000fe60003800000 */
[----:B-1234-:R-:W-:-:S02]  /*11210*/  SEL R2, RZ, 0x1, P2 ;  /* 0x00000001ff027807 */ /* 0x01efc40001000000 */
[----:B------:R-:W-:Y:S02]  /*11220*/  SEL R9, R9, RZ, P2 ;  /* 0x000000ff09097207 */ /* 0x000fe40001000000 */
[----:B------:R-:W-:Y:S01]  /*11230*/  LOP3.LUT R17, R17, R2, RZ, 0x3c, !PT ;  /* 0x0000000211117212 */ /* 0x000fe200078e3cff */
[----:B------:R-:W-:Y:S06]  /*11240*/  @!P6 BRA `(.L_x_4088) ;  /* 0x0000000400a8e947 */ /* 0x000fec0003800000 */
[----:B------:R-:W-:Y:S01]  /*11250*/  MOV R10, R8 ;  /* 0x00000008000a7202 */ /* 0x000fe20000000f00 */
[----:B------:R-:W-:Y:S06]  /*11260*/  @!P0 BRA `(.L_x_4089) ;  /* 0x0000000000488947 */ /* 0x000fec0003800000 */
[----:B------:R-:W1:Y:S01]  /*11270*/  LDC R10, c[0x0][0x41c] ;  /* 0x00010700ff0a7b82 */ /* 0x000e620000000800 */
[----:B------:R-:W-:Y:S02]  /*11280*/  IMAD.MOV.U32 R11, RZ, RZ, R8 ;  /* 0x000000ffff0b7224 */ /* 0x000fe400078e0008 */
[----:B------:R-:W-:-:S04]  /*11290*/  IMAD R13, R7, UR4, RZ ;  /* 0x00000004070d7c24 */ /* 0x000fc8000f8e02ff */
[----:B------:R-:W-:Y:S01]  /*112a0*/  IMAD R13, R6, UR5, R13 ;  /* 0x00000005060d7c24 */ /* 0x000fe2000f8e020d */
[----:B------:R-:W2:Y:S01]  /*112b0*/  LDC.64 R4, c[0x0][0x3f8] ;  /* 0x0000fe00ff047b82 */ /* 0x000ea20000000a00 */
[----:B-1----:R-:W-:-:S13]  /*112c0*/  ISETP.NE.AND P2, PT, R10, 0x1, PT ;  /* 0x000000010a00780c */ /* 0x002fda0003f45270 */
[----:B------:R-:W1:Y:S02]  /*112d0*/  @P2 LDC.64 R2, c[0x0][0x420] ;  /* 0x00010800ff022b82 */ /* 0x000e640000000a00 */
[----:B-1----:R-:W-:-:S05]  /*112e0*/  @P2 IMAD.HI.U32 R2, R8, R2, RZ ;  /* 0x0000000208022227 */ /* 0x002fca00078e00ff */
[----:B------:R-:W-:-:S04]  /*112f0*/  @P2 SHF.R.U32.HI R11, RZ, R3, R2 ;  /* 0x00000003ff0b2219 */ /* 0x000fc80000011602 */
[----:B------:R-:W-:Y:S02]  /*11300*/  SHF.R.S32.HI R3, RZ, 0x1f, R11 ;  /* 0x0000001fff037819 */ /* 0x000fe4000001140b */
[----:B------:R-:W-:-:S05]  /*11310*/  MOV R2, R11 ;  /* 0x0000000b00027202 */ /* 0x000fca0000000f00 */
[----:B------:R-:W-:-:S04]  /*11320*/  IMAD.WIDE.U32 R2, R6, UR4, R2 ;  /* 0x0000000406027c25 */ /* 0x000fc8000f8e0002 */
[----:B------:R-:W-:Y:S01]  /*11330*/  IMAD.IADD R3, R13, 0x1, R3 ;  /* 0x000000010d037824 */ /* 0x000fe200078e0203 */
[----:B--2---:R-:W-:-:S04]  /*11340*/  LEA R4, P2, R2, R4, 0x2 ;  /* 0x0000000402047211 */ /* 0x004fc800078410ff */
[----:B------:R-:W-:-:S05]  /*11350*/  LEA.HI.X R5, R2, R5, R3, 0x2, P2 ;  /* 0x0000000502057211 */ /* 0x000fca00010f1403 */
[----:B------:R1:W5:Y:S01]  /*11360*/  LDG.E R4, desc[UR50][R4.64] ;  /* 0x0000003204047981 */ /* 0x000362000c1e1900 */
[----:B------:R-:W-:-:S05]  /*11370*/  IADD3 R3, -R11, RZ, RZ ;  /* 0x000000ff0b037210 */ /* 0x000fca0007ffe1ff */
[----:B------:R-:W-:-:S07]  /*11380*/  IMAD R10, R10, R3, R8 ;  /* 0x000000030a0a7224 */ /* 0x000fce00078e0208 */
.L_x_4089:
[----:B------:R-:W-:Y:S01]  /*11390*/  LEA R3, R9, UR37, 0x3 ;  /* 0x0000002509037c11 */ /* 0x000fe2000f8e18ff */
[----:B-1----:R-:W1:Y:S01]  /*113a0*/  S2R R5, SR_TID.X ;  /* 0x0000000000057919 */ /* 0x002e620000002100 */
[----:B------:R-:W-:-:S04]  /*113b0*/  SHF.L.U32 R2, R17, 0x1f, RZ ;  /* 0x0000001f11027819 */ /* 0x000fc800000006ff */
[----:B------:R-:W2:Y:S01]  /*113c0*/  SYNCS.PHASECHK.TRANS64.TRYWAIT P3, [R3+URZ+0x28c40], R2 ;  /* 0x028c4002030075a7 */ /* 0x000ea2000806017f */
[----:B-1----:R-:W-:-:S04]  /*113d0*/  LOP3.LUT R5, R5, 0x7f, RZ, 0xc0, !PT ;  /* 0x0000007f05057812 */ /* 0x002fc800078ec0ff */
[----:B------:R-:W-:Y:S01]  /*113e0*/  ISETP.NE.AND P2, PT, R5, RZ, PT ;  /* 0x000000ff0500720c */ /* 0x000fe20003f45270 */
[----:B--2---:R-:W-:-:S12]  /*113f0*/  @!P3 BRA `(.L_x_4090) ;  /* 0x000000180024b947 */ /* 0x004fd80003800000 */
.L_x_4127:
[----:B------:R-:W-:Y:S05]  /*11400*/  @P2 BRA `(.L_x_4091) ;  /* 0x0000000000142947 */ /* 0x000fea0003800000 */
[----:B------:R-:W-:Y:S01]  /*11410*/  ISETP.NE.AND P3, PT, R19, RZ, PT ;  /* 0x000000ff1300720c */ /* 0x000fe20003f65270 */
[----:B------:R-:W-:-:S04]  /*11420*/  IMAD.MOV.U32 R12, RZ, RZ, 0x2000 ;  /* 0x00002000ff0c7424 */ /* 0x000fc800078e00ff */
[----:B------:R2:W-:Y:S08]  /*11430*/  SYNCS.ARRIVE.TRANS64 RZ, [R3+URZ+0x28c30], R12 ;  /* 0x028c300c03ff79a7 */ /* 0x0005f0000800003f */
[----:B------:R-:W-:Y:S05]  /*11440*/  @!P3 BRA `(.L_x_4091) ;  /* 0x000000000004b947 */ /* 0x000fea0003800000 */
[----:B------:R-:W-:Y:S01]  /*11450*/  BPT.TRAP 0x1 ;  /* 0x000000040000795c */ /* 0x000fe20000300000 */
.L_x_4091:
[----:B------:R-:W-:Y:S01]  /*11460*/  R2UR UR8, R9 ;  /* 0x00000000090872ca */ /* 0x000fe200000e0000 */
        /* <DEDUP_REMOVED lines=9> */
[----:B------:R-:W-:-:S03]  /*11500*/  R2UR UR11, R5 ;  /* 0x00000000050b72ca */ /* 0x000fc600000e0000 */
[----:B------:R-:W-:Y:S02]  /*11510*/  ULEA UR8, UR8, UR37, 0xd ;  /* 0x0000002508087291 */ /* 0x000fe4000f8e683f */
[----:B------:R-:W-:Y:S02]  /*11520*/  UIADD3 UR9, UR9, 0x28c30, URZ ;  /* 0x00028c3009097890 */ /* 0x000fe4000fffe03f */
[----:B------:R-:W-:-:S09]  /*11530*/  UIADD3 UR8, UR8, 0x22400, URZ ;  /* 0x0002240008087890 */ /* 0x000fd2000fffe03f */
[----:B------:R3:W-:Y:S01]  /*11540*/  UTMALDG.4D [UR8], [UR6], desc[UR14] ;  /* 0x00000e08060075b4 */ /* 0x0007e20008019000 */
[----:B------:R-:W4:Y:S02]  /*11550*/  SYNCS.PHASECHK.TRANS64.TRYWAIT P3, [R3+URZ+0x28c60], R2 ;  /* 0x028c6002030075a7 */ /* 0x000f24000806017f */
[----:B---34-:R-:W-:Y:S05]  /*11560*/  @!P3 BRA `(.L_x_4092) ;  /* 0x0000001400dcb947 */ /* 0x018fea0003800000 */
.L_x_4128:
[----:B------:R-:W-:Y:S05]  /*11570*/  @P2 BRA `(.L_x_4093) ;  /* 0x0000000000142947 */ /* 0x000fea0003800000 */
[----:B------:R-:W-:Y:S01]  /*11580*/  ISETP.NE.AND P2, PT, R19, RZ, PT ;  /* 0x000000ff1300720c */ /* 0x000fe20003f45270 */
[----:B-1-3--:R-:W-:-:S04]  /*11590*/  IMAD.MOV.U32 R2, RZ, RZ, 0x10000 ;  /* 0x00010000ff027424 */ /* 0x00afc800078e00ff */
[----:B------:R4:W-:Y:S08]  /*115a0*/  SYNCS.ARRIVE.TRANS64 RZ, [R3+URZ+0x28c50], R2 ;  /* 0x028c500203ff79a7 */ /* 0x0009f0000800003f */
[----:B------:R-:W-:Y:S05]  /*115b0*/  @!P2 BRA `(.L_x_4093) ;  /* 0x000000000004a947 */ /* 0x000fea0003800000 */
[----:B------:R-:W-:Y:S01]  /*115c0*/  BPT.TRAP 0x1 ;  /* 0x000000040000795c */ /* 0x000fe20000300000 */
.L_x_4093:
        /* <DEDUP_REMOVED lines=25> */
[----:B------:R5:W-:Y:S02]  /*11760*/  UTMALDG.4D [UR8], [UR14], desc[UR6] ;  /* 0x000006080e0075b4 */ /* 0x000be40008019000 */
[----:B-----5:R-:W-:Y:S01]  /*11770*/  UMOV UR8, UR18 ;  /* 0x0000001200087c82 */ /* 0x020fe20008000000 */
[----:B------:R-:W-:Y:S01]  /*11780*/  UMOV UR10, UR21 ;  /* 0x00000015000a7c82 */ /* 0x000fe20008000000 */
[----:B------:R-:W-:Y:S01]  /*11790*/  UIADD3 UR18, UR16, 0xa400, URZ ;  /* 0x0000a40010127890 */ /* 0x000fe2000fffe03f */
[----:B------:R5:W-:Y:S02]  /*117a0*/  UTMALDG.4D [UR8], [UR14], desc[UR6] ;  /* 0x000006080e0075b4 */ /* 0x000be40008019000 */
[----:B-----5:R-:W-:Y:S01]  /*117b0*/  UMOV UR8, UR19 ;  /* 0x0000001300087c82 */ /* 0x020fe20008000000 */
[----:B------:R-:W-:Y:S01]  /*117c0*/  UMOV UR10, UR22 ;  /* 0x00000016000a7c82 */ /* 0x000fe20008000000 */
[----:B------:R-:W-:Y:S01]  /*117d0*/  UIADD3 UR19, UR16, 0xc400, URZ ;  /* 0x0000c40010137890 */ /* 0x000fe2000fffe03f */
[----:B------:R5:W-:Y:S01]  /*117e0*/  UTMALDG.4D [UR8], [UR14], desc[UR6] ;  /* 0x000006080e0075b4 */ /* 0x000be20008019000 */
[----:B------:R-:W-:Y:S01]  /*117f0*/  UIADD3 UR16, UR16, 0xe400, URZ ;  /* 0x0000e40010107890 */ /* 0x000fe2000fffe03f */
[----:B-----5:R-:W-:Y:S01]  /*11800*/  UMOV UR8, UR17 ;  /* 0x0000001100087c82 */ /* 0x020fe20008000000 */
[----:B------:R-:W-:Y:S01]  /*11810*/  UMOV UR10, UR23 ;  /* 0x00000017000a7c82 */ /* 0x000fe20008000000 */
[----:B------:R-:W-:Y:S01]  /*11820*/  UMOV UR17, 0x180 ;  /* 0x0000018000117882 */ /* 0x000fe20000000000 */
[----:B------:R5:W-:Y:S02]  /*11830*/  UTMALDG.4D [UR8], [UR14], desc[UR6] ;  /* 0x000006080e0075b4 */ /* 0x000be40008019000 */
[----:B-----5:R-:W-:Y:S01]  /*11840*/  UMOV UR8, UR18 ;  /* 0x0000001200087c82 */ /* 0x020fe20008000000 */
[----:B------:R-:W-:-:S02]  /*11850*/  UMOV UR10, UR24 ;  /* 0x00000018000a7c82 */ /* 0x000fc40008000000 */
[----:B------:R5:W-:Y:S02]  /*11860*/  UTMALDG.4D [UR8], [UR14], desc[UR6] ;  /* 0x000006080e0075b4 */ /* 0x000be40008019000 */
[----:B-----5:R-:W-:Y:S01]  /*11870*/  UMOV UR8, UR19 ;  /* 0x0000001300087c82 */ /* 0x020fe20008000000 */
[----:B------:R-:W-:Y:S01]  /*11880*/  UMOV UR10, UR17 ;  /* 0x00000011000a7c82 */ /* 0x000fe20008000000 */
[----:B------:R-:W-:Y:S01]  /*11890*/  UMOV UR17, 0x1c0 ;  /* 0x000001c000117882 */ /* 0x000fe20000000000 */
[----:B------:R5:W-:Y:S02]  /*118a0*/  UTMALDG.4D [UR8], [UR14], desc[UR6] ;  /* 0x000006080e0075b4 */ /* 0x000be40008019000 */
[----:B-----5:R-:W-:Y:S01]  /*118b0*/  UMOV UR8, UR16 ;  /* 0x0000001000087c82 */ /* 0x020fe20008000000 */
[----:B------:R-:W-:Y:S02]  /*118c0*/  UMOV UR10, UR17 ;  /* 0x00000011000a7c82 */ /* 0x000fe40008000000 */
[----:B------:R1:W-:Y:S02]  /*118d0*/  UTMALDG.4D [UR8], [UR14], desc[UR6] ;  /* 0x000006080e0075b4 */ /* 0x0003e40008019000 */
[----:B-1----:R-:W-:Y:S01]  /*118e0*/  NOP ;  /* 0x0000000000007918 */ /* 0x002fe20000000000 */
.L_x_4088:
[----:B------:R-:W-:Y:S05]  /*118f0*/  BSYNC B1 ;  /* 0x0000000000017941 */ /* 0x000fea0003800000 */
.L_x_4087:
[----:B------:R-:W-:Y:S01]  /*11900*/  IADD3 R9, R9, 0x1, RZ ;  /* 0x0000000109097810 */ /* 0x000fe20007ffe0ff */
[----:B------:R-:W-:Y:S03]  /*11910*/  BSSY B1, `(.L_x_4094) ;  /* 0x0000070000017945 */ /* 0x000fe60003800000 */
[----:B------:R-:W-:-:S04]  /*11920*/  ISETP.NE.AND P2, PT, R9, 0x2, PT ;  /* 0x000000020900780c */ /* 0x000fc80003f45270 */
[----:B---34-:R-:W-:Y:S02]  /*11930*/  SEL R2, RZ, 0x1, P2 ;  /* 0x00000001ff027807 */ /* 0x018fe40001000000 */
[----:B------:R-:W-:Y:S01]  /*11940*/  SEL R16, R9, RZ, P2 ;  /* 0x000000ff09107207 */ /* 0x000fe20001000000 */
[----:B------:R-:W-:Y:S01]  /*11950*/  VIADD R9, R8, 0xffffffff ;  /* 0xffffffff08097836 */ /* 0x000fe20000000000 */
[----:B------:R-:W-:Y:S01]  /*11960*/  LOP3.LUT R17, R17, R2, RZ, 0x3c, !PT ;  /* 0x0000000211117212 */ /* 0x000fe200078e3cff */
[----:B------:R-:W-:Y:S06]  /*11970*/  @!P6 BRA `(.L_x_4095) ;  /* 0x0000000400a4e947 */ /* 0x000fec0003800000 */
[----:B------:R-:W-:Y:S01]  /*11980*/  MOV R10, R9 ;  /* 0x00000009000a7202 */ /* 0x000fe20000000f00 */
[----:B------:R-:W-:Y:S06]  /*11990*/  @!P0 BRA `(.L_x_4096) ;  /* 0x0000000000448947 */ /* 0x000fec0003800000 */
[----:B------:R-:W1:Y:S02]  /*119a0*/  LDC R11, c[0x0][0x41c] ;  /* 0x00010700ff0b7b82 */ /* 0x000e640000000800 */
[----:B-1----:R-:W-:-:S13]  /*119b0*/  ISETP.NE.AND P2, PT, R11, 0x1, PT ;  /* 0x000000010b00780c */ /* 0x002fda0003f45270 */
[----:B--2---:R-:W1:Y:S02]  /*119c0*/  @P2 LDC.64 R2, c[0x0][0x420] ;  /* 0x00010800ff022b82 */ /* 0x004e640000000a00 */
[----:B-1----:R-:W-:-:S04]  /*119d0*/  @P2 IMAD.HI.U32 R4, R10, R2, RZ ;  /* 0x000000020a042227 */ /* 0x002fc800078e00ff */
[----:B------:R-:W-:Y:S01]  /*119e0*/  IMAD.MOV.U32 R2, RZ, RZ, R10 ;  /* 0x000000ffff027224 */ /* 0x000fe200078e000a */
[----:B------:R-:W-:Y:S02]  /*119f0*/  @P2 SHF.R.U32.HI R2, RZ, R3, R4 ;  /* 0x00000003ff022219 */ /* 0x000fe40000011604 */
[----:B------:R-:W1:Y:S02]  /*11a00*/  LDC.64 R4, c[0x0][0x3f8] ;  /* 0x0000fe00ff047b82 */ /* 0x000e640000000a00 */
[----:B------:R-:W-:-:S05]  /*11a10*/  IADD3 R3, -R2, RZ, RZ ;  /* 0x000000ff02037210 */ /* 0x000fca0007ffe1ff */
[----:B------:R-:W-:Y:S01]  /*11a20*/  IMAD R10, R11, R3, R10 ;  /* 0x000000030b0a7224 */ /* 0x000fe200078e020a */
[----:B------:R-:W-:Y:S01]  /*11a30*/  SHF.R.S32.HI R3, RZ, 0x1f, R2 ;  /* 0x0000001fff037819 */ /* 0x000fe20000011402 */
[----:B------:R-:W-:-:S04]  /*11a40*/  IMAD R11, R7, UR4, RZ ;  /* 0x00000004070b7c24 */ /* 0x000fc8000f8e02ff */
[C---:B------:R-:W-:Y:S02]  /*11a50*/  IMAD R11, R6.reuse, UR5, R11 ;  /* 0x00000005060b7c24 */ /* 0x040fe4000f8e020b */
[----:B------:R-:W-:-:S04]  /*11a60*/  IMAD.WIDE.U32 R2, R6, UR4, R2 ;  /* 0x0000000406027c25 */ /* 0x000fc8000f8e0002 */
[----:B------:R-:W-:Y:S01]  /*11a70*/  IMAD.IADD R3, R11, 0x1, R3 ;  /* 0x000000010b037824 */ /* 0x000fe200078e0203 */
[----:B-1----:R-:W-:-:S04]  /*11a80*/  LEA R4, P2, R2, R4, 0x2 ;  /* 0x0000000402047211 */ /* 0x002fc800078410ff */
[----:B------:R-:W-:-:S05]  /*11a90*/  LEA.HI.X R5, R2, R5, R3, 0x2, P2 ;  /* 0x0000000502057211 */ /* 0x000fca00010f1403 */
[----:B------:R1:W5:Y:S04]  /*11aa0*/  LDG.E R4, desc[UR50][R4.64] ;  /* 0x0000003204047981 */ /* 0x000368000c1e1900 */
.L_x_4096:
[----:B------:R-:W-:Y:S01]  /*11ab0*/  LEA R2, R16, UR37, 0x3 ;  /* 0x0000002510027c11 */ /* 0x000fe2000f8e18ff */
[----:B-1----:R-:W1:Y:S01]  /*11ac0*/  S2R R5, SR_TID.X ;  /* 0x0000000000057919 */ /* 0x002e620000002100 */
[----:B--2---:R-:W-:-:S04]  /*11ad0*/  SHF.L.U32 R3, R17, 0x1f, RZ ;  /* 0x0000001f11037819 */ /* 0x004fc800000006ff */
[----:B------:R-:W2:Y:S01]  /*11ae0*/  SYNCS.PHASECHK.TRANS64.TRYWAIT P3, [R2+URZ+0x28c40], R3 ;  /* 0x028c4003020075a7 */ /* 0x000ea2000806017f */
[----:B-1----:R-:W-:-:S04]  /*11af0*/  LOP3.LUT R5, R5, 0x7f, RZ, 0xc0, !PT ;  /* 0x0000007f05057812 */ /* 0x002fc800078ec0ff */
[----:B------:R-:W-:Y:S01]  /*11b00*/  ISETP.NE.AND P2, PT, R5, RZ, PT ;  /* 0x000000ff0500720c */ /* 0x000fe20003f45270 */
[----:B--2---:R-:W-:-:S12]  /*11b10*/  @!P3 BRA `(.L_x_4097) ;  /* 0x000000100084b947 */ /* 0x004fd80003800000 */
.L_x_4129:
[----:B------:R-:W-:Y:S05]  /*11b20*/  @P2 BRA `(.L_x_4098) ;  /* 0x0000000000142947 */ /* 0x000fea0003800000 */
[----:B------:R-:W-:Y:S02]  /*11b30*/  ISETP.NE.AND P3, PT, R19, RZ, PT ;  /* 0x000000ff1300720c */ /* 0x000fe40003f65270 */
[----:B------:R-:W-:-:S04]  /*11b40*/  MOV R5, 0x2000 ;  /* 0x0000200000057802 */ /* 0x000fc80000000f00 */
[----:B------:R2:W-:Y:S07]  /*11b50*/  SYNCS.ARRIVE.TRANS64 RZ, [R2+URZ+0x28c30], R5 ;  /* 0x028c300502ff79a7 */ /* 0x0005ee000800003f */
[----:B------:R-:W-:Y:S05]  /*11b60*/  @!P3 BRA `(.L_x_4098) ;  /* 0x000000000004b947 */ /* 0x000fea0003800000 */
[----:B------:R-:W-:Y:S01]  /*11b70*/  BPT.TRAP 0x1 ;  /* 0x000000040000795c */ /* 0x000fe20000300000 */
.L_x_4098:
[----:B------:R-:W-:Y:S01]  /*11b80*/  R2UR UR8, R16 ;  /* 0x00000000100872ca */ /* 0x000fe200000e0000 */
[----:B--2---:R-:W-:Y:S01]  /*11b90*/  IMAD.SHL.U32 R5, R10, 0x40, RZ ;  /* 0x000000400a057824 */ /* 0x004fe200078e00ff */
        /* <DEDUP_REMOVED lines=13> */
[----:B------:R-:W3:Y:S02]  /*11c70*/  SYNCS.PHASECHK.TRANS64.TRYWAIT P3, [R2+URZ+0x28c60], R3 ;  /* 0x028c6003020075a7 */ /* 0x000ee4000806017f */
[----:B--23--:R-:W-:Y:S05]  /*11c80*/  @!P3 BRA `(.L_x_4099) ;  /* 0x00000010003cb947 */ /* 0x00cfea0003800000 */
.L_x_4130:
[----:B------:R-:W-:Y:S05]  /*11c90*/  @P2 BRA `(.L_x_4100) ;  /* 0x0000000000142947 */ /* 0x000fea0003800000 */
[----:B------:R-:W-:Y:S02]  /*11ca0*/  ISETP.NE.AND P2, PT, R19, RZ, PT ;  /* 0x000000ff1300720c */ /* 0x000fe40003f45270 */
[----:B-12---:R-:W-:-:S04]  /*11cb0*/  MOV R3, 0x10000 ;  /* 0x0001000000037802 */ /* 0x006fc80000000f00 */
[----:B------:R3:W-:Y:S07]  /*11cc0*/  SYNCS.ARRIVE.TRANS64 RZ, [R2+URZ+0x28c50], R3 ;  /* 0x028c500302ff79a7 */ /* 0x0007ee000800003f */
[----:B------:R-:W-:Y:S05]  /*11cd0*/  @!P2 BRA `(.L_x_4100) ;  /* 0x000000000004a947 */ /* 0x000fea0003800000 */
[----:B------:R-:W-:Y:S01]  /*11ce0*/  BPT.TRAP 0x1 ;  /* 0x000000040000795c */ /* 0x000fe20000300000 */
.L_x_4100:
        /* <DEDUP_REMOVED lines=22> */
[----:B----4-:R-:W-:Y:S01]  /*11e50*/  UMOV UR8, UR17 ;  /* 0x0000001100087c82 */ /* 0x010fe20008000000 */
[----:B------:R-:W-:Y:S01]  /*11e60*/  UMOV UR10, UR18 ;  /* 0x00000012000a7c82 */ /* 0x000fe20008000000 */
[----:B------:R-:W-:Y:S01]  /*11e70*/  UIADD3 UR17, UR16, 0x8400, URZ ;  /* 0x0000840010117890 */ /* 0x000fe2000fffe03f */
[----:B------:R4:W-:Y:S01]  /*11e80*/  UTMALDG.4D [UR8], [UR14], desc[UR6] ;  /* 0x000006080e0075b4 */ /* 0x0009e20008019000 */
[----:B------:R-:W-:Y:S01]  /*11e90*/  UIADD3 UR18, UR16, 0xa400, URZ ;  /* 0x0000a40010127890 */ /* 0x000fe2000fffe03f */
[----:B----4-:R-:W-:Y:S01]  /*11ea0*/  UMOV UR8, UR19 ;  /* 0x0000001300087c82 */ /* 0x010fe20008000000 */
[----:B------:R-:W-:Y:S01]  /*11eb0*/  UMOV UR10, UR20 ;  /* 0x00000014000a7c82 */ /* 0x000fe20008000000 */
[----:B------:R-:W-:Y:S01]  /*11ec0*/  UIADD3 UR19, UR16, 0xc400, URZ ;  /* 0x0000c40010137890 */ /* 0x000fe2000fffe03f */
[----:B------:R4:W-:Y:S02]  /*11ed0*/  UTMALDG.4D [UR8], [UR14], desc[UR6] ;  /* 0x000006080e0075b4 */ /* 0x0009e40008019000 */
[----:B----4-:R-:W-:Y:S01]  /*11ee0*/  UMOV UR8, UR21 ;  /* 0x0000001500087c82 */ /* 0x010fe20008000000 */
[----:B------:R-:W-:-:S02]  /*11ef0*/  UMOV UR10, UR22 ;  /* 0x00000016000a7c82 */ /* 0x000fc40008000000 */
[----:B------:R4:W-:Y:S02]  /*11f00*/  UTMALDG.4D [UR8], [UR14], desc[UR6] ;  /* 0x000006080e0075b4 */ /* 0x0009e40008019000 */
[----:B----4-:R-:W-:Y:S01]  /*11f10*/  UMOV UR8, UR17 ;  /* 0x0000001100087c82 */ /* 0x010fe20008000000 */
[----:B------:R-:W-:Y:S01]  /*11f20*/  UMOV UR10, UR23 ;  /* 0x00000017000a7c82 */ /* 0x000fe20008000000 */
[----:B------:R-:W-:Y:S01]  /*11f30*/  UIADD3 UR17, UR16, 0xe400, URZ ;  /* 0x0000e40010117890 */ /* 0x000fe2000fffe03f */
[----:B------:R4:W-:Y:S02]  /*11f40*/  UTMALDG.4D [UR8], [UR14], desc[UR6] ;  /* 0x000006080e0075b4 */ /* 0x0009e40008019000 */
[----:B------:R-:W-:Y:S01]  /*11f50*/  UMOV UR16, 0x180 ;  /* 0x0000018000107882 */ /* 0x000fe20000000000 */
[----:B----4-:R-:W-:Y:S01]  /*11f60*/  UMOV UR8, UR18 ;  /* 0x0000001200087c82 */ /* 0x010fe20008000000 */
[----:B------:R-:W-:Y:S02]  /*11f70*/  UMOV UR10, UR24 ;  /* 0x00000018000a7c82 */ /* 0x000fe40008000000 */
[----:B------:R4:W-:Y:S02]  /*11f80*/  UTMALDG.4D [UR8], [UR14], desc[UR6] ;  /* 0x000006080e0075b4 */ /* 0x0009e40008019000 */
[----:B----4-:R-:W-:Y:S01]  /*11f90*/  UMOV UR8, UR19 ;  /* 0x0000001300087c82 */ /* 0x010fe20008000000 */
[----:B------:R-:W-:Y:S01]  /*11fa0*/  UMOV UR10, UR16 ;  /* 0x00000010000a7c82 */ /* 0x000fe20008000000 */
[----:B------:R-:W-:Y:S01]  /*11fb0*/  UMOV UR16, 0x1c0 ;  /* 0x000001c000107882 */ /* 0x000fe20000000000 */
[----:B------:R4:W-:Y:S02]  /*11fc0*/  UTMALDG.4D [UR8], [UR14], desc[UR6] ;  /* 0x000006080e0075b4 */ /* 0x0009e40008019000 */
[----:B----4-:R-:W-:Y:S01]  /*11fd0*/  UMOV UR8, UR17 ;  /* 0x0000001100087c82 */ /* 0x010fe20008000000 */
[----:B------:R-:W-:-:S02]  /*11fe0*/  UMOV UR10, UR16 ;  /* 0x00000010000a7c82 */ /* 0x000fc40008000000 */
[----:B------:R4:W-:Y:S02]  /*11ff0*/  UTMALDG.4D [UR8], [UR14], desc[UR6] ;  /* 0x000006080e0075b4 */ /* 0x0009e40008019000 */
[----:B----4-:R-:W-:Y:S01]  /*12000*/  NOP ;  /* 0x0000000000007918 */ /* 0x010fe20000000000 */
.L_x_4095:
[----:B------:R-:W-:Y:S05]  /*12010*/  BSYNC B1 ;  /* 0x0000000000017941 */ /* 0x000fea0003800000 */
.L_x_4094:
[----:B------:R-:W-:Y:S01]  /*12020*/  ISETP.GT.AND P2, PT, R9, UR38, PT ;  /* 0x0000002609007c0c */ /* 0x000fe2000bf44270 */
[----:B------:R-:W-:-:S12]  /*12030*/  VIADD R8, R8, 0xfffffffe ;  /* 0xfffffffe08087836 */ /* 0x000fd80000000000 */
[----:B------:R-:W-:Y:S05]  /*12040*/  @P2 BRA `(.L_x_4101) ;  /* 0xfffffff000602947 */ /* 0x000fea000383ffff */
.L_x_4086:
[----:B------:R-:W-:Y:S05]  /*12050*/  BSYNC B0 ;  /* 0x0000000000007941 */ /* 0x000fea0003800000 */
.L_x_4077:
[----:B------:R-:W-:Y:S01]  /*12060*/  IADD3 R16, R16, 0x1, RZ ;  /* 0x0000000110107810 */ /* 0x000fe20007ffe0ff */
[----:B------:R-:W-:Y:S03]  /*12070*/  BSSY B0, `(.L_x_4102) ;  /* 0x0000011000007945 */ /* 0x000fe60003800000 */
[----:B------:R-:W-:-:S04]  /*12080*/  ISETP.NE.AND P0, PT, R16, 0x2, PT ;  /* 0x000000021000780c */ /* 0x000fc80003f05270 */
[----:B------:R-:W-:-:S04]  /*12090*/  SEL R0, RZ, 0x1, P0 ;  /* 0x00000001ff007807 */ /* 0x000fc80000000000 */
[----:B------:R-:W-:Y:S01]  /*120a0*/  LOP3.LUT R17, R17, R0, RZ, 0x3c, !PT ;  /* 0x0000000011117212 */ /* 0x000fe200078e3cff */
[----:B------:R-:W-:Y:S06]  /*120b0*/  @P1 BRA `(.L_x_4103) ;  /* 0x0000000000301947 */ /* 0x000fec0003800000 */
[----:B-12---:R-:W1:Y:S01]  /*120c0*/  S2R R5, SR_LANEID ;  /* 0x0000000000057919 */ /* 0x006e620000000000 */
[----:B------:R-:W-:Y:S01]  /*120d0*/  VOTEU.ANY UR6, UPT, PT ;  /* 0x0000000000067886 */ /* 0x000fe200038e0100 */
[----:B---34-:R-:W2:Y:S01]  /*120e0*/  LDC.64 R2, c[0x0][0xdf0] ;  /* 0x00037c00ff027b82 */ /* 0x018ea20000000a00 */
        /* <DEDUP_REMOVED lines=9> */
.L_x_4103:
[----:B------:R-:W-:Y:S05]  /*12180*/  BSYNC B0 ;  /* 0x0000000000007941 */ /* 0x000fea0003800000 */
.L_x_4102:
[----:B------:R-:W-:Y:S01]  /*12190*/  SEL R16, R16, RZ, P0 ;  /* 0x000000ff10107207 */ /* 0x000fe20000000000 */
[----:B------:R-:W-:-:S07]  /*121a0*/  IMAD.MOV.U32 R13, RZ, RZ, R18 ;  /* 0x000000ffff0d7224 */ /* 0x000fce00078e0012 */
.L_x_4062:
[----:B------:R-:W-:Y:S05]  /*121b0*/  BSYNC B6 ;  /* 0x0000000000067941 */ /* 0x000fea0003800000 */
.L_x_4060:
[----:B------:R-:W-:-:S03]  /*121c0*/  UMOV UR6, 0xffffffff ;  /* 0xffffffff00067882 */ /* 0x000fc60000000000 */
[----:B------:R-:W-:Y:S05]  /*121d0*/  BRA.DIV UR6, `(.L_x_4104) ;  /* 0x0000000a06fc7947 */ /* 0x000fea000b800000 */
[----:B------:R1:W1:Y:S02]  /*121e0*/  SHFL.IDX PT, R14, R13, RZ, 0x1f ;  /* 0x00001fff0d0e7589 */ /* 0x00026400000e0000 */
.L_x_4133:
[----:B------:R-:W-:Y:S01]  /*121f0*/  ISETP.NE.AND P0, PT, R19, RZ, PT ;  /* 0x000000ff1300720c */ /* 0x000fe20003f05270 */
[----:B------:R-:W-:Y:S05]  /*12200*/  WARPSYNC.ALL ;  /* 0x0000000000007948 */ /* 0x000fea0003800000 */
[----:B------:R-:W-:Y:S01]  /*12210*/  BAR.SYNC.DEFER_BLOCKING 0x4, 0x120 ;  /* 0x0104800000007b1d */ /* 0x000fe20000010000 */
[----:B-1----:R-:W-:-:S05]  /*12220*/  MOV R18, R14 ;  /* 0x0000000e00127202 */ /* 0x002fca0000000f00 */
[----:B------:R-:W-:Y:S01]  /*12230*/  ULDC UR6, c[0x0][0xda8] ;  /* 0x00036a0000067ab9 */ /* 0x000fe20000000800 */
[----:B------:R-:W-:Y:S01]  /*12240*/  @!P0 MOV R0, 0x400 ;  /* 0x0000040000008802 */ /* 0x000fe20000000f00 */
[----:B--234-:R-:W1:Y:S03]  /*12250*/  @!P0 S2R R3, SR_CgaCtaId ;  /* 0x0000000000038919 */ /* 0x01ce660000008800 */
[----:B-1----:R-:W-:-:S05]  /*12260*/  @!P0 LEA R0, R3, R0, 0x18 ;  /* 0x0000000003008211 */ /* 0x002fca00078ec0ff */
[----:B------:R1:W-:Y:S01]  /*12270*/  @!P0 STS [R0+0x28cd0], R13 ;  /* 0x028cd00d00008388 */ /* 0x0003e20000000800 */
[----:B------:R-:W-:Y:S06]  /*12280*/  BAR.ARV 0x5, 0x120 ;  /* 0x0144800000007b1d */ /* 0x000fec0000002000 */
[----:B------:R-:W-:-:S13]  /*12290*/  ISETP.GE.AND P0, PT, R18, UR6, PT ;  /* 0x0000000612007c0c */ /* 0x000fda000bf06270 */
[----:B-1----:R-:W-:Y:S05]  /*122a0*/  @!P0 BRA `(.L_x_4105) ;  /* 0xffffffd000008947 */ /* 0x002fea000383ffff */
.L_x_4051:
[----:B------:R-:W1:Y:S01]  /*122b0*/  S2R R3, SR_CgaCtaId ;  /* 0x0000000000037919 */ /* 0x000e620000008800 */
[----:B------:R-:W-:Y:S01]  /*122c0*/  UIADD3 UR45, UR45, 0x1, URZ ;  /* 0x000000012d2d7890 */ /* 0x000fe2000fffe03f */
[----:B------:R-:W-:-:S03]  /*122d0*/  MOV R0, 0x400 ;  /* 0x0000040000007802 */ /* 0x000fc60000000f00 */
[----:B------:R-:W-:-:S04]  /*122e0*/  ULEA.HI UR4, UR45, UR45, URZ, 0x1 ;  /* 0x0000002d2d047291 */ /* 0x000fc8000f8f083f */
[----:B------:R-:W-:-:S04]  /*122f0*/  ULOP3.LUT UR4, UR4, 0xfffffffe, URZ, 0xc0, !UPT ;  /* 0xfffffffe04047892 */ /* 0x000fc8000f8ec03f */
[----:B------:R-:W-:Y:S01]  /*12300*/  UIADD3 UR4, UR45, -UR4, URZ ;  /* 0x800000042d047290 */ /* 0x000fe2000fffe03f */
[----:B-1----:R-:W-:-:S05]  /*12310*/  LEA R7, R3, R0, 0x18 ;  /* 0x0000000003077211 */ /* 0x002fca00078ec0ff */
[----:B------:R-:W-:-:S05]  /*12320*/  IMAD.U32 R0, RZ, RZ, UR4 ;  /* 0x00000004ff007e24 */ /* 0x000fca000f8e00ff */
[----:B------:R-:W-:-:S04]  /*12330*/  SHF.L.U32 R0, R0, 0x1f, RZ ;  /* 0x0000001f00007819 */ /* 0x000fc800000006ff */
[----:B------:R-:W1:Y:S02]  /*12340*/  SYNCS.PHASECHK.TRANS64.TRYWAIT P0, [R7+URZ+0x28c20], R0 ;  /* 0x028c2000070075a7 */ /* 0x000e64000800017f */
[----:B-1----:R-:W-:Y:S05]  /*12350*/  @!P0 BRA `(.L_x_4106) ;  /* 0x0000000800c08947 */ /* 0x002fea0003800000 */
.L_x_4134:
[----:B------:R-:W2:Y:S02]  /*12360*/  S2R R2, SR_TID.X ;  /* 0x0000000000027919 */ /* 0x000ea40000002100 */
[----:B--2---:R-:W-:-:S04]  /*12370*/  SHF.R.U32.HI R2, RZ, 0x5, R2 ;  /* 0x00000005ff027819 */ /* 0x004fc80000011602 */
[----:B------:R-:W-:-:S05]  /*12380*/  LOP3.LUT R2, R2, 0x3, RZ, 0xc0, !PT ;  /* 0x0000000302027812 */ /* 0x000fca00078ec0ff */
[----:B-1----:R-:W1:Y:S02]  /*12390*/  SHFL.IDX PT, R0, R2, RZ, 0x1f ;  /* 0x00001fff02007589 */ /* 0x002e6400000e0000 */
[----:B-1----:R-:W-:-:S13]  /*123a0*/  ISETP.NE.AND P0, PT, R0, RZ, PT ;  /* 0x000000ff0000720c */ /* 0x002fda0003f05270 */
[----:B------:R-:W-:Y:S05]  /*123b0*/  @P0 EXIT ;  /* 0x000000000000094d */ /* 0x000fea0003800000 */
[----:B------:R-:W-:Y:S01]  /*123c0*/  ELECT P0, URZ, PT ;  /* 0x00000000003f782f */ /* 0x000fe20003800000 */
[----:B------:R-:W-:-:S12]  /*123d0*/  BSSY B0, `(.L_x_4107) ;  /* 0x0000020000007945 */ /* 0x000fd80003800000 */
[----:B------:R-:W-:Y:S05]  /*123e0*/  @!P0 BRA `(.L_x_4108) ;  /* 0x0000000000788947 */ /* 0x000fea0003800000 */
[----:B------:R-:W-:-:S06]  /*123f0*/  ULOP3.LUT UR4, UR36, 0x2, URZ, 0xfc, !UPT ;  /* 0x0000000224047892 */ /* 0x000fcc000f8efc3f */
[----:B------:R-:W-:-:S04]  /*12400*/  MOV R0, UR4 ;  /* 0x0000000400007c02 */ /* 0x000fc80008000f00 */
[----:B------:R-:W-:-:S13]  /*12410*/  ISETP.NE.AND P2, PT, R0, 0x3, PT ;  /* 0x000000030000780c */ /* 0x000fda0003f45270 */
[----:B------:R-:W-:Y:S05]  /*12420*/  @!P2 BRA `(.L_x_4109) ;  /* 0x000000000004a947 */ /* 0x000fea0003800000 */
[----:B------:R-:W-:Y:S01]  /*12430*/  BPT.TRAP 0x1 ;  /* 0x000000040000795c */ /* 0x000fe20000300000 */
.L_x_4109:
[----:B------:R-:W-:Y:S01]  /*12440*/  VIADD R3, R7, 0x28c40 ;  /* 0x00028c4007037836 */ /* 0x000fe20000000000 */
[----:B------:R-:W-:Y:S01]  /*12450*/  SHF.L.U32 R4, R17, 0x1f, RZ ;  /* 0x0000001f11047819 */ /* 0x000fe200000006ff */
[----:B------:R-:W-:-:S03]  /*12460*/  VIADD R0, R16, 0x1 ;  /* 0x0000000110007836 */ /* 0x000fc60000000000 */
[----:B------:R-:W-:Y:S02]  /*12470*/  LEA R5, R16, R3, 0x3 ;  /* 0x0000000310057211 */ /* 0x000fe400078e18ff */
[----:B------:R-:W-:Y:S02]  /*12480*/  ISETP.NE.AND P1, PT, R0, 0x2, PT ;  /* 0x000000020000780c */ /* 0x000fe40003f25270 */
[----:B------:R-:W1:Y:S02]  /*12490*/  SYNCS.PHASECHK.TRANS64.TRYWAIT P0, [R5+URZ], R4 ;  /* 0x00000004050075a7 */ /* 0x000e64000800017f */
[----:B------:R-:W-:-:S04]  /*124a0*/  SEL R2, RZ, 0x1, P1 ;  /* 0x00000001ff027807 */ /* 0x000fc80000800000 */
[----:B------:R-:W-:Y:S02]  /*124b0*/  LOP3.LUT R17, R17, R2, RZ, 0x3c, !PT ;  /* 0x0000000211117212 */ /* 0x000fe400078e3cff */
[----:B------:R-:W-:Y:S02]  /*124c0*/  SEL R2, R0, RZ, P1 ;  /* 0x000000ff00027207 */ /* 0x000fe40000800000 */
[----:B------:R-:W-:Y:S02]  /*124d0*/  SHF.L.U32 R0, R17, 0x1f, RZ ;  /* 0x0000001f11007819 */ /* 0x000fe400000006ff */
[----:B------:R-:W-:Y:S01]  /*124e0*/  LEA R3, R2, R3, 0x3 ;  /* 0x0000000302037211 */ /* 0x000fe200078e18ff */
[----:B-1----:R-:W-:Y:S06]  /*124f0*/  @!P0 BRA `(.L_x_4110) ;  /* 0x00000008006c8947 */ /* 0x002fec0003800000 */
.L_x_4135:
[----:B------:R-:W2:Y:S02]  /*12500*/  SYNCS.PHASECHK.TRANS64.TRYWAIT P0, [R3+URZ], R0 ;  /* 0x00000000030075a7 */ /* 0x000ea4000800017f */
[----:B--2---:R-:W-:Y:S05]  /*12510*/  @!P0 BRA `(.L_x_4111) ;  /* 0x0000000800788947 */ /* 0x004fea0003800000 */
.L_x_4136:
[----:B------:R-:W-:Y:S05]  /*12520*/  @!P2 BRA `(.L_x_4112) ;  /* 0x000000000004a947 */ /* 0x000fea0003800000 */
[----:B------:R-:W-:Y:S01]  /*12530*/  BPT.TRAP 0x1 ;  /* 0x000000040000795c */ /* 0x000fe20000300000 */
.L_x_4112:
[----:B--2---:R-:W-:-:S05]  /*12540*/  VIADD R3, R7, 0x28c60 ;  /* 0x00028c6007037836 */ /* 0x004fca0000000000 */
[----:B-1----:R-:W-:-:S04]  /*12550*/  LEA R5, R16, R3, 0x3 ;  /* 0x0000000310057211 */ /* 0x002fc800078e18ff */
[----:B------:R-:W1:Y:S02]  /*12560*/  SYNCS.PHASECHK.TRANS64.TRYWAIT P0, [R5+URZ], R4 ;  /* 0x00000004050075a7 */ /* 0x000e64000800017f */
[----:B-1----:R-:W-:Y:S05]  /*12570*/  @!P0 BRA `(.L_x_4113) ;  /* 0x0000000800748947 */ /* 0x002fea0003800000 */
.L_x_4137:
[----:B------:R-:W-:-:S07]  /*12580*/  IMAD R3, R2, 0x8, R3 ;  /* 0x0000000802037824 */ /* 0x000fce00078e0203 */
.L_x_4114:
[----:B--2---:R2:W3:Y:S02]  /*12590*/  SYNCS.PHASECHK.TRANS64.TRYWAIT P0, [R3+URZ], R0 ;  /* 0x00000000030075a7 */ /* 0x0044e4000800017f */
[----:B---3--:R-:W-:Y:S05]  /*125a0*/  @!P0 NANOSLEEP.SYNCS 0x989680 ;  /* 0x009896800000895d */ /* 0x008fea0003900000 */
[----:B------:R-:W3:Y:S02]  /*125b0*/  @!P0 SYNCS.PHASECHK.TRANS64 P0, [R3+URZ], R0 ;  /* 0x00000000030085a7 */ /* 0x000ee4000800007f */
[----:B---3--:R-:W-:Y:S05]  /*125c0*/  @!P0 BRA `(.L_x_4114) ;  /* 0xfffffffc00f08947 */ /* 0x008fea000383ffff */
.L_x_4108:
[----:B------:R-:W-:Y:S05]  /*125d0*/  BSYNC B0 ;  /* 0x0000000000007941 */ /* 0x000fea0003800000 */
.L_x_4107:
[----:B------:R-:W-:Y:S05]  /*125e0*/  EXIT ;  /* 0x000000000000794d */ /* 0x000fea0003800000 */
.L_x_3957:
[----:B-1----:R-:W-:-:S04]  /*125f0*/  MOV R6, UR21 ;  /* 0x0000001500067c02 */ /* 0x002fc80008000f00 */
[----:B------:R1:W2:Y:S03]  /*12600*/  SYNCS.PHASECHK.TRANS64.TRYWAIT P1, [R6+URZ+0x28c50], R3 ;  /* 0x028c5003060075a7 */ /* 0x0002a6000802017f */
[----:B--2---:R-:W-:Y:S05]  /*12610*/  @!P1 NANOSLEEP.SYNCS 0x989680 ;  /* 0x009896800000995d */ /* 0x004fea0003900000 */
[----:B------:R-:W2:Y:S02]  /*12620*/  @!P1 SYNCS.PHASECHK.TRANS64 P1, [R6+URZ+0x28c50], R3 ;  /* 0x028c5003060095a7 */ /* 0x000ea4000802007f */
[----:B--2---:R-:W-:Y:S05]  /*12630*/  @!P1 BRA `(.L_x_3957) ;  /* 0xfffffffc00ec9947 */ /* 0x004fea000383ffff */
[----:B------:R-:W-:Y:S05]  /*12640*/  BRA `(.L_x_4115) ;  /* 0xfffffef400487947 */ /* 0x000fea000383ffff */
.L_x_3962:
[----:B--2---:R-:W-:-:S04]  /*12650*/  IMAD.U32 R5, RZ, RZ, UR21 ;  /* 0x00000015ff057e24 */ /* 0x004fc8000f8e00ff */
[----:B------:R2:W3:Y:S03]  /*12660*/  SYNCS.PHASECHK.TRANS64.TRYWAIT P1, [R5+URZ+0x28c50], R4 ;  /* 0x028c5004050075a7 */ /* 0x0004e6000802017f */
[----:B---3--:R-:W-:Y:S05]  /*12670*/  @!P1 NANOSLEEP.SYNCS 0x989680 ;  /* 0x009896800000995d */ /* 0x008fea0003900000 */
[----:B------:R-:W3:Y:S02]  /*12680*/  @!P1 SYNCS.PHASECHK.TRANS64 P1, [R5+URZ+0x28c50], R4 ;  /* 0x028c5004050095a7 */ /* 0x000ee4000802007f */
[----:B---3--:R-:W-:Y:S05]  /*12690*/  @!P1 BRA `(.L_x_3962) ;  /* 0xfffffffc00ec9947 */ /* 0x008fea000383ffff */
[----:B------:R-:W-:Y:S05]  /*126a0*/  BRA `(.L_x_3961) ;  /* 0xffffff0000447947 */ /* 0x000fea000383ffff */
.L_x_3971:
[----:B-1----:R-:W-:-:S04]  /*126b0*/  MOV R3, UR48 ;  /* 0x0000003000037c02 */ /* 0x002fc80008000f00 */
[----:B------:R1:W2:Y:S03]  /*126c0*/  SYNCS.PHASECHK.TRANS64.TRYWAIT P1, [R3+URZ+0x28c00], R0 ;  /* 0x028c0000030075a7 */ /* 0x0002a6000802017f */
[----:B--2---:R-:W-:Y:S05]  /*126d0*/  @!P1 NANOSLEEP.SYNCS 0x989680 ;  /* 0x009896800000995d */ /* 0x004fea0003900000 */
[----:B------:R-:W2:Y:S02]  /*126e0*/  @!P1 SYNCS.PHASECHK.TRANS64 P1, [R3+URZ+0x28c00], R0 ;  /* 0x028c0000030095a7 */ /* 0x000ea4000802007f */
[----:B--2---:R-:W-:Y:S05]  /*126f0*/  @!P1 BRA `(.L_x_3971) ;  /* 0xfffffffc00ec9947 */ /* 0x004fea000383ffff */
[----:B------:R-:W-:Y:S05]  /*12700*/  BRA `(.L_x_4116) ;  /* 0xffffff1400647947 */ /* 0x000fea000383ffff */
.L_x_3975:
[----:B---3--:R3:W4:Y:S02]  /*12710*/  SYNCS.PHASECHK.TRANS64.TRYWAIT P1, [R6+URZ+0x28c30], R13 ;  /* 0x028c300d060075a7 */ /* 0x008724000802017f */
[----:B----4-:R-:W-:Y:S05]  /*12720*/  @!P1 NANOSLEEP.SYNCS 0x989680 ;  /* 0x009896800000995d */ /* 0x010fea0003900000 */
[----:B------:R-:W4:Y:S02]  /*12730*/  @!P1 SYNCS.PHASECHK.TRANS64 P1, [R6+URZ+0x28c30], R13 ;  /* 0x028c300d060095a7 */ /* 0x000f24000802007f */
[----:B----4-:R-:W-:Y:S05]  /*12740*/  @!P1 BRA `(.L_x_3975) ;  /* 0xfffffffc00f09947 */ /* 0x010fea000383ffff */
[----:B------:R-:W-:Y:S05]  /*12750*/  BRA `(.L_x_3974) ;  /* 0xffffff1400807947 */ /* 0x000fea000383ffff */
.L_x_3987:
[----:B----4-:R4:W1:Y:S02]  /*12760*/  SYNCS.PHASECHK.TRANS64.TRYWAIT P3, [R6+URZ+0x28c50], R13 ;  /* 0x028c500d060075a7 */ /* 0x010864000806017f */
[----:B-1----:R-:W-:Y:S05]  /*12770*/  @!P3 NANOSLEEP.SYNCS 0x989680 ;  /* 0x009896800000b95d */ /* 0x002fea0003900000 */
[----:B------:R-:W1:Y:S02]  /*12780*/  @!P3 SYNCS.PHASECHK.TRANS64 P3, [R6+URZ+0x28c50], R13 ;  /* 0x028c500d0600b5a7 */ /* 0x000e64000806007f */
[----:B-1----:R-:W-:Y:S05]  /*12790*/  @!P3 BRA `(.L_x_3987) ;  /* 0xfffffffc00f0b947 */ /* 0x002fea000383ffff */
[----:B------:R-:W-:Y:S05]  /*127a0*/  BRA `(.L_x_3986) ;  /* 0xffffff3000ec7947 */ /* 0x000fea000383ffff */
.L_x_3995:
[----:B---3--:R-:W-:-:S04]  /*127b0*/  IMAD.U32 R11, RZ, RZ, UR27 ;  /* 0x0000001bff0b7e24 */ /* 0x008fc8000f8e00ff */
[----:B------:R3:W4:Y:S03]  /*127c0*/  SYNCS.PHASECHK.TRANS64.TRYWAIT P3, [R11+URZ+0x28c30], R10 ;  /* 0x028c300a0b0075a7 */ /* 0x000726000806017f */
[----:B----4-:R-:W-:Y:S05]  /*127d0*/  @!P3 NANOSLEEP.SYNCS 0x989680 ;  /* 0x009896800000b95d */ /* 0x010fea0003900000 */
[----:B------:R-:W4:Y:S02]  /*127e0*/  @!P3 SYNCS.PHASECHK.TRANS64 P3, [R11+URZ+0x28c30], R10 ;  /* 0x028c300a0b00b5a7 */ /* 0x000f24000806007f */
[----:B----4-:R-:W-:Y:S05]  /*127f0*/  @!P3 BRA `(.L_x_3995) ;  /* 0xfffffffc00ecb947 */ /* 0x010fea000383ffff */
[----:B------:R-:W-:Y:S05]  /*12800*/  BRA `(.L_x_3994) ;  /* 0xffffff3800207947 */ /* 0x000fea000383ffff */
.L_x_4007:
[----:B---3--:R3:W4:Y:S02]  /*12810*/  SYNCS.PHASECHK.TRANS64.TRYWAIT P3, [R13+URZ+0x28c50], R10 ;  /* 0x028c500a0d0075a7 */ /* 0x008724000806017f */
[----:B----4-:R-:W-:Y:S05]  /*12820*/  @!P3 NANOSLEEP.SYNCS 0x989680 ;  /* 0x009896800000b95d */ /* 0x010fea0003900000 */
[----:B------:R-:W4:Y:S02]  /*12830*/  @!P3 SYNCS.PHASECHK.TRANS64 P3, [R13+URZ+0x28c50], R10 ;  /* 0x028c500a0d00b5a7 */ /* 0x000f24000806007f */
[----:B----4-:R-:W-:Y:S05]  /*12840*/  @!P3 BRA `(.L_x_4007) ;  /* 0xfffffffc00f0b947 */ /* 0x010fea000383ffff */
[----:B------:R-:W-:Y:S05]  /*12850*/  BRA `(.L_x_4006) ;  /* 0xffffff5800c87947 */ /* 0x000fea000383ffff */
.L_x_4016:
[----:B----4-:R-:W-:-:S04]  /*12860*/  MOV R8, UR25 ;  /* 0x0000001900087c02 */ /* 0x010fc80008000f00 */
[----:B------:R4:W1:Y:S03]  /*12870*/  SYNCS.PHASECHK.TRANS64.TRYWAIT P3, [R8+URZ+0x28c30], R9 ;  /* 0x028c3009080075a7 */ /* 0x000866000806017f */
[----:B-1----:R-:W-:Y:S05]  /*12880*/  @!P3 NANOSLEEP.SYNCS 0x989680 ;  /* 0x009896800000b95d */ /* 0x002fea0003900000 */
[----:B------:R-:W1:Y:S02]  /*12890*/  @!P3 SYNCS.PHASECHK.TRANS64 P3, [R8+URZ+0x28c30], R9 ;  /* 0x028c30090800b5a7 */ /* 0x000e64000806007f */
[----:B-1----:R-:W-:Y:S05]  /*128a0*/  @!P3 BRA `(.L_x_4016) ;  /* 0xfffffffc00ecb947 */ /* 0x002fea000383ffff */
[----:B------:R-:W-:Y:S05]  /*128b0*/  BRA `(.L_x_4015) ;  /* 0xffffff60003c7947 */ /* 0x000fea000383ffff */
.L_x_4020:
[----:B---3--:R3:W4:Y:S02]  /*128c0*/  SYNCS.PHASECHK.TRANS64.TRYWAIT P3, [R170+URZ+0x28c50], R9 ;  /* 0x028c5009aa0075a7 */ /* 0x008724000806017f */
[----:B----4-:R-:W-:Y:S05]  /*128d0*/  @!P3 NANOSLEEP.SYNCS 0x989680 ;  /* 0x009896800000b95d */ /* 0x010fea0003900000 */
[----:B------:R-:W4:Y:S02]  /*128e0*/  @!P3 SYNCS.PHASECHK.TRANS64 P3, [R170+URZ+0x28c50], R9 ;  /* 0x028c5009aa00b5a7 */ /* 0x000f24000806007f */
[----:B----4-:R-:W-:Y:S05]  /*128f0*/  @!P3 BRA `(.L_x_4020) ;  /* 0xfffffffc00f0b947 */ /* 0x010fea000383ffff */
[----:B------:R-:W-:Y:S05]  /*12900*/  BRA `(.L_x_4019) ;  /* 0xffffff7800607947 */ /* 0x000fea000383ffff */
.L_x_4026:
[----:B------:R-:W-:-:S04]  /*12910*/  IMAD.U32 R7, RZ, RZ, UR27 ;  /* 0x0000001bff077e24 */ /* 0x000fc8000f8e00ff */
[----:B------:R1:W1:Y:S03]  /*12920*/  SYNCS.PHASECHK.TRANS64.TRYWAIT P2, [R7+URZ+0x28c30], R10 ;  /* 0x028c300a070075a7 */ /* 0x000266000804017f */
[----:B-1----:R-:W-:Y:S05]  /*12930*/  @!P2 NANOSLEEP.SYNCS 0x989680 ;  /* 0x009896800000a95d */ /* 0x002fea0003900000 */
[----:B------:R-:W1:Y:S02]  /*12940*/  @!P2 SYNCS.PHASECHK.TRANS64 P2, [R7+URZ+0x28c30], R10 ;  /* 0x028c300a0700a5a7 */ /* 0x000e64000804007f */
[----:B-1----:R-:W-:Y:S05]  /*12950*/  @!P2 BRA `(.L_x_4026) ;  /* 0xfffffffc00eca947 */ /* 0x002fea000383ffff */
[----:B------:R-:W-:Y:S05]  /*12960*/  BRA `(.L_x_4025) ;  /* 0xffffff7c00507947 */ /* 0x000fea000383ffff */
.L_x_4038:
[----:B---3--:R3:W4:Y:S02]  /*12970*/  SYNCS.PHASECHK.TRANS64.TRYWAIT P2, [R15+URZ+0x28c50], R10 ;  /* 0x028c500a0f0075a7 */ /* 0x008724000804017f */
[----:B----4-:R-:W-:Y:S05]  /*12980*/  @!P2 NANOSLEEP.SYNCS 0x989680 ;  /* 0x009896800000a95d */ /* 0x010fea0003900000 */
[----:B------:R-:W4:Y:S02]  /*12990*/  @!P2 SYNCS.PHASECHK.TRANS64 P2, [R15+URZ+0x28c50], R10 ;  /* 0x028c500a0f00a5a7 */ /* 0x000f24000804007f */
[----:B----4-:R-:W-:Y:S05]  /*129a0*/  @!P2 BRA `(.L_x_4038) ;  /* 0xfffffffc00f0a947 */ /* 0x010fea000383ffff */
[----:B------:R-:W-:Y:S05]  /*129b0*/  BRA `(.L_x_4037) ;  /* 0xffffff9c00f87947 */ /* 0x000fea000383ffff */
.L_x_4066:
        /* <DEDUP_REMOVED lines=10> */
.L_x_4117:
[----:B------:R-:W-:Y:S05]  /*12a60*/  BRA `(.L_x_4118) ;  /* 0xffffffd400807947 */ /* 0x000fea000383ffff */
.L_x_4067:
[----:B------:R-:W-:Y:S01]  /*12a70*/  BSSY B0, `(.L_x_4119) ;  /* 0x0000006000007945 */ /* 0x000fe20003800000 */
[----:B------:R-:W-:-:S07]  /*12a80*/  MOV R15, 0xffffffff ;  /* 0xffffffff000f7802 */ /* 0x000fce0000000f00 */
[----:B------:R-:W-:Y:S05]  /*12a90*/  WARPSYNC.COLLECTIVE R15, `(.L_x_4120) ;  /* 0x000000000f0c7348 */ /* 0x000fea0003c00000 */
[----:B------:R-:W-:Y:S02]  /*12aa0*/  ELECT P6, UR62, PT ;  /* 0x00000000003e782f */ /* 0x000fe400038c0000 */
[----:B------:R-:W-:Y:S01]  /*12ab0*/  MOV R14, UR62 ;  /* 0x0000003e000e7c02 */ /* 0x000fe20008000f00 */
[----:B------:R-:W-:Y:S10]  /*12ac0*/  ENDCOLLECTIVE ;  /* 0x000000000000791b */ /* 0x000ff40003800000 */
.L_x_4120:
[----:B------:R-:W-:Y:S05]  /*12ad0*/  BSYNC B0 ;  /* 0x0000000000007941 */ /* 0x000fea0003800000 */
.L_x_4119:
[----:B------:R-:W-:Y:S05]  /*12ae0*/  BRA `(.L_x_4121) ;  /* 0xffffffd400707947 */ /* 0x000fea000383ffff */
.L_x_4070:
[----:B-1----:R1:W2:Y:S02]  /*12af0*/  SYNCS.PHASECHK.TRANS64.TRYWAIT P2, [R8+URZ+0x28c40], R5 ;  /* 0x028c4005080075a7 */ /* 0x0022a4000804017f */
[----:B--2---:R-:W-:Y:S05]  /*12b00*/  @!P2 NANOSLEEP.SYNCS 0x989680 ;  /* 0x009896800000a95d */ /* 0x004fea0003900000 */
[----:B------:R-:W2:Y:S02]  /*12b10*/  @!P2 SYNCS.PHASECHK.TRANS64 P2, [R8+URZ+0x28c40], R5 ;  /* 0x028c40050800a5a7 */ /* 0x000ea4000804007f */
[----:B--2---:R-:W-:Y:S05]  /*12b20*/  @!P2 BRA `(.L_x_4070) ;  /* 0xfffffffc00f0a947 */ /* 0x004fea000383ffff */
[----:B------:R-:W-:Y:S05]  /*12b30*/  BRA `(.L_x_4122) ;  /* 0xffffffd400cc7947 */ /* 0x000fea000383ffff */
.L_x_4072:
[----:B-1----:R-:W-:-:S04]  /*12b40*/  IMAD.U32 R8, RZ, RZ, UR37 ;  /* 0x00000025ff087e24 */ /* 0x002fc8000f8e00ff */
[----:B------:R1:W2:Y:S03]  /*12b50*/  SYNCS.PHASECHK.TRANS64.TRYWAIT P2, [R8+URZ+0x28c20], R5 ;  /* 0x028c2005080075a7 */ /* 0x0002a6000804017f */
[----:B--2---:R-:W-:Y:S05]  /*12b60*/  @!P2 NANOSLEEP.SYNCS 0x989680 ;  /* 0x009896800000a95d */ /* 0x004fea0003900000 */
[----:B------:R-:W2:Y:S02]  /*12b70*/  @!P2 SYNCS.PHASECHK.TRANS64 P2, [R8+URZ+0x28c20], R5 ;  /* 0x028c20050800a5a7 */ /* 0x000ea4000804007f */
[----:B--2---:R-:W-:Y:S05]  /*12b80*/  @!P2 BRA `(.L_x_4072) ;  /* 0xfffffffc00eca947 */ /* 0x004fea000383ffff */
[----:B------:R-:W-:Y:S05]  /*12b90*/  BRA `(.L_x_4123) ;  /* 0xffffffd8006c7947 */ /* 0x000fea000383ffff */
.L_x_4075:
[----:B-1----:R1:W2:Y:S02]  /*12ba0*/  SYNCS.PHASECHK.TRANS64.TRYWAIT P2, [R8+URZ+0x28c60], R5 ;  /* 0x028c6005080075a7 */ /* 0x0022a4000804017f */
[----:B--2---:R-:W-:Y:S05]  /*12bb0*/  @!P2 NANOSLEEP.SYNCS 0x989680 ;  /* 0x009896800000a95d */ /* 0x004fea0003900000 */
[----:B------:R-:W2:Y:S02]  /*12bc0*/  @!P2 SYNCS.PHASECHK.TRANS64 P2, [R8+URZ+0x28c60], R5 ;  /* 0x028c60050800a5a7 */ /* 0x000ea4000804007f */
[----:B--2---:R-:W-:Y:S05]  /*12bd0*/  @!P2 BRA `(.L_x_4075) ;  /* 0xfffffffc00f0a947 */ /* 0x004fea000383ffff */
[----:B------:R-:W-:Y:S05]  /*12be0*/  BRA `(.L_x_4124) ;  /* 0xffffffd800807947 */ /* 0x000fea000383ffff */
.L_x_4082:
[----:B-1----:R1:W2:Y:S02]  /*12bf0*/  SYNCS.PHASECHK.TRANS64.TRYWAIT P3, [R2+URZ+0x28c40], R3 ;  /* 0x028c4003020075a7 */ /* 0x0022a4000806017f */
[----:B--2---:R-:W-:Y:S05]  /*12c00*/  @!P3 NANOSLEEP.SYNCS 0x989680 ;  /* 0x009896800000b95d */ /* 0x004fea0003900000 */
[----:B------:R-:W2:Y:S02]  /*12c10*/  @!P3 SYNCS.PHASECHK.TRANS64 P3, [R2+URZ+0x28c40], R3 ;  /* 0x028c40030200b5a7 */ /* 0x000ea4000806007f */
[----:B--2---:R-:W-:Y:S05]  /*12c20*/  @!P3 BRA `(.L_x_4082) ;  /* 0xfffffffc00f0b947 */ /* 0x004fea000383ffff */
[----:B------:R-:W-:Y:S05]  /*12c30*/  BRA `(.L_x_4125) ;  /* 0xffffffe000087947 */ /* 0x000fea000383ffff */
.L_x_4084:
[----:B---3--:R3:W4:Y:S02]  /*12c40*/  SYNCS.PHASECHK.TRANS64.TRYWAIT P3, [R2+URZ+0x28c60], R3 ;  /* 0x028c6003020075a7 */ /* 0x008724000806017f */
[----:B----4-:R-:W-:Y:S05]  /*12c50*/  @!P3 NANOSLEEP.SYNCS 0x989680 ;  /* 0x009896800000b95d */ /* 0x010fea0003900000 */
[----:B------:R-:W4:Y:S02]  /*12c60*/  @!P3 SYNCS.PHASECHK.TRANS64 P3, [R2+URZ+0x28c60], R3 ;  /* 0x028c60030200b5a7 */ /* 0x000f24000806007f */
[----:B----4-:R-:W-:Y:S05]  /*12c70*/  @!P3 BRA `(.L_x_4084) ;  /* 0xfffffffc00f0b947 */ /* 0x010fea000383ffff */
[----:B------:R-:W-:Y:S05]  /*12c80*/  BRA `(.L_x_4126) ;  /* 0xffffffe000507947 */ /* 0x000fea000383ffff */
.L_x_4090:
[----:B-1----:R1:W2:Y:S02]  /*12c90*/  SYNCS.PHASECHK.TRANS64.TRYWAIT P3, [R3+URZ+0x28c40], R2 ;  /* 0x028c4002030075a7 */ /* 0x0022a4000806017f */
[----:B--2---:R-:W-:Y:S05]  /*12ca0*/  @!P3 NANOSLEEP.SYNCS 0x989680 ;  /* 0x009896800000b95d */ /* 0x004fea0003900000 */
[----:B------:R-:W2:Y:S02]  /*12cb0*/  @!P3 SYNCS.PHASECHK.TRANS64 P3, [R3+URZ+0x28c40], R2 ;  /* 0x028c40020300b5a7 */ /* 0x000ea4000806007f */
[----:B--2---:R-:W-:Y:S05]  /*12cc0*/  @!P3 BRA `(.L_x_4090) ;  /* 0xfffffffc00f0b947 */ /* 0x004fea000383ffff */
[----:B------:R-:W-:Y:S05]  /*12cd0*/  BRA `(.L_x_4127) ;  /* 0xffffffe400c87947 */ /* 0x000fea000383ffff */
.L_x_4092:
[----:B---3--:R3:W4:Y:S02]  /*12ce0*/  SYNCS.PHASECHK.TRANS64.TRYWAIT P3, [R3+URZ+0x28c60], R2 ;  /* 0x028c6002030075a7 */ /* 0x008724000806017f */
[----:B----4-:R-:W-:Y:S05]  /*12cf0*/  @!P3 NANOSLEEP.SYNCS 0x989680 ;  /* 0x009896800000b95d */ /* 0x010fea0003900000 */
[----:B------:R-:W4:Y:S02]  /*12d00*/  @!P3 SYNCS.PHASECHK.TRANS64 P3, [R3+URZ+0x28c60], R2 ;  /* 0x028c60020300b5a7 */ /* 0x000f24000806007f */
[----:B----4-:R-:W-:Y:S05]  /*12d10*/  @!P3 BRA `(.L_x_4092) ;  /* 0xfffffffc00f0b947 */ /* 0x010fea000383ffff */
[----:B------:R-:W-:Y:S05]  /*12d20*/  BRA `(.L_x_4128) ;  /* 0xffffffe800107947 */ /* 0x000fea000383ffff */
.L_x_4097:
[----:B-1----:R1:W2:Y:S02]  /*12d30*/  SYNCS.PHASECHK.TRANS64.TRYWAIT P3, [R2+URZ+0x28c40], R3 ;  /* 0x028c4003020075a7 */ /* 0x0022a4000806017f */
[----:B--2---:R-:W-:Y:S05]  /*12d40*/  @!P3 NANOSLEEP.SYNCS 0x989680 ;  /* 0x009896800000b95d */ /* 0x004fea0003900000 */
[----:B------:R-:W2:Y:S02]  /*12d50*/  @!P3 SYNCS.PHASECHK.TRANS64 P3, [R2+URZ+0x28c40], R3 ;  /* 0x028c40030200b5a7 */ /* 0x000ea4000806007f */
[----:B--2---:R-:W-:Y:S05]  /*12d60*/  @!P3 BRA `(.L_x_4097) ;  /* 0xfffffffc00f0b947 */ /* 0x004fea000383ffff */
[----:B------:R-:W-:Y:S05]  /*12d70*/  BRA `(.L_x_4129) ;  /* 0xffffffec00687947 */ /* 0x000fea000383ffff */
.L_x_4099:
[----:B--2---:R2:W3:Y:S02]  /*12d80*/  SYNCS.PHASECHK.TRANS64.TRYWAIT P3, [R2+URZ+0x28c60], R3 ;  /* 0x028c6003020075a7 */ /* 0x0044e4000806017f */
[----:B---3--:R-:W-:Y:S05]  /*12d90*/  @!P3 NANOSLEEP.SYNCS 0x989680 ;  /* 0x009896800000b95d */ /* 0x008fea0003900000 */
[----:B------:R-:W3:Y:S02]  /*12da0*/  @!P3 SYNCS.PHASECHK.TRANS64 P3, [R2+URZ+0x28c60], R3 ;  /* 0x028c60030200b5a7 */ /* 0x000ee4000806007f */
[----:B---3--:R-:W-:Y:S05]  /*12db0*/  @!P3 BRA `(.L_x_4099) ;  /* 0xfffffffc00f0b947 */ /* 0x008fea000383ffff */
[----:B------:R-:W-:Y:S05]  /*12dc0*/  BRA `(.L_x_4130) ;  /* 0xffffffec00b07947 */ /* 0x000fea000383ffff */
.L_x_4104:
[----:B------:R-:W-:Y:S01]  /*12dd0*/  BSSY B0, `(.L_x_4131) ;  /* 0x0000007000007945 */ /* 0x000fe20003800000 */
[----:B--2---:R-:W-:Y:S01]  /*12de0*/  MOV R12, RZ ;  /* 0x000000ff000c7202 */ /* 0x004fe20000000f00 */
[----:B------:R-:W-:Y:S01]  /*12df0*/  IMAD.MOV.U32 R11, RZ, RZ, 0x1f ;  /* 0x0000001fff0b7424 */ /* 0x000fe200078e00ff */
[----:B------:R-:W-:-:S07]  /*12e00*/  MOV R15, 0xffffffff ;  /* 0xffffffff000f7802 */ /* 0x000fce0000000f00 */
[----:B-1-34-:R-:W-:Y:S05]  /*12e10*/  WARPSYNC.COLLECTIVE R15, `(.L_x_4132) ;  /* 0x000000000f087348 */ /* 0x01afea0003c00000 */
[----:B------:R2:W1:Y:S02]  /*12e20*/  SHFL.IDX P6, R14, R13, R12, R11 ;  /* 0x0000000c0d0e7389 */ /* 0x00046400000c000b */
[----:B-1234-:R-:W-:Y:S01]  /*12e30*/  ENDCOLLECTIVE ;  /* 0x000000000000791b */ /* 0x01efe20003800000 */
.L_x_4132:
[----:B------:R-:W-:Y:S05]  /*12e40*/  BSYNC B0 ;  /* 0x0000000000007941 */ /* 0x000fea0003800000 */
.L_x_4131:
[----:B------:R-:W-:Y:S05]  /*12e50*/  BRA `(.L_x_4133) ;  /* 0xfffffff000e47947 */ /* 0x000fea000383ffff */
.L_x_4106:
[----:B-1----:R1:W2:Y:S02]  /*12e60*/  SYNCS.PHASECHK.TRANS64.TRYWAIT P0, [R7+URZ+0x28c20], R0 ;  /* 0x028c2000070075a7 */ /* 0x0022a4000800017f */
[----:B--2---:R-:W-:Y:S05]  /*12e70*/  @!P0 NANOSLEEP.SYNCS 0x989680 ;  /* 0x009896800000895d */ /* 0x004fea0003900000 */
[----:B------:R-:W2:Y:S02]  /*12e80*/  @!P0 SYNCS.PHASECHK.TRANS64 P0, [R7+URZ+0x28c20], R0 ;  /* 0x028c2000070085a7 */ /* 0x000ea4000800007f */
[----:B--2---:R-:W-:Y:S05]  /*12e90*/  @!P0 BRA `(.L_x_4106) ;  /* 0xfffffffc00f08947 */ /* 0x004fea000383ffff */
[----:B------:R-:W-:Y:S05]  /*12ea0*/  BRA `(.L_x_4134) ;  /* 0xfffffff4002c7947 */ /* 0x000fea000383ffff */
.L_x_4110:
[----:B-1----:R1:W2:Y:S02]  /*12eb0*/  SYNCS.PHASECHK.TRANS64.TRYWAIT P0, [R5+URZ], R4 ;  /* 0x00000004050075a7 */ /* 0x0022a4000800017f */
[----:B--2---:R-:W-:Y:S05]  /*12ec0*/  @!P0 NANOSLEEP.SYNCS 0x989680 ;  /* 0x009896800000895d */ /* 0x004fea0003900000 */
[----:B------:R-:W2:Y:S02]  /*12ed0*/  @!P0 SYNCS.PHASECHK.TRANS64 P0, [R5+URZ], R4 ;  /* 0x00000004050085a7 */ /* 0x000ea4000800007f */
[----:B--2---:R-:W-:Y:S05]  /*12ee0*/  @!P0 BRA `(.L_x_4110) ;  /* 0xfffffffc00f08947 */ /* 0x004fea000383ffff */
[----:B------:R-:W-:Y:S05]  /*12ef0*/  BRA `(.L_x_4135) ;  /* 0xfffffff400807947 */ /* 0x000fea000383ffff */
.L_x_4111:
[----:B--2---:R2:W3:Y:S02]  /*12f00*/  SYNCS.PHASECHK.TRANS64.TRYWAIT P0, [R3+URZ], R0 ;  /* 0x00000000030075a7 */ /* 0x0044e4000800017f */
[----:B---3--:R-:W-:Y:S05]  /*12f10*/  @!P0 NANOSLEEP.SYNCS 0x989680 ;  /* 0x009896800000895d */ /* 0x008fea0003900000 */
[----:B------:R-:W3:Y:S02]  /*12f20*/  @!P0 SYNCS.PHASECHK.TRANS64 P0, [R3+URZ], R0 ;  /* 0x00000000030085a7 */ /* 0x000ee4000800007f */
[----:B---3--:R-:W-:Y:S05]  /*12f30*/  @!P0 BRA `(.L_x_4111) ;  /* 0xfffffffc00f08947 */ /* 0x008fea000383ffff */
[----:B------:R-:W-:Y:S05]  /*12f40*/  BRA `(.L_x_4136) ;  /* 0xfffffff400747947 */ /* 0x000fea000383ffff */
.L_x_4113:
[----:B-1----:R1:W2:Y:S02]  /*12f50*/  SYNCS.PHASECHK.TRANS64.TRYWAIT P0, [R5+URZ], R4 ;  /* 0x00000004050075a7 */ /* 0x0022a4000800017f */
[----:B--2---:R-:W-:Y:S05]  /*12f60*/  @!P0 NANOSLEEP.SYNCS 0x989680 ;  /* 0x009896800000895d */ /* 0x004fea0003900000 */
[----:B------:R-:W2:Y:S02]  /*12f70*/  @!P0 SYNCS.PHASECHK.TRANS64 P0, [R5+URZ], R4 ;  /* 0x00000004050085a7 */ /* 0x000ea4000800007f */
[----:B--2---:R-:W-:Y:S05]  /*12f80*/  @!P0 BRA `(.L_x_4113) ;  /* 0xfffffffc00f08947 */ /* 0x004fea000383ffff */
[----:B------:R-:W-:Y:S05]  /*12f90*/  BRA `(.L_x_4137) ;  /* 0xfffffff400787947 */ /* 0x000fea000383ffff */
.L_x_4138:
        /* <DEDUP_REMOVED lines=14> */
.L_x_11947:


//--------------------- .text._ZN7cutlass13device_kernelIN5flash11enable_sm90INS1_16FlashAttnFwdSm90INS1_25CollectiveMainloopFwdSm90ILi2EN4cute5tupleIJNS5_1CILi1EEES8_S8_EEENS6_IJNS7_ILi64EEESA_SA_EEELi512ENS_6half_tEfNS_4arch4Sm90ELb0ELb1ELb1ELb0ELb0ELb0ELb1ELb0ELb0ELb0ELb0ELb0EEENS1_21CollectiveEpilogueFwdINS6_IJSA_NS7_ILi512EEESA_EEES9_SC_SE_Li256ELb0ELb0ELb0ELb0EEENS1_30DynamicPersistentTileSchedulerILi256ELi32ELb0ELb0ELb1EEEEEEEEEvNT_6ParamsE --------------------------
	.section	.text._ZN7cutlass13device_kernelIN5flash11enable_sm90INS1_16FlashAttnFwdSm90INS1_25CollectiveMainloopFwdSm90ILi2EN4cute5tupleIJNS5_1CILi1EEES8_S8_EEENS6_IJNS7_ILi64EEESA_SA_EEELi512ENS_6half_tEfNS_4arch4Sm90ELb0ELb1ELb1ELb0ELb0ELb0ELb1ELb0ELb0ELb0ELb0ELb0EEENS1_21CollectiveEpilogueFwdINS6_IJSA_NS7_ILi512EEESA_EEES9_SC_SE_Li256ELb0ELb0ELb0ELb0EEENS1_30DynamicPersistentTileSchedulerILi256ELi32ELb0ELb0ELb1EEEEEEEEEvNT_6ParamsE,"ax",@progbits
	.align	128
.text._ZN7cutlass13device_kernelIN5flash11enable_sm90INS1_16FlashAttnFwdSm90INS1_25CollectiveMainloopFwdSm90ILi2EN4cute5tupleIJNS5_1CILi1EEES8_S8_EEENS6_IJNS7_ILi64EEESA_SA_EEELi512ENS_6half_tEfNS_4arch4Sm90ELb0ELb1ELb1ELb0ELb0ELb0ELb1ELb0ELb0ELb0ELb0ELb0EEENS1_21CollectiveEpilogueFwdINS6_IJSA_NS7_ILi512EEESA_EEES9_SC_SE_Li256ELb0ELb0ELb0ELb0EEENS1_30DynamicPersistentTileSchedulerILi256ELi32ELb0ELb0ELb1EEEEEEEEEvNT_6ParamsE:
        .type           _ZN7cutlass13device_kernelIN5flash11enable_sm90INS1_16FlashAttnFwdSm90INS1_25CollectiveMainloopFwdSm90ILi2EN4cute5tupleIJNS5_1CILi1EEES8_S8_EEENS6_IJNS7_ILi64EEESA_SA_EEELi512ENS_6half_tEfNS_4arch4Sm90ELb0ELb1ELb1ELb0ELb0ELb0ELb1ELb0ELb0ELb0ELb0ELb0EEENS1_21CollectiveEpilogueFwdINS6_IJSA_NS7_ILi512EEESA_EEES9_SC_SE_Li256ELb0ELb0ELb0ELb0EEENS1_30DynamicPersistentTileSchedulerILi256ELi32ELb0ELb0ELb1EEEEEEEEEvNT_6ParamsE,@function
        .size           _ZN7cutlass13device_kernelIN5flash11enable_sm90INS1_16FlashAttnFwdSm90INS1_25CollectiveMainloopFwdSm90ILi2EN4cute5tupleIJNS5_1CILi1EEES8_S8_EEENS6_IJNS7_ILi64EEESA_SA_EEELi512ENS_6half_tEfNS_4arch4Sm90ELb0ELb1ELb1ELb0ELb0ELb0ELb1ELb0ELb0ELb0ELb0ELb0EEENS1_21CollectiveEpilogueFwdINS6_IJSA_NS7_ILi512EEESA_EEES9_SC_SE_Li256ELb0ELb0ELb0ELb0EEENS1_30DynamicPersistentTileSchedulerILi256ELi32ELb0ELb0ELb1EEEEEEEEEvNT_6ParamsE,(.L_x_11948 - _ZN7cutlass13device_kernelIN5flash11enable_sm90INS1_16FlashAttnFwdSm90INS1_25CollectiveMainloopFwdSm90ILi2EN4cute5tupleIJNS5_1CILi1EEES8_S8_EEENS6_IJNS7_ILi64EEESA_SA_EEELi512ENS_6half_tEfNS_4arch4Sm90ELb0ELb1ELb1ELb0ELb0ELb0ELb1ELb0ELb0ELb0ELb0ELb0EEENS1_21CollectiveEpilogueFwdINS6_IJSA_NS7_ILi512EEESA_EEES9_SC_SE_Li256ELb0ELb0ELb0ELb0EEENS1_30DynamicPersistentTileSchedulerILi256ELi32ELb0ELb0ELb1EEEEEEEEEvNT_6ParamsE)
        .other          _ZN7cutlass13device_kernelIN5flash11enable_sm90INS1_16FlashAttnFwdSm90INS1_25CollectiveMainloopFwdSm90ILi2EN4cute5tupleIJNS5_1CILi1EEES8_S8_EEENS6_IJNS7_ILi64EEESA_SA_EEELi512ENS_6half_tEfNS_4arch4Sm90ELb0ELb1ELb1ELb0ELb0ELb0ELb1ELb0ELb0ELb0ELb0ELb0EEENS1_21CollectiveEpilogueFwdINS6_IJSA_NS7_ILi512EEESA_EEES9_SC_SE_Li256ELb0ELb0ELb0ELb0EEENS1_30DynamicPersistentTileSchedulerILi256ELi32ELb0ELb0ELb1EEEEEEEEEvNT_6ParamsE,@"STO_CUDA_ENTRY STV_DEFAULT"
_ZN7cutlass13device_kernelIN5flash11enable_sm90INS1_16FlashAttnFwdSm90INS1_25CollectiveMainloopFwdSm90ILi2EN4cute5tupleIJNS5_1CILi1EEES8_S8_EEENS6_IJNS7_ILi64EEESA_SA_EEELi512ENS_6half_tEfNS_4arch4Sm90ELb0ELb1ELb1ELb0ELb0ELb0ELb1ELb0ELb0ELb0ELb0ELb0EEENS1_21CollectiveEpilogueFwdINS6_IJSA_NS7_ILi512EEESA_EEES9_SC_SE_Li256ELb0ELb0ELb0ELb0EEENS1_30DynamicPersistentTileSchedulerILi256ELi32ELb0ELb0ELb1EEEEEEEEEvNT_6ParamsE:
[----:B------:R-:W1:Y:S02]  /*0000*/  LDC R1, c[0x0][0x28] ;  /* 0x00000a00ff017b82 */ /* 0x000e640000000800 */
[----:B-1----:R-:W-:Y:S01]  /*0010*/  VIADD R1, R1, 0xfffffff8 ;  /* 0xfffffff801017836 */ /* 0x002fe20000000000 */
[----:B------:R-:W1:Y:S01]  /*0020*/  S2R R19, SR_TID.X ;  /* 0x0000000000137919 */ /* 0x000e620000002100 */
[----:B------:R-:W-:Y:S01]  /*0030*/  ELECT P0, URZ, PT ;  /* 0x00000000003f782f */ /* 0x000fe20003800000 */
[----:B------:R-:W-:Y:S01]  /*0040*/  BSSY B0, `(.L_x_4139) ;  /* 0x0000017000007945 */ /* 0x000fe20003800000 */
[--C-:B-1----:R-:W-:Y:S02]  /*0050*/  SHF.R.U32.HI R0, RZ, 0x5, R19.reuse ;  /* 0x00000005ff007819 */ /* 0x102fe40000011613 */
[----:B------:R-:W-:-:S03]  /*0060*/  SHF.R.U32.HI R3, RZ, 0x7, R19 ;  /* 0x00000007ff037819 */ /* 0x000fc60000011613 */
        /* <DEDUP_REMOVED lines=20> */
.L_x_4140:
[----:B------:R-:W-:Y:S05]  /*01b0*/  BSYNC B0 ;  /* 0x0000000000007941 */ /* 0x000fea0003800000 */
.L_x_4139:
        /* <DEDUP_REMOVED lines=14> */
[----:B---3--:R-:W-:-:S11]  /*02a0*/  ISETP.NE.AND P1, PT, R2, RZ, PT ;  /* 0x000000ff0200720c */ /* 0x008fd60003f25270 */
[----:B------:R-:W-:Y:S01]  /*02b0*/  UISETP.NE.AND UP0, UPT, UR47, URZ, UPT ;  /* 0x0000003f2f00728c */ /* 0x000fe2000bf05270 */
[----:B------:R-:W1:Y:S02]  /*02c0*/  FENCE.VIEW.ASYNC.S ;  /* 0x00000000000073c6 */ /* 0x000e640000000000 */
[----:B-1----:R1:W2:Y:S01]  /*02d0*/  @UP1 SYNCS.EXCH.64 URZ, [UR6+0x38800], UR4 ;  /* 0x03880004063f15b2 */ /* 0x0022a20008000100 */
[----:B------:R1:W3:Y:S01]  /*02e0*/  @UP2 SYNCS.EXCH.64 URZ, [UR6+0x38810], UR4 ;  /* 0x03881004063f25b2 */ /* 0x0002e20008000100 */
[----:B------:R1:W4:Y:S01]  /*02f0*/  @UP3 SYNCS.EXCH.64 URZ, [UR6+0x38820], UR4 ;  /* 0x03882004063f35b2 */ /* 0x0003220008000100 */
        /* <DEDUP_REMOVED lines=15> */
.L_x_4141:
        /* <DEDUP_REMOVED lines=22> */
.L_x_4142:
        /* <DEDUP_REMOVED lines=18> */
.L_x_4143:
        /* <DEDUP_REMOVED lines=22> */
.L_x_4144:
        /* <DEDUP_REMOVED lines=22> */
.L_x_4145:
[----:B-1----:R-:W-:Y:S01]  /*0930*/  UMOV UR4, 0x1 ;  /* 0x0000000100047882 */ /* 0x002fe20000000000 */
[----:B------:R-:W-:Y:S01]  /*0940*/  PLOP3.LUT P0, PT, PT, PT, UP0, 0x80, 0x0 ;  /* 0x000000000000781c */ /* 0x000fe20003f0f008 */
[----:B------:R-:W-:Y:S01]  /*0950*/  USEL UR4, UR4, 0x2, !UP0 ;  /* 0x0000000204047887 */ /* 0x000fe2000c000000 */
[----:B------:R-:W-:Y:S01]  /*0960*/  NOP ;  /* 0x0000000000007918 */ /* 0x000fe20000000000 */
[----:B------:R-:W-:-:S04]  /*0970*/  ULDC.64 UR54, c[0x0][0x208] ;  /* 0x0000820000367ab9 */ /* 0x000fc80000000a00 */
[----:B------:R-:W-:-:S05]  /*0980*/  IMAD.U32 R2, RZ, RZ, UR4 ;  /* 0x00000004ff027e24 */ /* 0x000fca000f8e00ff */
[----:B------:R1:W-:Y:S01]  /*0990*/  STL [R1+0x4], R2 ;  /* 0x0000040201007387 */ /* 0x0003e20000100800 */
[----:B--234-:R-:W-:Y:S06]  /*09a0*/  BAR.SYNC.DEFER_BLOCKING 0x0 ;  /* 0x0000000000007b1d */ /* 0x01cfec0000010000 */
[----:B------:R-:W-:Y:S05]  /*09b0*/  @!P0 BRA `(.L_x_4146) ;  /* 0x0000013800408947 */ /* 0x000fea0003800000 */
.L_x_4147:
[----:B------:R-:W-:-:S08]  /*09c0*/  NOP ;  /* 0x0000000000007918 */ /* 0x000fd00000000000 */
[----:B------:R-:W2:Y:S02]  /*09d0*/  USETMAXREG.TRY_ALLOC.CTAPOOL UP0, 0xf0 ;  /* 0x000000f0000079c8 */ /* 0x000ea40008000600 */
[----:B--2---:R-:W-:-:S13]  /*09e0*/  PLOP3.LUT P0, PT, PT, PT, UP0, 0x80, 0x0 ;  /* 0x000000000000781c */ /* 0x004fda0003f0f008 */
[----:B------:R-:W-:Y:S05]  /*09f0*/  @!P0 BRA `(.L_x_4147) ;  /* 0xfffffffc00f08947 */ /* 0x000fea000383ffff */
[----:B------:R-:W-:Y:S01]  /*0a00*/  LOP3.LUT R0, R19, 0xffffff80, RZ, 0xc0, !PT ;  /* 0xffffff8013007812 */ /* 0x000fe200078ec0ff */
[----:B------:R-:W2:Y:S08]  /*0a10*/  S2UR UR4, SR_CTAID.X ;  /* 0x00000000000479c3 */ /* 0x000eb00000002500 */
[----:B------:R-:W-:Y:S06]  /*0a20*/  BAR.ARV 0x4, 0x120 ;  /* 0x0104800000007b1d */ /* 0x000fec0000002000 */
[----:B------:R-:W-:-:S02]  /*0a30*/  ISETP.NE.AND P0, PT, R0, 0x80, PT ;  /* 0x000000800000780c */ /* 0x000fc40003f05270 */
[----:B------:R-:W2:Y:S11]  /*0a40*/  LDC R0, c[0x0][0xea8] ;  /* 0x0003aa00ff007b82 */ /* 0x000eb60000000800 */
[----:B------:R-:W-:Y:S06]  /*0a50*/  @!P0 BAR.ARV 0x8, 0xa0 ;  /* 0x0202800000008b1d */ /* 0x000fec0000002000 */
[----:B------:R-:W-:-:S13]  /*0a60*/  ISETP.GE.U32.AND P0, PT, R19, 0x100, PT ;  /* 0x000001001300780c */ /* 0x000fda0003f06070 */
[----:B------:R-:W-:Y:S06]  /*0a70*/  @P0 BAR.ARV 0xf, 0x100 ;  /* 0x03c4000000000b1d */ /* 0x000fec0000002000 */
[----:B--2---:R-:W-:-:S13]  /*0a80*/  ISETP.LE.AND P0, PT, R0, UR4, PT ;  /* 0x0000000400007c0c */ /* 0x004fda000bf03270 */
[----:B------:R-:W-:Y:S05]  /*0a90*/  @P0 EXIT ;  /* 0x000000000000094d */ /* 0x000fea0003800000 */
[----:B-1----:R-:W2:Y:S01]  /*0aa0*/  LDL R2, [R1+0x4] ;  /* 0x0000040001027983 */ /* 0x002ea20000100800 */
        /* <DEDUP_REMOVED lines=8> */
[----:B------:R-:W-:-:S02]  /*0b30*/  LEA.HI R4, R3, R194, RZ, 0x5 ;  /* 0x000000c203047211 */ /* 0x000fc400078f28ff */
[----:B------:R-:W-:Y:S02]  /*0b40*/  LEA.HI R0, R3, R194, RZ, 0x7 ;  /* 0x000000c203007211 */ /* 0x000fe400078f38ff */
[--C-:B------:R-:W-:Y:S02]  /*0b50*/  SHF.R.S32.HI R192, RZ, 0x5, R4.reuse ;  /* 0x00000005ffc07819 */ /* 0x100fe40000011404 */
[----:B------:R-:W-:Y:S02]  /*0b60*/  SHF.R.S32.HI R9, RZ, 0x1f, R4 ;  /* 0x0000001fff097819 */ /* 0x000fe40000011404 */
[----:B------:R-:W-:Y:S02]  /*0b70*/  SHF.R.S32.HI R187, RZ, 0x7, R0 ;  /* 0x00000007ffbb7819 */ /* 0x000fe40000011400 */
[----:B------:R-:W-:-:S04]  /*0b80*/  LEA.HI R9, R9, R192, RZ, 0x2 ;  /* 0x000000c009097211 */ /* 0x000fc800078f10ff */
[----:B------:R-:W-:Y:S01]  /*0b90*/  LOP3.LUT R9, R9, 0x3ffffc, RZ, 0xc0, !PT ;  /* 0x003ffffc09097812 */ /* 0x000fe200078ec0ff */
[----:B-1----:R-:W-:-:S04]  /*0ba0*/  ULEA UR36, UR5, UR36, 0x18 ;  /* 0x0000002405247291 */ /* 0x002fc8000f8ec03f */
[----:B------:R-:W-:Y:S01]  /*0bb0*/  IMAD.IADD R9, R192, 0x1, -R9 ;  /* 0x00000001c0097824 */ /* 0x000fe200078e0a09 */
[----:B--2---:R-:W-:Y:S02]  /*0bc0*/  R2UR UR6, R2 ;  /* 0x00000000020672ca */ /* 0x004fe400000e0000 */
[CC--:B------:R-:W-:Y:S02]  /*0bd0*/  LEA.HI R2, R3.reuse, R194.reuse, RZ, 0x4 ;  /* 0x000000c203027211 */ /* 0x0c0fe400078f20ff */
[----:B------:R-:W-:Y:S02]  /*0be0*/  LEA.HI R3, R3, R194, RZ, 0x3 ;  /* 0x000000c203037211 */ /* 0x000fe400078f18ff */
[----:B------:R-:W-:Y:S02]  /*0bf0*/  LOP3.LUT R5, R2, 0xfffffff0, RZ, 0xc0, !PT ;  /* 0xfffffff002057812 */ /* 0x000fe400078ec0ff */
[----:B------:R-:W-:Y:S02]  /*0c00*/  SHF.R.S32.HI R7, RZ, 0x4, R2 ;  /* 0x00000004ff077819 */ /* 0x000fe40000011402 */
[----:B------:R-:W-:Y:S01]  /*0c10*/  SHF.R.S32.HI R190, RZ, 0x3, R3 ;  /* 0x00000003ffbe7819 */ /* 0x000fe20000011403 */
[----:B------:R-:W-:Y:S01]  /*0c20*/  IMAD.IADD R4, R194, 0x1, -R5 ;  /* 0x00000001c2047824 */ /* 0x000fe200078e0a05 */
[----:B------:R-:W-:Y:S01]  /*0c30*/  LOP3.LUT R5, R0, 0xffffff80, RZ, 0xc0, !PT ;  /* 0xffffff8000057812 */ /* 0x000fe200078ec0ff */
[----:B------:R-:W-:Y:S01]  /*0c40*/  ULOP3.LUT UR48, UR6, 0x1, URZ, 0xfc, !UPT ;  /* 0x0000000106307892 */ /* 0x000fe2000f8efc3f */
[----:B------:R-:W-:Y:S01]  /*0c50*/  LEA.HI R2, R2, R7, RZ, 0x1 ;  /* 0x0000000702027211 */ /* 0x000fe200078f08ff */
[--C-:B------:R-:W-:Y:S01]  /*0c60*/  IMAD R8, R187, 0x100, R4.reuse ;  /* 0x00000100bb087824 */ /* 0x100fe200078e0204 */
[----:B------:R-:W-:Y:S01]  /*0c70*/  SHF.R.S32.HI R11, RZ, 0x1f, R4 ;  /* 0x0000001fff0b7819 */ /* 0x000fe20000011404 */
[----:B------:R-:W-:Y:S01]  /*0c80*/  IMAD.IADD R5, R194, 0x1, -R5 ;  /* 0x00000001c2057824 */ /* 0x000fe200078e0a05 */
[----:B------:R-:W-:Y:S01]  /*0c90*/  LOP3.LUT R2, R2, 0x1ffffffe, RZ, 0xc0, !PT ;  /* 0x1ffffffe02027812 */ /* 0x000fe200078ec0ff */
[----:B------:R-:W-:Y:S01]  /*0ca0*/  IMAD R9, R9, 0x10, R8 ;  /* 0x0000001009097824 */ /* 0x000fe200078e0208 */
[----:B------:R-:W-:-:S02]  /*0cb0*/  LEA.HI R11, R11, R4, RZ, 0x3 ;  /* 0x000000040b0b7211 */ /* 0x000fc400078f18ff */
[----:B------:R-:W-:Y:S02]  /*0cc0*/  SHF.R.S32.HI R6, RZ, 0x1f, R5 ;  /* 0x0000001fff067819 */ /* 0x000fe40000011405 */
[C---:B------:R-:W-:Y:S01]  /*0cd0*/  LOP3.LUT R13, R11.reuse, 0xfffffff8, RZ, 0xc0, !PT ;  /* 0xfffffff80b0d7812 */ /* 0x040fe200078ec0ff */
[----:B------:R-:W-:Y:S01]  /*0ce0*/  IMAD.SHL.U32 R11, R11, 0x40, RZ ;  /* 0x000000400b0b7824 */ /* 0x000fe200078e00ff */
[----:B------:R-:W-:Y:S02]  /*0cf0*/  IADD3 R2, R7, -R2, RZ ;  /* 0x8000000207027210 */ /* 0x000fe40007ffe0ff */
[-C--:B------:R-:W-:Y:S01]  /*0d00*/  LEA.HI R7, R6, R5.reuse, RZ, 0x2 ;  /* 0x0000000506077211 */ /* 0x080fe200078f10ff */
[----:B------:R-:W-:Y:S01]  /*0d10*/  IMAD.IADD R13, R4, 0x1, -R13 ;  /* 0x00000001040d7824 */ /* 0x000fe200078e0a0d */
[----:B------:R-:W-:Y:S01]  /*0d20*/  LEA.HI R6, R6, R5, RZ, 0x5 ;  /* 0x0000000506067211 */ /* 0x000fe200078f28ff */
[----:B------:R-:W-:Y:S01]  /*0d30*/  IMAD.SHL.U32 R2, R2, 0x8, RZ ;  /* 0x0000000802027824 */ /* 0x000fe200078e00ff */
[----:B------:R-:W-:Y:S01]  /*0d40*/  LOP3.LUT R10, R7, 0x7ffffffc, RZ, 0xc0, !PT ;  /* 0x7ffffffc070a7812 */ /* 0x000fe200078ec0ff */
[----:B------:R-:W-:Y:S01]  /*0d50*/  IMAD.SHL.U32 R8, R13, 0x40, RZ ;  /* 0x000000400d087824 */ /* 0x000fe200078e00ff */
[----:B------:R-:W-:Y:S01]  /*0d60*/  LOP3.LUT R11, R11, 0x7ffffe00, RZ, 0xc0, !PT ;  /* 0x7ffffe000b0b7812 */ /* 0x000fe200078ec0ff */
[----:B------:R-:W-:Y:S01]  /*0d70*/  IMAD.U32 R193, R9, 0x40, R2 ;  /* 0x0000004009c17824 */ /* 0x000fe200078e0002 */
[----:B------:R-:W-:Y:S01]  /*0d80*/  SHF.R.S32.HI R4, RZ, 0x2, R7 ;  /* 0x00000002ff047819 */ /* 0x000fe20000011407 */
[----:B------:R-:W-:Y:S01]  /*0d90*/  IMAD.IADD R10, R5, 0x1, -R10 ;  /* 0x00000001050a7824 */ /* 0x000fe200078e0a0a */
[----:B------:R-:W-:Y:S01]  /*0da0*/  LOP3.LUT R5, R8, 0x1c0, RZ, 0xc0, !PT ;  /* 0x000001c008057812 */ /* 0x000fe200078ec0ff */
[----:B------:R-:W-:Y:S01]  /*0db0*/  IMAD R11, R192, 0x400, R11 ;  /* 0x00000400c00b7824 */ /* 0x000fe200078e020b */
[----:B------:R-:W-:Y:S01]  /*0dc0*/  R2P PR, R13, 0x6 ;  /* 0x000000060d007804 */ /* 0x000fe20000000000 */
[----:B------:R-:W-:Y:S01]  /*0dd0*/  IMAD.SHL.U32 R17, R10, 0x2, RZ ;  /* 0x000000020a117824 */ /* 0x000fe200078e00ff */
[----:B------:R-:W-:-:S02]  /*0de0*/  LOP3.LUT R2, R5, 0x8, R2, 0xf8, !PT ;  /* 0x0000000805027812 */ /* 0x000fc400078ef802 */
[----:B------:R-:W-:Y:S02]  /*0df0*/  SHF.R.U32.HI R5, RZ, 0x3, R5 ;  /* 0x00000003ff057819 */ /* 0x000fe40000011605 */
[----:B------:R-:W-:Y:S02]  /*0e00*/  SHF.R.S32.HI R7, RZ, 0x1f, R7 ;  /* 0x0000001fff077819 */ /* 0x000fe40000011407 */
[----:B------:R-:W-:Y:S02]  /*0e10*/  LOP3.LUT R2, R2, R5, RZ, 0x3c, !PT ;  /* 0x0000000502027212 */ /* 0x000fe400078e3cff */
[----:B------:R-:W-:Y:S02]  /*0e20*/  LEA.HI R7, R7, R4, RZ, 0x3 ;  /* 0x0000000407077211 */ /* 0x000fe400078f18ff */
[----:B------:R-:W-:Y:S01]  /*0e30*/  LEA.HI R0, R0, R187, RZ, 0x1 ;  /* 0x000000bb00007211 */ /* 0x000fe200078f08ff */
[----:B------:R-:W-:Y:S01]  /*0e40*/  IMAD.IADD R11, R11, 0x1, R2 ;  /* 0x000000010b0b7824 */ /* 0x000fe200078e0202 */
[----:B------:R-:W-:Y:S01]  /*0e50*/  LOP3.LUT R7, R7, 0xfffffff8, RZ, 0xc0, !PT ;  /* 0xfffffff807077812 */ /* 0x000fe200078ec0ff */
[----:B------:R-:W-:Y:S01]  /*0e60*/  IMAD.MOV.U32 R2, RZ, RZ, RZ ;  /* 0x000000ffff027224 */ /* 0x000fe200078e00ff */
[----:B------:R-:W-:-:S02]  /*0e70*/  LOP3.LUT R5, R3, 0x1ffffff8, RZ, 0xc0, !PT ;  /* 0x1ffffff803057812 */ /* 0x000fc400078ec0ff */
[----:B------:R-:W-:Y:S02]  /*0e80*/  LEA R23, R11, UR36, 0x1 ;  /* 0x000000240b177c11 */ /* 0x000fe4000f8e08ff */
[----:B------:R-:W-:Y:S01]  /*0e90*/  LOP3.LUT R0, R0, 0xfffffe, RZ, 0xc0, !PT ;  /* 0x00fffffe00007812 */ /* 0x000fe200078ec0ff */
[----:B------:R-:W-:Y:S01]  /*0ea0*/  IMAD.IADD R5, R194, 0x1, -R5 ;  /* 0x00000001c2057824 */ /* 0x000fe200078e0a05 */
[C---:B------:R-:W-:Y:S01]  /*0eb0*/  IADD3 R186, R23.reuse, 0x36400, RZ ;  /* 0x0003640017ba7810 */ /* 0x040fe20007ffe0ff */
[----:B------:R-:W-:Y:S01]  /*0ec0*/  VIADD R184, R23, 0x36440 ;  /* 0x0003644017b87836 */ /* 0x000fe20000000000 */
[----:B------:R-:W-:Y:S01]  /*0ed0*/  SEL R185, R185, 0xffffffe0, !P1 ;  /* 0xffffffe0b9b97807 */ /* 0x000fe20004800000 */
[----:B------:R-:W-:Y:S01]  /*0ee0*/  IMAD.IADD R0, R187, 0x1, -R0 ;  /* 0x00000001bb007824 */ /* 0x000fe200078e0a00 */
[----:B------:R-:W-:Y:S01]  /*0ef0*/  IADD3 R7, R4, -R7, RZ ;  /* 0x8000000704077210 */ /* 0x000fe20007ffe0ff */
[C---:B------:R-:W-:Y:S01]  /*0f00*/  @P2 VIADD R184, R186.reuse, 0xffffffc0 ;  /* 0xffffffc0bab82836 */ /* 0x040fe20000000000 */
[----:B------:R-:W-:Y:S01]  /*0f10*/  SHF.R.S32.HI R6, RZ, 0x5, R6 ;  /* 0x00000005ff067819 */ /* 0x000fe20000011406 */
[----:B------:R-:W-:-:S02]  /*0f20*/  IMAD.IADD R186, R186, 0x1, R185 ;  /* 0x00000001baba7824 */ /* 0x000fc400078e02b9 */
[----:B------:R-:W-:Y:S01]  /*0f30*/  IMAD.SHL.U32 R188, R5, 0x8, RZ ;  /* 0x0000000805bc7824 */ /* 0x000fe200078e00ff */
[----:B------:R-:W-:Y:S01]  /*0f40*/  IADD3 R185, R185, R184, RZ ;  /* 0x000000b8b9b97210 */ /* 0x000fe20007ffe0ff */
[----:B------:R-:W-:Y:S02]  /*0f50*/  IMAD R19, R6, 0x10, R7 ;  /* 0x0000001006137824 */ /* 0x000fe400078e0207 */
[----:B------:R-:W-:-:S07]  /*0f60*/  IMAD.SHL.U32 R22, R0, 0x100, RZ ;  /* 0x0000010000167824 */ /* 0x000fce00078e00ff */
.L_x_4247:
        /* <DEDUP_REMOVED lines=20> */
.L_x_4148:
[----:B------:R-:W-:Y:S01]  /*10b0*/  ULDC UR6, c[0x0][0xec4] ;  /* 0x0003b10000067ab9 */ /* 0x000fe20000000800 */
[----:B------:R-:W-:Y:S01]  /*10c0*/  UMOV UR40, UR7 ;  /* 0x0000000700287c82 */ /* 0x000fe20008000000 */
[----:B------:R-:W-:-:S11]  /*10d0*/  UISETP.NE.AND UP0, UPT, UR6, 0x1, UPT ;  /* 0x000000010600788c */ /* 0x000fd6000bf05270 */
[----:B------:R-:W-:Y:S02]  /*10e0*/  @UP0 ULDC.64 UR10, c[0x0][0xec8] ;  /* 0x0003b200000a0ab9 */ /* 0x000fe40000000a00 */
[----:B------:R-:W-:-:S04]  /*10f0*/  UIMAD.WIDE.U32 UR4, UR7, UR10, URZ ;  /* 0x0000000a070472a5 */ /* 0x000fc8000f8e003f */
[----:B------:R-:W-:-:S04]  /*1100*/  @UP0 USHF.R.U32.HI UR40, URZ, UR11, UR5 ;  /* 0x0000000b3f280299 */ /* 0x000fc80008011605 */
[----:B------:R-:W-:-:S12]  /*1110*/  UIMAD UR4, UR40, UR6, URZ ;  /* 0x00000006280472a4 */ /* 0x000fd8000f8e023f */
.L_x_4149:
        /* <DEDUP_REMOVED lines=40> */
[----:B------:R-:W-:-:S06]  /*13a0*/  IMAD.U32 R3, RZ, RZ, UR4 ;  /* 0x00000004ff037e24 */ /* 0x000fcc000f8e00ff */
        /* <DEDUP_REMOVED lines=8> */
.L_x_4152:
[----:B------:R-:W-:-:S13]  /*1430*/  ISETP.NE.AND P0, PT, R8, 0x1, PT ;  /* 0x000000010800780c */ /* 0x000fda0003f05270 */
[----:B------:R-:W1:Y:S02]  /*1440*/  @P0 LDC.64 R4, c[0x0][0xae0] ;  /* 0x0002b800ff040b82 */ /* 0x000e640000000a00 */
[----:B-1----:R-:W-:-:S05]  /*1450*/  @P0 IMAD.HI.U32 R4, R3, R4, RZ ;  /* 0x0000000403040227 */ /* 0x002fca00078e00ff */
[----:B------:R-:W-:-:S07]  /*1460*/  @P0 SHF.R.U32.HI R3, RZ, R5, R4 ;  /* 0x00000005ff030219 */ /* 0x000fce0000011604 */
.L_x_4153:
[----:B------:R-:W-:-:S05]  /*1470*/  IMAD R3, R3, R8, R8 ;  /* 0x0000000803037224 */ /* 0x000fca00078e0208 */
[----:B------:R-:W-:-:S07]  /*1480*/  VIMNMX R0, R0, R3, PT ;  /* 0x0000000300007248 */ /* 0x000fce0003fe0100 */
.L_x_4151:
        /* <DEDUP_REMOVED lines=8> */
[----:B------:R-:W-:Y:S01]  /*1510*/  IMAD.U32 R4, RZ, RZ, UR5 ;  /* 0x00000005ff047e24 */ /* 0x000fe2000f8e00ff */
        /* <DEDUP_REMOVED lines=12> */
.L_x_4155:
[----:B------:R-:W-:-:S13]  /*15e0*/  ISETP.NE.AND P0, PT, R8, 0x1, PT ;  /* 0x000000010800780c */ /* 0x000fda0003f05270 */
[----:B------:R-:W1:Y:S02]  /*15f0*/  @P0 LDC.64 R6, c[0x0][0xae0] ;  /* 0x0002b800ff060b82 */ /* 0x000e640000000a00 */
[----:B-1----:R-:W-:-:S05]  /*1600*/  @P0 IMAD.HI.U32 R6, R3, R6, RZ ;  /* 0x0000000603060227 */ /* 0x002fca00078e00ff */
[----:B------:R-:W-:-:S07]  /*1610*/  @P0 SHF.R.U32.HI R3, RZ, R7, R6 ;  /* 0x00000007ff030219 */ /* 0x000fce0000011606 */
.L_x_4156:
[----:B------:R-:W-:-:S05]  /*1620*/  IMAD R3, R3, R8, RZ ;  /* 0x0000000803037224 */ /* 0x000fca00078e02ff */
[----:B------:R-:W-:-:S07]  /*1630*/  VIMNMX R4, R4, R3, !PT ;  /* 0x0000000304047248 */ /* 0x000fce0007fe0100 */
.L_x_4154:
[----:B------:R-:W-:Y:S01]  /*1640*/  SHF.R.S32.HI R3, RZ, 0x1f, R4 ;  /* 0x0000001fff037819 */ /* 0x000fe20000011404 */
[----:B------:R-:W-:Y:S01]  /*1650*/  IMAD.MOV.U32 R18, RZ, RZ, RZ ;  /* 0x000000ffff127224 */ /* 0x000fe200078e00ff */
[----:B------:R-:W-:Y:S02]  /*1660*/  PLOP3.LUT P0, PT, PT, PT, PT, 0x80, 0x0 ;  /* 0x000000000000781c */ /* 0x000fe40003f0f070 */
[----:B------:R-:W-:Y:S02]  /*1670*/  CS2R R150, SRZ ;  /* 0x0000000000967805 */ /* 0x000fe4000001ff00 */
[----:B------:R-:W-:Y:S02]  /*1680*/  LEA.HI R4, R3, R4, RZ, 0x6 ;  /* 0x0000000403047211 */ /* 0x000fe400078f30ff */
[----:B------:R-:W-:Y:S02]  /*1690*/  CS2R R148, SRZ ;  /* 0x0000000000947805 */ /* 0x000fe4000001ff00 */
[----:B------:R-:W-:-:S02]  /*16a0*/  MOV R3, RZ ;  /* 0x000000ff00037202 */ /* 0x000fc40000000f00 */
        /* <DEDUP_REMOVED lines=66> */
[----:B------:R-:W-:Y:S06]  /*1ad0*/  @!P1 BRA `(.L_x_4157) ;  /* 0x0000010c00549947 */ /* 0x000fec0003800000 */
[----:B------:R-:W1:Y:S01]  /*1ae0*/  SHFL.IDX PT, R3, R187, RZ, 0x1f ;  /* 0x00001fffbb037589 */ /* 0x000e6200000e0000 */
[----:B------:R-:W-:Y:S01]  /*1af0*/  UIADD3 UR4, UR36, 0x36400, URZ ;  /* 0x0003640024047890 */ /* 0x000fe2000fffe03f */
[----:B------:R-:W-:Y:S01]  /*1b00*/  UMOV UR17, 0x40000040 ;  /* 0x4000004000117882 */ /* 0x000fe20000000000 */
[----:B------:R-:W-:Y:S02]  /*1b10*/  BAR.SYNC.DEFER_BLOCKING 0xe, 0x100 ;  /* 0x0384000000007b1d */ /* 0x000fe40000010000 */
[----:B------:R-:W-:-:S04]  /*1b20*/  USHF.R.U32.HI UR4, URZ, 0x4, UR4 ;  /* 0x000000043f047899 */ /* 0x000fc80008011604 */
[----:B------:R-:W-:Y:S01]  /*1b30*/  ULOP3.LUT UR4, UR4, 0x3fff, URZ, 0xc0, !UPT ;  /* 0x00003fff04047892 */ /* 0x000fe2000f8ec03f */
[----:B------:R-:W-:Y:S01]  /*1b40*/  UMOV UR19, 0x40000040 ;  /* 0x4000004000137882 */ /* 0x000fe20000000000 */
[----:B------:R-:W-:Y:S02]  /*1b50*/  UMOV UR5, 0x40000040 ;  /* 0x4000004000057882 */ /* 0x000fe40000000000 */
[----:B------:R-:W-:Y:S01]  /*1b60*/  ULOP3.LUT UR16, UR4, 0x10000, URZ, 0xfc, !UPT ;  /* 0x0001000004107892 */ /* 0x000fe2000f8efc3f */
[----:B------:R-:W2:Y:S01]  /*1b70*/  S2R R8, SR_TID.X ;  /* 0x0000000000087919 */ /* 0x000ea20000002100 */
[----:B------:R-:W-:Y:S01]  /*1b80*/  UMOV UR7, 0x40000040 ;  /* 0x4000004000077882 */ /* 0x000fe20000000000 */
[----:B------:R-:W-:Y:S01]  /*1b90*/  UMOV UR9, 0x40000040 ;  /* 0x4000004000097882 */ /* 0x000fe20000000000 */
[----:B------:R-:W-:Y:S02]  /*1ba0*/  UIADD3 UR4, UR16, 0x2, URZ ;  /* 0x0000000210047890 */ /* 0x000fe4000fffe03f */
[----:B------:R-:W-:Y:S01]  /*1bb0*/  UIADD3 UR8, UR16, 0x4, URZ ;  /* 0x0000000410087890 */ /* 0x000fe2000fffe03f */
[----:B------:R-:W-:Y:S01]  /*1bc0*/  UMOV UR11, 0x40000040 ;  /* 0x40000040000b7882 */ /* 0x000fe20000000000 */
[----:B------:R-:W-:Y:S01]  /*1bd0*/  UIADD3 UR12, UR16, 0x6, URZ ;  /* 0x00000006100c7890 */ /* 0x000fe2000fffe03f */
[----:B-1----:R-:W-:Y:S01]  /*1be0*/  LEA.HI R5, R3, R3, RZ, 0x1 ;  /* 0x0000000303057211 */ /* 0x002fe200078f08ff */
[----:B------:R-:W-:Y:S01]  /*1bf0*/  UMOV UR13, 0x40000040 ;  /* 0x40000040000d7882 */ /* 0x000fe20000000000 */
[----:B------:R-:W-:-:S02]  /*1c00*/  UMOV UR15, 0x40000040 ;  /* 0x40000040000f7882 */ /* 0x000fc40000000000 */
[----:B------:R-:W-:Y:S01]  /*1c10*/  LOP3.LUT R6, R5, 0x1fffe, RZ, 0xc0, !PT ;  /* 0x0001fffe05067812 */ /* 0x000fe200078ec0ff */
[----:B------:R-:W-:-:S04]  /*1c20*/  WARPGROUP.ARRIVE ;  /* 0x00000000000079c5 */ /* 0x000fc80000000000 */
[----:B------:R-:W-:-:S05]  /*1c30*/  IMAD.IADD R6, R3, 0x1, -R6 ;  /* 0x0000000103067824 */ /* 0x000fca00078e0a06 */
[----:B------:R-:W-:-:S05]  /*1c40*/  LEA R6, R6, UR36, 0xf ;  /* 0x0000002406067c11 */ /* 0x000fca000f8e78ff */
[----:B------:R-:W-:Y:S01]  /*1c50*/  VIADD R6, R6, 0x400 ;  /* 0x0000040006067836 */ /* 0x000fe20000000000 */
[----:B--2---:R-:W-:-:S04]  /*1c60*/  LOP3.LUT R8, R8, 0x7f, RZ, 0xc0, !PT ;  /* 0x0000007f08087812 */ /* 0x004fc800078ec0ff */
[----:B------:R-:W-:Y:S02]  /*1c70*/  SHF.R.U32.HI R6, RZ, 0x4, R6 ;  /* 0x00000004ff067819 */ /* 0x000fe40000011606 */
[----:B------:R-:W-:Y:S02]  /*1c80*/  ISETP.NE.AND P1, PT, R8, RZ, PT ;  /* 0x000000ff0800720c */ /* 0x000fe40003f25270 */
[----:B------:R-:W-:-:S04]  /*1c90*/  LOP3.LUT R6, R6, 0x3fff, RZ, 0xc0, !PT ;  /* 0x00003fff06067812 */ /* 0x000fc800078ec0ff */
[----:B------:R-:W-:-:S05]  /*1ca0*/  LOP3.LUT R7, R6, 0x2000000, RZ, 0xfc, !PT ;  /* 0x0200000006077812 */ /* 0x000fca00078efcff */
[----:B------:R-:W-:-:S04]  /*1cb0*/  IMAD R3, R2, 0x1000, R7 ;  /* 0x0000100002037824 */ /* 0x000fc800078e0207 */
[C---:B------:R-:W-:Y:S01]  /*1cc0*/  VIADD R5, R3.reuse, 0x80 ;  /* 0x0000008003057836 */ /* 0x040fe20000000000 */
[----:B------:R-:W-:-:S04]  /*1cd0*/  R2UR UR18, R3 ;  /* 0x00000000031272ca */ /* 0x000fc800000e0000 */
[----:B------:R-:W-:Y:S01]  /*1ce0*/  R2UR UR6, R5 ;  /* 0x00000000050672ca */ /* 0x000fe200000e0000 */
[C---:B------:R-:W-:Y:S01]  /*1cf0*/  VIADD R5, R3.reuse, 0x100 ;  /* 0x0000010003057836 */ /* 0x040fe20000000000 */
[----:B------:R-:W-:-:S04]  /*1d00*/  IADD3 R3, R3, 0x180, RZ ;  /* 0x0000018003037810 */ /* 0x000fc80007ffe0ff */
[----:B------:R-:W-:Y:S01]  /*1d10*/  R2UR UR10, R5 ;  /* 0x00000000050a72ca */ /* 0x000fe200000e0000 */
[----:B------:R-:W-:Y:S01]  /*1d20*/  VIADD R5, R0, 0xfffffffe ;  /* 0xfffffffe00057836 */ /* 0x000fe20000000000 */
[----:B------:R-:W-:Y:S01]  /*1d30*/  R2UR UR14, R3 ;  /* 0x00000000030e72ca */ /* 0x000fe200000e0000 */
[----:B------:R-:W-:Y:S01]  /*1d40*/  HGMMA.64x256x16.F32 R24, gdesc[UR16].tnspB, RZ, !UPT, gsb0 ;  /* 0x43e00000101879f0 */ /* 0x000fe2000c0008ff */
[----:B------:R-:W-:Y:S02]  /*1d50*/  @!P1 LEA R3, R2, UR36, 0x3 ;  /* 0x0000002402039c11 */ /* 0x000fe4000f8e18ff */
[----:B------:R-:W-:-:S03]  /*1d60*/  ISETP.GE.AND P0, PT, R5, R4, PT ;  /* 0x000000040500720c */ /* 0x000fc60003f06270 */
[----:B------:R-:W-:-:S05]  /*1d70*/  @!P1 VIADD R3, R3, 0x38860 ;  /* 0x0003886003039836 */ /* 0x000fca0000000000 */
        /* <DEDUP_REMOVED lines=16> */
.L_x_4159:
[----:B------:R-:W-:Y:S01]  /*1e80*/  BAR.SYNC.DEFER_BLOCKING 0xe, 0x100 ;  /* 0x0384000000007b1d */ /* 0x000fe20000010000 */
[C---:B--2---:R-:W-:Y:S01]  /*1e90*/  IMAD R0, R2.reuse, 0x40, R19 ;  /* 0x0000004002007824 */ /* 0x044fe200078e0213 */
[C---:B------:R-:W-:Y:S01]  /*1ea0*/  ISETP.GT.AND P2, PT, R5.reuse, R4, PT ;  /* 0x000000040500720c */ /* 0x040fe20003f44270 */
[----:B------:R-:W-:Y:S02]  /*1eb0*/  VIADD R2, R2, 0x1 ;  /* 0x0000000102027836 */ /* 0x000fe40000000000 */
[----:B------:R-:W-:Y:S01]  /*1ec0*/  VIADD R5, R5, 0xffffffff ;  /* 0xffffffff05057836 */ /* 0x000fe20000000000 */
[----:B------:R-:W-:Y:S01]  /*1ed0*/  LEA R0, R0, UR36, 0x2 ;  /* 0x0000002400007c11 */ /* 0x000fe2000f8e10ff */
[----:B------:R-:W-:Y:S01]  /*1ee0*/  UMOV UR19, 0x40000040 ;  /* 0x4000004000137882 */ /* 0x000fe20000000000 */
[C---:B------:R-:W-:Y:S01]  /*1ef0*/  ISETP.NE.AND P0, PT, R2.reuse, 0x2, PT ;  /* 0x000000020200780c */ /* 0x040fe20003f05270 */
[----:B------:R-:W-:Y:S01]  /*1f00*/  UMOV UR7, 0x40000040 ;  /* 0x4000004000077882 */ /* 0x000fe20000000000 */
[----:B------:R-:W-:Y:S01]  /*1f10*/  UMOV UR11, 0x40000040 ;  /* 0x40000040000b7882 */ /* 0x000fe20000000000 */
[----:B------:R-:W-:Y:S01]  /*1f20*/  UMOV UR15, 0x40000040 ;  /* 0x40000040000f7882 */ /* 0x000fe20000000000 */
[----:B------:R-:W-:Y:S01]  /*1f30*/  SEL R2, R2, RZ, P0 ;  /* 0x000000ff02027207 */ /* 0x000fe20000000000 */
[----:B-1----:R-:W1:Y:S04]  /*1f40*/  LDS R3, [R0+0x38400] ;  /* 0x0384000000037984 */ /* 0x002e680000000800 */
        /* <DEDUP_REMOVED lines=133> */
[----:B------:R-:W-:Y:S01]  /*27a0*/  R2UR UR6, R3 ;  /* 0x00000000030672ca */ /* 0x000fe200000e0000 */
[C---:B------:R-:W-:Y:S01]  /*27b0*/  VIADD R3, R0.reuse, 0x100 ;  /* 0x0000010000037836 */ /* 0x040fe20000000000 */
[----:B------:R-:W-:-:S03]  /*27c0*/  IADD3 R0, R0, 0x180, RZ ;  /* 0x0000018000007810 */ /* 0x000fc60007ffe0ff */
[----:B------:R-:W-:Y:S01]  /*27d0*/  HGMMA.64x256x16.F32 R24, gdesc[UR16].tnspB, R24, gsb0 ;  /* 0x43e00000101879f0 */ /* 0x000fe20008000818 */
[----:B------:R-:W-:Y:S02]  /*27e0*/  R2UR UR10, R3 ;  /* 0x00000000030a72ca */ /* 0x000fe400000e0000 */
[----:B------:R-:W-:Y:S02]  /*27f0*/  R2UR UR14, R0 ;  /* 0x00000000000e72ca */ /* 0x000fe400000e0000 */
[----:B------:R-:W-:Y:S02]  /*2800*/  @!P1 LEA R0, R2, UR36, 0x3 ;  /* 0x0000002402009c11 */ /* 0x000fe4000f8e18ff */
[----:B------:R-:W-:-:S03]  /*2810*/  SEL R3, RZ, 0x1, P0 ;  /* 0x00000001ff037807 */ /* 0x000fc60000000000 */
[----:B------:R-:W-:Y:S01]  /*2820*/  @!P1 VIADD R0, R0, 0x38860 ;  /* 0x0003886000009836 */ /* 0x000fe20000000000 */
[----:B------:R-:W-:-:S04]  /*2830*/  LOP3.LUT R16, R16, R3, RZ, 0x3c, !PT ;  /* 0x0000000310107212 */ /* 0x000fc800078e3cff */
        /* <DEDUP_REMOVED lines=16> */
.L_x_4158:
[----:B------:R-:W-:Y:S01]  /*2940*/  BAR.SYNC.DEFER_BLOCKING 0xe, 0x100 ;  /* 0x0384000000007b1d */ /* 0x000fe20000010000 */
[C---:B--2---:R-:W-:Y:S01]  /*2950*/  IMAD R0, R2.reuse, 0x40, R19 ;  /* 0x0000004002007824 */ /* 0x044fe200078e0213 */
[----:B------:R-:W-:Y:S01]  /*2960*/  PLOP3.LUT P0, PT, PT, PT, PT, 0x8, 0x0 ;  /* 0x000000000000781c */ /* 0x000fe20003f0e170 */
[----:B------:R-:W-:Y:S02]  /*2970*/  VIADD R2, R2, 0x1 ;  /* 0x0000000102027836 */ /* 0x000fe40000000000 */
[----:B------:R-:W-:Y:S01]  /*2980*/  IMAD.MOV.U32 R18, RZ, RZ, RZ ;  /* 0x000000ffff127224 */ /* 0x000fe200078e00ff */
[----:B------:R-:W-:Y:S02]  /*2990*/  LEA R4, R0, UR36, 0x2 ;  /* 0x0000002400047c11 */ /* 0x000fe4000f8e10ff */
[----:B------:R-:W-:-:S04]  /*29a0*/  ISETP.NE.AND P1, PT, R2, 0x2, PT ;  /* 0x000000020200780c */ /* 0x000fc80003f25270 */
[----:B------:R-:W-:Y:S02]  /*29b0*/  SEL R5, RZ, 0x1, P1 ;  /* 0x00000001ff057807 */ /* 0x000fe40000800000 */
[----:B------:R-:W-:Y:S02]  /*29c0*/  SEL R2, R2, RZ, P1 ;  /* 0x000000ff02027207 */ /* 0x000fe40000800000 */
[----:B------:R-:W-:Y:S01]  /*29d0*/  LOP3.LUT R16, R16, R5, RZ, 0x3c, !PT ;  /* 0x0000000510107212 */ /* 0x000fe200078e3cff */
[----:B-1----:R-:W1:Y:S04]  /*29e0*/  LDS R3, [R4+0x38400] ;  /* 0x0384000004037984 */ /* 0x002e680000000800 */
        /* <DEDUP_REMOVED lines=132> */
.L_x_4150:
        /* <DEDUP_REMOVED lines=14> */
.L_x_4161:
[----:B------:R-:W-:-:S11]  /*3310*/  UISETP.NE.AND UP0, UPT, UR11, 0x1, UPT ;  /* 0x000000010b00788c */ /* 0x000fd6000bf05270 */
[----:B------:R-:W-:Y:S02]  /*3320*/  @UP0 ULDC.64 UR12, c[0x0][0xae0] ;  /* 0x0002b800000c0ab9 */ /* 0x000fe40000000a00 */
[----:B------:R-:W-:-:S04]  /*3330*/  UIMAD.WIDE.U32 UR4, UR6, UR12, URZ ;  /* 0x0000000c060472a5 */ /* 0x000fc8000f8e003f */
[----:B------:R-:W-:-:S12]  /*3340*/  @UP0 USHF.R.U32.HI UR6, URZ, UR13, UR5 ;  /* 0x0000000d3f060299 */ /* 0x000fd80008011605 */
.L_x_4162:
[----:B------:R-:W-:-:S06]  /*3350*/  UIMAD UR6, UR6, UR11, UR11 ;  /* 0x0000000b060672a4 */ /* 0x000fcc000f8e020b */
[----:B------:R-:W-:-:S07]  /*3360*/  VIMNMX R0, R0, UR6, PT ;  /* 0x0000000600007c48 */ /* 0x000fce000bfe0100 */
.L_x_4160:
        /* <DEDUP_REMOVED lines=20> */
.L_x_4164:
[----:B------:R-:W-:-:S11]  /*34b0*/  UISETP.NE.AND UP0, UPT, UR11, 0x1, UPT ;  /* 0x000000010b00788c */ /* 0x000fd6000bf05270 */
[----:B------:R-:W-:Y:S02]  /*34c0*/  @UP0 ULDC.64 UR12, c[0x0][0xae0] ;  /* 0x0002b800000c0ab9 */ /* 0x000fe40000000a00 */
[----:B------:R-:W-:-:S04]  /*34d0*/  UIMAD.WIDE.U32 UR4, UR6, UR12, URZ ;  /* 0x0000000c060472a5 */ /* 0x000fc8000f8e003f */
[----:B------:R-:W-:-:S12]  /*34e0*/  @UP0 USHF.R.U32.HI UR6, URZ, UR13, UR5 ;  /* 0x0000000d3f060299 */ /* 0x000fd80008011605 */
.L_x_4165:
[----:B------:R-:W-:-:S04]  /*34f0*/  UIMAD UR6, UR6, UR11, URZ ;  /* 0x0000000b060672a4 */ /* 0x000fc8000f8e023f */
[----:B------:R-:W-:-:S04]  /*3500*/  UISETP.LT.AND UP0, UPT, UR8, UR6, UPT ;  /* 0x000000060800728c */ /* 0x000fc8000bf01270 */
[----:B------:R-:W-:-:S12]  /*3510*/  USEL UR8, UR8, UR6, !UP0 ;  /* 0x0000000608087287 */ /* 0x000fd8000c000000 */
.L_x_4163:
[----:B------:R-:W-:Y:S01]  /*3520*/  USHF.R.S32.HI UR4, URZ, 0x1f, UR8 ;  /* 0x0000001f3f047899 */ /* 0x000fe20008011408 */
[----:B------:R-:W-:Y:S01]  /*3530*/  PLOP3.LUT P0, PT, PT, PT, PT, 0x80, 0x0 ;  /* 0x000000000000781c */ /* 0x000fe20003f0f070 */
[----:B------:R-:W-:Y:S01]  /*3540*/  IMAD.MOV.U32 R3, RZ, RZ, RZ ;  /* 0x000000ffff037224 */ /* 0x000fe200078e00ff */
        /* <DEDUP_REMOVED lines=19> */
[----:B------:R-:W-:Y:S02]  /*3680*/  ISETP.GT.AND P1, PT, R168, UR37, PT ;  /* 0x00000025a8007c0c */ /* 0x000fe4000bf24270 */
        /* <DEDUP_REMOVED lines=51> */
[----:B------:R-:W-:Y:S06]  /*39c0*/  @!P1 BRA `(.L_x_4157) ;  /* 0x000000ec00989947 */ /* 0x000fec0003800000 */
[----:B------:R-:W1:Y:S01]  /*39d0*/  SHFL.IDX PT, R0, R187, RZ, 0x1f ;  /* 0x00001fffbb007589 */ /* 0x000e6200000e0000 */
[----:B------:R-:W-:-:S04]  /*39e0*/  UIADD3 UR4, UR36, 0x36400, URZ ;  /* 0x0003640024047890 */ /* 0x000fc8000fffe03f */
[----:B------:R-:W-:-:S06]  /*39f0*/  ULOP3.LUT UP0, URZ, UR4, 0x3ff, URZ, 0xc0, !UPT ;  /* 0x000003ff043f7892 */ /* 0x000fcc000f80c03f */
[----:B------:R-:W-:Y:S02]  /*3a00*/  PLOP3.LUT P0, PT, PT, PT, UP0, 0x80, 0x0 ;  /* 0x000000000000781c */ /* 0x000fe40003f0f008 */
[----:B-1----:R-:W-:-:S04]  /*3a10*/  LEA.HI R3, R0, R0, RZ, 0x1 ;  /* 0x0000000000037211 */ /* 0x002fc800078f08ff */
[----:B------:R-:W-:-:S05]  /*3a20*/  LOP3.LUT R3, R3, 0x1fffe, RZ, 0xc0, !PT ;  /* 0x0001fffe03037812 */ /* 0x000fca00078ec0ff */
[----:B------:R-:W-:-:S05]  /*3a30*/  IMAD.IADD R3, R0, 0x1, -R3 ;  /* 0x0000000100037824 */ /* 0x000fca00078e0a03 */
[----:B------:R-:W-:-:S05]  /*3a40*/  LEA R3, R3, UR36, 0xf ;  /* 0x0000002403037c11 */ /* 0x000fca000f8e78ff */
[----:B------:R-:W-:-:S05]  /*3a50*/  VIADD R3, R3, 0x400 ;  /* 0x0000040003037836 */ /* 0x000fca0000000000 */
[----:B------:R-:W-:-:S04]  /*3a60*/  SHF.R.U32.HI R3, RZ, 0x4, R3 ;  /* 0x00000004ff037819 */ /* 0x000fc80000011603 */
[----:B------:R-:W-:-:S04]  /*3a70*/  LOP3.LUT R3, R3, 0x3fff, RZ, 0xc0, !PT ;  /* 0x00003fff03037812 */ /* 0x000fc800078ec0ff */
[----:B------:R-:W-:Y:S01]  /*3a80*/  LOP3.LUT R18, R3, 0x2000000, RZ, 0xfc, !PT ;  /* 0x0200000003127812 */ /* 0x000fe200078efcff */
[----:B------:R-:W-:Y:S06]  /*3a90*/  @!P0 BRA `(.L_x_4166) ;  /* 0x0000000000408947 */ /* 0x000fec0003800000 */
        /* <DEDUP_REMOVED lines=13> */
[----:B-1----:R-:W-:-:S07]  /*3b70*/  IMAD.MOV.U32 R13, RZ, RZ, RZ ;  /* 0x000000ffff0d7224 */ /* 0x002fce00078e00ff */
[----:B------:R-:W-:-:S07]  /*3b80*/  LEPC R20, `(.L_x_4166) ;  /* 0x000000001014794e */ /* 0x000fce0000000000 */
[----:B--2---:R-:W-:Y:S05]  /*3b90*/  CALL.ABS.NOINC R14 ;  /* 0x000000000e007343 */ /* 0x004fea0003c00000 */
.L_x_4166:
[----:B------:R-:W-:Y:S01]  /*3ba0*/  ULEA.HI UR4, UR46, UR46, URZ, 0x1 ;  /* 0x0000002e2e047291 */ /* 0x000fe2000f8f083f */
[----:B------:R-:W-:-:S03]  /*3bb0*/  MOV R3, UR48 ;  /* 0x0000003000037c02 */ /* 0x000fc60008000f00 */
[----:B------:R-:W-:Y:S01]  /*3bc0*/  ULOP3.LUT UR4, UR4, 0xfffffffe, URZ, 0xc0, !UPT ;  /* 0xfffffffe04047892 */ /* 0x000fe2000f8ec03f */
[----:B------:R-:W-:-:S03]  /*3bd0*/  ISETP.NE.AND P0, PT, R3, 0x3, PT ;  /* 0x000000030300780c */ /* 0x000fc60003f05270 */
[----:B------:R-:W-:-:S06]  /*3be0*/  UIADD3 UR4, UR46, -UR4, URZ ;  /* 0x800000042e047290 */ /* 0x000fcc000fffe03f */
[----:B------:R-:W-:-:S05]  /*3bf0*/  IMAD.U32 R0, RZ, RZ, UR4 ;  /* 0x00000004ff007e24 */ /* 0x000fca000f8e00ff */
[----:B------:R-:W-:-:S04]  /*3c00*/  SHF.L.U32 R0, R0, 0x1f, RZ ;  /* 0x0000001f00007819 */ /* 0x000fc800000006ff */
[----:B------:R-:W1:Y:S02]  /*3c10*/  SYNCS.PHASECHK.TRANS64.TRYWAIT P1, [UR36+0x38800], R0 ;  /* 0x03880000ff0075a7 */ /* 0x000e640008020164 */
[----:B-1----:R-:W-:Y:S05]  /*3c20*/  @!P1 BRA `(.L_x_4167) ;  /* 0x0000013c00b89947 */ /* 0x002fea0003800000 */
.L_x_4314:
[----:B------:R-:W-:Y:S05]  /*3c30*/  @!P0 BRA `(.L_x_4168) ;  /* 0x0000000000048947 */ /* 0x000fea0003800000 */
[----:B------:R-:W-:Y:S01]  /*3c40*/  BPT.TRAP 0x1 ;  /* 0x000000040000795c */ /* 0x000fe20000300000 */
.L_x_4168:
[----:B------:R-:W-:Y:S02]  /*3c50*/  LEA R6, R2, UR36, 0x3 ;  /* 0x0000002402067c11 */ /* 0x000fe4000f8e18ff */
[----:B------:R-:W-:-:S04]  /*3c60*/  SHF.L.U32 R7, R16, 0x1f, RZ ;  /* 0x0000001f10077819 */ /* 0x000fc800000006ff */
[----:B------:R2:W3:Y:S01]  /*3c70*/  SYNCS.PHASECHK.TRANS64.TRYWAIT P1, [R6+URZ+0x38830], R7 ;  /* 0x03883007060075a7 */ /* 0x0004e2000802017f */
[----:B------:R-:W-:Y:S05]  /*3c80*/  @!P0 BRA `(.L_x_4169) ;  /* 0x0000000000048947 */ /* 0x000fea0003800000 */
[----:B------:R-:W-:Y:S01]  /*3c90*/  BPT.TRAP 0x1 ;  /* 0x000000040000795c */ /* 0x000fe20000300000 */
.L_x_4169:
[----:B---3--:R-:W-:Y:S05]  /*3ca0*/  @P1 BRA `(.L_x_4170) ;  /* 0x0000000000081947 */ /* 0x008fea0003800000 */
[----:B------:R-:W3:Y:S02]  /*3cb0*/  SYNCS.PHASECHK.TRANS64.TRYWAIT P1, [R6+URZ+0x38830], R7 ;  /* 0x03883007060075a7 */ /* 0x000ee4000802017f */
[----:B---3--:R-:W-:Y:S05]  /*3cc0*/  @!P1 BRA `(.L_x_4171) ;  /* 0x0000013c00a89947 */ /* 0x008fea0003800000 */
.L_x_4170:
[----:B------:R-:W-:-:S04]  /*3cd0*/  UIADD3 UR4, UR36, 0x22400, URZ ;  /* 0x0002240024047890 */ /* 0x000fc8000fffe03f */
[----:B------:R-:W-:-:S04]  /*3ce0*/  USHF.R.U32.HI UR4, URZ, 0x4, UR4 ;  /* 0x000000043f047899 */ /* 0x000fc80008011604 */
[----:B------:R-:W-:-:S06]  /*3cf0*/  ULOP3.LUT UR4, UR4, 0x3fff, URZ, 0xc0, !UPT ;  /* 0x00003fff04047892 */ /* 0x000fcc000f8ec03f */
[----:B------:R-:W-:Y:S01]  /*3d00*/  IMAD.U32 R4, RZ, RZ, UR4 ;  /* 0x00000004ff047e24 */ /* 0x000fe2000f8e00ff */
        /* <DEDUP_REMOVED lines=36> */
.L_x_4315:
[----:B------:R-:W-:Y:S05]  /*3f50*/  @!P0 BRA `(.L_x_4173) ;  /* 0x0000000000048947 */ /* 0x000fea0003800000 */
[----:B------:R-:W-:Y:S01]  /*3f60*/  BPT.TRAP 0x1 ;  /* 0x000000040000795c */ /* 0x000fe20000300000 */
.L_x_4173:
[----:B------:R4:W1:Y:S01]  /*3f70*/  SYNCS.PHASECHK.TRANS64.TRYWAIT P1, [R6+URZ+0x38850], R7 ;  /* 0x03885007060075a7 */ /* 0x000862000802017f */
[----:B------:R-:W-:Y:S05]  /*3f80*/  @!P0 BRA `(.L_x_4174) ;  /* 0x0000000000048947 */ /* 0x000fea0003800000 */
[----:B------:R-:W-:Y:S01]  /*3f90*/  BPT.TRAP 0x1 ;  /* 0x000000040000795c */ /* 0x000fe20000300000 */
.L_x_4174:
[----:B-1----:R-:W-:-:S04]  /*3fa0*/  IMAD.U32 R3, RZ, RZ, UR36 ;  /* 0x00000024ff037e24 */ /* 0x002fc8000f8e00ff */
[C---:B------:R-:W-:Y:S02]  /*3fb0*/  VIADD R0, R3.reuse, 0x400 ;  /* 0x0000040003007836 */ /* 0x040fe40000000000 */
[----:B------:R-:W-:-:S03]  /*3fc0*/  VIADD R3, R3, 0x26400 ;  /* 0x0002640003037836 */ /* 0x000fc60000000000 */
        /* <DEDUP_REMOVED lines=10> */
.L_x_4175:
[C---:B------:R-:W-:Y:S01]  /*4070*/  R2UR UR24, R0.reuse ;  /* 0x00000000001872ca */ /* 0x040fe200000e0000 */
[----:B------:R-:W-:Y:S01]  /*4080*/  WARPGROUP.ARRIVE ;  /* 0x00000000000079c5 */ /* 0x000fe20000000000 */
[C---:B------:R-:W-:Y:S01]  /*4090*/  R2UR UR26, R5.reuse ;  /* 0x00000000051a72ca */ /* 0x040fe200000e0000 */
[----:B------:R-:W-:Y:S01]  /*40a0*/  UMOV UR25, 0x40000040 ;  /* 0x4000004000197882 */ /* 0x000fe20000000000 */
[----:B------:R-:W-:Y:S01]  /*40b0*/  UMOV UR27, 0x40000040 ;  /* 0x40000040001b7882 */ /* 0x000fe20000000000 */
[----:B------:R-:W-:Y:S01]  /*40c0*/  VIADD R8, R0, 0x2 ;  /* 0x0000000200087836 */ /* 0x000fe20000000000 */
[----:B--234-:R-:W-:Y:S01]  /*40d0*/  IADD3 R7, R5, 0x2, RZ ;  /* 0x0000000205077810 */ /* 0x01cfe20007ffe0ff */
[----:B------:R-:W-:Y:S01]  /*40e0*/  UMOV UR5, 0x40000040 ;  /* 0x4000004000057882 */ /* 0x000fe20000000000 */
[----:B------:R-:W-:Y:S01]  /*40f0*/  UMOV UR7, 0x40000040 ;  /* 0x4000004000077882 */ /* 0x000fe20000000000 */
[----:B------:R-:W1:Y:S01]  /*4100*/  S2R R9, SR_TID.X ;  /* 0x0000000000097919 */ /* 0x000e620000002100 */
[----:B------:R-:W-:Y:S01]  /*4110*/  R2UR UR4, R8 ;  /* 0x00000000080472ca */ /* 0x000fe200000e0000 */
[----:B------:R-:W-:Y:S01]  /*4120*/  VIADD R8, R0, 0x4 ;  /* 0x0000000400087836 */ /* 0x000fe20000000000 */
[----:B------:R-:W-:Y:S01]  /*4130*/  R2UR UR6, R7 ;  /* 0x00000000070672ca */ /* 0x000fe200000e0000 */
[C---:B------:R-:W-:Y:S01]  /*4140*/  VIADD R7, R5.reuse, 0x4 ;  /* 0x0000000405077836 */ /* 0x040fe20000000000 */
[----:B------:R-:W2:Y:S01]  /*4150*/  S2R R14, SR_TID.X ;  /* 0x00000000000e7919 */ /* 0x000ea20000002100 */
[----:B------:R-:W-:Y:S01]  /*4160*/  HGMMA.64x64x16.F32 R24, gdesc[UR24], R24, gsb0 ;  /* 0x00e00000181879f0 */ /* 0x000fe20008000818 */
[----:B------:R-:W-:Y:S01]  /*4170*/  VIADD R10, R5, 0x800 ;  /* 0x00000800050a7836 */ /* 0x000fe20000000000 */
[----:B-1----:R-:W-:-:S02]  /*4180*/  SHF.R.U32.HI R9, RZ, 0x7, R9 ;  /* 0x00000007ff097819 */ /* 0x002fc40000011609 */
        /* <DEDUP_REMOVED lines=125> */
[----:B------:R-:W1:Y:S01]  /*4960*/  SHFL.IDX PT, R7, R9, RZ, 0x1f ;  /* 0x00001fff09077589 */ /* 0x000e6200000e0000 */
[----:B------:R-:W-:Y:S01]  /*4970*/  VIADD R8, R0, 0x800 ;  /* 0x0000080000087836 */ /* 0x000fe20000000000 */
[----:B-1----:R-:W-:-:S04]  /*4980*/  ISETP.GT.AND P1, PT, R7, 0x7f, PT ;  /* 0x0000007f0700780c */ /* 0x002fc80003f24270 */
        /* <DEDUP_REMOVED lines=12> */
[----:B------:R-:W-:-:S03]  /*4a50*/  SEL R11, R11, 0x6, !P1 ;  /* 0x000000060b0b7807 */ /* 0x000fc60004800000 */
[--C-:B------:R-:W-:Y:S02]  /*4a60*/  IMAD.IADD R12, R8, 0x1, R9.reuse ;  /* 0x00000001080c7824 */ /* 0x100fe400078e0209 */
[----:B------:R-:W-:Y:S02]  /*4a70*/  IMAD.IADD R13, R10, 0x1, R9 ;  /* 0x000000010a0d7824 */ /* 0x000fe400078e0209 */
[--C-:B------:R-:W-:Y:S02]  /*4a80*/  IMAD.IADD R8, R8, 0x1, R11.reuse ;  /* 0x0000000108087824 */ /* 0x100fe400078e020b */
        /* <DEDUP_REMOVED lines=41> */
[C---:B------:R-:W-:Y:S02]  /*4d20*/  IMAD.IADD R12, R9.reuse, 0x1, R8 ;  /* 0x00000001090c7824 */ /* 0x040fe400078e0208 */
[----:B------:R-:W-:Y:S02]  /*4d30*/  IMAD.IADD R13, R9, 0x1, R10 ;  /* 0x00000001090d7824 */ /* 0x000fe400078e020a */
        /* <DEDUP_REMOVED lines=32> */
[----:B------:R-:W-:Y:S02]  /*4f40*/  VIADD R10, R5, 0xc00 ;  /* 0x00000c00050a7836 */ /* 0x000fe40000000000 */
        /* <DEDUP_REMOVED lines=53> */
[C---:B------:R-:W-:Y:S01]  /*52a0*/  IADD3 R7, R9.reuse, R8, RZ ;  /* 0x0000000809077210 */ /* 0x040fe20007ffe0ff */
[----:B------:R-:W-:Y:S01]  /*52b0*/  IMAD.IADD R9, R9, 0x1, R10 ;  /* 0x0000000109097824 */ /* 0x000fe200078e020a */
[----:B------:R-:W1:Y:S01]  /*52c0*/  LDC.64 R12, c[0x0][0xad8] ;  /* 0x0002b600ff0c7b82 */ /* 0x000e620000000a00 */
[C---:B------:R-:W-:Y:S02]  /*52d0*/  IMAD.IADD R8, R11.reuse, 0x1, R8 ;  /* 0x000000010b087824 */ /* 0x040fe400078e0208 */
[----:B------:R-:W-:Y:S01]  /*52e0*/  IMAD.IADD R10, R11, 0x1, R10 ;  /* 0x000000010b0a7824 */ /* 0x000fe200078e020a */
[----:B-1----:R-:W-:Y:S01]  /*52f0*/  ISETP.GE.AND P2, PT, R13, 0x1, PT ;  /* 0x000000010d00780c */ /* 0x002fe20003f46270 */
[----:B------:R-:W-:-:S02]  /*5300*/  WARPGROUP.DEPBAR.LE gsb0, 0x0 ;  /* 0x00008000000079c5 */ /* 0x000fc40000010000 */
[----:B------:R-:W-:-:S06]  /*5310*/  WARPGROUP.ARRIVE ;  /* 0x00000000000079c5 */ /* 0x000fcc0000000000 */
[----:B------:R-:W-:Y:S01]  /*5320*/  HGMMA.64x64x16.F32 R24, gdesc[UR4], R24, gsb0 ;  /* 0x00e00000041879f0 */ /* 0x000fe20008000818 */
[----:B------:R-:W-:Y:S01]  /*5330*/  R2UR UR4, R7 ;  /* 0x00000000070472ca */ /* 0x000fe200000e0000 */
[----:B------:R-:W-:Y:S01]  /*5340*/  UMOV UR5, 0x40000040 ;  /* 0x4000004000057882 */ /* 0x000fe20000000000 */
[----:B------:R-:W-:Y:S01]  /*5350*/  R2UR UR6, R9 ;  /* 0x00000000090672ca */ /* 0x000fe200000e0000 */
[----:B------:R-:W-:Y:S01]  /*5360*/  UMOV UR7, 0x40000040 ;  /* 0x4000004000077882 */ /* 0x000fe20000000000 */
[----:B------:R-:W-:-:S05]  /*5370*/  IMAD.MOV.U32 R7, RZ, RZ, 0x40 ;  /* 0x00000040ff077424 */ /* 0x000fca00078e00ff */
[----:B------:R-:W-:-:S04]  /*5380*/  SEL R7, R7, 0x3e, P1 ;  /* 0x0000003e07077807 */ /* 0x000fc80000800000 */
        /* <DEDUP_REMOVED lines=9> */
[----:B------:R-:W-:Y:S02]  /*5420*/  SEL R8, R8, 0xf80, P1 ;  /* 0x00000f8008087807 */ /* 0x000fe40000800000 */
[----:B------:R-:W-:Y:S02]  /*5430*/  ISETP.NE.AND P1, PT, R14, RZ, PT ;  /* 0x000000ff0e00720c */ /* 0x000fe40003f25270 */
[----:B------:R-:W-:-:S04]  /*5440*/  LOP3.LUT R8, R8, 0x1e00, RZ, 0xc0, !PT ;  /* 0x00001e0008087812 */ /* 0x000fc800078ec0ff */
[CC--:B------:R-:W-:Y:S02]  /*5450*/  IADD3 R9, R7.reuse, R8.reuse, R0 ;  /* 0x0000000807097210 */ /* 0x0c0fe40007ffe000 */
[----:B------:R-:W-:Y:S01]  /*5460*/  IADD3 R5, R7, R8, R5 ;  /* 0x0000000807057210 */ /* 0x000fe20007ffe005 */
[----:B------:R-:W-:Y:S01]  /*5470*/  IMAD.MOV.U32 R7, RZ, RZ, -0x40 ;  /* 0xffffffc0ff077424 */ /* 0x000fe200078e00ff */
[----:B------:R-:W1:Y:S03]  /*5480*/  LDC R8, c[0x0][0x288] ;  /* 0x0000a200ff087b82 */ /* 0x000e660000000800 */
[----:B------:R-:W-:-:S04]  /*5490*/  IMAD R14, R168, R7, 0x41 ;  /* 0x00000041a80e7424 */ /* 0x000fc800078e0207 */
        /* <DEDUP_REMOVED lines=8> */
[----:B------:R-:W2:Y:S01]  /*5520*/  LDC R9, c[0x0][0x2e0] ;  /* 0x0000b800ff097b82 */ /* 0x000ea20000000800 */
[----:B------:R-:W-:-:S05]  /*5530*/  @!P1 VIADD R5, R6, 0x38840 ;  /* 0x0003884006059836 */ /* 0x000fca0000000000 */
[----:B------:R-:W-:Y:S01]  /*5540*/  @!P1 PRMT R5, RZ, 0x654, R5 ;  /* 0x00000654ff059816 */ /* 0x000fe20000000005 */
[----:B------:R-:W-:Y:S02]  /*5550*/  WARPGROUP.DEPBAR.LE gsb0, 0x0 ;  /* 0x00008000000079c5 */ /* 0x000fe40000010000 */
[----:B------:R-:W-:-:S06]  /*5560*/  WARPGROUP.ARRIVE ;  /* 0x00000000000079c5 */ /* 0x000fcc0000000000 */
[----:B------:R-:W-:Y:S01]  /*5570*/  HGMMA.64x64x16.F32 R24, gdesc[UR4], R24, gsb0 ;  /* 0x00e00000041879f0 */ /* 0x000fe20008000818 */
[----:B------:R-:W-:Y:S02]  /*5580*/  ULDC.64 UR4, c[0x0][0xad0] ;  /* 0x0002b40000047ab9 */ /* 0x000fe40000000a00 */
        /* <DEDUP_REMOVED lines=34> */
[----:B------:R3:W4:Y:S01]  /*57b0*/  MUFU.TANH R15, R26 ;  /* 0x0000001a000f7308 */ /* 0x0007220000002400 */
[----:B------:R-:W-:Y:S01]  /*57c0*/  ULOP3.LUT UR4, URZ, UR5, URZ, 0x33, !UPT ;  /* 0x000000053f047292 */ /* 0x000fe2000f8e333f */
[----:B--2---:R-:W-:-:S06]  /*57d0*/  IMAD R5, R9, UR38, R14 ;  /* 0x0000002609057c24 */ /* 0x004fcc000f8e020e */
[----:B------:R-:W2:Y:S01]  /*57e0*/  MUFU.TANH R24, R24 ;  /* 0x0000001800187308 */ /* 0x000ea20000002400 */
[----:B---3--:R-:W-:Y:S02]  /*57f0*/  LEA R26, R168, 0xffffffc0, 0x6 ;  /* 0xffffffc0a81a7811 */ /* 0x008fe400078e30ff */
[----:B-1----:R-:W-:-:S03]  /*5800*/  IADD3 R7, R5, -R8, -R17 ;  /* 0x8000000805077210 */ /* 0x002fc60007ffe811 */
[----:B------:R-:W-:Y:S01]  /*5810*/  IMAD R10, R9, UR38, -R26 ;  /* 0x00000026090a7c24 */ /* 0x000fe2000f8e0a1a */
[----:B------:R-:W-:Y:S01]  /*5820*/  IADD3 R5, R19, UR42, RZ ;  /* 0x0000002a13057c10 */ /* 0x000fe2000fffe0ff */
[----:B------:R-:W1:Y:S01]  /*5830*/  MUFU.TANH R25, R25 ;  /* 0x0000001900197308 */ /* 0x000e620000002400 */
[C---:B------:R-:W-:Y:S02]  /*5840*/  IMAD.IADD R21, R7.reuse, 0x1, R12 ;  /* 0x0000000107157824 */ /* 0x040fe400078e020c */
[----:B------:R-:W-:Y:S02]  /*5850*/  IMAD.IADD R56, R10, 0x1, -R17 ;  /* 0x000000010a387824 */ /* 0x000fe400078e0a11 */
[----:B------:R-:W-:-:S03]  /*5860*/  VIADD R58, R7, UR4 ;  /* 0x00000004073a7c36 */ /* 0x000fc60008000000 */
[----:B------:R-:W3:Y:S01]  /*5870*/  MUFU.TANH R27, R27 ;  /* 0x0000001b001b7308 */ /* 0x000ee20000002400 */
[----:B------:R-:W-:Y:S01]  /*5880*/  VIADDMNMX R10, R5, R21, R56, PT ;  /* 0x00000015050a7246 */ /* 0x000fe20003800138 */
[----:B------:R-:W-:-:S06]  /*5890*/  IMAD.IADD R7, R58, 0x1, R5 ;  /* 0x000000013a077824 */ /* 0x000fcc00078e0205 */
        /* <DEDUP_REMOVED lines=28> */
[----:B--234-:R-:W-:Y:S05]  /*5a60*/  @!P2 BRA `(.L_x_4177) ;  /* 0x000000000054a947 */ /* 0x01cfea0003800000 */
        /* <DEDUP_REMOVED lines=12> */
.L_x_4179:
[----:B------:R-:W-:-:S13]  /*5b30*/  ISETP.NE.AND P3, PT, R13, 0x1, PT ;  /* 0x000000010d00780c */ /* 0x000fda0003f65270 */
[----:B------:R-:W2:Y:S02]  /*5b40*/  @P3 LDC.64 R60, c[0x0][0xae0] ;  /* 0x0002b800ff3c3b82 */ /* 0x000ea40000000a00 */
[----:B--2---:R-:W-:-:S05]  /*5b50*/  @P3 IMAD.HI.U32 R20, R14, R60, RZ ;  /* 0x0000003c0e143227 */ /* 0x004fca00078e00ff */
[----:B------:R-:W-:-:S07]  /*5b60*/  @P3 SHF.R.U32.HI R14, RZ, R61, R20 ;  /* 0x0000003dff0e3219 */ /* 0x000fce0000011614 */
.L_x_4180:
[----:B------:R-:W-:Y:S05]  /*5b70*/  BSYNC B0 ;  /* 0x0000000000007941 */ /* 0x000fea0003800000 */
.L_x_4178:
[----:B------:R-:W-:-:S04]  /*5b80*/  IMAD R14, R14, R13, -R26 ;  /* 0x0000000d0e0e7224 */ /* 0x000fc800078e0a1a */
[----:B------:R-:W-:-:S05]  /*5b90*/  IMAD.IADD R14, R14, 0x1, -R17 ;  /* 0x000000010e0e7824 */ /* 0x000fca00078e0a11 */
[----:B------:R-:W-:Y:S02]  /*5ba0*/  VIMNMX R7, R7, R14, !PT ;  /* 0x0000000e07077248 */ /* 0x000fe40007fe0100 */
[----:B------:R-:W-:-:S07]  /*5bb0*/  VIADDMNMX R10, R14, R13, R10, PT ;  /* 0x0000000d0e0a7246 */ /* 0x000fce000380010a */
.L_x_4177:
[C---:B------:R-:W-:Y:S02]  /*5bc0*/  ISETP.GE.AND P3, PT, R57.reuse, 0x2, PT ;  /* 0x000000023900780c */ /* 0x040fe40003f66270 */
[----:B------:R-:W-:Y:S02]  /*5bd0*/  ISETP.GE.AND P4, PT, R57, 0x9, PT ;  /* 0x000000093900780c */ /* 0x000fe40003f86270 */
[C---:B------:R-:W-:Y:S02]  /*5be0*/  ISETP.GT.AND P6, PT, R7.reuse, 0x1, !P3 ;  /* 0x000000010700780c */ /* 0x040fe40005fc4270 */
[----:B------:R-:W-:Y:S02]  /*5bf0*/  ISETP.GT.AND P5, PT, R7, 0x8, !P4 ;  /* 0x000000080700780c */ /* 0x000fe400067a4270 */
[C---:B------:R-:W-:Y:S02]  /*5c00*/  ISETP.LT.OR P6, PT, R10.reuse, 0x2, P6 ;  /* 0x000000020a00780c */ /* 0x040fe400037c1670 */
[----:B------:R-:W-:-:S02]  /*5c10*/  ISETP.LT.OR P5, PT, R10, 0x9, P5 ;  /* 0x000000090a00780c */ /* 0x000fc40002fa1670 */
[----:B-1----:R-:W-:Y:S02]  /*5c20*/  FSEL R60, R25, -INF , !P6 ;  /* 0xff800000193c7808 */ /* 0x002fe40007000000 */
        /* <DEDUP_REMOVED lines=67> */
[----:B------:R-:W-:Y:S02]  /*6060*/  ISETP.GT.AND P6, PT, R7, 0x39, !P6 ;  /* 0x000000390700780c */ /* 0x000fe400077c4270 */
[----:B------:R-:W-:Y:S02]  /*6070*/  IADD3 R7, R5, 0x8, RZ ;  /* 0x0000000805077810 */ /* 0x000fe40007ffe0ff */
[----:B------:R-:W-:Y:S02]  /*6080*/  ISETP.LT.OR P6, PT, R10, 0x3a, P6 ;  /* 0x0000003a0a00780c */ /* 0x000fe400037c1670 */
[----:B------:R-:W-:Y:S02]  /*6090*/  VIADDMNMX R14, R7, R21, R56, PT ;  /* 0x00000015070e7246 */ /* 0x000fe40003800138 */
[----:B------:R-:W-:-:S02]  /*60a0*/  FSEL R180, R53, -INF , !P6 ;  /* 0xff80000035b47808 */ /* 0x000fc40007000000 */
        /* <DEDUP_REMOVED lines=14> */
.L_x_4183:
[----:B------:R-:W-:-:S13]  /*6190*/  ISETP.NE.AND P6, PT, R13, 0x1, PT ;  /* 0x000000010d00780c */ /* 0x000fda0003fc5270 */
[----:B------:R-:W1:Y:S02]  /*61a0*/  @P6 LDC.64 R20, c[0x0][0xae0] ;  /* 0x0002b800ff146b82 */ /* 0x000e640000000a00 */
[----:B-1----:R-:W-:-:S05]  /*61b0*/  @P6 IMAD.HI.U32 R20, R10, R20, RZ ;  /* 0x000000140a146227 */ /* 0x002fca00078e00ff */
[----:B------:R-:W-:-:S07]  /*61c0*/  @P6 SHF.R.U32.HI R10, RZ, R21, R20 ;  /* 0x00000015ff0a6219 */ /* 0x000fce0000011614 */
.L_x_4184:
[----:B------:R-:W-:Y:S05]  /*61d0*/  BSYNC B0 ;  /* 0x0000000000007941 */ /* 0x000fea0003800000 */
.L_x_4182:
[----:B------:R-:W-:-:S04]  /*61e0*/  IMAD R10, R10, R13, -R26 ;  /* 0x0000000d0a0a7224 */ /* 0x000fc800078e0a1a */
[----:B------:R-:W-:-:S05]  /*61f0*/  IMAD.IADD R10, R10, 0x1, -R17 ;  /* 0x000000010a0a7824 */ /* 0x000fca00078e0a11 */
[----:B------:R-:W-:Y:S02]  /*6200*/  VIMNMX R7, R7, R10, !PT ;  /* 0x0000000a07077248 */ /* 0x000fe40007fe0100 */
[----:B------:R-:W-:-:S07]  /*6210*/  VIADDMNMX R14, R10, R13, R14, PT ;  /* 0x0000000d0a0e7246 */ /* 0x000fce000380010e */
.L_x_4181:
[----:B------:R-:W-:Y:S01]  /*6220*/  ISETP.GT.AND P3, PT, R7, 0x1, !P3 ;  /* 0x000000010700780c */ /* 0x000fe20005f64270 */
[----:B------:R-:W-:Y:S01]  /*6230*/  ULDC UR10, c[0x0][0xa80] ;  /* 0x0002a000000a7ab9 */ /* 0x000fe20000000800 */
[----:B------:R-:W-:Y:S01]  /*6240*/  ISETP.NE.AND P6, PT, R25, RZ, PT ;  /* 0x000000ff1900720c */ /* 0x000fe20003fc5270 */
[----:B------:R-:W-:Y:S01]  /*6250*/  IMAD R205, R2, 0x1000, R18 ;  /* 0x0000100002cd7824 */ /* 0x000fe200078e0212 */
[----:B------:R-:W-:Y:S01]  /*6260*/  ISETP.LT.OR P3, PT, R14, 0x2, P3 ;  /* 0x000000020e00780c */ /* 0x000fe20001f61670 */
[----:B------:R-:W-:Y:S01]  /*6270*/  UMOV UR7, 0x40000040 ;  /* 0x4000004000077882 */ /* 0x000fe20000000000 */
[----:B------:R-:W-:Y:S01]  /*6280*/  ISETP.GT.AND P4, PT, R7, 0x8, !P4 ;  /* 0x000000080700780c */ /* 0x000fe20006784270 */
[----:B------:R-:W-:Y:S01]  /*6290*/  VIADD R207, R205, 0x80 ;  /* 0x00000080cdcf7836 */ /* 0x000fe20000000000 */
[----:B------:R-:W-:Y:S01]  /*62a0*/  FSEL R25, R27, -INF , !P3 ;  /* 0xff8000001b197808 */ /* 0x000fe20005800000 */
[----:B------:R-:W-:Y:S01]  /*62b0*/  @!P1 VIADD R6, R6, 0x38860 ;  /* 0x0003886006069836 */ /* 0x000fe20000000000 */
[----:B------:R-:W-:Y:S01]  /*62c0*/  BAR.SYNC.DEFER_BLOCKING 0xf, 0x100 ;  /* 0x03c4000000007b1d */ /* 0x000fe20000010000 */
[----:B------:R-:W-:Y:S01]  /*62d0*/  ISETP.NE.AND P3, PT, R28, RZ, PT ;  /* 0x000000ff1c00720c */ /* 0x000fe20003f65270 */
[----:B------:R-:W-:Y:S01]  /*62e0*/  IMAD R9, R9, UR38, -R8 ;  /* 0x0000002609097c24 */ /* 0x000fe2000f8e0a08 */
[----:B------:R-:W-:-:S02]  /*62f0*/  ISETP.LT.OR P4, PT, R14, 0x9, P4 ;  /* 0x000000090e00780c */ /* 0x000fc40002781670 */
[----:B------:R-:W-:Y:S02]  /*6300*/  ISETP.GT.AND P3, PT, R7, 0x9, !P3 ;  /* 0x000000090700780c */ /* 0x000fe40005f64270 */
[----:B------:R-:W-:Y:S02]  /*6310*/  FSEL R26, R30, -INF , !P4 ;  /* 0xff8000001e1a7808 */ /* 0x000fe40006000000 */
        /* <DEDUP_REMOVED lines=22> */
[----:B------:R-:W-:Y:S02]  /*6480*/  ISETP.NE.AND P4, PT, R61, RZ, PT ;  /* 0x000000ff3d00720c */ /* 0x000fe40003f85270 */
        /* <DEDUP_REMOVED lines=13> */
[----:B------:R-:W-:Y:S02]  /*6560*/  ISETP.GT.AND P5, PT, R7, 0x38, !P5 ;  /* 0x000000380700780c */ /* 0x000fe40006fa4270 */
[----:B------:R-:W-:Y:S02]  /*6570*/  FSEL R32, R42, -INF , !P3 ;  /* 0xff8000002a207808 */ /* 0x000fe40005800000 */
[----:B------:R-:W-:Y:S02]  /*6580*/  ISETP.NE.AND P3, PT, R40, RZ, PT ;  /* 0x000000ff2800720c */ /* 0x000fe40003f65270 */
[----:B------:R-:W-:-:S02]  /*6590*/  ISETP.LT.OR P5, PT, R14, 0x39, P5 ;  /* 0x000000390e00780c */ /* 0x000fc40002fa1670 */
[----:B------:R-:W-:Y:S02]  /*65a0*/  ISETP.GT.AND P3, PT, R7, 0x21, !P3 ;  /* 0x000000210700780c */ /* 0x000fe40005f64270 */
[----:B------:R-:W-:Y:S02]  /*65b0*/  FSEL R38, R54, -INF , !P5 ;  /* 0xff80000036267808 */ /* 0x000fe40006800000 */
[----:B------:R-:W-:Y:S02]  /*65c0*/  ISETP.LT.OR P3, PT, R14, 0x22, P3 ;  /* 0x000000220e00780c */ /* 0x000fe40001f61670 */
[----:B------:R-:W-:Y:S02]  /*65d0*/  R2UR UR6, R205 ;  /* 0x00000000cd0672ca */ /* 0x000fe400000e0000 */
[----:B------:R-:W-:Y:S02]  /*65e0*/  FSEL R33, R43, -INF , !P3 ;  /* 0xff8000002b217808 */ /* 0x000fe40005800000 */
[----:B------:R-:W-:-:S02]  /*65f0*/  ISETP.NE.AND P3, PT, R41, RZ, PT ;  /* 0x000000ff2900720c */ /* 0x000fc40003f65270 */
[----:B------:R-:W-:Y:S02]  /*6600*/  @!P1 PRMT R6, RZ, 0x654, R6 ;  /* 0x00000654ff069816 */ /* 0x000fe40000000006 */
[----:B------:R-:W-:Y:S02]  /*6610*/  ISETP.GT.AND P3, PT, R7, 0x28, !P3 ;  /* 0x000000280700780c */ /* 0x000fe40005f64270 */
[----:B------:R-:W-:Y:S02]  /*6620*/  IADD3 R8, R168, -0x2, RZ ;  /* 0xfffffffea8087810 */ /* 0x000fe40007ffe0ff */
[----:B------:R-:W-:-:S04]  /*6630*/  ISETP.LT.OR P3, PT, R14, 0x29, P3 ;  /* 0x000000290e00780c */ /* 0x000fc80001f61670 */
[----:B------:R-:W-:Y:S02]  /*6640*/  FSEL R34, R46, -INF , !P3 ;  /* 0xff8000002e227808 */ /* 0x000fe40005800000 */
[----:B------:R-:W-:Y:S02]  /*6650*/  ISETP.GT.AND P3, PT, R7, 0x29, !P4 ;  /* 0x000000290700780c */ /* 0x000fe40006764270 */
[----:B------:R-:W-:Y:S02]  /*6660*/  ISETP.NE.AND P4, PT, R63, RZ, PT ;  /* 0x000000ff3f00720c */ /* 0x000fe40003f85270 */
[----:B------:R-:W-:Y:S02]  /*6670*/  ISETP.LT.OR P3, PT, R14, 0x2a, P3 ;  /* 0x0000002a0e00780c */ /* 0x000fe40001f61670 */
[----:B------:R-:W-:Y:S02]  /*6680*/  ISETP.GT.AND P4, PT, R7, 0x31, !P4 ;  /* 0x000000310700780c */ /* 0x000fe40006784270 */
[----:B------:R-:W-:-:S02]  /*6690*/  FSEL R35, R47, -INF , !P3 ;  /* 0xff8000002f237808 */ /* 0x000fc40005800000 */
[C---:B------:R-:W-:Y:S02]  /*66a0*/  ISETP.GT.AND P3, PT, R7.reuse, RZ, !P6 ;  /* 0x000000ff0700720c */ /* 0x040fe40007764270 */
[----:B------:R-:W-:Y:S02]  /*66b0*/  ISETP.NE.AND P6, PT, R24, RZ, PT ;  /* 0x000000ff1800720c */ /* 0x000fe40003fc5270 */
[----:B------:R-:W-:Y:S02]  /*66c0*/  ISETP.LT.OR P3, PT, R14, 0x1, P3 ;  /* 0x000000010e00780c */ /* 0x000fe40001f61670 */
[----:B------:R-:W-:Y:S02]  /*66d0*/  ISETP.GT.AND P6, PT, R7, 0x39, !P6 ;  /* 0x000000390700780c */ /* 0x000fe400077c4270 */
[----:B------:R-:W-:Y:S02]  /*66e0*/  FSEL R24, R15, -INF , !P3 ;  /* 0xff8000000f187808 */ /* 0x000fe40005800000 */
[----:B------:R-:W-:-:S02]  /*66f0*/  FMNMX.FTZ R15, R180, R10, !PT ;  /* 0x0000000ab40f7209 */ /* 0x000fc40007810000 */
[C---:B------:R-:W-:Y:S02]  /*6700*/  ISETP.LT.OR P4, PT, R14.reuse, 0x32, P4 ;  /* 0x000000320e00780c */ /* 0x040fe40002781670 */
[----:B------:R-:W-:Y:S01]  /*6710*/  ISETP.LT.OR P6, PT, R14, 0x3a, P6 ;  /* 0x0000003a0e00780c */ /* 0x000fe200037c1670 */
[----:B------:R-:W1:Y:S01]  /*6720*/  SHFL.BFLY PT, R10, R15, 0x2, 0x1f ;  /* 0x0c401f000f0a7f89 */ /* 0x000e6200000e0000 */
[----:B------:R-:W-:Y:S02]  /*6730*/  FSEL R37, R51, -INF , !P4 ;  /* 0xff80000033257808 */ /* 0x000fe40006000000 */
[----:B------:R-:W-:Y:S02]  /*6740*/  FSEL R39, R55, -INF , !P6 ;  /* 0xff80000037277808 */ /* 0x000fe40007000000 */
[----:B-1----:R-:W-:-:S05]  /*6750*/  FMNMX.FTZ R21, R15, R10, !PT ;  /* 0x0000000a0f157209 */ /* 0x002fca0007810000 */
[----:B------:R-:W1:Y:S02]  /*6760*/  SHFL.BFLY PT, R10, R21, 0x1, 0x1f ;  /* 0x0c201f00150a7f89 */ /* 0x000e6400000e0000 */
[----:B-1----:R-:W-:-:S04]  /*6770*/  FMNMX.FTZ R10, R21, R10, !PT ;  /* 0x0000000a150a7209 */ /* 0x002fc80007810000 */
[C---:B------:R-:W-:Y:S01]  /*6780*/  FSETP.NEU.FTZ.AND P3, PT, R10.reuse, -INF , PT ;  /* 0xff8000000a00780b */ /* 0x040fe20003f7d000 */
[----:B------:R-:W-:-:S05]  /*6790*/  FMUL.FTZ R11, R10, UR10 ;  /* 0x0000000a0a0b7c20 */ /* 0x000fca0008410000 */
        /* <DEDUP_REMOVED lines=9> */
[--C-:B------:R-:W-:Y:S01]  /*6830*/  FFMA.FTZ R170, R170, UR10, -R41.reuse ;  /* 0x0000000aaaaa7c23 */ /* 0x100fe20008010829 */
[----:B------:R-:W-:Y:S01]  /*6840*/  ISETP.LT.OR P3, PT, R14, 0x31, P3 ;  /* 0x000000310e00780c */ /* 0x000fe20001f61670 */
[--C-:B------:R-:W-:Y:S01]  /*6850*/  FFMA.FTZ R169, R68, UR10, -R41.reuse ;  /* 0x0000000a44a97c23 */ /* 0x100fe20008010829 */
[----:B------:R-:W-:Y:S01]  /*6860*/  FMNMX.FTZ R20, R28, R11, !PT ;  /* 0x0000000b1c147209 */ /* 0x000fe20007810000 */
[--C-:B------:R-:W-:Y:S01]  /*6870*/  FFMA.FTZ R172, R172, UR10, -R41.reuse ;  /* 0x0000000aacac7c23 */ /* 0x100fe20008010829 */
[----:B------:R-:W-:Y:S01]  /*6880*/  FSEL R36, R50, -INF , !P3 ;  /* 0xff80000032247808 */ /* 0x000fe20005800000 */
        /* <DEDUP_REMOVED lines=11> */
[----:B------:R-:W-:Y:S01]  /*6940*/  FFMA.FTZ R180, R180, UR10, -R41 ;  /* 0x0000000ab4b47c23 */ /* 0x000fe20008010829 */
[----:B------:R-:W-:Y:S01]  /*6950*/  MUFU.EX2 R7, R7 ;  /* 0x0000000700077308 */ /* 0x000fe20000000800 */
[----:B------:R-:W-:-:S04]  /*6960*/  FMNMX.FTZ R20, R32, R11, !PT ;  /* 0x0000000b20147209 */ /* 0x000fc80007810000 */
[----:B------:R-:W-:-:S03]  /*6970*/  FMNMX.FTZ R11, R33, R20, !PT ;  /* 0x00000014210b7209 */ /* 0x000fc60007810000 */
[----:B------:R-:W1:Y:S01]  /*6980*/  MUFU.EX2 R14, R21 ;  /* 0x00000015000e7308 */ /* 0x000e620000000800 */
[----:B------:R-:W-:-:S04]  /*6990*/  FMNMX.FTZ R20, R34, R11, !PT ;  /* 0x0000000b22147209 */ /* 0x000fc80007810000 */
[----:B------:R-:W-:-:S03]  /*69a0*/  FMNMX.FTZ R11, R35, R20, !PT ;  /* 0x00000014230b7209 */ /* 0x000fc60007810000 */
[----:B------:R-:W-:Y:S01]  /*69b0*/  MUFU.EX2 R15, R15 ;  /* 0x0000000f000f7308 */ /* 0x000fe20000000800 */
[----:B------:R-:W-:-:S04]  /*69c0*/  FMNMX.FTZ R20, R36, R11, !PT ;  /* 0x0000000b24147209 */ /* 0x000fc80007810000 */
[----:B------:R-:W-:-:S03]  /*69d0*/  FMNMX.FTZ R11, R37, R20, !PT ;  /* 0x00000014250b7209 */ /* 0x000fc60007810000 */
[----:B------:R-:W-:Y:S01]  /*69e0*/  MUFU.EX2 R21, R42 ;  /* 0x0000002a00157308 */ /* 0x000fe20000000800 */
[----:B------:R-:W-:Y:S02]  /*69f0*/  FMNMX.FTZ R20, R38, R11, !PT ;  /* 0x0000000b26147209 */ /* 0x000fe40007810000 */
[----:B-1----:R-:W-:Y:S01]  /*6a00*/  F2FP.F16.F32.PACK_AB R152, R14, R7 ;  /* 0x000000070e98723e */ /* 0x002fe200000000ff */
[----:B------:R-:W-:Y:S01]  /*6a10*/  FADD.FTZ R14, R7, R14 ;  /* 0x0000000e070e7221 */ /* 0x000fe20000010000 */
[----:B------:R-:W-:Y:S01]  /*6a20*/  FMNMX.FTZ R11, R39, R20, !PT ;  /* 0x00000014270b7209 */ /* 0x000fe20007810000 */
[----:B------:R-:W-:Y:S02]  /*6a30*/  FFMA.FTZ R20, R64, UR10, -R41 ;  /* 0x0000000a40147c23 */ /* 0x000fe40008010829 */
[----:B------:R-:W1:Y:S02]  /*6a40*/  MUFU.EX2 R170, R170 ;  /* 0x000000aa00aa7308 */ /* 0x000e640000000800 */
[----:B------:R-:W2:Y:S06]  /*6a50*/  SHFL.BFLY PT, R40, R11, 0x2, 0x1f ;  /* 0x0c401f000b287f89 */ /* 0x000eac00000e0000 */
[----:B------:R-:W3:Y:S08]  /*6a60*/  MUFU.EX2 R20, R20 ;  /* 0x0000001400147308 */ /* 0x000ef00000000800 */
[----:B------:R-:W-:Y:S01]  /*6a70*/  MUFU.EX2 R169, R169 ;  /* 0x000000a900a97308 */ /* 0x000fe20000000800 */
[----:B-1----:R-:W-:-:S07]  /*6a80*/  F2FP.F16.F32.PACK_AB R156, R170, R21 ;  /* 0x00000015aa9c723e */ /* 0x002fce00000000ff */
[----:B------:R-:W1:Y:S01]  /*6a90*/  MUFU.EX2 R172, R172 ;  /* 0x000000ac00ac7308 */ /* 0x000e620000000800 */
[----:B---3--:R-:W-:Y:S01]  /*6aa0*/  F2FP.F16.F32.PACK_AB R154, R20, R15 ;  /* 0x0000000f149a723e */ /* 0x008fe200000000ff */
[----:B------:R-:W-:Y:S01]  /*6ab0*/  FADD.FTZ R15, R15, R14 ;  /* 0x0000000e0f0f7221 */ /* 0x000fe20000010000 */
[----:B--2---:R-:W-:-:S03]  /*6ac0*/  FMNMX.FTZ R40, R11, R40, !PT ;  /* 0x000000280b287209 */ /* 0x004fc60007810000 */
[----:B------:R-:W-:Y:S01]  /*6ad0*/  FADD.FTZ R20, R20, R15 ;  /* 0x0000000f14147221 */ /* 0x000fe20000010000 */
[----:B------:R-:W-:Y:S01]  /*6ae0*/  VIADD R15, R9, UR42 ;  /* 0x0000002a090f7c36 */ /* 0x000fe20008000000 */
[----:B------:R-:W2:Y:S01]  /*6af0*/  SHFL.BFLY PT, R11, R40, 0x1, 0x1f ;  /* 0x0c201f00280b7f89 */ /* 0x000ea200000e0000 */
[----:B------:R-:W-:Y:S01]  /*6b00*/  MUFU.EX2 R171, R171 ;  /* 0x000000ab00ab7308 */ /* 0x000fe20000000800 */
[----:B------:R-:W-:Y:S01]  /*6b10*/  FADD.FTZ R21, R21, R20 ;  /* 0x0000001415157221 */ /* 0x000fe20000010000 */
[----:B------:R-:W-:-:S03]  /*6b20*/  IMAD.IADD R12, R15, 0x1, R12 ;  /* 0x000000010f0c7824 */ /* 0x000fc600078e020c */
[----:B------:R-:W-:-:S03]  /*6b30*/  FADD.FTZ R170, R170, R21 ;  /* 0x00000015aaaa7221 */ /* 0x000fc60000010000 */
[----:B------:R-:W3:Y:S01]  /*6b40*/  MUFU.EX2 R174, R174 ;  /* 0x000000ae00ae7308 */ /* 0x000ee20000000800 */
[----:B-1----:R-:W-:Y:S01]  /*6b50*/  F2FP.F16.F32.PACK_AB R158, R172, R169 ;  /* 0x000000a9ac9e723e */ /* 0x002fe200000000ff */
[----:B------:R-:W-:-:S04]  /*6b60*/  FADD.FTZ R169, R169, R170 ;  /* 0x000000aaa9a97221 */ /* 0x000fc80000010000 */
[----:B------:R-:W-:Y:S02]  /*6b70*/  FADD.FTZ R172, R172, R169 ;  /* 0x000000a9acac7221 */ /* 0x000fe40000010000 */
[----:B------:R-:W-:Y:S01]  /*6b80*/  MUFU.EX2 R173, R173 ;  /* 0x000000ad00ad7308 */ /* 0x000fe20000000800 */
[----:B--2---:R-:W-:-:S07]  /*6b90*/  FMNMX.FTZ R11, R40, R11, !PT ;  /* 0x0000000b280b7209 */ /* 0x004fce0007810000 */
[----:B------:R-:W1:Y:S01]  /*6ba0*/  MUFU.EX2 R176, R176 ;  /* 0x000000b000b07308 */ /* 0x000e620000000800 */
[C---:B---3--:R-:W-:Y:S01]  /*6bb0*/  F2FP.F16.F32.PACK_AB R160, R174.reuse, R171 ;  /* 0x000000abaea0723e */ /* 0x048fe200000000ff */
[----:B------:R-:W-:Y:S01]  /*6bc0*/  FADD.FTZ R171, R171, R172 ;  /* 0x000000acabab7221 */ /* 0x000fe20000010000 */
[C---:B------:R-:W-:Y:S01]  /*6bd0*/  FSETP.NEU.FTZ.AND P3, PT, R11.reuse, -INF , PT ;  /* 0xff8000000b00780b */ /* 0x040fe20003f7d000 */
[----:B------:R-:W-:Y:S02]  /*6be0*/  FMUL.FTZ R40, R11, UR10 ;  /* 0x0000000a0b287c20 */ /* 0x000fe40008410000 */
[----:B------:R-:W-:Y:S02]  /*6bf0*/  FADD.FTZ R174, R174, R171 ;  /* 0x000000abaeae7221 */ /* 0x000fe40000010000 */
[----:B------:R-:W-:Y:S01]  /*6c00*/  MUFU.EX2 R175, R175 ;  /* 0x000000af00af7308 */ /* 0x000fe20000000800 */
[----:B------:R-:W-:-:S05]  /*6c10*/  FSEL R40, R40, RZ, P3 ;  /* 0x000000ff28287208 */ /* 0x000fca0001800000 */
        /* <DEDUP_REMOVED lines=17> */
[----:B-1----:R-:W-:Y:S01]  /*6d30*/  F2FP.F16.F32.PACK_AB R162, R176, R173 ;  /* 0x000000adb0a2723e */ /* 0x002fe200000000ff */
[----:B------:R-:W-:-:S04]  /*6d40*/  FADD.FTZ R173, R173, R174 ;  /* 0x000000aeadad7221 */ /* 0x000fc80000010000 */
[----:B------:R-:W-:Y:S02]  /*6d50*/  FADD.FTZ R176, R176, R173 ;  /* 0x000000adb0b07221 */ /* 0x000fe40000010000 */
[----:B------:R-:W1:Y:S08]  /*6d60*/  MUFU.EX2 R182, R182 ;  /* 0x000000b600b67308 */ /* 0x000e700000000800 */
[----:B------:R-:W-:Y:S08]  /*6d70*/  MUFU.EX2 R181, R181 ;  /* 0x000000b500b57308 */ /* 0x000ff00000000800 */
[----:B------:R-:W2:Y:S01]  /*6d80*/  MUFU.EX2 R196, R196 ;  /* 0x000000c400c47308 */ /* 0x000ea20000000800 */
[----:B-1----:R-:W-:Y:S01]  /*6d90*/  F2FP.F16.F32.PACK_AB R153, R182, R179 ;  /* 0x000000b3b699723e */ /* 0x002fe200000000ff */
[----:B------:R-:W-:-:S06]  /*6da0*/  FADD.FTZ R182, R179, R182 ;  /* 0x000000b6b3b67221 */ /* 0x000fcc0000010000 */
[----:B------:R-:W-:Y:S08]  /*6db0*/  MUFU.EX2 R183, R183 ;  /* 0x000000b700b77308 */ /* 0x000ff00000000800 */
[----:B------:R-:W1:Y:S01]  /*6dc0*/  MUFU.EX2 R198, R198 ;  /* 0x000000c600c67308 */ /* 0x000e620000000800 */
[----:B--2---:R-:W-:Y:S01]  /*6dd0*/  F2FP.F16.F32.PACK_AB R155, R196, R181 ;  /* 0x000000b5c49b723e */ /* 0x004fe200000000ff */
[----:B------:R-:W-:-:S04]  /*6de0*/  FADD.FTZ R181, R181, R182 ;  /* 0x000000b6b5b57221 */ /* 0x000fc80000010000 */
[----:B------:R2:W-:Y:S01]  /*6df0*/  STSM.16.M88.4 [R23+0x36400], R152 ;  /* 0x0364009817007844 */ /* 0x0005e20000000200 */
        /* <DEDUP_REMOVED lines=17> */
[----:B------:R-:W1:Y:S08]  /*6f10*/  MUFU.EX2 R178, R178 ;  /* 0x000000b200b27308 */ /* 0x000e700000000800 */
        /* <DEDUP_REMOVED lines=12> */
[----:B------:R-:W-:-:S06]  /*6fe0*/  FADD.FTZ R177, R177, R178 ;  /* 0x000000b2b1b17221 */ /* 0x000fcc0000010000 */
[----:B------:R-:W3:Y:S08]  /*6ff0*/  MUFU.EX2 R203, R203 ;  /* 0x000000cb00cb7308 */ /* 0x000ef00000000800 */
[----:B------:R-:W4:Y:S01]  /*7000*/  MUFU.EX2 R208, R208 ;  /* 0x000000d000d07308 */ /* 0x000f220000000800 */
[----:B-1----:R-:W-:Y:S01]  /*7010*/  F2FP.F16.F32.PACK_AB R165, R206, R201 ;  /* 0x000000c9cea5723e */ /* 0x002fe200000000ff */
[----:B------:R-:W-:-:S04]  /*7020*/  FADD.FTZ R201, R201, R204 ;  /* 0x000000ccc9c97221 */ /* 0x000fc80000010000 */
[----:B------:R-:W-:-:S04]  /*7030*/  FADD.FTZ R206, R206, R201 ;  /* 0x000000c9cece7221 */ /* 0x000fc80000010000 */
[----:B---3--:R-:W-:Y:S01]  /*7040*/  FADD.FTZ R7, R203, R206 ;  /* 0x000000cecb077221 */ /* 0x008fe20000010000 */
[----:B----4-:R-:W-:-:S03]  /*7050*/  F2FP.F16.F32.PACK_AB R167, R208, R203 ;  /* 0x000000cbd0a7723e */ /* 0x010fc600000000ff */
[----:B------:R-:W-:Y:S02]  /*7060*/  FADD.FTZ R7, R208, R7 ;  /* 0x00000007d0077221 */ /* 0x000fe40000010000 */
[----:B------:R2:W-:Y:S01]  /*7070*/  STSM.16.M88.4 [R185], R164 ;  /* 0x000000a4b9007844 */ /* 0x0005e20000000200 */
[----:B------:R-:W-:-:S06]  /*7080*/  WARPGROUP.ARRIVE ;  /* 0x00000000000079c5 */ /* 0x000fcc0000000000 */
[----:B------:R-:W-:Y:S01]  /*7090*/  HGMMA.64x256x16.F32 R24, R152, gdesc[UR4].tnspB, RZ, !UPT, gsb0 ;  /* 0x43e0000498187df0 */ /* 0x000fe2000c0008ff */
[----:B------:R-:W-:Y:S01]  /*70a0*/  R2UR UR6, R207 ;  /* 0x00000000cf0672ca */ /* 0x000fe200000e0000 */
[----:B------:R-:W-:Y:S01]  /*70b0*/  UMOV UR7, 0x40000040 ;  /* 0x4000004000077882 */ /* 0x000fe20000000000 */
[C---:B------:R-:W-:Y:S02]  /*70c0*/  VIADD R207, R205.reuse, 0x100 ;  /* 0x00000100cdcf7836 */ /* 0x040fe40000000000 */
[----:B------:R-:W-:Y:S01]  /*70d0*/  VIADD R205, R205, 0x180 ;  /* 0x00000180cdcd7836 */ /* 0x000fe20000000000 */
[----:B------:R-:W-:Y:S02]  /*70e0*/  WARPGROUP.DEPBAR.LE gsb0, 0x0 ;  /* 0x00008000000079c5 */ /* 0x000fe40000010000 */
[----:B------:R-:W-:-:S15]  /*70f0*/  WARPGROUP.ARRIVE ;  /* 0x00000000000079c5 */ /* 0x000fde0000000000 */
[----:B------:R-:W-:-:S05]  /*7100*/  NOP ;  /* 0x0000000000007918 */ /* 0x000fca0000000000 */
        /* <DEDUP_REMOVED lines=14> */
[----:B------:R1:W-:Y:S06]  /*71f0*/  MEMBAR.ALL.CTA ;  /* 0x0000000000007992 */ /* 0x0003ec0000008000 */
[----:B-1----:R-:W1:Y:S02]  /*7200*/  FENCE.VIEW.ASYNC.S ;  /* 0x00000000000073c6 */ /* 0x002e640000000000 */
[----:B-1----:R-:W-:Y:S01]  /*7210*/  NOP ;  /* 0x0000000000007918 */ /* 0x002fe20000000000 */
[----:B------:R-:W-:Y:S06]  /*7220*/  BAR.ARV 0xe, 0x100 ;  /* 0x0384000000007b1d */ /* 0x000fec0000002000 */
[----:B------:R1:W-:Y:S02]  /*7230*/  @!P1 SYNCS.ARRIVE.TRANS64.RED.A1T0 RZ, [R6+URZ], RZ ;  /* 0x000000ff06ff99a7 */ /* 0x0003e4000810043f */
[----:B-1----:R-:W-:Y:S01]  /*7240*/  FADD.FTZ R6, R180, R177 ;  /* 0x000000b1b4067221 */ /* 0x002fe20000010000 */
[----:B--2---:R-:W-:Y:S06]  /*7250*/  @!P2 BRA `(.L_x_4185) ;  /* 0x000000000040a947 */ /* 0x004fec0003800000 */
        /* <DEDUP_REMOVED lines=10> */
.L_x_4186:
[----:B------:R-:W-:-:S13]  /*7300*/  ISETP.NE.AND P3, PT, R13, 0x1, PT ;  /* 0x000000010d00780c */ /* 0x000fda0003f65270 */
[----:B------:R-:W1:Y:S02]  /*7310*/  @P3 LDC.64 R20, c[0x0][0xae0] ;  /* 0x0002b800ff143b82 */ /* 0x000e640000000a00 */
[----:B-1----:R-:W-:-:S05]  /*7320*/  @P3 IMAD.HI.U32 R20, R14, R20, RZ ;  /* 0x000000140e143227 */ /* 0x002fca00078e00ff */
[----:B------:R-:W-:-:S07]  /*7330*/  @P3 SHF.R.U32.HI R14, RZ, R21, R20 ;  /* 0x00000015ff0e3219 */ /* 0x000fce0000011614 */
.L_x_4187:
[----:B------:R-:W-:-:S05]  /*7340*/  IMAD R13, R14, R13, R13 ;  /* 0x0000000d0e0d7224 */ /* 0x000fca00078e020d */
[----:B------:R-:W-:-:S07]  /*7350*/  VIMNMX R12, R12, R13, PT ;  /* 0x0000000d0c0c7248 */ /* 0x000fce0003fe0100 */
.L_x_4185:
[----:B------:R-:W-:-:S04]  /*7360*/  SHF.R.S32.HI R13, RZ, 0x1f, R12 ;  /* 0x0000001fff0d7819 */ /* 0x000fc8000001140c */
[----:B------:R-:W-:-:S04]  /*7370*/  LEA.HI R13, R13, R12, RZ, 0x6 ;  /* 0x0000000c0d0d7211 */ /* 0x000fc800078f30ff */
[----:B------:R-:W-:-:S04]  /*7380*/  SHF.R.S32.HI R13, RZ, 0x6, R13 ;  /* 0x00000006ff0d7819 */ /* 0x000fc8000001140d */
[----:B------:R-:W-:-:S04]  /*7390*/  VIMNMX R15, R13, UR37, !PT ;  /* 0x000000250d0f7c48 */ /* 0x000fc8000ffe0100 */
[----:B------:R-:W-:-:S13]  /*73a0*/  ISETP.GE.AND P3, PT, R8, R15, PT ;  /* 0x0000000f0800720c */ /* 0x000fda0003f66270 */
[----:B------:R-:W-:Y:S05]  /*73b0*/  @!P3 BRA `(.L_x_4188) ;  /* 0x0000003800d8b947 */ /* 0x000fea0003800000 */
.L_x_4205:
[----:B------:R-:W-:-:S05]  /*73c0*/  VIADD R13, R2, 0x1 ;  /* 0x00000001020d7836 */ /* 0x000fca0000000000 */
[----:B------:R-:W-:-:S04]  /*73d0*/  ISETP.NE.AND P3, PT, R13, 0x2, PT ;  /* 0x000000020d00780c */ /* 0x000fc80003f65270 */
[----:B------:R-:W-:Y:S02]  /*73e0*/  SEL R21, RZ, 0x1, P3 ;  /* 0x00000001ff157807 */ /* 0x000fe40001800000 */
[----:B------:R-:W-:Y:S02]  /*73f0*/  SEL R13, R13, RZ, P3 ;  /* 0x000000ff0d0d7207 */ /* 0x000fe40001800000 */
[----:B------:R-:W-:Y:S01]  /*7400*/  LOP3.LUT R16, R16, R21, RZ, 0x3c, !PT ;  /* 0x0000001510107212 */ /* 0x000fe200078e3cff */
[----:B------:R-:W-:Y:S06]  /*7410*/  @!P0 BRA `(.L_x_4189) ;  /* 0x0000000000048947 */ /* 0x000fec0003800000 */
[----:B------:R-:W-:Y:S01]  /*7420*/  BPT.TRAP 0x1 ;  /* 0x000000040000795c */ /* 0x000fe20000300000 */
.L_x_4189:
[----:B------:R-:W-:Y:S02]  /*7430*/  LEA R12, R13, UR36, 0x3 ;  /* 0x000000240d0c7c11 */ /* 0x000fe4000f8e18ff */
[----:B------:R-:W-:-:S04]  /*7440*/  SHF.L.U32 R21, R16, 0x1f, RZ ;  /* 0x0000001f10157819 */ /* 0x000fc800000006ff */
[----:B------:R1:W2:Y:S01]  /*7450*/  SYNCS.PHASECHK.TRANS64.TRYWAIT P3, [R12+URZ+0x38830], R21 ;  /* 0x038830150c0075a7 */ /* 0x0002a2000806017f */
[----:B------:R-:W-:Y:S05]  /*7460*/  @!P0 BRA `(.L_x_4190) ;  /* 0x0000000000048947 */ /* 0x000fea0003800000 */
[----:B------:R-:W-:Y:S01]  /*7470*/  BPT.TRAP 0x1 ;  /* 0x000000040000795c */ /* 0x000fe20000300000 */
.L_x_4190:
[----:B------:R-:W-:Y:S01]  /*7480*/  IMAD R14, R13, 0x200, R4 ;  /* 0x000002000d0e7824 */ /* 0x000fe200078e0204 */
[----:B--2---:R-:W-:Y:S06]  /*7490*/  @P3 BRA `(.L_x_4191) ;  /* 0x0000000000083947 */ /* 0x004fec0003800000 */
[----:B------:R-:W2:Y:S02]  /*74a0*/  SYNCS.PHASECHK.TRANS64.TRYWAIT P3, [R12+URZ+0x38830], R21 ;  /* 0x038830150c0075a7 */ /* 0x000ea4000806017f */
[----:B--2---:R-:W-:Y:S05]  /*74b0*/  @!P3 BRA `(.L_x_4192) ;  /* 0x0000010400ecb947 */ /* 0x004fea0003800000 */
.L_x_4191:
[----:B------:R-:W-:Y:S01]  /*74c0*/  R2UR UR10, R14 ;  /* 0x000000000e0a72ca */ /* 0x000fe200000e0000 */
[----:B------:R-:W-:Y:S01]  /*74d0*/  WARPGROUP.ARRIVE ;  /* 0x00000000000079c5 */ /* 0x000fe20000000000 */
[----:B------:R-:W-:Y:S01]  /*74e0*/  UMOV UR11, 0x40000040 ;  /* 0x40000040000b7882 */ /* 0x000fe20000000000 */
[----:B------:R-:W-:Y:S01]  /*74f0*/  UMOV UR15, 0x40000040 ;  /* 0x40000040000f7882 */ /* 0x000fe20000000000 */
[----:B------:R-:W-:Y:S01]  /*7500*/  UMOV UR19, 0x40000040 ;  /* 0x4000004000137882 */ /* 0x000fe20000000000 */
[----:B------:R-:W-:-:S08]  /*7510*/  UMOV UR23, 0x40000040 ;  /* 0x4000004000177882 */ /* 0x000fd00000000000 */
[----:B------:R-:W-:Y:S01]  /*7520*/  HGMMA.64x64x16.F32 R152, gdesc[UR8], RZ, !UPT, gsb0 ;  /* 0x00e00000089879f0 */ /* 0x000fe2000c0008ff */
[----:B------:R-:W-:Y:S02]  /*7530*/  UIADD3 UR14, UR10, 0x2, URZ ;  /* 0x000000020a0e7890 */ /* 0x000fe4000fffe03f */
[----:B------:R-:W-:Y:S02]  /*7540*/  UIADD3 UR18, UR10, 0x4, URZ ;  /* 0x000000040a127890 */ /* 0x000fe4000fffe03f */
[----:B------:R-:W-:Y:S01]  /*7550*/  UIADD3 UR22, UR10, 0x6, URZ ;  /* 0x000000060a167890 */ /* 0x000fe2000fffe03f */
        /* <DEDUP_REMOVED lines=10> */
[----:B------:R-:W-:Y:S05]  /*7600*/  @!P0 BRA `(.L_x_4193) ;  /* 0x0000000000048947 */ /* 0x000fea0003800000 */
[----:B------:R-:W-:Y:S01]  /*7610*/  BPT.TRAP 0x1 ;  /* 0x000000040000795c */ /* 0x000fe20000300000 */
.L_x_4193:
[----:B------:R3:W4:Y:S01]  /*7620*/  SYNCS.PHASECHK.TRANS64.TRYWAIT P3, [R12+URZ+0x38850], R21 ;  /* 0x038850150c0075a7 */ /* 0x000722000806017f */
[----:B------:R-:W-:Y:S05]  /*7630*/  @!P0 BRA `(.L_x_4194) ;  /* 0x0000000000048947 */ /* 0x000fea0003800000 */
[----:B------:R-:W-:Y:S01]  /*7640*/  BPT.TRAP 0x1 ;  /* 0x000000040000795c */ /* 0x000fe20000300000 */
.L_x_4194:
[----:B------:R-:W-:Y:S01]  /*7650*/  IMAD R14, R13, 0x1000, R3 ;  /* 0x000010000d0e7824 */ /* 0x000fe200078e0203 */
[----:B----4-:R-:W-:Y:S06]  /*7660*/  @P3 BRA `(.L_x_4195) ;  /* 0x0000000000083947 */ /* 0x010fec0003800000 */
[----:B------:R-:W4:Y:S02]  /*7670*/  SYNCS.PHASECHK.TRANS64.TRYWAIT P3, [R12+URZ+0x38850], R21 ;  /* 0x038850150c0075a7 */ /* 0x000f24000806017f */
[----:B----4-:R-:W-:Y:S05]  /*7680*/  @!P3 BRA `(.L_x_4196) ;  /* 0x00000104008cb947 */ /* 0x010fea0003800000 */
.L_x_4195:
[----:B------:R-:W-:Y:S01]  /*7690*/  R2UR UR26, R14 ;  /* 0x000000000e1a72ca */ /* 0x000fe200000e0000 */
[----:B------:R-:W-:Y:S01]  /*76a0*/  WARPGROUP.ARRIVE ;  /* 0x00000000000079c5 */ /* 0x000fe20000000000 */
[----:B------:R-:W-:Y:S01]  /*76b0*/  UMOV UR27, 0x40000040 ;  /* 0x40000040001b7882 */ /* 0x000fe20000000000 */
[----:B-1234-:R-:W-:Y:S01]  /*76c0*/  VIADD R21, R0, 0x2 ;  /* 0x0000000200157836 */ /* 0x01efe20000000000 */
[----:B------:R-:W-:Y:S01]  /*76d0*/  IADD3 R20, R14, 0x2, RZ ;  /* 0x000000020e147810 */ /* 0x000fe20007ffe0ff */
[----:B------:R-:W-:Y:S01]  /*76e0*/  UMOV UR29, 0x40000040 ;  /* 0x40000040001d7882 */ /* 0x000fe20000000000 */
[----:B------:R-:W-:Y:S01]  /*76f0*/  UMOV UR31, 0x40000040 ;  /* 0x40000040001f7882 */ /* 0x000fe20000000000 */
[----:B------:R-:W1:Y:S01]  /*7700*/  S2R R195, SR_TID.X ;  /* 0x0000000000c37919 */ /* 0x000e620000002100 */
[----:B------:R-:W-:Y:S01]  /*7710*/  R2UR UR28, R21 ;  /* 0x00000000151c72ca */ /* 0x000fe200000e0000 */
[----:B------:R-:W-:Y:S01]  /*7720*/  VIADD R21, R0, 0x4 ;  /* 0x0000000400157836 */ /* 0x000fe20000000000 */
[----:B------:R-:W-:Y:S01]  /*7730*/  R2UR UR30, R20 ;  /* 0x00000000141e72ca */ /* 0x000fe200000e0000 */
[----:B------:R-:W-:Y:S01]  /*7740*/  VIADD R20, R14, 0x4 ;  /* 0x000000040e147836 */ /* 0x000fe20000000000 */
[----:B------:R-:W-:Y:S01]  /*7750*/  ULDC UR5, c[0x0][0xad0] ;  /* 0x0002b40000057ab9 */ /* 0x000fe20000000800 */
[----:B------:R-:W-:Y:S01]  /*7760*/  HGMMA.64x64x16.F32 R152, gdesc[UR24], R152, gsb0 ;  /* 0x00e00000189879f0 */ /* 0x000fe20008000898 */
[----:B------:R-:W-:Y:S01]  /*7770*/  VIADD R198, R0, 0x800 ;  /* 0x0000080000c67836 */ /* 0x000fe20000000000 */
[----:B------:R-:W-:Y:S01]  /*7780*/  ULDC UR6, c[0x0][0xadc] ;  /* 0x0002b70000067ab9 */ /* 0x000fe20000000800 */
[----:B------:R-:W-:Y:S01]  /*7790*/  VIADD R196, R14, 0x800 ;  /* 0x000008000ec47836 */ /* 0x000fe20000000000 */
[----:B-1----:R-:W-:Y:S01]  /*77a0*/  SHF.R.U32.HI R195, RZ, 0x7, R195 ;  /* 0x00000007ffc37819 */ /* 0x002fe200000116c3 */
[----:B------:R-:W-:-:S02]  /*77b0*/  WARPGROUP.DEPBAR.LE gsb0, 0x0 ;  /* 0x00008000000079c5 */ /* 0x000fc40000010000 */
        /* <DEDUP_REMOVED lines=123> */
[----:B------:R-:W1:Y:S02]  /*7f70*/  SHFL.IDX PT, R20, R195, RZ, 0x1f ;  /* 0x00001fffc3147589 */ /* 0x000e6400000e0000 */
[----:B-1----:R-:W-:-:S04]  /*7f80*/  ISETP.GT.AND P3, PT, R20, 0x7f, PT ;  /* 0x0000007f1400780c */ /* 0x002fc80003f64270 */
[----:B------:R-:W-:-:S04]  /*7f90*/  SEL R20, RZ, 0x2, !P3 ;  /* 0x00000002ff147807 */ /* 0x000fc80005800000 */
        /* <DEDUP_REMOVED lines=47> */
[----:B------:R-:W-:Y:S02]  /*8290*/  IMAD.IADD R197, R198, 0x1, R20 ;  /* 0x00000001c6c57824 */ /* 0x000fe400078e0214 */
        /* <DEDUP_REMOVED lines=8> */
[----:B------:R-:W-:Y:S02]  /*8320*/  IMAD.IADD R197, R198, 0x1, R21 ;  /* 0x00000001c6c57824 */ /* 0x000fe400078e0215 */
        /* <DEDUP_REMOVED lines=53> */
[----:B------:R-:W-:Y:S01]  /*8680*/  IADD3 R197, R198, R195, RZ ;  /* 0x000000c3c6c57210 */ /* 0x000fe20007ffe0ff */
        /* <DEDUP_REMOVED lines=34> */
[----:B------:R-:W-:Y:S01]  /*88b0*/  IMAD.IADD R21, R21, 0x1, R196 ;  /* 0x0000000115157824 */ /* 0x000fe200078e02c4 */
[----:B------:R-:W-:Y:S02]  /*88c0*/  WARPGROUP.DEPBAR.LE gsb0, 0x0 ;  /* 0x00008000000079c5 */ /* 0x000fe40000010000 */
[----:B------:R-:W-:-:S07]  /*88d0*/  WARPGROUP.ARRIVE ;  /* 0x00000000000079c5 */ /* 0x000fce0000000000 */
        /* <DEDUP_REMOVED lines=21> */
[----:B------:R-:W-:Y:S02]  /*8a30*/  IADD3 R14, R21, R195, R14 ;  /* 0x000000c3150e7210 */ /* 0x000fe40007ffe00e */
[----:B------:R-:W1:Y:S01]  /*8a40*/  LDC R21, c[0x0][0x2e0] ;  /* 0x0000b800ff157b82 */ /* 0x000e620000000800 */
[----:B------:R-:W-:Y:S02]  /*8a50*/  WARPGROUP.DEPBAR.LE gsb0, 0x0 ;  /* 0x00008000000079c5 */ /* 0x000fe40000010000 */
[----:B------:R-:W-:-:S06]  /*8a60*/  WARPGROUP.ARRIVE ;  /* 0x00000000000079c5 */ /* 0x000fcc0000000000 */
[----:B------:R-:W-:Y:S01]  /*8a70*/  HGMMA.64x64x16.F32 R152, gdesc[UR28], R152, gsb0 ;  /* 0x00e000001c9879f0 */ /* 0x000fe20008000898 */
[----:B------:R-:W-:Y:S01]  /*8a80*/  R2UR UR28, R20 ;  /* 0x00000000141c72ca */ /* 0x000fe200000e0000 */
[----:B------:R-:W-:Y:S01]  /*8a90*/  UMOV UR29, 0x40000040 ;  /* 0x40000040001d7882 */ /* 0x000fe20000000000 */
[----:B------:R-:W-:Y:S01]  /*8aa0*/  R2UR UR30, R14 ;  /* 0x000000000e1e72ca */ /* 0x000fe200000e0000 */
[----:B------:R-:W-:Y:S01]  /*8ab0*/  UMOV UR31, 0x40000040 ;  /* 0x40000040001f7882 */ /* 0x000fe20000000000 */
[----:B------:R-:W-:-:S05]  /*8ac0*/  @!P1 VIADD R20, R12, 0x38840 ;  /* 0x000388400c149836 */ /* 0x000fca0000000000 */
[----:B------:R-:W-:Y:S01]  /*8ad0*/  @!P1 PRMT R20, RZ, 0x654, R20 ;  /* 0x00000654ff149816 */ /* 0x000fe20000000014 */
        /* <DEDUP_REMOVED lines=39> */
[----:B------:R-:W-:Y:S01]  /*8d50*/  ULDC UR5, c[0x0][0x288] ;  /* 0x0000a20000057ab9 */ /* 0x000fe20000000800 */
[----:B--2---:R-:W-:-:S06]  /*8d60*/  IADD3 R20, -R173, 0x1, RZ ;  /* 0x00000001ad147810 */ /* 0x004fcc0007ffe1ff */
[----:B------:R-:W2:Y:S01]  /*8d70*/  MUFU.TANH R196, R196 ;  /* 0x000000c400c47308 */ /* 0x000ea20000002400 */
[----:B-1----:R-:W-:-:S07]  /*8d80*/  IMAD R20, R21, UR38, R20 ;  /* 0x0000002615147c24 */ /* 0x002fce000f8e0214 */
[----:B------:R-:W1:Y:S01]  /*8d90*/  MUFU.TANH R14, R14 ;  /* 0x0000000e000e7308 */ /* 0x000e620000002400 */
[----:B------:R-:W-:Y:S01]  /*8da0*/  IADD3 R174, R20, -UR5, -R17 ;  /* 0x8000000514ae7c10 */ /* 0x000fe2000fffe811 */
[----:B------:R-:W-:-:S03]  /*8db0*/  ULDC UR5, c[0x0][0xad8] ;  /* 0x0002b60000057ab9 */ /* 0x000fc60000000800 */
[C-C-:B------:R-:W-:Y:S02]  /*8dc0*/  IADD3 R179, R5.reuse, UR5, R174.reuse ;  /* 0x0000000505b37c10 */ /* 0x140fe4000fffe0ae */
[----:B------:R-:W-:Y:S01]  /*8dd0*/  IADD3 R182, R5, UR4, R174 ;  /* 0x0000000405b67c10 */ /* 0x000fe2000fffe0ae */
        /* <DEDUP_REMOVED lines=42> */
.L_x_4199:
[----:B------:R-:W-:-:S05]  /*9080*/  IMAD.U32 R177, RZ, RZ, UR6 ;  /* 0x00000006ffb17e24 */ /* 0x000fca000f8e00ff */
[----:B------:R-:W-:-:S13]  /*9090*/  ISETP.NE.AND P3, PT, R177, 0x1, PT ;  /* 0x00000001b100780c */ /* 0x000fda0003f65270 */
[----:B------:R-:W2:Y:S02]  /*90a0*/  @P3 LDC.64 R20, c[0x0][0xae0] ;  /* 0x0002b800ff143b82 */ /* 0x000ea40000000a00 */
[----:B--2---:R-:W-:-:S05]  /*90b0*/  @P3 IMAD.HI.U32 R20, R176, R20, RZ ;  /* 0x00000014b0143227 */ /* 0x004fca00078e00ff */
[----:B------:R-:W-:-:S07]  /*90c0*/  @P3 SHF.R.U32.HI R176, RZ, R21, R20 ;  /* 0x00000015ffb03219 */ /* 0x000fce0000011614 */
.L_x_4200:
[----:B------:R-:W-:Y:S05]  /*90d0*/  BSYNC B0 ;  /* 0x0000000000007941 */ /* 0x000fea0003800000 */
.L_x_4198:
[----:B------:R-:W-:-:S04]  /*90e0*/  IMAD R176, R176, R177, -R173 ;  /* 0x000000b1b0b07224 */ /* 0x000fc800078e0aad */
[----:B------:R-:W-:-:S05]  /*90f0*/  IMAD.IADD R176, R176, 0x1, -R17 ;  /* 0x00000001b0b07824 */ /* 0x000fca00078e0a11 */
[----:B------:R-:W-:Y:S02]  /*9100*/  VIADDMNMX R179, R176, R177, R179, PT ;  /* 0x000000b1b0b37246 */ /* 0x000fe400038001b3 */
[----:B------:R-:W-:-:S07]  /*9110*/  VIMNMX R182, R182, R176, !PT ;  /* 0x000000b0b6b67248 */ /* 0x000fce0007fe0100 */
.L_x_4197:
[----:B------:R-:W-:Y:S01]  /*9120*/  ISETP.GT.AND P3, PT, R8, -0x1, PT ;  /* 0xffffffff0800780c */ /* 0x000fe20003f64270 */
[----:B------:R-:W-:-:S03]  /*9130*/  VIADD R20, R174, UR5 ;  /* 0x00000005ae147c36 */ /* 0x000fc60008000000 */
        /* <DEDUP_REMOVED lines=29> */
[----:B------:R-:W-:Y:S01]  /*9310*/  FSEL R175, R168, -INF , !P5 ;  /* 0xff800000a8af7808 */ /* 0x000fe20006800000 */
[----:B------:R-:W-:Y:S01]  /*9320*/  VIADD R168, R174, UR4 ;  /* 0x00000004aea87c36 */ /* 0x000fe20008000000 */
        /* <DEDUP_REMOVED lines=15> */
[--C-:B------:R-:W-:Y:S02]  /*9420*/  IADD3 R169, R20, 0x8, R5.reuse ;  /* 0x0000000814a97810 */ /* 0x100fe40007ffe005 */
[----:B------:R-:W-:Y:S02]  /*9430*/  IADD3 R168, R168, 0x8, R5 ;  /* 0x00000008a8a87810 */ /* 0x000fe40007ffe005 */
[----:B------:R-:W-:Y:S02]  /*9440*/  FSEL R179, R171, -INF , !P6 ;  /* 0xff800000abb37808 */ /* 0x000fe40007000000 */
[----:B------:R-:W-:-:S02]  /*9450*/  FSEL R180, R180, -INF , !P4 ;  /* 0xff800000b4b47808 */ /* 0x000fc40006000000 */
        /* <DEDUP_REMOVED lines=15> */
.L_x_4203:
[----:B------:R-:W-:-:S05]  /*9550*/  IMAD.U32 R170, RZ, RZ, UR6 ;  /* 0x00000006ffaa7e24 */ /* 0x000fca000f8e00ff */
[----:B------:R-:W-:-:S13]  /*9560*/  ISETP.NE.AND P4, PT, R170, 0x1, PT ;  /* 0x00000001aa00780c */ /* 0x000fda0003f85270 */
[----:B------:R-:W1:Y:S02]  /*9570*/  @P4 LDC.64 R20, c[0x0][0xae0] ;  /* 0x0002b800ff144b82 */ /* 0x000e640000000a00 */
[----:B-1----:R-:W-:-:S05]  /*9580*/  @P4 IMAD.HI.U32 R20, R171, R20, RZ ;  /* 0x00000014ab144227 */ /* 0x002fca00078e00ff */
[----:B------:R-:W-:-:S07]  /*9590*/  @P4 SHF.R.U32.HI R171, RZ, R21, R20 ;  /* 0x00000015ffab4219 */ /* 0x000fce0000011614 */
.L_x_4204:
[----:B------:R-:W-:Y:S05]  /*95a0*/  BSYNC B0 ;  /* 0x0000000000007941 */ /* 0x000fea0003800000 */
.L_x_4202:
[----:B------:R-:W-:-:S04]  /*95b0*/  IMAD R20, R171, R170, -R173 ;  /* 0x000000aaab147224 */ /* 0x000fc800078e0aad */
[----:B------:R-:W-:-:S05]  /*95c0*/  IMAD.IADD R20, R20, 0x1, -R17 ;  /* 0x0000000114147824 */ /* 0x000fca00078e0a11 */
[----:B------:R-:W-:Y:S02]  /*95d0*/  VIADDMNMX R169, R20, R170, R169, PT ;  /* 0x000000aa14a97246 */ /* 0x000fe400038001a9 */
[----:B------:R-:W-:-:S07]  /*95e0*/  VIMNMX R168, R168, R20, !PT ;  /* 0x00000014a8a87248 */ /* 0x000fce0007fe0100 */
.L_x_4201:
[----:B------:R-:W-:Y:S01]  /*95f0*/  FMNMX.FTZ R21, R195, R10, !PT ;  /* 0x0000000ac3157209 */ /* 0x000fe20007810000 */
[----:B------:R-:W-:Y:S01]  /*9600*/  ULDC UR10, c[0x0][0xa80] ;  /* 0x0002a000000a7ab9 */ /* 0x000fe20000000800 */
[----:B------:R-:W-:Y:S01]  /*9610*/  ISETP.GT.AND P4, PT, R168, 0x1, P3 ;  /* 0x00000001a800780c */ /* 0x000fe20001f84270 */
[----:B------:R-:W-:Y:S01]  /*9620*/  UMOV UR7, 0x40000040 ;  /* 0x4000004000077882 */ /* 0x000fe20000000000 */
[----:B------:R-:W-:Y:S01]  /*9630*/  FMNMX.FTZ R20, R196, R21, !PT ;  /* 0x00000015c4147209 */ /* 0x000fe20007810000 */
[----:B------:R-:W-:Y:S01]  /*9640*/  @!P1 VIADD R12, R12, 0x38860 ;  /* 0x000388600c0c9836 */ /* 0x000fe20000000000 */
        /* <DEDUP_REMOVED lines=35> */
[C---:B------:R-:W-:Y:S02]  /*9880*/  ISETP.GT.AND P6, PT, R168.reuse, 0x20, P3 ;  /* 0x00000020a800780c */ /* 0x040fe40001fc4270 */
[----:B------:R-:W-:Y:S02]  /*9890*/  ISETP.LT.OR P5, PT, R169, 0x1a, P5 ;  /* 0x0000001aa900780c */ /* 0x000fe40002fa1670 */
        /* <DEDUP_REMOVED lines=12> */
[----:B------:R-:W-:Y:S02]  /*9960*/  FMNMX.FTZ R21, R153, R14, !PT ;  /* 0x0000000e99157209 */ /* 0x000fe40007810000 */
[----:B------:R-:W-:Y:S02]  /*9970*/  FSEL R160, R160, -INF , !P4 ;  /* 0xff800000a0a07808 */ /* 0x000fe40006000000 */
[----:B------:R-:W-:Y:S02]  /*9980*/  FMNMX.FTZ R14, R154, R21, !PT ;  /* 0x000000159a0e7209 */ /* 0x000fe40007810000 */
[----:B------:R-:W-:Y:S02]  /*9990*/  ISETP.GT.AND P4, PT, R168, 0x29, P3 ;  /* 0x00000029a800780c */ /* 0x000fe40001f84270 */
[----:B------:R-:W-:-:S02]  /*99a0*/  FMNMX.FTZ R21, R155, R14, !PT ;  /* 0x0000000e9b157209 */ /* 0x000fc40007810000 */
[----:B------:R-:W-:Y:S02]  /*99b0*/  FSEL R161, R161, -INF , !P5 ;  /* 0xff800000a1a17808 */ /* 0x000fe40006800000 */
[----:B------:R-:W-:Y:S02]  /*99c0*/  FMNMX.FTZ R14, R156, R21, !PT ;  /* 0x000000159c0e7209 */ /* 0x000fe40007810000 */
[----:B------:R-:W-:Y:S02]  /*99d0*/  ISETP.GT.AND P5, PT, R168, 0x30, P3 ;  /* 0x00000030a800780c */ /* 0x000fe40001fa4270 */
[----:B------:R-:W-:Y:S02]  /*99e0*/  FMNMX.FTZ R21, R157, R14, !PT ;  /* 0x0000000e9d157209 */ /* 0x000fe40007810000 */
[----:B------:R-:W-:Y:S02]  /*99f0*/  ISETP.LT.OR P4, PT, R169, 0x2a, P4 ;  /* 0x0000002aa900780c */ /* 0x000fe40002781670 */
[----:B------:R-:W-:-:S02]  /*9a00*/  FMNMX.FTZ R14, R158, R21, !PT ;  /* 0x000000159e0e7209 */ /* 0x000fc40007810000 */
[----:B-1----:R-:W-:Y:S02]  /*9a10*/  FMNMX.FTZ R20, R170, R171, !PT ;  /* 0x000000abaa147209 */ /* 0x002fe40007810000 */
[----:B------:R-:W-:Y:S02]  /*9a20*/  FMNMX.FTZ R171, R159, R14, !PT ;  /* 0x0000000e9fab7209 */ /* 0x000fe40007810000 */
[----:B------:R-:W-:Y:S01]  /*9a30*/  ISETP.LT.OR P5, PT, R169, 0x31, P5 ;  /* 0x00000031a900780c */ /* 0x000fe20002fa1670 */
[----:B------:R-:W-:Y:S01]  /*9a40*/  FMUL.FTZ R204, R20, UR10 ;  /* 0x0000000a14cc7c20 */ /* 0x000fe20008410000 */
[----:B------:R-:W-:Y:S02]  /*9a50*/  FMNMX.FTZ R170, R160, R171, !PT ;  /* 0x000000aba0aa7209 */ /* 0x000fe40007810000 */
[----:B------:R-:W-:Y:S02]  /*9a60*/  FSEL R162, R162, -INF , !P4 ;  /* 0xff800000a2a27808 */ /* 0x000fe40006000000 */
[----:B------:R-:W-:-:S02]  /*9a70*/  ISETP.GT.AND P4, PT, R168, 0x31, P3 ;  /* 0x00000031a800780c */ /* 0x000fc40001f84270 */
[----:B------:R-:W-:Y:S02]  /*9a80*/  FMNMX.FTZ R171, R161, R170, !PT ;  /* 0x000000aaa1ab7209 */ /* 0x000fe40007810000 */
[----:B------:R-:W-:Y:S02]  /*9a90*/  FSEL R163, R163, -INF , !P5 ;  /* 0xff800000a3a37808 */ /* 0x000fe40006800000 */
[----:B------:R-:W-:Y:S02]  /*9aa0*/  ISETP.GT.AND P5, PT, R168, 0x38, P3 ;  /* 0x00000038a800780c */ /* 0x000fe40001fa4270 */
[----:B------:R-:W-:Y:S02]  /*9ab0*/  ISETP.LT.OR P4, PT, R169, 0x32, P4 ;  /* 0x00000032a900780c */ /* 0x000fe40002781670 */
[----:B------:R-:W-:Y:S02]  /*9ac0*/  FMNMX.FTZ R170, R162, R171, !PT ;  /* 0x000000aba2aa7209 */ /* 0x000fe40007810000 */
[----:B------:R-:W-:-:S02]  /*9ad0*/  ISETP.GT.AND P3, PT, R168, 0x39, P3 ;  /* 0x00000039a800780c */ /* 0x000fc40001f64270 */
[----:B------:R-:W-:Y:S02]  /*9ae0*/  ISETP.LT.OR P5, PT, R169, 0x39, P5 ;  /* 0x00000039a900780c */ /* 0x000fe40002fa1670 */
[----:B------:R-:W-:Y:S02]  /*9af0*/  FSEL R164, R164, -INF , !P4 ;  /* 0xff800000a4a47808 */ /* 0x000fe40006000000 */
[----:B------:R-:W-:Y:S02]  /*9b00*/  FMNMX.FTZ R171, R163, R170, !PT ;  /* 0x000000aaa3ab7209 */ /* 0x000fe40007810000 */
[----:B------:R-:W-:Y:S02]  /*9b10*/  ISETP.LT.OR P3, PT, R169, 0x3a, P3 ;  /* 0x0000003aa900780c */ /* 0x000fe40001f61670 */
[----:B------:R-:W-:Y:S02]  /*9b20*/  FSEL R165, R165, -INF , !P5 ;  /* 0xff800000a5a57808 */ /* 0x000fe40006800000 */
[----:B------:R-:W-:-:S02]  /*9b30*/  FMNMX.FTZ R170, R164, R171, !PT ;  /* 0x000000aba4aa7209 */ /* 0x000fc40007810000 */
[----:B------:R-:W-:Y:S02]  /*9b40*/  FSETP.NEU.FTZ.AND P6, PT, R20, -INF , PT ;  /* 0xff8000001400780b */ /* 0x000fe40003fdd000 */
[----:B------:R-:W-:Y:S02]  /*9b50*/  FSEL R166, R166, -INF , !P3 ;  /* 0xff800000a6a67808 */ /* 0x000fe40005800000 */
[----:B------:R-:W-:Y:S02]  /*9b60*/  FMNMX.FTZ R171, R165, R170, !PT ;  /* 0x000000aaa5ab7209 */ /* 0x000fe40007810000 */
[----:B------:R-:W-:Y:S02]  /*9b70*/  FSEL R204, R204, RZ, P6 ;  /* 0x000000ffcccc7208 */ /* 0x000fe40003000000 */
[----:B------:R-:W-:Y:S02]  /*9b80*/  FMNMX.FTZ R183, R166, R171, !PT ;  /* 0x000000aba6b77209 */ /* 0x000fe40007810000 */
[----:B------:R-:W-:Y:S01]  /*9b90*/  @!P1 PRMT R12, RZ, 0x654, R12 ;  /* 0x00000654ff0c9816 */ /* 0x000fe2000000000c */
[--C-:B------:R-:W-:Y:S01]  /*9ba0*/  FFMA.FTZ R14, R196, UR10, -R204.reuse ;  /* 0x0000000ac40e7c23 */ /* 0x100fe200080108cc */
[--C-:B------:R-:W-:Y:S01]  /*9bb0*/  FFMA.FTZ R174, R167, UR10, -R204.reuse ;  /* 0x0000000aa7ae7c23 */ /* 0x100fe200080108cc */
[----:B------:R-:W1:Y:S01]  /*9bc0*/  SHFL.BFLY PT, R196, R183, 0x2, 0x1f ;  /* 0x0c401f00b7c47f89 */ /* 0x000e6200000e0000 */
        /* <DEDUP_REMOVED lines=15> */
[----:B------:R-:W-:-:S07]  /*9cc0*/  IMAD.MOV R198, RZ, RZ, -R22 ;  /* 0x000000ffffc67224 */ /* 0x000fce00078e0a16 */
[----:B------:R-:W-:Y:S01]  /*9cd0*/  MUFU.EX2 R14, R14 ;  /* 0x0000000e000e7308 */ /* 0x000fe20000000800 */
[----:B-1----:R-:W-:Y:S02]  /*9ce0*/  FMNMX.FTZ R196, R183, R196, !PT ;  /* 0x000000c4b7c47209 */ /* 0x002fe40007810000 */
[----:B------:R-:W-:-:S03]  /*9cf0*/  FSEL R183, R20, RZ, P6 ;  /* 0x000000ff14b77208 */ /* 0x000fc60003000000 */
[----:B------:R-:W1:Y:S02]  /*9d00*/  SHFL.BFLY PT, R167, R196, 0x1, 0x1f ;  /* 0x0c201f00c4a77f89 */ /* 0x000e6400000e0000 */
[----:B------:R-:W-:Y:S01]  /*9d10*/  FADD.FTZ R10, -R183, R10 ;  /* 0x0000000ab70a7221 */ /* 0x000fe20000010100 */
[----:B------:R-:W-:Y:S03]  /*9d20*/  MUFU.EX2 R168, R168 ;  /* 0x000000a800a87308 */ /* 0x000fe60000000800 */
[----:B------:R-:W-:-:S05]  /*9d30*/  FMUL.FTZ R10, R10, UR10 ;  /* 0x0000000a0a0a7c20 */ /* 0x000fca0008410000 */
[----:B------:R-:W-:Y:S08]  /*9d40*/  MUFU.EX2 R183, R204 ;  /* 0x000000cc00b77308 */ /* 0x000ff00000000800 */
[----:B------:R-:W2:Y:S01]  /*9d50*/  MUFU.EX2 R10, R10 ;  /* 0x0000000a000a7308 */ /* 0x000ea20000000800 */
[----:B-1----:R-:W-:-:S07]  /*9d60*/  FMNMX.FTZ R181, R196, R167, !PT ;  /* 0x000000a7c4b57209 */ /* 0x002fce0007810000 */
[----:B------:R-:W-:Y:S01]  /*9d70*/  MUFU.EX2 R169, R169 ;  /* 0x000000a900a97308 */ /* 0x000fe20000000800 */
[C---:B------:R-:W-:Y:S01]  /*9d80*/  FSETP.NEU.FTZ.AND P3, PT, R181.reuse, -INF , PT ;  /* 0xff800000b500780b */ /* 0x040fe20003f7d000 */
[----:B------:R-:W-:-:S05]  /*9d90*/  FMUL.FTZ R167, R181, UR10 ;  /* 0x0000000ab5a77c20 */ /* 0x000fca0008410000 */
[----:B------:R-:W-:Y:S01]  /*9da0*/  FSEL R167, R167, RZ, P3 ;  /* 0x000000ffa7a77208 */ /* 0x000fe20001800000 */
[----:B------:R-:W-:Y:S01]  /*9db0*/  MUFU.EX2 R170, R170 ;  /* 0x000000aa00aa7308 */ /* 0x000fe20000000800 */
[-C--:B--2---:R-:W-:Y:S01]  /*9dc0*/  FMUL.FTZ R24, R24, R10.reuse ;  /* 0x0000000a18187220 */ /* 0x084fe20000410000 */
[-C--:B------:R-:W-:Y:S01]  /*9dd0*/  FMUL.FTZ R25, R25, R10.reuse ;  /* 0x0000000a19197220 */ /* 0x080fe20000410000 */
[----:B------:R-:W-:Y:S01]  /*9de0*/  FMUL.FTZ R28, R28, R10 ;  /* 0x0000000a1c1c7220 */ /* 0x000fe20000410000 */
[--C-:B------:R-:W-:Y:S01]  /*9df0*/  FFMA.FTZ R195, R152, UR10, -R167.reuse ;  /* 0x0000000a98c37c23 */ /* 0x100fe200080108a7 */
[----:B------:R-:W-:Y:S01]  /*9e00*/  FSEL R152, R181, RZ, P3 ;  /* 0x000000ffb5987208 */ /* 0x000fe20001800000 */
[--C-:B------:R-:W-:Y:S01]  /*9e10*/  FFMA.FTZ R196, R153, UR10, -R167.reuse ;  /* 0x0000000a99c47c23 */ /* 0x100fe200080108a7 */
[----:B------:R-:W-:Y:S01]  /*9e20*/  ISETP.NE.AND P3, PT, R17, R198, PT ;  /* 0x000000c61100720c */ /* 0x000fe20003f65270 */
[--C-:B------:R-:W-:Y:S01]  /*9e30*/  FFMA.FTZ R182, R182, UR10, -R167.reuse ;  /* 0x0000000ab6b67c23 */ /* 0x100fe200080108a7 */
[----:B------:R-:W-:Y:S01]  /*9e40*/  FFMA.FTZ R199, R156, UR10, -R167 ;  /* 0x0000000a9cc77c23 */ /* 0x000fe200080108a7 */
[----:B------:R-:W-:Y:S01]  /*9e50*/  FADD.FTZ R152, -R152, R11 ;  /* 0x0000000b98987221 */ /* 0x000fe20000010100 */
[--C-:B------:R-:W-:Y:S01]  /*9e60*/  FFMA.FTZ R209, R157, UR10, -R167.reuse ;  /* 0x0000000a9dd17c23 */ /* 0x100fe200080108a7 */
[--C-:B------:R-:W-:Y:S01]  /*9e70*/  FFMA.FTZ R208, R158, UR10, -R167.reuse ;  /* 0x0000000a9ed07c23 */ /* 0x100fe200080108a7 */
[--C-:B------:R-:W-:Y:S01]  /*9e80*/  FFMA.FTZ R154, R154, UR10, -R167.reuse ;  /* 0x0000000a9a9a7c23 */ /* 0x100fe200080108a7 */
[----:B------:R-:W-:Y:S01]  /*9e90*/  FMUL.FTZ R152, R152, UR10 ;  /* 0x0000000a98987c20 */ /* 0x000fe20008410000 */
[--C-:B------:R-:W-:Y:S01]  /*9ea0*/  FFMA.FTZ R206, R159, UR10, -R167.reuse ;  /* 0x0000000a9fce7c23 */ /* 0x100fe200080108a7 */
[--C-:B------:R-:W-:Y:S01]  /*9eb0*/  FFMA.FTZ R201, R160, UR10, -R167.reuse ;  /* 0x0000000aa0c97c23 */ /* 0x100fe200080108a7 */
[--C-:B------:R-:W-:Y:S01]  /*9ec0*/  FFMA.FTZ R200, R161, UR10, -R167.reuse ;  /* 0x0000000aa1c87c23 */ /* 0x100fe200080108a7 */
[----:B------:R1:W2:Y:S01]  /*9ed0*/  MUFU.EX2 R197, R152 ;  /* 0x0000009800c57308 */ /* 0x0002a20000000800 */
[----:B------:R-:W-:Y:S01]  /*9ee0*/  FFMA.FTZ R203, R162, UR10, -R167 ;  /* 0x0000000aa2cb7c23 */ /* 0x000fe200080108a7 */
[----:B------:R-:W-:-:S02]  /*9ef0*/  @!P3 IMAD R2, R2, 0x40, R19 ;  /* 0x000000400202b824 */ /* 0x000fc400078e0213 */
[--C-:B------:R-:W-:Y:S01]  /*9f00*/  FFMA.FTZ R155, R155, UR10, -R167.reuse ;  /* 0x0000000a9b9b7c23 */ /* 0x100fe200080108a7 */
[--C-:B------:R-:W-:Y:S01]  /*9f10*/  FFMA.FTZ R202, R163, UR10, -R167.reuse ;  /* 0x0000000aa3ca7c23 */ /* 0x100fe200080108a7 */
[--C-:B------:R-:W-:Y:S01]  /*9f20*/  FFMA.FTZ R205, R164, UR10, -R167.reuse ;  /* 0x0000000aa4cd7c23 */ /* 0x100fe200080108a7 */
[--C-:B------:R-:W-:Y:S01]  /*9f30*/  FFMA.FTZ R204, R165, UR10, -R167.reuse ;  /* 0x0000000aa5cc7c23 */ /* 0x100fe200080108a7 */
[----:B------:R-:W-:Y:S01]  /*9f40*/  @!P3 LEA R153, R2, UR36, 0x2 ;  /* 0x000000240299bc11 */ /* 0x000fe2000f8e10ff */
[----:B------:R-:W-:Y:S01]  /*9f50*/  FFMA.FTZ R207, R166, UR10, -R167 ;  /* 0x0000000aa6cf7c23 */ /* 0x000fe200080108a7 */
[----:B------:R-:W-:Y:S01]  /*9f60*/  MUFU.EX2 R182, R182 ;  /* 0x000000b600b67308 */ /* 0x000fe20000000800 */
[----:B------:R-:W-:Y:S01]  /*9f70*/  IMAD R198, R13, 0x1000, R18 ;  /* 0x000010000dc67824 */ /* 0x000fe200078e0212 */
[----:B-1----:R-:W-:Y:S01]  /*9f80*/  F2FP.F16.F32.PACK_AB R152, R14, R21 ;  /* 0x000000150e98723e */ /* 0x002fe200000000ff */
[----:B------:R-:W-:Y:S01]  /*9f90*/  @!P3 STS [R153+0x38400], R10 ;  /* 0x0384000a9900b388 */ /* 0x000fe20000000800 */
[-C--:B------:R-:W-:Y:S01]  /*9fa0*/  FMUL.FTZ R29, R29, R10.reuse ;  /* 0x0000000a1d1d7220 */ /* 0x080fe20000410000 */
[-C--:B------:R-:W-:Y:S01]  /*9fb0*/  FMUL.FTZ R32, R32, R10.reuse ;  /* 0x0000000a20207220 */ /* 0x080fe20000410000 */
[----:B------:R-:W-:Y:S01]  /*9fc0*/  R2UR UR6, R198 ;  /* 0x00000000c60672ca */ /* 0x000fe200000e0000 */
[-C--:B------:R-:W-:Y:S01]  /*9fd0*/  FMUL.FTZ R33, R33, R10.reuse ;  /* 0x0000000a21217220 */ /* 0x080fe20000410000 */
[----:B--2---:R1:W-:Y:S01]  /*9fe0*/  @!P3 STS [R153+0x38420], R197 ;  /* 0x038420c59900b388 */ /* 0x0043e20000000800 */
        /* <DEDUP_REMOVED lines=16> */
[----:B------:R2:W-:Y:S01]  /*a0f0*/  MUFU.EX2 R11, R154 ;  /* 0x0000009a000b7308 */ /* 0x0005e20000000800 */
[----:B-1----:R-:W-:Y:S01]  /*a100*/  F2FP.F16.F32.PACK_AB R153, R195, R182 ;  /* 0x000000b6c399723e */ /* 0x002fe200000000ff */
[-C--:B------:R-:W-:Y:S01]  /*a110*/  FMUL.FTZ R64, R64, R10.reuse ;  /* 0x0000000a40407220 */ /* 0x080fe20000410000 */
[-C--:B------:R-:W-:Y:S01]  /*a120*/  FMUL.FTZ R65, R65, R10.reuse ;  /* 0x0000000a41417220 */ /* 0x080fe20000410000 */
[-C--:B------:R-:W-:Y:S01]  /*a130*/  FMUL.FTZ R68, R68, R10.reuse ;  /* 0x0000000a44447220 */ /* 0x080fe20000410000 */
[-C--:B------:R-:W-:Y:S01]  /*a140*/  FMUL.FTZ R69, R69, R10.reuse ;  /* 0x0000000a45457220 */ /* 0x080fe20000410000 */
[-C--:B------:R-:W-:Y:S01]  /*a150*/  FMUL.FTZ R72, R72, R10.reuse ;  /* 0x0000000a48487220 */ /* 0x080fe20000410000 */
[----:B------:R-:W-:Y:S01]  /*a160*/  FMUL.FTZ R73, R73, R10 ;  /* 0x0000000a49497220 */ /* 0x000fe20000410000 */
        /* <DEDUP_REMOVED lines=18> */
[-C--:B------:R-:W-:Y:S01]  /*a290*/  FMUL.FTZ R101, R101, R10.reuse ;  /* 0x0000000a65657220 */ /* 0x080fe20000410000 */
[-C--:B------:R-:W-:Y:S01]  /*a2a0*/  FMUL.FTZ R104, R104, R10.reuse ;  /* 0x0000000a68687220 */ /* 0x080fe20000410000 */
[-C--:B------:R-:W-:Y:S01]  /*a2b0*/  FMUL.FTZ R105, R105, R10.reuse ;  /* 0x0000000a69697220 */ /* 0x080fe20000410000 */
[-C--:B------:R-:W-:Y:S01]  /*a2c0*/  FMUL.FTZ R108, R108, R10.reuse ;  /* 0x0000000a6c6c7220 */ /* 0x080fe20000410000 */
[-C--:B------:R-:W-:Y:S01]  /*a2d0*/  FMUL.FTZ R109, R109, R10.reuse ;  /* 0x0000000a6d6d7220 */ /* 0x080fe20000410000 */
[-C--:B------:R-:W-:Y:S01]  /*a2e0*/  FMUL.FTZ R112, R112, R10.reuse ;  /* 0x0000000a70707220 */ /* 0x080fe20000410000 */
[----:B------:R1:W-:Y:S01]  /*a2f0*/  MUFU.EX2 R2, R155 ;  /* 0x0000009b00027308 */ /* 0x0003e20000000800 */
        /* <DEDUP_REMOVED lines=8> */
[----:B-1----:R-:W-:Y:S01]  /*a380*/  F2FP.F16.F32.PACK_AB R155, R11, R196 ;  /* 0x000000c40b9b723e */ /* 0x002fe200000000ff */
[----:B------:R-:W-:Y:S01]  /*a390*/  BAR.SYNC.DEFER_BLOCKING 0xf, 0x100 ;  /* 0x03c4000000007b1d */ /* 0x000fe20000010000 */
[----:B--2---:R-:W-:Y:S01]  /*a3a0*/  F2FP.F16.F32.PACK_AB R158, R173, R172 ;  /* 0x000000acad9e723e */ /* 0x004fe200000000ff */
        /* <DEDUP_REMOVED lines=12> */
[----:B------:R-:W1:Y:S01]  /*a470*/  MUFU.EX2 R208, R208 ;  /* 0x000000d000d07308 */ /* 0x000e620000000800 */
[----:B---3--:R-:W-:Y:S01]  /*a480*/  F2FP.F16.F32.PACK_AB R157, R199, R2 ;  /* 0x00000002c79d723e */ /* 0x008fe200000000ff */
[----:B------:R-:W-:Y:S01]  /*a490*/  FMUL.FTZ R149, R149, R10 ;  /* 0x0000000a95957220 */ /* 0x000fe20000410000 */
        /* <DEDUP_REMOVED lines=79> */
[----:B------:R1:W-:Y:S01]  /*a990*/  STSM.16.M88.4 [R23+0x36400], R152 ;  /* 0x0364009817007844 */ /* 0x0003e20000000200 */
[----:B------:R-:W-:-:S02]  /*a9a0*/  VIADD R210, R198, 0x80 ;  /* 0x00000080c6d27836 */ /* 0x000fc40000000000 */
[----:B------:R-:W-:Y:S01]  /*a9b0*/  FFMA.FTZ R21, R10, R6, R21 ;  /* 0x000000060a157223 */ /* 0x000fe20000010015 */
[----:B------:R-:W-:Y:S01]  /*a9c0*/  FFMA.FTZ R182, R197, R7, R182 ;  /* 0x00000007c5b67223 */ /* 0x000fe200000100b6 */
[----:B------:R1:W-:Y:S01]  /*a9d0*/  STSM.16.M88.4 [R186], R156 ;  /* 0x0000009cba007844 */ /* 0x0003e20000000200 */
[----:B------:R-:W-:Y:S01]  /*a9e0*/  ISETP.GT.AND P3, PT, R8, R15, PT ;  /* 0x0000000f0800720c */ /* 0x000fe20003f64270 */
[----:B------:R-:W3:Y:S01]  /*a9f0*/  MUFU.EX2 R180, R180 ;  /* 0x000000b400b47308 */ /* 0x000ee20000000800 */
[----:B------:R-:W-:Y:S01]  /*aa00*/  FADD.FTZ R21, R14, R21 ;  /* 0x000000150e157221 */ /* 0x000fe20000010000 */
[----:B------:R1:W-:Y:S01]  /*aa10*/  STSM.16.M88.4 [R184], R160 ;  /* 0x000000a0b8007844 */ /* 0x0003e20000000200 */
[----:B------:R-:W-:Y:S01]  /*aa20*/  FADD.FTZ R195, R195, R182 ;  /* 0x000000b6c3c37221 */ /* 0x000fe20000010000 */
[----:B------:R-:W-:Y:S02]  /*aa30*/  IMAD.MOV.U32 R10, RZ, RZ, R20 ;  /* 0x000000ffff0a7224 */ /* 0x000fe400078e0014 */
[----:B------:R-:W-:Y:S01]  /*aa40*/  FADD.FTZ R168, R168, R21 ;  /* 0x00000015a8a87221 */ /* 0x000fe20000010000 */
[----:B------:R-:W-:Y:S01]  /*aa50*/  FADD.FTZ R196, R196, R195 ;  /* 0x000000c3c4c47221 */ /* 0x000fe20000010000 */
[----:B------:R-:W-:Y:S01]  /*aa60*/  MUFU.EX2 R202, R202 ;  /* 0x000000ca00ca7308 */ /* 0x000fe20000000800 */
[----:B--2---:R-:W-:Y:S01]  /*aa70*/  F2FP.F16.F32.PACK_AB R164, R179, R178 ;  /* 0x000000b2b3a4723e */ /* 0x004fe200000000ff */
[----:B------:R-:W-:Y:S01]  /*aa80*/  FADD.FTZ R169, R169, R168 ;  /* 0x000000a8a9a97221 */ /* 0x000fe20000010000 */
[----:B------:R-:W-:-:S03]  /*aa90*/  FADD.FTZ R11, R11, R196 ;  /* 0x000000c40b0b7221 */ /* 0x000fc60000010000 */
[----:B------:R-:W-:Y:S01]  /*aaa0*/  FADD.FTZ R170, R170, R169 ;  /* 0x000000a9aaaa7221 */ /* 0x000fe20000010000 */
[----:B------:R-:W-:Y:S01]  /*aab0*/  FADD.FTZ R2, R2, R11 ;  /* 0x0000000b02027221 */ /* 0x000fe20000010000 */
[----:B------:R-:W2:Y:S01]  /*aac0*/  MUFU.EX2 R205, R205 ;  /* 0x000000cd00cd7308 */ /* 0x000ea20000000800 */
[----:B---3--:R-:W-:Y:S01]  /*aad0*/  F2FP.F16.F32.PACK_AB R166, R183, R180 ;  /* 0x000000b4b7a6723e */ /* 0x008fe200000000ff */
[----:B------:R-:W-:Y:S01]  /*aae0*/  FADD.FTZ R171, R171, R170 ;  /* 0x000000aaabab7221 */ /* 0x000fe20000010000 */
[----:B------:R-:W-:Y:S01]  /*aaf0*/  FADD.FTZ R2, R199, R2 ;  /* 0x00000002c7027221 */ /* 0x000fe20000010000 */
[----:B------:R-:W-:Y:S02]  /*ab00*/  IMAD.MOV.U32 R11, RZ, RZ, R181 ;  /* 0x000000ffff0b7224 */ /* 0x000fe400078e00b5 */
[----:B------:R-:W-:Y:S01]  /*ab10*/  FADD.FTZ R172, R172, R171 ;  /* 0x000000abacac7221 */ /* 0x000fe20000010000 */
[----:B------:R-:W-:Y:S01]  /*ab20*/  FADD.FTZ R209, R209, R2 ;  /* 0x00000002d1d17221 */ /* 0x000fe20000010000 */
[----:B------:R-:W-:Y:S01]  /*ab30*/  MUFU.EX2 R204, R204 ;  /* 0x000000cc00cc7308 */ /* 0x000fe20000000800 */
[----:B------:R-:W-:-:S02]  /*ab40*/  IMAD.MOV.U32 R2, RZ, RZ, R13 ;  /* 0x000000ffff027224 */ /* 0x000fc400078e000d */
[----:B------:R-:W-:Y:S01]  /*ab50*/  FADD.FTZ R173, R173, R172 ;  /* 0x000000acadad7221 */ /* 0x000fe20000010000 */
[----:B------:R-:W-:-:S03]  /*ab60*/  FADD.FTZ R209, R208, R209 ;  /* 0x000000d1d0d17221 */ /* 0x000fc60000010000 */
[----:B------:R-:W-:Y:S01]  /*ab70*/  FADD.FTZ R174, R174, R173 ;  /* 0x000000adaeae7221 */ /* 0x000fe20000010000 */
[----:B------:R-:W-:Y:S01]  /*ab80*/  FADD.FTZ R206, R206, R209 ;  /* 0x000000d1cece7221 */ /* 0x000fe20000010000 */
[----:B------:R-:W3:Y:S01]  /*ab90*/  MUFU.EX2 R207, R207 ;  /* 0x000000cf00cf7308 */ /* 0x000ee20000000800 */
[----:B--2---:R-:W-:Y:S01]  /*aba0*/  F2FP.F16.F32.PACK_AB R165, R205, R202 ;  /* 0x000000cacda5723e */ /* 0x004fe200000000ff */
        /* <DEDUP_REMOVED lines=8> */
[----:B---3--:R-:W-:Y:S02]  /*ac30*/  F2FP.F16.F32.PACK_AB R167, R207, R204 ;  /* 0x000000cccfa7723e */ /* 0x008fe400000000ff */
[----:B------:R-:W-:Y:S01]  /*ac40*/  FADD.FTZ R179, R179, R178 ;  /* 0x000000b2b3b37221 */ /* 0x000fe20000010000 */
[----:B------:R-:W-:Y:S02]  /*ac50*/  FADD.FTZ R205, R205, R202 ;  /* 0x000000cacdcd7221 */ /* 0x000fe40000010000 */
[----:B------:R1:W-:Y:S01]  /*ac60*/  STSM.16.M88.4 [R185], R164 ;  /* 0x000000a4b9007844 */ /* 0x0003e20000000200 */
[----:B------:R-:W-:Y:S01]  /*ac70*/  WARPGROUP.ARRIVE ;  /* 0x00000000000079c5 */ /* 0x000fe20000000000 */
[----:B------:R-:W-:Y:S01]  /*ac80*/  FADD.FTZ R6, R180, R179 ;  /* 0x000000b3b4067221 */ /* 0x000fe20000010000 */
[----:B------:R-:W-:-:S03]  /*ac90*/  FADD.FTZ R204, R204, R205 ;  /* 0x000000cdcccc7221 */ /* 0x000fc60000010000 */
[----:B------:R-:W-:Y:S01]  /*aca0*/  FADD.FTZ R6, R183, R6 ;  /* 0x00000006b7067221 */ /* 0x000fe20000010000 */
[----:B------:R-:W-:Y:S01]  /*acb0*/  HGMMA.64x256x16.F32 R24, R152, gdesc[UR4].tnspB, R24, gsb0 ;  /* 0x43e0000498187df0 */ /* 0x000fe20008000818 */
[----:B------:R-:W-:Y:S01]  /*acc0*/  R2UR UR6, R210 ;  /* 0x00000000d20672ca */ /* 0x000fe200000e0000 */
[----:B------:R-:W-:Y:S01]  /*acd0*/  UMOV UR7, 0x40000040 ;  /* 0x4000004000077882 */ /* 0x000fe20000000000 */
[C---:B------:R-:W-:Y:S01]  /*ace0*/  VIADD R210, R198.reuse, 0x100 ;  /* 0x00000100c6d27836 */ /* 0x040fe20000000000 */
[----:B------:R-:W-:Y:S01]  /*acf0*/  IADD3 R198, R198, 0x180, RZ ;  /* 0x00000180c6c67810 */ /* 0x000fe20007ffe0ff */
[----:B------:R-:W-:Y:S01]  /*ad00*/  FADD.FTZ R7, R207, R204 ;  /* 0x000000cccf077221 */ /* 0x000fe20000010000 */
        /* <DEDUP_REMOVED lines=25> */
[----:B------:R2:W-:Y:S02]  /*aea0*/  @!P1 SYNCS.ARRIVE.TRANS64.RED.A1T0 RZ, [R12+URZ], RZ ;  /* 0x000000ff0cff99a7 */ /* 0x0005e4000810043f */
[----:B--2---:R-:W-:-:S04]  /*aeb0*/  VIADD R12, R8, 0xffffffff ;  /* 0xffffffff080c7836 */ /* 0x004fc80000000000 */
[----:B------:R-:W-:Y:S01]  /*aec0*/  IMAD.MOV.U32 R8, RZ, RZ, R12 ;  /* 0x000000ffff087224 */ /* 0x000fe200078e000c */
[----:B-1----:R-:W-:Y:S06]  /*aed0*/  @P3 BRA `(.L_x_4205) ;  /* 0xffffffc400383947 */ /* 0x002fec000383ffff */
[----:B------:R-:W-:Y:S01]  /*aee0*/  IMAD.MOV.U32 R11, RZ, RZ, R181 ;  /* 0x000000ffff0b7224 */ /* 0x000fe200078e00b5 */
[----:B------:R-:W-:Y:S01]  /*aef0*/  MOV R10, R20 ;  /* 0x00000014000a7202 */ /* 0x000fe20000000f00 */
[----:B------:R-:W-:Y:S02]  /*af00*/  IMAD.MOV.U32 R2, RZ, RZ, R13 ;  /* 0x000000ffff027224 */ /* 0x000fe400078e000d */
[----:B------:R-:W-:-:S07]  /*af10*/  IMAD.MOV.U32 R8, RZ, RZ, R12 ;  /* 0x000000ffff087224 */ /* 0x000fce00078e000c */
.L_x_4188:
        /* <DEDUP_REMOVED lines=16> */
.L_x_4207:
[----:B------:R-:W-:-:S11]  /*b020*/  UISETP.NE.AND UP0, UPT, UR11, 0x1, UPT ;  /* 0x000000010b00788c */ /* 0x000fd6000bf05270 */
[----:B------:R-:W-:Y:S02]  /*b030*/  @UP0 ULDC.64 UR14, c[0x0][0xae0] ;  /* 0x0002b800000e0ab9 */ /* 0x000fe40000000a00 */
[----:B------:R-:W-:-:S04]  /*b040*/  UIMAD.WIDE.U32 UR6, UR39, UR14, URZ ;  /* 0x0000000e270672a5 */ /* 0x000fc8000f8e003f */
[----:B------:R-:W-:-:S12]  /*b050*/  @UP0 USHF.R.U32.HI UR39, URZ, UR15, UR7 ;  /* 0x0000000f3f270299 */ /* 0x000fd80008011607 */
.L_x_4208:
[----:B------:R-:W-:-:S04]  /*b060*/  UIMAD UR39, UR39, UR11, URZ ;  /* 0x0000000b272772a4 */ /* 0x000fc8000f8e023f */
[----:B------:R-:W-:-:S04]  /*b070*/  UISETP.LT.AND UP0, UPT, UR5, UR39, UPT ;  /* 0x000000270500728c */ /* 0x000fc8000bf01270 */
[----:B------:R-:W-:-:S12]  /*b080*/  USEL UR5, UR5, UR39, !UP0 ;  /* 0x0000002705057287 */ /* 0x000fd8000c000000 */
.L_x_4206:
        /* <DEDUP_REMOVED lines=8> */
[----:B------:R-:W-:Y:S02]  /*b110*/  IMAD.MOV.U32 R14, RZ, RZ, R11 ;  /* 0x000000ffff0e7224 */ /* 0x000fe400078e000b */
[----:B------:R-:W-:Y:S02]  /*b120*/  IMAD.MOV.U32 R195, RZ, RZ, R10 ;  /* 0x000000ffffc37224 */ /* 0x000fe400078e000a */
[----:B------:R-:W-:Y:S02]  /*b130*/  IMAD.MOV.U32 R12, RZ, RZ, R8 ;  /* 0x000000ffff0c7224 */ /* 0x000fe400078e0008 */
[----:B------:R-:W-:-:S07]  /*b140*/  IMAD.MOV.U32 R20, RZ, RZ, R2 ;  /* 0x000000ffff147224 */ /* 0x000fce00078e0002 */
.L_x_4218:
[----:B------:R-:W-:Y:S01]  /*b150*/  VIADD R2, R20, 0x1 ;  /* 0x0000000114027836 */ /* 0x000fe20000000000 */
[C---:B------:R-:W-:Y:S02]  /*b160*/  ISETP.GT.AND P2, PT, R12.reuse, UR5, PT ;  /* 0x000000050c007c0c */ /* 0x040fe4000bf44270 */
[----:B------:R-:W-:Y:S02]  /*b170*/  IADD3 R12, R12, -0x1, RZ ;  /* 0xffffffff0c0c7810 */ /* 0x000fe40007ffe0ff */
[----:B------:R-:W-:-:S04]  /*b180*/  ISETP.NE.AND P3, PT, R2, 0x2, PT ;  /* 0x000000020200780c */ /* 0x000fc80003f65270 */
[----:B------:R-:W-:Y:S02]  /*b190*/  SEL R11, RZ, 0x1, P3 ;  /* 0x00000001ff0b7807 */ /* 0x000fe40001800000 */
[----:B------:R-:W-:Y:S02]  /*b1a0*/  SEL R2, R2, RZ, P3 ;  /* 0x000000ff02027207 */ /* 0x000fe40001800000 */
[----:B------:R-:W-:Y:S01]  /*b1b0*/  LOP3.LUT R16, R16, R11, RZ, 0x3c, !PT ;  /* 0x0000000b10107212 */ /* 0x000fe200078e3cff */
[----:B-1----:R-:W-:Y:S06]  /*b1c0*/  @!P0 BRA `(.L_x_4210) ;  /* 0x0000000000048947 */ /* 0x002fec0003800000 */
[----:B------:R-:W-:Y:S01]  /*b1d0*/  BPT.TRAP 0x1 ;  /* 0x000000040000795c */ /* 0x000fe20000300000 */
.L_x_4210:
[----:B------:R-:W-:Y:S02]  /*b1e0*/  LEA R8, R2, UR36, 0x3 ;  /* 0x0000002402087c11 */ /* 0x000fe4000f8e18ff */
[----:B------:R-:W-:-:S04]  /*b1f0*/  SHF.L.U32 R11, R16, 0x1f, RZ ;  /* 0x0000001f100b7819 */ /* 0x000fc800000006ff */
[----:B------:R1:W2:Y:S01]  /*b200*/  SYNCS.PHASECHK.TRANS64.TRYWAIT P3, [R8+URZ+0x38830], R11 ;  /* 0x0388300b080075a7 */ /* 0x0002a2000806017f */
[----:B------:R-:W-:Y:S05]  /*b210*/  @!P0 BRA `(.L_x_4211) ;  /* 0x0000000000048947 */ /* 0x000fea0003800000 */
[----:B------:R-:W-:Y:S01]  /*b220*/  BPT.TRAP 0x1 ;  /* 0x000000040000795c */ /* 0x000fe20000300000 */
.L_x_4211:
[----:B------:R-:W-:Y:S01]  /*b230*/  IMAD R10, R2, 0x200, R4 ;  /* 0x00000200020a7824 */ /* 0x000fe200078e0204 */
[----:B--2---:R-:W-:Y:S06]  /*b240*/  @P3 BRA `(.L_x_4212) ;  /* 0x0000000000083947 */ /* 0x004fec0003800000 */
[----:B------:R-:W2:Y:S02]  /*b250*/  SYNCS.PHASECHK.TRANS64.TRYWAIT P3, [R8+URZ+0x38830], R11 ;  /* 0x0388300b080075a7 */ /* 0x000ea4000806017f */
[----:B--2---:R-:W-:Y:S05]  /*b260*/  @!P3 BRA `(.L_x_4213) ;  /* 0x000000c800a8b947 */ /* 0x004fea0003800000 */
.L_x_4212:
        /* <DEDUP_REMOVED lines=22> */
.L_x_4214:
[----:B------:R3:W4:Y:S01]  /*b3d0*/  SYNCS.PHASECHK.TRANS64.TRYWAIT P3, [R8+URZ+0x38850], R11 ;  /* 0x0388500b080075a7 */ /* 0x000722000806017f */
[----:B------:R-:W-:Y:S05]  /*b3e0*/  @!P0 BRA `(.L_x_4215) ;  /* 0x0000000000048947 */ /* 0x000fea0003800000 */
[----:B------:R-:W-:Y:S01]  /*b3f0*/  BPT.TRAP 0x1 ;  /* 0x000000040000795c */ /* 0x000fe20000300000 */
.L_x_4215:
[----:B----4-:R-:W-:Y:S05]  /*b400*/  @P3 BRA `(.L_x_4216) ;  /* 0x0000000000083947 */ /* 0x010fea0003800000 */
[----:B------:R-:W4:Y:S02]  /*b410*/  SYNCS.PHASECHK.TRANS64.TRYWAIT P3, [R8+URZ+0x38850], R11 ;  /* 0x0388500b080075a7 */ /* 0x000f24000806017f */
[----:B----4-:R-:W-:Y:S05]  /*b420*/  @!P3 BRA `(.L_x_4217) ;  /* 0x000000c8004cb947 */ /* 0x010fea0003800000 */
.L_x_4216:
[----:B------:R-:W-:Y:S01]  /*b430*/  IMAD R10, R2, 0x1000, R3 ;  /* 0x00001000020a7824 */ /* 0x000fe200078e0203 */
[----:B------:R-:W-:Y:S01]  /*b440*/  WARPGROUP.ARRIVE ;  /* 0x00000000000079c5 */ /* 0x000fe20000000000 */
[----:B------:R-:W-:Y:S01]  /*b450*/  UMOV UR27, 0x40000040 ;  /* 0x40000040001b7882 */ /* 0x000fe20000000000 */
[----:B-1234-:R-:W-:Y:S01]  /*b460*/  VIADD R11, R0, 0x2 ;  /* 0x00000002000b7836 */ /* 0x01efe20000000000 */
[----:B------:R-:W-:Y:S01]  /*b470*/  UMOV UR29, 0x40000040 ;  /* 0x40000040001d7882 */ /* 0x000fe20000000000 */
[C---:B------:R-:W-:Y:S01]  /*b480*/  R2UR UR26, R10.reuse ;  /* 0x000000000a1a72ca */ /* 0x040fe200000e0000 */
[----:B------:R-:W-:Y:S01]  /*b490*/  VIADD R13, R10, 0x2 ;  /* 0x000000020a0d7836 */ /* 0x000fe20000000000 */
[----:B------:R-:W-:Y:S01]  /*b4a0*/  UMOV UR31, 0x40000040 ;  /* 0x40000040001f7882 */ /* 0x000fe20000000000 */
[----:B------:R-:W-:Y:S01]  /*b4b0*/  R2UR UR28, R11 ;  /* 0x000000000b1c72ca */ /* 0x000fe200000e0000 */
[----:B------:R-:W-:Y:S01]  /*b4c0*/  VIADD R11, R0, 0x4 ;  /* 0x00000004000b7836 */ /* 0x000fe20000000000 */
[----:B------:R-:W1:Y:S01]  /*b4d0*/  S2R R15, SR_TID.X ;  /* 0x00000000000f7919 */ /* 0x000e620000002100 */
[----:B------:R-:W-:Y:S01]  /*b4e0*/  R2UR UR30, R13 ;  /* 0x000000000d1e72ca */ /* 0x000fe200000e0000 */
[----:B------:R-:W-:Y:S01]  /*b4f0*/  VIADD R13, R10, 0x4 ;  /* 0x000000040a0d7836 */ /* 0x000fe20000000000 */
[----:B------:R-:W-:Y:S01]  /*b500*/  ULDC UR6, c[0x0][0xad0] ;  /* 0x0002b40000067ab9 */ /* 0x000fe20000000800 */
[----:B------:R-:W-:Y:S01]  /*b510*/  VIADD R196, R0, 0x800 ;  /* 0x0000080000c47836 */ /* 0x000fe20000000000 */
[----:B------:R-:W-:Y:S01]  /*b520*/  ULDC UR10, c[0x0][0xa80] ;  /* 0x0002a000000a7ab9 */ /* 0x000fe20000000800 */
[----:B------:R-:W-:Y:S01]  /*b530*/  VIADD R198, R10, 0x800 ;  /* 0x000008000ac67836 */ /* 0x000fe20000000000 */
[----:B------:R-:W-:Y:S01]  /*b540*/  UMOV UR7, 0x40000040 ;  /* 0x4000004000077882 */ /* 0x000fe20000000000 */
[----:B------:R-:W-:Y:S01]  /*b550*/  HGMMA.64x64x16.F32 R152, gdesc[UR24], R152, gsb0 ;  /* 0x00e00000189879f0 */ /* 0x000fe20008000898 */
[----:B------:R-:W-:Y:S01]  /*b560*/  IMAD R209, R2, 0x1000, R18 ;  /* 0x0000100002d17824 */ /* 0x000fe200078e0212 */
        /* <DEDUP_REMOVED lines=150> */
[----:B------:R-:W-:Y:S02]  /*bed0*/  IMAD.IADD R196, R198, 0x1, R15 ;  /* 0x00000001c6c47824 */ /* 0x000fe400078e020f */
        /* <DEDUP_REMOVED lines=42> */
[--C-:B------:R-:W-:Y:S02]  /*c180*/  IMAD.IADD R21, R196, 0x1, R15.reuse ;  /* 0x00000001c4157824 */ /* 0x100fe400078e020f */
[----:B------:R-:W-:Y:S02]  /*c190*/  IMAD.IADD R196, R198, 0x1, R15 ;  /* 0x00000001c6c47824 */ /* 0x000fe400078e020f */
[----:B------:R-:W-:Y:S01]  /*c1a0*/  VIADD R198, R10, 0xc00 ;  /* 0x00000c000ac67836 */ /* 0x000fe20000000000 */
[----:B------:R-:W-:-:S02]  /*c1b0*/  WARPGROUP.DEPBAR.LE gsb0, 0x0 ;  /* 0x00008000000079c5 */ /* 0x000fc40000010000 */
        /* <DEDUP_REMOVED lines=159> */
[----:B-1----:R-:W-:Y:S01]  /*cbb0*/  FMNMX.FTZ R10, R164, R157, !PT ;  /* 0x0000009da40a7209 */ /* 0x002fe20007810000 */
[----:B------:R-:W-:Y:S01]  /*cbc0*/  FMUL.FTZ R157, R162, UR6 ;  /* 0x00000006a29d7c20 */ /* 0x000fe20008410000 */
[----:B------:R-:W-:Y:S01]  /*cbd0*/  FMUL.FTZ R162, R166, UR6 ;  /* 0x00000006a6a27c20 */ /* 0x000fe20008410000 */
[----:B------:R-:W-:-:S04]  /*cbe0*/  FMUL.FTZ R166, R170, UR6 ;  /* 0x00000006aaa67c20 */ /* 0x000fc80008410000 */
[----:B------:R-:W1:Y:S01]  /*cbf0*/  MUFU.TANH R198, R198 ;  /* 0x000000c600c67308 */ /* 0x000e620000002400 */
[----:B--2---:R-:W-:-:S07]  /*cc00*/  FMNMX.FTZ R10, R165, R10, !PT ;  /* 0x0000000aa50a7209 */ /* 0x004fce0007810000 */
[----:B------:R-:W2:Y:S01]  /*cc10*/  MUFU.TANH R199, R199 ;  /* 0x000000c700c77308 */ /* 0x000ea20000002400 */
[----:B---3--:R-:W-:-:S07]  /*cc20*/  FMNMX.FTZ R161, R197, R10, !PT ;  /* 0x0000000ac5a17209 */ /* 0x008fce0007810000 */
[----:B------:R-:W3:Y:S01]  /*cc30*/  MUFU.TANH R200, R200 ;  /* 0x000000c800c87308 */ /* 0x000ee20000002400 */
[----:B-1----:R-:W-:Y:S01]  /*cc40*/  FMNMX.FTZ R10, R198, R161, !PT ;  /* 0x000000a1c60a7209 */ /* 0x002fe20007810000 */
[----:B------:R-:W-:-:S06]  /*cc50*/  FMUL.FTZ R161, R163, UR6 ;  /* 0x00000006a3a17c20 */ /* 0x000fcc0008410000 */
        /* <DEDUP_REMOVED lines=8> */
[----:B------:R-:W-:Y:S02]  /*cce0*/  R2UR UR6, R209 ;  /* 0x00000000d10672ca */ /* 0x000fe400000e0000 */
[----:B------:R-:W1:Y:S02]  /*ccf0*/  SHFL.BFLY PT, R169, R10, 0x2, 0x1f ;  /* 0x0c401f000aa97f89 */ /* 0x000e6400000e0000 */
[----:B------:R-:W4:Y:S08]  /*cd00*/  MUFU.TANH R21, R21 ;  /* 0x0000001500157308 */ /* 0x000f300000002400 */
[----:B------:R-:W5:Y:S08]  /*cd10*/  MUFU.TANH R152, R152 ;  /* 0x0000009800987308 */ /* 0x000f700000002400 */
[----:B------:R-:W5:Y:S01]  /*cd20*/  MUFU.TANH R157, R157 ;  /* 0x0000009d009d7308 */ /* 0x000f620000002400 */
[----:B-1----:R-:W-:-:S02]  /*cd30*/  FMNMX.FTZ R170, R10, R169, !PT ;  /* 0x000000a90aaa7209 */ /* 0x002fc40007810000 */
        /* <DEDUP_REMOVED lines=15> */
[C---:B------:R-:W-:Y:S01]  /*ce30*/  FADD.FTZ R170, -R10.reuse, R195 ;  /* 0x000000c30aaa7221 */ /* 0x040fe20000010100 */
[----:B------:R-:W-:-:S03]  /*ce40*/  FMUL.FTZ R205, R10, UR10 ;  /* 0x0000000a0acd7c20 */ /* 0x000fc60008410000 */
[----:B------:R-:W-:Y:S01]  /*ce50*/  FMUL.FTZ R169, R170, UR10 ;  /* 0x0000000aaaa97c20 */ /* 0x000fe20008410000 */
        /* <DEDUP_REMOVED lines=16> */
[----:B------:R-:W-:Y:S01]  /*cf60*/  FFMA.FTZ R178, R165, UR10, -R205 ;  /* 0x0000000aa5b27c23 */ /* 0x000fe200080108cd */
        /* <DEDUP_REMOVED lines=8> */
[----:B------:R3:W-:Y:S01]  /*cff0*/  MUFU.EX2 R168, R196 ;  /* 0x000000c400a87308 */ /* 0x0007e20000000800 */
[----:B-1----:R-:W-:-:S07]  /*d000*/  FMNMX.FTZ R172, R182, R11, !PT ;  /* 0x0000000bb6ac7209 */ /* 0x002fce0007810000 */
[----:B------:R-:W1:Y:S01]  /*d010*/  MUFU.EX2 R169, R169 ;  /* 0x000000a900a97308 */ /* 0x000e620000000800 */
[----:B--2---:R-:W-:Y:S01]  /*d020*/  FMNMX.FTZ R11, R183, R172, !PT ;  /* 0x000000acb70b7209 */ /* 0x004fe20007810000 */
[--C-:B---3--:R-:W-:Y:S01]  /*d030*/  FFMA.FTZ R196, R198, UR10, -R205.reuse ;  /* 0x0000000ac6c47c23 */ /* 0x108fe200080108cd */
[--C-:B------:R-:W-:Y:S01]  /*d040*/  FFMA.FTZ R198, R200, UR10, -R205.reuse ;  /* 0x0000000ac8c67c23 */ /* 0x100fe200080108cd */
[----:B------:R-:W-:Y:S02]  /*d050*/  FFMA.FTZ R172, R155, UR10, -R205 ;  /* 0x0000000a9bac7c23 */ /* 0x000fe400080108cd */
[----:B------:R-:W2:Y:S02]  /*d060*/  SHFL.BFLY PT, R154, R11, 0x2, 0x1f ;  /* 0x0c401f000b9a7f89 */ /* 0x000ea400000e0000 */
[----:B------:R-:W-:Y:S08]  /*d070*/  MUFU.EX2 R170, R153 ;  /* 0x0000009900aa7308 */ /* 0x000ff00000000800 */
[----:B------:R-:W-:Y:S01]  /*d080*/  MUFU.EX2 R171, R171 ;  /* 0x000000ab00ab7308 */ /* 0x000fe20000000800 */
[-C--:B-1----:R-:W-:Y:S01]  /*d090*/  FMUL.FTZ R24, R24, R169.reuse ;  /* 0x000000a918187220 */ /* 0x082fe20000410000 */
        /* <DEDUP_REMOVED lines=39> */
[----:B--2---:R-:W-:Y:S01]  /*d310*/  F2FP.F16.F32.PACK_AB R156, R175, R172 ;  /* 0x000000acaf9c723e */ /* 0x004fe200000000ff */
[----:B------:R-:W-:Y:S01]  /*d320*/  FMUL.FTZ R89, R89, R169 ;  /* 0x000000a959597220 */ /* 0x000fe20000410000 */
        /* <DEDUP_REMOVED lines=16> */
[----:B------:R-:W-:Y:S01]  /*d430*/  @!P1 VIADD R152, R8, 0x38840 ;  /* 0x0003884008989836 */ /* 0x000fe20000000000 */
[----:B------:R-:W1:Y:S01]  /*d440*/  MUFU.EX2 R14, R14 ;  /* 0x0000000e000e7308 */ /* 0x000e620000000800 */
        /* <DEDUP_REMOVED lines=8> */
[--C-:B------:R-:W-:Y:S01]  /*d4d0*/  FFMA.FTZ R181, R181, UR10, -R154.reuse ;  /* 0x0000000ab5b57c23 */ /* 0x100fe2000801089a */
[--C-:B------:R-:W-:Y:S01]  /*d4e0*/  FFMA.FTZ R201, R202, UR10, -R154.reuse ;  /* 0x0000000acac97c23 */ /* 0x100fe2000801089a */
[----:B------:R-:W-:Y:S01]  /*d4f0*/  @!P3 IMAD R20, R20, 0x40, R19 ;  /* 0x000000401414b824 */ /* 0x000fe200078e0213 */
[----:B------:R2:W-:Y:S01]  /*d500*/  @!P1 SYNCS.ARRIVE.TRANS64.RED.A1T0 RZ, [R152+URZ], RZ ;  /* 0x000000ff98ff99a7 */ /* 0x0005e2000810043f */
[--C-:B------:R-:W-:Y:S01]  /*d510*/  FFMA.FTZ R202, R203, UR10, -R154.reuse ;  /* 0x0000000acbca7c23 */ /* 0x100fe2000801089a */
[--C-:B------:R-:W-:Y:S01]  /*d520*/  FFMA.FTZ R183, R183, UR10, -R154.reuse ;  /* 0x0000000ab7b77c23 */ /* 0x100fe2000801089a */
[----:B------:R-:W-:Y:S01]  /*d530*/  FFMA.FTZ R182, R182, UR10, -R154 ;  /* 0x0000000ab6b67c23 */ /* 0x000fe2000801089a */
[----:B------:R-:W-:Y:S01]  /*d540*/  @!P3 LEA R153, R20, UR36, 0x2 ;  /* 0x000000241499bc11 */ /* 0x000fe2000f8e10ff */
[----:B------:R-:W-:Y:S01]  /*d550*/  MUFU.EX2 R13, R13 ;  /* 0x0000000d000d7308 */ /* 0x000fe20000000800 */
[----:B------:R-:W-:Y:S01]  /*d560*/  F2FP.F16.F32.PACK_AB R154, R173, R170 ;  /* 0x000000aaad9a723e */ /* 0x000fe200000000ff */
[----:B-1----:R-:W-:Y:S01]  /*d570*/  FMUL.FTZ R26, R26, R14 ;  /* 0x0000000e1a1a7220 */ /* 0x002fe20000410000 */
[----:B--2---:R-:W-:Y:S01]  /*d580*/  F2FP.F16.F32.PACK_AB R152, R171, R168 ;  /* 0x000000a8ab98723e */ /* 0x004fe200000000ff */
[----:B------:R-:W-:Y:S01]  /*d590*/  @!P3 STS [R153+0x38400], R169 ;  /* 0x038400a99900b388 */ /* 0x000fe20000000800 */
[----:B------:R-:W-:Y:S01]  /*d5a0*/  F2FP.F16.F32.PACK_AB R158, R177, R174 ;  /* 0x000000aeb19e723e */ /* 0x000fe200000000ff */
[-C--:B------:R-:W-:Y:S01]  /*d5b0*/  FMUL.FTZ R27, R27, R14.reuse ;  /* 0x0000000e1b1b7220 */ /* 0x080fe20000410000 */
[-C--:B------:R-:W-:Y:S01]  /*d5c0*/  FMUL.FTZ R30, R30, R14.reuse ;  /* 0x0000000e1e1e7220 */ /* 0x080fe20000410000 */
[----:B------:R1:W-:Y:S01]  /*d5d0*/  @!P3 STS [R153+0x38420], R14 ;  /* 0x0384200e9900b388 */ /* 0x0003e20000000800 */
        /* <DEDUP_REMOVED lines=34> */
[----:B------:R-:W-:Y:S01]  /*d800*/  BAR.SYNC.DEFER_BLOCKING 0xf, 0x100 ;  /* 0x03c4000000007b1d */ /* 0x000fe20000010000 */
        /* <DEDUP_REMOVED lines=28> */
[----:B------:R-:W-:Y:S01]  /*d9d0*/  FMUL.FTZ R117, R117, R169 ;  /* 0x000000a975757220 */ /* 0x000fe20000410000 */
[----:B------:R-:W-:Y:S01]  /*d9e0*/  MUFU.EX2 R178, R178 ;  /* 0x000000b200b27308 */ /* 0x000fe20000000800 */
[----:B--2---:R-:W-:Y:S01]  /*d9f0*/  F2FP.F16.F32.PACK_AB R159, R206, R205 ;  /* 0x000000cdce9f723e */ /* 0x004fe200000000ff */
        /* <DEDUP_REMOVED lines=41> */
[----:B------:R-:W-:Y:S01]  /*dc90*/  FMUL.FTZ R151, R151, R14 ;  /* 0x0000000e97977220 */ /* 0x000fe20000410000 */
[----:B------:R1:W-:Y:S01]  /*dca0*/  STSM.16.M88.4 [R23+0x36400], R152 ;  /* 0x0364009817007844 */ /* 0x0003e20000000200 */
[----:B------:R-:W-:Y:S01]  /*dcb0*/  FFMA.FTZ R7, R14, R7, R13 ;  /* 0x000000070e077223 */ /* 0x000fe2000001000d */
[----:B------:R-:W-:Y:S01]  /*dcc0*/  FFMA.FTZ R6, R169, R6, R168 ;  /* 0x00000006a9067223 */ /* 0x000fe200000100a8 */
[----:B------:R-:W-:Y:S01]  /*dcd0*/  @!P1 VIADD R8, R8, 0x38860 ;  /* 0x0003886008089836 */ /* 0x000fe20000000000 */
[----:B------:R-:W-:Y:S01]  /*dce0*/  MUFU.EX2 R196, R196 ;  /* 0x000000c400c47308 */ /* 0x000fe20000000800 */
[----:B------:R1:W-:Y:S01]  /*dcf0*/  STSM.16.M88.4 [R186], R156 ;  /* 0x0000009cba007844 */ /* 0x0003e20000000200 */
[----:B------:R-:W-:Y:S01]  /*dd00*/  FADD.FTZ R180, R180, R7 ;  /* 0x00000007b4b47221 */ /* 0x000fe20000010000 */
[----:B------:R-:W-:Y:S01]  /*dd10*/  FADD.FTZ R171, R171, R6 ;  /* 0x00000006abab7221 */ /* 0x000fe20000010000 */
[----:B------:R-:W-:Y:S01]  /*dd20*/  @!P1 PRMT R8, RZ, 0x654, R8 ;  /* 0x00000654ff089816 */ /* 0x000fe20000000008 */
[----:B------:R-:W-:-:S02]  /*dd30*/  IMAD.MOV.U32 R14, RZ, RZ, R11 ;  /* 0x000000ffff0e7224 */ /* 0x000fc400078e000b */
[----:B------:R-:W-:Y:S01]  /*dd40*/  FADD.FTZ R15, R15, R180 ;  /* 0x000000b40f0f7221 */ /* 0x000fe20000010000 */
[----:B------:R-:W-:Y:S01]  /*dd50*/  FADD.FTZ R170, R170, R171 ;  /* 0x000000abaaaa7221 */ /* 0x000fe20000010000 */
[----:B------:R-:W3:Y:S01]  /*dd60*/  MUFU.EX2 R197, R197 ;  /* 0x000000c500c57308 */ /* 0x000ee20000000800 */
[----:B--2---:R-:W-:Y:S01]  /*dd70*/  F2FP.F16.F32.PACK_AB R163, R210, R181 ;  /* 0x000000b5d2a3723e */ /* 0x004fe200000000ff */
[----:B------:R-:W-:Y:S01]  /*dd80*/  FADD.FTZ R200, R200, R15 ;  /* 0x0000000fc8c87221 */ /* 0x000fe20000010000 */
[----:B------:R-:W-:-:S03]  /*dd90*/  FADD.FTZ R173, R173, R170 ;  /* 0x000000aaadad7221 */ /* 0x000fc60000010000 */
[----:B------:R1:W-:Y:S01]  /*dda0*/  STSM.16.M88.4 [R184], R160 ;  /* 0x000000a0b8007844 */ /* 0x0003e20000000200 */
[----:B------:R-:W-:Y:S01]  /*ddb0*/  FADD.FTZ R21, R21, R200 ;  /* 0x000000c815157221 */ /* 0x000fe20000010000 */
[----:B------:R-:W-:Y:S01]  /*ddc0*/  MUFU.EX2 R198, R198 ;  /* 0x000000c600c67308 */ /* 0x000fe20000000800 */
[----:B------:R-:W-:Y:S02]  /*ddd0*/  FADD.FTZ R172, R172, R173 ;  /* 0x000000adacac7221 */ /* 0x000fe40000010000 */
[----:B------:R-:W-:Y:S02]  /*dde0*/  FADD.FTZ R204, R204, R21 ;  /* 0x00000015cccc7221 */ /* 0x000fe40000010000 */
[----:B------:R-:W-:Y:S02]  /*ddf0*/  FADD.FTZ R175, R175, R172 ;  /* 0x000000acafaf7221 */ /* 0x000fe40000010000 */
[----:B------:R-:W-:Y:S01]  /*de00*/  FADD.FTZ R205, R205, R204 ;  /* 0x000000cccdcd7221 */ /* 0x000fe20000010000 */
[----:B------:R-:W2:Y:S01]  /*de10*/  MUFU.EX2 R199, R199 ;  /* 0x000000c700c77308 */ /* 0x000ea20000000800 */
        /* <DEDUP_REMOVED lines=14> */
[----:B------:R-:W-:Y:S02]  /*df00*/  FADD.FTZ R195, R195, R178 ;  /* 0x000000b2c3c37221 */ /* 0x000fe40000010000 */
[----:B------:R2:W-:Y:S02]  /*df10*/  MUFU.EX2 R20, R182 ;  /* 0x000000b600147308 */ /* 0x0005e40000000800 */
[----:B------:R-:W-:Y:S01]  /*df20*/  FADD.FTZ R196, R196, R195 ;  /* 0x000000c3c4c47221 */ /* 0x000fe20000010000 */
[----:B------:R-:W-:-:S03]  /*df30*/  IMAD.MOV.U32 R195, RZ, RZ, R10 ;  /* 0x000000ffffc37224 */ /* 0x000fc600078e000a */
[----:B------:R-:W-:Y:S02]  /*df40*/  FADD.FTZ R197, R197, R196 ;  /* 0x000000c4c5c57221 */ /* 0x000fe40000010000 */
[----:B------:R-:W4:Y:S01]  /*df50*/  MUFU.EX2 R183, R183 ;  /* 0x000000b700b77308 */ /* 0x000f220000000800 */
[----:B---3--:R-:W-:Y:S01]  /*df60*/  F2FP.F16.F32.PACK_AB R165, R202, R201 ;  /* 0x000000c9caa5723e */ /* 0x008fe200000000ff */
[----:B--2---:R-:W-:Y:S02]  /*df70*/  VIADD R182, R209, 0x80 ;  /* 0x00000080d1b67836 */ /* 0x004fe40000000000 */
[----:B------:R-:W-:Y:S01]  /*df80*/  FADD.FTZ R201, R201, R210 ;  /* 0x000000d2c9c97221 */ /* 0x000fe20000010000 */
[----:B------:R-:W-:-:S03]  /*df90*/  FADD.FTZ R6, R198, R197 ;  /* 0x000000c5c6067221 */ /* 0x000fc60000010000 */
[----:B------:R-:W-:Y:S01]  /*dfa0*/  FADD.FTZ R201, R202, R201 ;  /* 0x000000c9cac97221 */ /* 0x000fe20000010000 */
[----:B------:R-:W-:Y:S01]  /*dfb0*/  FADD.FTZ R6, R199, R6 ;  /* 0x00000006c7067221 */ /* 0x000fe20000010000 */
[----:B----4-:R-:W-:Y:S02]  /*dfc0*/  F2FP.F16.F32.PACK_AB R167, R183, R20 ;  /* 0x00000014b7a7723e */ /* 0x010fe400000000ff */
[----:B------:R-:W-:-:S03]  /*dfd0*/  FADD.FTZ R20, R20, R201 ;  /* 0x000000c914147221 */ /* 0x000fc60000010000 */
[----:B------:R1:W-:Y:S01]  /*dfe0*/  STSM.16.M88.4 [R185], R164 ;  /* 0x000000a4b9007844 */ /* 0x0003e20000000200 */
[----:B------:R-:W-:Y:S01]  /*dff0*/  WARPGROUP.ARRIVE ;  /* 0x00000000000079c5 */ /* 0x000fe20000000000 */
[----:B------:R-:W-:Y:S01]  /*e000*/  FADD.FTZ R7, R183, R20 ;  /* 0x00000014b7077221 */ /* 0x000fe20000010000 */
[----:B------:R-:W-:-:S04]  /*e010*/  IMAD.MOV.U32 R20, RZ, RZ, R2 ;  /* 0x000000ffff147224 */ /* 0x000fc800078e0002 */
[----:B------:R-:W-:Y:S01]  /*e020*/  HGMMA.64x256x16.F32 R24, R152, gdesc[UR4].tnspB, R24, gsb0 ;  /* 0x43e0000498187df0 */ /* 0x000fe20008000818 */
[----:B------:R-:W-:Y:S01]  /*e030*/  R2UR UR6, R182 ;  /* 0x00000000b60672ca */ /* 0x000fe200000e0000 */
[----:B------:R-:W-:Y:S01]  /*e040*/  UMOV UR7, 0x40000040 ;  /* 0x4000004000077882 */ /* 0x000fe20000000000 */
[C---:B------:R-:W-:Y:S01]  /*e050*/  VIADD R182, R209.reuse, 0x100 ;  /* 0x00000100d1b67836 */ /* 0x040fe20000000000 */
[----:B------:R-:W-:Y:S01]  /*e060*/  IADD3 R209, R209, 0x180, RZ ;  /* 0x00000180d1d17810 */ /* 0x000fe20007ffe0ff */
        /* <DEDUP_REMOVED lines=26> */
[----:B------:R-:W-:Y:S05]  /*e210*/  @P2 BRA `(.L_x_4218) ;  /* 0xffffffcc00cc2947 */ /* 0x000fea000383ffff */
[----:B-1----:R-:W-:-:S07]  /*e220*/  IMAD.MOV.U32 R8, RZ, RZ, R12 ;  /* 0x000000ffff087224 */ /* 0x002fce00078e000c */
.L_x_4209:
[----:B------:R-:W-:-:S13]  /*e230*/  ISETP.GE.AND P2, PT, R8, UR37, PT ;  /* 0x0000002508007c0c */ /* 0x000fda000bf46270 */
[----:B------:R-:W-:Y:S05]  /*e240*/  @!P2 BRA `(.L_x_4219) ;  /* 0x0000003800d0a947 */ /* 0x000fea0003800000 */
[----:B------:R-:W-:Y:S01]  /*e250*/  IMAD.MOV.U32 R15, RZ, RZ, R11 ;  /* 0x000000ffff0f7224 */ /* 0x000fe200078e000b */
[----:B------:R-:W-:Y:S01]  /*e260*/  MOV R14, R2 ;  /* 0x00000002000e7202 */ /* 0x000fe20000000f00 */
[----:B------:R-:W-:-:S07]  /*e270*/  IMAD.MOV.U32 R13, RZ, RZ, R10 ;  /* 0x000000ffff0d7224 */ /* 0x000fce00078e000a */
.L_x_4236:
[----:B------:R-:W-:-:S05]  /*e280*/  VIADD R2, R14, 0x1 ;  /* 0x000000010e027836 */ /* 0x000fca0000000000 */
[----:B------:R-:W-:-:S04]  /*e290*/  ISETP.NE.AND P2, PT, R2, 0x2, PT ;  /* 0x000000020200780c */ /* 0x000fc80003f45270 */
[----:B------:R-:W-:Y:S02]  /*e2a0*/  SEL R11, RZ, 0x1, P2 ;  /* 0x00000001ff0b7807 */ /* 0x000fe40001000000 */
[----:B------:R-:W-:Y:S02]  /*e2b0*/  SEL R2, R2, RZ, P2 ;  /* 0x000000ff02027207 */ /* 0x000fe40001000000 */
[----:B------:R-:W-:Y:S01]  /*e2c0*/  LOP3.LUT R16, R16, R11, RZ, 0x3c, !PT ;  /* 0x0000000b10107212 */ /* 0x000fe200078e3cff */
[----:B------:R-:W-:Y:S06]  /*e2d0*/  @!P0 BRA `(.L_x_4220) ;  /* 0x0000000000048947 */ /* 0x000fec0003800000 */
[----:B------:R-:W-:Y:S01]  /*e2e0*/  BPT.TRAP 0x1 ;  /* 0x000000040000795c */ /* 0x000fe20000300000 */
.L_x_4220:
[----:B------:R-:W-:Y:S02]  /*e2f0*/  LEA R12, R2, UR36, 0x3 ;  /* 0x00000024020c7c11 */ /* 0x000fe4000f8e18ff */
[----:B------:R-:W-:-:S04]  /*e300*/  SHF.L.U32 R11, R16, 0x1f, RZ ;  /* 0x0000001f100b7819 */ /* 0x000fc800000006ff */
[----:B------:R1:W2:Y:S01]  /*e310*/  SYNCS.PHASECHK.TRANS64.TRYWAIT P2, [R12+URZ+0x38830], R11 ;  /* 0x0388300b0c0075a7 */ /* 0x0002a2000804017f */
[----:B------:R-:W-:Y:S05]  /*e320*/  @!P0 BRA `(.L_x_4221) ;  /* 0x0000000000048947 */ /* 0x000fea0003800000 */
[----:B------:R-:W-:Y:S01]  /*e330*/  BPT.TRAP 0x1 ;  /* 0x000000040000795c */ /* 0x000fe20000300000 */
.L_x_4221:
[----:B------:R-:W-:Y:S01]  /*e340*/  IMAD R10, R2, 0x200, R4 ;  /* 0x00000200020a7824 */ /* 0x000fe200078e0204 */
[----:B--2---:R-:W-:Y:S06]  /*e350*/  @P2 BRA `(.L_x_4222) ;  /* 0x0000000000082947 */ /* 0x004fec0003800000 */
[----:B------:R-:W2:Y:S02]  /*e360*/  SYNCS.PHASECHK.TRANS64.TRYWAIT P2, [R12+URZ+0x38830], R11 ;  /* 0x0388300b0c0075a7 */ /* 0x000ea4000804017f */
[----:B--2---:R-:W-:Y:S05]  /*e370*/  @!P2 BRA `(.L_x_4223) ;  /* 0x00000098008ca947 */ /* 0x004fea0003800000 */
.L_x_4222:
        /* <DEDUP_REMOVED lines=22> */
.L_x_4224:
[----:B------:R3:W4:Y:S01]  /*e4e0*/  SYNCS.PHASECHK.TRANS64.TRYWAIT P2, [R12+URZ+0x38850], R11 ;  /* 0x0388500b0c0075a7 */ /* 0x000722000804017f */
[----:B------:R-:W-:Y:S05]  /*e4f0*/  @!P0 BRA `(.L_x_4225) ;  /* 0x0000000000048947 */ /* 0x000fea0003800000 */
[----:B------:R-:W-:Y:S01]  /*e500*/  BPT.TRAP 0x1 ;  /* 0x000000040000795c */ /* 0x000fe20000300000 */
.L_x_4225:
[----:B------:R-:W-:Y:S01]  /*e510*/  IMAD R10, R2, 0x1000, R3 ;  /* 0x00001000020a7824 */ /* 0x000fe200078e0203 */
[----:B----4-:R-:W-:Y:S06]  /*e520*/  @P2 BRA `(.L_x_4226) ;  /* 0x0000000000082947 */ /* 0x010fec0003800000 */
[----:B------:R-:W4:Y:S02]  /*e530*/  SYNCS.PHASECHK.TRANS64.TRYWAIT P2, [R12+URZ+0x38850], R11 ;  /* 0x0388500b0c0075a7 */ /* 0x000f24000804017f */
[----:B----4-:R-:W-:Y:S05]  /*e540*/  @!P2 BRA `(.L_x_4227) ;  /* 0x00000098002ca947 */ /* 0x010fea0003800000 */
.L_x_4226:
[----:B------:R-:W-:Y:S01]  /*e550*/  R2UR UR26, R10 ;  /* 0x000000000a1a72ca */ /* 0x000fe200000e0000 */
[----:B------:R-:W-:Y:S01]  /*e560*/  WARPGROUP.ARRIVE ;  /* 0x00000000000079c5 */ /* 0x000fe20000000000 */
[----:B------:R-:W-:Y:S01]  /*e570*/  UMOV UR27, 0x40000040 ;  /* 0x40000040001b7882 */ /* 0x000fe20000000000 */
[----:B-1234-:R-:W-:Y:S01]  /*e580*/  VIADD R11, R0, 0x2 ;  /* 0x00000002000b7836 */ /* 0x01efe20000000000 */
[----:B------:R-:W-:Y:S01]  /*e590*/  UMOV UR29, 0x40000040 ;  /* 0x40000040001d7882 */ /* 0x000fe20000000000 */
[----:B------:R-:W-:Y:S01]  /*e5a0*/  VIADD R20, R10, 0x2 ;  /* 0x000000020a147836 */ /* 0x000fe20000000000 */
        /* <DEDUP_REMOVED lines=409> */
.L_x_4230:
[----:B------:R-:W-:-:S05]  /*ff40*/  IMAD.U32 R174, RZ, RZ, UR6 ;  /* 0x00000006ffae7e24 */ /* 0x000fca000f8e00ff */
[----:B------:R-:W-:-:S13]  /*ff50*/  ISETP.NE.AND P2, PT, R174, 0x1, PT ;  /* 0x00000001ae00780c */ /* 0x000fda0003f45270 */
[----:B------:R-:W2:Y:S02]  /*ff60*/  @P2 LDC.64 R10, c[0x0][0xae0] ;  /* 0x0002b800ff0a2b82 */ /* 0x000ea40000000a00 */
[----:B--2---:R-:W-:-:S05]  /*ff70*/  @P2 IMAD.HI.U32 R10, R175, R10, RZ ;  /* 0x0000000aaf0a2227 */ /* 0x004fca00078e00ff */
[----:B------:R-:W-:-:S07]  /*ff80*/  @P2 SHF.R.U32.HI R175, RZ, R11, R10 ;  /* 0x0000000bffaf2219 */ /* 0x000fce000001160a */
.L_x_4231:
[----:B------:R-:W-:Y:S05]  /*ff90*/  BSYNC B0 ;  /* 0x0000000000007941 */ /* 0x000fea0003800000 */
.L_x_4229:
[----:B------:R-:W-:-:S05]  /*ffa0*/  IMAD R10, R175, R174, -R172 ;  /* 0x000000aeaf0a7224 */ /* 0x000fca00078e0aac */
[----:B------:R-:W-:-:S04]  /*ffb0*/  IADD3 R10, -R17, R10, RZ ;  /* 0x0000000a110a7210 */ /* 0x000fc80007ffe1ff */
[----:B------:R-:W-:Y:S02]  /*ffc0*/  VIADDMNMX R173, R10, R174, R173, PT ;  /* 0x000000ae0aad7246 */ /* 0x000fe400038001ad */
[----:B------:R-:W-:-:S07]  /*ffd0*/  VIMNMX R181, R181, R10, !PT ;  /* 0x0000000ab5b57248 */ /* 0x000fce0007fe0100 */
.L_x_4228:
[----:B------:R-:W-:Y:S01]  /*ffe0*/  ISETP.GT.AND P2, PT, R8, -0x1, PT ;  /* 0xffffffff0800780c */ /* 0x000fe20003f44270 */
[----:B------:R-:W-:-:S03]  /*fff0*/  VIADD R10, R178, UR5 ;  /* 0x00000005b20a7c36 */ /* 0x000fc60008000000 */
[C---:B------:R-:W-:Y:S02]  /*10000*/  ISETP.GT.AND P3, PT, R181.reuse, RZ, P2 ;  /* 0x000000ffb500720c */ /* 0x040fe40001764270 */
[----:B------:R-:W-:Y:S02]  /*10010*/  ISETP.GT.AND P5, PT, R181, 0x1, P2 ;  /* 0x00000001b500780c */ /* 0x000fe400017a4270 */
[----:B------:R-:W-:Y:S02]  /*10020*/  ISETP.LT.OR P4, PT, R173, 0x1, P3 ;  /* 0x00000001ad00780c */ /* 0x000fe40001f81670 */
[----:B------:R-:W-:Y:S02]  /*10030*/  ISETP.GT.AND P3, PT, R181, 0x8, P2 ;  /* 0x00000008b500780c */ /* 0x000fe40001764270 */
        /* <DEDUP_REMOVED lines=32> */
[----:B------:R-:W-:Y:S01]  /*10240*/  FSEL R175, R168, -INF , !P5 ;  /* 0xff800000a8af7808 */ /* 0x000fe20006800000 */
[----:B------:R-:W-:Y:S01]  /*10250*/  VIADD R168, R178, UR4 ;  /* 0x00000004b2a87c36 */ /* 0x000fe20008000000 */
        /* <DEDUP_REMOVED lines=8> */
[--C-:B------:R-:W-:Y:S02]  /*102e0*/  IADD3 R169, R10, 0x8, R5.reuse ;  /* 0x000000080aa97810 */ /* 0x100fe40007ffe005 */
[----:B------:R-:W-:Y:S02]  /*102f0*/  IADD3 R168, R168, 0x8, R5 ;  /* 0x00000008a8a87810 */ /* 0x000fe40007ffe005 */
[----:B------:R-:W-:-:S02]  /*10300*/  FSEL R178, R170, -INF , !P5 ;  /* 0xff800000aab27808 */ /* 0x000fc40006800000 */
        /* <DEDUP_REMOVED lines=16> */
.L_x_4234:
[----:B------:R-:W-:-:S05]  /*10410*/  IMAD.U32 R170, RZ, RZ, UR6 ;  /* 0x00000006ffaa7e24 */ /* 0x000fca000f8e00ff */
[----:B------:R-:W-:-:S13]  /*10420*/  ISETP.NE.AND P3, PT, R170, 0x1, PT ;  /* 0x00000001aa00780c */ /* 0x000fda0003f65270 */
[----:B------:R-:W1:Y:S02]  /*10430*/  @P3 LDC.64 R10, c[0x0][0xae0] ;  /* 0x0002b800ff0a3b82 */ /* 0x000e640000000a00 */
[----:B-1----:R-:W-:-:S05]  /*10440*/  @P3 IMAD.HI.U32 R10, R171, R10, RZ ;  /* 0x0000000aab0a3227 */ /* 0x002fca00078e00ff */
[----:B------:R-:W-:-:S07]  /*10450*/  @P3 SHF.R.U32.HI R171, RZ, R11, R10 ;  /* 0x0000000bffab3219 */ /* 0x000fce000001160a */
.L_x_4235:
[----:B------:R-:W-:Y:S05]  /*10460*/  BSYNC B0 ;  /* 0x0000000000007941 */ /* 0x000fea0003800000 */
.L_x_4233:
[----:B------:R-:W-:-:S04]  /*10470*/  IMAD R172, R171, R170, -R172 ;  /* 0x000000aaabac7224 */ /* 0x000fc800078e0aac */
[----:B------:R-:W-:-:S05]  /*10480*/  IMAD.IADD R172, R172, 0x1, -R17 ;  /* 0x00000001acac7824 */ /* 0x000fca00078e0a11 */
[----:B------:R-:W-:Y:S02]  /*10490*/  VIADDMNMX R169, R172, R170, R169, PT ;  /* 0x000000aaaca97246 */ /* 0x000fe400038001a9 */
[----:B------:R-:W-:-:S07]  /*104a0*/  VIMNMX R168, R168, R172, !PT ;  /* 0x000000aca8a87248 */ /* 0x000fce0007fe0100 */
.L_x_4232:
        /* <DEDUP_REMOVED lines=22> */
[----:B------:R-:W-:Y:S02]  /*10610*/  FMNMX.FTZ R20, R182, R15, !PT ;  /* 0x0000000fb6147209 */ /* 0x000fe40007810000 */
[----:B------:R-:W-:Y:S02]  /*10620*/  FMNMX.FTZ R11, R175, R10, !PT ;  /* 0x0000000aaf0b7209 */ /* 0x000fe40007810000 */
[----:B------:R-:W-:Y:S02]  /*10630*/  FSEL R152, R152, -INF , !P4 ;  /* 0xff80000098987808 */ /* 0x000fe40006000000 */
[----:B------:R-:W-:Y:S02]  /*10640*/  FMNMX.FTZ R10, R176, R11, !PT ;  /* 0x0000000bb00a7209 */ /* 0x000fe40007810000 */
[----:B------:R-:W-:-:S02]  /*10650*/  ISETP.LT.OR P5, PT, R169, 0xa, P5 ;  /* 0x0000000aa900780c */ /* 0x000fc40002fa1670 */
[----:B------:R-:W-:Y:S02]  /*10660*/  FMNMX.FTZ R11, R177, R10, !PT ;  /* 0x0000000ab10b7209 */ /* 0x000fe40007810000 */
[----:B------:R-:W-:Y:S02]  /*10670*/  ISETP.GT.AND P4, PT, R168, 0x10, P2 ;  /* 0x00000010a800780c */ /* 0x000fe40001784270 */
[----:B------:R-:W-:Y:S02]  /*10680*/  FMNMX.FTZ R10, R178, R11, !PT ;  /* 0x0000000bb20a7209 */ /* 0x000fe40007810000 */
[----:B------:R-:W-:Y:S02]  /*10690*/  FSEL R153, R153, -INF , !P5 ;  /* 0xff80000099997808 */ /* 0x000fe40006800000 */
[----:B------:R-:W-:Y:S02]  /*106a0*/  FMNMX.FTZ R11, R179, R10, !PT ;  /* 0x0000000ab30b7209 */ /* 0x000fe40007810000 */
[----:B------:R-:W-:-:S02]  /*106b0*/  ISETP.LT.OR P4, PT, R169, 0x11, P4 ;  /* 0x00000011a900780c */ /* 0x000fc40002781670 */
[----:B------:R-:W-:Y:S02]  /*106c0*/  FMNMX.FTZ R11, R180, R11, !PT ;  /* 0x0000000bb40b7209 */ /* 0x000fe40007810000 */
[----:B------:R-:W-:Y:S02]  /*106d0*/  ISETP.GT.AND P5, PT, R168, 0x11, P2 ;  /* 0x00000011a800780c */ /* 0x000fe400017a4270 */
[----:B------:R-:W-:Y:S01]  /*106e0*/  FSEL R154, R154, -INF , !P4 ;  /* 0xff8000009a9a7808 */ /* 0x000fe20006000000 */
[----:B------:R-:W1:Y:S01]  /*106f0*/  SHFL.BFLY PT, R10, R11, 0x2, 0x1f ;  /* 0x0c401f000b0a7f89 */ /* 0x000e6200000e0000 */
[C---:B------:R-:W-:Y:S02]  /*10700*/  ISETP.GT.AND P3, PT, R168.reuse, 0x18, P2 ;  /* 0x00000018a800780c */ /* 0x040fe40001764270 */
[----:B------:R-:W-:Y:S02]  /*10710*/  ISETP.LT.OR P5, PT, R169, 0x12, P5 ;  /* 0x00000012a900780c */ /* 0x000fe40002fa1670 */
[----:B------:R-:W-:-:S02]  /*10720*/  ISETP.GT.AND P4, PT, R168, 0x19, P2 ;  /* 0x00000019a800780c */ /* 0x000fc40001784270 */
[----:B------:R-:W-:Y:S02]  /*10730*/  ISETP.LT.OR P3, PT, R169, 0x19, P3 ;  /* 0x00000019a900780c */ /* 0x000fe40001f61670 */
[----:B------:R-:W-:Y:S02]  /*10740*/  FSEL R155, R155, -INF , !P5 ;  /* 0xff8000009b9b7808 */ /* 0x000fe40006800000 */
[----:B------:R-:W-:Y:S02]  /*10750*/  ISETP.GT.AND P5, PT, R168, 0x20, P2 ;  /* 0x00000020a800780c */ /* 0x000fe400017a4270 */
[----:B------:R-:W-:Y:S02]  /*10760*/  ISETP.LT.OR P4, PT, R169, 0x1a, P4 ;  /* 0x0000001aa900780c */ /* 0x000fe40002781670 */
[----:B------:R-:W-:Y:S02]  /*10770*/  FSEL R156, R156, -INF , !P3 ;  /* 0xff8000009c9c7808 */ /* 0x000fe40005800000 */
[----:B------:R-:W-:-:S02]  /*10780*/  ISETP.GT.AND P3, PT, R168, 0x21, P2 ;  /* 0x00000021a800780c */ /* 0x000fc40001764270 */
[----:B------:R-:W-:Y:S02]  /*10790*/  ISETP.LT.OR P5, PT, R169, 0x21, P5 ;  /* 0x00000021a900780c */ /* 0x000fe40002fa1670 */
[----:B------:R-:W-:Y:S02]  /*107a0*/  FSEL R157, R157, -INF , !P4 ;  /* 0xff8000009d9d7808 */ /* 0x000fe40006000000 */
[----:B------:R-:W-:Y:S02]  /*107b0*/  ISETP.GT.AND P4, PT, R168, 0x28, P2 ;  /* 0x00000028a800780c */ /* 0x000fe40001784270 */
[----:B-1----:R-:W-:Y:S02]  /*107c0*/  FMNMX.FTZ R170, R11, R10, !PT ;  /* 0x0000000a0baa7209 */ /* 0x002fe40007810000 */
[----:B------:R-:W-:Y:S02]  /*107d0*/  FMNMX.FTZ R11, R181, R20, !PT ;  /* 0x00000014b50b7209 */ /* 0x000fe40007810000 */
[----:B------:R-:W-:Y:S01]  /*107e0*/  ISETP.LT.OR P3, PT, R169, 0x22, P3 ;  /* 0x00000022a900780c */ /* 0x000fe20001f61670 */
[----:B------:R-:W1:Y:S01]  /*107f0*/  SHFL.BFLY PT, R171, R170, 0x1, 0x1f ;  /* 0x0c201f00aaab7f89 */ /* 0x000e6200000e0000 */
[----:B------:R-:W-:-:S02]  /*10800*/  FMNMX.FTZ R20, R152, R11, !PT ;  /* 0x0000000b98147209 */ /* 0x000fc40007810000 */
[----:B------:R-:W-:Y:S02]  /*10810*/  FSEL R158, R158, -INF , !P5 ;  /* 0xff8000009e9e7808 */ /* 0x000fe40006800000 */
[----:B------:R-:W-:Y:S02]  /*10820*/  FMNMX.FTZ R11, R153, R20, !PT ;  /* 0x00000014990b7209 */ /* 0x000fe40007810000 */
[----:B------:R-:W-:Y:S02]  /*10830*/  ISETP.LT.OR P4, PT, R169, 0x29, P4 ;  /* 0x00000029a900780c */ /* 0x000fe40002781670 */
[----:B------:R-:W-:Y:S02]  /*10840*/  FMNMX.FTZ R20, R154, R11, !PT ;  /* 0x0000000b9a147209 */ /* 0x000fe40007810000 */
[----:B------:R-:W-:Y:S02]  /*10850*/  FSEL R159, R159, -INF , !P3 ;  /* 0xff8000009f9f7808 */ /* 0x000fe40005800000 */
[----:B------:R-:W-:-:S02]  /*10860*/  FMNMX.FTZ R21, R155, R20, !PT ;  /* 0x000000149b157209 */ /* 0x000fc40007810000 */
[----:B------:R-:W-:Y:S02]  /*10870*/  ISETP.GT.AND P3, PT, R168, 0x29, P2 ;  /* 0x00000029a800780c */ /* 0x000fe40001764270 */
[----:B------:R-:W-:Y:S02]  /*10880*/  FMNMX.FTZ R20, R156, R21, !PT ;  /* 0x000000159c147209 */ /* 0x000fe40007810000 */
[----:B------:R-:W-:Y:S02]  /*10890*/  FSEL R160, R160, -INF , !P4 ;  /* 0xff800000a0a07808 */ /* 0x000fe40006000000 */
[----:B------:R-:W-:Y:S02]  /*108a0*/  ISETP.GT.AND P4, PT, R168, 0x30, P2 ;  /* 0x00000030a800780c */ /* 0x000fe40001784270 */
[----:B------:R-:W-:Y:S02]  /*108b0*/  ISETP.LT.OR P3, PT, R169, 0x2a, P3 ;  /* 0x0000002aa900780c */ /* 0x000fe40001f61670 */
[----:B-1----:R-:W-:-:S02]  /*108c0*/  FMNMX.FTZ R10, R170, R171, !PT ;  /* 0x000000abaa0a7209 */ /* 0x002fc40007810000 */
[----:B------:R-:W-:Y:S02]  /*108d0*/  FMNMX.FTZ R171, R157, R20, !PT ;  /* 0x000000149dab7209 */ /* 0x000fe40007810000 */
[----:B------:R-:W-:Y:S01]  /*108e0*/  ISETP.LT.OR P4, PT, R169, 0x31, P4 ;  /* 0x00000031a900780c */ /* 0x000fe20002781670 */
[----:B------:R-:W-:Y:S01]  /*108f0*/  FMUL.FTZ R11, R10, UR10 ;  /* 0x0000000a0a0b7c20 */ /* 0x000fe20008410000 */
[----:B------:R-:W-:Y:S02]  /*10900*/  FMNMX.FTZ R20, R158, R171, !PT ;  /* 0x000000ab9e147209 */ /* 0x000fe40007810000 */
[----:B------:R-:W-:Y:S02]  /*10910*/  FSEL R161, R161, -INF , !P3 ;  /* 0xff800000a1a17808 */ /* 0x000fe40005800000 */
[----:B------:R-:W-:Y:S02]  /*10920*/  FMNMX.FTZ R171, R159, R20, !PT ;  /* 0x000000149fab7209 */ /* 0x000fe40007810000 */
[----:B------:R-:W-:-:S02]  /*10930*/  ISETP.GT.AND P3, PT, R168, 0x31, P2 ;  /* 0x00000031a800780c */ /* 0x000fc40001764270 */
[----:B------:R-:W-:Y:S02]  /*10940*/  FMNMX.FTZ R170, R160, R171, !PT ;  /* 0x000000aba0aa7209 */ /* 0x000fe40007810000 */
[----:B------:R-:W-:Y:S02]  /*10950*/  FSEL R162, R162, -INF , !P4 ;  /* 0xff800000a2a27808 */ /* 0x000fe40006000000 */
[C---:B------:R-:W-:Y:S02]  /*10960*/  ISETP.GT.AND P4, PT, R168.reuse, 0x38, P2 ;  /* 0x00000038a800780c */ /* 0x040fe40001784270 */
[----:B------:R-:W-:Y:S02]  /*10970*/  ISETP.LT.OR P3, PT, R169, 0x32, P3 ;  /* 0x00000032a900780c */ /* 0x000fe40001f61670 */
[----:B------:R-:W-:Y:S02]  /*10980*/  FMNMX.FTZ R171, R161, R170, !PT ;  /* 0x000000aaa1ab7209 */ /* 0x000fe40007810000 */
[----:B------:R-:W-:-:S02]  /*10990*/  ISETP.GT.AND P2, PT, R168, 0x39, P2 ;  /* 0x00000039a800780c */ /* 0x000fc40001744270 */
[----:B------:R-:W-:Y:S02]  /*109a0*/  ISETP.LT.OR P4, PT, R169, 0x39, P4 ;  /* 0x00000039a900780c */ /* 0x000fe40002781670 */
[----:B------:R-:W-:Y:S02]  /*109b0*/  FSEL R163, R163, -INF , !P3 ;  /* 0xff800000a3a37808 */ /* 0x000fe40005800000 */
[----:B------:R-:W-:Y:S02]  /*109c0*/  FMNMX.FTZ R170, R162, R171, !PT ;  /* 0x000000aba2aa7209 */ /* 0x000fe40007810000 */
[----:B------:R-:W-:Y:S02]  /*109d0*/  FSETP.NEU.FTZ.AND P5, PT, R10, -INF , PT ;  /* 0xff8000000a00780b */ /* 0x000fe40003fbd000 */
[----:B------:R-:W-:Y:S02]  /*109e0*/  ISETP.LT.OR P2, PT, R169, 0x3a, P2 ;  /* 0x0000003aa900780c */ /* 0x000fe40001741670 */
[----:B------:R-:W-:-:S02]  /*109f0*/  FSEL R164, R164, -INF , !P4 ;  /* 0xff800000a4a47808 */ /* 0x000fc40006000000 */
[----:B------:R-:W-:Y:S02]  /*10a00*/  FMNMX.FTZ R171, R163, R170, !PT ;  /* 0x000000aaa3ab7209 */ /* 0x000fe40007810000 */
[----:B------:R-:W-:Y:S02]  /*10a10*/  FSEL R11, R11, RZ, P5 ;  /* 0x000000ff0b0b7208 */ /* 0x000fe40002800000 */
[----:B------:R-:W-:Y:S02]  /*10a20*/  FSEL R165, R165, -INF , !P2 ;  /* 0xff800000a5a57808 */ /* 0x000fe40005000000 */
[----:B------:R-:W-:Y:S01]  /*10a30*/  FMNMX.FTZ R170, R164, R171, !PT ;  /* 0x000000aba4aa7209 */ /* 0x000fe20007810000 */
[--C-:B------:R-:W-:Y:S01]  /*10a40*/  FFMA.FTZ R196, R196, UR10, -R11.reuse ;  /* 0x0000000ac4c47c23 */ /* 0x100fe2000801080b */
[--C-:B------:R-:W-:Y:S01]  /*10a50*/  FFMA.FTZ R183, R167, UR10, -R11.reuse ;  /* 0x0000000aa7b77c23 */ /* 0x100fe2000801080b */
[--C-:B------:R-:W-:Y:S01]  /*10a60*/  FFMA.FTZ R21, R174, UR10, -R11.reuse ;  /* 0x0000000aae157c23 */ /* 0x100fe2000801080b */
[----:B------:R-:W-:Y:S01]  /*10a70*/  FMNMX.FTZ R195, R165, R170, !PT ;  /* 0x000000aaa5c37209 */ /* 0x000fe20007810000 */
[----:B------:R1:W-:Y:S01]  /*10a80*/  MUFU.EX2 R20, R196 ;  /* 0x000000c400147308 */ /* 0x0003e20000000800 */
        /* <DEDUP_REMOVED lines=13> */
[----:B------:R-:W-:Y:S01]  /*10b60*/  FFMA.FTZ R180, R180, UR10, -R11 ;  /* 0x0000000ab4b47c23 */ /* 0x000fe2000801080b */
[----:B------:R-:W-:Y:S01]  /*10b70*/  FSEL R166, R10, RZ, P5 ;  /* 0x000000ff0aa67208 */ /* 0x000fe20002800000 */
[----:B------:R2:W-:Y:S01]  /*10b80*/  MUFU.EX2 R170, R199 ;  /* 0x000000c700aa7308 */ /* 0x0005e20000000800 */
[----:B------:R-:W-:-:S02]  /*10b90*/  IADD3 R198, -R22, RZ, RZ ;  /* 0x000000ff16c67210 */ /* 0x000fc40007ffe1ff */
[----:B------:R-:W-:Y:S01]  /*10ba0*/  @!P1 PRMT R12, RZ, 0x654, R12 ;  /* 0x00000654ff0c9816 */ /* 0x000fe2000000000c */
[----:B------:R-:W-:-:S04]  /*10bb0*/  FADD.FTZ R166, -R166, R13 ;  /* 0x0000000da6a67221 */ /* 0x000fc80000010100 */
[----:B------:R-:W-:Y:S01]  /*10bc0*/  FMUL.FTZ R166, R166, UR10 ;  /* 0x0000000aa6a67c20 */ /* 0x000fe20008410000 */
[----:B------:R-:W3:Y:S01]  /*10bd0*/  MUFU.EX2 R21, R21 ;  /* 0x0000001500157308 */ /* 0x000ee20000000800 */
[----:B-1----:R-:W-:-:S07]  /*10be0*/  FMNMX.FTZ R196, R195, R196, !PT ;  /* 0x000000c4c3c47209 */ /* 0x002fce0007810000 */
[----:B------:R-:W-:Y:S01]  /*10bf0*/  MUFU.EX2 R168, R168 ;  /* 0x000000a800a87308 */ /* 0x000fe20000000800 */
[----:B------:R-:W-:Y:S01]  /*10c00*/  IMAD R195, R2, 0x1000, R18 ;  /* 0x0000100002c37824 */ /* 0x000fe200078e0212 */
[----:B------:R-:W1:Y:S03]  /*10c10*/  SHFL.BFLY PT, R167, R196, 0x1, 0x1f ;  /* 0x0c201f00c4a77f89 */ /* 0x000e6600000e0000 */
[C---:B------:R-:W-:Y:S01]  /*10c20*/  VIADD R209, R195.reuse, 0x80 ;  /* 0x00000080c3d17836 */ /* 0x040fe20000000000 */
[----:B------:R-:W-:Y:S02]  /*10c30*/  R2UR UR6, R195 ;  /* 0x00000000c30672ca */ /* 0x000fe400000e0000 */
[----:B------:R-:W-:Y:S08]  /*10c40*/  MUFU.EX2 R169, R169 ;  /* 0x000000a900a97308 */ /* 0x000ff00000000800 */
[----:B------:R-:W-:Y:S08]  /*10c50*/  MUFU.EX2 R171, R171 ;  /* 0x000000ab00ab7308 */ /* 0x000ff00000000800 */
[----:B------:R-:W-:Y:S01]  /*10c60*/  MUFU.EX2 R172, R172 ;  /* 0x000000ac00ac7308 */ /* 0x000fe20000000800 */
[----:B-1----:R-:W-:-:S04]  /*10c70*/  FMNMX.FTZ R11, R196, R167, !PT ;  /* 0x000000a7c40b7209 */ /* 0x002fc80007810000 */
[C---:B------:R-:W-:Y:S01]  /*10c80*/  FSETP.NEU.FTZ.AND P2, PT, R11.reuse, -INF , PT ;  /* 0xff8000000b00780b */ /* 0x040fe20003f5d000 */
[----:B------:R-:W-:Y:S02]  /*10c90*/  FMUL.FTZ R167, R11, UR10 ;  /* 0x0000000a0ba77c20 */ /* 0x000fe40008410000 */
[----:B------:R-:W1:Y:S03]  /*10ca0*/  MUFU.EX2 R196, R166 ;  /* 0x000000a600c47308 */ /* 0x000e660000000800 */
[----:B------:R-:W-:-:S05]  /*10cb0*/  FSEL R167, R167, RZ, P2 ;  /* 0x000000ffa7a77208 */ /* 0x000fca0001000000 */
[----:B------:R-:W4:Y:S01]  /*10cc0*/  MUFU.EX2 R173, R173 ;  /* 0x000000ad00ad7308 */ /* 0x000f220000000800 */
[--C-:B------:R-:W-:Y:S01]  /*10cd0*/  FFMA.FTZ R13, R181, UR10, -R167.reuse ;  /* 0x0000000ab50d7c23 */ /* 0x100fe200080108a7 */
        /* <DEDUP_REMOVED lines=12> */
[--C-:B--2---:R-:W-:Y:S01]  /*10da0*/  FFMA.FTZ R199, R161, UR10, -R167.reuse ;  /* 0x0000000aa1c77c23 */ /* 0x104fe200080108a7 */
[--C-:B------:R-:W-:Y:S01]  /*10db0*/  FFMA.FTZ R154, R154, UR10, -R167.reuse ;  /* 0x0000000a9a9a7c23 */ /* 0x100fe200080108a7 */
[--C-:B------:R-:W-:Y:S01]  /*10dc0*/  FFMA.FTZ R155, R156, UR10, -R167.reuse ;  /* 0x0000000a9c9b7c23 */ /* 0x100fe200080108a7 */
[----:B------:R-:W-:Y:S01]  /*10dd0*/  FFMA.FTZ R201, R162, UR10, -R167 ;  /* 0x0000000aa2c97c23 */ /* 0x000fe200080108a7 */
[----:B------:R-:W2:Y:S01]  /*10de0*/  MUFU.EX2 R15, R15 ;  /* 0x0000000f000f7308 */ /* 0x000ea20000000800 */
[----:B------:R-:W-:-:S02]  /*10df0*/  @!P2 IMAD R14, R14, 0x40, R19 ;  /* 0x000000400e0ea824 */ /* 0x000fc400078e0213 */
[--C-:B------:R-:W-:Y:S01]  /*10e00*/  FFMA.FTZ R202, R163, UR10, -R167.reuse ;  /* 0x0000000aa3ca7c23 */ /* 0x100fe200080108a7 */
[--C-:B------:R-:W-:Y:S01]  /*10e10*/  FFMA.FTZ R203, R164, UR10, -R167.reuse ;  /* 0x0000000aa4cb7c23 */ /* 0x100fe200080108a7 */
[----:B------:R-:W-:Y:S01]  /*10e20*/  FFMA.FTZ R204, R165, UR10, -R167 ;  /* 0x0000000aa5cc7c23 */ /* 0x000fe200080108a7 */
[----:B---3--:R-:W-:Y:S01]  /*10e30*/  F2FP.F16.F32.PACK_AB R152, R20, R21 ;  /* 0x000000151498723e */ /* 0x008fe200000000ff */
[----:B-1----:R-:W-:Y:S01]  /*10e40*/  FMUL.FTZ R24, R24, R196 ;  /* 0x000000c418187220 */ /* 0x002fe20000410000 */
[----:B------:R-:W-:Y:S01]  /*10e50*/  @!P2 LEA R153, R14, UR36, 0x2 ;  /* 0x000000240e99ac11 */ /* 0x000fe2000f8e10ff */
[----:B------:R-:W-:Y:S01]  /*10e60*/  MUFU.EX2 R182, R182 ;  /* 0x000000b600b67308 */ /* 0x000fe20000000800 */
[----:B------:R-:W-:Y:S01]  /*10e70*/  F2FP.F16.F32.PACK_AB R156, R171, R170 ;  /* 0x000000aaab9c723e */ /* 0x000fe200000000ff */
[----:B------:R-:W-:Y:S01]  /*10e80*/  FMUL.FTZ R25, R25, R196 ;  /* 0x000000c419197220 */ /* 0x000fe20000410000 */
[----:B----4-:R-:W-:Y:S01]  /*10e90*/  F2FP.F16.F32.PACK_AB R158, R173, R172 ;  /* 0x000000acad9e723e */ /* 0x010fe200000000ff */
[----:B------:R-:W-:Y:S01]  /*10ea0*/  @!P2 STS [R153+0x38400], R196 ;  /* 0x038400c49900a388 */ /* 0x000fe20000000800 */
[-C--:B------:R-:W-:Y:S01]  /*10eb0*/  FMUL.FTZ R28, R28, R196.reuse ;  /* 0x000000c41c1c7220 */ /* 0x080fe20000410000 */
[-C--:B------:R-:W-:Y:S01]  /*10ec0*/  FMUL.FTZ R29, R29, R196.reuse ;  /* 0x000000c41d1d7220 */ /* 0x080fe20000410000 */
[-C--:B------:R-:W-:Y:S01]  /*10ed0*/  FMUL.FTZ R32, R32, R196.reuse ;  /* 0x000000c420207220 */ /* 0x080fe20000410000 */
[----:B------:R-:W1:Y:S01]  /*10ee0*/  MUFU.EX2 R13, R13 ;  /* 0x0000000d000d7308 */ /* 0x000e620000000800 */
[----:B--2---:R1:W-:Y:S01]  /*10ef0*/  @!P2 STS [R153+0x38420], R15 ;  /* 0x0384200f9900a388 */ /* 0x0043e20000000800 */
        /* <DEDUP_REMOVED lines=48> */
[----:B------:R-:W-:Y:S01]  /*11200*/  BAR.SYNC.DEFER_BLOCKING 0xf, 0x100 ;  /* 0x03c4000000007b1d */ /* 0x000fe20000010000 */
[----:B---3--:R-:W-:Y:S01]  /*11210*/  F2FP.F16.F32.PACK_AB R157, R197, R14 ;  /* 0x0000000ec59d723e */ /* 0x008fe200000000ff */
        /* <DEDUP_REMOVED lines=23> */
[----:B------:R-:W-:Y:S01]  /*11390*/  FMUL.FTZ R149, R149, R196 ;  /* 0x000000c495957220 */ /* 0x000fe20000410000 */
        /* <DEDUP_REMOVED lines=79> */
[----:B------:R2:W-:Y:S01]  /*11890*/  STSM.16.M88.4 [R23+0x36400], R152 ;  /* 0x0364009817007844 */ /* 0x0005e20000000200 */
[----:B------:R-:W-:Y:S01]  /*118a0*/  FFMA.FTZ R21, R196, R6, R21 ;  /* 0x00000006c4157223 */ /* 0x000fe20000010015 */
[----:B------:R-:W-:Y:S01]  /*118b0*/  FFMA.FTZ R182, R15, R7, R182 ;  /* 0x000000070fb67223 */ /* 0x000fe200000100b6 */
[----:B------:R-:W-:Y:S01]  /*118c0*/  ISETP.GT.AND P2, PT, R8, UR37, PT ;  /* 0x0000002508007c0c */ /* 0x000fe2000bf44270 */
[----:B------:R2:W-:Y:S01]  /*118d0*/  STSM.16.M88.4 [R186], R156 ;  /* 0x0000009cba007844 */ /* 0x0005e20000000200 */
[----:B------:R-:W3:Y:S01]  /*118e0*/  MUFU.EX2 R202, R202 ;  /* 0x000000ca00ca7308 */ /* 0x000ee20000000800 */
[----:B-1----:R-:W-:Y:S01]  /*118f0*/  F2FP.F16.F32.PACK_AB R166, R180, R179 ;  /* 0x000000b3b4a6723e */ /* 0x002fe200000000ff */
[----:B------:R-:W-:Y:S01]  /*11900*/  FADD.FTZ R21, R20, R21 ;  /* 0x0000001514157221 */ /* 0x000fe20000010000 */
[----:B------:R2:W-:Y:S01]  /*11910*/  STSM.16.M88.4 [R184], R160 ;  /* 0x000000a0b8007844 */ /* 0x0005e20000000200 */
[----:B------:R-:W-:Y:S01]  /*11920*/  FADD.FTZ R182, R13, R182 ;  /* 0x000000b60db67221 */ /* 0x000fe20000010000 */
[----:B------:R-:W-:-:S02]  /*11930*/  IMAD.MOV.U32 R13, RZ, RZ, R10 ;  /* 0x000000ffff0d7224 */ /* 0x000fc400078e000a */
[----:B------:R-:W-:Y:S01]  /*11940*/  FADD.FTZ R168, R168, R21 ;  /* 0x00000015a8a87221 */ /* 0x000fe20000010000 */
[----:B------:R-:W-:Y:S01]  /*11950*/  IMAD.MOV.U32 R15, RZ, RZ, R11 ;  /* 0x000000ffff0f7224 */ /* 0x000fe200078e000b */
[----:B------:R-:W-:Y:S01]  /*11960*/  MUFU.EX2 R203, R203 ;  /* 0x000000cb00cb7308 */ /* 0x000fe20000000800 */
[----:B------:R-:W-:Y:S01]  /*11970*/  FADD.FTZ R181, R181, R182 ;  /* 0x000000b6b5b57221 */ /* 0x000fe20000010000 */
[----:B------:R-:W-:-:S03]  /*11980*/  FADD.FTZ R169, R169, R168 ;  /* 0x000000a8a9a97221 */ /* 0x000fc60000010000 */
[----:B------:R-:W-:Y:S01]  /*11990*/  FADD.FTZ R181, R198, R181 ;  /* 0x000000b5c6b57221 */ /* 0x000fe20000010000 */
[----:B------:R-:W-:Y:S02]  /*119a0*/  FADD.FTZ R170, R170, R169 ;  /* 0x000000a9aaaa7221 */ /* 0x000fe40000010000 */
[----:B------:R-:W1:Y:S01]  /*119b0*/  MUFU.EX2 R204, R204 ;  /* 0x000000cc00cc7308 */ /* 0x000e620000000800 */
[----:B---3--:R-:W-:Y:S01]  /*119c0*/  F2FP.F16.F32.PACK_AB R165, R202, R201 ;  /* 0x000000c9caa5723e */ /* 0x008fe200000000ff */
[----:B------:R-:W-:Y:S01]  /*119d0*/  FADD.FTZ R14, R14, R181 ;  /* 0x000000b50e0e7221 */ /* 0x000fe20000010000 */
[----:B------:R-:W-:-:S03]  /*119e0*/  FADD.FTZ R171, R171, R170 ;  /* 0x000000aaabab7221 */ /* 0x000fc60000010000 */
[----:B------:R-:W-:Y:S01]  /*119f0*/  FADD.FTZ R197, R197, R14 ;  /* 0x0000000ec5c57221 */ /* 0x000fe20000010000 */
[----:B------:R-:W-:Y:S01]  /*11a00*/  FADD.FTZ R172, R172, R171 ;  /* 0x000000abacac7221 */ /* 0x000fe20000010000 */
[----:B------:R-:W-:Y:S02]  /*11a10*/  IMAD.MOV.U32 R14, RZ, RZ, R2 ;  /* 0x000000ffff0e7224 */ /* 0x000fe400078e0002 */
[----:B------:R-:W-:Y:S01]  /*11a20*/  FADD.FTZ R208, R208, R197 ;  /* 0x000000c5d0d07221 */ /* 0x000fe20000010000 */
[----:B------:R-:W-:-:S03]  /*11a30*/  FADD.FTZ R173, R173, R172 ;  /* 0x000000acadad7221 */ /* 0x000fc60000010000 */
[----:B------:R-:W-:Y:S01]  /*11a40*/  FADD.FTZ R207, R207, R208 ;  /* 0x000000d0cfcf7221 */ /* 0x000fe20000010000 */
[----:B------:R-:W-:Y:S01]  /*11a50*/  FADD.FTZ R174, R174, R173 ;  /* 0x000000adaeae7221 */ /* 0x000fe20000010000 */
[----:B-1----:R-:W-:Y:S02]  /*11a60*/  F2FP.F16.F32.PACK_AB R167, R204, R203 ;  /* 0x000000cbcca7723e */ /* 0x002fe400000000ff */
        /* <DEDUP_REMOVED lines=10> */
[C---:B------:R-:W-:Y:S02]  /*11b10*/  VIADD R209, R195.reuse, 0x100 ;  /* 0x00000100c3d17836 */ /* 0x040fe40000000000 */
[----:B------:R-:W-:Y:S01]  /*11b20*/  FADD.FTZ R176, R176, R175 ;  /* 0x000000afb0b07221 */ /* 0x000fe20000010000 */
[----:B------:R-:W-:Y:S02]  /*11b30*/  VIADD R195, R195, 0x180 ;  /* 0x00000180c3c37836 */ /* 0x000fe40000000000 */
        /* <DEDUP_REMOVED lines=9> */
[----:B------:R-:W-:Y:S02]  /*11bd0*/  WARPGROUP.DEPBAR.LE gsb0, 0x0 ;  /* 0x00008000000079c5 */ /* 0x000fe40000010000 */
[----:B------:R-:W-:-:S06]  /*11be0*/  WARPGROUP.ARRIVE ;  /* 0x00000000000079c5 */ /* 0x000fcc0000000000 */
        /* <DEDUP_REMOVED lines=23> */
[----:B-1----:R-:W-:-:S05]  /*11d60*/  VIADD R12, R8, 0xffffffff ;  /* 0xffffffff080c7836 */ /* 0x002fca0000000000 */
[----:B------:R-:W-:Y:S01]  /*11d70*/  MOV R8, R12 ;  /* 0x0000000c00087202 */ /* 0x000fe20000000f00 */
[----:B--2---:R-:W-:Y:S06]  /*11d80*/  @P2 BRA `(.L_x_4236) ;  /* 0xffffffc4003c2947 */ /* 0x004fec000383ffff */
.L_x_4219:
[----:B------:R-:W1:Y:S01]  /*11d90*/  SHFL.BFLY PT, R3, R6, 0x2, 0x1f ;  /* 0x0c401f0006037f89 */ /* 0x000e6200000e0000 */
[----:B------:R-:W-:Y:S01]  /*11da0*/  IMAD.MOV.U32 R9, RZ, RZ, RZ ;  /* 0x000000ffff097224 */ /* 0x000fe200078e00ff */
[----:B------:R-:W-:Y:S01]  /*11db0*/  UIADD3 UR46, UR46, 0x1, URZ ;  /* 0x000000012e2e7890 */ /* 0x000fe2000fffe03f */
[----:B------:R-:W-:Y:S01]  /*11dc0*/  IMAD.U32 R13, RZ, RZ, UR10 ;  /* 0x0000000aff0d7e24 */ /* 0x000fe2000f8e00ff */
[----:B------:R-:W2:Y:S01]  /*11dd0*/  SHFL.BFLY PT, R4, R7, 0x2, 0x1f ;  /* 0x0c401f0007047f89 */ /* 0x000ea200000e0000 */
[----:B------:R-:W-:Y:S01]  /*11de0*/  IMAD.MOV.U32 R18, RZ, RZ, -0x800000 ;  /* 0xff800000ff127424 */ /* 0x000fe200078e00ff */
[----:B------:R-:W-:Y:S08]  /*11df0*/  BAR.ARV 0x8, 0xa0 ;  /* 0x0202800000007b1d */ /* 0x000ff00000002000 */
[----:B------:R-:W-:Y:S01]  /*11e00*/  BAR.SYNC.DEFER_BLOCKING 0xf, 0x100 ;  /* 0x03c4000000007b1d */ /* 0x000fe20000010000 */
[----:B-1----:R-:W-:Y:S01]  /*11e10*/  FADD.FTZ R3, R3, R6 ;  /* 0x0000000603037221 */ /* 0x002fe20000010000 */
[----:B--2---:R-:W-:-:S04]  /*11e20*/  FADD.FTZ R5, R4, R7 ;  /* 0x0000000704057221 */ /* 0x004fc80000010000 */
[----:B------:R-:W1:Y:S01]  /*11e30*/  SHFL.BFLY PT, R0, R3, 0x1, 0x1f ;  /* 0x0c201f0003007f89 */ /* 0x000e6200000e0000 */
[----:B------:R-:W-:Y:S02]  /*11e40*/  VIADD R4, R2, 0x1 ;  /* 0x0000000102047836 */ /* 0x000fe40000000000 */
[----:B------:R-:W-:Y:S01]  /*11e50*/  IMAD.U32 R7, RZ, RZ, UR10 ;  /* 0x0000000aff077e24 */ /* 0x000fe2000f8e00ff */
[----:B------:R-:W2:Y:S02]  /*11e60*/  SHFL.BFLY PT, R8, R5, 0x1, 0x1f ;  /* 0x0c201f0005087f89 */ /* 0x000ea400000e0000 */
[----:B------:R-:W-:Y:S01]  /*11e70*/  ISETP.NE.AND P1, PT, R4, 0x2, PT ;  /* 0x000000020400780c */ /* 0x000fe20003f25270 */
[----:B-1----:R-:W-:Y:S01]  /*11e80*/  FADD.FTZ R12, R3, R0 ;  /* 0x00000000030c7221 */ /* 0x002fe20000010000 */
[----:B------:R-:W-:Y:S02]  /*11e90*/  IMAD.MOV R0, RZ, RZ, -R22 ;  /* 0x000000ffff007224 */ /* 0x000fe400078e0a16 */
[----:B------:R-:W-:Y:S01]  /*11ea0*/  SEL R3, RZ, 0x1, P1 ;  /* 0x00000001ff037807 */ /* 0x000fe20000800000 */
[----:B--2---:R-:W-:Y:S01]  /*11eb0*/  FADD.FTZ R8, R5, R8 ;  /* 0x0000000805087221 */ /* 0x004fe20000010000 */
[----:B------:R-:W-:-:S02]  /*11ec0*/  FSETP.NE.FTZ.AND P2, PT, R12, RZ, PT ;  /* 0x000000ff0c00720b */ /* 0x000fc40003f55000 */
[----:B------:R-:W-:Y:S01]  /*11ed0*/  ISETP.NE.AND P0, PT, R17, R0, PT ;  /* 0x000000001100720c */ /* 0x000fe20003f05270 */
[----:B------:R-:W-:Y:S01]  /*11ee0*/  IMAD.MOV.U32 R0, RZ, RZ, RZ ;  /* 0x000000ffff007224 */ /* 0x000fe200078e00ff */
[----:B------:R-:W-:Y:S02]  /*11ef0*/  FSETP.NE.FTZ.AND P3, PT, R8, RZ, PT ;  /* 0x000000ff0800720b */ /* 0x000fe40003f75000 */
[----:B------:R-:W-:Y:S01]  /*11f00*/  LOP3.LUT R16, R16, R3, RZ, 0x3c, !PT ;  /* 0x0000000310107212 */ /* 0x000fe200078e3cff */
[----:B------:R-:W-:-:S06]  /*11f10*/  IMAD.MOV.U32 R3, RZ, RZ, -0x800000 ;  /* 0xff800000ff037424 */ /* 0x000fcc00078e00ff */
[----:B------:R-:W1:Y:S01]  /*11f20*/  @P2 MUFU.RCP R9, R12 ;  /* 0x0000000c00092308 */ /* 0x000e620000001000 */
[----:B------:R-:W-:Y:S01]  /*11f30*/  @P2 FMUL.FTZ R13, R13, 0.69314718246459960938 ;  /* 0x3f3172180d0d2820 */ /* 0x000fe20000410000 */
[----:B------:R-:W-:-:S04]  /*11f40*/  @!P0 LEA R2, R2, R19, 0x6 ;  /* 0x0000001302028211 */ /* 0x000fc800078e30ff */
[----:B------:R-:W-:Y:S02]  /*11f50*/  @!P0 LEA R5, R2, UR36, 0x2 ;  /* 0x0000002402058c11 */ /* 0x000fe4000f8e10ff */
        /* <DEDUP_REMOVED lines=69> */
[----:B---3--:R-:W-:Y:S01]  /*123b0*/  @P2 FMUL.FTZ R2, R2, 0.69314718246459960938 ;  /* 0x3f31721802022820 */ /* 0x008fe20000410000 */
[----:B-1----:R-:W-:Y:S01]  /*123c0*/  @P3 FMUL.FTZ R9, R7, 0.69314718246459960938 ;  /* 0x3f31721807093820 */ /* 0x002fe20000410000 */
[----:B----4-:R-:W-:Y:S01]  /*123d0*/  @P3 FMUL.FTZ R8, R8, 0.69314718246459960938 ;  /* 0x3f31721808083820 */ /* 0x010fe20000410000 */
[-C--:B--2---:R-:W-:Y:S01]  /*123e0*/  FMUL.FTZ R5, R26, R0.reuse ;  /* 0x000000001a057220 */ /* 0x084fe20000410000 */
[----:B------:R-:W-:Y:S01]  /*123f0*/  FMUL.FTZ R7, R30, R0 ;  /* 0x000000001e077220 */ /* 0x000fe20000410000 */
[----:B------:R-:W-:Y:S01]  /*12400*/  @P2 FFMA.FTZ R3, R13, R10, R2 ;  /* 0x0000000a0d032223 */ /* 0x000fe20000010002 */
        /* <DEDUP_REMOVED lines=66> */
.L_x_4157:
        /* <DEDUP_REMOVED lines=26> */
[----:B------:R-:W-:Y:S01]  /*129d0*/  F2FP.F16.F32.PACK_AB R51, R55, R54 ;  /* 0x000000363733723e */ /* 0x000fe200000000ff */
[----:B------:R-:W-:Y:S01]  /*129e0*/  IMAD.U32 R123, RZ, RZ, UR7 ;  /* 0x00000007ff7b7e24 */ /* 0x000fe2000f8e00ff */
[----:B------:R-:W-:-:S02]  /*129f0*/  F2FP.F16.F32.PACK_AB R57, R59, R58 ;  /* 0x0000003a3b39723e */ /* 0x000fc400000000ff */
[----:B------:R-:W-:Y:S01]  /*12a00*/  F2FP.F16.F32.PACK_AB R64, R65, R64 ;  /* 0x000000404140723e */ /* 0x000fe200000000ff */
[----:B------:R-:W-:Y:S01]  /*12a10*/  IMAD.WIDE R122, R193, 0x2, R122 ;  /* 0x00000002c17a7825 */ /* 0x000fe200078e027a */
[----:B------:R-:W-:Y:S02]  /*12a20*/  F2FP.F16.F32.PACK_AB R58, R61, R60 ;  /* 0x0000003c3d3a723e */ /* 0x000fe400000000ff */
[----:B------:R-:W-:Y:S02]  /*12a30*/  F2FP.F16.F32.PACK_AB R59, R63, R62 ;  /* 0x0000003e3f3b723e */ /* 0x000fe400000000ff */
[C---:B------:R-:W-:Y:S02]  /*12a40*/  IADD3 R175, P3, R122.reuse, 0x40, RZ ;  /* 0x000000407aaf7810 */ /* 0x040fe40007f7e0ff */
[----:B------:R-:W-:Y:S02]  /*12a50*/  IADD3 R173, P2, R122, 0x20, RZ ;  /* 0x000000207aad7810 */ /* 0x000fe40007f5e0ff */
[----:B------:R-:W-:-:S02]  /*12a60*/  LOP3.LUT R4, R175, 0x380, RZ, 0xc0, !PT ;  /* 0x00000380af047812 */ /* 0x000fc400078ec0ff */
[----:B------:R-:W-:Y:S01]  /*12a70*/  IADD3 R183, P1, R122, 0x2040, RZ ;  /* 0x000020407ab77810 */ /* 0x000fe20007f3e0ff */
[--C-:B------:R-:W-:Y:S01]  /*12a80*/  IMAD.X R9, RZ, RZ, R123.reuse, P2 ;  /* 0x000000ffff097224 */ /* 0x100fe200010e067b */
[----:B------:R-:W-:Y:S02]  /*12a90*/  SHF.R.U64 R4, R4, 0x3, RZ ;  /* 0x0000000304047819 */ /* 0x000fe400000012ff */
[----:B------:R-:W-:Y:S01]  /*12aa0*/  LOP3.LUT R0, R173, 0x380, RZ, 0xc0, !PT ;  /* 0x00000380ad007812 */ /* 0x000fe200078ec0ff */
[--C-:B------:R-:W-:Y:S01]  /*12ab0*/  IMAD.X R25, RZ, RZ, R123.reuse, P1 ;  /* 0x000000ffff197224 */ /* 0x100fe200008e067b */
[----:B------:R-:W-:Y:S02]  /*12ac0*/  IADD3 R179, P5, R122, 0x2000, RZ ;  /* 0x000020007ab37810 */ /* 0x000fe40007fbe0ff */
[----:B------:R-:W-:Y:S02]  /*12ad0*/  LOP3.LUT R10, R4, R175, RZ, 0x3c, !PT ;  /* 0x000000af040a7212 */ /* 0x000fe400078e3cff */
[----:B------:R-:W-:Y:S01]  /*12ae0*/  SHF.R.U64 R0, R0, 0x3, RZ ;  /* 0x0000000300007819 */ /* 0x000fe200000012ff */
[----:B------:R-:W-:Y:S01]  /*12af0*/  IMAD.X R15, RZ, RZ, R123, P5 ;  /* 0x000000ffff0f7224 */ /* 0x000fe200028e067b */
[----:B------:R-:W-:-:S02]  /*12b00*/  LOP3.LUT R4, R183, 0x380, RZ, 0xc0, !PT ;  /* 0x00000380b7047812 */ /* 0x000fc400078ec0ff */
[C---:B------:R-:W-:Y:S02]  /*12b10*/  IADD3 R177, P4, R122.reuse, 0x60, RZ ;  /* 0x000000607ab17810 */ /* 0x040fe40007f9e0ff */
[----:B------:R-:W-:Y:S02]  /*12b20*/  IADD3 R181, P6, R122, 0x2020, RZ ;  /* 0x000020207ab57810 */ /* 0x000fe40007fde0ff */
[----:B------:R-:W-:Y:S01]  /*12b30*/  LOP3.LUT R8, R0, R173, RZ, 0x3c, !PT ;  /* 0x000000ad00087212 */ /* 0x000fe200078e3cff */
[--C-:B------:R-:W-:Y:S01]  /*12b40*/  IMAD.X R13, RZ, RZ, R123.reuse, P4 ;  /* 0x000000ffff0d7224 */ /* 0x100fe200020e067b */
[----:B------:R-:W-:Y:S01]  /*12b50*/  SHF.R.U64 R4, R4, 0x3, RZ ;  /* 0x0000000304047819 */ /* 0x000fe200000012ff */
[----:B------:R-:W-:Y:S01]  /*12b60*/  IMAD.X R21, RZ, RZ, R123, P6 ;  /* 0x000000ffff157224 */ /* 0x000fe200030e067b */
[----:B------:R-:W-:Y:S02]  /*12b70*/  IADD3 R201, P5, R122, 0x4040, RZ ;  /* 0x000040407ac97810 */ /* 0x000fe40007fbe0ff */
[----:B------:R-:W-:-:S02]  /*12b80*/  LOP3.LUT R0, R181, 0x380, RZ, 0xc0, !PT ;  /* 0x00000380b5007812 */ /* 0x000fc400078ec0ff */
[C---:B------:R-:W-:Y:S02]  /*12b90*/  LOP3.LUT R107, R122.reuse, 0x380, RZ, 0xc0, !PT ;  /* 0x000003807a6b7812 */ /* 0x040fe400078ec0ff */
[----:B------:R-:W-:Y:S02]  /*12ba0*/  IADD3.X R11, RZ, R123, RZ, P3, !PT ;  /* 0x0000007bff0b7210 */ /* 0x000fe40001ffe4ff */
[C---:B------:R-:W-:Y:S02]  /*12bb0*/  IADD3 R195, P2, R122.reuse, 0x2060, RZ ;  /* 0x000020607ac37810 */ /* 0x040fe40007f5e0ff */
[C---:B------:R-:W-:Y:S02]  /*12bc0*/  IADD3 R197, P3, R122.reuse, 0x4000, RZ ;  /* 0x000040007ac57810 */ /* 0x040fe40007f7e0ff */
[----:B------:R-:W-:Y:S01]  /*12bd0*/  IADD3 R199, P4, R122, 0x4020, RZ ;  /* 0x000040207ac77810 */ /* 0x000fe20007f9e0ff */
[--C-:B------:R-:W-:Y:S01]  /*12be0*/  IMAD.X R29, RZ, RZ, R123.reuse, P2 ;  /* 0x000000ffff1d7224 */ /* 0x100fe200010e067b */
[----:B------:R-:W-:Y:S01]  /*12bf0*/  LOP3.LUT R24, R4, R183, RZ, 0x3c, !PT ;  /* 0x000000b704187212 */ /* 0x000fe200078e3cff */
[--C-:B------:R-:W-:Y:S01]  /*12c00*/  IMAD.X R91, RZ, RZ, R123.reuse, P3 ;  /* 0x000000ffff5b7224 */ /* 0x100fe200018e067b */
[----:B------:R-:W-:Y:S01]  /*12c10*/  SHF.R.U64 R0, R0, 0x3, RZ ;  /* 0x0000000300007819 */ /* 0x000fe200000012ff */
[----:B------:R-:W-:Y:S01]  /*12c20*/  IMAD.X R95, RZ, RZ, R123, P4 ;  /* 0x000000ffff5f7224 */ /* 0x000fe200020e067b */
[----:B------:R-:W-:-:S02]  /*12c30*/  LOP3.LUT R4, R201, 0x380, RZ, 0xc0, !PT ;  /* 0x00000380c9047812 */ /* 0x000fc400078ec0ff */
[----:B------:R-:W-:Y:S02]  /*12c40*/  SHF.R.U64 R107, R107, 0x3, RZ ;  /* 0x000000036b6b7819 */ /* 0x000fe400000012ff */
[C---:B------:R-:W-:Y:S02]  /*12c50*/  IADD3 R203, P6, R122.reuse, 0x4060, RZ ;  /* 0x000040607acb7810 */ /* 0x040fe40007fde0ff */
[C---:B------:R-:W-:Y:S02]  /*12c60*/  IADD3 R205, P1, R122.reuse, 0x6000, RZ ;  /* 0x000060007acd7810 */ /* 0x040fe40007f3e0ff */
[C---:B------:R-:W-:Y:S01]  /*12c70*/  IADD3 R207, P2, R122.reuse, 0x6020, RZ ;  /* 0x000060207acf7810 */ /* 0x040fe20007f5e0ff */
[--C-:B------:R-:W-:Y:S01]  /*12c80*/  IMAD.X R103, RZ, RZ, R123.reuse, P6 ;  /* 0x000000ffff677224 */ /* 0x100fe200030e067b */
[C---:B------:R-:W-:Y:S02]  /*12c90*/  IADD3 R114, P3, R122.reuse, 0x6040, RZ ;  /* 0x000060407a727810 */ /* 0x040fe40007f7e0ff */
[----:B------:R-:W-:Y:S01]  /*12ca0*/  IADD3 R209, P4, R122, 0x6060, RZ ;  /* 0x000060607ad17810 */ /* 0x000fe20007f9e0ff */
[--C-:B------:R-:W-:Y:S01]  /*12cb0*/  IMAD.X R111, RZ, RZ, R123.reuse, P2 ;  /* 0x000000ffff6f7224 */ /* 0x100fe200010e067b */
[----:B------:R-:W-:Y:S01]  /*12cc0*/  LOP3.LUT R20, R0, R181, RZ, 0x3c, !PT ;  /* 0x000000b500147212 */ /* 0x000fe200078e3cff */
[--C-:B------:R-:W-:Y:S01]  /*12cd0*/  IMAD.X R115, RZ, RZ, R123.reuse, P3 ;  /* 0x000000ffff737224 */ /* 0x100fe200018e067b */
[----:B------:R-:W-:Y:S01]  /*12ce0*/  SHF.R.U64 R4, R4, 0x3, RZ ;  /* 0x0000000304047819 */ /* 0x000fe200000012ff */
[--C-:B------:R-:W-:Y:S01]  /*12cf0*/  IMAD.X R119, RZ, RZ, R123.reuse, P4 ;  /* 0x000000ffff777224 */ /* 0x100fe200020e067b */
[----:B------:R-:W-:Y:S01]  /*12d00*/  LOP3.LUT R122, R107, R122, RZ, 0x3c, !PT ;  /* 0x0000007a6b7a7212 */ /* 0x000fe200078e3cff */
[----:B------:R-:W-:Y:S01]  /*12d10*/  IMAD.X R107, RZ, RZ, R123, P1 ;  /* 0x000000ffff6b7224 */ /* 0x000fe200008e067b */
[----:B------:R-:W-:-:S02]  /*12d20*/  LOP3.LUT R12, R177, 0x380, RZ, 0xc0, !PT ;  /* 0x00000380b10c7812 */ /* 0x000fc400078ec0ff */
[----:B------:R-:W-:Y:S02]  /*12d30*/  LOP3.LUT R0, R199, 0x380, RZ, 0xc0, !PT ;  /* 0x00000380c7007812 */ /* 0x000fe400078ec0ff */
[----:B------:R-:W-:Y:S02]  /*12d40*/  LOP3.LUT R14, R179, 0x380, RZ, 0xc0, !PT ;  /* 0x00000380b30e7812 */ /* 0x000fe400078ec0ff */
[----:B------:R-:W-:Y:S02]  /*12d50*/  LOP3.LUT R98, R4, R201, RZ, 0x3c, !PT ;  /* 0x000000c904627212 */ /* 0x000fe400078e3cff */
[----:B------:R-:W-:Y:S02]  /*12d60*/  SHF.R.U64 R12, R12, 0x3, RZ ;  /* 0x000000030c0c7819 */ /* 0x000fe400000012ff */
[----:B------:R-:W-:Y:S02]  /*12d70*/  LOP3.LUT R28, R195, 0x380, RZ, 0xc0, !PT ;  /* 0x00000380c31c7812 */ /* 0x000fe400078ec0ff */
[----:B------:R-:W-:-:S02]  /*12d80*/  LOP3.LUT R90, R197, 0x380, RZ, 0xc0, !PT ;  /* 0x00000380c55a7812 */ /* 0x000fc400078ec0ff */
[----:B------:R-:W-:Y:S02]  /*12d90*/  SHF.R.U64 R0, R0, 0x3, RZ ;  /* 0x0000000300007819 */ /* 0x000fe400000012ff */
[----:B------:R-:W-:Y:S02]  /*12da0*/  MOV R122, R122 ;  /* 0x0000007a007a7202 */ /* 0x000fe40000000f00 */
[----:B------:R-:W-:Y:S02]  /*12db0*/  F2FP.F16.F32.PACK_AB R4, R158, R166 ;  /* 0x000000a69e04723e */ /* 0x000fe400000000ff */
[----:B------:R-:W-:Y:S02]  /*12dc0*/  SHF.R.U64 R14, R14, 0x3, RZ ;  /* 0x000000030e0e7819 */ /* 0x000fe400000012ff */
[----:B------:R-:W-:Y:S01]  /*12dd0*/  LOP3.LUT R106, R205, 0x380, RZ, 0xc0, !PT ;  /* 0x00000380cd6a7812 */ /* 0x000fe200078ec0ff */
[----:B------:R1:W-:Y:S01]  /*12de0*/  STSM.16.M88.4 [R122], R4 ;  /* 0x000000047a007844 */ /* 0x0003e20000000200 */
[----:B------:R-:W-:-:S02]  /*12df0*/  LOP3.LUT R12, R12, R177, RZ, 0x3c, !PT ;  /* 0x000000b10c0c7212 */ /* 0x000fc400078e3cff */
[----:B------:R-:W-:Y:S02]  /*12e00*/  SHF.R.U64 R28, R28, 0x3, RZ ;  /* 0x000000031c1c7819 */ /* 0x000fe400000012ff */
[----:B------:R-:W-:Y:S02]  /*12e10*/  SHF.R.U64 R90, R90, 0x3, RZ ;  /* 0x000000035a5a7819 */ /* 0x000fe400000012ff */
[----:B------:R-:W-:Y:S02]  /*12e20*/  LOP3.LUT R102, R203, 0x380, RZ, 0xc0, !PT ;  /* 0x00000380cb667812 */ /* 0x000fe400078ec0ff */
[----:B------:R-:W-:Y:S02]  /*12e30*/  LOP3.LUT R94, R0, R199, RZ, 0x3c, !PT ;  /* 0x000000c7005e7212 */ /* 0x000fe400078e3cff */
[----:B------:R-:W-:Y:S02]  /*12e40*/  LOP3.LUT R14, R14, R179, RZ, 0x3c, !PT ;  /* 0x000000b30e0e7212 */ /* 0x000fe400078e3cff */
[----:B------:R-:W-:-:S02]  /*12e50*/  LOP3.LUT R0, R207, 0x380, RZ, 0xc0, !PT ;  /* 0x00000380cf007812 */ /* 0x000fc400078ec0ff */
[----:B------:R-:W-:Y:S02]  /*12e60*/  SHF.R.U64 R106, R106, 0x3, RZ ;  /* 0x000000036a6a7819 */ /* 0x000fe400000012ff */
[----:B------:R-:W-:Y:S02]  /*12e70*/  MOV R9, R8 ;  /* 0x0000000800097202 */ /* 0x000fe40000000f00 */
[----:B-1----:R-:W-:Y:S02]  /*12e80*/  F2FP.F16.F32.PACK_AB R4, R33, R156 ;  /* 0x0000009c2104723e */ /* 0x002fe400000000ff */
[----:B------:R-:W-:Y:S02]  /*12e90*/  F2FP.F16.F32.PACK_AB R5, R35, R34 ;  /* 0x000000222305723e */ /* 0x000fe400000000ff */
[----:B------:R-:W-:Y:S02]  /*12ea0*/  F2FP.F16.F32.PACK_AB R6, R37, R36 ;  /* 0x000000242506723e */ /* 0x000fe400000000ff */
[----:B------:R-:W-:-:S02]  /*12eb0*/  F2FP.F16.F32.PACK_AB R7, R39, R38 ;  /* 0x000000262707723e */ /* 0x000fc400000000ff */
[----:B------:R-:W-:Y:S02]  /*12ec0*/  LOP3.LUT R27, R114, 0x380, RZ, 0xc0, !PT ;  /* 0x00000380721b7812 */ /* 0x000fe400078ec0ff */
[----:B------:R-:W-:Y:S01]  /*12ed0*/  MOV R10, R10 ;  /* 0x0000000a000a7202 */ /* 0x000fe20000000f00 */
[----:B------:R1:W-:Y:S01]  /*12ee0*/  STSM.16.M88.4 [R9], R4 ;  /* 0x0000000409007844 */ /* 0x0003e20000000200 */
[----:B------:R-:W-:Y:S02]  /*12ef0*/  LOP3.LUT R28, R28, R195, RZ, 0x3c, !PT ;  /* 0x000000c31c1c7212 */ /* 0x000fe400078e3cff */
[----:B------:R-:W-:Y:S01]  /*12f00*/  LOP3.LUT R90, R90, R197, RZ, 0x3c, !PT ;  /* 0x000000c55a5a7212 */ /* 0x000fe200078e3cff */
[----:B------:R1:W-:Y:S01]  /*12f10*/  STSM.16.M88.4 [R10], R40 ;  /* 0x000000280a007844 */ /* 0x0003e20000000200 */
[----:B------:R-:W-:Y:S02]  /*12f20*/  SHF.R.U64 R102, R102, 0x3, RZ ;  /* 0x0000000366667819 */ /* 0x000fe400000012ff */
[----:B------:R-:W-:-:S02]  /*12f30*/  LOP3.LUT R118, R209, 0x380, RZ, 0xc0, !PT ;  /* 0x00000380d1767812 */ /* 0x000fc400078ec0ff */
[----:B------:R-:W-:Y:S02]  /*12f40*/  MOV R12, R12 ;  /* 0x0000000c000c7202 */ /* 0x000fe40000000f00 */
[----:B------:R-:W-:Y:S02]  /*12f50*/  SHF.R.U64 R0, R0, 0x3, RZ ;  /* 0x0000000300007819 */ /* 0x000fe400000012ff */
[----:B------:R-:W-:Y:S01]  /*12f60*/  MOV R14, R14 ;  /* 0x0000000e000e7202 */ /* 0x000fe20000000f00 */
[----:B------:R1:W-:Y:S01]  /*12f70*/  STSM.16.M88.4 [R12], R48 ;  /* 0x000000300c007844 */ /* 0x0003e20000000200 */
[----:B------:R-:W-:Y:S02]  /*12f80*/  F2FP.F16.F32.PACK_AB R65, R67, R66 ;  /* 0x000000424341723e */ /* 0x000fe400000000ff */
[----:B------:R-:W-:Y:S01]  /*12f90*/  F2FP.F16.F32.PACK_AB R72, R73, R72 ;  /* 0x000000484948723e */ /* 0x000fe200000000ff */
[----:B------:R1:W-:Y:S01]  /*12fa0*/  STSM.16.M88.4 [R14], R56 ;  /* 0x000000380e007844 */ /* 0x0003e20000000200 */
[----:B------:R-:W-:-:S02]  /*12fb0*/  LOP3.LUT R106, R106, R205, RZ, 0x3c, !PT ;  /* 0x000000cd6a6a7212 */ /* 0x000fc400078e3cff */
[----:B------:R-:W-:Y:S02]  /*12fc0*/  MOV R20, R20 ;  /* 0x0000001400147202 */ /* 0x000fe40000000f00 */
[----:B------:R-:W-:Y:S02]  /*12fd0*/  F2FP.F16.F32.PACK_AB R66, R69, R68 ;  /* 0x000000444542723e */ /* 0x000fe400000000ff */
[----:B------:R-:W-:Y:S02]  /*12fe0*/  F2FP.F16.F32.PACK_AB R67, R71, R70 ;  /* 0x000000464743723e */ /* 0x000fe400000000ff */
[----:B------:R-:W-:Y:S02]  /*12ff0*/  F2FP.F16.F32.PACK_AB R73, R75, R74 ;  /* 0x0000004a4b49723e */ /* 0x000fe400000000ff */
[----:B------:R-:W-:Y:S01]  /*13000*/  F2FP.F16.F32.PACK_AB R80, R81, R80 ;  /* 0x000000505150723e */ /* 0x000fe200000000ff */
[----:B------:R1:W-:Y:S01]  /*13010*/  STSM.16.M88.4 [R20], R64 ;  /* 0x0000004014007844 */ /* 0x0003e20000000200 */
[----:B------:R-:W-:-:S02]  /*13020*/  IADD3.X R99, RZ, R123, RZ, P5, !PT ;  /* 0x0000007bff637210 */ /* 0x000fc40002ffe4ff */
[----:B------:R-:W-:Y:S02]  /*13030*/  SHF.R.U64 R27, R27, 0x3, RZ ;  /* 0x000000031b1b7819 */ /* 0x000fe400000012ff */
[----:B------:R-:W-:Y:S02]  /*13040*/  MOV R24, R24 ;  /* 0x0000001800187202 */ /* 0x000fe40000000f00 */
[----:B------:R-:W-:Y:S02]  /*13050*/  F2FP.F16.F32.PACK_AB R74, R77, R76 ;  /* 0x0000004c4d4a723e */ /* 0x000fe400000000ff */
[----:B------:R-:W-:Y:S02]  /*13060*/  F2FP.F16.F32.PACK_AB R75, R79, R78 ;  /* 0x0000004e4f4b723e */ /* 0x000fe400000000ff */
[----:B------:R-:W-:Y:S02]  /*13070*/  F2FP.F16.F32.PACK_AB R81, R83, R82 ;  /* 0x000000525351723e */ /* 0x000fe400000000ff */
[----:B------:R-:W-:Y:S01]  /*13080*/  LOP3.LUT R102, R102, R203, RZ, 0x3c, !PT ;  /* 0x000000cb66667212 */ /* 0x000fe200078e3cff */
[----:B------:R1:W-:Y:S01]  /*13090*/  STSM.16.M88.4 [R24], R72 ;  /* 0x0000004818007844 */ /* 0x0003e20000000200 */
[----:B------:R-:W-:-:S02]  /*130a0*/  SHF.R.U64 R118, R118, 0x3, RZ ;  /* 0x0000000376767819 */ /* 0x000fc400000012ff */
[----:B------:R-:W-:Y:S02]  /*130b0*/  MOV R28, R28 ;  /* 0x0000001c001c7202 */ /* 0x000fe40000000f00 */
[----:B------:R-:W-:Y:S02]  /*130c0*/  MOV R8, R90 ;  /* 0x0000005a00087202 */ /* 0x000fe40000000f00 */
[----:B------:R-:W-:Y:S02]  /*130d0*/  F2FP.F16.F32.PACK_AB R82, R85, R84 ;  /* 0x000000545552723e */ /* 0x000fe400000000ff */
[----:B------:R-:W-:Y:S02]  /*130e0*/  F2FP.F16.F32.PACK_AB R83, R87, R86 ;  /* 0x000000565753723e */ /* 0x000fe400000000ff */
[----:B------:R-:W-:Y:S02]  /*130f0*/  F2FP.F16.F32.PACK_AB R88, R89, R88 ;  /* 0x000000585958723e */ /* 0x000fe400000000ff */
[----:B------:R-:W-:Y:S01]  /*13100*/  LOP3.LUT R110, R0, R207, RZ, 0x3c, !PT ;  /* 0x000000cf006e7212 */ /* 0x000fe200078e3cff */
[----:B------:R1:W-:Y:S01]  /*13110*/  STSM.16.M88.4 [R28], R80 ;  /* 0x000000501c007844 */ /* 0x0003e20000000200 */
[----:B------:R-:W-:-:S02]  /*13120*/  F2FP.F16.F32.PACK_AB R89, R30, R26 ;  /* 0x0000001a1e59723e */ /* 0x000fc400000000ff */
        /* <DEDUP_REMOVED lines=9> */
[----:B------:R-:W-:Y:S02]  /*131c0*/  F2FP.F16.F32.PACK_AB R104, R105, R104 ;  /* 0x000000686968723e */ /* 0x000fe400000000ff */
[----:B------:R-:W-:Y:S01]  /*131d0*/  LOP3.LUT R114, R27, R114, RZ, 0x3c, !PT ;  /* 0x000000721b727212 */ /* 0x000fe200078e3cff */
[----:B------:R1:W-:Y:S01]  /*131e0*/  STSM.16.M88.4 [R94], R152 ;  /* 0x000000985e007844 */ /* 0x0003e20000000200 */
[----:B------:R-:W-:Y:S02]  /*131f0*/  MOV R98, R98 ;  /* 0x0000006200627202 */ /* 0x000fe40000000f00 */
[----:B------:R-:W-:-:S02]  /*13200*/  F2FP.F16.F32.PACK_AB R105, R160, R159 ;  /* 0x0000009fa069723e */ /* 0x000fc400000000ff */
[----:B------:R-:W-:Y:S02]  /*13210*/  F2FP.F16.F32.PACK_AB R106, R109, R108 ;  /* 0x0000006c6d6a723e */ /* 0x000fe400000000ff */
[----:B------:R-:W-:Y:S02]  /*13220*/  F2FP.F16.F32.PACK_AB R107, R162, R161 ;  /* 0x000000a1a26b723e */ /* 0x000fe400000000ff */
[----:B------:R-:W-:Y:S02]  /*13230*/  LOP3.LUT R118, R118, R209, RZ, 0x3c, !PT ;  /* 0x000000d176767212 */ /* 0x000fe400078e3cff */
[----:B------:R-:W-:Y:S01]  /*13240*/  MOV R102, R102 ;  /* 0x0000006600667202 */ /* 0x000fe20000000f00 */
[----:B------:R1:W-:Y:S01]  /*13250*/  STSM.16.M88.4 [R98], R104 ;  /* 0x0000006862007844 */ /* 0x0003e20000000200 */
[----:B------:R-:W-:Y:S02]  /*13260*/  F2FP.F16.F32.PACK_AB R164, R113, R112 ;  /* 0x0000007071a4723e */ /* 0x000fe400000000ff */
        /* <DEDUP_REMOVED lines=32> */
[----:B--2---:R-:W2:Y:S02]  /*13470*/  FENCE.VIEW.ASYNC.S ;  /* 0x00000000000073c6 */ /* 0x004ea40000000000 */
[----:B--2---:R-:W-:Y:S06]  /*13480*/  BAR.ARV 0x1, 0x120 ;  /* 0x0044800000007b1d */ /* 0x004fec0000002000 */
[----:B------:R-:W-:Y:S05]  /*13490*/  @P0 BRA `(.L_x_4238) ;  /* 0x0000000000740947 */ /* 0x000fea0003800000 */
[----:B-1----:R-:W1:Y:S01]  /*134a0*/  LDC.64 R6, c[0x0][0xc78] ;  /* 0x00031e00ff067b82 */ /* 0x002e620000000a00 */
[----:B------:R-:W-:Y:S01]  /*134b0*/  USHF.R.S32.HI UR5, URZ, 0x1f, UR43 ;  /* 0x0000001f3f057899 */ /* 0x000fe2000801142b */
[----:B------:R-:W-:Y:S01]  /*134c0*/  IMAD.MOV R0, RZ, RZ, -R22 ;  /* 0x000000ffff007224 */ /* 0x000fe200078e0a16 */
[----:B------:R-:W-:Y:S01]  /*134d0*/  ULDC.64 UR8, c[0x0][0xc70] ;  /* 0x00031c0000087ab9 */ /* 0x000fe20000000a00 */
[----:B------:R-:W-:Y:S01]  /*134e0*/  VIADD R9, R19, UR42 ;  /* 0x0000002a13097c36 */ /* 0x000fe20008000000 */
[----:B------:R-:W-:Y:S02]  /*134f0*/  UIMAD UR5, UR5, UR8, URZ ;  /* 0x00000008050572a4 */ /* 0x000fe4000f8e023f */
[----:B------:R-:W-:Y:S01]  /*13500*/  UIMAD.WIDE.U32 UR6, UR43, UR8, URZ ;  /* 0x000000082b0672a5 */ /* 0x000fe2000f8e003f */
[----:B------:R-:W-:Y:S01]  /*13510*/  ISETP.NE.AND P0, PT, R17, R0, PT ;  /* 0x000000001100720c */ /* 0x000fe20003f05270 */
[----:B------:R-:W-:Y:S01]  /*13520*/  UIMAD UR5, UR43, UR9, UR5 ;  /* 0x000000092b0572a4 */ /* 0x000fe2000f8e0205 */
[----:B------:R-:W-:Y:S01]  /*13530*/  VIADD R8, R9, 0x8 ;  /* 0x0000000809087836 */ /* 0x000fe20000000000 */
[----:B------:R-:W-:-:S02]  /*13540*/  USHF.R.S32.HI UR8, URZ, 0x1f, UR44 ;  /* 0x0000001f3f087899 */ /* 0x000fc4000801142c */
[----:B------:R-:W-:Y:S02]  /*13550*/  UIADD3 UR5, UR7, UR5, URZ ;  /* 0x0000000507057290 */ /* 0x000fe4000fffe03f */
[----:B------:R-:W-:Y:S01]  /*13560*/  MOV R5, UR7 ;  /* 0x0000000700057c02 */ /* 0x000fe20008000f00 */
[----:B------:R-:W-:Y:S01]  /*13570*/  IMAD.U32 R4, RZ, RZ, UR6 ;  /* 0x00000006ff047e24 */ /* 0x000fe2000f8e00ff */
[----:B------:R-:W-:Y:S02]  /*13580*/  ULDC.64 UR6, c[0x0][0xc40] ;  /* 0x0003100000067ab9 */ /* 0x000fe40000000a00 */
        /* <DEDUP_REMOVED lines=14> */
.L_x_4238:
[----:B-1----:R-:W1:Y:S02]  /*13670*/  SHFL.IDX PT, R0, R192, RZ, 0x1f ;  /* 0x00001fffc0007589 */ /* 0x002e6400000e0000 */
[----:B-1----:R-:W-:-:S13]  /*13680*/  ISETP.NE.AND P0, PT, R0, 0x7, PT ;  /* 0x000000070000780c */ /* 0x002fda0003f05270 */
        /* <DEDUP_REMOVED lines=19> */
[----:B-1----:R-:W-:Y:S01]  /*137c0*/  UMOV UR40, UR5 ;  /* 0x0000000500287c82 */ /* 0x002fe20008000000 */
[----:B------:R-:W-:Y:S01]  /*137d0*/  UMOV UR41, UR8 ;  /* 0x0000000800297c82 */ /* 0x000fe20008000000 */
[----:B------:R-:W-:Y:S01]  /*137e0*/  UIADD3 UR5, UR36, 0xa000, URZ ;  /* 0x0000a00024057890 */ /* 0x000fe2000fffe03f */
[----:B------:R1:W-:Y:S01]  /*137f0*/  UTMASTG.5D [UR40], [UR6] ;  /* 0x00000028060073b5 */ /* 0x0003e20008020000 */
[----:B------:R-:W-:Y:S01]  /*13800*/  UMOV UR8, 0x140 ;  /* 0x0000014000087882 */ /* 0x000fe20000000000 */
[----:B-1----:R-:W-:Y:S01]  /*13810*/  UMOV UR40, UR9 ;  /* 0x0000000900287c82 */ /* 0x002fe20008000000 */
[----:B------:R-:W-:Y:S01]  /*13820*/  UMOV UR41, UR10 ;  /* 0x0000000a00297c82 */ /* 0x000fe20008000000 */
[----:B------:R-:W-:Y:S01]  /*13830*/  UIADD3 UR9, UR36, 0xc000, URZ ;  /* 0x0000c00024097890 */ /* 0x000fe2000fffe03f */
[----:B------:R1:W-:Y:S01]  /*13840*/  UTMASTG.5D [UR40], [UR6] ;  /* 0x00000028060073b5 */ /* 0x0003e20008020000 */
[----:B------:R-:W-:Y:S01]  /*13850*/  UIADD3 UR10, UR36, 0xe000, URZ ;  /* 0x0000e000240a7890 */ /* 0x000fe2000fffe03f */
[----:B-1----:R-:W-:Y:S01]  /*13860*/  UMOV UR40, UR11 ;  /* 0x0000000b00287c82 */ /* 0x002fe20008000000 */
[----:B------:R-:W-:-:S02]  /*13870*/  UMOV UR41, UR12 ;  /* 0x0000000c00297c82 */ /* 0x000fc40008000000 */
[----:B------:R1:W-:Y:S02]  /*13880*/  UTMASTG.5D [UR40], [UR6] ;  /* 0x00000028060073b5 */ /* 0x0003e40008020000 */
[----:B-1----:R-:W-:Y:S01]  /*13890*/  UMOV UR40, UR13 ;  /* 0x0000000d00287c82 */ /* 0x002fe20008000000 */
[----:B------:R-:W-:Y:S02]  /*138a0*/  UMOV UR41, UR14 ;  /* 0x0000000e00297c82 */ /* 0x000fe40008000000 */
[----:B------:R1:W-:Y:S02]  /*138b0*/  UTMASTG.5D [UR40], [UR6] ;  /* 0x00000028060073b5 */ /* 0x0003e40008020000 */
[----:B-1----:R-:W-:Y:S01]  /*138c0*/  UMOV UR40, UR5 ;  /* 0x0000000500287c82 */ /* 0x002fe20008000000 */
[----:B------:R-:W-:Y:S01]  /*138d0*/  UMOV UR41, UR8 ;  /* 0x0000000800297c82 */ /* 0x000fe20008000000 */
[----:B------:R-:W-:Y:S01]  /*138e0*/  UMOV UR5, 0x180 ;  /* 0x0000018000057882 */ /* 0x000fe20000000000 */
[----:B------:R1:W-:Y:S02]  /*138f0*/  UTMASTG.5D [UR40], [UR6] ;  /* 0x00000028060073b5 */ /* 0x0003e40008020000 */
[----:B-1----:R-:W-:Y:S01]  /*13900*/  UMOV UR40, UR9 ;  /* 0x0000000900287c82 */ /* 0x002fe20008000000 */
[----:B------:R-:W-:Y:S01]  /*13910*/  UMOV UR41, UR5 ;  /* 0x0000000500297c82 */ /* 0x000fe20008000000 */
[----:B------:R-:W-:Y:S01]  /*13920*/  UMOV UR5, 0x1c0 ;  /* 0x000001c000057882 */ /* 0x000fe20000000000 */
        /* <DEDUP_REMOVED lines=9> */
.L_x_4241:
[----:B------:R-:W-:Y:S05]  /*139c0*/  BSYNC B0 ;  /* 0x0000000000007941 */ /* 0x000fea0003800000 */
.L_x_4240:
[----:B------:R-:W-:Y:S05]  /*139d0*/  BRA `(.L_x_4239) ;  /* 0x0000000800287947 */ /* 0x000fea0003800000 */
.L_x_4237:
[----:B------:R-:W1:Y:S01]  /*139e0*/  LDC.64 R8, c[0x0][0xbe0] ;  /* 0x0002f800ff087b82 */ /* 0x000e620000000a00 */
[----:B------:R-:W-:Y:S01]  /*139f0*/  ISETP.GT.AND P0, PT, R194, 0x3f, PT ;  /* 0x0000003fc200780c */ /* 0x000fe20003f04270 */
[----:B------:R-:W-:Y:S01]  /*13a00*/  USHF.R.S32.HI UR5, URZ, 0x1f, UR43 ;  /* 0x0000001f3f057899 */ /* 0x000fe2000801142b */
[----:B------:R-:W-:Y:S01]  /*13a10*/  BSSY B0, `(.L_x_4242) ;  /* 0x000001a000007945 */ /* 0x000fe20003800000 */
[----:B------:R-:W-:Y:S01]  /*13a20*/  USHF.R.S32.HI UR8, URZ, 0x1f, UR44 ;  /* 0x0000001f3f087899 */ /* 0x000fe2000801142c */
[----:B------:R-:W-:-:S09]  /*13a30*/  VIADD R12, R188, 0x40 ;  /* 0x00000040bc0c7836 */ /* 0x000fd20000000000 */
        /* <DEDUP_REMOVED lines=14> */
[C---:B---3--:R-:W-:Y:S02]  /*13b20*/  IMAD R0, R10.reuse, UR8, RZ ;  /* 0x000000080a007c24 */ /* 0x048fe4000f8e02ff */
[----:B------:R-:W-:Y:S02]  /*13b30*/  IMAD.IADD R5, R5, 0x1, R3 ;  /* 0x0000000105057824 */ /* 0x000fe400078e0203 */
[----:B------:R-:W-:Y:S02]  /*13b40*/  IMAD R3, R11, UR44, R0 ;  /* 0x0000002c0b037c24 */ /* 0x000fe4000f8e0200 */
[----:B------:R-:W-:-:S04]  /*13b50*/  IMAD.WIDE.U32 R4, R10, UR44, R4 ;  /* 0x0000002c0a047c25 */ /* 0x000fc8000f8e0004 */
[----:B------:R-:W-:Y:S01]  /*13b60*/  IMAD.IADD R3, R5, 0x1, R3 ;  /* 0x0000000105037824 */ /* 0x000fe200078e0203 */
[----:B------:R-:W-:-:S04]  /*13b70*/  LEA R6, P0, R4, UR6, 0x2 ;  /* 0x0000000604067c11 */ /* 0x000fc8000f8010ff */
[----:B------:R-:W-:Y:S02]  /*13b80*/  LEA.HI.X R7, R4, UR7, R3, 0x2, P0 ;  /* 0x0000000704077c11 */ /* 0x000fe400080f1403 */
[----:B------:R-:W-:-:S05]  /*13b90*/  MOV R3, 0xff800000 ;  /* 0xff80000000037802 */ /* 0x000fca0000000f00 */
[----:B------:R2:W-:Y:S02]  /*13ba0*/  STG.E desc[UR54][R6.64], R3 ;  /* 0x0000000306007986 */ /* 0x0005e4000c101936 */
.L_x_4243:
[----:B------:R-:W-:Y:S05]  /*13bb0*/  BSYNC B0 ;  /* 0x0000000000007941 */ /* 0x000fea0003800000 */
.L_x_4242:
[----:B------:R-:W-:Y:S01]  /*13bc0*/  ULDC.64 UR6, c[0x0][0xb88] ;  /* 0x0002e20000067ab9 */ /* 0x000fe20000000a00 */
[----:B-12---:R-:W-:Y:S01]  /*13bd0*/  IMAD R6, R8, UR5, RZ ;  /* 0x0000000508067c24 */ /* 0x006fe2000f8e02ff */
[----:B------:R-:W-:Y:S01]  /*13be0*/  ISETP.GE.AND P1, PT, R12, UR7, PT ;  /* 0x000000070c007c0c */ /* 0x000fe2000bf26270 */
[----:B------:R-:W1:Y:S01]  /*13bf0*/  LDC.64 R10, c[0x0][0xbe8] ;  /* 0x0002fa00ff0a7b82 */ /* 0x000e620000000a00 */
[C---:B------:R-:W-:Y:S01]  /*13c00*/  ISETP.GE.AND P0, PT, R188.reuse, UR7, PT ;  /* 0x00000007bc007c0c */ /* 0x040fe2000bf06270 */
[C---:B------:R-:W-:Y:S01]  /*13c10*/  VIADD R14, R188.reuse, 0x80 ;  /* 0x00000080bc0e7836 */ /* 0x040fe20000000000 */
[----:B------:R-:W-:Y:S01]  /*13c20*/  SEL R3, RZ, 0xffffffff, P1 ;  /* 0xffffffffff037807 */ /* 0x000fe20000800000 */
[----:B------:R-:W-:Y:S01]  /*13c30*/  VIADD R15, R188, 0xc0 ;  /* 0x000000c0bc0f7836 */ /* 0x000fe20000000000 */
[----:B------:R-:W-:Y:S01]  /*13c40*/  SEL R0, RZ, 0x1, P0 ;  /* 0x00000001ff007807 */ /* 0x000fe20000000000 */
[----:B------:R-:W-:Y:S01]  /*13c50*/  IMAD R7, R9, UR43, R6 ;  /* 0x0000002b09077c24 */ /* 0x000fe2000f8e0206 */
[----:B------:R-:W-:Y:S01]  /*13c60*/  ISETP.GE.AND P0, PT, R14, UR7, PT ;  /* 0x000000070e007c0c */ /* 0x000fe2000bf06270 */
[----:B------:R-:W2:Y:S01]  /*13c70*/  LDC R9, c[0x0][0xeac] ;  /* 0x0003ab00ff097b82 */ /* 0x000ea20000000800 */
[----:B------:R-:W-:Y:S01]  /*13c80*/  IMAD.SHL.U32 R3, R3, 0x2, RZ ;  /* 0x0000000203037824 */ /* 0x000fe200078e00ff */
[----:B------:R-:W-:Y:S01]  /*13c90*/  ISETP.GE.AND P2, PT, R15, UR7, PT ;  /* 0x000000070f007c0c */ /* 0x000fe2000bf46270 */
[C---:B------:R-:W-:Y:S01]  /*13ca0*/  VIADD R20, R188.reuse, 0x140 ;  /* 0x00000140bc147836 */ /* 0x040fe20000000000 */
[----:B------:R-:W-:Y:S01]  /*13cb0*/  UIADD3 UR42, -UR42, UR6, URZ ;  /* 0x000000062a2a7290 */ /* 0x000fe2000fffe13f */
[C---:B------:R-:W-:Y:S01]  /*13cc0*/  VIADD R18, R188.reuse, 0x100 ;  /* 0x00000100bc127836 */ /* 0x040fe20000000000 */
[----:B------:R-:W-:Y:S01]  /*13cd0*/  LOP3.LUT R0, R3, 0x2, R0, 0xe2, !PT ;  /* 0x0000000203007812 */ /* 0x000fe200078ee200 */
[C---:B------:R-:W-:Y:S01]  /*13ce0*/  VIADD R4, R188.reuse, 0x180 ;  /* 0x00000180bc047836 */ /* 0x040fe20000000000 */
[----:B------:R-:W-:Y:S01]  /*13cf0*/  SEL R3, RZ, 0x4, P0 ;  /* 0x00000004ff037807 */ /* 0x000fe20000000000 */
[----:B------:R-:W-:Y:S01]  /*13d00*/  VIADD R5, R188, 0x1c0 ;  /* 0x000001c0bc057836 */ /* 0x000fe20000000000 */
[----:B------:R-:W-:Y:S01]  /*13d10*/  SEL R6, RZ, 0x8, P2 ;  /* 0x00000008ff067807 */ /* 0x000fe20001000000 */
[----:B------:R-:W-:Y:S01]  /*13d20*/  ULOP3.LUT UR40, URZ, UR40, URZ, 0x33, !UPT ;  /* 0x000000283f287292 */ /* 0x000fe2000f8e333f */
[----:B------:R-:W-:Y:S01]  /*13d30*/  SHF.R.S32.HI R189, RZ, 0x1f, R188 ;  /* 0x0000001fffbd7819 */ /* 0x000fe200000114bc */
[----:B------:R-:W-:Y:S01]  /*13d40*/  BSSY B0, `(.L_x_4244) ;  /* 0x0000034000007945 */ /* 0x000fe20003800000 */
[----:B------:R-:W-:-:S02]  /*13d50*/  ISETP.GE.AND P2, PT, R20, UR7, PT ;  /* 0x0000000714007c0c */ /* 0x000fc4000bf46270 */
[----:B------:R-:W-:Y:S02]  /*13d60*/  ISETP.GE.AND P0, PT, R18, UR7, PT ;  /* 0x0000000712007c0c */ /* 0x000fe4000bf06270 */
[----:B------:R-:W-:Y:S02]  /*13d70*/  LOP3.LUT R0, R6, R0, R3, 0xfe, !PT ;  /* 0x0000000006007212 */ /* 0x000fe400078efe03 */
[----:B------:R-:W-:Y:S02]  /*13d80*/  ISETP.GE.AND P3, PT, R4, UR7, PT ;  /* 0x0000000704007c0c */ /* 0x000fe4000bf66270 */
[----:B------:R-:W-:Y:S01]  /*13d90*/  ISETP.GE.AND P1, PT, R5, UR7, PT ;  /* 0x0000000705007c0c */ /* 0x000fe2000bf26270 */
[----:B------:R-:W-:Y:S01]  /*13da0*/  IMAD.WIDE.U32 R4, R8, UR43, R188 ;  /* 0x0000002b08047c25 */ /* 0x000fe2000f8e00bc */
[----:B------:R-:W-:Y:S02]  /*13db0*/  SEL R6, RZ, 0x20, P2 ;  /* 0x00000020ff067807 */ /* 0x000fe40001000000 */
[C---:B------:R-:W-:Y:S01]  /*13dc0*/  ISETP.GE.AND P2, PT, R190.reuse, UR42, PT ;  /* 0x0000002abe007c0c */ /* 0x040fe2000bf46270 */
[----:B------:R-:W-:Y:S01]  /*13dd0*/  IMAD.IADD R5, R5, 0x1, R7 ;  /* 0x0000000105057824 */ /* 0x000fe200078e0207 */
[----:B------:R-:W-:Y:S01]  /*13de0*/  IADD3 R8, R190, 0x20, RZ ;  /* 0x00000020be087810 */ /* 0x000fe20007ffe0ff */
[----:B--2---:R-:W-:Y:S01]  /*13df0*/  VIADD R7, R9, UR40 ;  /* 0x0000002809077c36 */ /* 0x004fe20008000000 */
[----:B------:R-:W-:-:S02]  /*13e00*/  SEL R3, RZ, 0x10, P0 ;  /* 0x00000010ff037807 */ /* 0x000fc40000000000 */
[----:B------:R-:W-:Y:S01]  /*13e10*/  ISETP.GE.AND P0, PT, R8, UR42, PT ;  /* 0x0000002a08007c0c */ /* 0x000fe2000bf06270 */
[----:B-1----:R-:W-:Y:S01]  /*13e20*/  IMAD R8, R10, UR8, RZ ;  /* 0x000000080a087c24 */ /* 0x002fe2000f8e02ff */
[----:B------:R-:W-:Y:S02]  /*13e30*/  LOP3.LUT R3, R6, R0, R3, 0xfe, !PT ;  /* 0x0000000006037212 */ /* 0x000fe400078efe03 */
[----:B------:R-:W-:Y:S01]  /*13e40*/  SEL R0, RZ, 0x40, P3 ;  /* 0x00000040ff007807 */ /* 0x000fe20001800000 */
[----:B------:R-:W-:Y:S01]  /*13e50*/  IMAD R11, R11, UR44, R8 ;  /* 0x0000002c0b0b7c24 */ /* 0x000fe2000f8e0208 */
[----:B------:R-:W-:Y:S01]  /*13e60*/  SHF.R.S32.HI R191, RZ, 0x1f, R190 ;  /* 0x0000001fffbf7819 */ /* 0x000fe200000114be */
[----:B------:R-:W-:Y:S01]  /*13e70*/  IMAD.WIDE.U32 R8, R10, UR44, R4 ;  /* 0x0000002c0a087c25 */ /* 0x000fe2000f8e0004 */
[----:B------:R-:W-:Y:S02]  /*13e80*/  LOP3.LUT R3, R3, R0, RZ, 0xfc, !PT ;  /* 0x0000000003037212 */ /* 0x000fe400078efcff */
[----:B------:R-:W-:Y:S01]  /*13e90*/  SEL R0, RZ, 0x80, P1 ;  /* 0x00000080ff007807 */ /* 0x000fe20000800000 */
[----:B------:R-:W-:-:S03]  /*13ea0*/  IMAD.WIDE R6, R7, 0x40, R190 ;  /* 0x0000004007067825 */ /* 0x000fc600078e02be */
[----:B------:R-:W-:Y:S01]  /*13eb0*/  LOP3.LUT R0, R3, R0, RZ, 0xfc, !PT ;  /* 0x0000000003007212 */ /* 0x000fe200078efcff */
[----:B------:R-:W-:Y:S01]  /*13ec0*/  IMAD.IADD R13, R9, 0x1, R11 ;  /* 0x00000001090d7824 */ /* 0x000fe200078e020b */
        /* <DEDUP_REMOVED lines=27> */
.L_x_4245:
[----:B------:R-:W-:Y:S05]  /*14080*/  BSYNC B0 ;  /* 0x0000000000007941 */ /* 0x000fea0003800000 */
.L_x_4244:
        /* <DEDUP_REMOVED lines=30> */
.L_x_4246:
[----:B------:R-:W-:Y:S05]  /*14270*/  BSYNC B0 ;  /* 0x0000000000007941 */ /* 0x000fea0003800000 */
.L_x_4239:
[----:B------:R-:W3:Y:S02]  /*14280*/  LDC R0, c[0x0][0xea8] ;  /* 0x0003aa00ff007b82 */ /* 0x000ee40000000800 */
[----:B---3--:R-:W-:-:S13]  /*14290*/  ISETP.LE.AND P0, PT, R0, UR4, PT ;  /* 0x0000000400007c0c */ /* 0x008fda000bf03270 */
[----:B------:R-:W-:Y:S05]  /*142a0*/  @!P0 BRA `(.L_x_4247) ;  /* 0xfffffecc00308947 */ /* 0x000fea000383ffff */
[----:B------:R-:W-:Y:S05]  /*142b0*/  EXIT ;  /* 0x000000000000794d */ /* 0x000fea0003800000 */
.L_x_4146:
        /* <DEDUP_REMOVED lines=13> */
[----:B------:R-:W-:Y:S01]  /*14390*/  ULDC UR5, c[0x0][0xc] ;  /* 0x0000030000057ab9 */ /* 0x000fe20000000800 */
[----:B------:R-:W-:Y:S01]  /*143a0*/  LOP3.LUT R19, R19, 0x1f, RZ, 0xc0, !PT ;  /* 0x0000001f13137812 */ /* 0x000fe200078ec0ff */
[----:B------:R-:W-:Y:S01]  /*143b0*/  IMAD.U32 R0, RZ, RZ, UR5 ;  /* 0x00000005ff007e24 */ /* 0x000fe2000f8e00ff */
[----:B------:R-:W-:Y:S01]  /*143c0*/  MOV R16, RZ ;  /* 0x000000ff00107202 */ /* 0x000fe20000000f00 */
[----:B------:R-:W-:Y:S01]  /*143d0*/  IMAD.U32 R18, RZ, RZ, UR4 ;  /* 0x00000004ff127e24 */ /* 0x000fe2000f8e00ff */
[----:B------:R-:W-:Y:S01]  /*143e0*/  ULDC.64 UR46, c[0x0][0x198] ;  /* 0x00006600002e7ab9 */ /* 0x000fe20000000a00 */
[----:B------:R-:W-:Y:S01]  /*143f0*/  IMAD.MOV.U32 R17, RZ, RZ, 0x1 ;  /* 0x00000001ff117424 */ /* 0x000fe200078e00ff */
[----:B------:R1:W-:Y:S01]  /*14400*/  STL [R1], R0 ;  /* 0x0000000001007387 */ /* 0x0003e20000100800 */
[----:B------:R-:W-:-:S05]  /*14410*/  UMOV UR61, URZ ;  /* 0x0000003f003d7c82 */ /* 0x000fca0008000000 */
.L_x_4304:
        /* <DEDUP_REMOVED lines=21> */
.L_x_4249:
[----:B------:R-:W-:Y:S01]  /*14570*/  ULDC UR11, c[0x0][0xec4] ;  /* 0x0003b100000b7ab9 */ /* 0x000fe20000000800 */
[----:B------:R-:W-:Y:S01]  /*14580*/  UMOV UR9, UR10 ;  /* 0x0000000a00097c82 */ /* 0x000fe20008000000 */
[----:B------:R-:W-:-:S11]  /*14590*/  UISETP.NE.AND UP0, UPT, UR11, 0x1, UPT ;  /* 0x000000010b00788c */ /* 0x000fd6000bf05270 */
[----:B------:R-:W-:Y:S02]  /*145a0*/  @UP0 ULDC.64 UR12, c[0x0][0xec8] ;  /* 0x0003b200000c0ab9 */ /* 0x000fe40000000a00 */
[----:B------:R-:W-:-:S04]  /*145b0*/  UIMAD.WIDE.U32 UR6, UR10, UR12, URZ ;  /* 0x0000000c0a0672a5 */ /* 0x000fc8000f8e003f */
[----:B------:R-:W-:-:S04]  /*145c0*/  @UP0 USHF.R.U32.HI UR9, URZ, UR13, UR7 ;  /* 0x0000000d3f090299 */ /* 0x000fc80008011607 */
[----:B------:R-:W-:-:S12]  /*145d0*/  UIMAD UR6, UR9, UR11, URZ ;  /* 0x0000000b090672a4 */ /* 0x000fd8000f8e023f */
.L_x_4250:
        /* <DEDUP_REMOVED lines=40> */
.L_x_4252:
[----:B------:R-:W-:-:S11]  /*14860*/  UISETP.NE.AND UP0, UPT, UR7, 0x1, UPT ;  /* 0x000000010700788c */ /* 0x000fd6000bf05270 */
[----:B------:R-:W-:Y:S02]  /*14870*/  @UP0 ULDC.64 UR16, c[0x0][0xae0] ;  /* 0x0002b80000100ab9 */ /* 0x000fe40000000a00 */
[----:B------:R-:W-:-:S04]  /*14880*/  UIMAD.WIDE.U32 UR8, UR10, UR16, URZ ;  /* 0x000000100a0872a5 */ /* 0x000fc8000f8e003f */
[----:B------:R-:W-:-:S12]  /*14890*/  @UP0 USHF.R.U32.HI UR10, URZ, UR17, UR9 ;  /* 0x000000113f0a0299 */ /* 0x000fd80008011609 */
.L_x_4253:
[----:B------:R-:W-:-:S04]  /*148a0*/  UIMAD UR10, UR10, UR7, UR7 ;  /* 0x000000070a0a72a4 */ /* 0x000fc8000f8e0207 */
[----:B------:R-:W-:-:S04]  /*148b0*/  UISETP.LT.AND UP0, UPT, UR6, UR10, UPT ;  /* 0x0000000a0600728c */ /* 0x000fc8000bf01270 */
[----:B------:R-:W-:-:S12]  /*148c0*/  USEL UR6, UR6, UR10, UP0 ;  /* 0x0000000a06067287 */ /* 0x000fd80008000000 */
.L_x_4251:
        /* <DEDUP_REMOVED lines=25> */
.L_x_4255:
[----:B------:R-:W-:-:S11]  /*14a60*/  UISETP.NE.AND UP0, UPT, UR7, 0x1, UPT ;  /* 0x000000010700788c */ /* 0x000fd6000bf05270 */
[----:B------:R-:W-:Y:S02]  /*14a70*/  @UP0 ULDC.64 UR12, c[0x0][0xae0] ;  /* 0x0002b800000c0ab9 */ /* 0x000fe40000000a00 */
[----:B------:R-:W-:-:S04]  /*14a80*/  UIMAD.WIDE.U32 UR8, UR6, UR12, URZ ;  /* 0x0000000c060872a5 */ /* 0x000fc8000f8e003f */
[----:B------:R-:W-:-:S12]  /*14a90*/  @UP0 USHF.R.U32.HI UR6, URZ, UR13, UR9 ;  /* 0x0000000d3f060299 */ /* 0x000fd80008011609 */
.L_x_4256:
[----:B------:R-:W-:-:S04]  /*14aa0*/  UIMAD UR6, UR6, UR7, URZ ;  /* 0x00000007060672a4 */ /* 0x000fc8000f8e023f */
[----:B------:R-:W-:-:S04]  /*14ab0*/  UISETP.LT.AND UP0, UPT, UR10, UR6, UPT ;  /* 0x000000060a00728c */ /* 0x000fc8000bf01270 */
[----:B------:R-:W-:-:S12]  /*14ac0*/  USEL UR10, UR10, UR6, !UP0 ;  /* 0x000000060a0a7287 */ /* 0x000fd8000c000000 */
.L_x_4254:
        /* <DEDUP_REMOVED lines=9> */
[----:B------:R-:W-:Y:S01]  /*14b60*/  ISETP.NE.AND P0, PT, R19, RZ, PT ;  /* 0x000000ff1300720c */ /* 0x000fe20003f05270 */
[----:B------:R-:W-:-:S12]  /*14b70*/  IMAD.MOV.U32 R13, RZ, RZ, R18 ;  /* 0x000000ffff0d7224 */ /* 0x000fd800078e0012 */
[----:B------:R-:W-:Y:S05]  /*14b80*/  @P0 BRA `(.L_x_4259) ;  /* 0x0000002800c80947 */ /* 0x000fea0003800000 */
[----:B------:R-:W2:Y:S01]  /*14b90*/  LDL R0, [R1] ;  /* 0x0000000001007983 */ /* 0x000ea20000100800 */
[----:B------:R-:W-:Y:S01]  /*14ba0*/  VOTEU.ANY UR6, UPT, PT ;  /* 0x0000000000067886 */ /* 0x000fe200038e0100 */
[----:B------:R-:W1:Y:S01]  /*14bb0*/  LDC.64 R2, c[0x0][0xef0] ;  /* 0x0003bc00ff027b82 */ /* 0x000e620000000a00 */
[----:B------:R-:W3:Y:S01]  /*14bc0*/  S2R R5, SR_LANEID ;  /* 0x0000000000057919 */ /* 0x000ee20000000000 */
[----:B--2---:R-:W-:Y:S02]  /*14bd0*/  R2UR UR7, R0 ;  /* 0x00000000000772ca */ /* 0x004fe400000e0000 */
[----:B------:R-:W3:Y:S02]  /*14be0*/  FLO.U32 R0, UR6 ;  /* 0x0000000600007d00 */ /* 0x000ee400080e0000 */
[----:B---3--:R-:W-:-:S06]  /*14bf0*/  ISETP.EQ.U32.AND P0, PT, R0, R5, PT ;  /* 0x000000050000720c */ /* 0x008fcc0003f02070 */
[----:B------:R-:W1:Y:S07]  /*14c00*/  POPC R5, UR6 ;  /* 0x0000000600057d09 */ /* 0x000e6e0008000000 */
[----:B-1----:R-:W2:Y:S01]  /*14c10*/  @P0 ATOMG.E.ADD.STRONG.GPU PT, R3, desc[UR54][R2.64], R5 ;  /* 0x00000005020309a8 */ /* 0x002ea200081ee1f6 */
[----:B------:R-:W1:Y:S02]  /*14c20*/  S2R R4, SR_LTMASK ;  /* 0x0000000000047919 */ /* 0x000e640000003900 */
[----:B-1----:R-:W-:-:S04]  /*14c30*/  LOP3.LUT R4, R4, UR6, RZ, 0xc0, !PT ;  /* 0x0000000604047c12 */ /* 0x002fc8000f8ec0ff */
[----:B------:R-:W1:Y:S01]  /*14c40*/  POPC R13, R4 ;  /* 0x00000004000d7309 */ /* 0x000e620000000000 */
[----:B--2---:R-:W1:Y:S02]  /*14c50*/  SHFL.IDX PT, R0, R3, R0, 0x1f ;  /* 0x00001f0003007589 */ /* 0x004e6400000e0000 */
[----:B-1----:R-:W-:Y:S01]  /*14c60*/  IADD3 R13, R0, UR7, R13 ;  /* 0x00000007000d7c10 */ /* 0x002fe2000fffe00d */
[----:B------:R-:W-:Y:S06]  /*14c70*/  BRA `(.L_x_4259) ;  /* 0x00000028008c7947 */ /* 0x000fec0003800000 */
.L_x_4258:
        /* <DEDUP_REMOVED lines=12> */
[----:B------:R-:W-:Y:S01]  /*14d40*/  MOV R8, 0x70 ;  /* 0x0000007000087802 */ /* 0x000fe20000000f00 */
[----:B------:R-:W1:Y:S01]  /*14d50*/  LDC.64 R2, c[0x4][R2] ;  /* 0x0100000002027b82 */ /* 0x000e620000000a00 */
        /* <DEDUP_REMOVED lines=8> */
[----:B-1----:R-:W-:Y:S05]  /*14de0*/  CALL.ABS.NOINC R2 ;  /* 0x0000000002007343 */ /* 0x002fea0003c00000 */
.L_x_4260:
        /* <DEDUP_REMOVED lines=20> */
.L_x_4262:
        /* <DEDUP_REMOVED lines=16> */
.L_x_4261:
[----:B------:R-:W-:Y:S01]  /*15030*/  ULDC.64 UR4, c[0x0][0xaf0] ;  /* 0x0002bc0000047ab9 */ /* 0x000fe20000000a00 */
[----:B------:R-:W-:Y:S01]  /*15040*/  IMAD.U32 R5, RZ, RZ, UR59 ;  /* 0x0000003bff057e24 */ /* 0x000fe2000f8e00ff */
[----:B------:R-:W-:Y:S01]  /*15050*/  ISETP.NE.U32.AND P0, PT, RZ, UR4, PT ;  /* 0x00000004ff007c0c */ /* 0x000fe2000bf05070 */
[----:B------:R-:W1:Y:S01]  /*15060*/  LDC R0, c[0x0][0x428] ;  /* 0x00010a00ff007b82 */ /* 0x000e620000000800 */
[----:B------:R-:W-:Y:S02]  /*15070*/  MOV R6, UR59 ;  /* 0x0000003b00067c02 */ /* 0x000fe40008000f00 */
        /* <DEDUP_REMOVED lines=9> */
[----:B------:R-:W-:Y:S01]  /*15110*/  IMAD.U32 R10, RZ, RZ, UR60 ;  /* 0x0000003cff0a7e24 */ /* 0x000fe2000f8e00ff */
[----:B--2---:R-:W1:Y:S03]  /*15120*/  LDC.64 R2, c[0x0][0x3f8] ;  /* 0x0000fe00ff027b82 */ /* 0x004e660000000a00 */
[----:B------:R-:W-:-:S06]  /*15130*/  VIADD R10, R10, 0xffffffff ;  /* 0xffffffff0a0a7836 */ /* 0x000fcc0000000000 */
[----:B------:R-:W-:Y:S01]  /*15140*/  VOTEU.ALL UP1, P1 ;  /* 0x00000000003f7886 */ /* 0x000fe20000820000 */
[----:B------:R-:W2:Y:S04]  /*15150*/  @P0 LDC R4, c[0x0][0x42c] ;  /* 0x00010b00ff040b82 */ /* 0x000ea80000000800 */
        /* <DEDUP_REMOVED lines=10> */
.L_x_4317:
[----:B------:R-:W-:Y:S01]  /*15200*/  UMOV UR4, 0xffffffff ;  /* 0xffffffff00047882 */ /* 0x000fe20000000000 */
[----:B------:R-:W-:Y:S02]  /*15210*/  SHF.R.S32.HI R7, RZ, 0x1f, R6 ;  /* 0x0000001fff077819 */ /* 0x000fe40000011406 */
[----:B------:R-:W-:Y:S05]  /*15220*/  BRA.DIV UR4, `(.L_x_4264) ;  /* 0x0000002e04347947 */ /* 0x000fea000b800000 */
[----:B------:R-:W-:-:S13]  /*15230*/  ELECT P6, URZ, PT ;  /* 0x00000000003f782f */ /* 0x000fda00038c0000 */
.L_x_4320:
        /* <DEDUP_REMOVED lines=21> */
.L_x_4266:
[----:B-1----:R-:W-:Y:S01]  /*15390*/  LEA R8, R16, UR38, 0x3 ;  /* 0x0000002610087c11 */ /* 0x002fe2000f8e18ff */
[----:B------:R-:W1:Y:S01]  /*153a0*/  S2R R9, SR_TID.X ;  /* 0x0000000000097919 */ /* 0x000e620000002100 */
[----:B------:R-:W-:-:S04]  /*153b0*/  SHF.L.U32 R5, R17, 0x1f, RZ ;  /* 0x0000001f11057819 */ /* 0x000fc800000006ff */
[----:B------:R-:W2:Y:S01]  /*153c0*/  SYNCS.PHASECHK.TRANS64.TRYWAIT P2, [R8+URZ+0x38840], R5 ;  /* 0x03884005080075a7 */ /* 0x000ea2000804017f */
[----:B-1----:R-:W-:-:S04]  /*153d0*/  LOP3.LUT R9, R9, 0x7f, RZ, 0xc0, !PT ;  /* 0x0000007f09097812 */ /* 0x002fc800078ec0ff */
[----:B------:R-:W-:Y:S01]  /*153e0*/  ISETP.NE.AND P3, PT, R9, RZ, PT ;  /* 0x000000ff0900720c */ /* 0x000fe20003f65270 */
[----:B--2---:R-:W-:-:S12]  /*153f0*/  @!P2 BRA `(.L_x_4267) ;  /* 0x0000002800e0a947 */ /* 0x004fd80003800000 */
.L_x_4321:
[----:B------:R-:W-:Y:S05]  /*15400*/  @P3 BRA `(.L_x_4268) ;  /* 0x0000000000143947 */ /* 0x000fea0003800000 */
[----:B------:R-:W-:Y:S01]  /*15410*/  ISETP.NE.AND P2, PT, R19, RZ, PT ;  /* 0x000000ff1300720c */ /* 0x000fe20003f45270 */
[----:B-1----:R-:W-:-:S04]  /*15420*/  IMAD.MOV.U32 R5, RZ, RZ, 0x2000 ;  /* 0x00002000ff057424 */ /* 0x002fc800078e00ff */
[----:B------:R2:W-:Y:S08]  /*15430*/  SYNCS.ARRIVE.TRANS64 RZ, [R8+URZ+0x38830], R5 ;  /* 0x0388300508ff79a7 */ /* 0x0005f0000800003f */
[----:B------:R-:W-:Y:S05]  /*15440*/  @!P2 BRA `(.L_x_4268) ;  /* 0x000000000004a947 */ /* 0x000fea0003800000 */
[----:B------:R-:W-:Y:S01]  /*15450*/  BPT.TRAP 0x1 ;  /* 0x000000040000795c */ /* 0x000fe20000300000 */
.L_x_4268:
        /* <DEDUP_REMOVED lines=16> */
.L_x_4265:
[----:B------:R-:W-:Y:S05]  /*15560*/  WARPSYNC.ALL ;  /* 0x0000000000007948 */ /* 0x000fea0003800000 */
[----:B------:R-:W-:Y:S01]  /*15570*/  BAR.SYNC.DEFER_BLOCKING 0x8, 0xa0 ;  /* 0x0202800000007b1d */ /* 0x000fe20000010000 */
[----:B------:R-:W-:-:S05]  /*15580*/  ELECT P2, URZ, PT ;  /* 0x00000000003f782f */ /* 0x000fca0003840000 */
[----:B------:R-:W-:Y:S08]  /*15590*/  BSSY B0, `(.L_x_4269) ;  /* 0x0000041000007945 */ /* 0x000ff00003800000 */
[----:B------:R-:W-:Y:S05]  /*155a0*/  @!P2 BRA `(.L_x_4270) ;  /* 0x0000000000fca947 */ /* 0x000fea0003800000 */
[----:B------:R-:W-:Y:S01]  /*155b0*/  UIADD3 UR14, UP0, UR46, 0x270, URZ ;  /* 0x000002702e0e7890 */ /* 0x000fe2000ff1e03f */
[----:B-12---:R-:W-:Y:S01]  /*155c0*/  IMAD.MOV.U32 R5, RZ, RZ, 0x2000 ;  /* 0x00002000ff057424 */ /* 0x006fe200078e00ff */
[----:B------:R-:W-:Y:S02]  /*155d0*/  UIADD3 UR16, UR38, 0x20400, URZ ;  /* 0x0002040026107890 */ /* 0x000fe4000fffe03f */
[----:B------:R-:W-:Y:S01]  /*155e0*/  UIADD3.X UR15, URZ, UR47, URZ, UP0, !UPT ;  /* 0x0000002f3f0f7290 */ /* 0x000fe200087fe43f */
[----:B------:R1:W-:Y:S01]  /*155f0*/  SYNCS.ARRIVE.TRANS64 RZ, [UR38+0x38800], R5 ;  /* 0x03880005ffff79a7 */ /* 0x0003e20008000026 */
[----:B------:R-:W-:Y:S02]  /*15600*/  UIADD3 UR4, UP0, UR46, 0x770, URZ ;  /* 0x000007702e047890 */ /* 0x000fe4000ff1e03f */
[----:B------:R-:W-:Y:S02]  /*15610*/  UIADD3 UR17, UR38, 0x38800, URZ ;  /* 0x0003880026117890 */ /* 0x000fe4000fffe03f */
[----:B------:R-:W-:-:S02]  /*15620*/  UIADD3 UR8, UR38, 0x26400, URZ ;  /* 0x0002640026087890 */ /* 0x000fc4000fffe03f */
[----:B------:R-:W-:Y:S01]  /*15630*/  UIADD3 UR9, UR38, 0x38810, URZ ;  /* 0x0003881026097890 */ /* 0x000fe2000fffe03f */
[----:B-1----:R-:W-:Y:S01]  /*15640*/  IMAD.MOV.U32 R5, RZ, RZ, 0x10000 ;  /* 0x00010000ff057424 */ /* 0x002fe200078e00ff */
[----:B------:R-:W-:Y:S02]  /*15650*/  UIADD3.X UR5, URZ, UR47, URZ, UP0, !UPT ;  /* 0x0000002f3f057290 */ /* 0x000fe400087fe43f */
[----:B------:R-:W-:Y:S01]  /*15660*/  UIADD3 UR24, UR38, 0x28400, URZ ;  /* 0x0002840026187890 */ /* 0x000fe2000fffe03f */
[----:B------:R-:W-:Y:S01]  /*15670*/  UMOV UR6, 0x0 ;  /* 0x0000000000067882 */ /* 0x000fe20000000000 */
[----:B------:R-:W-:Y:S01]  /*15680*/  UMOV UR7, 0x12f00000 ;  /* 0x12f0000000077882 */ /* 0x000fe20000000000 */
[----:B------:R-:W-:Y:S01]  /*15690*/  UMOV UR18, URZ ;  /* 0x0000003f00127c82 */ /* 0x000fe20008000000 */
[----:B------:R-:W-:Y:S01]  /*156a0*/  UMOV UR19, UR57 ;  /* 0x0000003900137c82 */ /* 0x000fe20008000000 */
[----:B------:R-:W-:Y:S01]  /*156b0*/  UMOV UR20, UR58 ;  /* 0x0000003a00147c82 */ /* 0x000fe20008000000 */
[----:B------:R-:W-:Y:S01]  /*156c0*/  UMOV UR21, UR59 ;  /* 0x0000003b00157c82 */ /* 0x000fe20008000000 */
[----:B------:R-:W-:Y:S01]  /*156d0*/  UMOV UR11, UR57 ;  /* 0x00000039000b7c82 */ /* 0x000fe20008000000 */
[----:B------:R1:W-:Y:S01]  /*156e0*/  UTMALDG.4D [UR16], [UR14], desc[UR6] ;  /* 0x000006100e0075b4 */ /* 0x0003e20008019000 */
[----:B------:R-:W-:Y:S01]  /*156f0*/  UMOV UR12, UR58 ;  /* 0x0000003a000c7c82 */ /* 0x000fe20008000000 */
[----:B------:R-:W-:Y:S01]  /*15700*/  UMOV UR13, UR59 ;  /* 0x0000003b000d7c82 */ /* 0x000fe20008000000 */
[----:B------:R-:W-:Y:S01]  /*15710*/  UMOV UR10, UR18 ;  /* 0x00000012000a7c82 */ /* 0x000fe20008000000 */
[----:B------:R3:W-:Y:S01]  /*15720*/  SYNCS.ARRIVE.TRANS64 RZ, [UR38+0x38810], R5 ;  /* 0x03881005ffff79a7 */ /* 0x0007e20008000026 */
[----:B------:R-:W-:Y:S01]  /*15730*/  UMOV UR26, 0x40 ;  /* 0x00000040001a7882 */ /* 0x000fe20000000000 */
[----:B------:R-:W-:Y:S01]  /*15740*/  UMOV UR27, UR57 ;  /* 0x00000039001b7c82 */ /* 0x000fe20008000000 */
[----:B------:R-:W-:Y:S01]  /*15750*/  UMOV UR28, UR58 ;  /* 0x0000003a001c7c82 */ /* 0x000fe20008000000 */
[----:B------:R-:W-:Y:S01]  /*15760*/  UMOV UR29, UR59 ;  /* 0x0000003b001d7c82 */ /* 0x000fe20008000000 */
[----:B------:R-:W-:Y:S01]  /*15770*/  UIADD3 UR48, UR38, 0x2a400, URZ ;  /* 0x0002a40026307890 */ /* 0x000fe2000fffe03f */
[----:B------:R2:W-:Y:S01]  /*15780*/  UTMALDG.4D [UR8], [UR4], desc[UR6] ;  /* 0x00000608040075b4 */ /* 0x0005e20008019000 */
[----:B------:R-:W-:Y:S01]  /*15790*/  UMOV UR25, UR9 ;  /* 0x0000000900197c82 */ /* 0x000fe20008000000 */
[----:B------:R-:W-:-:S02]  /*157a0*/  UIADD3 UR40, UR38, 0x2c400, URZ ;  /* 0x0002c40026287890 */ /* 0x000fc4000fffe03f */
[----:B------:R-:W-:Y:S01]  /*157b0*/  UIADD3 UR32, UR38, 0x2e400, URZ ;  /* 0x0002e40026207890 */ /* 0x000fe2000fffe03f */
[----:B------:R-:W-:Y:S01]  /*157c0*/  UMOV UR50, 0x80 ;  /* 0x0000008000327882 */ /* 0x000fe20000000000 */
[----:B------:R-:W-:Y:S01]  /*157d0*/  UMOV UR51, UR57 ;  /* 0x0000003900337c82 */ /* 0x000fe20008000000 */
[----:B------:R4:W-:Y:S01]  /*157e0*/  UTMALDG.4D [UR24], [UR4], desc[UR6] ;  /* 0x00000618040075b4 */ /* 0x0009e20008019000 */
[----:B------:R-:W-:Y:S01]  /*157f0*/  UMOV UR52, UR58 ;  /* 0x0000003a00347c82 */ /* 0x000fe20008000000 */
[----:B------:R-:W-:Y:S01]  /*15800*/  UMOV UR53, UR59 ;  /* 0x0000003b00357c82 */ /* 0x000fe20008000000 */
[----:B------:R-:W-:Y:S01]  /*15810*/  UMOV UR49, UR9 ;  /* 0x0000000900317c82 */ /* 0x000fe20008000000 */
[----:B------:R-:W-:Y:S01]  /*15820*/  UMOV UR42, 0xc0 ;  /* 0x000000c0002a7882 */ /* 0x000fe20000000000 */
[----:B------:R-:W-:Y:S01]  /*15830*/  UMOV UR43, UR57 ;  /* 0x00000039002b7c82 */ /* 0x000fe20008000000 */
[----:B------:R-:W-:Y:S01]  /*15840*/  UMOV UR44, UR58 ;  /* 0x0000003a002c7c82 */ /* 0x000fe20008000000 */
[----:B------:R-:W-:Y:S01]  /*15850*/  UMOV UR45, UR59 ;  /* 0x0000003b002d7c82 */ /* 0x000fe20008000000 */
[----:B-1----:R-:W-:Y:S01]  /*15860*/  UIADD3 UR16, UR38, 0x32400, URZ ;  /* 0x0003240026107890 */ /* 0x002fe2000fffe03f */
[----:B------:R3:W-:Y:S01]  /*15870*/  UTMALDG.4D [UR48], [UR4], desc[UR6] ;  /* 0x00000630040075b4 */ /* 0x0007e20008019000 */
[----:B------:R-:W-:Y:S01]  /*15880*/  UMOV UR41, UR9 ;  /* 0x0000000900297c82 */ /* 0x000fe20008000000 */
[----:B------:R-:W-:Y:S01]  /*15890*/  UMOV UR34, 0x100 ;  /* 0x0000010000227882 */ /* 0x000fe20000000000 */
[----:B------:R-:W-:Y:S01]  /*158a0*/  UMOV UR35, UR57 ;  /* 0x0000003900237c82 */ /* 0x000fe20008000000 */
[----:B------:R-:W-:Y:S01]  /*158b0*/  UMOV UR36, UR58 ;  /* 0x0000003a00247c82 */ /* 0x000fe20008000000 */
[----:B------:R-:W-:Y:S01]  /*158c0*/  UMOV UR37, UR59 ;  /* 0x0000003b00257c82 */ /* 0x000fe20008000000 */
[----:B------:R-:W-:Y:S01]  /*158d0*/  UMOV UR33, UR9 ;  /* 0x0000000900217c82 */ /* 0x000fe20008000000 */
[----:B------:R-:W-:Y:S01]  /*158e0*/  UMOV UR18, 0x180 ;  /* 0x0000018000127882 */ /* 0x000fe20000000000 */
[----:B------:R3:W-:Y:S01]  /*158f0*/  UTMALDG.4D [UR40], [UR4], desc[UR6] ;  /* 0x00000628040075b4 */ /* 0x0007e20008019000 */
[----:B--2---:R-:W-:Y:S01]  /*15900*/  UIADD3 UR8, UR38, 0x34400, URZ ;  /* 0x0003440026087890 */ /* 0x004fe2000fffe03f */
[----:B------:R-:W-:Y:S01]  /*15910*/  UMOV UR17, UR9 ;  /* 0x0000000900117c82 */ /* 0x000fe20008000000 */
[----:B------:R-:W-:Y:S01]  /*15920*/  UMOV UR10, 0x1c0 ;  /* 0x000001c0000a7882 */ /* 0x000fe20000000000 */
[----:B------:R3:W-:Y:S01]  /*15930*/  UTMALDG.4D [UR32], [UR4], desc[UR6] ;  /* 0x00000620040075b4 */ /* 0x0007e20008019000 */
[----:B----4-:R-:W-:Y:S01]  /*15940*/  UIADD3 UR24, UR38, 0x30400, URZ ;  /* 0x0003040026187890 */ /* 0x010fe2000fffe03f */
[----:B------:R-:W-:-:S08]  /*15950*/  UMOV UR26, 0x140 ;  /* 0x00000140001a7882 */ /* 0x000fd00000000000 */
[----:B------:R3:W-:Y:S01]  /*15960*/  UTMALDG.4D [UR24], [UR4], desc[UR6] ;  /* 0x00000618040075b4 */ /* 0x0007e20008019000 */
[----:B------:R3:W-:Y:S01]  /*15970*/  UTMALDG.4D [UR16], [UR4], desc[UR6] ;  /* 0x00000610040075b4 */ /* 0x0007e20008019000 */
[----:B------:R3:W-:Y:S02]  /*15980*/  UTMALDG.4D [UR8], [UR4], desc[UR6] ;  /* 0x00000608040075b4 */ /* 0x0007e40008019000 */
[----:B---3--:R-:W-:Y:S01]  /*15990*/  NOP ;  /* 0x0000000000007918 */ /* 0x008fe20000000000 */
.L_x_4270:
[----:B------:R-:W-:Y:S05]  /*159a0*/  BSYNC B0 ;  /* 0x0000000000007941 */ /* 0x000fea0003800000 */
.L_x_4269:
[----:B------:R-:W-:-:S04]  /*159b0*/  UIADD3 UR61, UR61, 0x1, URZ ;  /* 0x000000013d3d7890 */ /* 0x000fc8000fffe03f */
[----:B------:R-:W-:-:S04]  /*159c0*/  ULEA.HI UR4, UR61, UR61, URZ, 0x1 ;  /* 0x0000003d3d047291 */ /* 0x000fc8000f8f083f */
[----:B------:R-:W-:-:S04]  /*159d0*/  ULOP3.LUT UR4, UR4, 0xfffffffe, URZ, 0xc0, !UPT ;  /* 0xfffffffe04047892 */ /* 0x000fc8000f8ec03f */
[----:B------:R-:W-:-:S06]  /*159e0*/  UIADD3 UR4, UR61, -UR4, URZ ;  /* 0x800000043d047290 */ /* 0x000fcc000fffe03f */
[----:B-12---:R-:W-:-:S05]  /*159f0*/  IMAD.U32 R5, RZ, RZ, UR4 ;  /* 0x00000004ff057e24 */ /* 0x006fca000f8e00ff */
[----:B------:R-:W-:-:S04]  /*15a00*/  SHF.L.U32 R5, R5, 0x1f, RZ ;  /* 0x0000001f05057819 */ /* 0x000fc800000006ff */
[----:B------:R-:W1:Y:S02]  /*15a10*/  SYNCS.PHASECHK.TRANS64.TRYWAIT P2, [UR38+0x38820], R5 ;  /* 0x03882005ff0075a7 */ /* 0x000e640008040166 */
[----:B-1----:R-:W-:Y:S05]  /*15a20*/  @!P2 BRA `(.L_x_4271) ;  /* 0x000000240068a947 */ /* 0x002fea0003800000 */
.L_x_4322:
        /* <DEDUP_REMOVED lines=10> */
.L_x_4323:
[----:B------:R-:W-:Y:S05]  /*15ad0*/  @P3 BRA `(.L_x_4275) ;  /* 0x0000000000143947 */ /* 0x000fea0003800000 */
[----:B------:R-:W-:Y:S01]  /*15ae0*/  ISETP.NE.AND P2, PT, R19, RZ, PT ;  /* 0x000000ff1300720c */ /* 0x000fe20003f45270 */
[----:B-1----:R-:W-:-:S04]  /*15af0*/  IMAD.MOV.U32 R8, RZ, RZ, 0x10000 ;  /* 0x00010000ff087424 */ /* 0x002fc800078e00ff */
[----:B------:R2:W-:Y:S08]  /*15b00*/  SYNCS.ARRIVE.TRANS64 RZ, [R5+URZ+0x38850], R8 ;  /* 0x0388500805ff79a7 */ /* 0x0005f0000800003f */
[----:B------:R-:W-:Y:S05]  /*15b10*/  @!P2 BRA `(.L_x_4275) ;  /* 0x000000000004a947 */ /* 0x000fea0003800000 */
[----:B------:R-:W-:Y:S01]  /*15b20*/  BPT.TRAP 0x1 ;  /* 0x000000040000795c */ /* 0x000fe20000300000 */
.L_x_4275:
        /* <DEDUP_REMOVED lines=26> */
[----:B------:R3:W-:Y:S02]  /*15cd0*/  UTMALDG.4D [UR8], [UR14], desc[UR6] ;  /* 0x000006080e0075b4 */ /* 0x0007e40008019000 */
[----:B---3--:R-:W-:Y:S01]  /*15ce0*/  UMOV UR8, UR18 ;  /* 0x0000001200087c82 */ /* 0x008fe20008000000 */
[----:B------:R-:W-:Y:S01]  /*15cf0*/  UMOV UR10, UR21 ;  /* 0x00000015000a7c82 */ /* 0x000fe20008000000 */
[----:B------:R-:W-:Y:S01]  /*15d00*/  UIADD3 UR18, UR16, 0xa400, URZ ;  /* 0x0000a40010127890 */ /* 0x000fe2000fffe03f */
[----:B------:R3:W-:Y:S02]  /*15d10*/  UTMALDG.4D [UR8], [UR14], desc[UR6] ;  /* 0x000006080e0075b4 */ /* 0x0007e40008019000 */
[----:B---3--:R-:W-:Y:S01]  /*15d20*/  UMOV UR8, UR19 ;  /* 0x0000001300087c82 */ /* 0x008fe20008000000 */
[----:B------:R-:W-:Y:S01]  /*15d30*/  UMOV UR10, UR22 ;  /* 0x00000016000a7c82 */ /* 0x000fe20008000000 */
[----:B------:R-:W-:Y:S01]  /*15d40*/  UIADD3 UR19, UR16, 0xc400, URZ ;  /* 0x0000c40010137890 */ /* 0x000fe2000fffe03f */
[----:B------:R3:W-:Y:S01]  /*15d50*/  UTMALDG.4D [UR8], [UR14], desc[UR6] ;  /* 0x000006080e0075b4 */ /* 0x0007e20008019000 */
[----:B------:R-:W-:Y:S01]  /*15d60*/  UIADD3 UR16, UR16, 0xe400, URZ ;  /* 0x0000e40010107890 */ /* 0x000fe2000fffe03f */
[----:B---3--:R-:W-:Y:S01]  /*15d70*/  UMOV UR8, UR17 ;  /* 0x0000001100087c82 */ /* 0x008fe20008000000 */
[----:B------:R-:W-:Y:S01]  /*15d80*/  UMOV UR10, UR23 ;  /* 0x00000017000a7c82 */ /* 0x000fe20008000000 */
[----:B------:R-:W-:Y:S01]  /*15d90*/  UMOV UR17, 0x180 ;  /* 0x0000018000117882 */ /* 0x000fe20000000000 */
[----:B------:R3:W-:Y:S02]  /*15da0*/  UTMALDG.4D [UR8], [UR14], desc[UR6] ;  /* 0x000006080e0075b4 */ /* 0x0007e40008019000 */
[----:B---3--:R-:W-:Y:S01]  /*15db0*/  UMOV UR8, UR18 ;  /* 0x0000001200087c82 */ /* 0x008fe20008000000 */
[----:B------:R-:W-:-:S02]  /*15dc0*/  UMOV UR10, UR24 ;  /* 0x00000018000a7c82 */ /* 0x000fc40008000000 */
[----:B------:R3:W-:Y:S02]  /*15dd0*/  UTMALDG.4D [UR8], [UR14], desc[UR6] ;  /* 0x000006080e0075b4 */ /* 0x0007e40008019000 */
[----:B---3--:R-:W-:Y:S01]  /*15de0*/  UMOV UR8, UR19 ;  /* 0x0000001300087c82 */ /* 0x008fe20008000000 */
[----:B------:R-:W-:Y:S01]  /*15df0*/  UMOV UR10, UR17 ;  /* 0x00000011000a7c82 */ /* 0x000fe20008000000 */
[----:B------:R-:W-:Y:S01]  /*15e00*/  UMOV UR17, 0x1c0 ;  /* 0x000001c000117882 */ /* 0x000fe20000000000 */
[----:B------:R3:W-:Y:S02]  /*15e10*/  UTMALDG.4D [UR8], [UR14], desc[UR6] ;  /* 0x000006080e0075b4 */ /* 0x0007e40008019000 */
[----:B---3--:R-:W-:Y:S01]  /*15e20*/  UMOV UR8, UR16 ;  /* 0x0000001000087c82 */ /* 0x008fe20008000000 */
[----:B------:R-:W-:Y:S02]  /*15e30*/  UMOV UR10, UR17 ;  /* 0x00000011000a7c82 */ /* 0x000fe40008000000 */
[----:B------:R3:W-:Y:S02]  /*15e40*/  UTMALDG.4D [UR8], [UR14], desc[UR6] ;  /* 0x000006080e0075b4 */ /* 0x0007e40008019000 */
[----:B---3--:R-:W-:Y:S01]  /*15e50*/  NOP ;  /* 0x0000000000007918 */ /* 0x008fe20000000000 */
.L_x_4273:
[----:B------:R-:W-:Y:S05]  /*15e60*/  BSYNC B0 ;  /* 0x0000000000007941 */ /* 0x000fea0003800000 */
.L_x_4272:
[----:B------:R-:W-:-:S04]  /*15e70*/  UIADD3 UR6, UR60, -0x2, URZ ;  /* 0xfffffffe3c067890 */ /* 0x000fc8000fffe03f */
[----:B------:R-:W-:-:S06]  /*15e80*/  UISETP.GE.AND UP0, UPT, UR6, UR39, UPT ;  /* 0x000000270600728c */ /* 0x000fcc000bf06270 */
[----:B------:R-:W-:-:S13]  /*15e90*/  PLOP3.LUT P2, PT, PT, PT, UP0, 0x80, 0x0 ;  /* 0x000000000000781c */ /* 0x000fda0003f4f008 */
[----:B------:R-:W-:Y:S05]  /*15ea0*/  @!P2 BRA `(.L_x_4276) ;  /* 0x0000001400a4a947 */ /* 0x000fea0003800000 */
[----:B------:R-:W-:Y:S02]  /*15eb0*/  LOP3.LUT R9, RZ, UR39, RZ, 0x33, !PT ;  /* 0x00000027ff097c12 */ /* 0x000fe4000f8e33ff */
[----:B-12---:R-:W-:-:S04]  /*15ec0*/  IADD3 R8, RZ, -UR60, RZ ;  /* 0x8000003cff087c10 */ /* 0x006fc8000fffe0ff */
[----:B------:R-:W-:Y:S01]  /*15ed0*/  VIADDMNMX R9, R8, 0x1, R9, !PT ;  /* 0x0000000108097846 */ /* 0x000fe20007800109 */
[----:B------:R-:W-:-:S04]  /*15ee0*/  IMAD.U32 R8, RZ, RZ, UR6 ;  /* 0x00000006ff087e24 */ /* 0x000fc8000f8e00ff */
        /* <DEDUP_REMOVED lines=30> */
.L_x_4280:
[----:B-1----:R-:W-:Y:S01]  /*160d0*/  LEA R2, R16, UR38, 0x3 ;  /* 0x0000002610027c11 */ /* 0x002fe2000f8e18ff */
[----:B------:R-:W1:Y:S01]  /*160e0*/  S2R R5, SR_TID.X ;  /* 0x0000000000057919 */ /* 0x000e620000002100 */
[----:B------:R-:W-:-:S04]  /*160f0*/  SHF.L.U32 R3, R17, 0x1f, RZ ;  /* 0x0000001f11037819 */ /* 0x000fc800000006ff */
[----:B------:R-:W2:Y:S01]  /*16100*/  SYNCS.PHASECHK.TRANS64.TRYWAIT P3, [R2+URZ+0x38840], R3 ;  /* 0x03884003020075a7 */ /* 0x000ea2000806017f */
[----:B-1----:R-:W-:-:S04]  /*16110*/  LOP3.LUT R5, R5, 0x7f, RZ, 0xc0, !PT ;  /* 0x0000007f05057812 */ /* 0x002fc800078ec0ff */
[----:B------:R-:W-:Y:S01]  /*16120*/  ISETP.NE.AND P2, PT, R5, RZ, PT ;  /* 0x000000ff0500720c */ /* 0x000fe20003f45270 */
[----:B--2---:R-:W-:-:S12]  /*16130*/  @!P3 BRA `(.L_x_4281) ;  /* 0x0000001c00d0b947 */ /* 0x004fd80003800000 */
.L_x_4324:
[----:B------:R-:W-:Y:S05]  /*16140*/  @P2 BRA `(.L_x_4282) ;  /* 0x0000000000142947 */ /* 0x000fea0003800000 */
[----:B------:R-:W-:Y:S01]  /*16150*/  ISETP.NE.AND P3, PT, R19, RZ, PT ;  /* 0x000000ff1300720c */ /* 0x000fe20003f65270 */
[----:B------:R-:W-:-:S04]  /*16160*/  IMAD.MOV.U32 R5, RZ, RZ, 0x2000 ;  /* 0x00002000ff057424 */ /* 0x000fc800078e00ff */
[----:B------:R2:W-:Y:S08]  /*16170*/  SYNCS.ARRIVE.TRANS64 RZ, [R2+URZ+0x38830], R5 ;  /* 0x0388300502ff79a7 */ /* 0x0005f0000800003f */
[----:B------:R-:W-:Y:S05]  /*16180*/  @!P3 BRA `(.L_x_4282) ;  /* 0x000000000004b947 */ /* 0x000fea0003800000 */
[----:B------:R-:W-:Y:S01]  /*16190*/  BPT.TRAP 0x1 ;  /* 0x000000040000795c */ /* 0x000fe20000300000 */
.L_x_4282:
        /* <DEDUP_REMOVED lines=17> */
.L_x_4325:
[----:B------:R-:W-:Y:S05]  /*162b0*/  @P2 BRA `(.L_x_4284) ;  /* 0x0000000000142947 */ /* 0x000fea0003800000 */
[----:B------:R-:W-:Y:S01]  /*162c0*/  ISETP.NE.AND P2, PT, R19, RZ, PT ;  /* 0x000000ff1300720c */ /* 0x000fe20003f45270 */
[----:B-1-3--:R-:W-:-:S04]  /*162d0*/  IMAD.MOV.U32 R3, RZ, RZ, 0x10000 ;  /* 0x00010000ff037424 */ /* 0x00afc800078e00ff */
[----:B------:R4:W-:Y:S08]  /*162e0*/  SYNCS.ARRIVE.TRANS64 RZ, [R2+URZ+0x38850], R3 ;  /* 0x0388500302ff79a7 */ /* 0x0009f0000800003f */
[----:B------:R-:W-:Y:S05]  /*162f0*/  @!P2 BRA `(.L_x_4284) ;  /* 0x000000000004a947 */ /* 0x000fea0003800000 */
[----:B------:R-:W-:Y:S01]  /*16300*/  BPT.TRAP 0x1 ;  /* 0x000000040000795c */ /* 0x000fe20000300000 */
.L_x_4284:
        /* <DEDUP_REMOVED lines=50> */
.L_x_4279:
[----:B------:R-:W-:Y:S05]  /*16630*/  BSYNC B0 ;  /* 0x0000000000007941 */ /* 0x000fea0003800000 */
.L_x_4278:
[----:B------:R-:W-:-:S06]  /*16640*/  UIADD3 UR6, UR60, -0x3, URZ ;  /* 0xfffffffd3c067890 */ /* 0x000fcc000fffe03f */
[----:B------:R-:W-:-:S07]  /*16650*/  IMAD.U32 R8, RZ, RZ, UR6 ;  /* 0x00000006ff087e24 */ /* 0x000fce000f8e00ff */
.L_x_4277:
[----:B------:R-:W-:Y:S01]  /*16660*/  ULOP3.LUT UR6, URZ, UR60, URZ, 0x33, !UPT ;  /* 0x0000003c3f067292 */ /* 0x000fe2000f8e333f */
[----:B------:R-:W-:Y:S01]  /*16670*/  VIADD R9, R9, 0xfffffffe ;  /* 0xfffffffe09097836 */ /* 0x000fe20000000000 */
[----:B------:R-:W-:Y:S04]  /*16680*/  BSSY B0, `(.L_x_4276) ;  /* 0x00000eb000007945 */ /* 0x000fe80003800000 */
[----:B------:R-:W-:-:S13]  /*16690*/  ISETP.NE.AND P2, PT, R9, UR6, PT ;  /* 0x0000000609007c0c */ /* 0x000fda000bf45270 */
[----:B------:R-:W-:Y:S05]  /*166a0*/  @!P2 BRA `(.L_x_4285) ;  /* 0x0000000c00a0a947 */ /* 0x000fea0003800000 */
.L_x_4300:
        /* <DEDUP_REMOVED lines=23> */
[----:B--2---:R-:W-:-:S04]  /*16820*/  LEA R4, P2, R2, R4, 0x2 ;  /* 0x0000000402047211 */ /* 0x004fc800078410ff */
[----:B------:R-:W-:-:S05]  /*16830*/  LEA.HI.X R5, R2, R5, R3, 0x2, P2 ;  /* 0x0000000502057211 */ /* 0x000fca00010f1403 */
[----:B------:R1:W5:Y:S01]  /*16840*/  LDG.E R4, desc[UR54][R4.64] ;  /* 0x0000003604047981 */ /* 0x000362000c1e1900 */
[----:B------:R-:W-:-:S04]  /*16850*/  IMAD.MOV R3, RZ, RZ, -R11 ;  /* 0x000000ffff037224 */ /* 0x000fc800078e0a0b */
[----:B------:R-:W-:-:S07]  /*16860*/  IMAD R10, R10, R3, R8 ;  /* 0x000000030a0a7224 */ /* 0x000fce00078e0208 */
.L_x_4288:
[----:B------:R-:W-:Y:S01]  /*16870*/  LEA R3, R9, UR38, 0x3 ;  /* 0x0000002609037c11 */ /* 0x000fe2000f8e18ff */
[----:B-1----:R-:W1:Y:S01]  /*16880*/  S2R R5, SR_TID.X ;  /* 0x0000000000057919 */ /* 0x002e620000002100 */
[----:B------:R-:W-:-:S04]  /*16890*/  SHF.L.U32 R2, R17, 0x1f, RZ ;  /* 0x0000001f11027819 */ /* 0x000fc800000006ff */
[----:B------:R-:W2:Y:S01]  /*168a0*/  SYNCS.PHASECHK.TRANS64.TRYWAIT P3, [R3+URZ+0x38840], R2 ;  /* 0x03884002030075a7 */ /* 0x000ea2000806017f */
[----:B-1----:R-:W-:-:S04]  /*168b0*/  LOP3.LUT R5, R5, 0x7f, RZ, 0xc0, !PT ;  /* 0x0000007f05057812 */ /* 0x002fc800078ec0ff */
[----:B------:R-:W-:Y:S01]  /*168c0*/  ISETP.NE.AND P2, PT, R5, RZ, PT ;  /* 0x000000ff0500720c */ /* 0x000fe20003f45270 */
[----:B--2---:R-:W-:-:S12]  /*168d0*/  @!P3 BRA `(.L_x_4289) ;  /* 0x000000180010b947 */ /* 0x004fd80003800000 */
.L_x_4326:
[----:B------:R-:W-:Y:S05]  /*168e0*/  @P2 BRA `(.L_x_4290) ;  /* 0x0000000000142947 */ /* 0x000fea0003800000 */
[----:B------:R-:W-:Y:S01]  /*168f0*/  ISETP.NE.AND P3, PT, R19, RZ, PT ;  /* 0x000000ff1300720c */ /* 0x000fe20003f65270 */
[----:B------:R-:W-:-:S04]  /*16900*/  IMAD.MOV.U32 R12, RZ, RZ, 0x2000 ;  /* 0x00002000ff0c7424 */ /* 0x000fc800078e00ff */
[----:B------:R2:W-:Y:S08]  /*16910*/  SYNCS.ARRIVE.TRANS64 RZ, [R3+URZ+0x38830], R12 ;  /* 0x0388300c03ff79a7 */ /* 0x0005f0000800003f */
[----:B------:R-:W-:Y:S05]  /*16920*/  @!P3 BRA `(.L_x_4290) ;  /* 0x000000000004b947 */ /* 0x000fea0003800000 */
[----:B------:R-:W-:Y:S01]  /*16930*/  BPT.TRAP 0x1 ;  /* 0x000000040000795c */ /* 0x000fe20000300000 */
.L_x_4290:
        /* <DEDUP_REMOVED lines=17> */
.L_x_4327:
[----:B------:R-:W-:Y:S05]  /*16a50*/  @P2 BRA `(.L_x_4292) ;  /* 0x0000000000142947 */ /* 0x000fea0003800000 */
[----:B------:R-:W-:Y:S02]  /*16a60*/  ISETP.NE.AND P2, PT, R19, RZ, PT ;  /* 0x000000ff1300720c */ /* 0x000fe40003f45270 */
[----:B-1-3--:R-:W-:-:S04]  /*16a70*/  MOV R2, 0x10000 ;  /* 0x0001000000027802 */ /* 0x00afc80000000f00 */
[----:B------:R4:W-:Y:S07]  /*16a80*/  SYNCS.ARRIVE.TRANS64 RZ, [R3+URZ+0x38850], R2 ;  /* 0x0388500203ff79a7 */ /* 0x0009ee000800003f */
[----:B------:R-:W-:Y:S05]  /*16a90*/  @!P2 BRA `(.L_x_4292) ;  /* 0x000000000004a947 */ /* 0x000fea0003800000 */
[----:B------:R-:W-:Y:S01]  /*16aa0*/  BPT.TRAP 0x1 ;  /* 0x000000040000795c */ /* 0x000fe20000300000 */
.L_x_4292:
        /* <DEDUP_REMOVED lines=50> */
.L_x_4287:
[----:B------:R-:W-:Y:S05]  /*16dd0*/  BSYNC B1 ;  /* 0x0000000000017941 */ /* 0x000fea0003800000 */
.L_x_4286:
[----:B------:R-:W-:Y:S01]  /*16de0*/  VIADD R9, R9, 0x1 ;  /* 0x0000000109097836 */ /* 0x000fe20000000000 */
[----:B------:R-:W-:Y:S04]  /*16df0*/  BSSY B1, `(.L_x_4293) ;  /* 0x0000070000017945 */ /* 0x000fe80003800000 */
[----:B------:R-:W-:-:S04]  /*16e00*/  ISETP.NE.AND P2, PT, R9, 0x2, PT ;  /* 0x000000020900780c */ /* 0x000fc80003f45270 */
[----:B---34-:R-:W-:Y:S02]  /*16e10*/  SEL R2, RZ, 0x1, P2 ;  /* 0x00000001ff027807 */ /* 0x018fe40001000000 */
[----:B------:R-:W-:Y:S01]  /*16e20*/  SEL R16, R9, RZ, P2 ;  /* 0x000000ff09107207 */ /* 0x000fe20001000000 */
[----:B------:R-:W-:Y:S01]  /*16e30*/  VIADD R9, R8, 0xffffffff ;  /* 0xffffffff08097836 */ /* 0x000fe20000000000 */
[----:B------:R-:W-:Y:S01]  /*16e40*/  LOP3.LUT R17, R17, R2, RZ, 0x3c, !PT ;  /* 0x0000000211117212 */ /* 0x000fe200078e3cff */
[----:B------:R-:W-:Y:S06]  /*16e50*/  @!P6 BRA `(.L_x_4294) ;  /* 0x0000000400a4e947 */ /* 0x000fec0003800000 */
[----:B------:R-:W-:Y:S01]  /*16e60*/  IMAD.MOV.U32 R10, RZ, RZ, R9 ;  /* 0x000000ffff0a7224 */ /* 0x000fe200078e0009 */
[----:B------:R-:W-:Y:S06]  /*16e70*/  @!P0 BRA `(.L_x_4295) ;  /* 0x0000000000448947 */ /* 0x000fec0003800000 */
[----:B------:R-:W1:Y:S02]  /*16e80*/  LDC R11, c[0x0][0x41c] ;  /* 0x00010700ff0b7b82 */ /* 0x000e640000000800 */
[----:B-1----:R-:W-:-:S13]  /*16e90*/  ISETP.NE.AND P2, PT, R11, 0x1, PT ;  /* 0x000000010b00780c */ /* 0x002fda0003f45270 */
[----:B--2---:R-:W1:Y:S02]  /*16ea0*/  @P2 LDC.64 R2, c[0x0][0x420] ;  /* 0x00010800ff022b82 */ /* 0x004e640000000a00 */
[----:B-1----:R-:W-:-:S04]  /*16eb0*/  @P2 IMAD.HI.U32 R4, R10, R2, RZ ;  /* 0x000000020a042227 */ /* 0x002fc800078e00ff */
[----:B------:R-:W-:Y:S01]  /*16ec0*/  IMAD.MOV.U32 R2, RZ, RZ, R10 ;  /* 0x000000ffff027224 */ /* 0x000fe200078e000a */
[----:B------:R-:W-:Y:S02]  /*16ed0*/  @P2 SHF.R.U32.HI R2, RZ, R3, R4 ;  /* 0x00000003ff022219 */ /* 0x000fe40000011604 */
[----:B------:R-:W1:Y:S03]  /*16ee0*/  LDC.64 R4, c[0x0][0x3f8] ;  /* 0x0000fe00ff047b82 */ /* 0x000e660000000a00 */
[----:B------:R-:W-:-:S04]  /*16ef0*/  IMAD.MOV R3, RZ, RZ, -R2 ;  /* 0x000000ffff037224 */ /* 0x000fc800078e0a02 */
        /* <DEDUP_REMOVED lines=9> */
.L_x_4295:
[----:B------:R-:W-:Y:S01]  /*16f90*/  LEA R2, R16, UR38, 0x3 ;  /* 0x0000002610027c11 */ /* 0x000fe2000f8e18ff */
[----:B-1----:R-:W1:Y:S01]  /*16fa0*/  S2R R5, SR_TID.X ;  /* 0x0000000000057919 */ /* 0x002e620000002100 */
[----:B--2---:R-:W-:-:S04]  /*16fb0*/  SHF.L.U32 R3, R17, 0x1f, RZ ;  /* 0x0000001f11037819 */ /* 0x004fc800000006ff */
[----:B------:R-:W2:Y:S01]  /*16fc0*/  SYNCS.PHASECHK.TRANS64.TRYWAIT P3, [R2+URZ+0x38840], R3 ;  /* 0x03884003020075a7 */ /* 0x000ea2000806017f */
[----:B-1----:R-:W-:-:S04]  /*16fd0*/  LOP3.LUT R5, R5, 0x7f, RZ, 0xc0, !PT ;  /* 0x0000007f05057812 */ /* 0x002fc800078ec0ff */
[----:B------:R-:W-:Y:S01]  /*16fe0*/  ISETP.NE.AND P2, PT, R5, RZ, PT ;  /* 0x000000ff0500720c */ /* 0x000fe20003f45270 */
[----:B--2---:R-:W-:-:S12]  /*16ff0*/  @!P3 BRA `(.L_x_4296) ;  /* 0x000000100070b947 */ /* 0x004fd80003800000 */
.L_x_4328:
[----:B------:R-:W-:Y:S05]  /*17000*/  @P2 BRA `(.L_x_4297) ;  /* 0x0000000000142947 */ /* 0x000fea0003800000 */
[----:B------:R-:W-:Y:S02]  /*17010*/  ISETP.NE.AND P3, PT, R19, RZ, PT ;  /* 0x000000ff1300720c */ /* 0x000fe40003f65270 */
[----:B------:R-:W-:-:S04]  /*17020*/  MOV R5, 0x2000 ;  /* 0x0000200000057802 */ /* 0x000fc80000000f00 */
[----:B------:R2:W-:Y:S07]  /*17030*/  SYNCS.ARRIVE.TRANS64 RZ, [R2+URZ+0x38830], R5 ;  /* 0x0388300502ff79a7 */ /* 0x0005ee000800003f */
[----:B------:R-:W-:Y:S05]  /*17040*/  @!P3 BRA `(.L_x_4297) ;  /* 0x000000000004b947 */ /* 0x000fea0003800000 */
[----:B------:R-:W-:Y:S01]  /*17050*/  BPT.TRAP 0x1 ;  /* 0x000000040000795c */ /* 0x000fe20000300000 */
.L_x_4297:
        /* <DEDUP_REMOVED lines=17> */
.L_x_4329:
[----:B------:R-:W-:Y:S05]  /*17170*/  @P2 BRA `(.L_x_4299) ;  /* 0x0000000000142947 */ /* 0x000fea0003800000 */
[----:B------:R-:W-:Y:S01]  /*17180*/  ISETP.NE.AND P2, PT, R19, RZ, PT ;  /* 0x000000ff1300720c */ /* 0x000fe20003f45270 */
[----:B-12---:R-:W-:-:S04]  /*17190*/  IMAD.MOV.U32 R3, RZ, RZ, 0x10000 ;  /* 0x00010000ff037424 */ /* 0x006fc800078e00ff */
[----:B------:R3:W-:Y:S08]  /*171a0*/  SYNCS.ARRIVE.TRANS64 RZ, [R2+URZ+0x38850], R3 ;  /* 0x0388500302ff79a7 */ /* 0x0007f0000800003f */
[----:B------:R-:W-:Y:S05]  /*171b0*/  @!P2 BRA `(.L_x_4299) ;  /* 0x000000000004a947 */ /* 0x000fea0003800000 */
[----:B------:R-:W-:Y:S01]  /*171c0*/  BPT.TRAP 0x1 ;  /* 0x000000040000795c */ /* 0x000fe20000300000 */
.L_x_4299:
        /* <DEDUP_REMOVED lines=50> */
.L_x_4294:
[----:B------:R-:W-:Y:S05]  /*174f0*/  BSYNC B1 ;  /* 0x0000000000017941 */ /* 0x000fea0003800000 */
.L_x_4293:
[----:B------:R-:W-:Y:S01]  /*17500*/  ISETP.GT.AND P2, PT, R9, UR39, PT ;  /* 0x0000002709007c0c */ /* 0x000fe2000bf44270 */
[----:B------:R-:W-:-:S12]  /*17510*/  VIADD R8, R8, 0xfffffffe ;  /* 0xfffffffe08087836 */ /* 0x000fd80000000000 */
[----:B------:R-:W-:Y:S05]  /*17520*/  @P2 BRA `(.L_x_4300) ;  /* 0xfffffff000602947 */ /* 0x000fea000383ffff */
.L_x_4285:
[----:B------:R-:W-:Y:S05]  /*17530*/  BSYNC B0 ;  /* 0x0000000000007941 */ /* 0x000fea0003800000 */
.L_x_4276:
[----:B------:R-:W-:Y:S01]  /*17540*/  VIADD R16, R16, 0x1 ;  /* 0x0000000110107836 */ /* 0x000fe20000000000 */
[----:B------:R-:W-:Y:S04]  /*17550*/  BSSY B0, `(.L_x_4301) ;  /* 0x0000013000007945 */ /* 0x000fe80003800000 */
[----:B------:R-:W-:-:S04]  /*17560*/  ISETP.NE.AND P0, PT, R16, 0x2, PT ;  /* 0x000000021000780c */ /* 0x000fc80003f05270 */
[----:B------:R-:W-:-:S04]  /*17570*/  SEL R0, RZ, 0x1, P0 ;  /* 0x00000001ff007807 */ /* 0x000fc80000000000 */
[----:B------:R-:W-:Y:S01]  /*17580*/  LOP3.LUT R17, R17, R0, RZ, 0x3c, !PT ;  /* 0x0000000011117212 */ /* 0x000fe200078e3cff */
[----:B------:R-:W-:Y:S06]  /*17590*/  @P1 BRA `(.L_x_4302) ;  /* 0x0000000000381947 */ /* 0x000fec0003800000 */
[----:B-1234-:R-:W2:Y:S01]  /*175a0*/  LDL R2, [R1] ;  /* 0x0000000001027983 */ /* 0x01eea20000100800 */
[----:B------:R-:W-:Y:S02]  /*175b0*/  VOTEU.ANY UR6, UPT, PT ;  /* 0x0000000000067886 */ /* 0x000fe400038e0100 */
[----:B------:R-:W1:Y:S01]  /*175c0*/  FLO.U32 R0, UR6 ;  /* 0x0000000600007d00 */ /* 0x000e6200080e0000 */
[----:B------:R-:W1:Y:S02]  /*175d0*/  S2R R5, SR_LANEID ;  /* 0x0000000000057919 */ /* 0x000e640000000000 */
[----:B-1----:R-:W-:-:S05]  /*175e0*/  ISETP.EQ.U32.AND P1, PT, R0, R5, PT ;  /* 0x000000050000720c */ /* 0x002fca0003f22070 */
[----:B------:R-:W1:Y:S01]  /*175f0*/  POPC R5, UR6 ;  /* 0x0000000600057d09 */ /* 0x000e620008000000 */
[----:B--2---:R-:W-:Y:S02]  /*17600*/  R2UR UR7, R2 ;  /* 0x00000000020772ca */ /* 0x004fe400000e0000 */
[----:B------:R-:W1:Y:S05]  /*17610*/  LDC.64 R2, c[0x0][0xef0] ;  /* 0x0003bc00ff027b82 */ /* 0x000e6a0000000a00 */
[----:B-1----:R-:W2:Y:S01]  /*17620*/  @P1 ATOMG.E.ADD.STRONG.GPU PT, R3, desc[UR54][R2.64], R5 ;  /* 0x00000005020319a8 */ /* 0x002ea200081ee1f6 */
[----:B------:R-:W1:Y:S02]  /*17630*/  S2R R4, SR_LTMASK ;  /* 0x0000000000047919 */ /* 0x000e640000003900 */
[----:B-1----:R-:W-:-:S04]  /*17640*/  LOP3.LUT R4, R4, UR6, RZ, 0xc0, !PT ;  /* 0x0000000604047c12 */ /* 0x002fc8000f8ec0ff */
[----:B------:R-:W1:Y:S01]  /*17650*/  POPC R7, R4 ;  /* 0x0000000400077309 */ /* 0x000e620000000000 */
[----:B--2---:R-:W1:Y:S02]  /*17660*/  SHFL.IDX PT, R0, R3, R0, 0x1f ;  /* 0x00001f0003007589 */ /* 0x004e6400000e0000 */
[----:B-1----:R-:W-:-:S07]  /*17670*/  IADD3 R18, R0, UR7, R7 ;  /* 0x0000000700127c10 */ /* 0x002fce000fffe007 */
.L_x_4302:
[----:B------:R-:W-:Y:S05]  /*17680*/  BSYNC B0 ;  /* 0x0000000000007941 */ /* 0x000fea0003800000 */
.L_x_4301:
[----:B------:R-:W-:Y:S01]  /*17690*/  SEL R16, R16, RZ, P0 ;  /* 0x000000ff10107207 */ /* 0x000fe20000000000 */
[----:B------:R-:W-:-:S07]  /*176a0*/  IMAD.MOV.U32 R13, RZ, RZ, R18 ;  /* 0x000000ffff0d7224 */ /* 0x000fce00078e0012 */
.L_x_4259:
[----:B------:R-:W-:Y:S05]  /*176b0*/  BSYNC B6 ;  /* 0x0000000000067941 */ /* 0x000fea0003800000 */
.L_x_4257:
[----:B------:R-:W-:-:S03]  /*176c0*/  UMOV UR6, 0xffffffff ;  /* 0xffffffff00067882 */ /* 0x000fc60000000000 */
[----:B------:R-:W-:Y:S05]  /*176d0*/  BRA.DIV UR6, `(.L_x_4303) ;  /* 0x0000000a06e07947 */ /* 0x000fea000b800000 */
[----:B------:R1:W1:Y:S02]  /*176e0*/  SHFL.IDX PT, R14, R13, RZ, 0x1f ;  /* 0x00001fff0d0e7589 */ /* 0x00026400000e0000 */
.L_x_4332:
[----:B------:R-:W-:Y:S01]  /*176f0*/  ISETP.NE.AND P0, PT, R19, RZ, PT ;  /* 0x000000ff1300720c */ /* 0x000fe20003f05270 */
[----:B------:R-:W-:Y:S05]  /*17700*/  WARPSYNC.ALL ;  /* 0x0000000000007948 */ /* 0x000fea0003800000 */
[----:B------:R-:W-:Y:S01]  /*17710*/  BAR.SYNC.DEFER_BLOCKING 0x4, 0x120 ;  /* 0x0104800000007b1d */ /* 0x000fe20000010000 */
[----:B-1----:R-:W-:-:S05]  /*17720*/  IMAD.MOV.U32 R18, RZ, RZ, R14 ;  /* 0x000000ffff127224 */ /* 0x002fca00078e000e */
[----:B------:R-:W-:Y:S01]  /*17730*/  ULDC UR6, c[0x0][0xea8] ;  /* 0x0003aa0000067ab9 */ /* 0x000fe20000000800 */
[----:B------:R-:W-:Y:S01]  /*17740*/  @!P0 MOV R0, 0x400 ;  /* 0x0000040000008802 */ /* 0x000fe20000000f00 */
[----:B--234-:R-:W1:Y:S03]  /*17750*/  @!P0 S2R R3, SR_CgaCtaId ;  /* 0x0000000000038919 */ /* 0x01ce660000008800 */
[----:B-1----:R-:W-:-:S05]  /*17760*/  @!P0 LEA R0, R3, R0, 0x18 ;  /* 0x0000000003008211 */ /* 0x002fca00078ec0ff */
[----:B------:R2:W-:Y:S01]  /*17770*/  @!P0 STS [R0+0x388d0], R13 ;  /* 0x0388d00d00008388 */ /* 0x0005e20000000800 */
[----:B------:R-:W-:Y:S06]  /*17780*/  BAR.ARV 0x5, 0x120 ;  /* 0x0144800000007b1d */ /* 0x000fec0000002000 */
[----:B------:R-:W-:-:S13]  /*17790*/  ISETP.GE.AND P0, PT, R18, UR6, PT ;  /* 0x0000000612007c0c */ /* 0x000fda000bf06270 */
[----:B--2---:R-:W-:Y:S05]  /*177a0*/  @!P0 BRA `(.L_x_4304) ;  /* 0xffffffcc001c8947 */ /* 0x004fea000383ffff */
.L_x_4248:
[----:B------:R-:W1:Y:S01]  /*177b0*/  S2R R3, SR_CgaCtaId ;  /* 0x0000000000037919 */ /* 0x000e620000008800 */
[----:B------:R-:W-:Y:S01]  /*177c0*/  UIADD3 UR61, UR61, 0x1, URZ ;  /* 0x000000013d3d7890 */ /* 0x000fe2000fffe03f */
[----:B------:R-:W-:-:S03]  /*177d0*/  MOV R0, 0x400 ;  /* 0x0000040000007802 */ /* 0x000fc60000000f00 */
[----:B------:R-:W-:-:S04]  /*177e0*/  ULEA.HI UR4, UR61, UR61, URZ, 0x1 ;  /* 0x0000003d3d047291 */ /* 0x000fc8000f8f083f */
[----:B------:R-:W-:-:S04]  /*177f0*/  ULOP3.LUT UR4, UR4, 0xfffffffe, URZ, 0xc0, !UPT ;  /* 0xfffffffe04047892 */ /* 0x000fc8000f8ec03f */
[----:B------:R-:W-:Y:S01]  /*17800*/  UIADD3 UR4, UR61, -UR4, URZ ;  /* 0x800000043d047290 */ /* 0x000fe2000fffe03f */
[----:B-1----:R-:W-:-:S05]  /*17810*/  LEA R7, R3, R0, 0x18 ;  /* 0x0000000003077211 */ /* 0x002fca00078ec0ff */
[----:B------:R-:W-:-:S04]  /*17820*/  MOV R0, UR4 ;  /* 0x0000000400007c02 */ /* 0x000fc80008000f00 */
[----:B------:R-:W-:-:S04]  /*17830*/  SHF.L.U32 R0, R0, 0x1f, RZ ;  /* 0x0000001f00007819 */ /* 0x000fc800000006ff */
[----:B------:R-:W1:Y:S02]  /*17840*/  SYNCS.PHASECHK.TRANS64.TRYWAIT P0, [R7+URZ+0x38820], R0 ;  /* 0x03882000070075a7 */ /* 0x000e64000800017f */
[----:B-1----:R-:W-:Y:S05]  /*17850*/  @!P0 BRA `(.L_x_4305) ;  /* 0x0000000800a48947 */ /* 0x002fea0003800000 */
.L_x_4333:
        /* <DEDUP_REMOVED lines=9> */
[----:B------:R-:W2:Y:S02]  /*178f0*/  LDL R2, [R1+0x4] ;  /* 0x0000040001027983 */ /* 0x000ea40000100800 */
[----:B--2---:R-:W-:-:S13]  /*17900*/  R2UR UR4, R2 ;  /* 0x00000000020472ca */ /* 0x004fda00000e0000 */
[----:B------:R-:W-:-:S06]  /*17910*/  ULOP3.LUT UR4, UR4, 0x2, URZ, 0xfc, !UPT ;  /* 0x0000000204047892 */ /* 0x000fcc000f8efc3f */
[----:B------:R-:W-:-:S05]  /*17920*/  IMAD.U32 R0, RZ, RZ, UR4 ;  /* 0x00000004ff007e24 */ /* 0x000fca000f8e00ff */
[----:B------:R-:W-:-:S13]  /*17930*/  ISETP.NE.AND P2, PT, R0, 0x3, PT ;  /* 0x000000030000780c */ /* 0x000fda0003f45270 */
[----:B------:R-:W-:Y:S05]  /*17940*/  @!P2 BRA `(.L_x_4308) ;  /* 0x000000000004a947 */ /* 0x000fea0003800000 */
[----:B------:R-:W-:Y:S01]  /*17950*/  BPT.TRAP 0x1 ;  /* 0x000000040000795c */ /* 0x000fe20000300000 */
.L_x_4308:
[----:B------:R-:W-:Y:S01]  /*17960*/  VIADD R3, R7, 0x38840 ;  /* 0x0003884007037836 */ /* 0x000fe20000000000 */
[----:B------:R-:W-:Y:S01]  /*17970*/  SHF.L.U32 R4, R17, 0x1f, RZ ;  /* 0x0000001f11047819 */ /* 0x000fe200000006ff */
[C---:B------:R-:W-:Y:S02]  /*17980*/  VIADD R0, R16.reuse, 0x1 ;  /* 0x0000000110007836 */ /* 0x040fe40000000000 */
        /* <DEDUP_REMOVED lines=9> */
.L_x_4334:
[----:B------:R-:W2:Y:S02]  /*17a20*/  SYNCS.PHASECHK.TRANS64.TRYWAIT P0, [R3+URZ], R0 ;  /* 0x00000000030075a7 */ /* 0x000ea4000800017f */
[----:B--2---:R-:W-:Y:S05]  /*17a30*/  @!P0 BRA `(.L_x_4310) ;  /* 0x0000000800548947 */ /* 0x004fea0003800000 */
.L_x_4335:
[----:B------:R-:W-:Y:S05]  /*17a40*/  @!P2 BRA `(.L_x_4311) ;  /* 0x000000000004a947 */ /* 0x000fea0003800000 */
[----:B------:R-:W-:Y:S01]  /*17a50*/  BPT.TRAP 0x1 ;  /* 0x000000040000795c */ /* 0x000fe20000300000 */
.L_x_4311:
[----:B--2---:R-:W-:-:S05]  /*17a60*/  VIADD R3, R7, 0x38860 ;  /* 0x0003886007037836 */ /* 0x004fca0000000000 */
[----:B-1----:R-:W-:-:S04]  /*17a70*/  LEA R5, R16, R3, 0x3 ;  /* 0x0000000310057211 */ /* 0x002fc800078e18ff */
[----:B------:R-:W1:Y:S02]  /*17a80*/  SYNCS.PHASECHK.TRANS64.TRYWAIT P0, [R5+URZ], R4 ;  /* 0x00000004050075a7 */ /* 0x000e64000800017f */
[----:B-1----:R-:W-:Y:S05]  /*17a90*/  @!P0 BRA `(.L_x_4312) ;  /* 0x0000000800508947 */ /* 0x002fea0003800000 */
.L_x_4336:
[----:B------:R-:W-:-:S07]  /*17aa0*/  IMAD R3, R2, 0x8, R3 ;  /* 0x0000000802037824 */ /* 0x000fce00078e0203 */
.L_x_4313:
[----:B--2---:R2:W3:Y:S02]  /*17ab0*/  SYNCS.PHASECHK.TRANS64.TRYWAIT P0, [R3+URZ], R0 ;  /* 0x00000000030075a7 */ /* 0x0044e4000800017f */
[----:B---3--:R-:W-:Y:S05]  /*17ac0*/  @!P0 NANOSLEEP.SYNCS 0x989680 ;  /* 0x009896800000895d */ /* 0x008fea0003900000 */
[----:B------:R-:W3:Y:S02]  /*17ad0*/  @!P0 SYNCS.PHASECHK.TRANS64 P0, [R3+URZ], R0 ;  /* 0x00000000030085a7 */ /* 0x000ee4000800007f */
[----:B---3--:R-:W-:Y:S05]  /*17ae0*/  @!P0 BRA `(.L_x_4313) ;  /* 0xfffffffc00f08947 */ /* 0x008fea000383ffff */
.L_x_4307:
[----:B------:R-:W-:Y:S05]  /*17af0*/  BSYNC B0 ;  /* 0x0000000000007941 */ /* 0x000fea0003800000 */
.L_x_4306:
[----:B------:R-:W-:Y:S05]  /*17b00*/  EXIT ;  /* 0x000000000000794d */ /* 0x000fea0003800000 */
.L_x_4167:
[----:B-1----:R-:W-:-:S04]  /*17b10*/  IMAD.U32 R3, RZ, RZ, UR36 ;  /* 0x00000024ff037e24 */ /* 0x002fc8000f8e00ff */
[----:B------:R1:W2:Y:S03]  /*17b20*/  SYNCS.PHASECHK.TRANS64.TRYWAIT P1, [R3+URZ+0x38800], R0 ;  /* 0x03880000030075a7 */ /* 0x0002a6000802017f */
[----:B--2---:R-:W-:Y:S05]  /*17b30*/  @!P1 NANOSLEEP.SYNCS 0x989680 ;  /* 0x009896800000995d */ /* 0x004fea0003900000 */
[----:B------:R-:W2:Y:S02]  /*17b40*/  @!P1 SYNCS.PHASECHK.TRANS64 P1, [R3+URZ+0x38800], R0 ;  /* 0x03880000030095a7 */ /* 0x000ea4000802007f */
[----:B--2---:R-:W-:Y:S05]  /*17b50*/  @!P1 BRA `(.L_x_4167) ;  /* 0xfffffffc00ec9947 */ /* 0x004fea000383ffff */
[----:B------:R-:W-:Y:S05]  /*17b60*/  BRA `(.L_x_4314) ;  /* 0xfffffec000307947 */ /* 0x000fea000383ffff */
.L_x_4171:
[----:B---3--:R3:W4:Y:S02]  /*17b70*/  SYNCS.PHASECHK.TRANS64.TRYWAIT P1, [R6+URZ+0x38830], R7 ;  /* 0x03883007060075a7 */ /* 0x008724000802017f */
[----:B----4-:R-:W-:Y:S05]  /*17b80*/  @!P1 NANOSLEEP.SYNCS 0x989680 ;  /* 0x009896800000995d */ /* 0x010fea0003900000 */
[----:B------:R-:W4:Y:S02]  /*17b90*/  @!P1 SYNCS.PHASECHK.TRANS64 P1, [R6+URZ+0x38830], R7 ;  /* 0x03883007060095a7 */ /* 0x000f24000802007f */
[----:B----4-:R-:W-:Y:S05]  /*17ba0*/  @!P1 BRA `(.L_x_4171) ;  /* 0xfffffffc00f09947 */ /* 0x010fea000383ffff */
[----:B------:R-:W-:Y:S05]  /*17bb0*/  BRA `(.L_x_4170) ;  /* 0xfffffec000447947 */ /* 0x000fea000383ffff */
.L_x_4172:
[----:B-1----:R-:W-:-:S04]  /*17bc0*/  IMAD.U32 R3, RZ, RZ, UR36 ;  /* 0x00000024ff037e24 */ /* 0x002fc8000f8e00ff */
[----:B------:R1:W4:Y:S03]  /*17bd0*/  SYNCS.PHASECHK.TRANS64.TRYWAIT P1, [R3+URZ+0x38810], R0 ;  /* 0x03881000030075a7 */ /* 0x000326000802017f */
[----:B----4-:R-:W-:Y:S05]  /*17be0*/  @!P1 NANOSLEEP.SYNCS 0x989680 ;  /* 0x009896800000995d */ /* 0x010fea0003900000 */
[----:B------:R-:W4:Y:S02]  /*17bf0*/  @!P1 SYNCS.PHASECHK.TRANS64 P1, [R3+URZ+0x38810], R0 ;  /* 0x03881000030095a7 */ /* 0x000f24000802007f */
[----:B----4-:R-:W-:Y:S05]  /*17c00*/  @!P1 BRA `(.L_x_4172) ;  /* 0xfffffffc00ec9947 */ /* 0x010fea000383ffff */
[----:B------:R-:W-:Y:S05]  /*17c10*/  BRA `(.L_x_4315) ;  /* 0xfffffec000cc7947 */ /* 0x000fea000383ffff */
.L_x_4176:
[----:B------:R1:W1:Y:S02]  /*17c20*/  SYNCS.PHASECHK.TRANS64.TRYWAIT P1, [R6+URZ+0x38850], R7 ;  /* 0x03885007060075a7 */ /* 0x000264000802017f */
[----:B-1----:R-:W-:Y:S05]  /*17c30*/  @!P1 NANOSLEEP.SYNCS 0x989680 ;  /* 0x009896800000995d */ /* 0x002fea0003900000 */
[----:B------:R-:W1:Y:S02]  /*17c40*/  @!P1 SYNCS.PHASECHK.TRANS64 P1, [R6+URZ+0x38850], R7 ;  /* 0x03885007060095a7 */ /* 0x000e64000802007f */
[----:B-1----:R-:W-:Y:S05]  /*17c50*/  @!P1 BRA `(.L_x_4176) ;  /* 0xfffffffc00f09947 */ /* 0x002fea000383ffff */
[----:B------:R-:W-:Y:S05]  /*17c60*/  BRA `(.L_x_4175) ;  /* 0xfffffec400007947 */ /* 0x000fea000383ffff */
.L_x_4192:
[----:B--2---:R2:W3:Y:S02]  /*17c70*/  SYNCS.PHASECHK.TRANS64.TRYWAIT P3, [R12+URZ+0x38830], R21 ;  /* 0x038830150c0075a7 */ /* 0x0044e4000806017f */
[----:B---3--:R-:W-:Y:S05]  /*17c80*/  @!P3 NANOSLEEP.SYNCS 0x989680 ;  /* 0x009896800000b95d */ /* 0x008fea0003900000 */
[----:B------:R-:W3:Y:S02]  /*17c90*/  @!P3 SYNCS.PHASECHK.TRANS64 P3, [R12+URZ+0x38830], R21 ;  /* 0x038830150c00b5a7 */ /* 0x000ee4000806007f */
[----:B---3--:R-:W-:Y:S05]  /*17ca0*/  @!P3 BRA `(.L_x_4192) ;  /* 0xfffffffc00f0b947 */ /* 0x008fea000383ffff */
[----:B------:R-:W-:Y:S05]  /*17cb0*/  BRA `(.L_x_4191) ;  /* 0xfffffef800007947 */ /* 0x000fea000383ffff */
.L_x_4196:
[----:B----4-:R4:W1:Y:S02]  /*17cc0*/  SYNCS.PHASECHK.TRANS64.TRYWAIT P3, [R12+URZ+0x38850], R21 ;  /* 0x038850150c0075a7 */ /* 0x010864000806017f */
[----:B-1----:R-:W-:Y:S05]  /*17cd0*/  @!P3 NANOSLEEP.SYNCS 0x989680 ;  /* 0x009896800000b95d */ /* 0x002fea0003900000 */
[----:B------:R-:W1:Y:S02]  /*17ce0*/  @!P3 SYNCS.PHASECHK.TRANS64 P3, [R12+URZ+0x38850], R21 ;  /* 0x038850150c00b5a7 */ /* 0x000e64000806007f */
[----:B-1----:R-:W-:Y:S05]  /*17cf0*/  @!P3 BRA `(.L_x_4196) ;  /* 0xfffffffc00f0b947 */ /* 0x002fea000383ffff */
[----:B------:R-:W-:Y:S05]  /*17d00*/  BRA `(.L_x_4195) ;  /* 0xfffffef800607947 */ /* 0x000fea000383ffff */
.L_x_4213:
[----:B--2---:R2:W3:Y:S02]  /*17d10*/  SYNCS.PHASECHK.TRANS64.TRYWAIT P3, [R8+URZ+0x38830], R11 ;  /* 0x0388300b080075a7 */ /* 0x0044e4000806017f */
[----:B---3--:R-:W-:Y:S05]  /*17d20*/  @!P3 NANOSLEEP.SYNCS 0x989680 ;  /* 0x009896800000b95d */ /* 0x008fea0003900000 */
[----:B------:R-:W3:Y:S02]  /*17d30*/  @!P3 SYNCS.PHASECHK.TRANS64 P3, [R8+URZ+0x38830], R11 ;  /* 0x0388300b0800b5a7 */ /* 0x000ee4000806007f */
[----:B---3--:R-:W-:Y:S05]  /*17d40*/  @!P3 BRA `(.L_x_4213) ;  /* 0xfffffffc00f0b947 */ /* 0x008fea000383ffff */
[----:B------:R-:W-:Y:S05]  /*17d50*/  BRA `(.L_x_4212) ;  /* 0xffffff3400447947 */ /* 0x000fea000383ffff */
.L_x_4217:
[----:B----4-:R4:W1:Y:S02]  /*17d60*/  SYNCS.PHASECHK.TRANS64.TRYWAIT P3, [R8+URZ+0x38850], R11 ;  /* 0x0388500b080075a7 */ /* 0x010864000806017f */
[----:B-1----:R-:W-:Y:S05]  /*17d70*/  @!P3 NANOSLEEP.SYNCS 0x989680 ;  /* 0x009896800000b95d */ /* 0x002fea0003900000 */
[----:B------:R-:W1:Y:S02]  /*17d80*/  @!P3 SYNCS.PHASECHK.TRANS64 P3, [R8+URZ+0x38850], R11 ;  /* 0x0388500b0800b5a7 */ /* 0x000e64000806007f */
[----:B-1----:R-:W-:Y:S05]  /*17d90*/  @!P3 BRA `(.L_x_4217) ;  /* 0xfffffffc00f0b947 */ /* 0x002fea000383ffff */
[----:B------:R-:W-:Y:S05]  /*17da0*/  BRA `(.L_x_4216) ;  /* 0xffffff3400a07947 */ /* 0x000fea000383ffff */
.L_x_4223:
[----:B--2---:R2:W3:Y:S02]  /*17db0*/  SYNCS.PHASECHK.TRANS64.TRYWAIT P2, [R12+URZ+0x38830], R11 ;  /* 0x0388300b0c0075a7 */ /* 0x0044e4000804017f */
[----:B---3--:R-:W-:Y:S05]  /*17dc0*/  @!P2 NANOSLEEP.SYNCS 0x989680 ;  /* 0x009896800000a95d */ /* 0x008fea0003900000 */
[----:B------:R-:W3:Y:S02]  /*17dd0*/  @!P2 SYNCS.PHASECHK.TRANS64 P2, [R12+URZ+0x38830], R11 ;  /* 0x0388300b0c00a5a7 */ /* 0x000ee4000804007f */
[----:B---3--:R-:W-:Y:S05]  /*17de0*/  @!P2 BRA `(.L_x_4223) ;  /* 0xfffffffc00f0a947 */ /* 0x008fea000383ffff */
[----:B------:R-:W-:Y:S05]  /*17df0*/  BRA `(.L_x_4222) ;  /* 0xffffff6400607947 */ /* 0x000fea000383ffff */
.L_x_4227:
[----:B----4-:R4:W1:Y:S02]  /*17e00*/  SYNCS.PHASECHK.TRANS64.TRYWAIT P2, [R12+URZ+0x38850], R11 ;  /* 0x0388500b0c0075a7 */ /* 0x010864000804017f */
[----:B-1----:R-:W-:Y:S05]  /*17e10*/  @!P2 NANOSLEEP.SYNCS 0x989680 ;  /* 0x009896800000a95d */ /* 0x002fea0003900000 */
[----:B------:R-:W1:Y:S02]  /*17e20*/  @!P2 SYNCS.PHASECHK.TRANS64 P2, [R12+URZ+0x38850], R11 ;  /* 0x0388500b0c00a5a7 */ /* 0x000e64000804007f */
[----:B-1----:R-:W-:Y:S05]  /*17e30*/  @!P2 BRA `(.L_x_4227) ;  /* 0xfffffffc00f0a947 */ /* 0x002fea000383ffff */
[----:B------:R-:W-:Y:S05]  /*17e40*/  BRA `(.L_x_4226) ;  /* 0xffffff6400c07947 */ /* 0x000fea000383ffff */
.L_x_4263:
[----:B------:R-:W1:Y:S01]  /*17e50*/  S2R R7, SR_TID.X ;  /* 0x0000000000077919 */ /* 0x000e620000002100 */
        /* <DEDUP_REMOVED lines=9> */
.L_x_4316:
[----:B------:R-:W-:Y:S05]  /*17ef0*/  BRA `(.L_x_4317) ;  /* 0xffffffd000c07947 */ /* 0x000fea000383ffff */
.L_x_4264:
[----:B------:R-:W-:Y:S01]  /*17f00*/  BSSY B0, `(.L_x_4318) ;  /* 0x0000006000007945 */ /* 0x000fe20003800000 */
[----:B------:R-:W-:-:S07]  /*17f10*/  IMAD.MOV.U32 R15, RZ, RZ, -0x1 ;  /* 0xffffffffff0f7424 */ /* 0x000fce00078e00ff */
[----:B------:R-:W-:Y:S05]  /*17f20*/  WARPSYNC.COLLECTIVE R15, `(.L_x_4319) ;  /* 0x000000000f0c7348 */ /* 0x000fea0003c00000 */
[----:B------:R-:W-:Y:S02]  /*17f30*/  ELECT P6, UR62, PT ;  /* 0x00000000003e782f */ /* 0x000fe400038c0000 */
[----:B------:R-:W-:Y:S01]  /*17f40*/  MOV R14, UR62 ;  /* 0x0000003e000e7c02 */ /* 0x000fe20008000f00 */
[----:B------:R-:W-:Y:S10]  /*17f50*/  ENDCOLLECTIVE ;  /* 0x000000000000791b */ /* 0x000ff40003800000 */
.L_x_4319:
[----:B------:R-:W-:Y:S05]  /*17f60*/  BSYNC B0 ;  /* 0x0000000000007941 */ /* 0x000fea0003800000 */
.L_x_4318:
[----:B------:R-:W-:Y:S05]  /*17f70*/  BRA `(.L_x_4320) ;  /* 0xffffffd000b07947 */ /* 0x000fea000383ffff */
.L_x_4267:
[----:B-1----:R1:W2:Y:S02]  /*17f80*/  SYNCS.PHASECHK.TRANS64.TRYWAIT P2, [R8+URZ+0x38840], R5 ;  /* 0x03884005080075a7 */ /* 0x0022a4000804017f */
[----:B--2---:R-:W-:Y:S05]  /*17f90*/  @!P2 NANOSLEEP.SYNCS 0x989680 ;  /* 0x009896800000a95d */ /* 0x004fea0003900000 */
[----:B------:R-:W2:Y:S02]  /*17fa0*/  @!P2 SYNCS.PHASECHK.TRANS64 P2, [R8+URZ+0x38840], R5 ;  /* 0x038840050800a5a7 */ /* 0x000ea4000804007f */
[----:B--2---:R-:W-:Y:S05]  /*17fb0*/  @!P2 BRA `(.L_x_4267) ;  /* 0xfffffffc00f0a947 */ /* 0x004fea000383ffff */
[----:B------:R-:W-:Y:S05]  /*17fc0*/  BRA `(.L_x_4321) ;  /* 0xffffffd4000c7947 */ /* 0x000fea000383ffff */
.L_x_4271:
[----:B-1----:R-:W-:-:S04]  /*17fd0*/  IMAD.U32 R8, RZ, RZ, UR38 ;  /* 0x00000026ff087e24 */ /* 0x002fc8000f8e00ff */
[----:B------:R1:W2:Y:S03]  /*17fe0*/  SYNCS.PHASECHK.TRANS64.TRYWAIT P2, [R8+URZ+0x38820], R5 ;  /* 0x03882005080075a7 */ /* 0x0002a6000804017f */
[----:B--2---:R-:W-:Y:S05]  /*17ff0*/  @!P2 NANOSLEEP.SYNCS 0x989680 ;  /* 0x009896800000a95d */ /* 0x004fea0003900000 */
[----:B------:R-:W2:Y:S02]  /*18000*/  @!P2 SYNCS.PHASECHK.TRANS64 P2, [R8+URZ+0x38820], R5 ;  /* 0x038820050800a5a7 */ /* 0x000ea4000804007f */
[----:B--2---:R-:W-:Y:S05]  /*18010*/  @!P2 BRA `(.L_x_4271) ;  /* 0xfffffffc00eca947 */ /* 0x004fea000383ffff */
[----:B------:R-:W-:Y:S05]  /*18020*/  BRA `(.L_x_4322) ;  /* 0xffffffd800807947 */ /* 0x000fea000383ffff */
.L_x_4274:
[----:B-1----:R1:W2:Y:S02]  /*18030*/  SYNCS.PHASECHK.TRANS64.TRYWAIT P2, [R5+URZ+0x38860], R8 ;  /* 0x03886008050075a7 */ /* 0x0022a4000804017f */
[----:B--2---:R-:W-:Y:S05]  /*18040*/  @!P2 NANOSLEEP.SYNCS 0x989680 ;  /* 0x009896800000a95d */ /* 0x004fea0003900000 */
[----:B------:R-:W2:Y:S02]  /*18050*/  @!P2 SYNCS.PHASECHK.TRANS64 P2, [R5+URZ+0x38860], R8 ;  /* 0x038860080500a5a7 */ /* 0x000ea4000804007f */
[----:B--2---:R-:W-:Y:S05]  /*18060*/  @!P2 BRA `(.L_x_4274) ;  /* 0xfffffffc00f0a947 */ /* 0x004fea000383ffff */
[----:B------:R-:W-:Y:S05]  /*18070*/  BRA `(.L_x_4323) ;  /* 0xffffffd800947947 */ /* 0x000fea000383ffff */
.L_x_4281:
[----:B-1----:R1:W2:Y:S02]  /*18080*/  SYNCS.PHASECHK.TRANS64.TRYWAIT P3, [R2+URZ+0x38840], R3 ;  /* 0x03884003020075a7 */ /* 0x0022a4000806017f */
[----:B--2---:R-:W-:Y:S05]  /*18090*/  @!P3 NANOSLEEP.SYNCS 0x989680 ;  /* 0x009896800000b95d */ /* 0x004fea0003900000 */
[----:B------:R-:W2:Y:S02]  /*180a0*/  @!P3 SYNCS.PHASECHK.TRANS64 P3, [R2+URZ+0x38840], R3 ;  /* 0x038840030200b5a7 */ /* 0x000ea4000806007f */
[----:B--2---:R-:W-:Y:S05]  /*180b0*/  @!P3 BRA `(.L_x_4281) ;  /* 0xfffffffc00f0b947 */ /* 0x004fea000383ffff */
[----:B------:R-:W-:Y:S05]  /*180c0*/  BRA `(.L_x_4324) ;  /* 0xffffffe0001c7947 */ /* 0x000fea000383ffff */
.L_x_4283:
[----:B---3--:R3:W4:Y:S02]  /*180d0*/  SYNCS.PHASECHK.TRANS64.TRYWAIT P3, [R2+URZ+0x38860], R3 ;  /* 0x03886003020075a7 */ /* 0x008724000806017f */
[----:B----4-:R-:W-:Y:S05]  /*180e0*/  @!P3 NANOSLEEP.SYNCS 0x989680 ;  /* 0x009896800000b95d */ /* 0x010fea0003900000 */
[----:B------:R-:W4:Y:S02]  /*180f0*/  @!P3 SYNCS.PHASECHK.TRANS64 P3, [R2+URZ+0x38860], R3 ;  /* 0x038860030200b5a7 */ /* 0x000f24000806007f */
[----:B----4-:R-:W-:Y:S05]  /*18100*/  @!P3 BRA `(.L_x_4283) ;  /* 0xfffffffc00f0b947 */ /* 0x010fea000383ffff */
[----:B------:R-:W-:Y:S05]  /*18110*/  BRA `(.L_x_4325) ;  /* 0xffffffe000647947 */ /* 0x000fea000383ffff */
.L_x_4289:
[----:B-1----:R1:W2:Y:S02]  /*18120*/  SYNCS.PHASECHK.TRANS64.TRYWAIT P3, [R3+URZ+0x38840], R2 ;  /* 0x03884002030075a7 */ /* 0x0022a4000806017f */
[----:B--2---:R-:W-:Y:S05]  /*18130*/  @!P3 NANOSLEEP.SYNCS 0x989680 ;  /* 0x009896800000b95d */ /* 0x004fea0003900000 */
[----:B------:R-:W2:Y:S02]  /*18140*/  @!P3 SYNCS.PHASECHK.TRANS64 P3, [R3+URZ+0x38840], R2 ;  /* 0x038840020300b5a7 */ /* 0x000ea4000806007f */
[----:B--2---:R-:W-:Y:S05]  /*18150*/  @!P3 BRA `(.L_x_4289) ;  /* 0xfffffffc00f0b947 */ /* 0x004fea000383ffff */
[----:B------:R-:W-:Y:S05]  /*18160*/  BRA `(.L_x_4326) ;  /* 0xffffffe400dc7947 */ /* 0x000fea000383ffff */
.L_x_4291:
[----:B---3--:R3:W4:Y:S02]  /*18170*/  SYNCS.PHASECHK.TRANS64.TRYWAIT P3, [R3+URZ+0x38860], R2 ;  /* 0x03886002030075a7 */ /* 0x008724000806017f */
[----:B----4-:R-:W-:Y:S05]  /*18180*/  @!P3 NANOSLEEP.SYNCS 0x989680 ;  /* 0x009896800000b95d */ /* 0x010fea0003900000 */
[----:B------:R-:W4:Y:S02]  /*18190*/  @!P3 SYNCS.PHASECHK.TRANS64 P3, [R3+URZ+0x38860], R2 ;  /* 0x038860020300b5a7 */ /* 0x000f24000806007f */
[----:B----4-:R-:W-:Y:S05]  /*181a0*/  @!P3 BRA `(.L_x_4291) ;  /* 0xfffffffc00f0b947 */ /* 0x010fea000383ffff */
[----:B------:R-:W-:Y:S05]  /*181b0*/  BRA `(.L_x_4327) ;  /* 0xffffffe800247947 */ /* 0x000fea000383ffff */
.L_x_4296:
[----:B-1----:R1:W2:Y:S02]  /*181c0*/  SYNCS.PHASECHK.TRANS64.TRYWAIT P3, [R2+URZ+0x38840], R3 ;  /* 0x03884003020075a7 */ /* 0x0022a4000806017f */
[----:B--2---:R-:W-:Y:S05]  /*181d0*/  @!P3 NANOSLEEP.SYNCS 0x989680 ;  /* 0x009896800000b95d */ /* 0x004fea0003900000 */
[----:B------:R-:W2:Y:S02]  /*181e0*/  @!P3 SYNCS.PHASECHK.TRANS64 P3, [R2+URZ+0x38840], R3 ;  /* 0x038840030200b5a7 */ /* 0x000ea4000806007f */
[----:B--2---:R-:W-:Y:S05]  /*181f0*/  @!P3 BRA `(.L_x_4296) ;  /* 0xfffffffc00f0b947 */ /* 0x004fea000383ffff */
[----:B------:R-:W-:Y:S05]  /*18200*/  BRA `(.L_x_4328) ;  /* 0xffffffec007c7947 */ /* 0x000fea000383ffff */
.L_x_4298:
[----:B--2---:R2:W3:Y:S02]  /*18210*/  SYNCS.PHASECHK.TRANS64.TRYWAIT P3, [R2+URZ+0x38860], R3 ;  /* 0x03886003020075a7 */ /* 0x0044e4000806017f */
[----:B---3--:R-:W-:Y:S05]  /*18220*/  @!P3 NANOSLEEP.SYNCS 0x989680 ;  /* 0x009896800000b95d */ /* 0x008fea0003900000 */
[----:B------:R-:W3:Y:S02]  /*18230*/  @!P3 SYNCS.PHASECHK.TRANS64 P3, [R2+URZ+0x38860], R3 ;  /* 0x038860030200b5a7 */ /* 0x000ee4000806007f */
[----:B---3--:R-:W-:Y:S05]  /*18240*/  @!P3 BRA `(.L_x_4298) ;  /* 0xfffffffc00f0b947 */ /* 0x008fea000383ffff */
[----:B------:R-:W-:Y:S05]  /*18250*/  BRA `(.L_x_4329) ;  /* 0xffffffec00c47947 */ /* 0x000fea000383ffff */
.L_x_4303:
[----:B------:R-:W-:Y:S01]  /*18260*/  BSSY B0, `(.L_x_4330) ;  /* 0x0000007000007945 */ /* 0x000fe20003800000 */
[----:B--2---:R-:W-:Y:S02]  /*18270*/  IMAD.MOV.U32 R12, RZ, RZ, RZ ;  /* 0x000000ffff0c7224 */ /* 0x004fe400078e00ff */
[----:B------:R-:W-:Y:S02]  /*18280*/  IMAD.MOV.U32 R11, RZ, RZ, 0x1f ;  /* 0x0000001fff0b7424 */ /* 0x000fe400078e00ff */
[----:B------:R-:W-:-:S07]  /*18290*/  IMAD.MOV.U32 R15, RZ, RZ, -0x1 ;  /* 0xffffffffff0f7424 */ /* 0x000fce00078e00ff */
[----:B-1-34-:R-:W-:Y:S05]  /*182a0*/  WARPSYNC.COLLECTIVE R15, `(.L_x_4331) ;  /* 0x000000000f087348 */ /* 0x01afea0003c00000 */
[----:B------:R2:W1:Y:S02]  /*182b0*/  SHFL.IDX P6, R14, R13, R12, R11 ;  /* 0x0000000c0d0e7389 */ /* 0x00046400000c000b */
[----:B-1234-:R-:W-:Y:S01]  /*182c0*/  ENDCOLLECTIVE ;  /* 0x000000000000791b */ /* 0x01efe20003800000 */
.L_x_4331:
[----:B------:R-:W-:Y:S05]  /*182d0*/  BSYNC B0 ;  /* 0x0000000000007941 */ /* 0x000fea0003800000 */
.L_x_4330:
[----:B------:R-:W-:Y:S05]  /*182e0*/  BRA `(.L_x_4332) ;  /* 0xfffffff400007947 */ /* 0x000fea000383ffff */
.L_x_4305:
[----:B-1----:R1:W2:Y:S02]  /*182f0*/  SYNCS.PHASECHK.TRANS64.TRYWAIT P0, [R7+URZ+0x38820], R0 ;  /* 0x03882000070075a7 */ /* 0x0022a4000800017f */
[----:B--2---:R-:W-:Y:S05]  /*18300*/  @!P0 NANOSLEEP.SYNCS 0x989680 ;  /* 0x009896800000895d */ /* 0x004fea0003900000 */
[----:B------:R-:W2:Y:S02]  /*18310*/  @!P0 SYNCS.PHASECHK.TRANS64 P0, [R7+URZ+0x38820], R0 ;  /* 0x03882000070085a7 */ /* 0x000ea4000800007f */
[----:B--2---:R-:W-:Y:S05]  /*18320*/  @!P0 BRA `(.L_x_4305) ;  /* 0xfffffffc00f08947 */ /* 0x004fea000383ffff */
[----:B------:R-:W-:Y:S05]  /*18330*/  BRA `(.L_x_4333) ;  /* 0xfffffff400487947 */ /* 0x000fea000383ffff */
.L_x_4309:
[----:B-1----:R1:W2:Y:S02]  /*18340*/  SYNCS.PHASECHK.TRANS64.TRYWAIT P0, [R5+URZ], R4 ;  /* 0x00000004050075a7 */ /* 0x0022a4000800017f */
[----:B--2---:R-:W-:Y:S05]  /*18350*/  @!P0 NANOSLEEP.SYNCS 0x989680 ;  /* 0x009896800000895d */ /* 0x004fea0003900000 */
[----:B------:R-:W2:Y:S02]  /*18360*/  @!P0 SYNCS.PHASECHK.TRANS64 P0, [R5+URZ], R4 ;  /* 0x00000004050085a7 */ /* 0x000ea4000800007f */
[----:B--2---:R-:W-:Y:S05]  /*18370*/  @!P0 BRA `(.L_x_4309) ;  /* 0xfffffffc00f08947 */ /* 0x004fea000383ffff */
[----:B------:R-:W-:Y:S05]  /*18380*/  BRA `(.L_x_4334) ;  /* 0xfffffff400a47947 */ /* 0x000fea000383ffff */
.L_x_4310:
[----:B--2---:R2:W3:Y:S02]  /*18390*/  SYNCS.PHASECHK.TRANS64.TRYWAIT P0, [R3+URZ], R0 ;  /* 0x00000000030075a7 */ /* 0x0044e4000800017f */
[----:B---3--:R-:W-:Y:S05]  /*183a0*/  @!P0 NANOSLEEP.SYNCS 0x989680 ;  /* 0x009896800000895d */ /* 0x008fea0003900000 */
[----:B------:R-:W3:Y:S02]  /*183b0*/  @!P0 SYNCS.PHASECHK.TRANS64 P0, [R3+URZ], R0 ;  /* 0x00000000030085a7 */ /* 0x000ee4000800007f */
[----:B---3--:R-:W-:Y:S05]  /*183c0*/  @!P0 BRA `(.L_x_4310) ;  /* 0xfffffffc00f08947 */ /* 0x008fea000383ffff */
[----:B------:R-:W-:Y:S05]  /*183d0*/  BRA `(.L_x_4335) ;  /* 0xfffffff400987947 */ /* 0x000fea000383ffff */
.L_x_4312:
[----:B-1----:R1:W2:Y:S02]  /*183e0*/  SYNCS.PHASECHK.TRANS64.TRYWAIT P0, [R5+URZ], R4 ;  /* 0x00000004050075a7 */ /* 0x0022a4000800017f */
[----:B--2---:R-:W-:Y:S05]  /*183f0*/  @!P0 NANOSLEEP.SYNCS 0x989680 ;  /* 0x009896800000895d */ /* 0x004fea0003900000 */
[----:B------:R-:W2:Y:S02]  /*18400*/  @!P0 SYNCS.PHASECHK.TRANS64 P0, [R5+URZ], R4 ;  /* 0x00000004050085a7 */ /* 0x000ea4000800007f */
[----:B--2---:R-:W-:Y:S05]  /*18410*/  @!P0 BRA `(.L_x_4312) ;  /* 0xfffffffc00f08947 */ /* 0x004fea000383ffff */
[----:B------:R-:W-:Y:S05]  /*18420*/  BRA `(.L_x_4336) ;  /* 0xfffffff4009c7947 */ /* 0x000fea000383ffff */
.L_x_4337:
        /* <DEDUP_REMOVED lines=13> */
.L_x_11948:


//--------------------- .text._ZN7cutlass13device_kernelIN5flash11enable_sm90INS1_16FlashAttnFwdSm90INS1_25CollectiveMainloopFwdSm90ILi2EN4cute5tupleIJNS5_1CILi1EEES8_S8_EEENS6_IJNS7_ILi64EEESA_SA_EEELi512ENS_6half_tEfNS_4arch4Sm90ELb0ELb1ELb1ELb1ELb0ELb0ELb0ELb0ELb0ELb0ELb0ELb0EEENS1_21CollectiveEpilogueFwdINS6_IJSA_NS7_ILi512EEESA_EEES9_SC_SE_Li256ELb1ELb0ELb0ELb0EEENS1_36VarlenDynamicPersistentTileSchedulerILi64ELi64ELi256ELi32ELb0ELb0ELb1ELb1ELb0ELb1EEEEEEEEEvNT_6ParamsE --------------------------
	.section	.text._ZN7cutlass13device_kernelIN5flash11enable_sm90INS1_16FlashAttnFwdSm90INS1_25CollectiveMainloopFwdSm90ILi2EN4cute5tupleIJNS5_1CILi1EEES8_S8_EEENS6_IJNS7_ILi64EEESA_SA_EEELi512ENS_6half_tEfNS_4arch4Sm90ELb0ELb1ELb1ELb1ELb0ELb0ELb0ELb0ELb0ELb0ELb0ELb0EEENS1_21CollectiveEpilogueFwdINS6_IJSA_NS7_ILi512EEESA_EEES9_SC_SE_Li256ELb1ELb0ELb0ELb0EEENS1_36VarlenDynamicPersistentTileSchedulerILi64ELi64ELi256ELi32ELb0ELb0ELb1ELb1ELb0ELb1EEEEEEEEEvNT_6ParamsE,"ax",@progbits
	.align	128
.text._ZN7cutlass13device_kernelIN5flash11enable_sm90INS1_16FlashAttnFwdSm90INS1_25CollectiveMainloopFwdSm90ILi2EN4cute5tupleIJNS5_1CILi1EEES8_S8_EEENS6_IJNS7_ILi64EEESA_SA_EEELi512ENS_6half_tEfNS_4arch4Sm90ELb0ELb1ELb1ELb1ELb0ELb0ELb0ELb0ELb0ELb0ELb0ELb0EEENS1_21CollectiveEpilogueFwdINS6_IJSA_NS7_ILi512EEESA_EEES9_SC_SE_Li256ELb1ELb0ELb0ELb0EEENS1_36VarlenDynamicPersistentTileSchedulerILi64ELi64ELi256ELi32ELb0ELb0ELb1ELb1ELb0ELb1EEEEEEEEEvNT_6ParamsE:
        .type           _ZN7cutlass13device_kernelIN5flash11enable_sm90INS1_16FlashAttnFwdSm90INS1_25CollectiveMainloopFwdSm90ILi2EN4cute5tupleIJNS5_1CILi1EEES8_S8_EEENS6_IJNS7_ILi64EEESA_SA_EEELi512ENS_6half_tEfNS_4arch4Sm90ELb0ELb1ELb1ELb1ELb0ELb0ELb0ELb0ELb0ELb0ELb0ELb0EEENS1_21CollectiveEpilogueFwdINS6_IJSA_NS7_ILi512EEESA_EEES9_SC_SE_Li256ELb1ELb0ELb0ELb0EEENS1_36VarlenDynamicPersistentTileSchedulerILi64ELi64ELi256ELi32ELb0ELb0ELb1ELb1ELb0ELb1EEEEEEEEEvNT_6ParamsE,@function
        .size           _ZN7cutlass13device_kernelIN5flash11enable_sm90INS1_16FlashAttnFwdSm90INS1_25CollectiveMainloopFwdSm90ILi2EN4cute5tupleIJNS5_1CILi1EEES8_S8_EEENS6_IJNS7_ILi64EEESA_SA_EEELi512ENS_6half_tEfNS_4arch4Sm90ELb0ELb1ELb1ELb1ELb0ELb0ELb0ELb0ELb0ELb0ELb0ELb0EEENS1_21CollectiveEpilogueFwdINS6_IJSA_NS7_ILi512EEESA_EEES9_SC_SE_Li256ELb1ELb0ELb0ELb0EEENS1_36VarlenDynamicPersistentTileSchedulerILi64ELi64ELi256ELi32ELb0ELb0ELb1ELb1ELb0ELb1EEEEEEEEEvNT_6ParamsE,(.L_x_11949 - _ZN7cutlass13device_kernelIN5flash11enable_sm90INS1_16FlashAttnFwdSm90INS1_25CollectiveMainloopFwdSm90ILi2EN4cute5tupleIJNS5_1CILi1EEES8_S8_EEENS6_IJNS7_ILi64EEESA_SA_EEELi512ENS_6half_tEfNS_4arch4Sm90ELb0ELb1ELb1ELb1ELb0ELb0ELb0ELb0ELb0ELb0ELb0ELb0EEENS1_21CollectiveEpilogueFwdINS6_IJSA_NS7_ILi512EEESA_EEES9_SC_SE_Li256ELb1ELb0ELb0ELb0EEENS1_36VarlenDynamicPersistentTileSchedulerILi64ELi64ELi256ELi32ELb0ELb0ELb1ELb1ELb0ELb1EEEEEEEEEvNT_6ParamsE)
        .other          _ZN7cutlass13device_kernelIN5flash11enable_sm90INS1_16FlashAttnFwdSm90INS1_25CollectiveMainloopFwdSm90ILi2EN4cute5tupleIJNS5_1CILi1EEES8_S8_EEENS6_IJNS7_ILi64EEESA_SA_EEELi512ENS_6half_tEfNS_4arch4Sm90ELb0ELb1ELb1ELb1ELb0ELb0ELb0ELb0ELb0ELb0ELb0ELb0EEENS1_21CollectiveEpilogueFwdINS6_IJSA_NS7_ILi512EEESA_EEES9_SC_SE_Li256ELb1ELb0ELb0ELb0EEENS1_36VarlenDynamicPersistentTileSchedulerILi64ELi64ELi256ELi32ELb0ELb0ELb1ELb1ELb0ELb1EEEEEEEEEvNT_6ParamsE,@"STO_CUDA_ENTRY STV_DEFAULT"
_ZN7cutlass13device_kernelIN5flash11enable_sm90INS1_16FlashAttnFwdSm90INS1_25CollectiveMainloopFwdSm90ILi2EN4cute5tupleIJNS5_1CILi1EEES8_S8_EEENS6_IJNS7_ILi64EEESA_SA_EEELi512ENS_6half_tEfNS_4arch4Sm90ELb0ELb1ELb1ELb1ELb0ELb0ELb0ELb0ELb0ELb0ELb0ELb0EEENS1_21CollectiveEpilogueFwdINS6_IJSA_NS7_ILi512EEESA_EEES9_SC_SE_Li256ELb1ELb0ELb0ELb0EEENS1_36VarlenDynamicPersistentTileSchedulerILi64ELi64ELi256ELi32ELb0ELb0ELb1ELb1ELb0ELb1EEEEEEEEEvNT_6ParamsE:
        /* <DEDUP_REMOVED lines=21> */
.L_x_4339:
[----:B------:R-:W-:Y:S05]  /*0150*/  BSYNC B0 ;  /* 0x0000000000007941 */ /* 0x000fea0003800000 */
.L_x_4338:
        /* <DEDUP_REMOVED lines=37> */
.L_x_4340:
        /* <DEDUP_REMOVED lines=22> */
.L_x_4341:
        /* <DEDUP_REMOVED lines=18> */
.L_x_4342:
        /* <DEDUP_REMOVED lines=22> */
.L_x_4343:
        /* <DEDUP_REMOVED lines=22> */
.L_x_4344:
[----:B------:R-:W-:Y:S01]  /*08f0*/  PLOP3.LUT P0, PT, PT, PT, UP0, 0x80, 0x0 ;  /* 0x000000000000781c */ /* 0x000fe20003f0f008 */
[----:B------:R-:W-:Y:S01]  /*0900*/  UMOV UR36, 0x1 ;  /* 0x0000000100247882 */ /* 0x000fe20000000000 */
[----:B------:R-:W-:Y:S01]  /*0910*/  NOP ;  /* 0x0000000000007918 */ /* 0x000fe20000000000 */
[----:B------:R-:W-:Y:S01]  /*0920*/  USEL UR36, UR36, 0x2, !UP0 ;  /* 0x0000000224247887 */ /* 0x000fe2000c000000 */
[----:B------:R-:W-:Y:S01]  /*0930*/  ULDC.64 UR48, c[0x0][0x208] ;  /* 0x0000820000307ab9 */ /* 0x000fe20000000a00 */
[----:B012-4-:R-:W-:Y:S08]  /*0940*/  BAR.SYNC.DEFER_BLOCKING 0x0 ;  /* 0x0000000000007b1d */ /* 0x017ff00000010000 */
[----:B------:R-:W-:Y:S05]  /*0950*/  @!P0 BRA `(.L_x_4345) ;  /* 0x000000f800c08947 */ /* 0x000fea0003800000 */
.L_x_4346:
[----:B------:R-:W-:-:S08]  /*0960*/  NOP ;  /* 0x0000000000007918 */ /* 0x000fd00000000000 */
[----:B------:R-:W0:Y:S02]  /*0970*/  USETMAXREG.TRY_ALLOC.CTAPOOL UP0, 0xf0 ;  /* 0x000000f0000079c8 */ /* 0x000e240008000600 */
[----:B0-----:R-:W-:-:S13]  /*0980*/  PLOP3.LUT P0, PT, PT, PT, UP0, 0x80, 0x0 ;  /* 0x000000000000781c */ /* 0x001fda0003f0f008 */
[----:B------:R-:W-:Y:S05]  /*0990*/  @!P0 BRA `(.L_x_4346) ;  /* 0xfffffffc00f08947 */ /* 0x000fea000383ffff */
[----:B------:R-:W-:Y:S01]  /*09a0*/  LOP3.LUT R0, R4, 0xffffff80, RZ, 0xc0, !PT ;  /* 0xffffff8004007812 */ /* 0x000fe200078ec0ff */
[----:B------:R-:W0:Y:S01]  /*09b0*/  S2UR UR4, SR_CgaCtaId ;  /* 0x00000000000479c3 */ /* 0x000e220000008800 */
[----:B------:R-:W-:Y:S02]  /*09c0*/  UMOV UR38, 0x400 ;  /* 0x0000040000267882 */ /* 0x000fe40000000000 */
[----:B------:R-:W-:-:S13]  /*09d0*/  ISETP.NE.AND P0, PT, R0, 0x80, PT ;  /* 0x000000800000780c */ /* 0x000fda0003f05270 */
[----:B------:R-:W-:Y:S06]  /*09e0*/  @!P0 BAR.ARV 0x8, 0xa0 ;  /* 0x0202800000008b1d */ /* 0x000fec0000002000 */
[----:B------:R-:W-:Y:S01]  /*09f0*/  ISETP.GE.U32.AND P0, PT, R4, 0x100, PT ;  /* 0x000001000400780c */ /* 0x000fe20003f06070 */
[----:B0-----:R-:W-:-:S03]  /*0a00*/  ULEA UR38, UR4, UR38, 0x18 ;  /* 0x0000002604267291 */ /* 0x001fc6000f8ec03f */
[----:B------:R-:W-:-:S09]  /*0a10*/  ULDC UR4, c[0x0][0xc14] ;  /* 0x0003050000047ab9 */ /* 0x000fd20000000800 */
        /* <DEDUP_REMOVED lines=9> */
[----:B------:R-:W-:Y:S01]  /*0ab0*/  R2UR UR6, R14 ;  /* 0x000000000e0672ca */ /* 0x000fe200000e0000 */
[----:B------:R-:W-:Y:S01]  /*0ac0*/  IMAD.MOV.U32 R187, RZ, RZ, RZ ;  /* 0x000000ffffbb7224 */ /* 0x000fe200078e00ff */
[----:B------:R-:W-:Y:S01]  /*0ad0*/  SHF.R.S32.HI R3, RZ, 0x1f, R192 ;  /* 0x0000001fff037819 */ /* 0x000fe200000114c0 */
[----:B------:R-:W-:Y:S01]  /*0ae0*/  ULOP3.LUT UR39, UR36, 0x1, URZ, 0xfc, !UPT ;  /* 0x0000000124277892 */ /* 0x000fe2000f8efc3f */
[----:B------:R-:W-:Y:S01]  /*0af0*/  R2UR UR5, R15 ;  /* 0x000000000f0572ca */ /* 0x000fe200000e0000 */
[----:B------:R-:W-:Y:S01]  /*0b00*/  UMOV UR37, URZ ;  /* 0x0000003f00257c82 */ /* 0x000fe20008000000 */
[CC--:B------:R-:W-:Y:S02]  /*0b10*/  LEA.HI R0, R3.reuse, R192.reuse, RZ, 0x4 ;  /* 0x000000c003007211 */ /* 0x0c0fe400078f20ff */
[----:B------:R-:W-:-:S02]  /*0b20*/  LEA.HI R2, R3, R192, RZ, 0x5 ;  /* 0x000000c003027211 */ /* 0x000fc400078f28ff */
[----:B------:R-:W-:Y:S02]  /*0b30*/  SHF.R.S32.HI R9, RZ, 0x4, R0 ;  /* 0x00000004ff097819 */ /* 0x000fe40000011400 */
[C---:B------:R-:W-:Y:S02]  /*0b40*/  LOP3.LUT R7, R0.reuse, 0xfffffff0, RZ, 0xc0, !PT ;  /* 0xfffffff000077812 */ /* 0x040fe400078ec0ff */
[----:B------:R-:W-:Y:S02]  /*0b50*/  LEA.HI R4, R0, R9, RZ, 0x1 ;  /* 0x0000000900047211 */ /* 0x000fe400078f08ff */
[--C-:B------:R-:W-:Y:S01]  /*0b60*/  SHF.R.S32.HI R0, RZ, 0x5, R2.reuse ;  /* 0x00000005ff007819 */ /* 0x100fe20000011402 */
[----:B------:R-:W-:Y:S01]  /*0b70*/  IMAD.IADD R7, R192, 0x1, -R7 ;  /* 0x00000001c0077824 */ /* 0x000fe200078e0a07 */
[----:B------:R-:W-:Y:S02]  /*0b80*/  SHF.R.S32.HI R11, RZ, 0x1f, R2 ;  /* 0x0000001fff0b7819 */ /* 0x000fe40000011402 */
[----:B------:R-:W-:-:S02]  /*0b90*/  LEA.HI R5, R3, R192, RZ, 0x7 ;  /* 0x000000c003057211 */ /* 0x000fc400078f38ff */
[----:B------:R-:W-:Y:S02]  /*0ba0*/  LEA.HI R11, R11, R0, RZ, 0x2 ;  /* 0x000000000b0b7211 */ /* 0x000fe400078f10ff */
[----:B------:R-:W-:Y:S02]  /*0bb0*/  SHF.R.S32.HI R2, RZ, 0x1f, R7 ;  /* 0x0000001fff027819 */ /* 0x000fe40000011407 */
[----:B------:R-:W-:Y:S02]  /*0bc0*/  SHF.R.S32.HI R190, RZ, 0x7, R5 ;  /* 0x00000007ffbe7819 */ /* 0x000fe40000011405 */
[----:B------:R-:W-:Y:S02]  /*0bd0*/  LOP3.LUT R11, R11, 0x3ffffc, RZ, 0xc0, !PT ;  /* 0x003ffffc0b0b7812 */ /* 0x000fe400078ec0ff */
[-C--:B------:R-:W-:Y:S02]  /*0be0*/  LEA.HI R6, R2, R7.reuse, RZ, 0x3 ;  /* 0x0000000702067211 */ /* 0x080fe400078f18ff */
[----:B------:R-:W-:Y:S01]  /*0bf0*/  LOP3.LUT R4, R4, 0x1ffffffe, RZ, 0xc0, !PT ;  /* 0x1ffffffe04047812 */ /* 0x000fe200078ec0ff */
[----:B------:R-:W-:Y:S01]  /*0c00*/  IMAD.IADD R11, R0, 0x1, -R11 ;  /* 0x00000001000b7824 */ /* 0x000fe200078e0a0b */
[----:B------:R-:W-:Y:S01]  /*0c10*/  LEA R10, R190, R7, 0x8 ;  /* 0x00000007be0a7211 */ /* 0x000fe200078e40ff */
[C---:B------:R-:W-:Y:S01]  /*0c20*/  IMAD.SHL.U32 R12, R6.reuse, 0x40, RZ ;  /* 0x00000040060c7824 */ /* 0x040fe200078e00ff */
[----:B------:R-:W-:Y:S01]  /*0c30*/  LOP3.LUT R8, R6, 0xfffffff8, RZ, 0xc0, !PT ;  /* 0xfffffff806087812 */ /* 0x000fe200078ec0ff */
[----:B------:R-:W-:Y:S01]  /*0c40*/  IMAD.IADD R4, R9, 0x1, -R4 ;  /* 0x0000000109047824 */ /* 0x000fe200078e0a04 */
[----:B------:R-:W-:Y:S01]  /*0c50*/  LOP3.LUT R9, R5, 0xffffff80, RZ, 0xc0, !PT ;  /* 0xffffff8005097812 */ /* 0x000fe200078ec0ff */
[----:B------:R-:W-:Y:S01]  /*0c60*/  IMAD R191, R11, 0x10, R10 ;  /* 0x000000100bbf7824 */ /* 0x000fe200078e020a */
[----:B------:R-:W-:Y:S01]  /*0c70*/  LOP3.LUT R13, R12, 0x7ffffe00, RZ, 0xc0, !PT ;  /* 0x7ffffe000c0d7812 */ /* 0x000fe200078ec0ff */
[----:B------:R-:W-:Y:S01]  /*0c80*/  IMAD.IADD R10, R7, 0x1, -R8 ;  /* 0x00000001070a7824 */ /* 0x000fe200078e0a08 */
[----:B------:R-:W-:Y:S01]  /*0c90*/  LEA.HI R3, R3, R192, RZ, 0x3 ;  /* 0x000000c003037211 */ /* 0x000fe200078f18ff */
[----:B------:R-:W-:Y:S01]  /*0ca0*/  IMAD.IADD R9, R192, 0x1, -R9 ;  /* 0x00000001c0097824 */ /* 0x000fe200078e0a09 */
[----:B------:R-:W-:Y:S01]  /*0cb0*/  LEA R13, R0, R13, 0xa ;  /* 0x0000000d000d7211 */ /* 0x000fe200078e50ff */
[C---:B------:R-:W-:Y:S01]  /*0cc0*/  IMAD.SHL.U32 R11, R10.reuse, 0x40, RZ ;  /* 0x000000400a0b7824 */ /* 0x040fe200078e00ff */
[----:B------:R-:W-:Y:S01]  /*0cd0*/  R2P PR, R10, 0x6 ;  /* 0x000000060a007804 */ /* 0x000fe20000000000 */
[----:B------:R-:W-:Y:S01]  /*0ce0*/  IMAD.SHL.U32 R4, R4, 0x8, RZ ;  /* 0x0000000804047824 */ /* 0x000fe200078e00ff */
[----:B------:R-:W-:-:S02]  /*0cf0*/  SHF.R.S32.HI R2, RZ, 0x1f, R9 ;  /* 0x0000001fff027819 */ /* 0x000fc40000011409 */
[----:B------:R-:W-:Y:S01]  /*0d00*/  LOP3.LUT R11, R11, 0x1c0, RZ, 0xc0, !PT ;  /* 0x000001c00b0b7812 */ /* 0x000fe200078ec0ff */
[--C-:B------:R-:W-:Y:S01]  /*0d10*/  IMAD.U32 R191, R191, 0x40, R4.reuse ;  /* 0x00000040bfbf7824 */ /* 0x100fe200078e0004 */
[----:B------:R-:W-:Y:S02]  /*0d20*/  LEA.HI R6, R2, R9, RZ, 0x2 ;  /* 0x0000000902067211 */ /* 0x000fe400078f10ff */
[----:B------:R-:W-:Y:S02]  /*0d30*/  LOP3.LUT R4, R11, 0x8, R4, 0xf8, !PT ;  /* 0x000000080b047812 */ /* 0x000fe400078ef804 */
[----:B------:R-:W-:Y:S02]  /*0d40*/  SHF.R.U32.HI R11, RZ, 0x3, R11 ;  /* 0x00000003ff0b7819 */ /* 0x000fe4000001160b */
[--C-:B------:R-:W-:Y:S02]  /*0d50*/  SHF.R.S32.HI R7, RZ, 0x2, R6.reuse ;  /* 0x00000002ff077819 */ /* 0x100fe40000011406 */
[----:B------:R-:W-:-:S02]  /*0d60*/  SHF.R.S32.HI R8, RZ, 0x1f, R6 ;  /* 0x0000001fff087819 */ /* 0x000fc40000011406 */
[----:B------:R-:W-:Y:S02]  /*0d70*/  LOP3.LUT R4, R4, R11, RZ, 0x3c, !PT ;  /* 0x0000000b04047212 */ /* 0x000fe400078e3cff */
[----:B------:R-:W-:Y:S02]  /*0d80*/  LEA.HI R8, R8, R7, RZ, 0x3 ;  /* 0x0000000708087211 */ /* 0x000fe400078f18ff */
[----:B------:R-:W-:Y:S02]  /*0d90*/  IADD3 R4, R13, R4, RZ ;  /* 0x000000040d047210 */ /* 0x000fe40007ffe0ff */
[----:B------:R-:W-:Y:S02]  /*0da0*/  LOP3.LUT R8, R8, 0xfffffff8, RZ, 0xc0, !PT ;  /* 0xfffffff808087812 */ /* 0x000fe400078ec0ff */
[----:B------:R-:W-:Y:S02]  /*0db0*/  LEA.HI R5, R5, R190, RZ, 0x1 ;  /* 0x000000be05057211 */ /* 0x000fe400078f08ff */
[----:B------:R-:W-:Y:S01]  /*0dc0*/  LEA R19, R4, UR38, 0x1 ;  /* 0x0000002604137c11 */ /* 0x000fe2000f8e08ff */
[----:B------:R-:W-:Y:S01]  /*0dd0*/  IMAD.IADD R17, R7, 0x1, -R8 ;  /* 0x0000000107117824 */ /* 0x000fe200078e0a08 */
[----:B------:R-:W-:-:S02]  /*0de0*/  LEA.HI R2, R2, R9, RZ, 0x5 ;  /* 0x0000000902027211 */ /* 0x000fc400078f28ff */
[----:B------:R-:W-:Y:S01]  /*0df0*/  LOP3.LUT R6, R6, 0x7ffffffc, RZ, 0xc0, !PT ;  /* 0x7ffffffc06067812 */ /* 0x000fe200078ec0ff */
[----:B------:R-:W-:Y:S01]  /*0e00*/  VIADD R184, R19, 0x26800 ;  /* 0x0002680013b87836 */ /* 0x000fe20000000000 */
[----:B------:R-:W-:Y:S02]  /*0e10*/  LOP3.LUT R7, R3, 0x1ffffff8, RZ, 0xc0, !PT ;  /* 0x1ffffff803077812 */ /* 0x000fe400078ec0ff */
[----:B------:R-:W-:Y:S01]  /*0e20*/  LOP3.LUT R5, R5, 0xfffffe, RZ, 0xc0, !PT ;  /* 0x00fffffe05057812 */ /* 0x000fe200078ec0ff */
[----:B------:R-:W-:Y:S01]  /*0e30*/  IMAD.IADD R6, R9, 0x1, -R6 ;  /* 0x0000000109067824 */ /* 0x000fe200078e0a06 */
[----:B------:R-:W-:Y:S01]  /*0e40*/  SHF.R.S32.HI R2, RZ, 0x5, R2 ;  /* 0x00000005ff027819 */ /* 0x000fe20000011402 */
[----:B------:R-:W-:Y:S01]  /*0e50*/  IMAD.IADD R7, R192, 0x1, -R7 ;  /* 0x00000001c0077824 */ /* 0x000fe200078e0a07 */
[----:B------:R-:W-:Y:S01]  /*0e60*/  IADD3 R22, R19, 0x26840, RZ ;  /* 0x0002684013167810 */ /* 0x000fe20007ffe0ff */
[----:B------:R-:W-:Y:S01]  /*0e70*/  IMAD.IADD R5, R190, 0x1, -R5 ;  /* 0x00000001be057824 */ /* 0x000fe200078e0a05 */
[----:B------:R-:W-:Y:S01]  /*0e80*/  SEL R23, R23, 0xffffffe0, !P1 ;  /* 0xffffffe017177807 */ /* 0x000fe20004800000 */
[----:B------:R-:W-:Y:S01]  /*0e90*/  @P2 VIADD R22, R184, 0xffffffc0 ;  /* 0xffffffc0b8162836 */ /* 0x000fe20000000000 */
[----:B------:R-:W-:Y:S01]  /*0ea0*/  SHF.R.S32.HI R188, RZ, 0x3, R3 ;  /* 0x00000003ffbc7819 */ /* 0x000fe20000011403 */
[----:B------:R-:W-:Y:S01]  /*0eb0*/  IMAD R17, R2, 0x10, R17 ;  /* 0x0000001002117824 */ /* 0x000fe200078e0211 */
[----:B------:R-:W-:Y:S01]  /*0ec0*/  IADD3 R184, R184, R23, RZ ;  /* 0x00000017b8b87210 */ /* 0x000fe20007ffe0ff */
[----:B------:R-:W-:-:S02]  /*0ed0*/  IMAD.MOV.U32 R2, RZ, RZ, RZ ;  /* 0x000000ffff027224 */ /* 0x000fc400078e00ff */
[----:B------:R-:W-:Y:S02]  /*0ee0*/  IMAD.SHL.U32 R185, R7, 0x8, RZ ;  /* 0x0000000807b97824 */ /* 0x000fe400078e00ff */
[----:B------:R-:W-:Y:S02]  /*0ef0*/  IMAD.SHL.U32 R18, R5, 0x100, RZ ;  /* 0x0000010005127824 */ /* 0x000fe400078e00ff */
[----:B------:R-:W-:Y:S02]  /*0f00*/  IMAD.SHL.U32 R16, R6, 0x2, RZ ;  /* 0x0000000206107824 */ /* 0x000fe400078e00ff */
[----:B------:R-:W-:-:S07]  /*0f10*/  IMAD.IADD R23, R23, 0x1, R22 ;  /* 0x0000000117177824 */ /* 0x000fce00078e0216 */
.L_x_4454:
[----:B------:R-:W-:Y:S01]  /*0f20*/  ULDC.64 UR8, c[0x0][0xa28] ;  /* 0x00028a0000087ab9 */ /* 0x000fe20000000a00 */
[----:B------:R-:W-:Y:S01]  /*0f30*/  ULDC UR4, c[0x0][0x404] ;  /* 0x0001010000047ab9 */ /* 0x000fe20000000800 */
[----:B------:R-:W-:Y:S01]  /*0f40*/  UISETP.NE.U32.AND UP0, UPT, UR8, URZ, UPT ;  /* 0x0000003f0800728c */ /* 0x000fe2000bf05070 */
[----:B------:R-:W-:-:S03]  /*0f50*/  ULDC UR7, c[0x0][0x2e0] ;  /* 0x0000b80000077ab9 */ /* 0x000fc60000000800 */
[----:B------:R-:W-:-:S03]  /*0f60*/  UISETP.NE.AND.EX UP0, UPT, UR9, URZ, UPT, UP0 ;  /* 0x0000003f0900728c */ /* 0x000fc6000bf05300 */
[----:B------:R-:W-:Y:S02]  /*0f70*/  ULDC.64 UR8, c[0x0][0xa18] ;  /* 0x0002860000087ab9 */ /* 0x000fe40000000a00 */
[----:B------:R-:W-:Y:S01]  /*0f80*/  UISETP.NE.U32.AND UP1, UPT, UR8, URZ, UPT ;  /* 0x0000003f0800728c */ /* 0x000fe2000bf25070 */
[----:B------:R-:W-:-:S03]  /*0f90*/  PLOP3.LUT P0, PT, PT, PT, UP0, 0x80, 0x0 ;  /* 0x000000000000781c */ /* 0x000fc60003f0f008 */
[----:B------:R-:W-:-:S03]  /*0fa0*/  UISETP.NE.AND.EX UP1, UPT, UR9, URZ, UPT, UP1 ;  /* 0x0000003f0900728c */ /* 0x000fc6000bf25310 */
[----:B------:R-:W-:Y:S02]  /*0fb0*/  @UP0 ULDC.64 UR8, c[0x0][0xa28] ;  /* 0x00028a0000080ab9 */ /* 0x000fe40000000a00 */
[----:B------:R-:W-:Y:S01]  /*0fc0*/  @UP0 UIMAD.WIDE UR8, UR5, 0x4, UR8 ;  /* 0x00000004050808a5 */ /* 0x000fe2000f8e0208 */
[----:B------:R-:W-:-:S05]  /*0fd0*/  PLOP3.LUT P2, PT, PT, PT, UP1, 0x80, 0x0 ;  /* 0x000000000000781c */ /* 0x000fca0003f4f018 */
[----:B------:R-:W-:Y:S01]  /*0fe0*/  @UP1 ULDC.64 UR10, c[0x0][0xa18] ;  /* 0x00028600000a1ab9 */ /* 0x000fe20000000a00 */
[----:B-1---5:R-:W-:Y:S02]  /*0ff0*/  IMAD.U32 R4, RZ, RZ, UR8 ;  /* 0x00000008ff047e24 */ /* 0x022fe4000f8e00ff */
[----:B------:R-:W-:Y:S01]  /*1000*/  IMAD.U32 R5, RZ, RZ, UR9 ;  /* 0x00000009ff057e24 */ /* 0x000fe2000f8e00ff */
[----:B------:R-:W-:-:S04]  /*1010*/  @UP1 UIMAD.WIDE UR8, UR5, 0x4, UR10 ;  /* 0x00000004050818a5 */ /* 0x000fc8000f8e020a */
[----:B--2---:R-:W2:Y:S02]  /*1020*/  @P0 LDG.E R4, desc[UR48][R4.64] ;  /* 0x0000003004040981 */ /* 0x004ea4000c1e1900 */
[----:B---3--:R-:W-:Y:S02]  /*1030*/  IMAD.U32 R6, RZ, RZ, UR8 ;  /* 0x00000008ff067e24 */ /* 0x008fe4000f8e00ff */
[----:B------:R-:W-:Y:S01]  /*1040*/  IMAD.U32 R7, RZ, RZ, UR9 ;  /* 0x00000009ff077e24 */ /* 0x000fe2000f8e00ff */
[----:B------:R-:W-:-:S04]  /*1050*/  ULDC.64 UR8, c[0x0][0x3f8] ;  /* 0x0000fe0000087ab9 */ /* 0x000fc80000000a00 */
[----:B------:R-:W3:Y:S01]  /*1060*/  @P2 LDG.E R6, desc[UR48][R6.64] ;  /* 0x0000003006062981 */ /* 0x000ee2000c1e1900 */
[----:B------:R-:W-:Y:S01]  /*1070*/  UISETP.NE.U32.AND UP0, UPT, UR8, URZ, UPT ;  /* 0x0000003f0800728c */ /* 0x000fe2000bf05070 */
[----:B------:R-:W-:Y:S01]  /*1080*/  UMOV UR44, URZ ;  /* 0x0000003f002c7c82 */ /* 0x000fe20008000000 */
[----:B------:R-:W-:Y:S02]  /*1090*/  ULDC UR40, c[0x0][0x288] ;  /* 0x0000a20000287ab9 */ /* 0x000fe40000000800 */
[----:B------:R-:W-:Y:S01]  /*10a0*/  UISETP.NE.AND.EX UP0, UPT, UR9, URZ, UPT, UP0 ;  /* 0x0000003f0900728c */ /* 0x000fe2000bf05300 */
[----:B------:R-:W-:Y:S02]  /*10b0*/  UMOV UR41, UR6 ;  /* 0x0000000600297c82 */ /* 0x000fe40008000000 */
[----:B------:R-:W-:Y:S01]  /*10c0*/  ULDC.64 UR8, c[0x0][0xa20] ;  /* 0x0002880000087ab9 */ /* 0x000fe20000000a00 */
[----:B------:R-:W-:Y:S01]  /*10d0*/  USEL UR4, UR4, 0x1, UP0 ;  /* 0x0000000104047887 */ /* 0x000fe20008000000 */
[----:B------:R-:W-:-:S03]  /*10e0*/  ISETP.NE.U32.AND P1, PT, RZ, UR8, PT ;  /* 0x00000008ff007c0c */ /* 0x000fc6000bf25070 */
[----:B------:R-:W-:Y:S01]  /*10f0*/  UIMAD UR4, UR4, UR7, URZ ;  /* 0x00000007040472a4 */ /* 0x000fe2000f8e023f */
[----:B------:R-:W-:Y:S02]  /*1100*/  ISETP.NE.AND.EX P1, PT, RZ, UR9, PT, P1 ;  /* 0x00000009ff007c0c */ /* 0x000fe4000bf25310 */
[----:B--2---:R-:W-:Y:S02]  /*1110*/  @P0 R2UR UR44, R4 ;  /* 0x00000000042c02ca */ /* 0x004fe400000e0000 */
[----:B---3--:R-:W-:Y:S01]  /*1120*/  @P2 R2UR UR40, R6 ;  /* 0x00000000062822ca */ /* 0x008fe200000e0000 */
[----:B0-----:R-:W-:-:S14]  /*1130*/  @P2 BRA `(.L_x_4347) ;  /* 0x0000000000342947 */ /* 0x001fdc0003800000 */
[----:B------:R-:W-:Y:S02]  /*1140*/  ULDC.64 UR6, c[0x0][0xa00] ;  /* 0x0002800000067ab9 */ /* 0x000fe40000000a00 */
[----:B------:R-:W-:-:S04]  /*1150*/  ISETP.NE.U32.AND P0, PT, RZ, UR6, PT ;  /* 0x00000006ff007c0c */ /* 0x000fc8000bf05070 */
[----:B------:R-:W-:-:S13]  /*1160*/  ISETP.NE.AND.EX P0, PT, RZ, UR7, PT, P0 ;  /* 0x00000007ff007c0c */ /* 0x000fda000bf05300 */
[----:B------:R-:W-:Y:S05]  /*1170*/  @!P0 BRA `(.L_x_4347) ;  /* 0x0000000000248947 */ /* 0x000fea0003800000 */
[----:B------:R-:W-:Y:S02]  /*1180*/  ULDC.64 UR6, c[0x0][0xa00] ;  /* 0x0002800000067ab9 */ /* 0x000fe40000000a00 */
        /* <DEDUP_REMOVED lines=8> */
.L_x_4347:
[----:B------:R-:W-:Y:S01]  /*1210*/  UMOV UR42, UR47 ;  /* 0x0000002f002a7c82 */ /* 0x000fe20008000000 */
[----:B------:R-:W-:Y:S01]  /*1220*/  UMOV UR43, UR5 ;  /* 0x00000005002b7c82 */ /* 0x000fe20008000000 */
[----:B------:R-:W-:Y:S05]  /*1230*/  @!P1 BRA `(.L_x_4348) ;  /* 0x00000000001c9947 */ /* 0x000fea0003800000 */
[----:B------:R-:W-:Y:S02]  /*1240*/  ULDC.64 UR6, c[0x0][0xa20] ;  /* 0x0002880000067ab9 */ /* 0x000fe40000000a00 */
[----:B------:R-:W-:-:S06]  /*1250*/  UIMAD.WIDE UR4, UR5, 0x4, UR6 ;  /* 0x00000004050478a5 */ /* 0x000fcc000f8e0206 */
[----:B------:R-:W-:Y:S02]  /*1260*/  IMAD.U32 R4, RZ, RZ, UR4 ;  /* 0x00000004ff047e24 */ /* 0x000fe4000f8e00ff */
[----:B------:R-:W-:-:S05]  /*1270*/  IMAD.U32 R5, RZ, RZ, UR5 ;  /* 0x00000005ff057e24 */ /* 0x000fca000f8e00ff */
[----:B------:R-:W2:Y:S02]  /*1280*/  LDG.E R4, desc[UR48][R4.64] ;  /* 0x0000003004047981 */ /* 0x000ea4000c1e1900 */
[----:B--2---:R-:W-:Y:S01]  /*1290*/  R2UR UR4, R4 ;  /* 0x00000000040472ca */ /* 0x004fe200000e0000 */
[----:B------:R-:W-:-:S14]  /*12a0*/  BRA `(.L_x_4349) ;  /* 0x0000000000347947 */ /* 0x000fdc0003800000 */
.L_x_4348:
[----:B------:R-:W-:Y:S02]  /*12b0*/  ULDC.64 UR6, c[0x0][0xa08] ;  /* 0x0002820000067ab9 */ /* 0x000fe40000000a00 */
[----:B------:R-:W-:-:S04]  /*12c0*/  ISETP.NE.U32.AND P0, PT, RZ, UR6, PT ;  /* 0x00000006ff007c0c */ /* 0x000fc8000bf05070 */
[----:B------:R-:W-:-:S13]  /*12d0*/  ISETP.NE.AND.EX P0, PT, RZ, UR7, PT, P0 ;  /* 0x00000007ff007c0c */ /* 0x000fda000bf05300 */
[----:B------:R-:W-:Y:S05]  /*12e0*/  @!P0 BRA `(.L_x_4349) ;  /* 0x0000000000248947 */ /* 0x000fea0003800000 */
[----:B------:R-:W-:Y:S02]  /*12f0*/  ULDC.64 UR6, c[0x0][0xa08] ;  /* 0x0002820000067ab9 */ /* 0x000fe40000000a00 */
        /* <DEDUP_REMOVED lines=8> */
.L_x_4349:
[----:B------:R-:W-:Y:S02]  /*1380*/  UISETP.NE.AND UP0, UPT, UR46, 0x1, UPT ;  /* 0x000000012e00788c */ /* 0x000fe4000bf05270 */
[----:B------:R-:W-:Y:S02]  /*1390*/  UIADD3 UR44, -UR44, UR4, URZ ;  /* 0x000000042c2c7290 */ /* 0x000fe4000fffe13f */
[----:B------:R-:W-:Y:S02]  /*13a0*/  ULEA UR6, UR47, 0x40, 0x6 ;  /* 0x000000402f067891 */ /* 0x000fe4000f8e303f */
[----:B------:R-:W-:Y:S01]  /*13b0*/  UIADD3 UR4, UR44, 0x3f, URZ ;  /* 0x0000003f2c047890 */ /* 0x000fe2000fffe03f */
[----:B------:R-:W-:Y:S01]  /*13c0*/  PLOP3.LUT P0, PT, PT, PT, UP0, 0x80, 0x0 ;  /* 0x000000000000781c */ /* 0x000fe20003f0f008 */
[----:B------:R-:W-:Y:S02]  /*13d0*/  UIADD3 UR9, UR44, UR6, -UR40 ;  /* 0x000000062c097290 */ /* 0x000fe4000fffe828 */
[----:B------:R-:W-:Y:S01]  /*13e0*/  USHF.R.S32.HI UR5, URZ, 0x1f, UR4 ;  /* 0x0000001f3f057899 */ /* 0x000fe20008011404 */
[----:B------:R-:W-:-:S03]  /*13f0*/  ULDC UR7, c[0x0][0x9e0] ;  /* 0x0002780000077ab9 */ /* 0x000fc60000000800 */
[----:B------:R-:W-:Y:S02]  /*1400*/  ULEA.HI UR5, UR5, UR4, URZ, 0x6 ;  /* 0x0000000405057291 */ /* 0x000fe4000f8f303f */
[----:B------:R-:W-:Y:S02]  /*1410*/  UIADD3 UR6, UR9, UR7, URZ ;  /* 0x0000000709067290 */ /* 0x000fe4000fffe03f */
[----:B------:R-:W-:Y:S02]  /*1420*/  USHF.R.S32.HI UR20, URZ, 0x6, UR5 ;  /* 0x000000063f147899 */ /* 0x000fe40008011405 */
[----:B------:R-:W-:Y:S10]  /*1430*/  @!P0 BRA `(.L_x_4350) ;  /* 0x0000001c00fc8947 */ /* 0x000ff40003800000 */
        /* <DEDUP_REMOVED lines=14> */
.L_x_4352:
[----:B------:R-:W-:-:S11]  /*1520*/  UISETP.NE.AND UP0, UPT, UR8, 0x1, UPT ;  /* 0x000000010800788c */ /* 0x000fd6000bf05270 */
[----:B------:R-:W-:Y:S02]  /*1530*/  @UP0 ULDC.64 UR10, c[0x0][0x9e8] ;  /* 0x00027a00000a0ab9 */ /* 0x000fe40000000a00 */
[----:B------:R-:W-:-:S04]  /*1540*/  UIMAD.WIDE.U32 UR4, UR7, UR10, URZ ;  /* 0x0000000a070472a5 */ /* 0x000fc8000f8e003f */
[----:B------:R-:W-:-:S12]  /*1550*/  @UP0 USHF.R.U32.HI UR7, URZ, UR11, UR5 ;  /* 0x0000000b3f070299 */ /* 0x000fd80008011605 */
.L_x_4353:
[----:B------:R-:W-:-:S04]  /*1560*/  UIMAD UR7, UR7, UR8, UR8 ;  /* 0x00000008070772a4 */ /* 0x000fc8000f8e0208 */
[----:B------:R-:W-:-:S04]  /*1570*/  UISETP.LT.AND UP0, UPT, UR6, UR7, UPT ;  /* 0x000000070600728c */ /* 0x000fc8000bf01270 */
[----:B------:R-:W-:-:S12]  /*1580*/  USEL UR6, UR6, UR7, UP0 ;  /* 0x0000000706067287 */ /* 0x000fd80008000000 */
.L_x_4351:
[----:B------:R-:W-:Y:S02]  /*1590*/  UIADD3 UR6, UR6, 0x3f, URZ ;  /* 0x0000003f06067890 */ /* 0x000fe4000fffe03f */
[----:B------:R-:W-:Y:S02]  /*15a0*/  ULEA UR40, UR47, -UR40, 0x6 ;  /* 0x800000282f287291 */ /* 0x000fe4000f8e303f */
[----:B------:R-:W-:Y:S02]  /*15b0*/  USHF.R.S32.HI UR4, URZ, 0x1f, UR6 ;  /* 0x0000001f3f047899 */ /* 0x000fe40008011406 */
[----:B------:R-:W-:Y:S02]  /*15c0*/  UIADD3 UR40, UR44, UR40, URZ ;  /* 0x000000282c287290 */ /* 0x000fe4000fffe03f */
[----:B------:R-:W-:Y:S01]  /*15d0*/  ULEA.HI UR4, UR4, UR6, URZ, 0x6 ;  /* 0x0000000604047291 */ /* 0x000fe2000f8f303f */
[----:B------:R-:W-:-:S03]  /*15e0*/  ULDC UR5, c[0x0][0x9dc] ;  /* 0x0002770000057ab9 */ /* 0x000fc60000000800 */
[----:B------:R-:W-:Y:S02]  /*15f0*/  USHF.R.S32.HI UR4, URZ, 0x6, UR4 ;  /* 0x000000063f047899 */ /* 0x000fe40008011404 */
[----:B------:R-:W-:Y:S02]  /*1600*/  UIADD3 UR5, UR40, -UR5, URZ ;  /* 0x8000000528057290 */ /* 0x000fe4000fffe03f */
[----:B------:R-:W-:-:S04]  /*1610*/  UISETP.LT.AND UP0, UPT, UR20, UR4, UPT ;  /* 0x000000041400728c */ /* 0x000fc8000bf01270 */
[----:B------:R-:W-:Y:S01]  /*1620*/  USEL UR20, UR20, UR4, UP0 ;  /* 0x0000000414147287 */ /* 0x000fe20008000000 */
[----:B------:R-:W-:Y:S01]  /*1630*/  MOV R0, UR5 ;  /* 0x0000000500007c02 */ /* 0x000fe20008000f00 */
[----:B------:R-:W-:Y:S10]  /*1640*/  @!P1 BRA `(.L_x_4354) ;  /* 0x0000000000409947 */ /* 0x000ff40003800000 */
        /* <DEDUP_REMOVED lines=10> */
.L_x_4355:
[----:B------:R-:W-:-:S11]  /*16f0*/  UISETP.NE.AND UP0, UPT, UR8, 0x1, UPT ;  /* 0x000000010800788c */ /* 0x000fd6000bf05270 */
[----:B------:R-:W-:Y:S02]  /*1700*/  @UP0 ULDC.64 UR6, c[0x0][0x9e8] ;  /* 0x00027a0000060ab9 */ /* 0x000fe40000000a00 */
[----:B------:R-:W-:-:S04]  /*1710*/  UIMAD.WIDE.U32 UR4, UR40, UR6, URZ ;  /* 0x00000006280472a5 */ /* 0x000fc8000f8e003f */
[----:B------:R-:W-:-:S12]  /*1720*/  @UP0 USHF.R.U32.HI UR40, URZ, UR7, UR5 ;  /* 0x000000073f280299 */ /* 0x000fd80008011605 */
.L_x_4356:
[----:B------:R-:W-:-:S06]  /*1730*/  UIMAD UR40, UR40, UR8, URZ ;  /* 0x00000008282872a4 */ /* 0x000fcc000f8e023f */
[----:B------:R-:W-:-:S07]  /*1740*/  VIMNMX R0, R0, UR40, !PT ;  /* 0x0000002800007c48 */ /* 0x000fce000ffe0100 */
.L_x_4354:
[----:B------:R-:W-:Y:S01]  /*1750*/  SHF.R.S32.HI R5, RZ, 0x1f, R0 ;  /* 0x0000001fff057819 */ /* 0x000fe20000011400 */
[----:B------:R-:W-:Y:S01]  /*1760*/  IMAD.MOV.U32 R3, RZ, RZ, RZ ;  /* 0x000000ffff037224 */ /* 0x000fe200078e00ff */
[----:B------:R-:W-:Y:S02]  /*1770*/  PLOP3.LUT P0, PT, PT, PT, PT, 0x80, 0x0 ;  /* 0x000000000000781c */ /* 0x000fe40003f0f070 */
[----:B------:R-:W-:Y:S02]  /*1780*/  CS2R R150, SRZ ;  /* 0x0000000000967805 */ /* 0x000fe4000001ff00 */
[----:B------:R-:W-:Y:S01]  /*1790*/  LEA.HI R5, R5, R0, RZ, 0x6 ;  /* 0x0000000005057211 */ /* 0x000fe200078f30ff */
[----:B------:R-:W-:Y:S01]  /*17a0*/  IMAD.MOV.U32 R0, RZ, RZ, RZ ;  /* 0x000000ffff007224 */ /* 0x000fe200078e00ff */
[----:B------:R-:W-:Y:S02]  /*17b0*/  CS2R R148, SRZ ;  /* 0x0000000000947805 */ /* 0x000fe4000001ff00 */
[----:B------:R-:W-:-:S02]  /*17c0*/  CS2R R146, SRZ ;  /* 0x0000000000927805 */ /* 0x000fc4000001ff00 */
[----:B------:R-:W-:Y:S02]  /*17d0*/  SHF.R.S32.HI R4, RZ, 0x6, R5 ;  /* 0x00000006ff047819 */ /* 0x000fe40000011405 */
[----:B------:R-:W-:Y:S02]  /*17e0*/  CS2R R144, SRZ ;  /* 0x0000000000907805 */ /* 0x000fe4000001ff00 */
[----:B------:R-:W-:Y:S02]  /*17f0*/  CS2R R142, SRZ ;  /* 0x00000000008e7805 */ /* 0x000fe4000001ff00 */
[----:B------:R-:W-:Y:S02]  /*1800*/  CS2R R140, SRZ ;  /* 0x00000000008c7805 */ /* 0x000fe4000001ff00 */
[----:B------:R-:W-:Y:S02]  /*1810*/  VIMNMX R4, RZ, R4, !PT ;  /* 0x00000004ff047248 */ /* 0x000fe40007fe0100 */
[----:B------:R-:W-:-:S02]  /*1820*/  CS2R R138, SRZ ;  /* 0x00000000008a7805 */ /* 0x000fc4000001ff00 */
[----:B------:R-:W-:Y:S01]  /*1830*/  CS2R R136, SRZ ;  /* 0x0000000000887805 */ /* 0x000fe2000001ff00 */
[----:B------:R-:W-:Y:S01]  /*1840*/  IMAD.MOV.U32 R172, RZ, RZ, RZ ;  /* 0x000000ffffac7224 */ /* 0x000fe200078e00ff */
[----:B------:R-:W-:Y:S02]  /*1850*/  ISETP.LT.AND P1, PT, R4, UR20, PT ;  /* 0x0000001404007c0c */ /* 0x000fe4000bf21270 */
        /* <DEDUP_REMOVED lines=56> */
[----:B------:R-:W-:Y:S06]  /*1be0*/  @!P1 BRA `(.L_x_4357) ;  /* 0x000000bc00b89947 */ /* 0x000fec0003800000 */
        /* <DEDUP_REMOVED lines=14> */
.L_x_4358:
[----:B------:R-:W-:Y:S01]  /*1cd0*/  ULEA UR22, UR37, UR38, 0x3 ;  /* 0x0000002625167291 */ /* 0x000fe2000f8e183f */
[----:B------:R-:W-:-:S08]  /*1ce0*/  SHF.L.U32 R0, R2, 0x1f, RZ ;  /* 0x0000001f02007819 */ /* 0x000fd000000006ff */
[----:B------:R-:W0:Y:S02]  /*1cf0*/  SYNCS.PHASECHK.TRANS64.TRYWAIT P1, [UR22+0x28c50], R0 ;  /* 0x028c5000ff0075a7 */ /* 0x000e240008020156 */
[----:B0-----:R-:W-:Y:S05]  /*1d00*/  @!P1 BRA `(.L_x_4359) ;  /* 0x0000013800b89947 */ /* 0x001fea0003800000 */
.L_x_4548:
        /* <DEDUP_REMOVED lines=24> */
[----:B------:R-:W-:-:S06]  /*1e90*/  UIADD3 UR20, UR20, -0x2, URZ ;  /* 0xfffffffe14147890 */ /* 0x000fcc000fffe03f */
[----:B------:R-:W-:Y:S02]  /*1ea0*/  ISETP.LE.AND P1, PT, R4, UR20, PT ;  /* 0x0000001404007c0c */ /* 0x000fe4000bf23270 */
[----:B0-----:R-:W-:-:S04]  /*1eb0*/  LOP3.LUT R3, R3, 0x7f, RZ, 0xc0, !PT ;  /* 0x0000007f03037812 */ /* 0x001fc800078ec0ff */
        /* <DEDUP_REMOVED lines=18> */
[----:B0-----:R-:W-:-:S07]  /*1fe0*/  IMAD.U32 R0, RZ, RZ, UR20 ;  /* 0x00000014ff007e24 */ /* 0x001fce000f8e00ff */
.L_x_4365:
[----:B------:R-:W-:Y:S01]  /*1ff0*/  BAR.SYNC.DEFER_BLOCKING 0xe, 0x100 ;  /* 0x0384000000007b1d */ /* 0x000fe20000010000 */
[----:B------:R-:W-:Y:S01]  /*2000*/  IMAD.U32 R6, RZ, RZ, UR37 ;  /* 0x00000025ff067e24 */ /* 0x000fe2000f8e00ff */
[----:B------:R-:W-:Y:S01]  /*2010*/  UIADD3 UR37, UR37, 0x1, URZ ;  /* 0x0000000125257890 */ /* 0x000fe2000fffe03f */
[C---:B------:R-:W-:Y:S01]  /*2020*/  ISETP.GT.AND P3, PT, R0.reuse, R4, PT ;  /* 0x000000040000720c */ /* 0x040fe20003f64270 */
[----:B------:R-:W-:Y:S02]  /*2030*/  VIADD R0, R0, 0xffffffff ;  /* 0xffffffff00007836 */ /* 0x000fe40000000000 */
[----:B-1----:R-:W-:Y:S01]  /*2040*/  IMAD R3, R6, 0x40, R17 ;  /* 0x0000004006037824 */ /* 0x002fe200078e0211 */
[----:B------:R-:W-:-:S04]  /*2050*/  UISETP.NE.AND UP0, UPT, UR37, 0x2, UPT ;  /* 0x000000022500788c */ /* 0x000fc8000bf05270 */
        /* <DEDUP_REMOVED lines=136> */
.L_x_4361:
[----:B------:R-:W-:Y:S01]  /*28e0*/  ULEA UR20, UR37, UR38, 0x3 ;  /* 0x0000002625147291 */ /* 0x000fe2000f8e183f */
[----:B------:R-:W-:-:S08]  /*28f0*/  SHF.L.U32 R3, R2, 0x1f, RZ ;  /* 0x0000001f02037819 */ /* 0x000fd000000006ff */
[----:B------:R0:W1:Y:S01]  /*2900*/  SYNCS.PHASECHK.TRANS64.TRYWAIT P1, [UR20+0x28c50], R3 ;  /* 0x028c5003ff0075a7 */ /* 0x0000620008020154 */
[----:B------:R-:W-:Y:S05]  /*2910*/  @!P0 BRA `(.L_x_4362) ;  /* 0x0000000000048947 */ /* 0x000fea0003800000 */
[----:B------:R-:W-:Y:S01]  /*2920*/  BPT.TRAP 0x1 ;  /* 0x000000040000795c */ /* 0x000fe20000300000 */
.L_x_4362:
[----:B-1----:R-:W-:Y:S05]  /*2930*/  @P1 BRA `(.L_x_4363) ;  /* 0x0000000000081947 */ /* 0x002fea0003800000 */
[----:B------:R-:W1:Y:S02]  /*2940*/  SYNCS.PHASECHK.TRANS64.TRYWAIT P1, [UR20+0x28c50], R3 ;  /* 0x028c5003ff0075a7 */ /* 0x000e640008020154 */
[----:B-1----:R-:W-:Y:S05]  /*2950*/  @!P1 BRA `(.L_x_4364) ;  /* 0x0000012c00bc9947 */ /* 0x002fea0003800000 */
.L_x_4363:
[----:B------:R-:W-:Y:S01]  /*2960*/  ULEA UR18, UR37, UR21, 0xc ;  /* 0x0000001525127291 */ /* 0x000fe2000f8e603f */
[----:B------:R-:W-:Y:S01]  /*2970*/  WARPGROUP.ARRIVE ;  /* 0x00000000000079c5 */ /* 0x000fe20000000000 */
[----:B------:R-:W-:Y:S01]  /*2980*/  UMOV UR19, 0x40000040 ;  /* 0x4000004000137882 */ /* 0x000fe20000000000 */
[----:B------:R-:W-:Y:S01]  /*2990*/  UMOV UR7, 0x40000040 ;  /* 0x4000004000077882 */ /* 0x000fe20000000000 */
[----:B------:R-:W-:Y:S01]  /*29a0*/  UIADD3 UR6, UR18, 0x80, URZ ;  /* 0x0000008012067890 */ /* 0x000fe2000fffe03f */
[----:B01----:R-:W-:Y:S01]  /*29b0*/  IMAD.U32 R3, RZ, RZ, UR20 ;  /* 0x00000014ff037e24 */ /* 0x003fe2000f8e00ff */
        /* <DEDUP_REMOVED lines=23> */
.L_x_4360:
[----:B------:R-:W-:Y:S01]  /*2b30*/  BAR.SYNC.DEFER_BLOCKING 0xe, 0x100 ;  /* 0x0384000000007b1d */ /* 0x000fe20000010000 */
[----:B0-----:R-:W-:Y:S01]  /*2b40*/  IMAD.U32 R0, RZ, RZ, UR37 ;  /* 0x00000025ff007e24 */ /* 0x001fe2000f8e00ff */
[----:B------:R-:W-:Y:S01]  /*2b50*/  UIADD3 UR37, UR37, 0x1, URZ ;  /* 0x0000000125257890 */ /* 0x000fe2000fffe03f */
[----:B------:R-:W-:Y:S02]  /*2b60*/  PLOP3.LUT P0, PT, PT, PT, PT, 0x8, 0x0 ;  /* 0x000000000000781c */ /* 0x000fe40003f0e170 */
[----:B------:R-:W-:Y:S01]  /*2b70*/  IMAD R0, R0, 0x40, R17 ;  /* 0x0000004000007824 */ /* 0x000fe200078e0211 */
[----:B------:R-:W-:-:S04]  /*2b80*/  UISETP.NE.AND UP0, UPT, UR37, 0x2, UPT ;  /* 0x000000022500788c */ /* 0x000fc8000bf05270 */
[----:B------:R-:W-:Y:S01]  /*2b90*/  LEA R4, R0, UR38, 0x2 ;  /* 0x0000002600047c11 */ /* 0x000fe2000f8e10ff */
[----:B------:R-:W-:Y:S02]  /*2ba0*/  USEL UR4, URZ, 0x1, UP0 ;  /* 0x000000013f047887 */ /* 0x000fe40008000000 */
[----:B------:R-:W-:-:S04]  /*2bb0*/  USEL UR37, UR37, URZ, UP0 ;  /* 0x0000003f25257287 */ /* 0x000fc80008000000 */
[----:B------:R-:W-:Y:S01]  /*2bc0*/  LOP3.LUT R2, R2, UR4, RZ, 0x3c, !PT ;  /* 0x0000000402027c12 */ /* 0x000fe2000f8e3cff */
        /* <DEDUP_REMOVED lines=130> */
[----:B------:R-:W-:-:S02]  /*33f0*/  IMAD.MOV.U32 R3, RZ, RZ, RZ ;  /* 0x000000ffff037224 */ /* 0x000fc400078e00ff */
[----:B------:R-:W-:Y:S01]  /*3400*/  IMAD.MOV.U32 R0, RZ, RZ, RZ ;  /* 0x000000ffff007224 */ /* 0x000fe200078e00ff */
[----:B------:R-:W-:Y:S06]  /*3410*/  BAR.ARV 0xf, 0x100 ;  /* 0x03c4000000007b1d */ /* 0x000fec0000002000 */
[----:B------:R-:W-:Y:S05]  /*3420*/  BRA `(.L_x_4357) ;  /* 0x000000a400a87947 */ /* 0x000fea0003800000 */
.L_x_4350:
        /* <DEDUP_REMOVED lines=14> */
.L_x_4367:
[----:B------:R-:W-:-:S11]  /*3510*/  UISETP.NE.AND UP0, UPT, UR8, 0x1, UPT ;  /* 0x000000010800788c */ /* 0x000fd6000bf05270 */
[----:B------:R-:W-:Y:S02]  /*3520*/  @UP0 ULDC.64 UR10, c[0x0][0x9e8] ;  /* 0x00027a00000a0ab9 */ /* 0x000fe40000000a00 */
[----:B------:R-:W-:-:S04]  /*3530*/  UIMAD.WIDE.U32 UR4, UR7, UR10, URZ ;  /* 0x0000000a070472a5 */ /* 0x000fc8000f8e003f */
[----:B------:R-:W-:-:S12]  /*3540*/  @UP0 USHF.R.U32.HI UR7, URZ, UR11, UR5 ;  /* 0x0000000b3f070299 */ /* 0x000fd80008011605 */
.L_x_4368:
[----:B------:R-:W-:-:S04]  /*3550*/  UIMAD UR7, UR7, UR8, UR8 ;  /* 0x00000008070772a4 */ /* 0x000fc8000f8e0208 */
[----:B------:R-:W-:-:S04]  /*3560*/  UISETP.LT.AND UP0, UPT, UR6, UR7, UPT ;  /* 0x000000070600728c */ /* 0x000fc8000bf01270 */
[----:B------:R-:W-:-:S12]  /*3570*/  USEL UR6, UR6, UR7, UP0 ;  /* 0x0000000706067287 */ /* 0x000fd80008000000 */
.L_x_4366:
[----:B------:R-:W-:Y:S02]  /*3580*/  UIADD3 UR6, UR6, 0x3f, URZ ;  /* 0x0000003f06067890 */ /* 0x000fe4000fffe03f */
[----:B------:R-:W-:Y:S02]  /*3590*/  ULEA UR5, UR47, -UR40, 0x6 ;  /* 0x800000282f057291 */ /* 0x000fe4000f8e303f */
[----:B------:R-:W-:-:S04]  /*35a0*/  USHF.R.S32.HI UR4, URZ, 0x1f, UR6 ;  /* 0x0000001f3f047899 */ /* 0x000fc80008011406 */
[----:B------:R-:W-:Y:S02]  /*35b0*/  ULEA.HI UR4, UR4, UR6, URZ, 0x6 ;  /* 0x0000000604047291 */ /* 0x000fe4000f8f303f */
[----:B------:R-:W-:Y:S02]  /*35c0*/  UIADD3 UR6, UR44, UR5, URZ ;  /* 0x000000052c067290 */ /* 0x000fe4000fffe03f */
[----:B------:R-:W-:Y:S01]  /*35d0*/  USHF.R.S32.HI UR4, URZ, 0x6, UR4 ;  /* 0x000000063f047899 */ /* 0x000fe20008011404 */
[----:B------:R-:W-:Y:S02]  /*35e0*/  ULDC UR5, c[0x0][0x9dc] ;  /* 0x0002770000057ab9 */ /* 0x000fe40000000800 */
[----:B------:R-:W-:Y:S02]  /*35f0*/  UIADD3 UR5, UR6, -UR5, URZ ;  /* 0x8000000506057290 */ /* 0x000fe4000fffe03f */
[----:B------:R-:W-:-:S04]  /*3600*/  UISETP.LT.AND UP0, UPT, UR20, UR4, UPT ;  /* 0x000000041400728c */ /* 0x000fc8000bf01270 */
[----:B------:R-:W-:Y:S01]  /*3610*/  USEL UR50, UR20, UR4, UP0 ;  /* 0x0000000414327287 */ /* 0x000fe20008000000 */
[----:B------:R-:W-:Y:S01]  /*3620*/  IMAD.U32 R0, RZ, RZ, UR5 ;  /* 0x00000005ff007e24 */ /* 0x000fe2000f8e00ff */
        /* <DEDUP_REMOVED lines=11> */
.L_x_4370:
[----:B------:R-:W-:-:S11]  /*36e0*/  UISETP.NE.AND UP0, UPT, UR8, 0x1, UPT ;  /* 0x000000010800788c */ /* 0x000fd6000bf05270 */
[----:B------:R-:W-:Y:S02]  /*36f0*/  @UP0 ULDC.64 UR10, c[0x0][0x9e8] ;  /* 0x00027a00000a0ab9 */ /* 0x000fe40000000a00 */
[----:B------:R-:W-:-:S04]  /*3700*/  UIMAD.WIDE.U32 UR4, UR6, UR10, URZ ;  /* 0x0000000a060472a5 */ /* 0x000fc8000f8e003f */
[----:B------:R-:W-:-:S12]  /*3710*/  @UP0 USHF.R.U32.HI UR6, URZ, UR11, UR5 ;  /* 0x0000000b3f060299 */ /* 0x000fd80008011605 */
.L_x_4371:
[----:B------:R-:W-:-:S06]  /*3720*/  UIMAD UR6, UR6, UR8, URZ ;  /* 0x00000008060672a4 */ /* 0x000fcc000f8e023f */
[----:B------:R-:W-:-:S07]  /*3730*/  VIMNMX R0, R0, UR6, !PT ;  /* 0x0000000600007c48 */ /* 0x000fce000ffe0100 */
.L_x_4369:
[----:B------:R-:W-:Y:S02]  /*3740*/  SHF.R.S32.HI R5, RZ, 0x1f, R0 ;  /* 0x0000001fff057819 */ /* 0x000fe40000011400 */
[----:B------:R-:W-:Y:S02]  /*3750*/  CS2R R150, SRZ ;  /* 0x0000000000967805 */ /* 0x000fe4000001ff00 */
[----:B------:R-:W-:Y:S02]  /*3760*/  PLOP3.LUT P0, PT, PT, PT, PT, 0x80, 0x0 ;  /* 0x000000000000781c */ /* 0x000fe40003f0f070 */
[----:B------:R-:W-:Y:S02]  /*3770*/  CS2R R148, SRZ ;  /* 0x0000000000947805 */ /* 0x000fe4000001ff00 */
[----:B------:R-:W-:Y:S01]  /*3780*/  LEA.HI R5, R5, R0, RZ, 0x6 ;  /* 0x0000000005057211 */ /* 0x000fe200078f30ff */
[----:B------:R-:W-:Y:S01]  /*3790*/  IMAD.MOV.U32 R0, RZ, RZ, RZ ;  /* 0x000000ffff007224 */ /* 0x000fe200078e00ff */
        /* <DEDUP_REMOVED lines=8> */
[----:B------:R-:W-:Y:S01]  /*3820*/  CS2R R136, SRZ ;  /* 0x0000000000887805 */ /* 0x000fe2000001ff00 */
[----:B------:R-:W-:Y:S01]  /*3830*/  IMAD.MOV.U32 R172, RZ, RZ, RZ ;  /* 0x000000ffffac7224 */ /* 0x000fe200078e00ff */
[----:B------:R-:W-:Y:S02]  /*3840*/  ISETP.LT.AND P1, PT, R186, UR50, PT ;  /* 0x00000032ba007c0c */ /* 0x000fe4000bf21270 */
        /* <DEDUP_REMOVED lines=54> */
[----:B------:R-:W-:Y:S01]  /*3bb0*/  IMAD.MOV.U32 R8, RZ, RZ, RZ ;  /* 0x000000ffff087224 */ /* 0x000fe200078e00ff */
[----:B------:R-:W-:Y:S01]  /*3bc0*/  CS2R R26, SRZ ;  /* 0x00000000001a7805 */ /* 0x000fe2000001ff00 */
[----:B------:R-:W-:Y:S06]  /*3bd0*/  @!P1 BRA `(.L_x_4357) ;  /* 0x0000009c00bc9947 */ /* 0x000fec0003800000 */
        /* <DEDUP_REMOVED lines=27> */
[----:B0-----:R-:W-:-:S07]  /*3d90*/  IMAD.MOV.U32 R12, RZ, RZ, 0x1 ;  /* 0x00000001ff0c7424 */ /* 0x001fce00078e00ff */
[----:B------:R-:W-:-:S07]  /*3da0*/  LEPC R20, `(.L_x_4372) ;  /* 0x000000001014794e */ /* 0x000fce0000000000 */
[----:B-1----:R-:W-:Y:S05]  /*3db0*/  CALL.ABS.NOINC R14 ;  /* 0x000000000e007343 */ /* 0x002fea0003c00000 */
.L_x_4372:
[----:B------:R-:W-:Y:S01]  /*3dc0*/  LEA.HI R0, R187, R187, RZ, 0x1 ;  /* 0x000000bbbb007211 */ /* 0x000fe200078f08ff */
[----:B------:R-:W-:-:S03]  /*3dd0*/  IMAD.U32 R3, RZ, RZ, UR39 ;  /* 0x00000027ff037e24 */ /* 0x000fc6000f8e00ff */
[----:B------:R-:W-:Y:S02]  /*3de0*/  LOP3.LUT R0, R0, 0xfffffffe, RZ, 0xc0, !PT ;  /* 0xfffffffe00007812 */ /* 0x000fe400078ec0ff */
[----:B------:R-:W-:-:S03]  /*3df0*/  ISETP.NE.AND P4, PT, R3, 0x3, PT ;  /* 0x000000030300780c */ /* 0x000fc60003f85270 */
[----:B------:R-:W-:-:S05]  /*3e00*/  IMAD.IADD R0, R187, 0x1, -R0 ;  /* 0x00000001bb007824 */ /* 0x000fca00078e0a00 */
[----:B------:R-:W-:-:S04]  /*3e10*/  SHF.L.U32 R0, R0, 0x1f, RZ ;  /* 0x0000001f00007819 */ /* 0x000fc800000006ff */
[----:B------:R-:W0:Y:S02]  /*3e20*/  SYNCS.PHASECHK.TRANS64.TRYWAIT P0, [UR38+0x28c00], R0 ;  /* 0x028c0000ff0075a7 */ /* 0x000e240008000166 */
[----:B0-----:R-:W-:Y:S05]  /*3e30*/  @!P0 BRA `(.L_x_4373) ;  /* 0x00000118009c8947 */ /* 0x001fea0003800000 */
.L_x_4549:
[----:B------:R-:W-:Y:S05]  /*3e40*/  @!P4 BRA `(.L_x_4374) ;  /* 0x000000000004c947 */ /* 0x000fea0003800000 */
[----:B------:R-:W-:Y:S01]  /*3e50*/  BPT.TRAP 0x1 ;  /* 0x000000040000795c */ /* 0x000fe20000300000 */
.L_x_4374:
[----:B------:R-:W-:Y:S01]  /*3e60*/  IMAD.U32 R8, RZ, RZ, UR37 ;  /* 0x00000025ff087e24 */ /* 0x000fe2000f8e00ff */
[----:B------:R-:W-:-:S04]  /*3e70*/  SHF.L.U32 R9, R2, 0x1f, RZ ;  /* 0x0000001f02097819 */ /* 0x000fc800000006ff */
[----:B------:R-:W-:-:S04]  /*3e80*/  LEA R8, R8, UR38, 0x3 ;  /* 0x0000002608087c11 */ /* 0x000fc8000f8e18ff */
[----:B------:R1:W2:Y:S01]  /*3e90*/  SYNCS.PHASECHK.TRANS64.TRYWAIT P0, [R8+URZ+0x28c30], R9 ;  /* 0x028c3009080075a7 */ /* 0x0002a2000800017f */
[----:B------:R-:W-:Y:S05]  /*3ea0*/  @!P4 BRA `(.L_x_4375) ;  /* 0x000000000004c947 */ /* 0x000fea0003800000 */
[----:B------:R-:W-:Y:S01]  /*3eb0*/  BPT.TRAP 0x1 ;  /* 0x000000040000795c */ /* 0x000fe20000300000 */
.L_x_4375:
[----:B--2---:R-:W-:Y:S05]  /*3ec0*/  @P0 BRA `(.L_x_4376) ;  /* 0x0000000000080947 */ /* 0x004fea0003800000 */
[----:B------:R-:W2:Y:S02]  /*3ed0*/  SYNCS.PHASECHK.TRANS64.TRYWAIT P0, [R8+URZ+0x28c30], R9 ;  /* 0x028c3009080075a7 */ /* 0x000ea4000800017f */
[----:B--2---:R-:W-:Y:S05]  /*3ee0*/  @!P0 BRA `(.L_x_4377) ;  /* 0x0000011800888947 */ /* 0x004fea0003800000 */
.L_x_4376:
[----:B0-----:R-:W0:Y:S01]  /*3ef0*/  S2R R3, SR_TID.X ;  /* 0x0000000000037919 */ /* 0x001e220000002100 */
[----:B------:R-:W-:-:S04]  /*3f00*/  UIADD3 UR4, UR38, 0x22400, URZ ;  /* 0x0002240026047890 */ /* 0x000fc8000fffe03f */
[----:B------:R-:W-:-:S04]  /*3f10*/  USHF.R.U32.HI UR4, URZ, 0x4, UR4 ;  /* 0x000000043f047899 */ /* 0x000fc80008011604 */
[----:B------:R-:W-:-:S06]  /*3f20*/  ULOP3.LUT UR4, UR4, 0x3fff, URZ, 0xc0, !UPT ;  /* 0x00003fff04047892 */ /* 0x000fcc000f8ec03f */
[----:B------:R-:W-:Y:S01]  /*3f30*/  IMAD.U32 R0, RZ, RZ, UR4 ;  /* 0x00000004ff007e24 */ /* 0x000fe2000f8e00ff */
[----:B------:R-:W-:Y:S05]  /*3f40*/  WARPSYNC.ALL ;  /* 0x0000000000007948 */ /* 0x000fea0003800000 */
[----:B------:R-:W-:Y:S02]  /*3f50*/  LOP3.LUT R0, R0, 0x10000, RZ, 0xfc, !PT ;  /* 0x0001000000007812 */ /* 0x000fe400078efcff */
[----:B0-----:R-:W-:-:S04]  /*3f60*/  LOP3.LUT R3, R3, 0x7f, RZ, 0xc0, !PT ;  /* 0x0000007f03037812 */ /* 0x001fc800078ec0ff */
[----:B------:R-:W-:Y:S02]  /*3f70*/  ISETP.NE.AND P5, PT, R3, RZ, PT ;  /* 0x000000ff0300720c */ /* 0x000fe40003fa5270 */
[----:B------:R-:W-:Y:S01]  /*3f80*/  R2UR UR18, R0 ;  /* 0x00000000001272ca */ /* 0x000fe200000e0000 */
[----:B------:R-:W-:Y:S01]  /*3f90*/  UIADD3 UR4, UR38, 0x20400, URZ ;  /* 0x0002040026047890 */ /* 0x000fe2000fffe03f */
[----:B------:R-:W-:Y:S01]  /*3fa0*/  WARPGROUP.ARRIVE ;  /* 0x00000000000079c5 */ /* 0x000fe20000000000 */
[----:B------:R-:W-:Y:S01]  /*3fb0*/  UMOV UR19, 0x40000040 ;  /* 0x4000004000137882 */ /* 0x000fe20000000000 */
[----:B------:R-:W-:Y:S01]  /*3fc0*/  UMOV UR17, 0x40000040 ;  /* 0x4000004000117882 */ /* 0x000fe20000000000 */
[----:B------:R-:W-:Y:S01]  /*3fd0*/  USHF.R.U32.HI UR4, URZ, 0x4, UR4 ;  /* 0x000000043f047899 */ /* 0x000fe20008011604 */
[----:B------:R-:W0:Y:S01]  /*3fe0*/  LDC.64 R10, c[0x0][0x9e0] ;  /* 0x00027800ff0a7b82 */ /* 0x000e220000000a00 */
[----:B------:R-:W-:Y:S01]  /*3ff0*/  UMOV UR7, 0x40000040 ;  /* 0x4000004000077882 */ /* 0x000fe20000000000 */
[----:B------:R-:W-:Y:S01]  /*4000*/  UMOV UR5, 0x40000040 ;  /* 0x4000004000057882 */ /* 0x000fe20000000000 */
[----:B------:R-:W-:-:S02]  /*4010*/  ULOP3.LUT UR4, UR4, 0x3fff, URZ, 0xc0, !UPT ;  /* 0x00003fff04047892 */ /* 0x000fc4000f8ec03f */
[----:B------:R-:W-:Y:S01]  /*4020*/  @!P5 VIADD R3, R8, 0x28c40 ;  /* 0x00028c400803d836 */ /* 0x000fe20000000000 */
[----:B------:R-:W-:Y:S01]  /*4030*/  UMOV UR11, 0x40000040 ;  /* 0x40000040000b7882 */ /* 0x000fe20000000000 */
[----:B------:R-:W-:Y:S01]  /*4040*/  UMOV UR9, 0x40000040 ;  /* 0x4000004000097882 */ /* 0x000fe20000000000 */
[----:B------:R-:W-:Y:S01]  /*4050*/  ULEA UR18, UR37, UR18, 0x9 ;  /* 0x0000001225127291 */ /* 0x000fe2000f8e483f */
[----:B------:R-:W-:Y:S01]  /*4060*/  MOV R4, UR47 ;  /* 0x0000002f00047c02 */ /* 0x000fe20008000f00 */
[----:B------:R-:W-:Y:S01]  /*4070*/  ULOP3.LUT UR16, UR4, 0x10000, URZ, 0xfc, !UPT ;  /* 0x0001000004107892 */ /* 0x000fe2000f8efc3f */
[----:B------:R-:W-:Y:S01]  /*4080*/  @!P5 PRMT R3, RZ, 0x654, R3 ;  /* 0x00000654ff03d816 */ /* 0x000fe20000000003 */
[----:B------:R-:W-:Y:S02]  /*4090*/  UIADD3 UR6, UR18, 0x2, URZ ;  /* 0x0000000212067890 */ /* 0x000fe4000fffe03f */
[----:B------:R-:W-:Y:S02]  /*40a0*/  UIADD3 UR4, UR16, 0x2, URZ ;  /* 0x0000000210047890 */ /* 0x000fe4000fffe03f */
[----:B------:R-:W-:-:S02]  /*40b0*/  UIADD3 UR10, UR18, 0x4, URZ ;  /* 0x00000004120a7890 */ /* 0x000fc4000fffe03f */
[----:B------:R-:W-:Y:S02]  /*40c0*/  UIADD3 UR8, UR16, 0x4, URZ ;  /* 0x0000000410087890 */ /* 0x000fe4000fffe03f */
[----:B------:R-:W-:Y:S01]  /*40d0*/  HGMMA.64x64x16.F32 R24, gdesc[UR16], RZ, !UPT, gsb0 ;  /* 0x00e00000101879f0 */ /* 0x000fe2000c0008ff */
[----:B------:R-:W-:Y:S02]  /*40e0*/  UIADD3 UR14, UR18, 0x6, URZ ;  /* 0x00000006120e7890 */ /* 0x000fe4000fffe03f */
[----:B------:R-:W-:Y:S01]  /*40f0*/  UIADD3 UR12, UR16, 0x6, URZ ;  /* 0x00000006100c7890 */ /* 0x000fe2000fffe03f */
[----:B------:R-:W-:Y:S01]  /*4100*/  UMOV UR15, 0x40000040 ;  /* 0x40000040000f7882 */ /* 0x000fe20000000000 */
[----:B------:R-:W-:Y:S01]  /*4110*/  UMOV UR13, 0x40000040 ;  /* 0x40000040000d7882 */ /* 0x000fe20000000000 */
[----:B0-----:R-:W-:Y:S01]  /*4120*/  ISETP.GE.AND P6, PT, R11, 0x1, PT ;  /* 0x000000010b00780c */ /* 0x001fe20003fc6270 */
[----:B------:R-:W-:Y:S02]  /*4130*/  WARPGROUP.DEPBAR.LE gsb0, 0x0 ;  /* 0x00008000000079c5 */ /* 0x000fe40000010000 */
[----:B------:R-:W-:-:S06]  /*4140*/  WARPGROUP.ARRIVE ;  /* 0x00000000000079c5 */ /* 0x000fcc0000000000 */
[----:B------:R-:W-:Y:S01]  /*4150*/  HGMMA.64x64x16.F32 R24, gdesc[UR4], R24, gsb0 ;  /* 0x00e00000041879f0 */ /* 0x000fe20008000818 */
[----:B------:R-:W-:Y:S02]  /*4160*/  UMOV UR6, 0xffffffc0 ;  /* 0xffffffc000067882 */ /* 0x000fe40000000000 */
[----:B------:R-:W-:-:S04]  /*4170*/  UIMAD UR6, UR50, UR6, 0x41 ;  /* 0x00000041320674a4 */ /* 0x000fc8000f8e0206 */
[----:B------:R-:W-:Y:S02]  /*4180*/  UIADD3 UR7, -UR40, UR6, UR44 ;  /* 0x0000000628077290 */ /* 0x000fe4000fffe12c */
[----:B------:R-:W-:-:S04]  /*4190*/  UIADD3 UR6, UR6, -0x1, URZ ;  /* 0xffffffff06067890 */ /* 0x000fc8000fffe03f */
[----:B------:R-:W-:-:S05]  /*41a0*/  IADD3 R5, -R16, UR7, RZ ;  /* 0x0000000710057c10 */ /* 0x000fca000fffe1ff */
[----:B------:R-:W-:Y:S01]  /*41b0*/  IMAD.IADD R13, R5, 0x1, R10 ;  /* 0x00000001050d7824 */ /* 0x000fe200078e020a */
[----:B------:R-:W-:Y:S02]  /*41c0*/  WARPGROUP.DEPBAR.LE gsb0, 0x0 ;  /* 0x00008000000079c5 */ /* 0x000fe40000010000 */
[----:B------:R-:W-:-:S06]  /*41d0*/  WARPGROUP.ARRIVE ;  /* 0x00000000000079c5 */ /* 0x000fcc0000000000 */
[----:B------:R-:W-:Y:S01]  /*41e0*/  HGMMA.64x64x16.F32 R24, gdesc[UR8], R24, gsb0 ;  /* 0x00e00000081879f0 */ /* 0x000fe20008000818 */
[----:B------:R-:W-:Y:S02]  /*41f0*/  ULDC.64 UR10, c[0x0][0x9d8] ;  /* 0x00027600000a7ab9 */ /* 0x000fe40000000a00 */
[----:B------:R-:W-:Y:S01]  /*4200*/  ULOP3.LUT UR20, URZ, UR11, URZ, 0x33, !UPT ;  /* 0x0000000b3f147292 */ /* 0x000fe2000f8e333f */
[----:B------:R-:W-:Y:S02]  /*4210*/  WARPGROUP.DEPBAR.LE gsb0, 0x0 ;  /* 0x00008000000079c5 */ /* 0x000fe40000010000 */
[----:B------:R-:W-:-:S06]  /*4220*/  WARPGROUP.ARRIVE ;  /* 0x00000000000079c5 */ /* 0x000fcc0000000000 */
[----:B------:R-:W-:Y:S01]  /*4230*/  HGMMA.64x64x16.F32 R24, gdesc[UR12], R24, gsb0 ;  /* 0x00e000000c1879f0 */ /* 0x000fe20008000818 */
[----:B------:R-:W-:-:S06]  /*4240*/  ULEA UR14, UR50, 0xffffffc0, 0x6 ;  /* 0xffffffc0320e7891 */ /* 0x000fcc000f8e303f */
        /* <DEDUP_REMOVED lines=35> */
[----:B------:R3:W-:Y:S05]  /*4480*/  @!P5 SYNCS.ARRIVE.TRANS64.RED.A1T0 RZ, [R3+URZ], RZ ;  /* 0x000000ff03ffd9a7 */ /* 0x0007ea000810043f */
[----:B------:R-:W4:Y:S01]  /*4490*/  MUFU.TANH R24, R24 ;  /* 0x0000001800187308 */ /* 0x000f220000002400 */
[----:B---3--:R-:W-:-:S07]  /*44a0*/  IMAD R3, R4, 0x40, R17 ;  /* 0x0000004004037824 */ /* 0x008fce00078e0211 */
[----:B------:R-:W3:Y:S08]  /*44b0*/  MUFU.TANH R25, R25 ;  /* 0x0000001900197308 */ /* 0x000ef00000002400 */
        /* <DEDUP_REMOVED lines=28> */
[----:B------:R1:W0:Y:S01]  /*4680*/  MUFU.TANH R20, R34 ;  /* 0x0000002200147308 */ /* 0x0002220000002400 */
[----:B-----5:R-:W-:-:S04]  /*4690*/  IADD3 R30, -R16, UR44, -R7 ;  /* 0x0000002c101e7c10 */ /* 0x020fc8000fffe907 */
[----:B------:R-:W-:Y:S01]  /*46a0*/  VIADDMNMX R4, R3, R13, R30, PT ;  /* 0x0000000d03047246 */ /* 0x000fe2000380011e */
[----:B-1----:R-:W-:-:S04]  /*46b0*/  VIADD R34, R5, UR20 ;  /* 0x0000001405227c36 */ /* 0x002fc80008000000 */
[----:B------:R-:W-:Y:S01]  /*46c0*/  IMAD.IADD R5, R34, 0x1, R3 ;  /* 0x0000000122057824 */ /* 0x000fe200078e0203 */
[----:B---34-:R-:W-:Y:S06]  /*46d0*/  @!P6 BRA `(.L_x_4378) ;  /* 0x000000000054e947 */ /* 0x018fec0003800000 */
[----:B------:R-:W-:Y:S01]  /*46e0*/  MOV R6, UR40 ;  /* 0x0000002800067c02 */ /* 0x000fe20008000f00 */
[----:B------:R-:W-:Y:S03]  /*46f0*/  BSSY B0, `(.L_x_4379) ;  /* 0x000000f000007945 */ /* 0x000fe60003800000 */
[----:B------:R-:W-:-:S04]  /*4700*/  IADD3 R6, R3, UR44, -R6 ;  /* 0x0000002c03067c10 */ /* 0x000fc8000fffe806 */
        /* <DEDUP_REMOVED lines=9> */
.L_x_4380:
[----:B------:R-:W-:-:S13]  /*47a0*/  ISETP.NE.AND P0, PT, R11, 0x1, PT ;  /* 0x000000010b00780c */ /* 0x000fda0003f05270 */
[----:B------:R-:W1:Y:S02]  /*47b0*/  @P0 LDC.64 R56, c[0x0][0x9e8] ;  /* 0x00027a00ff380b82 */ /* 0x000e640000000a00 */
[----:B-1----:R-:W-:-:S05]  /*47c0*/  @P0 IMAD.HI.U32 R12, R6, R56, RZ ;  /* 0x00000038060c0227 */ /* 0x002fca00078e00ff */
[----:B------:R-:W-:-:S07]  /*47d0*/  @P0 SHF.R.U32.HI R6, RZ, R57, R12 ;  /* 0x00000039ff060219 */ /* 0x000fce000001160c */
.L_x_4381:
[----:B------:R-:W-:Y:S05]  /*47e0*/  BSYNC B0 ;  /* 0x0000000000007941 */ /* 0x000fea0003800000 */
.L_x_4379:
[----:B------:R-:W-:-:S04]  /*47f0*/  IMAD R7, R6, R11, -UR14 ;  /* 0x8000000e06077e24 */ /* 0x000fc8000f8e020b */
[----:B------:R-:W-:-:S05]  /*4800*/  IMAD.IADD R6, R7, 0x1, -R16 ;  /* 0x0000000107067824 */ /* 0x000fca00078e0a10 */
[----:B------:R-:W-:Y:S02]  /*4810*/  VIMNMX R5, R5, R6, !PT ;  /* 0x0000000605057248 */ /* 0x000fe40007fe0100 */
[----:B------:R-:W-:-:S07]  /*4820*/  VIADDMNMX R4, R6, R11, R4, PT ;  /* 0x0000000b06047246 */ /* 0x000fce0003800104 */
.L_x_4378:
[----:B------:R-:W-:Y:S02]  /*4830*/  UISETP.GE.AND UP4, UPT, UR6, 0x9, UPT ;  /* 0x000000090600788c */ /* 0x000fe4000bf86270 */
[----:B------:R-:W-:Y:S02]  /*4840*/  UISETP.GE.AND UP1, UPT, UR6, 0x1, UPT ;  /* 0x000000010600788c */ /* 0x000fe4000bf26270 */
[----:B------:R-:W-:Y:S02]  /*4850*/  UISETP.GE.AND UP0, UPT, UR6, 0x2, UPT ;  /* 0x000000020600788c */ /* 0x000fe4000bf06270 */
[----:B------:R-:W-:Y:S01]  /*4860*/  PLOP3.LUT P0, PT, PT, PT, UP4, 0x40, 0x0 ;  /* 0x000000000000781c */ /* 0x000fe20003f0e848 */
[----:B------:R-:W-:Y:S01]  /*4870*/  UISETP.GE.AND UP3, UPT, UR6, 0xa, UPT ;  /* 0x0000000a0600788c */ /* 0x000fe2000bf66270 */
[----:B------:R-:W-:Y:S01]  /*4880*/  PLOP3.LUT P2, PT, PT, PT, UP1, 0x40, 0x0 ;  /* 0x000000000000781c */ /* 0x000fe20003f4e818 */
[----:B------:R-:W-:Y:S01]  /*4890*/  UP2UR UR11, UPR, URZ, 0x1 ;  /* 0x000000013f0b7883 */ /* 0x000fe20008000000 */
[C---:B------:R-:W-:Y:S01]  /*48a0*/  ISETP.GT.AND P0, PT, R5.reuse, 0x8, P0 ;  /* 0x000000080500780c */ /* 0x040fe20000704270 */
[----:B------:R-:W-:Y:S01]  /*48b0*/  UISETP.GE.AND UP2, UPT, UR6, 0x11, UPT ;  /* 0x000000110600788c */ /* 0x000fe2000bf46270 */
[C---:B------:R-:W-:Y:S01]  /*48c0*/  ISETP.GT.AND P2, PT, R5.reuse, RZ, P2 ;  /* 0x000000ff0500720c */ /* 0x040fe20001744270 */
[----:B------:R-:W-:Y:S01]  /*48d0*/  UP2UR UR10, UPR, URZ, 0x2 ;  /* 0x000000023f0a7883 */ /* 0x000fe20008000000 */
[----:B------:R-:W-:Y:S01]  /*48e0*/  PLOP3.LUT P1, PT, PT, PT, UP0, 0x40, 0x0 ;  /* 0x000000000000781c */ /* 0x000fe20003f2e808 */
[----:B------:R-:W-:Y:S01]  /*48f0*/  UISETP.GE.AND UP0, UPT, UR6, 0x19, UPT ;  /* 0x000000190600788c */ /* 0x000fe2000bf06270 */
[----:B------:R-:W-:Y:S01]  /*4900*/  PLOP3.LUT P3, PT, PT, PT, UP3, 0x40, 0x0 ;  /* 0x000000000000781c */ /* 0x000fe20003f6e838 */
[----:B------:R-:W-:Y:S01]  /*4910*/  UISETP.GE.AND UP1, UPT, UR6, 0x12, UPT ;  /* 0x000000120600788c */ /* 0x000fe2000bf26270 */
[C---:B------:R-:W-:Y:S01]  /*4920*/  ISETP.LT.OR P0, PT, R4.reuse, 0x9, P0 ;  /* 0x000000090400780c */ /* 0x040fe20000701670 */
[----:B------:R-:W-:Y:S01]  /*4930*/  UP2UR UR22, UPR, URZ, 0x1 ;  /* 0x000000013f167883 */ /* 0x000fe20008000000 */
[----:B------:R-:W-:Y:S01]  /*4940*/  ISETP.LT.OR P2, PT, R4, 0x1, P2 ;  /* 0x000000010400780c */ /* 0x000fe20001741670 */
[----:B------:R-:W-:Y:S01]  /*4950*/  UP2UR UR19, UPR, URZ, 0x4 ;  /* 0x000000043f137883 */ /* 0x000fe20008000000 */
[C---:B------:R-:W-:Y:S01]  /*4960*/  ISETP.GT.AND P3, PT, R5.reuse, 0x9, P3 ;  /* 0x000000090500780c */ /* 0x040fe20001f64270 */
[----:B------:R-:W-:Y:S01]  /*4970*/  UP2UR UR21, UPR, URZ, 0x2 ;  /* 0x000000023f157883 */ /* 0x000fe20008000000 */
[C---:B------:R-:W-:Y:S01]  /*4980*/  ISETP.GT.AND P1, PT, R5.reuse, 0x1, P1 ;  /* 0x000000010500780c */ /* 0x040fe20000f24270 */
[----:B------:R-:W-:Y:S01]  /*4990*/  UP2UR UR7, UPR, URZ, 0x10 ;  /* 0x000000103f077883 */ /* 0x000fe20008000000 */
[----:B0-----:R-:W-:Y:S01]  /*49a0*/  FSEL R57, R28, -INF , !P0 ;  /* 0xff8000001c397808 */ /* 0x001fe20004000000 */
[----:B------:R-:W-:Y:S01]  /*49b0*/  UP2UR UR18, UPR, URZ, 0x8 ;  /* 0x000000083f127883 */ /* 0x000fe20008000000 */
[----:B------:R-:W-:Y:S01]  /*49c0*/  FSEL R35, R24, -INF , !P2 ;  /* 0xff80000018237808 */ /* 0x000fe20005000000 */
[----:B------:R-:W-:Y:S01]  /*49d0*/  UISETP.GE.AND UP3, UPT, UR6, 0x31, UPT ;  /* 0x000000310600788c */ /* 0x000fe2000bf66270 */
[----:B------:R-:W-:Y:S01]  /*49e0*/  PLOP3.LUT P0, PT, PT, PT, UP0, 0x40, 0x0 ;  /* 0x000000000000781c */ /* 0x000fe20003f0e808 */
[----:B------:R-:W-:Y:S01]  /*49f0*/  UISETP.GE.AND UP0, UPT, UR6, 0x1a, UPT ;  /* 0x0000001a0600788c */ /* 0x000fe2000bf06270 */
[----:B------:R-:W-:Y:S01]  /*4a00*/  PLOP3.LUT P2, PT, PT, PT, UP2, 0x40, 0x0 ;  /* 0x000000000000781c */ /* 0x000fe20003f4e828 */
[----:B------:R-:W-:Y:S01]  /*4a10*/  UISETP.GE.AND UP2, UPT, UR6, 0x2a, UPT ;  /* 0x0000002a0600788c */ /* 0x000fe2000bf46270 */
[C---:B------:R-:W-:Y:S01]  /*4a20*/  ISETP.LT.OR P3, PT, R4.reuse, 0xa, P3 ;  /* 0x0000000a0400780c */ /* 0x040fe20001f61670 */
[----:B------:R-:W-:Y:S01]  /*4a30*/  UP2UR UR23, UPR, URZ, 0x1 ;  /* 0x000000013f177883 */ /* 0x000fe20008000000 */
[----:B------:R-:W-:Y:S01]  /*4a40*/  ISETP.LT.OR P1, PT, R4, 0x2, P1 ;  /* 0x000000020400780c */ /* 0x000fe20000f21670 */
[----:B------:R-:W-:Y:S01]  /*4a50*/  UISETP.GE.AND UP4, UPT, UR6, 0x32, UPT ;  /* 0x000000320600788c */ /* 0x000fe2000bf86270 */
[----:B------:R-:W-:Y:S01]  /*4a60*/  ISETP.GT.AND P2, PT, R5, 0x10, P2 ;  /* 0x000000100500780c */ /* 0x000fe20001744270 */
[----:B------:R-:W-:Y:S01]  /*4a70*/  UISETP.GE.AND UP5, UPT, UR6, 0x39, UPT ;  /* 0x000000390600788c */ /* 0x000fe2000bfa6270 */
[----:B------:R-:W-:Y:S01]  /*4a80*/  FSEL R59, R29, -INF , !P3 ;  /* 0xff8000001d3b7808 */ /* 0x000fe20005800000 */
[----:B------:R-:W-:Y:S01]  /*4a90*/  UISETP.GE.AND UP6, UPT, UR6, 0x3a, UPT ;  /* 0x0000003a0600788c */ /* 0x000fe2000bfc6270 */
[----:B------:R-:W-:-:S02]  /*4aa0*/  FSEL R55, R25, -INF , !P1 ;  /* 0xff80000019377808 */ /* 0x000fc40004800000 */
[----:B------:R-:W-:Y:S01]  /*4ab0*/  PLOP3.LUT P3, PT, PT, PT, UP0, 0x40, 0x0 ;  /* 0x000000000000781c */ /* 0x000fe20003f6e808 */
[----:B------:R-:W-:Y:S01]  /*4ac0*/  UISETP.GE.AND UP0, UPT, UR6, 0x21, UPT ;  /* 0x000000210600788c */ /* 0x000fe2000bf06270 */
[----:B------:R-:W-:Y:S01]  /*4ad0*/  PLOP3.LUT P1, PT, PT, PT, UP1, 0x40, 0x0 ;  /* 0x000000000000781c */ /* 0x000fe20003f2e818 */
[----:B------:R-:W-:Y:S01]  /*4ae0*/  UISETP.GE.AND UP1, UPT, UR6, 0x29, UPT ;  /* 0x000000290600788c */ /* 0x000fe2000bf26270 */
[----:B------:R-:W-:Y:S01]  /*4af0*/  ISETP.LT.OR P2, PT, R4, 0x11, P2 ;  /* 0x000000110400780c */ /* 0x000fe20001741670 */
[----:B------:R-:W-:Y:S01]  /*4b00*/  UP2UR UR24, UPR, URZ, 0x1 ;  /* 0x000000013f187883 */ /* 0x000fe20008000000 */
[C---:B------:R-:W-:Y:S02]  /*4b10*/  ISETP.GT.AND P1, PT, R5.reuse, 0x11, P1 ;  /* 0x000000110500780c */ /* 0x040fe40000f24270 */
[C---:B------:R-:W-:Y:S02]  /*4b20*/  ISETP.GT.AND P0, PT, R5.reuse, 0x18, P0 ;  /* 0x000000180500780c */ /* 0x040fe40000704270 */
[----:B------:R-:W-:-:S02]  /*4b30*/  ISETP.GT.AND P3, PT, R5, 0x19, P3 ;  /* 0x000000190500780c */ /* 0x000fc40001f64270 */
[----:B------:R-:W-:Y:S02]  /*4b40*/  FSEL R61, R32, -INF , !P2 ;  /* 0xff800000203d7808 */ /* 0x000fe40005000000 */
[----:B------:R-:W-:Y:S01]  /*4b50*/  PLOP3.LUT P2, PT, PT, PT, UP0, 0x40, 0x0 ;  /* 0x000000000000781c */ /* 0x000fe20003f4e808 */
[----:B------:R-:W-:Y:S01]  /*4b60*/  UISETP.GE.AND UP0, UPT, UR6, 0x22, UPT ;  /* 0x000000220600788c */ /* 0x000fe2000bf06270 */
[C---:B------:R-:W-:Y:S02]  /*4b70*/  ISETP.LT.OR P1, PT, R4.reuse, 0x12, P1 ;  /* 0x000000120400780c */ /* 0x040fe40000f21670 */
[C---:B------:R-:W-:Y:S02]  /*4b80*/  ISETP.LT.OR P0, PT, R4.reuse, 0x19, P0 ;  /* 0x000000190400780c */ /* 0x040fe40000701670 */
[----:B------:R-:W-:Y:S02]  /*4b90*/  ISETP.LT.OR P3, PT, R4, 0x1a, P3 ;  /* 0x0000001a0400780c */ /* 0x000fe40001f61670 */
[----:B------:R-:W-:-:S02]  /*4ba0*/  FSEL R63, R33, -INF , !P1 ;  /* 0xff800000213f7808 */ /* 0x000fc40004800000 */
[----:B------:R-:W-:Y:S02]  /*4bb0*/  FSEL R65, R36, -INF , !P0 ;  /* 0xff80000024417808 */ /* 0x000fe40004000000 */
[----:B------:R-:W-:Y:S02]  /*4bc0*/  FSEL R67, R37, -INF , !P3 ;  /* 0xff80000025437808 */ /* 0x000fe40005800000 */
[----:B------:R-:W-:Y:S02]  /*4bd0*/  PLOP3.LUT P1, PT, PT, PT, UP0, 0x40, 0x0 ;  /* 0x000000000000781c */ /* 0x000fe40003f2e808 */
[----:B------:R-:W-:Y:S02]  /*4be0*/  PLOP3.LUT P0, PT, PT, PT, UP1, 0x40, 0x0 ;  /* 0x000000000000781c */ /* 0x000fe40003f0e818 */
[----:B------:R-:W-:Y:S02]  /*4bf0*/  PLOP3.LUT P3, PT, PT, PT, UP2, 0x40, 0x0 ;  /* 0x000000000000781c */ /* 0x000fe40003f6e828 */
[----:B------:R-:W-:-:S02]  /*4c00*/  ISETP.GT.AND P2, PT, R5, 0x20, P2 ;  /* 0x000000200500780c */ /* 0x000fc40001744270 */
[C---:B------:R-:W-:Y:S02]  /*4c10*/  ISETP.GT.AND P1, PT, R5.reuse, 0x21, P1 ;  /* 0x000000210500780c */ /* 0x040fe40000f24270 */
[C---:B------:R-:W-:Y:S02]  /*4c20*/  ISETP.GT.AND P0, PT, R5.reuse, 0x28, P0 ;  /* 0x000000280500780c */ /* 0x040fe40000704270 */
[----:B------:R-:W-:Y:S02]  /*4c30*/  ISETP.GT.AND P3, PT, R5, 0x29, P3 ;  /* 0x000000290500780c */ /* 0x000fe40001f64270 */
[C---:B------:R-:W-:Y:S02]  /*4c40*/  ISETP.LT.OR P2, PT, R4.reuse, 0x21, P2 ;  /* 0x000000210400780c */ /* 0x040fe40001741670 */
[C---:B------:R-:W-:Y:S02]  /*4c50*/  ISETP.LT.OR P1, PT, R4.reuse, 0x22, P1 ;  /* 0x000000220400780c */ /* 0x040fe40000f21670 */
[----:B------:R-:W-:-:S02]  /*4c60*/  ISETP.LT.OR P0, PT, R4, 0x29, P0 ;  /* 0x000000290400780c */ /* 0x000fc40000701670 */
[----:B------:R-:W-:Y:S02]  /*4c70*/  ISETP.LT.OR P3, PT, R4, 0x2a, P3 ;  /* 0x0000002a0400780c */ /* 0x000fe40001f61670 */
[----:B------:R-:W-:Y:S02]  /*4c80*/  FSEL R69, R40, -INF , !P2 ;  /* 0xff80000028457808 */ /* 0x000fe40005000000 */
[----:B------:R-:W-:Y:S02]  /*4c90*/  FSEL R71, R41, -INF , !P1 ;  /* 0xff80000029477808 */ /* 0x000fe40004800000 */
[----:B------:R-:W-:Y:S02]  /*4ca0*/  FSEL R73, R44, -INF , !P0 ;  /* 0xff8000002c497808 */ /* 0x000fe40004000000 */
[----:B------:R-:W-:Y:S02]  /*4cb0*/  FSEL R45, R45, -INF , !P3 ;  /* 0xff8000002d2d7808 */ /* 0x000fe40005800000 */
[----:B------:R-:W-:-:S02]  /*4cc0*/  PLOP3.LUT P2, PT, PT, PT, UP3, 0x40, 0x0 ;  /* 0x000000000000781c */ /* 0x000fc40003f4e838 */
[----:B------:R-:W-:Y:S02]  /*4cd0*/  PLOP3.LUT P1, PT, PT, PT, UP4, 0x40, 0x0 ;  /* 0x000000000000781c */ /* 0x000fe40003f2e848 */
[----:B------:R-:W-:Y:S02]  /*4ce0*/  PLOP3.LUT P0, PT, PT, PT, UP5, 0x40, 0x0 ;  /* 0x000000000000781c */ /* 0x000fe40003f0e858 */
[----:B------:R-:W-:Y:S02]  /*4cf0*/  PLOP3.LUT P3, PT, PT, PT, UP6, 0x40, 0x0 ;  /* 0x000000000000781c */ /* 0x000fe40003f6e868 */
[C---:B------:R-:W-:Y:S02]  /*4d00*/  ISETP.GT.AND P2, PT, R5.reuse, 0x30, P2 ;  /* 0x000000300500780c */ /* 0x040fe40001744270 */
[C---:B------:R-:W-:Y:S02]  /*4d10*/  ISETP.GT.AND P1, PT, R5.reuse, 0x31, P1 ;  /* 0x000000310500780c */ /* 0x040fe40000f24270 */
[----:B------:R-:W-:-:S02]  /*4d20*/  ISETP.GT.AND P0, PT, R5, 0x38, P0 ;  /* 0x000000380500780c */ /* 0x000fc40000704270 */
[----:B------:R-:W-:Y:S01]  /*4d30*/  ISETP.GT.AND P3, PT, R5, 0x39, P3 ;  /* 0x000000390500780c */ /* 0x000fe20001f64270 */
[----:B------:R-:W-:Y:S01]  /*4d40*/  VIADD R5, R3, 0x8 ;  /* 0x0000000803057836 */ /* 0x000fe20000000000 */
[C---:B------:R-:W-:Y:S02]  /*4d50*/  ISETP.LT.OR P2, PT, R4.reuse, 0x31, P2 ;  /* 0x000000310400780c */ /* 0x040fe40001741670 */
[C---:B------:R-:W-:Y:S02]  /*4d60*/  ISETP.LT.OR P1, PT, R4.reuse, 0x32, P1 ;  /* 0x000000320400780c */ /* 0x040fe40000f21670 */
[C---:B------:R-:W-:Y:S02]  /*4d70*/  ISETP.LT.OR P0, PT, R4.reuse, 0x39, P0 ;  /* 0x000000390400780c */ /* 0x040fe40000701670 */
[----:B------:R-:W-:Y:S02]  /*4d80*/  ISETP.LT.OR P3, PT, R4, 0x3a, P3 ;  /* 0x0000003a0400780c */ /* 0x000fe40001f61670 */
[----:B------:R-:W-:-:S02]  /*4d90*/  VIADDMNMX R4, R5, R13, R30, PT ;  /* 0x0000000d05047246 */ /* 0x000fc4000380011e */
[----:B------:R-:W-:Y:S02]  /*4da0*/  IADD3 R5, R34, 0x8, R3 ;  /* 0x0000000822057810 */ /* 0x000fe40007ffe003 */
[----:B------:R-:W-:Y:S02]  /*4db0*/  FSEL R75, R48, -INF , !P2 ;  /* 0xff800000304b7808 */ /* 0x000fe40005000000 */
[----:B------:R-:W-:Y:S02]  /*4dc0*/  FSEL R49, R49, -INF , !P1 ;  /* 0xff80000031317808 */ /* 0x000fe40004800000 */
[----:B------:R-:W-:Y:S02]  /*4dd0*/  FSEL R77, R52, -INF , !P0 ;  /* 0xff800000344d7808 */ /* 0x000fe40004000000 */
[----:B------:R-:W-:Y:S01]  /*4de0*/  FSEL R53, R53, -INF , !P3 ;  /* 0xff80000035357808 */ /* 0x000fe20005800000 */
[----:B------:R-:W-:Y:S06]  /*4df0*/  @!P6 BRA `(.L_x_4382) ;  /* 0x000000000058e947 */ /* 0x000fec0003800000 */
[----:B------:R-:W-:Y:S01]  /*4e00*/  IMAD.U32 R6, RZ, RZ, UR40 ;  /* 0x00000028ff067e24 */ /* 0x000fe2000f8e00ff */
[----:B------:R-:W-:Y:S04]  /*4e10*/  BSSY B0, `(.L_x_4383) ;  /* 0x0000010000007945 */ /* 0x000fe80003800000 */
[----:B------:R-:W-:-:S05]  /*4e20*/  IADD3 R6, R3, UR44, -R6 ;  /* 0x0000002c03067c10 */ /* 0x000fca000fffe806 */
[----:B------:R-:W-:-:S05]  /*4e30*/  VIADD R6, R6, 0x8 ;  /* 0x0000000806067836 */ /* 0x000fca0000000000 */
        /* <DEDUP_REMOVED lines=9> */
.L_x_4384:
[----:B------:R-:W-:-:S13]  /*4ed0*/  ISETP.NE.AND P0, PT, R11, 0x1, PT ;  /* 0x000000010b00780c */ /* 0x000fda0003f05270 */
[----:B------:R-:W0:Y:S02]  /*4ee0*/  @P0 LDC.64 R12, c[0x0][0x9e8] ;  /* 0x00027a00ff0c0b82 */ /* 0x000e240000000a00 */
[----:B0-----:R-:W-:-:S05]  /*4ef0*/  @P0 IMAD.HI.U32 R12, R6, R12, RZ ;  /* 0x0000000c060c0227 */ /* 0x001fca00078e00ff */
[----:B------:R-:W-:-:S07]  /*4f00*/  @P0 SHF.R.U32.HI R6, RZ, R13, R12 ;  /* 0x0000000dff060219 */ /* 0x000fce000001160c */
.L_x_4385:
[----:B------:R-:W-:Y:S05]  /*4f10*/  BSYNC B0 ;  /* 0x0000000000007941 */ /* 0x000fea0003800000 */
.L_x_4383:
[----:B------:R-:W-:-:S04]  /*4f20*/  IMAD R7, R6, R11, -UR14 ;  /* 0x8000000e06077e24 */ /* 0x000fc8000f8e020b */
[----:B------:R-:W-:-:S05]  /*4f30*/  IMAD.IADD R6, R7, 0x1, -R16 ;  /* 0x0000000107067824 */ /* 0x000fca00078e0a10 */
[----:B------:R-:W-:Y:S02]  /*4f40*/  VIMNMX R5, R5, R6, !PT ;  /* 0x0000000605057248 */ /* 0x000fe40007fe0100 */
[----:B------:R-:W-:-:S07]  /*4f50*/  VIADDMNMX R4, R6, R11, R4, PT ;  /* 0x0000000b06047246 */ /* 0x000fce0003800104 */
.L_x_4382:
[----:B------:R-:W-:Y:S01]  /*4f60*/  FMNMX.FTZ R6, R35, R55, !PT ;  /* 0x0000003723067209 */ /* 0x000fe20007810000 */
[----:B------:R-:W-:Y:S01]  /*4f70*/  UP2UR UR6, UPR, URZ, 0x4 ;  /* 0x000000043f067883 */ /* 0x000fe20008000000 */
[----:B------:R-:W-:Y:S01]  /*4f80*/  BAR.SYNC.DEFER_BLOCKING 0xf, 0x100 ;  /* 0x03c4000000007b1d */ /* 0x000fe20000010000 */
[----:B------:R-:W-:Y:S01]  /*4f90*/  UISETP.NE.AND UP2, UPT, UR7, URZ, UPT ;  /* 0x0000003f0700728c */ /* 0x000fe2000bf45270 */
[----:B------:R-:W-:Y:S01]  /*4fa0*/  FMNMX.FTZ R6, R57, R6, !PT ;  /* 0x0000000639067209 */ /* 0x000fe20007810000 */
[----:B------:R-:W-:Y:S02]  /*4fb0*/  UP2UR UR7, UPR, URZ, 0x8 ;  /* 0x000000083f077883 */ /* 0x000fe40008000000 */
[----:B------:R-:W-:Y:S01]  /*4fc0*/  UISETP.NE.AND UP3, UPT, UR11, URZ, UPT ;  /* 0x0000003f0b00728c */ /* 0x000fe2000bf65270 */
[----:B------:R-:W-:Y:S01]  /*4fd0*/  FMNMX.FTZ R6, R59, R6, !PT ;  /* 0x000000063b067209 */ /* 0x000fe20007810000 */
[----:B------:R-:W-:Y:S01]  /*4fe0*/  UP2UR UR11, UPR, URZ, 0x10 ;  /* 0x000000103f0b7883 */ /* 0x000fe20008000000 */
[----:B------:R-:W-:Y:S01]  /*4ff0*/  PLOP3.LUT P0, PT, PT, PT, UP2, 0x40, 0x0 ;  /* 0x000000000000781c */ /* 0x000fe20003f0e828 */
[----:B------:R-:W-:Y:S01]  /*5000*/  UISETP.NE.AND UP4, UPT, UR10, URZ, UPT ;  /* 0x0000003f0a00728c */ /* 0x000fe2000bf85270 */
[----:B------:R-:W-:Y:S01]  /*5010*/  FMNMX.FTZ R6, R61, R6, !PT ;  /* 0x000000063d067209 */ /* 0x000fe20007810000 */
[----:B------:R-:W-:Y:S01]  /*5020*/  UP2UR UR14, UPR, URZ, 0x20 ;  /* 0x000000203f0e7883 */ /* 0x000fe20008000000 */
[----:B------:R-:W-:Y:S01]  /*5030*/  PLOP3.LUT P3, PT, PT, PT, UP3, 0x40, 0x0 ;  /* 0x000000000000781c */ /* 0x000fe20003f6e838 */
[----:B------:R-:W-:Y:S01]  /*5040*/  ULDC UR10, c[0x0][0x988] ;  /* 0x00026200000a7ab9 */ /* 0x000fe20000000800 */
[----:B------:R-:W-:Y:S01]  /*5050*/  FMNMX.FTZ R6, R63, R6, !PT ;  /* 0x000000063f067209 */ /* 0x000fe20007810000 */
[----:B------:R-:W-:Y:S01]  /*5060*/  UISETP.NE.AND UP5, UPT, UR18, URZ, UPT ;  /* 0x0000003f1200728c */ /* 0x000fe2000bfa5270 */
[----:B------:R-:W-:Y:S01]  /*5070*/  PLOP3.LUT P1, PT, PT, PT, UP4, 0x40, 0x0 ;  /* 0x000000000000781c */ /* 0x000fe20003f2e848 */
[----:B------:R-:W-:Y:S01]  /*5080*/  UISETP.NE.AND UP2, UPT, UR19, URZ, UPT ;  /* 0x0000003f1300728c */ /* 0x000fe2000bf45270 */
[----:B------:R-:W-:Y:S01]  /*5090*/  FMNMX.FTZ R6, R65, R6, !PT ;  /* 0x0000000641067209 */ /* 0x000fe20007810000 */
[----:B------:R-:W-:Y:S01]  /*50a0*/  UISETP.NE.AND UP3, UPT, UR21, URZ, UPT ;  /* 0x0000003f1500728c */ /* 0x000fe2000bf65270 */
[----:B------:R-:W-:Y:S01]  /*50b0*/  ISETP.GT.AND P1, PT, R5, RZ, P1 ;  /* 0x000000ff0500720c */ /* 0x000fe20000f24270 */
[----:B------:R-:W-:Y:S01]  /*50c0*/  UISETP.NE.AND UP4, UPT, UR22, URZ, UPT ;  /* 0x0000003f1600728c */ /* 0x000fe2000bf85270 */
[----:B------:R-:W-:Y:S01]  /*50d0*/  FMNMX.FTZ R6, R67, R6, !PT ;  /* 0x0000000643067209 */ /* 0x000fe20007810000 */
[----:B------:R-:W-:Y:S01]  /*50e0*/  UP2UR UR15, UPR, URZ, 0x40 ;  /* 0x000000403f0f7883 */ /* 0x000fe20008000000 */
[----:B------:R-:W-:Y:S01]  /*50f0*/  ISETP.GT.AND P3, PT, R5, 0x1, P3 ;  /* 0x000000010500780c */ /* 0x000fe20001f64270 */
[----:B------:R-:W-:Y:S01]  /*5100*/  UISETP.NE.AND UP6, UPT, UR24, URZ, UPT ;  /* 0x0000003f1800728c */ /* 0x000fe2000bfc5270 */
[----:B------:R-:W-:-:S02]  /*5110*/  FMNMX.FTZ R6, R69, R6, !PT ;  /* 0x0000000645067209 */ /* 0x000fc40007810000 */
[C---:B------:R-:W-:Y:S02]  /*5120*/  ISETP.LT.OR P1, PT, R4.reuse, 0x1, P1 ;  /* 0x000000010400780c */ /* 0x040fe40000f21670 */
[----:B------:R-:W-:Y:S02]  /*5130*/  FMNMX.FTZ R6, R71, R6, !PT ;  /* 0x0000000647067209 */ /* 0x000fe40007810000 */
[----:B------:R-:W-:Y:S02]  /*5140*/  ISETP.LT.OR P3, PT, R4, 0x2, P3 ;  /* 0x000000020400780c */ /* 0x000fe40001f61670 */
[----:B------:R-:W-:Y:S02]  /*5150*/  FMNMX.FTZ R6, R73, R6, !PT ;  /* 0x0000000649067209 */ /* 0x000fe40007810000 */
[----:B------:R-:W-:Y:S02]  /*5160*/  ISETP.GT.AND P0, PT, R5, 0x8, P0 ;  /* 0x000000080500780c */ /* 0x000fe40000704270 */
[----:B------:R-:W-:-:S02]  /*5170*/  FMNMX.FTZ R6, R45, R6, !PT ;  /* 0x000000062d067209 */ /* 0x000fc40007810000 */
[----:B------:R-:W-:Y:S02]  /*5180*/  ISETP.LT.OR P0, PT, R4, 0x9, P0 ;  /* 0x000000090400780c */ /* 0x000fe40000701670 */
[----:B------:R-:W-:Y:S02]  /*5190*/  FMNMX.FTZ R6, R75, R6, !PT ;  /* 0x000000064b067209 */ /* 0x000fe40007810000 */
[----:B------:R-:W-:Y:S02]  /*51a0*/  FSEL R14, R14, -INF , !P0 ;  /* 0xff8000000e0e7808 */ /* 0x000fe40004000000 */
[----:B------:R-:W-:Y:S02]  /*51b0*/  FMNMX.FTZ R6, R49, R6, !PT ;  /* 0x0000000631067209 */ /* 0x000fe40007810000 */
[----:B------:R-:W-:Y:S01]  /*51c0*/  PLOP3.LUT P0, PT, PT, PT, UP4, 0x40, 0x0 ;  /* 0x000000000000781c */ /* 0x000fe20003f0e848 */
[----:B------:R-:W-:Y:S01]  /*51d0*/  UISETP.NE.AND UP4, UPT, UR11, URZ, UPT ;  /* 0x0000003f0b00728c */ /* 0x000fe2000bf85270 */
[----:B------:R-:W-:-:S02]  /*51e0*/  FMNMX.FTZ R6, R77, R6, !PT ;  /* 0x000000064d067209 */ /* 0x000fc40007810000 */
[----:B------:R-:W-:Y:S02]  /*51f0*/  ISETP.GT.AND P0, PT, R5, 0x18, P0 ;  /* 0x000000180500780c */ /* 0x000fe40000704270 */
[----:B------:R-:W-:Y:S02]  /*5200*/  FMNMX.FTZ R7, R53, R6, !PT ;  /* 0x0000000635077209 */ /* 0x000fe40007810000 */
[----:B------:R-:W-:-:S03]  /*5210*/  ISETP.LT.OR P0, PT, R4, 0x19, P0 ;  /* 0x000000190400780c */ /* 0x000fc60000701670 */
[----:B------:R-:W0:Y:S01]  /*5220*/  SHFL.BFLY PT, R6, R7, 0x2, 0x1f ;  /* 0x0c401f0007067f89 */ /* 0x000e2200000e0000 */
[----:B------:R-:W-:Y:S02]  /*5230*/  FSEL R24, R38, -INF , !P0 ;  /* 0xff80000026187808 */ /* 0x000fe40004000000 */
[----:B------:R-:W-:-:S04]  /*5240*/  PLOP3.LUT P0, PT, PT, PT, UP1, 0x40, 0x0 ;  /* 0x000000000000781c */ /* 0x000fc80003f0e818 */
[----:B------:R-:W-:-:S04]  /*5250*/  ISETP.GT.AND P0, PT, R5, 0x28, P0 ;  /* 0x000000280500780c */ /* 0x000fc80000704270 */
[----:B------:R-:W-:Y:S02]  /*5260*/  ISETP.LT.OR P0, PT, R4, 0x29, P0 ;  /* 0x000000290400780c */ /* 0x000fe40000701670 */
[----:B0-----:R-:W-:-:S05]  /*5270*/  FMNMX.FTZ R13, R7, R6, !PT ;  /* 0x00000006070d7209 */ /* 0x001fca0007810000 */
[----:B------:R-:W0:Y:S02]  /*5280*/  SHFL.BFLY PT, R6, R13, 0x1, 0x1f ;  /* 0x0c201f000d067f89 */ /* 0x000e2400000e0000 */
[----:B0-----:R-:W-:Y:S02]  /*5290*/  FMNMX.FTZ R6, R13, R6, !PT ;  /* 0x000000060d067209 */ /* 0x001fe40007810000 */
[----:B------:R-:W-:Y:S02]  /*52a0*/  FSEL R13, R27, -INF , !P3 ;  /* 0xff8000001b0d7808 */ /* 0x000fe40005800000 */
[C---:B------:R-:W-:Y:S01]  /*52b0*/  FSETP.NEU.FTZ.AND P2, PT, R6.reuse, -INF , PT ;  /* 0xff8000000600780b */ /* 0x040fe20003f5d000 */
[----:B------:R-:W-:Y:S01]  /*52c0*/  FMUL.FTZ R12, R6, UR10 ;  /* 0x0000000a060c7c20 */ /* 0x000fe20008410000 */
[----:B------:R-:W-:Y:S01]  /*52d0*/  PLOP3.LUT P3, PT, PT, PT, UP3, 0x40, 0x0 ;  /* 0x000000000000781c */ /* 0x000fe20003f6e838 */
[----:B------:R-:W-:-:S03]  /*52e0*/  UISETP.NE.AND UP3, UPT, UR7, URZ, UPT ;  /* 0x0000003f0700728c */ /* 0x000fc6000bf65270 */
[----:B------:R-:W-:Y:S02]  /*52f0*/  FSEL R34, R12, RZ, P2 ;  /* 0x000000ff0c227208 */ /* 0x000fe40001000000 */
[----:B------:R-:W-:Y:S01]  /*5300*/  PLOP3.LUT P2, PT, PT, PT, UP5, 0x40, 0x0 ;  /* 0x000000000000781c */ /* 0x000fe20003f4e858 */
[----:B------:R-:W-:Y:S01]  /*5310*/  UISETP.NE.AND UP5, UPT, UR23, URZ, UPT ;  /* 0x0000003f1700728c */ /* 0x000fe2000bfa5270 */
[----:B------:R-:W-:Y:S01]  /*5320*/  FSEL R12, R26, -INF , !P1 ;  /* 0xff8000001a0c7808 */ /* 0x000fe20004800000 */
[--C-:B------:R-:W-:Y:S01]  /*5330*/  FFMA.FTZ R33, R35, UR10, -R34.reuse ;  /* 0x0000000a23217c23 */ /* 0x100fe20008010822 */
[----:B------:R-:W-:Y:S01]  /*5340*/  PLOP3.LUT P1, PT, PT, PT, UP2, 0x40, 0x0 ;  /* 0x000000000000781c */ /* 0x000fe20003f2e828 */
[----:B------:R-:W-:Y:S01]  /*5350*/  UISETP.NE.AND UP2, UPT, UR6, URZ, UPT ;  /* 0x0000003f0600728c */ /* 0x000fe2000bf45270 */
[C---:B------:R-:W-:Y:S01]  /*5360*/  ISETP.GT.AND P2, PT, R5.reuse, 0x9, P2 ;  /* 0x000000090500780c */ /* 0x040fe20001744270 */
[----:B------:R0:W-:Y:S01]  /*5370*/  MUFU.EX2 R152, R33 ;  /* 0x0000002100987308 */ /* 0x0001e20000000800 */
[----:B------:R-:W-:Y:S01]  /*5380*/  ISETP.GT.AND P1, PT, R5, 0x10, P1 ;  /* 0x000000100500780c */ /* 0x000fe20000f24270 */
[--C-:B------:R-:W-:Y:S01]  /*5390*/  FFMA.FTZ R36, R59, UR10, -R34.reuse ;  /* 0x0000000a3b247c23 */ /* 0x100fe20008010822 */
[----:B------:R-:W-:Y:S01]  /*53a0*/  ISETP.LT.OR P2, PT, R4, 0xa, P2 ;  /* 0x0000000a0400780c */ /* 0x000fe20001741670 */
[--C-:B------:R-:W-:Y:S01]  /*53b0*/  FFMA.FTZ R35, R55, UR10, -R34.reuse ;  /* 0x0000000a37237c23 */ /* 0x100fe20008010822 */
[----:B------:R-:W-:Y:S01]  /*53c0*/  FMNMX.FTZ R7, R12, R13, !PT ;  /* 0x0000000d0c077209 */ /* 0x000fe20007810000 */
[--C-:B------:R-:W-:Y:S01]  /*53d0*/  FFMA.FTZ R38, R61, UR10, -R34.reuse ;  /* 0x0000000a3d267c23 */ /* 0x100fe20008010822 */
[----:B------:R-:W-:Y:S01]  /*53e0*/  FSEL R15, R15, -INF , !P2 ;  /* 0xff8000000f0f7808 */ /* 0x000fe20005000000 */
[----:B------:R1:W-:Y:S01]  /*53f0*/  MUFU.EX2 R37, R36 ;  /* 0x0000002400257308 */ /* 0x0003e20000000800 */
[----:B------:R-:W-:Y:S01]  /*5400*/  ISETP.LT.OR P1, PT, R4, 0x11, P1 ;  /* 0x000000110400780c */ /* 0x000fe20000f21670 */
[--C-:B0-----:R-:W-:Y:S01]  /*5410*/  FFMA.FTZ R33, R57, UR10, -R34.reuse ;  /* 0x0000000a39217c23 */ /* 0x101fe20008010822 */
[----:B------:R-:W-:Y:S01]  /*5420*/  ISETP.GT.AND P3, PT, R5, 0x11, P3 ;  /* 0x000000110500780c */ /* 0x000fe20001f64270 */
[--C-:B------:R-:W-:Y:S01]  /*5430*/  FFMA.FTZ R40, R65, UR10, -R34.reuse ;  /* 0x0000000a41287c23 */ /* 0x100fe20008010822 */
[----:B------:R-:W-:Y:S01]  /*5440*/  FMNMX.FTZ R26, R14, R7, !PT ;  /* 0x000000070e1a7209 */ /* 0x000fe20007810000 */
[--C-:B------:R-:W-:Y:S01]  /*5450*/  FFMA.FTZ R41, R67, UR10, -R34.reuse ;  /* 0x0000000a43297c23 */ /* 0x100fe20008010822 */
[----:B------:R-:W-:Y:S01]  /*5460*/  PLOP3.LUT P2, PT, PT, PT, UP5, 0x40, 0x0 ;  /* 0x000000000000781c */ /* 0x000fe20003f4e858 */
[----:B------:R-:W-:Y:S01]  /*5470*/  UISETP.NE.AND UP5, UPT, UR14, URZ, UPT ;  /* 0x0000003f0e00728c */ /* 0x000fe2000bfa5270 */
[----:B------:R-:W-:Y:S01]  /*5480*/  FSEL R20, R20, -INF , !P1 ;  /* 0xff80000014147808 */ /* 0x000fe20004800000 */
[----:B------:R-:W-:Y:S01]  /*5490*/  MUFU.EX2 R154, R33 ;  /* 0x00000021009a7308 */ /* 0x000fe20000000800 */
[----:B------:R-:W-:Y:S01]  /*54a0*/  ISETP.LT.OR P3, PT, R4, 0x12, P3 ;  /* 0x000000120400780c */ /* 0x000fe20001f61670 */
[--C-:B-1----:R-:W-:Y:S01]  /*54b0*/  FFMA.FTZ R36, R71, UR10, -R34.reuse ;  /* 0x0000000a47247c23 */ /* 0x102fe20008010822 */
[----:B------:R-:W-:Y:S01]  /*54c0*/  FMNMX.FTZ R7, R15, R26, !PT ;  /* 0x0000001a0f077209 */ /* 0x000fe20007810000 */
[--C-:B------:R-:W-:Y:S01]  /*54d0*/  FFMA.FTZ R44, R73, UR10, -R34.reuse ;  /* 0x0000000a492c7c23 */ /* 0x100fe20008010822 */
[----:B------:R-:W-:Y:S01]  /*54e0*/  PLOP3.LUT P1, PT, PT, PT, UP6, 0x40, 0x0 ;  /* 0x000000000000781c */ /* 0x000fe20003f2e868 */
[----:B------:R-:W-:Y:S01]  /*54f0*/  UISETP.NE.AND UP6, UPT, UR15, URZ, UPT ;  /* 0x0000003f0f00728c */ /* 0x000fe2000bfc5270 */
[----:B------:R-:W-:Y:S01]  /*5500*/  FSEL R21, R21, -INF , !P3 ;  /* 0xff80000015157808 */ /* 0x000fe20005800000 */
[----:B------:R-:W0:Y:S01]  /*5510*/  MUFU.EX2 R35, R35 ;  /* 0x0000002300237308 */ /* 0x000e220000000800 */
[----:B------:R-:W-:Y:S01]  /*5520*/  ISETP.GT.AND P2, PT, R5, 0x19, P2 ;  /* 0x000000190500780c */ /* 0x000fe20001744270 */
[----:B------:R-:W-:Y:S01]  /*5530*/  FFMA.FTZ R45, R45, UR10, -R34 ;  /* 0x0000000a2d2d7c23 */ /* 0x000fe20008010822 */
[----:B------:R-:W-:-:S02]  /*5540*/  FMNMX.FTZ R28, R20, R7, !PT ;  /* 0x00000007141c7209 */ /* 0x000fc40007810000 */
[----:B------:R-:W-:Y:S02]  /*5550*/  PLOP3.LUT P3, PT, PT, PT, UP0, 0x40, 0x0 ;  /* 0x000000000000781c */ /* 0x000fe40003f6e808 */
[----:B------:R-:W-:Y:S01]  /*5560*/  ISETP.GT.AND P1, PT, R5, 0x20, P1 ;  /* 0x000000200500780c */ /* 0x000fe20000f24270 */
[----:B------:R-:W-:Y:S01]  /*5570*/  MUFU.EX2 R38, R38 ;  /* 0x0000002600267308 */ /* 0x000fe20000000800 */
[C---:B------:R-:W-:Y:S02]  /*5580*/  ISETP.LT.OR P2, PT, R4.reuse, 0x1a, P2 ;  /* 0x0000001a0400780c */ /* 0x040fe40001741670 */
[----:B------:R-:W-:Y:S02]  /*5590*/  FMNMX.FTZ R7, R21, R28, !PT ;  /* 0x0000001c15077209 */ /* 0x000fe40007810000 */
[----:B------:R-:W-:Y:S02]  /*55a0*/  ISETP.LT.OR P1, PT, R4, 0x21, P1 ;  /* 0x000000210400780c */ /* 0x000fe40000f21670 */
[----:B------:R-:W-:Y:S01]  /*55b0*/  FSEL R25, R39, -INF , !P2 ;  /* 0xff80000027197808 */ /* 0x000fe20005000000 */
[----:B------:R-:W-:Y:S01]  /*55c0*/  FFMA.FTZ R39, R63, UR10, -R34 ;  /* 0x0000000a3f277c23 */ /* 0x000fe20008010822 */
[----:B------:R-:W-:Y:S01]  /*55d0*/  ISETP.GT.AND P3, PT, R5, 0x21, P3 ;  /* 0x000000210500780c */ /* 0x000fe20001f64270 */
[----:B------:R-:W-:Y:S01]  /*55e0*/  MUFU.EX2 R40, R40 ;  /* 0x0000002800287308 */ /* 0x000fe20000000800 */
[----:B------:R-:W-:-:S02]  /*55f0*/  FMNMX.FTZ R30, R24, R7, !PT ;  /* 0x00000007181e7209 */ /* 0x000fc40007810000 */
[----:B------:R-:W-:Y:S02]  /*5600*/  PLOP3.LUT P2, PT, PT, PT, UP2, 0x40, 0x0 ;  /* 0x000000000000781c */ /* 0x000fe40003f4e828 */
[----:B------:R-:W-:Y:S01]  /*5610*/  FSEL R26, R42, -INF , !P1 ;  /* 0xff8000002a1a7808 */ /* 0x000fe20004800000 */
[----:B------:R-:W-:Y:S01]  /*5620*/  FFMA.FTZ R42, R69, UR10, -R34 ;  /* 0x0000000a452a7c23 */ /* 0x000fe20008010822 */
[----:B------:R-:W-:Y:S01]  /*5630*/  ISETP.LT.OR P3, PT, R4, 0x22, P3 ;  /* 0x000000220400780c */ /* 0x000fe20001f61670 */
[----:B------:R-:W-:Y:S01]  /*5640*/  MUFU.EX2 R39, R39 ;  /* 0x0000002700277308 */ /* 0x000fe20000000800 */
[----:B------:R-:W-:Y:S02]  /*5650*/  FMNMX.FTZ R7, R25, R30, !PT ;  /* 0x0000001e19077209 */ /* 0x000fe40007810000 */
[----:B------:R-:W-:Y:S02]  /*5660*/  ISETP.GT.AND P2, PT, R5, 0x29, P2 ;  /* 0x000000290500780c */ /* 0x000fe40001744270 */
[----:B------:R-:W-:-:S02]  /*5670*/  PLOP3.LUT P1, PT, PT, PT, UP3, 0x40, 0x0 ;  /* 0x000000000000781c */ /* 0x000fc40003f2e838 */
[----:B------:R-:W-:Y:S01]  /*5680*/  FSEL R27, R43, -INF , !P3 ;  /* 0xff8000002b1b7808 */ /* 0x000fe20005800000 */
[----:B------:R-:W-:Y:S01]  /*5690*/  MUFU.EX2 R41, R41 ;  /* 0x0000002900297308 */ /* 0x000fe20000000800 */
[----:B------:R-:W-:Y:S02]  /*56a0*/  FMNMX.FTZ R30, R26, R7, !PT ;  /* 0x000000071a1e7209 */ /* 0x000fe40007810000 */
[----:B------:R-:W-:Y:S02]  /*56b0*/  ISETP.LT.OR P2, PT, R4, 0x2a, P2 ;  /* 0x0000002a0400780c */ /* 0x000fe40001741670 */
[----:B------:R-:W-:Y:S02]  /*56c0*/  PLOP3.LUT P3, PT, PT, PT, UP4, 0x40, 0x0 ;  /* 0x000000000000781c */ /* 0x000fe40003f6e848 */
[----:B------:R-:W-:Y:S01]  /*56d0*/  FSEL R28, R46, -INF , !P0 ;  /* 0xff8000002e1c7808 */ /* 0x000fe20004000000 */
[----:B------:R-:W-:Y:S01]  /*56e0*/  MUFU.EX2 R43, R36 ;  /* 0x00000024002b7308 */ /* 0x000fe20000000800 */
[----:B------:R-:W-:Y:S01]  /*56f0*/  ISETP.GT.AND P1, PT, R5, 0x30, P1 ;  /* 0x000000300500780c */ /* 0x000fe20000f24270 */
[----:B------:R-:W-:Y:S01]  /*5700*/  FFMA.FTZ R46, R75, UR10, -R34 ;  /* 0x0000000a4b2e7c23 */ /* 0x000fe20008010822 */
[----:B------:R-:W-:-:S02]  /*5710*/  FMNMX.FTZ R7, R27, R30, !PT ;  /* 0x0000001e1b077209 */ /* 0x000fc40007810000 */
[----:B------:R-:W-:Y:S01]  /*5720*/  FSEL R29, R47, -INF , !P2 ;  /* 0xff8000002f1d7808 */ /* 0x000fe20005000000 */
[----:B------:R-:W-:Y:S01]  /*5730*/  FFMA.FTZ R47, R49, UR10, -R34 ;  /* 0x0000000a312f7c23 */ /* 0x000fe20008010822 */
[----:B------:R-:W-:Y:S01]  /*5740*/  PLOP3.LUT P0, PT, PT, PT, UP5, 0x40, 0x0 ;  /* 0x000000000000781c */ /* 0x000fe20003f0e858 */
[----:B0-----:R-:W-:Y:S01]  /*5750*/  FADD.FTZ R49, R152, R35 ;  /* 0x0000002398317221 */ /* 0x001fe20000010000 */
[----:B------:R-:W-:Y:S01]  /*5760*/  PLOP3.LUT P2, PT, PT, PT, UP6, 0x40, 0x0 ;  /* 0x000000000000781c */ /* 0x000fe20003f4e868 */
[----:B------:R-:W-:Y:S01]  /*5770*/  MUFU.EX2 R42, R42 ;  /* 0x0000002a002a7308 */ /* 0x000fe20000000800 */
[----:B------:R-:W-:Y:S02]  /*5780*/  ISETP.GT.AND P3, PT, R5, 0x31, P3 ;  /* 0x000000310500780c */ /* 0x000fe40001f64270 */
[----:B------:R-:W-:Y:S02]  /*5790*/  ISETP.LT.OR P1, PT, R4, 0x31, P1 ;  /* 0x000000310400780c */ /* 0x000fe40000f21670 */
[----:B------:R-:W-:-:S02]  /*57a0*/  FMNMX.FTZ R30, R28, R7, !PT ;  /* 0x000000071c1e7209 */ /* 0x000fc40007810000 */
[C---:B------:R-:W-:Y:S01]  /*57b0*/  ISETP.GT.AND P0, PT, R5.reuse, 0x38, P0 ;  /* 0x000000380500780c */ /* 0x040fe20000704270 */
[----:B------:R-:W-:Y:S01]  /*57c0*/  MUFU.EX2 R44, R44 ;  /* 0x0000002c002c7308 */ /* 0x000fe20000000800 */
[----:B------:R-:W-:Y:S02]  /*57d0*/  ISETP.GT.AND P2, PT, R5, 0x39, P2 ;  /* 0x000000390500780c */ /* 0x000fe40001744270 */
[----:B------:R-:W-:Y:S02]  /*57e0*/  ISETP.LT.OR P3, PT, R4, 0x32, P3 ;  /* 0x000000320400780c */ /* 0x000fe40001f61670 */
[----:B------:R-:W-:Y:S02]  /*57f0*/  FSEL R5, R50, -INF , !P1 ;  /* 0xff80000032057808 */ /* 0x000fe40004800000 */
[----:B------:R-:W-:Y:S01]  /*5800*/  FMNMX.FTZ R32, R29, R30, !PT ;  /* 0x0000001e1d207209 */ /* 0x000fe20007810000 */
[----:B------:R-:W0:Y:S01]  /*5810*/  MUFU.EX2 R45, R45 ;  /* 0x0000002d002d7308 */ /* 0x000e220000000800 */
[----:B------:R-:W-:-:S02]  /*5820*/  ISETP.LT.OR P0, PT, R4, 0x39, P0 ;  /* 0x000000390400780c */ /* 0x000fc40000701670 */
[----:B------:R-:W-:Y:S02]  /*5830*/  FSEL R30, R51, -INF , !P3 ;  /* 0xff800000331e7808 */ /* 0x000fe40005800000 */
[----:B------:R-:W-:Y:S02]  /*5840*/  FMNMX.FTZ R7, R5, R32, !PT ;  /* 0x0000002005077209 */ /* 0x000fe40007810000 */
[----:B------:R-:W-:Y:S01]  /*5850*/  ISETP.LT.OR P2, PT, R4, 0x3a, P2 ;  /* 0x0000003a0400780c */ /* 0x000fe20001741670 */
[----:B------:R-:W-:Y:S01]  /*5860*/  MUFU.EX2 R46, R46 ;  /* 0x0000002e002e7308 */ /* 0x000fe20000000800 */
[----:B------:R-:W-:Y:S02]  /*5870*/  FSEL R4, R54, -INF , !P0 ;  /* 0xff80000036047808 */ /* 0x000fe40004000000 */
[----:B------:R-:W-:Y:S02]  /*5880*/  FMNMX.FTZ R7, R30, R7, !PT ;  /* 0x000000071e077209 */ /* 0x000fe40007810000 */
[----:B------:R-:W-:-:S02]  /*5890*/  FSEL R31, R31, -INF , !P2 ;  /* 0xff8000001f1f7808 */ /* 0x000fc40005000000 */
[----:B------:R-:W-:Y:S01]  /*58a0*/  FMNMX.FTZ R32, R4, R7, !PT ;  /* 0x0000000704207209 */ /* 0x000fe20007810000 */
[----:B------:R-:W1:Y:S01]  /*58b0*/  MUFU.EX2 R47, R47 ;  /* 0x0000002f002f7308 */ /* 0x000e620000000800 */
[----:B------:R-:W-:Y:S02]  /*58c0*/  F2FP.F16.F32.PACK_AB R152, R35, R152 ;  /* 0x000000982398723e */ /* 0x000fe400000000ff */
[----:B------:R-:W-:Y:S02]  /*58d0*/  FMNMX.FTZ R32, R31, R32, !PT ;  /* 0x000000201f207209 */ /* 0x000fe40007810000 */
[----:B0-----:R-:W-:Y:S02]  /*58e0*/  F2FP.F16.F32.PACK_AB R162, R45, R44 ;  /* 0x0000002c2da2723e */ /* 0x001fe400000000ff */
[----:B------:R-:W-:Y:S01]  /*58f0*/  F2FP.F16.F32.PACK_AB R156, R39, R38 ;  /* 0x00000026279c723e */ /* 0x000fe200000000ff */
[----:B------:R-:W0:Y:S01]  /*5900*/  SHFL.BFLY PT, R7, R32, 0x2, 0x1f ;  /* 0x0c401f0020077f89 */ /* 0x000e2200000e0000 */
[----:B------:R-:W-:-:S02]  /*5910*/  F2FP.F16.F32.PACK_AB R158, R41, R40 ;  /* 0x00000028299e723e */ /* 0x000fc400000000ff */
[----:B------:R-:W-:Y:S02]  /*5920*/  F2FP.F16.F32.PACK_AB R160, R43, R42 ;  /* 0x0000002a2ba0723e */ /* 0x000fe400000000ff */
[----:B-1----:R-:W-:Y:S02]  /*5930*/  F2FP.F16.F32.PACK_AB R164, R47, R46 ;  /* 0x0000002e2fa4723e */ /* 0x002fe400000000ff */
[----:B0-----:R-:W-:-:S05]  /*5940*/  FMNMX.FTZ R33, R32, R7, !PT ;  /* 0x0000000720217209 */ /* 0x001fca0007810000 */
[----:B------:R-:W0:Y:S02]  /*5950*/  SHFL.BFLY PT, R32, R33, 0x1, 0x1f ;  /* 0x0c201f0021207f89 */ /* 0x000e2400000e0000 */
[----:B0-----:R-:W-:Y:S01]  /*5960*/  FMNMX.FTZ R7, R33, R32, !PT ;  /* 0x0000002021077209 */ /* 0x001fe20007810000 */
[--C-:B------:R-:W-:Y:S01]  /*5970*/  FFMA.FTZ R32, R77, UR10, -R34.reuse ;  /* 0x0000000a4d207c23 */ /* 0x100fe20008010822 */
[----:B------:R-:W-:Y:S02]  /*5980*/  FFMA.FTZ R34, R53, UR10, -R34 ;  /* 0x0000000a35227c23 */ /* 0x000fe40008010822 */
[C---:B------:R-:W-:Y:S01]  /*5990*/  FSETP.NEU.FTZ.AND P0, PT, R7.reuse, -INF , PT ;  /* 0xff8000000700780b */ /* 0x040fe20003f1d000 */
[----:B------:R-:W-:Y:S02]  /*59a0*/  FMUL.FTZ R33, R7, UR10 ;  /* 0x0000000a07217c20 */ /* 0x000fe40008410000 */
[----:B------:R-:W-:Y:S03]  /*59b0*/  MUFU.EX2 R32, R32 ;  /* 0x0000002000207308 */ /* 0x000fe60000000800 */
[----:B------:R-:W-:-:S05]  /*59c0*/  FSEL R36, R33, RZ, P0 ;  /* 0x000000ff21247208 */ /* 0x000fca0000000000 */
        /* <DEDUP_REMOVED lines=14> */
[----:B------:R-:W0:Y:S01]  /*5ab0*/  MUFU.EX2 R13, R13 ;  /* 0x0000000d000d7308 */ /* 0x000e220000000800 */
[--C-:B------:R-:W-:Y:S01]  /*5ac0*/  FFMA.FTZ R30, R30, UR10, -R36.reuse ;  /* 0x0000000a1e1e7c23 */ /* 0x100fe20008010824 */
[--C-:B------:R-:W-:Y:S01]  /*5ad0*/  FFMA.FTZ R4, R4, UR10, -R36.reuse ;  /* 0x0000000a04047c23 */ /* 0x100fe20008010824 */
[----:B------:R-:W-:-:S05]  /*5ae0*/  FFMA.FTZ R31, R31, UR10, -R36 ;  /* 0x0000000a1f1f7c23 */ /* 0x000fca0008010824 */
[----:B------:R-:W-:Y:S08]  /*5af0*/  MUFU.EX2 R14, R14 ;  /* 0x0000000e000e7308 */ /* 0x000ff00000000800 */
[----:B------:R-:W1:Y:S01]  /*5b00*/  MUFU.EX2 R15, R15 ;  /* 0x0000000f000f7308 */ /* 0x000e620000000800 */
[----:B0-----:R-:W-:-:S07]  /*5b10*/  F2FP.F16.F32.PACK_AB R153, R13, R12 ;  /* 0x0000000c0d99723e */ /* 0x001fce00000000ff */
[----:B------:R-:W-:Y:S08]  /*5b20*/  MUFU.EX2 R20, R20 ;  /* 0x0000001400147308 */ /* 0x000ff00000000800 */
[----:B------:R0:W3:Y:S01]  /*5b30*/  MUFU.EX2 R33, R34 ;  /* 0x0000002200217308 */ /* 0x0000e20000000800 */
[----:B-1----:R-:W-:-:S07]  /*5b40*/  F2FP.F16.F32.PACK_AB R155, R15, R14 ;  /* 0x0000000e0f9b723e */ /* 0x002fce00000000ff */
[----:B------:R-:W1:Y:S01]  /*5b50*/  MUFU.EX2 R21, R21 ;  /* 0x0000001500157308 */ /* 0x000e620000000800 */
[----:B0-----:R-:W-:Y:S01]  /*5b60*/  FADD.FTZ R34, R154, R49 ;  /* 0x000000319a227221 */ /* 0x001fe20000010000 */
[----:B------:R-:W-:Y:S01]  /*5b70*/  FADD.FTZ R49, R12, R13 ;  /* 0x0000000d0c317221 */ /* 0x000fe20000010000 */
[C---:B------:R-:W-:Y:S02]  /*5b80*/  F2FP.F16.F32.PACK_AB R154, R37.reuse, R154 ;  /* 0x0000009a259a723e */ /* 0x040fe400000000ff */
[----:B------:R-:W-:Y:S01]  /*5b90*/  FADD.FTZ R51, R37, R34 ;  /* 0x0000002225337221 */ /* 0x000fe20000010000 */
[----:B------:R-:W-:Y:S02]  /*5ba0*/  FADD.FTZ R34, R14, R49 ;  /* 0x000000310e227221 */ /* 0x000fe40000010000 */
[----:B------:R-:W0:Y:S01]  /*5bb0*/  MUFU.EX2 R24, R24 ;  /* 0x0000001800187308 */ /* 0x000e220000000800 */
[----:B------:R-:W-:Y:S01]  /*5bc0*/  FADD.FTZ R48, R38, R51 ;  /* 0x0000003326307221 */ /* 0x000fe20000010000 */
[----:B------:R-:W-:Y:S01]  /*5bd0*/  FADD.FTZ R49, R15, R34 ;  /* 0x000000220f317221 */ /* 0x000fe20000010000 */
[----:B---3--:R-:W-:Y:S01]  /*5be0*/  F2FP.F16.F32.PACK_AB R166, R33, R32 ;  /* 0x0000002021a6723e */ /* 0x008fe200000000ff */
[----:B------:R3:W-:Y:S01]  /*5bf0*/  STSM.16.M88.4 [R19+0x26800], R152 ;  /* 0x0268009813007844 */ /* 0x0007e20000000200 */
[----:B------:R-:W-:Y:S01]  /*5c00*/  FADD.FTZ R51, R39, R48 ;  /* 0x0000003027337221 */ /* 0x000fe20000010000 */
[----:B------:R-:W-:-:S02]  /*5c10*/  FADD.FTZ R34, R20, R49 ;  /* 0x0000003114227221 */ /* 0x000fc40000010000 */
[----:B------:R-:W4:Y:S01]  /*5c20*/  MUFU.EX2 R25, R25 ;  /* 0x0000001900197308 */ /* 0x000f220000000800 */
[----:B------:R-:W-:Y:S01]  /*5c30*/  FADD.FTZ R36, R40, R51 ;  /* 0x0000003328247221 */ /* 0x000fe20000010000 */
[C---:B-1----:R-:W-:Y:S01]  /*5c40*/  FADD.FTZ R35, R21.reuse, R34 ;  /* 0x0000002215237221 */ /* 0x042fe20000010000 */
[----:B------:R-:W-:Y:S02]  /*5c50*/  F2FP.F16.F32.PACK_AB R157, R21, R20 ;  /* 0x00000014159d723e */ /* 0x000fe400000000ff */
[----:B------:R-:W-:-:S03]  /*5c60*/  FADD.FTZ R49, R41, R36 ;  /* 0x0000002429317221 */ /* 0x000fc60000010000 */
[----:B------:R-:W1:Y:S01]  /*5c70*/  MUFU.EX2 R26, R26 ;  /* 0x0000001a001a7308 */ /* 0x000e620000000800 */
[----:B0-----:R-:W-:Y:S01]  /*5c80*/  FADD.FTZ R34, R24, R35 ;  /* 0x0000002318227221 */ /* 0x001fe20000010000 */
[----:B------:R-:W-:-:S04]  /*5c90*/  FADD.FTZ R36, R42, R49 ;  /* 0x000000312a247221 */ /* 0x000fc80000010000 */
[----:B------:R-:W-:Y:S02]  /*5ca0*/  FADD.FTZ R37, R43, R36 ;  /* 0x000000242b257221 */ /* 0x000fe40000010000 */
[----:B------:R-:W0:Y:S01]  /*5cb0*/  MUFU.EX2 R27, R27 ;  /* 0x0000001b001b7308 */ /* 0x000e220000000800 */
[C---:B----4-:R-:W-:Y:S01]  /*5cc0*/  FADD.FTZ R35, R25.reuse, R34 ;  /* 0x0000002219237221 */ /* 0x050fe20000010000 */
[----:B------:R-:W-:-:S05]  /*5cd0*/  F2FP.F16.F32.PACK_AB R159, R25, R24 ;  /* 0x00000018199f723e */ /* 0x000fca00000000ff */
[----:B------:R3:W-:Y:S01]  /*5ce0*/  STSM.16.M88.4 [R184], R156 ;  /* 0x0000009cb8007844 */ /* 0x0007e20000000200 */
[----:B------:R-:W4:Y:S01]  /*5cf0*/  MUFU.EX2 R28, R28 ;  /* 0x0000001c001c7308 */ /* 0x000f220000000800 */
[----:B-1----:R-:W-:-:S07]  /*5d00*/  FADD.FTZ R12, R26, R35 ;  /* 0x000000231a0c7221 */ /* 0x002fce0000010000 */
[----:B------:R-:W1:Y:S01]  /*5d10*/  MUFU.EX2 R29, R29 ;  /* 0x0000001d001d7308 */ /* 0x000e620000000800 */
[C---:B0-----:R-:W-:Y:S01]  /*5d20*/  FADD.FTZ R13, R27.reuse, R12 ;  /* 0x0000000c1b0d7221 */ /* 0x041fe20000010000 */
[----:B------:R-:W-:Y:S01]  /*5d30*/  FADD.FTZ R12, R44, R37 ;  /* 0x000000252c0c7221 */ /* 0x000fe20000010000 */
[----:B------:R-:W-:-:S03]  /*5d40*/  F2FP.F16.F32.PACK_AB R161, R27, R26 ;  /* 0x0000001a1ba1723e */ /* 0x000fc600000000ff */
[----:B------:R-:W-:Y:S02]  /*5d50*/  FADD.FTZ R45, R45, R12 ;  /* 0x0000000c2d2d7221 */ /* 0x000fe40000010000 */
[----:B------:R-:W-:Y:S01]  /*5d60*/  MUFU.EX2 R5, R5 ;  /* 0x0000000500057308 */ /* 0x000fe20000000800 */
[----:B----4-:R-:W-:Y:S01]  /*5d70*/  FADD.FTZ R14, R28, R13 ;  /* 0x0000000d1c0e7221 */ /* 0x010fe20000010000 */
[----:B------:R-:W-:-:S04]  /*5d80*/  FADD.FTZ R46, R46, R45 ;  /* 0x0000002d2e2e7221 */ /* 0x000fc80000010000 */
[----:B------:R-:W-:Y:S02]  /*5d90*/  FADD.FTZ R47, R47, R46 ;  /* 0x0000002e2f2f7221 */ /* 0x000fe40000010000 */
[----:B------:R-:W0:Y:S01]  /*5da0*/  MUFU.EX2 R30, R30 ;  /* 0x0000001e001e7308 */ /* 0x000e220000000800 */
[C---:B-1----:R-:W-:Y:S01]  /*5db0*/  FADD.FTZ R14, R29.reuse, R14 ;  /* 0x0000000e1d0e7221 */ /* 0x042fe20000010000 */
[----:B------:R-:W-:Y:S01]  /*5dc0*/  F2FP.F16.F32.PACK_AB R163, R29, R28 ;  /* 0x0000001c1da3723e */ /* 0x000fe200000000ff */
[----:B------:R-:W-:-:S04]  /*5dd0*/  FADD.FTZ R32, R32, R47 ;  /* 0x0000002f20207221 */ /* 0x000fc80000010000 */
[----:B------:R3:W-:Y:S01]  /*5de0*/  STSM.16.M88.4 [R22], R160 ;  /* 0x000000a016007844 */ /* 0x0007e20000000200 */
[----:B------:R-:W1:Y:S08]  /*5df0*/  MUFU.EX2 R4, R4 ;  /* 0x0000000400047308 */ /* 0x000e700000000800 */
[----:B------:R-:W4:Y:S01]  /*5e00*/  MUFU.EX2 R31, R31 ;  /* 0x0000001f001f7308 */ /* 0x000f220000000800 */
[----:B0-----:R-:W-:Y:S01]  /*5e10*/  F2FP.F16.F32.PACK_AB R165, R30, R5 ;  /* 0x000000051ea5723e */ /* 0x001fe200000000ff */
[----:B------:R-:W-:-:S04]  /*5e20*/  FADD.FTZ R5, R5, R14 ;  /* 0x0000000e05057221 */ /* 0x000fc80000010000 */
[----:B------:R-:W-:-:S04]  /*5e30*/  FADD.FTZ R5, R30, R5 ;  /* 0x000000051e057221 */ /* 0x000fc80000010000 */
[----:B-1----:R-:W-:Y:S01]  /*5e40*/  FADD.FTZ R12, R4, R5 ;  /* 0x00000005040c7221 */ /* 0x002fe20000010000 */
[----:B----4-:R-:W-:Y:S01]  /*5e50*/  F2FP.F16.F32.PACK_AB R167, R31, R4 ;  /* 0x000000041fa7723e */ /* 0x010fe200000000ff */
[----:B------:R-:W-:Y:S02]  /*5e60*/  FADD.FTZ R4, R33, R32 ;  /* 0x0000002021047221 */ /* 0x000fe40000010000 */
[----:B------:R-:W-:Y:S02]  /*5e70*/  FADD.FTZ R5, R31, R12 ;  /* 0x0000000c1f057221 */ /* 0x000fe40000010000 */
[----:B------:R3:W-:Y:S01]  /*5e80*/  STSM.16.M88.4 [R23], R164 ;  /* 0x000000a417007844 */ /* 0x0007e20000000200 */
[----:B------:R-:W-:Y:S05]  /*5e90*/  @!P4 BRA `(.L_x_4386) ;  /* 0x000000000004c947 */ /* 0x000fea0003800000 */
[----:B------:R-:W-:Y:S01]  /*5ea0*/  BPT.TRAP 0x1 ;  /* 0x000000040000795c */ /* 0x000fe20000300000 */
.L_x_4386:
[----:B------:R0:W1:Y:S01]  /*5eb0*/  SYNCS.PHASECHK.TRANS64.TRYWAIT P0, [R8+URZ+0x28c50], R9 ;  /* 0x028c5009080075a7 */ /* 0x000062000800017f */
[----:B------:R-:W-:Y:S05]  /*5ec0*/  @!P4 BRA `(.L_x_4387) ;  /* 0x000000000004c947 */ /* 0x000fea0003800000 */
[----:B------:R-:W-:Y:S01]  /*5ed0*/  BPT.TRAP 0x1 ;  /* 0x000000040000795c */ /* 0x000fe20000300000 */
.L_x_4387:
[----:B-1----:R-:W-:Y:S05]  /*5ee0*/  @P0 BRA `(.L_x_4388) ;  /* 0x0000000000080947 */ /* 0x002fea0003800000 */
[----:B------:R-:W1:Y:S02]  /*5ef0*/  SYNCS.PHASECHK.TRANS64.TRYWAIT P0, [R8+URZ+0x28c50], R9 ;  /* 0x028c5009080075a7 */ /* 0x000e64000800017f */
[----:B-1----:R-:W-:Y:S05]  /*5f00*/  @!P0 BRA `(.L_x_4389) ;  /* 0x000000f800948947 */ /* 0x002fea0003800000 */
.L_x_4388:
[----:B------:R-:W-:Y:S01]  /*5f10*/  ULEA UR11, UR37, UR45, 0xc ;  /* 0x0000002d250b7291 */ /* 0x000fe2000f8e603f */
[----:B------:R-:W-:Y:S01]  /*5f20*/  WARPGROUP.ARRIVE ;  /* 0x00000000000079c5 */ /* 0x000fe20000000000 */
[----:B------:R-:W-:Y:S01]  /*5f30*/  UMOV UR7, 0x40000040 ;  /* 0x4000004000077882 */ /* 0x000fe20000000000 */
[----:B------:R-:W-:Y:S01]  /*5f40*/  UIADD3 UR23, UR44, -UR40, URZ ;  /* 0x800000282c177290 */ /* 0x000fe2000fffe03f */
[----:B012---:R-:W-:Y:S01]  /*5f50*/  @!P5 IADD3 R8, R8, 0x28c60, RZ ;  /* 0x00028c600808d810 */ /* 0x007fe20007ffe0ff */
[----:B------:R-:W-:Y:S02]  /*5f60*/  UIADD3 UR50, UR50, -0x2, URZ ;  /* 0xfffffffe32327890 */ /* 0x000fe4000fffe03f */
[----:B------:R-:W-:Y:S01]  /*5f70*/  UMOV UR6, UR11 ;  /* 0x0000000b00067c82 */ /* 0x000fe20008000000 */
[----:B------:R-:W-:Y:S01]  /*5f80*/  @!P5 PRMT R8, RZ, 0x654, R8 ;  /* 0x00000654ff08d816 */ /* 0x000fe20000000008 */
[----:B------:R-:W-:Y:S01]  /*5f90*/  HGMMA.64x256x16.F32 R24, R152, gdesc[UR4].tnspB, RZ, !UPT, gsb0 ;  /* 0x43e0000498187df0 */ /* 0x000fe2000c0008ff */
        /* <DEDUP_REMOVED lines=18> */
[----:B------:R-:W-:-:S06]  /*60c0*/  ULEA UR7, UR47, UR23, 0x6 ;  /* 0x000000172f077291 */ /* 0x000fcc000f8e303f */
[----:B------:R-:W-:Y:S01]  /*60d0*/  VIADD R10, R10, UR7 ;  /* 0x000000070a0a7c36 */ /* 0x000fe20008000000 */
        /* <DEDUP_REMOVED lines=11> */
[----:B------:R-:W-:Y:S01]  /*6190*/  ISETP.LT.AND P0, PT, RZ, UR7, PT ;  /* 0x00000007ff007c0c */ /* 0x000fe2000bf01270 */
[----:B------:R-:W-:-:S06]  /*61a0*/  UIADD3 UR6, UR7, -0x1, URZ ;  /* 0xffffffff07067890 */ /* 0x000fcc000fffe03f */
[----:B0-----:R-:W-:-:S06]  /*61b0*/  IMAD.U32 R8, RZ, RZ, UR6 ;  /* 0x00000006ff087e24 */ /* 0x001fcc000f8e00ff */
[----:B------:R-:W-:Y:S05]  /*61c0*/  @P0 BRA `(.L_x_4391) ;  /* 0x00000000001c0947 */ /* 0x000fea0003800000 */
[----:B------:R-:W-:Y:S01]  /*61d0*/  ISETP.NE.AND P0, PT, R11, 0x1, PT ;  /* 0x000000010b00780c */ /* 0x000fe20003f05270 */
[----:B------:R-:W-:-:S12]  /*61e0*/  IMAD R9, RZ, RZ, -UR7 ;  /* 0x80000007ff097e24 */ /* 0x000fd8000f8e02ff */
[----:B------:R-:W0:Y:S02]  /*61f0*/  @P0 LDC.64 R12, c[0x0][0x9e8] ;  /* 0x00027a00ff0c0b82 */ /* 0x000e240000000a00 */
[----:B0-----:R-:W-:-:S05]  /*6200*/  @P0 IMAD.HI.U32 R8, R9, R12, RZ ;  /* 0x0000000c09080227 */ /* 0x001fca00078e00ff */
[----:B------:R-:W-:-:S04]  /*6210*/  @P0 SHF.R.U32.HI R9, RZ, R13, R8 ;  /* 0x0000000dff090219 */ /* 0x000fc80000011608 */
[----:B------:R-:W-:Y:S01]  /*6220*/  LOP3.LUT R8, RZ, R9, RZ, 0x33, !PT ;  /* 0x00000009ff087212 */ /* 0x000fe200078e33ff */
[----:B------:R-:W-:Y:S06]  /*6230*/  BRA `(.L_x_4392) ;  /* 0x0000000000107947 */ /* 0x000fec0003800000 */
.L_x_4391:
[----:B------:R-:W-:-:S13]  /*6240*/  ISETP.NE.AND P0, PT, R11, 0x1, PT ;  /* 0x000000010b00780c */ /* 0x000fda0003f05270 */
[----:B------:R-:W0:Y:S02]  /*6250*/  @P0 LDC.64 R12, c[0x0][0x9e8] ;  /* 0x00027a00ff0c0b82 */ /* 0x000e240000000a00 */
[----:B0-----:R-:W-:-:S05]  /*6260*/  @P0 IMAD.HI.U32 R12, R8, R12, RZ ;  /* 0x0000000c080c0227 */ /* 0x001fca00078e00ff */
[----:B------:R-:W-:-:S07]  /*6270*/  @P0 SHF.R.U32.HI R8, RZ, R13, R12 ;  /* 0x0000000dff080219 */ /* 0x000fce000001160c */
.L_x_4392:
[----:B------:R-:W-:-:S05]  /*6280*/  IMAD R11, R8, R11, R11 ;  /* 0x0000000b080b7224 */ /* 0x000fca00078e020b */
[----:B------:R-:W-:-:S07]  /*6290*/  VIMNMX R10, R10, R11, PT ;  /* 0x0000000b0a0a7248 */ /* 0x000fce0003fe0100 */
.L_x_4390:
[----:B------:R-:W-:-:S04]  /*62a0*/  SHF.R.S32.HI R9, RZ, 0x1f, R10 ;  /* 0x0000001fff097819 */ /* 0x000fc8000001140a */
[----:B------:R-:W-:-:S04]  /*62b0*/  LEA.HI R9, R9, R10, RZ, 0x6 ;  /* 0x0000000a09097211 */ /* 0x000fc800078f30ff */
[----:B------:R-:W-:-:S04]  /*62c0*/  SHF.R.S32.HI R9, RZ, 0x6, R9 ;  /* 0x00000006ff097819 */ /* 0x000fc80000011409 */
[----:B------:R-:W-:-:S04]  /*62d0*/  VIMNMX R10, R186, R9, !PT ;  /* 0x00000009ba0a7248 */ /* 0x000fc80007fe0100 */
[----:B------:R-:W-:-:S13]  /*62e0*/  ISETP.LE.AND P0, PT, R10, UR50, PT ;  /* 0x000000320a007c0c */ /* 0x000fda000bf03270 */
[----:B------:R-:W-:Y:S05]  /*62f0*/  @!P0 BRA `(.L_x_4393) ;  /* 0x0000002400c48947 */ /* 0x000fea0003800000 */
[----:B------:R-:W-:Y:S01]  /*6300*/  VIADD R13, R3, UR23 ;  /* 0x00000017030d7c36 */ /* 0x000fe20008000000 */
[----:B------:R-:W-:Y:S01]  /*6310*/  ULDC UR24, c[0x0][0x9e4] ;  /* 0x0002790000187ab9 */ /* 0x000fe20000000800 */
[----:B------:R-:W-:Y:S01]  /*6320*/  ULDC UR21, c[0x0][0x988] ;  /* 0x0002620000157ab9 */ /* 0x000fe20000000800 */
[----:B------:R-:W-:Y:S01]  /*6330*/  ULDC UR25, c[0x0][0x9d8] ;  /* 0x0002760000197ab9 */ /* 0x000fe20000000800 */
[----:B------:R-:W-:Y:S01]  /*6340*/  VIADD R11, R13, 0x8 ;  /* 0x000000080d0b7836 */ /* 0x000fe20000000000 */
[----:B------:R-:W-:-:S04]  /*6350*/  ULDC UR26, c[0x0][0x9e0] ;  /* 0x00027800001a7ab9 */ /* 0x000fc80000000800 */
[----:B------:R-:W-:-:S07]  /*6360*/  LOP3.LUT R9, RZ, R11, RZ, 0x33, !PT ;  /* 0x0000000bff097212 */ /* 0x000fce00078e33ff */
.L_x_4410:
[----:B------:R-:W-:-:S04]  /*6370*/  UIADD3 UR22, UR37, 0x1, URZ ;  /* 0x0000000125167890 */ /* 0x000fc8000fffe03f */
[----:B------:R-:W-:-:S04]  /*6380*/  UISETP.NE.AND UP0, UPT, UR22, 0x2, UPT ;  /* 0x000000021600788c */ /* 0x000fc8000bf05270 */
[----:B------:R-:W-:Y:S02]  /*6390*/  USEL UR6, URZ, 0x1, UP0 ;  /* 0x000000013f067887 */ /* 0x000fe40008000000 */
[----:B------:R-:W-:-:S04]  /*63a0*/  USEL UR22, UR22, URZ, UP0 ;  /* 0x0000003f16167287 */ /* 0x000fc80008000000 */
[----:B------:R-:W-:Y:S01]  /*63b0*/  LOP3.LUT R2, R2, UR6, RZ, 0x3c, !PT ;  /* 0x0000000602027c12 */ /* 0x000fe2000f8e3cff */
[----:B-1----:R-:W-:Y:S07]  /*63c0*/  @!P4 BRA `(.L_x_4394) ;  /* 0x000000000004c947 */ /* 0x002fee0003800000 */
[----:B------:R-:W-:Y:S01]  /*63d0*/  BPT.TRAP 0x1 ;  /* 0x000000040000795c */ /* 0x000fe20000300000 */
.L_x_4394:
[----:B------:R-:W-:Y:S01]  /*63e0*/  ULEA UR27, UR22, UR38, 0x3 ;  /* 0x00000026161b7291 */ /* 0x000fe2000f8e183f */
[----:B0-----:R-:W-:-:S08]  /*63f0*/  SHF.L.U32 R8, R2, 0x1f, RZ ;  /* 0x0000001f02087819 */ /* 0x001fd000000006ff */
[----:B------:R0:W1:Y:S01]  /*6400*/  SYNCS.PHASECHK.TRANS64.TRYWAIT P0, [UR27+0x28c30], R8 ;  /* 0x028c3008ff0075a7 */ /* 0x000062000800015b */
[----:B------:R-:W-:Y:S05]  /*6410*/  @!P4 BRA `(.L_x_4395) ;  /* 0x000000000004c947 */ /* 0x000fea0003800000 */
[----:B------:R-:W-:Y:S01]  /*6420*/  BPT.TRAP 0x1 ;  /* 0x000000040000795c */ /* 0x000fe20000300000 */
.L_x_4395:
[----:B-1----:R-:W-:Y:S05]  /*6430*/  @P0 BRA `(.L_x_4396) ;  /* 0x0000000000080947 */ /* 0x002fea0003800000 */
[----:B------:R-:W1:Y:S02]  /*6440*/  SYNCS.PHASECHK.TRANS64.TRYWAIT P0, [UR27+0x28c30], R8 ;  /* 0x028c3008ff0075a7 */ /* 0x000e64000800015b */
[----:B-1----:R-:W-:Y:S05]  /*6450*/  @!P0 BRA `(.L_x_4397) ;  /* 0x000000f400548947 */ /* 0x002fea0003800000 */
.L_x_4396:
[----:B------:R-:W-:Y:S01]  /*6460*/  R2UR UR18, R0 ;  /* 0x00000000001272ca */ /* 0x000fe200000e0000 */
[----:B---3--:R-:W-:Y:S01]  /*6470*/  WARPGROUP.ARRIVE ;  /* 0x00000000000079c5 */ /* 0x008fe20000000000 */
[----:B------:R-:W-:Y:S01]  /*6480*/  UMOV UR19, 0x40000040 ;  /* 0x4000004000137882 */ /* 0x000fe20000000000 */
[----:B------:R-:W-:Y:S01]  /*6490*/  UMOV UR7, 0x40000040 ;  /* 0x4000004000077882 */ /* 0x000fe20000000000 */
[----:B------:R-:W-:Y:S01]  /*64a0*/  UMOV UR11, 0x40000040 ;  /* 0x40000040000b7882 */ /* 0x000fe20000000000 */
[----:B------:R-:W-:Y:S01]  /*64b0*/  UMOV UR15, 0x40000040 ;  /* 0x40000040000f7882 */ /* 0x000fe20000000000 */
[----:B------:R-:W-:Y:S01]  /*64c0*/  MOV R21, UR27 ;  /* 0x0000001b00157c02 */ /* 0x000fe20008000f00 */
[----:B-1----:R-:W-:-:S04]  /*64d0*/  IMAD.U32 R15, RZ, RZ, UR40 ;  /* 0x00000028ff0f7e24 */ /* 0x002fc8000f8e00ff */
        /* <DEDUP_REMOVED lines=9> */
[----:B------:R-:W-:Y:S01]  /*6570*/  HGMMA.64x64x16.F32 R152, gdesc[UR4], R152, gsb0 ;  /* 0x00e00000049879f0 */ /* 0x000fe20008000898 */
[----:B------:R-:W-:-:S04]  /*6580*/  USHF.L.U32 UR7, UR50, 0x6, URZ ;  /* 0x0000000632077899 */ /* 0x000fc8000800063f */
[----:B------:R-:W-:Y:S01]  /*6590*/  UIADD3 UR6, UR44, 0x1, -UR7 ;  /* 0x000000012c067890 */ /* 0x000fe2000fffe807 */
        /* <DEDUP_REMOVED lines=38> */
[----:B------:R2:W-:Y:S01]  /*6800*/  @!P5 SYNCS.ARRIVE.TRANS64.RED.A1T0 RZ, [R14+URZ], RZ ;  /* 0x000000ff0effd9a7 */ /* 0x0005e2000810043f */
[----:B------:R-:W-:Y:S01]  /*6810*/  FMUL.FTZ R176, R176, UR25 ;  /* 0x00000019b0b07c20 */ /* 0x000fe20008410000 */
[----:B------:R-:W-:-:S05]  /*6820*/  FMUL.FTZ R177, R177, UR25 ;  /* 0x00000019b1b17c20 */ /* 0x000fca0008410000 */
[----:B------:R-:W3:Y:S01]  /*6830*/  MUFU.TANH R194, R194 ;  /* 0x000000c200c27308 */ /* 0x000ee20000002400 */
[----:B--2---:R-:W-:-:S05]  /*6840*/  IADD3 R14, -R16, UR6, -R15 ;  /* 0x00000006100e7c10 */ /* 0x004fca000fffe90f */
[C---:B------:R-:W-:Y:S02]  /*6850*/  VIADD R182, R14.reuse, UR20 ;  /* 0x000000140eb67c36 */ /* 0x040fe40008000000 */
[----:B------:R-:W2:Y:S01]  /*6860*/  MUFU.TANH R12, R12 ;  /* 0x0000000c000c7308 */ /* 0x000ea20000002400 */
[----:B------:R-:W-:-:S07]  /*6870*/  VIADD R178, R14, UR26 ;  /* 0x0000001a0eb27c36 */ /* 0x000fce0008000000 */
        /* <DEDUP_REMOVED lines=29> */
[C---:B-----5:R-:W-:Y:S01]  /*6a50*/  IMAD.IADD R176, R3.reuse, 0x1, R178 ;  /* 0x0000000103b07824 */ /* 0x060fe200078e02b2 */
[----:B-1----:R-:W-:Y:S01]  /*6a60*/  IADD3 R177, R3, R182, RZ ;  /* 0x000000b603b17210 */ /* 0x002fe20007ffe0ff */
[----:B--234-:R-:W-:Y:S06]  /*6a70*/  @!P6 BRA `(.L_x_4398) ;  /* 0x00000000005ce947 */ /* 0x01cfec0003800000 */
[----:B------:R-:W-:Y:S01]  /*6a80*/  ISETP.GT.AND P0, PT, R13, -0x1, PT ;  /* 0xffffffff0d00780c */ /* 0x000fe20003f04270 */
[----:B------:R-:W-:-:S12]  /*6a90*/  BSSY B0, `(.L_x_4399) ;  /* 0x0000011000007945 */ /* 0x000fd80003800000 */
[----:B------:R-:W-:Y:S05]  /*6aa0*/  @P0 BRA `(.L_x_4400) ;  /* 0x0000000000240947 */ /* 0x000fea0003800000 */
[----:B------:R-:W-:Y:S02]  /*6ab0*/  IMAD.U32 R179, RZ, RZ, UR24 ;  /* 0x00000018ffb37e24 */ /* 0x000fe4000f8e00ff */
[----:B------:R-:W-:-:S03]  /*6ac0*/  VIADD R175, R3, UR23 ;  /* 0x0000001703af7c36 */ /* 0x000fc60008000000 */
[----:B------:R-:W-:Y:S02]  /*6ad0*/  ISETP.NE.AND P0, PT, R179, 0x1, PT ;  /* 0x00000001b300780c */ /* 0x000fe40003f05270 */
[----:B------:R-:W-:-:S11]  /*6ae0*/  LOP3.LUT R175, RZ, R175, RZ, 0x33, !PT ;  /* 0x000000afffaf7212 */ /* 0x000fd600078e33ff */
[----:B------:R-:W1:Y:S02]  /*6af0*/  @P0 LDC.64 R14, c[0x0][0x9e8] ;  /* 0x00027a00ff0e0b82 */ /* 0x000e640000000a00 */
[----:B-1----:R-:W-:-:S05]  /*6b00*/  @P0 IMAD.HI.U32 R14, R175, R14, RZ ;  /* 0x0000000eaf0e0227 */ /* 0x002fca00078e00ff */
[----:B------:R-:W-:-:S04]  /*6b10*/  @P0 SHF.R.U32.HI R175, RZ, R15, R14 ;  /* 0x0000000fffaf0219 */ /* 0x000fc8000001160e */
[----:B------:R-:W-:Y:S01]  /*6b20*/  LOP3.LUT R14, RZ, R175, RZ, 0x33, !PT ;  /* 0x000000afff0e7212 */ /* 0x000fe200078e33ff */
[----:B------:R-:W-:Y:S06]  /*6b30*/  BRA `(.L_x_4401) ;  /* 0x0000000000187947 */ /* 0x000fec0003800000 */
.L_x_4400:
[----:B------:R-:W-:-:S05]  /*6b40*/  IMAD.U32 R179, RZ, RZ, UR24 ;  /* 0x00000018ffb37e24 */ /* 0x000fca000f8e00ff */
[----:B------:R-:W-:-:S13]  /*6b50*/  ISETP.NE.AND P0, PT, R179, 0x1, PT ;  /* 0x00000001b300780c */ /* 0x000fda0003f05270 */
[----:B------:R-:W1:Y:S02]  /*6b60*/  @P0 LDC.64 R14, c[0x0][0x9e8] ;  /* 0x00027a00ff0e0b82 */ /* 0x000e640000000a00 */
[----:B-1----:R-:W-:-:S04]  /*6b70*/  @P0 IMAD.HI.U32 R170, R13, R14, RZ ;  /* 0x0000000e0daa0227 */ /* 0x002fc800078e00ff */
[----:B------:R-:W-:Y:S01]  /*6b80*/  IMAD.MOV.U32 R14, RZ, RZ, R13 ;  /* 0x000000ffff0e7224 */ /* 0x000fe200078e000d */
[----:B------:R-:W-:-:S07]  /*6b90*/  @P0 SHF.R.U32.HI R14, RZ, R15, R170 ;  /* 0x0000000fff0e0219 */ /* 0x000fce00000116aa */
.L_x_4401:
[----:B------:R-:W-:Y:S05]  /*6ba0*/  BSYNC B0 ;  /* 0x0000000000007941 */ /* 0x000fea0003800000 */
.L_x_4399:
[----:B------:R-:W-:-:S04]  /*6bb0*/  IMAD R15, R14, R179, -UR7 ;  /* 0x800000070e0f7e24 */ /* 0x000fc8000f8e02b3 */
[----:B------:R-:W-:-:S05]  /*6bc0*/  IMAD.IADD R15, R15, 0x1, -R16 ;  /* 0x000000010f0f7824 */ /* 0x000fca00078e0a10 */
[----:B------:R-:W-:Y:S02]  /*6bd0*/  VIADDMNMX R176, R15, R179, R176, PT ;  /* 0x000000b30fb07246 */ /* 0x000fe400038001b0 */
[----:B------:R-:W-:-:S07]  /*6be0*/  VIMNMX R177, R177, R15, !PT ;  /* 0x0000000fb1b17248 */ /* 0x000fce0007fe0100 */
.L_x_4398:
[----:B------:R-:W-:-:S06]  /*6bf0*/  UISETP.GT.AND UP0, UPT, UR50, -0x1, UPT ;  /* 0xffffffff3200788c */ /* 0x000fcc000bf04270 */
[----:B------:R-:W-:-:S04]  /*6c00*/  PLOP3.LUT P0, PT, PT, PT, UP0, 0x80, 0x0 ;  /* 0x000000000000781c */ /* 0x000fc80003f0f008 */
[C---:B------:R-:W-:Y:S02]  /*6c10*/  ISETP.GT.AND P1, PT, R177.reuse, RZ, P0 ;  /* 0x000000ffb100720c */ /* 0x040fe40000724270 */
[C---:B------:R-:W-:Y:S02]  /*6c20*/  ISETP.GT.AND P3, PT, R177.reuse, 0x1, P0 ;  /* 0x00000001b100780c */ /* 0x040fe40000764270 */
        /* <DEDUP_REMOVED lines=8> */
[----:B0-----:R-:W-:Y:S02]  /*6cb0*/  FSEL R195, R195, -INF , !P1 ;  /* 0xff800000c3c37808 */ /* 0x001fe40004800000 */
        /* <DEDUP_REMOVED lines=40> */
[----:B------:R-:W-:Y:S01]  /*6f40*/  ISETP.GT.AND P1, PT, R11, -0x1, PT ;  /* 0xffffffff0b00780c */ /* 0x000fe20003f24270 */
[----:B------:R-:W-:-:S12]  /*6f50*/  BSSY B0, `(.L_x_4403) ;  /* 0x0000010000007945 */ /* 0x000fd80003800000 */
[----:B------:R-:W-:Y:S05]  /*6f60*/  @P1 BRA `(.L_x_4404) ;  /* 0x0000000000201947 */ /* 0x000fea0003800000 */
[----:B------:R-:W-:-:S04]  /*6f70*/  MOV R179, UR24 ;  /* 0x0000001800b37c02 */ /* 0x000fc80008000f00 */
[----:B------:R-:W-:-:S13]  /*6f80*/  ISETP.NE.AND P1, PT, R179, 0x1, PT ;  /* 0x00000001b300780c */ /* 0x000fda0003f25270 */
[----:B------:R-:W0:Y:S02]  /*6f90*/  @P1 LDC.64 R14, c[0x0][0x9e8] ;  /* 0x00027a00ff0e1b82 */ /* 0x000e240000000a00 */
[----:B0-----:R-:W-:-:S04]  /*6fa0*/  @P1 IMAD.HI.U32 R178, R9, R14, RZ ;  /* 0x0000000e09b21227 */ /* 0x001fc800078e00ff */
[----:B------:R-:W-:Y:S01]  /*6fb0*/  IMAD.MOV.U32 R14, RZ, RZ, R9 ;  /* 0x000000ffff0e7224 */ /* 0x000fe200078e0009 */
[----:B------:R-:W-:-:S04]  /*6fc0*/  @P1 SHF.R.U32.HI R14, RZ, R15, R178 ;  /* 0x0000000fff0e1219 */ /* 0x000fc800000116b2 */
[----:B------:R-:W-:Y:S01]  /*6fd0*/  LOP3.LUT R14, RZ, R14, RZ, 0x33, !PT ;  /* 0x0000000eff0e7212 */ /* 0x000fe200078e33ff */
[----:B------:R-:W-:Y:S06]  /*6fe0*/  BRA `(.L_x_4405) ;  /* 0x0000000000187947 */ /* 0x000fec0003800000 */
.L_x_4404:
[----:B------:R-:W-:-:S05]  /*6ff0*/  IMAD.U32 R179, RZ, RZ, UR24 ;  /* 0x00000018ffb37e24 */ /* 0x000fca000f8e00ff */
[----:B------:R-:W-:-:S13]  /*7000*/  ISETP.NE.AND P1, PT, R179, 0x1, PT ;  /* 0x00000001b300780c */ /* 0x000fda0003f25270 */
[----:B------:R-:W0:Y:S02]  /*7010*/  @P1 LDC.64 R14, c[0x0][0x9e8] ;  /* 0x00027a00ff0e1b82 */ /* 0x000e240000000a00 */
[----:B0-----:R-:W-:-:S04]  /*7020*/  @P1 IMAD.HI.U32 R178, R11, R14, RZ ;  /* 0x0000000e0bb21227 */ /* 0x001fc800078e00ff */
[----:B------:R-:W-:Y:S01]  /*7030*/  IMAD.MOV.U32 R14, RZ, RZ, R11 ;  /* 0x000000ffff0e7224 */ /* 0x000fe200078e000b */
[----:B------:R-:W-:-:S07]  /*7040*/  @P1 SHF.R.U32.HI R14, RZ, R15, R178 ;  /* 0x0000000fff0e1219 */ /* 0x000fce00000116b2 */
.L_x_4405:
[----:B------:R-:W-:Y:S05]  /*7050*/  BSYNC B0 ;  /* 0x0000000000007941 */ /* 0x000fea0003800000 */
.L_x_4403:
[----:B------:R-:W-:-:S04]  /*7060*/  IMAD R15, R14, R179, -UR7 ;  /* 0x800000070e0f7e24 */ /* 0x000fc8000f8e02b3 */
[----:B------:R-:W-:-:S05]  /*7070*/  IMAD.IADD R15, R15, 0x1, -R16 ;  /* 0x000000010f0f7824 */ /* 0x000fca00078e0a10 */
[----:B------:R-:W-:Y:S02]  /*7080*/  VIADDMNMX R176, R15, R179, R176, PT ;  /* 0x000000b30fb07246 */ /* 0x000fe400038001b0 */
[----:B------:R-:W-:-:S07]  /*7090*/  VIMNMX R177, R177, R15, !PT ;  /* 0x0000000fb1b17248 */ /* 0x000fce0007fe0100 */
.L_x_4402:
        /* <DEDUP_REMOVED lines=14> */
[----:B------:R-:W-:Y:S02]  /*7180*/  ISETP.GT.AND P3, PT, R177, 0x9, P0 ;  /* 0x00000009b100780c */ /* 0x000fe40000764270 */
[----:B------:R-:W-:Y:S02]  /*7190*/  FMNMX.FTZ R15, R175, R14, !PT ;  /* 0x0000000eaf0f7209 */ /* 0x000fe40007810000 */
[----:B------:R-:W-:Y:S02]  /*71a0*/  FSEL R12, R12, -INF , !P1 ;  /* 0xff8000000c0c7808 */ /* 0x000fe40004800000 */
[----:B------:R-:W-:Y:S02]  /*71b0*/  FMNMX.FTZ R15, R172, R15, !PT ;  /* 0x0000000fac0f7209 */ /* 0x000fe40007810000 */
[----:B------:R-:W-:-:S02]  /*71c0*/  ISETP.LT.OR P2, PT, R176, 0x9, P2 ;  /* 0x00000009b000780c */ /* 0x000fc40001741670 */
[----:B------:R-:W-:Y:S02]  /*71d0*/  FMNMX.FTZ R14, R174, R15, !PT ;  /* 0x0000000fae0e7209 */ /* 0x000fe40007810000 */
[----:B------:R-:W-:Y:S02]  /*71e0*/  ISETP.LT.OR P3, PT, R176, 0xa, P3 ;  /* 0x0000000ab000780c */ /* 0x000fe40001f61670 */
[----:B------:R-:W-:Y:S02]  /*71f0*/  FMNMX.FTZ R14, R171, R14, !PT ;  /* 0x0000000eab0e7209 */ /* 0x000fe40007810000 */
[----:B------:R-:W-:Y:S02]  /*7200*/  FSEL R153, R153, -INF , !P2 ;  /* 0xff80000099997808 */ /* 0x000fe40005000000 */
[----:B------:R-:W-:Y:S02]  /*7210*/  FMNMX.FTZ R14, R173, R14, !PT ;  /* 0x0000000ead0e7209 */ /* 0x000fe40007810000 */
[----:B------:R-:W-:-:S02]  /*7220*/  ISETP.GT.AND P2, PT, R177, 0x10, P0 ;  /* 0x00000010b100780c */ /* 0x000fc40000744270 */
[----:B------:R-:W-:Y:S02]  /*7230*/  FMNMX.FTZ R14, R165, R14, !PT ;  /* 0x0000000ea50e7209 */ /* 0x000fe40007810000 */
[----:B------:R-:W-:Y:S02]  /*7240*/  FSEL R152, R152, -INF , !P3 ;  /* 0xff80000098987808 */ /* 0x000fe40005800000 */
[----:B------:R-:W-:Y:S02]  /*7250*/  FMNMX.FTZ R15, R169, R14, !PT ;  /* 0x0000000ea90f7209 */ /* 0x000fe40007810000 */
[----:B------:R-:W-:Y:S02]  /*7260*/  ISETP.GT.AND P3, PT, R177, 0x11, P0 ;  /* 0x00000011b100780c */ /* 0x000fe40000764270 */
[----:B------:R-:W-:Y:S02]  /*7270*/  FMNMX.FTZ R15, R168, R15, !PT ;  /* 0x0000000fa80f7209 */ /* 0x000fe40007810000 */
[----:B------:R-:W-:-:S02]  /*7280*/  ISETP.LT.OR P2, PT, R176, 0x11, P2 ;  /* 0x00000011b000780c */ /* 0x000fc40001741670 */
[----:B------:R-:W-:Y:S02]  /*7290*/  FMNMX.FTZ R15, R164, R15, !PT ;  /* 0x0000000fa40f7209 */ /* 0x000fe40007810000 */
[----:B------:R-:W-:Y:S02]  /*72a0*/  ISETP.LT.OR P3, PT, R176, 0x12, P3 ;  /* 0x00000012b000780c */ /* 0x000fe40001f61670 */
[----:B------:R-:W-:Y:S01]  /*72b0*/  FSEL R154, R154, -INF , !P2 ;  /* 0xff8000009a9a7808 */ /* 0x000fe20005000000 */
[----:B------:R-:W0:Y:S01]  /*72c0*/  SHFL.BFLY PT, R14, R15, 0x2, 0x1f ;  /* 0x0c401f000f0e7f89 */ /* 0x000e2200000e0000 */
[----:B------:R-:W-:Y:S02]  /*72d0*/  ISETP.GT.AND P1, PT, R177, 0x18, P0 ;  /* 0x00000018b100780c */ /* 0x000fe40000724270 */
[----:B------:R-:W-:Y:S02]  /*72e0*/  FSEL R155, R155, -INF , !P3 ;  /* 0xff8000009b9b7808 */ /* 0x000fe40005800000 */
[----:B------:R-:W-:-:S02]  /*72f0*/  ISETP.GT.AND P3, PT, R177, 0x20, P0 ;  /* 0x00000020b100780c */ /* 0x000fc40000764270 */
[C---:B------:R-:W-:Y:S02]  /*7300*/  ISETP.GT.AND P2, PT, R177.reuse, 0x19, P0 ;  /* 0x00000019b100780c */ /* 0x040fe40000744270 */
[C---:B------:R-:W-:Y:S02]  /*7310*/  ISETP.LT.OR P1, PT, R176.reuse, 0x19, P1 ;  /* 0x00000019b000780c */ /* 0x040fe40000f21670 */
[C---:B------:R-:W-:Y:S02]  /*7320*/  ISETP.LT.OR P3, PT, R176.reuse, 0x21, P3 ;  /* 0x00000021b000780c */ /* 0x040fe40001f61670 */
[----:B------:R-:W-:Y:S02]  /*7330*/  ISETP.LT.OR P2, PT, R176, 0x1a, P2 ;  /* 0x0000001ab000780c */ /* 0x000fe40001741670 */
[----:B------:R-:W-:Y:S02]  /*7340*/  FSEL R156, R156, -INF , !P1 ;  /* 0xff8000009c9c7808 */ /* 0x000fe40004800000 */
[----:B------:R-:W-:-:S02]  /*7350*/  ISETP.GT.AND P1, PT, R177, 0x21, P0 ;  /* 0x00000021b100780c */ /* 0x000fc40000724270 */
[----:B------:R-:W-:Y:S02]  /*7360*/  FSEL R158, R158, -INF , !P3 ;  /* 0xff8000009e9e7808 */ /* 0x000fe40005800000 */
[----:B------:R-:W-:Y:S02]  /*7370*/  FSEL R157, R157, -INF , !P2 ;  /* 0xff8000009d9d7808 */ /* 0x000fe40005000000 */
[----:B------:R-:W-:Y:S02]  /*7380*/  ISETP.GT.AND P2, PT, R177, 0x28, P0 ;  /* 0x00000028b100780c */ /* 0x000fe40000744270 */
[----:B0-----:R-:W-:Y:S02]  /*7390*/  FMNMX.FTZ R178, R15, R14, !PT ;  /* 0x0000000e0fb27209 */ /* 0x001fe40007810000 */
[----:B------:R-:W-:Y:S02]  /*73a0*/  FMNMX.FTZ R15, R12, R7, !PT ;  /* 0x000000070c0f7209 */ /* 0x000fe40007810000 */
[C---:B------:R-:W-:Y:S01]  /*73b0*/  ISETP.LT.OR P1, PT, R176.reuse, 0x22, P1 ;  /* 0x00000022b000780c */ /* 0x040fe20000f21670 */
[----:B------:R-:W0:Y:S01]  /*73c0*/  SHFL.BFLY PT, R179, R178, 0x1, 0x1f ;  /* 0x0c201f00b2b37f89 */ /* 0x000e2200000e0000 */
[----:B------:R-:W-:-:S02]  /*73d0*/  ISETP.LT.OR P2, PT, R176, 0x29, P2 ;  /* 0x00000029b000780c */ /* 0x000fc40001741670 */
[----:B------:R-:W-:Y:S02]  /*73e0*/  FSEL R159, R159, -INF , !P1 ;  /* 0xff8000009f9f7808 */ /* 0x000fe40004800000 */
[C---:B------:R-:W-:Y:S02]  /*73f0*/  ISETP.GT.AND P1, PT, R177.reuse, 0x29, P0 ;  /* 0x00000029b100780c */ /* 0x040fe40000724270 */
[----:B------:R-:W-:Y:S02]  /*7400*/  FSEL R160, R160, -INF , !P2 ;  /* 0xff800000a0a07808 */ /* 0x000fe40005000000 */
[----:B------:R-:W-:Y:S02]  /*7410*/  ISETP.GT.AND P2, PT, R177, 0x30, P0 ;  /* 0x00000030b100780c */ /* 0x000fe40000744270 */
[C---:B------:R-:W-:Y:S02]  /*7420*/  ISETP.LT.OR P1, PT, R176.reuse, 0x2a, P1 ;  /* 0x0000002ab000780c */ /* 0x040fe40000f21670 */
[----:B------:R-:W-:-:S02]  /*7430*/  ISETP.LT.OR P2, PT, R176, 0x31, P2 ;  /* 0x00000031b000780c */ /* 0x000fc40001741670 */
[----:B------:R-:W-:Y:S02]  /*7440*/  FSEL R161, R161, -INF , !P1 ;  /* 0xff800000a1a17808 */ /* 0x000fe40004800000 */
[C---:B------:R-:W-:Y:S02]  /*7450*/  ISETP.GT.AND P1, PT, R177.reuse, 0x31, P0 ;  /* 0x00000031b100780c */ /* 0x040fe40000724270 */
[----:B------:R-:W-:Y:S02]  /*7460*/  FSEL R162, R162, -INF , !P2 ;  /* 0xff800000a2a27808 */ /* 0x000fe40005000000 */
[----:B------:R-:W-:Y:S02]  /*7470*/  ISETP.GT.AND P2, PT, R177, 0x38, P0 ;  /* 0x00000038b100780c */ /* 0x000fe40000744270 */
[----:B------:R-:W-:Y:S02]  /*7480*/  ISETP.LT.OR P1, PT, R176, 0x32, P1 ;  /* 0x00000032b000780c */ /* 0x000fe40000f21670 */
[----:B0-----:R-:W-:-:S02]  /*7490*/  FMNMX.FTZ R14, R178, R179, !PT ;  /* 0x000000b3b20e7209 */ /* 0x001fc40007810000 */
[----:B------:R-:W-:Y:S02]  /*74a0*/  FMNMX.FTZ R178, R20, R15, !PT ;  /* 0x0000000f14b27209 */ /* 0x000fe40007810000 */
[C---:B------:R-:W-:Y:S01]  /*74b0*/  FSETP.NEU.FTZ.AND P3, PT, R14.reuse, -INF , PT ;  /* 0xff8000000e00780b */ /* 0x040fe20003f7d000 */
[----:B------:R-:W-:Y:S01]  /*74c0*/  FMUL.FTZ R179, R14, UR10 ;  /* 0x0000000a0eb37c20 */ /* 0x000fe20008410000 */
[----:B------:R-:W-:Y:S02]  /*74d0*/  FMNMX.FTZ R15, R153, R178, !PT ;  /* 0x000000b2990f7209 */ /* 0x000fe40007810000 */
[----:B------:R-:W-:Y:S02]  /*74e0*/  ISETP.GT.AND P0, PT, R177, 0x39, P0 ;  /* 0x00000039b100780c */ /* 0x000fe40000704270 */
[----:B------:R-:W-:Y:S02]  /*74f0*/  FMNMX.FTZ R15, R152, R15, !PT ;  /* 0x0000000f980f7209 */ /* 0x000fe40007810000 */
[----:B------:R-:W-:-:S02]  /*7500*/  ISETP.LT.OR P2, PT, R176, 0x39, P2 ;  /* 0x00000039b000780c */ /* 0x000fc40001741670 */
[----:B------:R-:W-:Y:S02]  /*7510*/  FMNMX.FTZ R178, R154, R15, !PT ;  /* 0x0000000f9ab27209 */ /* 0x000fe40007810000 */
[----:B------:R-:W-:Y:S02]  /*7520*/  FSEL R163, R163, -INF , !P1 ;  /* 0xff800000a3a37808 */ /* 0x000fe40004800000 */
        /* <DEDUP_REMOVED lines=11> */
[----:B------:R-:W-:Y:S01]  /*75e0*/  FSEL R167, R167, -INF , !P0 ;  /* 0xff800000a7a77808 */ /* 0x000fe20004000000 */
        /* <DEDUP_REMOVED lines=12> */
[----:B------:R-:W-:Y:S01]  /*76b0*/  FFMA.FTZ R173, R168, UR10, -R178 ;  /* 0x0000000aa8ad7c23 */ /* 0x000fe200080108b2 */
[----:B------:R-:W-:-:S03]  /*76c0*/  FMNMX.FTZ R182, R162, R179, !PT ;  /* 0x000000b3a2b67209 */ /* 0x000fc60007810000 */
[----:B------:R-:W-:Y:S01]  /*76d0*/  MUFU.EX2 R177, R177 ;  /* 0x000000b100b17308 */ /* 0x000fe20000000800 */
[----:B------:R-:W-:-:S04]  /*76e0*/  FMNMX.FTZ R179, R163, R182, !PT ;  /* 0x000000b6a3b37209 */ /* 0x000fc80007810000 */
[----:B------:R-:W-:Y:S01]  /*76f0*/  FMNMX.FTZ R182, R166, R179, !PT ;  /* 0x000000b3a6b67209 */ /* 0x000fe20007810000 */
[--C-:B------:R-:W-:Y:S02]  /*7700*/  FFMA.FTZ R179, R197, UR10, -R178.reuse ;  /* 0x0000000ac5b37c23 */ /* 0x100fe400080108b2 */
[----:B------:R-:W-:Y:S01]  /*7710*/  MUFU.EX2 R176, R176 ;  /* 0x000000b000b07308 */ /* 0x000fe20000000800 */
[----:B------:R-:W-:Y:S01]  /*7720*/  FMNMX.FTZ R183, R167, R182, !PT ;  /* 0x000000b6a7b77209 */ /* 0x000fe20007810000 */
[----:B------:R-:W-:-:S04]  /*7730*/  FFMA.FTZ R182, R198, UR10, -R178 ;  /* 0x0000000ac6b67c23 */ /* 0x000fc800080108b2 */
[----:B0-----:R-:W0:Y:S02]  /*7740*/  SHFL.BFLY PT, R194, R183, 0x2, 0x1f ;  /* 0x0c401f00b7c27f89 */ /* 0x001e2400000e0000 */
[----:B------:R-:W-:Y:S08]  /*7750*/  MUFU.EX2 R179, R179 ;  /* 0x000000b300b37308 */ /* 0x000ff00000000800 */
[----:B------:R-:W-:Y:S08]  /*7760*/  MUFU.EX2 R182, R182 ;  /* 0x000000b600b67308 */ /* 0x000ff00000000800 */
[----:B------:R-:W-:Y:S01]  /*7770*/  MUFU.EX2 R170, R170 ;  /* 0x000000aa00aa7308 */ /* 0x000fe20000000800 */
[----:B0-----:R-:W-:Y:S01]  /*7780*/  FMNMX.FTZ R193, R183, R194, !PT ;  /* 0x000000c2b7c17209 */ /* 0x001fe20007810000 */
[----:B------:R-:W-:Y:S01]  /*7790*/  FFMA.FTZ R194, R169, UR10, -R178 ;  /* 0x0000000aa9c27c23 */ /* 0x000fe200080108b2 */
[----:B------:R-:W-:Y:S01]  /*77a0*/  FSEL R183, R14, RZ, P3 ;  /* 0x000000ff0eb77208 */ /* 0x000fe20001800000 */
[----:B------:R-:W-:-:S02]  /*77b0*/  IMAD.MOV R169, RZ, RZ, -R18 ;  /* 0x000000ffffa97224 */ /* 0x000fc400078e0a12 */
[----:B------:R-:W-:Y:S01]  /*77c0*/  FFMA.FTZ R178, R164, UR10, -R178 ;  /* 0x0000000aa4b27c23 */ /* 0x000fe200080108b2 */
[----:B------:R-:W0:Y:S01]  /*77d0*/  SHFL.BFLY PT, R196, R193, 0x1, 0x1f ;  /* 0x0c201f00c1c47f89 */ /* 0x000e2200000e0000 */
[----:B------:R-:W-:Y:S01]  /*77e0*/  MUFU.EX2 R175, R175 ;  /* 0x000000af00af7308 */ /* 0x000fe20000000800 */
[----:B------:R-:W-:Y:S01]  /*77f0*/  FADD.FTZ R183, -R183, R6 ;  /* 0x00000006b7b77221 */ /* 0x000fe20000010100 */
[----:B------:R-:W-:-:S03]  /*7800*/  ISETP.NE.AND P0, PT, R16, R169, PT ;  /* 0x000000a91000720c */ /* 0x000fc60003f05270 */
[----:B------:R-:W-:-:S03]  /*7810*/  FMUL.FTZ R6, R183, UR10 ;  /* 0x0000000ab7067c20 */ /* 0x000fc60008410000 */
[----:B------:R-:W-:Y:S08]  /*7820*/  MUFU.EX2 R172, R172 ;  /* 0x000000ac00ac7308 */ /* 0x000ff00000000800 */
[----:B------:R-:W1:Y:S01]  /*7830*/  MUFU.EX2 R6, R6 ;  /* 0x0000000600067308 */ /* 0x000e620000000800 */
[----:B0-----:R-:W-:-:S07]  /*7840*/  FMNMX.FTZ R168, R193, R196, !PT ;  /* 0x000000c4c1a87209 */ /* 0x001fce0007810000 */
[----:B------:R-:W0:Y:S01]  /*7850*/  MUFU.EX2 R181, R181 ;  /* 0x000000b500b57308 */ /* 0x000e220000000800 */
[----:B------:R-:W-:Y:S02]  /*7860*/  MOV R196, UR37 ;  /* 0x0000002500c47c02 */ /* 0x000fe40008000f00 */
[----:B------:R-:W-:-:S05]  /*7870*/  FSETP.NEU.FTZ.AND P1, PT, R168, -INF , PT ;  /* 0xff800000a800780b */ /* 0x000fca0003f3d000 */
[----:B------:R-:W2:Y:S01]  /*7880*/  MUFU.EX2 R171, R171 ;  /* 0x000000ab00ab7308 */ /* 0x000ea20000000800 */
[----:B-1----:R-:W-:Y:S01]  /*7890*/  FFMA.FTZ R169, R6, R4, R15 ;  /* 0x0000000406a97223 */ /* 0x002fe2000001000f */
[----:B------:R-:W-:Y:S01]  /*78a0*/  FMUL.FTZ R4, R168, UR10 ;  /* 0x0000000aa8047c20 */ /* 0x000fe20008410000 */
[-C--:B------:R-:W-:Y:S01]  /*78b0*/  FMUL.FTZ R24, R24, R6.reuse ;  /* 0x0000000618187220 */ /* 0x080fe20000410000 */
[-C--:B------:R-:W-:Y:S01]  /*78c0*/  FMUL.FTZ R25, R25, R6.reuse ;  /* 0x0000000619197220 */ /* 0x080fe20000410000 */
[----:B------:R-:W-:Y:S01]  /*78d0*/  FADD.FTZ R164, R180, R169 ;  /* 0x000000a9b4a47221 */ /* 0x000fe20000010000 */
[-C--:B------:R-:W-:Y:S01]  /*78e0*/  FMUL.FTZ R28, R28, R6.reuse ;  /* 0x000000061c1c7220 */ /* 0x080fe20000410000 */
[----:B------:R-:W-:Y:S01]  /*78f0*/  FSEL R183, R4, RZ, P1 ;  /* 0x000000ff04b77208 */ /* 0x000fe20000800000 */
[----:B------:R-:W1:Y:S01]  /*7900*/  MUFU.EX2 R174, R174 ;  /* 0x000000ae00ae7308 */ /* 0x000e620000000800 */
[----:B------:R-:W-:Y:S01]  /*7910*/  FADD.FTZ R169, R177, R164 ;  /* 0x000000a4b1a97221 */ /* 0x000fe20000010000 */
[----:B------:R-:W-:Y:S01]  /*7920*/  FSEL R4, R168, RZ, P1 ;  /* 0x000000ffa8047208 */ /* 0x000fe20000800000 */
[----:B------:R-:W-:Y:S01]  /*7930*/  FMUL.FTZ R29, R29, R6 ;  /* 0x000000061d1d7220 */ /* 0x000fe20000410000 */
[----:B------:R-:W-:Y:S01]  /*7940*/  FFMA.FTZ R12, R12, UR10, -R183 ;  /* 0x0000000a0c0c7c23 */ /* 0x000fe200080108b7 */
[----:B------:R-:W-:Y:S01]  /*7950*/  FADD.FTZ R164, R176, R169 ;  /* 0x000000a9b0a47221 */ /* 0x000fe20000010000 */
[----:B------:R-:W-:Y:S01]  /*7960*/  FFMA.FTZ R169, R20, UR10, -R183 ;  /* 0x0000000a14a97c23 */ /* 0x000fe200080108b7 */
[----:B------:R-:W-:Y:S01]  /*7970*/  FADD.FTZ R4, -R4, R7 ;  /* 0x0000000704047221 */ /* 0x000fe20000010100 */
[----:B------:R-:W3:Y:S01]  /*7980*/  MUFU.EX2 R165, R165 ;  /* 0x000000a500a57308 */ /* 0x000ee20000000800 */
[----:B------:R-:W-:Y:S01]  /*7990*/  FADD.FTZ R193, R179, R164 ;  /* 0x000000a4b3c17221 */ /* 0x000fe20000010000 */
[----:B------:R-:W-:-:S02]  /*79a0*/  @!P0 IMAD R164, R196, 0x40, R17 ;  /* 0x00000040c4a48824 */ /* 0x000fc400078e0211 */
[----:B------:R-:W-:Y:S01]  /*79b0*/  FMUL.FTZ R4, R4, UR10 ;  /* 0x0000000a04047c20 */ /* 0x000fe20008410000 */
[----:B------:R-:W-:Y:S01]  /*79c0*/  FFMA.FTZ R198, R157, UR10, -R183 ;  /* 0x0000000a9dc67c23 */ /* 0x000fe200080108b7 */
[----:B------:R-:W-:Y:S01]  /*79d0*/  FADD.FTZ R193, R182, R193 ;  /* 0x000000c1b6c17221 */ /* 0x000fe20000010000 */
[--C-:B------:R-:W-:Y:S01]  /*79e0*/  FFMA.FTZ R153, R153, UR10, -R183.reuse ;  /* 0x0000000a99997c23 */ /* 0x100fe200080108b7 */
[----:B------:R-:W-:Y:S01]  /*79f0*/  @!P0 LEA R20, R164, UR38, 0x2 ;  /* 0x00000026a4148c11 */ /* 0x000fe2000f8e10ff */
[----:B------:R-:W-:Y:S01]  /*7a00*/  FFMA.FTZ R164, R152, UR10, -R183 ;  /* 0x0000000a98a47c23 */ /* 0x000fe200080108b7 */
[----:B------:R-:W-:Y:S01]  /*7a10*/  FADD.FTZ R196, R170, R193 ;  /* 0x000000c1aac47221 */ /* 0x000fe20000010000 */
[----:B------:R-:W4:Y:S01]  /*7a20*/  MUFU.EX2 R194, R194 ;  /* 0x000000c200c27308 */ /* 0x000f220000000800 */
[--C-:B------:R-:W-:Y:S01]  /*7a30*/  FFMA.FTZ R195, R155, UR10, -R183.reuse ;  /* 0x0000000a9bc37c23 */ /* 0x100fe200080108b7 */
[--C-:B------:R-:W-:Y:S01]  /*7a40*/  FFMA.FTZ R193, R154, UR10, -R183.reuse ;  /* 0x0000000a9ac17c23 */ /* 0x100fe200080108b7 */
[----:B------:R-:W-:Y:S01]  /*7a50*/  FADD.FTZ R199, R175, R196 ;  /* 0x000000c4afc77221 */ /* 0x000fe20000010000 */
[----:B------:R-:W-:Y:S01]  /*7a60*/  @!P0 STS [R20+0x28800], R6 ;  /* 0x0288000614008388 */ /* 0x000fe20000000800 */
[--C-:B------:R-:W-:Y:S01]  /*7a70*/  FFMA.FTZ R197, R156, UR10, -R183.reuse ;  /* 0x0000000a9cc57c23 */ /* 0x100fe200080108b7 */
[----:B------:R-:W-:Y:S01]  /*7a80*/  FFMA.FTZ R200, R159, UR10, -R183 ;  /* 0x0000000a9fc87c23 */ /* 0x000fe200080108b7 */
[----:B------:R-:W-:Y:S01]  /*7a90*/  FADD.FTZ R152, R172, R199 ;  /* 0x000000c7ac987221 */ /* 0x000fe20000010000 */
[----:B------:R-:W-:Y:S01]  /*7aa0*/  MUFU.EX2 R12, R12 ;  /* 0x0000000c000c7308 */ /* 0x000fe20000000800 */
[--C-:B------:R-:W-:Y:S01]  /*7ab0*/  FFMA.FTZ R199, R158, UR10, -R183.reuse ;  /* 0x0000000a9ec77c23 */ /* 0x100fe200080108b7 */
[----:B------:R-:W-:Y:S01]  /*7ac0*/  F2FP.F16.F32.PACK_AB R158, R175, R170 ;  /* 0x000000aaaf9e723e */ /* 0x000fe200000000ff */
[----:B0-----:R-:W-:Y:S01]  /*7ad0*/  FADD.FTZ R152, R181, R152 ;  /* 0x00000098b5987221 */ /* 0x001fe20000010000 */
[--C-:B------:R-:W-:Y:S01]  /*7ae0*/  FFMA.FTZ R202, R161, UR10, -R183.reuse ;  /* 0x0000000aa1ca7c23 */ /* 0x100fe200080108b7 */
[--C-:B------:R-:W-:Y:S01]  /*7af0*/  FFMA.FTZ R201, R160, UR10, -R183.reuse ;  /* 0x0000000aa0c97c23 */ /* 0x100fe200080108b7 */
[--C-:B------:R-:W-:Y:S01]  /*7b00*/  FFMA.FTZ R204, R163, UR10, -R183.reuse ;  /* 0x0000000aa3cc7c23 */ /* 0x100fe200080108b7 */
[----:B--2---:R-:W-:Y:S01]  /*7b10*/  FADD.FTZ R157, R171, R152 ;  /* 0x00000098ab9d7221 */ /* 0x004fe20000010000 */
[----:B------:R1:W0:Y:S01]  /*7b20*/  MUFU.EX2 R7, R4 ;  /* 0x0000000400077308 */ /* 0x0002220000000800 */
[--C-:B------:R-:W-:Y:S01]  /*7b30*/  FFMA.FTZ R203, R162, UR10, -R183.reuse ;  /* 0x0000000aa2cb7c23 */ /* 0x100fe200080108b7 */
[--C-:B------:R-:W-:Y:S01]  /*7b40*/  FFMA.FTZ R205, R166, UR10, -R183.reuse ;  /* 0x0000000aa6cd7c23 */ /* 0x100fe200080108b7 */
[----:B------:R-:W-:Y:S01]  /*7b50*/  FFMA.FTZ R183, R167, UR10, -R183 ;  /* 0x0000000aa7b77c23 */ /* 0x000fe200080108b7 */
[----:B------:R-:W-:Y:S01]  /*7b60*/  F2FP.F16.F32.PACK_AB R160, R181, R172 ;  /* 0x000000acb5a0723e */ /* 0x000fe200000000ff */
        /* <DEDUP_REMOVED lines=8> */
[----:B---3--:R-:W-:Y:S01]  /*7bf0*/  FADD.FTZ R157, R165, R4 ;  /* 0x00000004a59d7221 */ /* 0x008fe20000010000 */
[-C--:B------:R-:W-:Y:S01]  /*7c00*/  FMUL.FTZ R44, R44, R6.reuse ;  /* 0x000000062c2c7220 */ /* 0x080fe20000410000 */
[-C--:B------:R-:W-:Y:S01]  /*7c10*/  FMUL.FTZ R45, R45, R6.reuse ;  /* 0x000000062d2d7220 */ /* 0x080fe20000410000 */
[----:B------:R-:W1:Y:S01]  /*7c20*/  MUFU.EX2 R155, R153 ;  /* 0x00000099009b7308 */ /* 0x000e620000000800 */
[----:B----4-:R-:W-:Y:S01]  /*7c30*/  FADD.FTZ R4, R194, R157 ;  /* 0x0000009dc2047221 */ /* 0x010fe20000010000 */
[----:B0-----:R-:W-:Y:S01]  /*7c40*/  FFMA.FTZ R170, R7, R5, R12 ;  /* 0x0000000507aa7223 */ /* 0x001fe2000001000c */
[----:B------:R0:W-:Y:S01]  /*7c50*/  @!P0 STS [R20+0x28820], R7 ;  /* 0x0288200714008388 */ /* 0x0001e20000000800 */
[-C--:B------:R-:W-:Y:S01]  /*7c60*/  FMUL.FTZ R48, R48, R6.reuse ;  /* 0x0000000630307220 */ /* 0x080fe20000410000 */
[-C--:B------:R-:W-:Y:S01]  /*7c70*/  FMUL.FTZ R49, R49, R6.reuse ;  /* 0x0000000631317220 */ /* 0x080fe20000410000 */
[-C--:B------:R-:W-:Y:S01]  /*7c80*/  FMUL.FTZ R52, R52, R6.reuse ;  /* 0x0000000634347220 */ /* 0x080fe20000410000 */
[-C--:B------:R-:W-:Y:S01]  /*7c90*/  FMUL.FTZ R53, R53, R6.reuse ;  /* 0x0000000635357220 */ /* 0x080fe20000410000 */
[----:B------:R3:W4:Y:S01]  /*7ca0*/  MUFU.EX2 R196, R164 ;  /* 0x000000a400c47308 */ /* 0x0007220000000800 */
        /* <DEDUP_REMOVED lines=9> */
[----:B---3--:R-:W-:Y:S01]  /*7d40*/  F2FP.F16.F32.PACK_AB R164, R194, R165 ;  /* 0x000000a5c2a4723e */ /* 0x008fe200000000ff */
[-C--:B------:R-:W-:Y:S01]  /*7d50*/  FMUL.FTZ R68, R68, R6.reuse ;  /* 0x0000000644447220 */ /* 0x080fe20000410000 */
[-C--:B------:R-:W-:Y:S01]  /*7d60*/  FMUL.FTZ R69, R69, R6.reuse ;  /* 0x0000000645457220 */ /* 0x080fe20000410000 */
[-C--:B------:R-:W-:Y:S01]  /*7d70*/  FMUL.FTZ R72, R72, R6.reuse ;  /* 0x0000000648487220 */ /* 0x080fe20000410000 */
[-C--:B------:R-:W-:Y:S01]  /*7d80*/  FMUL.FTZ R73, R73, R6.reuse ;  /* 0x0000000649497220 */ /* 0x080fe20000410000 */
[-C--:B------:R-:W-:Y:S01]  /*7d90*/  FMUL.FTZ R76, R76, R6.reuse ;  /* 0x000000064c4c7220 */ /* 0x080fe20000410000 */
[----:B0-----:R-:W0:Y:S01]  /*7da0*/  MUFU.EX2 R20, R195 ;  /* 0x000000c300147308 */ /* 0x001e220000000800 */
[----:B----4-:R-:W-:Y:S01]  /*7db0*/  FADD.FTZ R170, R196, R5 ;  /* 0x00000005c4aa7221 */ /* 0x010fe20000010000 */
        /* <DEDUP_REMOVED lines=48> */
[----:B------:R-:W-:Y:S01]  /*80c0*/  FMUL.FTZ R149, R149, R6 ;  /* 0x0000000695957220 */ /* 0x000fe20000410000 */
[----:B------:R-:W-:Y:S01]  /*80d0*/  F2FP.F16.F32.PACK_AB R152, R180, R15 ;  /* 0x0000000fb498723e */ /* 0x000fe200000000ff */
[----:B------:R-:W-:Y:S01]  /*80e0*/  FMUL.FTZ R26, R26, R7 ;  /* 0x000000071a1a7220 */ /* 0x000fe20000410000 */
[----:B------:R-:W-:Y:S01]  /*80f0*/  F2FP.F16.F32.PACK_AB R154, R176, R177 ;  /* 0x000000b1b09a723e */ /* 0x000fe200000000ff */
[----:B------:R-:W-:Y:S01]  /*8100*/  FMUL.FTZ R27, R27, R7 ;  /* 0x000000071b1b7220 */ /* 0x000fe20000410000 */
[----:B------:R-:W-:Y:S01]  /*8110*/  F2FP.F16.F32.PACK_AB R153, R169, R12 ;  /* 0x0000000ca999723e */ /* 0x000fe200000000ff */
[----:B------:R-:W1:Y:S01]  /*8120*/  MUFU.EX2 R165, R203 ;  /* 0x000000cb00a57308 */ /* 0x000e620000000800 */
[----:B--2---:R-:W-:Y:S01]  /*8130*/  FADD.FTZ R5, R163, R170 ;  /* 0x000000aaa3057221 */ /* 0x004fe20000010000 */
[----:B------:R-:W-:Y:S01]  /*8140*/  F2FP.F16.F32.PACK_AB R155, R196, R155 ;  /* 0x0000009bc49b723e */ /* 0x000fe200000000ff */
[----:B------:R-:W-:Y:S01]  /*8150*/  BAR.SYNC.DEFER_BLOCKING 0xf, 0x100 ;  /* 0x03c4000000007b1d */ /* 0x000fe20000010000 */
[----:B------:R-:W-:Y:S01]  /*8160*/  F2FP.F16.F32.PACK_AB R156, R182, R179 ;  /* 0x000000b3b69c723e */ /* 0x000fe200000000ff */
[----:B------:R-:W-:Y:S01]  /*8170*/  FMUL.FTZ R30, R30, R7 ;  /* 0x000000071e1e7220 */ /* 0x000fe20000410000 */
[----:B------:R-:W-:Y:S01]  /*8180*/  F2FP.F16.F32.PACK_AB R157, R20, R157 ;  /* 0x0000009d149d723e */ /* 0x000fe200000000ff */
[----:B------:R-:W-:Y:S01]  /*8190*/  FMUL.FTZ R31, R31, R7 ;  /* 0x000000071f1f7220 */ /* 0x000fe20000410000 */
[----:B------:R-:W-:Y:S01]  /*81a0*/  F2FP.F16.F32.PACK_AB R159, R198, R159 ;  /* 0x0000009fc69f723e */ /* 0x000fe200000000ff */
[----:B------:R-:W2:Y:S01]  /*81b0*/  MUFU.EX2 R204, R204 ;  /* 0x000000cc00cc7308 */ /* 0x000ea20000000800 */
[----:B0-----:R-:W-:Y:S01]  /*81c0*/  FADD.FTZ R172, R202, R5 ;  /* 0x00000005caac7221 */ /* 0x001fe20000010000 */
[----:B------:R-:W-:Y:S01]  /*81d0*/  F2FP.F16.F32.PACK_AB R162, R174, R171 ;  /* 0x000000abaea2723e */ /* 0x000fe200000000ff */
[----:B------:R-:W-:Y:S01]  /*81e0*/  FMUL.FTZ R34, R34, R7 ;  /* 0x0000000722227220 */ /* 0x000fe20000410000 */
[----:B------:R-:W-:Y:S01]  /*81f0*/  F2FP.F16.F32.PACK_AB R161, R200, R161 ;  /* 0x000000a1c8a1723e */ /* 0x000fe200000000ff */
[----:B------:R-:W-:Y:S01]  /*8200*/  FMUL.FTZ R35, R35, R7 ;  /* 0x0000000723237220 */ /* 0x000fe20000410000 */
[----:B------:R-:W-:Y:S01]  /*8210*/  F2FP.F16.F32.PACK_AB R163, R202, R163 ;  /* 0x000000a3caa3723e */ /* 0x000fe200000000ff */
        /* <DEDUP_REMOVED lines=10> */
[C---:B--2---:R-:W-:Y:S01]  /*82c0*/  FADD.FTZ R6, R204.reuse, R5 ;  /* 0x00000005cc067221 */ /* 0x044fe20000010000 */
[----:B------:R-:W-:Y:S01]  /*82d0*/  F2FP.F16.F32.PACK_AB R165, R204, R165 ;  /* 0x000000a5cca5723e */ /* 0x000fe200000000ff */
[----:B------:R2:W-:Y:S01]  /*82e0*/  STSM.16.M88.4 [R19+0x26800], R152 ;  /* 0x0268009813007844 */ /* 0x0005e20000000200 */
[-C--:B------:R-:W-:Y:S01]  /*82f0*/  FMUL.FTZ R51, R51, R7.reuse ;  /* 0x0000000733337220 */ /* 0x080fe20000410000 */
[-C--:B------:R-:W-:Y:S01]  /*8300*/  FMUL.FTZ R54, R54, R7.reuse ;  /* 0x0000000736367220 */ /* 0x080fe20000410000 */
[-C--:B------:R-:W-:Y:S01]  /*8310*/  FMUL.FTZ R55, R55, R7.reuse ;  /* 0x0000000737377220 */ /* 0x080fe20000410000 */
[----:B------:R2:W-:Y:S01]  /*8320*/  STSM.16.M88.4 [R184], R156 ;  /* 0x0000009cb8007844 */ /* 0x0005e20000000200 */
[----:B------:R-:W3:Y:S01]  /*8330*/  MUFU.EX2 R178, R178 ;  /* 0x000000b200b27308 */ /* 0x000ee20000000800 */
[----:B0-----:R-:W-:Y:S01]  /*8340*/  FADD.FTZ R5, R167, R6 ;  /* 0x00000006a7057221 */ /* 0x001fe20000010000 */
[-C--:B------:R-:W-:Y:S01]  /*8350*/  FMUL.FTZ R58, R58, R7.reuse ;  /* 0x000000073a3a7220 */ /* 0x080fe20000410000 */
[----:B------:R2:W-:Y:S01]  /*8360*/  STSM.16.M88.4 [R22], R160 ;  /* 0x000000a016007844 */ /* 0x0005e20000000200 */
        /* <DEDUP_REMOVED lines=12> */
[----:B------:R-:W-:Y:S01]  /*8430*/  FMUL.FTZ R79, R79, R7 ;  /* 0x000000074f4f7220 */ /* 0x000fe20000410000 */
[C---:B---3--:R-:W-:Y:S01]  /*8440*/  F2FP.F16.F32.PACK_AB R166, R178.reuse, R173 ;  /* 0x000000adb2a6723e */ /* 0x048fe200000000ff */
[----:B------:R-:W-:Y:S01]  /*8450*/  FADD.FTZ R4, R178, R15 ;  /* 0x0000000fb2047221 */ /* 0x000fe20000010000 */
[-C--:B------:R-:W-:Y:S01]  /*8460*/  FMUL.FTZ R82, R82, R7.reuse ;  /* 0x0000000752527220 */ /* 0x080fe20000410000 */
[-C--:B------:R-:W-:Y:S01]  /*8470*/  FMUL.FTZ R83, R83, R7.reuse ;  /* 0x0000000753537220 */ /* 0x080fe20000410000 */
[-C--:B------:R-:W-:Y:S01]  /*8480*/  FMUL.FTZ R86, R86, R7.reuse ;  /* 0x0000000756567220 */ /* 0x080fe20000410000 */
[-C--:B------:R-:W-:Y:S01]  /*8490*/  FMUL.FTZ R87, R87, R7.reuse ;  /* 0x0000000757577220 */ /* 0x080fe20000410000 */
[-C--:B------:R-:W-:Y:S01]  /*84a0*/  FMUL.FTZ R90, R90, R7.reuse ;  /* 0x000000075a5a7220 */ /* 0x080fe20000410000 */
[----:B------:R-:W-:Y:S01]  /*84b0*/  FMUL.FTZ R91, R91, R7 ;  /* 0x000000075b5b7220 */ /* 0x000fe20000410000 */
[C---:B0-----:R-:W-:Y:S01]  /*84c0*/  F2FP.F16.F32.PACK_AB R167, R170.reuse, R167 ;  /* 0x000000a7aaa7723e */ /* 0x041fe200000000ff */
[----:B------:R-:W-:Y:S01]  /*84d0*/  FADD.FTZ R5, R170, R5 ;  /* 0x00000005aa057221 */ /* 0x000fe20000010000 */
[-C--:B------:R-:W-:Y:S01]  /*84e0*/  FMUL.FTZ R94, R94, R7.reuse ;  /* 0x000000075e5e7220 */ /* 0x080fe20000410000 */
[-C--:B------:R-:W-:Y:S01]  /*84f0*/  FMUL.FTZ R95, R95, R7.reuse ;  /* 0x000000075f5f7220 */ /* 0x080fe20000410000 */
[-C--:B------:R-:W-:Y:S01]  /*8500*/  FMUL.FTZ R98, R98, R7.reuse ;  /* 0x0000000762627220 */ /* 0x080fe20000410000 */
[----:B------:R2:W-:Y:S01]  /*8510*/  STSM.16.M88.4 [R23], R164 ;  /* 0x000000a417007844 */ /* 0x0005e20000000200 */
        /* <DEDUP_REMOVED lines=27> */
[----:B--2---:R-:W-:Y:S06]  /*86d0*/  @!P4 BRA `(.L_x_4406) ;  /* 0x000000000004c947 */ /* 0x004fec0003800000 */
[----:B------:R-:W-:Y:S01]  /*86e0*/  BPT.TRAP 0x1 ;  /* 0x000000040000795c */ /* 0x000fe20000300000 */
.L_x_4406:
[----:B------:R0:W1:Y:S01]  /*86f0*/  SYNCS.PHASECHK.TRANS64.TRYWAIT P0, [UR27+0x28c50], R8 ;  /* 0x028c5008ff0075a7 */ /* 0x000062000800015b */
[----:B------:R-:W-:Y:S05]  /*8700*/  @!P4 BRA `(.L_x_4407) ;  /* 0x000000000004c947 */ /* 0x000fea0003800000 */
[----:B------:R-:W-:Y:S01]  /*8710*/  BPT.TRAP 0x1 ;  /* 0x000000040000795c */ /* 0x000fe20000300000 */
.L_x_4407:
[----:B-1----:R-:W-:Y:S05]  /*8720*/  @P0 BRA `(.L_x_4408) ;  /* 0x0000000000080947 */ /* 0x002fea0003800000 */
[----:B------:R-:W1:Y:S02]  /*8730*/  SYNCS.PHASECHK.TRANS64.TRYWAIT P0, [UR27+0x28c50], R8 ;  /* 0x028c5008ff0075a7 */ /* 0x000e64000800015b */
[----:B-1----:R-:W-:Y:S05]  /*8740*/  @!P0 BRA `(.L_x_4409) ;  /* 0x000000d000b08947 */ /* 0x002fea0003800000 */
.L_x_4408:
[----:B------:R-:W-:Y:S01]  /*8750*/  ULEA UR11, UR22, UR45, 0xc ;  /* 0x0000002d160b7291 */ /* 0x000fe2000f8e603f */
[----:B------:R-:W-:Y:S01]  /*8760*/  WARPGROUP.ARRIVE ;  /* 0x00000000000079c5 */ /* 0x000fe20000000000 */
[----:B------:R-:W-:Y:S01]  /*8770*/  UMOV UR7, 0x40000040 ;  /* 0x4000004000077882 */ /* 0x000fe20000000000 */
[----:B------:R-:W-:Y:S01]  /*8780*/  ISETP.LT.AND P0, PT, R10, UR50, PT ;  /* 0x000000320a007c0c */ /* 0x000fe2000bf01270 */
[----:B-1----:R-:W-:Y:S01]  /*8790*/  @!P5 VIADD R21, R21, 0x28c60 ;  /* 0x00028c601515d836 */ /* 0x002fe20000000000 */
[----:B------:R-:W-:Y:S01]  /*87a0*/  UIADD3 UR50, UR50, -0x1, URZ ;  /* 0xffffffff32327890 */ /* 0x000fe2000fffe03f */
[----:B------:R-:W-:Y:S01]  /*87b0*/  IMAD.MOV.U32 R7, RZ, RZ, R168 ;  /* 0x000000ffff077224 */ /* 0x000fe200078e00a8 */
[----:B------:R-:W-:Y:S01]  /*87c0*/  UMOV UR6, UR11 ;  /* 0x0000000b00067c82 */ /* 0x000fe20008000000 */
[----:B------:R-:W-:Y:S01]  /*87d0*/  UMOV UR37, UR22 ;  /* 0x0000001600257c82 */ /* 0x000fe20008000000 */
        /* <DEDUP_REMOVED lines=32> */
[----:B------:R-:W-:Y:S01]  /*89e0*/  IMAD.MOV.U32 R7, RZ, RZ, R168 ;  /* 0x000000ffff077224 */ /* 0x000fe200078e00a8 */
[----:B------:R-:W-:Y:S01]  /*89f0*/  MOV R6, R14 ;  /* 0x0000000e00067202 */ /* 0x000fe20000000f00 */
[----:B------:R-:W-:-:S06]  /*8a00*/  UMOV UR37, UR22 ;  /* 0x0000001600257c82 */ /* 0x000fcc0008000000 */
.L_x_4393:
[----:B------:R-:W2:Y:S01]  /*8a10*/  LDC R12, c[0x0][0x9e4] ;  /* 0x00027900ff0c7b82 */ /* 0x000ea20000000800 */
[----:B------:R-:W-:Y:S01]  /*8a20*/  UIADD3 UR6, UR44, 0x40, -UR40 ;  /* 0x000000402c067890 */ /* 0x000fe2000fffe828 */
[----:B------:R-:W-:-:S03]  /*8a30*/  ULDC UR7, c[0x0][0x9dc] ;  /* 0x0002770000077ab9 */ /* 0x000fc60000000800 */
[----:B------:R-:W-:-:S04]  /*8a40*/  ULEA UR6, UR47, UR6, 0x6 ;  /* 0x000000062f067291 */ /* 0x000fc8000f8e303f */
[----:B------:R-:W-:-:S06]  /*8a50*/  UIADD3 UR7, UR6, -UR7, URZ ;  /* 0x8000000706077290 */ /* 0x000fcc000fffe03f */
[----:B0-----:R-:W-:Y:S01]  /*8a60*/  IMAD.U32 R8, RZ, RZ, UR7 ;  /* 0x00000007ff087e24 */ /* 0x001fe2000f8e00ff */
[----:B--2---:R-:W-:-:S13]  /*8a70*/  ISETP.GE.AND P6, PT, R12, 0x1, PT ;  /* 0x000000010c00780c */ /* 0x004fda0003fc6270 */
[----:B------:R-:W-:Y:S05]  /*8a80*/  @!P6 BRA `(.L_x_4411) ;  /* 0x000000000040e947 */ /* 0x000fea0003800000 */
[----:B------:R-:W-:-:S05]  /*8a90*/  IMAD.U32 R9, RZ, RZ, UR6 ;  /* 0x00000006ff097e24 */ /* 0x000fca000f8e00ff */
        /* <DEDUP_REMOVED lines=9> */
.L_x_4412:
[----:B------:R-:W-:-:S13]  /*8b30*/  ISETP.NE.AND P0, PT, R12, 0x1, PT ;  /* 0x000000010c00780c */ /* 0x000fda0003f05270 */
[----:B------:R-:W0:Y:S02]  /*8b40*/  @P0 LDC.64 R10, c[0x0][0x9e8] ;  /* 0x00027a00ff0a0b82 */ /* 0x000e240000000a00 */
[----:B0-----:R-:W-:-:S05]  /*8b50*/  @P0 IMAD.HI.U32 R10, R9, R10, RZ ;  /* 0x0000000a090a0227 */ /* 0x001fca00078e00ff */
[----:B------:R-:W-:-:S07]  /*8b60*/  @P0 SHF.R.U32.HI R9, RZ, R11, R10 ;  /* 0x0000000bff090219 */ /* 0x000fce000001160a */
.L_x_4413:
[----:B------:R-:W-:-:S05]  /*8b70*/  IMAD R9, R9, R12, RZ ;  /* 0x0000000c09097224 */ /* 0x000fca00078e02ff */
[----:B------:R-:W-:-:S07]  /*8b80*/  VIMNMX R8, R8, R9, !PT ;  /* 0x0000000908087248 */ /* 0x000fce0007fe0100 */
.L_x_4411:
[----:B------:R-:W-:-:S05]  /*8b90*/  VIADD R8, R8, 0x3f ;  /* 0x0000003f08087836 */ /* 0x000fca0000000000 */
[----:B------:R-:W-:-:S04]  /*8ba0*/  SHF.R.S32.HI R9, RZ, 0x1f, R8 ;  /* 0x0000001fff097819 */ /* 0x000fc80000011408 */
[----:B------:R-:W-:-:S04]  /*8bb0*/  LEA.HI R9, R9, R8, RZ, 0x6 ;  /* 0x0000000809097211 */ /* 0x000fc800078f30ff */
[----:B------:R-:W-:-:S04]  /*8bc0*/  SHF.R.S32.HI R9, RZ, 0x6, R9 ;  /* 0x00000006ff097819 */ /* 0x000fc80000011409 */
[----:B------:R-:W-:-:S04]  /*8bd0*/  VIMNMX R8, R186, R9, !PT ;  /* 0x00000009ba087248 */ /* 0x000fc80007fe0100 */
[----:B------:R-:W-:-:S13]  /*8be0*/  ISETP.LE.AND P0, PT, R8, UR50, PT ;  /* 0x0000003208007c0c */ /* 0x000fda000bf03270 */
[----:B------:R-:W-:Y:S05]  /*8bf0*/  @!P0 BRA `(.L_x_4414) ;  /* 0x0000001c00308947 */ /* 0x000fea0003800000 */
[----:B------:R-:W-:Y:S01]  /*8c00*/  IMAD.MOV.U32 R10, RZ, RZ, R7 ;  /* 0x000000ffff0a7224 */ /* 0x000fe200078e0007 */
[----:B------:R-:W-:Y:S01]  /*8c10*/  UMOV UR22, UR37 ;  /* 0x0000002500167c82 */ /* 0x000fe20008000000 */
[----:B------:R-:W-:Y:S01]  /*8c20*/  IMAD.MOV.U32 R15, RZ, RZ, R6 ;  /* 0x000000ffff0f7224 */ /* 0x000fe200078e0006 */
[----:B------:R-:W-:Y:S01]  /*8c30*/  ULDC UR21, c[0x0][0x988] ;  /* 0x0002620000157ab9 */ /* 0x000fe20000000800 */
[----:B------:R-:W-:-:S05]  /*8c40*/  ULDC UR23, c[0x0][0x9d8] ;  /* 0x0002760000177ab9 */ /* 0x000fca0000000800 */
.L_x_4423:
[----:B------:R-:W-:Y:S01]  /*8c50*/  UIADD3 UR37, UR22, 0x1, URZ ;  /* 0x0000000116257890 */ /* 0x000fe2000fffe03f */
[----:B------:R-:W-:Y:S01]  /*8c60*/  MOV R7, UR50 ;  /* 0x0000003200077c02 */ /* 0x000fe20008000f00 */
[----:B------:R-:W-:Y:S02]  /*8c70*/  UIADD3 UR50, UR50, -0x1, URZ ;  /* 0xffffffff32327890 */ /* 0x000fe4000fffe03f */
[----:B------:R-:W-:Y:S01]  /*8c80*/  UISETP.NE.AND UP0, UPT, UR37, 0x2, UPT ;  /* 0x000000022500788c */ /* 0x000fe2000bf05270 */
[----:B------:R-:W-:-:S03]  /*8c90*/  ISETP.GT.AND P0, PT, R7, R8, PT ;  /* 0x000000080700720c */ /* 0x000fc60003f04270 */
[----:B------:R-:W-:Y:S02]  /*8ca0*/  USEL UR6, URZ, 0x1, UP0 ;  /* 0x000000013f067887 */ /* 0x000fe40008000000 */
[----:B------:R-:W-:-:S04]  /*8cb0*/  USEL UR37, UR37, URZ, UP0 ;  /* 0x0000003f25257287 */ /* 0x000fc80008000000 */
[----:B------:R-:W-:Y:S01]  /*8cc0*/  LOP3.LUT R2, R2, UR6, RZ, 0x3c, !PT ;  /* 0x0000000602027c12 */ /* 0x000fe2000f8e3cff */
[----:B012---:R-:W-:Y:S07]  /*8cd0*/  @!P4 BRA `(.L_x_4415) ;  /* 0x000000000004c947 */ /* 0x007fee0003800000 */
[----:B------:R-:W-:Y:S01]  /*8ce0*/  BPT.TRAP 0x1 ;  /* 0x000000040000795c */ /* 0x000fe20000300000 */
.L_x_4415:
[----:B------:R-:W-:Y:S01]  /*8cf0*/  ULEA UR24, UR37, UR38, 0x3 ;  /* 0x0000002625187291 */ /* 0x000fe2000f8e183f */
[----:B------:R-:W-:-:S08]  /*8d00*/  SHF.L.U32 R9, R2, 0x1f, RZ ;  /* 0x0000001f02097819 */ /* 0x000fd000000006ff */
[----:B------:R0:W2:Y:S01]  /*8d10*/  SYNCS.PHASECHK.TRANS64.TRYWAIT P1, [UR24+0x28c30], R9 ;  /* 0x028c3009ff0075a7 */ /* 0x0000a20008020158 */
[----:B------:R-:W-:Y:S05]  /*8d20*/  @!P4 BRA `(.L_x_4416) ;  /* 0x000000000004c947 */ /* 0x000fea0003800000 */
[----:B------:R-:W-:Y:S01]  /*8d30*/  BPT.TRAP 0x1 ;  /* 0x000000040000795c */ /* 0x000fe20000300000 */
.L_x_4416:
[----:B--2---:R-:W-:Y:S05]  /*8d40*/  @P1 BRA `(.L_x_4417) ;  /* 0x0000000000081947 */ /* 0x004fea0003800000 */
[----:B------:R-:W2:Y:S02]  /*8d50*/  SYNCS.PHASECHK.TRANS64.TRYWAIT P1, [UR24+0x28c30], R9 ;  /* 0x028c3009ff0075a7 */ /* 0x000ea40008020158 */
[----:B--2---:R-:W-:Y:S05]  /*8d60*/  @!P1 BRA `(.L_x_4418) ;  /* 0x000000cc003c9947 */ /* 0x004fea0003800000 */
.L_x_4417:
[----:B------:R-:W-:Y:S01]  /*8d70*/  R2UR UR18, R0 ;  /* 0x00000000001272ca */ /* 0x000fe200000e0000 */
[----:B---3--:R-:W-:Y:S01]  /*8d80*/  WARPGROUP.ARRIVE ;  /* 0x00000000000079c5 */ /* 0x008fe20000000000 */
        /* <DEDUP_REMOVED lines=21> */
[----:B------:R-:W-:Y:S01]  /*8ee0*/  FMUL.FTZ R7, R153, UR23 ;  /* 0x0000001799077c20 */ /* 0x000fe20008410000 */
[----:B-1----:R-:W-:Y:S01]  /*8ef0*/  FMUL.FTZ R21, R156, UR23 ;  /* 0x000000179c157c20 */ /* 0x002fe20008410000 */
        /* <DEDUP_REMOVED lines=25> */
[----:B------:R-:W-:-:S02]  /*9090*/  FMUL.FTZ R176, R183, UR23 ;  /* 0x00000017b7b07c20 */ /* 0x000fc40008410000 */
        /* <DEDUP_REMOVED lines=9> */
[----:B---3--:R-:W-:Y:S01]  /*9130*/  FMNMX.FTZ R6, R154, R165, !PT ;  /* 0x000000a59a067209 */ /* 0x008fe20007810000 */
[----:B------:R-:W-:-:S06]  /*9140*/  FMUL.FTZ R165, R180, UR23 ;  /* 0x00000017b4a57c20 */ /* 0x000fcc0008410000 */
        /* <DEDUP_REMOVED lines=19> */
[----:B--2---:R-:W-:Y:S01]  /*9280*/  FMNMX.FTZ R6, R168, R169, !PT ;  /* 0x000000a9a8067209 */ /* 0x004fe20007810000 */
[----:B------:R-:W-:Y:S01]  /*9290*/  FMUL.FTZ R169, R170, UR23 ;  /* 0x00000017aaa97c20 */ /* 0x000fe20008410000 */
[----:B------:R-:W-:Y:S01]  /*92a0*/  FMUL.FTZ R170, R171, UR23 ;  /* 0x00000017abaa7c20 */ /* 0x000fe20008410000 */
[----:B------:R-:W-:Y:S01]  /*92b0*/  FMUL.FTZ R171, R174, UR23 ;  /* 0x00000017aeab7c20 */ /* 0x000fe20008410000 */
[----:B------:R-:W-:Y:S01]  /*92c0*/  FMUL.FTZ R174, R175, UR23 ;  /* 0x00000017afae7c20 */ /* 0x000fe20008410000 */
[----:B------:R-:W2:Y:S02]  /*92d0*/  SHFL.BFLY PT, R173, R6, 0x2, 0x1f ;  /* 0x0c401f0006ad7f89 */ /* 0x000ea400000e0000 */
[----:B------:R-:W4:Y:S01]  /*92e0*/  MUFU.TANH R13, R13 ;  /* 0x0000000d000d7308 */ /* 0x000f220000002400 */
[----:B-1----:R-:W-:-:S07]  /*92f0*/  FMNMX.FTZ R175, R11, R10, !PT ;  /* 0x0000000a0baf7209 */ /* 0x002fce0007810000 */
[----:B------:R-:W1:Y:S08]  /*9300*/  MUFU.TANH R14, R14 ;  /* 0x0000000e000e7308 */ /* 0x000e700000002400 */
[----:B------:R-:W5:Y:S01]  /*9310*/  MUFU.TANH R162, R162 ;  /* 0x000000a200a27308 */ /* 0x000f620000002400 */
[----:B--2---:R-:W-:Y:S01]  /*9320*/  FMNMX.FTZ R180, R6, R173, !PT ;  /* 0x000000ad06b47209 */ /* 0x004fe20007810000 */
[----:B------:R-:W-:-:S06]  /*9330*/  FMUL.FTZ R173, R179, UR23 ;  /* 0x00000017b3ad7c20 */ /* 0x000fcc0008410000 */
[----:B------:R-:W2:Y:S01]  /*9340*/  MUFU.TANH R163, R163 ;  /* 0x000000a300a37308 */ /* 0x000ea20000002400 */
[----:B---3--:R-:W-:Y:S01]  /*9350*/  FMNMX.FTZ R6, R12, R175, !PT ;  /* 0x000000af0c067209 */ /* 0x008fe20007810000 */
[----:B------:R-:W-:Y:S01]  /*9360*/  FMUL.FTZ R175, R182, UR23 ;  /* 0x00000017b6af7c20 */ /* 0x000fe20008410000 */
[----:B------:R-:W3:Y:S02]  /*9370*/  SHFL.BFLY PT, R181, R180, 0x1, 0x1f ;  /* 0x0c201f00b4b57f89 */ /* 0x000ee400000e0000 */
[----:B----4-:R-:W-:-:S03]  /*9380*/  FMNMX.FTZ R177, R13, R6, !PT ;  /* 0x000000060db17209 */ /* 0x010fc60007810000 */
[----:B------:R-:W4:Y:S01]  /*9390*/  MUFU.TANH R166, R166 ;  /* 0x000000a600a67308 */ /* 0x000f220000002400 */
[----:B-1----:R-:W-:-:S04]  /*93a0*/  FMNMX.FTZ R177, R14, R177, !PT ;  /* 0x000000b10eb17209 */ /* 0x002fc80007810000 */
[----:B-----5:R-:W-:-:S03]  /*93b0*/  FMNMX.FTZ R178, R162, R177, !PT ;  /* 0x000000b1a2b27209 */ /* 0x020fc60007810000 */
[----:B------:R-:W1:Y:S01]  /*93c0*/  MUFU.TANH R167, R167 ;  /* 0x000000a700a77308 */ /* 0x000e620000002400 */
[----:B--2---:R-:W-:-:S07]  /*93d0*/  FMNMX.FTZ R177, R163, R178, !PT ;  /* 0x000000b2a3b17209 */ /* 0x004fce0007810000 */
[----:B------:R-:W2:Y:S01]  /*93e0*/  MUFU.TANH R169, R169 ;  /* 0x000000a900a97308 */ /* 0x000ea20000002400 */
[----:B----4-:R-:W-:Y:S02]  /*93f0*/  FMNMX.FTZ R178, R166, R177, !PT ;  /* 0x000000b1a6b27209 */ /* 0x010fe40007810000 */
[----:B---3--:R-:W-:Y:S01]  /*9400*/  FMNMX.FTZ R6, R180, R181, !PT ;  /* 0x000000b5b4067209 */ /* 0x008fe20007810000 */
[----:B------:R-:W-:-:S04]  /*9410*/  IMAD.MOV R181, RZ, RZ, -R18 ;  /* 0x000000ffffb57224 */ /* 0x000fc800078e0a12 */
[----:B------:R-:W3:Y:S01]  /*9420*/  MUFU.TANH R170, R170 ;  /* 0x000000aa00aa7308 */ /* 0x000ee20000002400 */
[----:B-1----:R-:W-:Y:S01]  /*9430*/  FMNMX.FTZ R178, R167, R178, !PT ;  /* 0x000000b2a7b27209 */ /* 0x002fe20007810000 */
[C---:B------:R-:W-:Y:S01]  /*9440*/  FMUL.FTZ R179, R6.reuse, UR10 ;  /* 0x0000000a06b37c20 */ /* 0x040fe20008410000 */
[----:B------:R-:W-:Y:S01]  /*9450*/  FADD.FTZ R15, -R6, R15 ;  /* 0x0000000f060f7221 */ /* 0x000fe20000010100 */
[----:B------:R-:W-:Y:S02]  /*9460*/  ISETP.NE.AND P1, PT, R16, R181, PT ;  /* 0x000000b51000720c */ /* 0x000fe40003f25270 */
[--C-:B------:R-:W-:Y:S01]  /*9470*/  FFMA.FTZ R180, R7, UR10, -R179.reuse ;  /* 0x0000000a07b47c23 */ /* 0x100fe200080108b3 */
[----:B------:R-:W-:Y:S01]  /*9480*/  FMUL.FTZ R15, R15, UR10 ;  /* 0x0000000a0f0f7c20 */ /* 0x000fe20008410000 */
        /* <DEDUP_REMOVED lines=17> */
[----:B-1----:R-:W-:Y:S01]  /*95a0*/  FMNMX.FTZ R177, R171, R178, !PT ;  /* 0x000000b2abb17209 */ /* 0x002fe20007810000 */
[----:B------:R-:W-:-:S06]  /*95b0*/  FFMA.FTZ R168, R168, UR10, -R179 ;  /* 0x0000000aa8a87c23 */ /* 0x000fcc00080108b3 */
[----:B------:R-:W1:Y:S01]  /*95c0*/  MUFU.TANH R173, R173 ;  /* 0x000000ad00ad7308 */ /* 0x000e620000002400 */
[----:B--2---:R-:W-:-:S07]  /*95d0*/  FMNMX.FTZ R7, R174, R177, !PT ;  /* 0x000000b1ae077209 */ /* 0x004fce0007810000 */
[----:B------:R-:W2:Y:S01]  /*95e0*/  MUFU.TANH R175, R175 ;  /* 0x000000af00af7308 */ /* 0x000ea20000002400 */
[----:B---3--:R-:W-:-:S07]  /*95f0*/  FMNMX.FTZ R178, R172, R7, !PT ;  /* 0x00000007acb27209 */ /* 0x008fce0007810000 */
[----:B------:R-:W3:Y:S01]  /*9600*/  MUFU.TANH R176, R176 ;  /* 0x000000b000b07308 */ /* 0x000ee20000002400 */
[----:B-1----:R-:W-:-:S07]  /*9610*/  FMNMX.FTZ R178, R173, R178, !PT ;  /* 0x000000b2adb27209 */ /* 0x002fce0007810000 */
[----:B------:R-:W1:Y:S01]  /*9620*/  MUFU.EX2 R15, R15 ;  /* 0x0000000f000f7308 */ /* 0x000e620000000800 */
[----:B--2---:R-:W-:Y:S01]  /*9630*/  FMNMX.FTZ R7, R175, R178, !PT ;  /* 0x000000b2af077209 */ /* 0x004fe20007810000 */
[----:B------:R-:W-:-:S06]  /*9640*/  FFMA.FTZ R178, R152, UR10, -R179 ;  /* 0x0000000a98b27c23 */ /* 0x000fcc00080108b3 */
[----:B------:R-:W2:Y:S01]  /*9650*/  MUFU.EX2 R20, R20 ;  /* 0x0000001400147308 */ /* 0x000ea20000000800 */
[----:B---3--:R-:W-:-:S05]  /*9660*/  FMNMX.FTZ R7, R176, R7, !PT ;  /* 0x00000007b0077209 */ /* 0x008fca0007810000 */
[----:B------:R-:W3:Y:S02]  /*9670*/  SHFL.BFLY PT, R152, R7, 0x2, 0x1f ;  /* 0x0c401f0007987f89 */ /* 0x000ee400000e0000 */
[----:B------:R4:W5:Y:S01]  /*9680*/  MUFU.EX2 R177, R180 ;  /* 0x000000b400b17308 */ /* 0x0009620000000800 */
[-C--:B-1----:R-:W-:Y:S01]  /*9690*/  FMUL.FTZ R24, R24, R15.reuse ;  /* 0x0000000f18187220 */ /* 0x082fe20000410000 */
[-C--:B------:R-:W-:Y:S01]  /*96a0*/  FMUL.FTZ R25, R25, R15.reuse ;  /* 0x0000000f19197220 */ /* 0x080fe20000410000 */
[-C--:B------:R-:W-:Y:S01]  /*96b0*/  FMUL.FTZ R28, R28, R15.reuse ;  /* 0x0000000f1c1c7220 */ /* 0x080fe20000410000 */
[-C--:B------:R-:W-:Y:S01]  /*96c0*/  FMUL.FTZ R29, R29, R15.reuse ;  /* 0x0000000f1d1d7220 */ /* 0x080fe20000410000 */
[-C--:B------:R-:W-:Y:S01]  /*96d0*/  FMUL.FTZ R32, R32, R15.reuse ;  /* 0x0000000f20207220 */ /* 0x080fe20000410000 */
[-C--:B------:R-:W-:Y:S01]  /*96e0*/  FMUL.FTZ R33, R33, R15.reuse ;  /* 0x0000000f21217220 */ /* 0x080fe20000410000 */
[----:B------:R-:W-:Y:S01]  /*96f0*/  FMUL.FTZ R36, R36, R15 ;  /* 0x0000000f24247220 */ /* 0x000fe20000410000 */
[----:B------:R-:W-:Y:S01]  /*9700*/  MUFU.EX2 R21, R21 ;  /* 0x0000001500157308 */ /* 0x000fe20000000800 */
[----:B----4-:R-:W-:Y:S01]  /*9710*/  FFMA.FTZ R180, R154, UR10, -R179 ;  /* 0x0000000a9ab47c23 */ /* 0x010fe200080108b3 */
[----:B--2---:R-:W-:Y:S01]  /*9720*/  FFMA.FTZ R4, R15, R4, R20 ;  /* 0x000000040f047223 */ /* 0x004fe20000010014 */
[----:B------:R-:W-:-:S02]  /*9730*/  IMAD.U32 R154, RZ, RZ, UR22 ;  /* 0x00000016ff9a7e24 */ /* 0x000fc4000f8e00ff */
[-C--:B------:R-:W-:Y:S01]  /*9740*/  FMUL.FTZ R37, R37, R15.reuse ;  /* 0x0000000f25257220 */ /* 0x080fe20000410000 */
[-C--:B------:R-:W-:Y:S01]  /*9750*/  FMUL.FTZ R40, R40, R15.reuse ;  /* 0x0000000f28287220 */ /* 0x080fe20000410000 */
[-C--:B------:R-:W-:Y:S01]  /*9760*/  FMUL.FTZ R41, R41, R15.reuse ;  /* 0x0000000f29297220 */ /* 0x080fe20000410000 */
[----:B------:R-:W-:Y:S01]  /*9770*/  @!P1 IMAD R154, R154, 0x40, R17 ;  /* 0x000000409a9a9824 */ /* 0x000fe200078e0211 */
[----:B------:R-:W-:Y:S01]  /*9780*/  MUFU.EX2 R178, R178 ;  /* 0x000000b200b27308 */ /* 0x000fe20000000800 */
[----:B-----5:R-:W-:Y:S01]  /*9790*/  FADD.FTZ R4, R177, R4 ;  /* 0x00000004b1047221 */ /* 0x020fe20000010000 */
[-C--:B------:R-:W-:Y:S01]  /*97a0*/  FMUL.FTZ R44, R44, R15.reuse ;  /* 0x0000000f2c2c7220 */ /* 0x080fe20000410000 */
[-C--:B------:R-:W-:Y:S01]  /*97b0*/  FMUL.FTZ R45, R45, R15.reuse ;  /* 0x0000000f2d2d7220 */ /* 0x080fe20000410000 */
[----:B------:R-:W-:Y:S01]  /*97c0*/  @!P1 LEA R154, R154, UR38, 0x2 ;  /* 0x000000269a9a9c11 */ /* 0x000fe2000f8e10ff */
[-C--:B------:R-:W-:Y:S01]  /*97d0*/  FMUL.FTZ R48, R48, R15.reuse ;  /* 0x0000000f30307220 */ /* 0x080fe20000410000 */
[----:B---3--:R-:W-:Y:S01]  /*97e0*/  FMNMX.FTZ R152, R7, R152, !PT ;  /* 0x0000009807987209 */ /* 0x008fe20007810000 */
        /* <DEDUP_REMOVED lines=42> */
[--C-:B------:R-:W-:Y:S01]  /*9a90*/  FFMA.FTZ R202, R170, UR10, -R156.reuse ;  /* 0x0000000aaaca7c23 */ /* 0x100fe2000801089c */
[----:B------:R-:W1:Y:S01]  /*9aa0*/  MUFU.EX2 R10, R10 ;  /* 0x0000000a000a7308 */ /* 0x000e620000000800 */
[----:B------:R-:W-:Y:S01]  /*9ab0*/  FFMA.FTZ R179, R162, UR10, -R156 ;  /* 0x0000000aa2b37c23 */ /* 0x000fe2000801089c */
[----:B------:R-:W-:-:S02]  /*9ac0*/  IMAD.U32 R170, RZ, RZ, UR24 ;  /* 0x00000018ffaa7e24 */ /* 0x000fc4000f8e00ff */
[--C-:B------:R-:W-:Y:S01]  /*9ad0*/  FFMA.FTZ R198, R163, UR10, -R156.reuse ;  /* 0x0000000aa3c67c23 */ /* 0x100fe2000801089c */
[--C-:B------:R-:W-:Y:S01]  /*9ae0*/  FFMA.FTZ R200, R167, UR10, -R156.reuse ;  /* 0x0000000aa7c87c23 */ /* 0x100fe2000801089c */
[--C-:B------:R-:W-:Y:S01]  /*9af0*/  FFMA.FTZ R173, R173, UR10, -R156.reuse ;  /* 0x0000000aadad7c23 */ /* 0x100fe2000801089c */
[----:B------:R-:W-:Y:S02]  /*9b00*/  @!P5 VIADD R152, R170, 0x28c40 ;  /* 0x00028c40aa98d836 */ /* 0x000fe40000000000 */
[--C-:B------:R-:W-:Y:S01]  /*9b10*/  FFMA.FTZ R167, R169, UR10, -R156.reuse ;  /* 0x0000000aa9a77c23 */ /* 0x100fe2000801089c */
[----:B------:R-:W2:Y:S01]  /*9b20*/  MUFU.EX2 R11, R11 ;  /* 0x0000000b000b7308 */ /* 0x000ea20000000800 */
[--C-:B------:R-:W-:Y:S01]  /*9b30*/  FFMA.FTZ R169, R171, UR10, -R156.reuse ;  /* 0x0000000aaba97c23 */ /* 0x100fe2000801089c */
[--C-:B------:R-:W-:Y:S01]  /*9b40*/  FFMA.FTZ R163, R166, UR10, -R156.reuse ;  /* 0x0000000aa6a37c23 */ /* 0x100fe2000801089c */
[----:B------:R-:W-:Y:S01]  /*9b50*/  FFMA.FTZ R171, R172, UR10, -R156 ;  /* 0x0000000aacab7c23 */ /* 0x000fe2000801089c */
[----:B------:R-:W-:Y:S01]  /*9b60*/  @!P5 PRMT R152, RZ, 0x654, R152 ;  /* 0x00000654ff98d816 */ /* 0x000fe20000000098 */
[--C-:B------:R-:W-:Y:S01]  /*9b70*/  FFMA.FTZ R174, R174, UR10, -R156.reuse ;  /* 0x0000000aaeae7c23 */ /* 0x100fe2000801089c */
[--C-:B------:R-:W-:Y:S01]  /*9b80*/  FFMA.FTZ R175, R175, UR10, -R156.reuse ;  /* 0x0000000aafaf7c23 */ /* 0x100fe2000801089c */
[----:B------:R-:W-:Y:S01]  /*9b90*/  FFMA.FTZ R176, R176, UR10, -R156 ;  /* 0x0000000ab0b07c23 */ /* 0x000fe2000801089c */
[----:B------:R-:W3:Y:S01]  /*9ba0*/  MUFU.EX2 R12, R12 ;  /* 0x0000000c000c7308 */ /* 0x000ee20000000800 */
[----:B------:R4:W-:Y:S01]  /*9bb0*/  @!P5 SYNCS.ARRIVE.TRANS64.RED.A1T0 RZ, [R152+URZ], RZ ;  /* 0x000000ff98ffd9a7 */ /* 0x0009e2000810043f */
[----:B------:R-:W-:Y:S01]  /*9bc0*/  @!P1 STS [R154+0x28800], R15 ;  /* 0x0288000f9a009388 */ /* 0x000fe20000000800 */
[-C--:B------:R-:W-:Y:S01]  /*9bd0*/  FMUL.FTZ R105, R105, R15.reuse ;  /* 0x0000000f69697220 */ /* 0x080fe20000410000 */
[-C--:B------:R-:W-:Y:S01]  /*9be0*/  FMUL.FTZ R108, R108, R15.reuse ;  /* 0x0000000f6c6c7220 */ /* 0x080fe20000410000 */
[-C--:B------:R-:W-:Y:S01]  /*9bf0*/  FMUL.FTZ R109, R109, R15.reuse ;  /* 0x0000000f6d6d7220 */ /* 0x080fe20000410000 */
[----:B-1----:R1:W-:Y:S01]  /*9c00*/  @!P1 STS [R154+0x28820], R10 ;  /* 0x0288200a9a009388 */ /* 0x0023e20000000800 */
[----:B------:R-:W-:Y:S01]  /*9c10*/  FMUL.FTZ R112, R112, R15 ;  /* 0x0000000f70707220 */ /* 0x000fe20000410000 */
[----:B------:R-:W5:Y:S01]  /*9c20*/  MUFU.EX2 R13, R13 ;  /* 0x0000000d000d7308 */ /* 0x000f620000000800 */
[----:B--2---:R-:W-:Y:S01]  /*9c30*/  FFMA.FTZ R5, R10, R5, R11 ;  /* 0x000000050a057223 */ /* 0x004fe2000001000b */
        /* <DEDUP_REMOVED lines=20> */
[----:B------:R-:W-:Y:S01]  /*9d80*/  FMUL.FTZ R149, R149, R15 ;  /* 0x0000000f95957220 */ /* 0x000fe20000410000 */
[----:B------:R-:W-:Y:S01]  /*9d90*/  F2FP.F16.F32.PACK_AB R156, R180, R153 ;  /* 0x00000099b49c723e */ /* 0x000fe200000000ff */
[----:B------:R4:W-:Y:S01]  /*9da0*/  MUFU.EX2 R172, R173 ;  /* 0x000000ad00ac7308 */ /* 0x0009e20000000800 */
[----:B------:R-:W-:Y:S01]  /*9db0*/  F2FP.F16.F32.PACK_AB R158, R182, R155 ;  /* 0x0000009bb69e723e */ /* 0x000fe200000000ff */
[-C--:B------:R-:W-:Y:S01]  /*9dc0*/  FMUL.FTZ R26, R26, R10.reuse ;  /* 0x0000000a1a1a7220 */ /* 0x080fe20000410000 */
[----:B-1----:R-:W-:Y:S01]  /*9dd0*/  F2FP.F16.F32.PACK_AB R154, R178, R21 ;  /* 0x00000015b29a723e */ /* 0x002fe200000000ff */
[-C--:B------:R-:W-:Y:S01]  /*9de0*/  FMUL.FTZ R27, R27, R10.reuse ;  /* 0x0000000a1b1b7220 */ /* 0x080fe20000410000 */
[-C--:B------:R-:W-:Y:S01]  /*9df0*/  FMUL.FTZ R30, R30, R10.reuse ;  /* 0x0000000a1e1e7220 */ /* 0x080fe20000410000 */
[-C--:B------:R-:W-:Y:S01]  /*9e00*/  FMUL.FTZ R31, R31, R10.reuse ;  /* 0x0000000a1f1f7220 */ /* 0x080fe20000410000 */
[-C--:B------:R-:W-:Y:S01]  /*9e10*/  FMUL.FTZ R34, R34, R10.reuse ;  /* 0x0000000a22227220 */ /* 0x080fe20000410000 */
[----:B------:R-:W1:Y:S01]  /*9e20*/  MUFU.EX2 R198, R198 ;  /* 0x000000c600c67308 */ /* 0x000e620000000800 */
[----:B----4-:R-:W-:Y:S01]  /*9e30*/  FADD.FTZ R173, R21, R4 ;  /* 0x0000000415ad7221 */ /* 0x010fe20000010000 */
[----:B---3--:R-:W-:Y:S01]  /*9e40*/  FADD.FTZ R4, R12, R5 ;  /* 0x000000050c047221 */ /* 0x008fe20000010000 */
[-C--:B------:R-:W-:Y:S01]  /*9e50*/  FMUL.FTZ R35, R35, R10.reuse ;  /* 0x0000000a23237220 */ /* 0x080fe20000410000 */
[-C--:B------:R-:W-:Y:S01]  /*9e60*/  FMUL.FTZ R38, R38, R10.reuse ;  /* 0x0000000a26267220 */ /* 0x080fe20000410000 */
[----:B------:R-:W-:Y:S01]  /*9e70*/  FADD.FTZ R152, R178, R173 ;  /* 0x000000adb2987221 */ /* 0x000fe20000010000 */
[----:B-----5:R-:W-:Y:S01]  /*9e80*/  FADD.FTZ R5, R13, R4 ;  /* 0x000000040d057221 */ /* 0x020fe20000010000 */
[-C--:B------:R-:W-:Y:S01]  /*9e90*/  FMUL.FTZ R39, R39, R10.reuse ;  /* 0x0000000a27277220 */ /* 0x080fe20000410000 */
[----:B------:R-:W3:Y:S01]  /*9ea0*/  MUFU.EX2 R163, R163 ;  /* 0x000000a300a37308 */ /* 0x000ee20000000800 */
[----:B------:R-:W-:Y:S01]  /*9eb0*/  FADD.FTZ R173, R153, R152 ;  /* 0x0000009899ad7221 */ /* 0x000fe20000010000 */
[----:B--2---:R-:W-:Y:S01]  /*9ec0*/  FADD.FTZ R4, R14, R5 ;  /* 0x000000050e047221 */ /* 0x004fe20000010000 */
[----:B------:R-:W-:Y:S01]  /*9ed0*/  F2FP.F16.F32.PACK_AB R153, R12, R11 ;  /* 0x0000000b0c99723e */ /* 0x000fe200000000ff */
[-C--:B------:R-:W-:Y:S01]  /*9ee0*/  FMUL.FTZ R42, R42, R10.reuse ;  /* 0x0000000a2a2a7220 */ /* 0x080fe20000410000 */
[----:B------:R-:W-:Y:S01]  /*9ef0*/  FADD.FTZ R152, R180, R173 ;  /* 0x000000adb4987221 */ /* 0x000fe20000010000 */
[----:B0-----:R-:W-:Y:S01]  /*9f00*/  FADD.FTZ R5, R179, R4 ;  /* 0x00000004b3057221 */ /* 0x001fe20000010000 */
[-C--:B------:R-:W-:Y:S01]  /*9f10*/  FMUL.FTZ R43, R43, R10.reuse ;  /* 0x0000000a2b2b7220 */ /* 0x080fe20000410000 */
[----:B------:R-:W0:Y:S01]  /*9f20*/  MUFU.EX2 R200, R200 ;  /* 0x000000c800c87308 */ /* 0x000e220000000800 */
[----:B------:R-:W-:Y:S01]  /*9f30*/  FADD.FTZ R173, R155, R152 ;  /* 0x000000989bad7221 */ /* 0x000fe20000010000 */
[----:B-1----:R-:W-:Y:S01]  /*9f40*/  FADD.FTZ R4, R198, R5 ;  /* 0x00000005c6047221 */ /* 0x002fe20000010000 */
[----:B------:R-:W-:Y:S01]  /*9f50*/  F2FP.F16.F32.PACK_AB R155, R14, R13 ;  /* 0x0000000d0e9b723e */ /* 0x000fe200000000ff */
[-C--:B------:R-:W-:Y:S01]  /*9f60*/  FMUL.FTZ R46, R46, R10.reuse ;  /* 0x0000000a2e2e7220 */ /* 0x080fe20000410000 */
[----:B------:R-:W-:Y:S01]  /*9f70*/  FADD.FTZ R152, R182, R173 ;  /* 0x000000adb6987221 */ /* 0x000fe20000010000 */
[-C--:B------:R-:W-:Y:S01]  /*9f80*/  FMUL.FTZ R47, R47, R10.reuse ;  /* 0x0000000a2f2f7220 */ /* 0x080fe20000410000 */
[-C--:B------:R-:W-:Y:S01]  /*9f90*/  FMUL.FTZ R50, R50, R10.reuse ;  /* 0x0000000a32327220 */ /* 0x080fe20000410000 */
[----:B------:R-:W1:Y:S01]  /*9fa0*/  MUFU.EX2 R194, R194 ;  /* 0x000000c200c27308 */ /* 0x000e620000000800 */
[----:B---3--:R-:W-:Y:S01]  /*9fb0*/  FADD.FTZ R5, R163, R4 ;  /* 0x00000004a3057221 */ /* 0x008fe20000010000 */
[----:B------:R-:W-:Y:S01]  /*9fc0*/  FADD.FTZ R173, R157, R152 ;  /* 0x000000989dad7221 */ /* 0x000fe20000010000 */
        /* <DEDUP_REMOVED lines=30> */
[----:B0-----:R-:W-:Y:S01]  /*a1b0*/  FADD.FTZ R173, R159, R152 ;  /* 0x000000989fad7221 */ /* 0x001fe20000010000 */
[----:B------:R-:W-:Y:S01]  /*a1c0*/  F2FP.F16.F32.PACK_AB R152, R177, R20 ;  /* 0x00000014b198723e */ /* 0x000fe200000000ff */
[----:B------:R-:W-:Y:S01]  /*a1d0*/  BAR.SYNC.DEFER_BLOCKING 0xf, 0x100 ;  /* 0x03c4000000007b1d */ /* 0x000fe20000010000 */
        /* <DEDUP_REMOVED lines=16> */
[-C--:B------:R-:W-:Y:S01]  /*a2e0*/  FMUL.FTZ R115, R115, R10.reuse ;  /* 0x0000000a73737220 */ /* 0x080fe20000410000 */
[----:B------:R-:W-:Y:S01]  /*a2f0*/  F2FP.F16.F32.PACK_AB R159, R200, R163 ;  /* 0x000000a3c89f723e */ /* 0x000fe200000000ff */
[-C--:B------:R-:W-:Y:S01]  /*a300*/  FMUL.FTZ R118, R118, R10.reuse ;  /* 0x0000000a76767220 */ /* 0x080fe20000410000 */
[-C--:B------:R-:W-:Y:S01]  /*a310*/  FMUL.FTZ R119, R119, R10.reuse ;  /* 0x0000000a77777220 */ /* 0x080fe20000410000 */
[-C--:B------:R-:W-:Y:S01]  /*a320*/  FMUL.FTZ R122, R122, R10.reuse ;  /* 0x0000000a7a7a7220 */ /* 0x080fe20000410000 */
[----:B------:R-:W2:Y:S01]  /*a330*/  MUFU.EX2 R174, R174 ;  /* 0x000000ae00ae7308 */ /* 0x000ea20000000800 */
[----:B0-----:R-:W-:Y:S01]  /*a340*/  FADD.FTZ R5, R169, R4 ;  /* 0x00000004a9057221 */ /* 0x001fe20000010000 */
[----:B------:R0:W-:Y:S01]  /*a350*/  STSM.16.M88.4 [R19+0x26800], R152 ;  /* 0x0268009813007844 */ /* 0x0001e20000000200 */
[-C--:B------:R-:W-:Y:S01]  /*a360*/  FMUL.FTZ R123, R123, R10.reuse ;  /* 0x0000000a7b7b7220 */ /* 0x080fe20000410000 */
[-C--:B------:R-:W-:Y:S01]  /*a370*/  FMUL.FTZ R126, R126, R10.reuse ;  /* 0x0000000a7e7e7220 */ /* 0x080fe20000410000 */
[-C--:B------:R-:W-:Y:S01]  /*a380*/  FMUL.FTZ R127, R127, R10.reuse ;  /* 0x0000000a7f7f7220 */ /* 0x080fe20000410000 */
[----:B------:R0:W-:Y:S01]  /*a390*/  STSM.16.M88.4 [R184], R156 ;  /* 0x0000009cb8007844 */ /* 0x0001e20000000200 */
        /* <DEDUP_REMOVED lines=13> */
[-C--:B------:R-:W-:Y:S01]  /*a470*/  FMUL.FTZ R146, R146, R10.reuse ;  /* 0x0000000a92927220 */ /* 0x080fe20000410000 */
[-C--:B------:R-:W-:Y:S01]  /*a480*/  FMUL.FTZ R147, R147, R10.reuse ;  /* 0x0000000a93937220 */ /* 0x080fe20000410000 */
[-C--:B------:R-:W-:Y:S01]  /*a490*/  FMUL.FTZ R150, R150, R10.reuse ;  /* 0x0000000a96967220 */ /* 0x080fe20000410000 */
[----:B------:R-:W-:Y:S01]  /*a4a0*/  FMUL.FTZ R151, R151, R10 ;  /* 0x0000000a97977220 */ /* 0x000fe20000410000 */
[----:B------:R-:W2:Y:S01]  /*a4b0*/  MUFU.EX2 R165, R165 ;  /* 0x000000a500a57308 */ /* 0x000ea20000000800 */
[C---:B---3--:R-:W-:Y:S01]  /*a4c0*/  FADD.FTZ R20, R164.reuse, R15 ;  /* 0x0000000fa4147221 */ /* 0x048fe20000010000 */
[----:B------:R-:W-:-:S02]  /*a4d0*/  F2FP.F16.F32.PACK_AB R164, R164, R161 ;  /* 0x000000a1a4a4723e */ /* 0x000fc400000000ff */
[----:B------:R-:W-:-:S04]  /*a4e0*/  F2FP.F16.F32.PACK_AB R161, R202, R167 ;  /* 0x000000a7caa1723e */ /* 0x000fc800000000ff */
[----:B------:R-:W3:Y:S01]  /*a4f0*/  MUFU.EX2 R168, R168 ;  /* 0x000000a800a87308 */ /* 0x000ee20000000800 */
[----:B-1----:R-:W-:Y:S01]  /*a500*/  FADD.FTZ R5, R171, R4 ;  /* 0x00000004ab057221 */ /* 0x002fe20000010000 */
[----:B------:R0:W-:Y:S03]  /*a510*/  STSM.16.M88.4 [R22], R160 ;  /* 0x000000a016007844 */ /* 0x0001e60000000200 */
[----:B------:R-:W-:-:S03]  /*a520*/  FADD.FTZ R12, R172, R5 ;  /* 0x00000005ac0c7221 */ /* 0x000fc60000010000 */
[----:B------:R-:W1:Y:S01]  /*a530*/  MUFU.EX2 R175, R175 ;  /* 0x000000af00af7308 */ /* 0x000e620000000800 */
[----:B--2---:R-:W-:-:S07]  /*a540*/  FADD.FTZ R15, R165, R20 ;  /* 0x00000014a50f7221 */ /* 0x004fce0000010000 */
[----:B------:R-:W2:Y:S01]  /*a550*/  MUFU.EX2 R176, R176 ;  /* 0x000000b000b07308 */ /* 0x000ea20000000800 */
[C---:B---3--:R-:W-:Y:S01]  /*a560*/  F2FP.F16.F32.PACK_AB R166, R168.reuse, R165 ;  /* 0x000000a5a8a6723e */ /* 0x048fe200000000ff */
[----:B------:R-:W-:Y:S01]  /*a570*/  FADD.FTZ R4, R168, R15 ;  /* 0x0000000fa8047221 */ /* 0x000fe20000010000 */
[----:B------:R-:W-:Y:S01]  /*a580*/  F2FP.F16.F32.PACK_AB R165, R172, R171 ;  /* 0x000000abaca5723e */ /* 0x000fe200000000ff */
[----:B-1----:R-:W-:Y:S01]  /*a590*/  FADD.FTZ R5, R175, R12 ;  /* 0x0000000caf057221 */ /* 0x002fe20000010000 */
[----:B--2---:R-:W-:-:S03]  /*a5a0*/  F2FP.F16.F32.PACK_AB R167, R176, R175 ;  /* 0x000000afb0a7723e */ /* 0x004fc600000000ff */
[----:B------:R-:W-:Y:S02]  /*a5b0*/  FADD.FTZ R5, R176, R5 ;  /* 0x00000005b0057221 */ /* 0x000fe40000010000 */
[----:B------:R0:W-:Y:S01]  /*a5c0*/  STSM.16.M88.4 [R23], R164 ;  /* 0x000000a417007844 */ /* 0x0001e20000000200 */
[----:B------:R-:W-:Y:S05]  /*a5d0*/  @!P4 BRA `(.L_x_4419) ;  /* 0x000000000004c947 */ /* 0x000fea0003800000 */
[----:B------:R-:W-:Y:S01]  /*a5e0*/  BPT.TRAP 0x1 ;  /* 0x000000040000795c */ /* 0x000fe20000300000 */
.L_x_4419:
[----:B------:R1:W2:Y:S01]  /*a5f0*/  SYNCS.PHASECHK.TRANS64.TRYWAIT P1, [UR24+0x28c50], R9 ;  /* 0x028c5009ff0075a7 */ /* 0x0002a20008020158 */
[----:B------:R-:W-:Y:S05]  /*a600*/  @!P4 BRA `(.L_x_4420) ;  /* 0x000000000004c947 */ /* 0x000fea0003800000 */
[----:B------:R-:W-:Y:S01]  /*a610*/  BPT.TRAP 0x1 ;  /* 0x000000040000795c */ /* 0x000fe20000300000 */
.L_x_4420:
[----:B--2---:R-:W-:Y:S05]  /*a620*/  @P1 BRA `(.L_x_4421) ;  /* 0x0000000000081947 */ /* 0x004fea0003800000 */
[----:B------:R-:W2:Y:S02]  /*a630*/  SYNCS.PHASECHK.TRANS64.TRYWAIT P1, [UR24+0x28c50], R9 ;  /* 0x028c5009ff0075a7 */ /* 0x000ea40008020158 */
[----:B--2---:R-:W-:Y:S05]  /*a640*/  @!P1 BRA `(.L_x_4422) ;  /* 0x000000b4001c9947 */ /* 0x004fea0003800000 */
.L_x_4421:
[----:B------:R-:W-:Y:S01]  /*a650*/  ULEA UR11, UR37, UR45, 0xc ;  /* 0x0000002d250b7291 */ /* 0x000fe2000f8e603f */
[----:B------:R-:W-:Y:S01]  /*a660*/  WARPGROUP.ARRIVE ;  /* 0x00000000000079c5 */ /* 0x000fe20000000000 */
[----:B------:R-:W-:Y:S01]  /*a670*/  UMOV UR7, 0x40000040 ;  /* 0x4000004000077882 */ /* 0x000fe20000000000 */
[----:B--2---:R-:W-:Y:S01]  /*a680*/  @!P5 IADD3 R170, R170, 0x28c60, RZ ;  /* 0x00028c60aaaad810 */ /* 0x004fe20007ffe0ff */
        /* <DEDUP_REMOVED lines=35> */
.L_x_4414:
[----:B------:R-:W-:-:S13]  /*a8c0*/  ISETP.LE.AND P0, PT, R186, UR50, PT ;  /* 0x00000032ba007c0c */ /* 0x000fda000bf03270 */
[----:B------:R-:W-:Y:S05]  /*a8d0*/  @!P0 BRA `(.L_x_4424) ;  /* 0x0000002400d08947 */ /* 0x000fea0003800000 */
[----:B------:R-:W-:Y:S01]  /*a8e0*/  UIADD3 UR6, UR44, -UR40, URZ ;  /* 0x800000282c067290 */ /* 0x000fe2000fffe03f */
[----:B------:R-:W-:Y:S01]  /*a8f0*/  IMAD.MOV.U32 R12, RZ, RZ, R7 ;  /* 0x000000ffff0c7224 */ /* 0x000fe200078e0007 */
[----:B------:R-:W-:Y:S01]  /*a900*/  UMOV UR22, UR37 ;  /* 0x0000002500167c82 */ /* 0x000fe20008000000 */
[----:B------:R-:W-:Y:S01]  /*a910*/  IMAD.MOV.U32 R10, RZ, RZ, R6 ;  /* 0x000000ffff0a7224 */ /* 0x000fe200078e0006 */
[----:B------:R-:W-:Y:S01]  /*a920*/  ULDC UR23, c[0x0][0x9e4] ;  /* 0x0002790000177ab9 */ /* 0x000fe20000000800 */
[----:B------:R-:W-:Y:S01]  /*a930*/  ULDC UR21, c[0x0][0x988] ;  /* 0x0002620000157ab9 */ /* 0x000fe20000000800 */
[----:B------:R-:W-:Y:S01]  /*a940*/  IMAD.U32 R8, RZ, RZ, UR6 ;  /* 0x00000006ff087e24 */ /* 0x000fe2000f8e00ff */
[----:B------:R-:W-:Y:S01]  /*a950*/  IADD3 R11, R3, UR6, RZ ;  /* 0x00000006030b7c10 */ /* 0x000fe2000fffe0ff */
[----:B------:R-:W-:Y:S01]  /*a960*/  ULDC UR24, c[0x0][0x9d8] ;  /* 0x0002760000187ab9 */ /* 0x000fe20000000800 */
[----:B------:R-:W-:Y:S02]  /*a970*/  ULDC UR25, c[0x0][0x9e0] ;  /* 0x0002780000197ab9 */ /* 0x000fe40000000800 */
[----:B------:R-:W-:-:S04]  /*a980*/  IADD3 R13, R8, 0x8, R3 ;  /* 0x00000008080d7810 */ /* 0x000fc80007ffe003 */
[----:B-1----:R-:W-:-:S07]  /*a990*/  LOP3.LUT R9, RZ, R13, RZ, 0x33, !PT ;  /* 0x0000000dff097212 */ /* 0x002fce00078e33ff */
.L_x_4441:
[----:B------:R-:W-:-:S04]  /*a9a0*/  UIADD3 UR37, UR22, 0x1, URZ ;  /* 0x0000000116257890 */ /* 0x000fc8000fffe03f */
[----:B------:R-:W-:-:S04]  /*a9b0*/  UISETP.NE.AND UP0, UPT, UR37, 0x2, UPT ;  /* 0x000000022500788c */ /* 0x000fc8000bf05270 */
[----:B------:R-:W-:Y:S02]  /*a9c0*/  USEL UR6, URZ, 0x1, UP0 ;  /* 0x000000013f067887 */ /* 0x000fe40008000000 */
[----:B------:R-:W-:-:S04]  /*a9d0*/  USEL UR37, UR37, URZ, UP0 ;  /* 0x0000003f25257287 */ /* 0x000fc80008000000 */
[----:B------:R-:W-:Y:S01]  /*a9e0*/  LOP3.LUT R2, R2, UR6, RZ, 0x3c, !PT ;  /* 0x0000000602027c12 */ /* 0x000fe2000f8e3cff */
[----:B-1--4-:R-:W-:Y:S07]  /*a9f0*/  @!P4 BRA `(.L_x_4425) ;  /* 0x000000000004c947 */ /* 0x012fee0003800000 */
[----:B------:R-:W-:Y:S01]  /*aa00*/  BPT.TRAP 0x1 ;  /* 0x000000040000795c */ /* 0x000fe20000300000 */
.L_x_4425:
[----:B------:R-:W-:Y:S01]  /*aa10*/  ULEA UR26, UR37, UR38, 0x3 ;  /* 0x00000026251a7291 */ /* 0x000fe2000f8e183f */
[----:B------:R-:W-:-:S08]  /*aa20*/  SHF.L.U32 R8, R2, 0x1f, RZ ;  /* 0x0000001f02087819 */ /* 0x000fd000000006ff */
[----:B------:R1:W4:Y:S01]  /*aa30*/  SYNCS.PHASECHK.TRANS64.TRYWAIT P0, [UR26+0x28c30], R8 ;  /* 0x028c3008ff0075a7 */ /* 0x000322000800015a */
[----:B------:R-:W-:Y:S05]  /*aa40*/  @!P4 BRA `(.L_x_4426) ;  /* 0x000000000004c947 */ /* 0x000fea0003800000 */
[----:B------:R-:W-:Y:S01]  /*aa50*/  BPT.TRAP 0x1 ;  /* 0x000000040000795c */ /* 0x000fe20000300000 */
.L_x_4426:
[----:B----4-:R-:W-:Y:S05]  /*aa60*/  @P0 BRA `(.L_x_4427) ;  /* 0x0000000000080947 */ /* 0x010fea0003800000 */
[----:B------:R-:W4:Y:S02]  /*aa70*/  SYNCS.PHASECHK.TRANS64.TRYWAIT P0, [UR26+0x28c30], R8 ;  /* 0x028c3008ff0075a7 */ /* 0x000f24000800015a */
[----:B----4-:R-:W-:Y:S05]  /*aa80*/  @!P0 BRA `(.L_x_4428) ;  /* 0x000000b000208947 */ /* 0x010fea0003800000 */
.L_x_4427:
[----:B------:R-:W-:Y:S01]  /*aa90*/  R2UR UR18, R0 ;  /* 0x00000000001272ca */ /* 0x000fe200000e0000 */
[----:B0-23--:R-:W-:Y:S01]  /*aaa0*/  WARPGROUP.ARRIVE ;  /* 0x00000000000079c5 */ /* 0x00dfe20000000000 */
[----:B------:R-:W-:Y:S01]  /*aab0*/  UMOV UR19, 0x40000040 ;  /* 0x4000004000137882 */ /* 0x000fe20000000000 */
[----:B------:R-:W-:Y:S01]  /*aac0*/  UMOV UR7, 0x40000040 ;  /* 0x4000004000077882 */ /* 0x000fe20000000000 */
[----:B------:R-:W-:Y:S01]  /*aad0*/  UMOV UR11, 0x40000040 ;  /* 0x40000040000b7882 */ /* 0x000fe20000000000 */
[----:B------:R-:W-:Y:S01]  /*aae0*/  UMOV UR15, 0x40000040 ;  /* 0x40000040000f7882 */ /* 0x000fe20000000000 */
[----:B------:R-:W-:Y:S02]  /*aaf0*/  IMAD.U32 R15, RZ, RZ, UR26 ;  /* 0x0000001aff0f7e24 */ /* 0x000fe4000f8e00ff */
[----:B----4-:R-:W-:Y:S02]  /*ab00*/  IMAD.U32 R7, RZ, RZ, UR40 ;  /* 0x00000028ff077e24 */ /* 0x010fe4000f8e00ff */
[----:B------:R-:W-:-:S03]  /*ab10*/  @!P5 VIADD R6, R15, 0x28c40 ;  /* 0x00028c400f06d836 */ /* 0x000fc60000000000 */
[----:B------:R-:W-:Y:S02]  /*ab20*/  ULEA UR18, UR37, UR18, 0x9 ;  /* 0x0000001225127291 */ /* 0x000fe4000f8e483f */
[----:B------:R-:W-:Y:S02]  /*ab30*/  @!P5 PRMT R6, RZ, 0x654, R6 ;  /* 0x00000654ff06d816 */ /* 0x000fe40000000006 */
        /* <DEDUP_REMOVED lines=84> */
[C---:B-----5:R-:W-:Y:S01]  /*b080*/  IADD3 R176, R3.reuse, R178, RZ ;  /* 0x000000b203b07210 */ /* 0x060fe20007ffe0ff */
[----:B-1----:R-:W-:Y:S01]  /*b090*/  IMAD.IADD R177, R3, 0x1, R182 ;  /* 0x0000000103b17824 */ /* 0x002fe200078e02b6 */
[----:B--234-:R-:W-:Y:S06]  /*b0a0*/  @!P6 BRA `(.L_x_4429) ;  /* 0x000000000060e947 */ /* 0x01cfec0003800000 */
[----:B------:R-:W-:Y:S01]  /*b0b0*/  ISETP.GT.AND P0, PT, R11, -0x1, PT ;  /* 0xffffffff0b00780c */ /* 0x000fe20003f04270 */
[----:B------:R-:W-:-:S12]  /*b0c0*/  BSSY B0, `(.L_x_4430) ;  /* 0x0000012000007945 */ /* 0x000fd80003800000 */
[----:B------:R-:W-:Y:S05]  /*b0d0*/  @P0 BRA `(.L_x_4431) ;  /* 0x0000000000280947 */ /* 0x000fea0003800000 */
[----:B------:R-:W-:Y:S02]  /*b0e0*/  IMAD.U32 R171, RZ, RZ, UR23 ;  /* 0x00000017ffab7e24 */ /* 0x000fe4000f8e00ff */
[----:B------:R-:W-:-:S03]  /*b0f0*/  IMAD.U32 R174, RZ, RZ, UR40 ;  /* 0x00000028ffae7e24 */ /* 0x000fc6000f8e00ff */
[----:B------:R-:W-:Y:S02]  /*b100*/  ISETP.NE.AND P0, PT, R171, 0x1, PT ;  /* 0x00000001ab00780c */ /* 0x000fe40003f05270 */
[----:B------:R-:W-:-:S04]  /*b110*/  IADD3 R169, R3, UR44, -R174 ;  /* 0x0000002c03a97c10 */ /* 0x000fc8000fffe8ae */
[----:B------:R-:W-:-:S07]  /*b120*/  LOP3.LUT R169, RZ, R169, RZ, 0x33, !PT ;  /* 0x000000a9ffa97212 */ /* 0x000fce00078e33ff */
[----:B------:R-:W1:Y:S02]  /*b130*/  @P0 LDC.64 R6, c[0x0][0x9e8] ;  /* 0x00027a00ff060b82 */ /* 0x000e640000000a00 */
[----:B-1----:R-:W-:-:S05]  /*b140*/  @P0 IMAD.HI.U32 R6, R169, R6, RZ ;  /* 0x00000006a9060227 */ /* 0x002fca00078e00ff */
[----:B------:R-:W-:-:S04]  /*b150*/  @P0 SHF.R.U32.HI R169, RZ, R7, R6 ;  /* 0x00000007ffa90219 */ /* 0x000fc80000011606 */
[----:B------:R-:W-:Y:S01]  /*b160*/  LOP3.LUT R6, RZ, R169, RZ, 0x33, !PT ;  /* 0x000000a9ff067212 */ /* 0x000fe200078e33ff */
[----:B------:R-:W-:Y:S06]  /*b170*/  BRA `(.L_x_4432) ;  /* 0x0000000000187947 */ /* 0x000fec0003800000 */
.L_x_4431:
[----:B------:R-:W-:-:S05]  /*b180*/  IMAD.U32 R171, RZ, RZ, UR23 ;  /* 0x00000017ffab7e24 */ /* 0x000fca000f8e00ff */
[----:B------:R-:W-:-:S13]  /*b190*/  ISETP.NE.AND P0, PT, R171, 0x1, PT ;  /* 0x00000001ab00780c */ /* 0x000fda0003f05270 */
[----:B------:R-:W1:Y:S02]  /*b1a0*/  @P0 LDC.64 R6, c[0x0][0x9e8] ;  /* 0x00027a00ff060b82 */ /* 0x000e640000000a00 */
[----:B-1----:R-:W-:-:S04]  /*b1b0*/  @P0 IMAD.HI.U32 R174, R11, R6, RZ ;  /* 0x000000060bae0227 */ /* 0x002fc800078e00ff */
[----:B------:R-:W-:Y:S01]  /*b1c0*/  IMAD.MOV.U32 R6, RZ, RZ, R11 ;  /* 0x000000ffff067224 */ /* 0x000fe200078e000b */
[----:B------:R-:W-:-:S07]  /*b1d0*/  @P0 SHF.R.U32.HI R6, RZ, R7, R174 ;  /* 0x00000007ff060219 */ /* 0x000fce00000116ae */
.L_x_4432:
[----:B------:R-:W-:Y:S05]  /*b1e0*/  BSYNC B0 ;  /* 0x0000000000007941 */ /* 0x000fea0003800000 */
.L_x_4430:
[----:B------:R-:W-:-:S05]  /*b1f0*/  IMAD R7, R6, R171, -UR7 ;  /* 0x8000000706077e24 */ /* 0x000fca000f8e02ab */
[----:B------:R-:W-:-:S04]  /*b200*/  IADD3 R7, -R16, R7, RZ ;  /* 0x0000000710077210 */ /* 0x000fc80007ffe1ff */
[----:B------:R-:W-:Y:S02]  /*b210*/  VIADDMNMX R176, R7, R171, R176, PT ;  /* 0x000000ab07b07246 */ /* 0x000fe400038001b0 */
[----:B------:R-:W-:-:S07]  /*b220*/  VIMNMX R177, R177, R7, !PT ;  /* 0x00000007b1b17248 */ /* 0x000fce0007fe0100 */
.L_x_4429:
[----:B------:R-:W-:-:S06]  /*b230*/  UISETP.GT.AND UP0, UPT, UR50, -0x1, UPT ;  /* 0xffffffff3200788c */ /* 0x000fcc000bf04270 */
[----:B------:R-:W-:-:S04]  /*b240*/  PLOP3.LUT P0, PT, PT, PT, UP0, 0x80, 0x0 ;  /* 0x000000000000781c */ /* 0x000fc80003f0f008 */
[C---:B------:R-:W-:Y:S02]  /*b250*/  ISETP.GT.AND P1, PT, R177.reuse, RZ, P0 ;  /* 0x000000ffb100720c */ /* 0x040fe40000724270 */
[C---:B------:R-:W-:Y:S02]  /*b260*/  ISETP.GT.AND P3, PT, R177.reuse, 0x1, P0 ;  /* 0x00000001b100780c */ /* 0x040fe40000764270 */
[----:B------:R-:W-:Y:S02]  /*b270*/  ISETP.LT.OR P2, PT, R176, 0x1, P1 ;  /* 0x00000001b000780c */ /* 0x000fe40000f41670 */
[----:B------:R-:W-:Y:S02]  /*b280*/  ISETP.GT.AND P1, PT, R177, 0x8, P0 ;  /* 0x00000008b100780c */ /* 0x000fe40000724270 */
[----:B0-----:R-:W-:Y:S02]  /*b290*/  FSEL R193, R193, -INF , !P2 ;  /* 0xff800000c1c17808 */ /* 0x001fe40005000000 */
        /* <DEDUP_REMOVED lines=49> */
[----:B------:R-:W-:-:S05]  /*b5b0*/  IMAD.U32 R179, RZ, RZ, UR23 ;  /* 0x00000017ffb37e24 */ /* 0x000fca000f8e00ff */
[----:B------:R-:W-:-:S13]  /*b5c0*/  ISETP.NE.AND P1, PT, R179, 0x1, PT ;  /* 0x00000001b300780c */ /* 0x000fda0003f25270 */
[----:B------:R-:W0:Y:S02]  /*b5d0*/  @P1 LDC.64 R6, c[0x0][0x9e8] ;  /* 0x00027a00ff061b82 */ /* 0x000e240000000a00 */
[----:B0-----:R-:W-:-:S04]  /*b5e0*/  @P1 IMAD.HI.U32 R178, R9, R6, RZ ;  /* 0x0000000609b21227 */ /* 0x001fc800078e00ff */
[----:B------:R-:W-:Y:S01]  /*b5f0*/  IMAD.MOV.U32 R6, RZ, RZ, R9 ;  /* 0x000000ffff067224 */ /* 0x000fe200078e0009 */
[----:B------:R-:W-:-:S04]  /*b600*/  @P1 SHF.R.U32.HI R6, RZ, R7, R178 ;  /* 0x00000007ff061219 */ /* 0x000fc800000116b2 */
[----:B------:R-:W-:Y:S01]  /*b610*/  LOP3.LUT R6, RZ, R6, RZ, 0x33, !PT ;  /* 0x00000006ff067212 */ /* 0x000fe200078e33ff */
[----:B------:R-:W-:Y:S06]  /*b620*/  BRA `(.L_x_4436) ;  /* 0x0000000000187947 */ /* 0x000fec0003800000 */
.L_x_4435:
[----:B------:R-:W-:-:S05]  /*b630*/  IMAD.U32 R179, RZ, RZ, UR23 ;  /* 0x00000017ffb37e24 */ /* 0x000fca000f8e00ff */
[----:B------:R-:W-:-:S13]  /*b640*/  ISETP.NE.AND P1, PT, R179, 0x1, PT ;  /* 0x00000001b300780c */ /* 0x000fda0003f25270 */
[----:B------:R-:W0:Y:S02]  /*b650*/  @P1 LDC.64 R6, c[0x0][0x9e8] ;  /* 0x00027a00ff061b82 */ /* 0x000e240000000a00 */
[----:B0-----:R-:W-:-:S04]  /*b660*/  @P1 IMAD.HI.U32 R178, R13, R6, RZ ;  /* 0x000000060db21227 */ /* 0x001fc800078e00ff */
[----:B------:R-:W-:Y:S01]  /*b670*/  IMAD.MOV.U32 R6, RZ, RZ, R13 ;  /* 0x000000ffff067224 */ /* 0x000fe200078e000d */
[----:B------:R-:W-:-:S07]  /*b680*/  @P1 SHF.R.U32.HI R6, RZ, R7, R178 ;  /* 0x00000007ff061219 */ /* 0x000fce00000116b2 */
.L_x_4436:
[----:B------:R-:W-:Y:S05]  /*b690*/  BSYNC B0 ;  /* 0x0000000000007941 */ /* 0x000fea0003800000 */
.L_x_4434:
[----:B------:R-:W-:-:S04]  /*b6a0*/  IMAD R7, R6, R179, -UR7 ;  /* 0x8000000706077e24 */ /* 0x000fc8000f8e02b3 */
[----:B------:R-:W-:-:S05]  /*b6b0*/  IMAD.IADD R7, R7, 0x1, -R16 ;  /* 0x0000000107077824 */ /* 0x000fca00078e0a10 */
[----:B------:R-:W-:Y:S02]  /*b6c0*/  VIADDMNMX R176, R7, R179, R176, PT ;  /* 0x000000b307b07246 */ /* 0x000fe400038001b0 */
[----:B------:R-:W-:-:S07]  /*b6d0*/  VIMNMX R177, R177, R7, !PT ;  /* 0x00000007b1b17248 */ /* 0x000fce0007fe0100 */
.L_x_4433:
        /* <DEDUP_REMOVED lines=33> */
[C---:B------:R-:W-:Y:S01]  /*b8f0*/  ISETP.GT.AND P2, PT, R177.reuse, 0x19, P0 ;  /* 0x00000019b100780c */ /* 0x040fe20000744270 */
[----:B------:R-:W0:Y:S01]  /*b900*/  SHFL.BFLY PT, R6, R7, 0x2, 0x1f ;  /* 0x0c401f0007067f89 */ /* 0x000e2200000e0000 */
[----:B------:R-:W-:Y:S02]  /*b910*/  FSEL R154, R154, -INF , !P3 ;  /* 0xff8000009a9a7808 */ /* 0x000fe40005800000 */
[----:B------:R-:W-:Y:S02]  /*b920*/  ISETP.GT.AND P3, PT, R177, 0x20, P0 ;  /* 0x00000020b100780c */ /* 0x000fe40000764270 */
[----:B------:R-:W-:-:S02]  /*b930*/  ISETP.LT.OR P2, PT, R176, 0x1a, P2 ;  /* 0x0000001ab000780c */ /* 0x000fc40001741670 */
[----:B------:R-:W-:Y:S02]  /*b940*/  ISETP.LT.OR P3, PT, R176, 0x21, P3 ;  /* 0x00000021b000780c */ /* 0x000fe40001f61670 */
[----:B------:R-:W-:Y:S02]  /*b950*/  FSEL R156, R156, -INF , !P2 ;  /* 0xff8000009c9c7808 */ /* 0x000fe40005000000 */
[----:B------:R-:W-:Y:S02]  /*b960*/  ISETP.GT.AND P2, PT, R177, 0x28, P0 ;  /* 0x00000028b100780c */ /* 0x000fe40000744270 */
[----:B------:R-:W-:Y:S02]  /*b970*/  FSEL R157, R157, -INF , !P3 ;  /* 0xff8000009d9d7808 */ /* 0x000fe40005800000 */
[----:B------:R-:W-:Y:S02]  /*b980*/  ISETP.LT.OR P2, PT, R176, 0x29, P2 ;  /* 0x00000029b000780c */ /* 0x000fe40001741670 */
[----:B------:R-:W-:-:S02]  /*b990*/  IADD3 R183, -R18, RZ, RZ ;  /* 0x000000ff12b77210 */ /* 0x000fc40007ffe1ff */
[----:B------:R-:W-:Y:S02]  /*b9a0*/  FSEL R159, R159, -INF , !P2 ;  /* 0xff8000009f9f7808 */ /* 0x000fe40005000000 */
[----:B------:R-:W-:Y:S02]  /*b9b0*/  ISETP.GT.AND P2, PT, R177, 0x30, P0 ;  /* 0x00000030b100780c */ /* 0x000fe40000744270 */
[----:B0-----:R-:W-:Y:S02]  /*b9c0*/  FMNMX.FTZ R178, R7, R6, !PT ;  /* 0x0000000607b27209 */ /* 0x001fe40007810000 */
[----:B------:R-:W-:-:S03]  /*b9d0*/  ISETP.LT.OR P2, PT, R176, 0x31, P2 ;  /* 0x00000031b000780c */ /* 0x000fc60001741670 */
[----:B------:R-:W0:Y:S01]  /*b9e0*/  SHFL.BFLY PT, R179, R178, 0x1, 0x1f ;  /* 0x0c201f00b2b37f89 */ /* 0x000e2200000e0000 */
[----:B------:R-:W-:Y:S02]  /*b9f0*/  FSEL R162, R162, -INF , !P2 ;  /* 0xff800000a2a27808 */ /* 0x000fe40005000000 */
[----:B------:R-:W-:-:S04]  /*ba00*/  ISETP.GT.AND P2, PT, R177, 0x38, P0 ;  /* 0x00000038b100780c */ /* 0x000fc80000744270 */
[----:B------:R-:W-:-:S04]  /*ba10*/  ISETP.LT.OR P2, PT, R176, 0x39, P2 ;  /* 0x00000039b000780c */ /* 0x000fc80001741670 */
[----:B------:R-:W-:Y:S02]  /*ba20*/  FSEL R166, R166, -INF , !P2 ;  /* 0xff800000a6a67808 */ /* 0x000fe40005000000 */
[----:B0-----:R-:W-:Y:S02]  /*ba30*/  FMNMX.FTZ R6, R178, R179, !PT ;  /* 0x000000b3b2067209 */ /* 0x001fe40007810000 */
[----:B------:R-:W-:Y:S02]  /*ba40*/  FSEL R179, R14, -INF , !P1 ;  /* 0xff8000000eb37808 */ /* 0x000fe40004800000 */
[----:B------:R-:W-:Y:S02]  /*ba50*/  ISETP.GT.AND P1, PT, R177, 0x18, P0 ;  /* 0x00000018b100780c */ /* 0x000fe40000724270 */
        /* <DEDUP_REMOVED lines=8> */
[----:B------:R-:W-:Y:S01]  /*bae0*/  FMNMX.FTZ R7, R153, R14, !PT ;  /* 0x0000000e99077209 */ /* 0x000fe20007810000 */
[----:B------:R-:W-:Y:S01]  /*baf0*/  FMUL.FTZ R14, R6, UR10 ;  /* 0x0000000a060e7c20 */ /* 0x000fe20008410000 */
[----:B------:R-:W-:Y:S02]  /*bb00*/  FSEL R158, R158, -INF , !P1 ;  /* 0xff8000009e9e7808 */ /* 0x000fe40004800000 */
[----:B------:R-:W-:Y:S02]  /*bb10*/  FMNMX.FTZ R178, R154, R7, !PT ;  /* 0x000000079ab27209 */ /* 0x000fe40007810000 */
        /* <DEDUP_REMOVED lines=16> */
[----:B------:R-:W-:Y:S02]  /*bc20*/  FSETP.NEU.FTZ.AND P3, PT, R6, -INF , PT ;  /* 0xff8000000600780b */ /* 0x000fe40003f7d000 */
[----:B------:R-:W-:Y:S02]  /*bc30*/  FSEL R167, R167, -INF , !P0 ;  /* 0xff800000a7a77808 */ /* 0x000fe40004000000 */
[----:B------:R-:W-:Y:S02]  /*bc40*/  FMNMX.FTZ R180, R166, R7, !PT ;  /* 0x00000007a6b47209 */ /* 0x000fe40007810000 */
[----:B------:R-:W-:Y:S02]  /*bc50*/  FSEL R14, R14, RZ, P3 ;  /* 0x000000ff0e0e7208 */ /* 0x000fe40001800000 */
[----:B------:R-:W-:-:S02]  /*bc60*/  FMNMX.FTZ R7, R167, R180, !PT ;  /* 0x000000b4a7077209 */ /* 0x000fc40007810000 */
[----:B------:R-:W-:Y:S01]  /*bc70*/  ISETP.NE.AND P1, PT, R16, R183, PT ;  /* 0x000000b71000720c */ /* 0x000fe20003f25270 */
[--C-:B------:R-:W-:Y:S01]  /*bc80*/  FFMA.FTZ R178, R194, UR10, -R14.reuse ;  /* 0x0000000ac2b27c23 */ /* 0x100fe2000801080e */
[--C-:B------:R-:W-:Y:S01]  /*bc90*/  FFMA.FTZ R182, R173, UR10, -R14.reuse ;  /* 0x0000000aadb67c23 */ /* 0x100fe2000801080e */
[----:B------:R-:W0:Y:S01]  /*bca0*/  SHFL.BFLY PT, R194, R7, 0x2, 0x1f ;  /* 0x0c401f0007c27f89 */ /* 0x000e2200000e0000 */
[----:B------:R-:W-:Y:S01]  /*bcb0*/  FSEL R173, R6, RZ, P3 ;  /* 0x000000ff06ad7208 */ /* 0x000fe20001800000 */
[--C-:B------:R-:W-:Y:S01]  /*bcc0*/  FFMA.FTZ R181, R193, UR10, -R14.reuse ;  /* 0x0000000ac1b57c23 */ /* 0x100fe2000801080e */
[--C-:B------:R-:W-:Y:S01]  /*bcd0*/  FFMA.FTZ R177, R195, UR10, -R14.reuse ;  /* 0x0000000ac3b17c23 */ /* 0x100fe2000801080e */
[----:B------:R-:W-:Y:S01]  /*bce0*/  MUFU.EX2 R178, R178 ;  /* 0x000000b200b27308 */ /* 0x000fe20000000800 */
[----:B------:R-:W-:Y:S01]  /*bcf0*/  FFMA.FTZ R176, R196, UR10, -R14 ;  /* 0x0000000ac4b07c23 */ /* 0x000fe2000801080e */
[----:B------:R-:W-:Y:S01]  /*bd00*/  FADD.FTZ R10, -R173, R10 ;  /* 0x0000000aad0a7221 */ /* 0x000fe20000010100 */
[--C-:B------:R-:W-:Y:S01]  /*bd10*/  FFMA.FTZ R197, R197, UR10, -R14.reuse ;  /* 0x0000000ac5c57c23 */ /* 0x100fe2000801080e */
[--C-:B------:R-:W-:Y:S01]  /*bd20*/  FFMA.FTZ R175, R175, UR10, -R14.reuse ;  /* 0x0000000aafaf7c23 */ /* 0x100fe2000801080e */
[--C-:B------:R-:W-:Y:S01]  /*bd30*/  FFMA.FTZ R169, R169, UR10, -R14.reuse ;  /* 0x0000000aa9a97c23 */ /* 0x100fe2000801080e */
[----:B------:R-:W-:Y:S01]  /*bd40*/  FMUL.FTZ R10, R10, UR10 ;  /* 0x0000000a0a0a7c20 */ /* 0x000fe20008410000 */
        /* <DEDUP_REMOVED lines=9> */
[----:B------:R-:W1:Y:S01]  /*bde0*/  MUFU.EX2 R10, R10 ;  /* 0x0000000a000a7308 */ /* 0x000e620000000800 */
[----:B0-----:R-:W-:-:S07]  /*bdf0*/  FMNMX.FTZ R194, R7, R194, !PT ;  /* 0x000000c207c27209 */ /* 0x001fce0007810000 */
[----:B------:R-:W0:Y:S01]  /*be00*/  MUFU.EX2 R177, R177 ;  /* 0x000000b100b17308 */ /* 0x000e220000000800 */
[----:B------:R-:W2:Y:S07]  /*be10*/  SHFL.BFLY PT, R7, R194, 0x1, 0x1f ;  /* 0x0c201f00c2077f89 */ /* 0x000eae00000e0000 */
[----:B------:R-:W3:Y:S01]  /*be20*/  MUFU.EX2 R176, R176 ;  /* 0x000000b000b07308 */ /* 0x000ee20000000800 */
[----:B-1----:R-:W-:Y:S01]  /*be30*/  FFMA.FTZ R193, R10, R4, R181 ;  /* 0x000000040ac17223 */ /* 0x002fe200000100b5 */
[-C--:B------:R-:W-:Y:S01]  /*be40*/  FMUL.FTZ R24, R24, R10.reuse ;  /* 0x0000000a18187220 */ /* 0x080fe20000410000 */
[-C--:B------:R-:W-:Y:S01]  /*be50*/  FMUL.FTZ R25, R25, R10.reuse ;  /* 0x0000000a19197220 */ /* 0x080fe20000410000 */
[-C--:B------:R-:W-:Y:S01]  /*be60*/  FMUL.FTZ R28, R28, R10.reuse ;  /* 0x0000000a1c1c7220 */ /* 0x080fe20000410000 */
[----:B------:R-:W-:Y:S01]  /*be70*/  FADD.FTZ R4, R178, R193 ;  /* 0x000000c1b2047221 */ /* 0x000fe20000010000 */
        /* <DEDUP_REMOVED lines=11> */
[----:B--2---:R-:W-:Y:S01]  /*bf30*/  FMNMX.FTZ R7, R194, R7, !PT ;  /* 0x00000007c2077209 */ /* 0x004fe20007810000 */
[-C--:B------:R-:W-:Y:S01]  /*bf40*/  FMUL.FTZ R45, R45, R10.reuse ;  /* 0x0000000a2d2d7220 */ /* 0x080fe20000410000 */
[-C--:B------:R-:W-:Y:S01]  /*bf50*/  FMUL.FTZ R48, R48, R10.reuse ;  /* 0x0000000a30307220 */ /* 0x080fe20000410000 */
[-C--:B------:R-:W-:Y:S01]  /*bf60*/  FMUL.FTZ R49, R49, R10.reuse ;  /* 0x0000000a31317220 */ /* 0x080fe20000410000 */
[C---:B------:R-:W-:Y:S01]  /*bf70*/  FSETP.NEU.FTZ.AND P0, PT, R7.reuse, -INF , PT ;  /* 0xff8000000700780b */ /* 0x040fe20003f1d000 */
[----:B------:R-:W-:Y:S01]  /*bf80*/  FMUL.FTZ R194, R7, UR10 ;  /* 0x0000000a07c27c20 */ /* 0x000fe20008410000 */
[-C--:B------:R-:W-:Y:S01]  /*bf90*/  FMUL.FTZ R52, R52, R10.reuse ;  /* 0x0000000a34347220 */ /* 0x080fe20000410000 */
[----:B------:R-:W2:Y:S01]  /*bfa0*/  MUFU.EX2 R169, R169 ;  /* 0x000000a900a97308 */ /* 0x000ea20000000800 */
[-C--:B------:R-:W-:Y:S01]  /*bfb0*/  FMUL.FTZ R53, R53, R10.reuse ;  /* 0x0000000a35357220 */ /* 0x080fe20000410000 */
[-C--:B------:R-:W-:Y:S01]  /*bfc0*/  FMUL.FTZ R56, R56, R10.reuse ;  /* 0x0000000a38387220 */ /* 0x080fe20000410000 */
[----:B------:R-:W-:Y:S01]  /*bfd0*/  FSEL R193, R194, RZ, P0 ;  /* 0x000000ffc2c17208 */ /* 0x000fe20000000000 */
[-C--:B------:R-:W-:Y:S01]  /*bfe0*/  FMUL.FTZ R57, R57, R10.reuse ;  /* 0x0000000a39397220 */ /* 0x080fe20000410000 */
[-C--:B------:R-:W-:Y:S01]  /*bff0*/  FMUL.FTZ R60, R60, R10.reuse ;  /* 0x0000000a3c3c7220 */ /* 0x080fe20000410000 */
[-C--:B------:R-:W-:Y:S01]  /*c000*/  FMUL.FTZ R61, R61, R10.reuse ;  /* 0x0000000a3d3d7220 */ /* 0x080fe20000410000 */
[-C--:B------:R-:W-:Y:S01]  /*c010*/  FMUL.FTZ R64, R64, R10.reuse ;  /* 0x0000000a40407220 */ /* 0x080fe20000410000 */
[----:B------:R-:W4:Y:S01]  /*c020*/  MUFU.EX2 R174, R174 ;  /* 0x000000ae00ae7308 */ /* 0x000f220000000800 */
[----:B------:R-:W-:Y:S01]  /*c030*/  FFMA.FTZ R14, R179, UR10, -R193 ;  /* 0x0000000ab30e7c23 */ /* 0x000fe200080108c1 */
[----:B---3--:R-:W-:Y:S01]  /*c040*/  FADD.FTZ R179, R176, R161 ;  /* 0x000000a1b0b37221 */ /* 0x008fe20000010000 */
[----:B------:R-:W-:Y:S01]  /*c050*/  FSEL R161, R7, RZ, P0 ;  /* 0x000000ff07a17208 */ /* 0x000fe20000000000 */
[--C-:B------:R-:W-:Y:S01]  /*c060*/  FFMA.FTZ R195, R155, UR10, -R193.reuse ;  /* 0x0000000a9bc37c23 */ /* 0x100fe200080108c1 */
[----:B------:R-:W-:Y:S01]  /*c070*/  FFMA.FTZ R20, R20, UR10, -R193 ;  /* 0x0000000a14147c23 */ /* 0x000fe200080108c1 */
[----:B-1----:R-:W-:Y:S01]  /*c080*/  FADD.FTZ R194, R180, R179 ;  /* 0x000000b3b4c27221 */ /* 0x002fe20000010000 */
[--C-:B------:R-:W-:Y:S01]  /*c090*/  FFMA.FTZ R179, R152, UR10, -R193.reuse ;  /* 0x0000000a98b37c23 */ /* 0x100fe200080108c1 */
[----:B------:R-:W-:Y:S01]  /*c0a0*/  MUFU.EX2 R173, R172 ;  /* 0x000000ac00ad7308 */ /* 0x000fe20000000800 */
[----:B------:R-:W-:Y:S01]  /*c0b0*/  FADD.FTZ R4, -R161, R12 ;  /* 0x0000000ca1047221 */ /* 0x000fe20000010100 */
[----:B0-----:R-:W-:Y:S01]  /*c0c0*/  FADD.FTZ R194, R175, R194 ;  /* 0x000000c2afc27221 */ /* 0x001fe20000010000 */
[--C-:B------:R-:W-:Y:S01]  /*c0d0*/  FFMA.FTZ R197, R157, UR10, -R193.reuse ;  /* 0x0000000a9dc57c23 */ /* 0x100fe200080108c1 */
[--C-:B------:R-:W-:Y:S01]  /*c0e0*/  FFMA.FTZ R153, R153, UR10, -R193.reuse ;  /* 0x0000000a99997c23 */ /* 0x100fe200080108c1 */
[----:B------:R-:W-:Y:S01]  /*c0f0*/  FMUL.FTZ R4, R4, UR10 ;  /* 0x0000000a04047c20 */ /* 0x000fe20008410000 */
[--C-:B------:R-:W-:Y:S01]  /*c100*/  FFMA.FTZ R199, R159, UR10, -R193.reuse ;  /* 0x0000000a9fc77c23 */ /* 0x100fe200080108c1 */
[--C-:B------:R-:W-:Y:S01]  /*c110*/  FFMA.FTZ R196, R156, UR10, -R193.reuse ;  /* 0x0000000a9cc47c23 */ /* 0x100fe200080108c1 */
[----:B------:R0:W-:Y:S01]  /*c120*/  MUFU.EX2 R172, R164 ;  /* 0x000000a400ac7308 */ /* 0x0001e20000000800 */
[--C-:B------:R-:W-:Y:S01]  /*c130*/  FFMA.FTZ R198, R158, UR10, -R193.reuse ;  /* 0x0000000a9ec67c23 */ /* 0x100fe200080108c1 */
[--C-:B------:R-:W-:Y:S01]  /*c140*/  FFMA.FTZ R200, R160, UR10, -R193.reuse ;  /* 0x0000000aa0c87c23 */ /* 0x100fe200080108c1 */
[--C-:B------:R-:W-:Y:S01]  /*c150*/  FFMA.FTZ R202, R163, UR10, -R193.reuse ;  /* 0x0000000aa3ca7c23 */ /* 0x100fe200080108c1 */
[--C-:B------:R-:W-:Y:S01]  /*c160*/  FFMA.FTZ R201, R162, UR10, -R193.reuse ;  /* 0x0000000aa2c97c23 */ /* 0x100fe200080108c1 */
[----:B------:R-:W-:Y:S01]  /*c170*/  FFMA.FTZ R203, R166, UR10, -R193 ;  /* 0x0000000aa6cb7c23 */ /* 0x000fe200080108c1 */
[-C--:B------:R-:W-:Y:S01]  /*c180*/  FMUL.FTZ R65, R65, R10.reuse ;  /* 0x0000000a41417220 */ /* 0x080fe20000410000 */
[----:B------:R-:W-:Y:S01]  /*c190*/  FMUL.FTZ R68, R68, R10 ;  /* 0x0000000a44447220 */ /* 0x000fe20000410000 */
[----:B------:R-:W1:Y:S01]  /*c1a0*/  MUFU.EX2 R171, R171 ;  /* 0x000000ab00ab7308 */ /* 0x000e620000000800 */
[----:B0-----:R-:W-:-:S02]  /*c1b0*/  IMAD.U32 R164, RZ, RZ, UR22 ;  /* 0x00000016ffa47e24 */ /* 0x001fc4000f8e00ff */
[-C--:B------:R-:W-:Y:S01]  /*c1c0*/  FMUL.FTZ R69, R69, R10.reuse ;  /* 0x0000000a45457220 */ /* 0x080fe20000410000 */
[-C--:B------:R-:W-:Y:S01]  /*c1d0*/  FMUL.FTZ R72, R72, R10.reuse ;  /* 0x0000000a48487220 */ /* 0x080fe20000410000 */
[-C--:B------:R-:W-:Y:S01]  /*c1e0*/  FMUL.FTZ R73, R73, R10.reuse ;  /* 0x0000000a49497220 */ /* 0x080fe20000410000 */
[----:B------:R-:W-:Y:S02]  /*c1f0*/  @!P1 IMAD R164, R164, 0x40, R17 ;  /* 0x00000040a4a49824 */ /* 0x000fe400078e0211 */
[-C--:B------:R-:W-:Y:S01]  /*c200*/  FMUL.FTZ R76, R76, R10.reuse ;  /* 0x0000000a4c4c7220 */ /* 0x080fe20000410000 */
[-C--:B------:R-:W-:Y:S01]  /*c210*/  FMUL.FTZ R77, R77, R10.reuse ;  /* 0x0000000a4d4d7220 */ /* 0x080fe20000410000 */
[----:B------:R-:W0:Y:S01]  /*c220*/  MUFU.EX2 R182, R182 ;  /* 0x000000b600b67308 */ /* 0x000e220000000800 */
[-C--:B------:R-:W-:Y:S01]  /*c230*/  FMUL.FTZ R80, R80, R10.reuse ;  /* 0x0000000a50507220 */ /* 0x080fe20000410000 */
[----:B------:R-:W-:Y:S01]  /*c240*/  @!P1 LEA R12, R164, UR38, 0x2 ;  /* 0x00000026a40c9c11 */ /* 0x000fe2000f8e10ff */
[--C-:B------:R-:W-:Y:S01]  /*c250*/  FFMA.FTZ R164, R21, UR10, -R193.reuse ;  /* 0x0000000a15a47c23 */ /* 0x100fe200080108c1 */
[----:B--2---:R-:W-:Y:S01]  /*c260*/  FADD.FTZ R21, R169, R194 ;  /* 0x000000c2a9157221 */ /* 0x004fe20000010000 */
[--C-:B------:R-:W-:Y:S01]  /*c270*/  FFMA.FTZ R194, R154, UR10, -R193.reuse ;  /* 0x0000000a9ac27c23 */ /* 0x100fe200080108c1 */
[----:B------:R-:W-:Y:S01]  /*c280*/  FFMA.FTZ R193, R167, UR10, -R193 ;  /* 0x0000000aa7c17c23 */ /* 0x000fe200080108c1 */
[----:B------:R-:W-:Y:S01]  /*c290*/  @!P1 STS [R12+0x28800], R10 ;  /* 0x0288000a0c009388 */ /* 0x000fe20000000800 */
[----:B------:R-:W-:Y:S01]  /*c2a0*/  MUFU.EX2 R170, R170 ;  /* 0x000000aa00aa7308 */ /* 0x000fe20000000800 */
[----:B----4-:R-:W-:Y:S01]  /*c2b0*/  FADD.FTZ R152, R174, R21 ;  /* 0x00000015ae987221 */ /* 0x010fe20000010000 */
[-C--:B------:R-:W-:Y:S01]  /*c2c0*/  FMUL.FTZ R81, R81, R10.reuse ;  /* 0x0000000a51517220 */ /* 0x080fe20000410000 */
[-C--:B------:R-:W-:Y:S01]  /*c2d0*/  FMUL.FTZ R84, R84, R10.reuse ;  /* 0x0000000a54547220 */ /* 0x080fe20000410000 */
[-C--:B------:R-:W-:Y:S01]  /*c2e0*/  FMUL.FTZ R85, R85, R10.reuse ;  /* 0x0000000a55557220 */ /* 0x080fe20000410000 */
[----:B-1----:R-:W-:Y:S01]  /*c2f0*/  FADD.FTZ R155, R171, R152 ;  /* 0x00000098ab9b7221 */ /* 0x002fe20000010000 */
[-C--:B------:R-:W-:Y:S01]  /*c300*/  FMUL.FTZ R88, R88, R10.reuse ;  /* 0x0000000a58587220 */ /* 0x080fe20000410000 */
[-C--:B------:R-:W-:Y:S01]  /*c310*/  FMUL.FTZ R89, R89, R10.reuse ;  /* 0x0000000a59597220 */ /* 0x080fe20000410000 */
[----:B------:R-:W-:Y:S01]  /*c320*/  MUFU.EX2 R165, R165 ;  /* 0x000000a500a57308 */ /* 0x000fe20000000800 */
[----:B0-----:R-:W-:Y:S01]  /*c330*/  FADD.FTZ R157, R182, R155 ;  /* 0x0000009bb69d7221 */ /* 0x001fe20000010000 */
        /* <DEDUP_REMOVED lines=30> */
[----:B------:R2:W3:Y:S01]  /*c520*/  MUFU.EX2 R161, R20 ;  /* 0x0000001400a17308 */ /* 0x0004e20000000800 */
[----:B0-----:R1:W-:Y:S01]  /*c530*/  @!P1 STS [R12+0x28820], R21 ;  /* 0x028820150c009388 */ /* 0x0013e20000000800 */
[-C--:B------:R-:W-:Y:S01]  /*c540*/  FMUL.FTZ R145, R145, R10.reuse ;  /* 0x0000000a91917220 */ /* 0x080fe20000410000 */
[-C--:B------:R-:W-:Y:S01]  /*c550*/  FMUL.FTZ R148, R148, R10.reuse ;  /* 0x0000000a94947220 */ /* 0x080fe20000410000 */
[----:B------:R-:W-:Y:S01]  /*c560*/  FMUL.FTZ R149, R149, R10 ;  /* 0x0000000a95957220 */ /* 0x000fe20000410000 */
[----:B------:R-:W-:Y:S01]  /*c570*/  F2FP.F16.F32.PACK_AB R152, R178, R181 ;  /* 0x000000b5b298723e */ /* 0x000fe200000000ff */
[----:B------:R-:W-:Y:S01]  /*c580*/  FMUL.FTZ R26, R26, R21 ;  /* 0x000000151a1a7220 */ /* 0x000fe20000410000 */
[----:B------:R-:W-:Y:S01]  /*c590*/  F2FP.F16.F32.PACK_AB R154, R176, R177 ;  /* 0x000000b1b09a723e */ /* 0x000fe200000000ff */
[----:B------:R0:W4:Y:S01]  /*c5a0*/  MUFU.EX2 R155, R164 ;  /* 0x000000a4009b7308 */ /* 0x0001220000000800 */
[----:B--2---:R-:W-:Y:S01]  /*c5b0*/  FADD.FTZ R20, R170, R157 ;  /* 0x0000009daa147221 */ /* 0x004fe20000010000 */
[----:B------:R-:W-:Y:S01]  /*c5c0*/  F2FP.F16.F32.PACK_AB R156, R175, R180 ;  /* 0x000000b4af9c723e */ /* 0x000fe200000000ff */
[----:B-1----:R-:W-:Y:S01]  /*c5d0*/  FFMA.FTZ R12, R21, R5, R14 ;  /* 0x00000005150c7223 */ /* 0x002fe2000001000e */
[----:B------:R-:W-:Y:S01]  /*c5e0*/  F2FP.F16.F32.PACK_AB R158, R174, R169 ;  /* 0x000000a9ae9e723e */ /* 0x000fe200000000ff */
[----:B------:R-:W-:Y:S01]  /*c5f0*/  FADD.FTZ R4, R173, R20 ;  /* 0x00000014ad047221 */ /* 0x000fe20000010000 */
[----:B------:R-:W-:Y:S01]  /*c600*/  F2FP.F16.F32.PACK_AB R160, R182, R171 ;  /* 0x000000abb6a0723e */ /* 0x000fe200000000ff */
[----:B------:R-:W-:Y:S01]  /*c610*/  FMUL.FTZ R27, R27, R21 ;  /* 0x000000151b1b7220 */ /* 0x000fe20000410000 */
[----:B------:R-:W1:Y:S01]  /*c620*/  MUFU.EX2 R20, R179 ;  /* 0x000000b300147308 */ /* 0x000e620000000800 */
[----:B------:R-:W-:Y:S01]  /*c630*/  FADD.FTZ R157, R165, R4 ;  /* 0x00000004a59d7221 */ /* 0x000fe20000010000 */
[----:B---3--:R-:W-:Y:S01]  /*c640*/  FADD.FTZ R12, R161, R12 ;  /* 0x0000000ca10c7221 */ /* 0x008fe20000010000 */
[----:B0-----:R-:W-:Y:S01]  /*c650*/  F2FP.F16.F32.PACK_AB R164, R168, R165 ;  /* 0x000000a5a8a4723e */ /* 0x001fe200000000ff */
[-C--:B------:R-:W-:Y:S01]  /*c660*/  FMUL.FTZ R30, R30, R21.reuse ;  /* 0x000000151e1e7220 */ /* 0x080fe20000410000 */
[----:B------:R-:W-:Y:S01]  /*c670*/  FADD.FTZ R159, R168, R157 ;  /* 0x0000009da89f7221 */ /* 0x000fe20000010000 */
[----:B------:R-:W-:Y:S01]  /*c680*/  F2FP.F16.F32.PACK_AB R162, R173, R170 ;  /* 0x000000aaada2723e */ /* 0x000fe200000000ff */
[-C--:B------:R-:W-:Y:S01]  /*c690*/  FMUL.FTZ R31, R31, R21.reuse ;  /* 0x000000151f1f7220 */ /* 0x080fe20000410000 */
[----:B------:R0:W2:Y:S01]  /*c6a0*/  MUFU.EX2 R157, R153 ;  /* 0x00000099009d7308 */ /* 0x0000a20000000800 */
[----:B------:R-:W-:Y:S01]  /*c6b0*/  FADD.FTZ R4, R172, R159 ;  /* 0x0000009fac047221 */ /* 0x000fe20000010000 */
[----:B----4-:R-:W-:Y:S01]  /*c6c0*/  FADD.FTZ R5, R155, R12 ;  /* 0x0000000c9b057221 */ /* 0x010fe20000010000 */
[-C--:B------:R-:W-:Y:S01]  /*c6d0*/  FMUL.FTZ R34, R34, R21.reuse ;  /* 0x0000001522227220 */ /* 0x080fe20000410000 */
[-C--:B------:R-:W-:Y:S01]  /*c6e0*/  FMUL.FTZ R35, R35, R21.reuse ;  /* 0x0000001523237220 */ /* 0x080fe20000410000 */
[-C--:B------:R-:W-:Y:S01]  /*c6f0*/  FMUL.FTZ R38, R38, R21.reuse ;  /* 0x0000001526267220 */ /* 0x080fe20000410000 */
[-C--:B------:R-:W-:Y:S01]  /*c700*/  FMUL.FTZ R39, R39, R21.reuse ;  /* 0x0000001527277220 */ /* 0x080fe20000410000 */
[-C--:B------:R-:W-:Y:S01]  /*c710*/  FMUL.FTZ R42, R42, R21.reuse ;  /* 0x000000152a2a7220 */ /* 0x080fe20000410000 */
[----:B------:R-:W3:Y:S01]  /*c720*/  MUFU.EX2 R194, R194 ;  /* 0x000000c200c27308 */ /* 0x000ee20000000800 */
[C---:B-1----:R-:W-:Y:S01]  /*c730*/  FADD.FTZ R12, R20.reuse, R5 ;  /* 0x00000005140c7221 */ /* 0x042fe20000010000 */
[----:B0-----:R-:W-:Y:S01]  /*c740*/  F2FP.F16.F32.PACK_AB R153, R161, R14 ;  /* 0x0000000ea199723e */ /* 0x001fe200000000ff */
[----:B------:R-:W-:Y:S01]  /*c750*/  FMUL.FTZ R43, R43, R21 ;  /* 0x000000152b2b7220 */ /* 0x000fe20000410000 */
[----:B------:R-:W-:Y:S01]  /*c760*/  F2FP.F16.F32.PACK_AB R155, R20, R155 ;  /* 0x0000009b149b723e */ /* 0x000fe200000000ff */
[----:B------:R-:W-:Y:S01]  /*c770*/  BAR.SYNC.DEFER_BLOCKING 0xf, 0x100 ;  /* 0x03c4000000007b1d */ /* 0x000fe20000010000 */
[-C--:B------:R-:W-:Y:S01]  /*c780*/  FMUL.FTZ R46, R46, R21.reuse ;  /* 0x000000152e2e7220 */ /* 0x080fe20000410000 */
[-C--:B------:R-:W-:Y:S01]  /*c790*/  FMUL.FTZ R47, R47, R21.reuse ;  /* 0x000000152f2f7220 */ /* 0x080fe20000410000 */
[-C--:B------:R-:W-:Y:S01]  /*c7a0*/  FMUL.FTZ R50, R50, R21.reuse ;  /* 0x0000001532327220 */ /* 0x080fe20000410000 */
[----:B--2---:R-:W-:Y:S01]  /*c7b0*/  FADD.FTZ R5, R157, R12 ;  /* 0x0000000c9d057221 */ /* 0x004fe20000010000 */
[-C--:B------:R-:W-:Y:S01]  /*c7c0*/  FMUL.FTZ R51, R51, R21.reuse ;  /* 0x0000001533337220 */ /* 0x080fe20000410000 */
[----:B------:R-:W0:Y:S01]  /*c7d0*/  MUFU.EX2 R159, R195 ;  /* 0x000000c3009f7308 */ /* 0x000e220000000800 */
[-C--:B------:R-:W-:Y:S01]  /*c7e0*/  FMUL.FTZ R54, R54, R21.reuse ;  /* 0x0000001536367220 */ /* 0x080fe20000410000 */
[-C--:B------:R-:W-:Y:S01]  /*c7f0*/  FMUL.FTZ R55, R55, R21.reuse ;  /* 0x0000001537377220 */ /* 0x080fe20000410000 */
[-C--:B------:R-:W-:Y:S01]  /*c800*/  FMUL.FTZ R58, R58, R21.reuse ;  /* 0x000000153a3a7220 */ /* 0x080fe20000410000 */
[-C--:B------:R-:W-:Y:S01]  /*c810*/  FMUL.FTZ R59, R59, R21.reuse ;  /* 0x000000153b3b7220 */ /* 0x080fe20000410000 */
[----:B------:R-:W-:Y:S01]  /*c820*/  FMUL.FTZ R62, R62, R21 ;  /* 0x000000153e3e7220 */ /* 0x000fe20000410000 */
[C---:B---3--:R-:W-:Y:S01]  /*c830*/  FADD.FTZ R12, R194.reuse, R5 ;  /* 0x00000005c20c7221 */ /* 0x048fe20000010000 */
        /* <DEDUP_REMOVED lines=15> */
[-C--:B------:R-:W-:Y:S01]  /*c930*/  FMUL.FTZ R83, R83, R21.reuse ;  /* 0x0000001553537220 */ /* 0x080fe20000410000 */
[----:B------:R-:W-:Y:S01]  /*c940*/  FMUL.FTZ R86, R86, R21 ;  /* 0x0000001556567220 */ /* 0x000fe20000410000 */
[----:B------:R-:W3:Y:S01]  /*c950*/  MUFU.EX2 R198, R198 ;  /* 0x000000c600c67308 */ /* 0x000ee20000000800 */
        /* <DEDUP_REMOVED lines=34> */
[-C--:B------:R-:W-:Y:S01]  /*cb80*/  FMUL.FTZ R130, R130, R21.reuse ;  /* 0x0000001582827220 */ /* 0x080fe20000410000 */
[-C--:B------:R-:W-:Y:S01]  /*cb90*/  FMUL.FTZ R131, R131, R21.reuse ;  /* 0x0000001583837220 */ /* 0x080fe20000410000 */
[-C--:B------:R-:W-:Y:S01]  /*cba0*/  FMUL.FTZ R134, R134, R21.reuse ;  /* 0x0000001586867220 */ /* 0x080fe20000410000 */
[-C--:B------:R-:W-:Y:S01]  /*cbb0*/  FMUL.FTZ R135, R135, R21.reuse ;  /* 0x0000001587877220 */ /* 0x080fe20000410000 */
[----:B------:R0:W-:Y:S01]  /*cbc0*/  STSM.16.M88.4 [R22], R160 ;  /* 0x000000a016007844 */ /* 0x0001e20000000200 */
        /* <DEDUP_REMOVED lines=12> */
[----:B------:R-:W-:-:S04]  /*cc90*/  FMUL.FTZ R151, R151, R21 ;  /* 0x0000001597977220 */ /* 0x000fc80000410000 */
[----:B------:R-:W1:Y:S01]  /*cca0*/  MUFU.EX2 R12, R193 ;  /* 0x000000c1000c7308 */ /* 0x000e620000000800 */
[----:B--2---:R-:W-:Y:S01]  /*ccb0*/  FADD.FTZ R5, R167, R10 ;  /* 0x0000000aa7057221 */ /* 0x004fe20000010000 */
[C---:B---3--:R-:W-:Y:S01]  /*ccc0*/  F2FP.F16.F32.PACK_AB R166, R183.reuse, R172 ;  /* 0x000000acb7a6723e */ /* 0x048fe200000000ff */
[----:B------:R-:W-:Y:S01]  /*ccd0*/  FADD.FTZ R4, R183, R4 ;  /* 0x00000004b7047221 */ /* 0x000fe20000010000 */
[C---:B-1----:R-:W-:Y:S01]  /*cce0*/  F2FP.F16.F32.PACK_AB R167, R12.reuse, R167 ;  /* 0x000000a70ca7723e */ /* 0x042fe200000000ff */
[----:B------:R-:W-:-:S04]  /*ccf0*/  FADD.FTZ R5, R12, R5 ;  /* 0x000000050c057221 */ /* 0x000fc80000010000 */
[----:B------:R0:W-:Y:S01]  /*cd00*/  STSM.16.M88.4 [R23], R164 ;  /* 0x000000a417007844 */ /* 0x0001e20000000200 */
[----:B------:R-:W-:Y:S05]  /*cd10*/  @!P4 BRA `(.L_x_4437) ;  /* 0x000000000004c947 */ /* 0x000fea0003800000 */
[----:B------:R-:W-:Y:S01]  /*cd20*/  BPT.TRAP 0x1 ;  /* 0x000000040000795c */ /* 0x000fe20000300000 */
.L_x_4437:
[----:B------:R1:W2:Y:S01]  /*cd30*/  SYNCS.PHASECHK.TRANS64.TRYWAIT P0, [UR26+0x28c50], R8 ;  /* 0x028c5008ff0075a7 */ /* 0x0002a2000800015a */
[----:B------:R-:W-:Y:S05]  /*cd40*/  @!P4 BRA `(.L_x_4438) ;  /* 0x000000000004c947 */ /* 0x000fea0003800000 */
[----:B------:R-:W-:Y:S01]  /*cd50*/  BPT.TRAP 0x1 ;  /* 0x000000040000795c */ /* 0x000fe20000300000 */
.L_x_4438:
[----:B--2---:R-:W-:Y:S05]  /*cd60*/  @P0 BRA `(.L_x_4439) ;  /* 0x0000000000080947 */ /* 0x004fea0003800000 */
[----:B------:R-:W2:Y:S02]  /*cd70*/  SYNCS.PHASECHK.TRANS64.TRYWAIT P0, [UR26+0x28c50], R8 ;  /* 0x028c5008ff0075a7 */ /* 0x000ea4000800015a */
[----:B--2---:R-:W-:Y:S05]  /*cd80*/  @!P0 BRA `(.L_x_4440) ;  /* 0x0000008c00788947 */ /* 0x004fea0003800000 */
.L_x_4439:
[----:B------:R-:W-:Y:S01]  /*cd90*/  ULEA UR11, UR37, UR45, 0xc ;  /* 0x0000002d250b7291 */ /* 0x000fe2000f8e603f */
[----:B------:R-:W-:Y:S01]  /*cda0*/  WARPGROUP.ARRIVE ;  /* 0x00000000000079c5 */ /* 0x000fe20000000000 */
[----:B------:R-:W-:Y:S01]  /*cdb0*/  UMOV UR7, 0x40000040 ;  /* 0x4000004000077882 */ /* 0x000fe20000000000 */
[----:B------:R-:W-:Y:S01]  /*cdc0*/  ISETP.LT.AND P0, PT, R186, UR50, PT ;  /* 0x00000032ba007c0c */ /* 0x000fe2000bf01270 */
[----:B--2---:R-:W-:Y:S01]  /*cdd0*/  @!P5 VIADD R15, R15, 0x28c60 ;  /* 0x00028c600f0fd836 */ /* 0x004fe20000000000 */
        /* <DEDUP_REMOVED lines=36> */
.L_x_4424:
[----:B------:R-:W5:Y:S01]  /*d020*/  SHFL.BFLY PT, R3, R4, 0x2, 0x1f ;  /* 0x0c401f0004037f89 */ /* 0x000f6200000e0000 */
[----:B------:R-:W-:Y:S01]  /*d030*/  IADD3 R11, -R18, RZ, RZ ;  /* 0x000000ff120b7210 */ /* 0x000fe20007ffe1ff */
[----:B------:R-:W-:Y:S02]  /*d040*/  IMAD.MOV.U32 R10, RZ, RZ, RZ ;  /* 0x000000ffff0a7224 */ /* 0x000fe400078e00ff */
[----:B-1----:R-:W1:Y:S01]  /*d050*/  SHFL.BFLY PT, R8, R5, 0x2, 0x1f ;  /* 0x0c401f0005087f89 */ /* 0x002e6200000e0000 */
[----:B------:R-:W-:Y:S08]  /*d060*/  BAR.ARV 0x8, 0xa0 ;  /* 0x0202800000007b1d */ /* 0x000ff00000002000 */
[----:B------:R-:W-:Y:S01]  /*d070*/  BAR.SYNC.DEFER_BLOCKING 0xf, 0x100 ;  /* 0x03c4000000007b1d */ /* 0x000fe20000010000 */
[----:B------:R-:W-:Y:S01]  /*d080*/  ISETP.NE.AND P0, PT, R16, R11, PT ;  /* 0x0000000b1000720c */ /* 0x000fe20003f05270 */
[----:B----4-:R-:W-:-:S02]  /*d090*/  IMAD.U32 R15, RZ, RZ, UR10 ;  /* 0x0000000aff0f7e24 */ /* 0x010fc4000f8e00ff */
[----:B------:R-:W-:Y:S02]  /*d0a0*/  VIADD R187, R187, 0x1 ;  /* 0x00000001bbbb7836 */ /* 0x000fe40000000000 */
[----:B-----5:R-:W-:Y:S01]  /*d0b0*/  FADD.FTZ R3, R3, R4 ;  /* 0x0000000403037221 */ /* 0x020fe20000010000 */
[----:B------:R-:W-:Y:S02]  /*d0c0*/  IMAD.MOV.U32 R4, RZ, RZ, RZ ;  /* 0x000000ffff047224 */ /* 0x000fe400078e00ff */
[----:B-1----:R-:W-:Y:S02]  /*d0d0*/  FADD.FTZ R8, R8, R5 ;  /* 0x0000000508087221 */ /* 0x002fe40000010000 */
[----:B------:R-:W1:Y:S01]  /*d0e0*/  SHFL.BFLY PT, R0, R3, 0x1, 0x1f ;  /* 0x0c201f0003007f89 */ /* 0x000e6200000e0000 */
[----:B------:R-:W-:-:S03]  /*d0f0*/  IMAD.U32 R5, RZ, RZ, UR10 ;  /* 0x0000000aff057e24 */ /* 0x000fc6000f8e00ff */
[----:B------:R-:W4:Y:S01]  /*d100*/  SHFL.BFLY PT, R9, R8, 0x1, 0x1f ;  /* 0x0c201f0008097f89 */ /* 0x000f2200000e0000 */
[----:B-1----:R-:W-:Y:S01]  /*d110*/  FADD.FTZ R12, R3, R0 ;  /* 0x00000000030c7221 */ /* 0x002fe20000010000 */
[----:B------:R-:W-:Y:S01]  /*d120*/  IMAD.U32 R0, RZ, RZ, UR37 ;  /* 0x00000025ff007e24 */ /* 0x000fe2000f8e00ff */
[----:B------:R-:W-:Y:S01]  /*d130*/  UIADD3 UR37, UR37, 0x1, URZ ;  /* 0x0000000125257890 */ /* 0x000fe2000fffe03f */
[----:B------:R-:W-:Y:S02]  /*d140*/  IMAD.MOV.U32 R3, RZ, RZ, -0x800000 ;  /* 0xff800000ff037424 */ /* 0x000fe400078e00ff */
[----:B----4-:R-:W-:Y:S01]  /*d150*/  FADD.FTZ R13, R8, R9 ;  /* 0x00000009080d7221 */ /* 0x010fe20000010000 */
[----:B------:R-:W-:Y:S01]  /*d160*/  FSETP.NE.FTZ.AND P1, PT, R12, RZ, PT ;  /* 0x000000ff0c00720b */ /* 0x000fe20003f35000 */
[----:B------:R-:W-:Y:S01]  /*d170*/  @!P0 IMAD R0, R0, 0x40, R17 ;  /* 0x0000004000008824 */ /* 0x000fe200078e0211 */
[----:B------:R-:W-:Y:S02]  /*d180*/  UISETP.NE.AND UP0, UPT, UR37, 0x2, UPT ;  /* 0x000000022500788c */ /* 0x000fe4000bf05270 */
[----:B------:R-:W-:-:S02]  /*d190*/  FSETP.NE.FTZ.AND P2, PT, R13, RZ, PT ;  /* 0x000000ff0d00720b */ /* 0x000fc40003f55000 */
[----:B------:R-:W-:Y:S01]  /*d1a0*/  @!P0 LEA R11, R0, UR38, 0x2 ;  /* 0x00000026000b8c11 */ /* 0x000fe2000f8e10ff */
[----:B------:R-:W-:Y:S01]  /*d1b0*/  USEL UR4, URZ, 0x1, UP0 ;  /* 0x000000013f047887 */ /* 0x000fe20008000000 */
[----:B------:R-:W-:Y:S01]  /*d1c0*/  MOV R0, 0xff800000 ;  /* 0xff80000000007802 */ /* 0x000fe20000000f00 */
[----:B------:R-:W-:-:S04]  /*d1d0*/  USEL UR37, UR37, URZ, UP0 ;  /* 0x0000003f25257287 */ /* 0x000fc80008000000 */
[----:B------:R-:W1:Y:S01]  /*d1e0*/  @P1 MUFU.RCP R10, R12 ;  /* 0x0000000c000a1308 */ /* 0x000e620000001000 */
[----:B------:R-:W-:Y:S01]  /*d1f0*/  @P1 FMUL.FTZ R5, R5, 0.69314718246459960938 ;  /* 0x3f31721805051820 */ /* 0x000fe20000410000 */
[----:B------:R-:W-:Y:S02]  /*d200*/  LOP3.LUT R2, R2, UR4, RZ, 0x3c, !PT ;  /* 0x0000000402027c12 */ /* 0x000fe4000f8e3cff */
[----:B------:R-:W-:-:S04]  /*d210*/  @P2 FMUL.FTZ R15, R15, 0.69314718246459960938 ;  /* 0x3f3172180f0f2820 */ /* 0x000fc80000410000 */
[----:B------:R-:W4:Y:S08]  /*d220*/  @P2 MUFU.RCP R4, R13 ;  /* 0x0000000d00042308 */ /* 0x000f300000001000 */
[----:B------:R-:W5:Y:S01]  /*d230*/  @P1 MUFU.LG2 R9, R12 ;  /* 0x0000000c00091308 */ /* 0x000f620000000c00 */
[----:B-1----:R-:W-:Y:S01]  /*d240*/  @!P0 STS [R11+0x28800], R10 ;  /* 0x0288000a0b008388 */ /* 0x002fe20000000800 */
[-C--:B------:R-:W-:Y:S01]  /*d250*/  FMUL.FTZ R169, R24, R10.reuse ;  /* 0x0000000a18a97220 */ /* 0x080fe20000410000 */
[-C--:B0--3--:R-:W-:Y:S01]  /*d260*/  FMUL.FTZ R165, R25, R10.reuse ;  /* 0x0000000a19a57220 */ /* 0x089fe20000410000 */
[-C--:B------:R-:W-:Y:S01]  /*d270*/  FMUL.FTZ R167, R28, R10.reuse ;  /* 0x0000000a1ca77220 */ /* 0x080fe20000410000 */
[-C--:B------:R-:W-:Y:S01]  /*d280*/  FMUL.FTZ R8, R29, R10.reuse ;  /* 0x0000000a1d087220 */ /* 0x080fe20000410000 */
[-C--:B------:R-:W-:Y:S01]  /*d290*/  FMUL.FTZ R159, R32, R10.reuse ;  /* 0x0000000a209f7220 */ /* 0x080fe20000410000 */
[-C--:B------:R-:W-:Y:S01]  /*d2a0*/  FMUL.FTZ R33, R33, R10.reuse ;  /* 0x0000000a21217220 */ /* 0x080fe20000410000 */
[-C--:B------:R-:W-:Y:S01]  /*d2b0*/  FMUL.FTZ R36, R36, R10.reuse ;  /* 0x0000000a24247220 */ /* 0x080fe20000410000 */
[----:B----4-:R0:W-:Y:S01]  /*d2c0*/  @!P0 STS [R11+0x28820], R4 ;  /* 0x028820040b008388 */ /* 0x0101e20000000800 */
        /* <DEDUP_REMOVED lines=9> */
[----:B0-----:R-:W0:Y:S01]  /*d360*/  @P2 MUFU.LG2 R11, R13 ;  /* 0x0000000d000b2308 */ /* 0x001e220000000c00 */
        /* <DEDUP_REMOVED lines=48> */
[----:B-----5:R-:W-:Y:S01]  /*d670*/  @P1 FMUL.FTZ R10, R9, 0.69314718246459960938 ;  /* 0x3f317218090a1820 */ /* 0x020fe20000410000 */
[----:B0-----:R-:W-:Y:S01]  /*d680*/  @P2 FMUL.FTZ R12, R11, 0.69314718246459960938 ;  /* 0x3f3172180b0c2820 */ /* 0x001fe20000410000 */
        /* <DEDUP_REMOVED lines=68> */
.L_x_4357:
[----:B------:R-:W0:Y:S08]  /*dad0*/  S2UR UR4, SR_CgaCtaId ;  /* 0x00000000000479c3 */ /* 0x000e300000008800 */
[----:B------:R-:W-:Y:S06]  /*dae0*/  BAR.SYNC.DEFER_BLOCKING 0x5, 0x120 ;  /* 0x0144800000007b1d */ /* 0x000fec0000010000 */
[----:B------:R-:W-:Y:S01]  /*daf0*/  UMOV UR38, 0x400 ;  /* 0x0000040000267882 */ /* 0x000fe20000000000 */
[----:B------:R-:W-:Y:S01]  /*db00*/  BSSY B0, `(.L_x_4442) ;  /* 0x0000290000007945 */ /* 0x000fe20003800000 */
[----:B0-----:R-:W-:-:S09]  /*db10*/  ULEA UR38, UR4, UR38, 0x18 ;  /* 0x0000002604267291 */ /* 0x001fd2000f8ec03f */
[----:B------:R-:W0:Y:S02]  /*db20*/  LDS.128 R4, [UR38+0x28cd0] ;  /* 0x028cd026ff047984 */ /* 0x000e240008000c00 */
[----:B0-----:R-:W-:Y:S02]  /*db30*/  R2UR UR47, R5 ;  /* 0x00000000052f72ca */ /* 0x001fe400000e0000 */
[----:B------:R-:W-:Y:S02]  /*db40*/  R2UR UR6, R6 ;  /* 0x00000000060672ca */ /* 0x000fe400000e0000 */
[----:B------:R-:W-:Y:S01]  /*db50*/  R2UR UR5, R7 ;  /* 0x00000000070572ca */ /* 0x000fe200000e0000 */
[----:B------:R-:W-:Y:S06]  /*db60*/  BAR.ARV 0x4, 0x120 ;  /* 0x0104800000007b1d */ /* 0x000fec0000002000 */
[----:B------:R-:W-:Y:S08]  /*db70*/  @P0 BRA `(.L_x_4443) ;  /* 0x0000001c00580947 */ /* 0x000ff00003800000 */
[----:B------:R-:W0:Y:S08]  /*db80*/  S2UR UR4, SR_SWINHI ;  /* 0x00000000000479c3 */ /* 0x000e300000002f00 */
[----:B------:R-:W-:Y:S01]  /*db90*/  BAR.SYNC.DEFER_BLOCKING 0x1, 0x100 ;  /* 0x0044000000007b1d */ /* 0x000fe20000010000 */
[----:B------:R-:W-:Y:S02]  /*dba0*/  F2FP.F16.F32.PACK_AB R40, R41, R40 ;  /* 0x000000282928723e */ /* 0x000fe400000000ff */
[----:B------:R-:W-:-:S02]  /*dbb0*/  F2FP.F16.F32.PACK_AB R41, R43, R42 ;  /* 0x0000002a2b29723e */ /* 0x000fc400000000ff */
[----:B------:R-:W-:Y:S01]  /*dbc0*/  F2FP.F16.F32.PACK_AB R48, R49, R48 ;  /* 0x000000303130723e */ /* 0x000fe200000000ff */
[----:B------:R-:W-:Y:S01]  /*dbd0*/  ULDC.64 UR10, c[0x0][0xbe0] ;  /* 0x0002f800000a7ab9 */ /* 0x000fe20000000a00 */
[----:B------:R-:W-:Y:S01]  /*dbe0*/  F2FP.F16.F32.PACK_AB R42, R45, R44 ;  /* 0x0000002c2d2a723e */ /* 0x000fe200000000ff */
[----:B------:R-:W-:Y:S01]  /*dbf0*/  UISETP.NE.U32.AND UP1, UPT, UR10, URZ, UPT ;  /* 0x0000003f0a00728c */ /* 0x000fe2000bf25070 */
[----:B------:R-:W-:Y:S02]  /*dc00*/  F2FP.F16.F32.PACK_AB R43, R47, R46 ;  /* 0x0000002e2f2b723e */ /* 0x000fe400000000ff */
[----:B------:R-:W-:Y:S01]  /*dc10*/  F2FP.F16.F32.PACK_AB R49, R51, R50 ;  /* 0x000000323331723e */ /* 0x000fe200000000ff */
[----:B------:R-:W-:Y:S01]  /*dc20*/  UISETP.NE.AND.EX UP1, UPT, UR11, URZ, UPT, UP1 ;  /* 0x0000003f0b00728c */ /* 0x000fe2000bf25310 */
[----:B------:R-:W-:Y:S02]  /*dc30*/  F2FP.F16.F32.PACK_AB R56, R57, R56 ;  /* 0x000000383938723e */ /* 0x000fe400000000ff */
[----:B------:R-:W-:Y:S01]  /*dc40*/  F2FP.F16.F32.PACK_AB R50, R53, R52 ;  /* 0x000000343532723e */ /* 0x000fe200000000ff */
[----:B------:R-:W-:Y:S01]  /*dc50*/  ULDC.64 UR10, c[0x0][0xbd8] ;  /* 0x0002f600000a7ab9 */ /* 0x000fe20000000a00 */
[----:B------:R-:W-:Y:S01]  /*dc60*/  F2FP.F16.F32.PACK_AB R51, R55, R54 ;  /* 0x000000363733723e */ /* 0x000fe200000000ff */
[----:B------:R-:W-:Y:S01]  /*dc70*/  UIMAD.WIDE UR10, UR43, 0x4, UR10 ;  /* 0x000000042b0a78a5 */ /* 0x000fe2000f8e020a */
[----:B------:R-:W-:-:S02]  /*dc80*/  F2FP.F16.F32.PACK_AB R57, R59, R58 ;  /* 0x0000003a3b39723e */ /* 0x000fc400000000ff */
[----:B------:R-:W-:Y:S01]  /*dc90*/  F2FP.F16.F32.PACK_AB R64, R65, R64 ;  /* 0x000000404140723e */ /* 0x000fe200000000ff */
[----:B------:R-:W-:Y:S01]  /*dca0*/  UMOV UR8, UR38 ;  /* 0x0000002600087c82 */ /* 0x000fe20008000000 */
[----:B0-----:R-:W-:Y:S01]  /*dcb0*/  UMOV UR9, UR4 ;  /* 0x0000000400097c82 */ /* 0x001fe20008000000 */
[----:B------:R-:W-:Y:S01]  /*dcc0*/  F2FP.F16.F32.PACK_AB R58, R61, R60 ;  /* 0x0000003c3d3a723e */ /* 0x000fe200000000ff */
[----:B------:R-:W-:Y:S01]  /*dcd0*/  IMAD.U32 R134, RZ, RZ, UR8 ;  /* 0x00000008ff867e24 */ /* 0x000fe2000f8e00ff */
[----:B------:R-:W-:Y:S01]  /*dce0*/  F2FP.F16.F32.PACK_AB R59, R63, R62 ;  /* 0x0000003e3f3b723e */ /* 0x000fe200000000ff */
[----:B------:R-:W-:Y:S01]  /*dcf0*/  IMAD.U32 R135, RZ, RZ, UR9 ;  /* 0x00000009ff877e24 */ /* 0x000fe2000f8e00ff */
[----:B------:R-:W-:Y:S01]  /*dd00*/  F2FP.F16.F32.PACK_AB R65, R67, R66 ;  /* 0x000000424341723e */ /* 0x000fe200000000ff */
[----:B------:R-:W-:Y:S01]  /*dd10*/  ULDC.64 UR8, c[0x0][0xbd8] ;  /* 0x0002f60000087ab9 */ /* 0x000fe20000000a00 */
[----:B------:R-:W-:Y:S01]  /*dd20*/  F2FP.F16.F32.PACK_AB R72, R73, R72 ;  /* 0x000000484948723e */ /* 0x000fe200000000ff */
[----:B------:R-:W-:Y:S01]  /*dd30*/  IMAD.WIDE R4, R191, 0x2, R134 ;  /* 0x00000002bf047825 */ /* 0x000fe200078e0286 */
[----:B------:R-:W-:Y:S01]  /*dd40*/  F2FP.F16.F32.PACK_AB R66, R69, R68 ;  /* 0x000000444542723e */ /* 0x000fe200000000ff */
[----:B------:R-:W-:Y:S01]  /*dd50*/  UISETP.NE.U32.AND UP0, UPT, UR8, URZ, UPT ;  /* 0x0000003f0800728c */ /* 0x000fe2000bf05070 */
[----:B------:R-:W-:-:S02]  /*dd60*/  F2FP.F16.F32.PACK_AB R67, R71, R70 ;  /* 0x000000464743723e */ /* 0x000fc400000000ff */
[C---:B------:R-:W-:Y:S01]  /*dd70*/  IADD3 R173, P1, R4.reuse, 0x20, RZ ;  /* 0x0000002004ad7810 */ /* 0x040fe20007f3e0ff */
[----:B------:R-:W-:Y:S01]  /*dd80*/  UISETP.NE.AND.EX UP0, UPT, UR9, URZ, UPT, UP0 ;  /* 0x0000003f0900728c */ /* 0x000fe2000bf05300 */
[C---:B------:R-:W-:Y:S02]  /*dd90*/  LOP3.LUT R7, R4.reuse, 0x380, RZ, 0xc0, !PT ;  /* 0x0000038004077812 */ /* 0x040fe400078ec0ff */
[-C--:B------:R-:W-:Y:S01]  /*dda0*/  IADD3.X R11, RZ, R5.reuse, RZ, P1, !PT ;  /* 0x00000005ff0b7210 */ /* 0x080fe20000ffe4ff */
[----:B------:R-:W-:Y:S01]  /*ddb0*/  @UP1 ULDC.64 UR8, c[0x0][0xbe0] ;  /* 0x0002f80000081ab9 */ /* 0x000fe20000000a00 */
[C---:B------:R-:W-:Y:S01]  /*ddc0*/  IADD3 R12, P0, R4.reuse, 0x40, RZ ;  /* 0x00000040040c7810 */ /* 0x040fe20007f1e0ff */
[----:B------:R-:W-:Y:S01]  /*ddd0*/  @UP1 UIMAD.WIDE UR8, UR43, 0x4, UR8 ;  /* 0x000000042b0818a5 */ /* 0x000fe2000f8e0208 */
        /* <DEDUP_REMOVED lines=14> */
[C---:B------:R-:W-:Y:S02]  /*dec0*/  IADD3 R193, P0, R4.reuse, 0x4020, RZ ;  /* 0x0000402004c17810 */ /* 0x040fe40007f1e0ff */
        /* <DEDUP_REMOVED lines=10> */
[----:B------:R-:W-:Y:S01]  /*df70*/  LOP3.LUT R4, R7, R4, RZ, 0x3c, !PT ;  /* 0x0000000407047212 */ /* 0x000fe200078e3cff */
[--C-:B------:R-:W-:Y:S01]  /*df80*/  IMAD.X R119, RZ, RZ, R5.reuse, P2 ;  /* 0x000000ffff777224 */ /* 0x100fe200010e0605 */
[----:B------:R-:W-:Y:S01]  /*df90*/  LOP3.LUT R7, R12, 0x380, RZ, 0xc0, !PT ;  /* 0x000003800c077812 */ /* 0x000fe200078ec0ff */
[----:B------:R-:W-:Y:S01]  /*dfa0*/  IMAD.X R9, RZ, RZ, R5, P1 ;  /* 0x000000ffff097224 */ /* 0x000fe200008e0605 */
[----:B------:R-:W-:Y:S02]  /*dfb0*/  LOP3.LUT R6, R173, 0x380, RZ, 0xc0, !PT ;  /* 0x00000380ad067812 */ /* 0x000fe400078ec0ff */
[----:B------:R-:W-:Y:S02]  /*dfc0*/  SHF.R.U64 R7, R7, 0x3, RZ ;  /* 0x0000000307077819 */ /* 0x000fe400000012ff */
[----:B------:R-:W-:Y:S02]  /*dfd0*/  SHF.R.U64 R6, R6, 0x3, RZ ;  /* 0x0000000306067819 */ /* 0x000fe400000012ff */
[----:B------:R-:W-:-:S02]  /*dfe0*/  LOP3.LUT R12, R7, R12, RZ, 0x3c, !PT ;  /* 0x0000000c070c7212 */ /* 0x000fc400078e3cff */
[----:B------:R-:W-:Y:S02]  /*dff0*/  LOP3.LUT R7, R28, 0x380, RZ, 0xc0, !PT ;  /* 0x000003801c077812 */ /* 0x000fe400078ec0ff */
[----:B------:R-:W-:Y:S02]  /*e000*/  LOP3.LUT R10, R6, R173, RZ, 0x3c, !PT ;  /* 0x000000ad060a7212 */ /* 0x000fe400078e3cff */
        /* <DEDUP_REMOVED lines=10> */
[-C--:B------:R-:W-:Y:S02]  /*e0b0*/  IADD3.X R115, RZ, R5.reuse, RZ, P5, !PT ;  /* 0x00000005ff737210 */ /* 0x080fe40002ffe4ff */
[----:B------:R-:W-:Y:S02]  /*e0c0*/  MOV R173, R4 ;  /* 0x0000000400ad7202 */ /* 0x000fe40000000f00 */
[----:B------:R-:W-:Y:S02]  /*e0d0*/  LOP3.LUT R7, R199, 0x380, RZ, 0xc0, !PT ;  /* 0x00000380c7077812 */ /* 0x000fe400078ec0ff */
[----:B------:R-:W-:Y:S02]  /*e0e0*/  LOP3.LUT R14, R175, 0x380, RZ, 0xc0, !PT ;  /* 0x00000380af0e7812 */ /* 0x000fe400078ec0ff */
[----:B------:R-:W-:Y:S02]  /*e0f0*/  F2FP.F16.F32.PACK_AB R5, R27, R26 ;  /* 0x0000001a1b05723e */ /* 0x000fe400000000ff */
[----:B------:R-:W-:-:S02]  /*e100*/  LOP3.LUT R20, R177, 0x380, RZ, 0xc0, !PT ;  /* 0x00000380b1147812 */ /* 0x000fc400078ec0ff */
[----:B------:R-:W-:Y:S02]  /*e110*/  LOP3.LUT R98, R6, R193, RZ, 0x3c, !PT ;  /* 0x000000c106627212 */ /* 0x000fe400078e3cff */
[----:B------:R-:W-:Y:S02]  /*e120*/  LOP3.LUT R27, R174, 0x380, RZ, 0xc0, !PT ;  /* 0x00000380ae1b7812 */ /* 0x000fe400078ec0ff */
[----:B------:R-:W-:Y:S02]  /*e130*/  LOP3.LUT R26, R201, 0x380, RZ, 0xc0, !PT ;  /* 0x00000380c91a7812 */ /* 0x000fe400078ec0ff */
[----:B------:R-:W-:Y:S02]  /*e140*/  F2FP.F16.F32.PACK_AB R6, R8, R167 ;  /* 0x000000a70806723e */ /* 0x000fe400000000ff */
[----:B------:R-:W-:Y:S02]  /*e150*/  SHF.R.U64 R8, R7, 0x3, RZ ;  /* 0x0000000307087819 */ /* 0x000fe400000012ff */
[----:B------:R-:W-:-:S02]  /*e160*/  SHF.R.U64 R14, R14, 0x3, RZ ;  /* 0x000000030e0e7819 */ /* 0x000fc400000012ff */
[----:B------:R-:W-:Y:S02]  /*e170*/  LOP3.LUT R90, R181, 0x380, RZ, 0xc0, !PT ;  /* 0x00000380b55a7812 */ /* 0x000fe400078ec0ff */
[----:B------:R-:W-:Y:S02]  /*e180*/  F2FP.F16.F32.PACK_AB R4, R165, R169 ;  /* 0x000000a9a504723e */ /* 0x000fe400000000ff */
[----:B------:R-:W-:Y:S02]  /*e190*/  F2FP.F16.F32.PACK_AB R7, R31, R30 ;  /* 0x0000001e1f07723e */ /* 0x000fe400000000ff */
[----:B------:R-:W-:Y:S02]  /*e1a0*/  SHF.R.U64 R20, R20, 0x3, RZ ;  /* 0x0000000314147819 */ /* 0x000fe400000012ff */
[----:B------:R-:W-:Y:S01]  /*e1b0*/  LOP3.LUT R94, R183, 0x380, RZ, 0xc0, !PT ;  /* 0x00000380b75e7812 */ /* 0x000fe200078ec0ff */
[----:B------:R0:W-:Y:S01]  /*e1c0*/  STSM.16.M88.4 [R173], R4 ;  /* 0x00000004ad007844 */ /* 0x0001e20000000200 */
[----:B------:R-:W-:-:S02]  /*e1d0*/  SHF.R.U64 R27, R27, 0x3, RZ ;  /* 0x000000031b1b7819 */ /* 0x000fc400000012ff */
[----:B------:R-:W-:Y:S02]  /*e1e0*/  LOP3.LUT R106, R195, 0x380, RZ, 0xc0, !PT ;  /* 0x00000380c36a7812 */ /* 0x000fe400078ec0ff */
[----:B------:R-:W-:Y:S02]  /*e1f0*/  SHF.R.U64 R26, R26, 0x3, RZ ;  /* 0x000000031a1a7819 */ /* 0x000fe400000012ff */
[----:B------:R-:W-:Y:S02]  /*e200*/  LOP3.LUT R14, R14, R175, RZ, 0x3c, !PT ;  /* 0x000000af0e0e7212 */ /* 0x000fe400078e3cff */
[----:B------:R-:W-:Y:S02]  /*e210*/  SHF.R.U64 R90, R90, 0x3, RZ ;  /* 0x000000035a5a7819 */ /* 0x000fe400000012ff */
[----:B------:R-:W-:Y:S02]  /*e220*/  LOP3.LUT R114, R8, R199, RZ, 0x3c, !PT ;  /* 0x000000c708727212 */ /* 0x000fe400078e3cff */
[----:B------:R-:W-:-:S02]  /*e230*/  LOP3.LUT R20, R20, R177, RZ, 0x3c, !PT ;  /* 0x000000b114147212 */ /* 0x000fc400078e3cff */
[----:B------:R-:W-:Y:S02]  /*e240*/  SHF.R.U64 R94, R94, 0x3, RZ ;  /* 0x000000035e5e7819 */ /* 0x000fe400000012ff */
[----:B------:R-:W-:Y:S02]  /*e250*/  LOP3.LUT R110, R197, 0x380, RZ, 0xc0, !PT ;  /* 0x00000380c56e7812 */ /* 0x000fe400078ec0ff */
[----:B------:R-:W-:Y:S02]  /*e260*/  LOP3.LUT R8, R27, R174, RZ, 0x3c, !PT ;  /* 0x000000ae1b087212 */ /* 0x000fe400078e3cff */
[----:B------:R-:W-:Y:S02]  /*e270*/  SHF.R.U64 R106, R106, 0x3, RZ ;  /* 0x000000036a6a7819 */ /* 0x000fe400000012ff */
[----:B------:R-:W-:Y:S02]  /*e280*/  LOP3.LUT R118, R26, R201, RZ, 0x3c, !PT ;  /* 0x000000c91a767212 */ /* 0x000fe400078e3cff */
[----:B------:R-:W-:-:S02]  /*e290*/  MOV R27, R10 ;  /* 0x0000000a001b7202 */ /* 0x000fc40000000f00 */
[----:B0-----:R-:W-:Y:S02]  /*e2a0*/  F2FP.F16.F32.PACK_AB R4, R33, R159 ;  /* 0x0000009f2104723e */ /* 0x001fe400000000ff */
[----:B------:R-:W-:Y:S02]  /*e2b0*/  F2FP.F16.F32.PACK_AB R5, R35, R34 ;  /* 0x000000222305723e */ /* 0x000fe400000000ff */
[----:B------:R-:W-:Y:S02]  /*e2c0*/  F2FP.F16.F32.PACK_AB R6, R37, R36 ;  /* 0x000000242506723e */ /* 0x000fe400000000ff */
[----:B------:R-:W-:Y:S02]  /*e2d0*/  F2FP.F16.F32.PACK_AB R7, R39, R38 ;  /* 0x000000262707723e */ /* 0x000fe400000000ff */
[----:B------:R-:W-:Y:S02]  /*e2e0*/  MOV R26, R12 ;  /* 0x0000000c001a7202 */ /* 0x000fe40000000f00 */
[----:B------:R-:W-:Y:S01]  /*e2f0*/  LOP3.LUT R90, R90, R181, RZ, 0x3c, !PT ;  /* 0x000000b55a5a7212 */ /* 0x000fe200078e3cff */
[----:B------:R0:W-:Y:S01]  /*e300*/  STSM.16.M88.4 [R27], R4 ;  /* 0x000000041b007844 */ /* 0x0001e20000000200 */
[----:B------:R-:W-:-:S02]  /*e310*/  MOV R15, R14 ;  /* 0x0000000e000f7202 */ /* 0x000fc40000000f00 */
[----:B------:R-:W-:Y:S01]  /*e320*/  LOP3.LUT R94, R94, R183, RZ, 0x3c, !PT ;  /* 0x000000b75e5e7212 */ /* 0x000fe200078e3cff */
[----:B------:R-:W-:Y:S01]  /*e330*/  STSM.16.M88.4 [R26], R40 ;  /* 0x000000281a007844 */ /* 0x000fe20000000200 */
[----:B------:R-:W-:Y:S02]  /*e340*/  SHF.R.U64 R110, R110, 0x3, RZ ;  /* 0x000000036e6e7819 */ /* 0x000fe400000012ff */
[----:B------:R-:W-:Y:S01]  /*e350*/  MOV R20, R20 ;  /* 0x0000001400147202 */ /* 0x000fe20000000f00 */
[----:B------:R-:W-:Y:S01]  /*e360*/  STSM.16.M88.4 [R15], R48 ;  /* 0x000000300f007844 */ /* 0x000fe20000000200 */
[----:B------:R-:W-:Y:S02]  /*e370*/  LOP3.LUT R106, R106, R195, RZ, 0x3c, !PT ;  /* 0x000000c36a6a7212 */ /* 0x000fe400078e3cff */
[----:B------:R-:W-:Y:S01]  /*e380*/  MOV R24, R24 ;  /* 0x0000001800187202 */ /* 0x000fe20000000f00 */
[----:B------:R-:W-:Y:S01]  /*e390*/  STSM.16.M88.4 [R20], R56 ;  /* 0x0000003814007844 */ /* 0x000fe20000000200 */
[----:B------:R-:W-:-:S02]  /*e3a0*/  F2FP.F16.F32.PACK_AB R73, R75, R74 ;  /* 0x0000004a4b49723e */ /* 0x000fc400000000ff */
[----:B------:R-:W-:Y:S01]  /*e3b0*/  F2FP.F16.F32.PACK_AB R80, R81, R80 ;  /* 0x000000505150723e */ /* 0x000fe200000000ff */
[----:B------:R-:W-:Y:S01]  /*e3c0*/  STSM.16.M88.4 [R24], R64 ;  /* 0x0000004018007844 */ /* 0x000fe20000000200 */
[----:B------:R-:W-:Y:S01]  /*e3d0*/  MOV R28, R28 ;  /* 0x0000001c001c7202 */ /* 0x000fe20000000f00 */
[----:B0-----:R-:W-:Y:S01]  /*e3e0*/  IMAD.U32 R6, RZ, RZ, UR10 ;  /* 0x0000000aff067e24 */ /* 0x001fe2000f8e00ff */
[----:B------:R-:W-:Y:S02]  /*e3f0*/  F2FP.F16.F32.PACK_AB R74, R77, R76 ;  /* 0x0000004c4d4a723e */ /* 0x000fe400000000ff */
[----:B------:R-:W-:Y:S02]  /*e400*/  F2FP.F16.F32.PACK_AB R75, R79, R78 ;  /* 0x0000004e4f4b723e */ /* 0x000fe400000000ff */
[----:B------:R-:W-:Y:S02]  /*e410*/  F2FP.F16.F32.PACK_AB R81, R83, R82 ;  /* 0x000000525351723e */ /* 0x000fe400000000ff */
[----:B------:R-:W-:Y:S01]  /*e420*/  MOV R14, R90 ;  /* 0x0000005a000e7202 */ /* 0x000fe20000000f00 */
[----:B------:R-:W-:Y:S01]  /*e430*/  STSM.16.M88.4 [R28], R72 ;  /* 0x000000481c007844 */ /* 0x000fe20000000200 */
[----:B------:R-:W-:-:S02]  /*e440*/  F2FP.F16.F32.PACK_AB R82, R85, R84 ;  /* 0x000000545552723e */ /* 0x000fc400000000ff */
[----:B------:R-:W-:Y:S02]  /*e450*/  F2FP.F16.F32.PACK_AB R83, R87, R86 ;  /* 0x000000565753723e */ /* 0x000fe400000000ff */
[----:B------:R-:W-:Y:S02]  /*e460*/  F2FP.F16.F32.PACK_AB R88, R89, R88 ;  /* 0x000000585958723e */ /* 0x000fe400000000ff */
[----:B------:R-:W-:Y:S01]  /*e470*/  LOP3.LUT R110, R110, R197, RZ, 0x3c, !PT ;  /* 0x000000c56e6e7212 */ /* 0x000fe200078e3cff */
[----:B------:R-:W-:Y:S01]  /*e480*/  STSM.16.M88.4 [R14], R80 ;  /* 0x000000500e007844 */ /* 0x000fe20000000200 */
        /* <DEDUP_REMOVED lines=42> */
[----:B------:R-:W-:Y:S01]  /*e730*/  MOV R10, R8 ;  /* 0x00000008000a7202 */ /* 0x000fe20000000f00 */
[----:B------:R2:W-:Y:S01]  /*e740*/  STSM.16.M88.4 [R118], R136 ;  /* 0x0000008876007844 */ /* 0x0005e20000000200 */
[----:B------:R-:W-:Y:S01]  /*e750*/  F2FP.F16.F32.PACK_AB R146, R149, R148 ;  /* 0x000000949592723e */ /* 0x000fe200000000ff */
[----:B------:R-:W-:Y:S01]  /*e760*/  IMAD.U32 R8, RZ, RZ, UR8 ;  /* 0x00000008ff087e24 */ /* 0x000fe2000f8e00ff */
[----:B------:R-:W-:Y:S01]  /*e770*/  F2FP.F16.F32.PACK_AB R147, R151, R150 ;  /* 0x000000969793723e */ /* 0x000fe200000000ff */
[----:B------:R-:W-:Y:S01]  /*e780*/  IMAD.U32 R9, RZ, RZ, UR9 ;  /* 0x00000009ff097e24 */ /* 0x000fe2000f8e00ff */
[----:B------:R-:W-:-:S02]  /*e790*/  PLOP3.LUT P6, PT, PT, PT, UP1, 0x80, 0x0 ;  /* 0x000000000000781c */ /* 0x000fc40003fcf018 */
[----:B------:R-:W-:Y:S01]  /*e7a0*/  PLOP3.LUT P0, PT, PT, PT, UP0, 0x80, 0x0 ;  /* 0x000000000000781c */ /* 0x000fe20003f0f008 */
[----:B------:R2:W-:Y:S01]  /*e7b0*/  STSM.16.M88.4 [R10], R144 ;  /* 0x000000900a007844 */ /* 0x0005e20000000200 */
[----:B------:R-:W-:Y:S01]  /*e7c0*/  MOV R7, UR11 ;  /* 0x0000000b00077c02 */ /* 0x000fe20008000f00 */
[----:B------:R-:W-:Y:S08]  /*e7d0*/  BAR.SYNC.DEFER_BLOCKING 0x1, 0x100 ;  /* 0x0044000000007b1d */ /* 0x000ff00000010000 */
[----:B------:R3:W4:Y:S04]  /*e7e0*/  @P6 LDG.E R8, desc[UR48][R8.64] ;  /* 0x0000003008086981 */ /* 0x000728000c1e1900 */
[----:B------:R-:W5:Y:S01]  /*e7f0*/  @P0 LDG.E R5, desc[UR48][R6.64] ;  /* 0x0000003006050981 */ /* 0x000f62000c1e1900 */
[----:B0-----:R-:W-:Y:S01]  /*e800*/  IMAD R11, R188, 0x40, R185 ;  /* 0x00000040bc0b7824 */ /* 0x001fe200078e02b9 */
[----:B------:R-:W-:Y:S01]  /*e810*/  ULDC UR7, c[0x0][0xa88] ;  /* 0x0002a20000077ab9 */ /* 0x000fe20000000800 */
[----:B------:R-:W-:-:S02]  /*e820*/  UMOV UR4, URZ ;  /* 0x0000003f00047c82 */ /* 0x000fc40008000000 */
[----:B------:R-:W-:-:S03]  /*e830*/  IMAD.WIDE R134, R11, 0x2, R134 ;  /* 0x000000020b867825 */ /* 0x000fc600078e0286 */
[C---:B------:R-:W-:Y:S02]  /*e840*/  IADD3 R11, P2, R134.reuse, 0x1000, RZ ;  /* 0x00001000860b7810 */ /* 0x040fe40007f5e0ff */
[C---:B------:R-:W-:Y:S02]  /*e850*/  IADD3 R29, P1, R134.reuse, 0x2000, RZ ;  /* 0x00002000861d7810 */ /* 0x040fe40007f3e0ff */
[----:B---3--:R-:W-:Y:S02]  /*e860*/  P2R R9, PR, RZ, 0x4 ;  /* 0x00000004ff097803 */ /* 0x008fe40000000000 */
[C---:B------:R-:W-:Y:S02]  /*e870*/  IADD3 R13, P2, R134.reuse, 0x3000, RZ ;  /* 0x00003000860d7810 */ /* 0x040fe40007f5e0ff */
[C---:B------:R-:W-:Y:S02]  /*e880*/  IADD3 R37, P3, R134.reuse, 0x4000, RZ ;  /* 0x0000400086257810 */ /* 0x040fe40007f7e0ff */
[----:B------:R-:W-:-:S02]  /*e890*/  IADD3 R25, P4, R134, 0x5000, RZ ;  /* 0x0000500086197810 */ /* 0x000fc40007f9e0ff */
[----:B------:R-:W-:Y:S02]  /*e8a0*/  IADD3 R41, P5, R134, 0x6000, RZ ;  /* 0x0000600086297810 */ /* 0x000fe40007fbe0ff */
[----:B------:R-:W-:Y:S02]  /*e8b0*/  LOP3.LUT R4, R11, 0x380, RZ, 0xc0, !PT ;  /* 0x000003800b047812 */ /* 0x000fe400078ec0ff */
[----:B------:R-:W-:Y:S02]  /*e8c0*/  LOP3.LUT R28, R29, 0x380, RZ, 0xc0, !PT ;  /* 0x000003801d1c7812 */ /* 0x000fe400078ec0ff */
[----:B-1----:R-:W-:Y:S02]  /*e8d0*/  LOP3.LUT R12, R13, 0x380, RZ, 0xc0, !PT ;  /* 0x000003800d0c7812 */ /* 0x002fe400078ec0ff */
        /* <DEDUP_REMOVED lines=14> */
[----:B------:R-:W-:Y:S02]  /*e9c0*/  LOP3.LUT R40, R40, R41, RZ, 0x3c, !PT ;  /* 0x0000002928287212 */ /* 0x000fe400078e3cff */
[----:B----4-:R-:W-:Y:S02]  /*e9d0*/  @P6 R2UR UR7, R8 ;  /* 0x00000000080762ca */ /* 0x010fe400000e0000 */
[----:B-----5:R-:W-:Y:S01]  /*e9e0*/  @P0 R2UR UR4, R5 ;  /* 0x00000000050402ca */ /* 0x020fe200000e0000 */
[----:B--2---:R-:W-:-:S14]  /*e9f0*/  @P6 BRA `(.L_x_4444) ;  /* 0x0000000000186947 */ /* 0x004fdc0003800000 */
[----:B------:R-:W-:Y:S05]  /*ea00*/  @!P0 BRA `(.L_x_4444) ;  /* 0x0000000000148947 */ /* 0x000fea0003800000 */
[----:B------:R-:W2:Y:S04]  /*ea10*/  LDG.E R10, desc[UR48][R6.64] ;  /* 0x00000030060a7981 */ /* 0x000ea8000c1e1900 */
[----:B------:R-:W3:Y:S01]  /*ea20*/  LDG.E R8, desc[UR48][R6.64+0x4] ;  /* 0x0000043006087981 */ /* 0x000ee2000c1e1900 */
[----:B--2---:R-:W-:Y:S02]  /*ea30*/  R2UR UR8, R10 ;  /* 0x000000000a0872ca */ /* 0x004fe400000e0000 */
[----:B---3--:R-:W-:-:S13]  /*ea40*/  R2UR UR7, R8 ;  /* 0x00000000080772ca */ /* 0x008fda00000e0000 */
[----:B------:R-:W-:-:S12]  /*ea50*/  UIADD3 UR7, -UR8, UR7, URZ ;  /* 0x0000000708077290 */ /* 0x000fd8000fffe13f */
.L_x_4444:
        /* <DEDUP_REMOVED lines=10> */
[--C-:B------:R-:W-:Y:S01]  /*eb00*/  IMAD.X R41, RZ, RZ, R135.reuse, P5 ;  /* 0x000000ffff297224 */ /* 0x100fe200028e0687 */
[----:B------:R-:W-:Y:S01]  /*eb10*/  LOP3.LUT R48, R49, 0x380, RZ, 0xc0, !PT ;  /* 0x0000038031307812 */ /* 0x000fe200078ec0ff */
[----:B------:R-:W-:Y:S01]  /*eb20*/  USHF.R.S32.HI UR8, URZ, 0x1f, UR43 ;  /* 0x0000001f3f087899 */ /* 0x000fe2000801142b */
[----:B------:R-:W-:Y:S01]  /*eb30*/  LOP3.LUT R44, R45, 0x380, RZ, 0xc0, !PT ;  /* 0x000003802d2c7812 */ /* 0x000fe200078ec0ff */
[----:B------:R-:W-:Y:S01]  /*eb40*/  USHF.R.S32.HI UR11, URZ, 0x1f, UR4 ;  /* 0x0000001f3f0b7899 */ /* 0x000fe20008011404 */
[----:B------:R-:W-:Y:S01]  /*eb50*/  SHF.R.U64 R48, R48, 0x3, RZ ;  /* 0x0000000330307819 */ /* 0x000fe200000012ff */
[----:B------:R-:W-:Y:S01]  /*eb60*/  USHF.R.S32.HI UR14, URZ, 0x1f, UR41 ;  /* 0x0000001f3f0e7899 */ /* 0x000fe20008011429 */
[----:B------:R-:W-:Y:S01]  /*eb70*/  SHF.R.U64 R32, R32, 0x3, RZ ;  /* 0x0000000320207819 */ /* 0x000fe200000012ff */
[----:B------:R-:W-:Y:S01]  /*eb80*/  USEL UR15, UR43, URZ, !UP0 ;  /* 0x0000003f2b0f7287 */ /* 0x000fe2000c000000 */
[----:B------:R-:W-:Y:S01]  /*eb90*/  SHF.R.U64 R44, R44, 0x3, RZ ;  /* 0x000000032c2c7819 */ /* 0x000fe200000012ff */
[----:B------:R-:W-:Y:S01]  /*eba0*/  USEL UR16, UR8, URZ, !UP0 ;  /* 0x0000003f08107287 */ /* 0x000fe2000c000000 */
[----:B------:R-:W-:Y:S01]  /*ebb0*/  LOP3.LUT R48, R48, R49, RZ, 0x3c, !PT ;  /* 0x0000003130307212 */ /* 0x000fe200078e3cff */
[--C-:B------:R-:W-:Y:S01]  /*ebc0*/  IMAD.X R49, RZ, RZ, R135.reuse, P6 ;  /* 0x000000ffff317224 */ /* 0x100fe200030e0687 */
[----:B------:R-:W-:Y:S01]  /*ebd0*/  LOP3.LUT R32, R32, R33, RZ, 0x3c, !PT ;  /* 0x0000002120207212 */ /* 0x000fe200078e3cff */
[----:B------:R-:W-:Y:S01]  /*ebe0*/  IMAD.X R33, RZ, RZ, R135, P0 ;  /* 0x000000ffff217224 */ /* 0x000fe200000e0687 */
[----:B0-----:R-:W-:-:S02]  /*ebf0*/  ISETP.NE.AND P6, PT, R6, RZ, PT ;  /* 0x000000ff0600720c */ /* 0x001fc40003fc5270 */
[----:B------:R-:W-:Y:S01]  /*ec00*/  LOP3.LUT R44, R44, R45, RZ, 0x3c, !PT ;  /* 0x0000002d2c2c7212 */ /* 0x000fe200078e3cff */
[----:B------:R-:W-:Y:S01]  /*ec10*/  IMAD.X R45, RZ, RZ, R135, P1 ;  /* 0x000000ffff2d7224 */ /* 0x000fe200008e0687 */
[----:B------:R-:W-:Y:S02]  /*ec20*/  IADD3.X R25, RZ, R135, RZ, P4, !PT ;  /* 0x00000087ff197210 */ /* 0x000fe400027fe4ff */
[C---:B------:R-:W-:Y:S02]  /*ec30*/  IADD3 R57, P2, R134.reuse, 0xa000, RZ ;  /* 0x0000a00086397810 */ /* 0x040fe40007f5e0ff */
[C---:B------:R-:W-:Y:S02]  /*ec40*/  IADD3 R53, P3, R134.reuse, 0xb000, RZ ;  /* 0x0000b00086357810 */ /* 0x040fe40007f7e0ff */
[C---:B------:R-:W-:Y:S02]  /*ec50*/  IADD3 R65, P4, R134.reuse, 0xc000, RZ ;  /* 0x0000c00086417810 */ /* 0x040fe40007f9e0ff */
[----:B------:R-:W-:-:S02]  /*ec60*/  IADD3 R61, P5, R134, 0xd000, RZ ;  /* 0x0000d000863d7810 */ /* 0x000fc40007fbe0ff */
[C---:B------:R-:W-:Y:S02]  /*ec70*/  IADD3 R73, P0, R134.reuse, 0xe000, RZ ;  /* 0x0000e00086497810 */ /* 0x040fe40007f1e0ff */
[----:B------:R-:W-:Y:S02]  /*ec80*/  IADD3 R7, P1, R134, 0xf000, RZ ;  /* 0x0000f00086077810 */ /* 0x000fe40007f3e0ff */
[----:B------:R-:W-:Y:S02]  /*ec90*/  LOP3.LUT R56, R57, 0x380, RZ, 0xc0, !PT ;  /* 0x0000038039387812 */ /* 0x000fe400078ec0ff */
[----:B------:R-:W-:Y:S01]  /*eca0*/  LOP3.LUT R52, R53, 0x380, RZ, 0xc0, !PT ;  /* 0x0000038035347812 */ /* 0x000fe200078ec0ff */
[----:B------:R-:W-:Y:S01]  /*ecb0*/  IMAD.X R69, RZ, RZ, R135, P1 ;  /* 0x000000ffff457224 */ /* 0x000fe200008e0687 */
[----:B------:R-:W-:Y:S02]  /*ecc0*/  LOP3.LUT R64, R65, 0x380, RZ, 0xc0, !PT ;  /* 0x0000038041407812 */ /* 0x000fe400078ec0ff */
[----:B------:R-:W-:-:S02]  /*ecd0*/  LOP3.LUT R60, R61, 0x380, RZ, 0xc0, !PT ;  /* 0x000003803d3c7812 */ /* 0x000fc400078ec0ff */
[----:B------:R-:W-:Y:S02]  /*ece0*/  LOP3.LUT R72, R73, 0x380, RZ, 0xc0, !PT ;  /* 0x0000038049487812 */ /* 0x000fe400078ec0ff */
        /* <DEDUP_REMOVED lines=8> */
[----:B------:R-:W-:Y:S02]  /*ed70*/  SHF.R.U64 R6, R6, 0x3, RZ ;  /* 0x0000000306067819 */ /* 0x000fe400000012ff */
[----:B------:R-:W-:Y:S01]  /*ed80*/  LOP3.LUT R56, R56, R57, RZ, 0x3c, !PT ;  /* 0x0000003938387212 */ /* 0x000fe200078e3cff */
[----:B------:R-:W-:Y:S01]  /*ed90*/  IMAD.X R57, RZ, RZ, R135, P2 ;  /* 0x000000ffff397224 */ /* 0x000fe200010e0687 */
[----:B------:R-:W-:-:S02]  /*eda0*/  LOP3.LUT R52, R52, R53, RZ, 0x3c, !PT ;  /* 0x0000003534347212 */ /* 0x000fc400078e3cff */
[----:B------:R-:W-:Y:S01]  /*edb0*/  LOP3.LUT R64, R64, R65, RZ, 0x3c, !PT ;  /* 0x0000004140407212 */ /* 0x000fe200078e3cff */
[--C-:B------:R-:W-:Y:S01]  /*edc0*/  IMAD.X R65, RZ, RZ, R135.reuse, P4 ;  /* 0x000000ffff417224 */ /* 0x100fe200020e0687 */
[----:B------:R-:W-:Y:S01]  /*edd0*/  LOP3.LUT R60, R60, R61, RZ, 0x3c, !PT ;  /* 0x0000003d3c3c7212 */ /* 0x000fe200078e3cff */
[--C-:B------:R-:W-:Y:S01]  /*ede0*/  IMAD.X R61, RZ, RZ, R135.reuse, P5 ;  /* 0x000000ffff3d7224 */ /* 0x100fe200028e0687 */
[----:B------:R-:W-:Y:S01]  /*edf0*/  LOP3.LUT R72, R72, R73, RZ, 0x3c, !PT ;  /* 0x0000004948487212 */ /* 0x000fe200078e3cff */
[----:B------:R-:W-:Y:S01]  /*ee00*/  IMAD.X R73, RZ, RZ, R135, P0 ;  /* 0x000000ffff497224 */ /* 0x000fe200000e0687 */
[----:B------:R-:W-:Y:S02]  /*ee10*/  IADD3.X R53, RZ, R135, RZ, P3, !PT ;  /* 0x00000087ff357210 */ /* 0x000fe40001ffe4ff */
[----:B------:R-:W-:Y:S02]  /*ee20*/  LOP3.LUT R134, R9, R134, RZ, 0x3c, !PT ;  /* 0x0000008609867212 */ /* 0x000fe400078e3cff */
[----:B------:R-:W-:Y:S01]  /*ee30*/  LOP3.LUT R68, R6, R7, RZ, 0x3c, !PT ;  /* 0x0000000706447212 */ /* 0x000fe200078e3cff */
[----:B------:R-:W-:Y:S06]  /*ee40*/  @P6 BRA `(.L_x_4445) ;  /* 0x00000000006c6947 */ /* 0x000fec0003800000 */
[----:B------:R-:W-:Y:S01]  /*ee50*/  ULDC.64 UR12, c[0x0][0xb70] ;  /* 0x0002dc00000c7ab9 */ /* 0x000fe20000000a00 */
[----:B------:R-:W-:Y:S01]  /*ee60*/  UMOV UR8, UR4 ;  /* 0x0000000400087c82 */ /* 0x000fe20008000000 */
[----:B------:R-:W-:Y:S01]  /*ee70*/  UIMAD UR10, UR14, UR12, URZ ;  /* 0x0000000c0e0a72a4 */ /* 0x000fe2000f8e023f */
[----:B------:R-:W-:Y:S01]  /*ee80*/  IMAD.U32 R8, RZ, RZ, UR42 ;  /* 0x0000002aff087e24 */ /* 0x000fe2000f8e00ff */
[----:B------:R-:W-:Y:S01]  /*ee90*/  UMOV UR9, UR11 ;  /* 0x0000000b00097c82 */ /* 0x000fe20008000000 */
[----:B------:R-:W-:Y:S01]  /*eea0*/  IADD3 R7, -R18, RZ, RZ ;  /* 0x000000ff12077210 */ /* 0x000fe20007ffe1ff */
[----:B------:R-:W-:Y:S01]  /*eeb0*/  UIMAD.WIDE.U32 UR8, UR41, UR12, UR8 ;  /* 0x0000000c290872a5 */ /* 0x000fe2000f8e0008 */
[----:B------:R-:W-:Y:S01]  /*eec0*/  IMAD R8, R8, 0x40, R17 ;  /* 0x0000004008087824 */ /* 0x000fe200078e0211 */
[----:B------:R-:W-:Y:S01]  /*eed0*/  UIMAD UR10, UR41, UR13, UR10 ;  /* 0x0000000d290a72a4 */ /* 0x000fe2000f8e020a */
[----:B------:R-:W-:Y:S02]  /*eee0*/  ISETP.NE.AND P0, PT, R16, R7, PT ;  /* 0x000000071000720c */ /* 0x000fe40003f05270 */
[----:B------:R-:W-:Y:S01]  /*eef0*/  ULDC.64 UR12, c[0x0][0xb78] ;  /* 0x0002de00000c7ab9 */ /* 0x000fe20000000a00 */
[----:B------:R-:W-:Y:S01]  /*ef00*/  UIADD3 UR9, UR9, UR10, URZ ;  /* 0x0000000a09097290 */ /* 0x000fe2000fffe03f */
[C---:B------:R-:W-:Y:S01]  /*ef10*/  VIADD R10, R8.reuse, 0x8 ;  /* 0x00000008080a7836 */ /* 0x040fe20000000000 */
[----:B------:R-:W-:Y:S01]  /*ef20*/  UIMAD UR10, UR16, UR12, URZ ;  /* 0x0000000c100a72a4 */ /* 0x000fe2000f8e023f */
[----:B------:R-:W-:Y:S01]  /*ef30*/  SHF.R.S32.HI R6, RZ, 0x1f, R8 ;  /* 0x0000001fff067819 */ /* 0x000fe20000011408 */
[----:B------:R-:W-:Y:S01]  /*ef40*/  UIMAD.WIDE.U32 UR8, UR15, UR12, UR8 ;  /* 0x0000000c0f0872a5 */ /* 0x000fe2000f8e0008 */
[----:B------:R-:W-:Y:S01]  /*ef50*/  ISETP.GE.OR P1, PT, R8, UR7, P0 ;  /* 0x0000000708007c0c */ /* 0x000fe20008726670 */
[----:B------:R-:W-:Y:S01]  /*ef60*/  UIMAD UR10, UR15, UR13, UR10 ;  /* 0x0000000d0f0a72a4 */ /* 0x000fe2000f8e020a */
[----:B------:R-:W-:-:S02]  /*ef70*/  ISETP.GE.OR P0, PT, R10, UR7, P0 ;  /* 0x000000070a007c0c */ /* 0x000fc40008706670 */
        /* <DEDUP_REMOVED lines=8> */
.L_x_4445:
[C---:B0-----:R-:W-:Y:S01]  /*f000*/  VIADD R3, R185.reuse, 0x40 ;  /* 0x00000040b9037836 */ /* 0x041fe20000000000 */
[----:B------:R-:W-:Y:S01]  /*f010*/  ULDC UR12, c[0x0][0xa8c] ;  /* 0x0002a300000c7ab9 */ /* 0x000fe20000000800 */
[C---:B------:R-:W-:Y:S01]  /*f020*/  VIADD R82, R185.reuse, 0x80 ;  /* 0x00000080b9527836 */ /* 0x040fe20000000000 */
[----:B------:R-:W-:Y:S01]  /*f030*/  IADD3 R83, R185, 0xc0, RZ ;  /* 0x000000c0b9537810 */ /* 0x000fe20007ffe0ff */
[----:B------:R-:W-:Y:S01]  /*f040*/  ULDC.64 UR18, c[0x0][0xaa0] ;  /* 0x0002a80000127ab9 */ /* 0x000fe20000000a00 */
[----:B------:R-:W-:Y:S01]  /*f050*/  ISETP.GE.AND P1, PT, R3, UR12, PT ;  /* 0x0000000c03007c0c */ /* 0x000fe2000bf26270 */
[----:B------:R0:W5:Y:S01]  /*f060*/  LD.E.128 R8, desc[UR48][R134.64] ;  /* 0x0000003086087980 */ /* 0x000162000c101d00 */
[----:B------:R-:W-:Y:S02]  /*f070*/  ISETP.GE.AND P0, PT, R185, UR12, PT ;  /* 0x0000000cb9007c0c */ /* 0x000fe4000bf06270 */
[----:B------:R-:W-:Y:S01]  /*f080*/  SEL R20, RZ, 0xffffffff, P1 ;  /* 0xffffffffff147807 */ /* 0x000fe20000800000 */
        /* <DEDUP_REMOVED lines=10> */
[----:B------:R-:W-:Y:S01]  /*f130*/  UIMAD UR8, UR11, UR18, URZ ;  /* 0x000000120b0872a4 */ /* 0x000fe2000f8e023f */
[----:B------:R-:W5:Y:S02]  /*f140*/  LD.E.128 R36, desc[UR48][R36.64] ;  /* 0x0000003024247980 */ /* 0x000f64000c101d00 */
[----:B------:R-:W-:Y:S01]  /*f150*/  LOP3.LUT R0, R20, R0, R21, 0xfe, !PT ;  /* 0x0000000014007212 */ /* 0x000fe200078efe15 */
[C---:B------:R-:W-:Y:S01]  /*f160*/  VIADD R86, R185.reuse, 0x100 ;  /* 0x00000100b9567836 */ /* 0x040fe20000000000 */
[----:B------:R-:W5:Y:S01]  /*f170*/  LD.E.128 R24, desc[UR48][R24.64] ;  /* 0x0000003018187980 */ /* 0x000f62000c101d00 */
[----:B------:R-:W-:Y:S01]  /*f180*/  SHF.R.S32.HI R21, RZ, 0x1f, R185 ;  /* 0x0000001fff157819 */ /* 0x000fe200000114b9 */
[----:B------:R-:W-:Y:S01]  /*f190*/  VIADD R87, R185, 0x140 ;  /* 0x00000140b9577836 */ /* 0x000fe20000000000 */
[----:B------:R-:W-:Y:S01]  /*f1a0*/  ULDC.64 UR10, c[0x0][0xae0] ;  /* 0x0002b800000a7ab9 */ /* 0x000fe20000000a00 */
[----:B------:R-:W5:Y:S01]  /*f1b0*/  LD.E.128 R40, desc[UR48][R40.64] ;  /* 0x0000003028287980 */ /* 0x000f62000c101d00 */
[----:B------:R-:W-:-:S02]  /*f1c0*/  IMAD.U32 R77, RZ, RZ, UR18 ;  /* 0x00000012ff4d7e24 */ /* 0x000fc4000f8e00ff */
[----:B------:R-:W-:Y:S01]  /*f1d0*/  IMAD.MOV.U32 R20, RZ, RZ, R185 ;  /* 0x000000ffff147224 */ /* 0x000fe200078e00b9 */
[----:B------:R-:W5:Y:S01]  /*f1e0*/  LD.E.128 R32, desc[UR48][R32.64] ;  /* 0x0000003020207980 */ /* 0x000f62000c101d00 */
[----:B------:R-:W-:-:S03]  /*f1f0*/  UIMAD UR8, UR4, UR19, UR8 ;  /* 0x00000013040872a4 */ /* 0x000fc6000f8e0208 */
[----:B------:R-:W5:Y:S04]  /*f200*/  LD.E.128 R48, desc[UR48][R48.64] ;  /* 0x0000003030307980 */ /* 0x000f68000c101d00 */
[----:B------:R-:W5:Y:S04]  /*f210*/  LD.E.128 R44, desc[UR48][R44.64] ;  /* 0x000000302c2c7980 */ /* 0x000f68000c101d00 */
[----:B------:R-:W5:Y:S04]  /*f220*/  LD.E.128 R56, desc[UR48][R56.64] ;  /* 0x0000003038387980 */ /* 0x000f68000c101d00 */
[----:B------:R-:W5:Y:S04]  /*f230*/  LD.E.128 R52, desc[UR48][R52.64] ;  /* 0x0000003034347980 */ /* 0x000f68000c101d00 */
[----:B------:R-:W5:Y:S04]  /*f240*/  LD.E.128 R64, desc[UR48][R64.64] ;  /* 0x0000003040407980 */ /* 0x000f68000c101d00 */
[----:B------:R-:W5:Y:S04]  /*f250*/  LD.E.128 R60, desc[UR48][R60.64] ;  /* 0x000000303c3c7980 */ /* 0x000f68000c101d00 */
[----:B------:R-:W5:Y:S04]  /*f260*/  LD.E.128 R72, desc[UR48][R72.64] ;  /* 0x0000003048487980 */ /* 0x000f68000c101d00 */
[----:B------:R-:W5:Y:S01]  /*f270*/  LD.E.128 R68, desc[UR48][R68.64] ;  /* 0x0000003044447980 */ /* 0x000f62000c101d00 */
[----:B------:R-:W-:Y:S01]  /*f280*/  IMAD.WIDE.U32 R20, R77, UR4, R20 ;  /* 0x000000044d147c25 */ /* 0x000fe2000f8e0014 */
[----:B------:R-:W-:Y:S01]  /*f290*/  ISETP.GE.AND P0, PT, R86, UR12, PT ;  /* 0x0000000c56007c0c */ /* 0x000fe2000bf06270 */
[----:B------:R-:W-:Y:S01]  /*f2a0*/  UIMAD UR4, UR14, UR10, URZ ;  /* 0x0000000a0e0472a4 */ /* 0x000fe2000f8e023f */
[----:B------:R-:W-:Y:S01]  /*f2b0*/  @!PT LDS RZ, [RZ] ;  /* 0x00000000fffff984 */ /* 0x000fe20000000800 */
[----:B------:R-:W-:Y:S01]  /*f2c0*/  @!PT LDS RZ, [RZ] ;  /* 0x00000000fffff984 */ /* 0x000fe20000000800 */
[----:B------:R-:W-:Y:S01]  /*f2d0*/  @!PT LDS RZ, [RZ] ;  /* 0x00000000fffff984 */ /* 0x000fe20000000800 */
[----:B------:R-:W-:Y:S01]  /*f2e0*/  @!PT LDS RZ, [RZ] ;  /* 0x00000000fffff984 */ /* 0x000fe20000000800 */
[----:B------:R1:W-:Y:S06]  /*f2f0*/  MEMBAR.ALL.CTA ;  /* 0x0000000000007992 */ /* 0x0003ec0000008000 */
[----:B-1----:R-:W1:Y:S01]  /*f300*/  FENCE.VIEW.ASYNC.S ;  /* 0x00000000000073c6 */ /* 0x002e620000000000 */
[----:B------:R-:W-:Y:S01]  /*f310*/  ISETP.GE.AND P1, PT, R87, UR12, PT ;  /* 0x0000000c57007c0c */ /* 0x000fe2000bf26270 */
[----:B------:R-:W-:Y:S01]  /*f320*/  UIMAD UR9, UR42, -0x40, UR7 ;  /* 0xffffffc02a0978a4 */ /* 0x000fe2000f8e0207 */
[----:B------:R-:W-:Y:S01]  /*f330*/  VIADD R21, R21, UR8 ;  /* 0x0000000815157c36 */ /* 0x000fe20008000000 */
[----:B------:R-:W-:Y:S01]  /*f340*/  IADD3 R78, R185, 0x180, RZ ;  /* 0x00000180b94e7810 */ /* 0x000fe20007ffe0ff */
[----:B------:R-:W-:Y:S01]  /*f350*/  IMAD.U32 R79, RZ, RZ, UR10 ;  /* 0x0000000aff4f7e24 */ /* 0x000fe2000f8e00ff */
[----:B------:R-:W-:Y:S01]  /*f360*/  SEL R77, RZ, 0x10, P0 ;  /* 0x00000010ff4d7807 */ /* 0x000fe20000000000 */
[----:B------:R-:W-:Y:S01]  /*f370*/  UIMAD UR8, UR41, UR11, UR4 ;  /* 0x0000000b290872a4 */ /* 0x000fe2000f8e0204 */
[----:B------:R-:W-:Y:S01]  /*f380*/  SEL R76, RZ, 0x20, P1 ;  /* 0x00000020ff4c7807 */ /* 0x000fe20000800000 */
[----:B------:R-:W-:Y:S01]  /*f390*/  UIADD3 UR4, UR38, 0x28c20, URZ ;  /* 0x00028c2026047890 */ /* 0x000fe2000fffe03f */
[----:B------:R-:W-:Y:S01]  /*f3a0*/  IMAD.WIDE.U32 R20, R79, UR41, R20 ;  /* 0x000000294f147c25 */ /* 0x000fe2000f8e0014 */
[----:B------:R-:W-:Y:S01]  /*f3b0*/  ULDC.64 UR10, c[0x0][0xae8] ;  /* 0x0002ba00000a7ab9 */ /* 0x000fe20000000a00 */
[----:B------:R-:W-:Y:S01]  /*f3c0*/  ISETP.GE.AND P2, PT, R188, UR9, PT ;  /* 0x00000009bc007c0c */ /* 0x000fe2000bf46270 */
[----:B------:R-:W-:Y:S01]  /*f3d0*/  UIMAD UR7, UR16, UR10, URZ ;  /* 0x0000000a100772a4 */ /* 0x000fe2000f8e023f */
[----:B------:R-:W-:Y:S01]  /*f3e0*/  ISETP.GE.AND P0, PT, R78, UR12, PT ;  /* 0x0000000c4e007c0c */ /* 0x000fe2000bf06270 */
[----:B------:R-:W-:Y:S01]  /*f3f0*/  VIADD R78, R188, 0x20 ;  /* 0x00000020bc4e7836 */ /* 0x000fe20000000000 */
[----:B------:R-:W-:Y:S01]  /*f400*/  LOP3.LUT R77, R76, R0, R77, 0xfe, !PT ;  /* 0x000000004c4d7212 */ /* 0x000fe200078efe4d */
[----:B------:R-:W-:Y:S01]  /*f410*/  VIADD R76, R185, 0x1c0 ;  /* 0x000001c0b94c7836 */ /* 0x000fe20000000000 */
[----:B------:R-:W-:Y:S01]  /*f420*/  UPRMT UR4, URZ, 0x654, UR4 ;  /* 0x000006543f047896 */ /* 0x000fe20008000004 */
[----:B------:R-:W-:Y:S01]  /*f430*/  MOV R79, UR10 ;  /* 0x0000000a004f7c02 */ /* 0x000fe20008000f00 */
[----:B------:R-:W-:Y:S01]  /*f440*/  VIADD R21, R21, UR8 ;  /* 0x0000000815157c36 */ /* 0x000fe20008000000 */
[----:B------:R-:W-:Y:S01]  /*f450*/  SEL R0, RZ, 0x40, P0 ;  /* 0x00000040ff007807 */ /* 0x000fe20000000000 */
[----:B------:R-:W-:Y:S01]  /*f460*/  UIMAD UR7, UR15, UR11, UR7 ;  /* 0x0000000b0f0772a4 */ /* 0x000fe2000f8e0207 */
[----:B------:R-:W-:Y:S01]  /*f470*/  ISETP.GE.AND P1, PT, R76, UR12, PT ;  /* 0x0000000c4c007c0c */ /* 0x000fe2000bf26270 */
[----:B------:R-:W-:Y:S01]  /*f480*/  BSSY B1, `(.L_x_4446) ;  /* 0x0000026000017945 */ /* 0x000fe20003800000 */
[----:B------:R-:W-:Y:S01]  /*f490*/  ISETP.GE.AND P0, PT, R78, UR9, PT ;  /* 0x000000094e007c0c */ /* 0x000fe2000bf06270 */
[----:B------:R-:W-:Y:S01]  /*f4a0*/  IMAD.WIDE.U32 R78, R79, UR15, R20 ;  /* 0x0000000f4f4e7c25 */ /* 0x000fe2000f8e0014 */
[----:B------:R-:W-:Y:S01]  /*f4b0*/  LOP3.LUT R0, R77, R0, RZ, 0xfc, !PT ;  /* 0x000000004d007212 */ /* 0x000fe200078efcff */
[----:B-1----:R-:W-:Y:S01]  /*f4c0*/  SYNCS.ARRIVE.TRANS64.RED.A1T0 RZ, [UR4], RZ ;  /* 0x000000ffffff79a7 */ /* 0x002fe20008100404 */
[----:B------:R-:W-:Y:S01]  /*f4d0*/  SHF.R.S32.HI R189, RZ, 0x1f, R188 ;  /* 0x0000001fffbd7819 */ /* 0x000fe200000114bc */
[----:B------:R-:W-:Y:S01]  /*f4e0*/  IMAD.U32 R77, RZ, RZ, UR42 ;  /* 0x0000002aff4d7e24 */ /* 0x000fe2000f8e00ff */
[----:B------:R-:W-:Y:S01]  /*f4f0*/  SEL R21, RZ, 0x80, P1 ;  /* 0x00000080ff157807 */ /* 0x000fe20000800000 */
[----:B------:R-:W-:-:S02]  /*f500*/  VIADD R85, R79, UR7 ;  /* 0x000000074f557c36 */ /* 0x000fc40008000000 */
[----:B------:R-:W-:Y:S01]  /*f510*/  IMAD.WIDE R76, R77, 0x40, R188 ;  /* 0x000000404d4c7825 */ /* 0x000fe200078e02bc */
[----:B------:R-:W-:Y:S01]  /*f520*/  LOP3.LUT R84, R0, R21, RZ, 0xfc, !PT ;  /* 0x0000001500547212 */ /* 0x000fe200078efcff */
[----:B0-----:R-:W-:Y:S06]  /*f530*/  @P2 BRA `(.L_x_4447) ;  /* 0x0000000000682947 */ /* 0x001fec0003800000 */
        /* <DEDUP_REMOVED lines=16> */
[----:B-----5:R0:W-:Y:S01]  /*f640*/  @!P2 STG.E.128 desc[UR48][R80.64], R8 ;  /* 0x000000085000a986 */ /* 0x0201e2000c101d30 */
        /* <DEDUP_REMOVED lines=9> */
.L_x_4447:
[----:B------:R-:W-:Y:S05]  /*f6e0*/  BSYNC B1 ;  /* 0x0000000000017941 */ /* 0x000fea0003800000 */
.L_x_4446:
[----:B------:R-:W-:Y:S05]  /*f6f0*/  @P0 BRA `(.L_x_4448) ;  /* 0x0000000c00400947 */ /* 0x000fea0003800000 */
[----:B0----5:R-:W-:Y:S01]  /*f700*/  IADD3 R11, P0, R76, 0x20, RZ ;  /* 0x000000204c0b7810 */ /* 0x021fe20007f1e0ff */
        /* <DEDUP_REMOVED lines=29> */
.L_x_4443:
[----:B------:R-:W-:Y:S01]  /*f8e0*/  ULDC.64 UR8, c[0x0][0xbe0] ;  /* 0x0002f80000087ab9 */ /* 0x000fe20000000a00 */
[----:B------:R-:W-:Y:S01]  /*f8f0*/  MOV R3, RZ ;  /* 0x000000ff00037202 */ /* 0x000fe20000000f00 */
[----:B------:R-:W-:Y:S01]  /*f900*/  UISETP.NE.U32.AND UP0, UPT, UR8, URZ, UPT ;  /* 0x0000003f0800728c */ /* 0x000fe2000bf05070 */
[----:B------:R-:W-:Y:S01]  /*f910*/  VIADD R12, R185, 0x40 ;  /* 0x00000040b90c7836 */ /* 0x000fe20000000000 */
[----:B------:R-:W-:Y:S02]  /*f920*/  ULDC UR14, c[0x0][0xa8c] ;  /* 0x0002a300000e7ab9 */ /* 0x000fe40000000800 */
[----:B------:R-:W-:-:S03]  /*f930*/  UISETP.NE.AND.EX UP1, UPT, UR9, URZ, UPT, UP0 ;  /* 0x0000003f0900728c */ /* 0x000fc6000bf25300 */
[----:B------:R-:W-:Y:S02]  /*f940*/  ULDC.64 UR8, c[0x0][0xbd8] ;  /* 0x0002f60000087ab9 */ /* 0x000fe40000000a00 */
[----:B------:R-:W-:Y:S01]  /*f950*/  UISETP.NE.U32.AND UP0, UPT, UR8, URZ, UPT ;  /* 0x0000003f0800728c */ /* 0x000fe2000bf05070 */
[----:B------:R-:W-:-:S03]  /*f960*/  PLOP3.LUT P3, PT, PT, PT, UP1, 0x80, 0x0 ;  /* 0x000000000000781c */ /* 0x000fc60003f6f018 */
[----:B------:R-:W-:-:S03]  /*f970*/  UISETP.NE.AND.EX UP0, UPT, UR9, URZ, UPT, UP0 ;  /* 0x0000003f0900728c */ /* 0x000fc6000bf05300 */
[----:B------:R-:W-:Y:S02]  /*f980*/  @UP1 ULDC.64 UR8, c[0x0][0xbe0] ;  /* 0x0002f80000081ab9 */ /* 0x000fe40000000a00 */
[----:B------:R-:W-:Y:S01]  /*f990*/  @UP1 UIMAD.WIDE UR10, UR43, 0x4, UR8 ;  /* 0x000000042b0a18a5 */ /* 0x000fe2000f8e0208 */
[----:B------:R-:W-:Y:S02]  /*f9a0*/  PLOP3.LUT P2, PT, PT, PT, UP0, 0x80, 0x0 ;  /* 0x000000000000781c */ /* 0x000fe40003f4f008 */
[----:B------:R-:W-:Y:S02]  /*f9b0*/  ULDC.64 UR8, c[0x0][0xbd8] ;  /* 0x0002f60000087ab9 */ /* 0x000fe40000000a00 */
[----:B------:R-:W-:Y:S01]  /*f9c0*/  UIMAD.WIDE UR8, UR43, 0x4, UR8 ;  /* 0x000000042b0878a5 */ /* 0x000fe2000f8e0208 */
[----:B------:R-:W-:Y:S02]  /*f9d0*/  IMAD.U32 R6, RZ, RZ, UR10 ;  /* 0x0000000aff067e24 */ /* 0x000fe4000f8e00ff */
[----:B------:R-:W-:-:S03]  /*f9e0*/  IMAD.U32 R7, RZ, RZ, UR11 ;  /* 0x0000000bff077e24 */ /* 0x000fc6000f8e00ff */
[----:B------:R-:W-:Y:S02]  /*f9f0*/  IMAD.U32 R4, RZ, RZ, UR8 ;  /* 0x00000008ff047e24 */ /* 0x000fe4000f8e00ff */
[----:B------:R0:W2:Y:S01]  /*fa00*/  @P3 LDG.E R6, desc[UR48][R6.64] ;  /* 0x0000003006063981 */ /* 0x0000a2000c1e1900 */
[----:B------:R-:W-:-:S05]  /*fa10*/  IMAD.U32 R5, RZ, RZ, UR9 ;  /* 0x00000009ff057e24 */ /* 0x000fca000f8e00ff */
[----:B------:R1:W5:Y:S01]  /*fa20*/  @P2 LDG.E R3, desc[UR48][R4.64] ;  /* 0x0000003004032981 */ /* 0x000362000c1e1900 */
[----:B------:R-:W-:Y:S01]  /*fa30*/  ISETP.GE.AND P1, PT, R12, UR14, PT ;  /* 0x0000000e0c007c0c */ /* 0x000fe2000bf26270 */
[C---:B------:R-:W-:Y:S01]  /*fa40*/  VIADD R13, R185.reuse, 0x80 ;  /* 0x00000080b90d7836 */ /* 0x040fe20000000000 */
[C---:B------:R-:W-:Y:S01]  /*fa50*/  ISETP.GE.AND P0, PT, R185.reuse, UR14, PT ;  /* 0x0000000eb9007c0c */ /* 0x040fe2000bf06270 */
[----:B------:R-:W-:Y:S01]  /*fa60*/  VIADD R14, R185, 0xc0 ;  /* 0x000000c0b90e7836 */ /* 0x000fe20000000000 */
[----:B------:R-:W-:Y:S01]  /*fa70*/  SEL R8, RZ, 0xffffffff, P1 ;  /* 0xffffffffff087807 */ /* 0x000fe20000800000 */
[----:B------:R-:W-:Y:S01]  /*fa80*/  ULDC UR4, c[0x0][0xa88] ;  /* 0x0002a20000047ab9 */ /* 0x000fe20000000800 */
[----:B------:R-:W-:Y:S02]  /*fa90*/  SEL R0, RZ, 0x1, P0 ;  /* 0x00000001ff007807 */ /* 0x000fe40000000000 */
[----:B0-----:R-:W-:Y:S02]  /*faa0*/  SHF.L.U32 R7, R8, 0x1, RZ ;  /* 0x0000000108077819 */ /* 0x001fe400000006ff */
[----:B------:R-:W-:-:S02]  /*fab0*/  ISETP.GE.AND P0, PT, R13, UR14, PT ;  /* 0x0000000e0d007c0c */ /* 0x000fc4000bf06270 */
[----:B------:R-:W-:Y:S02]  /*fac0*/  ISETP.GE.AND P1, PT, R14, UR14, PT ;  /* 0x0000000e0e007c0c */ /* 0x000fe4000bf26270 */
[----:B------:R-:W-:Y:S02]  /*fad0*/  LOP3.LUT R0, R7, 0x2, R0, 0xe2, !PT ;  /* 0x0000000207007812 */ /* 0x000fe400078ee200 */
[----:B------:R-:W-:Y:S02]  /*fae0*/  SEL R7, RZ, 0x4, P0 ;  /* 0x00000004ff077807 */ /* 0x000fe40000000000 */
[----:B------:R-:W-:-:S04]  /*faf0*/  SEL R8, RZ, 0x8, P1 ;  /* 0x00000008ff087807 */ /* 0x000fc80000800000 */
[----:B------:R-:W-:Y:S02]  /*fb00*/  LOP3.LUT R9, R8, R0, R7, 0xfe, !PT ;  /* 0x0000000008097212 */ /* 0x000fe400078efe07 */
[----:B--2---:R-:W-:Y:S01]  /*fb10*/  @P3 R2UR UR4, R6 ;  /* 0x00000000060432ca */ /* 0x004fe200000e0000 */
[----:B-1----:R-:W-:-:S14]  /*fb20*/  @P3 BRA `(.L_x_4449) ;  /* 0x0000000000183947 */ /* 0x002fdc0003800000 */
[----:B------:R-:W-:Y:S05]  /*fb30*/  @!P2 BRA `(.L_x_4449) ;  /* 0x000000000014a947 */ /* 0x000fea0003800000 */
[----:B------:R-:W2:Y:S04]  /*fb40*/  LDG.E R6, desc[UR48][R4.64] ;  /* 0x0000003004067981 */ /* 0x000ea8000c1e1900 */
[----:B------:R-:W3:Y:S01]  /*fb50*/  LDG.E R0, desc[UR48][R4.64+0x4] ;  /* 0x0000043004007981 */ /* 0x000ee2000c1e1900 */
[----:B--2---:R-:W-:Y:S02]  /*fb60*/  R2UR UR7, R6 ;  /* 0x00000000060772ca */ /* 0x004fe400000e0000 */
[----:B---3--:R-:W-:-:S13]  /*fb70*/  R2UR UR4, R0 ;  /* 0x00000000000472ca */ /* 0x008fda00000e0000 */
[----:B------:R-:W-:-:S12]  /*fb80*/  UIADD3 UR4, -UR7, UR4, URZ ;  /* 0x0000000407047290 */ /* 0x000fd8000fffe13f */
.L_x_4449:
[----:B------:R-:W-:Y:S01]  /*fb90*/  ISETP.GT.AND P0, PT, R192, 0x3f, PT ;  /* 0x0000003fc000780c */ /* 0x000fe20003f04270 */
[----:B------:R-:W-:Y:S01]  /*fba0*/  USHF.R.S32.HI UR7, URZ, 0x1f, UR43 ;  /* 0x0000001f3f077899 */ /* 0x000fe2000801142b */
[----:B------:R-:W-:Y:S01]  /*fbb0*/  BSSY B1, `(.L_x_4450) ;  /* 0x0000022000017945 */ /* 0x000fe20003800000 */
[----:B------:R-:W-:Y:S01]  /*fbc0*/  USHF.R.S32.HI UR9, URZ, 0x1f, UR41 ;  /* 0x0000001f3f097899 */ /* 0x000fe20008011429 */
[C---:B------:R-:W-:Y:S01]  /*fbd0*/  VIADD R24, R185.reuse, 0x100 ;  /* 0x00000100b9187836 */ /* 0x040fe20000000000 */
[----:B------:R-:W-:Y:S01]  /*fbe0*/  USEL UR10, UR43, URZ, !UP0 ;  /* 0x0000003f2b0a7287 */ /* 0x000fe2000c000000 */
[----:B------:R-:W-:Y:S01]  /*fbf0*/  VIADD R25, R185, 0x140 ;  /* 0x00000140b9197836 */ /* 0x000fe20000000000 */
[----:B------:R-:W-:Y:S01]  /*fc00*/  USEL UR11, UR7, URZ, !UP0 ;  /* 0x0000003f070b7287 */ /* 0x000fe2000c000000 */
[----:B------:R-:W-:Y:S02]  /*fc10*/  SHF.R.S32.HI R10, RZ, 0x1f, R185 ;  /* 0x0000001fff0a7819 */ /* 0x000fe400000114b9 */
[----:B-----5:R-:W-:-:S03]  /*fc20*/  SHF.R.S32.HI R8, RZ, 0x1f, R3 ;  /* 0x0000001fff087819 */ /* 0x020fc60000011403 */
[----:B------:R-:W-:Y:S06]  /*fc30*/  @P0 BRA `(.L_x_4451) ;  /* 0x0000000000640947 */ /* 0x000fec0003800000 */
[----:B------:R-:W0:Y:S01]  /*fc40*/  S2R R0, SR_TID.X ;  /* 0x0000000000007919 */ /* 0x000e220000002100 */
[----:B------:R-:W-:-:S04]  /*fc50*/  IMAD.U32 R5, RZ, RZ, UR42 ;  /* 0x0000002aff057e24 */ /* 0x000fc8000f8e00ff */
[----:B0-----:R-:W-:-:S04]  /*fc60*/  IMAD R0, R5, 0x40, R0 ;  /* 0x0000004005007824 */ /* 0x001fc800078e0200 */
[----:B------:R-:W-:-:S05]  /*fc70*/  VIADD R0, R0, 0xffffff80 ;  /* 0xffffff8000007836 */ /* 0x000fca0000000000 */
[----:B------:R-:W-:-:S13]  /*fc80*/  ISETP.GE.AND P0, PT, R0, UR4, PT ;  /* 0x0000000400007c0c */ /* 0x000fda000bf06270 */
[----:B------:R-:W-:Y:S05]  /*fc90*/  @P0 BRA `(.L_x_4451) ;  /* 0x00000000004c0947 */ /* 0x000fea0003800000 */
[C---:B------:R-:W-:Y:S01]  /*fca0*/  IADD3 R4, P0, R0.reuse, R3, RZ ;  /* 0x0000000300047210 */ /* 0x040fe20007f1e0ff */
[----:B------:R-:W-:Y:S02]  /*fcb0*/  ULDC.64 UR12, c[0x0][0xb70] ;  /* 0x0002dc00000c7ab9 */ /* 0x000fe40000000a00 */
[----:B------:R-:W-:Y:S01]  /*fcc0*/  UIMAD UR7, UR9, UR12, URZ ;  /* 0x0000000c090772a4 */ /* 0x000fe2000f8e023f */
[----:B------:R-:W-:Y:S02]  /*fcd0*/  LEA.HI.X.SX32 R5, R0, R8, 0x1, P0 ;  /* 0x0000000800057211 */ /* 0x000fe400000f0eff */
[----:B------:R-:W-:Y:S01]  /*fce0*/  MOV R7, UR12 ;  /* 0x0000000c00077c02 */ /* 0x000fe20008000f00 */
[----:B------:R-:W-:-:S03]  /*fcf0*/  UIMAD UR7, UR41, UR13, UR7 ;  /* 0x0000000d290772a4 */ /* 0x000fc6000f8e0207 */
[----:B------:R-:W-:Y:S01]  /*fd00*/  ULDC.64 UR12, c[0x0][0xb78] ;  /* 0x0002de00000c7ab9 */ /* 0x000fe20000000a00 */
[----:B------:R-:W-:Y:S01]  /*fd10*/  IMAD.WIDE.U32 R4, R7, UR41, R4 ;  /* 0x0000002907047c25 */ /* 0x000fe2000f8e0004 */
[----:B------:R-:W-:-:S03]  /*fd20*/  UIMAD UR8, UR11, UR12, URZ ;  /* 0x0000000c0b0872a4 */ /* 0x000fc6000f8e023f */
[----:B------:R-:W-:Y:S01]  /*fd30*/  VIADD R5, R5, UR7 ;  /* 0x0000000705057c36 */ /* 0x000fe20008000000 */
[----:B------:R-:W-:Y:S01]  /*fd40*/  UIMAD UR8, UR10, UR13, UR8 ;  /* 0x0000000d0a0872a4 */ /* 0x000fe2000f8e0208 */
[----:B------:R-:W-:Y:S02]  /*fd50*/  IMAD.U32 R7, RZ, RZ, UR12 ;  /* 0x0000000cff077e24 */ /* 0x000fe4000f8e00ff */
[----:B------:R-:W-:Y:S02]  /*fd60*/  ULDC.64 UR12, c[0x0][0xb40] ;  /* 0x0002d000000c7ab9 */ /* 0x000fe40000000a00 */
[----:B------:R-:W-:-:S04]  /*fd70*/  IMAD.WIDE.U32 R4, R7, UR10, R4 ;  /* 0x0000000a07047c25 */ /* 0x000fc8000f8e0004 */
[----:B------:R-:W-:Y:S01]  /*fd80*/  VIADD R5, R5, UR8 ;  /* 0x0000000805057c36 */ /* 0x000fe20008000000 */
[----:B------:R-:W-:-:S04]  /*fd90*/  LEA R6, P0, R4, UR12, 0x2 ;  /* 0x0000000c04067c11 */ /* 0x000fc8000f8010ff */
[----:B------:R-:W-:Y:S01]  /*fda0*/  LEA.HI.X R7, R4, UR13, R5, 0x2, P0 ;  /* 0x0000000d04077c11 */ /* 0x000fe200080f1405 */
[----:B------:R-:W-:-:S05]  /*fdb0*/  IMAD.MOV.U32 R5, RZ, RZ, -0x800000 ;  /* 0xff800000ff057424 */ /* 0x000fca00078e00ff */
[----:B------:R0:W-:Y:S03]  /*fdc0*/  STG.E desc[UR48][R6.64], R5 ;  /* 0x0000000506007986 */ /* 0x0001e6000c101930 */
.L_x_4451:
[----:B------:R-:W-:Y:S05]  /*fdd0*/  BSYNC B1 ;  /* 0x0000000000017941 */ /* 0x000fea0003800000 */
.L_x_4450:
[----:B------:R-:W-:Y:S01]  /*fde0*/  ULDC.64 UR12, c[0x0][0xaa0] ;  /* 0x0002a800000c7ab9 */ /* 0x000fe20000000a00 */
[----:B0-----:R-:W-:Y:S01]  /*fdf0*/  MOV R5, R10 ;  /* 0x0000000a00057202 */ /* 0x001fe20000000f00 */
[----:B------:R-:W-:Y:S01]  /*fe00*/  IMAD.MOV.U32 R4, RZ, RZ, R185 ;  /* 0x000000ffff047224 */ /* 0x000fe200078e00b9 */
[----:B------:R-:W-:Y:S01]  /*fe10*/  ISETP.GE.AND P0, PT, R24, UR14, PT ;  /* 0x0000000e18007c0c */ /* 0x000fe2000bf06270 */
[----:B------:R-:W-:Y:S01]  /*fe20*/  IMAD R0, R8, UR12, RZ ;  /* 0x0000000c08007c24 */ /* 0x000fe2000f8e02ff */
[----:B------:R-:W-:Y:S01]  /*fe30*/  ISETP.GE.AND P1, PT, R25, UR14, PT ;  /* 0x0000000e19007c0c */ /* 0x000fe2000bf26270 */
[C---:B------:R-:W-:Y:S01]  /*fe40*/  IMAD.WIDE.U32 R4, R3.reuse, UR12, R4 ;  /* 0x0000000c03047c25 */ /* 0x040fe2000f8e0004 */
[----:B------:R-:W-:Y:S01]  /*fe50*/  UIMAD UR8, UR42, -0x40, UR4 ;  /* 0xffffffc02a0878a4 */ /* 0x000fe2000f8e0204 */
[----:B------:R-:W-:Y:S01]  /*fe60*/  BSSY B1, `(.L_x_4452) ;  /* 0x000003c000017945 */ /* 0x000fe20003800000 */
[----:B------:R-:W-:Y:S01]  /*fe70*/  SEL R6, RZ, 0x20, P1 ;  /* 0x00000020ff067807 */ /* 0x000fe20000800000 */
[----:B------:R-:W-:Y:S01]  /*fe80*/  IMAD R3, R3, UR13, R0 ;  /* 0x0000000d03037c24 */ /* 0x000fe2000f8e0200 */
[----:B------:R-:W-:Y:S01]  /*fe90*/  ULDC.64 UR12, c[0x0][0xae0] ;  /* 0x0002b800000c7ab9 */ /* 0x000fe20000000a00 */
[----:B------:R-:W-:Y:S01]  /*fea0*/  VIADD R7, R185, 0x180 ;  /* 0x00000180b9077836 */ /* 0x000fe20000000000 */
[----:B------:R-:W-:Y:S01]  /*feb0*/  UIMAD UR7, UR9, UR12, URZ ;  /* 0x0000000c090772a4 */ /* 0x000fe2000f8e023f */
[----:B------:R-:W-:Y:S01]  /*fec0*/  IMAD.IADD R5, R5, 0x1, R3 ;  /* 0x0000000105057824 */ /* 0x000fe200078e0203 */
[----:B------:R-:W-:Y:S01]  /*fed0*/  SEL R0, RZ, 0x10, P0 ;  /* 0x00000010ff007807 */ /* 0x000fe20000000000 */
[----:B------:R-:W-:Y:S01]  /*fee0*/  IMAD.U32 R3, RZ, RZ, UR12 ;  /* 0x0000000cff037e24 */ /* 0x000fe2000f8e00ff */
[----:B------:R-:W-:Y:S01]  /*fef0*/  UIMAD UR7, UR41, UR13, UR7 ;  /* 0x0000000d290772a4 */ /* 0x000fe2000f8e0207 */
[----:B------:R-:W-:-:S02]  /*ff00*/  ISETP.GE.AND P1, PT, R188, UR8, PT ;  /* 0x00000008bc007c0c */ /* 0x000fc4000bf26270 */
[----:B------:R-:W-:Y:S01]  /*ff10*/  IMAD.WIDE.U32 R4, R3, UR41, R4 ;  /* 0x0000002903047c25 */ /* 0x000fe2000f8e0004 */
[----:B------:R-:W-:Y:S01]  /*ff20*/  ULDC.64 UR12, c[0x0][0xae8] ;  /* 0x0002ba00000c7ab9 */ /* 0x000fe20000000a00 */
[----:B------:R-:W-:Y:S01]  /*ff30*/  LOP3.LUT R9, R6, R9, R0, 0xfe, !PT ;  /* 0x0000000906097212 */ /* 0x000fe200078efe00 */
[----:B------:R-:W-:Y:S01]  /*ff40*/  UIMAD UR4, UR11, UR12, URZ ;  /* 0x0000000c0b0472a4 */ /* 0x000fe2000f8e023f */
[----:B------:R-:W-:Y:S01]  /*ff50*/  ISETP.GE.AND P0, PT, R7, UR14, PT ;  /* 0x0000000e07007c0c */ /* 0x000fe2000bf06270 */
[----:B------:R-:W-:Y:S01]  /*ff60*/  VIADD R3, R185, 0x1c0 ;  /* 0x000001c0b9037836 */ /* 0x000fe20000000000 */
[----:B------:R-:W-:Y:S01]  /*ff70*/  IADD3 R5, R5, UR7, RZ ;  /* 0x0000000705057c10 */ /* 0x000fe2000fffe0ff */
[----:B------:R-:W-:Y:S01]  /*ff80*/  VIADD R6, R188, 0x20 ;  /* 0x00000020bc067836 */ /* 0x000fe20000000000 */
[----:B------:R-:W-:Y:S01]  /*ff90*/  SEL R0, RZ, 0x40, P0 ;  /* 0x00000040ff007807 */ /* 0x000fe20000000000 */
[----:B------:R-:W-:Y:S01]  /*ffa0*/  IMAD.U32 R7, RZ, RZ, UR12 ;  /* 0x0000000cff077e24 */ /* 0x000fe2000f8e00ff */
[----:B------:R-:W-:Y:S01]  /*ffb0*/  UIMAD UR4, UR10, UR13, UR4 ;  /* 0x0000000d0a0472a4 */ /* 0x000fe2000f8e0204 */
[----:B------:R-:W-:-:S02]  /*ffc0*/  ISETP.GE.AND P2, PT, R3, UR14, PT ;  /* 0x0000000e03007c0c */ /* 0x000fc4000bf46270 */
[----:B------:R-:W-:Y:S01]  /*ffd0*/  ISETP.GE.AND P0, PT, R6, UR8, PT ;  /* 0x0000000806007c0c */ /* 0x000fe2000bf06270 */
[----:B------:R-:W-:Y:S01]  /*ffe0*/  IMAD.WIDE.U32 R6, R7, UR10, R4 ;  /* 0x0000000a07067c25 */ /* 0x000fe2000f8e0004 */
[----:B------:R-:W-:Y:S02]  /*fff0*/  LOP3.LUT R15, R9, R0, RZ, 0xfc, !PT ;  /* 0x00000000090f7212 */ /* 0x000fe400078efcff */
[--C-:B------:R-:W-:Y:S01]  /*10000*/  SHF.R.S32.HI R5, RZ, 0x1f, R188.reuse ;  /* 0x0000001fff057819 */ /* 0x100fe200000114bc */
[----:B------:R-:W-:Y:S01]  /*10010*/  IMAD.U32 R9, RZ, RZ, UR42 ;  /* 0x0000002aff097e24 */ /* 0x000fe2000f8e00ff */
[----:B------:R-:W-:Y:S01]  /*10020*/  SEL R0, RZ, 0x80, P2 ;  /* 0x00000080ff007807 */ /* 0x000fe20001000000 */
[----:B------:R-:W-:Y:S02]  /*10030*/  IMAD.MOV.U32 R4, RZ, RZ, R188 ;  /* 0x000000ffff047224 */ /* 0x000fe400078e00bc */
[----:B------:R-:W-:Y:S01]  /*10040*/  VIADD R11, R7, UR4 ;  /* 0x00000004070b7c36 */ /* 0x000fe20008000000 */
[----:B------:R-:W-:Y:S01]  /*10050*/  LOP3.LUT R0, R15, R0, RZ, 0xfc, !PT ;  /* 0x000000000f007212 */ /* 0x000fe200078efcff */
[----:B------:R-:W-:Y:S01]  /*10060*/  IMAD.WIDE R8, R9, 0x40, R4 ;  /* 0x0000004009087825 */ /* 0x000fe200078e0204 */
[----:B------:R-:W-:Y:S06]  /*10070*/  @P1 BRA `(.L_x_4453) ;  /* 0x0000000000681947 */ /* 0x000fec0003800000 */
[----:B------:R-:W-:Y:S01]  /*10080*/  ULDC.64 UR10, c[0x0][0xad8] ;  /* 0x0002b600000a7ab9 */ /* 0x000fe20000000a00 */
[----:B------:R-:W-:Y:S01]  /*10090*/  MOV R5, R11 ;  /* 0x0000000b00057202 */ /* 0x000fe20000000f00 */
        /* <DEDUP_REMOVED lines=10> */
[C---:B------:R-:W-:Y:S02]  /*10140*/  LEA R20, P1, R4.reuse, UR10, 0x1 ;  /* 0x0000000a04147c11 */ /* 0x040fe4000f8208ff */
[----:B------:R-:W-:Y:S02]  /*10150*/  ISETP.GE.AND P2, PT, R25, UR14, PT ;  /* 0x0000000e19007c0c */ /* 0x000fe4000bf46270 */
        /* <DEDUP_REMOVED lines=12> */
.L_x_4453:
[----:B------:R-:W-:Y:S05]  /*10220*/  BSYNC B1 ;  /* 0x0000000000017941 */ /* 0x000fea0003800000 */
.L_x_4452:
[----:B------:R-:W-:Y:S05]  /*10230*/  @P0 BRA `(.L_x_4448) ;  /* 0x0000000000700947 */ /* 0x000fea0003800000 */
[----:B------:R-:W-:Y:S01]  /*10240*/  IADD3 R3, P0, R8, 0x20, RZ ;  /* 0x0000002008037810 */ /* 0x000fe20007f1e0ff */
[----:B------:R-:W-:Y:S01]  /*10250*/  ULDC.64 UR8, c[0x0][0xad8] ;  /* 0x0002b60000087ab9 */ /* 0x000fe20000000a00 */
[----:B------:R-:W-:Y:S01]  /*10260*/  IMAD.MOV.U32 R4, RZ, RZ, R6 ;  /* 0x000000ffff047224 */ /* 0x000fe200078e0006 */
[----:B------:R-:W-:Y:S01]  /*10270*/  ISETP.GE.AND P1, PT, R13, UR14, PT ;  /* 0x0000000e0d007c0c */ /* 0x000fe2000bf26270 */
        /* <DEDUP_REMOVED lines=8> */
[----:B------:R-:W-:-:S03]  /*10300*/  LOP3.LUT P4, RZ, R15, 0x40, RZ, 0xc0, !PT ;  /* 0x000000400fff7812 */ /* 0x000fc6000788c0ff */
        /* <DEDUP_REMOVED lines=15> */
.L_x_4448:
[----:B------:R-:W-:Y:S05]  /*10400*/  BSYNC B0 ;  /* 0x0000000000007941 */ /* 0x000fea0003800000 */
.L_x_4442:
[----:B------:R-:W-:Y:S02]  /*10410*/  ULDC UR4, c[0x0][0xc14] ;  /* 0x0003050000047ab9 */ /* 0x000fe40000000800 */
[----:B------:R-:W-:-:S06]  /*10420*/  UISETP.GE.AND UP0, UPT, UR5, UR4, UPT ;  /* 0x000000040500728c */ /* 0x000fcc000bf06270 */
[----:B------:R-:W-:-:S13]  /*10430*/  PLOP3.LUT P0, PT, PT, PT, UP0, 0x80, 0x0 ;  /* 0x000000000000781c */ /* 0x000fda0003f0f008 */
[----:B------:R-:W-:Y:S05]  /*10440*/  @!P0 BRA `(.L_x_4454) ;  /* 0xffffff0800b48947 */ /* 0x000fea000383ffff */
[----:B------:R-:W-:Y:S05]  /*10450*/  EXIT ;  /* 0x000000000000794d */ /* 0x000fea0003800000 */
.L_x_4345:
[----:B------:R-:W-:-:S08]  /*10460*/  NOP ;  /* 0x0000000000007918 */ /* 0x000fd00000000000 */
[----:B------:R-:W0:-:S00]  /*10470*/  USETMAXREG.DEALLOC.CTAPOOL 0x18 ;  /* 0x00000018000079c8 */ /* 0x000e0000080e0500 */
[----:B0-----:R-:W-:-:S06]  /*10480*/  LOP3.LUT R0, R0, 0x3, RZ, 0xc0, !PT ;  /* 0x0000000300007812 */ /* 0x001fcc00078ec0ff */
[----:B------:R-:W0:Y:S02]  /*10490*/  SHFL.IDX PT, R0, R0, RZ, 0x1f ;  /* 0x00001fff00007589 */ /* 0x000e2400000e0000 */
[----:B0-----:R-:W-:-:S13]  /*104a0*/  ISETP.NE.AND P0, PT, R0, RZ, PT ;  /* 0x000000ff0000720c */ /* 0x001fda0003f05270 */
[----:B------:R-:W-:Y:S05]  /*104b0*/  @P0 EXIT ;  /* 0x000000000000094d */ /* 0x000fea0003800000 */
[----:B------:R-:W-:Y:S01]  /*104c0*/  LOP3.LUT R7, R4, 0x1f, RZ, 0xc0, !PT ;  /* 0x0000001f04077812 */ /* 0x000fe200078ec0ff */
[----:B------:R-:W-:Y:S01]  /*104d0*/  ULDC UR5, c[0x0][0xc14] ;  /* 0x0003050000057ab9 */ /* 0x000fe20000000800 */
[----:B------:R-:W-:Y:S02]  /*104e0*/  LOP3.LUT R0, R0, 0xffffffdf, RZ, 0xc0, !PT ;  /* 0xffffffdf00007812 */ /* 0x000fe400078ec0ff */
[----:B------:R-:W-:Y:S01]  /*104f0*/  MOV R8, RZ ;  /* 0x000000ff00087202 */ /* 0x000fe20000000f00 */
[----:B------:R-:W0:Y:S01]  /*10500*/  S2UR UR6, SR_CTAID.X ;  /* 0x00000000000679c3 */ /* 0x000e220000002500 */
[----:B------:R-:W-:Y:S01]  /*10510*/  ISETP.NE.AND P0, PT, R7, 0x1f, PT ;  /* 0x0000001f0700780c */ /* 0x000fe20003f05270 */
[----:B------:R-:W-:-:S12]  /*10520*/  ULDC UR4, c[0x0][0xc10] ;  /* 0x0003040000047ab9 */ /* 0x000fd80000000800 */
[----:B------:R-:W-:Y:S02]  /*10530*/  @P0 LOP3.LUT R0, R0, 0x20, RZ, 0xfc, !PT ;  /* 0x0000002000000812 */ /* 0x000fe400078efcff */
[----:B------:R-:W-:-:S13]  /*10540*/  ISETP.GE.OR P0, PT, R7, UR5, !P0 ;  /* 0x0000000507007c0c */ /* 0x000fda000c706670 */
[----:B------:R-:W1:Y:S02]  /*10550*/  @!P0 LDC.64 R2, c[0x0][0xc58] ;  /* 0x00031600ff028b82 */ /* 0x000e640000000a00 */
[----:B-1----:R-:W-:-:S05]  /*10560*/  @!P0 IMAD.WIDE.U32 R2, R7, 0x4, R2 ;  /* 0x0000000407028825 */ /* 0x002fca00078e0002 */
[----:B------:R-:W2:Y:S01]  /*10570*/  @!P0 LDG.E R8, desc[UR48][R2.64] ;  /* 0x0000003002088981 */ /* 0x000ea2000c1e1900 */
[C---:B------:R-:W-:Y:S02]  /*10580*/  ISETP.NE.AND P1, PT, R7.reuse, RZ, PT ;  /* 0x000000ff0700720c */ /* 0x040fe40003f25270 */
        /* <DEDUP_REMOVED lines=41> */
.L_x_4459:
[----:B------:R-:W-:Y:S01]  /*10820*/  VIADD R6, R6, 0x1f ;  /* 0x0000001f06067836 */ /* 0x000fe20000000000 */
[----:B------:R-:W-:-:S04]  /*10830*/  MOV R19, UR7 ;  /* 0x0000000700137c02 */ /* 0x000fc80008000f00 */
        /* <DEDUP_REMOVED lines=13> */
.L_x_4458:
[----:B------:R-:W-:Y:S05]  /*10910*/  BSYNC B0 ;  /* 0x0000000000007941 */ /* 0x000fea0003800000 */
.L_x_4457:
        /* <DEDUP_REMOVED lines=25> */
.L_x_4455:
[----:B------:R-:W-:-:S04]  /*10ab0*/  IMAD.IADD R7, R5, 0x1, -R2 ;  /* 0x0000000105077824 */ /* 0x000fc800078e0a02 */
        /* <DEDUP_REMOVED lines=17> */
[----:B------:R-:W-:-:S05]  /*10bd0*/  IADD3 R5, R5, -0x1, RZ ;  /* 0xffffffff05057810 */ /* 0x000fca0007ffe0ff */
[----:B------:R2:W3:Y:S02]  /*10be0*/  SHFL.IDX PT, R16, R4, R5, 0x1f ;  /* 0x00001f0504107589 */ /* 0x0004e400000e0000 */
.L_x_4460:
[----:B-1----:R-:W-:Y:S01]  /*10bf0*/  IMAD.MOV R2, RZ, RZ, -R3 ;  /* 0x000000ffff027224 */ /* 0x002fe200078e0a03 */
[----:B--2---:R-:W-:Y:S01]  /*10c00*/  IABS R4, R6 ;  /* 0x0000000600047213 */ /* 0x004fe20000000000 */
[----:B---3--:R-:W-:Y:S02]  /*10c10*/  IMAD R16, R16, UR4, R7 ;  /* 0x0000000410107c24 */ /* 0x008fe4000f8e0207 */
[----:B------:R-:W-:Y:S02]  /*10c20*/  IMAD R5, R2, R11, RZ ;  /* 0x0000000b02057224 */ /* 0x000fe400078e02ff */
[----:B------:R-:W-:Y:S02]  /*10c30*/  IMAD.MOV.U32 R2, RZ, RZ, RZ ;  /* 0x000000ffff027224 */ /* 0x000fe400078e00ff */
[----:B------:R-:W-:Y:S02]  /*10c40*/  IMAD.MOV R4, RZ, RZ, -R4 ;  /* 0x000000ffff047224 */ /* 0x000fe400078e0a04 */
[----:B------:R-:W-:Y:S01]  /*10c50*/  IMAD.HI.U32 R2, R3, R5, R2 ;  /* 0x0000000503027227 */ /* 0x000fe200078e0002 */
[----:B------:R-:W-:-:S04]  /*10c60*/  IADD3 R5, -R16, UR6, RZ ;  /* 0x0000000610057c10 */ /* 0x000fc8000fffe1ff */
        /* <DEDUP_REMOVED lines=17> */
[----:B------:R-:W-:-:S04]  /*10d80*/  VIADDMNMX R10, R3, UR4, R10, PT ;  /* 0x00000004030a7c46 */ /* 0x000fc8000b80010a */
[-C--:B------:R-:W-:Y:S02]  /*10d90*/  IABS R7, R10.reuse ;  /* 0x0000000a00077213 */ /* 0x080fe40000000000 */
[----:B------:R-:W-:Y:S02]  /*10da0*/  IABS R6, R10 ;  /* 0x0000000a00067213 */ /* 0x000fe40000000000 */
[----:B------:R-:W1:Y:S03]  /*10db0*/  I2F.RP R8, R7 ;  /* 0x0000000700087306 */ /* 0x000e660000209400 */
[----:B------:R-:W-:-:S05]  /*10dc0*/  IMAD.MOV R6, RZ, RZ, -R6 ;  /* 0x000000ffff067224 */ /* 0x000fca00078e0a06 */
[----:B-1----:R-:W1:Y:S02]  /*10dd0*/  MUFU.RCP R8, R8 ;  /* 0x0000000800087308 */ /* 0x002e640000001000 */
[----:B-1----:R-:W-:-:S06]  /*10de0*/  VIADD R3, R8, 0xffffffe ;  /* 0x0ffffffe08037836 */ /* 0x002fcc0000000000 */
[----:B------:R-:W1:Y:S02]  /*10df0*/  F2I.FTZ.U32.TRUNC.NTZ R3, R3 ;  /* 0x0000000300037305 */ /* 0x000e64000021f000 */
[----:B-1----:R-:W-:-:S04]  /*10e00*/  IMAD.MOV R2, RZ, RZ, -R3 ;  /* 0x000000ffff027224 */ /* 0x002fc800078e0a03 */
[----:B------:R-:W-:Y:S01]  /*10e10*/  IMAD R9, R2, R7, RZ ;  /* 0x0000000702097224 */ /* 0x000fe200078e02ff */
[----:B------:R-:W-:-:S05]  /*10e20*/  MOV R2, RZ ;  /* 0x000000ff00027202 */ /* 0x000fca0000000f00 */
[----:B------:R-:W-:Y:S01]  /*10e30*/  IMAD.HI.U32 R2, R3, R9, R2 ;  /* 0x0000000903027227 */ /* 0x000fe200078e0002 */
[----:B------:R-:W-:Y:S02]  /*10e40*/  IABS R9, R5 ;  /* 0x0000000500097213 */ /* 0x000fe40000000000 */
[C---:B------:R-:W-:Y:S02]  /*10e50*/  LOP3.LUT R3, R5.reuse, R10, RZ, 0x3c, !PT ;  /* 0x0000000a05037212 */ /* 0x040fe400078e3cff */
[----:B------:R-:W-:Y:S01]  /*10e60*/  IADD3 R5, R5, R4, RZ ;  /* 0x0000000405057210 */ /* 0x000fe20007ffe0ff */
        /* <DEDUP_REMOVED lines=16> */
.L_x_4456:
[----:B------:R-:W-:Y:S02]  /*10f70*/  IMAD.MOV.U32 R17, RZ, RZ, RZ ;  /* 0x000000ffff117224 */ /* 0x000fe400078e00ff */
[----:B------:R-:W-:Y:S02]  /*10f80*/  IMAD.U32 R16, RZ, RZ, UR6 ;  /* 0x00000006ff107e24 */ /* 0x000fe4000f8e00ff */
[----:B------:R-:W-:-:S07]  /*10f90*/  IMAD.MOV.U32 R18, RZ, RZ, RZ ;  /* 0x000000ffff127224 */ /* 0x000fce00078e00ff */
.L_x_4461:
        /* <DEDUP_REMOVED lines=9> */
[----:B------:R-:W-:Y:S02]  /*11030*/  ISETP.GE.AND P0, PT, R19, UR5, PT ;  /* 0x0000000513007c0c */ /* 0x000fe4000bf06270 */
[----:B-1----:R-:W-:-:S05]  /*11040*/  MOV R0, 0x1 ;  /* 0x0000000100007802 */ /* 0x002fca0000000f00 */
[----:B------:R1:W-:Y:S04]  /*11050*/  STL [R1+0x4], R0 ;  /* 0x0000040001007387 */ /* 0x0003e80000100800 */
[----:B------:R1:W-:Y:S02]  /*11060*/  STL [R1+0x18], RZ ;  /* 0x000018ff01007387 */ /* 0x0003e40000100800 */
[----:B------:R-:W-:Y:S05]  /*11070*/  @P0 BRA `(.L_x_4462) ;  /* 0x0000004000e80947 */ /* 0x000fea0003800000 */
[----:B-1----:R-:W-:Y:S01]  /*11080*/  IMAD.MOV.U32 R0, RZ, RZ, 0x1 ;  /* 0x00000001ff007424 */ /* 0x002fe200078e00ff */
[----:B------:R1:W-:Y:S01]  /*11090*/  STL [R1+0x18], RZ ;  /* 0x000018ff01007387 */ /* 0x0003e20000100800 */
[----:B------:R-:W-:Y:S01]  /*110a0*/  ULDC UR37, c[0x0][0xc] ;  /* 0x0000030000257ab9 */ /* 0x000fe20000000800 */
[----:B------:R-:W-:Y:S02]  /*110b0*/  ULDC.64 UR38, c[0x0][0x198] ;  /* 0x0000660000267ab9 */ /* 0x000fe40000000a00 */
[----:B------:R1:W-:Y:S04]  /*110c0*/  STL [R1+0x4], R0 ;  /* 0x0000040001007387 */ /* 0x0003e80000100800 */
[----:B------:R1:W-:Y:S02]  /*110d0*/  STL [R1], RZ ;  /* 0x000000ff01007387 */ /* 0x0003e40000100800 */
.L_x_4535:
[----:B------:R-:W-:Y:S05]  /*110e0*/  YIELD ;  /* 0x0000000000007946 */ /* 0x000fea0003800000 */
[----:B------:R-:W-:Y:S01]  /*110f0*/  ULDC.64 UR4, c[0x0][0xa28] ;  /* 0x00028a0000047ab9 */ /* 0x000fe20000000a00 */
[----:B------:R-:W-:Y:S01]  /*11100*/  IMAD.MOV.U32 R4, RZ, RZ, RZ ;  /* 0x000000ffff047224 */ /* 0x000fe200078e00ff */
[----:B------:R-:W-:Y:S01]  /*11110*/  ISETP.NE.U32.AND P0, PT, RZ, UR4, PT ;  /* 0x00000004ff007c0c */ /* 0x000fe2000bf05070 */
[----:B-1----:R-:W-:Y:S01]  /*11120*/  IMAD.MOV.U32 R0, RZ, RZ, RZ ;  /* 0x000000ffff007224 */ /* 0x002fe200078e00ff */
[----:B------:R-:W-:Y:S02]  /*11130*/  ULDC.64 UR6, c[0x0][0xa08] ;  /* 0x0002820000067ab9 */ /* 0x000fe40000000a00 */
        /* <DEDUP_REMOVED lines=18> */
[----:B------:R-:W-:-:S05]  /*11260*/  ULDC.64 UR4, c[0x0][0x3f8] ;  /* 0x0000fe0000047ab9 */ /* 0x000fca0000000a00 */
[----:B------:R1:W5:Y:S01]  /*11270*/  @P1 LDG.E R0, desc[UR48][R6.64] ;  /* 0x0000003006001981 */ /* 0x000362000c1e1900 */
[----:B------:R-:W-:Y:S01]  /*11280*/  UISETP.NE.U32.AND UP0, UPT, UR4, URZ, UPT ;  /* 0x0000003f0400728c */ /* 0x000fe2000bf05070 */
[----:B------:R-:W-:Y:S02]  /*11290*/  ISETP.NE.U32.AND P0, PT, RZ, UR6, PT ;  /* 0x00000006ff007c0c */ /* 0x000fe4000bf05070 */
[----:B------:R-:W-:Y:S01]  /*112a0*/  ULDC UR4, c[0x0][0x404] ;  /* 0x0001010000047ab9 */ /* 0x000fe20000000800 */
[----:B------:R-:W-:Y:S01]  /*112b0*/  UISETP.NE.AND.EX UP0, UPT, UR5, URZ, UPT, UP0 ;  /* 0x0000003f0500728c */ /* 0x000fe2000bf05300 */
[----:B------:R-:W-:Y:S02]  /*112c0*/  ISETP.NE.AND.EX P0, PT, RZ, UR7, PT, P0 ;  /* 0x00000007ff007c0c */ /* 0x000fe4000bf05300 */
[----:B------:R-:W-:Y:S01]  /*112d0*/  ULDC UR5, c[0x0][0x2e0] ;  /* 0x0000b80000057ab9 */ /* 0x000fe20000000800 */
[----:B------:R-:W-:-:S04]  /*112e0*/  USEL UR4, UR4, 0x1, UP0 ;  /* 0x0000000104047887 */ /* 0x000fc80008000000 */
[----:B------:R-:W-:-:S06]  /*112f0*/  UIMAD UR4, UR4, UR5, URZ ;  /* 0x00000005040472a4 */ /* 0x000fcc000f8e023f */
[----:B------:R-:W-:Y:S01]  /*11300*/  IMAD.U32 R5, RZ, RZ, UR4 ;  /* 0x00000004ff057e24 */ /* 0x000fe2000f8e00ff */
[----:B-1----:R-:W-:Y:S06]  /*11310*/  @P1 BRA `(.L_x_4463) ;  /* 0x0000000000101947 */ /* 0x002fec0003800000 */
[----:B------:R-:W-:Y:S05]  /*11320*/  @!P2 BRA `(.L_x_4463) ;  /* 0x00000000000ca947 */ /* 0x000fea0003800000 */
[----:B------:R-:W2:Y:S04]  /*11330*/  LDG.E R7, desc[UR48][R2.64] ;  /* 0x0000003002077981 */ /* 0x000ea8000c1e1900 */
[----:B-----5:R-:W2:Y:S02]  /*11340*/  LDG.E R0, desc[UR48][R2.64+0x4] ;  /* 0x0000043002007981 */ /* 0x020ea4000c1e1900 */
[----:B--2---:R-:W-:-:S07]  /*11350*/  IADD3 R0, -R7, R0, RZ ;  /* 0x0000000007007210 */ /* 0x004fce0007ffe1ff */
.L_x_4463:
[----:B------:R-:W1:Y:S01]  /*11360*/  LDC.64 R2, c[0x0][0xa08] ;  /* 0x00028200ff027b82 */ /* 0x000e620000000a00 */
[----:B------:R-:W-:Y:S01]  /*11370*/  IMAD.MOV.U32 R7, RZ, RZ, RZ ;  /* 0x000000ffff077224 */ /* 0x000fe200078e00ff */
[----:B------:R-:W-:Y:S01]  /*11380*/  ULDC.64 UR4, c[0x0][0xa20] ;  /* 0x0002880000047ab9 */ /* 0x000fe20000000a00 */
[----:B-1----:R-:W-:-:S05]  /*11390*/  IMAD.WIDE R2, R19, 0x4, R2 ;  /* 0x0000000413027825 */ /* 0x002fca00078e0202 */
[----:B------:R-:W2:Y:S01]  /*113a0*/  @P0 LDG.E R7, desc[UR48][R2.64] ;  /* 0x0000003002070981 */ /* 0x000ea2000c1e1900 */
[----:B------:R-:W-:-:S04]  /*113b0*/  ISETP.NE.U32.AND P1, PT, RZ, UR4, PT ;  /* 0x00000004ff007c0c */ /* 0x000fc8000bf25070 */
[----:B------:R-:W-:Y:S01]  /*113c0*/  ISETP.NE.AND.EX P1, PT, RZ, UR5, PT, P1 ;  /* 0x00000005ff007c0c */ /* 0x000fe2000bf25310 */
[----:B--2--5:R-:W-:-:S05]  /*113d0*/  IMAD.IADD R6, R7, 0x1, R4 ;  /* 0x0000000107067824 */ /* 0x024fca00078e0204 */
[----:B------:R1:W-:Y:S07]  /*113e0*/  STL [R1+0x8], R6 ;  /* 0x0000080601007387 */ /* 0x0003ee0000100800 */
[----:B------:R-:W-:Y:S05]  /*113f0*/  @!P1 BRA `(.L_x_4464) ;  /* 0x0000000000109947 */ /* 0x000fea0003800000 */
[----:B------:R-:W2:Y:S02]  /*11400*/  LDC.64 R2, c[0x0][0xa20] ;  /* 0x00028800ff027b82 */ /* 0x000ea40000000a00 */
[----:B--2---:R-:W-:-:S05]  /*11410*/  IMAD.WIDE R2, R19, 0x4, R2 ;  /* 0x0000000413027825 */ /* 0x004fca00078e0202 */
[----:B------:R2:W5:Y:S01]  /*11420*/  LDG.E R5, desc[UR48][R2.64] ;  /* 0x0000003002057981 */ /* 0x000562000c1e1900 */
[----:B------:R-:W-:Y:S05]  /*11430*/  BRA `(.L_x_4465) ;  /* 0x0000000000107947 */ /* 0x000fea0003800000 */
.L_x_4464:
[----:B------:R-:W-:Y:S05]  /*11440*/  @!P0 BRA `(.L_x_4465) ;  /* 0x00000000000c8947 */ /* 0x000fea0003800000 */
[----:B-1----:R-:W2:Y:S04]  /*11450*/  LDG.E R6, desc[UR48][R2.64] ;  /* 0x0000003002067981 */ /* 0x002ea8000c1e1900 */
[----:B------:R-:W2:Y:S02]  /*11460*/  LDG.E R5, desc[UR48][R2.64+0x4] ;  /* 0x0000043002057981 */ /* 0x000ea4000c1e1900 */
[----:B--2---:R-:W-:-:S07]  /*11470*/  IMAD.IADD R5, R5, 0x1, -R6 ;  /* 0x0000000105057824 */ /* 0x004fce00078e0a06 */
.L_x_4465:
        /* <DEDUP_REMOVED lines=9> */
[----:B-1----:R-:W-:-:S11]  /*11510*/  IADD3 R6, R9, -0x1, RZ ;  /* 0xffffffff09067810 */ /* 0x002fd60007ffe0ff */
        /* <DEDUP_REMOVED lines=8> */
.L_x_4468:
[----:B------:R-:W-:-:S13]  /*115a0*/  ISETP.NE.AND P1, PT, R3, 0x1, PT ;  /* 0x000000010300780c */ /* 0x000fda0003f25270 */
[----:B------:R-:W1:Y:S02]  /*115b0*/  @P1 LDC.64 R4, c[0x0][0x9e8] ;  /* 0x00027a00ff041b82 */ /* 0x000e640000000a00 */
[----:B-1----:R-:W-:-:S05]  /*115c0*/  @P1 IMAD.HI.U32 R4, R6, R4, RZ ;  /* 0x0000000406041227 */ /* 0x002fca00078e00ff */
[----:B------:R-:W-:-:S07]  /*115d0*/  @P1 SHF.R.U32.HI R6, RZ, R5, R4 ;  /* 0x00000005ff061219 */ /* 0x000fce0000011604 */
.L_x_4469:
[----:B------:R-:W-:Y:S05]  /*115e0*/  BSYNC B0 ;  /* 0x0000000000007941 */ /* 0x000fea0003800000 */
.L_x_4467:
[----:B------:R-:W-:-:S05]  /*115f0*/  IMAD R5, R6, R3, R3 ;  /* 0x0000000306057224 */ /* 0x000fca00078e0203 */
[----:B------:R-:W-:-:S07]  /*11600*/  VIMNMX R2, R2, R5, PT ;  /* 0x0000000502027248 */ /* 0x000fce0003fe0100 */
.L_x_4466:
[----:B------:R-:W-:Y:S01]  /*11610*/  VIADD R2, R2, 0x3f ;  /* 0x0000003f02027836 */ /* 0x000fe20000000000 */
[----:B------:R-:W-:Y:S01]  /*11620*/  ULDC UR4, c[0x0][0x9dc] ;  /* 0x0002770000047ab9 */ /* 0x000fe20000000800 */
[----:B------:R-:W-:-:S03]  /*11630*/  IMAD R0, R17, 0x40, -R0 ;  /* 0x0000004011007824 */ /* 0x000fc600078e0a00 */
[----:B------:R-:W-:-:S04]  /*11640*/  SHF.R.S32.HI R5, RZ, 0x1f, R2 ;  /* 0x0000001fff057819 */ /* 0x000fc80000011402 */
[----:B------:R-:W-:Y:S01]  /*11650*/  LEA.HI R4, R5, R2, RZ, 0x6 ;  /* 0x0000000205047211 */ /* 0x000fe200078f30ff */
[C---:B------:R-:W-:Y:S02]  /*11660*/  VIADD R2, R7.reuse, 0x3f ;  /* 0x0000003f07027836 */ /* 0x040fe40000000000 */
[----:B------:R-:W-:Y:S01]  /*11670*/  IMAD.IADD R7, R7, 0x1, R0 ;  /* 0x0000000107077824 */ /* 0x000fe200078e0200 */
[----:B------:R-:W-:Y:S02]  /*11680*/  SHF.R.S32.HI R4, RZ, 0x6, R4 ;  /* 0x00000006ff047819 */ /* 0x000fe40000011404 */
[----:B------:R-:W-:Y:S02]  /*11690*/  SHF.R.S32.HI R5, RZ, 0x1f, R2 ;  /* 0x0000001fff057819 */ /* 0x000fe40000011402 */
[----:B------:R-:W-:Y:S02]  /*116a0*/  IADD3 R0, R7, -UR4, RZ ;  /* 0x8000000407007c10 */ /* 0x000fe4000fffe0ff */
[----:B------:R-:W-:-:S04]  /*116b0*/  LEA.HI R5, R5, R2, RZ, 0x6 ;  /* 0x0000000205057211 */ /* 0x000fc800078f30ff */
[----:B------:R-:W-:-:S04]  /*116c0*/  SHF.R.S32.HI R5, RZ, 0x6, R5 ;  /* 0x00000006ff057819 */ /* 0x000fc80000011405 */
        /* <DEDUP_REMOVED lines=13> */
.L_x_4472:
[----:B------:R-:W-:-:S13]  /*117a0*/  ISETP.NE.AND P0, PT, R3, 0x1, PT ;  /* 0x000000010300780c */ /* 0x000fda0003f05270 */
[----:B------:R-:W2:Y:S02]  /*117b0*/  @P0 LDC.64 R4, c[0x0][0x9e8] ;  /* 0x00027a00ff040b82 */ /* 0x000ea40000000a00 */
[----:B--2---:R-:W-:-:S05]  /*117c0*/  @P0 IMAD.HI.U32 R4, R7, R4, RZ ;  /* 0x0000000407040227 */ /* 0x004fca00078e00ff */
[----:B------:R-:W-:-:S07]  /*117d0*/  @P0 SHF.R.U32.HI R7, RZ, R5, R4 ;  /* 0x00000005ff070219 */ /* 0x000fce0000011604 */
.L_x_4473:
[----:B------:R-:W-:Y:S05]  /*117e0*/  BSYNC B0 ;  /* 0x0000000000007941 */ /* 0x000fea0003800000 */
.L_x_4471:
[----:B------:R-:W-:-:S05]  /*117f0*/  IMAD R3, R7, R3, RZ ;  /* 0x0000000307037224 */ /* 0x000fca00078e02ff */
[----:B------:R-:W-:-:S07]  /*11800*/  VIMNMX R0, R0, R3, !PT ;  /* 0x0000000300007248 */ /* 0x000fce0007fe0100 */
.L_x_4470:
[----:B------:R-:W-:Y:S01]  /*11810*/  SHF.R.S32.HI R3, RZ, 0x1f, R0 ;  /* 0x0000001fff037819 */ /* 0x000fe20000011400 */
[----:B------:R-:W-:Y:S03]  /*11820*/  BSSY B6, `(.L_x_4474) ;  /* 0x00002fe000067945 */ /* 0x000fe60003800000 */
[----:B------:R-:W-:-:S04]  /*11830*/  LEA.HI R3, R3, R0, RZ, 0x6 ;  /* 0x0000000003037211 */ /* 0x000fc800078f30ff */
[----:B------:R-:W-:-:S04]  /*11840*/  SHF.R.S32.HI R3, RZ, 0x6, R3 ;  /* 0x00000006ff037819 */ /* 0x000fc80000011403 */
        /* <DEDUP_REMOVED lines=11> */
[----:B------:R-:W2:Y:S08]  /*11900*/  FLO.U32 R0, UR4 ;  /* 0x0000000400007d00 */ /* 0x000eb000080e0000 */
        /* <DEDUP_REMOVED lines=9> */
.L_x_4475:
        /* <DEDUP_REMOVED lines=11> */
[----:B------:R-:W-:Y:S01]  /*11a50*/  IMAD.U32 R4, RZ, RZ, UR6 ;  /* 0x00000006ff047e24 */ /* 0x000fe2000f8e00ff */
[----:B------:R-:W-:Y:S01]  /*11a60*/  MOV R10, UR4 ;  /* 0x00000004000a7c02 */ /* 0x000fe20008000f00 */
[----:B------:R-:W2:Y:S01]  /*11a70*/  LDC.64 R2, c[0x4][R2] ;  /* 0x0100000002027b82 */ /* 0x000ea20000000a00 */
[----:B------:R-:W-:Y:S02]  /*11a80*/  IMAD.U32 R5, RZ, RZ, UR7 ;  /* 0x00000007ff057e24 */ /* 0x000fe4000f8e00ff */
[----:B-1----:R-:W-:Y:S02]  /*11a90*/  IMAD.U32 R6, RZ, RZ, UR8 ;  /* 0x00000008ff067e24 */ /* 0x002fe4000f8e00ff */
[----:B------:R-:W-:-:S02]  /*11aa0*/  IMAD.U32 R7, RZ, RZ, UR9 ;  /* 0x00000009ff077e24 */ /* 0x000fc4000f8e00ff */
[----:B------:R-:W-:Y:S02]  /*11ab0*/  IMAD.U32 R11, RZ, RZ, UR5 ;  /* 0x00000005ff0b7e24 */ /* 0x000fe4000f8e00ff */
[----:B------:R-:W-:Y:S02]  /*11ac0*/  IMAD.MOV.U32 R8, RZ, RZ, 0x70 ;  /* 0x00000070ff087424 */ /* 0x000fe400078e00ff */
[----:B------:R-:W-:Y:S02]  /*11ad0*/  IMAD.MOV.U32 R12, RZ, RZ, 0x1 ;  /* 0x00000001ff0c7424 */ /* 0x000fe400078e00ff */
[----:B0-----:R-:W-:-:S07]  /*11ae0*/  IMAD.MOV.U32 R13, RZ, RZ, RZ ;  /* 0x000000ffff0d7224 */ /* 0x001fce00078e00ff */
[----:B------:R-:W-:-:S07]  /*11af0*/  LEPC R20, `(.L_x_4477) ;  /* 0x000000001014794e */ /* 0x000fce0000000000 */
[----:B--2---:R-:W-:Y:S05]  /*11b00*/  CALL.ABS.NOINC R2 ;  /* 0x0000000002007343 */ /* 0x004fea0003c00000 */
.L_x_4477:
        /* <DEDUP_REMOVED lines=9> */
[----:B------:R-:W-:Y:S01]  /*11ba0*/  MOV R4, UR6 ;  /* 0x0000000600047c02 */ /* 0x000fe20008000f00 */
[----:B------:R-:W-:Y:S01]  /*11bb0*/  IMAD.U32 R5, RZ, RZ, UR7 ;  /* 0x00000007ff057e24 */ /* 0x000fe2000f8e00ff */
[----:B------:R-:W-:Y:S01]  /*11bc0*/  MOV R8, 0x70 ;  /* 0x0000007000087802 */ /* 0x000fe20000000f00 */
[----:B-1----:R-:W-:Y:S02]  /*11bd0*/  IMAD.U32 R6, RZ, RZ, UR8 ;  /* 0x00000008ff067e24 */ /* 0x002fe4000f8e00ff */
[----:B------:R-:W-:-:S02]  /*11be0*/  IMAD.U32 R7, RZ, RZ, UR9 ;  /* 0x00000009ff077e24 */ /* 0x000fc4000f8e00ff */
[----:B------:R-:W-:Y:S02]  /*11bf0*/  IMAD.U32 R10, RZ, RZ, UR4 ;  /* 0x00000004ff0a7e24 */ /* 0x000fe4000f8e00ff */
[----:B------:R-:W-:Y:S02]  /*11c00*/  IMAD.U32 R11, RZ, RZ, UR5 ;  /* 0x00000005ff0b7e24 */ /* 0x000fe4000f8e00ff */
[----:B------:R-:W-:Y:S02]  /*11c10*/  IMAD.MOV.U32 R12, RZ, RZ, 0x1 ;  /* 0x00000001ff0c7424 */ /* 0x000fe400078e00ff */
[----:B0-2---:R-:W-:-:S07]  /*11c20*/  IMAD.MOV.U32 R13, RZ, RZ, RZ ;  /* 0x000000ffff0d7224 */ /* 0x005fce00078e00ff */
[----:B------:R-:W-:-:S07]  /*11c30*/  LEPC R20, `(.L_x_4479) ;  /* 0x000000001014794e */ /* 0x000fce0000000000 */
[----:B---3--:R-:W-:Y:S05]  /*11c40*/  CALL.ABS.NOINC R2 ;  /* 0x0000000002007343 */ /* 0x008fea0003c00000 */
.L_x_4479:
[----:B------:R-:W-:Y:S01]  /*11c50*/  MOV R2, 0x0 ;  /* 0x0000000000027802 */ /* 0x000fe20000000f00 */
[----:B------:R-:W-:Y:S01]  /*11c60*/  ULDC.64 UR6, c[0x4][0x108] ;  /* 0x0100420000067ab9 */ /* 0x000fe20000000a00 */
[----:B------:R-:W-:Y:S01]  /*11c70*/  ULDC.64 UR8, c[0x4][0x110] ;  /* 0x0100440000087ab9 */ /* 0x000fe20000000a00 */
[----:B------:R-:W-:Y:S01]  /*11c80*/  ULDC.64 UR4, c[0x4][0x48] ;  /* 0x0100120000047ab9 */ /* 0x000fe20000000a00 */
[----:B------:R-:W-:Y:S01]  /*11c90*/  IMAD.U32 R4, RZ, RZ, UR6 ;  /* 0x00000006ff047e24 */ /* 0x000fe2000f8e00ff */
[----:B------:R-:W-:Y:S01]  /*11ca0*/  MOV R7, UR9 ;  /* 0x0000000900077c02 */ /* 0x000fe20008000f00 */
[----:B------:R-:W0:Y:S01]  /*11cb0*/  LDC.64 R2, c[0x4][R2] ;  /* 0x0100000002027b82 */ /* 0x000e220000000a00 */
        /* <DEDUP_REMOVED lines=8> */
[----:B0-----:R-:W-:Y:S05]  /*11d40*/  CALL.ABS.NOINC R2 ;  /* 0x0000000002007343 */ /* 0x001fea0003c00000 */
.L_x_4478:
[----:B------:R-:W2:Y:S01]  /*11d50*/  LDL.LU R7, [R1+0x1c] ;  /* 0x00001c0001077983 */ /* 0x000ea20000300800 */
[----:B------:R-:W3:Y:S01]  /*11d60*/  LDC R0, c[0x0][0x428] ;  /* 0x00010a00ff007b82 */ /* 0x000ee20000000800 */
[----:B------:R-:W-:Y:S01]  /*11d70*/  ULDC.64 UR4, c[0x0][0x9f8] ;  /* 0x00027e0000047ab9 */ /* 0x000fe20000000a00 */
[----:B------:R-:W-:Y:S01]  /*11d80*/  IMAD.MOV.U32 R4, RZ, RZ, R19 ;  /* 0x000000ffff047224 */ /* 0x000fe200078e0013 */
[----:B-1----:R-:W1:Y:S01]  /*11d90*/  S2R R6, SR_TID.X ;  /* 0x0000000000067919 */ /* 0x002e620000002100 */
[----:B---3--:R-:W-:Y:S02]  /*11da0*/  ISETP.NE.AND P0, PT, R0, 0x1, PT ;  /* 0x000000010000780c */ /* 0x008fe40003f05270 */
[----:B------:R-:W-:Y:S02]  /*11db0*/  MOV R0, R18 ;  /* 0x0000001200007202 */ /* 0x000fe40000000f00 */
[----:B-1----:R-:W-:-:S09]  /*11dc0*/  LOP3.LUT R6, R6, 0x1f, RZ, 0xc0, !PT ;  /* 0x0000001f06067812 */ /* 0x002fd200078ec0ff */
[----:B------:R-:W1:Y:S08]  /*11dd0*/  @P0 LDC R3, c[0x0][0x42c] ;  /* 0x00010b00ff030b82 */ /* 0x000e700000000800 */
[----:B------:R-:W3:Y:S01]  /*11de0*/  @P0 LDC R5, c[0x0][0x430] ;  /* 0x00010c00ff050b82 */ /* 0x000ee20000000800 */
[----:B-1----:R-:W-:-:S05]  /*11df0*/  @P0 IMAD.HI.U32 R2, R18, R3, RZ ;  /* 0x0000000312020227 */ /* 0x002fca00078e00ff */
[----:B---3--:R-:W-:Y:S02]  /*11e00*/  @P0 SHF.R.U32.HI R0, RZ, R5, R2 ;  /* 0x00000005ff000219 */ /* 0x008fe40000011602 */
        /* <DEDUP_REMOVED lines=16> */
.L_x_4480:
        /* <DEDUP_REMOVED lines=19> */
.L_x_4552:
[----:B------:R-:W-:Y:S01]  /*12040*/  UMOV UR4, 0xffffffff ;  /* 0xffffffff00047882 */ /* 0x000fe20000000000 */
[----:B------:R-:W-:Y:S02]  /*12050*/  SHF.R.S32.HI R5, RZ, 0x1f, R4 ;  /* 0x0000001fff057819 */ /* 0x000fe40000011404 */
[----:B------:R-:W-:Y:S05]  /*12060*/  BRA.DIV UR4, `(.L_x_4482) ;  /* 0x0000003e04087947 */ /* 0x000fea000b800000 */
[----:B------:R-:W-:-:S13]  /*12070*/  ELECT P6, URZ, PT ;  /* 0x00000000003f782f */ /* 0x000fda00038c0000 */
.L_x_4555:
        /* <DEDUP_REMOVED lines=20> */
[----:B0-----:R-:W-:-:S05]  /*121c0*/  LEA.HI.X R13, R10, R3, R7, 0x2, P0 ;  /* 0x000000030a0d7211 */ /* 0x001fca00000f1407 */
[----:B------:R1:W5:Y:S02]  /*121d0*/  LDG.E R7, desc[UR48][R12.64] ;  /* 0x000000300c077981 */ /* 0x000364000c1e1900 */
.L_x_4484:
[----:B------:R-:W2:Y:S01]  /*121e0*/  LDL R9, [R1] ;  /* 0x0000000001097983 */ /* 0x000ea20000100800 */
[----:B------:R-:W-:-:S03]  /*121f0*/  MOV R11, 0x400 ;  /* 0x00000400000b7802 */ /* 0x000fc60000000f00 */
[----:B------:R-:W3:Y:S01]  /*12200*/  LDL R10, [R1+0x4] ;  /* 0x00000400010a7983 */ /* 0x000ee20000100800 */
[----:B-1----:R-:W1:Y:S02]  /*12210*/  S2R R12, SR_CgaCtaId ;  /* 0x00000000000c7919 */ /* 0x002e640000008800 */
[----:B-1----:R-:W-:-:S05]  /*12220*/  LEA R11, R12, R11, 0x18 ;  /* 0x0000000b0c0b7211 */ /* 0x002fca00078ec0ff */
[----:B--2---:R-:W-:Y:S01]  /*12230*/  IMAD R9, R9, 0x8, R11 ;  /* 0x0000000809097824 */ /* 0x004fe200078e020b */
[----:B---3--:R-:W-:-:S04]  /*12240*/  SHF.L.U32 R10, R10, 0x1f, RZ ;  /* 0x0000001f0a0a7819 */ /* 0x008fc800000006ff */
[----:B------:R-:W1:Y:S02]  /*12250*/  SYNCS.PHASECHK.TRANS64.TRYWAIT P0, [R9+URZ+0x28c40], R10 ;  /* 0x028c400a090075a7 */ /* 0x000e64000800017f */
[----:B-1----:R-:W-:Y:S05]  /*12260*/  @!P0 BRA `(.L_x_4485) ;  /* 0x0000003800a88947 */ /* 0x002fea0003800000 */
.L_x_4556:
        /* <DEDUP_REMOVED lines=11> */
.L_x_4486:
[----:B------:R-:W2:Y:S01]  /*12320*/  LDL R11, [R1] ;  /* 0x00000000010b7983 */ /* 0x000ea20000100800 */
[----:B------:R-:W-:-:S03]  /*12330*/  MOV R12, 0x400 ;  /* 0x00000400000c7802 */ /* 0x000fc60000000f00 */
[----:B-1----:R-:W3:Y:S01]  /*12340*/  LDL R10, [R1+0x8] ;  /* 0x00000800010a7983 */ /* 0x002ee20000100800 */
[----:B0-----:R-:W0:Y:S01]  /*12350*/  S2R R13, SR_CgaCtaId ;  /* 0x00000000000d7919 */ /* 0x001e220000008800 */
[----:B------:R-:W-:Y:S02]  /*12360*/  R2UR UR9, R9 ;  /* 0x00000000090972ca */ /* 0x000fe400000e0000 */
[----:B------:R-:W-:Y:S01]  /*12370*/  R2UR UR11, R8 ;  /* 0x00000000080b72ca */ /* 0x000fe200000e0000 */
[----:B------:R-:W-:Y:S01]  /*12380*/  UIADD3 UR6, UP0, UR38, 0x370, URZ ;  /* 0x0000037026067890 */ /* 0x000fe2000ff1e03f */
[----:B------:R-:W-:Y:S02]  /*12390*/  R2UR UR12, R0 ;  /* 0x00000000000c72ca */ /* 0x000fe400000e0000 */
[----:B-----5:R-:W-:Y:S01]  /*123a0*/  R2UR UR13, R7 ;  /* 0x00000000070d72ca */ /* 0x020fe200000e0000 */
[----:B------:R-:W-:Y:S01]  /*123b0*/  UIADD3.X UR7, URZ, UR39, URZ, UP0, !UPT ;  /* 0x000000273f077290 */ /* 0x000fe200087fe43f */
[----:B0-----:R-:W-:-:S05]  /*123c0*/  LEA R12, R13, R12, 0x18 ;  /* 0x0000000c0d0c7211 */ /* 0x001fca00078ec0ff */
[----:B------:R-:W-:Y:S01]  /*123d0*/  UIADD3 UR9, UR9, 0x28c30, URZ ;  /* 0x00028c3009097890 */ /* 0x000fe2000fffe03f */
[----:B------:R-:W-:Y:S01]  /*123e0*/  UMOV UR5, 0x14f00000 ;  /* 0x14f0000000057882 */ /* 0x000fe20000000000 */
[----:B------:R-:W-:Y:S01]  /*123f0*/  UMOV UR10, URZ ;  /* 0x0000003f000a7c82 */ /* 0x000fe20008000000 */
[----:B--2---:R-:W-:Y:S01]  /*12400*/  IMAD R9, R11, 0x2000, R12 ;  /* 0x000020000b097824 */ /* 0x004fe200078e020c */
[----:B---3--:R-:W-:-:S04]  /*12410*/  R2UR UR4, R10 ;  /* 0x000000000a0472ca */ /* 0x008fc800000e0000 */
[----:B------:R-:W-:-:S09]  /*12420*/  R2UR UR8, R9 ;  /* 0x00000000090872ca */ /* 0x000fd200000e0000 */
[----:B------:R-:W-:-:S04]  /*12430*/  ULEA UR11, UR11, UR4, 0x6 ;  /* 0x000000040b0b7291 */ /* 0x000fc8000f8e303f */
[----:B------:R-:W-:Y:S01]  /*12440*/  UIADD3 UR8, UR8, 0x22400, URZ ;  /* 0x0002240008087890 */ /* 0x000fe2000fffe03f */
[----:B------:R-:W-:-:S08]  /*12450*/  UMOV UR4, 0x0 ;  /* 0x0000000000047882 */ /* 0x000fd00000000000 */
[----:B------:R1:W-:Y:S02]  /*12460*/  UTMALDG.4D [UR8], [UR6], desc[UR4] ;  /* 0x00000408060075b4 */ /* 0x0003e40008019000 */
[----:B-1----:R-:W-:Y:S01]  /*12470*/  NOP ;  /* 0x0000000000007918 */ /* 0x002fe20000000000 */
.L_x_4483:
[----:B------:R-:W2:Y:S01]  /*12480*/  LDL.LU R12, [R1+0x18] ;  /* 0x00001800010c7983 */ /* 0x000ea20000300800 */
[----:B------:R-:W-:Y:S01]  /*12490*/  MOV R10, 0x400 ;  /* 0x00000400000a7802 */ /* 0x000fe20000000f00 */
[----:B------:R-:W-:Y:S05]  /*124a0*/  WARPSYNC.ALL ;  /* 0x0000000000007948 */ /* 0x000fea0003800000 */
[----:B------:R-:W1:Y:S01]  /*124b0*/  S2R R11, SR_CgaCtaId ;  /* 0x00000000000b7919 */ /* 0x000e620000008800 */
        /* <DEDUP_REMOVED lines=11> */
[----:B-1----:R-:W-:Y:S01]  /*12570*/  LEA R10, R11, R10, 0x18 ;  /* 0x0000000a0b0a7211 */ /* 0x002fe200078ec0ff */
        /* <DEDUP_REMOVED lines=12> */
[----:B------:R-:W2:Y:S02]  /*12640*/  SYNCS.PHASECHK.TRANS64.TRYWAIT P0, [R10+URZ+0x28c20], R6 ;  /* 0x028c20060a0075a7 */ /* 0x000ea4000800017f */
[----:B-12---:R-:W-:Y:S05]  /*12650*/  @!P0 BRA `(.L_x_4488) ;  /* 0x0000003400c08947 */ /* 0x006fea0003800000 */
.L_x_4557:
[----:B------:R-:W-:Y:S05]  /*12660*/  BSYNC B0 ;  /* 0x0000000000007941 */ /* 0x000fea0003800000 */
.L_x_4487:
[----:B------:R-:W-:Y:S04]  /*12670*/  BSSY B0, `(.L_x_4489) ;  /* 0x000004f000007945 */ /* 0x000fe80003800000 */
[----:B------:R-:W-:Y:S05]  /*12680*/  @!P6 BRA `(.L_x_4490) ;  /* 0x000000040034e947 */ /* 0x000fea0003800000 */
[----:B------:R-:W2:Y:S01]  /*12690*/  LDL R10, [R1] ;  /* 0x00000000010a7983 */ /* 0x000ea20000100800 */
[----:B------:R-:W-:-:S03]  /*126a0*/  MOV R11, 0x400 ;  /* 0x00000400000b7802 */ /* 0x000fc60000000f00 */
[----:B-1----:R-:W3:Y:S01]  /*126b0*/  LDL R9, [R1+0x4] ;  /* 0x0000040001097983 */ /* 0x002ee20000100800 */
[----:B------:R-:W1:Y:S02]  /*126c0*/  S2R R12, SR_CgaCtaId ;  /* 0x00000000000c7919 */ /* 0x000e640000008800 */
[----:B-1----:R-:W-:-:S05]  /*126d0*/  LEA R11, R12, R11, 0x18 ;  /* 0x0000000b0c0b7211 */ /* 0x002fca00078ec0ff */
[----:B--2---:R-:W-:Y:S01]  /*126e0*/  IMAD R6, R10, 0x8, R11 ;  /* 0x000000080a067824 */ /* 0x004fe200078e020b */
[----:B---3--:R-:W-:-:S04]  /*126f0*/  SHF.L.U32 R9, R9, 0x1f, RZ ;  /* 0x0000001f09097819 */ /* 0x008fc800000006ff */
[----:B------:R-:W1:Y:S02]  /*12700*/  SYNCS.PHASECHK.TRANS64.TRYWAIT P0, [R6+URZ+0x28c60], R9 ;  /* 0x028c6009060075a7 */ /* 0x000e64000800017f */
[----:B-1----:R-:W-:Y:S05]  /*12710*/  @!P0 BRA `(.L_x_4491) ;  /* 0x0000003400b08947 */ /* 0x002fea0003800000 */
.L_x_4558:
        /* <DEDUP_REMOVED lines=11> */
.L_x_4492:
[----:B------:R-:W2:Y:S01]  /*127d0*/  LDL R10, [R1] ;  /* 0x00000000010a7983 */ /* 0x000ea20000100800 */
[----:B------:R-:W-:-:S03]  /*127e0*/  MOV R11, 0x400 ;  /* 0x00000400000b7802 */ /* 0x000fc60000000f00 */
[----:B-1----:R-:W3:Y:S01]  /*127f0*/  LDL R9, [R1+0x8] ;  /* 0x0000080001097983 */ /* 0x002ee20000100800 */
[----:B------:R-:W1:Y:S01]  /*12800*/  S2R R12, SR_CgaCtaId ;  /* 0x00000000000c7919 */ /* 0x000e620000008800 */
[----:B------:R-:W-:Y:S02]  /*12810*/  R2UR UR9, R6 ;  /* 0x00000000060972ca */ /* 0x000fe400000e0000 */
[----:B------:R-:W-:Y:S01]  /*12820*/  R2UR UR11, R8 ;  /* 0x00000000080b72ca */ /* 0x000fe200000e0000 */
[----:B------:R-:W-:Y:S01]  /*12830*/  UIADD3 UR4, UP0, UR38, 0x470, URZ ;  /* 0x0000047026047890 */ /* 0x000fe2000ff1e03f */
[----:B------:R-:W-:Y:S02]  /*12840*/  R2UR UR12, R0 ;  /* 0x00000000000c72ca */ /* 0x000fe400000e0000 */
[----:B------:R-:W-:Y:S02]  /*12850*/  R2UR UR13, R7 ;  /* 0x00000000070d72ca */ /* 0x000fe400000e0000 */
        /* <DEDUP_REMOVED lines=48> */
.L_x_4490:
[----:B------:R-:W-:Y:S05]  /*12b60*/  BSYNC B0 ;  /* 0x0000000000007941 */ /* 0x000fea0003800000 */
.L_x_4489:
[----:B-1----:R-:W2:Y:S04]  /*12b70*/  LDL R6, [R1+0x14] ;  /* 0x0000140001067983 */ /* 0x002ea80000100800 */
[----:B------:R-:W3:Y:S01]  /*12b80*/  LDL R9, [R1+0xc] ;  /* 0x00000c0001097983 */ /* 0x000ee20000100800 */
[----:B------:R-:W-:Y:S01]  /*12b90*/  BSSY B0, `(.L_x_4493) ;  /* 0x00001ab000007945 */ /* 0x000fe20003800000 */
[----:B--2---:R-:W-:-:S05]  /*12ba0*/  VIADD R8, R6, 0xfffffffe ;  /* 0xfffffffe06087836 */ /* 0x004fca0000000000 */
[----:B---3--:R-:W-:-:S13]  /*12bb0*/  ISETP.GE.AND P0, PT, R8, R9, PT ;  /* 0x000000090800720c */ /* 0x008fda0003f06270 */
[----:B------:R-:W-:Y:S05]  /*12bc0*/  @!P0 BRA `(.L_x_4494) ;  /* 0x00000018009c8947 */ /* 0x000fea0003800000 */
[----:B------:R-:W-:Y:S01]  /*12bd0*/  LOP3.LUT R10, RZ, R9, RZ, 0x33, !PT ;  /* 0x00000009ff0a7212 */ /* 0x000fe200078e33ff */
[----:B------:R-:W-:Y:S01]  /*12be0*/  BSSY B1, `(.L_x_4495) ;  /* 0x0000090000017945 */ /* 0x000fe20003800000 */
[----:B------:R-:W-:-:S04]  /*12bf0*/  IADD3 R9, -R6, RZ, RZ ;  /* 0x000000ff06097210 */ /* 0x000fc80007ffe1ff */
[----:B------:R-:W-:-:S05]  /*12c00*/  VIADDMNMX R10, R9, 0x1, R10, !PT ;  /* 0x00000001090a7846 */ /* 0x000fca000780010a */
[----:B------:R-:W-:-:S05]  /*12c10*/  IMAD.IADD R6, R6, 0x1, R10 ;  /* 0x0000000106067824 */ /* 0x000fca00078e020a */
[----:B------:R-:W-:-:S04]  /*12c20*/  LOP3.LUT R6, R6, 0x1, RZ, 0xc0, !PT ;  /* 0x0000000106067812 */ /* 0x000fc800078ec0ff */
[----:B------:R-:W-:-:S13]  /*12c30*/  ISETP.NE.U32.AND P0, PT, R6, 0x1, PT ;  /* 0x000000010600780c */ /* 0x000fda0003f05070 */
[----:B------:R-:W-:Y:S05]  /*12c40*/  @P0 BRA `(.L_x_4496) ;  /* 0x0000000800240947 */ /* 0x000fea0003800000 */
[----:B------:R-:W2:Y:S04]  /*12c50*/  LDL.LU R11, [R1] ;  /* 0x00000000010b7983 */ /* 0x000ea80000300800 */
[----:B0-----:R-:W3:Y:S01]  /*12c60*/  LDL.LU R13, [R1+0x4] ;  /* 0x00000400010d7983 */ /* 0x001ee20000300800 */
        /* <DEDUP_REMOVED lines=25> */
[C---:B------:R-:W-:Y:S02]  /*12e00*/  LEA R2, P0, R6.reuse, R2, 0x2 ;  /* 0x0000000206027211 */ /* 0x040fe400078010ff */
[----:B------:R-:W-:Y:S02]  /*12e10*/  IADD3 R7, -R9, RZ, RZ ;  /* 0x000000ff09077210 */ /* 0x000fe40007ffe1ff */
[----:B------:R-:W-:-:S03]  /*12e20*/  LEA.HI.X R3, R6, R3, R11, 0x2, P0 ;  /* 0x0000000306037211 */ /* 0x000fc600000f140b */
[----:B------:R-:W-:Y:S02]  /*12e30*/  IMAD R8, R12, R7, R8 ;  /* 0x000000070c087224 */ /* 0x000fe400078e0208 */
[----:B------:R1:W5:Y:S05]  /*12e40*/  LDG.E R7, desc[UR48][R2.64] ;  /* 0x0000003002077981 */ /* 0x00036a000c1e1900 */
.L_x_4499:
[----:B-1----:R-:W1:Y:S01]  /*12e50*/  S2R R3, SR_CgaCtaId ;  /* 0x0000000000037919 */ /* 0x002e620000008800 */
[----:B------:R-:W-:-:S04]  /*12e60*/  MOV R2, 0x400 ;  /* 0x0000040000027802 */ /* 0x000fc80000000f00 */
[----:B-1----:R-:W-:Y:S02]  /*12e70*/  LEA R2, R3, R2, 0x18 ;  /* 0x0000000203027211 */ /* 0x002fe400078ec0ff */
[----:B------:R-:W-:-:S03]  /*12e80*/  SHF.L.U32 R3, R13, 0x1f, RZ ;  /* 0x0000001f0d037819 */ /* 0x000fc600000006ff */
[----:B------:R-:W-:-:S04]  /*12e90*/  IMAD R2, R14, 0x8, R2 ;  /* 0x000000080e027824 */ /* 0x000fc800078e0202 */
[----:B------:R-:W1:Y:S02]  /*12ea0*/  SYNCS.PHASECHK.TRANS64.TRYWAIT P0, [R2+URZ+0x28c40], R3 ;  /* 0x028c4003020075a7 */ /* 0x000e64000800017f */
[----:B-1----:R-:W-:Y:S05]  /*12eb0*/  @!P0 BRA `(.L_x_4500) ;  /* 0x0000002c00dc8947 */ /* 0x002fea0003800000 */
.L_x_4559:
[----:B------:R-:W2:Y:S02]  /*12ec0*/  S2R R6, SR_TID.X ;  /* 0x0000000000067919 */ /* 0x000ea40000002100 */
[----:B--2---:R-:W-:-:S04]  /*12ed0*/  LOP3.LUT R6, R6, 0x7f, RZ, 0xc0, !PT ;  /* 0x0000007f06067812 */ /* 0x004fc800078ec0ff */
[----:B------:R-:W-:-:S13]  /*12ee0*/  ISETP.NE.AND P1, PT, R6, RZ, PT ;  /* 0x000000ff0600720c */ /* 0x000fda0003f25270 */
        /* <DEDUP_REMOVED lines=8> */
.L_x_4501:
[----:B------:R-:W2:Y:S01]  /*12f70*/  LDL R6, [R1] ;  /* 0x0000000001067983 */ /* 0x000ea20000100800 */
        /* <DEDUP_REMOVED lines=21> */
.L_x_4560:
        /* <DEDUP_REMOVED lines=8> */
.L_x_4503:
        /* <DEDUP_REMOVED lines=54> */
.L_x_4498:
[----:B------:R-:W-:Y:S05]  /*134b0*/  BSYNC B2 ;  /* 0x0000000000027941 */ /* 0x000fea0003800000 */
.L_x_4497:
[----:B------:R-:W2:Y:S02]  /*134c0*/  LDL R2, [R1+0x14] ;  /* 0x0000140001027983 */ /* 0x000ea40000100800 */
[----:B--2---:R-:W-:-:S07]  /*134d0*/  VIADD R8, R2, 0xfffffffd ;  /* 0xfffffffd02087836 */ /* 0x004fce0000000000 */
.L_x_4496:
[----:B------:R-:W-:Y:S05]  /*134e0*/  BSYNC B1 ;  /* 0x0000000000017941 */ /* 0x000fea0003800000 */
.L_x_4495:
[----:B------:R-:W2:Y:S01]  /*134f0*/  LDL.LU R2, [R1+0x14] ;  /* 0x0000140001027983 */ /* 0x000ea20000300800 */
[----:B------:R-:W-:Y:S01]  /*13500*/  VIADD R10, R10, 0xfffffffe ;  /* 0xfffffffe0a0a7836 */ /* 0x000fe20000000000 */
[----:B--2---:R-:W-:-:S04]  /*13510*/  LOP3.LUT R3, RZ, R2, RZ, 0x33, !PT ;  /* 0x00000002ff037212 */ /* 0x004fc800078e33ff */
[----:B------:R-:W-:-:S13]  /*13520*/  ISETP.NE.AND P0, PT, R10, R3, PT ;  /* 0x000000030a00720c */ /* 0x000fda0003f05270 */
[----:B------:R-:W-:Y:S05]  /*13530*/  @!P0 BRA `(.L_x_4494) ;  /* 0x0000001000408947 */ /* 0x000fea0003800000 */
.L_x_4518:
        /* <DEDUP_REMOVED lines=11> */
[----:B------:R-:W-:Y:S02]  /*135f0*/  MOV R11, R8 ;  /* 0x00000008000b7202 */ /* 0x000fe40000000f00 */
        /* <DEDUP_REMOVED lines=20> */
.L_x_4506:
[----:B------:R-:W2:Y:S01]  /*13740*/  S2R R3, SR_CgaCtaId ;  /* 0x0000000000037919 */ /* 0x000ea20000008800 */
[----:B------:R-:W-:-:S04]  /*13750*/  MOV R2, 0x400 ;  /* 0x0000040000027802 */ /* 0x000fc80000000f00 */
[----:B--2---:R-:W-:Y:S02]  /*13760*/  LEA R2, R3, R2, 0x18 ;  /* 0x0000000203027211 */ /* 0x004fe400078ec0ff */
[----:B------:R-:W-:-:S03]  /*13770*/  SHF.L.U32 R3, R10, 0x1f, RZ ;  /* 0x0000001f0a037819 */ /* 0x000fc600000006ff */
[----:B------:R-:W-:-:S04]  /*13780*/  IMAD R2, R9, 0x8, R2 ;  /* 0x0000000809027824 */ /* 0x000fc800078e0202 */
[----:B------:R-:W2:Y:S02]  /*13790*/  SYNCS.PHASECHK.TRANS64.TRYWAIT P0, [R2+URZ+0x28c40], R3 ;  /* 0x028c4003020075a7 */ /* 0x000ea4000800017f */
[----:B--2---:R-:W-:Y:S05]  /*137a0*/  @!P0 BRA `(.L_x_4507) ;  /* 0x0000002400c88947 */ /* 0x004fea0003800000 */
.L_x_4561:
[----:B-1----:R-:W1:Y:S02]  /*137b0*/  S2R R6, SR_TID.X ;  /* 0x0000000000067919 */ /* 0x002e640000002100 */
        /* <DEDUP_REMOVED lines=8> */
[----:B---3--:R-:W-:Y:S05]  /*13840*/  @!P1 BRA `(.L_x_4508) ;  /* 0x0000000000049947 */ /* 0x008fea0003800000 */
[----:B------:R-:W-:Y:S01]  /*13850*/  BPT.TRAP 0x1 ;  /* 0x000000040000795c */ /* 0x000fe20000300000 */
.L_x_4508:
[----:B------:R-:W3:Y:S01]  /*13860*/  LDL R12, [R1+0x8] ;  /* 0x00000800010c7983 */ /* 0x000ee20000100800 */
[----:B------:R-:W-:Y:S01]  /*13870*/  MOV R6, 0x400 ;  /* 0x0000040000067802 */ /* 0x000fe20000000f00 */
[----:B0-----:R-:W0:Y:S01]  /*13880*/  S2R R13, SR_CgaCtaId ;  /* 0x00000000000d7919 */ /* 0x001e220000008800 */
        /* <DEDUP_REMOVED lines=16> */
[----:B------:R-:W1:Y:S02]  /*13990*/  SYNCS.PHASECHK.TRANS64.TRYWAIT P1, [R2+URZ+0x28c60], R3 ;  /* 0x028c6003020075a7 */ /* 0x000e64000802017f */
[----:B01----:R-:W-:Y:S05]  /*139a0*/  @!P1 BRA `(.L_x_4509) ;  /* 0x00000024005c9947 */ /* 0x003fea0003800000 */
.L_x_4562:
[----:B------:R-:W-:Y:S05]  /*139b0*/  @P0 BRA `(.L_x_4510) ;  /* 0x00000000001c0947 */ /* 0x000fea0003800000 */
[----:B------:R-:W1:Y:S01]  /*139c0*/  S2R R11, SR_TID.X ;  /* 0x00000000000b7919 */ /* 0x000e620000002100 */
[----:B0-2---:R-:W-:-:S04]  /*139d0*/  IMAD.MOV.U32 R3, RZ, RZ, 0x10000 ;  /* 0x00010000ff037424 */ /* 0x005fc800078e00ff */
[----:B------:R3:W-:Y:S01]  /*139e0*/  SYNCS.ARRIVE.TRANS64 RZ, [R2+URZ+0x28c50], R3 ;  /* 0x028c500302ff79a7 */ /* 0x0007e2000800003f */
[----:B-1----:R-:W-:-:S04]  /*139f0*/  LOP3.LUT R11, R11, 0x1f, RZ, 0xc0, !PT ;  /* 0x0000001f0b0b7812 */ /* 0x002fc800078ec0ff */
[----:B------:R-:W-:-:S13]  /*13a00*/  ISETP.NE.AND P1, PT, R11, RZ, PT ;  /* 0x000000ff0b00720c */ /* 0x000fda0003f25270 */
[----:B---3--:R-:W-:Y:S05]  /*13a10*/  @!P1 BRA `(.L_x_4510) ;  /* 0x0000000000049947 */ /* 0x008fea0003800000 */
[----:B------:R-:W-:Y:S01]  /*13a20*/  BPT.TRAP 0x1 ;  /* 0x000000040000795c */ /* 0x000fe20000300000 */
.L_x_4510:
[----:B------:R-:W1:Y:S01]  /*13a30*/  S2R R11, SR_CgaCtaId ;  /* 0x00000000000b7919 */ /* 0x000e620000008800 */
[----:B0-2---:R-:W-:Y:S01]  /*13a40*/  MOV R3, 0x400 ;  /* 0x0000040000037802 */ /* 0x005fe20000000f00 */
        /* <DEDUP_REMOVED lines=15> */
[----:B-1----:R-:W-:-:S05]  /*13b40*/  LEA R3, R11, R3, 0x18 ;  /* 0x000000030b037211 */ /* 0x002fca00078ec0ff */
        /* <DEDUP_REMOVED lines=34> */
[----:B-1----:R-:W-:Y:S01]  /*13d70*/  NOP ;  /* 0x0000000000007918 */ /* 0x002fe20000000000 */
.L_x_4505:
[----:B------:R-:W-:Y:S05]  /*13d80*/  BSYNC B1 ;  /* 0x0000000000017941 */ /* 0x000fea0003800000 */
.L_x_4504:
[----:B------:R-:W-:Y:S01]  /*13d90*/  IADD3 R9, R9, 0x1, RZ ;  /* 0x0000000109097810 */ /* 0x000fe20007ffe0ff */
[----:B------:R-:W-:Y:S03]  /*13da0*/  BSSY B1, `(.L_x_4511) ;  /* 0x0000085000017945 */ /* 0x000fe60003800000 */
[----:B------:R-:W-:-:S04]  /*13db0*/  ISETP.NE.AND P0, PT, R9, 0x2, PT ;  /* 0x000000020900780c */ /* 0x000fc80003f05270 */
[----:B------:R-:W-:Y:S02]  /*13dc0*/  SEL R3, RZ, 0x1, P0 ;  /* 0x00000001ff037807 */ /* 0x000fe40000000000 */
[----:B------:R-:W-:Y:S01]  /*13dd0*/  SEL R12, R9, RZ, P0 ;  /* 0x000000ff090c7207 */ /* 0x000fe20000000000 */
[----:B------:R-:W-:Y:S01]  /*13de0*/  VIADD R9, R8, 0xffffffff ;  /* 0xffffffff08097836 */ /* 0x000fe20000000000 */
        /* <DEDUP_REMOVED lines=13> */
[----:B--2---:R-:W-:-:S04]  /*13ec0*/  @P0 IMAD.HI.U32 R6, R10, R2, RZ ;  /* 0x000000020a060227 */ /* 0x004fc800078e00ff */
[----:B------:R-:W-:Y:S01]  /*13ed0*/  IMAD.MOV.U32 R2, RZ, RZ, R10 ;  /* 0x000000ffff027224 */ /* 0x000fe200078e000a */
[----:B------:R-:W-:-:S05]  /*13ee0*/  @P0 SHF.R.U32.HI R2, RZ, R3, R6 ;  /* 0x00000003ff020219 */ /* 0x000fca0000011606 */
[----:B------:R-:W-:-:S04]  /*13ef0*/  IMAD.MOV R3, RZ, RZ, -R2 ;  /* 0x000000ffff037224 */ /* 0x000fc800078e0a02 */
[----:B------:R-:W-:Y:S01]  /*13f00*/  IMAD R10, R7, R3, R10 ;  /* 0x00000003070a7224 */ /* 0x000fe200078e020a */
[----:B------:R-:W-:Y:S01]  /*13f10*/  SHF.R.S32.HI R3, RZ, 0x1f, R2 ;  /* 0x0000001fff037819 */ /* 0x000fe20000011402 */
[----:B------:R-:W-:-:S04]  /*13f20*/  IMAD R7, R5, UR6, RZ ;  /* 0x0000000605077c24 */ /* 0x000fc8000f8e02ff */
[C---:B------:R-:W-:Y:S02]  /*13f30*/  IMAD R6, R4.reuse, UR7, R7 ;  /* 0x0000000704067c24 */ /* 0x040fe4000f8e0207 */
[----:B------:R-:W-:-:S05]  /*13f40*/  IMAD.WIDE.U32 R2, R4, UR6, R2 ;  /* 0x0000000604027c25 */ /* 0x000fca000f8e0002 */
[----:B------:R-:W-:Y:S02]  /*13f50*/  IADD3 R3, R6, R3, RZ ;  /* 0x0000000306037210 */ /* 0x000fe40007ffe0ff */
[----:B------:R-:W-:-:S04]  /*13f60*/  LEA R6, P0, R2, UR4, 0x2 ;  /* 0x0000000402067c11 */ /* 0x000fc8000f8010ff */
[----:B------:R-:W-:-:S06]  /*13f70*/  LEA.HI.X R7, R2, UR5, R3, 0x2, P0 ;  /* 0x0000000502077c11 */ /* 0x000fcc00080f1403 */
[----:B------:R2:W5:Y:S03]  /*13f80*/  LDG.E R7, desc[UR48][R6.64] ;  /* 0x0000003006077981 */ /* 0x000566000c1e1900 */
.L_x_4513:
[----:B------:R-:W3:Y:S01]  /*13f90*/  S2R R3, SR_CgaCtaId ;  /* 0x0000000000037919 */ /* 0x000ee20000008800 */
[----:B------:R-:W-:-:S04]  /*13fa0*/  MOV R2, 0x400 ;  /* 0x0000040000027802 */ /* 0x000fc80000000f00 */
[----:B---3--:R-:W-:Y:S02]  /*13fb0*/  LEA R2, R3, R2, 0x18 ;  /* 0x0000000203027211 */ /* 0x008fe400078ec0ff */
[----:B------:R-:W-:-:S03]  /*13fc0*/  SHF.L.U32 R3, R11, 0x1f, RZ ;  /* 0x0000001f0b037819 */ /* 0x000fc600000006ff */
[----:B------:R-:W-:-:S04]  /*13fd0*/  IMAD R2, R12, 0x8, R2 ;  /* 0x000000080c027824 */ /* 0x000fc800078e0202 */
[----:B------:R-:W3:Y:S02]  /*13fe0*/  SYNCS.PHASECHK.TRANS64.TRYWAIT P0, [R2+URZ+0x28c40], R3 ;  /* 0x028c4003020075a7 */ /* 0x000ee4000800017f */
[----:B---3--:R-:W-:Y:S05]  /*13ff0*/  @!P0 BRA `(.L_x_4514) ;  /* 0x0000001c00dc8947 */ /* 0x008fea0003800000 */
.L_x_4563:
        /* <DEDUP_REMOVED lines=11> */
.L_x_4515:
[----:B------:R-:W2:Y:S01]  /*140b0*/  LDL R6, [R1] ;  /* 0x0000000001067983 */ /* 0x000ea20000100800 */
[----:B-1----:R-:W-:-:S03]  /*140c0*/  MOV R12, 0x400 ;  /* 0x00000400000c7802 */ /* 0x002fc60000000f00 */
[----:B------:R-:W4:Y:S01]  /*140d0*/  LDL R11, [R1+0x8] ;  /* 0x00000800010b7983 */ /* 0x000f220000100800 */
        /* <DEDUP_REMOVED lines=17> */
[----:B------:R-:W1:Y:S02]  /*141f0*/  SYNCS.PHASECHK.TRANS64.TRYWAIT P1, [R2+URZ+0x28c60], R3 ;  /* 0x028c6003020075a7 */ /* 0x000e64000802017f */
[----:B01----:R-:W-:Y:S05]  /*14200*/  @!P1 BRA `(.L_x_4516) ;  /* 0x0000001c006c9947 */ /* 0x003fea0003800000 */
.L_x_4564:
[----:B------:R-:W-:Y:S05]  /*14210*/  @P0 BRA `(.L_x_4517) ;  /* 0x00000000001c0947 */ /* 0x000fea0003800000 */
[----:B------:R-:W1:Y:S01]  /*14220*/  S2R R10, SR_TID.X ;  /* 0x00000000000a7919 */ /* 0x000e620000002100 */
[----:B0--3--:R-:W-:-:S04]  /*14230*/  MOV R3, 0x10000 ;  /* 0x0001000000037802 */ /* 0x009fc80000000f00 */
[----:B------:R2:W-:Y:S01]  /*14240*/  SYNCS.ARRIVE.TRANS64 RZ, [R2+URZ+0x28c50], R3 ;  /* 0x028c500302ff79a7 */ /* 0x0005e2000800003f */
[----:B-1----:R-:W-:-:S04]  /*14250*/  LOP3.LUT R10, R10, 0x1f, RZ, 0xc0, !PT ;  /* 0x0000001f0a0a7812 */ /* 0x002fc800078ec0ff */
[----:B------:R-:W-:-:S13]  /*14260*/  ISETP.NE.AND P1, PT, R10, RZ, PT ;  /* 0x000000ff0a00720c */ /* 0x000fda0003f25270 */
[----:B--2---:R-:W-:Y:S05]  /*14270*/  @!P1 BRA `(.L_x_4517) ;  /* 0x0000000000049947 */ /* 0x004fea0003800000 */
[----:B------:R-:W-:Y:S01]  /*14280*/  BPT.TRAP 0x1 ;  /* 0x000000040000795c */ /* 0x000fe20000300000 */
.L_x_4517:
[----:B0--3--:R-:W2:Y:S01]  /*14290*/  LDL R3, [R1] ;  /* 0x0000000001037983 */ /* 0x009ea20000100800 */
        /* <DEDUP_REMOVED lines=53> */
.L_x_4512:
[----:B------:R-:W-:Y:S05]  /*145f0*/  BSYNC B1 ;  /* 0x0000000000017941 */ /* 0x000fea0003800000 */
.L_x_4511:
[----:B------:R-:W2:Y:S01]  /*14600*/  LDL R2, [R1+0xc] ;  /* 0x00000c0001027983 */ /* 0x000ea20000100800 */
[----:B------:R-:W-:Y:S01]  /*14610*/  VIADD R8, R8, 0xfffffffe ;  /* 0xfffffffe08087836 */ /* 0x000fe20000000000 */
[----:B--2---:R-:W-:-:S13]  /*14620*/  ISETP.GT.AND P0, PT, R9, R2, PT ;  /* 0x000000020900720c */ /* 0x004fda0003f04270 */
[----:B------:R-:W-:Y:S05]  /*14630*/  @P0 BRA `(.L_x_4518) ;  /* 0xffffffec00c00947 */ /* 0x000fea000383ffff */
.L_x_4494:
[----:B------:R-:W-:Y:S05]  /*14640*/  BSYNC B0 ;  /* 0x0000000000007941 */ /* 0x000fea0003800000 */
.L_x_4493:
        /* <DEDUP_REMOVED lines=23> */
.L_x_4520:
[----:B------:R-:W-:Y:S05]  /*147c0*/  BSYNC B0 ;  /* 0x0000000000007941 */ /* 0x000fea0003800000 */
.L_x_4519:
[----:B--2---:R-:W2:Y:S02]  /*147d0*/  LDL.LU R2, [R1+0x4] ;  /* 0x0000040001027983 */ /* 0x004ea40000300800 */
[----:B--2---:R-:W-:-:S05]  /*147e0*/  LOP3.LUT R2, R2, R0, RZ, 0x3c, !PT ;  /* 0x0000000002027212 */ /* 0x004fca00078e3cff */
[----:B------:R2:W-:Y:S02]  /*147f0*/  STL [R1+0x4], R2 ;  /* 0x0000040201007387 */ /* 0x0005e40000100800 */
.L_x_4476:
[----:B------:R-:W-:Y:S05]  /*14800*/  BSYNC B6 ;  /* 0x0000000000067941 */ /* 0x000fea0003800000 */
.L_x_4474:
[----:B------:R-:W-:-:S03]  /*14810*/  UMOV UR4, 0xffffffff ;  /* 0xffffffff00047882 */ /* 0x000fc60000000000 */
[----:B------:R-:W-:Y:S05]  /*14820*/  BRA.DIV UR4, `(.L_x_4521) ;  /* 0x0000001604f87947 */ /* 0x000fea000b800000 */
[----:B------:R3:W4:Y:S04]  /*14830*/  SHFL.IDX PT, R4, R16, RZ, 0x1f ;  /* 0x00001fff10047589 */ /* 0x00072800000e0000 */
[----:B------:R3:W0:Y:S02]  /*14840*/  SHFL.IDX PT, R7, R16, 0x1, 0x1f ;  /* 0x00201f0010077f89 */ /* 0x00062400000e0000 */
.L_x_4568:
[----:B-1----:R-:W1:Y:S01]  /*14850*/  S2R R6, SR_TID.X ;  /* 0x0000000000067919 */ /* 0x002e620000002100 */
[----:B------:R-:W-:Y:S01]  /*14860*/  ULDC UR4, c[0x0][0xc14] ;  /* 0x0003050000047ab9 */ /* 0x000fe20000000800 */
[----:B------:R-:W-:Y:S01]  /*14870*/  BSSY B0, `(.L_x_4522) ;  /* 0x000000b000007945 */ /* 0x000fe20003800000 */
[----:B------:R-:W-:Y:S01]  /*14880*/  MOV R0, UR4 ;  /* 0x0000000400007c02 */ /* 0x000fe20008000f00 */
[----:B------:R-:W-:Y:S01]  /*14890*/  IMAD.MOV.U32 R17, RZ, RZ, RZ ;  /* 0x000000ffff117224 */ /* 0x000fe200078e00ff */
[----:B-1----:R-:W-:-:S04]  /*148a0*/  LOP3.LUT R6, R6, 0x1f, RZ, 0xc0, !PT ;  /* 0x0000001f06067812 */ /* 0x002fc800078ec0ff */
[C---:B------:R-:W-:Y:S01]  /*148b0*/  ISETP.NE.AND P0, PT, R6.reuse, 0x1f, PT ;  /* 0x0000001f0600780c */ /* 0x040fe20003f05270 */
[----:B------:R-:W-:-:S05]  /*148c0*/  IMAD.IADD R5, R6, 0x1, R19 ;  /* 0x0000000106057824 */ /* 0x000fca00078e0213 */
[----:B------:R-:W-:-:S13]  /*148d0*/  ISETP.GE.OR P0, PT, R5, R0, !P0 ;  /* 0x000000000500720c */ /* 0x000fda0004706670 */
[----:B------:R-:W-:Y:S05]  /*148e0*/  @P0 BRA `(.L_x_4523) ;  /* 0x00000000000c0947 */ /* 0x000fea0003800000 */
[----:B--2---:R-:W1:Y:S02]  /*148f0*/  LDC.64 R2, c[0x0][0xc58] ;  /* 0x00031600ff027b82 */ /* 0x004e640000000a00 */
[----:B-1----:R-:W-:-:S05]  /*14900*/  IMAD.WIDE R2, R5, 0x4, R2 ;  /* 0x0000000405027825 */ /* 0x002fca00078e0202 */
[----:B------:R1:W5:Y:S02]  /*14910*/  LDG.E R17, desc[UR48][R2.64] ;  /* 0x0000003002117981 */ /* 0x000364000c1e1900 */
.L_x_4523:
[----:B------:R-:W-:Y:S05]  /*14920*/  BSYNC B0 ;  /* 0x0000000000007941 */ /* 0x000fea0003800000 */
.L_x_4522:
        /* <DEDUP_REMOVED lines=9> */
[----:B-12---:R-:W-:Y:S02]  /*149c0*/  SEL R2, R14, RZ, P1 ;  /* 0x000000ff0e027207 */ /* 0x006fe40000800000 */
        /* <DEDUP_REMOVED lines=13> */
.L_x_4576:
[----:B------:R-:W-:Y:S02]  /*14aa0*/  ULDC UR4, c[0x0][0xc10] ;  /* 0x0003040000047ab9 */ /* 0x000fe40000000800 */
[----:B------:R-:W-:-:S04]  /*14ab0*/  IMAD.U32 R5, RZ, RZ, UR4 ;  /* 0x00000004ff057e24 */ /* 0x000fc8000f8e00ff */
[----:B-1----:R-:W-:-:S04]  /*14ac0*/  IMAD R14, R14, R5, RZ ;  /* 0x000000050e0e7224 */ /* 0x002fc800078e02ff */
[----:B------:R-:W-:-:S05]  /*14ad0*/  IMAD.IADD R7, R7, 0x1, R14 ;  /* 0x0000000107077824 */ /* 0x000fca00078e020e */
[----:B----4-:R-:W-:-:S13]  /*14ae0*/  ISETP.GT.AND P0, PT, R7, R4, PT ;  /* 0x000000040700720c */ /* 0x010fda0003f04270 */
[----:B------:R-:W-:Y:S05]  /*14af0*/  @P0 BRA `(.L_x_4525) ;  /* 0x0000000000b40947 */ /* 0x000fea0003800000 */
[----:B------:R-:W1:Y:S02]  /*14b00*/  LDC R0, c[0x0][0xc14] ;  /* 0x00030500ff007b82 */ /* 0x000e640000000800 */
.L_x_4530:
[----:B------:R-:W-:-:S05]  /*14b10*/  VIADD R19, R19, 0x1f ;  /* 0x0000001f13137836 */ /* 0x000fca0000000000 */
[----:B-1----:R-:W-:-:S13]  /*14b20*/  ISETP.GE.AND P0, PT, R19, R0, PT ;  /* 0x000000001300720c */ /* 0x002fda0003f06270 */
[----:B------:R-:W-:Y:S05]  /*14b30*/  @P0 BRA `(.L_x_4526) ;  /* 0x0000000400ec0947 */ /* 0x000fea0003800000 */
[----:B------:R-:W1:Y:S01]  /*14b40*/  S2R R6, SR_TID.X ;  /* 0x0000000000067919 */ /* 0x000e620000002100 */
[----:B------:R-:W-:Y:S01]  /*14b50*/  BSSY B0, `(.L_x_4527) ;  /* 0x000000a000007945 */ /* 0x000fe20003800000 */
[----:B------:R-:W-:Y:S01]  /*14b60*/  IMAD.MOV.U32 R17, RZ, RZ, RZ ;  /* 0x000000ffff117224 */ /* 0x000fe200078e00ff */
[----:B-1----:R-:W-:-:S04]  /*14b70*/  LOP3.LUT R6, R6, 0x1f, RZ, 0xc0, !PT ;  /* 0x0000001f06067812 */ /* 0x002fc800078ec0ff */
[C---:B------:R-:W-:Y:S02]  /*14b80*/  ISETP.NE.AND P1, PT, R6.reuse, 0x1f, PT ;  /* 0x0000001f0600780c */ /* 0x040fe40003f25270 */
[----:B------:R-:W-:-:S04]  /*14b90*/  IADD3 R5, R6, R19, RZ ;  /* 0x0000001306057210 */ /* 0x000fc80007ffe0ff */
[----:B------:R-:W-:-:S13]  /*14ba0*/  ISETP.GE.OR P0, PT, R5, R0, !P1 ;  /* 0x000000000500720c */ /* 0x000fda0004f06670 */
[----:B------:R-:W-:Y:S05]  /*14bb0*/  @P0 BRA `(.L_x_4528) ;  /* 0x00000000000c0947 */ /* 0x000fea0003800000 */
[----:B0-----:R-:W0:Y:S02]  /*14bc0*/  LDC.64 R2, c[0x0][0xc58] ;  /* 0x00031600ff027b82 */ /* 0x001e240000000a00 */
[----:B0-----:R-:W-:-:S05]  /*14bd0*/  IMAD.WIDE R2, R5, 0x4, R2 ;  /* 0x0000000405027825 */ /* 0x001fca00078e0202 */
[----:B------:R1:W5:Y:S02]  /*14be0*/  LDG.E R17, desc[UR48][R2.64] ;  /* 0x0000003002117981 */ /* 0x000364000c1e1900 */
.L_x_4528:
[----:B------:R-:W-:Y:S05]  /*14bf0*/  BSYNC B0 ;  /* 0x0000000000007941 */ /* 0x000fea0003800000 */
.L_x_4527:
        /* <DEDUP_REMOVED lines=9> */
[----:B01----:R-:W-:Y:S02]  /*14c90*/  SEL R2, R14, RZ, P1 ;  /* 0x000000ff0e027207 */ /* 0x003fe40000800000 */
        /* <DEDUP_REMOVED lines=13> */
.L_x_4584:
[----:B------:R-:W-:Y:S02]  /*14d70*/  ULDC UR4, c[0x0][0xc10] ;  /* 0x0003040000047ab9 */ /* 0x000fe40000000800 */
[----:B------:R-:W-:-:S04]  /*14d80*/  IMAD.U32 R5, RZ, RZ, UR4 ;  /* 0x00000004ff057e24 */ /* 0x000fc8000f8e00ff */
[----:B-1----:R-:W-:-:S04]  /*14d90*/  IMAD R14, R14, R5, RZ ;  /* 0x000000050e0e7224 */ /* 0x002fc800078e02ff */
[----:B------:R-:W-:-:S05]  /*14da0*/  IMAD.IADD R7, R14, 0x1, R7 ;  /* 0x000000010e077824 */ /* 0x000fca00078e0207 */
[----:B------:R-:W-:-:S13]  /*14db0*/  ISETP.GT.AND P0, PT, R7, R4, PT ;  /* 0x000000040700720c */ /* 0x000fda0003f04270 */
[----:B------:R-:W-:Y:S05]  /*14dc0*/  @!P0 BRA `(.L_x_4530) ;  /* 0xfffffffc00508947 */ /* 0x000fea000383ffff */
.L_x_4525:
[----:B---3--:R-:W-:Y:S01]  /*14dd0*/  IMAD.IADD R16, R7, 0x1, -R14 ;  /* 0x0000000107107824 */ /* 0x008fe200078e0a0e */
[----:B------:R-:W-:-:S03]  /*14de0*/  UMOV UR4, 0xffffffff ;  /* 0xffffffff00047882 */ /* 0x000fc60000000000 */
[----:B------:R-:W-:-:S05]  /*14df0*/  IMAD R3, R2, R5, R16 ;  /* 0x0000000502037224 */ /* 0x000fca00078e0210 */
[----:B------:R-:W-:Y:S01]  /*14e00*/  ISETP.GT.AND P6, PT, R3, R4, PT ;  /* 0x000000040300720c */ /* 0x000fe20003fc4270 */
[----:B------:R-:W-:-:S12]  /*14e10*/  BRA.DIV UR4, `(.L_x_4531) ;  /* 0x0000001a04687947 */ /* 0x000fd8000b800000 */
[----:B------:R-:W-:-:S04]  /*14e20*/  VOTE.ANY R3, PT, !P6 ;  /* 0x0000000000037806 */ /* 0x000fc800070e0100 */
[----:B------:R-:W1:Y:S02]  /*14e30*/  POPC R6, R3 ;  /* 0x0000000300067309 */ /* 0x000e640000000000 */
[----:B-1----:R1:W2:Y:S02]  /*14e40*/  SHFL.IDX PT, R17, R17, R6, 0x1f ;  /* 0x00001f0611117589 */ /* 0x0022a400000e0000 */
.L_x_4588:
[----:B------:R-:W-:Y:S02]  /*14e50*/  ISETP.NE.AND P0, PT, R3, RZ, PT ;  /* 0x000000ff0300720c */ /* 0x000fe40003f05270 */
[----:B------:R-:W-:-:S11]  /*14e60*/  MOV R7, RZ ;  /* 0x000000ff00077202 */ /* 0x000fd60000000f00 */
[----:B------:R-:W-:Y:S05]  /*14e70*/  @!P0 BRA `(.L_x_4532) ;  /* 0x0000000000108947 */ /* 0x000fea0003800000 */
[----:B------:R-:W-:Y:S01]  /*14e80*/  UMOV UR4, 0xffffffff ;  /* 0xffffffff00047882 */ /* 0x000fe20000000000 */
[----:B------:R-:W-:Y:S02]  /*14e90*/  VIADD R12, R6, 0xffffffff ;  /* 0xffffffff060c7836 */ /* 0x000fe40000000000 */
[----:B------:R-:W-:Y:S05]  /*14ea0*/  BRA.DIV UR4, `(.L_x_4533) ;  /* 0x0000001a048c7947 */ /* 0x000fea000b800000 */
[----:B------:R3:W4:Y:S02]  /*14eb0*/  SHFL.IDX PT, R7, R2, R12, 0x1f ;  /* 0x00001f0c02077589 */ /* 0x00072400000e0000 */
.L_x_4532:
[----:B0--3--:R-:W0:Y:S01]  /*14ec0*/  LDC.64 R2, c[0x0][0xc68] ;  /* 0x00031a00ff027b82 */ /* 0x009e220000000a00 */
[----:B------:R-:W-:-:S04]  /*14ed0*/  IMAD.IADD R19, R6, 0x1, R19 ;  /* 0x0000000106137824 */ /* 0x000fc800078e0213 */
[----:B0-----:R-:W-:-:S05]  /*14ee0*/  IMAD.WIDE R2, R19, 0x4, R2 ;  /* 0x0000000413027825 */ /* 0x001fca00078e0202 */
[----:B------:R0:W1:Y:S01]  /*14ef0*/  LDG.E R8, desc[UR48][R2.64] ;  /* 0x0000003002087981 */ /* 0x000062000c1e1900 */
[----:B----4-:R-:W-:-:S04]  /*14f00*/  IMAD R16, R7, R5, R16 ;  /* 0x0000000507107224 */ /* 0x010fc800078e0210 */
[----:B------:R-:W-:Y:S01]  /*14f10*/  IMAD.IADD R7, R4, 0x1, -R16 ;  /* 0x0000000104077824 */ /* 0x000fe200078e0a10 */
[----:B0-----:R-:W-:Y:S01]  /*14f20*/  MOV R2, RZ ;  /* 0x000000ff00027202 */ /* 0x001fe20000000f00 */
        /* <DEDUP_REMOVED lines=60> */
.L_x_4526:
[----:B------:R-:W-:Y:S01]  /*152f0*/  UMOV UR4, URZ ;  /* 0x0000003f00047c82 */ /* 0x000fe20008000000 */
[----:B------:R-:W-:Y:S01]  /*15300*/  UMOV UR5, URZ ;  /* 0x0000003f00057c82 */ /* 0x000fe20008000000 */
[----:B------:R-:W-:Y:S01]  /*15310*/  ULDC UR6, c[0x0][0xc14] ;  /* 0x0003050000067ab9 */ /* 0x000fe20000000800 */
[----:B---3--:R-:W-:Y:S02]  /*15320*/  IMAD.MOV.U32 R16, RZ, RZ, R4 ;  /* 0x000000ffff107224 */ /* 0x008fe400078e0004 */
[----:B------:R-:W-:Y:S02]  /*15330*/  IMAD.U32 R17, RZ, RZ, UR4 ;  /* 0x00000004ff117e24 */ /* 0x000fe4000f8e00ff */
[----:B------:R-:W-:Y:S02]  /*15340*/  IMAD.U32 R18, RZ, RZ, UR5 ;  /* 0x00000005ff127e24 */ /* 0x000fe4000f8e00ff */
[----:B------:R-:W-:-:S07]  /*15350*/  IMAD.U32 R19, RZ, RZ, UR6 ;  /* 0x00000006ff137e24 */ /* 0x000fce000f8e00ff */
.L_x_4534:
        /* <DEDUP_REMOVED lines=12> */
.L_x_4462:
[----:B-1----:R-:W3:Y:S01]  /*15420*/  LDL.LU R0, [R1+0x18] ;  /* 0x0000180001007983 */ /* 0x002ee20000300800 */
[----:B------:R-:W-:Y:S01]  /*15430*/  BSSY B0, `(.L_x_4536) ;  /* 0x000000b000007945 */ /* 0x000fe20003800000 */
[----:B------:R-:W1:Y:S01]  /*15440*/  S2R R5, SR_CgaCtaId ;  /* 0x0000000000057919 */ /* 0x000e620000008800 */
[----:B---3--:R-:W-:-:S04]  /*15450*/  IADD3 R0, R0, 0x1, RZ ;  /* 0x0000000100007810 */ /* 0x008fc80007ffe0ff */
        /* <DEDUP_REMOVED lines=8> */
.L_x_4591:
[----:B------:R-:W-:Y:S05]  /*154e0*/  BSYNC B0 ;  /* 0x0000000000007941 */ /* 0x000fea0003800000 */
.L_x_4536:
[----:B------:R-:W-:-:S03]  /*154f0*/  UMOV UR4, 0xffffffff ;  /* 0xffffffff00047882 */ /* 0x000fc60000000000 */
[----:B------:R-:W-:Y:S05]  /*15500*/  BRA.DIV UR4, `(.L_x_4538) ;  /* 0x0000001604307947 */ /* 0x000fea000b800000 */
[----:B------:R-:W2:Y:S02]  /*15510*/  S2R R2, SR_TID.X ;  /* 0x0000000000027919 */ /* 0x000ea40000002100 */
[----:B--2---:R-:W-:-:S04]  /*15520*/  SHF.R.U32.HI R2, RZ, 0x5, R2 ;  /* 0x00000005ff027819 */ /* 0x004fc80000011602 */
[----:B------:R-:W-:-:S05]  /*15530*/  LOP3.LUT R2, R2, 0x3, RZ, 0xc0, !PT ;  /* 0x0000000302027812 */ /* 0x000fca00078ec0ff */
[----:B------:R2:W3:Y:S02]  /*15540*/  SHFL.IDX PT, R14, R2, RZ, 0x1f ;  /* 0x00001fff020e7589 */ /* 0x0004e400000e0000 */
.L_x_4594:
[----:B---3--:R-:W-:Y:S01]  /*15550*/  ISETP.NE.AND P0, PT, R14, RZ, PT ;  /* 0x000000ff0e00720c */ /* 0x008fe20003f05270 */
[----:B------:R-:W-:-:S12]  /*15560*/  BSSY B0, `(.L_x_4539) ;  /* 0x0000027000007945 */ /* 0x000fd80003800000 */
[----:B------:R-:W-:Y:S05]  /*15570*/  @P0 BRA `(.L_x_4540) ;  /* 0x0000000000940947 */ /* 0x000fea0003800000 */
[----:B------:R-:W-:-:S03]  /*15580*/  UMOV UR4, 0xffffffff ;  /* 0xffffffff00047882 */ /* 0x000fc60000000000 */
[----:B------:R-:W-:Y:S05]  /*15590*/  BRA.DIV UR4, `(.L_x_4541) ;  /* 0x0000001604407947 */ /* 0x000fea000b800000 */
[----:B------:R-:W-:-:S13]  /*155a0*/  ELECT P6, URZ, PT ;  /* 0x00000000003f782f */ /* 0x000fda00038c0000 */
.L_x_4597:
[----:B------:R-:W-:Y:S05]  /*155b0*/  @!P6 BRA `(.L_x_4540) ;  /* 0x000000000084e947 */ /* 0x000fea0003800000 */
[----:B------:R-:W-:-:S06]  /*155c0*/  ULOP3.LUT UR4, UR36, 0x2, URZ, 0xfc, !UPT ;  /* 0x0000000224047892 */ /* 0x000fcc000f8efc3f */
[----:B--2---:R-:W-:-:S05]  /*155d0*/  IMAD.U32 R2, RZ, RZ, UR4 ;  /* 0x00000004ff027e24 */ /* 0x004fca000f8e00ff */
[----:B------:R-:W-:-:S13]  /*155e0*/  ISETP.NE.AND P2, PT, R2, 0x3, PT ;  /* 0x000000030200780c */ /* 0x000fda0003f45270 */
[----:B------:R-:W-:Y:S05]  /*155f0*/  @!P2 BRA `(.L_x_4542) ;  /* 0x000000000004a947 */ /* 0x000fea0003800000 */
[----:B------:R-:W-:Y:S01]  /*15600*/  BPT.TRAP 0x1 ;  /* 0x000000040000795c */ /* 0x000fe20000300000 */
.L_x_4542:
        /* <DEDUP_REMOVED lines=14> */
.L_x_4598:
[----:B------:R-:W2:Y:S02]  /*156f0*/  SYNCS.PHASECHK.TRANS64.TRYWAIT P0, [R7+URZ], R2 ;  /* 0x00000002070075a7 */ /* 0x000ea4000800017f */
[----:B--2---:R-:W-:Y:S05]  /*15700*/  @!P0 BRA `(.L_x_4544) ;  /* 0x0000001400188947 */ /* 0x004fea0003800000 */
.L_x_4599:
[----:B------:R-:W-:Y:S05]  /*15710*/  @!P2 BRA `(.L_x_4545) ;  /* 0x000000000004a947 */ /* 0x000fea0003800000 */
[----:B------:R-:W-:Y:S01]  /*15720*/  BPT.TRAP 0x1 ;  /* 0x000000040000795c */ /* 0x000fe20000300000 */
.L_x_4545:
[----:B------:R-:W3:Y:S01]  /*15730*/  LDL.LU R4, [R1] ;  /* 0x0000000001047983 */ /* 0x000ee20000300800 */
[----:B------:R-:W-:-:S04]  /*15740*/  VIADD R0, R0, 0x28c60 ;  /* 0x00028c6000007836 */ /* 0x000fc80000000000 */
[----:B---3--:R-:W-:-:S04]  /*15750*/  IMAD R4, R4, 0x8, R0 ;  /* 0x0000000804047824 */ /* 0x008fc800078e0200 */
[----:B------:R-:W3:Y:S02]  /*15760*/  SYNCS.PHASECHK.TRANS64.TRYWAIT P0, [R4+URZ], R5 ;  /* 0x00000005040075a7 */ /* 0x000ee4000800017f */
[----:B---3--:R-:W-:Y:S05]  /*15770*/  @!P0 BRA `(.L_x_4546) ;  /* 0x0000001400108947 */ /* 0x008fea0003800000 */
.L_x_4600:
[----:B------:R-:W-:-:S07]  /*15780*/  IMAD R3, R3, 0x8, R0 ;  /* 0x0000000803037824 */ /* 0x000fce00078e0200 */
.L_x_4547:
[----:B----4-:R4:W0:Y:S02]  /*15790*/  SYNCS.PHASECHK.TRANS64.TRYWAIT P0, [R3+URZ], R2 ;  /* 0x00000002030075a7 */ /* 0x010824000800017f */
[----:B0-----:R-:W-:Y:S05]  /*157a0*/  @!P0 NANOSLEEP.SYNCS 0x989680 ;  /* 0x009896800000895d */ /* 0x001fea0003900000 */
[----:B------:R-:W0:Y:S02]  /*157b0*/  @!P0 SYNCS.PHASECHK.TRANS64 P0, [R3+URZ], R2 ;  /* 0x00000002030085a7 */ /* 0x000e24000800007f */
[----:B0-----:R-:W-:Y:S05]  /*157c0*/  @!P0 BRA `(.L_x_4547) ;  /* 0xfffffffc00f08947 */ /* 0x001fea000383ffff */
.L_x_4540:
[----:B------:R-:W-:Y:S05]  /*157d0*/  BSYNC B0 ;  /* 0x0000000000007941 */ /* 0x000fea0003800000 */
.L_x_4539:
[----:B------:R-:W-:Y:S05]  /*157e0*/  EXIT ;  /* 0x000000000000794d */ /* 0x000fea0003800000 */
.L_x_4359:
[----:B0-----:R-:W-:-:S04]  /*157f0*/  MOV R3, UR22 ;  /* 0x0000001600037c02 */ /* 0x001fc80008000f00 */
[----:B------:R0:W1:Y:S03]  /*15800*/  SYNCS.PHASECHK.TRANS64.TRYWAIT P1, [R3+URZ+0x28c50], R0 ;  /* 0x028c5000030075a7 */ /* 0x000066000802017f */
[----:B-1----:R-:W-:Y:S05]  /*15810*/  @!P1 NANOSLEEP.SYNCS 0x989680 ;  /* 0x009896800000995d */ /* 0x002fea0003900000 */
[----:B------:R-:W1:Y:S02]  /*15820*/  @!P1 SYNCS.PHASECHK.TRANS64 P1, [R3+URZ+0x28c50], R0 ;  /* 0x028c5000030095a7 */ /* 0x000e64000802007f */
[----:B-1----:R-:W-:Y:S05]  /*15830*/  @!P1 BRA `(.L_x_4359) ;  /* 0xfffffffc00ec9947 */ /* 0x002fea000383ffff */
[----:B------:R-:W-:Y:S05]  /*15840*/  BRA `(.L_x_4548) ;  /* 0xfffffec400307947 */ /* 0x000fea000383ffff */
.L_x_4364:
[----:B-1----:R-:W-:-:S04]  /*15850*/  IMAD.U32 R6, RZ, RZ, UR20 ;  /* 0x00000014ff067e24 */ /* 0x002fc8000f8e00ff */
[----:B------:R1:W2:Y:S03]  /*15860*/  SYNCS.PHASECHK.TRANS64.TRYWAIT P1, [R6+URZ+0x28c50], R3 ;  /* 0x028c5003060075a7 */ /* 0x0002a6000802017f */
[----:B--2---:R-:W-:Y:S05]  /*15870*/  @!P1 NANOSLEEP.SYNCS 0x989680 ;  /* 0x009896800000995d */ /* 0x004fea0003900000 */
[----:B------:R-:W2:Y:S02]  /*15880*/  @!P1 SYNCS.PHASECHK.TRANS64 P1, [R6+URZ+0x28c50], R3 ;  /* 0x028c5003060095a7 */ /* 0x000ea4000802007f */
[----:B--2---:R-:W-:Y:S05]  /*15890*/  @!P1 BRA `(.L_x_4364) ;  /* 0xfffffffc00ec9947 */ /* 0x004fea000383ffff */
[----:B------:R-:W-:Y:S05]  /*158a0*/  BRA `(.L_x_4363) ;  /* 0xfffffed0002c7947 */ /* 0x000fea000383ffff */
.L_x_4373:
[----:B0-----:R-:W-:-:S04]  /*158b0*/  IMAD.U32 R3, RZ, RZ, UR38 ;  /* 0x00000026ff037e24 */ /* 0x001fc8000f8e00ff */
[----:B------:R0:W1:Y:S03]  /*158c0*/  SYNCS.PHASECHK.TRANS64.TRYWAIT P0, [R3+URZ+0x28c00], R0 ;  /* 0x028c0000030075a7 */ /* 0x000066000800017f */
[----:B-1----:R-:W-:Y:S05]  /*158d0*/  @!P0 NANOSLEEP.SYNCS 0x989680 ;  /* 0x009896800000895d */ /* 0x002fea0003900000 */
[----:B------:R-:W1:Y:S02]  /*158e0*/  @!P0 SYNCS.PHASECHK.TRANS64 P0, [R3+URZ+0x28c00], R0 ;  /* 0x028c0000030085a7 */ /* 0x000e64000800007f */
[----:B-1----:R-:W-:Y:S05]  /*158f0*/  @!P0 BRA `(.L_x_4373) ;  /* 0xfffffffc00ec8947 */ /* 0x002fea000383ffff */
[----:B------:R-:W-:Y:S05]  /*15900*/  BRA `(.L_x_4549) ;  /* 0xfffffee4004c7947 */ /* 0x000fea000383ffff */
.L_x_4377:
[----:B--2---:R2:W3:Y:S02]  /*15910*/  SYNCS.PHASECHK.TRANS64.TRYWAIT P0, [R8+URZ+0x28c30], R9 ;  /* 0x028c3009080075a7 */ /* 0x0044e4000800017f */
[----:B---3--:R-:W-:Y:S05]  /*15920*/  @!P0 NANOSLEEP.SYNCS 0x989680 ;  /* 0x009896800000895d */ /* 0x008fea0003900000 */
[----:B------:R-:W3:Y:S02]  /*15930*/  @!P0 SYNCS.PHASECHK.TRANS64 P0, [R8+URZ+0x28c30], R9 ;  /* 0x028c3009080085a7 */ /* 0x000ee4000800007f */
[----:B---3--:R-:W-:Y:S05]  /*15940*/  @!P0 BRA `(.L_x_4377) ;  /* 0xfffffffc00f08947 */ /* 0x008fea000383ffff */
[----:B------:R-:W-:Y:S05]  /*15950*/  BRA `(.L_x_4376) ;  /* 0xfffffee400647947 */ /* 0x000fea000383ffff */
.L_x_4389:
[----:B-1----:R1:W4:Y:S02]  /*15960*/  SYNCS.PHASECHK.TRANS64.TRYWAIT P0, [R8+URZ+0x28c50], R9 ;  /* 0x028c5009080075a7 */ /* 0x002324000800017f */
[----:B----4-:R-:W-:Y:S05]  /*15970*/  @!P0 NANOSLEEP.SYNCS 0x989680 ;  /* 0x009896800000895d */ /* 0x010fea0003900000 */
[----:B------:R-:W4:Y:S02]  /*15980*/  @!P0 SYNCS.PHASECHK.TRANS64 P0, [R8+URZ+0x28c50], R9 ;  /* 0x028c5009080085a7 */ /* 0x000f24000800007f */
[----:B----4-:R-:W-:Y:S05]  /*15990*/  @!P0 BRA `(.L_x_4389) ;  /* 0xfffffffc00f08947 */ /* 0x010fea000383ffff */
[----:B------:R-:W-:Y:S05]  /*159a0*/  BRA `(.L_x_4388) ;  /* 0xffffff0400587947 */ /* 0x000fea000383ffff */
.L_x_4397:
[----:B-1----:R-:W-:-:S04]  /*159b0*/  IMAD.U32 R15, RZ, RZ, UR27 ;  /* 0x0000001bff0f7e24 */ /* 0x002fc8000f8e00ff */
[----:B------:R1:W2:Y:S03]  /*159c0*/  SYNCS.PHASECHK.TRANS64.TRYWAIT P0, [R15+URZ+0x28c30], R8 ;  /* 0x028c30080f0075a7 */ /* 0x0002a6000800017f */
[----:B--2---:R-:W-:Y:S05]  /*159d0*/  @!P0 NANOSLEEP.SYNCS 0x989680 ;  /* 0x009896800000895d */ /* 0x004fea0003900000 */
[----:B------:R-:W2:Y:S02]  /*159e0*/  @!P0 SYNCS.PHASECHK.TRANS64 P0, [R15+URZ+0x28c30], R8 ;  /* 0x028c30080f0085a7 */ /* 0x000ea4000800007f */
[----:B--2---:R-:W-:Y:S05]  /*159f0*/  @!P0 BRA `(.L_x_4397) ;  /* 0xfffffffc00ec8947 */ /* 0x004fea000383ffff */
[----:B------:R-:W-:Y:S05]  /*15a00*/  BRA `(.L_x_4396) ;  /* 0xffffff0800947947 */ /* 0x000fea000383ffff */
.L_x_4409:
[----:B-1----:R1:W2:Y:S02]  /*15a10*/  SYNCS.PHASECHK.TRANS64.TRYWAIT P0, [R21+URZ+0x28c50], R8 ;  /* 0x028c5008150075a7 */ /* 0x0022a4000800017f */
[----:B--2---:R-:W-:Y:S05]  /*15a20*/  @!P0 NANOSLEEP.SYNCS 0x989680 ;  /* 0x009896800000895d */ /* 0x004fea0003900000 */
[----:B------:R-:W2:Y:S02]  /*15a30*/  @!P0 SYNCS.PHASECHK.TRANS64 P0, [R21+URZ+0x28c50], R8 ;  /* 0x028c5008150085a7 */ /* 0x000ea4000800007f */
[----:B--2---:R-:W-:Y:S05]  /*15a40*/  @!P0 BRA `(.L_x_4409) ;  /* 0xfffffffc00f08947 */ /* 0x004fea000383ffff */
[----:B------:R-:W-:Y:S05]  /*15a50*/  BRA `(.L_x_4408) ;  /* 0xffffff2c003c7947 */ /* 0x000fea000383ffff */
.L_x_4418:
[----:B--2---:R-:W-:-:S04]  /*15a60*/  IMAD.U32 R6, RZ, RZ, UR24 ;  /* 0x00000018ff067e24 */ /* 0x004fc8000f8e00ff */
[----:B------:R2:W4:Y:S03]  /*15a70*/  SYNCS.PHASECHK.TRANS64.TRYWAIT P1, [R6+URZ+0x28c30], R9 ;  /* 0x028c3009060075a7 */ /* 0x000526000802017f */
[----:B----4-:R-:W-:Y:S05]  /*15a80*/  @!P1 NANOSLEEP.SYNCS 0x989680 ;  /* 0x009896800000995d */ /* 0x010fea0003900000 */
[----:B------:R-:W4:Y:S02]  /*15a90*/  @!P1 SYNCS.PHASECHK.TRANS64 P1, [R6+URZ+0x28c30], R9 ;  /* 0x028c3009060095a7 */ /* 0x000f24000802007f */
[----:B----4-:R-:W-:Y:S05]  /*15aa0*/  @!P1 BRA `(.L_x_4418) ;  /* 0xfffffffc00ec9947 */ /* 0x010fea000383ffff */
[----:B------:R-:W-:Y:S05]  /*15ab0*/  BRA `(.L_x_4417) ;  /* 0xffffff3000ac7947 */ /* 0x000fea000383ffff */
.L_x_4422:
[----:B--2---:R2:W3:Y:S02]  /*15ac0*/  SYNCS.PHASECHK.TRANS64.TRYWAIT P1, [R170+URZ+0x28c50], R9 ;  /* 0x028c5009aa0075a7 */ /* 0x0044e4000802017f */
[----:B---3--:R-:W-:Y:S05]  /*15ad0*/  @!P1 NANOSLEEP.SYNCS 0x989680 ;  /* 0x009896800000995d */ /* 0x008fea0003900000 */
[----:B------:R-:W3:Y:S02]  /*15ae0*/  @!P1 SYNCS.PHASECHK.TRANS64 P1, [R170+URZ+0x28c50], R9 ;  /* 0x028c5009aa0095a7 */ /* 0x000ee4000802007f */
[----:B---3--:R-:W-:Y:S05]  /*15af0*/  @!P1 BRA `(.L_x_4422) ;  /* 0xfffffffc00f09947 */ /* 0x008fea000383ffff */
[----:B------:R-:W-:Y:S05]  /*15b00*/  BRA `(.L_x_4421) ;  /* 0xffffff4800d07947 */ /* 0x000fea000383ffff */
.L_x_4428:
[----:B----4-:R-:W-:-:S04]  /*15b10*/  MOV R7, UR26 ;  /* 0x0000001a00077c02 */ /* 0x010fc80008000f00 */
[----:B------:R4:W0:Y:S03]  /*15b20*/  SYNCS.PHASECHK.TRANS64.TRYWAIT P0, [R7+URZ+0x28c30], R8 ;  /* 0x028c3008070075a7 */ /* 0x000826000800017f */
[----:B0-----:R-:W-:Y:S05]  /*15b30*/  @!P0 NANOSLEEP.SYNCS 0x989680 ;  /* 0x009896800000895d */ /* 0x001fea0003900000 */
[----:B------:R-:W0:Y:S02]  /*15b40*/  @!P0 SYNCS.PHASECHK.TRANS64 P0, [R7+URZ+0x28c30], R8 ;  /* 0x028c3008070085a7 */ /* 0x000e24000800007f */
[----:B0-----:R-:W-:Y:S05]  /*15b50*/  @!P0 BRA `(.L_x_4428) ;  /* 0xfffffffc00ec8947 */ /* 0x001fea000383ffff */
[----:B------:R-:W-:Y:S05]  /*15b60*/  BRA `(.L_x_4427) ;  /* 0xffffff4c00c87947 */ /* 0x000fea000383ffff */
.L_x_4440:
[----:B--2---:R2:W3:Y:S02]  /*15b70*/  SYNCS.PHASECHK.TRANS64.TRYWAIT P0, [R15+URZ+0x28c50], R8 ;  /* 0x028c50080f0075a7 */ /* 0x0044e4000800017f */
[----:B---3--:R-:W-:Y:S05]  /*15b80*/  @!P0 NANOSLEEP.SYNCS 0x989680 ;  /* 0x009896800000895d */ /* 0x008fea0003900000 */
[----:B------:R-:W3:Y:S02]  /*15b90*/  @!P0 SYNCS.PHASECHK.TRANS64 P0, [R15+URZ+0x28c50], R8 ;  /* 0x028c50080f0085a7 */ /* 0x000ee4000800007f */
[----:B---3--:R-:W-:Y:S05]  /*15ba0*/  @!P0 BRA `(.L_x_4440) ;  /* 0xfffffffc00f08947 */ /* 0x008fea000383ffff */
[----:B------:R-:W-:Y:S05]  /*15bb0*/  BRA `(.L_x_4439) ;  /* 0xffffff7000747947 */ /* 0x000fea000383ffff */
.L_x_4481:
        /* <DEDUP_REMOVED lines=11> */
.L_x_4551:
[----:B------:R-:W-:Y:S05]  /*15c70*/  BSYNC B0 ;  /* 0x0000000000007941 */ /* 0x000fea0003800000 */
.L_x_4550:
[----:B------:R-:W-:Y:S05]  /*15c80*/  BRA `(.L_x_4552) ;  /* 0xffffffc000ec7947 */ /* 0x000fea000383ffff */
.L_x_4482:
[----:B------:R-:W-:Y:S01]  /*15c90*/  BSSY B0, `(.L_x_4553) ;  /* 0x0000006000007945 */ /* 0x000fe20003800000 */
[----:B------:R-:W-:-:S07]  /*15ca0*/  MOV R15, 0xffffffff ;  /* 0xffffffff000f7802 */ /* 0x000fce0000000f00 */
[----:B0-----:R-:W-:Y:S05]  /*15cb0*/  WARPSYNC.COLLECTIVE R15, `(.L_x_4554) ;  /* 0x000000000f0c7348 */ /* 0x001fea0003c00000 */
[----:B------:R-:W-:Y:S02]  /*15cc0*/  ELECT P6, UR62, PT ;  /* 0x00000000003e782f */ /* 0x000fe400038c0000 */
[----:B------:R-:W-:Y:S01]  /*15cd0*/  MOV R14, UR62 ;  /* 0x0000003e000e7c02 */ /* 0x000fe20008000f00 */
[----:B0-----:R-:W-:Y:S10]  /*15ce0*/  ENDCOLLECTIVE ;  /* 0x000000000000791b */ /* 0x001ff40003800000 */
.L_x_4554:
[----:B------:R-:W-:Y:S05]  /*15cf0*/  BSYNC B0 ;  /* 0x0000000000007941 */ /* 0x000fea0003800000 */
.L_x_4553:
[----:B------:R-:W-:Y:S05]  /*15d00*/  BRA `(.L_x_4555) ;  /* 0xffffffc000dc7947 */ /* 0x000fea000383ffff */
.L_x_4485:
[----:B-1----:R1:W2:Y:S02]  /*15d10*/  SYNCS.PHASECHK.TRANS64.TRYWAIT P0, [R9+URZ+0x28c40], R10 ;  /* 0x028c400a090075a7 */ /* 0x0022a4000800017f */
[----:B--2---:R-:W-:Y:S05]  /*15d20*/  @!P0 NANOSLEEP.SYNCS 0x989680 ;  /* 0x009896800000895d */ /* 0x004fea0003900000 */
[----:B------:R-:W2:Y:S02]  /*15d30*/  @!P0 SYNCS.PHASECHK.TRANS64 P0, [R9+URZ+0x28c40], R10 ;  /* 0x028c400a090085a7 */ /* 0x000ea4000800007f */
[----:B--2---:R-:W-:Y:S05]  /*15d40*/  @!P0 BRA `(.L_x_4485) ;  /* 0xfffffffc00f08947 */ /* 0x004fea000383ffff */
[----:B------:R-:W-:Y:S05]  /*15d50*/  BRA `(.L_x_4556) ;  /* 0xffffffc400447947 */ /* 0x000fea000383ffff */
.L_x_4488:
        /* <DEDUP_REMOVED lines=8> */
.L_x_4491:
[----:B-1----:R1:W2:Y:S02]  /*15de0*/  SYNCS.PHASECHK.TRANS64.TRYWAIT P0, [R6+URZ+0x28c60], R9 ;  /* 0x028c6009060075a7 */ /* 0x0022a4000800017f */
[----:B--2---:R-:W-:Y:S05]  /*15df0*/  @!P0 NANOSLEEP.SYNCS 0x989680 ;  /* 0x009896800000895d */ /* 0x004fea0003900000 */
[----:B------:R-:W2:Y:S02]  /*15e00*/  @!P0 SYNCS.PHASECHK.TRANS64 P0, [R6+URZ+0x28c60], R9 ;  /* 0x028c6009060085a7 */ /* 0x000ea4000800007f */
[----:B--2---:R-:W-:Y:S05]  /*15e10*/  @!P0 BRA `(.L_x_4491) ;  /* 0xfffffffc00f08947 */ /* 0x004fea000383ffff */
[----:B------:R-:W-:Y:S05]  /*15e20*/  BRA `(.L_x_4558) ;  /* 0xffffffc8003c7947 */ /* 0x000fea000383ffff */
.L_x_4500:
[----:B-1----:R1:W2:Y:S02]  /*15e30*/  SYNCS.PHASECHK.TRANS64.TRYWAIT P0, [R2+URZ+0x28c40], R3 ;  /* 0x028c4003020075a7 */ /* 0x0022a4000800017f */
[----:B--2---:R-:W-:Y:S05]  /*15e40*/  @!P0 NANOSLEEP.SYNCS 0x989680 ;  /* 0x009896800000895d */ /* 0x004fea0003900000 */
[----:B------:R-:W2:Y:S02]  /*15e50*/  @!P0 SYNCS.PHASECHK.TRANS64 P0, [R2+URZ+0x28c40], R3 ;  /* 0x028c4003020085a7 */ /* 0x000ea4000800007f */
[----:B--2---:R-:W-:Y:S05]  /*15e60*/  @!P0 BRA `(.L_x_4500) ;  /* 0xfffffffc00f08947 */ /* 0x004fea000383ffff */
[----:B------:R-:W-:Y:S05]  /*15e70*/  BRA `(.L_x_4559) ;  /* 0xffffffd000107947 */ /* 0x000fea000383ffff */
.L_x_4502:
[----:B--2---:R2:W3:Y:S02]  /*15e80*/  SYNCS.PHASECHK.TRANS64.TRYWAIT P0, [R2+URZ+0x28c60], R3 ;  /* 0x028c6003020075a7 */ /* 0x0044e4000800017f */
[----:B---3--:R-:W-:Y:S05]  /*15e90*/  @!P0 NANOSLEEP.SYNCS 0x989680 ;  /* 0x009896800000895d */ /* 0x008fea0003900000 */
[----:B------:R-:W3:Y:S02]  /*15ea0*/  @!P0 SYNCS.PHASECHK.TRANS64 P0, [R2+URZ+0x28c60], R3 ;  /* 0x028c6003020085a7 */ /* 0x000ee4000800007f */
[----:B---3--:R-:W-:Y:S05]  /*15eb0*/  @!P0 BRA `(.L_x_4502) ;  /* 0xfffffffc00f08947 */ /* 0x008fea000383ffff */
[----:B------:R-:W-:Y:S05]  /*15ec0*/  BRA `(.L_x_4560) ;  /* 0xffffffd000807947 */ /* 0x000fea000383ffff */
.L_x_4507:
[----:B--2---:R2:W3:Y:S02]  /*15ed0*/  SYNCS.PHASECHK.TRANS64.TRYWAIT P0, [R2+URZ+0x28c40], R3 ;  /* 0x028c4003020075a7 */ /* 0x0044e4000800017f */
[----:B---3--:R-:W-:Y:S05]  /*15ee0*/  @!P0 NANOSLEEP.SYNCS 0x989680 ;  /* 0x009896800000895d */ /* 0x008fea0003900000 */
[----:B------:R-:W3:Y:S02]  /*15ef0*/  @!P0 SYNCS.PHASECHK.TRANS64 P0, [R2+URZ+0x28c40], R3 ;  /* 0x028c4003020085a7 */ /* 0x000ee4000800007f */
[----:B---3--:R-:W-:Y:S05]  /*15f00*/  @!P0 BRA `(.L_x_4507) ;  /* 0xfffffffc00f08947 */ /* 0x008fea000383ffff */
[----:B------:R-:W-:Y:S05]  /*15f10*/  BRA `(.L_x_4561) ;  /* 0xffffffd800247947 */ /* 0x000fea000383ffff */
.L_x_4509:
[----:B0-----:R0:W1:Y:S02]  /*15f20*/  SYNCS.PHASECHK.TRANS64.TRYWAIT P1, [R2+URZ+0x28c60], R3 ;  /* 0x028c6003020075a7 */ /* 0x001064000802017f */
[----:B-1----:R-:W-:Y:S05]  /*15f30*/  @!P1 NANOSLEEP.SYNCS 0x989680 ;  /* 0x009896800000995d */ /* 0x002fea0003900000 */
[----:B------:R-:W1:Y:S02]  /*15f40*/  @!P1 SYNCS.PHASECHK.TRANS64 P1, [R2+URZ+0x28c60], R3 ;  /* 0x028c6003020095a7 */ /* 0x000e64000802007f */
[----:B-1----:R-:W-:Y:S05]  /*15f50*/  @!P1 BRA `(.L_x_4509) ;  /* 0xfffffffc00f09947 */ /* 0x002fea000383ffff */
[----:B------:R-:W-:Y:S05]  /*15f60*/  BRA `(.L_x_4562) ;  /* 0xffffffd800907947 */ /* 0x000fea000383ffff */
.L_x_4514:
[----:B---3--:R3:W4:Y:S02]  /*15f70*/  SYNCS.PHASECHK.TRANS64.TRYWAIT P0, [R2+URZ+0x28c40], R3 ;  /* 0x028c4003020075a7 */ /* 0x008724000800017f */
[----:B----4-:R-:W-:Y:S05]  /*15f80*/  @!P0 NANOSLEEP.SYNCS 0x989680 ;  /* 0x009896800000895d */ /* 0x010fea0003900000 */
[----:B------:R-:W4:Y:S02]  /*15f90*/  @!P0 SYNCS.PHASECHK.TRANS64 P0, [R2+URZ+0x28c40], R3 ;  /* 0x028c4003020085a7 */ /* 0x000f24000800007f */
[----:B----4-:R-:W-:Y:S05]  /*15fa0*/  @!P0 BRA `(.L_x_4514) ;  /* 0xfffffffc00f08947 */ /* 0x010fea000383ffff */
[----:B------:R-:W-:Y:S05]  /*15fb0*/  BRA `(.L_x_4563) ;  /* 0xffffffe000107947 */ /* 0x000fea000383ffff */
.L_x_4516:
[----:B0-----:R0:W1:Y:S02]  /*15fc0*/  SYNCS.PHASECHK.TRANS64.TRYWAIT P1, [R2+URZ+0x28c60], R3 ;  /* 0x028c6003020075a7 */ /* 0x001064000802017f */
[----:B-1----:R-:W-:Y:S05]  /*15fd0*/  @!P1 NANOSLEEP.SYNCS 0x989680 ;  /* 0x009896800000995d */ /* 0x002fea0003900000 */
[----:B------:R-:W1:Y:S02]  /*15fe0*/  @!P1 SYNCS.PHASECHK.TRANS64 P1, [R2+URZ+0x28c60], R3 ;  /* 0x028c6003020095a7 */ /* 0x000e64000802007f */
[----:B-1----:R-:W-:Y:S05]  /*15ff0*/  @!P1 BRA `(.L_x_4516) ;  /* 0xfffffffc00f09947 */ /* 0x002fea000383ffff */
[----:B------:R-:W-:Y:S05]  /*16000*/  BRA `(.L_x_4564) ;  /* 0xffffffe000807947 */ /* 0x000fea000383ffff */
.L_x_4521:
[----:B------:R-:W-:Y:S01]  /*16010*/  BSSY B0, `(.L_x_4565) ;  /* 0x0000008000007945 */ /* 0x000fe20003800000 */
[----:B0-----:R-:W-:Y:S02]  /*16020*/  IMAD.MOV.U32 R13, RZ, RZ, R16 ;  /* 0x000000ffff0d7224 */ /* 0x001fe400078e0010 */
[----:B-1----:R-:W-:Y:S02]  /*16030*/  IMAD.MOV.U32 R12, RZ, RZ, RZ ;  /* 0x000000ffff0c7224 */ /* 0x002fe400078e00ff */
[----:B------:R-:W-:Y:S02]  /*16040*/  IMAD.MOV.U32 R11, RZ, RZ, 0x1f ;  /* 0x0000001fff0b7424 */ /* 0x000fe400078e00ff */
[----:B------:R-:W-:-:S07]  /*16050*/  IMAD.MOV.U32 R15, RZ, RZ, -0x1 ;  /* 0xffffffffff0f7424 */ /* 0x000fce00078e00ff */
[----:B--2---:R-:W-:Y:S05]  /*16060*/  WARPSYNC.COLLECTIVE R15, `(.L_x_4566) ;  /* 0x000000000f087348 */ /* 0x004fea0003c00000 */
[----:B------:R0:W1:Y:S02]  /*16070*/  SHFL.IDX P6, R14, R13, R12, R11 ;  /* 0x0000000c0d0e7389 */ /* 0x00006400000c000b */
[----:B012---:R-:W-:Y:S01]  /*16080*/  ENDCOLLECTIVE ;  /* 0x000000000000791b */ /* 0x007fe20003800000 */
.L_x_4566:
[----:B------:R-:W-:Y:S05]  /*16090*/  BSYNC B0 ;  /* 0x0000000000007941 */ /* 0x000fea0003800000 */
.L_x_4565:
        /* <DEDUP_REMOVED lines=8> */
.L_x_4567:
[----:B------:R-:W-:Y:S01]  /*16120*/  MOV R7, R14 ;  /* 0x0000000e00077202 */ /* 0x000fe20000000f00 */
[----:B------:R-:W-:Y:S06]  /*16130*/  BRA `(.L_x_4568) ;  /* 0xffffffe400c47947 */ /* 0x000fec000383ffff */
.L_x_4524:
[----:B------:R-:W-:Y:S01]  /*16140*/  BSSY B0, `(.L_x_4569) ;  /* 0x0000008000007945 */ /* 0x000fe20003800000 */
[----:B0----5:R-:W-:Y:S02]  /*16150*/  IMAD.MOV.U32 R13, RZ, RZ, R17 ;  /* 0x000000ffff0d7224 */ /* 0x021fe400078e0011 */
[----:B------:R-:W-:Y:S02]  /*16160*/  IMAD.MOV.U32 R12, RZ, RZ, 0x1 ;  /* 0x00000001ff0c7424 */ /* 0x000fe400078e00ff */
[----:B------:R-:W-:Y:S02]  /*16170*/  IMAD.MOV.U32 R11, RZ, RZ, RZ ;  /* 0x000000ffff0b7224 */ /* 0x000fe400078e00ff */
[----:B------:R-:W-:-:S07]  /*16180*/  IMAD.MOV.U32 R15, RZ, RZ, -0x1 ;  /* 0xffffffffff0f7424 */ /* 0x000fce00078e00ff */
[----:B-1234-:R-:W-:Y:S05]  /*16190*/  WARPSYNC.COLLECTIVE R15, `(.L_x_4570) ;  /* 0x000000000f087348 */ /* 0x01efea0003c00000 */
[----:B------:R0:W0:Y:S02]  /*161a0*/  SHFL.UP P6, R14, R13, R12, R11 ;  /* 0x0400000c0d0e7389 */ /* 0x00002400000c000b */
[----:B01234-:R-:W-:Y:S01]  /*161b0*/  ENDCOLLECTIVE ;  /* 0x000000000000791b */ /* 0x01ffe20003800000 */
.L_x_4570:
[----:B------:R-:W-:Y:S05]  /*161c0*/  BSYNC B0 ;  /* 0x0000000000007941 */ /* 0x000fea0003800000 */
.L_x_4569:
        /* <DEDUP_REMOVED lines=10> */
.L_x_4571:
        /* <DEDUP_REMOVED lines=8> */
.L_x_4572:
        /* <DEDUP_REMOVED lines=8> */
.L_x_4573:
        /* <DEDUP_REMOVED lines=8> */
.L_x_4574:
        /* <DEDUP_REMOVED lines=8> */
.L_x_4575:
[----:B------:R-:W-:Y:S05]  /*16470*/  BRA `(.L_x_4576) ;  /* 0xffffffe400887947 */ /* 0x000fea000383ffff */
.L_x_4529:
[----:B------:R-:W-:Y:S01]  /*16480*/  BSSY B0, `(.L_x_4577) ;  /* 0x0000008000007945 */ /* 0x000fe20003800000 */
[----:B-----5:R-:W-:Y:S01]  /*16490*/  IMAD.MOV.U32 R13, RZ, RZ, R17 ;  /* 0x000000ffff0d7224 */ /* 0x020fe200078e0011 */
[----:B------:R-:W-:Y:S01]  /*164a0*/  MOV R15, 0xffffffff ;  /* 0xffffffff000f7802 */ /* 0x000fe20000000f00 */
[----:B------:R-:W-:Y:S02]  /*164b0*/  IMAD.MOV.U32 R12, RZ, RZ, 0x1 ;  /* 0x00000001ff0c7424 */ /* 0x000fe400078e00ff */
[----:B------:R-:W-:-:S07]  /*164c0*/  IMAD.MOV.U32 R11, RZ, RZ, RZ ;  /* 0x000000ffff0b7224 */ /* 0x000fce00078e00ff */
[----:B01-3--:R-:W-:Y:S05]  /*164d0*/  WARPSYNC.COLLECTIVE R15, `(.L_x_4578) ;  /* 0x000000000f087348 */ /* 0x00bfea0003c00000 */
[----:B------:R2:W4:Y:S02]  /*164e0*/  SHFL.UP P6, R14, R13, R12, R11 ;  /* 0x0400000c0d0e7389 */ /* 0x00052400000c000b */
[----:B01234-:R-:W-:Y:S01]  /*164f0*/  ENDCOLLECTIVE ;  /* 0x000000000000791b */ /* 0x01ffe20003800000 */
.L_x_4578:
[----:B------:R-:W-:Y:S05]  /*16500*/  BSYNC B0 ;  /* 0x0000000000007941 */ /* 0x000fea0003800000 */
.L_x_4577:
        /* <DEDUP_REMOVED lines=10> */
.L_x_4579:
        /* <DEDUP_REMOVED lines=8> */
.L_x_4580:
        /* <DEDUP_REMOVED lines=8> */
.L_x_4581:
        /* <DEDUP_REMOVED lines=8> */
.L_x_4582:
        /* <DEDUP_REMOVED lines=8> */
.L_x_4583:
[----:B------:R-:W-:Y:S05]  /*167b0*/  BRA `(.L_x_4584) ;  /* 0xffffffe4006c7947 */ /* 0x000fea000383ffff */
.L_x_4531:
[----:B------:R-:W-:Y:S01]  /*167c0*/  BSSY B0, `(.L_x_4585) ;  /* 0x0000006000007945 */ /* 0x000fe20003800000 */
[----:B------:R-:W-:Y:S01]  /*167d0*/  PLOP3.LUT P6, PT, P6, PT, PT, 0x8, 0x0 ;  /* 0x000000000000781c */ /* 0x000fe200037ce170 */
[----:B------:R-:W-:-:S12]  /*167e0*/  IMAD.MOV.U32 R15, RZ, RZ, -0x1 ;  /* 0xffffffffff0f7424 */ /* 0x000fd800078e00ff */
[----:B0-----:R-:W-:Y:S05]  /*167f0*/  WARPSYNC.COLLECTIVE R15, `(.L_x_4586) ;  /* 0x000000000f087348 */ /* 0x001fea0003c00000 */
[----:B------:R-:W-:Y:S01]  /*16800*/  VOTE.ANY R14, PT, P6 ;  /* 0x00000000000e7806 */ /* 0x000fe200030e0100 */
[----:B0-----:R-:W-:Y:S06]  /*16810*/  ENDCOLLECTIVE ;  /* 0x000000000000791b */ /* 0x001fec0003800000 */
.L_x_4586:
[----:B------:R-:W-:Y:S05]  /*16820*/  BSYNC B0 ;  /* 0x0000000000007941 */ /* 0x000fea0003800000 */
.L_x_4585:
        /* <DEDUP_REMOVED lines=9> */
.L_x_4587:
[----:B------:R-:W-:Y:S01]  /*168c0*/  IMAD.MOV.U32 R17, RZ, RZ, R14 ;  /* 0x000000ffff117224 */ /* 0x000fe200078e000e */
[----:B------:R-:W-:Y:S06]  /*168d0*/  BRA `(.L_x_4588) ;  /* 0xffffffe4005c7947 */ /* 0x000fec000383ffff */
.L_x_4533:
[----:B------:R-:W-:Y:S01]  /*168e0*/  BSSY B0, `(.L_x_4589) ;  /* 0x0000007000007945 */ /* 0x000fe20003800000 */
[----:B------:R-:W-:Y:S01]  /*168f0*/  MOV R13, R2 ;  /* 0x00000002000d7202 */ /* 0x000fe20000000f00 */
[----:B------:R-:W-:Y:S02]  /*16900*/  IMAD.MOV.U32 R11, RZ, RZ, 0x1f ;  /* 0x0000001fff0b7424 */ /* 0x000fe400078e00ff */
[----:B------:R-:W-:-:S07]  /*16910*/  IMAD.MOV.U32 R15, RZ, RZ, -0x1 ;  /* 0xffffffffff0f7424 */ /* 0x000fce00078e00ff */
[----:B012---:R-:W-:Y:S05]  /*16920*/  WARPSYNC.COLLECTIVE R15, `(.L_x_4590) ;  /* 0x000000000f087348 */ /* 0x007fea0003c00000 */
[----:B------:R3:W4:Y:S02]  /*16930*/  SHFL.IDX P6, R14, R13, R12, R11 ;  /* 0x0000000c0d0e7389 */ /* 0x00072400000c000b */
[----:B01234-:R-:W-:Y:S01]  /*16940*/  ENDCOLLECTIVE ;  /* 0x000000000000791b */ /* 0x01ffe20003800000 */
.L_x_4590:
[----:B------:R-:W-:Y:S05]  /*16950*/  BSYNC B0 ;  /* 0x0000000000007941 */ /* 0x000fea0003800000 */
.L_x_4589:
[----:B------:R-:W-:Y:S01]  /*16960*/  IMAD.MOV.U32 R7, RZ, RZ, R14 ;  /* 0x000000ffff077224 */ /* 0x000fe200078e000e */
[----:B------:R-:W-:Y:S06]  /*16970*/  BRA `(.L_x_4532) ;  /* 0xffffffe400507947 */ /* 0x000fec000383ffff */
.L_x_4537:
[----:B-1----:R1:W2:Y:S02]  /*16980*/  SYNCS.PHASECHK.TRANS64.TRYWAIT P0, [R0+URZ+0x28c20], R3 ;  /* 0x028c2003000075a7 */ /* 0x0022a4000800017f */
[----:B--2---:R-:W-:Y:S05]  /*16990*/  @!P0 NANOSLEEP.SYNCS 0x989680 ;  /* 0x009896800000895d */ /* 0x004fea0003900000 */
[----:B------:R-:W2:Y:S02]  /*169a0*/  @!P0 SYNCS.PHASECHK.TRANS64 P0, [R0+URZ+0x28c20], R3 ;  /* 0x028c2003000085a7 */ /* 0x000ea4000800007f */
[----:B--2---:R-:W-:Y:S05]  /*169b0*/  @!P0 BRA `(.L_x_4537) ;  /* 0xfffffffc00f08947 */ /* 0x004fea000383ffff */
[----:B------:R-:W-:Y:S05]  /*169c0*/  BRA `(.L_x_4591) ;  /* 0xffffffe800c47947 */ /* 0x000fea000383ffff */
.L_x_4538:
[----:B------:R-:W2:Y:S01]  /*169d0*/  S2R R2, SR_TID.X ;  /* 0x0000000000027919 */ /* 0x000ea20000002100 */
[----:B------:R-:W-:Y:S01]  /*169e0*/  BSSY B0, `(.L_x_4592) ;  /* 0x000000a000007945 */ /* 0x000fe20003800000 */
[----:B------:R-:W-:Y:S01]  /*169f0*/  MOV R12, RZ ;  /* 0x000000ff000c7202 */ /* 0x000fe20000000f00 */
        /* <DEDUP_REMOVED lines=8> */
.L_x_4593:
[----:B------:R-:W-:Y:S05]  /*16a80*/  BSYNC B0 ;  /* 0x0000000000007941 */ /* 0x000fea0003800000 */
.L_x_4592:
[----:B------:R-:W-:Y:S05]  /*16a90*/  BRA `(.L_x_4594) ;  /* 0xffffffe800ac7947 */ /* 0x000fea000383ffff */
.L_x_4541:
[----:B------:R-:W-:Y:S01]  /*16aa0*/  BSSY B1, `(.L_x_4595) ;  /* 0x0000006000017945 */ /* 0x000fe20003800000 */
[----:B------:R-:W-:-:S07]  /*16ab0*/  IMAD.MOV.U32 R15, RZ, RZ, -0x1 ;  /* 0xffffffffff0f7424 */ /* 0x000fce00078e00ff */
[----:B012---:R-:W-:Y:S05]  /*16ac0*/  WARPSYNC.COLLECTIVE R15, `(.L_x_4596) ;  /* 0x000000000f0c7348 */ /* 0x007fea0003c00000 */
[----:B------:R-:W-:Y:S02]  /*16ad0*/  ELECT P6, UR62, PT ;  /* 0x00000000003e782f */ /* 0x000fe400038c0000 */
[----:B------:R-:W-:Y:S01]  /*16ae0*/  MOV R14, UR62 ;  /* 0x0000003e000e7c02 */ /* 0x000fe20008000f00 */
[----:B012---:R-:W-:Y:S10]  /*16af0*/  ENDCOLLECTIVE ;  /* 0x000000000000791b */ /* 0x007ff40003800000 */
.L_x_4596:
[----:B------:R-:W-:Y:S05]  /*16b00*/  BSYNC B1 ;  /* 0x0000000000017941 */ /* 0x000fea0003800000 */
.L_x_4595:
[----:B------:R-:W-:Y:S05]  /*16b10*/  BRA `(.L_x_4597) ;  /* 0xffffffe800a47947 */ /* 0x000fea000383ffff */
.L_x_4543:
[----:B-1----:R1:W2:Y:S02]  /*16b20*/  SYNCS.PHASECHK.TRANS64.TRYWAIT P0, [R6+URZ], R5 ;  /* 0x00000005060075a7 */ /* 0x0022a4000800017f */
[----:B--2---:R-:W-:Y:S05]  /*16b30*/  @!P0 NANOSLEEP.SYNCS 0x989680 ;  /* 0x009896800000895d */ /* 0x004fea0003900000 */
[----:B------:R-:W2:Y:S02]  /*16b40*/  @!P0 SYNCS.PHASECHK.TRANS64 P0, [R6+URZ], R5 ;  /* 0x00000005060085a7 */ /* 0x000ea4000800007f */
[----:B--2---:R-:W-:Y:S05]  /*16b50*/  @!P0 BRA `(.L_x_4543) ;  /* 0xfffffffc00f08947 */ /* 0x004fea000383ffff */
[----:B------:R-:W-:Y:S05]  /*16b60*/  BRA `(.L_x_4598) ;  /* 0xffffffe800e07947 */ /* 0x000fea000383ffff */
.L_x_4544:
[----:B--2---:R2:W3:Y:S02]  /*16b70*/  SYNCS.PHASECHK.TRANS64.TRYWAIT P0, [R7+URZ], R2 ;  /* 0x00000002070075a7 */ /* 0x0044e4000800017f */
[----:B---3--:R-:W-:Y:S05]  /*16b80*/  @!P0 NANOSLEEP.SYNCS 0x989680 ;  /* 0x009896800000895d */ /* 0x008fea0003900000 */
[----:B------:R-:W3:Y:S02]  /*16b90*/  @!P0 SYNCS.PHASECHK.TRANS64 P0, [R7+URZ], R2 ;  /* 0x00000002070085a7 */ /* 0x000ee4000800007f */
[----:B---3--:R-:W-:Y:S05]  /*16ba0*/  @!P0 BRA `(.L_x_4544) ;  /* 0xfffffffc00f08947 */ /* 0x008fea000383ffff */
[----:B------:R-:W-:Y:S05]  /*16bb0*/  BRA `(.L_x_4599) ;  /* 0xffffffe800d47947 */ /* 0x000fea000383ffff */
.L_x_4546:
[----:B---3--:R3:W4:Y:S02]  /*16bc0*/  SYNCS.PHASECHK.TRANS64.TRYWAIT P0, [R4+URZ], R5 ;  /* 0x00000005040075a7 */ /* 0x008724000800017f */
[----:B----4-:R-:W-:Y:S05]  /*16bd0*/  @!P0 NANOSLEEP.SYNCS 0x989680 ;  /* 0x009896800000895d */ /* 0x010fea0003900000 */
[----:B------:R-:W4:Y:S02]  /*16be0*/  @!P0 SYNCS.PHASECHK.TRANS64 P0, [R4+URZ], R5 ;  /* 0x00000005040085a7 */ /* 0x000f24000800007f */
[----:B----4-:R-:W-:Y:S05]  /*16bf0*/  @!P0 BRA `(.L_x_4546) ;  /* 0xfffffffc00f08947 */ /* 0x010fea000383ffff */
[----:B------:R-:W-:Y:S05]  /*16c00*/  BRA `(.L_x_4600) ;  /* 0xffffffe800dc7947 */ /* 0x000fea000383ffff */
.L_x_4601:
        /* <DEDUP_REMOVED lines=15> */
.L_x_11949:


//--------------------- .text._ZN7cutlass13device_kernelIN5flash11enable_sm90INS1_16FlashAttnFwdSm90INS1_25CollectiveMainloopFwdSm90ILi2EN4cute5tupleIJNS5_1CILi1EEES8_S8_EEENS6_IJNS7_ILi64EEESA_SA_EEELi512ENS_6half_tEfNS_4arch4Sm90ELb0ELb1ELb1ELb1ELb0ELb1ELb0ELb0ELb0ELb0ELb0ELb0EEENS1_21CollectiveEpilogueFwdINS6_IJSA_NS7_ILi512EEESA_EEES9_SC_SE_Li256ELb1ELb0ELb0ELb0EEENS1_36VarlenDynamicPersistentTileSchedulerILi64ELi64ELi256ELi32ELb0ELb0ELb1ELb1ELb0ELb1EEEEEEEEEvNT_6ParamsE --------------------------
	.section	.text._ZN7cutlass13device_kernelIN5flash11enable_sm90INS1_16FlashAttnFwdSm90INS1_25CollectiveMainloopFwdSm90ILi2EN4cute5tupleIJNS5_1CILi1EEES8_S8_EEENS6_IJNS7_ILi64EEESA_SA_EEELi512ENS_6half_tEfNS_4arch4Sm90ELb0ELb1ELb1ELb1ELb0ELb1ELb0ELb0ELb0ELb0ELb0ELb0EEENS1_21CollectiveEpilogueFwdINS6_IJSA_NS7_ILi512EEESA_EEES9_SC_SE_Li256ELb1ELb0ELb0ELb0EEENS1_36VarlenDynamicPersistentTileSchedulerILi64ELi64ELi256ELi32ELb0ELb0ELb1ELb1ELb0ELb1EEEEEEEEEvNT_6ParamsE,"ax",@progbits
	.align	128
.text._ZN7cutlass13device_kernelIN5flash11enable_sm90INS1_16FlashAttnFwdSm90INS1_25CollectiveMainloopFwdSm90ILi2EN4cute5tupleIJNS5_1CILi1EEES8_S8_EEENS6_IJNS7_ILi64EEESA_SA_EEELi512ENS_6half_tEfNS_4arch4Sm90ELb0ELb1ELb1ELb1ELb0ELb1ELb0ELb0ELb0ELb0ELb0ELb0EEENS1_21CollectiveEpilogueFwdINS6_IJSA_NS7_ILi512EEESA_EEES9_SC_SE_Li256ELb1ELb0ELb0ELb0EEENS1_36VarlenDynamicPersistentTileSchedulerILi64ELi64ELi256ELi32ELb0ELb0ELb1ELb1ELb0ELb1EEEEEEEEEvNT_6ParamsE:
        .type           _ZN7cutlass13device_kernelIN5flash11enable_sm90INS1_16FlashAttnFwdSm90INS1_25CollectiveMainloopFwdSm90ILi2EN4cute5tupleIJNS5_1CILi1EEES8_S8_EEENS6_IJNS7_ILi64EEESA_SA_EEELi512ENS_6half_tEfNS_4arch4Sm90ELb0ELb1ELb1ELb1ELb0ELb1ELb0ELb0ELb0ELb0ELb0ELb0EEENS1_21CollectiveEpilogueFwdINS6_IJSA_NS7_ILi512EEESA_EEES9_SC_SE_Li256ELb1ELb0ELb0ELb0EEENS1_36VarlenDynamicPersistentTileSchedulerILi64ELi64ELi256ELi32ELb0ELb0ELb1ELb1ELb0ELb1EEEEEEEEEvNT_6ParamsE,@function
        .size           _ZN7cutlass13device_kernelIN5flash11enable_sm90INS1_16FlashAttnFwdSm90INS1_25CollectiveMainloopFwdSm90ILi2EN4cute5tupleIJNS5_1CILi1EEES8_S8_EEENS6_IJNS7_ILi64EEESA_SA_EEELi512ENS_6half_tEfNS_4arch4Sm90ELb0ELb1ELb1ELb1ELb0ELb1ELb0ELb0ELb0ELb0ELb0ELb0EEENS1_21CollectiveEpilogueFwdINS6_IJSA_NS7_ILi512EEESA_EEES9_SC_SE_Li256ELb1ELb0ELb0ELb0EEENS1_36VarlenDynamicPersistentTileSchedulerILi64ELi64ELi256ELi32ELb0ELb0ELb1ELb1ELb0ELb1EEEEEEEEEvNT_6ParamsE,(.L_x_11950 - _ZN7cutlass13device_kernelIN5flash11enable_sm90INS1_16FlashAttnFwdSm90INS1_25CollectiveMainloopFwdSm90ILi2EN4cute5tupleIJNS5_1CILi1EEES8_S8_EEENS6_IJNS7_ILi64EEESA_SA_EEELi512ENS_6half_tEfNS_4arch4Sm90ELb0ELb1ELb1ELb1ELb0ELb1ELb0ELb0ELb0ELb0ELb0ELb0EEENS1_21CollectiveEpilogueFwdINS6_IJSA_NS7_ILi512EEESA_EEES9_SC_SE_Li256ELb1ELb0ELb0ELb0EEENS1_36VarlenDynamicPersistentTileSchedulerILi64ELi64ELi256ELi32ELb0ELb0ELb1ELb1ELb0ELb1EEEEEEEEEvNT_6ParamsE)
        .other          _ZN7cutlass13device_kernelIN5flash11enable_sm90INS1_16FlashAttnFwdSm90INS1_25CollectiveMainloopFwdSm90ILi2EN4cute5tupleIJNS5_1CILi1EEES8_S8_EEENS6_IJNS7_ILi64EEESA_SA_EEELi512ENS_6half_tEfNS_4arch4Sm90ELb0ELb1ELb1ELb1ELb0ELb1ELb0ELb0ELb0ELb0ELb0ELb0EEENS1_21CollectiveEpilogueFwdINS6_IJSA_NS7_ILi512EEESA_EEES9_SC_SE_Li256ELb1ELb0ELb0ELb0EEENS1_36VarlenDynamicPersistentTileSchedulerILi64ELi64ELi256ELi32ELb0ELb0ELb1ELb1ELb0ELb1EEEEEEEEEvNT_6ParamsE,@"STO_CUDA_ENTRY STV_DEFAULT"
_ZN7cutlass13device_kernelIN5flash11enable_sm90INS1_16FlashAttnFwdSm90INS1_25CollectiveMainloopFwdSm90ILi2EN4cute5tupleIJNS5_1CILi1EEES8_S8_EEENS6_IJNS7_ILi64EEESA_SA_EEELi512ENS_6half_tEfNS_4arch4Sm90ELb0ELb1ELb1ELb1ELb0ELb1ELb0ELb0ELb0ELb0ELb0ELb0EEENS1_21CollectiveEpilogueFwdINS6_IJSA_NS7_ILi512EEESA_EEES9_SC_SE_Li256ELb1ELb0ELb0ELb0EEENS1_36VarlenDynamicPersistentTileSchedulerILi64ELi64ELi256ELi32ELb0ELb0ELb1ELb1ELb0ELb1EEEEEEEEEvNT_6ParamsE:
        /* <DEDUP_REMOVED lines=27> */
.L_x_4603:
[----:B------:R-:W-:Y:S05]  /*01b0*/  BSYNC B0 ;  /* 0x0000000000007941 */ /* 0x000fea0003800000 */
.L_x_4602:
        /* <DEDUP_REMOVED lines=37> */
.L_x_4604:
        /* <DEDUP_REMOVED lines=22> */
.L_x_4605:
        /* <DEDUP_REMOVED lines=18> */
.L_x_4606:
        /* <DEDUP_REMOVED lines=22> */
.L_x_4607:
        /* <DEDUP_REMOVED lines=22> */
.L_x_4608:
[----:B------:R-:W-:Y:S01]  /*0950*/  PLOP3.LUT P0, PT, PT, PT, UP0, 0x80, 0x0 ;  /* 0x000000000000781c */ /* 0x000fe20003f0f008 */
[----:B------:R-:W-:Y:S01]  /*0960*/  UMOV UR36, 0x1 ;  /* 0x0000000100247882 */ /* 0x000fe20000000000 */
[----:B------:R-:W-:Y:S01]  /*0970*/  NOP ;  /* 0x0000000000007918 */ /* 0x000fe20000000000 */
[----:B------:R-:W-:Y:S01]  /*0980*/  USEL UR36, UR36, 0x2, !UP0 ;  /* 0x0000000224247887 */ /* 0x000fe2000c000000 */
[----:B------:R-:W-:Y:S01]  /*0990*/  BSSY B8, `(.L_x_4609) ;  /* 0x0001c59000087945 */ /* 0x000fe20003800000 */
[----:B------:R-:W-:Y:S01]  /*09a0*/  ULDC.64 UR42, c[0x0][0x208] ;  /* 0x00008200002a7ab9 */ /* 0x000fe20000000a00 */
[----:B012-4-:R-:W-:Y:S07]  /*09b0*/  BAR.SYNC.DEFER_BLOCKING 0x0 ;  /* 0x0000000000007b1d */ /* 0x017fee0000010000 */
[----:B------:R-:W-:Y:S05]  /*09c0*/  @!P0 BRA `(.L_x_4610) ;  /* 0x0000015c00448947 */ /* 0x000fea0003800000 */
.L_x_4611:
[----:B------:R-:W-:-:S08]  /*09d0*/  NOP ;  /* 0x0000000000007918 */ /* 0x000fd00000000000 */
[----:B------:R-:W0:Y:S02]  /*09e0*/  USETMAXREG.TRY_ALLOC.CTAPOOL UP0, 0xf0 ;  /* 0x000000f0000079c8 */ /* 0x000e240008000600 */
[----:B0-----:R-:W-:-:S13]  /*09f0*/  PLOP3.LUT P0, PT, PT, PT, UP0, 0x80, 0x0 ;  /* 0x000000000000781c */ /* 0x001fda0003f0f008 */
[----:B------:R-:W-:Y:S05]  /*0a00*/  @!P0 BRA `(.L_x_4611) ;  /* 0xfffffffc00f08947 */ /* 0x000fea000383ffff */
[----:B------:R-:W-:Y:S01]  /*0a10*/  ISETP.NE.AND P0, PT, R2, 0x1, PT ;  /* 0x000000010200780c */ /* 0x000fe20003f05270 */
[----:B------:R-:W0:Y:S01]  /*0a20*/  S2UR UR5, SR_CgaCtaId ;  /* 0x00000000000579c3 */ /* 0x000e220000008800 */
[----:B------:R-:W-:-:S11]  /*0a30*/  UMOV UR4, 0x400 ;  /* 0x0000040000047882 */ /* 0x000fd60000000000 */
[----:B------:R-:W-:Y:S06]  /*0a40*/  @!P0 BAR.ARV 0x8, 0xa0 ;  /* 0x0202800000008b1d */ /* 0x000fec0000002000 */
[----:B------:R-:W-:Y:S01]  /*0a50*/  ISETP.GE.U32.AND P0, PT, R4, 0x100, PT ;  /* 0x000001000400780c */ /* 0x000fe20003f06070 */
[----:B0-----:R-:W-:-:S06]  /*0a60*/  ULEA UR4, UR5, UR4, 0x18 ;  /* 0x0000000405047291 */ /* 0x001fcc000f8ec03f */
[----:B------:R-:W-:-:S06]  /*0a70*/  IMAD.U32 R2, RZ, RZ, UR4 ;  /* 0x00000004ff027e24 */ /* 0x000fcc000f8e00ff */
[----:B------:R-:W-:Y:S06]  /*0a80*/  @P0 BAR.ARV 0xf, 0x100 ;  /* 0x03c4000000000b1d */ /* 0x000fec0000002000 */
[----:B------:R-:W-:Y:S02]  /*0a90*/  ULDC UR4, c[0x0][0xc14] ;  /* 0x0003050000047ab9 */ /* 0x000fe40000000800 */
[----:B------:R-:W-:Y:S06]  /*0aa0*/  BAR.SYNC.DEFER_BLOCKING 0x5, 0x120 ;  /* 0x0144800000007b1d */ /* 0x000fec0000010000 */
[----:B------:R-:W0:Y:S02]  /*0ab0*/  LDS.128 R188, [R2+0x28cd0] ;  /* 0x028cd00002bc7984 */ /* 0x000e240000000c00 */
[----:B------:R-:W-:Y:S06]  /*0ac0*/  BAR.ARV 0x4, 0x120 ;  /* 0x0104800000007b1d */ /* 0x000fec0000002000 */
[----:B0-----:R-:W-:-:S13]  /*0ad0*/  ISETP.GE.AND P0, PT, R191, UR4, PT ;  /* 0x00000004bf007c0c */ /* 0x001fda000bf06270 */
[----:B------:R-:W-:Y:S05]  /*0ae0*/  @P0 BRA `(.L_x_4612) ;  /* 0x000001c4000c0947 */ /* 0x000fea0003800000 */
[----:B------:R-:W-:Y:S01]  /*0af0*/  VIADD R224, R4, 0xffffff80 ;  /* 0xffffff8004e07836 */ /* 0x000fe20000000000 */
[----:B------:R-:W-:Y:S01]  /*0b00*/  MOV R197, 0x20 ;  /* 0x0000002000c57802 */ /* 0x000fe20000000f00 */
[----:B------:R-:W-:Y:S01]  /*0b10*/  IMAD.MOV.U32 R205, RZ, RZ, RZ ;  /* 0x000000ffffcd7224 */ /* 0x000fe200078e00ff */
[----:B------:R-:W-:Y:S01]  /*0b20*/  CS2R R18, SRZ ;  /* 0x0000000000127805 */ /* 0x000fe2000001ff00 */
[----:B------:R-:W-:Y:S01]  /*0b30*/  IMAD.MOV.U32 R23, RZ, RZ, RZ ;  /* 0x000000ffff177224 */ /* 0x000fe200078e00ff */
[----:B------:R-:W-:Y:S01]  /*0b40*/  SHF.R.S32.HI R3, RZ, 0x1f, R224 ;  /* 0x0000001fff037819 */ /* 0x000fe200000114e0 */
[----:B------:R-:W-:Y:S01]  /*0b50*/  IMAD.MOV.U32 R187, RZ, RZ, RZ ;  /* 0x000000ffffbb7224 */ /* 0x000fe200078e00ff */
[----:B------:R-:W-:Y:S02]  /*0b60*/  ULOP3.LUT UR39, UR36, 0x1, URZ, 0xfc, !UPT ;  /* 0x0000000124277892 */ /* 0x000fe4000f8efc3f */
[CC--:B------:R-:W-:Y:S02]  /*0b70*/  LEA.HI R0, R3.reuse, R224.reuse, RZ, 0x4 ;  /* 0x000000e003007211 */ /* 0x0c0fe400078f20ff */
[----:B------:R-:W-:-:S02]  /*0b80*/  LEA.HI R5, R3, R224, RZ, 0x7 ;  /* 0x000000e003057211 */ /* 0x000fc400078f38ff */
[----:B------:R-:W-:Y:S02]  /*0b90*/  LOP3.LUT R7, R0, 0xfffffff0, RZ, 0xc0, !PT ;  /* 0xfffffff000077812 */ /* 0x000fe400078ec0ff */
[----:B------:R-:W-:Y:S02]  /*0ba0*/  LEA.HI R4, R3, R224, RZ, 0x5 ;  /* 0x000000e003047211 */ /* 0x000fe400078f28ff */
[----:B------:R-:W-:Y:S01]  /*0bb0*/  LOP3.LUT R9, R5, 0xffffff80, RZ, 0xc0, !PT ;  /* 0xffffff8005097812 */ /* 0x000fe200078ec0ff */
[----:B------:R-:W-:Y:S01]  /*0bc0*/  IMAD.IADD R7, R224, 0x1, -R7 ;  /* 0x00000001e0077824 */ /* 0x000fe200078e0a07 */
[--C-:B------:R-:W-:Y:S02]  /*0bd0*/  SHF.R.S32.HI R200, RZ, 0x5, R4.reuse ;  /* 0x00000005ffc87819 */ /* 0x100fe40000011404 */
[----:B------:R-:W-:Y:S02]  /*0be0*/  SHF.R.S32.HI R11, RZ, 0x1f, R4 ;  /* 0x0000001fff0b7819 */ /* 0x000fe40000011404 */
[----:B------:R-:W-:-:S02]  /*0bf0*/  SHF.R.S32.HI R4, RZ, 0x1f, R7 ;  /* 0x0000001fff047819 */ /* 0x000fc40000011407 */
[----:B------:R-:W-:Y:S02]  /*0c00*/  IADD3 R6, R224, -R9, RZ ;  /* 0x80000009e0067210 */ /* 0x000fe40007ffe0ff */
[----:B------:R-:W-:Y:S02]  /*0c10*/  SHF.R.S32.HI R9, RZ, 0x4, R0 ;  /* 0x00000004ff097819 */ /* 0x000fe40000011400 */
[----:B------:R-:W-:Y:S02]  /*0c20*/  LEA.HI R10, R4, R7, RZ, 0x3 ;  /* 0x00000007040a7211 */ /* 0x000fe400078f18ff */
[----:B------:R-:W-:Y:S02]  /*0c30*/  LEA.HI R0, R0, R9, RZ, 0x1 ;  /* 0x0000000900007211 */ /* 0x000fe400078f08ff */
[----:B------:R-:W-:Y:S02]  /*0c40*/  LEA.HI R11, R11, R200, RZ, 0x2 ;  /* 0x000000c80b0b7211 */ /* 0x000fe400078f10ff */
[C---:B------:R-:W-:Y:S01]  /*0c50*/  LOP3.LUT R12, R10.reuse, 0xfffffff8, RZ, 0xc0, !PT ;  /* 0xfffffff80a0c7812 */ /* 0x040fe200078ec0ff */
[----:B------:R-:W-:Y:S01]  /*0c60*/  IMAD.SHL.U32 R10, R10, 0x40, RZ ;  /* 0x000000400a0a7824 */ /* 0x000fe200078e00ff */
[----:B------:R-:W-:-:S02]  /*0c70*/  SHF.R.S32.HI R218, RZ, 0x7, R5 ;  /* 0x00000007ffda7819 */ /* 0x000fc40000011405 */
[----:B------:R-:W-:Y:S01]  /*0c80*/  LOP3.LUT R0, R0, 0x1ffffffe, RZ, 0xc0, !PT ;  /* 0x1ffffffe00007812 */ /* 0x000fe200078ec0ff */
[----:B------:R-:W-:Y:S01]  /*0c90*/  IMAD.IADD R12, R7, 0x1, -R12 ;  /* 0x00000001070c7824 */ /* 0x000fe200078e0a0c */
[----:B------:R-:W-:Y:S01]  /*0ca0*/  LOP3.LUT R11, R11, 0x3ffffc, RZ, 0xc0, !PT ;  /* 0x003ffffc0b0b7812 */ /* 0x000fe200078ec0ff */
[----:B------:R-:W-:Y:S01]  /*0cb0*/  IMAD R14, R218, 0x100, R7 ;  /* 0x00000100da0e7824 */ /* 0x000fe200078e0207 */
[----:B------:R-:W-:Y:S01]  /*0cc0*/  SHF.R.S32.HI R13, RZ, 0x1f, R6 ;  /* 0x0000001fff0d7819 */ /* 0x000fe20000011406 */
[----:B------:R-:W-:Y:S01]  /*0cd0*/  IMAD.IADD R0, R9, 0x1, -R0 ;  /* 0x0000000109007824 */ /* 0x000fe200078e0a00 */
[----:B------:R-:W-:Y:S01]  /*0ce0*/  SHF.L.U32 R7, R12, 0x6, RZ ;  /* 0x000000060c077819 */ /* 0x000fe200000006ff */
[----:B------:R-:W-:Y:S01]  /*0cf0*/  IMAD.IADD R11, R200, 0x1, -R11 ;  /* 0x00000001c80b7824 */ /* 0x000fe200078e0a0b */
[----:B------:R-:W-:Y:S01]  /*0d00*/  LEA.HI R4, R13, R6, RZ, 0x2 ;  /* 0x000000060d047211 */ /* 0x000fe200078f10ff */
[----:B------:R-:W-:Y:S01]  /*0d10*/  IMAD.SHL.U32 R0, R0, 0x8, RZ ;  /* 0x0000000800007824 */ /* 0x000fe200078e00ff */
[----:B------:R-:W-:Y:S01]  /*0d20*/  LOP3.LUT R7, R7, 0x1c0, RZ, 0xc0, !PT ;  /* 0x000001c007077812 */ /* 0x000fe200078ec0ff */
[----:B------:R-:W-:Y:S01]  /*0d30*/  IMAD R11, R11, 0x10, R14 ;  /* 0x000000100b0b7824 */ /* 0x000fe200078e020e */
[----:B------:R-:W-:-:S02]  /*0d40*/  SHF.R.S32.HI R8, RZ, 0x2, R4 ;  /* 0x00000002ff087819 */ /* 0x000fc40000011404 */
[----:B------:R-:W-:Y:S02]  /*0d50*/  SHF.R.U32.HI R9, RZ, 0x3, R7 ;  /* 0x00000003ff097819 */ /* 0x000fe40000011607 */
[----:B------:R-:W-:Y:S02]  /*0d60*/  LEA R223, R11, R0, 0x6 ;  /* 0x000000000bdf7211 */ /* 0x000fe400078e30ff */
[----:B------:R-:W-:Y:S02]  /*0d70*/  LOP3.LUT R0, R7, 0x8, R0, 0xf8, !PT ;  /* 0x0000000807007812 */ /* 0x000fe400078ef800 */
[----:B------:R-:W-:Y:S02]  /*0d80*/  LOP3.LUT R7, R10, 0x7ffffe00, RZ, 0xc0, !PT ;  /* 0x7ffffe000a077812 */ /* 0x000fe400078ec0ff */
[----:B------:R-:W-:Y:S02]  /*0d90*/  LOP3.LUT R0, R0, R9, RZ, 0x3c, !PT ;  /* 0x0000000900007212 */ /* 0x000fe400078e3cff */
[----:B------:R-:W-:Y:S01]  /*0da0*/  SHF.R.S32.HI R15, RZ, 0x1f, R4 ;  /* 0x0000001fff0f7819 */ /* 0x000fe20000011404 */
[----:B------:R-:W-:Y:S01]  /*0db0*/  IMAD R7, R200, 0x400, R7 ;  /* 0x00000400c8077824 */ /* 0x000fe200078e0207 */
[----:B------:R-:W-:-:S02]  /*0dc0*/  LOP3.LUT R11, R4, 0x7ffffffc, RZ, 0xc0, !PT ;  /* 0x7ffffffc040b7812 */ /* 0x000fc400078ec0ff */
[-C--:B------:R-:W-:Y:S01]  /*0dd0*/  LEA.HI R4, R3, R224.reuse, RZ, 0x2 ;  /* 0x000000e003047211 */ /* 0x080fe200078f10ff */
[----:B------:R-:W-:Y:S01]  /*0de0*/  IMAD.IADD R7, R7, 0x1, R0 ;  /* 0x0000000107077824 */ /* 0x000fe200078e0200 */
[----:B------:R-:W-:Y:S01]  /*0df0*/  LEA.HI R0, R3, R224, RZ, 0x3 ;  /* 0x000000e003007211 */ /* 0x000fe200078f18ff */
[----:B------:R-:W-:Y:S01]  /*0e00*/  IMAD.IADD R11, R6, 0x1, -R11 ;  /* 0x00000001060b7824 */ /* 0x000fe200078e0a0b */
[----:B------:R-:W-:Y:S01]  /*0e10*/  SHF.R.S32.HI R186, RZ, 0x2, R4 ;  /* 0x00000002ffba7819 */ /* 0x000fe20000011404 */
[----:B------:R-:W-:Y:S01]  /*0e20*/  IMAD R195, R7, 0x2, R2 ;  /* 0x0000000207c37824 */ /* 0x000fe200078e0202 */
[----:B------:R-:W-:Y:S01]  /*0e30*/  LOP3.LUT R3, R0, 0x1ffffff8, RZ, 0xc0, !PT ;  /* 0x1ffffff800037812 */ /* 0x000fe200078ec0ff */
[----:B------:R-:W-:Y:S01]  /*0e40*/  IMAD.SHL.U32 R22, R11, 0x2, RZ ;  /* 0x000000020b167824 */ /* 0x000fe200078e00ff */
[----:B------:R-:W-:Y:S01]  /*0e50*/  LOP3.LUT R211, R4, 0xfffffffc, RZ, 0xc0, !PT ;  /* 0xfffffffc04d37812 */ /* 0x000fe200078ec0ff */
[----:B------:R-:W-:Y:S01]  /*0e60*/  VIADD R226, R186, 0x20 ;  /* 0x00000020bae27836 */ /* 0x000fe20000000000 */
[----:B------:R-:W-:Y:S01]  /*0e70*/  R2P PR, R12, 0x6 ;  /* 0x000000060c007804 */ /* 0x000fe20000000000 */
[C---:B------:R-:W-:Y:S01]  /*0e80*/  IMAD.IADD R3, R224.reuse, 0x1, -R3 ;  /* 0x00000001e0037824 */ /* 0x040fe200078e0a03 */
[----:B------:R-:W-:Y:S01]  /*0e90*/  IADD3 R211, R224, -R211, RZ ;  /* 0x800000d3e0d37210 */ /* 0x000fe20007ffe0ff */
[----:B------:R-:W-:Y:S01]  /*0ea0*/  IMAD.SHL.U32 R221, R226, 0x40, RZ ;  /* 0x00000040e2dd7824 */ /* 0x000fe200078e00ff */
[----:B------:R-:W-:Y:S01]  /*0eb0*/  LEA.HI R15, R15, R8, RZ, 0x3 ;  /* 0x000000080f0f7211 */ /* 0x000fe200078f18ff */
[----:B------:R-:W-:Y:S01]  /*0ec0*/  IMAD.SHL.U32 R199, R3, 0x8, RZ ;  /* 0x0000000803c77824 */ /* 0x000fe200078e00ff */
[----:B------:R-:W-:Y:S01]  /*0ed0*/  SHF.R.S32.HI R3, RZ, 0x1f, R226 ;  /* 0x0000001fff037819 */ /* 0x000fe200000114e2 */
[----:B------:R-:W-:Y:S01]  /*0ee0*/  IMAD.SHL.U32 R16, R211, 0x8, RZ ;  /* 0x00000008d3107824 */ /* 0x000fe200078e00ff */
[----:B------:R-:W-:Y:S01]  /*0ef0*/  SHF.R.S32.HI R9, RZ, 0x1f, R4 ;  /* 0x0000001fff097819 */ /* 0x000fe20000011404 */
[----:B------:R-:W-:Y:S01]  /*0f00*/  VIADD R198, R195, 0x26800 ;  /* 0x00026800c3c67836 */ /* 0x000fe20000000000 */
[----:B------:R-:W-:-:S02]  /*0f10*/  LEA.HI R3, R3, R226, RZ, 0x3 ;  /* 0x000000e203037211 */ /* 0x000fc400078f18ff */
[----:B------:R-:W-:Y:S02]  /*0f20*/  LEA.HI R5, R5, R218, RZ, 0x1 ;  /* 0x000000da05057211 */ /* 0x000fe400078f08ff */
[----:B------:R-:W-:Y:S01]  /*0f30*/  LOP3.LUT R221, R221, 0x1c0, RZ, 0xc0, !PT ;  /* 0x000001c0dddd7812 */ /* 0x000fe200078ec0ff */
[----:B------:R-:W-:Y:S01]  /*0f40*/  IMAD.SHL.U32 R3, R3, 0x40, RZ ;  /* 0x0000004003037824 */ /* 0x000fe200078e00ff */
[----:B------:R-:W-:Y:S02]  /*0f50*/  SHF.R.S32.HI R202, RZ, 0x3, R0 ;  /* 0x00000003ffca7819 */ /* 0x000fe40000011400 */
[----:B------:R-:W-:Y:S02]  /*0f60*/  LOP3.LUT R15, R15, 0xfffffff8, RZ, 0xc0, !PT ;  /* 0xfffffff80f0f7812 */ /* 0x000fe400078ec0ff */
[----:B------:R-:W-:Y:S02]  /*0f70*/  LEA.HI R13, R13, R6, RZ, 0x5 ;  /* 0x000000060d0d7211 */ /* 0x000fe400078f28ff */
[----:B------:R-:W-:Y:S01]  /*0f80*/  LEA.HI R9, R9, R186, RZ, 0x3 ;  /* 0x000000ba09097211 */ /* 0x000fe200078f18ff */
[----:B------:R-:W-:Y:S01]  /*0f90*/  IMAD.IADD R192, R8, 0x1, -R15 ;  /* 0x0000000108c07824 */ /* 0x000fe200078e0a0f */
[----:B------:R-:W-:-:S02]  /*0fa0*/  LOP3.LUT R5, R5, 0xfffffe, RZ, 0xc0, !PT ;  /* 0x00fffffe05057812 */ /* 0x000fc400078ec0ff */
[----:B------:R-:W-:Y:S02]  /*0fb0*/  LOP3.LUT R0, R221, 0x38, R16, 0xf8, !PT ;  /* 0x00000038dd007812 */ /* 0x000fe400078ef810 */
[----:B------:R-:W-:Y:S02]  /*0fc0*/  SHF.R.U32.HI R225, RZ, 0x3, R221 ;  /* 0x00000003ffe17819 */ /* 0x000fe400000116dd */
[----:B------:R-:W-:Y:S02]  /*0fd0*/  LOP3.LUT R222, R3, 0xfffffe00, RZ, 0xc0, !PT ;  /* 0xfffffe0003de7812 */ /* 0x000fe400078ec0ff */
[----:B------:R-:W-:Y:S02]  /*0fe0*/  SHF.R.S32.HI R13, RZ, 0x5, R13 ;  /* 0x00000005ff0d7819 */ /* 0x000fe4000001140d */
[----:B------:R-:W-:Y:S02]  /*0ff0*/  LOP3.LUT R9, R9, 0xfffffff8, RZ, 0xc0, !PT ;  /* 0xfffffff809097812 */ /* 0x000fe400078ec0ff */
[----:B------:R-:W-:Y:S01]  /*1000*/  IADD3 R5, R218, -R5, RZ ;  /* 0x80000005da057210 */ /* 0x000fe20007ffe0ff */
[----:B------:R-:W-:Y:S01]  /*1010*/  IMAD R192, R13, 0x10, R192 ;  /* 0x000000100dc07824 */ /* 0x000fe200078e02c0 */
[----:B------:R-:W-:Y:S01]  /*1020*/  IADD3 R196, R195, 0x26840, RZ ;  /* 0x00026840c3c47810 */ /* 0x000fe20007ffe0ff */
[----:B------:R-:W-:Y:S01]  /*1030*/  @P2 VIADD R196, R198, 0xffffffc0 ;  /* 0xffffffc0c6c42836 */ /* 0x000fe20000000000 */
[----:B------:R-:W-:Y:S01]  /*1040*/  LOP3.LUT R3, R222, R0, R225, 0xf6, !PT ;  /* 0x00000000de037212 */ /* 0x000fe200078ef6e1 */
[----:B------:R-:W-:Y:S01]  /*1050*/  IMAD.IADD R193, R186, 0x1, -R9 ;  /* 0x00000001bac17824 */ /* 0x000fe200078e0a09 */
[----:B------:R-:W-:Y:S01]  /*1060*/  SEL R197, R197, 0xffffffe0, !P1 ;  /* 0xffffffe0c5c57807 */ /* 0x000fe20004800000 */
[----:B------:R-:W-:Y:S01]  /*1070*/  IMAD.SHL.U32 R194, R5, 0x100, RZ ;  /* 0x0000010005c27824 */ /* 0x000fe200078e00ff */
[----:B------:R-:W-:Y:S01]  /*1080*/  SHF.R.S32.HI R219, RZ, 0x1f, R186 ;  /* 0x0000001fffdb7819 */ /* 0x000fe200000114ba */
[----:B------:R-:W-:Y:S01]  /*1090*/  IMAD R220, R3, 0x2, R2 ;  /* 0x0000000203dc7824 */ /* 0x000fe200078e0202 */
[----:B------:R-:W-:Y:S01]  /*10a0*/  IADD3 R198, R198, R197, RZ ;  /* 0x000000c5c6c67210 */ /* 0x000fe20007ffe0ff */
[----:B------:R-:W-:-:S07]  /*10b0*/  IMAD.IADD R197, R197, 0x1, R196 ;  /* 0x00000001c5c57824 */ /* 0x000fce00078e02c4 */
.L_x_4829:
[----:B------:R-:W-:Y:S01]  /*10c0*/  ULDC.64 UR4, c[0x0][0xa28] ;  /* 0x00028a0000047ab9 */ /* 0x000fe20000000a00 */
[----:B0--345:R-:W0:Y:S01]  /*10d0*/  LDC.64 R6, c[0x0][0xa08] ;  /* 0x00028200ff067b82 */ /* 0x039e220000000a00 */
[----:B------:R-:W-:Y:S01]  /*10e0*/  ISETP.NE.U32.AND P0, PT, RZ, UR4, PT ;  /* 0x00000004ff007c0c */ /* 0x000fe2000bf05070 */
[----:B------:R-:W-:Y:S01]  /*10f0*/  IMAD.MOV.U32 R3, RZ, RZ, RZ ;  /* 0x000000ffff037224 */ /* 0x000fe200078e00ff */
[----:B------:R-:W-:Y:S01]  /*1100*/  ULDC.64 UR6, c[0x0][0xa20] ;  /* 0x0002880000067ab9 */ /* 0x000fe20000000a00 */
[----:B------:R-:W-:Y:S01]  /*1110*/  IMAD.MOV.U32 R25, RZ, RZ, RZ ;  /* 0x000000ffff197224 */ /* 0x000fe200078e00ff */
[----:B------:R-:W-:Y:S01]  /*1120*/  ISETP.NE.AND.EX P0, PT, RZ, UR5, PT, P0 ;  /* 0x00000005ff007c0c */ /* 0x000fe2000bf05300 */
[----:B------:R-:W-:Y:S02]  /*1130*/  ULDC.64 UR4, c[0x0][0xa18] ;  /* 0x0002860000047ab9 */ /* 0x000fe40000000a00 */
[----:B------:R-:W-:-:S04]  /*1140*/  ISETP.NE.U32.AND P1, PT, RZ, UR4, PT ;  /* 0x00000004ff007c0c */ /* 0x000fc8000bf25070 */
[----:B------:R-:W-:Y:S01]  /*1150*/  ISETP.NE.AND.EX P1, PT, RZ, UR5, PT, P1 ;  /* 0x00000005ff007c0c */ /* 0x000fe2000bf25310 */
[----:B------:R-:W-:Y:S02]  /*1160*/  ULDC.64 UR4, c[0x0][0xa08] ;  /* 0x0002820000047ab9 */ /* 0x000fe40000000a00 */
[----:B------:R-:W-:-:S03]  /*1170*/  ISETP.NE.U32.AND P3, PT, RZ, UR4, PT ;  /* 0x00000004ff007c0c */ /* 0x000fc6000bf65070 */
[----:B-1----:R-:W1:Y:S01]  /*1180*/  @P0 LDC.64 R4, c[0x0][0xa28] ;  /* 0x00028a00ff040b82 */ /* 0x002e620000000a00 */
[----:B------:R-:W-:Y:S01]  /*1190*/  ISETP.NE.AND.EX P3, PT, RZ, UR5, PT, P3 ;  /* 0x00000005ff007c0c */ /* 0x000fe2000bf65330 */
[----:B0-----:R-:W-:-:S06]  /*11a0*/  IMAD.WIDE R10, R191, 0x4, R6 ;  /* 0x00000004bf0a7825 */ /* 0x001fcc00078e0206 */
[----:B------:R-:W0:Y:S01]  /*11b0*/  @P1 LDC.64 R8, c[0x0][0xa18] ;  /* 0x00028600ff081b82 */ /* 0x000e220000000a00 */
[----:B------:R-:W-:Y:S02]  /*11c0*/  ULDC UR4, c[0x0][0x288] ;  /* 0x0000a20000047ab9 */ /* 0x000fe40000000800 */
[----:B------:R-:W-:Y:S01]  /*11d0*/  IMAD.U32 R185, RZ, RZ, UR4 ;  /* 0x00000004ffb97e24 */ /* 0x000fe2000f8e00ff */
[----:B------:R-:W-:Y:S02]  /*11e0*/  ULDC.64 UR4, c[0x0][0x3f8] ;  /* 0x0000fe0000047ab9 */ /* 0x000fe40000000a00 */
[----:B------:R2:W5:Y:S01]  /*11f0*/  @P3 LDG.E R25, desc[UR42][R10.64] ;  /* 0x0000002a0a193981 */ /* 0x000562000c1e1900 */
[----:B-1----:R-:W-:-:S05]  /*1200*/  @P0 IMAD.WIDE R4, R191, 0x4, R4 ;  /* 0x00000004bf040825 */ /* 0x002fca00078e0204 */
[----:B------:R2:W5:Y:S01]  /*1210*/  @P0 LDG.E R3, desc[UR42][R4.64] ;  /* 0x0000002a04030981 */ /* 0x000562000c1e1900 */
[----:B0-----:R-:W-:-:S05]  /*1220*/  @P1 IMAD.WIDE R6, R191, 0x4, R8 ;  /* 0x00000004bf061825 */ /* 0x001fca00078e0208 */
[----:B------:R2:W5:Y:S01]  /*1230*/  @P1 LDG.E R185, desc[UR42][R6.64] ;  /* 0x0000002a06b91981 */ /* 0x000562000c1e1900 */
[----:B------:R-:W-:-:S03]  /*1240*/  UISETP.NE.U32.AND UP0, UPT, UR4, URZ, UPT ;  /* 0x0000003f0400728c */ /* 0x000fc6000bf05070 */
[----:B------:R-:W-:Y:S01]  /*1250*/  ULDC UR4, c[0x0][0x404] ;  /* 0x0001010000047ab9 */ /* 0x000fe20000000800 */
[----:B------:R-:W-:Y:S01]  /*1260*/  UISETP.NE.AND.EX UP0, UPT, UR5, URZ, UPT, UP0 ;  /* 0x0000003f0500728c */ /* 0x000fe2000bf05300 */
[----:B------:R-:W-:Y:S02]  /*1270*/  ISETP.NE.U32.AND P2, PT, RZ, UR6, PT ;  /* 0x00000006ff007c0c */ /* 0x000fe4000bf45070 */
[----:B------:R-:W-:Y:S01]  /*1280*/  ULDC UR5, c[0x0][0x2e0] ;  /* 0x0000b80000057ab9 */ /* 0x000fe20000000800 */
[----:B------:R-:W-:Y:S01]  /*1290*/  USEL UR4, UR4, 0x1, UP0 ;  /* 0x0000000104047887 */ /* 0x000fe20008000000 */
[----:B------:R-:W-:-:S03]  /*12a0*/  ISETP.NE.AND.EX P2, PT, RZ, UR7, PT, P2 ;  /* 0x00000007ff007c0c */ /* 0x000fc6000bf45320 */
[----:B------:R-:W-:-:S03]  /*12b0*/  UIMAD UR4, UR4, UR5, URZ ;  /* 0x00000005040472a4 */ /* 0x000fc6000f8e023f */
[----:B------:R-:W-:Y:S01]  /*12c0*/  ULDC UR5, c[0x0][0x338] ;  /* 0x0000ce0000057ab9 */ /* 0x000fe20000000800 */
[----:B------:R-:W-:Y:S01]  /*12d0*/  MOV R210, R189 ;  /* 0x000000bd00d27202 */ /* 0x000fe20000000f00 */
[----:B------:R-:W-:Y:S02]  /*12e0*/  IMAD.MOV.U32 R201, RZ, RZ, R190 ;  /* 0x000000ffffc97224 */ /* 0x000fe400078e00be */
[----:B------:R-:W-:Y:S01]  /*12f0*/  IMAD.MOV.U32 R204, RZ, RZ, R191 ;  /* 0x000000ffffcc7224 */ /* 0x000fe200078e00bf */
[----:B--2---:R-:W-:Y:S06]  /*1300*/  @P1 BRA `(.L_x_4613) ;  /* 0x0000000000241947 */ /* 0x004fec0003800000 */
        /* <DEDUP_REMOVED lines=9> */
.L_x_4613:
[----:B------:R-:W-:Y:S01]  /*13a0*/  IMAD.U32 R32, RZ, RZ, UR5 ;  /* 0x00000005ff207e24 */ /* 0x000fe2000f8e00ff */
[----:B------:R-:W-:Y:S01]  /*13b0*/  MOV R24, UR4 ;  /* 0x0000000400187c02 */ /* 0x000fe20008000f00 */
[----:B------:R-:W-:Y:S06]  /*13c0*/  @!P2 BRA `(.L_x_4614) ;  /* 0x000000000010a947 */ /* 0x000fec0003800000 */
[----:B------:R-:W0:Y:S02]  /*13d0*/  LDC.64 R4, c[0x0][0xa20] ;  /* 0x00028800ff047b82 */ /* 0x000e240000000a00 */
[----:B0-----:R-:W-:-:S05]  /*13e0*/  IMAD.WIDE R4, R191, 0x4, R4 ;  /* 0x00000004bf047825 */ /* 0x001fca00078e0204 */
[----:B------:R0:W5:Y:S01]  /*13f0*/  LDG.E R24, desc[UR42][R4.64] ;  /* 0x0000002a04187981 */ /* 0x000162000c1e1900 */
[----:B------:R-:W-:Y:S05]  /*1400*/  BRA `(.L_x_4615) ;  /* 0x0000000000107947 */ /* 0x000fea0003800000 */
.L_x_4614:
[----:B------:R-:W-:Y:S05]  /*1410*/  @!P3 BRA `(.L_x_4615) ;  /* 0x00000000000cb947 */ /* 0x000fea0003800000 */
[----:B------:R-:W2:Y:S04]  /*1420*/  LDG.E R5, desc[UR42][R10.64] ;  /* 0x0000002a0a057981 */ /* 0x000ea8000c1e1900 */
[----:B------:R-:W2:Y:S02]  /*1430*/  LDG.E R24, desc[UR42][R10.64+0x4] ;  /* 0x0000042a0a187981 */ /* 0x000ea4000c1e1900 */
[----:B--2---:R-:W-:-:S07]  /*1440*/  IMAD.IADD R24, R24, 0x1, -R5 ;  /* 0x0000000118187824 */ /* 0x004fce00078e0a05 */
.L_x_4615:
[----:B------:R-:W-:Y:S01]  /*1450*/  ULDC.64 UR4, c[0x0][0xa10] ;  /* 0x0002840000047ab9 */ /* 0x000fe20000000a00 */
[----:B------:R-:W1:Y:S01]  /*1460*/  LDC.64 R10, c[0x0][0x9e0] ;  /* 0x00027800ff0a7b82 */ /* 0x000e620000000a00 */
[----:B------:R-:W-:-:S04]  /*1470*/  ISETP.NE.U32.AND P0, PT, RZ, UR4, PT ;  /* 0x00000004ff007c0c */ /* 0x000fc8000bf05070 */
        /* <DEDUP_REMOVED lines=9> */
[----:B-----5:R-:W-:Y:S02]  /*1510*/  IMAD.MOV.U32 R33, RZ, RZ, R24 ;  /* 0x000000ffff217224 */ /* 0x020fe400078e0018 */
[----:B--2---:R-:W-:-:S05]  /*1520*/  @P1 IMAD.WIDE R6, R191, 0x4, R6 ;  /* 0x00000004bf061825 */ /* 0x004fca00078e0206 */
[----:B------:R0:W5:Y:S01]  /*1530*/  @P1 LDG.E R33, desc[UR42][R6.64] ;  /* 0x0000002a06211981 */ /* 0x000162000c1e1900 */
[----:B-1----:R-:W-:Y:S02]  /*1540*/  ISETP.GE.AND P1, PT, R11, 0x1, PT ;  /* 0x000000010b00780c */ /* 0x002fe40003f26270 */
[----:B------:R-:W-:Y:S01]  /*1550*/  LEA R49, R189, 0x40, 0x6 ;  /* 0x00000040bd317811 */ /* 0x000fe200078e30ff */
[----:B---3--:R-:W-:Y:S02]  /*1560*/  @P0 IMAD.IADD R32, R9, 0x1, -R0 ;  /* 0x0000000109200824 */ /* 0x008fe400078e0a00 */
[----:B------:R-:W-:-:S05]  /*1570*/  IMAD.IADD R9, R24, 0x1, -R3 ;  /* 0x0000000118097824 */ /* 0x000fca00078e0a03 */
[----:B------:R-:W-:-:S04]  /*1580*/  IADD3 R184, R9, R32, RZ ;  /* 0x0000002009b87210 */ /* 0x000fc80007ffe0ff */
[C---:B------:R-:W-:Y:S01]  /*1590*/  IADD3 R49, R184.reuse, R49, -R185 ;  /* 0x00000031b8317210 */ /* 0x040fe20007ffe8b9 */
[----:B------:R-:W-:-:S05]  /*15a0*/  VIADD R0, R184, 0x3f ;  /* 0x0000003fb8007836 */ /* 0x000fca0000000000 */
[----:B------:R-:W-:-:S04]  /*15b0*/  SHF.R.S32.HI R3, RZ, 0x1f, R0 ;  /* 0x0000001fff037819 */ /* 0x000fc80000011400 */
[----:B------:R-:W-:Y:S01]  /*15c0*/  LEA.HI R3, R3, R0, RZ, 0x6 ;  /* 0x0000000003037211 */ /* 0x000fe200078f30ff */
[----:B------:R-:W-:-:S03]  /*15d0*/  IMAD.IADD R0, R49, 0x1, R10 ;  /* 0x0000000131007824 */ /* 0x000fc600078e020a */
[----:B------:R-:W-:Y:S01]  /*15e0*/  SHF.R.S32.HI R168, RZ, 0x6, R3 ;  /* 0x00000006ffa87819 */ /* 0x000fe20000011403 */
        /* <DEDUP_REMOVED lines=12> */
.L_x_4618:
[----:B------:R-:W-:-:S13]  /*16b0*/  ISETP.NE.AND P0, PT, R11, 0x1, PT ;  /* 0x000000010b00780c */ /* 0x000fda0003f05270 */
[----:B------:R-:W0:Y:S02]  /*16c0*/  @P0 LDC.64 R4, c[0x0][0x9e8] ;  /* 0x00027a00ff040b82 */ /* 0x000e240000000a00 */
[----:B0-----:R-:W-:-:S05]  /*16d0*/  @P0 IMAD.HI.U32 R4, R3, R4, RZ ;  /* 0x0000000403040227 */ /* 0x001fca00078e00ff */
[----:B------:R-:W-:-:S07]  /*16e0*/  @P0 SHF.R.U32.HI R3, RZ, R5, R4 ;  /* 0x00000005ff030219 */ /* 0x000fce0000011604 */
.L_x_4619:
[----:B------:R-:W-:Y:S05]  /*16f0*/  BSYNC B0 ;  /* 0x0000000000007941 */ /* 0x000fea0003800000 */
.L_x_4617:
[----:B------:R-:W-:-:S05]  /*1700*/  IMAD R3, R3, R11, R11 ;  /* 0x0000000b03037224 */ /* 0x000fca00078e020b */
[----:B------:R-:W-:-:S07]  /*1710*/  VIMNMX R0, R0, R3, PT ;  /* 0x0000000300007248 */ /* 0x000fce0003fe0100 */
.L_x_4616:
[----:B------:R-:W-:Y:S01]  /*1720*/  LEA R47, R189, -R185, 0x6 ;  /* 0x800000b9bd2f7211 */ /* 0x000fe200078e30ff */
[----:B------:R-:W-:-:S04]  /*1730*/  ULDC UR4, c[0x0][0x9dc] ;  /* 0x0002770000047ab9 */ /* 0x000fc80000000800 */
        /* <DEDUP_REMOVED lines=13> */
.L_x_4622:
[----:B------:R-:W-:Y:S01]  /*1810*/  ISETP.NE.AND P0, PT, R11, 0x1, PT ;  /* 0x000000010b00780c */ /* 0x000fe20003f05270 */
[----:B------:R-:W-:-:S12]  /*1820*/  IMAD.MOV.U32 R4, RZ, RZ, R47 ;  /* 0x000000ffff047224 */ /* 0x000fd800078e002f */
[----:B------:R-:W0:Y:S02]  /*1830*/  @P0 LDC.64 R6, c[0x0][0x9e8] ;  /* 0x00027a00ff060b82 */ /* 0x000e240000000a00 */
[----:B0-----:R-:W-:-:S05]  /*1840*/  @P0 IMAD.HI.U32 R6, R47, R6, RZ ;  /* 0x000000062f060227 */ /* 0x001fca00078e00ff */
[----:B------:R-:W-:-:S07]  /*1850*/  @P0 SHF.R.U32.HI R4, RZ, R7, R6 ;  /* 0x00000007ff040219 */ /* 0x000fce0000011606 */
.L_x_4623:
[----:B------:R-:W-:Y:S05]  /*1860*/  BSYNC B0 ;  /* 0x0000000000007941 */ /* 0x000fea0003800000 */
.L_x_4621:
[----:B------:R-:W-:-:S05]  /*1870*/  IMAD R4, R4, R11, RZ ;  /* 0x0000000b04047224 */ /* 0x000fca00078e02ff */
[----:B------:R-:W-:-:S07]  /*1880*/  VIMNMX R3, R3, R4, !PT ;  /* 0x0000000403037248 */ /* 0x000fce0007fe0100 */
.L_x_4620:
[----:B------:R-:W-:Y:S01]  /*1890*/  VIADD R0, R0, 0x3f ;  /* 0x0000003f00007836 */ /* 0x000fe20000000000 */
[----:B------:R-:W-:-:S04]  /*18a0*/  SHF.R.S32.HI R4, RZ, 0x1f, R3 ;  /* 0x0000001fff047819 */ /* 0x000fc80000011403 */
[----:B------:R-:W-:Y:S02]  /*18b0*/  SHF.R.S32.HI R5, RZ, 0x1f, R0 ;  /* 0x0000001fff057819 */ /* 0x000fe40000011400 */
[----:B------:R-:W-:Y:S02]  /*18c0*/  LEA.HI R4, R4, R3, RZ, 0x6 ;  /* 0x0000000304047211 */ /* 0x000fe400078f30ff */
[----:B------:R-:W-:Y:S02]  /*18d0*/  LEA.HI R5, R5, R0, RZ, 0x6 ;  /* 0x0000000005057211 */ /* 0x000fe400078f30ff */
[----:B------:R-:W-:Y:S02]  /*18e0*/  SHF.R.S32.HI R4, RZ, 0x6, R4 ;  /* 0x00000006ff047819 */ /* 0x000fe40000011404 */
[----:B------:R-:W-:Y:S02]  /*18f0*/  SHF.R.S32.HI R5, RZ, 0x6, R5 ;  /* 0x00000006ff057819 */ /* 0x000fe40000011405 */
[----:B------:R-:W-:-:S02]  /*1900*/  VIMNMX R4, RZ, R4, !PT ;  /* 0x00000004ff047248 */ /* 0x000fc40007fe0100 */
[----:B------:R-:W-:Y:S02]  /*1910*/  VIMNMX R5, R168, R5, PT ;  /* 0x00000005a8057248 */ /* 0x000fe40003fe0100 */
[----:B------:R-:W-:-:S03]  /*1920*/  LEA R4, R4, -R9, 0x6 ;  /* 0x8000000904047211 */ /* 0x000fc600078e30ff */
[----:B------:R-:W-:Y:S01]  /*1930*/  IMAD R5, R5, 0x40, -R9 ;  /* 0x0000004005057824 */ /* 0x000fe200078e0a09 */
[----:B------:R-:W-:-:S04]  /*1940*/  VIMNMX R4, RZ, R4, !PT ;  /* 0x00000004ff047248 */ /* 0x000fc80007fe0100 */
[----:B------:R-:W-:Y:S02]  /*1950*/  VIMNMX R5, R5, R32, PT ;  /* 0x0000002005057248 */ /* 0x000fe40003fe0100 */
[----:B------:R-:W-:Y:S02]  /*1960*/  SHF.R.U32.HI R46, RZ, 0x6, R4 ;  /* 0x00000006ff2e7819 */ /* 0x000fe40000011604 */
[----:B------:R-:W-:-:S03]  /*1970*/  ISETP.GT.AND P0, PT, R5, R4, PT ;  /* 0x000000040500720c */ /* 0x000fc60003f04270 */
[----:B------:R-:W-:-:S10]  /*1980*/  IMAD.MOV.U32 R51, RZ, RZ, R46 ;  /* 0x000000ffff337224 */ /* 0x000fd400078e002e */
[----:B------:R-:W-:-:S05]  /*1990*/  @P0 VIADD R0, R5, 0x3f ;  /* 0x0000003f05000836 */ /* 0x000fca0000000000 */
[----:B------:R-:W-:-:S04]  /*19a0*/  @P0 SHF.R.S32.HI R3, RZ, 0x1f, R0 ;  /* 0x0000001fff030819 */ /* 0x000fc80000011400 */
[----:B------:R-:W-:-:S04]  /*19b0*/  @P0 LEA.HI R3, R3, R0, RZ, 0x6 ;  /* 0x0000000003030211 */ /* 0x000fc800078f30ff */
[----:B------:R-:W-:Y:S02]  /*19c0*/  @P0 SHF.R.S32.HI R51, RZ, 0x6, R3 ;  /* 0x00000006ff330819 */ /* 0x000fe40000011403 */
[----:B------:R-:W-:Y:S02]  /*19d0*/  PLOP3.LUT P0, PT, PT, PT, PT, 0x80, 0x0 ;  /* 0x000000000000781c */ /* 0x000fe40003f0f070 */
[----:B------:R-:W-:-:S13]  /*19e0*/  ISETP.GT.AND P1, PT, R51, R46, PT ;  /* 0x0000002e3300720c */ /* 0x000fda0003f24270 */
[----:B------:R-:W-:Y:S05]  /*19f0*/  @!P1 BRA `(.L_x_4624) ;  /* 0x00000028006c9947 */ /* 0x000fea0003800000 */
        /* <DEDUP_REMOVED lines=20> */
.L_x_4626:
[----:B------:R-:W-:Y:S05]  /*1b40*/  BSYNC B6 ;  /* 0x0000000000067941 */ /* 0x000fea0003800000 */
.L_x_4625:
        /* <DEDUP_REMOVED lines=20> */
.L_x_4628:
[----:B------:R-:W-:Y:S05]  /*1c90*/  BSYNC B6 ;  /* 0x0000000000067941 */ /* 0x000fea0003800000 */
.L_x_4627:
[----:B------:R-:W-:Y:S01]  /*1ca0*/  ULDC.64 UR4, c[0x0][0x9f8] ;  /* 0x00027e0000047ab9 */ /* 0x000fe20000000a00 */
[----:B------:R-:W0:Y:S01]  /*1cb0*/  LDC R0, c[0x0][0x428] ;  /* 0x00010a00ff007b82 */ /* 0x000e220000000800 */
[----:B------:R-:W-:-:S07]  /*1cc0*/  ISETP.NE.U32.AND P0, PT, RZ, UR4, PT ;  /* 0x00000004ff007c0c */ /* 0x000fce000bf05070 */
[----:B------:R-:W1:Y:S01]  /*1cd0*/  LDC.64 R52, c[0x0][0x2f0] ;  /* 0x0000bc00ff347b82 */ /* 0x000e620000000a00 */
[----:B------:R-:W-:Y:S01]  /*1ce0*/  ISETP.NE.AND.EX P0, PT, RZ, UR5, PT, P0 ;  /* 0x00000005ff007c0c */ /* 0x000fe2000bf05300 */
[----:B------:R-:W-:Y:S01]  /*1cf0*/  IMAD.IADD R25, R25, 0x1, R24 ;  /* 0x0000000119197824 */ /* 0x000fe200078e0218 */
[----:B------:R-:W-:Y:S01]  /*1d00*/  ULDC.64 UR4, c[0x0][0xa08] ;  /* 0x0002820000047ab9 */ /* 0x000fe20000000a00 */
[----:B------:R-:W-:-:S04]  /*1d10*/  ULDC.64 UR6, c[0x0][0x320] ;  /* 0x0000c80000067ab9 */ /* 0x000fc80000000a00 */
[----:B------:R-:W2:Y:S08]  /*1d20*/  LDC.64 R26, c[0x0][0x3d8] ;  /* 0x0000f600ff1a7b82 */ /* 0x000eb00000000a00 */
[----:B------:R-:W3:Y:S08]  /*1d30*/  @P0 LDC.64 R4, c[0x0][0x9f8] ;  /* 0x00027e00ff040b82 */ /* 0x000ef00000000a00 */
[----:B------:R-:W4:Y:S01]  /*1d40*/  LDC R21, c[0x0][0x3d4] ;  /* 0x0000f500ff157b82 */ /* 0x000f220000000800 */
[----:B------:R-:W-:-:S07]  /*1d50*/  SHF.R.S32.HI R17, RZ, 0x1f, R16 ;  /* 0x0000001fff117819 */ /* 0x000fce0000011410 */
[----:B------:R-:W2:Y:S01]  /*1d60*/  LDC.64 R28, c[0x0][0x3e8] ;  /* 0x0000fa00ff1c7b82 */ /* 0x000ea20000000a00 */
[----:B---3--:R-:W-:-:S04]  /*1d70*/  @P0 IMAD.WIDE R4, R191, 0x4, R4 ;  /* 0x00000004bf040825 */ /* 0x008fc800078e0204 */
[----:B------:R-:W-:Y:S01]  /*1d80*/  IMAD.SHL.U32 R42, R211, 0x4, RZ ;  /* 0x00000004d32a7824 */ /* 0x000fe200078e00ff */
[----:B------:R3:W3:Y:S01]  /*1d90*/  @P0 LDG.E R191, desc[UR42][R4.64] ;  /* 0x0000002a04bf0981 */ /* 0x0006e2000c1e1900 */
[----:B0-----:R-:W-:Y:S01]  /*1da0*/  ISETP.NE.AND P0, PT, R0, 0x1, PT ;  /* 0x000000010000780c */ /* 0x001fe20003f05270 */
[-C--:B-1----:R-:W-:Y:S01]  /*1db0*/  IMAD.WIDE.U32 R6, R25, R52.reuse, RZ ;  /* 0x0000003419067225 */ /* 0x082fe200078e00ff */
[----:B------:R-:W-:Y:S01]  /*1dc0*/  SHF.R.S32.HI R10, RZ, 0x1f, R25 ;  /* 0x0000001fff0a7819 */ /* 0x000fe20000011419 */
[----:B------:R-:W0:Y:S01]  /*1dd0*/  S2R R60, SR_TID.X ;  /* 0x00000000003c7919 */ /* 0x000e220000002100 */
[----:B------:R-:W-:Y:S01]  /*1de0*/  SHF.R.S32.HI R43, RZ, 0x1f, R42 ;  /* 0x0000001fff2b7819 */ /* 0x000fe2000001142a */
[----:B------:R-:W-:Y:S01]  /*1df0*/  IMAD.SHL.U32 R59, R193, 0x40, RZ ;  /* 0x00000040c13b7824 */ /* 0x000fe200078e00ff */
[----:B----4-:R-:W-:Y:S01]  /*1e00*/  ISETP.GE.AND P1, PT, R16, R21, PT ;  /* 0x000000151000720c */ /* 0x010fe20003f26270 */
[----:B------:R-:W-:Y:S01]  /*1e10*/  IMAD R0, R10, R52, RZ ;  /* 0x000000340a007224 */ /* 0x000fe200078e02ff */
[----:B------:R-:W1:Y:S01]  /*1e20*/  LDC R61, c[0x0][0x3d4] ;  /* 0x0000f500ff3d7b82 */ /* 0x000e620000000800 */
[----:B------:R-:W-:Y:S01]  /*1e30*/  IADD3 R82, R16, 0x20, RZ ;  /* 0x0000002010527810 */ /* 0x000fe20007ffe0ff */
[C---:B--2---:R-:W-:Y:S01]  /*1e40*/  IMAD.SHL.U32 R57, R28.reuse, 0x40, RZ ;  /* 0x000000401c397824 */ /* 0x044fe200078e00ff */
[----:B------:R-:W-:Y:S01]  /*1e50*/  LOP3.LUT R59, R59, 0x1c0, RZ, 0xc0, !PT ;  /* 0x000001c03b3b7812 */ /* 0x000fe200078ec0ff */
[----:B------:R-:W-:Y:S01]  /*1e60*/  IMAD R3, R25, R53, R0 ;  /* 0x0000003519037224 */ /* 0x000fe200078e0200 */
[----:B------:R-:W-:Y:S01]  /*1e70*/  SHF.L.U64.HI R56, R28, 0x6, R29 ;  /* 0x000000061c387819 */ /* 0x000fe2000001021d */
[----:B------:R-:W-:Y:S01]  /*1e80*/  IMAD.SHL.U32 R62, R21, 0x2, RZ ;  /* 0x00000002153e7824 */ /* 0x000fe200078e00ff */
[----:B------:R-:W-:Y:S01]  /*1e90*/  SHF.R.U32.HI R58, RZ, 0x3, R59 ;  /* 0x00000003ff3a7819 */ /* 0x000fe2000001163b */
[----:B------:R-:W2:Y:S01]  /*1ea0*/  @P0 LDC R9, c[0x0][0x42c] ;  /* 0x00010b00ff090b82 */ /* 0x000ea20000000800 */
[----:B------:R-:W-:Y:S01]  /*1eb0*/  IADD3 R7, R7, R3, RZ ;  /* 0x0000000307077210 */ /* 0x000fe20007ffe0ff */
[----:B------:R-:W-:Y:S01]  /*1ec0*/  IMAD.SHL.U32 R55, R26, 0x40, RZ ;  /* 0x000000401a377824 */ /* 0x000fe200078e00ff */
[----:B------:R-:W-:-:S02]  /*1ed0*/  P2R R72, PR, RZ, 0x2 ;  /* 0x00000002ff487803 */ /* 0x000fc40000000000 */
[----:B------:R-:W-:-:S03]  /*1ee0*/  SHF.L.U64.HI R50, R26, 0x6, R27 ;  /* 0x000000061a327819 */ /* 0x000fc6000001021b */
[----:B------:R-:W4:Y:S08]  /*1ef0*/  @P0 LDC R11, c[0x0][0x430] ;  /* 0x00010c00ff0b0b82 */ /* 0x000f300000000800 */
[----:B------:R-:W1:Y:S01]  /*1f00*/  LDC R63, c[0x0][0x2e4] ;  /* 0x0000b900ff3f7b82 */ /* 0x000e620000000800 */
[----:B0-----:R-:W-:Y:S01]  /*1f10*/  LEA.HI R60, R60, 0x8, RZ, 0x19 ;  /* 0x000000083c3c7811 */ /* 0x001fe200078fc8ff */
[----:B--2---:R-:W-:-:S05]  /*1f20*/  @P0 IMAD.HI.U32 R0, R190, R9, RZ ;  /* 0x00000009be000227 */ /* 0x004fca00078e00ff */
[----:B----4-:R-:W-:Y:S02]  /*1f30*/  @P0 SHF.R.U32.HI R190, RZ, R11, R0 ;  /* 0x0000000bffbe0219 */ /* 0x010fe40000011600 */
[----:B------:R-:W-:Y:S02]  /*1f40*/  ISETP.NE.U32.AND P0, PT, RZ, UR4, PT ;  /* 0x00000004ff007c0c */ /* 0x000fe4000bf05070 */
[----:B------:R-:W-:Y:S01]  /*1f50*/  SHF.R.S32.HI R0, RZ, 0x1f, R190 ;  /* 0x0000001fff007819 */ /* 0x000fe200000114be */
[----:B------:R-:W-:Y:S01]  /*1f60*/  IMAD.WIDE.U32 R8, R190, UR6, R16 ;  /* 0x00000006be087c25 */ /* 0x000fe2000f8e0010 */
[----:B------:R-:W-:Y:S01]  /*1f70*/  ISETP.NE.AND.EX P0, PT, RZ, UR5, PT, P0 ;  /* 0x00000005ff007c0c */ /* 0x000fe2000bf05300 */
[----:B------:R-:W-:Y:S02]  /*1f80*/  ULDC.64 UR4, c[0x0][0x2f8] ;  /* 0x0000be0000047ab9 */ /* 0x000fe40000000a00 */
[C---:B---3--:R-:W-:Y:S02]  /*1f90*/  IMAD R5, R0.reuse, UR6, RZ ;  /* 0x0000000600057c24 */ /* 0x048fe4000f8e02ff */
[----:B------:R-:W-:-:S02]  /*1fa0*/  IMAD R3, R0, UR4, RZ ;  /* 0x0000000400037c24 */ /* 0x000fc4000f8e02ff */
[C---:B------:R-:W-:Y:S02]  /*1fb0*/  IMAD R11, R190.reuse, UR7, R5 ;  /* 0x00000007be0b7c24 */ /* 0x040fe4000f8e0205 */
[C---:B------:R-:W-:Y:S02]  /*1fc0*/  IMAD R3, R190.reuse, UR5, R3 ;  /* 0x00000005be037c24 */ /* 0x040fe4000f8e0203 */
[----:B------:R-:W-:Y:S01]  /*1fd0*/  IMAD.WIDE.U32 R4, R190, UR4, R6 ;  /* 0x00000004be047c25 */ /* 0x000fe2000f8e0006 */
[----:B------:R-:W-:-:S03]  /*1fe0*/  ULDC.64 UR4, c[0x0][0x300] ;  /* 0x0000c00000047ab9 */ /* 0x000fc60000000a00 */
[----:B------:R-:W-:Y:S02]  /*1ff0*/  IMAD.IADD R5, R5, 0x1, R3 ;  /* 0x0000000105057824 */ /* 0x000fe400078e0203 */
[----:B------:R-:W-:Y:S02]  /*2000*/  IMAD R7, R219, R26, RZ ;  /* 0x0000001adb077224 */ /* 0x000fe400078e02ff */
[----:B------:R-:W-:Y:S02]  /*2010*/  IMAD.IADD R9, R9, 0x1, R11 ;  /* 0x0000000109097824 */ /* 0x000fe400078e020b */
[----:B------:R-:W-:Y:S02]  /*2020*/  IMAD R13, R186, R27, R7 ;  /* 0x0000001bba0d7224 */ /* 0x000fe400078e0207 */
[----:B------:R-:W-:-:S04]  /*2030*/  IMAD R11, R219, R52, RZ ;  /* 0x00000034db0b7224 */ /* 0x000fc800078e02ff */
[----:B------:R-:W-:Y:S01]  /*2040*/  IMAD R11, R186, R53, R11 ;  /* 0x00000035ba0b7224 */ /* 0x000fe200078e020b */
[----:B------:R-:W-:Y:S02]  /*2050*/  SHF.L.U64.HI R53, R52, 0x6, R53 ;  /* 0x0000000634357819 */ /* 0x000fe40000010235 */
[----:B------:R-:W-:Y:S02]  /*2060*/  SHF.R.S32.HI R0, RZ, 0x1f, R191 ;  /* 0x0000001fff007819 */ /* 0x000fe400000114bf */
[----:B------:R-:W-:Y:S02]  /*2070*/  SEL R41, R191, RZ, !P0 ;  /* 0x000000ffbf297207 */ /* 0x000fe40004000000 */
[----:B------:R-:W-:-:S03]  /*2080*/  SEL R0, R0, RZ, !P0 ;  /* 0x000000ff00007207 */ /* 0x000fc60004000000 */
[----:B------:R-:W-:-:S04]  /*2090*/  IMAD.WIDE.U32 R44, R41, UR4, R4 ;  /* 0x00000004292c7c25 */ /* 0x000fc8000f8e0004 */
[----:B------:R-:W-:Y:S02]  /*20a0*/  IMAD R6, R0, UR4, RZ ;  /* 0x0000000400067c24 */ /* 0x000fe4000f8e02ff */
[----:B------:R-:W-:-:S04]  /*20b0*/  IMAD.WIDE.U32 R4, R186, R26, R16 ;  /* 0x0000001aba047225 */ /* 0x000fc800078e0010 */
[----:B------:R-:W-:Y:S01]  /*20c0*/  IMAD R3, R41, UR5, R6 ;  /* 0x0000000529037c24 */ /* 0x000fe2000f8e0206 */
[----:B------:R-:W-:Y:S01]  /*20d0*/  ULDC.64 UR4, c[0x0][0x328] ;  /* 0x0000ca0000047ab9 */ /* 0x000fe20000000a00 */
[----:B------:R-:W-:-:S04]  /*20e0*/  IMAD.WIDE.U32 R6, R186, R52, R16 ;  /* 0x00000034ba067225 */ /* 0x000fc800078e0010 */
[----:B------:R-:W-:Y:S01]  /*20f0*/  IMAD R12, R0, UR4, RZ ;  /* 0x00000004000c7c24 */ /* 0x000fe2000f8e02ff */
[----:B------:R-:W-:Y:S01]  /*2100*/  IADD3 R0, R45, R3, RZ ;  /* 0x000000032d007210 */ /* 0x000fe20007ffe0ff */
[----:B------:R-:W-:Y:S01]  /*2110*/  IMAD.IADD R39, R13, 0x1, R5 ;  /* 0x000000010d277824 */ /* 0x000fe200078e0205 */
[----:B------:R-:W-:Y:S01]  /*2120*/  IADD3 R3, P0, R44, R6, RZ ;  /* 0x000000062c037210 */ /* 0x000fe20007f1e0ff */
[----:B------:R-:W-:Y:S02]  /*2130*/  IMAD.MOV.U32 R38, RZ, RZ, R4 ;  /* 0x000000ffff267224 */ /* 0x000fe400078e0004 */
[----:B------:R-:W-:Y:S01]  /*2140*/  IMAD.WIDE.U32 R4, R186, R26, R42 ;  /* 0x0000001aba047225 */ /* 0x000fe200078e002a */
[----:B------:R-:W-:Y:S02]  /*2150*/  IADD3.X R48, R0, R7, R11, P0, !PT ;  /* 0x0000000700307210 */ /* 0x000fe400007fe40b */
[----:B------:R-:W-:Y:S01]  /*2160*/  SEL R11, R21, RZ, P1 ;  /* 0x000000ff150b7207 */ /* 0x000fe20000800000 */
[----:B------:R-:W-:Y:S01]  /*2170*/  IMAD R6, R219, R28, RZ ;  /* 0x0000001cdb067224 */ /* 0x000fe200078e02ff */
[----:B------:R-:W-:Y:S01]  /*2180*/  IADD3 R20, P0, R186, R25, RZ ;  /* 0x00000019ba147210 */ /* 0x000fe20007f1e0ff */
[----:B------:R-:W-:Y:S01]  /*2190*/  IMAD.IADD R5, R5, 0x1, R13 ;  /* 0x0000000105057824 */ /* 0x000fe200078e020d */
[----:B-----5:R-:W-:Y:S01]  /*21a0*/  SHF.R.S32.HI R13, RZ, 0x1f, R33 ;  /* 0x0000001fff0d7819 */ /* 0x020fe20000011421 */
[----:B------:R-:W-:-:S02]  /*21b0*/  IMAD.IADD R11, R16, 0x1, R11 ;  /* 0x00000001100b7824 */ /* 0x000fc400078e020b */
[C---:B------:R-:W-:Y:S02]  /*21c0*/  IMAD R15, R186.reuse, R29, R6 ;  /* 0x0000001dba0f7224 */ /* 0x040fe400078e0206 */
[----:B------:R-:W-:Y:S01]  /*21d0*/  IMAD R75, R41, UR5, R12 ;  /* 0x00000005294b7c24 */ /* 0x000fe2000f8e020c */
[----:B------:R-:W-:Y:S01]  /*21e0*/  SHF.R.S32.HI R54, RZ, 0x1f, R11 ;  /* 0x0000001fff367819 */ /* 0x000fe2000001140b */
[----:B------:R-:W-:-:S03]  /*21f0*/  IMAD.WIDE.U32 R6, R186, R28, R42 ;  /* 0x0000001cba067225 */ /* 0x000fc600078e002a */
[----:B------:R-:W-:Y:S01]  /*2200*/  LEA.HI R54, R54, R11, RZ, 0x3 ;  /* 0x0000000b36367211 */ /* 0x000fe200078f18ff */
[----:B------:R-:W-:Y:S01]  /*2210*/  IMAD.WIDE.U32 R40, R41, UR4, R8 ;  /* 0x0000000429287c25 */ /* 0x000fe2000f8e0008 */
[----:B------:R-:W-:Y:S01]  /*2220*/  IADD3 R7, R7, R15, RZ ;  /* 0x0000000f07077210 */ /* 0x000fe20007ffe0ff */
[----:B------:R-:W-:Y:S01]  /*2230*/  ULDC UR4, c[0x0][0x2e4] ;  /* 0x0000b90000047ab9 */ /* 0x000fe20000000800 */
[----:B------:R-:W-:Y:S01]  /*2240*/  LOP3.LUT R69, R54, 0xfffffff8, RZ, 0xc0, !PT ;  /* 0xfffffff836457812 */ /* 0x000fe200078ec0ff */
[----:B------:R-:W-:Y:S01]  /*2250*/  IMAD R12, R13, R26, RZ ;  /* 0x0000001a0d0c7224 */ /* 0x000fe200078e02ff */
[----:B------:R-:W-:Y:S01]  /*2260*/  ISETP.GE.AND P4, PT, R16, UR4, PT ;  /* 0x0000000410007c0c */ /* 0x000fe2000bf86270 */
[----:B------:R-:W-:Y:S01]  /*2270*/  IMAD.WIDE.U32 R8, R186, R28, R16 ;  /* 0x0000001cba087225 */ /* 0x000fe200078e0010 */
[----:B------:R-:W-:Y:S02]  /*2280*/  ISETP.GE.AND P3, PT, R82, UR4, PT ;  /* 0x0000000452007c0c */ /* 0x000fe4000bf66270 */
[----:B------:R-:W-:Y:S01]  /*2290*/  SHF.R.S32.HI R73, RZ, 0x1f, R69 ;  /* 0x0000001fff497819 */ /* 0x000fe20000011445 */
[----:B------:R-:W-:-:S02]  /*22a0*/  IMAD R11, R33, R27, R12 ;  /* 0x0000001b210b7224 */ /* 0x000fc400078e020c */
[----:B------:R-:W-:Y:S02]  /*22b0*/  IMAD.IADD R9, R15, 0x1, R9 ;  /* 0x000000010f097824 */ /* 0x000fe400078e0209 */
[-C--:B------:R-:W-:Y:S02]  /*22c0*/  IMAD R12, R13, R28.reuse, RZ ;  /* 0x0000001c0d0c7224 */ /* 0x080fe400078e02ff */
[----:B------:R-:W-:-:S04]  /*22d0*/  IMAD.WIDE.U32 R34, R33, R28, R8 ;  /* 0x0000001c21227225 */ /* 0x000fc800078e0008 */
[C---:B------:R-:W-:Y:S02]  /*22e0*/  IMAD R71, R33.reuse, R29, R12 ;  /* 0x0000001d21477224 */ /* 0x040fe400078e020c */
[----:B------:R-:W-:Y:S02]  /*22f0*/  IMAD.WIDE.U32 R30, R33, R28, R6 ;  /* 0x0000001c211e7225 */ /* 0x000fe400078e0006 */
[----:B------:R-:W0:Y:S01]  /*2300*/  LDC.64 R28, c[0x0][0x2d8] ;  /* 0x0000b600ff1c7b82 */ /* 0x000e220000000a00 */
[----:B------:R-:W-:Y:S01]  /*2310*/  IADD3 R67, R71, R35, RZ ;  /* 0x0000002347437210 */ /* 0x000fe20007ffe0ff */
[----:B------:R-:W-:Y:S01]  /*2320*/  IMAD.WIDE.U32 R36, R33, R26, R4 ;  /* 0x0000001a21247225 */ /* 0x000fe200078e0004 */
[----:B------:R-:W-:-:S03]  /*2330*/  LOP3.LUT R5, R59, 0x18, R16, 0xf8, !PT ;  /* 0x000000183b057812 */ /* 0x000fc600078ef810 */
[----:B------:R-:W-:Y:S01]  /*2340*/  IMAD.WIDE.U32 R38, R33, R26, R38 ;  /* 0x0000001a21267225 */ /* 0x000fe200078e0026 */
[----:B------:R-:W-:-:S03]  /*2350*/  LOP3.LUT R5, R5, R58, RZ, 0x3c, !PT ;  /* 0x0000003a05057212 */ /* 0x000fc600078e3cff */
[----:B------:R-:W-:Y:S02]  /*2360*/  IMAD.SHL.U32 R52, R52, 0x40, RZ ;  /* 0x0000004034347824 */ /* 0x000fe400078e00ff */
[----:B------:R-:W-:Y:S01]  /*2370*/  IMAD R64, R200, 0x200, R5 ;  /* 0x00000200c8407824 */ /* 0x000fe200078e0205 */
[----:B------:R-:W-:Y:S01]  /*2380*/  LOP3.LUT R5, R59, 0x38, R54, 0xf8, !PT ;  /* 0x000000383b057812 */ /* 0x000fe200078ef836 */
[----:B------:R-:W-:Y:S02]  /*2390*/  IMAD.X R21, R219, 0x1, R10, P0 ;  /* 0x00000001db157824 */ /* 0x000fe400000e060a */
[----:B------:R-:W-:Y:S01]  /*23a0*/  IMAD.IADD R65, R11, 0x1, R39 ;  /* 0x000000010b417824 */ /* 0x000fe200078e0227 */
[----:B------:R-:W-:Y:S01]  /*23b0*/  LOP3.LUT R5, R5, R58, RZ, 0x3c, !PT ;  /* 0x0000003a05057212 */ /* 0x000fe200078e3cff */
[----:B------:R-:W-:Y:S02]  /*23c0*/  IMAD.IADD R66, R37, 0x1, R11 ;  /* 0x0000000125427824 */ /* 0x000fe400078e020b */
[----:B------:R-:W-:-:S02]  /*23d0*/  IMAD.IADD R71, R31, 0x1, R71 ;  /* 0x000000011f477824 */ /* 0x000fc400078e0247 */
[----:B------:R-:W-:Y:S02]  /*23e0*/  IMAD R68, R200, 0x200, R5 ;  /* 0x00000200c8447824 */ /* 0x000fe400078e0205 */
[----:B-1----:R-:W-:-:S07]  /*23f0*/  IMAD.IADD R75, R41, 0x1, R75 ;  /* 0x00000001294b7824 */ /* 0x002fce00078e024b */
.L_x_4658:
[----:B------:R-:W-:Y:S01]  /*2400*/  IADD3 R51, R51, -0x1, RZ ;  /* 0xffffffff33337810 */ /* 0x000fe20007ffe0ff */
[----:B---34-:R-:W-:Y:S01]  /*2410*/  IMAD.SHL.U32 R15, R23, 0x1000, RZ ;  /* 0x00001000170f7824 */ /* 0x018fe200078e00ff */
[----:B------:R-:W-:Y:S05]  /*2420*/  YIELD ;  /* 0x0000000000007946 */ /* 0x000fea0003800000 */
[----:B------:R-:W-:Y:S01]  /*2430*/  SHF.R.S32.HI R74, RZ, 0x1f, R51 ;  /* 0x0000001fff4a7819 */ /* 0x000fe20000011433 */
[-C--:B------:R-:W-:Y:S01]  /*2440*/  IMAD R5, R53, R51.reuse, RZ ;  /* 0x0000003335057224 */ /* 0x080fe200078e02ff */
[----:B------:R-:W-:Y:S01]  /*2450*/  BSSY B0, `(.L_x_4629) ;  /* 0x000017c000007945 */ /* 0x000fe20003800000 */
[----:B------:R-:W-:Y:S01]  /*2460*/  IMAD.WIDE.U32 R24, R52, R51, RZ ;  /* 0x0000003334187225 */ /* 0x000fe200078e00ff */
[----:B------:R-:W-:-:S03]  /*2470*/  ISETP.GT.AND P2, PT, R51, R46, PT ;  /* 0x0000002e3300720c */ /* 0x000fc60003f44270 */
[----:B------:R-:W-:Y:S01]  /*2480*/  IMAD R5, R74, R52, R5 ;  /* 0x000000344a057224 */ /* 0x000fe200078e0205 */
[----:B------:R-:W-:-:S03]  /*2490*/  IADD3 R4, P0, R3, R24, RZ ;  /* 0x0000001803047210 */ /* 0x000fc60007f1e0ff */
[----:B------:R-:W-:Y:S01]  /*24a0*/  IMAD.IADD R79, R25, 0x1, R5 ;  /* 0x00000001194f7824 */ /* 0x000fe200078e0205 */
[----:B0-----:R-:W-:Y:S01]  /*24b0*/  LEA R12, P1, R4, R28, 0x1 ;  /* 0x0000001c040c7211 */ /* 0x001fe200078208ff */
[----:B------:R-:W-:Y:S02]  /*24c0*/  IMAD.IADD R5, R64, 0x1, R15 ;  /* 0x0000000140057824 */ /* 0x000fe400078e020f */
[----:B------:R-:W-:Y:S01]  /*24d0*/  IMAD.X R6, R79, 0x1, R48, P0 ;  /* 0x000000014f067824 */ /* 0x000fe200000e0630 */
[----:B------:R-:W-:Y:S02]  /*24e0*/  ISETP.GE.AND P0, PT, R61, 0x1, PT ;  /* 0x000000013d00780c */ /* 0x000fe40003f06270 */
[----:B------:R-:W-:Y:S02]  /*24f0*/  LEA R14, R5, R2, 0x1 ;  /* 0x00000002050e7211 */ /* 0x000fe400078e08ff */
[----:B------:R-:W-:-:S09]  /*2500*/  LEA.HI.X R13, R4, R29, R6, 0x1, P1 ;  /* 0x0000001d040d7211 */ /* 0x000fd200008f0c06 */
[----:B-1----:R-:W-:Y:S05]  /*2510*/  @!P0 BRA `(.L_x_4630) ;  /* 0x0000001400588947 */ /* 0x002fea0003800000 */
        /* <DEDUP_REMOVED lines=23> */
[----:B------:R-:W-:-:S03]  /*2690*/  IADD3 R8, R42, 0x10, RZ ;  /* 0x000000102a087810 */ /* 0x000fc60007ffe0ff */
[----:B------:R-:W-:Y:S01]  /*26a0*/  IMAD.X R10, R76, 0x1, R66, P0 ;  /* 0x000000014c0a7824 */ /* 0x000fe200000e0642 */
[----:B------:R-:W-:Y:S01]  /*26b0*/  LEA R6, P0, R7, UR4, 0x1 ;  /* 0x0000000407067c11 */ /* 0x000fe2000f8008ff */
[----:B------:R-:W-:Y:S01]  /*26c0*/  IMAD.IADD R5, R5, 0x1, R9 ;  /* 0x0000000105057824 */ /* 0x000fe200078e0209 */
[C---:B------:R-:W-:Y:S02]  /*26d0*/  LEA R76, P5, R4.reuse, UR6, 0x1 ;  /* 0x00000006044c7c11 */ /* 0x040fe4000f8a08ff */
[----:B------:R-:W-:Y:S02]  /*26e0*/  LEA.HI.X R7, R7, UR5, R10, 0x1, P0 ;  /* 0x0000000507077c11 */ /* 0x000fe400080f0c0a */
[----:B------:R-:W-:Y:S02]  /*26f0*/  CS2R R10, SRZ ;  /* 0x00000000000a7805 */ /* 0x000fe4000001ff00 */
[----:B------:R-:W-:Y:S02]  /*2700*/  LEA.HI.X R77, R4, UR7, R5, 0x1, P5 ;  /* 0x00000007044d7c11 */ /* 0x000fe4000a8f0c05 */
[----:B------:R-:W-:-:S02]  /*2710*/  ISETP.GE.AND P0, PT, R42, R61, PT ;  /* 0x0000003d2a00720c */ /* 0x000fc40003f06270 */
[----:B------:R-:W-:Y:S02]  /*2720*/  ISETP.GE.AND P5, PT, R8, R61, PT ;  /* 0x0000003d0800720c */ /* 0x000fe40003fa6270 */
[----:B------:R-:W-:-:S09]  /*2730*/  CS2R R8, SRZ ;  /* 0x0000000000087805 */ /* 0x000fd2000001ff00 */
[----:B------:R0:W5:Y:S04]  /*2740*/  @!P0 LDG.E.64 R26, desc[UR42][R6.64] ;  /* 0x0000002a061a8981 */ /* 0x000168000c1e1b00 */
[----:B------:R0:W5:Y:S04]  /*2750*/  @!P5 LDG.E.64 R8, desc[UR42][R6.64+0x20] ;  /* 0x0000202a0608d981 */ /* 0x000168000c1e1b00 */
[----:B------:R0:W5:Y:S04]  /*2760*/  @!P0 LDG.E.64 R24, desc[UR42][R76.64] ;  /* 0x0000002a4c188981 */ /* 0x000168000c1e1b00 */
[----:B------:R0:W5:Y:S02]  /*2770*/  @!P5 LDG.E.64 R10, desc[UR42][R76.64+0x20] ;  /* 0x0000202a4c0ad981 */ /* 0x000164000c1e1b00 */
.L_x_4633:
[----:B------:R-:W-:Y:S05]  /*2780*/  BSYNC B1 ;  /* 0x0000000000017941 */ /* 0x000fea0003800000 */
.L_x_4632:
[----:B------:R-:W-:Y:S01]  /*2790*/  UISETP.NE.AND UP0, UPT, UR39, 0x3, UPT ;  /* 0x000000032700788c */ /* 0x000fe2000bf05270 */
[----:B-----5:R-:W-:Y:S02]  /*27a0*/  IMAD.MOV.U32 R4, RZ, RZ, R8 ;  /* 0x000000ffff047224 */ /* 0x020fe400078e0008 */
[----:B------:R-:W-:Y:S02]  /*27b0*/  IMAD.MOV.U32 R5, RZ, RZ, R9 ;  /* 0x000000ffff057224 */ /* 0x000fe400078e0009 */
[----:B0-----:R-:W-:Y:S01]  /*27c0*/  IMAD.MOV.U32 R6, RZ, RZ, R26 ;  /* 0x000000ffff067224 */ /* 0x001fe200078e001a */
[----:B------:R-:W-:Y:S01]  /*27d0*/  PLOP3.LUT P0, PT, PT, PT, UP0, 0x80, 0x0 ;  /* 0x000000000000781c */ /* 0x000fe20003f0f008 */
[----:B------:R-:W-:Y:S01]  /*27e0*/  IMAD.MOV.U32 R7, RZ, RZ, R25 ;  /* 0x000000ffff077224 */ /* 0x000fe200078e0019 */
[----:B------:R-:W-:Y:S01]  /*27f0*/  PRMT R80, R4, 0x5410, R5 ;  /* 0x0000541004507816 */ /* 0x000fe20000000005 */
[----:B------:R-:W-:Y:S02]  /*2800*/  IMAD.MOV.U32 R4, RZ, RZ, R27 ;  /* 0x000000ffff047224 */ /* 0x000fe400078e001b */
[----:B------:R-:W-:-:S03]  /*2810*/  IMAD.MOV.U32 R5, RZ, RZ, R11 ;  /* 0x000000ffff057224 */ /* 0x000fc600078e000b */
[----:B------:R-:W-:Y:S01]  /*2820*/  PRMT R83, R6, 0x5410, R4 ;  /* 0x0000541006537816 */ /* 0x000fe20000000004 */
[----:B------:R-:W-:Y:S01]  /*2830*/  IMAD.MOV.U32 R6, RZ, RZ, R24 ;  /* 0x000000ffff067224 */ /* 0x000fe200078e0018 */
[----:B------:R-:W-:-:S04]  /*2840*/  MOV R4, R10 ;  /* 0x0000000a00047202 */ /* 0x000fc80000000f00 */
[----:B------:R-:W-:Y:S02]  /*2850*/  PRMT R84, R4, 0x5410, R5 ;  /* 0x0000541004547816 */ /* 0x000fe40000000005 */
[----:B------:R-:W-:Y:S01]  /*2860*/  PRMT R86, R6, 0x5410, R7 ;  /* 0x0000541006567816 */ /* 0x000fe20000000007 */
[----:B------:R-:W-:Y:S06]  /*2870*/  @!P0 BRA `(.L_x_4634) ;  /* 0x0000000000048947 */ /* 0x000fec0003800000 */
[----:B------:R-:W-:Y:S01]  /*2880*/  BPT.TRAP 0x1 ;  /* 0x000000040000795c */ /* 0x000fe20000300000 */
.L_x_4634:
[----:B------:R-:W-:Y:S01]  /*2890*/  IMAD R70, R23, 0x8, R2 ;  /* 0x0000000817467824 */ /* 0x000fe200078e0202 */
[----:B------:R-:W-:Y:S01]  /*28a0*/  SHF.L.U32 R77, R187, 0x1f, RZ ;  /* 0x0000001fbb4d7819 */ /* 0x000fe200000006ff */
[----:B------:R-:W-:Y:S03]  /*28b0*/  BSSY B1, `(.L_x_4635) ;  /* 0x0000003000017945 */ /* 0x000fe60003800000 */
[----:B------:R-:W0:Y:S02]  /*28c0*/  SYNCS.PHASECHK.TRANS64.TRYWAIT P5, [R70+URZ+0x28c90], R77 ;  /* 0x028c904d460075a7 */ /* 0x000e2400080a017f */
[----:B0-----:R-:W-:Y:S05]  /*28d0*/  @!P5 BRA `(.L_x_4636) ;  /* 0x000001a40098d947 */ /* 0x001fea0003800000 */
.L_x_4948:
[----:B------:R-:W-:Y:S05]  /*28e0*/  BSYNC B1 ;  /* 0x0000000000017941 */ /* 0x000fea0003800000 */
.L_x_4635:
        /* <DEDUP_REMOVED lines=10> */
[--C-:B--2---:R-:W-:Y:S01]  /*2990*/  HADD2.F32 R24, -RZ, R7.reuse.H1_H1 ;  /* 0x30000007ff187230 */ /* 0x104fe20000004100 */
[----:B------:R-:W-:Y:S01]  /*29a0*/  SHF.R.U32.HI R74, RZ, 0x10, R25 ;  /* 0x00000010ff4a7819 */ /* 0x000fe20000011619 */
[----:B------:R-:W-:Y:S01]  /*29b0*/  HADD2.F32 R7, -RZ, R7.H0_H0 ;  /* 0x20000007ff077230 */ /* 0x000fe20000004100 */
[----:B------:R-:W-:Y:S01]  /*29c0*/  MOV R14, R6 ;  /* 0x00000006000e7202 */ /* 0x000fe20000000f00 */
[----:B------:R-:W-:Y:S02]  /*29d0*/  HADD2.F32 R27, -RZ, R27.H0_H0 ;  /* 0x2000001bff1b7230 */ /* 0x000fe40000004100 */
[----:B------:R-:W-:-:S02]  /*29e0*/  HADD2.F32 R6, -RZ, R5.H1_H1 ;  /* 0x30000005ff067230 */ /* 0x000fc40000004100 */
[----:B------:R-:W-:Y:S02]  /*29f0*/  HADD2.F32 R74, -RZ, R74.H0_H0 ;  /* 0x2000004aff4a7230 */ /* 0x000fe40000004100 */
[----:B------:R-:W-:Y:S02]  /*2a00*/  HADD2.F32 R5, -RZ, R5.H0_H0 ;  /* 0x20000005ff057230 */ /* 0x000fe40000004100 */
[----:B------:R-:W-:Y:S02]  /*2a10*/  HADD2.F32 R25, -RZ, R76.H0_H0 ;  /* 0x2000004cff197230 */ /* 0x000fe40000004100 */
[-C--:B------:R-:W-:Y:S01]  /*2a20*/  FMUL.FTZ R76, R6, R27.reuse ;  /* 0x0000001b064c7220 */ /* 0x080fe20000410000 */
[----:B------:R-:W-:Y:S02]  /*2a30*/  HADD2.F32 R26, -RZ, R26.H0_H0 ;  /* 0x2000001aff1a7230 */ /* 0x000fe40000004100 */
[----:B------:R-:W-:Y:S01]  /*2a40*/  FMUL.FTZ R27, R5, R27 ;  /* 0x0000001b051b7220 */ /* 0x000fe20000410000 */
[-C--:B------:R-:W-:Y:S01]  /*2a50*/  FMUL.FTZ R79, R7, R74.reuse ;  /* 0x0000004a074f7220 */ /* 0x080fe20000410000 */
[----:B------:R-:W-:Y:S01]  /*2a60*/  FMUL.FTZ R78, R24, R74 ;  /* 0x0000004a184e7220 */ /* 0x000fe20000410000 */
[-C--:B------:R-:W-:Y:S01]  /*2a70*/  FFMA.FTZ R76, R5, R25.reuse, -R76 ;  /* 0x00000019054c7223 */ /* 0x080fe2000001084c */
[----:B------:R-:W-:Y:S01]  /*2a80*/  FFMA.FTZ R81, R6, R25, R27 ;  /* 0x0000001906517223 */ /* 0x000fe2000001001b */
[----:B------:R-:W-:Y:S01]  /*2a90*/  FFMA.FTZ R85, R24, R26, R79 ;  /* 0x0000001a18557223 */ /* 0x000fe2000001004f */
[----:B------:R-:W-:-:S02]  /*2aa0*/  HADD2.F32 R24, -RZ, R86.H0_H0 ;  /* 0x20000056ff187230 */ /* 0x000fc40000004100 */
[----:B------:R-:W-:Y:S01]  /*2ab0*/  FFMA.FTZ R78, R7, R26, -R78 ;  /* 0x0000001a074e7223 */ /* 0x000fe2000001084e */
[----:B------:R-:W-:Y:S02]  /*2ac0*/  HADD2.F32 R27, -RZ, R86.H1_H1 ;  /* 0x30000056ff1b7230 */ /* 0x000fe40000004100 */
[----:B------:R-:W-:Y:S02]  /*2ad0*/  HADD2.F32 R5, -RZ, R4.H1_H1 ;  /* 0x30000004ff057230 */ /* 0x000fe40000004100 */
[----:B------:R-:W-:Y:S02]  /*2ae0*/  HADD2.F32 R6, -RZ, R14.H1_H1 ;  /* 0x3000000eff067230 */ /* 0x000fe40000004100 */
[----:B------:R-:W-:Y:S02]  /*2af0*/  HADD2.F32 R4, -RZ, R4.H0_H0 ;  /* 0x20000004ff047230 */ /* 0x000fe40000004100 */
[----:B------:R-:W-:Y:S01]  /*2b00*/  FMUL.FTZ R79, R5, R24 ;  /* 0x00000018054f7220 */ /* 0x000fe20000410000 */
[----:B------:R-:W-:-:S02]  /*2b10*/  HADD2.F32 R14, -RZ, R14.H0_H0 ;  /* 0x2000000eff0e7230 */ /* 0x000fc40000004100 */
[--C-:B------:R-:W-:Y:S02]  /*2b20*/  HADD2.F32 R7, -RZ, R83.reuse.H0_H0 ;  /* 0x20000053ff077230 */ /* 0x100fe40000004100 */
[----:B------:R-:W-:Y:S01]  /*2b30*/  FMUL.FTZ R24, R4, R24 ;  /* 0x0000001804187220 */ /* 0x000fe20000410000 */
[----:B------:R-:W-:Y:S02]  /*2b40*/  HADD2.F32 R25, -RZ, R83.H1_H1 ;  /* 0x30000053ff197230 */ /* 0x000fe40000004100 */
[-C--:B------:R-:W-:Y:S01]  /*2b50*/  FMUL.FTZ R83, R6, R27.reuse ;  /* 0x0000001b06537220 */ /* 0x080fe20000410000 */
        /* <DEDUP_REMOVED lines=9> */
.L_x_4641:
[----:B------:R-:W-:Y:S05]  /*2bf0*/  BSYNC B2 ;  /* 0x0000000000027941 */ /* 0x000fea0003800000 */
.L_x_4640:
[----:B--2---:R1:W-:Y:S02]  /*2c00*/  STG.E.128 desc[UR42][R12.64], R4 ;  /* 0x000000040c007986 */ /* 0x0043e4000c101d2a */
.L_x_4639:
[----:B------:R-:W-:Y:S05]  /*2c10*/  BSYNC B1 ;  /* 0x0000000000017941 */ /* 0x000fea0003800000 */
.L_x_4638:
        /* <DEDUP_REMOVED lines=52> */
.L_x_4643:
[----:B------:R-:W-:Y:S05]  /*2f60*/  BSYNC B1 ;  /* 0x0000000000017941 */ /* 0x000fea0003800000 */
.L_x_4642:
[----:B-1----:R2:W-:Y:S01]  /*2f70*/  STG.E.128 desc[UR42][R12.64+0x40], R4 ;  /* 0x000040040c007986 */ /* 0x0025e2000c101d2a */
[----:B------:R-:W-:Y:S05]  /*2f80*/  BRA `(.L_x_4637) ;  /* 0x0000000c00207947 */ /* 0x000fea0003800000 */
.L_x_4631:
[----:B------:R-:W-:-:S05]  /*2f90*/  IMAD R5, R51, -0x40, R32 ;  /* 0xffffffc033057824 */ /* 0x000fca00078e0220 */
[----:B------:R-:W-:-:S04]  /*2fa0*/  VIMNMX R5, R5, 0x40, PT ;  /* 0x0000004005057848 */ /* 0x000fc80003fe0100 */
[----:B------:R-:W-:-:S04]  /*2fb0*/  ISETP.GE.AND P1, PT, R186, R5, PT ;  /* 0x00000005ba00720c */ /* 0x000fc80003f26270 */
[----:B------:R-:W-:-:S13]  /*2fc0*/  ISETP.GE.OR P0, PT, R16, R61, P1 ;  /* 0x0000003d1000720c */ /* 0x000fda0000f06670 */
[----:B------:R-:W0:Y:S01]  /*2fd0*/  @!P0 LDC.64 R12, c[0x0][0x3c8] ;  /* 0x0000f200ff0c8b82 */ /* 0x000e220000000a00 */
[----:B------:R-:W-:Y:S01]  /*2fe0*/  @!P0 IADD3 R6, P5, R38, R4, RZ ;  /* 0x0000000426068210 */ /* 0x000fe20007fbe0ff */
[----:B------:R-:W-:Y:S02]  /*2ff0*/  @!P0 IMAD R4, R56, R51, RZ ;  /* 0x0000003338048224 */ /* 0x000fe400078e02ff */
[----:B------:R-:W-:Y:S01]  /*3000*/  @!P0 IMAD.MOV.U32 R5, RZ, RZ, R67 ;  /* 0x000000ffff058224 */ /* 0x000fe200078e0043 */
[----:B------:R-:W-:Y:S01]  /*3010*/  @!P0 IADD3.X R7, R76, R65, RZ, P5, !PT ;  /* 0x000000414c078210 */ /* 0x000fe20002ffe4ff */
[----:B------:R-:W-:Y:S02]  /*3020*/  @!P0 IMAD R9, R74, R57, R4 ;  /* 0x000000394a098224 */ /* 0x000fe400078e0204 */
[----:B------:R-:W1:Y:S01]  /*3030*/  @!P0 LDC.64 R26, c[0x0][0x3e0] ;  /* 0x0000f800ff1a8b82 */ /* 0x000e620000000a00 */
[----:B------:R-:W-:-:S04]  /*3040*/  @!P0 IMAD.MOV.U32 R4, RZ, RZ, R34 ;  /* 0x000000ffff048224 */ /* 0x000fc800078e0022 */
[----:B------:R-:W-:Y:S01]  /*3050*/  @!P0 IMAD.WIDE.U32 R10, R51, R57, R4 ;  /* 0x00000039330a8225 */ /* 0x000fe200078e0004 */
[----:B------:R-:W-:-:S03]  /*3060*/  CS2R R4, SRZ ;  /* 0x0000000000047805 */ /* 0x000fc6000001ff00 */
[----:B------:R-:W-:Y:S01]  /*3070*/  @!P0 IMAD.IADD R11, R9, 0x1, R11 ;  /* 0x00000001090b8824 */ /* 0x000fe200078e020b */
        /* <DEDUP_REMOVED lines=9> */
[----:B------:R-:W-:Y:S01]  /*3110*/  UISETP.NE.AND UP0, UPT, UR39, 0x3, UPT ;  /* 0x000000032700788c */ /* 0x000fe2000bf05270 */
[----:B------:R-:W-:-:S05]  /*3120*/  ISETP.GE.AND P5, PT, R16, R61, PT ;  /* 0x0000003d1000720c */ /* 0x000fca0003fa6270 */
[----:B------:R-:W-:Y:S02]  /*3130*/  PLOP3.LUT P0, PT, PT, PT, UP0, 0x80, 0x0 ;  /* 0x000000000000781c */ /* 0x000fe40003f0f008 */
        /* <DEDUP_REMOVED lines=17> */
.L_x_4644:
[----:B------:R-:W-:Y:S01]  /*3250*/  IMAD R70, R23, 0x8, R2 ;  /* 0x0000000817467824 */ /* 0x000fe200078e0202 */
[----:B------:R-:W-:Y:S01]  /*3260*/  SHF.L.U32 R77, R187, 0x1f, RZ ;  /* 0x0000001fbb4d7819 */ /* 0x000fe200000006ff */
[----:B------:R-:W-:Y:S03]  /*3270*/  BSSY B1, `(.L_x_4645) ;  /* 0x0000003000017945 */ /* 0x000fe60003800000 */
[----:B------:R-:W0:Y:S02]  /*3280*/  SYNCS.PHASECHK.TRANS64.TRYWAIT P5, [R70+URZ+0x28c90], R77 ;  /* 0x028c904d460075a7 */ /* 0x000e2400080a017f */
[----:B0-----:R-:W-:Y:S05]  /*3290*/  @!P5 BRA `(.L_x_4646) ;  /* 0x0000019c003cd947 */ /* 0x001fea0003800000 */
.L_x_4949:
[----:B------:R-:W-:Y:S05]  /*32a0*/  BSYNC B1 ;  /* 0x0000000000017941 */ /* 0x000fea0003800000 */
.L_x_4645:
        /* <DEDUP_REMOVED lines=23> */
[----:B------:R-:W-:-:S05]  /*3420*/  LOP3.LUT R13, R13, R58, RZ, 0x3c, !PT ;  /* 0x0000003a0d0d7212 */ /* 0x000fca00078e3cff */
[----:B------:R-:W-:Y:S02]  /*3430*/  IMAD R12, R200, 0x200, R13 ;  /* 0x00000200c80c7824 */ /* 0x000fe400078e020d */
[----:B------:R-:W-:Y:S02]  /*3440*/  IMAD.IADD R13, R68, 0x1, R15 ;  /* 0x00000001440d7824 */ /* 0x000fe400078e020f */
[----:B------:R-:W-:-:S03]  /*3450*/  IMAD.IADD R15, R15, 0x1, R12 ;  /* 0x000000010f0f7824 */ /* 0x000fc600078e020c */
[----:B------:R-:W-:Y:S01]  /*3460*/  LEA R13, R13, R2, 0x1 ;  /* 0x000000020d0d7211 */ /* 0x000fe200078e08ff */
[----:B------:R-:W-:-:S05]  /*3470*/  IMAD R24, R15, 0x2, R2 ;  /* 0x000000020f187824 */ /* 0x000fca00078e0202 */
[----:B------:R-:W1:Y:S04]  /*3480*/  LDS.128 R12, [R13+0x22400] ;  /* 0x022400000d0c7984 */ /* 0x000e680000000c00 */
        /* <DEDUP_REMOVED lines=81> */
[----:B------:R-:W-:Y:S01]  /*39a0*/  F2FP.F16.F32.PACK_AB R14, R14, R15 ;  /* 0x0000000f0e0e723e */ /* 0x000fe200000000ff */
[----:B------:R-:W-:Y:S01]  /*39b0*/  IMAD.MOV.U32 R15, RZ, RZ, R85 ;  /* 0x000000ffff0f7224 */ /* 0x000fe200078e0055 */
[----:B------:R-:W-:-:S07]  /*39c0*/  F2FP.F16.F32.PACK_AB R26, R9, R8 ;  /* 0x00000008091a723e */ /* 0x000fce00000000ff */
.L_x_4648:
[----:B------:R-:W-:Y:S05]  /*39d0*/  BSYNC B1 ;  /* 0x0000000000017941 */ /* 0x000fea0003800000 */
.L_x_4647:
        /* <DEDUP_REMOVED lines=10> */
.L_x_4630:
[----:B------:R-:W-:-:S06]  /*3a80*/  UISETP.NE.AND UP0, UPT, UR39, 0x3, UPT ;  /* 0x000000032700788c */ /* 0x000fcc000bf05270 */
[----:B------:R-:W-:-:S13]  /*3a90*/  PLOP3.LUT P0, PT, PT, PT, UP0, 0x80, 0x0 ;  /* 0x000000000000781c */ /* 0x000fda0003f0f008 */
[----:B------:R-:W-:Y:S05]  /*3aa0*/  @!P0 BRA `(.L_x_4649) ;  /* 0x0000000000048947 */ /* 0x000fea0003800000 */
[----:B------:R-:W-:Y:S01]  /*3ab0*/  BPT.TRAP 0x1 ;  /* 0x000000040000795c */ /* 0x000fe20000300000 */
.L_x_4649:
        /* <DEDUP_REMOVED lines=8> */
.L_x_4950:
[----:B------:R-:W-:Y:S05]  /*3b40*/  BSYNC B1 ;  /* 0x0000000000017941 */ /* 0x000fea0003800000 */
.L_x_4650:
[----:B------:R-:W-:Y:S05]  /*3b50*/  @P1 BRA `(.L_x_4637) ;  /* 0x00000000002c1947 */ /* 0x000fea0003800000 */
[----:B------:R-:W-:Y:S02]  /*3b60*/  @!P3 LOP3.LUT P5, RZ, R193, 0x4, RZ, 0xc0, !PT ;  /* 0x00000004c1ffb812 */ /* 0x000fe400078ac0ff */
[----:B------:R-:W-:Y:S02]  /*3b70*/  PLOP3.LUT P6, PT, PT, PT, PT, 0x8, 0x0 ;  /* 0x000000000000781c */ /* 0x000fe40003fce170 */
[----:B------:R-:W-:Y:S02]  /*3b80*/  @!P3 PLOP3.LUT P6, PT, P5, PT, PT, 0x80, 0x0 ;  /* 0x000000000000b81c */ /* 0x000fe40002fcf070 */
[----:B------:R-:W-:-:S11]  /*3b90*/  @!P3 IADD3 R4, R64, 0x20, RZ ;  /* 0x000000204004b810 */ /* 0x000fd60007ffe0ff */
[----:B------:R-:W-:-:S04]  /*3ba0*/  @P6 VIADD R4, R64, 0xffffffe0 ;  /* 0xffffffe040046836 */ /* 0x000fc80000000000 */
[----:B------:R-:W-:Y:S02]  /*3bb0*/  @!P3 IMAD.IADD R15, R15, 0x1, R4 ;  /* 0x000000010f0fb824 */ /* 0x000fe400078e0204 */
[----:B------:R-:W1:Y:S02]  /*3bc0*/  @!P4 LDS.128 R4, [R14+0x22400] ;  /* 0x022400000e04c984 */ /* 0x000e640000000c00 */
[----:B------:R-:W-:-:S06]  /*3bd0*/  @!P3 IMAD R8, R15, 0x2, R2 ;  /* 0x000000020f08b824 */ /* 0x000fcc00078e0202 */
[----:B------:R-:W2:Y:S04]  /*3be0*/  @!P3 LDS.128 R8, [R8+0x22400] ;  /* 0x022400000808b984 */ /* 0x000ea80000000c00 */
[----:B-1----:R1:W-:Y:S04]  /*3bf0*/  @!P4 STG.E.128 desc[UR42][R12.64], R4 ;  /* 0x000000040c00c986 */ /* 0x0023e8000c101d2a */
[----:B--2---:R1:W-:Y:S02]  /*3c00*/  @!P3 STG.E.128 desc[UR42][R12.64+0x40], R8 ;  /* 0x000040080c00b986 */ /* 0x0043e4000c101d2a */
.L_x_4637:
[----:B------:R-:W-:Y:S05]  /*3c10*/  BSYNC B0 ;  /* 0x0000000000007941 */ /* 0x000fea0003800000 */
.L_x_4629:
[----:B-12-4-:R-:W1:Y:S01]  /*3c20*/  S2R R4, SR_TID.X ;  /* 0x0000000000047919 */ /* 0x016e620000002100 */
        /* <DEDUP_REMOVED lines=16> */
.L_x_4653:
[----:B------:R-:W-:Y:S05]  /*3d30*/  BSYNC B0 ;  /* 0x0000000000007941 */ /* 0x000fea0003800000 */
.L_x_4652:
[----:B------:R-:W2:Y:S01]  /*3d40*/  SYNCS.PHASECHK.TRANS64.TRYWAIT P0, [R70+URZ+0x28cb0], R77 ;  /* 0x028cb04d460075a7 */ /* 0x000ea2000800017f */
[----:B------:R-:W-:Y:S04]  /*3d50*/  BSSY B0, `(.L_x_4654) ;  /* 0x0000002000007945 */ /* 0x000fe80003800000 */
[----:B--2---:R-:W-:Y:S05]  /*3d60*/  @!P0 BRA `(.L_x_4655) ;  /* 0x0000019000b08947 */ /* 0x004fea0003800000 */
.L_x_4951:
[----:B------:R-:W-:Y:S05]  /*3d70*/  BSYNC B0 ;  /* 0x0000000000007941 */ /* 0x000fea0003800000 */
.L_x_4654:
[----:B------:R-:W-:Y:S04]  /*3d80*/  BSSY B0, `(.L_x_4656) ;  /* 0x0000051000007945 */ /* 0x000fe80003800000 */
[----:B------:R-:W-:Y:S05]  /*3d90*/  @P1 BRA `(.L_x_4657) ;  /* 0x00000004003c1947 */ /* 0x000fea0003800000 */
[----:B-1----:R-:W-:Y:S01]  /*3da0*/  IMAD.WIDE R4, R51, 0x40, R20 ;  /* 0x0000004033047825 */ /* 0x002fe200078e0214 */
[----:B------:R-:W-:Y:S01]  /*3db0*/  ULDC.64 UR4, c[0x0][0x318] ;  /* 0x0000c60000047ab9 */ /* 0x000fe20000000a00 */
[----:B------:R-:W-:Y:S02]  /*3dc0*/  MOV R74, R40 ;  /* 0x00000028004a7202 */ /* 0x000fe40000000f00 */
[----:B------:R-:W-:Y:S01]  /*3dd0*/  IMAD R5, R5, UR4, RZ ;  /* 0x0000000405057c24 */ /* 0x000fe2000f8e02ff */
[----:B------:R-:W-:Y:S01]  /*3de0*/  LOP3.LUT P0, RZ, R193, 0x4, RZ, 0xc0, !PT ;  /* 0x00000004c1ff7812 */ /* 0x000fe2000780c0ff */
[----:B------:R-:W-:Y:S01]  /*3df0*/  IMAD R9, R23, 0x8000, R64 ;  /* 0x0000800017097824 */ /* 0x000fe200078e0240 */
[----:B------:R-:W-:Y:S01]  /*3e00*/  IADD3 R78, R16, 0x140, RZ ;  /* 0x00000140104e7810 */ /* 0x000fe20007ffe0ff */
[----:B------:R-:W-:-:S04]  /*3e10*/  IMAD.WIDE.U32 R6, R4, UR4, R74 ;  /* 0x0000000404067c25 */ /* 0x000fc8000f8e004a */
[----:B------:R-:W-:Y:S01]  /*3e20*/  IMAD R5, R4, UR5, R5 ;  /* 0x0000000504057c24 */ /* 0x000fe2000f8e0205 */
[----:B------:R-:W-:Y:S01]  /*3e30*/  ULDC.64 UR4, c[0x0][0x308] ;  /* 0x0000c20000047ab9 */ /* 0x000fe20000000a00 */
[----:B------:R-:W-:Y:S01]  /*3e40*/  VIADD R4, R16, 0x40 ;  /* 0x0000004010047836 */ /* 0x000fe20000000000 */
[C---:B------:R-:W-:Y:S01]  /*3e50*/  LEA R76, P1, R6.reuse, UR4, 0x1 ;  /* 0x00000004064c7c11 */ /* 0x040fe2000f8208ff */
[----:B------:R-:W-:Y:S01]  /*3e60*/  IMAD.IADD R5, R7, 0x1, R5 ;  /* 0x0000000107057824 */ /* 0x000fe200078e0205 */
[----:B------:R-:W-:Y:S01]  /*3e70*/  ULDC UR4, c[0x0][0x310] ;  /* 0x0000c40000047ab9 */ /* 0x000fe20000000800 */
[C---:B------:R-:W-:Y:S01]  /*3e80*/  VIADD R79, R9.reuse, 0x20 ;  /* 0x00000020094f7836 */ /* 0x040fe20000000000 */
[C---:B------:R-:W-:Y:S01]  /*3e90*/  @P0 IADD3 R79, R9.reuse, -0x20, RZ ;  /* 0xffffffe0094f0810 */ /* 0x040fe20007ffe0ff */
[----:B---3--:R-:W-:Y:S01]  /*3ea0*/  IMAD R80, R9, 0x2, R2 ;  /* 0x0000000209507824 */ /* 0x008fe200078e0202 */
[----:B0-2---:R-:W-:Y:S01]  /*3eb0*/  LEA.HI.X R77, R6, UR5, R5, 0x1, P1 ;  /* 0x00000005064d7c11 */ /* 0x005fe200088f0c05 */
        /* <DEDUP_REMOVED lines=61> */
.L_x_4657:
[----:B------:R-:W-:Y:S05]  /*4290*/  BSYNC B0 ;  /* 0x0000000000007941 */ /* 0x000fea0003800000 */
.L_x_4656:
        /* <DEDUP_REMOVED lines=8> */
[----:B0-2---:R-:W-:-:S03]  /*4320*/  @!P5 VIADD R70, R70, 0x28cc0 ;  /* 0x00028cc04646d836 */ /* 0x005fc60000000000 */
[C---:B------:R-:W-:Y:S02]  /*4330*/  ISETP.NE.AND P1, PT, R23.reuse, 0x2, PT ;  /* 0x000000021700780c */ /* 0x040fe40003f25270 */
[----:B------:R-:W-:Y:S02]  /*4340*/  PLOP3.LUT P0, PT, PT, PT, PT, 0x8, 0x0 ;  /* 0x000000000000781c */ /* 0x000fe40003f0e170 */
[----:B------:R-:W-:Y:S02]  /*4350*/  @!P5 PRMT R70, RZ, 0x654, R70 ;  /* 0x00000654ff46d816 */ /* 0x000fe40000000046 */
[----:B-1----:R-:W-:Y:S02]  /*4360*/  SEL R4, RZ, 0x1, P1 ;  /* 0x00000001ff047807 */ /* 0x002fe40000800000 */
[----:B------:R-:W-:Y:S02]  /*4370*/  SEL R23, R23, RZ, P1 ;  /* 0x000000ff17177207 */ /* 0x000fe40000800000 */
[----:B------:R-:W-:Y:S01]  /*4380*/  LOP3.LUT R187, R187, R4, RZ, 0x3c, !PT ;  /* 0x00000004bbbb7212 */ /* 0x000fe200078e3cff */
[----:B------:R1:W-:Y:S01]  /*4390*/  @!P5 SYNCS.ARRIVE.TRANS64.RED.A1T0 RZ, [R70+URZ], RZ ;  /* 0x000000ff46ffd9a7 */ /* 0x0003e2000810043f */
[----:B------:R-:W-:Y:S05]  /*43a0*/  @P2 BRA `(.L_x_4658) ;  /* 0xffffffe000142947 */ /* 0x000fea000383ffff */
.L_x_4624:
[----:B------:R-:W-:Y:S04]  /*43b0*/  BSSY B0, `(.L_x_4659) ;  /* 0x0000004000007945 */ /* 0x000fe80003800000 */
[----:B------:R-:W-:Y:S05]  /*43c0*/  @P0 BRA `(.L_x_4660) ;  /* 0x0000000000080947 */ /* 0x000fea0003800000 */
[----:B------:R-:W0:Y:S02]  /*43d0*/  FENCE.VIEW.ASYNC.G ;  /* 0x00000000000073c6 */ /* 0x000e240000000100 */
[----:B0-----:R-:W-:Y:S06]  /*43e0*/  BAR.ARV 0xc, 0x120 ;  /* 0x0304800000007b1d */ /* 0x001fec0000002000 */
.L_x_4660:
[----:B------:R-:W-:Y:S05]  /*43f0*/  BSYNC B0 ;  /* 0x0000000000007941 */ /* 0x000fea0003800000 */
.L_x_4659:
[----:B------:R-:W-:Y:S01]  /*4400*/  UISETP.NE.AND UP0, UPT, UR38, 0x1, UPT ;  /* 0x000000012600788c */ /* 0x000fe2000bf05270 */
[----:B------:R-:W-:Y:S01]  /*4410*/  BSSY B7, `(.L_x_4661) ;  /* 0x0000fb7000077945 */ /* 0x000fe20003800000 */
[----:B------:R-:W-:Y:S02]  /*4420*/  ULDC UR4, c[0x0][0x9e0] ;  /* 0x0002780000047ab9 */ /* 0x000fe40000000800 */
[----:B------:R-:W-:Y:S02]  /*4430*/  VIADD R0, R49, UR4 ;  /* 0x0000000431007c36 */ /* 0x000fe40008000000 */
[----:B------:R-:W-:-:S13]  /*4440*/  PLOP3.LUT P0, PT, PT, PT, UP0, 0x80, 0x0 ;  /* 0x000000000000781c */ /* 0x000fda0003f0f008 */
[----:B------:R-:W-:Y:S05]  /*4450*/  @!P0 BRA `(.L_x_4662) ;  /* 0x0000002000708947 */ /* 0x000fea0003800000 */
[----:B------:R-:W0:Y:S02]  /*4460*/  LDC R6, c[0x0][0x9e4] ;  /* 0x00027900ff067b82 */ /* 0x000e240000000800 */
[----:B0-----:R-:W-:-:S13]  /*4470*/  ISETP.GE.AND P0, PT, R6, 0x1, PT ;  /* 0x000000010600780c */ /* 0x001fda0003f06270 */
[----:B------:R-:W-:Y:S05]  /*4480*/  @!P0 BRA `(.L_x_4663) ;  /* 0x0000000000488947 */ /* 0x000fea0003800000 */
        /* <DEDUP_REMOVED lines=11> */
.L_x_4665:
[----:B------:R-:W-:-:S13]  /*4540*/  ISETP.NE.AND P1, PT, R6, 0x1, PT ;  /* 0x000000010600780c */ /* 0x000fda0003f25270 */
[----:B------:R-:W0:Y:S02]  /*4550*/  @P1 LDC.64 R4, c[0x0][0x9e8] ;  /* 0x00027a00ff041b82 */ /* 0x000e240000000a00 */
[----:B0-----:R-:W-:-:S05]  /*4560*/  @P1 IMAD.HI.U32 R4, R3, R4, RZ ;  /* 0x0000000403041227 */ /* 0x001fca00078e00ff */
[----:B------:R-:W-:-:S07]  /*4570*/  @P1 SHF.R.U32.HI R3, RZ, R5, R4 ;  /* 0x00000005ff031219 */ /* 0x000fce0000011604 */
.L_x_4666:
[----:B------:R-:W-:Y:S05]  /*4580*/  BSYNC B0 ;  /* 0x0000000000007941 */ /* 0x000fea0003800000 */
.L_x_4664:
[----:B------:R-:W-:-:S05]  /*4590*/  IMAD R3, R3, R6, R6 ;  /* 0x0000000603037224 */ /* 0x000fca00078e0206 */
[----:B------:R-:W-:-:S07]  /*45a0*/  VIMNMX R0, R0, R3, PT ;  /* 0x0000000300007248 */ /* 0x000fce0003fe0100 */
.L_x_4663:
[----:B------:R-:W-:Y:S01]  /*45b0*/  VIADD R0, R0, 0x3f ;  /* 0x0000003f00007836 */ /* 0x000fe20000000000 */
[----:B------:R-:W-:Y:S02]  /*45c0*/  ULDC UR4, c[0x0][0x9dc] ;  /* 0x0002770000047ab9 */ /* 0x000fe40000000800 */
[----:B------:R-:W-:Y:S02]  /*45d0*/  VIADD R4, R47, -UR4 ;  /* 0x800000042f047c36 */ /* 0x000fe40008000000 */
[----:B------:R-:W-:-:S04]  /*45e0*/  SHF.R.S32.HI R3, RZ, 0x1f, R0 ;  /* 0x0000001fff037819 */ /* 0x000fc80000011400 */
[----:B------:R-:W-:-:S04]  /*45f0*/  LEA.HI R3, R3, R0, RZ, 0x6 ;  /* 0x0000000003037211 */ /* 0x000fc800078f30ff */
[----:B------:R-:W-:-:S04]  /*4600*/  SHF.R.S32.HI R3, RZ, 0x6, R3 ;  /* 0x00000006ff037819 */ /* 0x000fc80000011403 */
[----:B---34-:R-:W-:Y:S01]  /*4610*/  VIMNMX R14, R168, R3, PT ;  /* 0x00000003a80e7248 */ /* 0x018fe20003fe0100 */
        /* <DEDUP_REMOVED lines=11> */
.L_x_4669:
[----:B------:R-:W-:-:S13]  /*46d0*/  ISETP.NE.AND P0, PT, R6, 0x1, PT ;  /* 0x000000010600780c */ /* 0x000fda0003f05270 */
[----:B------:R-:W0:Y:S02]  /*46e0*/  @P0 LDC.64 R8, c[0x0][0x9e8] ;  /* 0x00027a00ff080b82 */ /* 0x000e240000000a00 */
[----:B0-----:R-:W-:-:S05]  /*46f0*/  @P0 IMAD.HI.U32 R8, R47, R8, RZ ;  /* 0x000000082f080227 */ /* 0x001fca00078e00ff */
[----:B------:R-:W-:-:S07]  /*4700*/  @P0 SHF.R.U32.HI R47, RZ, R9, R8 ;  /* 0x00000009ff2f0219 */ /* 0x000fce0000011608 */
.L_x_4670:
[----:B------:R-:W-:Y:S05]  /*4710*/  BSYNC B0 ;  /* 0x0000000000007941 */ /* 0x000fea0003800000 */
.L_x_4668:
[----:B------:R-:W-:-:S05]  /*4720*/  IMAD R47, R47, R6, RZ ;  /* 0x000000062f2f7224 */ /* 0x000fca00078e02ff */
[----:B------:R-:W-:-:S07]  /*4730*/  VIMNMX R4, R4, R47, !PT ;  /* 0x0000002f04047248 */ /* 0x000fce0007fe0100 */
.L_x_4667:
        /* <DEDUP_REMOVED lines=14> */
[----:B------:R-:W-:Y:S02]  /*4820*/  CS2R R136, SRZ ;  /* 0x0000000000887805 */ /* 0x000fe4000001ff00 */
[----:B------:R-:W-:Y:S02]  /*4830*/  CS2R R134, SRZ ;  /* 0x0000000000867805 */ /* 0x000fe4000001ff00 */
[----:B------:R-:W-:Y:S02]  /*4840*/  ISETP.GT.AND P1, PT, R14, R4, PT ;  /* 0x000000040e00720c */ /* 0x000fe40003f24270 */
        /* <DEDUP_REMOVED lines=35> */
[----:B-1----:R-:W-:Y:S02]  /*4a80*/  CS2R R70, SRZ ;  /* 0x0000000000467805 */ /* 0x002fe4000001ff00 */
        /* <DEDUP_REMOVED lines=11> */
[----:B------:R-:W-:Y:S02]  /*4b40*/  MOV R169, RZ ;  /* 0x000000ff00a97202 */ /* 0x000fe40000000f00 */
[----:B------:R-:W-:Y:S02]  /*4b50*/  CS2R R38, SRZ ;  /* 0x0000000000267805 */ /* 0x000fe4000001ff00 */
[----:B------:R-:W-:Y:S02]  /*4b60*/  CS2R R170, SRZ ;  /* 0x0000000000aa7805 */ /* 0x000fe4000001ff00 */
[----:B------:R-:W-:-:S02]  /*4b70*/  CS2R R34, SRZ ;  /* 0x0000000000227805 */ /* 0x000fc4000001ff00 */
[----:B------:R-:W-:Y:S01]  /*4b80*/  CS2R R172, SRZ ;  /* 0x0000000000ac7805 */ /* 0x000fe2000001ff00 */
[----:B------:R-:W-:Y:S01]  /*4b90*/  IMAD.MOV.U32 R31, RZ, RZ, RZ ;  /* 0x000000ffff1f7224 */ /* 0x000fe200078e00ff */
[----:B------:R-:W-:Y:S02]  /*4ba0*/  CS2R R6, SRZ ;  /* 0x0000000000067805 */ /* 0x000fe4000001ff00 */
[----:B------:R-:W-:Y:S01]  /*4bb0*/  CS2R R174, SRZ ;  /* 0x0000000000ae7805 */ /* 0x000fe2000001ff00 */
[----:B------:R-:W-:Y:S02]  /*4bc0*/  IMAD.MOV.U32 R27, RZ, RZ, RZ ;  /* 0x000000ffff1b7224 */ /* 0x000fe400078e00ff */
[----:B------:R-:W-:Y:S01]  /*4bd0*/  IMAD.MOV.U32 R5, RZ, RZ, RZ ;  /* 0x000000ffff057224 */ /* 0x000fe200078e00ff */
[----:B------:R-:W-:Y:S06]  /*4be0*/  @!P1 BRA `(.L_x_4671) ;  /* 0x000000f000e49947 */ /* 0x000fec0003800000 */
[----:B------:R-:W0:Y:S02]  /*4bf0*/  SHFL.IDX PT, R0, R218, RZ, 0x1f ;  /* 0x00001fffda007589 */ /* 0x000e2400000e0000 */
[----:B0-----:R-:W-:-:S04]  /*4c00*/  LEA.HI R3, R0, R0, RZ, 0x1 ;  /* 0x0000000000037211 */ /* 0x001fc800078f08ff */
[----:B------:R-:W-:-:S05]  /*4c10*/  LOP3.LUT R3, R3, 0x1fffe, RZ, 0xc0, !PT ;  /* 0x0001fffe03037812 */ /* 0x000fca00078ec0ff */
[----:B------:R-:W-:Y:S02]  /*4c20*/  IMAD.IADD R3, R0, 0x1, -R3 ;  /* 0x0000000100037824 */ /* 0x000fe400078e0a03 */
[----:B------:R-:W-:-:S03]  /*4c30*/  IMAD.U32 R0, RZ, RZ, UR39 ;  /* 0x00000027ff007e24 */ /* 0x000fc6000f8e00ff */
[----:B------:R-:W-:Y:S02]  /*4c40*/  LEA R3, R3, R2, 0xf ;  /* 0x0000000203037211 */ /* 0x000fe400078e78ff */
[----:B------:R-:W-:-:S03]  /*4c50*/  ISETP.NE.AND P0, PT, R0, 0x3, PT ;  /* 0x000000030000780c */ /* 0x000fc60003f05270 */
[----:B------:R-:W-:-:S05]  /*4c60*/  VIADD R3, R3, 0x400 ;  /* 0x0000040003037836 */ /* 0x000fca0000000000 */
[----:B------:R-:W-:-:S04]  /*4c70*/  SHF.R.U32.HI R3, RZ, 0x4, R3 ;  /* 0x00000004ff037819 */ /* 0x000fc80000011603 */
[----:B------:R-:W-:-:S04]  /*4c80*/  LOP3.LUT R3, R3, 0x3fff, RZ, 0xc0, !PT ;  /* 0x00003fff03037812 */ /* 0x000fc800078ec0ff */
[----:B------:R-:W-:Y:S01]  /*4c90*/  LOP3.LUT R15, R3, 0x2000000, RZ, 0xfc, !PT ;  /* 0x02000000030f7812 */ /* 0x000fe200078efcff */
[----:B------:R-:W-:Y:S06]  /*4ca0*/  @!P0 BRA `(.L_x_4672) ;  /* 0x0000000000048947 */ /* 0x000fec0003800000 */
[----:B------:R-:W-:Y:S01]  /*4cb0*/  BPT.TRAP 0x1 ;  /* 0x000000040000795c */ /* 0x000fe20000300000 */
.L_x_4672:
[----:B------:R-:W-:Y:S01]  /*4cc0*/  IMAD R152, R18, 0x8, R2 ;  /* 0x0000000812987824 */ /* 0x000fe200078e0202 */
[----:B------:R-:W-:Y:S01]  /*4cd0*/  SHF.L.U32 R3, R19, 0x1f, RZ ;  /* 0x0000001f13037819 */ /* 0x000fe200000006ff */
[----:B------:R-:W-:Y:S01]  /*4ce0*/  VIADD R0, R2, 0x26800 ;  /* 0x0002680002007836 */ /* 0x000fe20000000000 */
[----:B------:R-:W-:Y:S01]  /*4cf0*/  BSSY B0, `(.L_x_4673) ;  /* 0x0000008000007945 */ /* 0x000fe20003800000 */
[----:B------:R-:W-:Y:S01]  /*4d00*/  LEA R8, R18, R15, 0xc ;  /* 0x0000000f12087211 */ /* 0x000fe200078e60ff */
[----:B------:R-:W0:Y:S01]  /*4d10*/  SYNCS.PHASECHK.TRANS64.TRYWAIT P1, [R152+URZ+0x28c50], R3 ;  /* 0x028c5003980075a7 */ /* 0x000e22000802017f */
[----:B------:R-:W-:Y:S01]  /*4d20*/  IMAD.MOV.U32 R9, RZ, RZ, 0x40000040 ;  /* 0x40000040ff097424 */ /* 0x000fe200078e00ff */
[----:B------:R-:W-:-:S04]  /*4d30*/  SHF.R.U32.HI R0, RZ, 0x4, R0 ;  /* 0x00000004ff007819 */ /* 0x000fc80000011600 */
[----:B------:R-:W-:-:S04]  /*4d40*/  LOP3.LUT R0, R0, 0x3fff, RZ, 0xc0, !PT ;  /* 0x00003fff00007812 */ /* 0x000fc800078ec0ff */
[----:B------:R-:W-:Y:S01]  /*4d50*/  LOP3.LUT R6, R0, 0x10000, RZ, 0xfc, !PT ;  /* 0x0001000000067812 */ /* 0x000fe200078efcff */
[----:B0-----:R-:W-:Y:S06]  /*4d60*/  @!P1 BRA `(.L_x_4674) ;  /* 0x0000018000c49947 */ /* 0x001fec0003800000 */
.L_x_4952:
[----:B------:R-:W-:Y:S05]  /*4d70*/  BSYNC B0 ;  /* 0x0000000000007941 */ /* 0x000fea0003800000 */
.L_x_4673:
[----:B------:R-:W-:Y:S01]  /*4d80*/  BAR.SYNC.DEFER_BLOCKING 0xe, 0x100 ;  /* 0x0384000000007b1d */ /* 0x000fe20000010000 */
[----:B------:R-:W-:Y:S01]  /*4d90*/  IMAD.MOV.U32 R7, RZ, RZ, 0x40000040 ;  /* 0x40000040ff077424 */ /* 0x000fe200078e00ff */
[C---:B------:R-:W-:Y:S01]  /*4da0*/  R2UR UR6, R8.reuse ;  /* 0x00000000080672ca */ /* 0x040fe200000e0000 */
[----:B------:R-:W-:Y:S01]  /*4db0*/  VIADD R10, R8, 0x80 ;  /* 0x00000080080a7836 */ /* 0x000fe20000000000 */
[----:B------:R-:W-:Y:S01]  /*4dc0*/  R2UR UR7, R9 ;  /* 0x00000000090772ca */ /* 0x000fe200000e0000 */
[C---:B------:R-:W-:Y:S01]  /*4dd0*/  VIADD R12, R6.reuse, 0x2 ;  /* 0x00000002060c7836 */ /* 0x040fe20000000000 */
[----:B------:R-:W-:Y:S01]  /*4de0*/  R2UR UR4, R6 ;  /* 0x00000000060472ca */ /* 0x000fe200000e0000 */
[----:B------:R-:W-:Y:S01]  /*4df0*/  IMAD.MOV.U32 R13, RZ, RZ, 0x40000040 ;  /* 0x40000040ff0d7424 */ /* 0x000fe200078e00ff */
[----:B------:R-:W-:Y:S01]  /*4e00*/  R2UR UR5, R7 ;  /* 0x00000000070572ca */ /* 0x000fe200000e0000 */
[C---:B------:R-:W-:Y:S01]  /*4e10*/  VIADD R20, R8.reuse, 0x100 ;  /* 0x0000010008147836 */ /* 0x040fe20000000000 */
[----:B------:R-:W-:Y:S01]  /*4e20*/  MOV R11, 0x40000040 ;  /* 0x40000040000b7802 */ /* 0x000fe20000000f00 */
[----:B------:R-:W-:Y:S01]  /*4e30*/  IMAD.MOV.U32 R21, RZ, RZ, 0x40000040 ;  /* 0x40000040ff157424 */ /* 0x000fe200078e00ff */
[----:B------:R-:W1:Y:S01]  /*4e40*/  S2R R0, SR_TID.X ;  /* 0x0000000000007919 */ /* 0x000e620000002100 */
[----:B------:R-:W-:Y:S01]  /*4e50*/  VIADD R8, R8, 0x180 ;  /* 0x0000018008087836 */ /* 0x000fe20000000000 */
[----:B------:R-:W-:Y:S01]  /*4e60*/  BSSY B0, `(.L_x_4675) ;  /* 0x00000ec000007945 */ /* 0x000fe20003800000 */
[----:B------:R-:W-:-:S02]  /*4e70*/  IMAD.MOV.U32 R9, RZ, RZ, 0x40000040 ;  /* 0x40000040ff097424 */ /* 0x000fc400078e00ff */
[----:B0-----:R-:W-:-:S05]  /*4e80*/  VIADD R3, R14, 0xfffffffe ;  /* 0xfffffffe0e037836 */ /* 0x001fca0000000000 */
[----:B------:R-:W-:Y:S01]  /*4e90*/  ISETP.GE.AND P2, PT, R3, R4, PT ;  /* 0x000000040300720c */ /* 0x000fe20003f46270 */
[----:B-----5:R-:W-:-:S06]  /*4ea0*/  WARPGROUP.ARRIVE ;  /* 0x00000000000079c5 */ /* 0x020fcc0000000000 */
[----:B------:R-:W-:Y:S01]  /*4eb0*/  HGMMA.64x256x16.F32 R24, gdesc[UR4].tnspB, RZ, !UPT, gsb0 ;  /* 0x43e00000041879f0 */ /* 0x000fe2000c0008ff */
[----:B------:R-:W-:Y:S01]  /*4ec0*/  R2UR UR6, R10 ;  /* 0x000000000a0672ca */ /* 0x000fe200000e0000 */
[----:B------:R-:W-:Y:S01]  /*4ed0*/  VIADD R10, R6, 0x4 ;  /* 0x00000004060a7836 */ /* 0x000fe20000000000 */
[----:B------:R-:W-:Y:S02]  /*4ee0*/  R2UR UR7, R11 ;  /* 0x000000000b0772ca */ /* 0x000fe400000e0000 */
[----:B------:R-:W-:Y:S02]  /*4ef0*/  R2UR UR4, R12 ;  /* 0x000000000c0472ca */ /* 0x000fe400000e0000 */
[----:B------:R-:W-:Y:S02]  /*4f00*/  R2UR UR5, R13 ;  /* 0x000000000d0572ca */ /* 0x000fe400000e0000 */
[----:B------:R-:W-:Y:S02]  /*4f10*/  MOV R11, 0x40000040 ;  /* 0x40000040000b7802 */ /* 0x000fe40000000f00 */
[----:B-1----:R-:W-:-:S04]  /*4f20*/  LOP3.LUT R0, R0, 0x7f, RZ, 0xc0, !PT ;  /* 0x0000007f00007812 */ /* 0x002fc800078ec0ff */
[----:B------:R-:W-:-:S13]  /*4f30*/  ISETP.NE.AND P1, PT, R0, RZ, PT ;  /* 0x000000ff0000720c */ /* 0x000fda0003f25270 */
[----:B------:R-:W-:-:S04]  /*4f40*/  @!P1 IADD3 R0, R152, 0x28c60, RZ ;  /* 0x00028c6098009810 */ /* 0x000fc80007ffe0ff */
[----:B------:R-:W-:Y:S01]  /*4f50*/  @!P1 PRMT R0, RZ, 0x654, R0 ;  /* 0x00000654ff009816 */ /* 0x000fe20000000000 */
[----:B------:R-:W-:Y:S02]  /*4f60*/  WARPGROUP.DEPBAR.LE gsb0, 0x0 ;  /* 0x00008000000079c5 */ /* 0x000fe40000010000 */
[----:B------:R-:W-:-:S06]  /*4f70*/  WARPGROUP.ARRIVE ;  /* 0x00000000000079c5 */ /* 0x000fcc0000000000 */
[----:B------:R-:W-:Y:S01]  /*4f80*/  HGMMA.64x256x16.F32 R24, gdesc[UR4].tnspB, R24, gsb0 ;  /* 0x43e00000041879f0 */ /* 0x000fe20008000818 */
[----:B------:R-:W-:Y:S01]  /*4f90*/  R2UR UR6, R20 ;  /* 0x00000000140672ca */ /* 0x000fe200000e0000 */
[----:B------:R-:W-:Y:S01]  /*4fa0*/  VIADD R20, R6, 0x6 ;  /* 0x0000000606147836 */ /* 0x000fe20000000000 */
[----:B------:R-:W-:Y:S01]  /*4fb0*/  R2UR UR7, R21 ;  /* 0x00000000150772ca */ /* 0x000fe200000e0000 */
[----:B------:R-:W-:Y:S01]  /*4fc0*/  IMAD.MOV.U32 R21, RZ, RZ, 0x40000040 ;  /* 0x40000040ff157424 */ /* 0x000fe200078e00ff */
        /* <DEDUP_REMOVED lines=18> */
.L_x_4682:
[----:B------:R-:W-:Y:S01]  /*50f0*/  BAR.SYNC.DEFER_BLOCKING 0xe, 0x100 ;  /* 0x0384000000007b1d */ /* 0x000fe20000010000 */
[C---:B------:R-:W-:Y:S01]  /*5100*/  IMAD R5, R18.reuse, 0x40, R192 ;  /* 0x0000004012057824 */ /* 0x040fe200078e02c0 */
[C---:B------:R-:W-:Y:S01]  /*5110*/  ISETP.GT.AND P3, PT, R3.reuse, R4, PT ;  /* 0x000000040300720c */ /* 0x040fe20003f64270 */
[----:B------:R-:W-:Y:S01]  /*5120*/  VIADD R18, R18, 0x1 ;  /* 0x0000000112127836 */ /* 0x000fe20000000000 */
[----:B------:R-:W-:Y:S01]  /*5130*/  IADD3 R3, R3, -0x1, RZ ;  /* 0xffffffff03037810 */ /* 0x000fe20007ffe0ff */
[----:B------:R-:W-:-:S03]  /*5140*/  IMAD R5, R5, 0x4, R2 ;  /* 0x0000000405057824 */ /* 0x000fc600078e0202 */
[----:B------:R-:W-:-:S04]  /*5150*/  ISETP.NE.AND P2, PT, R18, 0x2, PT ;  /* 0x000000021200780c */ /* 0x000fc80003f45270 */
[----:B------:R-:W-:Y:S02]  /*5160*/  SEL R8, RZ, 0x1, P2 ;  /* 0x00000001ff087807 */ /* 0x000fe40001000000 */
[----:B------:R-:W-:Y:S02]  /*5170*/  SEL R18, R18, RZ, P2 ;  /* 0x000000ff12127207 */ /* 0x000fe40001000000 */
[----:B------:R-:W-:Y:S01]  /*5180*/  LOP3.LUT R19, R19, R8, RZ, 0x3c, !PT ;  /* 0x0000000813137212 */ /* 0x000fe200078e3cff */
[----:B01----:R-:W0:Y:S04]  /*5190*/  LDS R0, [R5+0x28800] ;  /* 0x0288000005007984 */ /* 0x003e280000000800 */
        /* <DEDUP_REMOVED lines=131> */
.L_x_4677:
[----:B------:R-:W-:Y:S01]  /*59d0*/  IMAD R0, R18, 0x8, R2 ;  /* 0x0000000812007824 */ /* 0x000fe200078e0202 */
[----:B------:R-:W-:-:S04]  /*59e0*/  SHF.L.U32 R5, R19, 0x1f, RZ ;  /* 0x0000001f13057819 */ /* 0x000fc800000006ff */
[----:B------:R0:W1:Y:S01]  /*59f0*/  SYNCS.PHASECHK.TRANS64.TRYWAIT P2, [R0+URZ+0x28c50], R5 ;  /* 0x028c5005000075a7 */ /* 0x000062000804017f */
[----:B------:R-:W-:Y:S05]  /*5a00*/  @!P0 BRA `(.L_x_4678) ;  /* 0x0000000000048947 */ /* 0x000fea0003800000 */
[----:B------:R-:W-:Y:S01]  /*5a10*/  BPT.TRAP 0x1 ;  /* 0x000000040000795c */ /* 0x000fe20000300000 */
.L_x_4678:
[----:B------:R-:W-:Y:S04]  /*5a20*/  BSSY B1, `(.L_x_4679) ;  /* 0x0000004000017945 */ /* 0x000fe80003800000 */
[----:B-1----:R-:W-:Y:S05]  /*5a30*/  @P2 BRA `(.L_x_4680) ;  /* 0x0000000000082947 */ /* 0x002fea0003800000 */
[----:B------:R-:W1:Y:S02]  /*5a40*/  SYNCS.PHASECHK.TRANS64.TRYWAIT P2, [R0+URZ+0x28c50], R5 ;  /* 0x028c5005000075a7 */ /* 0x000e64000804017f */
[----:B-1----:R-:W-:Y:S05]  /*5a50*/  @!P2 BRA `(.L_x_4681) ;  /* 0x00000174009ca947 */ /* 0x002fea0003800000 */
.L_x_4680:
[----:B------:R-:W-:Y:S05]  /*5a60*/  BSYNC B1 ;  /* 0x0000000000017941 */ /* 0x000fea0003800000 */
.L_x_4679:
[----:B------:R-:W-:Y:S01]  /*5a70*/  IMAD R8, R18, 0x1000, R15 ;  /* 0x0000100012087824 */ /* 0x000fe200078e020f */
[----:B------:R-:W-:Y:S01]  /*5a80*/  R2UR UR4, R6 ;  /* 0x00000000060472ca */ /* 0x000fe200000e0000 */
[----:B------:R-:W-:Y:S01]  /*5a90*/  IMAD.MOV.U32 R9, RZ, RZ, 0x40000040 ;  /* 0x40000040ff097424 */ /* 0x000fe200078e00ff */
[----:B------:R-:W-:Y:S01]  /*5aa0*/  R2UR UR5, R7 ;  /* 0x00000000070572ca */ /* 0x000fe200000e0000 */
[----:B------:R-:W-:Y:S01]  /*5ab0*/  WARPGROUP.ARRIVE ;  /* 0x00000000000079c5 */ /* 0x000fe20000000000 */
[C---:B------:R-:W-:Y:S01]  /*5ac0*/  R2UR UR6, R8.reuse ;  /* 0x00000000080672ca */ /* 0x040fe200000e0000 */
[----:B------:R-:W-:Y:S01]  /*5ad0*/  VIADD R152, R8, 0x80 ;  /* 0x0000008008987836 */ /* 0x000fe20000000000 */
[----:B------:R-:W-:Y:S01]  /*5ae0*/  R2UR UR7, R9 ;  /* 0x00000000090772ca */ /* 0x000fe200000e0000 */
[----:B------:R-:W-:Y:S01]  /*5af0*/  IMAD.MOV.U32 R9, RZ, RZ, 0x40000040 ;  /* 0x40000040ff097424 */ /* 0x000fe200078e00ff */
[----:B------:R-:W-:Y:S02]  /*5b00*/  MOV R153, 0x40000040 ;  /* 0x4000004000997802 */ /* 0x000fe40000000f00 */
[----:B01----:R-:W-:-:S04]  /*5b10*/  @!P1 IADD3 R0, R0, 0x28c60, RZ ;  /* 0x00028c6000009810 */ /* 0x003fc80007ffe0ff */
[----:B------:R-:W-:-:S05]  /*5b20*/  @!P1 PRMT R0, RZ, 0x654, R0 ;  /* 0x00000654ff009816 */ /* 0x000fca0000000000 */
[----:B------:R-:W-:Y:S01]  /*5b30*/  HGMMA.64x256x16.F32 R24, gdesc[UR4].tnspB, R24, gsb0 ;  /* 0x43e00000041879f0 */ /* 0x000fe20008000818 */
[----:B------:R-:W-:Y:S02]  /*5b40*/  R2UR UR4, R12 ;  /* 0x000000000c0472ca */ /* 0x000fe400000e0000 */
[----:B------:R-:W-:Y:S02]  /*5b50*/  R2UR UR5, R13 ;  /* 0x000000000d0572ca */ /* 0x000fe400000e0000 */
[----:B------:R-:W-:Y:S01]  /*5b60*/  R2UR UR6, R152 ;  /* 0x00000000980672ca */ /* 0x000fe200000e0000 */
[C---:B------:R-:W-:Y:S01]  /*5b70*/  VIADD R152, R8.reuse, 0x100 ;  /* 0x0000010008987836 */ /* 0x040fe20000000000 */
[----:B------:R-:W-:Y:S01]  /*5b80*/  R2UR UR7, R153 ;  /* 0x00000000990772ca */ /* 0x000fe200000e0000 */
[----:B------:R-:W-:Y:S02]  /*5b90*/  IMAD.MOV.U32 R153, RZ, RZ, 0x40000040 ;  /* 0x40000040ff997424 */ /* 0x000fe400078e00ff */
[----:B------:R-:W-:Y:S01]  /*5ba0*/  VIADD R8, R8, 0x180 ;  /* 0x0000018008087836 */ /* 0x000fe20000000000 */
[----:B------:R-:W-:-:S02]  /*5bb0*/  WARPGROUP.DEPBAR.LE gsb0, 0x0 ;  /* 0x00008000000079c5 */ /* 0x000fc40000010000 */
[----:B------:R-:W-:-:S15]  /*5bc0*/  WARPGROUP.ARRIVE ;  /* 0x00000000000079c5 */ /* 0x000fde0000000000 */
        /* <DEDUP_REMOVED lines=21> */
.L_x_4676:
[----:B------:R-:W-:Y:S05]  /*5d20*/  BSYNC B0 ;  /* 0x0000000000007941 */ /* 0x000fea0003800000 */
.L_x_4675:
        /* <DEDUP_REMOVED lines=9> */
[----:B------:R-:W2:Y:S04]  /*5dc0*/  LDS R2, [R3+0x28800] ;  /* 0x0288000003027984 */ /* 0x000ea80000000800 */
[----:B01----:R0:W1:Y:S02]  /*5dd0*/  LDS R0, [R3+0x28820] ;  /* 0x0288200003007984 */ /* 0x0030640000000800 */
[----:B0-----:R-:W-:Y:S01]  /*5de0*/  MOV R3, RZ ;  /* 0x000000ff00037202 */ /* 0x001fe20000000f00 */
[-C--:B--2---:R-:W-:Y:S01]  /*5df0*/  FMUL.FTZ R173, R25, R2.reuse ;  /* 0x0000000219ad7220 */ /* 0x084fe20000410000 */
[-C--:B------:R-:W-:Y:S01]  /*5e00*/  FMUL.FTZ R6, R29, R2.reuse ;  /* 0x000000021d067220 */ /* 0x080fe20000410000 */
[-C--:B------:R-:W-:Y:S01]  /*5e10*/  FMUL.FTZ R156, R68, R2.reuse ;  /* 0x00000002449c7220 */ /* 0x080fe20000410000 */
[----:B------:R-:W-:Y:S01]  /*5e20*/  FMUL.FTZ R175, R24, R2 ;  /* 0x0000000218af7220 */ /* 0x000fe20000410000 */
[-C--:B-1----:R-:W-:Y:S01]  /*5e30*/  FMUL.FTZ R9, R42, R0.reuse ;  /* 0x000000002a097220 */ /* 0x082fe20000410000 */
[-C--:B------:R-:W-:Y:S01]  /*5e40*/  FMUL.FTZ R11, R46, R0.reuse ;  /* 0x000000002e0b7220 */ /* 0x080fe20000410000 */
[-C--:B------:R-:W-:Y:S01]  /*5e50*/  FMUL.FTZ R13, R50, R0.reuse ;  /* 0x00000000320d7220 */ /* 0x080fe20000410000 */
[-C--:B------:R-:W-:Y:S01]  /*5e60*/  FMUL.FTZ R25, R58, R0.reuse ;  /* 0x000000003a197220 */ /* 0x080fe20000410000 */
[----:B------:R-:W-:Y:S01]  /*5e70*/  FMUL.FTZ R29, R66, R0 ;  /* 0x00000000421d7220 */ /* 0x000fe20000410000 */
        /* <DEDUP_REMOVED lines=122> */
.L_x_4662:
[----:B------:R-:W0:Y:S02]  /*6620*/  LDC R6, c[0x0][0x9e4] ;  /* 0x00027900ff067b82 */ /* 0x000e240000000800 */
[----:B0-----:R-:W-:-:S13]  /*6630*/  ISETP.GE.AND P0, PT, R6, 0x1, PT ;  /* 0x000000010600780c */ /* 0x001fda0003f06270 */
[----:B------:R-:W-:Y:S05]  /*6640*/  @!P0 BRA `(.L_x_4683) ;  /* 0x0000000000488947 */ /* 0x000fea0003800000 */
        /* <DEDUP_REMOVED lines=11> */
.L_x_4685:
[----:B------:R-:W-:-:S13]  /*6700*/  ISETP.NE.AND P1, PT, R6, 0x1, PT ;  /* 0x000000010600780c */ /* 0x000fda0003f25270 */
[----:B------:R-:W0:Y:S02]  /*6710*/  @P1 LDC.64 R4, c[0x0][0x9e8] ;  /* 0x00027a00ff041b82 */ /* 0x000e240000000a00 */
[----:B0-----:R-:W-:-:S05]  /*6720*/  @P1 IMAD.HI.U32 R4, R3, R4, RZ ;  /* 0x0000000403041227 */ /* 0x001fca00078e00ff */
[----:B------:R-:W-:-:S07]  /*6730*/  @P1 SHF.R.U32.HI R3, RZ, R5, R4 ;  /* 0x00000005ff031219 */ /* 0x000fce0000011604 */
.L_x_4686:
[----:B------:R-:W-:Y:S05]  /*6740*/  BSYNC B0 ;  /* 0x0000000000007941 */ /* 0x000fea0003800000 */
.L_x_4684:
[----:B------:R-:W-:-:S05]  /*6750*/  IMAD R3, R3, R6, R6 ;  /* 0x0000000603037224 */ /* 0x000fca00078e0206 */
[----:B------:R-:W-:-:S07]  /*6760*/  VIMNMX R0, R0, R3, PT ;  /* 0x0000000300007248 */ /* 0x000fce0003fe0100 */
.L_x_4683:
[----:B------:R-:W-:Y:S01]  /*6770*/  VIADD R0, R0, 0x3f ;  /* 0x0000003f00007836 */ /* 0x000fe20000000000 */
[----:B------:R-:W-:-:S04]  /*6780*/  ULDC UR4, c[0x0][0x9dc] ;  /* 0x0002770000047ab9 */ /* 0x000fc80000000800 */
[----:B------:R-:W-:-:S04]  /*6790*/  SHF.R.S32.HI R3, RZ, 0x1f, R0 ;  /* 0x0000001fff037819 */ /* 0x000fc80000011400 */
[----:B------:R-:W-:-:S04]  /*67a0*/  LEA.HI R3, R3, R0, RZ, 0x6 ;  /* 0x0000000003037211 */ /* 0x000fc800078f30ff */
[----:B------:R-:W-:Y:S01]  /*67b0*/  SHF.R.S32.HI R5, RZ, 0x6, R3 ;  /* 0x00000006ff057819 */ /* 0x000fe20000011403 */
        /* <DEDUP_REMOVED lines=13> */
.L_x_4689:
[----:B------:R-:W-:-:S13]  /*6890*/  ISETP.NE.AND P0, PT, R6, 0x1, PT ;  /* 0x000000010600780c */ /* 0x000fda0003f05270 */
[----:B------:R-:W0:Y:S02]  /*68a0*/  @P0 LDC.64 R4, c[0x0][0x9e8] ;  /* 0x00027a00ff040b82 */ /* 0x000e240000000a00 */
[----:B0-----:R-:W-:-:S05]  /*68b0*/  @P0 IMAD.HI.U32 R4, R47, R4, RZ ;  /* 0x000000042f040227 */ /* 0x001fca00078e00ff */
[----:B------:R-:W-:-:S07]  /*68c0*/  @P0 SHF.R.U32.HI R47, RZ, R5, R4 ;  /* 0x00000005ff2f0219 */ /* 0x000fce0000011604 */
.L_x_4690:
[----:B------:R-:W-:Y:S05]  /*68d0*/  BSYNC B0 ;  /* 0x0000000000007941 */ /* 0x000fea0003800000 */
.L_x_4688:
[----:B------:R-:W-:-:S05]  /*68e0*/  IMAD R6, R47, R6, RZ ;  /* 0x000000062f067224 */ /* 0x000fca00078e02ff */
[----:B------:R-:W-:-:S07]  /*68f0*/  VIMNMX R3, R3, R6, !PT ;  /* 0x0000000603037248 */ /* 0x000fce0007fe0100 */
.L_x_4687:
        /* <DEDUP_REMOVED lines=47> */
[----:B---3--:R-:W-:Y:S02]  /*6bf0*/  CS2R R80, SRZ ;  /* 0x0000000000507805 */ /* 0x008fe4000001ff00 */
[----:B------:R-:W-:-:S02]  /*6c00*/  CS2R R78, SRZ ;  /* 0x00000000004e7805 */ /* 0x000fc4000001ff00 */
[----:B----4-:R-:W-:Y:S02]  /*6c10*/  CS2R R76, SRZ ;  /* 0x00000000004c7805 */ /* 0x010fe4000001ff00 */
[----:B------:R-:W-:Y:S02]  /*6c20*/  CS2R R74, SRZ ;  /* 0x00000000004a7805 */ /* 0x000fe4000001ff00 */
[----:B------:R-:W-:Y:S02]  /*6c30*/  CS2R R72, SRZ ;  /* 0x0000000000487805 */ /* 0x000fe4000001ff00 */
[----:B-1----:R-:W-:Y:S02]  /*6c40*/  CS2R R70, SRZ ;  /* 0x0000000000467805 */ /* 0x002fe4000001ff00 */
        /* <DEDUP_REMOVED lines=12> */
[----:B------:R-:W-:Y:S02]  /*6d10*/  CS2R R38, SRZ ;  /* 0x0000000000267805 */ /* 0x000fe4000001ff00 */
[----:B------:R-:W-:Y:S02]  /*6d20*/  CS2R R170, SRZ ;  /* 0x0000000000aa7805 */ /* 0x000fe4000001ff00 */
[----:B------:R-:W-:-:S02]  /*6d30*/  CS2R R34, SRZ ;  /* 0x0000000000227805 */ /* 0x000fc4000001ff00 */
[----:B------:R-:W-:Y:S01]  /*6d40*/  CS2R R172, SRZ ;  /* 0x0000000000ac7805 */ /* 0x000fe2000001ff00 */
[----:B------:R-:W-:Y:S01]  /*6d50*/  IMAD.MOV.U32 R31, RZ, RZ, RZ ;  /* 0x000000ffff1f7224 */ /* 0x000fe200078e00ff */
[----:B------:R-:W-:Y:S02]  /*6d60*/  CS2R R6, SRZ ;  /* 0x0000000000067805 */ /* 0x000fe4000001ff00 */
[----:B------:R-:W-:Y:S01]  /*6d70*/  CS2R R174, SRZ ;  /* 0x0000000000ae7805 */ /* 0x000fe2000001ff00 */
[----:B------:R-:W-:Y:S01]  /*6d80*/  IMAD.MOV.U32 R27, RZ, RZ, RZ ;  /* 0x000000ffff1b7224 */ /* 0x000fe200078e00ff */
[----:B------:R-:W-:Y:S01]  /*6d90*/  MOV R5, RZ ;  /* 0x000000ff00057202 */ /* 0x000fe20000000f00 */
[----:B------:R-:W-:Y:S06]  /*6da0*/  @!P1 BRA `(.L_x_4671) ;  /* 0x000000d000749947 */ /* 0x000fec0003800000 */
[----:B------:R-:W0:Y:S01]  /*6db0*/  SHFL.IDX PT, R0, R218, RZ, 0x1f ;  /* 0x00001fffda007589 */ /* 0x000e2200000e0000 */
[----:B------:R-:W-:Y:S01]  /*6dc0*/  BSSY B6, `(.L_x_4691) ;  /* 0x000001c000067945 */ /* 0x000fe20003800000 */
[----:B0-----:R-:W-:-:S04]  /*6dd0*/  LEA.HI R3, R0, R0, RZ, 0x1 ;  /* 0x0000000000037211 */ /* 0x001fc800078f08ff */
[----:B------:R-:W-:-:S05]  /*6de0*/  LOP3.LUT R3, R3, 0x1fffe, RZ, 0xc0, !PT ;  /* 0x0001fffe03037812 */ /* 0x000fca00078ec0ff */
[----:B------:R-:W-:Y:S02]  /*6df0*/  IMAD.IADD R3, R0, 0x1, -R3 ;  /* 0x0000000100037824 */ /* 0x000fe400078e0a03 */
[----:B------:R-:W-:Y:S02]  /*6e00*/  VIADD R0, R2, 0x26800 ;  /* 0x0002680002007836 */ /* 0x000fe40000000000 */
[----:B------:R-:W-:-:S03]  /*6e10*/  IMAD R3, R3, 0x8000, R2 ;  /* 0x0000800003037824 */ /* 0x000fc600078e0202 */
[----:B------:R-:W-:Y:S01]  /*6e20*/  LOP3.LUT P0, RZ, R0, 0x3ff, RZ, 0xc0, !PT ;  /* 0x000003ff00ff7812 */ /* 0x000fe2000780c0ff */
        /* <DEDUP_REMOVED lines=21> */
.L_x_4692:
[----:B------:R-:W-:Y:S05]  /*6f80*/  BSYNC B6 ;  /* 0x0000000000067941 */ /* 0x000fea0003800000 */
.L_x_4691:
        /* <DEDUP_REMOVED lines=12> */
.L_x_4696:
[----:B-1----:R1:W2:Y:S02]  /*7050*/  SYNCS.PHASECHK.TRANS64.TRYWAIT P0, [R2+URZ+0x28c00], R3 ;  /* 0x028c0003020075a7 */ /* 0x0022a4000800017f */
[----:B--2---:R-:W-:Y:S05]  /*7060*/  @!P0 NANOSLEEP.SYNCS 0x989680 ;  /* 0x009896800000895d */ /* 0x004fea0003900000 */
[----:B------:R-:W2:Y:S02]  /*7070*/  @!P0 SYNCS.PHASECHK.TRANS64 P0, [R2+URZ+0x28c00], R3 ;  /* 0x028c0003020085a7 */ /* 0x000ea4000800007f */
[----:B--2---:R-:W-:Y:S05]  /*7080*/  @!P0 BRA `(.L_x_4696) ;  /* 0xfffffffc00f08947 */ /* 0x004fea000383ffff */
.L_x_4695:
[----:B------:R-:W-:Y:S05]  /*7090*/  BSYNC B0 ;  /* 0x0000000000007941 */ /* 0x000fea0003800000 */
.L_x_4694:
[----:B------:R-:W-:Y:S05]  /*70a0*/  BRA `(.L_x_4697) ;  /* 0x0000002c004c7947 */ /* 0x000fea0003800000 */
.L_x_4693:
[----:B------:R-:W0:Y:S01]  /*70b0*/  LDC.64 R46, c[0x0][0x3d8] ;  /* 0x0000f600ff2e7b82 */ /* 0x000e220000000a00 */
[----:B------:R-:W-:Y:S01]  /*70c0*/  VIADD R0, R2, 0x20400 ;  /* 0x0002040002007836 */ /* 0x000fe20000000000 */
[----:B-----5:R-:W-:Y:S01]  /*70d0*/  SHF.R.S32.HI R3, RZ, 0x1f, R33 ;  /* 0x0000001fff037819 */ /* 0x020fe20000011421 */
[--C-:B------:R-:W-:Y:S01]  /*70e0*/  IMAD.MOV.U32 R4, RZ, RZ, R16.reuse ;  /* 0x000000ffff047224 */ /* 0x100fe200078e0010 */
[----:B------:R-:W-:Y:S01]  /*70f0*/  SHF.L.U32 R24, R211, 0x2, RZ ;  /* 0x00000002d3187819 */ /* 0x000fe200000006ff */
[----:B------:R-:W-:Y:S01]  /*7100*/  BSSY B6, `(.L_x_4698) ;  /* 0x0000032000067945 */ /* 0x000fe20003800000 */
[----:B------:R-:W-:Y:S02]  /*7110*/  SHF.R.S32.HI R5, RZ, 0x1f, R16 ;  /* 0x0000001fff057819 */ /* 0x000fe40000011410 */
[----:B------:R-:W1:Y:S01]  /*7120*/  LDC.64 R44, c[0x0][0x3e8] ;  /* 0x0000fa00ff2c7b82 */ /* 0x000e620000000a00 */
[----:B------:R-:W-:Y:S02]  /*7130*/  LOP3.LUT P0, RZ, R0, 0x3ff, RZ, 0xc0, !PT ;  /* 0x000003ff00ff7812 */ /* 0x000fe4000780c0ff */
[----:B------:R-:W-:Y:S01]  /*7140*/  SHF.R.S32.HI R25, RZ, 0x1f, R24 ;  /* 0x0000001fff197819 */ /* 0x000fe20000011418 */
[----:B0-----:R-:W-:-:S02]  /*7150*/  IMAD R0, R3, R46, RZ ;  /* 0x0000002e03007224 */ /* 0x001fc400078e02ff */
[-C--:B------:R-:W-:Y:S02]  /*7160*/  IMAD R7, R219, R46.reuse, RZ ;  /* 0x0000002edb077224 */ /* 0x080fe400078e02ff */
[----:B------:R-:W-:-:S04]  /*7170*/  IMAD.WIDE.U32 R42, R33, R46, RZ ;  /* 0x0000002e212a7225 */ /* 0x000fc800078e00ff */
[----:B-1----:R-:W-:Y:S02]  /*7180*/  IMAD R6, R3, R44, RZ ;  /* 0x0000002c03067224 */ /* 0x002fe400078e02ff */
[C---:B------:R-:W-:Y:S02]  /*7190*/  IMAD R49, R33.reuse, R47, R0 ;  /* 0x0000002f21317224 */ /* 0x040fe400078e0200 */
[----:B------:R-:W-:Y:S02]  /*71a0*/  IMAD R51, R33, R45, R6 ;  /* 0x0000002d21337224 */ /* 0x000fe400078e0206 */
[----:B------:R-:W-:Y:S01]  /*71b0*/  IMAD R48, R186, R47, R7 ;  /* 0x0000002fba307224 */ /* 0x000fe200078e0207 */
[----:B------:R-:W-:Y:S01]  /*71c0*/  SHF.L.U64.HI R47, R46, 0x5, R47 ;  /* 0x000000052e2f7819 */ /* 0x000fe2000001022f */
[----:B------:R-:W-:-:S04]  /*71d0*/  IMAD.WIDE.U32 R8, R186, R46, R4 ;  /* 0x0000002eba087225 */ /* 0x000fc800078e0004 */
[----:B------:R-:W-:Y:S01]  /*71e0*/  IMAD.WIDE.U32 R10, R186, R44, R4 ;  /* 0x0000002cba0a7225 */ /* 0x000fe200078e0004 */
[----:B------:R-:W-:-:S03]  /*71f0*/  IADD3 R27, P3, R8, R42, RZ ;  /* 0x0000002a081b7210 */ /* 0x000fc60007f7e0ff */
[-C--:B------:R-:W-:Y:S02]  /*7200*/  IMAD R3, R219, R44.reuse, RZ ;  /* 0x0000002cdb037224 */ /* 0x080fe400078e02ff */
[----:B------:R-:W-:-:S04]  /*7210*/  IMAD.WIDE.U32 R40, R33, R44, RZ ;  /* 0x0000002c21287225 */ /* 0x000fc800078e00ff */
[--C-:B------:R-:W-:Y:S01]  /*7220*/  IMAD.WIDE.U32 R4, R186, R46, R24.reuse ;  /* 0x0000002eba047225 */ /* 0x100fe200078e0018 */
[----:B------:R-:W-:Y:S02]  /*7230*/  IADD3 R29, P4, R10, R40, RZ ;  /* 0x000000280a1d7210 */ /* 0x000fe40007f9e0ff */
[----:B------:R-:W-:Y:S01]  /*7240*/  SHF.L.U32 R46, R46, 0x5, RZ ;  /* 0x000000052e2e7819 */ /* 0x000fe200000006ff */
[----:B------:R-:W-:Y:S01]  /*7250*/  IMAD.WIDE.U32 R6, R186, R44, R24 ;  /* 0x0000002cba067225 */ /* 0x000fe200078e0018 */
[----:B------:R-:W-:-:S03]  /*7260*/  IADD3 R53, P1, R4, R42, RZ ;  /* 0x0000002a04357210 */ /* 0x000fc60007f3e0ff */
[----:B------:R-:W-:Y:S01]  /*7270*/  IMAD.IADD R49, R49, 0x1, R43 ;  /* 0x0000000131317824 */ /* 0x000fe200078e022b */
[----:B------:R-:W-:Y:S01]  /*7280*/  IADD3 R55, P2, R6, R40, RZ ;  /* 0x0000002806377210 */ /* 0x000fe20007f5e0ff */
[----:B------:R-:W-:Y:S01]  /*7290*/  IMAD R3, R186, R45, R3 ;  /* 0x0000002dba037224 */ /* 0x000fe200078e0203 */
[C---:B------:R-:W-:Y:S01]  /*72a0*/  SHF.L.U64.HI R45, R44.reuse, 0x5, R45 ;  /* 0x000000052c2d7819 */ /* 0x040fe2000001022d */
        /* <DEDUP_REMOVED lines=23> */
.L_x_4699:
[----:B------:R-:W-:Y:S05]  /*7420*/  BSYNC B6 ;  /* 0x0000000000067941 */ /* 0x000fea0003800000 */
.L_x_4698:
        /* <DEDUP_REMOVED lines=36> */
[----:B0-----:R-:W-:Y:S02]  /*7670*/  ISETP.NE.AND P2, PT, R0, 0x1, PT ;  /* 0x000000010000780c */ /* 0x001fe40003f45270 */
[----:B------:R-:W-:-:S05]  /*7680*/  LEA R0, R189, R186, 0x6 ;  /* 0x000000babd007211 */ /* 0x000fca00078e30ff */
[----:B------:R-:W-:-:S06]  /*7690*/  IMAD R3, R211, 0x20, R0 ;  /* 0x00000020d3037824 */ /* 0x000fcc00078e0200 */
[----:B------:R-:W0:Y:S08]  /*76a0*/  @P2 LDC R8, c[0x0][0x42c] ;  /* 0x00010b00ff082b82 */ /* 0x000e300000000800 */
[----:B------:R-:W1:Y:S01]  /*76b0*/  @P2 LDC R15, c[0x0][0x430] ;  /* 0x00010c00ff0f2b82 */ /* 0x000e620000000800 */
[----:B0-----:R-:W-:Y:S01]  /*76c0*/  @P2 IMAD.HI.U32 R0, R3, R8, RZ ;  /* 0x0000000803002227 */ /* 0x001fe200078e00ff */
[----:B------:R-:W-:-:S04]  /*76d0*/  CS2R R8, SRZ ;  /* 0x0000000000087805 */ /* 0x000fc8000001ff00 */
[----:B-1----:R-:W-:-:S04]  /*76e0*/  @P2 SHF.R.U32.HI R3, RZ, R15, R0 ;  /* 0x0000000fff032219 */ /* 0x002fc80000011600 */
[----:B------:R-:W-:Y:S01]  /*76f0*/  SHF.R.S32.HI R41, RZ, 0x1f, R3 ;  /* 0x0000001fff297819 */ /* 0x000fe20000011403 */
[----:B------:R-:W-:Y:S06]  /*7700*/  @P0 BRA `(.L_x_4703) ;  /* 0x0000000000580947 */ /* 0x000fec0003800000 */
[----:B------:R-:W-:Y:S01]  /*7710*/  VIADD R14, R24, 0x10 ;  /* 0x00000010180e7836 */ /* 0x000fe20000000000 */
[----:B------:R-:W-:Y:S01]  /*7720*/  IADD3 R15, P4, R52, R53, RZ ;  /* 0x00000035340f7210 */ /* 0x000fe20007f9e0ff */
[----:B------:R-:W-:Y:S01]  /*7730*/  ULDC UR4, c[0x0][0x3d4] ;  /* 0x0000f50000047ab9 */ /* 0x000fe20000000800 */
[----:B------:R-:W-:Y:S01]  /*7740*/  IADD3 R0, P5, R54, R55, RZ ;  /* 0x0000003736007210 */ /* 0x000fe20007fbe0ff */
[----:B------:R-:W-:Y:S01]  /*7750*/  ULDC.64 UR6, c[0x0][0x3c8] ;  /* 0x0000f20000067ab9 */ /* 0x000fe20000000a00 */
[----:B------:R-:W-:Y:S01]  /*7760*/  ISETP.GE.AND P2, PT, R14, UR4, PT ;  /* 0x000000040e007c0c */ /* 0x000fe2000bf46270 */
[----:B------:R-:W-:Y:S01]  /*7770*/  ULDC.64 UR8, c[0x0][0x3e0] ;  /* 0x0000f80000087ab9 */ /* 0x000fe20000000a00 */
[----:B------:R-:W-:Y:S01]  /*7780*/  ISETP.GE.AND P3, PT, R24, UR4, PT ;  /* 0x0000000418007c0c */ /* 0x000fe2000bf66270 */
[----:B------:R-:W-:Y:S01]  /*7790*/  IMAD.X R30, R57, 0x1, R48, P4 ;  /* 0x00000001391e7824 */ /* 0x000fe200020e0630 */
[----:B------:R-:W-:Y:S01]  /*77a0*/  LEA R14, P4, R15, UR6, 0x1 ;  /* 0x000000060f0e7c11 */ /* 0x000fe2000f8808ff */
[----:B------:R-:W-:Y:S01]  /*77b0*/  IMAD.X R31, R59, 0x1, R50, P5 ;  /* 0x000000013b1f7824 */ /* 0x000fe200028e0632 */
[----:B------:R-:W-:-:S02]  /*77c0*/  LEA R38, P5, R0, UR8, 0x1 ;  /* 0x0000000800267c11 */ /* 0x000fc4000f8a08ff */
[----:B------:R-:W-:Y:S02]  /*77d0*/  CS2R R36, SRZ ;  /* 0x0000000000247805 */ /* 0x000fe4000001ff00 */
[----:B------:R-:W-:Y:S02]  /*77e0*/  LEA.HI.X R15, R15, UR7, R30, 0x1, P4 ;  /* 0x000000070f0f7c11 */ /* 0x000fe4000a0f0c1e */
[----:B------:R-:W-:Y:S02]  /*77f0*/  CS2R R32, SRZ ;  /* 0x0000000000207805 */ /* 0x000fe4000001ff00 */
[----:B------:R-:W-:Y:S02]  /*7800*/  LEA.HI.X R39, R0, UR9, R31, 0x1, P5 ;  /* 0x0000000900277c11 */ /* 0x000fe4000a8f0c1f */
[----:B------:R-:W-:Y:S02]  /*7810*/  CS2R R34, SRZ ;  /* 0x0000000000227805 */ /* 0x000fe4000001ff00 */
[----:B------:R-:W-:Y:S01]  /*7820*/  CS2R R30, SRZ ;  /* 0x00000000001e7805 */ /* 0x000fe2000001ff00 */
[----:B------:R0:W5:Y:S04]  /*7830*/  @!P3 LDG.E.64 R36, desc[UR42][R14.64] ;  /* 0x0000002a0e24b981 */ /* 0x000168000c1e1b00 */
[----:B------:R0:W5:Y:S04]  /*7840*/  @!P2 LDG.E.64 R32, desc[UR42][R14.64+0x20] ;  /* 0x0000202a0e20a981 */ /* 0x000168000c1e1b00 */
[----:B------:R0:W5:Y:S04]  /*7850*/  @!P3 LDG.E.64 R34, desc[UR42][R38.64] ;  /* 0x0000002a2622b981 */ /* 0x000168000c1e1b00 */
[----:B------:R0:W5:Y:S02]  /*7860*/  @!P2 LDG.E.64 R30, desc[UR42][R38.64+0x20] ;  /* 0x0000202a261ea981 */ /* 0x000164000c1e1b00 */
.L_x_4703:
[----:B------:R-:W-:Y:S05]  /*7870*/  BSYNC B1 ;  /* 0x0000000000017941 */ /* 0x000fea0003800000 */
.L_x_4702:
[----:B------:R-:W-:Y:S04]  /*7880*/  BSSY B1, `(.L_x_4704) ;  /* 0x0000018000017945 */ /* 0x000fe80003800000 */
[----:B------:R-:W-:Y:S05]  /*7890*/  @P1 BRA `(.L_x_4705) ;  /* 0x0000000000581947 */ /* 0x000fea0003800000 */
[----:B------:R-:W-:Y:S01]  /*78a0*/  IADD3 R0, P4, P5, R55, R44, R54 ;  /* 0x0000002c37007210 */ /* 0x000fe20007d9e036 */
[----:B0-----:R-:W-:Y:S01]  /*78b0*/  VIADD R14, R24, 0x10 ;  /* 0x00000010180e7836 */ /* 0x001fe20000000000 */
[----:B------:R-:W-:Y:S01]  /*78c0*/  IADD3 R8, P2, P3, R53, R46, R52 ;  /* 0x0000002e35087210 */ /* 0x000fe20007b5e034 */
[----:B------:R-:W-:Y:S01]  /*78d0*/  ULDC UR4, c[0x0][0x3d4] ;  /* 0x0000f50000047ab9 */ /* 0x000fe20000000800 */
[----:B------:R-:W-:Y:S01]  /*78e0*/  IADD3.X R9, R50, R45, R59, P4, P5 ;  /* 0x0000002d32097210 */ /* 0x000fe200027ea43b */
[----:B------:R-:W-:Y:S01]  /*78f0*/  ULDC.64 UR6, c[0x0][0x3c8] ;  /* 0x0000f20000067ab9 */ /* 0x000fe20000000a00 */
[----:B------:R-:W-:Y:S02]  /*7900*/  ISETP.GE.AND P5, PT, R14, UR4, PT ;  /* 0x000000040e007c0c */ /* 0x000fe4000bfa6270 */
[----:B------:R-:W-:Y:S02]  /*7910*/  CS2R R26, SRZ ;  /* 0x00000000001a7805 */ /* 0x000fe4000001ff00 */
[----:B------:R-:W-:Y:S01]  /*7920*/  ISETP.GE.AND P4, PT, R24, UR4, PT ;  /* 0x0000000418007c0c */ /* 0x000fe2000bf86270 */
[----:B------:R-:W-:Y:S01]  /*7930*/  ULDC.64 UR4, c[0x0][0x3e0] ;  /* 0x0000f80000047ab9 */ /* 0x000fe20000000a00 */
[----:B------:R-:W-:-:S02]  /*7940*/  IADD3.X R15, R48, R47, R57, P2, P3 ;  /* 0x0000002f300f7210 */ /* 0x000fc400017e6439 */
[----:B------:R-:W-:Y:S02]  /*7950*/  CS2R R28, SRZ ;  /* 0x00000000001c7805 */ /* 0x000fe4000001ff00 */
[----:B------:R-:W-:Y:S02]  /*7960*/  LEA R14, P2, R8, UR6, 0x1 ;  /* 0x00000006080e7c11 */ /* 0x000fe4000f8408ff */
[----:B------:R-:W-:Y:S02]  /*7970*/  CS2R R20, SRZ ;  /* 0x0000000000147805 */ /* 0x000fe4000001ff00 */
[----:B------:R-:W-:Y:S02]  /*7980*/  LEA R38, P3, R0, UR4, 0x1 ;  /* 0x0000000400267c11 */ /* 0x000fe4000f8608ff */
[----:B------:R-:W-:Y:S02]  /*7990*/  LEA.HI.X R15, R8, UR7, R15, 0x1, P2 ;  /* 0x00000007080f7c11 */ /* 0x000fe400090f0c0f */
[----:B------:R-:W-:-:S02]  /*79a0*/  LEA.HI.X R39, R0, UR5, R9, 0x1, P3 ;  /* 0x0000000500277c11 */ /* 0x000fc400098f0c09 */
[----:B------:R-:W-:Y:S01]  /*79b0*/  CS2R R8, SRZ ;  /* 0x0000000000087805 */ /* 0x000fe2000001ff00 */
[----:B------:R1:W5:Y:S05]  /*79c0*/  @!P4 LDG.E.64 R26, desc[UR42][R14.64] ;  /* 0x0000002a0e1ac981 */ /* 0x00036a000c1e1b00 */
[----:B------:R1:W5:Y:S04]  /*79d0*/  @!P5 LDG.E.64 R8, desc[UR42][R14.64+0x20] ;  /* 0x0000202a0e08d981 */ /* 0x000368000c1e1b00 */
[----:B------:R1:W5:Y:S04]  /*79e0*/  @!P4 LDG.E.64 R28, desc[UR42][R38.64] ;  /* 0x0000002a261cc981 */ /* 0x000368000c1e1b00 */
[----:B------:R1:W5:Y:S02]  /*79f0*/  @!P5 LDG.E.64 R20, desc[UR42][R38.64+0x20] ;  /* 0x0000202a2614d981 */ /* 0x000364000c1e1b00 */
.L_x_4705:
[----:B------:R-:W-:Y:S05]  /*7a00*/  BSYNC B1 ;  /* 0x0000000000017941 */ /* 0x000fea0003800000 */
.L_x_4704:
[----:B------:R-:W-:Y:S01]  /*7a10*/  IMAD.WIDE.U32 R10, R3, R6, R10 ;  /* 0x00000006030a7225 */ /* 0x000fe200078e000a */
[----:B------:R-:W-:Y:S01]  /*7a20*/  LEA.HI R0, R205, R205, RZ, 0x1 ;  /* 0x000000cdcd007211 */ /* 0x000fe200078f08ff */
[----:B------:R-:W-:Y:S01]  /*7a30*/  ULDC.64 UR4, c[0x0][0x3c8] ;  /* 0x0000f20000047ab9 */ /* 0x000fe20000000a00 */
[----:B01----:R-:W-:Y:S01]  /*7a40*/  SHF.L.U32 R14, R193, 0x6, RZ ;  /* 0x00000006c10e7819 */ /* 0x003fe200000006ff */
[----:B------:R-:W-:Y:S01]  /*7a50*/  IMAD.WIDE.U32 R12, R3, R4, R12 ;  /* 0x00000004030c7225 */ /* 0x000fe200078e000c */
[----:B------:R-:W-:Y:S02]  /*7a60*/  ULDC.64 UR6, c[0x0][0x3e0] ;  /* 0x0000f80000067ab9 */ /* 0x000fe40000000a00 */
[----:B------:R-:W-:Y:S01]  /*7a70*/  LOP3.LUT R15, R14, 0x1c0, RZ, 0xc0, !PT ;  /* 0x000001c00e0f7812 */ /* 0x000fe200078ec0ff */
[C---:B------:R-:W-:Y:S02]  /*7a80*/  IMAD R6, R41.reuse, R6, RZ ;  /* 0x0000000629067224 */ /* 0x040fe400078e02ff */
[----:B------:R-:W-:Y:S01]  /*7a90*/  IMAD R4, R41, R4, RZ ;  /* 0x0000000429047224 */ /* 0x000fe200078e02ff */
[----:B------:R-:W-:Y:S01]  /*7aa0*/  LOP3.LUT R14, R15, 0x18, R16, 0xf8, !PT ;  /* 0x000000180f0e7812 */ /* 0x000fe200078ef810 */
[C---:B------:R-:W-:Y:S01]  /*7ab0*/  IMAD R7, R3.reuse, R7, R6 ;  /* 0x0000000703077224 */ /* 0x040fe200078e0206 */
[----:B------:R-:W-:Y:S01]  /*7ac0*/  LOP3.LUT R6, R0, 0xfffffffe, RZ, 0xc0, !PT ;  /* 0xfffffffe00067812 */ /* 0x000fe200078ec0ff */
[----:B------:R-:W-:Y:S01]  /*7ad0*/  IMAD R3, R3, R5, R4 ;  /* 0x0000000503037224 */ /* 0x000fe200078e0204 */
[----:B------:R-:W-:Y:S01]  /*7ae0*/  LEA R4, P2, R10, UR4, 0x1 ;  /* 0x000000040a047c11 */ /* 0x000fe2000f8408ff */
[----:B------:R-:W-:Y:S01]  /*7af0*/  IMAD.IADD R5, R11, 0x1, R7 ;  /* 0x000000010b057824 */ /* 0x000fe200078e0207 */
[----:B------:R-:W-:Y:S01]  /*7b00*/  LEA R0, P3, R12, UR6, 0x1 ;  /* 0x000000060c007c11 */ /* 0x000fe2000f8608ff */
[----:B------:R-:W-:Y:S01]  /*7b10*/  IMAD.IADD R3, R13, 0x1, R3 ;  /* 0x000000010d037824 */ /* 0x000fe200078e0203 */
[----:B------:R-:W-:Y:S01]  /*7b20*/  UMOV UR4, 0xffffffff ;  /* 0xffffffff00047882 */ /* 0x000fe20000000000 */
[----:B------:R-:W-:Y:S01]  /*7b30*/  IMAD.IADD R6, R205, 0x1, -R6 ;  /* 0x00000001cd067824 */ /* 0x000fe200078e0a06 */
[----:B------:R-:W-:-:S02]  /*7b40*/  SHF.R.U32.HI R15, RZ, 0x3, R15 ;  /* 0x00000003ff0f7819 */ /* 0x000fc4000001160f */
[----:B------:R-:W-:Y:S02]  /*7b50*/  LEA.HI.X R5, R10, UR5, R5, 0x1, P2 ;  /* 0x000000050a057c11 */ /* 0x000fe400090f0c05 */
[----:B------:R-:W-:Y:S02]  /*7b60*/  LEA.HI.X R3, R12, UR7, R3, 0x1, P3 ;  /* 0x000000070c037c11 */ /* 0x000fe400098f0c03 */
[----:B------:R-:W-:Y:S02]  /*7b70*/  LOP3.LUT R39, R14, R15, RZ, 0x3c, !PT ;  /* 0x0000000f0e277212 */ /* 0x000fe400078e3cff */
[----:B------:R-:W-:Y:S01]  /*7b80*/  SHF.L.U32 R7, R6, 0x1f, RZ ;  /* 0x0000001f06077819 */ /* 0x000fe200000006ff */
[----:B------:R-:W-:Y:S06]  /*7b90*/  BRA.DIV UR4, `(.L_x_4706) ;  /* 0x0000015604607947 */ /* 0x000fec000b800000 */
.L_x_4955:
[----:B------:R-:W-:-:S03]  /*7ba0*/  UMOV UR4, 0xffffffff ;  /* 0xffffffff00047882 */ /* 0x000fc60000000000 */
[----:B------:R-:W-:Y:S05]  /*7bb0*/  BRA.DIV UR4, `(.L_x_4707) ;  /* 0x0000015604807947 */ /* 0x000fea000b800000 */
.L_x_4958:
[----:B------:R-:W-:-:S03]  /*7bc0*/  UMOV UR4, 0xffffffff ;  /* 0xffffffff00047882 */ /* 0x000fc60000000000 */
[----:B------:R-:W-:Y:S05]  /*7bd0*/  BRA.DIV UR4, `(.L_x_4708) ;  /* 0x0000015604a07947 */ /* 0x000fea000b800000 */
.L_x_4961:
[----:B------:R-:W-:-:S03]  /*7be0*/  UMOV UR4, 0xffffffff ;  /* 0xffffffff00047882 */ /* 0x000fc60000000000 */
[----:B------:R-:W-:Y:S05]  /*7bf0*/  BRA.DIV UR4, `(.L_x_4709) ;  /* 0x0000015604c07947 */ /* 0x000fea000b800000 */
.L_x_4964:
[----:B------:R-:W-:-:S03]  /*7c00*/  UMOV UR4, 0xffffffff ;  /* 0xffffffff00047882 */ /* 0x000fc60000000000 */
[----:B------:R-:W-:Y:S05]  /*7c10*/  BRA.DIV UR4, `(.L_x_4710) ;  /* 0x0000015604e07947 */ /* 0x000fea000b800000 */
.L_x_4967:
[----:B------:R-:W-:-:S03]  /*7c20*/  UMOV UR4, 0xffffffff ;  /* 0xffffffff00047882 */ /* 0x000fc60000000000 */
[----:B------:R-:W-:Y:S05]  /*7c30*/  BRA.DIV UR4, `(.L_x_4711) ;  /* 0x0000015a04007947 */ /* 0x000fea000b800000 */
.L_x_4970:
[----:B------:R-:W-:-:S03]  /*7c40*/  UMOV UR4, 0xffffffff ;  /* 0xffffffff00047882 */ /* 0x000fc60000000000 */
[----:B------:R-:W-:Y:S05]  /*7c50*/  BRA.DIV UR4, `(.L_x_4712) ;  /* 0x0000015a04207947 */ /* 0x000fea000b800000 */
.L_x_4973:
[----:B------:R-:W-:-:S03]  /*7c60*/  UMOV UR4, 0xffffffff ;  /* 0xffffffff00047882 */ /* 0x000fc60000000000 */
[----:B------:R-:W-:Y:S05]  /*7c70*/  BRA.DIV UR4, `(.L_x_4713) ;  /* 0x0000015a04407947 */ /* 0x000fea000b800000 */
.L_x_4976:
[----:B------:R-:W0:Y:S01]  /*7c80*/  SYNCS.PHASECHK.TRANS64.TRYWAIT P2, [R2+URZ+0x28c00], R7 ;  /* 0x028c0007020075a7 */ /* 0x000e22000804017f */
[----:B-----5:R-:W-:Y:S01]  /*7c90*/  IMAD.MOV.U32 R0, RZ, RZ, R32 ;  /* 0x000000ffff007224 */ /* 0x020fe200078e0020 */
[----:B------:R-:W-:Y:S01]  /*7ca0*/  MOV R3, R33 ;  /* 0x0000002100037202 */ /* 0x000fe20000000f00 */
[----:B------:R-:W-:Y:S01]  /*7cb0*/  IMAD.MOV.U32 R5, RZ, RZ, R37 ;  /* 0x000000ffff057224 */ /* 0x000fe200078e0025 */
[----:B------:R-:W-:Y:S01]  /*7cc0*/  LOP3.LUT P3, RZ, R193, 0x4, RZ, 0xc0, !PT ;  /* 0x00000004c1ff7812 */ /* 0x000fe2000786c0ff */
[----:B------:R-:W-:Y:S01]  /*7cd0*/  IMAD.MOV.U32 R4, RZ, RZ, R36 ;  /* 0x000000ffff047224 */ /* 0x000fe200078e0024 */
[----:B------:R-:W-:Y:S01]  /*7ce0*/  PRMT R42, R0, 0x5410, R3 ;  /* 0x00005410002a7816 */ /* 0x000fe20000000003 */
[----:B------:R-:W-:Y:S01]  /*7cf0*/  IMAD R3, R200, 0x200, R39 ;  /* 0x00000200c8037824 */ /* 0x000fe200078e0227 */
[----:B------:R-:W-:Y:S01]  /*7d00*/  PRMT R43, R5, 0x7610, R43 ;  /* 0x00007610052b7816 */ /* 0x000fe2000000002b */
[----:B------:R-:W-:Y:S01]  /*7d10*/  IMAD.MOV.U32 R5, RZ, RZ, R34 ;  /* 0x000000ffff057224 */ /* 0x000fe200078e0022 */
[----:B------:R-:W-:Y:S01]  /*7d20*/  PRMT R14, R4, 0x7610, R14 ;  /* 0x00007610040e7816 */ /* 0x000fe2000000000e */
[----:B------:R-:W-:Y:S01]  /*7d30*/  IMAD R3, R3, 0x2, R2 ;  /* 0x0000000203037824 */ /* 0x000fe200078e0202 */
[----:B------:R-:W-:Y:S01]  /*7d40*/  MOV R4, R31 ;  /* 0x0000001f00047202 */ /* 0x000fe20000000f00 */
[----:B------:R-:W-:Y:S01]  /*7d50*/  IMAD.MOV.U32 R0, RZ, RZ, R30 ;  /* 0x000000ffff007224 */ /* 0x000fe200078e001e */
[----:B------:R-:W-:Y:S01]  /*7d60*/  PRMT R10, R5, 0x7610, R10 ;  /* 0x00007610050a7816 */ /* 0x000fe2000000000a */
[----:B------:R-:W-:Y:S01]  /*7d70*/  IMAD.MOV.U32 R5, RZ, RZ, R35 ;  /* 0x000000ffff057224 */ /* 0x000fe200078e0023 */
[----:B------:R-:W-:Y:S01]  /*7d80*/  PRMT R44, R4, 0x7610, R44 ;  /* 0x00007610042c7816 */ /* 0x000fe2000000002c */
[----:B------:R-:W-:Y:S01]  /*7d90*/  VIADD R4, R3, 0x20400 ;  /* 0x0002040003047836 */ /* 0x000fe20000000000 */
[----:B------:R-:W-:Y:S01]  /*7da0*/  PRMT R43, R43, 0x5410, R0 ;  /* 0x000054102b2b7816 */ /* 0x000fe20000000000 */
[----:B------:R-:W-:Y:S01]  /*7db0*/  IMAD.MOV.U32 R6, RZ, RZ, R8 ;  /* 0x000000ffff067224 */ /* 0x000fe200078e0008 */
[----:B------:R-:W-:Y:S01]  /*7dc0*/  IADD3 R0, R3, 0x20440, RZ ;  /* 0x0002044003007810 */ /* 0x000fe20007ffe0ff */
[----:B------:R-:W-:Y:S01]  /*7dd0*/  IMAD.MOV.U32 R11, RZ, RZ, R9 ;  /* 0x000000ffff0b7224 */ /* 0x000fe200078e0009 */
[----:B------:R-:W-:Y:S01]  /*7de0*/  PRMT R44, R44, 0x5410, R5 ;  /* 0x000054102c2c7816 */ /* 0x000fe20000000005 */
[----:B------:R-:W-:Y:S01]  /*7df0*/  @P3 VIADD R0, R4, 0xffffffc0 ;  /* 0xffffffc004003836 */ /* 0x000fe20000000000 */
[----:B------:R-:W-:Y:S01]  /*7e00*/  MOV R5, R27 ;  /* 0x0000001b00057202 */ /* 0x000fe20000000f00 */
[----:B------:R-:W-:Y:S01]  /*7e10*/  IMAD.MOV.U32 R4, RZ, RZ, R26 ;  /* 0x000000ffff047224 */ /* 0x000fe200078e001a */
[----:B------:R-:W-:Y:S01]  /*7e20*/  PRMT R45, R6, 0x5410, R11 ;  /* 0x00005410062d7816 */ /* 0x000fe2000000000b */
[----:B------:R-:W-:Y:S01]  /*7e30*/  IMAD.MOV.U32 R6, RZ, RZ, R20 ;  /* 0x000000ffff067224 */ /* 0x000fe200078e0014 */
[----:B------:R-:W-:Y:S01]  /*7e40*/  BSSY B1, `(.L_x_4714) ;  /* 0x0000007000017945 */ /* 0x000fe20003800000 */
[----:B------:R-:W-:Y:S01]  /*7e50*/  IMAD.MOV.U32 R11, RZ, RZ, R21 ;  /* 0x000000ffff0b7224 */ /* 0x000fe200078e0015 */
[----:B------:R-:W-:Y:S01]  /*7e60*/  PRMT R46, R4, 0x5410, R5 ;  /* 0x00005410042e7816 */ /* 0x000fe20000000005 */
[----:B------:R-:W-:-:S02]  /*7e70*/  IMAD.MOV.U32 R4, RZ, RZ, R28 ;  /* 0x000000ffff047224 */ /* 0x000fc400078e001c */
[----:B------:R-:W-:Y:S01]  /*7e80*/  IMAD.MOV.U32 R5, RZ, RZ, R29 ;  /* 0x000000ffff057224 */ /* 0x000fe200078e001d */
[----:B------:R-:W-:Y:S01]  /*7e90*/  PRMT R47, R6, 0x5410, R11 ;  /* 0x00005410062f7816 */ /* 0x000fe2000000000b */
[----:B0-----:R-:W-:Y:S06]  /*7ea0*/  @!P2 BRA `(.L_x_4715) ;  /* 0x0000015400dca947 */ /* 0x001fec0003800000 */
.L_x_4977:
[----:B------:R-:W-:Y:S05]  /*7eb0*/  BSYNC B1 ;  /* 0x0000000000017941 */ /* 0x000fea0003800000 */
.L_x_4714:
[----:B------:R-:W-:Y:S01]  /*7ec0*/  BSSY B1, `(.L_x_4716) ;  /* 0x000005f000017945 */ /* 0x000fe20003800000 */
[----:B------:R-:W-:-:S03]  /*7ed0*/  PRMT R48, R4, 0x5410, R5 ;  /* 0x0000541004307816 */ /* 0x000fc60000000005 */
[----:B------:R-:W-:Y:S05]  /*7ee0*/  @P0 BRA `(.L_x_4717) ;  /* 0x0000000400700947 */ /* 0x000fea0003800000 */
[----:B------:R-:W1:Y:S01]  /*7ef0*/  LDC R5, c[0x0][0x3d4] ;  /* 0x0000f500ff057b82 */ /* 0x000e620000000800 */
[C---:B------:R-:W-:Y:S01]  /*7f00*/  IADD3 R4, R24.reuse, 0x10, RZ ;  /* 0x0000001018047810 */ /* 0x040fe20007ffe0ff */
[----:B------:R-:W-:Y:S01]  /*7f10*/  BSSY B2, `(.L_x_4718) ;  /* 0x000002e000027945 */ /* 0x000fe20003800000 */
[-C--:B-1----:R-:W-:Y:S02]  /*7f20*/  ISETP.GE.AND P0, PT, R24, R5.reuse, PT ;  /* 0x000000051800720c */ /* 0x082fe40003f06270 */
[----:B------:R-:W-:-:S11]  /*7f30*/  ISETP.GE.AND P2, PT, R4, R5, PT ;  /* 0x000000050400720c */ /* 0x000fd60003f46270 */
[----:B------:R-:W-:Y:S05]  /*7f40*/  @P0 BRA `(.L_x_4719) ;  /* 0x0000000000a80947 */ /* 0x000fea0003800000 */
[----:B0-----:R-:W0:Y:S01]  /*7f50*/  LDS.128 R4, [R3+0x20400] ;  /* 0x0204000003047984 */ /* 0x001e220000000c00 */
[----:B------:R-:W-:Y:S01]  /*7f60*/  SHF.R.U32.HI R15, RZ, 0x10, R37 ;  /* 0x00000010ff0f7819 */ /* 0x000fe20000011625 */
[----:B------:R-:W-:Y:S01]  /*7f70*/  HADD2.F32 R14, -RZ, R14.H0_H0 ;  /* 0x2000000eff0e7230 */ /* 0x000fe20000004100 */
[--C-:B------:R-:W-:Y:S01]  /*7f80*/  SHF.R.U64 R39, R34, 0x10, R35.reuse ;  /* 0x0000001022277819 */ /* 0x100fe20000001223 */
[----:B------:R-:W-:Y:S01]  /*7f90*/  HADD2.F32 R34, -RZ, R10.H0_H0 ;  /* 0x2000000aff227230 */ /* 0x000fe20000004100 */
[----:B------:R-:W-:Y:S01]  /*7fa0*/  SHF.R.U32.HI R35, RZ, 0x10, R35 ;  /* 0x00000010ff237819 */ /* 0x000fe20000011623 */
[----:B------:R-:W-:Y:S01]  /*7fb0*/  HADD2.F32 R15, -RZ, R15.H0_H0 ;  /* 0x2000000fff0f7230 */ /* 0x000fe20000004100 */
[----:B------:R-:W-:-:S03]  /*7fc0*/  SHF.R.U64 R41, R36, 0x10, R37 ;  /* 0x0000001024297819 */ /* 0x000fc60000001225 */
[----:B------:R-:W-:Y:S02]  /*7fd0*/  HADD2.F32 R35, -RZ, R35.H0_H0 ;  /* 0x20000023ff237230 */ /* 0x000fe40000004100 */
[--C-:B0-----:R-:W-:Y:S02]  /*7fe0*/  HADD2.F32 R12, -RZ, R7.reuse.H0_H0 ;  /* 0x20000007ff0c7230 */ /* 0x101fe40000004100 */
[----:B------:R-:W-:Y:S02]  /*7ff0*/  HADD2.F32 R13, -RZ, R7.H1_H1 ;  /* 0x30000007ff0d7230 */ /* 0x000fe40000004100 */
[--C-:B------:R-:W-:Y:S02]  /*8000*/  HADD2.F32 R7, -RZ, R4.reuse.H0_H0 ;  /* 0x20000004ff077230 */ /* 0x100fe40000004100 */
[----:B------:R-:W-:Y:S02]  /*8010*/  HADD2.F32 R4, -RZ, R4.H1_H1 ;  /* 0x30000004ff047230 */ /* 0x000fe40000004100 */
[C---:B------:R-:W-:Y:S01]  /*8020*/  FMUL.FTZ R38, R13.reuse, R15 ;  /* 0x0000000f0d267220 */ /* 0x040fe20000410000 */
[----:B------:R-:W-:Y:S01]  /*8030*/  FMUL.FTZ R37, R13, R35 ;  /* 0x000000230d257220 */ /* 0x000fe20000410000 */
[----:B------:R-:W-:-:S02]  /*8040*/  HADD2.F32 R10, -RZ, R6.H0_H0 ;  /* 0x20000006ff0a7230 */ /* 0x000fc40000004100 */
[----:B------:R-:W-:Y:S01]  /*8050*/  FMUL.FTZ R36, R4, R34 ;  /* 0x0000002204247220 */ /* 0x000fe20000410000 */
[----:B------:R-:W-:Y:S01]  /*8060*/  FFMA.FTZ R40, R12, R35, R38 ;  /* 0x000000230c287223 */ /* 0x000fe20000010026 */
[----:B------:R-:W-:Y:S02]  /*8070*/  HADD2.F32 R11, -RZ, R6.H1_H1 ;  /* 0x30000006ff0b7230 */ /* 0x000fe40000004100 */
[-C--:B------:R-:W-:Y:S01]  /*8080*/  FMUL.FTZ R38, R4, R14.reuse ;  /* 0x0000000e04267220 */ /* 0x080fe20000410000 */
[C---:B------:R-:W-:Y:S01]  /*8090*/  FFMA.FTZ R36, R7.reuse, R14, -R36 ;  /* 0x0000000e07247223 */ /* 0x040fe20000010824 */
[--C-:B------:R-:W-:Y:S02]  /*80a0*/  HADD2.F32 R6, -RZ, R5.reuse.H0_H0 ;  /* 0x20000005ff067230 */ /* 0x100fe40000004100 */
[----:B------:R-:W-:Y:S01]  /*80b0*/  FFMA.FTZ R37, R12, R15, -R37 ;  /* 0x0000000f0c257223 */ /* 0x000fe20000010825 */
[----:B------:R-:W-:Y:S02]  /*80c0*/  HADD2.F32 R14, -RZ, R44.H1_H1 ;  /* 0x3000002cff0e7230 */ /* 0x000fe40000004100 */
[----:B------:R-:W-:Y:S01]  /*80d0*/  FFMA.FTZ R15, R7, R34, R38 ;  /* 0x00000022070f7223 */ /* 0x000fe20000010026 */
[----:B------:R-:W-:-:S02]  /*80e0*/  HADD2.F32 R5, -RZ, R5.H1_H1 ;  /* 0x30000005ff057230 */ /* 0x000fc40000004100 */
[----:B------:R-:W-:Y:S02]  /*80f0*/  HADD2.F32 R12, -RZ, R43.H0_H0 ;  /* 0x2000002bff0c7230 */ /* 0x000fe40000004100 */
[C---:B------:R-:W-:Y:S01]  /*8100*/  FMUL.FTZ R35, R11.reuse, R14 ;  /* 0x0000000e0b237220 */ /* 0x040fe20000410000 */
[----:B------:R-:W-:Y:S02]  /*8110*/  HADD2.F32 R13, -RZ, R39.H0_H0 ;  /* 0x20000027ff0d7230 */ /* 0x000fe40000004100 */
[----:B------:R-:W-:Y:S02]  /*8120*/  HADD2.F32 R4, -RZ, R41.H0_H0 ;  /* 0x20000029ff047230 */ /* 0x000fe40000004100 */
[-C--:B------:R-:W-:Y:S01]  /*8130*/  FMUL.FTZ R11, R11, R12.reuse ;  /* 0x0000000c0b0b7220 */ /* 0x080fe20000410000 */
[C---:B------:R-:W-:Y:S01]  /*8140*/  FFMA.FTZ R35, R10.reuse, R12, -R35 ;  /* 0x0000000c0a237223 */ /* 0x040fe20000010823 */
[C---:B------:R-:W-:Y:S01]  /*8150*/  FMUL.FTZ R7, R5.reuse, R13 ;  /* 0x0000000d05077220 */ /* 0x040fe20000410000 */
[----:B------:R-:W-:Y:S01]  /*8160*/  FMUL.FTZ R34, R5, R4 ;  /* 0x0000000405227220 */ /* 0x000fe20000410000 */
[----:B------:R-:W-:-:S02]  /*8170*/  FFMA.FTZ R10, R10, R14, R11 ;  /* 0x0000000e0a0a7223 */ /* 0x000fc4000001000b */
[----:B------:R-:W-:Y:S01]  /*8180*/  FFMA.FTZ R5, R6, R4, -R7 ;  /* 0x0000000406057223 */ /* 0x000fe20000010807 */
[----:B------:R-:W-:Y:S01]  /*8190*/  F2FP.F16.F32.PACK_AB R7, R40, R37 ;  /* 0x000000252807723e */ /* 0x000fe200000000ff */
[----:B------:R-:W-:Y:S01]  /*81a0*/  FFMA.FTZ R34, R6, R13, R34 ;  /* 0x0000000d06227223 */ /* 0x000fe20000010022 */
[----:B------:R-:W-:Y:S02]  /*81b0*/  F2FP.F16.F32.PACK_AB R4, R15, R36 ;  /* 0x000000240f04723e */ /* 0x000fe400000000ff */
[----:B------:R-:W-:Y:S02]  /*81c0*/  F2FP.F16.F32.PACK_AB R6, R10, R35 ;  /* 0x000000230a06723e */ /* 0x000fe400000000ff */
[----:B------:R-:W-:-:S05]  /*81d0*/  F2FP.F16.F32.PACK_AB R5, R34, R5 ;  /* 0x000000052205723e */ /* 0x000fca00000000ff */
[----:B------:R1:W-:Y:S02]  /*81e0*/  STS.128 [R3+0x20400], R4 ;  /* 0x0204000403007388 */ /* 0x0003e40000000c00 */
.L_x_4719:
[----:B------:R-:W-:Y:S05]  /*81f0*/  BSYNC B2 ;  /* 0x0000000000027941 */ /* 0x000fea0003800000 */
.L_x_4718:
[----:B------:R-:W-:Y:S05]  /*8200*/  @P2 BRA `(.L_x_4717) ;  /* 0x0000000000a82947 */ /* 0x000fea0003800000 */
[----:B01----:R-:W0:Y:S01]  /*8210*/  LDS.128 R4, [R0] ;  /* 0x0000000000047984 */ /* 0x003e220000000c00 */
[----:B------:R-:W-:Y:S01]  /*8220*/  SHF.R.U32.HI R15, RZ, 0x10, R33 ;  /* 0x00000010ff0f7819 */ /* 0x000fe20000011621 */
[----:B------:R-:W-:Y:S01]  /*8230*/  HADD2.F32 R14, -RZ, R42.H0_H0 ;  /* 0x2000002aff0e7230 */ /* 0x000fe20000004100 */
[--C-:B------:R-:W-:Y:S01]  /*8240*/  SHF.R.U64 R35, R30, 0x10, R31.reuse ;  /* 0x000000101e237819 */ /* 0x100fe2000000121f */
[----:B------:R-:W-:Y:S01]  /*8250*/  HADD2.F32 R30, -RZ, R43.H1_H1 ;  /* 0x3000002bff1e7230 */ /* 0x000fe20000004100 */
        /* <DEDUP_REMOVED lines=18> */
[----:B------:R-:W-:Y:S02]  /*8380*/  HADD2.F32 R14, -RZ, R44.H0_H0 ;  /* 0x2000002cff0e7230 */ /* 0x000fe40000004100 */
[----:B------:R-:W-:Y:S01]  /*8390*/  FFMA.FTZ R15, R7, R30, R34 ;  /* 0x0000001e070f7223 */ /* 0x000fe20000010022 */
[----:B------:R-:W-:-:S02]  /*83a0*/  HADD2.F32 R5, -RZ, R5.H1_H1 ;  /* 0x30000005ff057230 */ /* 0x000fc40000004100 */
[----:B------:R-:W-:Y:S02]  /*83b0*/  HADD2.F32 R12, -RZ, R42.H1_H1 ;  /* 0x3000002aff0c7230 */ /* 0x000fe40000004100 */
        /* <DEDUP_REMOVED lines=14> */
[----:B------:R2:W-:Y:S02]  /*84a0*/  STS.128 [R0], R4 ;  /* 0x0000000400007388 */ /* 0x0005e40000000c00 */
.L_x_4717:
[----:B------:R-:W-:Y:S05]  /*84b0*/  BSYNC B1 ;  /* 0x0000000000017941 */ /* 0x000fea0003800000 */
.L_x_4716:
[----:B------:R-:W-:Y:S05]  /*84c0*/  @P1 BRA `(.L_x_4720) ;  /* 0x0000001800201947 */ /* 0x000fea0003800000 */
[----:B-12---:R-:W1:Y:S01]  /*84d0*/  LDC R5, c[0x0][0x3d4] ;  /* 0x0000f500ff057b82 */ /* 0x006e620000000800 */
[C---:B------:R-:W-:Y:S01]  /*84e0*/  VIADD R4, R24.reuse, 0x10 ;  /* 0x0000001018047836 */ /* 0x040fe20000000000 */
[----:B------:R-:W-:Y:S01]  /*84f0*/  BSSY B1, `(.L_x_4721) ;  /* 0x000002e000017945 */ /* 0x000fe20003800000 */
[----:B-1----:R-:W-:-:S03]  /*8500*/  ISETP.GE.AND P0, PT, R24, R5, PT ;  /* 0x000000051800720c */ /* 0x002fc60003f06270 */
[----:B------:R-:W-:-:S10]  /*8510*/  ISETP.GE.AND P1, PT, R4, R5, PT ;  /* 0x000000050400720c */ /* 0x000fd40003f26270 */
[----:B------:R-:W-:Y:S05]  /*8520*/  @P0 BRA `(.L_x_4722) ;  /* 0x0000000000a80947 */ /* 0x000fea0003800000 */
[----:B0-----:R-:W0:Y:S01]  /*8530*/  LDS.128 R4, [R3+0x21400] ;  /* 0x0214000003047984 */ /* 0x001e220000000c00 */
        /* <DEDUP_REMOVED lines=8> */
[----:B0-----:R-:W-:-:S02]  /*85c0*/  HADD2.F32 R12, -RZ, R7.H0_H0 ;  /* 0x20000007ff0c7230 */ /* 0x001fc40000004100 */
[----:B------:R-:W-:Y:S02]  /*85d0*/  HADD2.F32 R13, -RZ, R7.H1_H1 ;  /* 0x30000007ff0d7230 */ /* 0x000fe40000004100 */
[--C-:B------:R-:W-:Y:S02]  /*85e0*/  HADD2.F32 R7, -RZ, R4.reuse.H0_H0 ;  /* 0x20000004ff077230 */ /* 0x100fe40000004100 */
[----:B------:R-:W-:Y:S02]  /*85f0*/  HADD2.F32 R4, -RZ, R4.H1_H1 ;  /* 0x30000004ff047230 */ /* 0x000fe40000004100 */
[C---:B------:R-:W-:Y:S01]  /*8600*/  FMUL.FTZ R28, R13.reuse, R15 ;  /* 0x0000000f0d1c7220 */ /* 0x040fe20000410000 */
[-C--:B------:R-:W-:Y:S01]  /*8610*/  FMUL.FTZ R27, R13, R25.reuse ;  /* 0x000000190d1b7220 */ /* 0x080fe20000410000 */
[--C-:B------:R-:W-:Y:S02]  /*8620*/  HADD2.F32 R10, -RZ, R6.reuse.H0_H0 ;  /* 0x20000006ff0a7230 */ /* 0x100fe40000004100 */
[----:B------:R-:W-:Y:S01]  /*8630*/  FMUL.FTZ R26, R4, R24 ;  /* 0x00000018041a7220 */ /* 0x000fe20000410000 */
[----:B------:R-:W-:Y:S01]  /*8640*/  FFMA.FTZ R30, R12, R25, R28 ;  /* 0x000000190c1e7223 */ /* 0x000fe2000001001c */
[----:B------:R-:W-:-:S02]  /*8650*/  HADD2.F32 R11, -RZ, R6.H1_H1 ;  /* 0x30000006ff0b7230 */ /* 0x000fc40000004100 */
[----:B------:R-:W-:Y:S01]  /*8660*/  FFMA.FTZ R27, R12, R15, -R27 ;  /* 0x0000000f0c1b7223 */ /* 0x000fe2000001081b */
[-C--:B------:R-:W-:Y:S01]  /*8670*/  FMUL.FTZ R28, R4, R14.reuse ;  /* 0x0000000e041c7220 */ /* 0x080fe20000410000 */
[C---:B------:R-:W-:Y:S01]  /*8680*/  FFMA.FTZ R26, R7.reuse, R14, -R26 ;  /* 0x0000000e071a7223 */ /* 0x040fe2000001081a */
[--C-:B------:R-:W-:Y:S02]  /*8690*/  HADD2.F32 R6, -RZ, R5.reuse.H0_H0 ;  /* 0x20000005ff067230 */ /* 0x100fe40000004100 */
[----:B------:R-:W-:Y:S02]  /*86a0*/  HADD2.F32 R14, -RZ, R48.H1_H1 ;  /* 0x30000030ff0e7230 */ /* 0x000fe40000004100 */
[----:B------:R-:W-:Y:S01]  /*86b0*/  FFMA.FTZ R7, R7, R24, R28 ;  /* 0x0000001807077223 */ /* 0x000fe2000001001c */
[----:B------:R-:W-:Y:S02]  /*86c0*/  HADD2.F32 R12, -RZ, R46.H1_H1 ;  /* 0x3000002eff0c7230 */ /* 0x000fe40000004100 */
[----:B------:R-:W-:-:S02]  /*86d0*/  HADD2.F32 R5, -RZ, R5.H1_H1 ;  /* 0x30000005ff057230 */ /* 0x000fc40000004100 */
[C---:B------:R-:W-:Y:S01]  /*86e0*/  FMUL.FTZ R15, R11.reuse, R14 ;  /* 0x0000000e0b0f7220 */ /* 0x040fe20000410000 */
[----:B------:R-:W-:Y:S02]  /*86f0*/  HADD2.F32 R13, -RZ, R31.H0_H0 ;  /* 0x2000001fff0d7230 */ /* 0x000fe40000004100 */
[-C--:B------:R-:W-:Y:S01]  /*8700*/  FMUL.FTZ R25, R11, R12.reuse ;  /* 0x0000000c0b197220 */ /* 0x080fe20000410000 */
[----:B------:R-:W-:Y:S02]  /*8710*/  HADD2.F32 R4, -RZ, R32.H0_H0 ;  /* 0x20000020ff047230 */ /* 0x000fe40000004100 */
[----:B------:R-:W-:Y:S01]  /*8720*/  FFMA.FTZ R15, R10, R12, -R15 ;  /* 0x0000000c0a0f7223 */ /* 0x000fe2000001080f */
[----:B------:R-:W-:Y:S01]  /*8730*/  F2FP.F16.F32.PACK_AB R31, R30, R27 ;  /* 0x0000001b1e1f723e */ /* 0x000fe200000000ff */
[C---:B------:R-:W-:Y:S01]  /*8740*/  FMUL.FTZ R11, R5.reuse, R13 ;  /* 0x0000000d050b7220 */ /* 0x040fe20000410000 */
[----:B------:R-:W-:Y:S01]  /*8750*/  FFMA.FTZ R10, R10, R14, R25 ;  /* 0x0000000e0a0a7223 */ /* 0x000fe20000010019 */
[----:B------:R-:W-:Y:S01]  /*8760*/  FMUL.FTZ R24, R5, R4 ;  /* 0x0000000405187220 */ /* 0x000fe20000410000 */
[----:B------:R-:W-:Y:S01]  /*8770*/  F2FP.F16.F32.PACK_AB R28, R7, R26 ;  /* 0x0000001a071c723e */ /* 0x000fe200000000ff */
[----:B------:R-:W-:-:S02]  /*8780*/  FFMA.FTZ R11, R6, R4, -R11 ;  /* 0x00000004060b7223 */ /* 0x000fc4000001080b */
[----:B------:R-:W-:Y:S01]  /*8790*/  FFMA.FTZ R24, R6, R13, R24 ;  /* 0x0000000d06187223 */ /* 0x000fe20000010018 */
[----:B------:R-:W-:-:S04]  /*87a0*/  F2FP.F16.F32.PACK_AB R30, R10, R15 ;  /* 0x0000000f0a1e723e */ /* 0x000fc800000000ff */
[----:B------:R-:W-:-:S05]  /*87b0*/  F2FP.F16.F32.PACK_AB R29, R24, R11 ;  /* 0x0000000b181d723e */ /* 0x000fca00000000ff */
[----:B------:R1:W-:Y:S02]  /*87c0*/  STS.128 [R3+0x21400], R28 ;  /* 0x0214001c03007388 */ /* 0x0003e40000000c00 */
.L_x_4722:
[----:B------:R-:W-:Y:S05]  /*87d0*/  BSYNC B1 ;  /* 0x0000000000017941 */ /* 0x000fea0003800000 */
.L_x_4721:
        /* <DEDUP_REMOVED lines=10> */
[----:B0-----:R-:W-:-:S02]  /*8880*/  HADD2.F32 R10, -RZ, R7.H1_H1 ;  /* 0x30000007ff0a7230 */ /* 0x001fc40000004100 */
[--C-:B-1----:R-:W-:Y:S02]  /*8890*/  HADD2.F32 R3, -RZ, R4.reuse.H0_H0 ;  /* 0x20000004ff037230 */ /* 0x102fe40000004100 */
[----:B------:R-:W-:Y:S02]  /*88a0*/  HADD2.F32 R4, -RZ, R4.H1_H1 ;  /* 0x30000004ff047230 */ /* 0x000fe40000004100 */
[C---:B------:R-:W-:Y:S01]  /*88b0*/  FMUL.FTZ R20, R10.reuse, R14 ;  /* 0x0000000e0a147220 */ /* 0x040fe20000410000 */
[----:B------:R-:W-:Y:S02]  /*88c0*/  HADD2.F32 R9, -RZ, R7.H0_H0 ;  /* 0x20000007ff097230 */ /* 0x000fe40000004100 */
[----:B------:R-:W-:Y:S01]  /*88d0*/  FMUL.FTZ R15, R10, R12 ;  /* 0x0000000c0a0f7220 */ /* 0x000fe20000410000 */
[--C-:B------:R-:W-:Y:S02]  /*88e0*/  HADD2.F32 R7, -RZ, R6.reuse.H0_H0 ;  /* 0x20000006ff077230 */ /* 0x100fe40000004100 */
[----:B------:R-:W-:Y:S01]  /*88f0*/  FMUL.FTZ R10, R4, R13 ;  /* 0x0000000d040a7220 */ /* 0x000fe20000410000 */
[----:B------:R-:W-:-:S02]  /*8900*/  HADD2.F32 R8, -RZ, R6.H1_H1 ;  /* 0x30000006ff087230 */ /* 0x000fc40000004100 */
[C---:B------:R-:W-:Y:S01]  /*8910*/  FFMA.FTZ R20, R9.reuse, R12, -R20 ;  /* 0x0000000c09147223 */ /* 0x040fe20000010814 */
[----:B------:R-:W-:Y:S01]  /*8920*/  FFMA.FTZ R15, R9, R14, R15 ;  /* 0x0000000e090f7223 */ /* 0x000fe2000001000f */
[--C-:B------:R-:W-:Y:S02]  /*8930*/  HADD2.F32 R6, -RZ, R5.reuse.H0_H0 ;  /* 0x20000005ff067230 */ /* 0x100fe40000004100 */
[-C--:B------:R-:W-:Y:S01]  /*8940*/  FMUL.FTZ R14, R4, R11.reuse ;  /* 0x0000000b040e7220 */ /* 0x080fe20000410000 */
[----:B------:R-:W-:Y:S01]  /*8950*/  FFMA.FTZ R12, R3, R11, -R10 ;  /* 0x0000000b030c7223 */ /* 0x000fe2000001080a */
[----:B------:R-:W-:Y:S01]  /*8960*/  HADD2.F32 R5, -RZ, R5.H1_H1 ;  /* 0x30000005ff057230 */ /* 0x000fe20000004100 */
[----:B------:R-:W-:Y:S01]  /*8970*/  F2FP.F16.F32.PACK_AB R15, R15, R20 ;  /* 0x000000140f0f723e */ /* 0x000fe200000000ff */
[----:B------:R-:W-:Y:S02]  /*8980*/  HADD2.F32 R11, -RZ, R47.H1_H1 ;  /* 0x3000002fff0b7230 */ /* 0x000fe40000004100 */
[----:B------:R-:W-:Y:S01]  /*8990*/  FFMA.FTZ R3, R3, R13, R14 ;  /* 0x0000000d03037223 */ /* 0x000fe2000001000e */
[----:B------:R-:W-:-:S02]  /*89a0*/  HADD2.F32 R10, -RZ, R24.H0_H0 ;  /* 0x20000018ff0a7230 */ /* 0x000fc40000004100 */
[----:B------:R-:W-:Y:S02]  /*89b0*/  HADD2.F32 R9, -RZ, R45.H1_H1 ;  /* 0x3000002dff097230 */ /* 0x000fe40000004100 */
[C---:B------:R-:W-:Y:S01]  /*89c0*/  FMUL.FTZ R14, R8.reuse, R11 ;  /* 0x0000000b080e7220 */ /* 0x040fe20000410000 */
[----:B------:R-:W-:Y:S02]  /*89d0*/  HADD2.F32 R4, -RZ, R25.H0_H0 ;  /* 0x20000019ff047230 */ /* 0x000fe40000004100 */
[----:B------:R-:W-:Y:S01]  /*89e0*/  FMUL.FTZ R13, R5, R10 ;  /* 0x0000000a050d7220 */ /* 0x000fe20000410000 */
[----:B------:R-:W-:Y:S01]  /*89f0*/  F2FP.F16.F32.PACK_AB R12, R3, R12 ;  /* 0x0000000c030c723e */ /* 0x000fe200000000ff */
[-C--:B------:R-:W-:Y:S01]  /*8a00*/  FMUL.FTZ R8, R8, R9.reuse ;  /* 0x0000000908087220 */ /* 0x080fe20000410000 */
[----:B------:R-:W-:Y:S01]  /*8a10*/  FFMA.FTZ R14, R7, R9, -R14 ;  /* 0x00000009070e7223 */ /* 0x000fe2000001080e */
[-C--:B------:R-:W-:Y:S01]  /*8a20*/  FMUL.FTZ R5, R5, R4.reuse ;  /* 0x0000000405057220 */ /* 0x080fe20000410000 */
[----:B------:R-:W-:Y:S01]  /*8a30*/  FFMA.FTZ R13, R6, R4, -R13 ;  /* 0x00000004060d7223 */ /* 0x000fe2000001080d */
[----:B------:R-:W-:-:S02]  /*8a40*/  FFMA.FTZ R7, R7, R11, R8 ;  /* 0x0000000b07077223 */ /* 0x000fc40000010008 */
[----:B------:R-:W-:-:S03]  /*8a50*/  FFMA.FTZ R6, R6, R10, R5 ;  /* 0x0000000a06067223 */ /* 0x000fc60000010005 */
[----:B------:R-:W-:Y:S02]  /*8a60*/  F2FP.F16.F32.PACK_AB R14, R7, R14 ;  /* 0x0000000e070e723e */ /* 0x000fe400000000ff */
[----:B------:R-:W-:-:S05]  /*8a70*/  F2FP.F16.F32.PACK_AB R13, R6, R13 ;  /* 0x0000000d060d723e */ /* 0x000fca00000000ff */
[----:B------:R3:W-:Y:S01]  /*8a80*/  STS.128 [R0+0x1000], R12 ;  /* 0x0010000c00007388 */ /* 0x0007e20000000c00 */
[----:B------:R-:W-:Y:S05]  /*8a90*/  BRA `(.L_x_4720) ;  /* 0x0000001000ac7947 */ /* 0x000fea0003800000 */
.L_x_4701:
[----:B------:R-:W0:Y:S01]  /*8aa0*/  LDC R41, c[0x0][0x3d4] ;  /* 0x0000f500ff297b82 */ /* 0x000e220000000800 */
[----:B------:R-:W-:Y:S01]  /*8ab0*/  ULDC.64 UR4, c[0x0][0x3c8] ;  /* 0x0000f20000047ab9 */ /* 0x000fe20000000a00 */
[----:B------:R-:W-:Y:S01]  /*8ac0*/  ULDC.64 UR6, c[0x0][0x3e0] ;  /* 0x0000f80000067ab9 */ /* 0x000fe20000000a00 */
[----:B------:R-:W-:Y:S02]  /*8ad0*/  CS2R R32, SRZ ;  /* 0x0000000000207805 */ /* 0x000fe4000001ff00 */
[----:B------:R-:W-:Y:S02]  /*8ae0*/  CS2R R34, SRZ ;  /* 0x0000000000227805 */ /* 0x000fe4000001ff00 */
[----:B0-----:R-:W-:-:S04]  /*8af0*/  ISETP.GE.AND P0, PT, R16, R41, PT ;  /* 0x000000291000720c */ /* 0x001fc80003f06270 */
[-C--:B------:R-:W-:Y:S02]  /*8b00*/  ISETP.GE.OR P1, PT, R226, R9.reuse, P0 ;  /* 0x00000009e200720c */ /* 0x080fe40000726670 */
[----:B------:R-:W-:-:S11]  /*8b10*/  ISETP.GE.OR P0, PT, R186, R9, P0 ;  /* 0x00000009ba00720c */ /* 0x000fd60000706670 */
[----:B------:R-:W0:Y:S01]  /*8b20*/  @!P1 LDC.64 R14, c[0x0][0x3c8] ;  /* 0x0000f200ff0e9b82 */ /* 0x000e220000000a00 */
[----:B------:R-:W-:Y:S02]  /*8b30*/  @!P1 IADD3 R13, P5, P6, R27, R46, R52 ;  /* 0x0000002e1b0d9210 */ /* 0x000fe40007ebe034 */
[----:B------:R-:W-:Y:S02]  /*8b40*/  @!P0 IADD3 R9, P4, R52, R27, RZ ;  /* 0x0000001b34098210 */ /* 0x000fe40007f9e0ff */
[----:B------:R-:W-:Y:S02]  /*8b50*/  @!P1 IADD3 R0, P2, P3, R29, R44, R54 ;  /* 0x0000002c1d009210 */ /* 0x000fe40007b5e036 */
[----:B------:R-:W-:Y:S01]  /*8b60*/  @!P1 IADD3.X R20, R26, R47, R57, P5, P6 ;  /* 0x0000002f1a149210 */ /* 0x000fe20002fec439 */
[----:B------:R-:W1:Y:S01]  /*8b70*/  @!P1 LDC.64 R30, c[0x0][0x3e0] ;  /* 0x0000f800ff1e9b82 */ /* 0x000e620000000a00 */
[----:B------:R-:W-:Y:S01]  /*8b80*/  @!P0 IMAD.X R10, R57, 0x1, R26, P4 ;  /* 0x00000001390a8824 */ /* 0x000fe200020e061a */
[----:B------:R-:W-:-:S02]  /*8b90*/  @!P0 LEA R8, P4, R9, UR4, 0x1 ;  /* 0x0000000409088c11 */ /* 0x000fc4000f8808ff */
[----:B------:R-:W-:Y:S02]  /*8ba0*/  @!P1 IADD3.X R3, R28, R45, R59, P2, P3 ;  /* 0x0000002d1c039210 */ /* 0x000fe400017e643b */
[----:B------:R-:W-:Y:S02]  /*8bb0*/  @!P0 IADD3 R11, P5, R54, R29, RZ ;  /* 0x0000001d360b8210 */ /* 0x000fe40007fbe0ff */
[----:B------:R-:W-:Y:S02]  /*8bc0*/  @!P0 LEA.HI.X R9, R9, UR5, R10, 0x1, P4 ;  /* 0x0000000509098c11 */ /* 0x000fe4000a0f0c0a */
[----:B------:R-:W-:Y:S01]  /*8bd0*/  @!P0 LEA R10, P2, R11, UR6, 0x1 ;  /* 0x000000060b0a8c11 */ /* 0x000fe2000f8408ff */
[----:B------:R-:W-:Y:S01]  /*8be0*/  @!P0 IMAD.X R24, R59, 0x1, R28, P5 ;  /* 0x000000013b188824 */ /* 0x000fe200028e061c */
[----:B0-----:R-:W-:Y:S02]  /*8bf0*/  @!P1 LEA R12, P3, R13, R14, 0x1 ;  /* 0x0000000e0d0c9211 */ /* 0x001fe400078608ff */
[----:B------:R-:W-:-:S02]  /*8c00*/  CS2R R28, SRZ ;  /* 0x00000000001c7805 */ /* 0x000fc4000001ff00 */
[----:B------:R-:W-:Y:S01]  /*8c10*/  @!P0 LEA.HI.X R11, R11, UR7, R24, 0x1, P2 ;  /* 0x000000070b0b8c11 */ /* 0x000fe200090f0c18 */
[----:B------:R0:W5:Y:S01]  /*8c20*/  @!P0 LDG.E.128 R32, desc[UR42][R8.64] ;  /* 0x0000002a08208981 */ /* 0x000162000c1e1d00 */
[----:B------:R-:W-:Y:S02]  /*8c30*/  @!P1 LEA.HI.X R13, R13, R15, R20, 0x1, P3 ;  /* 0x0000000f0d0d9211 */ /* 0x000fe400018f0c14 */
[----:B-1----:R-:W-:-:S04]  /*8c40*/  @!P1 LEA R14, P4, R0, R30, 0x1 ;  /* 0x0000001e000e9211 */ /* 0x002fc800078808ff */
[----:B------:R-:W-:Y:S02]  /*8c50*/  @!P1 LEA.HI.X R15, R0, R31, R3, 0x1, P4 ;  /* 0x0000001f000f9211 */ /* 0x000fe400020f0c03 */
[----:B------:R-:W-:Y:S01]  /*8c60*/  CS2R R30, SRZ ;  /* 0x00000000001e7805 */ /* 0x000fe2000001ff00 */
[----:B------:R-:W1:Y:S05]  /*8c70*/  LDC R0, c[0x0][0x428] ;  /* 0x00010a00ff007b82 */ /* 0x000e6a0000000800 */
[----:B------:R-:W5:Y:S01]  /*8c80*/  @!P1 LDG.E.128 R28, desc[UR42][R14.64] ;  /* 0x0000002a0e1c9981 */ /* 0x000f62000c1e1d00 */
[----:B-1----:R-:W-:-:S13]  /*8c90*/  ISETP.NE.AND P2, PT, R0, 0x1, PT ;  /* 0x000000010000780c */ /* 0x002fda0003f45270 */
[----:B0-----:R-:W0:Y:S08]  /*8ca0*/  @P2 LDC R8, c[0x0][0x42c] ;  /* 0x00010b00ff082b82 */ /* 0x001e300000000800 */
[----:B------:R-:W1:Y:S01]  /*8cb0*/  @P2 LDC R9, c[0x0][0x430] ;  /* 0x00010c00ff092b82 */ /* 0x000e620000000800 */
[----:B------:R-:W-:-:S05]  /*8cc0*/  IMAD R0, R189, 0x40, R186 ;  /* 0x00000040bd007824 */ /* 0x000fca00078e02ba */
[----:B------:R-:W-:Y:S02]  /*8cd0*/  LEA R3, R211, R0, 0x5 ;  /* 0x00000000d3037211 */ /* 0x000fe400078e28ff */
[----:B------:R-:W-:Y:S02]  /*8ce0*/  CS2R R36, SRZ ;  /* 0x0000000000247805 */ /* 0x000fe4000001ff00 */
[----:B------:R-:W-:Y:S02]  /*8cf0*/  CS2R R38, SRZ ;  /* 0x0000000000267805 */ /* 0x000fe4000001ff00 */
[----:B------:R-:W-:Y:S02]  /*8d00*/  CS2R R24, SRZ ;  /* 0x0000000000187805 */ /* 0x000fe4000001ff00 */
[----:B------:R-:W-:Y:S02]  /*8d10*/  CS2R R26, SRZ ;  /* 0x00000000001a7805 */ /* 0x000fe4000001ff00 */
[----:B------:R2:W5:Y:S01]  /*8d20*/  @!P0 LDG.E.128 R36, desc[UR42][R10.64] ;  /* 0x0000002a0a248981 */ /* 0x000562000c1e1d00 */
[----:B0-----:R-:W-:-:S03]  /*8d30*/  @P2 IMAD.HI.U32 R0, R3, R8, RZ ;  /* 0x0000000803002227 */ /* 0x001fc600078e00ff */
[----:B------:R0:W5:Y:S02]  /*8d40*/  @!P1 LDG.E.128 R24, desc[UR42][R12.64] ;  /* 0x0000002a0c189981 */ /* 0x000164000c1e1d00 */
[----:B-1----:R-:W-:-:S04]  /*8d50*/  @P2 SHF.R.U32.HI R3, RZ, R9, R0 ;  /* 0x00000009ff032219 */ /* 0x002fc80000011600 */
[----:B------:R-:W-:Y:S01]  /*8d60*/  SHF.R.S32.HI R21, RZ, 0x1f, R3 ;  /* 0x0000001fff157819 */ /* 0x000fe20000011403 */
[----:B------:R-:W-:Y:S02]  /*8d70*/  IMAD.MOV.U32 R8, RZ, RZ, R42 ;  /* 0x000000ffff087224 */ /* 0x000fe400078e002a */
[----:B------:R-:W-:Y:S02]  /*8d80*/  IMAD.MOV.U32 R9, RZ, RZ, R49 ;  /* 0x000000ffff097224 */ /* 0x000fe400078e0031 */
[----:B--2---:R-:W-:Y:S02]  /*8d90*/  IMAD.MOV.U32 R10, RZ, RZ, R40 ;  /* 0x000000ffff0a7224 */ /* 0x004fe400078e0028 */
[----:B------:R-:W-:Y:S02]  /*8da0*/  IMAD.MOV.U32 R11, RZ, RZ, R51 ;  /* 0x000000ffff0b7224 */ /* 0x000fe400078e0033 */
[C---:B------:R-:W-:Y:S02]  /*8db0*/  IMAD R0, R21.reuse, R6, RZ ;  /* 0x0000000615007224 */ /* 0x040fe400078e02ff */
[----:B0-----:R-:W-:-:S02]  /*8dc0*/  IMAD R12, R21, R4, RZ ;  /* 0x00000004150c7224 */ /* 0x001fc400078e02ff */
[----:B------:R-:W-:-:S04]  /*8dd0*/  IMAD.WIDE.U32 R8, R3, R6, R8 ;  /* 0x0000000603087225 */ /* 0x000fc800078e0008 */
[----:B------:R-:W-:-:S04]  /*8de0*/  IMAD.WIDE.U32 R10, R3, R4, R10 ;  /* 0x00000004030a7225 */ /* 0x000fc800078e000a */
[C---:B------:R-:W-:Y:S02]  /*8df0*/  IMAD R7, R3.reuse, R7, R0 ;  /* 0x0000000703077224 */ /* 0x040fe400078e0200 */
[----:B------:R-:W-:Y:S01]  /*8e00*/  IMAD R3, R3, R5, R12 ;  /* 0x0000000503037224 */ /* 0x000fe200078e020c */
[----:B------:R-:W-:Y:S02]  /*8e10*/  LEA R4, P2, R8, UR4, 0x1 ;  /* 0x0000000408047c11 */ /* 0x000fe4000f8408ff */
[----:B------:R-:W-:Y:S01]  /*8e20*/  LEA R0, P3, R10, UR6, 0x1 ;  /* 0x000000060a007c11 */ /* 0x000fe2000f8608ff */
[----:B------:R-:W-:Y:S01]  /*8e30*/  IMAD.IADD R3, R11, 0x1, R3 ;  /* 0x000000010b037824 */ /* 0x000fe200078e0203 */
[----:B------:R-:W-:Y:S01]  /*8e40*/  IADD3 R5, R9, R7, RZ ;  /* 0x0000000709057210 */ /* 0x000fe20007ffe0ff */
[----:B------:R-:W-:-:S03]  /*8e50*/  UMOV UR4, 0xffffffff ;  /* 0xffffffff00047882 */ /* 0x000fc60000000000 */
[----:B------:R-:W-:Y:S02]  /*8e60*/  LEA.HI.X R5, R8, UR5, R5, 0x1, P2 ;  /* 0x0000000508057c11 */ /* 0x000fe400090f0c05 */
[----:B------:R-:W-:Y:S02]  /*8e70*/  LEA.HI.X R3, R10, UR7, R3, 0x1, P3 ;  /* 0x000000070a037c11 */ /* 0x000fe400098f0c03 */
[----:B------:R-:W-:Y:S01]  /*8e80*/  LEA.HI R6, R205, R205, RZ, 0x1 ;  /* 0x000000cdcd067211 */ /* 0x000fe200078f08ff */
[----:B------:R-:W-:Y:S06]  /*8e90*/  BRA.DIV UR4, `(.L_x_4723) ;  /* 0x0000014604f47947 */ /* 0x000fec000b800000 */
.L_x_4980:
[----:B------:R-:W-:-:S03]  /*8ea0*/  UMOV UR4, 0xffffffff ;  /* 0xffffffff00047882 */ /* 0x000fc60000000000 */
[----:B------:R-:W-:Y:S05]  /*8eb0*/  BRA.DIV UR4, `(.L_x_4724) ;  /* 0x0000014a04147947 */ /* 0x000fea000b800000 */
.L_x_4983:
[----:B------:R-:W-:-:S03]  /*8ec0*/  UMOV UR4, 0xffffffff ;  /* 0xffffffff00047882 */ /* 0x000fc60000000000 */
[----:B------:R-:W-:Y:S05]  /*8ed0*/  BRA.DIV UR4, `(.L_x_4725) ;  /* 0x0000014a04347947 */ /* 0x000fea000b800000 */
.L_x_4986:
[----:B------:R-:W-:-:S03]  /*8ee0*/  UMOV UR4, 0xffffffff ;  /* 0xffffffff00047882 */ /* 0x000fc60000000000 */
[----:B------:R-:W-:Y:S05]  /*8ef0*/  BRA.DIV UR4, `(.L_x_4726) ;  /* 0x0000014a04547947 */ /* 0x000fea000b800000 */
.L_x_4989:
[----:B------:R-:W-:-:S03]  /*8f00*/  UMOV UR4, 0xffffffff ;  /* 0xffffffff00047882 */ /* 0x000fc60000000000 */
[----:B------:R-:W-:Y:S05]  /*8f10*/  BRA.DIV UR4, `(.L_x_4727) ;  /* 0x0000014a04747947 */ /* 0x000fea000b800000 */
.L_x_4992:
[----:B------:R-:W-:Y:S01]  /*8f20*/  UMOV UR4, 0xffffffff ;  /* 0xffffffff00047882 */ /* 0x000fe20000000000 */
[----:B------:R-:W-:Y:S02]  /*8f30*/  LOP3.LUT R6, R6, 0xfffffffe, RZ, 0xc0, !PT ;  /* 0xfffffffe06067812 */ /* 0x000fe400078ec0ff */
[----:B------:R-:W-:Y:S05]  /*8f40*/  BRA.DIV UR4, `(.L_x_4728) ;  /* 0x0000014a04907947 */ /* 0x000fea000b800000 */
.L_x_4995:
[----:B------:R-:W-:Y:S01]  /*8f50*/  UMOV UR4, 0xffffffff ;  /* 0xffffffff00047882 */ /* 0x000fe20000000000 */
[----:B------:R-:W-:Y:S02]  /*8f60*/  IMAD.IADD R6, R205, 0x1, -R6 ;  /* 0x00000001cd067824 */ /* 0x000fe400078e0a06 */
[----:B------:R-:W-:Y:S05]  /*8f70*/  BRA.DIV UR4, `(.L_x_4729) ;  /* 0x0000014a04ac7947 */ /* 0x000fea000b800000 */
.L_x_4998:
[----:B------:R-:W-:Y:S01]  /*8f80*/  UMOV UR4, 0xffffffff ;  /* 0xffffffff00047882 */ /* 0x000fe20000000000 */
[----:B------:R-:W-:Y:S02]  /*8f90*/  SHF.L.U32 R3, R6, 0x1f, RZ ;  /* 0x0000001f06037819 */ /* 0x000fe400000006ff */
[----:B------:R-:W-:Y:S05]  /*8fa0*/  BRA.DIV UR4, `(.L_x_4730) ;  /* 0x0000014a04c87947 */ /* 0x000fea000b800000 */
.L_x_5001:
[----:B------:R-:W0:Y:S01]  /*8fb0*/  SYNCS.PHASECHK.TRANS64.TRYWAIT P2, [R2+URZ+0x28c00], R3 ;  /* 0x028c0003020075a7 */ /* 0x000e22000804017f */
[----:B-----5:R-:W-:Y:S01]  /*8fc0*/  IMAD.MOV.U32 R0, RZ, RZ, R32 ;  /* 0x000000ffff007224 */ /* 0x020fe200078e0020 */
[----:B------:R-:W-:Y:S01]  /*8fd0*/  MOV R5, R34 ;  /* 0x0000002200057202 */ /* 0x000fe20000000f00 */
[----:B------:R-:W-:Y:S01]  /*8fe0*/  IMAD.MOV.U32 R4, RZ, RZ, R33 ;  /* 0x000000ffff047224 */ /* 0x000fe200078e0021 */
[----:B------:R-:W-:Y:S01]  /*8ff0*/  BSSY B1, `(.L_x_4731) ;  /* 0x0000018000017945 */ /* 0x000fe20003800000 */
[----:B------:R-:W-:Y:S01]  /*9000*/  IMAD.MOV.U32 R6, RZ, RZ, R35 ;  /* 0x000000ffff067224 */ /* 0x000fe200078e0023 */
        /* <DEDUP_REMOVED lines=12> */
[----:B------:R-:W-:Y:S01]  /*90d0*/  PRMT R50, R4, 0x7610, R50 ;  /* 0x0000761004327816 */ /* 0x000fe20000000032 */
[----:B------:R-:W-:Y:S01]  /*90e0*/  IMAD.MOV.U32 R4, RZ, RZ, R29 ;  /* 0x000000ffff047224 */ /* 0x000fe200078e001d */
[----:B------:R-:W-:Y:S01]  /*90f0*/  PRMT R53, R5, 0x5410, R6 ;  /* 0x0000541005357816 */ /* 0x000fe20000000006 */
[----:B------:R-:W-:Y:S01]  /*9100*/  IMAD.MOV.U32 R5, RZ, RZ, R26 ;  /* 0x000000ffff057224 */ /* 0x000fe200078e001a */
[----:B------:R-:W-:Y:S01]  /*9110*/  MOV R0, R28 ;  /* 0x0000001c00007202 */ /* 0x000fe20000000f00 */
[----:B------:R-:W-:-:S03]  /*9120*/  IMAD.MOV.U32 R6, RZ, RZ, R27 ;  /* 0x000000ffff067224 */ /* 0x000fc600078e001b */
[----:B------:R-:W-:Y:S01]  /*9130*/  PRMT R52, R0, 0x5410, R4 ;  /* 0x0000541000347816 */ /* 0x000fe20000000004 */
[----:B------:R-:W-:Y:S01]  /*9140*/  IMAD.IADD R0, R16, 0x1, R41 ;  /* 0x0000000110007824 */ /* 0x000fe200078e0229 */
[----:B------:R-:W-:Y:S01]  /*9150*/  PRMT R54, R5, 0x5410, R6 ;  /* 0x0000541005367816 */ /* 0x000fe20000000006 */
[----:B0-----:R-:W-:Y:S06]  /*9160*/  @!P2 BRA `(.L_x_4732) ;  /* 0x000001480080a947 */ /* 0x001fec0003800000 */
.L_x_5002:
[----:B------:R-:W-:Y:S05]  /*9170*/  BSYNC B1 ;  /* 0x0000000000017941 */ /* 0x000fea0003800000 */
.L_x_4731:
[----:B------:R-:W-:Y:S01]  /*9180*/  BSSY B1, `(.L_x_4733) ;  /* 0x0000063000017945 */ /* 0x000fe20003800000 */
[----:B------:R-:W-:Y:S01]  /*9190*/  IMAD.MOV.U32 R55, RZ, RZ, R30 ;  /* 0x000000ffff377224 */ /* 0x000fe200078e001e */
[----:B------:R-:W-:Y:S01]  /*91a0*/  LOP3.LUT R0, R0, 0x38, RZ, 0xc0, !PT ;  /* 0x0000003800007812 */ /* 0x000fe200078ec0ff */
[----:B------:R-:W-:Y:S01]  /*91b0*/  IMAD.MOV.U32 R56, RZ, RZ, R31 ;  /* 0x000000ffff387224 */ /* 0x000fe200078e001f */
[----:B------:R-:W-:Y:S06]  /*91c0*/  @P0 BRA `(.L_x_4734) ;  /* 0x0000000400780947 */ /* 0x000fec0003800000 */
[----:B0-----:R-:W-:Y:S02]  /*91d0*/  SHF.L.U32 R3, R193, 0x6, RZ ;  /* 0x00000006c1037819 */ /* 0x001fe400000006ff */
[--C-:B------:R-:W-:Y:S02]  /*91e0*/  SHF.R.U64 R48, R32, 0x10, R33.reuse ;  /* 0x0000001020307819 */ /* 0x100fe40000001221 */
[----:B------:R-:W-:Y:S02]  /*91f0*/  LOP3.LUT R5, R3, 0x1c0, RZ, 0xc0, !PT ;  /* 0x000001c003057812 */ /* 0x000fe400078ec0ff */
[----:B------:R-:W-:Y:S01]  /*9200*/  SHF.R.U32.HI R44, RZ, 0x10, R33 ;  /* 0x00000010ff2c7819 */ /* 0x000fe20000011621 */
[----:B------:R-:W-:Y:S01]  /*9210*/  HADD2.F32 R33, -RZ, R15.H1_H1 ;  /* 0x3000000fff217230 */ /* 0x000fe20000004100 */
[----:B------:R-:W-:Y:S02]  /*9220*/  LOP3.LUT R3, R5, 0x38, R16, 0xf8, !PT ;  /* 0x0000003805037812 */ /* 0x000fe400078ef810 */
[----:B------:R-:W-:-:S02]  /*9230*/  SHF.R.U32.HI R4, RZ, 0x3, R5 ;  /* 0x00000003ff047819 */ /* 0x000fc40000011605 */
[----:B------:R-:W-:Y:S02]  /*9240*/  SHF.R.U64 R46, R36, 0x10, R37 ;  /* 0x00000010242e7819 */ /* 0x000fe40000001225 */
[----:B------:R-:W-:Y:S02]  /*9250*/  LOP3.LUT R3, R3, R4, RZ, 0x3c, !PT ;  /* 0x0000000403037212 */ /* 0x000fe400078e3cff */
[----:B------:R-:W-:Y:S01]  /*9260*/  SHF.R.U64 R47, R34, 0x10, R35 ;  /* 0x00000010222f7819 */ /* 0x000fe20000001223 */
[----:B------:R-:W-:Y:S01]  /*9270*/  HADD2.F32 R34, -RZ, R15.H0_H0 ;  /* 0x2000000fff227230 */ /* 0x000fe20000004100 */
[----:B------:R-:W-:Y:S01]  /*9280*/  SHF.R.U32.HI R36, RZ, 0x10, R37 ;  /* 0x00000010ff247819 */ /* 0x000fe20000011625 */
[----:B------:R-:W-:Y:S01]  /*9290*/  IMAD R3, R200, 0x200, R3 ;  /* 0x00000200c8037824 */ /* 0x000fe200078e0203 */
[----:B------:R-:W-:Y:S02]  /*92a0*/  SHF.R.U32.HI R42, RZ, 0x10, R35 ;  /* 0x00000010ff2a7819 */ /* 0x000fe40000011623 */
[----:B------:R-:W-:Y:S01]  /*92b0*/  SHF.R.U64 R45, R38, 0x10, R39 ;  /* 0x00000010262d7819 */ /* 0x000fe20000001227 */
[----:B------:R-:W-:Y:S01]  /*92c0*/  IMAD R41, R3, 0x2, R2 ;  /* 0x0000000203297824 */ /* 0x000fe200078e0202 */
[----:B------:R-:W-:Y:S01]  /*92d0*/  LOP3.LUT R3, R4, R0, R5, 0x1e, !PT ;  /* 0x0000000004037212 */ /* 0x000fe200078e1e05 */
[----:B------:R-:W-:Y:S01]  /*92e0*/  HADD2.F32 R35, -RZ, R36.H0_H0 ;  /* 0x20000024ff237230 */ /* 0x000fe20000004100 */
[----:B------:R-:W-:Y:S01]  /*92f0*/  SHF.R.U32.HI R40, RZ, 0x10, R39 ;  /* 0x00000010ff287819 */ /* 0x000fe20000011627 */
[----:B------:R-:W-:Y:S01]  /*9300*/  HADD2.F32 R36, -RZ, R50.H0_H0 ;  /* 0x20000032ff247230 */ /* 0x000fe20000004100 */
[----:B------:R-:W0:Y:S01]  /*9310*/  LDS.128 R8, [R41+0x20400] ;  /* 0x0204000029087984 */ /* 0x000e220000000c00 */
[----:B------:R-:W-:-:S04]  /*9320*/  IMAD R3, R200, 0x200, R3 ;  /* 0x00000200c8037824 */ /* 0x000fc800078e0203 */
[----:B------:R-:W-:-:S05]  /*9330*/  IMAD R43, R3, 0x2, R2 ;  /* 0x00000002032b7824 */ /* 0x000fca00078e0202 */
[----:B------:R-:W1:Y:S01]  /*9340*/  LDS.128 R4, [R43+0x20400] ;  /* 0x020400002b047984 */ /* 0x000e620000000c00 */
[--C-:B0-----:R-:W-:Y:S02]  /*9350*/  HADD2.F32 R12, -RZ, R9.reuse.H0_H0 ;  /* 0x20000009ff0c7230 */ /* 0x101fe40000004100 */
[----:B------:R-:W-:Y:S02]  /*9360*/  HADD2.F32 R9, -RZ, R9.H1_H1 ;  /* 0x30000009ff097230 */ /* 0x000fe40000004100 */
[--C-:B------:R-:W-:Y:S02]  /*9370*/  HADD2.F32 R13, -RZ, R11.reuse.H0_H0 ;  /* 0x2000000bff0d7230 */ /* 0x100fe40000004100 */
[----:B------:R-:W-:Y:S02]  /*9380*/  HADD2.F32 R14, -RZ, R11.H1_H1 ;  /* 0x3000000bff0e7230 */ /* 0x000fe40000004100 */
[----:B------:R-:W-:Y:S02]  /*9390*/  HADD2.F32 R3, -RZ, R8.H0_H0 ;  /* 0x20000008ff037230 */ /* 0x000fe40000004100 */
[----:B-1----:R-:W-:-:S02]  /*93a0*/  HADD2.F32 R15, -RZ, R5.H0_H0 ;  /* 0x20000005ff0f7230 */ /* 0x002fc40000004100 */
[----:B------:R-:W-:Y:S02]  /*93b0*/  HADD2.F32 R20, -RZ, R5.H1_H1 ;  /* 0x30000005ff147230 */ /* 0x000fe40000004100 */
[----:B------:R-:W-:Y:S02]  /*93c0*/  HADD2.F32 R21, -RZ, R7.H0_H0 ;  /* 0x20000007ff157230 */ /* 0x000fe40000004100 */
[CC--:B------:R-:W-:Y:S01]  /*93d0*/  FMUL.FTZ R37, R15.reuse, R34.reuse ;  /* 0x000000220f257220 */ /* 0x0c0fe20000410000 */
[----:B------:R-:W-:Y:S01]  /*93e0*/  FMUL.FTZ R39, R15, R33 ;  /* 0x000000210f277220 */ /* 0x000fe20000410000 */
[----:B------:R-:W-:Y:S02]  /*93f0*/  HADD2.F32 R15, -RZ, R44.H0_H0 ;  /* 0x2000002cff0f7230 */ /* 0x000fe40000004100 */
[----:B------:R-:W-:Y:S01]  /*9400*/  FMUL.FTZ R38, R20, R35 ;  /* 0x0000002314267220 */ /* 0x000fe20000410000 */
[C---:B------:R-:W-:Y:S01]  /*9410*/  FFMA.FTZ R37, R12.reuse, R33, -R37 ;  /* 0x000000210c257223 */ /* 0x040fe20000010825 */
[----:B------:R-:W-:Y:S01]  /*9420*/  FFMA.FTZ R39, R12, R34, R39 ;  /* 0x000000220c277223 */ /* 0x000fe20000010027 */
[----:B------:R-:W-:-:S02]  /*9430*/  HADD2.F32 R12, -RZ, R51.H1_H1 ;  /* 0x30000033ff0c7230 */ /* 0x000fc40000004100 */
[-C--:B------:R-:W-:Y:S01]  /*9440*/  FMUL.FTZ R20, R20, R15.reuse ;  /* 0x0000000f14147220 */ /* 0x080fe20000410000 */
[----:B------:R-:W-:Y:S01]  /*9450*/  FMUL.FTZ R34, R21, R36 ;  /* 0x0000002415227220 */ /* 0x000fe20000410000 */
[C---:B------:R-:W-:Y:S01]  /*9460*/  FFMA.FTZ R38, R9.reuse, R15, -R38 ;  /* 0x0000000f09267223 */ /* 0x040fe20000010826 */
[----:B------:R-:W-:Y:S02]  /*9470*/  HADD2.F32 R15, -RZ, R40.H0_H0 ;  /* 0x20000028ff0f7230 */ /* 0x000fe40000004100 */
[----:B------:R-:W-:Y:S01]  /*9480*/  FFMA.FTZ R40, R9, R35, R20 ;  /* 0x0000002309287223 */ /* 0x000fe20000010014 */
[----:B------:R-:W-:Y:S02]  /*9490*/  HADD2.F32 R32, -RZ, R7.H1_H1 ;  /* 0x30000007ff207230 */ /* 0x000fe40000004100 */
[-C--:B------:R-:W-:Y:S01]  /*94a0*/  FMUL.FTZ R21, R21, R12.reuse ;  /* 0x0000000c15157220 */ /* 0x080fe20000410000 */
[----:B------:R-:W-:Y:S01]  /*94b0*/  FFMA.FTZ R33, R13, R12, -R34 ;  /* 0x0000000c0d217223 */ /* 0x000fe20000010822 */
[----:B------:R-:W-:-:S02]  /*94c0*/  HADD2.F32 R9, -RZ, R42.H0_H0 ;  /* 0x2000002aff097230 */ /* 0x000fc40000004100 */
[----:B------:R-:W-:Y:S02]  /*94d0*/  HADD2.F32 R5, -RZ, R4.H0_H0 ;  /* 0x20000004ff057230 */ /* 0x000fe40000004100 */
[----:B------:R-:W-:Y:S01]  /*94e0*/  FFMA.FTZ R35, R13, R36, R21 ;  /* 0x000000240d237223 */ /* 0x000fe20000010015 */
[--C-:B------:R-:W-:Y:S02]  /*94f0*/  HADD2.F32 R34, -RZ, R49.reuse.H0_H0 ;  /* 0x20000031ff227230 */ /* 0x100fe40000004100 */
[C---:B------:R-:W-:Y:S01]  /*9500*/  FMUL.FTZ R13, R32.reuse, R15 ;  /* 0x0000000f200d7220 */ /* 0x040fe20000410000 */
[----:B------:R-:W-:Y:S02]  /*9510*/  HADD2.F32 R12, -RZ, R50.H1_H1 ;  /* 0x30000032ff0c7230 */ /* 0x000fe40000004100 */
[----:B------:R-:W-:Y:S01]  /*9520*/  FMUL.FTZ R21, R32, R9 ;  /* 0x0000000920157220 */ /* 0x000fe20000410000 */
[----:B------:R-:W-:Y:S02]  /*9530*/  HADD2.F32 R7, -RZ, R6.H0_H0 ;  /* 0x20000006ff077230 */ /* 0x000fe40000004100 */
[----:B------:R-:W-:Y:S01]  /*9540*/  FMUL.FTZ R36, R5, R34 ;  /* 0x0000002205247220 */ /* 0x000fe20000410000 */
[----:B------:R-:W-:-:S02]  /*9550*/  HADD2.F32 R32, -RZ, R49.H1_H1 ;  /* 0x30000031ff207230 */ /* 0x000fc40000004100 */
[-C--:B------:R-:W-:Y:S01]  /*9560*/  FMUL.FTZ R5, R5, R12.reuse ;  /* 0x0000000c05057220 */ /* 0x080fe20000410000 */
[----:B------:R-:W-:Y:S02]  /*9570*/  HADD2.F32 R20, -RZ, R51.H0_H0 ;  /* 0x20000033ff147230 */ /* 0x000fe40000004100 */
[C---:B------:R-:W-:Y:S01]  /*9580*/  FFMA.FTZ R42, R14.reuse, R9, -R13 ;  /* 0x000000090e2a7223 */ /* 0x040fe2000001080d */
[----:B------:R-:W-:Y:S01]  /*9590*/  FFMA.FTZ R44, R14, R15, R21 ;  /* 0x0000000f0e2c7223 */ /* 0x000fe20000010015 */
[----:B------:R-:W-:Y:S01]  /*95a0*/  FFMA.FTZ R36, R3, R12, -R36 ;  /* 0x0000000c03247223 */ /* 0x000fe20000010824 */
[----:B------:R-:W-:Y:S02]  /*95b0*/  HADD2.F32 R11, -RZ, R10.H0_H0 ;  /* 0x2000000aff0b7230 */ /* 0x000fe40000004100 */
[C---:B------:R-:W-:Y:S01]  /*95c0*/  FMUL.FTZ R14, R7.reuse, R32 ;  /* 0x00000020070e7220 */ /* 0x040fe20000410000 */
[----:B------:R-:W-:Y:S01]  /*95d0*/  FMUL.FTZ R12, R7, R20 ;  /* 0x00000014070c7220 */ /* 0x000fe20000410000 */
[----:B------:R-:W-:-:S02]  /*95e0*/  HADD2.F32 R4, -RZ, R4.H1_H1 ;  /* 0x30000004ff047230 */ /* 0x000fc40000004100 */
[----:B------:R-:W-:Y:S01]  /*95f0*/  FFMA.FTZ R34, R3, R34, R5 ;  /* 0x0000002203227223 */ /* 0x000fe20000010005 */
        /* <DEDUP_REMOVED lines=27> */
.L_x_4734:
[----:B------:R-:W-:Y:S05]  /*97b0*/  BSYNC B1 ;  /* 0x0000000000017941 */ /* 0x000fea0003800000 */
.L_x_4733:
[----:B------:R-:W-:Y:S01]  /*97c0*/  PRMT R39, R55, 0x5410, R56 ;  /* 0x0000541037277816 */ /* 0x000fe20000000038 */
[----:B------:R-:W-:Y:S06]  /*97d0*/  @P1 BRA `(.L_x_4720) ;  /* 0x00000004005c1947 */ /* 0x000fec0003800000 */
[----:B0-----:R-:W-:Y:S01]  /*97e0*/  LOP3.LUT R3, R225, R0, R221, 0x1e, !PT ;  /* 0x00000000e1037212 */ /* 0x001fe200078e1edd */
[----:B-1----:R-:W0:Y:S01]  /*97f0*/  LDS.128 R8, [R220+0x20400] ;  /* 0x02040000dc087984 */ /* 0x002e220000000c00 */
[----:B------:R-:W-:Y:S02]  /*9800*/  SHF.R.U64 R36, R28, 0x10, R29 ;  /* 0x000000101c247819 */ /* 0x000fe4000000121d */
[----:B------:R-:W-:Y:S02]  /*9810*/  IADD3 R3, R222, R3, RZ ;  /* 0x00000003de037210 */ /* 0x000fe40007ffe0ff */
[----:B------:R-:W-:Y:S01]  /*9820*/  SHF.R.U64 R37, R26, 0x10, R27 ;  /* 0x000000101a257819 */ /* 0x000fe2000000121b */
[----:B------:R-:W-:Y:S01]  /*9830*/  HADD2.F32 R26, -RZ, R52.H1_H1 ;  /* 0x30000034ff1a7230 */ /* 0x000fe20000004100 */
[----:B------:R-:W-:Y:S01]  /*9840*/  SHF.R.U32.HI R28, RZ, 0x10, R29 ;  /* 0x00000010ff1c7819 */ /* 0x000fe2000001161d */
[----:B------:R-:W-:Y:S01]  /*9850*/  IMAD R3, R3, 0x2, R2 ;  /* 0x0000000203037824 */ /* 0x000fe200078e0202 */
[----:B------:R-:W-:-:S02]  /*9860*/  SHF.R.U64 R38, R24, 0x10, R25 ;  /* 0x0000001018267819 */ /* 0x000fc40000001219 */
[----:B------:R-:W-:Y:S01]  /*9870*/  SHF.R.U32.HI R32, RZ, 0x10, R25 ;  /* 0x00000010ff207819 */ /* 0x000fe20000011619 */
[----:B------:R-:W-:Y:S01]  /*9880*/  HADD2.F32 R25, -RZ, R53.H1_H1 ;  /* 0x30000035ff197230 */ /* 0x000fe20000004100 */
[----:B------:R-:W1:Y:S01]  /*9890*/  LDS.128 R4, [R3+0x20400] ;  /* 0x0204000003047984 */ /* 0x000e620000000c00 */
[----:B------:R-:W-:Y:S01]  /*98a0*/  SHF.R.U32.HI R34, RZ, 0x10, R27 ;  /* 0x00000010ff227819 */ /* 0x000fe2000001161b */
[----:B------:R-:W-:Y:S01]  /*98b0*/  HADD2.F32 R27, -RZ, R28.H0_H0 ;  /* 0x2000001cff1b7230 */ /* 0x000fe20000004100 */
[--C-:B------:R-:W-:Y:S02]  /*98c0*/  SHF.R.U64 R35, R30, 0x10, R31.reuse ;  /* 0x000000101e237819 */ /* 0x100fe4000000121f */
        /* <DEDUP_REMOVED lines=12> */
[----:B------:R-:W-:Y:S01]  /*9990*/  FMUL.FTZ R31, R15, R25 ;  /* 0x000000190f1f7220 */ /* 0x000fe20000410000 */
[----:B------:R-:W-:Y:S02]  /*99a0*/  HADD2.F32 R15, -RZ, R32.H0_H0 ;  /* 0x20000020ff0f7230 */ /* 0x000fe40000004100 */
[----:B------:R-:W-:Y:S01]  /*99b0*/  FMUL.FTZ R28, R20, R27 ;  /* 0x0000001b141c7220 */ /* 0x000fe20000410000 */
[----:B------:R-:W-:Y:S01]  /*99c0*/  FFMA.FTZ R29, R12, R25, -R29 ;  /* 0x000000190c1d7223 */ /* 0x000fe2000001081d */
[----:B------:R-:W-:-:S02]  /*99d0*/  HADD2.F32 R25, -RZ, R52.H0_H0 ;  /* 0x20000034ff197230 */ /* 0x000fc40000004100 */
[----:B------:R-:W-:Y:S01]  /*99e0*/  FFMA.FTZ R31, R12, R26, R31 ;  /* 0x0000001a0c1f7223 */ /* 0x000fe2000001001f */
[----:B------:R-:W-:Y:S02]  /*99f0*/  HADD2.F32 R12, -RZ, R53.H0_H0 ;  /* 0x20000035ff0c7230 */ /* 0x000fe40000004100 */
[-C--:B------:R-:W-:Y:S01]  /*9a00*/  FMUL.FTZ R30, R20, R15.reuse ;  /* 0x0000000f141e7220 */ /* 0x080fe20000410000 */
[----:B------:R-:W-:Y:S01]  /*9a10*/  FFMA.FTZ R28, R9, R15, -R28 ;  /* 0x0000000f091c7223 */ /* 0x000fe2000001081c */
[C---:B------:R-:W-:Y:S01]  /*9a20*/  FMUL.FTZ R15, R5.reuse, R25 ;  /* 0x00000019050f7220 */ /* 0x040fe20000410000 */
[----:B------:R-:W-:Y:S02]  /*9a30*/  HADD2.F32 R21, -RZ, R6.H0_H0 ;  /* 0x20000006ff157230 */ /* 0x000fe40000004100 */
[-C--:B------:R-:W-:Y:S01]  /*9a40*/  FMUL.FTZ R26, R5, R12.reuse ;  /* 0x0000000c051a7220 */ /* 0x080fe20000410000 */
[----:B------:R-:W-:Y:S02]  /*9a50*/  HADD2.F32 R20, -RZ, R39.H0_H0 ;  /* 0x20000027ff147230 */ /* 0x000fe40000004100 */
[----:B------:R-:W-:Y:S01]  /*9a60*/  FFMA.FTZ R15, R0, R12, -R15 ;  /* 0x0000000c000f7223 */ /* 0x000fe2000001080f */
[----:B------:R-:W-:Y:S01]  /*9a70*/  FFMA.FTZ R30, R9, R27, R30 ;  /* 0x0000001b091e7223 */ /* 0x000fe2000001001e */
[----:B------:R-:W-:-:S02]  /*9a80*/  HADD2.F32 R12, -RZ, R54.H0_H0 ;  /* 0x20000036ff0c7230 */ /* 0x000fc40000004100 */
[----:B------:R-:W-:Y:S01]  /*9a90*/  FFMA.FTZ R26, R0, R25, R26 ;  /* 0x00000019001a7223 */ /* 0x000fe2000001001a */
[----:B------:R-:W-:Y:S02]  /*9aa0*/  HADD2.F32 R24, -RZ, R7.H0_H0 ;  /* 0x20000007ff187230 */ /* 0x000fe40000004100 */
[C---:B------:R-:W-:Y:S01]  /*9ab0*/  FMUL.FTZ R0, R21.reuse, R20 ;  /* 0x0000001415007220 */ /* 0x040fe20000410000 */
[----:B------:R-:W-:Y:S02]  /*9ac0*/  HADD2.F32 R9, -RZ, R39.H1_H1 ;  /* 0x30000027ff097230 */ /* 0x000fe40000004100 */
[-C--:B------:R-:W-:Y:S01]  /*9ad0*/  FMUL.FTZ R32, R21, R12.reuse ;  /* 0x0000000c15207220 */ /* 0x080fe20000410000 */
[----:B------:R-:W-:Y:S02]  /*9ae0*/  HADD2.F32 R5, -RZ, R54.H1_H1 ;  /* 0x30000036ff057230 */ /* 0x000fe40000004100 */
[----:B------:R-:W-:Y:S01]  /*9af0*/  FFMA.FTZ R21, R13, R12, -R0 ;  /* 0x0000000c0d157223 */ /* 0x000fe20000010800 */
[----:B------:R-:W-:-:S02]  /*9b00*/  HADD2.F32 R7, -RZ, R7.H1_H1 ;  /* 0x30000007ff077230 */ /* 0x000fc40000004100 */
[C---:B------:R-:W-:Y:S01]  /*9b10*/  FMUL.FTZ R25, R24.reuse, R9 ;  /* 0x0000000918197220 */ /* 0x040fe20000410000 */
[----:B------:R-:W-:Y:S02]  /*9b20*/  HADD2.F32 R12, -RZ, R33.H0_H0 ;  /* 0x20000021ff0c7230 */ /* 0x000fe40000004100 */
[-C--:B------:R-:W-:Y:S01]  /*9b30*/  FMUL.FTZ R24, R24, R5.reuse ;  /* 0x0000000518187220 */ /* 0x080fe20000410000 */
[----:B------:R-:W-:Y:S02]  /*9b40*/  HADD2.F32 R0, -RZ, R34.H0_H0 ;  /* 0x20000022ff007230 */ /* 0x000fe40000004100 */
[----:B------:R-:W-:Y:S01]  /*9b50*/  FFMA.FTZ R32, R13, R20, R32 ;  /* 0x000000140d207223 */ /* 0x000fe20000010020 */
[C---:B------:R-:W-:Y:S01]  /*9b60*/  FFMA.FTZ R20, R14.reuse, R5, -R25 ;  /* 0x000000050e147223 */ /* 0x040fe20000010819 */
[----:B------:R-:W-:Y:S01]  /*9b70*/  FFMA.FTZ R24, R14, R9, R24 ;  /* 0x000000090e187223 */ /* 0x000fe20000010018 */
[----:B------:R-:W-:Y:S02]  /*9b80*/  HADD2.F32 R4, -RZ, R4.H1_H1 ;  /* 0x30000004ff047230 */ /* 0x000fe40000004100 */
[C---:B------:R-:W-:Y:S01]  /*9b90*/  FMUL.FTZ R34, R7.reuse, R12 ;  /* 0x0000000c07227220 */ /* 0x040fe20000410000 */
[----:B------:R-:W-:Y:S01]  /*9ba0*/  FMUL.FTZ R14, R7, R0 ;  /* 0x00000000070e7220 */ /* 0x000fe20000410000 */
[----:B------:R-:W-:-:S02]  /*9bb0*/  HADD2.F32 R9, -RZ, R36.H0_H0 ;  /* 0x20000024ff097230 */ /* 0x000fc40000004100 */
[----:B------:R-:W-:Y:S02]  /*9bc0*/  HADD2.F32 R5, -RZ, R38.H0_H0 ;  /* 0x20000026ff057230 */ /* 0x000fe40000004100 */
[C---:B------:R-:W-:Y:S01]  /*9bd0*/  FFMA.FTZ R27, R11.reuse, R0, -R34 ;  /* 0x000000000b1b7223 */ /* 0x040fe20000010822 */
[----:B------:R-:W-:Y:S02]  /*9be0*/  HADD2.F32 R6, -RZ, R6.H1_H1 ;  /* 0x30000006ff067230 */ /* 0x000fe40000004100 */
[----:B------:R-:W-:Y:S01]  /*9bf0*/  FFMA.FTZ R33, R11, R12, R14 ;  /* 0x0000000c0b217223 */ /* 0x000fe2000001000e */
[----:B------:R-:W-:Y:S02]  /*9c00*/  HADD2.F32 R13, -RZ, R35.H0_H0 ;  /* 0x20000023ff0d7230 */ /* 0x000fe40000004100 */
[C---:B------:R-:W-:Y:S01]  /*9c10*/  FMUL.FTZ R11, R4.reuse, R9 ;  /* 0x00000009040b7220 */ /* 0x040fe20000410000 */
[----:B------:R-:W-:Y:S02]  /*9c20*/  HADD2.F32 R7, -RZ, R37.H0_H0 ;  /* 0x20000025ff077230 */ /* 0x000fe40000004100 */
[----:B------:R-:W-:Y:S01]  /*9c30*/  FMUL.FTZ R4, R4, R5 ;  /* 0x0000000504047220 */ /* 0x000fe20000410000 */
[----:B------:R-:W-:-:S02]  /*9c40*/  HADD2.F32 R10, -RZ, R10.H1_H1 ;  /* 0x3000000aff0a7230 */ /* 0x000fc40000004100 */
[----:B------:R-:W-:Y:S01]  /*9c50*/  FMUL.FTZ R25, R6, R13 ;  /* 0x0000000d06197220 */ /* 0x000fe20000410000 */
[----:B------:R-:W-:Y:S01]  /*9c60*/  FFMA.FTZ R0, R8, R5, -R11 ;  /* 0x0000000508007223 */ /* 0x000fe2000001080b */
[----:B------:R-:W-:Y:S01]  /*9c70*/  FMUL.FTZ R6, R6, R7 ;  /* 0x0000000706067220 */ /* 0x000fe20000410000 */
[----:B------:R-:W-:Y:S01]  /*9c80*/  FFMA.FTZ R9, R8, R9, R4 ;  /* 0x0000000908097223 */ /* 0x000fe20000010004 */
[C---:B------:R-:W-:Y:S01]  /*9c90*/  FFMA.FTZ R4, R10.reuse, R7, -R25 ;  /* 0x000000070a047223 */ /* 0x040fe20000010819 */
[----:B------:R-:W-:Y:S01]  /*9ca0*/  F2FP.F16.F32.PACK_AB R39, R33, R24 ;  /* 0x000000182127723e */ /* 0x000fe200000000ff */
[----:B------:R-:W-:Y:S01]  /*9cb0*/  FFMA.FTZ R13, R10, R13, R6 ;  /* 0x0000000d0a0d7223 */ /* 0x000fe20000010006 */
[----:B------:R-:W-:Y:S02]  /*9cc0*/  F2FP.F16.F32.PACK_AB R27, R27, R20 ;  /* 0x000000141b1b723e */ /* 0x000fe400000000ff */
        /* <DEDUP_REMOVED lines=8> */
.L_x_4720:
[----:B------:R-:W-:Y:S05]  /*9d50*/  BSYNC B0 ;  /* 0x0000000000007941 */ /* 0x000fea0003800000 */
.L_x_4700:
[----:B------:R-:W-:Y:S01]  /*9d60*/  @!PT LDS RZ, [RZ] ;  /* 0x00000000fffff984 */ /* 0x000fe20000000800 */
[----:B------:R-:W-:Y:S01]  /*9d70*/  @!PT LDS RZ, [RZ] ;  /* 0x00000000fffff984 */ /* 0x000fe20000000800 */
[----:B------:R-:W-:Y:S01]  /*9d80*/  @!PT LDS RZ, [RZ] ;  /* 0x00000000fffff984 */ /* 0x000fe20000000800 */
[----:B------:R-:W-:Y:S01]  /*9d90*/  @!PT LDS RZ, [RZ] ;  /* 0x00000000fffff984 */ /* 0x000fe20000000800 */
[----:B------:R4:W-:Y:S06]  /*9da0*/  MEMBAR.ALL.CTA ;  /* 0x0000000000007992 */ /* 0x0009ec0000008000 */
[----:B----4-:R-:W4:Y:S01]  /*9db0*/  FENCE.VIEW.ASYNC.S ;  /* 0x00000000000073c6 */ /* 0x010f220000000000 */
[----:B------:R-:W-:Y:S05]  /*9dc0*/  WARPSYNC.ALL ;  /* 0x0000000000007948 */ /* 0x000fea0003800000 */
[----:B----4-:R-:W-:Y:S06]  /*9dd0*/  BAR.SYNC.DEFER_BLOCKING 0xd, 0x80 ;  /* 0x0342000000007b1d */ /* 0x010fec0000010000 */
.L_x_4697:
[----:B--23--:R-:W-:-:S05]  /*9de0*/  IMAD.U32 R0, RZ, RZ, UR39 ;  /* 0x00000027ff007e24 */ /* 0x00cfca000f8e00ff */
[----:B------:R-:W-:-:S13]  /*9df0*/  ISETP.NE.AND P0, PT, R0, 0x3, PT ;  /* 0x000000030000780c */ /* 0x000fda0003f05270 */
[----:B------:R-:W-:Y:S05]  /*9e00*/  @!P0 BRA `(.L_x_4735) ;  /* 0x0000000000048947 */ /* 0x000fea0003800000 */
[----:B------:R-:W-:Y:S01]  /*9e10*/  BPT.TRAP 0x1 ;  /* 0x000000040000795c */ /* 0x000fe20000300000 */
.L_x_4735:
[----:B-1----:R-:W-:Y:S01]  /*9e20*/  IMAD R9, R18, 0x8, R2 ;  /* 0x0000000812097824 */ /* 0x002fe200078e0202 */
[----:B------:R-:W-:-:S04]  /*9e30*/  SHF.L.U32 R56, R19, 0x1f, RZ ;  /* 0x0000001f13387819 */ /* 0x000fc800000006ff */
[----:B------:R1:W2:Y:S01]  /*9e40*/  SYNCS.PHASECHK.TRANS64.TRYWAIT P2, [R9+URZ+0x28c30], R56 ;  /* 0x028c3038090075a7 */ /* 0x0002a2000804017f */
[----:B------:R-:W-:Y:S05]  /*9e50*/  @!P0 BRA `(.L_x_4736) ;  /* 0x0000000000048947 */ /* 0x000fea0003800000 */
[----:B------:R-:W-:Y:S01]  /*9e60*/  BPT.TRAP 0x1 ;  /* 0x000000040000795c */ /* 0x000fe20000300000 */
.L_x_4736:
[----:B------:R-:W3:Y:S02]  /*9e70*/  S2R R0, SR_TID.X ;  /* 0x0000000000007919 */ /* 0x000ee40000002100 */
[----:B---3--:R-:W-:-:S04]  /*9e80*/  LOP3.LUT R0, R0, 0x7f, RZ, 0xc0, !PT ;  /* 0x0000007f00007812 */ /* 0x008fc800078ec0ff */
[----:B------:R-:W-:Y:S01]  /*9e90*/  ISETP.NE.AND P1, PT, R0, RZ, PT ;  /* 0x000000ff0000720c */ /* 0x000fe20003f25270 */
[----:B------:R-:W-:-:S05]  /*9ea0*/  VIADD R0, R2, 0x22400 ;  /* 0x0002240002007836 */ /* 0x000fca0000000000 */
[----:B------:R-:W-:Y:S01]  /*9eb0*/  SHF.R.U32.HI R0, RZ, 0x4, R0 ;  /* 0x00000004ff007819 */ /* 0x000fe20000011600 */
[----:B--2---:R-:W-:Y:S06]  /*9ec0*/  @P2 BRA `(.L_x_4737) ;  /* 0x0000000000082947 */ /* 0x004fec0003800000 */
[----:B------:R-:W2:Y:S02]  /*9ed0*/  SYNCS.PHASECHK.TRANS64.TRYWAIT P2, [R9+URZ+0x28c30], R56 ;  /* 0x028c3038090075a7 */ /* 0x000ea4000804017f */
[----:B--2---:R-:W-:Y:S05]  /*9ee0*/  @!P2 BRA `(.L_x_4738) ;  /* 0x0000013c0034a947 */ /* 0x004fea0003800000 */
.L_x_4737:
[----:B------:R-:W-:Y:S01]  /*9ef0*/  LOP3.LUT R0, R0, 0x3fff, RZ, 0xc0, !PT ;  /* 0x00003fff00007812 */ /* 0x000fe200078ec0ff */
[----:B------:R-:W-:Y:S05]  /*9f00*/  WARPSYNC.ALL ;  /* 0x0000000000007948 */ /* 0x000fea0003800000 */
[----:B------:R-:W-:Y:S02]  /*9f10*/  LOP3.LUT R14, R0, 0x10000, RZ, 0xfc, !PT ;  /* 0x00010000000e7812 */ /* 0x000fe400078efcff */
[----:B------:R-:W-:-:S03]  /*9f20*/  IADD3 R0, R2, 0x20400, RZ ;  /* 0x0002040002007810 */ /* 0x000fc60007ffe0ff */
[----:B------:R-:W-:Y:S01]  /*9f30*/  IMAD R6, R18, 0x200, R14 ;  /* 0x0000020012067824 */ /* 0x000fe200078e020e */
[----:B-----5:R-:W-:Y:S01]  /*9f40*/  WARPGROUP.ARRIVE ;  /* 0x00000000000079c5 */ /* 0x020fe20000000000 */
[----:B0-----:R-:W-:Y:S01]  /*9f50*/  IMAD.MOV.U32 R7, RZ, RZ, 0x40000040 ;  /* 0x40000040ff077424 */ /* 0x001fe200078e00ff */
[----:B------:R-:W-:Y:S01]  /*9f60*/  SHF.R.U32.HI R0, RZ, 0x4, R0 ;  /* 0x00000004ff007819 */ /* 0x000fe20000011600 */
[----:B------:R-:W-:Y:S01]  /*9f70*/  IMAD.MOV.U32 R5, RZ, RZ, 0x40000040 ;  /* 0x40000040ff057424 */ /* 0x000fe200078e00ff */
[C---:B------:R-:W-:Y:S01]  /*9f80*/  R2UR UR6, R6.reuse ;  /* 0x00000000060672ca */ /* 0x040fe200000e0000 */
[----:B------:R-:W-:Y:S01]  /*9f90*/  VIADD R10, R6, 0x2 ;  /* 0x00000002060a7836 */ /* 0x000fe20000000000 */
[----:B------:R-:W-:Y:S01]  /*9fa0*/  LOP3.LUT R0, R0, 0x3fff, RZ, 0xc0, !PT ;  /* 0x00003fff00007812 */ /* 0x000fe200078ec0ff */
[----:B------:R-:W-:Y:S01]  /*9fb0*/  IMAD.MOV.U32 R11, RZ, RZ, 0x40000040 ;  /* 0x40000040ff0b7424 */ /* 0x000fe200078e00ff */
[----:B------:R-:W-:Y:S01]  /*9fc0*/  R2UR UR7, R7 ;  /* 0x00000000070772ca */ /* 0x000fe200000e0000 */
[----:B------:R-:W-:Y:S01]  /*9fd0*/  IMAD.MOV.U32 R13, RZ, RZ, 0x40000040 ;  /* 0x40000040ff0d7424 */ /* 0x000fe200078e00ff */
[----:B------:R-:W-:Y:S01]  /*9fe0*/  LOP3.LUT R4, R0, 0x10000, RZ, 0xfc, !PT ;  /* 0x0001000000047812 */ /* 0x000fe200078efcff */
[----:B------:R-:W-:Y:S01]  /*9ff0*/  VIADD R20, R6, 0x4 ;  /* 0x0000000406147836 */ /* 0x000fe20000000000 */
[----:B------:R-:W-:Y:S01]  /*a000*/  R2UR UR5, R5 ;  /* 0x00000000050572ca */ /* 0x000fe200000e0000 */
[----:B------:R-:W-:Y:S01]  /*a010*/  IMAD.MOV.U32 R3, RZ, RZ, -0x40 ;  /* 0xffffffc0ff037424 */ /* 0x000fe200078e00ff */
[C---:B------:R-:W-:Y:S01]  /*a020*/  R2UR UR4, R4.reuse ;  /* 0x00000000040472ca */ /* 0x040fe200000e0000 */
[----:B------:R-:W-:Y:S01]  /*a030*/  ULDC.64 UR40, c[0x0][0x9e0] ;  /* 0x0002780000287ab9 */ /* 0x000fe20000000a00 */
[----:B------:R-:W-:Y:S01]  /*a040*/  IADD3 R12, R4, 0x2, RZ ;  /* 0x00000002040c7810 */ /* 0x000fe20007ffe0ff */
[----:B------:R-:W-:Y:S01]  /*a050*/  UISETP.GE.AND UP0, UPT, UR41, 0x1, UPT ;  /* 0x000000012900788c */ /* 0x000fe2000bf06270 */
[----:B------:R-:W-:Y:S01]  /*a060*/  MOV R21, 0x40000040 ;  /* 0x4000004000157802 */ /* 0x000fe20000000f00 */
[----:B------:R-:W-:Y:S01]  /*a070*/  IMAD R3, R168, R3, 0x41 ;  /* 0x00000041a8037424 */ /* 0x000fe200078e0203 */
[----:B------:R-:W-:Y:S01]  /*a080*/  MOV R7, 0x40000040 ;  /* 0x4000004000077802 */ /* 0x000fe20000000f00 */
[----:B------:R-:W-:Y:S01]  /*a090*/  @!P1 VIADD R0, R9, 0x28c40 ;  /* 0x00028c4009009836 */ /* 0x000fe20000000000 */
[----:B------:R-:W-:Y:S01]  /*a0a0*/  UP2UR UR48, UPR, URZ, 0x1 ;  /* 0x000000013f307883 */ /* 0x000fe20008000000 */
[----:B------:R-:W-:Y:S01]  /*a0b0*/  PLOP3.LUT P2, PT, PT, PT, UP0, 0x40, 0x0 ;  /* 0x000000000000781c */ /* 0x000fe20003f4e808 */
[----:B------:R-:W-:Y:S01]  /*a0c0*/  VIADD R58, R3, 0xffffffff ;  /* 0xffffffff033a7836 */ /* 0x000fe20000000000 */
[----:B------:R-:W-:-:S02]  /*a0d0*/  IADD3 R15, -R185, R3, R184 ;  /* 0x00000003b90f7210 */ /* 0x000fc40007ffe1b8 */
[----:B------:R-:W-:Y:S01]  /*a0e0*/  HGMMA.64x64x16.F32 R24, gdesc[UR4], RZ, !UPT, gsb0 ;  /* 0x00e00000041879f0 */ /* 0x000fe2000c0008ff */
[----:B------:R-:W-:Y:S01]  /*a0f0*/  R2UR UR6, R10 ;  /* 0x000000000a0672ca */ /* 0x000fe200000e0000 */
[----:B------:R-:W-:Y:S01]  /*a100*/  VIADD R10, R4, 0x4 ;  /* 0x00000004040a7836 */ /* 0x000fe20000000000 */
[----:B------:R-:W-:Y:S01]  /*a110*/  R2UR UR7, R11 ;  /* 0x000000000b0772ca */ /* 0x000fe200000e0000 */
[----:B------:R-:W-:Y:S01]  /*a120*/  IMAD.MOV.U32 R11, RZ, RZ, 0x40000040 ;  /* 0x40000040ff0b7424 */ /* 0x000fe200078e00ff */
[----:B------:R-:W-:Y:S01]  /*a130*/  R2UR UR4, R12 ;  /* 0x000000000c0472ca */ /* 0x000fe200000e0000 */
[----:B------:R-:W-:Y:S01]  /*a140*/  IMAD.IADD R15, R15, 0x1, -R22 ;  /* 0x000000010f0f7824 */ /* 0x000fe200078e0a16 */
[----:B------:R-:W-:Y:S02]  /*a150*/  R2UR UR5, R13 ;  /* 0x000000000d0572ca */ /* 0x000fe400000e0000 */
[----:B------:R-:W-:Y:S02]  /*a160*/  @!P1 PRMT R0, RZ, 0x654, R0 ;  /* 0x00000654ff009816 */ /* 0x000fe40000000000 */
[----:B------:R-:W-:Y:S01]  /*a170*/  IADD3 R57, R15, UR40, RZ ;  /* 0x000000280f397c10 */ /* 0x000fe2000fffe0ff */
[----:B------:R-:W-:-:S02]  /*a180*/  WARPGROUP.DEPBAR.LE gsb0, 0x0 ;  /* 0x00008000000079c5 */ /* 0x000fc40000010000 */
[----:B------:R-:W-:-:S06]  /*a190*/  WARPGROUP.ARRIVE ;  /* 0x00000000000079c5 */ /* 0x000fcc0000000000 */
[----:B------:R-:W-:Y:S01]  /*a1a0*/  HGMMA.64x64x16.F32 R24, gdesc[UR4], R24, gsb0 ;  /* 0x00e00000041879f0 */ /* 0x000fe20008000818 */
[----:B------:R-:W-:Y:S01]  /*a1b0*/  R2UR UR6, R20 ;  /* 0x00000000140672ca */ /* 0x000fe200000e0000 */
[----:B------:R-:W-:Y:S01]  /*a1c0*/  VIADD R20, R6, 0x6 ;  /* 0x0000000606147836 */ /* 0x000fe20000000000 */
[----:B------:R-:W-:Y:S01]  /*a1d0*/  R2UR UR7, R21 ;  /* 0x00000000150772ca */ /* 0x000fe200000e0000 */
[----:B------:R-:W-:Y:S01]  /*a1e0*/  VIADD R6, R4, 0x6 ;  /* 0x0000000604067836 */ /* 0x000fe20000000000 */
[----:B------:R-:W-:Y:S01]  /*a1f0*/  R2UR UR4, R10 ;  /* 0x000000000a0472ca */ /* 0x000fe200000e0000 */
[----:B------:R-:W-:Y:S01]  /*a200*/  IMAD.MOV.U32 R21, RZ, RZ, 0x40000040 ;  /* 0x40000040ff157424 */ /* 0x000fe200078e00ff */
[----:B------:R-:W-:Y:S01]  /*a210*/  R2UR UR5, R11 ;  /* 0x000000000b0572ca */ /* 0x000fe200000e0000 */
[----:B------:R-:W-:Y:S02]  /*a220*/  WARPGROUP.DEPBAR.LE gsb0, 0x0 ;  /* 0x00008000000079c5 */ /* 0x000fe40000010000 */
[----:B------:R-:W-:-:S10]  /*a230*/  WARPGROUP.ARRIVE ;  /* 0x00000000000079c5 */ /* 0x000fd40000000000 */
[----:B------:R-:W-:Y:S01]  /*a240*/  HGMMA.64x64x16.F32 R24, gdesc[UR4], R24, gsb0 ;  /* 0x00e00000041879f0 */ /* 0x000fe20008000818 */
[----:B------:R-:W-:Y:S02]  /*a250*/  R2UR UR6, R20 ;  /* 0x00000000140672ca */ /* 0x000fe400000e0000 */
[----:B------:R-:W-:Y:S02]  /*a260*/  R2UR UR7, R21 ;  /* 0x00000000150772ca */ /* 0x000fe400000e0000 */
[----:B------:R-:W-:Y:S02]  /*a270*/  R2UR UR4, R6 ;  /* 0x00000000060472ca */ /* 0x000fe400000e0000 */
[----:B------:R-:W-:Y:S02]  /*a280*/  R2UR UR5, R7 ;  /* 0x00000000070572ca */ /* 0x000fe400000e0000 */
[----:B------:R-:W-:Y:S01]  /*a290*/  LEA R21, R168, 0xffffffc0, 0x6 ;  /* 0xffffffc0a8157811 */ /* 0x000fe200078e30ff */
[----:B------:R-:W-:-:S02]  /*a2a0*/  WARPGROUP.DEPBAR.LE gsb0, 0x0 ;  /* 0x00008000000079c5 */ /* 0x000fc40000010000 */
[----:B------:R-:W-:-:S08]  /*a2b0*/  WARPGROUP.ARRIVE ;  /* 0x00000000000079c5 */ /* 0x000fd00000000000 */
[----:B------:R-:W-:Y:S01]  /*a2c0*/  HGMMA.64x64x16.F32 R24, gdesc[UR4], R24, gsb0 ;  /* 0x00e00000041879f0 */ /* 0x000fe20008000818 */
[----:B------:R-:W-:Y:S02]  /*a2d0*/  ULDC.64 UR4, c[0x0][0x9d8] ;  /* 0x0002760000047ab9 */ /* 0x000fe40000000a00 */
[----:B------:R-:W-:-:S06]  /*a2e0*/  ULOP3.LUT UR37, URZ, UR5, URZ, 0x33, !UPT ;  /* 0x000000053f257292 */ /* 0x000fcc000f8e333f */
[----:B------:R-:W-:Y:S01]  /*a2f0*/  VIADD R59, R15, UR37 ;  /* 0x000000250f3b7c36 */ /* 0x000fe20008000000 */
        /* <DEDUP_REMOVED lines=34> */
[----:B------:R3:W-:Y:S06]  /*a520*/  @!P1 SYNCS.ARRIVE.TRANS64.RED.A1T0 RZ, [R0+URZ], RZ ;  /* 0x000000ff00ff99a7 */ /* 0x0007ec000810043f */
[----:B------:R-:W4:Y:S01]  /*a530*/  MUFU.TANH R25, R25 ;  /* 0x0000001900197308 */ /* 0x000f220000002400 */
[----:B---3--:R-:W-:-:S04]  /*a540*/  IMAD R0, R189, 0x40, R192 ;  /* 0x00000040bd007824 */ /* 0x008fc800078e02c0 */
[----:B------:R-:W-:-:S03]  /*a550*/  IMAD.IADD R8, R59, 0x1, R0 ;  /* 0x000000013b087824 */ /* 0x000fc600078e0200 */
        /* <DEDUP_REMOVED lines=30> */
[----:B-1----:R-:W-:-:S04]  /*a740*/  IADD3 R26, -R22, R184, -R21 ;  /* 0x000000b8161a7210 */ /* 0x002fc80007ffe915 */
[----:B------:R-:W-:Y:S01]  /*a750*/  VIADDMNMX R3, R0, R57, R26, PT ;  /* 0x0000003900037246 */ /* 0x000fe2000380011a */
[----:B---34-:R-:W-:Y:S06]  /*a760*/  @P2 BRA `(.L_x_4739) ;  /* 0x0000000000582947 */ /* 0x018fec0003800000 */
[----:B------:R-:W-:Y:S01]  /*a770*/  IADD3 R15, R0, R184, -R185 ;  /* 0x000000b8000f7210 */ /* 0x000fe20007ffe8b9 */
[----:B------:R-:W-:Y:S03]  /*a780*/  BSSY B0, `(.L_x_4740) ;  /* 0x0000010000007945 */ /* 0x000fe60003800000 */
[----:B------:R-:W-:-:S13]  /*a790*/  ISETP.GT.AND P2, PT, R15, -0x1, PT ;  /* 0xffffffff0f00780c */ /* 0x000fda0003f44270 */
[----:B------:R-:W-:Y:S05]  /*a7a0*/  @P2 BRA `(.L_x_4741) ;  /* 0x0000000000202947 */ /* 0x000fea0003800000 */
[----:B------:R-:W-:Y:S01]  /*a7b0*/  UISETP.NE.AND UP0, UPT, UR41, 0x1, UPT ;  /* 0x000000012900788c */ /* 0x000fe2000bf05270 */
[----:B------:R-:W-:-:S05]  /*a7c0*/  LOP3.LUT R15, RZ, R15, RZ, 0x33, !PT ;  /* 0x0000000fff0f7212 */ /* 0x000fca00078e33ff */
[----:B------:R-:W-:-:S05]  /*a7d0*/  PLOP3.LUT P2, PT, PT, PT, UP0, 0x80, 0x0 ;  /* 0x000000000000781c */ /* 0x000fca0003f4f008 */
[----:B------:R-:W-:-:S08]  /*a7e0*/  @UP0 ULDC.64 UR4, c[0x0][0x9e8] ;  /* 0x00027a0000040ab9 */ /* 0x000fd00000000a00 */
[----:B------:R-:W-:-:S05]  /*a7f0*/  @P2 IMAD.HI.U32 R60, R15, UR4, RZ ;  /* 0x000000040f3c2c27 */ /* 0x000fca000f8e00ff */
[----:B------:R-:W-:-:S04]  /*a800*/  @P2 SHF.R.U32.HI R15, RZ, UR5, R60 ;  /* 0x00000005ff0f2c19 */ /* 0x000fc8000801163c */
[----:B------:R-:W-:Y:S01]  /*a810*/  LOP3.LUT R15, RZ, R15, RZ, 0x33, !PT ;  /* 0x0000000fff0f7212 */ /* 0x000fe200078e33ff */
[----:B------:R-:W-:Y:S06]  /*a820*/  BRA `(.L_x_4742) ;  /* 0x0000000000147947 */ /* 0x000fec0003800000 */
.L_x_4741:
[----:B------:R-:W-:-:S06]  /*a830*/  UISETP.NE.AND UP0, UPT, UR41, 0x1, UPT ;  /* 0x000000012900788c */ /* 0x000fcc000bf05270 */
[----:B------:R-:W-:-:S05]  /*a840*/  PLOP3.LUT P2, PT, PT, PT, UP0, 0x80, 0x0 ;  /* 0x000000000000781c */ /* 0x000fca0003f4f008 */
[----:B------:R-:W-:-:S08]  /*a850*/  @UP0 ULDC.64 UR4, c[0x0][0x9e8] ;  /* 0x00027a0000040ab9 */ /* 0x000fd00000000a00 */
[----:B------:R-:W-:-:S05]  /*a860*/  @P2 IMAD.HI.U32 R60, R15, UR4, RZ ;  /* 0x000000040f3c2c27 */ /* 0x000fca000f8e00ff */
[----:B------:R-:W-:-:S07]  /*a870*/  @P2 SHF.R.U32.HI R15, RZ, UR5, R60 ;  /* 0x00000005ff0f2c19 */ /* 0x000fce000801163c */
.L_x_4742:
[----:B------:R-:W-:Y:S05]  /*a880*/  BSYNC B0 ;  /* 0x0000000000007941 */ /* 0x000fea0003800000 */
.L_x_4740:
[----:B------:R-:W-:-:S04]  /*a890*/  IMAD R15, R15, UR41, -R21 ;  /* 0x000000290f0f7c24 */ /* 0x000fc8000f8e0a15 */
[----:B------:R-:W-:-:S05]  /*a8a0*/  IMAD.IADD R15, R15, 0x1, -R22 ;  /* 0x000000010f0f7824 */ /* 0x000fca00078e0a16 */
[----:B------:R-:W-:Y:S02]  /*a8b0*/  VIMNMX R8, R8, R15, !PT ;  /* 0x0000000f08087248 */ /* 0x000fe40007fe0100 */
[----:B------:R-:W-:-:S07]  /*a8c0*/  VIADDMNMX R3, R15, UR41, R3, PT ;  /* 0x000000290f037c46 */ /* 0x000fce000b800103 */
.L_x_4739:
[C---:B------:R-:W-:Y:S01]  /*a8d0*/  ISETP.GE.AND P2, PT, R58.reuse, 0x2, PT ;  /* 0x000000023a00780c */ /* 0x040fe20003f46270 */
[----:B------:R-:W-:Y:S01]  /*a8e0*/  UISETP.NE.AND UP0, UPT, UR48, URZ, UPT ;  /* 0x0000003f3000728c */ /* 0x000fe2000bf05270 */
[----:B------:R-:W-:Y:S02]  /*a8f0*/  ISETP.GE.AND P6, PT, R58, 0xa, PT ;  /* 0x0000000a3a00780c */ /* 0x000fe40003fc6270 */
[----:B------:R-:W-:Y:S02]  /*a900*/  ISETP.GT.AND P4, PT, R8, 0x1, !P2 ;  /* 0x000000010800780c */ /* 0x000fe40005784270 */
[----:B------:R-:W-:Y:S02]  /*a910*/  ISETP.GE.AND P3, PT, R58, 0x9, PT ;  /* 0x000000093a00780c */ /* 0x000fe40003f66270 */
[----:B------:R-:W-:Y:S02]  /*a920*/  ISETP.LT.OR P4, PT, R3, 0x2, P4 ;  /* 0x000000020300780c */ /* 0x000fe40002781670 */
[----:B------:R-:W-:-:S02]  /*a930*/  P2R R60, PR, RZ, 0x40 ;  /* 0x00000040ff3c7803 */ /* 0x000fc40000000000 */
[----:B------:R-:W-:Y:S02]  /*a940*/  FSEL R61, R25, -INF , !P4 ;  /* 0xff800000193d7808 */ /* 0x000fe40006000000 */
[C---:B------:R-:W-:Y:S02]  /*a950*/  ISETP.GT.AND P4, PT, R8.reuse, 0x9, !P6 ;  /* 0x000000090800780c */ /* 0x040fe40007784270 */
[----:B------:R-:W-:Y:S02]  /*a960*/  ISETP.GT.AND P5, PT, R8, 0x8, !P3 ;  /* 0x000000080800780c */ /* 0x000fe40005fa4270 */
[----:B------:R-:W-:Y:S02]  /*a970*/  ISETP.LT.OR P4, PT, R3, 0xa, P4 ;  /* 0x0000000a0300780c */ /* 0x000fe40002781670 */
[----:B------:R-:W-:Y:S02]  /*a980*/  ISETP.GE.AND P6, PT, R58, 0x11, PT ;  /* 0x000000113a00780c */ /* 0x000fe40003fc6270 */
[----:B0-----:R-:W-:-:S02]  /*a990*/  FSEL R65, R29, -INF , !P4 ;  /* 0xff8000001d417808 */ /* 0x001fc40006000000 */
[C---:B------:R-:W-:Y:S02]  /*a9a0*/  ISETP.LT.OR P5, PT, R3.reuse, 0x9, P5 ;  /* 0x000000090300780c */ /* 0x040fe40002fa1670 */
[----:B------:R-:W-:Y:S02]  /*a9b0*/  ISETP.GT.AND P4, PT, R8, 0x10, !P6 ;  /* 0x000000100800780c */ /* 0x000fe40007784270 */
[----:B------:R-:W-:Y:S02]  /*a9c0*/  FSEL R63, R28, -INF , !P5 ;  /* 0xff8000001c3f7808 */ /* 0x000fe40006800000 */
        /* <DEDUP_REMOVED lines=59> */
[----:B------:R-:W-:Y:S02]  /*ad80*/  IADD3 R8, R59, 0x8, R0 ;  /* 0x000000083b087810 */ /* 0x000fe40007ffe000 */
[----:B------:R-:W-:Y:S02]  /*ad90*/  ISETP.LT.OR P6, PT, R3, 0x3a, P6 ;  /* 0x0000003a0300780c */ /* 0x000fe400037c1670 */
[----:B------:R-:W-:Y:S02]  /*ada0*/  IADD3 R3, R0, 0x8, RZ ;  /* 0x0000000800037810 */ /* 0x000fe40007ffe0ff */
[----:B------:R-:W-:-:S02]  /*adb0*/  FSEL R53, R53, -INF , !P6 ;  /* 0xff80000035357808 */ /* 0x000fc40007000000 */
[----:B------:R-:W-:Y:S02]  /*adc0*/  PLOP3.LUT P6, PT, PT, PT, UP0, 0x40, 0x0 ;  /* 0x000000000000781c */ /* 0x000fe40003fce808 */
[----:B------:R-:W-:-:S11]  /*add0*/  VIADDMNMX R3, R3, R57, R26, PT ;  /* 0x0000003903037246 */ /* 0x000fd6000380011a */
[----:B------:R-:W-:Y:S05]  /*ade0*/  @P6 BRA `(.L_x_4743) ;  /* 0x0000000000646947 */ /* 0x000fea0003800000 */
[----:B------:R-:W-:Y:S01]  /*adf0*/  IADD3 R15, R0, R184, -R185 ;  /* 0x000000b8000f7210 */ /* 0x000fe20007ffe8b9 */
[----:B------:R-:W-:Y:S04]  /*ae00*/  BSSY B0, `(.L_x_4744) ;  /* 0x0000013000007945 */ /* 0x000fe80003800000 */
[----:B------:R-:W-:-:S05]  /*ae10*/  VIADD R15, R15, 0x8 ;  /* 0x000000080f0f7836 */ /* 0x000fca0000000000 */
[----:B------:R-:W-:-:S13]  /*ae20*/  ISETP.GT.AND P6, PT, R15, -0x1, PT ;  /* 0xffffffff0f00780c */ /* 0x000fda0003fc4270 */
[----:B------:R-:W-:Y:S05]  /*ae30*/  @P6 BRA `(.L_x_4745) ;  /* 0x0000000000246947 */ /* 0x000fea0003800000 */
[----:B------:R-:W-:Y:S01]  /*ae40*/  UISETP.NE.AND UP0, UPT, UR41, 0x1, UPT ;  /* 0x000000012900788c */ /* 0x000fe2000bf05270 */
[----:B------:R-:W-:-:S05]  /*ae50*/  LOP3.LUT R15, RZ, R15, RZ, 0x33, !PT ;  /* 0x0000000fff0f7212 */ /* 0x000fca00078e33ff */
[----:B------:R-:W-:-:S05]  /*ae60*/  PLOP3.LUT P6, PT, PT, PT, UP0, 0x80, 0x0 ;  /* 0x000000000000781c */ /* 0x000fca0003fcf008 */
[----:B------:R-:W-:-:S08]  /*ae70*/  @UP0 ULDC.64 UR4, c[0x0][0x9e8] ;  /* 0x00027a0000040ab9 */ /* 0x000fd00000000a00 */
[----:B------:R-:W-:Y:S01]  /*ae80*/  @P6 IMAD.HI.U32 R26, R15, UR4, RZ ;  /* 0x000000040f1a6c27 */ /* 0x000fe2000f8e00ff */
[----:B------:R-:W-:-:S13]  /*ae90*/  PLOP3.LUT P6, PT, PT, PT, UP0, 0x80, 0x0 ;  /* 0x000000000000781c */ /* 0x000fda0003fcf008 */
[----:B------:R-:W-:-:S04]  /*aea0*/  @P6 SHF.R.U32.HI R15, RZ, UR5, R26 ;  /* 0x00000005ff0f6c19 */ /* 0x000fc8000801161a */
[----:B------:R-:W-:Y:S01]  /*aeb0*/  LOP3.LUT R15, RZ, R15, RZ, 0x33, !PT ;  /* 0x0000000fff0f7212 */ /* 0x000fe200078e33ff */
[----:B------:R-:W-:Y:S06]  /*aec0*/  BRA `(.L_x_4746) ;  /* 0x0000000000187947 */ /* 0x000fec0003800000 */
.L_x_4745:
[----:B------:R-:W-:-:S06]  /*aed0*/  UISETP.NE.AND UP0, UPT, UR41, 0x1, UPT ;  /* 0x000000012900788c */ /* 0x000fcc000bf05270 */
[----:B------:R-:W-:-:S05]  /*aee0*/  PLOP3.LUT P6, PT, PT, PT, UP0, 0x80, 0x0 ;  /* 0x000000000000781c */ /* 0x000fca0003fcf008 */
[----:B------:R-:W-:-:S08]  /*aef0*/  @UP0 ULDC.64 UR4, c[0x0][0x9e8] ;  /* 0x00027a0000040ab9 */ /* 0x000fd00000000a00 */
[----:B------:R-:W-:Y:S01]  /*af00*/  @P6 IMAD.HI.U32 R26, R15, UR4, RZ ;  /* 0x000000040f1a6c27 */ /* 0x000fe2000f8e00ff */
[----:B------:R-:W-:-:S13]  /*af10*/  PLOP3.LUT P6, PT, PT, PT, UP0, 0x80, 0x0 ;  /* 0x000000000000781c */ /* 0x000fda0003fcf008 */
[----:B------:R-:W-:-:S07]  /*af20*/  @P6 SHF.R.U32.HI R15, RZ, UR5, R26 ;  /* 0x00000005ff0f6c19 */ /* 0x000fce000801161a */
.L_x_4746:
[----:B------:R-:W-:Y:S05]  /*af30*/  BSYNC B0 ;  /* 0x0000000000007941 */ /* 0x000fea0003800000 */
.L_x_4744:
[----:B------:R-:W-:-:S04]  /*af40*/  IMAD R15, R15, UR41, -R21 ;  /* 0x000000290f0f7c24 */ /* 0x000fc8000f8e0a15 */
[----:B------:R-:W-:-:S05]  /*af50*/  IMAD.IADD R15, R15, 0x1, -R22 ;  /* 0x000000010f0f7824 */ /* 0x000fca00078e0a16 */
[----:B------:R-:W-:Y:S02]  /*af60*/  VIMNMX R8, R8, R15, !PT ;  /* 0x0000000f08087248 */ /* 0x000fe40007fe0100 */
[----:B------:R-:W-:-:S07]  /*af70*/  VIADDMNMX R3, R15, UR41, R3, PT ;  /* 0x000000290f037c46 */ /* 0x000fce000b800103 */
.L_x_4743:
[----:B------:R-:W-:Y:S01]  /*af80*/  BAR.SYNC.DEFER_BLOCKING 0xf, 0x100 ;  /* 0x03c4000000007b1d */ /* 0x000fe20000010000 */
[C---:B------:R-:W-:Y:S02]  /*af90*/  ISETP.GT.AND P2, PT, R8.reuse, 0x1, !P2 ;  /* 0x000000010800780c */ /* 0x040fe40005744270 */
[----:B------:R-:W-:Y:S02]  /*afa0*/  ISETP.NE.AND P6, PT, R25, RZ, PT ;  /* 0x000000ff1900720c */ /* 0x000fe40003fc5270 */
[----:B------:R-:W-:Y:S01]  /*afb0*/  ISETP.LT.OR P2, PT, R3, 0x2, P2 ;  /* 0x000000020300780c */ /* 0x000fe20001741670 */
[----:B------:R-:W-:Y:S01]  /*afc0*/  ULDC UR4, c[0x0][0x988] ;  /* 0x0002620000047ab9 */ /* 0x000fe20000000800 */
        /* <DEDUP_REMOVED lines=39> */
[C---:B------:R-:W-:Y:S02]  /*b240*/  ISETP.GT.AND P2, PT, R8.reuse, 0x20, !P2 ;  /* 0x000000200800780c */ /* 0x040fe40005744270 */
[----:B------:R-:W-:Y:S02]  /*b250*/  FMNMX.FTZ R15, R83, R15, !PT ;  /* 0x0000000f530f7209 */ /* 0x000fe40007810000 */
[----:B------:R-:W-:Y:S02]  /*b260*/  ISETP.LT.OR P2, PT, R3, 0x21, P2 ;  /* 0x000000210300780c */ /* 0x000fe40001741670 */
[----:B------:R-:W-:Y:S02]  /*b270*/  ISETP.GT.AND P4, PT, R8, 0x31, !P4 ;  /* 0x000000310800780c */ /* 0x000fe40006784270 */
[----:B------:R-:W-:Y:S02]  /*b280*/  FSEL R38, R42, -INF , !P2 ;  /* 0xff8000002a267808 */ /* 0x000fe40005000000 */
[----:B------:R-:W-:-:S02]  /*b290*/  ISETP.NE.AND P2, PT, R40, RZ, PT ;  /* 0x000000ff2800720c */ /* 0x000fc40003f45270 */
[C---:B------:R-:W-:Y:S02]  /*b2a0*/  ISETP.GT.AND P5, PT, R8.reuse, 0x38, !P5 ;  /* 0x000000380800780c */ /* 0x040fe40006fa4270 */
[----:B------:R-:W-:Y:S02]  /*b2b0*/  ISETP.GT.AND P2, PT, R8, 0x21, !P2 ;  /* 0x000000210800780c */ /* 0x000fe40005744270 */
[C---:B------:R-:W-:Y:S02]  /*b2c0*/  ISETP.LT.OR P4, PT, R3.reuse, 0x32, P4 ;  /* 0x000000320300780c */ /* 0x040fe40002781670 */
[C---:B------:R-:W-:Y:S02]  /*b2d0*/  ISETP.LT.OR P2, PT, R3.reuse, 0x22, P2 ;  /* 0x000000220300780c */ /* 0x040fe40001741670 */
[----:B------:R-:W-:Y:S02]  /*b2e0*/  ISETP.LT.OR P5, PT, R3, 0x39, P5 ;  /* 0x000000390300780c */ /* 0x000fe40002fa1670 */
[----:B------:R-:W-:-:S02]  /*b2f0*/  FSEL R40, R43, -INF , !P2 ;  /* 0xff8000002b287808 */ /* 0x000fc40005000000 */
[----:B------:R-:W-:Y:S02]  /*b300*/  ISETP.GT.AND P2, PT, R8, 0x28, !P3 ;  /* 0x000000280800780c */ /* 0x000fe40005f44270 */
[----:B------:R-:W-:Y:S02]  /*b310*/  ISETP.NE.AND P3, PT, R44, RZ, PT ;  /* 0x000000ff2c00720c */ /* 0x000fe40003f65270 */
[----:B------:R-:W-:Y:S02]  /*b320*/  ISETP.LT.OR P2, PT, R3, 0x29, P2 ;  /* 0x000000290300780c */ /* 0x000fe40001741670 */
[----:B------:R-:W-:Y:S02]  /*b330*/  ISETP.GT.AND P3, PT, R8, 0x30, !P3 ;  /* 0x000000300800780c */ /* 0x000fe40005f64270 */
[----:B------:R-:W-:Y:S02]  /*b340*/  FSEL R42, R46, -INF , !P2 ;  /* 0xff8000002e2a7808 */ /* 0x000fe40005000000 */
[----:B------:R-:W-:-:S02]  /*b350*/  ISETP.GT.AND P2, PT, R8, RZ, !P6 ;  /* 0x000000ff0800720c */ /* 0x000fc40007744270 */
[----:B------:R-:W-:Y:S02]  /*b360*/  ISETP.NE.AND P6, PT, R24, RZ, PT ;  /* 0x000000ff1800720c */ /* 0x000fe40003fc5270 */
[C---:B------:R-:W-:Y:S02]  /*b370*/  ISETP.LT.OR P2, PT, R3.reuse, 0x1, P2 ;  /* 0x000000010300780c */ /* 0x040fe40001741670 */
[----:B------:R-:W-:Y:S02]  /*b380*/  ISETP.LT.OR P3, PT, R3, 0x31, P3 ;  /* 0x000000310300780c */ /* 0x000fe40001f61670 */
[----:B------:R-:W-:Y:S02]  /*b390*/  FSEL R24, R20, -INF , !P2 ;  /* 0xff80000014187808 */ /* 0x000fe40005000000 */
[----:B------:R-:W-:Y:S02]  /*b3a0*/  FMNMX.FTZ R20, R53, R15, !PT ;  /* 0x0000000f35147209 */ /* 0x000fe40007810000 */
[----:B------:R-:W-:-:S02]  /*b3b0*/  ISETP.NE.AND P2, PT, R41, RZ, PT ;  /* 0x000000ff2900720c */ /* 0x000fc40003f45270 */
[----:B------:R-:W-:Y:S01]  /*b3c0*/  FSEL R46, R51, -INF , !P4 ;  /* 0xff800000332e7808 */ /* 0x000fe20006000000 */
[----:B------:R-:W0:Y:S01]  /*b3d0*/  SHFL.BFLY PT, R15, R20, 0x2, 0x1f ;  /* 0x0c401f00140f7f89 */ /* 0x000e2200000e0000 */
[----:B------:R-:W-:Y:S02]  /*b3e0*/  ISETP.GT.AND P2, PT, R8, 0x29, !P2 ;  /* 0x000000290800780c */ /* 0x000fe40005744270 */
[----:B------:R-:W-:Y:S02]  /*b3f0*/  FSEL R48, R54, -INF , !P5 ;  /* 0xff80000036307808 */ /* 0x000fe40006800000 */
[----:B------:R-:W-:Y:S02]  /*b400*/  ISETP.LT.OR P2, PT, R3, 0x2a, P2 ;  /* 0x0000002a0300780c */ /* 0x000fe40001741670 */
[----:B0-----:R-:W-:Y:S02]  /*b410*/  FMNMX.FTZ R29, R20, R15, !PT ;  /* 0x0000000f141d7209 */ /* 0x001fe40007810000 */
[----:B------:R-:W-:-:S03]  /*b420*/  FMNMX.FTZ R15, R24, R25, !PT ;  /* 0x00000019180f7209 */ /* 0x000fc60007810000 */
[----:B------:R-:W0:Y:S01]  /*b430*/  SHFL.BFLY PT, R44, R29, 0x1, 0x1f ;  /* 0x0c201f001d2c7f89 */ /* 0x000e2200000e0000 */
[----:B------:R-:W-:-:S04]  /*b440*/  FMNMX.FTZ R15, R26, R15, !PT ;  /* 0x0000000f1a0f7209 */ /* 0x000fc80007810000 */
[----:B------:R-:W-:-:S04]  /*b450*/  FMNMX.FTZ R15, R28, R15, !PT ;  /* 0x0000000f1c0f7209 */ /* 0x000fc80007810000 */
[----:B------:R-:W-:-:S04]  /*b460*/  FMNMX.FTZ R21, R30, R15, !PT ;  /* 0x0000000f1e157209 */ /* 0x000fc80007810000 */
[----:B------:R-:W-:Y:S01]  /*b470*/  FMNMX.FTZ R27, R32, R21, !PT ;  /* 0x00000015201b7209 */ /* 0x000fe20007810000 */
[----:B------:R-:W-:-:S03]  /*b480*/  IMAD.U32 R21, RZ, RZ, UR4 ;  /* 0x00000004ff157e24 */ /* 0x000fc6000f8e00ff */
[----:B------:R-:W-:-:S04]  /*b490*/  FMNMX.FTZ R27, R34, R27, !PT ;  /* 0x0000001b221b7209 */ /* 0x000fc80007810000 */
[----:B------:R-:W-:Y:S02]  /*b4a0*/  FMNMX.FTZ R27, R36, R27, !PT ;  /* 0x0000001b241b7209 */ /* 0x000fe40007810000 */
[----:B0-----:R-:W-:Y:S02]  /*b4b0*/  FMNMX.FTZ R15, R29, R44, !PT ;  /* 0x0000002c1d0f7209 */ /* 0x001fe40007810000 */
[----:B------:R-:W-:Y:S02]  /*b4c0*/  FMNMX.FTZ R27, R38, R27, !PT ;  /* 0x0000001b261b7209 */ /* 0x000fe40007810000 */
[----:B------:R-:W-:Y:S01]  /*b4d0*/  FSEL R44, R47, -INF , !P2 ;  /* 0xff8000002f2c7808 */ /* 0x000fe20005000000 */
[C---:B------:R-:W-:Y:S01]  /*b4e0*/  FMUL.FTZ R20, R15.reuse, R21 ;  /* 0x000000150f147220 */ /* 0x040fe20000410000 */
[----:B------:R-:W-:Y:S02]  /*b4f0*/  FMNMX.FTZ R27, R40, R27, !PT ;  /* 0x0000001b281b7209 */ /* 0x000fe40007810000 */
[----:B------:R-:W-:-:S02]  /*b500*/  FSETP.NEU.FTZ.AND P2, PT, R15, -INF , PT ;  /* 0xff8000000f00780b */ /* 0x000fc40003f5d000 */
[----:B------:R-:W-:Y:S02]  /*b510*/  FMNMX.FTZ R27, R42, R27, !PT ;  /* 0x0000001b2a1b7209 */ /* 0x000fe40007810000 */
[----:B------:R-:W-:Y:S02]  /*b520*/  FSEL R52, R20, RZ, P2 ;  /* 0x000000ff14347208 */ /* 0x000fe40001000000 */
[----:B------:R-:W-:Y:S02]  /*b530*/  ISETP.GT.AND P2, PT, R8, 0x39, !P6 ;  /* 0x000000390800780c */ /* 0x000fe40007744270 */
[----:B------:R-:W-:Y:S01]  /*b540*/  FSEL R8, R50, -INF , !P3 ;  /* 0xff80000032087808 */ /* 0x000fe20005800000 */
[--C-:B------:R-:W-:Y:S01]  /*b550*/  FFMA.FTZ R20, R33, R21, -R52.reuse ;  /* 0x0000001521147223 */ /* 0x100fe20000010834 */
[----:B------:R-:W-:Y:S01]  /*b560*/  FMNMX.FTZ R27, R44, R27, !PT ;  /* 0x0000001b2c1b7209 */ /* 0x000fe20007810000 */
[--C-:B------:R-:W-:Y:S01]  /*b570*/  FFMA.FTZ R29, R61, R21, -R52.reuse ;  /* 0x000000153d1d7223 */ /* 0x100fe20000010834 */
[----:B------:R-:W-:Y:S01]  /*b580*/  ISETP.LT.OR P2, PT, R3, 0x3a, P2 ;  /* 0x0000003a0300780c */ /* 0x000fe20001741670 */
[----:B------:R0:W-:Y:S01]  /*b590*/  MUFU.EX2 R164, R20 ;  /* 0x0000001400a47308 */ /* 0x0001e20000000800 */
        /* <DEDUP_REMOVED lines=14> */
[-CC-:B------:R-:W-:Y:S01]  /*b680*/  FFMA.FTZ R41, R75, R21.reuse, -R52.reuse ;  /* 0x000000154b297223 */ /* 0x180fe20000010834 */
[----:B------:R-:W1:Y:S02]  /*b690*/  MUFU.EX2 R29, R29 ;  /* 0x0000001d001d7308 */ /* 0x000e640000000800 */
[----:B0-----:R-:W0:Y:S06]  /*b6a0*/  SHFL.BFLY PT, R20, R27, 0x2, 0x1f ;  /* 0x0c401f001b147f89 */ /* 0x001e2c00000e0000 */
[----:B------:R-:W-:Y:S08]  /*b6b0*/  MUFU.EX2 R31, R31 ;  /* 0x0000001f001f7308 */ /* 0x000ff00000000800 */
[----:B------:R1:W-:Y:S08]  /*b6c0*/  MUFU.EX2 R58, R45 ;  /* 0x0000002d003a7308 */ /* 0x0003f00000000800 */
[----:B------:R-:W-:Y:S01]  /*b6d0*/  MUFU.EX2 R33, R33 ;  /* 0x0000002100217308 */ /* 0x000fe20000000800 */
[----:B-1----:R-:W-:Y:S01]  /*b6e0*/  FADD.FTZ R45, R164, R29 ;  /* 0x0000001da42d7221 */ /* 0x002fe20000010000 */
[----:B0-----:R-:W-:Y:S01]  /*b6f0*/  FMNMX.FTZ R3, R27, R20, !PT ;  /* 0x000000141b037209 */ /* 0x001fe20007810000 */
[----:B------:R-:W-:Y:S01]  /*b700*/  FFMA.FTZ R27, R77, R21, -R52 ;  /* 0x000000154d1b7223 */ /* 0x000fe20000010834 */
[----:B------:R-:W-:-:S03]  /*b710*/  F2FP.F16.F32.PACK_AB R164, R29, R164 ;  /* 0x000000a41da4723e */ /* 0x000fc600000000ff */
[----:B------:R-:W0:Y:S01]  /*b720*/  SHFL.BFLY PT, R20, R3, 0x1, 0x1f ;  /* 0x0c201f0003147f89 */ /* 0x000e2200000e0000 */
[----:B------:R-:W-:Y:S08]  /*b730*/  MUFU.EX2 R156, R27 ;  /* 0x0000001b009c7308 */ /* 0x000ff00000000800 */
[----:B------:R1:W-:Y:S08]  /*b740*/  MUFU.EX2 R160, R35 ;  /* 0x0000002300a07308 */ /* 0x0003f00000000800 */
[----:B------:R-:W-:Y:S01]  /*b750*/  MUFU.EX2 R37, R37 ;  /* 0x0000002500257308 */ /* 0x000fe20000000800 */
[----:B-1----:R-:W-:Y:S01]  /*b760*/  FFMA.FTZ R35, R79, R21, -R52 ;  /* 0x000000154f237223 */ /* 0x002fe20000010834 */
[----:B0-----:R-:W-:-:S06]  /*b770*/  FMNMX.FTZ R20, R3, R20, !PT ;  /* 0x0000001403147209 */ /* 0x001fcc0007810000 */
[----:B------:R0:W-:Y:S01]  /*b780*/  MUFU.EX2 R162, R39 ;  /* 0x0000002700a27308 */ /* 0x0001e20000000800 */
[-C--:B------:R-:W-:Y:S01]  /*b790*/  FFMA.FTZ R3, R83, R21.reuse, -R52 ;  /* 0x0000001553037223 */ /* 0x080fe20000010834 */
[C---:B------:R-:W-:Y:S01]  /*b7a0*/  FSETP.NEU.FTZ.AND P2, PT, R20.reuse, -INF , PT ;  /* 0xff8000001400780b */ /* 0x040fe20003f5d000 */
[----:B------:R-:W-:-:S05]  /*b7b0*/  FMUL.FTZ R27, R20, R21 ;  /* 0x00000015141b7220 */ /* 0x000fca0000410000 */
[----:B------:R-:W-:Y:S01]  /*b7c0*/  MUFU.EX2 R41, R41 ;  /* 0x0000002900297308 */ /* 0x000fe20000000800 */
[----:B------:R-:W-:Y:S01]  /*b7d0*/  FSEL R27, R27, RZ, P2 ;  /* 0x000000ff1b1b7208 */ /* 0x000fe20001000000 */
[-CC-:B0-----:R-:W-:Y:S01]  /*b7e0*/  FFMA.FTZ R39, R81, R21.reuse, -R52.reuse ;  /* 0x0000001551277223 */ /* 0x181fe20000010834 */
[----:B------:R-:W-:-:S03]  /*b7f0*/  FFMA.FTZ R52, R53, R21, -R52 ;  /* 0x0000001535347223 */ /* 0x000fc60000010834 */
        /* <DEDUP_REMOVED lines=17> */
[----:B------:R-:W-:-:S05]  /*b910*/  FFMA.FTZ R27, R50, R21, -R27 ;  /* 0x00000015321b7223 */ /* 0x000fca000001081b */
[----:B------:R-:W1:Y:S08]  /*b920*/  MUFU.EX2 R26, R26 ;  /* 0x0000001a001a7308 */ /* 0x000e700000000800 */
[----:B------:R3:W4:Y:S01]  /*b930*/  MUFU.EX2 R167, R28 ;  /* 0x0000001c00a77308 */ /* 0x0007220000000800 */
[----:B0-----:R-:W-:-:S07]  /*b940*/  F2FP.F16.F32.PACK_AB R165, R25, R24 ;  /* 0x0000001819a5723e */ /* 0x001fce00000000ff */
[----:B------:R-:W0:Y:S01]  /*b950*/  MUFU.EX2 R30, R30 ;  /* 0x0000001e001e7308 */ /* 0x000e220000000800 */
[----:B---3--:R-:W-:Y:S01]  /*b960*/  FADD.FTZ R28, R166, R45 ;  /* 0x0000002da61c7221 */ /* 0x008fe20000010000 */
[----:B------:R-:W-:Y:S01]  /*b970*/  FADD.FTZ R45, R24, R25 ;  /* 0x00000019182d7221 */ /* 0x000fe20000010000 */
[----:B------:R-:W-:-:S05]  /*b980*/  F2FP.F16.F32.PACK_AB R166, R31, R166 ;  /* 0x000000a61fa6723e */ /* 0x000fca00000000ff */
[----:B------:R3:W5:Y:S08]  /*b990*/  MUFU.EX2 R161, R32 ;  /* 0x0000002000a17308 */ /* 0x0007700000000800 */
[----:B------:R-:W2:Y:S01]  /*b9a0*/  MUFU.EX2 R34, R34 ;  /* 0x0000002200227308 */ /* 0x000ea20000000800 */
[----:B---3--:R-:W-:Y:S01]  /*b9b0*/  FADD.FTZ R32, R31, R28 ;  /* 0x0000001c1f207221 */ /* 0x008fe20000010000 */
[----:B-1----:R-:W-:-:S03]  /*b9c0*/  FADD.FTZ R28, R26, R45 ;  /* 0x0000002d1a1c7221 */ /* 0x002fc60000010000 */
[----:B------:R-:W-:Y:S01]  /*b9d0*/  FADD.FTZ R49, R33, R32 ;  /* 0x0000002021317221 */ /* 0x000fe20000010000 */
[C---:B----4-:R-:W-:Y:S01]  /*b9e0*/  FADD.FTZ R47, R167.reuse, R28 ;  /* 0x0000001ca72f7221 */ /* 0x050fe20000010000 */
[----:B------:R-:W-:Y:S01]  /*b9f0*/  F2FP.F16.F32.PACK_AB R167, R167, R26 ;  /* 0x0000001aa7a7723e */ /* 0x000fe200000000ff */
[----:B------:R-:W1:Y:S01]  /*ba00*/  MUFU.EX2 R163, R36 ;  /* 0x0000002400a37308 */ /* 0x000e620000000800 */
[----:B------:R-:W-:Y:S01]  /*ba10*/  FADD.FTZ R32, R160, R49 ;  /* 0x00000031a0207221 */ /* 0x000fe20000010000 */
[----:B0-----:R-:W-:Y:S01]  /*ba20*/  FADD.FTZ R28, R30, R47 ;  /* 0x0000002f1e1c7221 */ /* 0x001fe20000010000 */
[----:B------:R-:W-:Y:S01]  /*ba30*/  F2FP.F16.F32.PACK_AB R160, R160, R33 ;  /* 0x00000021a0a0723e */ /* 0x000fe200000000ff */
[----:B------:R0:W-:Y:S01]  /*ba40*/  STSM.16.M88.4 [R195+0x26800], R164 ;  /* 0x026800a4c3007844 */ /* 0x0001e20000000200 */
[----:B------:R-:W-:Y:S01]  /*ba50*/  FADD.FTZ R47, R37, R32 ;  /* 0x00000020252f7221 */ /* 0x000fe20000010000 */
[C---:B-----5:R-:W-:Y:S01]  /*ba60*/  FADD.FTZ R29, R161.reuse, R28 ;  /* 0x0000001ca11d7221 */ /* 0x060fe20000010000 */
[----:B------:R-:W-:Y:S01]  /*ba70*/  F2FP.F16.F32.PACK_AB R161, R161, R30 ;  /* 0x0000001ea1a1723e */ /* 0x000fe200000000ff */
[----:B------:R-:W3:Y:S01]  /*ba80*/  MUFU.EX2 R38, R38 ;  /* 0x0000002600267308 */ /* 0x000ee20000000800 */
[----:B------:R-:W-:Y:S01]  /*ba90*/  FADD.FTZ R32, R162, R47 ;  /* 0x0000002fa2207221 */ /* 0x000fe20000010000 */
[----:B--2---:R-:W-:Y:S01]  /*baa0*/  FADD.FTZ R28, R34, R29 ;  /* 0x0000001d221c7221 */ /* 0x004fe20000010000 */
[----:B------:R-:W-:-:S02]  /*bab0*/  F2FP.F16.F32.PACK_AB R162, R162, R37 ;  /* 0x00000025a2a2723e */ /* 0x000fc400000000ff */
[----:B------:R-:W-:-:S03]  /*bac0*/  FADD.FTZ R31, R41, R32 ;  /* 0x00000020291f7221 */ /* 0x000fc60000010000 */
[----:B------:R-:W2:Y:S01]  /*bad0*/  MUFU.EX2 R157, R40 ;  /* 0x00000028009d7308 */ /* 0x000ea20000000800 */
[C---:B-1----:R-:W-:Y:S01]  /*bae0*/  FADD.FTZ R29, R163.reuse, R28 ;  /* 0x0000001ca31d7221 */ /* 0x042fe20000010000 */
[C---:B------:R-:W-:Y:S01]  /*baf0*/  FADD.FTZ R28, R156.reuse, R31 ;  /* 0x0000001f9c1c7221 */ /* 0x040fe20000010000 */
[----:B------:R-:W-:Y:S02]  /*bb00*/  F2FP.F16.F32.PACK_AB R163, R163, R34 ;  /* 0x00000022a3a3723e */ /* 0x000fe400000000ff */
[----:B------:R-:W-:-:S03]  /*bb10*/  F2FP.F16.F32.PACK_AB R156, R156, R41 ;  /* 0x000000299c9c723e */ /* 0x000fc600000000ff */
[----:B------:R-:W1:Y:S01]  /*bb20*/  MUFU.EX2 R35, R35 ;  /* 0x0000002300237308 */ /* 0x000e620000000800 */
[----:B---3--:R-:W-:Y:S01]  /*bb30*/  FADD.FTZ R24, R38, R29 ;  /* 0x0000001d26187221 */ /* 0x008fe20000010000 */
[----:B------:R0:W-:Y:S06]  /*bb40*/  STSM.16.M88.4 [R198], R160 ;  /* 0x000000a0c6007844 */ /* 0x0001ec0000000200 */
        /* <DEDUP_REMOVED lines=8> */
[C---:B--2---:R-:W-:Y:S01]  /*bbd0*/  F2FP.F16.F32.PACK_AB R158, R54.reuse, R35 ;  /* 0x00000023369e723e */ /* 0x044fe200000000ff */
[----:B------:R-:W-:-:S06]  /*bbe0*/  FADD.FTZ R54, R54, R29 ;  /* 0x0000001d36367221 */ /* 0x000fcc0000010000 */
[----:B------:R-:W-:Y:S01]  /*bbf0*/  MUFU.EX2 R8, R8 ;  /* 0x0000000800087308 */ /* 0x000fe20000000800 */
[C---:B-1----:R-:W-:Y:S01]  /*bc00*/  F2FP.F16.F32.PACK_AB R159, R43.reuse, R42 ;  /* 0x0000002a2b9f723e */ /* 0x042fe200000000ff */
[----:B------:R-:W-:-:S04]  /*bc10*/  FADD.FTZ R43, R43, R24 ;  /* 0x000000182b2b7221 */ /* 0x000fc80000010000 */
[----:B------:R0:W-:Y:S02]  /*bc20*/  STSM.16.M88.4 [R196], R156 ;  /* 0x0000009cc4007844 */ /* 0x0001e40000000200 */
[----:B------:R-:W1:Y:S01]  /*bc30*/  MUFU.EX2 R45, R46 ;  /* 0x0000002e002d7308 */ /* 0x000e620000000800 */
[----:B---3--:R-:W-:Y:S01]  /*bc40*/  F2FP.F16.F32.PACK_AB R152, R58, R39 ;  /* 0x000000273a98723e */ /* 0x008fe200000000ff */
[----:B------:R-:W-:-:S04]  /*bc50*/  FADD.FTZ R39, R39, R54 ;  /* 0x0000003627277221 */ /* 0x000fc80000010000 */
[----:B------:R-:W-:Y:S02]  /*bc60*/  FADD.FTZ R58, R58, R39 ;  /* 0x000000273a3a7221 */ /* 0x000fe40000010000 */
[----:B------:R-:W-:Y:S08]  /*bc70*/  MUFU.EX2 R3, R3 ;  /* 0x0000000300037308 */ /* 0x000ff00000000800 */
[----:B------:R-:W2:Y:S01]  /*bc80*/  MUFU.EX2 R52, R52 ;  /* 0x0000003400347308 */ /* 0x000ea20000000800 */
[----:B-1----:R-:W-:Y:S01]  /*bc90*/  F2FP.F16.F32.PACK_AB R153, R45, R8 ;  /* 0x000000082d99723e */ /* 0x002fe200000000ff */
[----:B------:R-:W-:-:S04]  /*bca0*/  FADD.FTZ R8, R8, R43 ;  /* 0x0000002b08087221 */ /* 0x000fc80000010000 */
[----:B------:R-:W-:Y:S02]  /*bcb0*/  FADD.FTZ R45, R45, R8 ;  /* 0x000000082d2d7221 */ /* 0x000fe40000010000 */
[----:B------:R-:W1:Y:S08]  /*bcc0*/  MUFU.EX2 R48, R48 ;  /* 0x0000003000307308 */ /* 0x000e700000000800 */
[----:B------:R-:W3:Y:S01]  /*bcd0*/  MUFU.EX2 R27, R27 ;  /* 0x0000001b001b7308 */ /* 0x000ee20000000800 */
[----:B--2---:R-:W-:Y:S01]  /*bce0*/  F2FP.F16.F32.PACK_AB R154, R52, R3 ;  /* 0x00000003349a723e */ /* 0x004fe200000000ff */
[----:B------:R-:W-:-:S04]  /*bcf0*/  FADD.FTZ R3, R3, R58 ;  /* 0x0000003a03037221 */ /* 0x000fc80000010000 */
[----:B------:R-:W-:Y:S01]  /*bd00*/  FADD.FTZ R3, R52, R3 ;  /* 0x0000000334037221 */ /* 0x000fe20000010000 */
[----:B-1----:R-:W-:Y:S01]  /*bd10*/  FADD.FTZ R8, R48, R45 ;  /* 0x0000002d30087221 */ /* 0x002fe20000010000 */
[----:B---3--:R-:W-:-:S03]  /*bd20*/  F2FP.F16.F32.PACK_AB R155, R27, R48 ;  /* 0x000000301b9b723e */ /* 0x008fc600000000ff */
[----:B------:R-:W-:Y:S02]  /*bd30*/  FADD.FTZ R8, R27, R8 ;  /* 0x000000081b087221 */ /* 0x000fe40000010000 */
[----:B------:R0:W-:Y:S01]  /*bd40*/  STSM.16.M88.4 [R197], R152 ;  /* 0x00000098c5007844 */ /* 0x0001e20000000200 */
[----:B------:R-:W-:Y:S05]  /*bd50*/  @!P0 BRA `(.L_x_4747) ;  /* 0x0000000000048947 */ /* 0x000fea0003800000 */
[----:B------:R-:W-:Y:S01]  /*bd60*/  BPT.TRAP 0x1 ;  /* 0x000000040000795c */ /* 0x000fe20000300000 */
.L_x_4747:
[----:B------:R1:W2:Y:S01]  /*bd70*/  SYNCS.PHASECHK.TRANS64.TRYWAIT P2, [R9+URZ+0x28c50], R56 ;  /* 0x028c5038090075a7 */ /* 0x0002a2000804017f */
[----:B------:R-:W-:Y:S05]  /*bd80*/  @!P0 BRA `(.L_x_4748) ;  /* 0x0000000000048947 */ /* 0x000fea0003800000 */
[----:B------:R-:W-:Y:S01]  /*bd90*/  BPT.TRAP 0x1 ;  /* 0x000000040000795c */ /* 0x000fe20000300000 */
.L_x_4748:
[----:B------:R-:W-:Y:S01]  /*bda0*/  ULDC UR45, c[0x0][0x9e4] ;  /* 0x00027900002d7ab9 */ /* 0x000fe20000000800 */
[----:B------:R-:W-:Y:S01]  /*bdb0*/  ULDC UR44, c[0x0][0x988] ;  /* 0x00026200002c7ab9 */ /* 0x000fe20000000800 */
[----:B------:R-:W-:Y:S01]  /*bdc0*/  ULDC UR47, c[0x0][0x9d8] ;  /* 0x00027600002f7ab9 */ /* 0x000fe20000000800 */
[----:B------:R-:W-:Y:S01]  /*bdd0*/  ULDC UR46, c[0x0][0x9e0] ;  /* 0x00027800002e7ab9 */ /* 0x000fe20000000800 */
[----:B------:R-:W-:Y:S01]  /*bde0*/  BSSY B0, `(.L_x_4749) ;  /* 0x0000006000007945 */ /* 0x000fe20003800000 */
[----:B------:R-:W-:Y:S01]  /*bdf0*/  IMAD R170, R18, 0x1000, R188 ;  /* 0x0000100012aa7824 */ /* 0x000fe200078e02bc */
[----:B------:R-:W-:Y:S02]  /*be00*/  MOV R171, 0x40000040 ;  /* 0x4000004000ab7802 */ /* 0x000fe40000000f00 */
[----:B--2---:R-:W-:Y:S05]  /*be10*/  @P2 BRA `(.L_x_4750) ;  /* 0x0000000000082947 */ /* 0x004fea0003800000 */
[----:B------:R-:W2:Y:S02]  /*be20*/  SYNCS.PHASECHK.TRANS64.TRYWAIT P2, [R9+URZ+0x28c50], R56 ;  /* 0x028c5038090075a7 */ /* 0x000ea4000804017f */
[----:B--2---:R-:W-:Y:S05]  /*be30*/  @!P2 BRA `(.L_x_4751) ;  /* 0x0000011c0074a947 */ /* 0x004fea0003800000 */
.L_x_4750:
[----:B------:R-:W-:Y:S05]  /*be40*/  BSYNC B0 ;  /* 0x0000000000007941 */ /* 0x000fea0003800000 */
.L_x_4749:
[----:B------:R-:W-:Y:S01]  /*be50*/  R2UR UR6, R170 ;  /* 0x00000000aa0672ca */ /* 0x000fe200000e0000 */
[----:B-12---:R-:W-:Y:S01]  /*be60*/  WARPGROUP.ARRIVE ;  /* 0x00000000000079c5 */ /* 0x006fe20000000000 */
[----:B------:R-:W-:Y:S01]  /*be70*/  R2UR UR7, R171 ;  /* 0x00000000ab0772ca */ /* 0x000fe200000e0000 */
[----:B------:R-:W-:Y:S01]  /*be80*/  IMAD.MOV.U32 R171, RZ, RZ, 0x40000040 ;  /* 0x40000040ffab7424 */ /* 0x000fe200078e00ff */
[----:B------:R-:W-:Y:S01]  /*be90*/  UISETP.NE.AND UP0, UPT, UR48, URZ, UPT ;  /* 0x0000003f3000728c */ /* 0x000fe2000bf05270 */
[----:B------:R-:W-:Y:S02]  /*bea0*/  @!P1 VIADD R9, R9, 0x28c60 ;  /* 0x00028c6009099836 */ /* 0x000fe40000000000 */
[----:B------:R-:W-:-:S03]  /*beb0*/  IMAD.IADD R191, R184, 0x1, -R185 ;  /* 0x00000001b8bf7824 */ /* 0x000fc600078e0ab9 */
[----:B------:R-:W-:Y:S02]  /*bec0*/  PLOP3.LUT P2, PT, PT, PT, UP0, 0x40, 0x0 ;  /* 0x000000000000781c */ /* 0x000fe40003f4e808 */
[----:B------:R-:W-:-:S03]  /*bed0*/  @!P1 PRMT R9, RZ, 0x654, R9 ;  /* 0x00000654ff099816 */ /* 0x000fc60000000009 */
[----:B------:R-:W-:Y:S03]  /*bee0*/  HGMMA.64x256x16.F32 R24, R164, gdesc[UR4].tnspB, RZ, !UPT, gsb0 ;  /* 0x43e00004a4187df0 */ /* 0x000fe6000c0008ff */
[----:B------:R-:W-:Y:S02]  /*bef0*/  WARPGROUP.DEPBAR.LE gsb0, 0x0 ;  /* 0x00008000000079c5 */ /* 0x000fe40000010000 */
[----:B0-----:R-:W-:Y:S01]  /*bf00*/  VIADD R164, R170, 0x80 ;  /* 0x00000080aaa47836 */ /* 0x001fe20000000000 */
[----:B------:R-:W-:Y:S01]  /*bf10*/  WARPGROUP.ARRIVE ;  /* 0x00000000000079c5 */ /* 0x000fe20000000000 */
[----:B------:R-:W-:-:S03]  /*bf20*/  IMAD.MOV.U32 R165, RZ, RZ, 0x40000040 ;  /* 0x40000040ffa57424 */ /* 0x000fc600078e00ff */
[----:B------:R-:W-:Y:S02]  /*bf30*/  R2UR UR6, R164 ;  /* 0x00000000a40672ca */ /* 0x000fe400000e0000 */
[----:B------:R-:W-:-:S15]  /*bf40*/  R2UR UR7, R165 ;  /* 0x00000000a50772ca */ /* 0x000fde00000e0000 */
[----:B------:R-:W-:-:S01]  /*bf50*/  NOP ;  /* 0x0000000000007918 */ /* 0x000fc20000000000 */
[----:B------:R-:W-:Y:S03]  /*bf60*/  HGMMA.64x256x16.F32 R24, R160, gdesc[UR4].tnspB, R24, gsb0 ;  /* 0x43e00004a0187df0 */ /* 0x000fe60008000818 */
[----:B------:R-:W-:Y:S02]  /*bf70*/  WARPGROUP.DEPBAR.LE gsb0, 0x0 ;  /* 0x00008000000079c5 */ /* 0x000fe40000010000 */
[C---:B------:R-:W-:Y:S01]  /*bf80*/  VIADD R160, R170.reuse, 0x100 ;  /* 0x00000100aaa07836 */ /* 0x040fe20000000000 */
[----:B------:R-:W-:Y:S01]  /*bf90*/  WARPGROUP.ARRIVE ;  /* 0x00000000000079c5 */ /* 0x000fe20000000000 */
[----:B------:R-:W-:Y:S01]  /*bfa0*/  IMAD.MOV.U32 R161, RZ, RZ, 0x40000040 ;  /* 0x40000040ffa17424 */ /* 0x000fe200078e00ff */
[----:B------:R-:W-:Y:S02]  /*bfb0*/  IADD3 R170, R170, 0x180, RZ ;  /* 0x00000180aaaa7810 */ /* 0x000fe40007ffe0ff */
[----:B------:R-:W-:-:S02]  /*bfc0*/  R2UR UR6, R160 ;  /* 0x00000000a00672ca */ /* 0x000fc400000e0000 */
[----:B------:R-:W-:-:S15]  /*bfd0*/  R2UR UR7, R161 ;  /* 0x00000000a10772ca */ /* 0x000fde00000e0000 */
[----:B------:R-:W-:-:S01]  /*bfe0*/  NOP ;  /* 0x0000000000007918 */ /* 0x000fc20000000000 */
        /* <DEDUP_REMOVED lines=13> */
[----:B0-----:R-:W0:Y:S01]  /*c0c0*/  FENCE.VIEW.ASYNC.S ;  /* 0x00000000000073c6 */ /* 0x001e220000000000 */
[----:B------:R-:W-:-:S04]  /*c0d0*/  IMAD R154, R189, 0x40, R191 ;  /* 0x00000040bd9a7824 */ /* 0x000fc800078e02bf */
[----:B------:R-:W-:Y:S01]  /*c0e0*/  VIADD R152, R154, UR40 ;  /* 0x000000289a987c36 */ /* 0x000fe20008000000 */
[----:B0-----:R-:W-:Y:S01]  /*c0f0*/  NOP ;  /* 0x0000000000007918 */ /* 0x001fe20000000000 */
[----:B------:R-:W-:Y:S06]  /*c100*/  BAR.ARV 0xe, 0x100 ;  /* 0x0384000000007b1d */ /* 0x000fec0000002000 */
[----:B------:R0:W-:Y:S02]  /*c110*/  @!P1 SYNCS.ARRIVE.TRANS64.RED.A1T0 RZ, [R9+URZ], RZ ;  /* 0x000000ff09ff99a7 */ /* 0x0001e4000810043f */
[----:B0-----:R-:W-:Y:S01]  /*c120*/  IADD3 R9, R168, -0x2, RZ ;  /* 0xfffffffea8097810 */ /* 0x001fe20007ffe0ff */
[----:B------:R-:W-:Y:S06]  /*c130*/  @P2 BRA `(.L_x_4752) ;  /* 0x0000000000542947 */ /* 0x000fec0003800000 */
[C---:B------:R-:W-:Y:S01]  /*c140*/  ISETP.GT.AND P2, PT, R154.reuse, RZ, PT ;  /* 0x000000ff9a00720c */ /* 0x040fe20003f44270 */
[----:B------:R-:W-:Y:S01]  /*c150*/  BSSY B0, `(.L_x_4753) ;  /* 0x0000010000007945 */ /* 0x000fe20003800000 */
[----:B------:R-:W-:-:S11]  /*c160*/  VIADD R153, R154, 0xffffffff ;  /* 0xffffffff9a997836 */ /* 0x000fd60000000000 */
[----:B------:R-:W-:Y:S05]  /*c170*/  @P2 BRA `(.L_x_4754) ;  /* 0x0000000000202947 */ /* 0x000fea0003800000 */
[----:B------:R-:W-:Y:S01]  /*c180*/  UISETP.NE.AND UP0, UPT, UR41, 0x1, UPT ;  /* 0x000000012900788c */ /* 0x000fe2000bf05270 */
[----:B------:R-:W-:-:S05]  /*c190*/  IMAD.MOV R153, RZ, RZ, -R154 ;  /* 0x000000ffff997224 */ /* 0x000fca00078e0a9a */
[----:B------:R-:W-:-:S05]  /*c1a0*/  PLOP3.LUT P2, PT, PT, PT, UP0, 0x80, 0x0 ;  /* 0x000000000000781c */ /* 0x000fca0003f4f008 */
[----:B------:R-:W-:-:S08]  /*c1b0*/  @UP0 ULDC.64 UR4, c[0x0][0x9e8] ;  /* 0x00027a0000040ab9 */ /* 0x000fd00000000a00 */
[----:B------:R-:W-:-:S05]  /*c1c0*/  @P2 IMAD.HI.U32 R154, R153, UR4, RZ ;  /* 0x00000004999a2c27 */ /* 0x000fca000f8e00ff */
[----:B------:R-:W-:-:S04]  /*c1d0*/  @P2 SHF.R.U32.HI R153, RZ, UR5, R154 ;  /* 0x00000005ff992c19 */ /* 0x000fc8000801169a */
[----:B------:R-:W-:Y:S01]  /*c1e0*/  LOP3.LUT R153, RZ, R153, RZ, 0x33, !PT ;  /* 0x00000099ff997212 */ /* 0x000fe200078e33ff */
[----:B------:R-:W-:Y:S06]  /*c1f0*/  BRA `(.L_x_4755) ;  /* 0x0000000000147947 */ /* 0x000fec0003800000 */
.L_x_4754:
[----:B------:R-:W-:-:S06]  /*c200*/  UISETP.NE.AND UP0, UPT, UR41, 0x1, UPT ;  /* 0x000000012900788c */ /* 0x000fcc000bf05270 */
[----:B------:R-:W-:-:S05]  /*c210*/  PLOP3.LUT P2, PT, PT, PT, UP0, 0x80, 0x0 ;  /* 0x000000000000781c */ /* 0x000fca0003f4f008 */
[----:B------:R-:W-:-:S08]  /*c220*/  @UP0 ULDC.64 UR4, c[0x0][0x9e8] ;  /* 0x00027a0000040ab9 */ /* 0x000fd00000000a00 */
[----:B------:R-:W-:-:S05]  /*c230*/  @P2 IMAD.HI.U32 R154, R153, UR4, RZ ;  /* 0x00000004999a2c27 */ /* 0x000fca000f8e00ff */
[----:B------:R-:W-:-:S07]  /*c240*/  @P2 SHF.R.U32.HI R153, RZ, UR5, R154 ;  /* 0x00000005ff992c19 */ /* 0x000fce000801169a */
.L_x_4755:
[----:B------:R-:W-:Y:S05]  /*c250*/  BSYNC B0 ;  /* 0x0000000000007941 */ /* 0x000fea0003800000 */
.L_x_4753:
[----:B------:R-:W-:-:S04]  /*c260*/  IMAD.U32 R154, RZ, RZ, UR41 ;  /* 0x00000029ff9a7e24 */ /* 0x000fc8000f8e00ff */
[----:B------:R-:W-:-:S05]  /*c270*/  IMAD R153, R153, R154, UR41 ;  /* 0x0000002999997e24 */ /* 0x000fca000f8e029a */
[----:B------:R-:W-:-:S07]  /*c280*/  VIMNMX R152, R152, R153, PT ;  /* 0x0000009998987248 */ /* 0x000fce0003fe0100 */
.L_x_4752:
[----:B------:R-:W-:Y:S01]  /*c290*/  SHF.R.S32.HI R153, RZ, 0x1f, R152 ;  /* 0x0000001fff997819 */ /* 0x000fe20000011498 */
[----:B------:R-:W-:Y:S03]  /*c2a0*/  BSSY B1, `(.L_x_4756) ;  /* 0x000028e000017945 */ /* 0x000fe60003800000 */
[----:B------:R-:W-:-:S04]  /*c2b0*/  LEA.HI R153, R153, R152, RZ, 0x6 ;  /* 0x0000009899997211 */ /* 0x000fc800078f30ff */
[----:B------:R-:W-:-:S04]  /*c2c0*/  SHF.R.S32.HI R153, RZ, 0x6, R153 ;  /* 0x00000006ff997819 */ /* 0x000fc80000011499 */
[----:B------:R-:W-:-:S04]  /*c2d0*/  VIMNMX R212, R190, R153, !PT ;  /* 0x00000099bed47248 */ /* 0x000fc80007fe0100 */
[----:B------:R-:W-:-:S13]  /*c2e0*/  ISETP.GE.AND P2, PT, R9, R212, PT ;  /* 0x000000d40900720c */ /* 0x000fda0003f46270 */
[----:B------:R-:W-:Y:S05]  /*c2f0*/  @!P2 BRA `(.L_x_4757) ;  /* 0x000000280020a947 */ /* 0x000fea0003800000 */
[----:B------:R-:W-:Y:S01]  /*c300*/  IADD3 R213, R0, R191, RZ ;  /* 0x000000bf00d57210 */ /* 0x000fe20007ffe0ff */
[----:B------:R-:W-:Y:S04]  /*c310*/  BSSY B0, `(.L_x_4758) ;  /* 0x0000283000007945 */ /* 0x000fe80003800000 */
[----:B------:R-:W-:-:S07]  /*c320*/  VIADD R214, R213, 0x8 ;  /* 0x00000008d5d67836 */ /* 0x000fce0000000000 */
.L_x_4777:
[----:B------:R-:W-:-:S05]  /*c330*/  VIADD R215, R18, 0x1 ;  /* 0x0000000112d77836 */ /* 0x000fca0000000000 */
[----:B------:R-:W-:-:S04]  /*c340*/  ISETP.NE.AND P2, PT, R215, 0x2, PT ;  /* 0x00000002d700780c */ /* 0x000fc80003f45270 */
[----:B------:R-:W-:Y:S02]  /*c350*/  SEL R152, RZ, 0x1, P2 ;  /* 0x00000001ff987807 */ /* 0x000fe40001000000 */
[----:B------:R-:W-:Y:S02]  /*c360*/  SEL R215, R215, RZ, P2 ;  /* 0x000000ffd7d77207 */ /* 0x000fe40001000000 */
[----:B------:R-:W-:Y:S01]  /*c370*/  LOP3.LUT R19, R19, R152, RZ, 0x3c, !PT ;  /* 0x0000009813137212 */ /* 0x000fe200078e3cff */
[----:B0-----:R-:W-:Y:S06]  /*c380*/  @!P0 BRA `(.L_x_4759) ;  /* 0x0000000000048947 */ /* 0x001fec0003800000 */
[----:B------:R-:W-:Y:S01]  /*c390*/  BPT.TRAP 0x1 ;  /* 0x000000040000795c */ /* 0x000fe20000300000 */
.L_x_4759:
[----:B------:R-:W-:Y:S01]  /*c3a0*/  IMAD R216, R215, 0x8, R2 ;  /* 0x00000008d7d87824 */ /* 0x000fe200078e0202 */
[----:B------:R-:W-:-:S04]  /*c3b0*/  SHF.L.U32 R217, R19, 0x1f, RZ ;  /* 0x0000001f13d97819 */ /* 0x000fc800000006ff */
[----:B------:R0:W1:Y:S01]  /*c3c0*/  SYNCS.PHASECHK.TRANS64.TRYWAIT P2, [R216+URZ+0x28c30], R217 ;  /* 0x028c30d9d80075a7 */ /* 0x000062000804017f */
[----:B------:R-:W-:Y:S05]  /*c3d0*/  @!P0 BRA `(.L_x_4760) ;  /* 0x0000000000048947 */ /* 0x000fea0003800000 */
[----:B------:R-:W-:Y:S01]  /*c3e0*/  BPT.TRAP 0x1 ;  /* 0x000000040000795c */ /* 0x000fe20000300000 */
.L_x_4760:
[----:B------:R-:W-:Y:S01]  /*c3f0*/  BSSY B2, `(.L_x_4761) ;  /* 0x0000006000027945 */ /* 0x000fe20003800000 */
[----:B------:R-:W-:Y:S01]  /*c400*/  IMAD R206, R215, 0x200, R14 ;  /* 0x00000200d7ce7824 */ /* 0x000fe200078e020e */
[----:B------:R-:W-:Y:S02]  /*c410*/  MOV R207, 0x40000040 ;  /* 0x4000004000cf7802 */ /* 0x000fe40000000f00 */
[----:B-1----:R-:W-:Y:S05]  /*c420*/  @P2 BRA `(.L_x_4762) ;  /* 0x0000000000082947 */ /* 0x002fea0003800000 */
[----:B------:R-:W1:Y:S02]  /*c430*/  SYNCS.PHASECHK.TRANS64.TRYWAIT P2, [R216+URZ+0x28c30], R217 ;  /* 0x028c30d9d80075a7 */ /* 0x000e64000804017f */
[----:B-1----:R-:W-:Y:S05]  /*c440*/  @!P2 BRA `(.L_x_4763) ;  /* 0x000001180004a947 */ /* 0x002fea0003800000 */
.L_x_4762:
[----:B------:R-:W-:Y:S05]  /*c450*/  BSYNC B2 ;  /* 0x0000000000027941 */ /* 0x000fea0003800000 */
.L_x_4761:
[C---:B------:R-:W-:Y:S01]  /*c460*/  R2UR UR6, R206.reuse ;  /* 0x00000000ce0672ca */ /* 0x040fe200000e0000 */
[----:B------:R-:W-:Y:S01]  /*c470*/  WARPGROUP.ARRIVE ;  /* 0x00000000000079c5 */ /* 0x000fe20000000000 */
[----:B------:R-:W-:Y:S01]  /*c480*/  R2UR UR7, R207 ;  /* 0x00000000cf0772ca */ /* 0x000fe200000e0000 */
[----:B------:R-:W-:Y:S01]  /*c490*/  VIADD R208, R206, 0x2 ;  /* 0x00000002ced07836 */ /* 0x000fe20000000000 */
[----:B------:R-:W-:Y:S01]  /*c4a0*/  R2UR UR4, R4 ;  /* 0x00000000040472ca */ /* 0x000fe200000e0000 */
[----:B------:R-:W-:Y:S01]  /*c4b0*/  IMAD.MOV.U32 R209, RZ, RZ, 0x40000040 ;  /* 0x40000040ffd17424 */ /* 0x000fe200078e00ff */
[----:B------:R-:W-:Y:S01]  /*c4c0*/  R2UR UR5, R5 ;  /* 0x00000000050572ca */ /* 0x000fe200000e0000 */
[----:B------:R-:W-:Y:S01]  /*c4d0*/  IMAD.MOV.U32 R207, RZ, RZ, 0x40000040 ;  /* 0x40000040ffcf7424 */ /* 0x000fe200078e00ff */
[----:B------:R-:W-:-:S06]  /*c4e0*/  UISETP.NE.AND UP0, UPT, UR48, URZ, UPT ;  /* 0x0000003f3000728c */ /* 0x000fcc000bf05270 */
[----:B------:R-:W-:-:S05]  /*c4f0*/  PLOP3.LUT P2, PT, PT, PT, UP0, 0x40, 0x0 ;  /* 0x000000000000781c */ /* 0x000fca0003f4e808 */
[----:B------:R-:W-:Y:S01]  /*c500*/  HGMMA.64x64x16.F32 R152, gdesc[UR4], RZ, !UPT, gsb0 ;  /* 0x00e00000049879f0 */ /* 0x000fe2000c0008ff */
[----:B------:R-:W-:Y:S01]  /*c510*/  R2UR UR6, R208 ;  /* 0x00000000d00672ca */ /* 0x000fe200000e0000 */
[----:B------:R-:W-:Y:S01]  /*c520*/  VIADD R208, R206, 0x4 ;  /* 0x00000004ced07836 */ /* 0x000fe20000000000 */
        /* <DEDUP_REMOVED lines=31> */
[----:B------:R-:W-:-:S02]  /*c720*/  @!P1 VIADD R152, R216, 0x28c40 ;  /* 0x00028c40d8989836 */ /* 0x000fc40000000000 */
        /* <DEDUP_REMOVED lines=23> */
[----:B------:R-:W-:Y:S01]  /*c8a0*/  FMUL.FTZ R176, R182, UR47 ;  /* 0x0000002fb6b07c20 */ /* 0x000fe20008410000 */
[----:B------:R-:W-:-:S02]  /*c8b0*/  IMAD.SHL.U32 R179, R9, 0x40, RZ ;  /* 0x0000004009b37824 */ /* 0x000fc400078e00ff */
[----:B------:R-:W-:Y:S01]  /*c8c0*/  FMUL.FTZ R178, R183, UR47 ;  /* 0x0000002fb7b27c20 */ /* 0x000fe20008410000 */
[----:B------:R2:W-:Y:S01]  /*c8d0*/  @!P1 SYNCS.ARRIVE.TRANS64.RED.A1T0 RZ, [R152+URZ], RZ ;  /* 0x000000ff98ff99a7 */ /* 0x0005e2000810043f */
[----:B------:R-:W3:Y:S01]  /*c8e0*/  MUFU.TANH R206, R206 ;  /* 0x000000ce00ce7308 */ /* 0x000ee20000002400 */
[----:B--2---:R-:W-:-:S07]  /*c8f0*/  IADD3 R152, R184, 0x1, -R179 ;  /* 0x00000001b8987810 */ /* 0x004fce0007ffe8b3 */
[----:B------:R-:W2:Y:S01]  /*c900*/  MUFU.TANH R207, R207 ;  /* 0x000000cf00cf7308 */ /* 0x000ea20000002400 */
[----:B------:R-:W-:-:S04]  /*c910*/  IADD3 R152, -R22, R152, -R185 ;  /* 0x0000009816987210 */ /* 0x000fc80007ffe9b9 */
[----:B------:R-:W-:-:S03]  /*c920*/  IADD3 R227, R152, UR37, RZ ;  /* 0x0000002598e37c10 */ /* 0x000fc6000fffe0ff */
[----:B------:R-:W4:Y:S01]  /*c930*/  MUFU.TANH R21, R21 ;  /* 0x0000001500157308 */ /* 0x000f220000002400 */
[----:B------:R-:W-:Y:S02]  /*c940*/  VIADD R229, R152, UR46 ;  /* 0x0000002e98e57c36 */ /* 0x000fe40008000000 */
[C---:B------:R-:W-:Y:S02]  /*c950*/  IMAD.IADD R182, R0.reuse, 0x1, R227 ;  /* 0x0000000100b67824 */ /* 0x040fe400078e02e3 */
[----:B------:R-:W-:-:S03]  /*c960*/  IMAD.IADD R183, R0, 0x1, R229 ;  /* 0x0000000100b77824 */ /* 0x000fc600078e02e5 */
        /* <DEDUP_REMOVED lines=29> */
[----:B--234-:R-:W-:Y:S05]  /*cb40*/  @P2 BRA `(.L_x_4764) ;  /* 0x00000000005c2947 */ /* 0x01cfea0003800000 */
        /* <DEDUP_REMOVED lines=12> */
.L_x_4766:
[----:B------:R-:W-:-:S04]  /*cc10*/  MOV R228, UR45 ;  /* 0x0000002d00e47c02 */ /* 0x000fc80008000f00 */
[----:B------:R-:W-:-:S13]  /*cc20*/  ISETP.NE.AND P2, PT, R228, 0x1, PT ;  /* 0x00000001e400780c */ /* 0x000fda0003f45270 */
[----:B------:R-:W2:Y:S02]  /*cc30*/  @P2 LDC.64 R152, c[0x0][0x9e8] ;  /* 0x00027a00ff982b82 */ /* 0x000ea40000000a00 */
[----:B--2---:R-:W-:-:S04]  /*cc40*/  @P2 IMAD.HI.U32 R230, R231, R152, RZ ;  /* 0x00000098e7e62227 */ /* 0x004fc800078e00ff */
[----:B------:R-:W-:Y:S01]  /*cc50*/  IMAD.MOV.U32 R152, RZ, RZ, R231 ;  /* 0x000000ffff987224 */ /* 0x000fe200078e00e7 */
[----:B------:R-:W-:-:S07]  /*cc60*/  @P2 SHF.R.U32.HI R152, RZ, R153, R230 ;  /* 0x00000099ff982219 */ /* 0x000fce00000116e6 */
.L_x_4767:
[----:B------:R-:W-:Y:S05]  /*cc70*/  BSYNC B2 ;  /* 0x0000000000027941 */ /* 0x000fea0003800000 */
.L_x_4765:
[----:B------:R-:W-:-:S04]  /*cc80*/  IMAD R153, R152, R228, -R179 ;  /* 0x000000e498997224 */ /* 0x000fc800078e0ab3 */
[----:B------:R-:W-:-:S05]  /*cc90*/  IMAD.IADD R153, R153, 0x1, -R22 ;  /* 0x0000000199997824 */ /* 0x000fca00078e0a16 */
[----:B------:R-:W-:Y:S02]  /*cca0*/  VIADDMNMX R183, R153, R228, R183, PT ;  /* 0x000000e499b77246 */ /* 0x000fe400038001b7 */
[----:B------:R-:W-:-:S07]  /*ccb0*/  VIMNMX R182, R182, R153, !PT ;  /* 0x00000099b6b67248 */ /* 0x000fce0007fe0100 */
.L_x_4764:
[----:B------:R-:W-:Y:S01]  /*ccc0*/  ISETP.GT.AND P2, PT, R9, -0x1, PT ;  /* 0xffffffff0900780c */ /* 0x000fe20003f44270 */
[----:B------:R-:W-:Y:S01]  /*ccd0*/  UISETP.NE.AND UP0, UPT, UR48, URZ, UPT ;  /* 0x0000003f3000728c */ /* 0x000fe2000bf05270 */
[----:B------:R-:W-:Y:S02]  /*cce0*/  IADD3 R229, R229, 0x8, R0 ;  /* 0x00000008e5e57810 */ /* 0x000fe40007ffe000 */
[C---:B------:R-:W-:Y:S02]  /*ccf0*/  ISETP.GT.AND P5, PT, R182.reuse, RZ, P2 ;  /* 0x000000ffb600720c */ /* 0x040fe400017a4270 */
[C---:B------:R-:W-:Y:S02]  /*cd00*/  ISETP.GT.AND P4, PT, R182.reuse, 0x1, P2 ;  /* 0x00000001b600780c */ /* 0x040fe40001784270 */
[----:B------:R-:W-:Y:S02]  /*cd10*/  ISETP.LT.OR P5, PT, R183, 0x1, P5 ;  /* 0x00000001b700780c */ /* 0x000fe40002fa1670 */
[----:B------:R-:W-:-:S02]  /*cd20*/  ISETP.GT.AND P6, PT, R182, 0x8, P2 ;  /* 0x00000008b600780c */ /* 0x000fc400017c4270 */
[----:B------:R-:W-:Y:S02]  /*cd30*/  ISETP.GT.AND P3, PT, R182, 0x9, P2 ;  /* 0x00000009b600780c */ /* 0x000fe40001764270 */
[----:B------:R-:W-:Y:S02]  /*cd40*/  FSEL R206, R206, -INF , !P5 ;  /* 0xff800000cece7808 */ /* 0x000fe40006800000 */
[----:B------:R-:W-:Y:S02]  /*cd50*/  ISETP.GT.AND P5, PT, R182, 0x10, P2 ;  /* 0x00000010b600780c */ /* 0x000fe400017a4270 */
[C---:B------:R-:W-:Y:S02]  /*cd60*/  ISETP.LT.OR P4, PT, R183.reuse, 0x2, P4 ;  /* 0x00000002b700780c */ /* 0x040fe40002781670 */
[C---:B------:R-:W-:Y:S02]  /*cd70*/  ISETP.LT.OR P6, PT, R183.reuse, 0x9, P6 ;  /* 0x00000009b700780c */ /* 0x040fe400037c1670 */
[----:B------:R-:W-:-:S02]  /*cd80*/  ISETP.LT.OR P3, PT, R183, 0xa, P3 ;  /* 0x0000000ab700780c */ /* 0x000fc40001f61670 */
[----:B------:R-:W-:Y:S02]  /*cd90*/  ISETP.LT.OR P5, PT, R183, 0x11, P5 ;  /* 0x00000011b700780c */ /* 0x000fe40002fa1670 */
[----:B------:R-:W-:Y:S02]  /*cda0*/  FSEL R228, R207, -INF , !P4 ;  /* 0xff800000cfe47808 */ /* 0x000fe40006000000 */
[----:B0-----:R-:W-:Y:S02]  /*cdb0*/  FSEL R208, R208, -INF , !P6 ;  /* 0xff800000d0d07808 */ /* 0x001fe40007000000 */
[----:B------:R-:W-:Y:S02]  /*cdc0*/  FSEL R230, R157, -INF , !P3 ;  /* 0xff8000009de67808 */ /* 0x000fe40005800000 */
[C---:B------:R-:W-:Y:S02]  /*cdd0*/  ISETP.GT.AND P4, PT, R182.reuse, 0x11, P2 ;  /* 0x00000011b600780c */ /* 0x040fe40001784270 */
        /* <DEDUP_REMOVED lines=27> */
[----:B------:R-:W-:Y:S02]  /*cf90*/  PLOP3.LUT P5, PT, PT, PT, UP0, 0x40, 0x0 ;  /* 0x000000000000781c */ /* 0x000fe40003fae808 */
[C---:B------:R-:W-:Y:S02]  /*cfa0*/  ISETP.LT.OR P4, PT, R183.reuse, 0x32, P4 ;  /* 0x00000032b700780c */ /* 0x040fe40002781670 */
[C---:B------:R-:W-:Y:S02]  /*cfb0*/  ISETP.LT.OR P6, PT, R183.reuse, 0x39, P6 ;  /* 0x00000039b700780c */ /* 0x040fe400037c1670 */
[----:B------:R-:W-:-:S02]  /*cfc0*/  ISETP.LT.OR P3, PT, R183, 0x3a, P3 ;  /* 0x0000003ab700780c */ /* 0x000fc40001f61670 */
[----:B------:R-:W-:Y:S02]  /*cfd0*/  IADD3 R227, R227, 0x8, R0 ;  /* 0x00000008e3e37810 */ /* 0x000fe40007ffe000 */
[----:B------:R-:W-:Y:S02]  /*cfe0*/  FSEL R177, R177, -INF , !P4 ;  /* 0xff800000b1b17808 */ /* 0x000fe40006000000 */
[----:B------:R-:W-:Y:S02]  /*cff0*/  FSEL R157, R180, -INF , !P6 ;  /* 0xff800000b49d7808 */ /* 0x000fe40007000000 */
[----:B------:R-:W-:Y:S01]  /*d000*/  FSEL R181, R181, -INF , !P3 ;  /* 0xff800000b5b57808 */ /* 0x000fe20005800000 */
[----:B------:R-:W-:Y:S06]  /*d010*/  @P5 BRA `(.L_x_4768) ;  /* 0x00000000005c5947 */ /* 0x000fec0003800000 */
[----:B------:R-:W-:Y:S01]  /*d020*/  ISETP.GT.AND P3, PT, R214, -0x1, PT ;  /* 0xffffffffd600780c */ /* 0x000fe20003f64270 */
[----:B------:R-:W-:-:S12]  /*d030*/  BSSY B2, `(.L_x_4769) ;  /* 0x0000011000027945 */ /* 0x000fd80003800000 */
[----:B------:R-:W-:Y:S05]  /*d040*/  @P3 BRA `(.L_x_4770) ;  /* 0x0000000000243947 */ /* 0x000fea0003800000 */
[----:B------:R-:W-:Y:S02]  /*d050*/  IMAD.U32 R180, RZ, RZ, UR45 ;  /* 0x0000002dffb47e24 */ /* 0x000fe4000f8e00ff */
        /* <DEDUP_REMOVED lines=8> */
.L_x_4770:
[----:B------:R-:W-:-:S04]  /*d0e0*/  MOV R180, UR45 ;  /* 0x0000002d00b47c02 */ /* 0x000fc80008000f00 */
[----:B------:R-:W-:-:S13]  /*d0f0*/  ISETP.NE.AND P3, PT, R180, 0x1, PT ;  /* 0x00000001b400780c */ /* 0x000fda0003f65270 */
[----:B------:R-:W0:Y:S02]  /*d100*/  @P3 LDC.64 R152, c[0x0][0x9e8] ;  /* 0x00027a00ff983b82 */ /* 0x000e240000000a00 */
[----:B0-----:R-:W-:-:S04]  /*d110*/  @P3 IMAD.HI.U32 R161, R214, R152, RZ ;  /* 0x00000098d6a13227 */ /* 0x001fc800078e00ff */
[----:B------:R-:W-:Y:S01]  /*d120*/  IMAD.MOV.U32 R152, RZ, RZ, R214 ;  /* 0x000000ffff987224 */ /* 0x000fe200078e00d6 */
[----:B------:R-:W-:-:S07]  /*d130*/  @P3 SHF.R.U32.HI R152, RZ, R153, R161 ;  /* 0x00000099ff983219 */ /* 0x000fce00000116a1 */
.L_x_4771:
[----:B------:R-:W-:Y:S05]  /*d140*/  BSYNC B2 ;  /* 0x0000000000027941 */ /* 0x000fea0003800000 */
.L_x_4769:
[----:B------:R-:W-:-:S04]  /*d150*/  IMAD R179, R152, R180, -R179 ;  /* 0x000000b498b37224 */ /* 0x000fc800078e0ab3 */
[----:B------:R-:W-:-:S05]  /*d160*/  IMAD.IADD R152, R179, 0x1, -R22 ;  /* 0x00000001b3987824 */ /* 0x000fca00078e0a16 */
[----:B------:R-:W-:Y:S02]  /*d170*/  VIADDMNMX R229, R152, R180, R229, PT ;  /* 0x000000b498e57246 */ /* 0x000fe400038001e5 */
[----:B------:R-:W-:-:S07]  /*d180*/  VIMNMX R227, R227, R152, !PT ;  /* 0x00000098e3e37248 */ /* 0x000fce0007fe0100 */
.L_x_4768:
[----:B------:R-:W-:Y:S02]  /*d190*/  FMNMX.FTZ R153, R206, R15, !PT ;  /* 0x0000000fce997209 */ /* 0x000fe40007810000 */
[----:B------:R-:W-:Y:S02]  /*d1a0*/  ISETP.GT.AND P4, PT, R227, 0x9, P2 ;  /* 0x00000009e300780c */ /* 0x000fe40001784270 */
[----:B------:R-:W-:Y:S02]  /*d1b0*/  FMNMX.FTZ R153, R228, R153, !PT ;  /* 0x00000099e4997209 */ /* 0x000fe40007810000 */
[----:B------:R-:W-:Y:S02]  /*d1c0*/  ISETP.LT.OR P4, PT, R229, 0xa, P4 ;  /* 0x0000000ae500780c */ /* 0x000fe40002781670 */
[----:B------:R-:W-:Y:S02]  /*d1d0*/  FMNMX.FTZ R153, R208, R153, !PT ;  /* 0x00000099d0997209 */ /* 0x000fe40007810000 */
[----:B------:R-:W-:-:S02]  /*d1e0*/  FSEL R156, R156, -INF , !P4 ;  /* 0xff8000009c9c7808 */ /* 0x000fc40006000000 */
[----:B------:R-:W-:Y:S02]  /*d1f0*/  FMNMX.FTZ R153, R230, R153, !PT ;  /* 0x00000099e6997209 */ /* 0x000fe40007810000 */
[----:B------:R-:W-:Y:S02]  /*d200*/  ISETP.GT.AND P4, PT, R227, 0x19, P2 ;  /* 0x00000019e300780c */ /* 0x000fe40001784270 */
        /* <DEDUP_REMOVED lines=9> */
[----:B------:R-:W-:-:S02]  /*d2a0*/  ISETP.GT.AND P4, PT, R227, RZ, P2 ;  /* 0x000000ffe300720c */ /* 0x000fc40001784270 */
[----:B------:R-:W-:Y:S02]  /*d2b0*/  FMNMX.FTZ R153, R236, R153, !PT ;  /* 0x00000099ec997209 */ /* 0x000fe40007810000 */
[----:B------:R-:W-:Y:S02]  /*d2c0*/  ISETP.GT.AND P3, PT, R227, 0x1, P2 ;  /* 0x00000001e300780c */ /* 0x000fe40001764270 */
[----:B------:R-:W-:Y:S02]  /*d2d0*/  FMNMX.FTZ R152, R172, R153, !PT ;  /* 0x00000099ac987209 */ /* 0x000fe40007810000 */
[----:B------:R-:W-:Y:S02]  /*d2e0*/  ISETP.LT.OR P4, PT, R229, 0x1, P4 ;  /* 0x00000001e500780c */ /* 0x000fe40002781670 */
        /* <DEDUP_REMOVED lines=9> */
[----:B------:R-:W-:Y:S02]  /*d380*/  FSEL R158, R158, -INF , !P5 ;  /* 0xff8000009e9e7808 */ /* 0x000fe40006800000 */
[C---:B------:R-:W-:Y:S01]  /*d390*/  ISETP.GT.AND P5, PT, R227.reuse, 0x20, P2 ;  /* 0x00000020e300780c */ /* 0x040fe200017a4270 */
[----:B------:R-:W0:Y:S01]  /*d3a0*/  SHFL.BFLY PT, R153, R152, 0x2, 0x1f ;  /* 0x0c401f0098997f89 */ /* 0x000e2200000e0000 */
[----:B------:R-:W-:Y:S02]  /*d3b0*/  ISETP.GT.AND P3, PT, R227, 0x11, P2 ;  /* 0x00000011e300780c */ /* 0x000fe40001764270 */
[C---:B------:R-:W-:Y:S02]  /*d3c0*/  ISETP.LT.OR P5, PT, R229.reuse, 0x21, P5 ;  /* 0x00000021e500780c */ /* 0x040fe40002fa1670 */
[----:B------:R-:W-:-:S02]  /*d3d0*/  ISETP.LT.OR P3, PT, R229, 0x12, P3 ;  /* 0x00000012e500780c */ /* 0x000fc40001f61670 */
[----:B------:R-:W-:Y:S02]  /*d3e0*/  FSEL R166, R166, -INF , !P5 ;  /* 0xff800000a6a67808 */ /* 0x000fe40006800000 */
[----:B------:R-:W-:Y:S02]  /*d3f0*/  ISETP.GT.AND P5, PT, R227, 0x29, P2 ;  /* 0x00000029e300780c */ /* 0x000fe400017a4270 */
[----:B------:R-:W-:Y:S02]  /*d400*/  FSEL R159, R159, -INF , !P3 ;  /* 0xff8000009f9f7808 */ /* 0x000fe40005800000 */
[----:B------:R-:W-:Y:S02]  /*d410*/  ISETP.LT.OR P5, PT, R229, 0x2a, P5 ;  /* 0x0000002ae500780c */ /* 0x000fe40002fa1670 */
[----:B------:R-:W-:-:S04]  /*d420*/  ISETP.GT.AND P3, PT, R227, 0x21, P2 ;  /* 0x00000021e300780c */ /* 0x000fc80001764270 */
[----:B------:R-:W-:-:S04]  /*d430*/  ISETP.LT.OR P3, PT, R229, 0x22, P3 ;  /* 0x00000022e500780c */ /* 0x000fc80001f61670 */
[----:B------:R-:W-:Y:S02]  /*d440*/  FSEL R167, R167, -INF , !P3 ;  /* 0xff800000a7a77808 */ /* 0x000fe40005800000 */
[----:B0-----:R-:W-:Y:S02]  /*d450*/  FMNMX.FTZ R180, R152, R153, !PT ;  /* 0x0000009998b47209 */ /* 0x001fe40007810000 */
[----:B------:R-:W-:Y:S02]  /*d460*/  FSEL R152, R155, -INF , !P6 ;  /* 0xff8000009b987808 */ /* 0x000fe40007000000 */
[----:B------:R-:W-:Y:S01]  /*d470*/  FSEL R153, R21, -INF , !P4 ;  /* 0xff80000015997808 */ /* 0x000fe20006000000 */
[----:B------:R-:W0:Y:S01]  /*d480*/  SHFL.BFLY PT, R155, R180, 0x1, 0x1f ;  /* 0x0c201f00b49b7f89 */ /* 0x000e2200000e0000 */
[----:B------:R-:W-:Y:S02]  /*d490*/  ISETP.GT.AND P6, PT, R227, 0x18, P2 ;  /* 0x00000018e300780c */ /* 0x000fe400017c4270 */
[----:B------:R-:W-:-:S02]  /*d4a0*/  FMNMX.FTZ R21, R153, R20, !PT ;  /* 0x0000001499157209 */ /* 0x000fc40007810000 */
[----:B------:R-:W-:Y:S02]  /*d4b0*/  ISETP.LT.OR P6, PT, R229, 0x19, P6 ;  /* 0x00000019e500780c */ /* 0x000fe400037c1670 */
[----:B------:R-:W-:Y:S02]  /*d4c0*/  FMNMX.FTZ R21, R154, R21, !PT ;  /* 0x000000159a157209 */ /* 0x000fe40007810000 */
[----:B------:R-:W-:Y:S02]  /*d4d0*/  FSEL R162, R162, -INF , !P6 ;  /* 0xff800000a2a27808 */ /* 0x000fe40007000000 */
[----:B------:R-:W-:Y:S02]  /*d4e0*/  FMNMX.FTZ R21, R152, R21, !PT ;  /* 0x0000001598157209 */ /* 0x000fe40007810000 */
[----:B------:R-:W-:Y:S02]  /*d4f0*/  ISETP.GT.AND P6, PT, R227, 0x28, P2 ;  /* 0x00000028e300780c */ /* 0x000fe400017c4270 */
[----:B------:R-:W-:-:S02]  /*d500*/  FMNMX.FTZ R21, R156, R21, !PT ;  /* 0x000000159c157209 */ /* 0x000fc40007810000 */
[----:B------:R-:W-:Y:S02]  /*d510*/  ISETP.LT.OR P6, PT, R229, 0x29, P6 ;  /* 0x00000029e500780c */ /* 0x000fe400037c1670 */
[----:B------:R-:W-:Y:S01]  /*d520*/  FMNMX.FTZ R161, R158, R21, !PT ;  /* 0x000000159ea17209 */ /* 0x000fe20007810000 */
[----:B------:R-:W-:Y:S01]  /*d530*/  IMAD.U32 R21, RZ, RZ, UR44 ;  /* 0x0000002cff157e24 */ /* 0x000fe2000f8e00ff */
[----:B------:R-:W-:Y:S02]  /*d540*/  ISETP.GT.AND P3, PT, R227, 0x30, P2 ;  /* 0x00000030e300780c */ /* 0x000fe40001764270 */
[----:B------:R-:W-:Y:S02]  /*d550*/  FMNMX.FTZ R161, R159, R161, !PT ;  /* 0x000000a19fa17209 */ /* 0x000fe40007810000 */
[----:B0-----:R-:W-:Y:S02]  /*d560*/  FMNMX.FTZ R180, R180, R155, !PT ;  /* 0x0000009bb4b47209 */ /* 0x001fe40007810000 */
[----:B------:R-:W-:-:S02]  /*d570*/  FSEL R155, R170, -INF , !P5 ;  /* 0xff800000aa9b7808 */ /* 0x000fc40006800000 */
[C---:B------:R-:W-:Y:S01]  /*d580*/  FSETP.NEU.FTZ.AND P5, PT, R180.reuse, -INF , PT ;  /* 0xff800000b400780b */ /* 0x040fe20003fbd000 */
[----:B------:R-:W-:Y:S01]  /*d590*/  FMUL.FTZ R165, R180, R21 ;  /* 0x00000015b4a57220 */ /* 0x000fe20000410000 */
[----:B------:R-:W-:Y:S02]  /*d5a0*/  FMNMX.FTZ R170, R162, R161, !PT ;  /* 0x000000a1a2aa7209 */ /* 0x000fe40007810000 */
[----:B------:R-:W-:Y:S02]  /*d5b0*/  FSEL R171, R171, -INF , !P6 ;  /* 0xff800000abab7808 */ /* 0x000fe40007000000 */
[----:B------:R-:W-:Y:S02]  /*d5c0*/  FSEL R161, R165, RZ, P5 ;  /* 0x000000ffa5a17208 */ /* 0x000fe40002800000 */
[----:B------:R-:W-:Y:S02]  /*d5d0*/  FMNMX.FTZ R165, R163, R170, !PT ;  /* 0x000000aaa3a57209 */ /* 0x000fe40007810000 */
[----:B------:R-:W-:Y:S01]  /*d5e0*/  ISETP.GT.AND P4, PT, R227, 0x31, P2 ;  /* 0x00000031e300780c */ /* 0x000fe20001784270 */
[--C-:B------:R-:W-:Y:S01]  /*d5f0*/  FFMA.FTZ R175, R208, R21, -R161.reuse ;  /* 0x00000015d0af7223 */ /* 0x100fe200000108a1 */
[----:B------:R-:W-:Y:S01]  /*d600*/  FMNMX.FTZ R170, R166, R165, !PT ;  /* 0x000000a5a6aa7209 */ /* 0x000fe20007810000 */
[-CC-:B------:R-:W-:Y:S01]  /*d610*/  FFMA.FTZ R165, R228, R21.reuse, -R161.reuse ;  /* 0x00000015e4a57223 */ /* 0x180fe200000108a1 */
[----:B------:R-:W-:Y:S01]  /*d620*/  ISETP.LT.OR P3, PT, R229, 0x31, P3 ;  /* 0x00000031e500780c */ /* 0x000fe20001f61670 */
[-CC-:B------:R-:W-:Y:S01]  /*d630*/  FFMA.FTZ R208, R230, R21.reuse, -R161.reuse ;  /* 0x00000015e6d07223 */ /* 0x180fe200000108a1 */
[----:B------:R-:W-:Y:S01]  /*d640*/  FMNMX.FTZ R170, R167, R170, !PT ;  /* 0x000000aaa7aa7209 */ /* 0x000fe20007810000 */
[-CC-:B------:R-:W-:Y:S01]  /*d650*/  FFMA.FTZ R206, R206, R21.reuse, -R161.reuse ;  /* 0x00000015cece7223 */ /* 0x180fe200000108a1 */
[----:B------:R-:W-:Y:S01]  /*d660*/  ISETP.GT.AND P6, PT, R227, 0x38, P2 ;  /* 0x00000038e300780c */ /* 0x000fe200017c4270 */
[----:B------:R-:W-:Y:S01]  /*d670*/  MUFU.EX2 R165, R165 ;  /* 0x000000a500a57308 */ /* 0x000fe20000000800 */
[----:B------:R-:W-:Y:S01]  /*d680*/  FMNMX.FTZ R170, R171, R170, !PT ;  /* 0x000000aaabaa7209 */ /* 0x000fe20007810000 */
[-CC-:B------:R-:W-:Y:S01]  /*d690*/  FFMA.FTZ R160, R160, R21.reuse, -R161.reuse ;  /* 0x00000015a0a07223 */ /* 0x180fe200000108a1 */
[----:B------:R-:W-:Y:S01]  /*d6a0*/  ISETP.LT.OR P4, PT, R229, 0x32, P4 ;  /* 0x00000032e500780c */ /* 0x000fe20002781670 */
[-CC-:B------:R-:W-:Y:S01]  /*d6b0*/  FFMA.FTZ R164, R164, R21.reuse, -R161.reuse ;  /* 0x00000015a4a47223 */ /* 0x180fe200000108a1 */
[----:B------:R-:W-:Y:S01]  /*d6c0*/  FSEL R228, R173, -INF , !P3 ;  /* 0xff800000ade47808 */ /* 0x000fe20005800000 */
[-CC-:B------:R-:W-:Y:S01]  /*d6d0*/  FFMA.FTZ R183, R209, R21.reuse, -R161.reuse ;  /* 0x00000015d1b77223 */ /* 0x180fe200000108a1 */
[----:B------:R-:W-:Y:S01]  /*d6e0*/  FMNMX.FTZ R169, R155, R170, !PT ;  /* 0x000000aa9ba97209 */ /* 0x000fe20007810000 */
[----:B------:R-:W-:Y:S01]  /*d6f0*/  MUFU.EX2 R206, R206 ;  /* 0x000000ce00ce7308 */ /* 0x000fe20000000800 */
[----:B------:R-:W-:Y:S01]  /*d700*/  ISETP.GT.AND P2, PT, R227, 0x39, P2 ;  /* 0x00000039e300780c */ /* 0x000fe20001744270 */
[-CC-:B------:R-:W-:Y:S01]  /*d710*/  FFMA.FTZ R168, R168, R21.reuse, -R161.reuse ;  /* 0x00000015a8a87223 */ /* 0x180fe200000108a1 */
[C---:B------:R-:W-:Y:S01]  /*d720*/  ISETP.LT.OR P6, PT, R229.reuse, 0x39, P6 ;  /* 0x00000039e500780c */ /* 0x040fe200037c1670 */
[-CC-:B------:R-:W-:Y:S01]  /*d730*/  FFMA.FTZ R236, R236, R21.reuse, -R161.reuse ;  /* 0x00000015ecec7223 */ /* 0x180fe200000108a1 */
[----:B------:R-:W-:Y:S01]  /*d740*/  FSEL R174, R174, -INF , !P4 ;  /* 0xff800000aeae7808 */ /* 0x000fe20006000000 */
[--C-:B------:R-:W-:Y:S01]  /*d750*/  FFMA.FTZ R172, R172, R21, -R161.reuse ;  /* 0x00000015acac7223 */ /* 0x100fe200000108a1 */
[----:B------:R-:W-:Y:S01]  /*d760*/  FMNMX.FTZ R173, R228, R169, !PT ;  /* 0x000000a9e4ad7209 */ /* 0x000fe20007810000 */
[----:B------:R-:W-:Y:S01]  /*d770*/  MUFU.EX2 R208, R208 ;  /* 0x000000d000d07308 */ /* 0x000fe20000000800 */
[----:B------:R-:W-:Y:S01]  /*d780*/  ISETP.LT.OR P2, PT, R229, 0x3a, P2 ;  /* 0x0000003ae500780c */ /* 0x000fe20001741670 */
[-CC-:B------:R-:W-:Y:S01]  /*d790*/  FFMA.FTZ R182, R182, R21.reuse, -R161.reuse ;  /* 0x00000015b6b67223 */ /* 0x180fe200000108a1 */
[----:B------:R-:W-:Y:S01]  /*d7a0*/  FSEL R176, R176, -INF , !P6 ;  /* 0xff800000b0b07808 */ /* 0x000fe20007000000 */
[--C-:B------:R-:W-:Y:S01]  /*d7b0*/  FFMA.FTZ R209, R177, R21, -R161.reuse ;  /* 0x00000015b1d17223 */ /* 0x100fe200000108a1 */
[----:B------:R-:W-:Y:S01]  /*d7c0*/  FMNMX.FTZ R173, R174, R173, !PT ;  /* 0x000000adaead7209 */ /* 0x000fe20007810000 */
[----:B------:R-:W-:Y:S01]  /*d7d0*/  FFMA.FTZ R231, R157, R21, -R161 ;  /* 0x000000159de77223 */ /* 0x000fe200000108a1 */
[----:B------:R-:W-:Y:S01]  /*d7e0*/  FSEL R178, R178, -INF , !P2 ;  /* 0xff800000b2b27808 */ /* 0x000fe20005000000 */
[----:B------:R0:W-:Y:S01]  /*d7f0*/  MUFU.EX2 R169, R175 ;  /* 0x000000af00a97308 */ /* 0x0001e20000000800 */
[----:B------:R-:W-:-:S02]  /*d800*/  FMNMX.FTZ R173, R176, R173, !PT ;  /* 0x000000adb0ad7209 */ /* 0x000fc40007810000 */
[----:B------:R-:W-:Y:S02]  /*d810*/  FSEL R230, R180, RZ, P5 ;  /* 0x000000ffb4e67208 */ /* 0x000fe40002800000 */
[----:B------:R-:W-:Y:S01]  /*d820*/  FMNMX.FTZ R179, R178, R173, !PT ;  /* 0x000000adb2b37209 */ /* 0x000fe20007810000 */
[-C--:B------:R-:W-:Y:S02]  /*d830*/  FFMA.FTZ R173, R232, R21.reuse, -R161 ;  /* 0x00000015e8ad7223 */ /* 0x080fe400000108a1 */
[----:B------:R-:W-:Y:S01]  /*d840*/  FADD.FTZ R230, -R230, R15 ;  /* 0x0000000fe6e67221 */ /* 0x000fe20000010100 */
[----:B------:R-:W-:Y:S01]  /*d850*/  MUFU.EX2 R160, R160 ;  /* 0x000000a000a07308 */ /* 0x000fe20000000800 */
[----:B------:R-:W2:Y:S01]  /*d860*/  SHFL.BFLY PT, R170, R179, 0x2, 0x1f ;  /* 0x0c401f00b3aa7f89 */ /* 0x000ea200000e0000 */
[-CC-:B0-----:R-:W-:Y:S01]  /*d870*/  FFMA.FTZ R175, R234, R21.reuse, -R161.reuse ;  /* 0x00000015eaaf7223 */ /* 0x181fe200000108a1 */
[-C--:B------:R-:W-:Y:S01]  /*d880*/  FMUL.FTZ R15, R230, R21.reuse ;  /* 0x00000015e60f7220 */ /* 0x080fe20000410000 */
[----:B------:R-:W-:Y:S01]  /*d890*/  FFMA.FTZ R161, R181, R21, -R161 ;  /* 0x00000015b5a17223 */ /* 0x000fe200000108a1 */
[----:B------:R-:W-:-:S03]  /*d8a0*/  IMAD.MOV R181, RZ, RZ, -R194 ;  /* 0x000000ffffb57224 */ /* 0x000fc600078e0ac2 */
[----:B------:R-:W-:Y:S08]  /*d8b0*/  MUFU.EX2 R173, R173 ;  /* 0x000000ad00ad7308 */ /* 0x000ff00000000800 */
[----:B------:R-:W0:Y:S08]  /*d8c0*/  MUFU.EX2 R15, R15 ;  /* 0x0000000f000f7308 */ /* 0x000e300000000800 */
[----:B------:R-:W-:Y:S01]  /*d8d0*/  MUFU.EX2 R164, R164 ;  /* 0x000000a400a47308 */ /* 0x000fe20000000800 */
[----:B--2---:R-:W-:-:S05]  /*d8e0*/  FMNMX.FTZ R170, R179, R170, !PT ;  /* 0x000000aab3aa7209 */ /* 0x004fca0007810000 */
[----:B------:R-:W2:Y:S02]  /*d8f0*/  SHFL.BFLY PT, R207, R170, 0x1, 0x1f ;  /* 0x0c201f00aacf7f89 */ /* 0x000ea400000e0000 */
[----:B------:R-:W-:Y:S01]  /*d900*/  MUFU.EX2 R175, R175 ;  /* 0x000000af00af7308 */ /* 0x000fe20000000800 */
[-C--:B0-----:R-:W-:Y:S01]  /*d910*/  FMUL.FTZ R24, R24, R15.reuse ;  /* 0x0000000f18187220 */ /* 0x081fe20000410000 */
        /* <DEDUP_REMOVED lines=20> */
[----:B--2---:R-:W-:Y:S01]  /*da60*/  FMNMX.FTZ R170, R170, R207, !PT ;  /* 0x000000cfaaaa7209 */ /* 0x004fe20007810000 */
[-C--:B------:R-:W-:Y:S01]  /*da70*/  FMUL.FTZ R61, R61, R15.reuse ;  /* 0x0000000f3d3d7220 */ /* 0x080fe20000410000 */
[----:B------:R-:W-:Y:S01]  /*da80*/  MUFU.EX2 R172, R172 ;  /* 0x000000ac00ac7308 */ /* 0x000fe20000000800 */
[----:B------:R-:W-:Y:S01]  /*da90*/  FMUL.FTZ R64, R64, R15 ;  /* 0x0000000f40407220 */ /* 0x000fe20000410000 */
[C---:B------:R-:W-:Y:S01]  /*daa0*/  FSETP.NEU.FTZ.AND P2, PT, R170.reuse, -INF , PT ;  /* 0xff800000aa00780b */ /* 0x040fe20003f5d000 */
[----:B------:R-:W-:Y:S01]  /*dab0*/  FMUL.FTZ R230, R170, R21 ;  /* 0x00000015aae67220 */ /* 0x000fe20000410000 */
[-C--:B------:R-:W-:Y:S01]  /*dac0*/  FMUL.FTZ R65, R65, R15.reuse ;  /* 0x0000000f41417220 */ /* 0x080fe20000410000 */
[-C--:B------:R-:W-:Y:S01]  /*dad0*/  FMUL.FTZ R68, R68, R15.reuse ;  /* 0x0000000f44447220 */ /* 0x080fe20000410000 */
[----:B------:R-:W-:Y:S01]  /*dae0*/  FSEL R177, R170, RZ, P2 ;  /* 0x000000ffaab17208 */ /* 0x000fe20001000000 */
[----:B------:R-:W-:Y:S01]  /*daf0*/  FMUL.FTZ R69, R69, R15 ;  /* 0x0000000f45457220 */ /* 0x000fe20000410000 */
[----:B------:R-:W-:Y:S01]  /*db00*/  FSEL R230, R230, RZ, P2 ;  /* 0x000000ffe6e67208 */ /* 0x000fe20001000000 */
[----:B------:R-:W0:Y:S01]  /*db10*/  MUFU.EX2 R183, R183 ;  /* 0x000000b700b77308 */ /* 0x000e220000000800 */
[----:B------:R-:W-:Y:S01]  /*db20*/  ISETP.NE.AND P2, PT, R22, R181, PT ;  /* 0x000000b51600720c */ /* 0x000fe20003f45270 */
[----:B------:R-:W-:Y:S01]  /*db30*/  FADD.FTZ R232, -R177, R20 ;  /* 0x00000014b1e87221 */ /* 0x000fe20000010100 */
[----:B------:R-:W-:Y:S01]  /*db40*/  FMUL.FTZ R72, R72, R15 ;  /* 0x0000000f48487220 */ /* 0x000fe20000410000 */
[----:B------:R-:W-:Y:S01]  /*db50*/  FFMA.FTZ R229, R152, R21, -R230 ;  /* 0x0000001598e57223 */ /* 0x000fe200000108e6 */
[----:B------:R-:W-:Y:S01]  /*db60*/  FFMA.FTZ R152, R15, R3, R206 ;  /* 0x000000030f987223 */ /* 0x000fe200000100ce */
[-CC-:B------:R-:W-:Y:S01]  /*db70*/  FFMA.FTZ R227, R156, R21.reuse, -R230.reuse ;  /* 0x000000159ce37223 */ /* 0x180fe200000108e6 */
[-C--:B------:R-:W-:Y:S01]  /*db80*/  FFMA.FTZ R207, R154, R21.reuse, -R230 ;  /* 0x000000159acf7223 */ /* 0x080fe200000108e6 */
[----:B------:R-:W2:Y:S01]  /*db90*/  MUFU.EX2 R182, R182 ;  /* 0x000000b600b67308 */ /* 0x000ea20000000800 */
[----:B------:R-:W-:Y:S01]  /*dba0*/  FADD.FTZ R152, R165, R152 ;  /* 0x00000098a5987221 */ /* 0x000fe20000010000 */
[-CC-:B------:R-:W-:Y:S01]  /*dbb0*/  FFMA.FTZ R181, R153, R21.reuse, -R230.reuse ;  /* 0x0000001599b57223 */ /* 0x180fe200000108e6 */
[-CC-:B------:R-:W-:Y:S01]  /*dbc0*/  FFMA.FTZ R177, R166, R21.reuse, -R230.reuse ;  /* 0x00000015a6b17223 */ /* 0x180fe200000108e6 */
[-C--:B------:R-:W-:Y:S01]  /*dbd0*/  FFMA.FTZ R159, R159, R21.reuse, -R230 ;  /* 0x000000159f9f7223 */ /* 0x080fe200000108e6 */
[----:B------:R-:W-:Y:S01]  /*dbe0*/  FADD.FTZ R3, R169, R152 ;  /* 0x00000098a9037221 */ /* 0x000fe20000010000 */
[-CC-:B------:R-:W-:Y:S01]  /*dbf0*/  FFMA.FTZ R153, R162, R21.reuse, -R230.reuse ;  /* 0x00000015a2997223 */ /* 0x180fe200000108e6 */
[-CC-:B------:R-:W-:Y:S01]  /*dc00*/  FFMA.FTZ R163, R163, R21.reuse, -R230.reuse ;  /* 0x00000015a3a37223 */ /* 0x180fe200000108e6 */
[----:B------:R3:W-:Y:S01]  /*dc10*/  MUFU.EX2 R20, R231 ;  /* 0x000000e700147308 */ /* 0x0007e20000000800 */
[----:B------:R-:W-:Y:S01]  /*dc20*/  FADD.FTZ R3, R208, R3 ;  /* 0x00000003d0037221 */ /* 0x000fe20000010000 */
[-CC-:B------:R-:W-:Y:S01]  /*dc30*/  FFMA.FTZ R167, R167, R21.reuse, -R230.reuse ;  /* 0x00000015a7a77223 */ /* 0x180fe200000108e6 */
[----:B0-----:R-:W-:Y:S01]  /*dc40*/  F2FP.F16.F32.PACK_AB R162, R183, R172 ;  /* 0x000000acb7a2723e */ /* 0x001fe200000000ff */
[-CC-:B------:R-:W-:Y:S01]  /*dc50*/  FFMA.FTZ R155, R155, R21.reuse, -R230.reuse ;  /* 0x000000159b9b7223 */ /* 0x180fe200000108e6 */
[----:B------:R-:W-:Y:S01]  /*dc60*/  FADD.FTZ R152, R160, R3 ;  /* 0x00000003a0987221 */ /* 0x000fe20000010000 */
[----:B------:R-:W-:Y:S01]  /*dc70*/  @!P2 LEA R3, R18, R192, 0x6 ;  /* 0x000000c01203a211 */ /* 0x000fe200078e30ff */
[-C--:B------:R-:W-:Y:S01]  /*dc80*/  FFMA.FTZ R228, R228, R21.reuse, -R230 ;  /* 0x00000015e4e47223 */ /* 0x080fe200000108e6 */
[----:B------:R0:W4:Y:S01]  /*dc90*/  MUFU.EX2 R157, R209 ;  /* 0x000000d1009d7308 */ /* 0x0001220000000800 */
[----:B------:R-:W-:Y:S01]  /*dca0*/  FADD.FTZ R233, R173, R152 ;  /* 0x00000098ade97221 */ /* 0x000fe20000010000 */
[----:B---3--:R-:W-:Y:S01]  /*dcb0*/  FFMA.FTZ R231, R171, R21, -R230 ;  /* 0x00000015abe77223 */ /* 0x008fe200000108e6 */
[----:B------:R-:W-:-:S02]  /*dcc0*/  @!P2 IMAD R156, R3, 0x4, R2 ;  /* 0x00000004039ca824 */ /* 0x000fc400078e0202 */
[-C--:B------:R-:W-:Y:S01]  /*dcd0*/  FMUL.FTZ R171, R232, R21.reuse ;  /* 0x00000015e8ab7220 */ /* 0x080fe20000410000 */
[----:B------:R-:W-:Y:S01]  /*dce0*/  FADD.FTZ R152, R164, R233 ;  /* 0x000000e9a4987221 */ /* 0x000fe20000010000 */
[-CC-:B------:R-:W-:Y:S01]  /*dcf0*/  FFMA.FTZ R174, R174, R21.reuse, -R230.reuse ;  /* 0x00000015aeae7223 */ /* 0x180fe200000108e6 */
[-C--:B------:R-:W-:Y:S01]  /*dd00*/  FFMA.FTZ R178, R178, R21.reuse, -R230 ;  /* 0x00000015b2b27223 */ /* 0x080fe200000108e6 */
[----:B------:R-:W-:Y:S01]  /*dd10*/  MUFU.EX2 R18, R181 ;  /* 0x000000b500127308 */ /* 0x000fe20000000800 */
[----:B------:R-:W-:Y:S01]  /*dd20*/  FADD.FTZ R3, R175, R152 ;  /* 0x00000098af037221 */ /* 0x000fe20000010000 */
[-CC-:B0-----:R-:W-:Y:S01]  /*dd30*/  FFMA.FTZ R209, R158, R21.reuse, -R230.reuse ;  /* 0x000000159ed17223 */ /* 0x181fe200000108e6 */
[----:B------:R-:W-:Y:S01]  /*dd40*/  F2FP.F16.F32.PACK_AB R152, R165, R206 ;  /* 0x000000cea598723e */ /* 0x000fe200000000ff */
[----:B------:R-:W-:Y:S01]  /*dd50*/  @!P2 STS [R156+0x28800], R15 ;  /* 0x0288000f9c00a388 */ /* 0x000fe20000000800 */
[----:B------:R-:W-:Y:S01]  /*dd60*/  FADD.FTZ R154, R168, R3 ;  /* 0x00000003a89a7221 */ /* 0x000fe20000010000 */
[----:B------:R-:W-:Y:S01]  /*dd70*/  FFMA.FTZ R176, R176, R21, -R230 ;  /* 0x00000015b0b07223 */ /* 0x000fe200000108e6 */
[----:B------:R-:W-:Y:S01]  /*dd80*/  FMUL.FTZ R73, R73, R15 ;  /* 0x0000000f49497220 */ /* 0x000fe20000410000 */
[----:B------:R-:W0:Y:S01]  /*dd90*/  MUFU.EX2 R171, R171 ;  /* 0x000000ab00ab7308 */ /* 0x000e220000000800 */
[----:B------:R-:W-:Y:S01]  /*dda0*/  FADD.FTZ R3, R179, R154 ;  /* 0x0000009ab3037221 */ /* 0x000fe20000010000 */
[----:B------:R-:W-:Y:S01]  /*ddb0*/  F2FP.F16.F32.PACK_AB R154, R208, R169 ;  /* 0x000000a9d09a723e */ /* 0x000fe200000000ff */
[-C--:B------:R-:W-:Y:S01]  /*ddc0*/  FMUL.FTZ R76, R76, R15.reuse ;  /* 0x0000000f4c4c7220 */ /* 0x080fe20000410000 */
[-C--:B------:R-:W-:Y:S01]  /*ddd0*/  FMUL.FTZ R77, R77, R15.reuse ;  /* 0x0000000f4d4d7220 */ /* 0x080fe20000410000 */
[----:B------:R-:W-:Y:S01]  /*dde0*/  FADD.FTZ R158, R172, R3 ;  /* 0x00000003ac9e7221 */ /* 0x000fe20000010000 */
[-C--:B------:R-:W-:Y:S01]  /*ddf0*/  FMUL.FTZ R80, R80, R15.reuse ;  /* 0x0000000f50507220 */ /* 0x080fe20000410000 */
[-C--:B------:R-:W-:Y:S01]  /*de00*/  FMUL.FTZ R81, R81, R15.reuse ;  /* 0x0000000f51517220 */ /* 0x080fe20000410000 */
[----:B------:R-:W3:Y:S01]  /*de10*/  MUFU.EX2 R161, R161 ;  /* 0x000000a100a17308 */ /* 0x000ee20000000800 */
[----:B------:R-:W-:Y:S01]  /*de20*/  FADD.FTZ R3, R183, R158 ;  /* 0x0000009eb7037221 */ /* 0x000fe20000010000 */
[-C--:B------:R-:W-:Y:S01]  /*de30*/  FMUL.FTZ R84, R84, R15.reuse ;  /* 0x0000000f54547220 */ /* 0x080fe20000410000 */
[-C--:B------:R-:W-:Y:S01]  /*de40*/  FMUL.FTZ R85, R85, R15.reuse ;  /* 0x0000000f55557220 */ /* 0x080fe20000410000 */
[-C--:B------:R-:W-:Y:S01]  /*de50*/  FMUL.FTZ R88, R88, R15.reuse ;  /* 0x0000000f58587220 */ /* 0x080fe20000410000 */
[----:B--2---:R-:W-:Y:S01]  /*de60*/  FADD.FTZ R158, R182, R3 ;  /* 0x00000003b69e7221 */ /* 0x004fe20000010000 */
[-C--:B------:R-:W-:Y:S01]  /*de70*/  FMUL.FTZ R89, R89, R15.reuse ;  /* 0x0000000f59597220 */ /* 0x080fe20000410000 */
[-C--:B------:R-:W-:Y:S01]  /*de80*/  FMUL.FTZ R92, R92, R15.reuse ;  /* 0x0000000f5c5c7220 */ /* 0x080fe20000410000 */
[----:B------:R-:W2:Y:S01]  /*de90*/  MUFU.EX2 R207, R207 ;  /* 0x000000cf00cf7308 */ /* 0x000ea20000000800 */
[----:B----4-:R-:W-:Y:S01]  /*dea0*/  FADD.FTZ R3, R157, R158 ;  /* 0x0000009e9d037221 */ /* 0x010fe20000010000 */
[----:B0-----:R-:W-:Y:S01]  /*deb0*/  FFMA.FTZ R8, R171, R8, R18 ;  /* 0x00000008ab087223 */ /* 0x001fe20000010012 */
[----:B------:R0:W-:Y:S01]  /*dec0*/  @!P2 STS [R156+0x28820], R171 ;  /* 0x028820ab9c00a388 */ /* 0x0001e20000000800 */
[----:B------:R-:W-:Y:S01]  /*ded0*/  F2FP.F16.F32.PACK_AB R158, R175, R164 ;  /* 0x000000a4af9e723e */ /* 0x000fe200000000ff */
[----:B------:R-:W-:Y:S01]  /*dee0*/  FADD.FTZ R166, R20, R3 ;  /* 0x0000000314a67221 */ /* 0x000fe20000010000 */
[----:B------:R-:W-:Y:S01]  /*def0*/  F2FP.F16.F32.PACK_AB R164, R157, R182 ;  /* 0x000000b69da4723e */ /* 0x000fe200000000ff */
[-C--:B------:R-:W-:Y:S01]  /*df00*/  FMUL.FTZ R93, R93, R15.reuse ;  /* 0x0000000f5d5d7220 */ /* 0x080fe20000410000 */
[----:B------:R-:W4:Y:S01]  /*df10*/  MUFU.EX2 R229, R229 ;  /* 0x000000e500e57308 */ /* 0x000f220000000800 */
[C---:B---3--:R-:W-:Y:S01]  /*df20*/  FADD.FTZ R3, R161.reuse, R166 ;  /* 0x000000a6a1037221 */ /* 0x048fe20000010000 */
[----:B------:R-:W-:Y:S01]  /*df30*/  F2FP.F16.F32.PACK_AB R166, R161, R20 ;  /* 0x00000014a1a6723e */ /* 0x000fe200000000ff */
[-C--:B------:R-:W-:Y:S01]  /*df40*/  FMUL.FTZ R96, R96, R15.reuse ;  /* 0x0000000f60607220 */ /* 0x080fe20000410000 */
[-C--:B------:R-:W-:Y:S01]  /*df50*/  FMUL.FTZ R97, R97, R15.reuse ;  /* 0x0000000f61617220 */ /* 0x080fe20000410000 */
[----:B0-----:R-:W-:Y:S01]  /*df60*/  F2FP.F16.F32.PACK_AB R156, R173, R160 ;  /* 0x000000a0ad9c723e */ /* 0x001fe200000000ff */
[-C--:B------:R-:W-:Y:S01]  /*df70*/  FMUL.FTZ R100, R100, R15.reuse ;  /* 0x0000000f64647220 */ /* 0x080fe20000410000 */
[----:B------:R-:W-:Y:S01]  /*df80*/  F2FP.F16.F32.PACK_AB R160, R179, R168 ;  /* 0x000000a8b3a0723e */ /* 0x000fe200000000ff */
[----:B------:R-:W-:Y:S01]  /*df90*/  MUFU.EX2 R206, R227 ;  /* 0x000000e300ce7308 */ /* 0x000fe20000000800 */
[----:B--2---:R-:W-:Y:S01]  /*dfa0*/  FADD.FTZ R8, R207, R8 ;  /* 0x00000008cf087221 */ /* 0x004fe20000010000 */
        /* <DEDUP_REMOVED lines=22> */
[----:B------:R4:W2:Y:S01]  /*e110*/  MUFU.EX2 R161, R153 ;  /* 0x0000009900a17308 */ /* 0x0008a20000000800 */
[-C--:B------:R-:W-:Y:S01]  /*e120*/  FMUL.FTZ R141, R141, R15.reuse ;  /* 0x0000000f8d8d7220 */ /* 0x080fe20000410000 */
[-C--:B------:R-:W-:Y:S01]  /*e130*/  FMUL.FTZ R144, R144, R15.reuse ;  /* 0x0000000f90907220 */ /* 0x080fe20000410000 */
[-C--:B------:R-:W-:Y:S01]  /*e140*/  FMUL.FTZ R145, R145, R15.reuse ;  /* 0x0000000f91917220 */ /* 0x080fe20000410000 */
[-C--:B------:R-:W-:Y:S01]  /*e150*/  FMUL.FTZ R148, R148, R15.reuse ;  /* 0x0000000f94947220 */ /* 0x080fe20000410000 */
[----:B------:R-:W-:Y:S01]  /*e160*/  FMUL.FTZ R149, R149, R15 ;  /* 0x0000000f95957220 */ /* 0x000fe20000410000 */
[-C--:B------:R-:W-:Y:S01]  /*e170*/  FMUL.FTZ R26, R26, R171.reuse ;  /* 0x000000ab1a1a7220 */ /* 0x080fe20000410000 */
[----:B------:R-:W-:Y:S01]  /*e180*/  FMUL.FTZ R27, R27, R171 ;  /* 0x000000ab1b1b7220 */ /* 0x000fe20000410000 */
[----:B------:R-:W3:Y:S01]  /*e190*/  MUFU.EX2 R168, R163 ;  /* 0x000000a300a87308 */ /* 0x000ee20000000800 */
[----:B----4-:R-:W-:Y:S01]  /*e1a0*/  FADD.FTZ R153, R229, R8 ;  /* 0x00000008e5997221 */ /* 0x010fe20000010000 */
[----:B0-----:R-:W-:Y:S01]  /*e1b0*/  F2FP.F16.F32.PACK_AB R157, R20, R209 ;  /* 0x000000d1149d723e */ /* 0x001fe200000000ff */
        /* <DEDUP_REMOVED lines=12> */
[----:B------:R-:W-:Y:S01]  /*e280*/  FMUL.FTZ R46, R46, R171 ;  /* 0x000000ab2e2e7220 */ /* 0x000fe20000410000 */
[----:B------:R-:W4:Y:S01]  /*e290*/  MUFU.EX2 R172, R167 ;  /* 0x000000a700ac7308 */ /* 0x000f220000000800 */
[----:B--2---:R-:W-:Y:S01]  /*e2a0*/  FADD.FTZ R153, R161, R182 ;  /* 0x000000b6a1997221 */ /* 0x004fe20000010000 */
[----:B---3--:R-:W-:Y:S01]  /*e2b0*/  F2FP.F16.F32.PACK_AB R159, R168, R161 ;  /* 0x000000a1a89f723e */ /* 0x008fe200000000ff */
[-C--:B------:R-:W-:Y:S01]  /*e2c0*/  FMUL.FTZ R47, R47, R171.reuse ;  /* 0x000000ab2f2f7220 */ /* 0x080fe20000410000 */
[-C--:B------:R-:W-:Y:S01]  /*e2d0*/  FMUL.FTZ R50, R50, R171.reuse ;  /* 0x000000ab32327220 */ /* 0x080fe20000410000 */
[----:B------:R-:W-:Y:S01]  /*e2e0*/  FADD.FTZ R182, R168, R153 ;  /* 0x00000099a8b67221 */ /* 0x000fe20000010000 */
        /* <DEDUP_REMOVED lines=11> */
[C---:B----4-:R-:W-:Y:S01]  /*e3a0*/  FADD.FTZ R182, R172.reuse, R153 ;  /* 0x00000099acb67221 */ /* 0x050fe20000010000 */
[----:B------:R-:W-:Y:S01]  /*e3b0*/  F2FP.F16.F32.PACK_AB R161, R172, R177 ;  /* 0x000000b1aca1723e */ /* 0x000fe200000000ff */
[-C--:B------:R-:W-:Y:S01]  /*e3c0*/  FMUL.FTZ R67, R67, R171.reuse ;  /* 0x000000ab43437220 */ /* 0x080fe20000410000 */
[-C--:B------:R-:W-:Y:S01]  /*e3d0*/  FMUL.FTZ R70, R70, R171.reuse ;  /* 0x000000ab46467220 */ /* 0x080fe20000410000 */
[-C--:B------:R-:W-:Y:S01]  /*e3e0*/  FMUL.FTZ R71, R71, R171.reuse ;  /* 0x000000ab47477220 */ /* 0x080fe20000410000 */
[-C--:B------:R-:W-:Y:S01]  /*e3f0*/  FMUL.FTZ R74, R74, R171.reuse ;  /* 0x000000ab4a4a7220 */ /* 0x080fe20000410000 */
[-C--:B------:R-:W-:Y:S01]  /*e400*/  FMUL.FTZ R75, R75, R171.reuse ;  /* 0x000000ab4b4b7220 */ /* 0x080fe20000410000 */
[----:B------:R-:W3:Y:S01]  /*e410*/  MUFU.EX2 R165, R228 ;  /* 0x000000e400a57308 */ /* 0x000ee20000000800 */
        /* <DEDUP_REMOVED lines=9> */
[----:B------:R-:W-:Y:S01]  /*e4b0*/  F2FP.F16.F32.PACK_AB R153, R207, R18 ;  /* 0x00000012cf99723e */ /* 0x000fe200000000ff */
[----:B------:R-:W-:Y:S01]  /*e4c0*/  FMUL.FTZ R90, R90, R171 ;  /* 0x000000ab5a5a7220 */ /* 0x000fe20000410000 */
[----:B------:R-:W-:Y:S01]  /*e4d0*/  F2FP.F16.F32.PACK_AB R163, R8, R163 ;  /* 0x000000a308a3723e */ /* 0x000fe200000000ff */
[-C--:B------:R-:W-:Y:S01]  /*e4e0*/  FMUL.FTZ R91, R91, R171.reuse ;  /* 0x000000ab5b5b7220 */ /* 0x080fe20000410000 */
[-C--:B------:R-:W-:Y:S01]  /*e4f0*/  FMUL.FTZ R94, R94, R171.reuse ;  /* 0x000000ab5e5e7220 */ /* 0x080fe20000410000 */
[-C--:B------:R-:W-:Y:S01]  /*e500*/  FMUL.FTZ R95, R95, R171.reuse ;  /* 0x000000ab5f5f7220 */ /* 0x080fe20000410000 */
[----:B------:R-:W0:Y:S01]  /*e510*/  MUFU.EX2 R167, R176 ;  /* 0x000000b000a77308 */ /* 0x000e220000000800 */
        /* <DEDUP_REMOVED lines=8> */
[----:B--2---:R-:W-:Y:S01]  /*e5a0*/  FADD.FTZ R18, R174, R155 ;  /* 0x0000009bae127221 */ /* 0x004fe20000010000 */
[----:B------:R-:W-:Y:S01]  /*e5b0*/  F2FP.F16.F32.PACK_AB R155, R206, R229 ;  /* 0x000000e5ce9b723e */ /* 0x000fe200000000ff */
[----:B------:R-:W-:Y:S01]  /*e5c0*/  BAR.SYNC.DEFER_BLOCKING 0xf, 0x100 ;  /* 0x03c4000000007b1d */ /* 0x000fe20000010000 */
[----:B------:R-:W-:Y:S01]  /*e5d0*/  F2FP.F16.F32.PACK_AB R165, R174, R165 ;  /* 0x000000a5aea5723e */ /* 0x000fe200000000ff */
[-C--:B------:R-:W-:Y:S01]  /*e5e0*/  FMUL.FTZ R110, R110, R171.reuse ;  /* 0x000000ab6e6e7220 */ /* 0x080fe20000410000 */
[-C--:B------:R-:W-:Y:S01]  /*e5f0*/  FMUL.FTZ R111, R111, R171.reuse ;  /* 0x000000ab6f6f7220 */ /* 0x080fe20000410000 */
[-C--:B------:R-:W-:Y:S01]  /*e600*/  FMUL.FTZ R114, R114, R171.reuse ;  /* 0x000000ab72727220 */ /* 0x080fe20000410000 */
[-C--:B------:R-:W-:Y:S01]  /*e610*/  FMUL.FTZ R115, R115, R171.reuse ;  /* 0x000000ab73737220 */ /* 0x080fe20000410000 */
[----:B0-----:R-:W-:Y:S01]  /*e620*/  FADD.FTZ R15, R167, R18 ;  /* 0x00000012a70f7221 */ /* 0x001fe20000010000 */
        /* <DEDUP_REMOVED lines=17> */
[----:B------:R0:W-:Y:S01]  /*e740*/  STSM.16.M88.4 [R195+0x26800], R152 ;  /* 0x02680098c3007844 */ /* 0x0001e20000000200 */
[-C--:B------:R-:W-:Y:S01]  /*e750*/  FMUL.FTZ R147, R147, R171.reuse ;  /* 0x000000ab93937220 */ /* 0x080fe20000410000 */
[-C--:B------:R-:W-:Y:S01]  /*e760*/  FMUL.FTZ R150, R150, R171.reuse ;  /* 0x000000ab96967220 */ /* 0x080fe20000410000 */
[----:B------:R-:W-:Y:S01]  /*e770*/  FMUL.FTZ R151, R151, R171 ;  /* 0x000000ab97977220 */ /* 0x000fe20000410000 */
[----:B------:R0:W-:Y:S04]  /*e780*/  STSM.16.M88.4 [R198], R156 ;  /* 0x0000009cc6007844 */ /* 0x0001e80000000200 */
[----:B------:R0:W-:Y:S04]  /*e790*/  STSM.16.M88.4 [R196], R160 ;  /* 0x000000a0c4007844 */ /* 0x0001e80000000200 */
[----:B------:R0:W-:Y:S01]  /*e7a0*/  STSM.16.M88.4 [R197], R164 ;  /* 0x000000a4c5007844 */ /* 0x0001e20000000200 */
[----:B------:R-:W-:Y:S05]  /*e7b0*/  @!P0 BRA `(.L_x_4772) ;  /* 0x0000000000048947 */ /* 0x000fea0003800000 */
[----:B------:R-:W-:Y:S01]  /*e7c0*/  BPT.TRAP 0x1 ;  /* 0x000000040000795c */ /* 0x000fe20000300000 */
.L_x_4772:
[----:B------:R2:W3:Y:S01]  /*e7d0*/  SYNCS.PHASECHK.TRANS64.TRYWAIT P2, [R216+URZ+0x28c50], R217 ;  /* 0x028c50d9d80075a7 */ /* 0x0004e2000804017f */
[----:B------:R-:W-:Y:S05]  /*e7e0*/  @!P0 BRA `(.L_x_4773) ;  /* 0x0000000000048947 */ /* 0x000fea0003800000 */
[----:B------:R-:W-:Y:S01]  /*e7f0*/  BPT.TRAP 0x1 ;  /* 0x000000040000795c */ /* 0x000fe20000300000 */
.L_x_4773:
[----:B------:R-:W-:Y:S04]  /*e800*/  BSSY B2, `(.L_x_4774) ;  /* 0x0000004000027945 */ /* 0x000fe80003800000 */
[----:B---3--:R-:W-:Y:S05]  /*e810*/  @P2 BRA `(.L_x_4775) ;  /* 0x0000000000082947 */ /* 0x008fea0003800000 */
[----:B------:R-:W3:Y:S02]  /*e820*/  SYNCS.PHASECHK.TRANS64.TRYWAIT P2, [R216+URZ+0x28c50], R217 ;  /* 0x028c50d9d80075a7 */ /* 0x000ee4000804017f */
[----:B---3--:R-:W-:Y:S05]  /*e830*/  @!P2 BRA `(.L_x_4776) ;  /* 0x000000f4001ca947 */ /* 0x008fea0003800000 */
.L_x_4775:
[----:B------:R-:W-:Y:S05]  /*e840*/  BSYNC B2 ;  /* 0x0000000000027941 */ /* 0x000fea0003800000 */
.L_x_4774:
[----:B------:R-:W-:Y:S01]  /*e850*/  IMAD R168, R215, 0x1000, R188 ;  /* 0x00001000d7a87824 */ /* 0x000fe200078e02bc */
[----:B------:R-:W-:Y:S01]  /*e860*/  WARPGROUP.ARRIVE ;  /* 0x00000000000079c5 */ /* 0x000fe20000000000 */
[----:B------:R-:W-:Y:S01]  /*e870*/  IMAD.MOV.U32 R169, RZ, RZ, 0x40000040 ;  /* 0x40000040ffa97424 */ /* 0x000fe200078e00ff */
[C---:B------:R-:W-:Y:S01]  /*e880*/  ISETP.GT.AND P2, PT, R9.reuse, R212, PT ;  /* 0x000000d40900720c */ /* 0x040fe20003f44270 */
[----:B------:R-:W-:Y:S01]  /*e890*/  VIADD R9, R9, 0xffffffff ;  /* 0xffffffff09097836 */ /* 0x000fe20000000000 */
[----:B------:R-:W-:Y:S01]  /*e8a0*/  R2UR UR6, R168 ;  /* 0x00000000a80672ca */ /* 0x000fe200000e0000 */
[----:B------:R-:W-:Y:S01]  /*e8b0*/  IMAD.MOV.U32 R20, RZ, RZ, R170 ;  /* 0x000000ffff147224 */ /* 0x000fe200078e00aa */
[----:B------:R-:W-:Y:S01]  /*e8c0*/  R2UR UR7, R169 ;  /* 0x00000000a90772ca */ /* 0x000fe200000e0000 */
[----:B------:R-:W-:Y:S01]  /*e8d0*/  IMAD.MOV.U32 R169, RZ, RZ, 0x40000040 ;  /* 0x40000040ffa97424 */ /* 0x000fe200078e00ff */
[----:B-123--:R-:W-:Y:S01]  /*e8e0*/  @!P1 IADD3 R216, R216, 0x28c60, RZ ;  /* 0x00028c60d8d89810 */ /* 0x00efe20007ffe0ff */
[----:B------:R-:W-:-:S02]  /*e8f0*/  IMAD.MOV.U32 R15, RZ, RZ, R180 ;  /* 0x000000ffff0f7224 */ /* 0x000fc400078e00b4 */
[----:B------:R-:W-:Y:S01]  /*e900*/  IMAD.MOV.U32 R18, RZ, RZ, R215 ;  /* 0x000000ffff127224 */ /* 0x000fe200078e00d7 */
[----:B------:R-:W-:-:S07]  /*e910*/  @!P1 PRMT R216, RZ, 0x654, R216 ;  /* 0x00000654ffd89816 */ /* 0x000fce00000000d8 */
[----:B------:R-:W-:Y:S03]  /*e920*/  HGMMA.64x256x16.F32 R24, R152, gdesc[UR4].tnspB, R24, gsb0 ;  /* 0x43e0000498187df0 */ /* 0x000fe60008000818 */
        /* <DEDUP_REMOVED lines=33> */
[----:B------:R-:W-:Y:S05]  /*eb40*/  BSYNC B0 ;  /* 0x0000000000007941 */ /* 0x000fea0003800000 */
.L_x_4758:
[----:B------:R-:W-:Y:S01]  /*eb50*/  MOV R20, R170 ;  /* 0x000000aa00147202 */ /* 0x000fe20000000f00 */
[----:B------:R-:W-:Y:S02]  /*eb60*/  IMAD.MOV.U32 R15, RZ, RZ, R180 ;  /* 0x000000ffff0f7224 */ /* 0x000fe400078e00b4 */
[----:B------:R-:W-:-:S07]  /*eb70*/  IMAD.MOV.U32 R18, RZ, RZ, R215 ;  /* 0x000000ffff127224 */ /* 0x000fce00078e00d7 */
.L_x_4757:
[----:B------:R-:W-:Y:S05]  /*eb80*/  BSYNC B1 ;  /* 0x0000000000017941 */ /* 0x000fea0003800000 */
.L_x_4756:
[----:B------:R-:W1:Y:S01]  /*eb90*/  LDC R156, c[0x0][0x9e4] ;  /* 0x00027900ff9c7b82 */ /* 0x000e620000000800 */
[----:B------:R-:W-:Y:S01]  /*eba0*/  IADD3 R152, R184, 0x40, -R185 ;  /* 0x00000040b8987810 */ /* 0x000fe20007ffe8b9 */
[----:B------:R-:W-:-:S04]  /*ebb0*/  ULDC UR4, c[0x0][0x9dc] ;  /* 0x0002770000047ab9 */ /* 0x000fc80000000800 */
[----:B------:R-:W-:-:S04]  /*ebc0*/  IMAD R152, R189, 0x40, R152 ;  /* 0x00000040bd987824 */ /* 0x000fc800078e0298 */
[----:B------:R-:W-:Y:S01]  /*ebd0*/  VIADD R154, R152, -UR4 ;  /* 0x80000004989a7c36 */ /* 0x000fe20008000000 */
[----:B-1----:R-:W-:-:S13]  /*ebe0*/  ISETP.GE.AND P5, PT, R156, 0x1, PT ;  /* 0x000000019c00780c */ /* 0x002fda0003fa6270 */
[----:B------:R-:W-:Y:S05]  /*ebf0*/  @!P5 BRA `(.L_x_4778) ;  /* 0x000000000048d947 */ /* 0x000fea0003800000 */
[----:B------:R-:W-:Y:S01]  /*ec00*/  MOV R155, R152 ;  /* 0x00000098009b7202 */ /* 0x000fe20000000f00 */
        /* <DEDUP_REMOVED lines=10> */
.L_x_4780:
[----:B------:R-:W-:-:S13]  /*ecb0*/  ISETP.NE.AND P2, PT, R156, 0x1, PT ;  /* 0x000000019c00780c */ /* 0x000fda0003f45270 */
[----:B------:R-:W1:Y:S02]  /*ecc0*/  @P2 LDC.64 R152, c[0x0][0x9e8] ;  /* 0x00027a00ff982b82 */ /* 0x000e640000000a00 */
[----:B-1----:R-:W-:-:S05]  /*ecd0*/  @P2 IMAD.HI.U32 R152, R155, R152, RZ ;  /* 0x000000989b982227 */ /* 0x002fca00078e00ff */
[----:B------:R-:W-:-:S07]  /*ece0*/  @P2 SHF.R.U32.HI R155, RZ, R153, R152 ;  /* 0x00000099ff9b2219 */ /* 0x000fce0000011698 */
.L_x_4781:
[----:B------:R-:W-:Y:S05]  /*ecf0*/  BSYNC B0 ;  /* 0x0000000000007941 */ /* 0x000fea0003800000 */
.L_x_4779:
[----:B------:R-:W-:-:S05]  /*ed00*/  IMAD R155, R155, R156, RZ ;  /* 0x0000009c9b9b7224 */ /* 0x000fca00078e02ff */
[----:B------:R-:W-:-:S07]  /*ed10*/  VIMNMX R154, R154, R155, !PT ;  /* 0x0000009b9a9a7248 */ /* 0x000fce0007fe0100 */
.L_x_4778:
[----:B------:R-:W-:Y:S01]  /*ed20*/  VIADD R154, R154, 0x3f ;  /* 0x0000003f9a9a7836 */ /* 0x000fe20000000000 */
[----:B------:R-:W-:Y:S04]  /*ed30*/  BSSY B1, `(.L_x_4782) ;  /* 0x00001ee000017945 */ /* 0x000fe80003800000 */
[----:B------:R-:W-:-:S04]  /*ed40*/  SHF.R.S32.HI R153, RZ, 0x1f, R154 ;  /* 0x0000001fff997819 */ /* 0x000fc8000001149a */
[----:B------:R-:W-:-:S04]  /*ed50*/  LEA.HI R153, R153, R154, RZ, 0x6 ;  /* 0x0000009a99997211 */ /* 0x000fc800078f30ff */
[----:B------:R-:W-:-:S04]  /*ed60*/  SHF.R.S32.HI R153, RZ, 0x6, R153 ;  /* 0x00000006ff997819 */ /* 0x000fc80000011499 */
        /* <DEDUP_REMOVED lines=8> */
.L_x_4795:
[----:B------:R-:W-:Y:S02]  /*edf0*/  VIADD R18, R213, 0x1 ;  /* 0x00000001d5127836 */ /* 0x000fe40000000000 */
[----:B------:R-:W-:Y:S02]  /*ee00*/  IMAD.MOV.U32 R20, RZ, RZ, R191 ;  /* 0x000000ffff147224 */ /* 0x000fe400078e00bf */
[----:B------:R-:W-:Y:S01]  /*ee10*/  VIADD R191, R191, 0xffffffff ;  /* 0xffffffffbfbf7836 */ /* 0x000fe20000000000 */
[----:B------:R-:W-:Y:S02]  /*ee20*/  ISETP.NE.AND P3, PT, R18, 0x2, PT ;  /* 0x000000021200780c */ /* 0x000fe40003f65270 */
[----:B------:R-:W-:Y:S02]  /*ee30*/  ISETP.GT.AND P2, PT, R20, R189, PT ;  /* 0x000000bd1400720c */ /* 0x000fe40003f44270 */
[----:B------:R-:W-:Y:S02]  /*ee40*/  SEL R20, RZ, 0x1, P3 ;  /* 0x00000001ff147807 */ /* 0x000fe40001800000 */
[----:B------:R-:W-:-:S02]  /*ee50*/  SEL R18, R18, RZ, P3 ;  /* 0x000000ff12127207 */ /* 0x000fc40001800000 */
[----:B------:R-:W-:Y:S01]  /*ee60*/  LOP3.LUT R19, R19, R20, RZ, 0x3c, !PT ;  /* 0x0000001413137212 */ /* 0x000fe200078e3cff */
[----:B-1----:R-:W-:Y:S06]  /*ee70*/  @!P0 BRA `(.L_x_4785) ;  /* 0x0000000000048947 */ /* 0x002fec0003800000 */
[----:B------:R-:W-:Y:S01]  /*ee80*/  BPT.TRAP 0x1 ;  /* 0x000000040000795c */ /* 0x000fe20000300000 */
.L_x_4785:
[----:B------:R-:W-:Y:S01]  /*ee90*/  IMAD R9, R18, 0x8, R2 ;  /* 0x0000000812097824 */ /* 0x000fe200078e0202 */
[----:B------:R-:W-:-:S04]  /*eea0*/  SHF.L.U32 R208, R19, 0x1f, RZ ;  /* 0x0000001f13d07819 */ /* 0x000fc800000006ff */
[----:B------:R1:W2:Y:S01]  /*eeb0*/  SYNCS.PHASECHK.TRANS64.TRYWAIT P3, [R9+URZ+0x28c30], R208 ;  /* 0x028c30d0090075a7 */ /* 0x0002a2000806017f */
[----:B------:R-:W-:Y:S05]  /*eec0*/  @!P0 BRA `(.L_x_4786) ;  /* 0x0000000000048947 */ /* 0x000fea0003800000 */
[----:B------:R-:W-:Y:S01]  /*eed0*/  BPT.TRAP 0x1 ;  /* 0x000000040000795c */ /* 0x000fe20000300000 */
.L_x_4786:
[----:B------:R-:W-:Y:S01]  /*eee0*/  BSSY B2, `(.L_x_4787) ;  /* 0x0000006000027945 */ /* 0x000fe20003800000 */
[----:B------:R-:W-:Y:S01]  /*eef0*/  LEA R20, R18, R14, 0x9 ;  /* 0x0000000e12147211 */ /* 0x000fe200078e48ff */
[----:B------:R-:W-:Y:S02]  /*ef00*/  IMAD.MOV.U32 R21, RZ, RZ, 0x40000040 ;  /* 0x40000040ff157424 */ /* 0x000fe400078e00ff */
[----:B--2---:R-:W-:Y:S05]  /*ef10*/  @P3 BRA `(.L_x_4788) ;  /* 0x0000000000083947 */ /* 0x004fea0003800000 */
[----:B------:R-:W2:Y:S02]  /*ef20*/  SYNCS.PHASECHK.TRANS64.TRYWAIT P3, [R9+URZ+0x28c30], R208 ;  /* 0x028c30d0090075a7 */ /* 0x000ea4000806017f */
[----:B--2---:R-:W-:Y:S05]  /*ef30*/  @!P3 BRA `(.L_x_4789) ;  /* 0x000000ec0070b947 */ /* 0x004fea0003800000 */
.L_x_4788:
[----:B------:R-:W-:Y:S05]  /*ef40*/  BSYNC B2 ;  /* 0x0000000000027941 */ /* 0x000fea0003800000 */
.L_x_4787:
[C---:B------:R-:W-:Y:S01]  /*ef50*/  R2UR UR6, R20.reuse ;  /* 0x00000000140672ca */ /* 0x040fe200000e0000 */
[----:B------:R-:W-:Y:S01]  /*ef60*/  WARPGROUP.ARRIVE ;  /* 0x00000000000079c5 */ /* 0x000fe20000000000 */
[----:B------:R-:W-:Y:S01]  /*ef70*/  R2UR UR7, R21 ;  /* 0x00000000150772ca */ /* 0x000fe200000e0000 */
[----:B------:R-:W-:Y:S01]  /*ef80*/  VIADD R206, R20, 0x2 ;  /* 0x0000000214ce7836 */ /* 0x000fe20000000000 */
[----:B------:R-:W-:Y:S01]  /*ef90*/  R2UR UR4, R4 ;  /* 0x00000000040472ca */ /* 0x000fe200000e0000 */
[----:B------:R-:W-:Y:S01]  /*efa0*/  IMAD.MOV.U32 R207, RZ, RZ, 0x40000040 ;  /* 0x40000040ffcf7424 */ /* 0x000fe200078e00ff */
        /* <DEDUP_REMOVED lines=52> */
[----:B---3--:R-:W-:Y:S01]  /*f2f0*/  FMNMX.FTZ R15, R20, R212, !PT ;  /* 0x000000d4140f7209 */ /* 0x008fe20007810000 */
[----:B0-----:R-:W-:Y:S01]  /*f300*/  FMUL.FTZ R216, R159, UR4 ;  /* 0x000000049fd87c20 */ /* 0x001fe20008410000 */
[----:B------:R-:W-:Y:S01]  /*f310*/  FMUL.FTZ R162, R162, UR4 ;  /* 0x00000004a2a27c20 */ /* 0x000fe20008410000 */
[----:B------:R-:W-:Y:S01]  /*f320*/  FMUL.FTZ R155, R163, UR4 ;  /* 0x00000004a39b7c20 */ /* 0x000fe20008410000 */
[----:B------:R-:W-:Y:S01]  /*f330*/  FMUL.FTZ R166, R166, UR4 ;  /* 0x00000004a6a67c20 */ /* 0x000fe20008410000 */
[----:B------:R-:W-:Y:S01]  /*f340*/  FMUL.FTZ R170, R170, UR4 ;  /* 0x00000004aaaa7c20 */ /* 0x000fe20008410000 */
[----:B------:R-:W-:Y:S01]  /*f350*/  FMUL.FTZ R159, R171, UR4 ;  /* 0x00000004ab9f7c20 */ /* 0x000fe20008410000 */
[----:B------:R-:W0:Y:S01]  /*f360*/  MUFU.TANH R214, R214 ;  /* 0x000000d600d67308 */ /* 0x000e220000002400 */
        /* <DEDUP_REMOVED lines=8> */
[----:B-----5:R-:W-:Y:S01]  /*f3f0*/  FMNMX.FTZ R15, R156, R15, !PT ;  /* 0x0000000f9c0f7209 */ /* 0x020fe20007810000 */
[----:B------:R-:W-:-:S06]  /*f400*/  ULDC UR4, c[0x0][0x988] ;  /* 0x0002620000047ab9 */ /* 0x000fcc0000000800 */
[----:B------:R-:W4:Y:S01]  /*f410*/  MUFU.TANH R228, R228 ;  /* 0x000000e400e47308 */ /* 0x000f220000002400 */
[----:B0-----:R-:W-:-:S07]  /*f420*/  FMNMX.FTZ R15, R214, R15, !PT ;  /* 0x0000000fd60f7209 */ /* 0x001fce0007810000 */
[----:B------:R-:W0:Y:S01]  /*f430*/  MUFU.TANH R164, R164 ;  /* 0x000000a400a47308 */ /* 0x000e220000002400 */
[----:B---3--:R-:W-:-:S07]  /*f440*/  FMNMX.FTZ R15, R160, R15, !PT ;  /* 0x0000000fa00f7209 */ /* 0x008fce0007810000 */
[----:B------:R-:W3:Y:S01]  /*f450*/  MUFU.TANH R230, R230 ;  /* 0x000000e600e67308 */ /* 0x000ee20000002400 */
[----:B----4-:R-:W-:-:S07]  /*f460*/  FMNMX.FTZ R15, R228, R15, !PT ;  /* 0x0000000fe40f7209 */ /* 0x010fce0007810000 */
        /* <DEDUP_REMOVED lines=19> */
[----:B0-----:R-:W-:-:S05]  /*f5a0*/  FMNMX.FTZ R15, R153, R15, !PT ;  /* 0x0000000f990f7209 */ /* 0x001fca0007810000 */
[----:B------:R-:W0:Y:S02]  /*f5b0*/  SHFL.BFLY PT, R21, R15, 0x2, 0x1f ;  /* 0x0c401f000f157f89 */ /* 0x000e2400000e0000 */
[----:B------:R-:W5:Y:S08]  /*f5c0*/  MUFU.TANH R158, R158 ;  /* 0x0000009e009e7308 */ /* 0x000f700000002400 */
[----:B------:R-:W1:Y:S08]  /*f5d0*/  MUFU.TANH R216, R216 ;  /* 0x000000d800d87308 */ /* 0x000e700000002400 */
[----:B------:R-:W2:Y:S01]  /*f5e0*/  MUFU.TANH R162, R162 ;  /* 0x000000a200a27308 */ /* 0x000ea20000002400 */
[----:B0-----:R-:W-:-:S02]  /*f5f0*/  FMNMX.FTZ R167, R15, R21, !PT ;  /* 0x000000150fa77209 */ /* 0x001fc40007810000 */
[----:B---3--:R-:W-:-:S05]  /*f600*/  FMNMX.FTZ R15, R154, R209, !PT ;  /* 0x000000d19a0f7209 */ /* 0x008fca0007810000 */
[----:B------:R-:W0:Y:S01]  /*f610*/  MUFU.TANH R155, R155 ;  /* 0x0000009b009b7308 */ /* 0x000e220000002400 */
[----:B------:R-:W3:Y:S01]  /*f620*/  SHFL.BFLY PT, R169, R167, 0x1, 0x1f ;  /* 0x0c201f00a7a97f89 */ /* 0x000ee200000e0000 */
[----:B----4-:R-:W-:-:S04]  /*f630*/  FMNMX.FTZ R15, R206, R15, !PT ;  /* 0x0000000fce0f7209 */ /* 0x010fc80007810000 */
[----:B-----5:R-:W-:Y:S02]  /*f640*/  FMNMX.FTZ R15, R158, R15, !PT ;  /* 0x0000000f9e0f7209 */ /* 0x020fe40007810000 */
[----:B------:R-:W4:Y:S02]  /*f650*/  MUFU.TANH R166, R166 ;  /* 0x000000a600a67308 */ /* 0x000f240000002400 */
[----:B-1----:R-:W-:-:S04]  /*f660*/  FMNMX.FTZ R15, R216, R15, !PT ;  /* 0x0000000fd80f7209 */ /* 0x002fc80007810000 */
[----:B--2---:R-:W-:Y:S02]  /*f670*/  FMNMX.FTZ R21, R162, R15, !PT ;  /* 0x0000000fa2157209 */ /* 0x004fe40007810000 */
[----:B------:R-:W1:Y:S08]  /*f680*/  MUFU.TANH R157, R157 ;  /* 0x0000009d009d7308 */ /* 0x000e700000002400 */
[----:B------:R-:W2:Y:S01]  /*f690*/  MUFU.TANH R170, R170 ;  /* 0x000000aa00aa7308 */ /* 0x000ea20000002400 */
[----:B---3--:R-:W-:-:S02]  /*f6a0*/  FMNMX.FTZ R15, R167, R169, !PT ;  /* 0x000000a9a70f7209 */ /* 0x008fc40007810000 */
[----:B0-----:R-:W-:Y:S01]  /*f6b0*/  FMNMX.FTZ R167, R155, R21, !PT ;  /* 0x000000159ba77209 */ /* 0x001fe20007810000 */
[----:B------:R-:W-:Y:S02]  /*f6c0*/  IMAD.U32 R21, RZ, RZ, UR4 ;  /* 0x00000004ff157e24 */ /* 0x000fe4000f8e00ff */
[----:B------:R-:W-:Y:S02]  /*f6d0*/  FADD.FTZ R169, -R15, R212 ;  /* 0x000000d40fa97221 */ /* 0x000fe40000010100 */
[----:B------:R-:W0:Y:S01]  /*f6e0*/  MUFU.TANH R159, R159 ;  /* 0x0000009f009f7308 */ /* 0x000e220000002400 */
[----:B----4-:R-:W-:Y:S01]  /*f6f0*/  FMNMX.FTZ R212, R166, R167, !PT ;  /* 0x000000a7a6d47209 */ /* 0x010fe20007810000 */
[-C--:B------:R-:W-:Y:S01]  /*f700*/  FMUL.FTZ R173, R169, R21.reuse ;  /* 0x00000015a9ad7220 */ /* 0x080fe20000410000 */
[----:B------:R-:W-:Y:S02]  /*f710*/  FMUL.FTZ R169, R15, R21 ;  /* 0x000000150fa97220 */ /* 0x000fe40000410000 */
[----:B-1----:R-:W-:-:S03]  /*f720*/  FMNMX.FTZ R167, R157, R212, !PT ;  /* 0x000000d49da77209 */ /* 0x002fc60007810000 */
[----:B------:R-:W1:Y:S01]  /*f730*/  MUFU.TANH R174, R174 ;  /* 0x000000ae00ae7308 */ /* 0x000e620000002400 */
[--C-:B------:R-:W-:Y:S01]  /*f740*/  FFMA.FTZ R175, R20, R21, -R169.reuse ;  /* 0x0000001514af7223 */ /* 0x100fe200000108a9 */
[----:B--2---:R-:W-:Y:S01]  /*f750*/  FMNMX.FTZ R20, R170, R167, !PT ;  /* 0x000000a7aa147209 */ /* 0x004fe20007810000 */
[-CC-:B------:R-:W-:Y:S01]  /*f760*/  FFMA.FTZ R214, R214, R21.reuse, -R169.reuse ;  /* 0x00000015d6d67223 */ /* 0x180fe200000108a9 */
[-CC-:B------:R-:W-:Y:S01]  /*f770*/  FFMA.FTZ R152, R152, R21.reuse, -R169.reuse ;  /* 0x0000001598987223 */ /* 0x180fe200000108a9 */
[-CC-:B------:R-:W-:Y:S01]  /*f780*/  FFMA.FTZ R156, R156, R21.reuse, -R169.reuse ;  /* 0x000000159c9c7223 */ /* 0x180fe200000108a9 */
[-CC-:B------:R-:W-:Y:S01]  /*f790*/  FFMA.FTZ R160, R160, R21.reuse, -R169.reuse ;  /* 0x00000015a0a07223 */ /* 0x180fe200000108a9 */
[-CC-:B------:R-:W-:Y:S01]  /*f7a0*/  FFMA.FTZ R164, R164, R21.reuse, -R169.reuse ;  /* 0x00000015a4a47223 */ /* 0x180fe200000108a9 */
[----:B------:R-:W2:Y:S01]  /*f7b0*/  MUFU.TANH R161, R161 ;  /* 0x000000a100a17308 */ /* 0x000ea20000002400 */
[----:B0-----:R-:W-:Y:S01]  /*f7c0*/  FMNMX.FTZ R171, R159, R20, !PT ;  /* 0x000000149fab7209 */ /* 0x001fe20007810000 */
[-CC-:B------:R-:W-:Y:S01]  /*f7d0*/  FFMA.FTZ R168, R168, R21.reuse, -R169.reuse ;  /* 0x00000015a8a87223 */ /* 0x180fe200000108a9 */
[-CC-:B------:R-:W-:Y:S01]  /*f7e0*/  FFMA.FTZ R172, R172, R21.reuse, -R169.reuse ;  /* 0x00000015acac7223 */ /* 0x180fe200000108a9 */
[-CC-:B------:R-:W-:Y:S01]  /*f7f0*/  FFMA.FTZ R179, R234, R21.reuse, -R169.reuse ;  /* 0x00000015eab37223 */ /* 0x180fe200000108a9 */
[-CC-:B------:R-:W-:Y:S01]  /*f800*/  FFMA.FTZ R176, R176, R21.reuse, -R169.reuse ;  /* 0x00000015b0b07223 */ /* 0x180fe200000108a9 */
[-CC-:B------:R-:W-:Y:S01]  /*f810*/  FFMA.FTZ R181, R236, R21.reuse, -R169.reuse ;  /* 0x00000015ecb57223 */ /* 0x180fe200000108a9 */
[--C-:B------:R-:W-:Y:S01]  /*f820*/  FFMA.FTZ R180, R180, R21, -R169.reuse ;  /* 0x00000015b4b47223 */ /* 0x100fe200000108a9 */
[----:B------:R-:W0:Y:S01]  /*f830*/  MUFU.TANH R178, R178 ;  /* 0x000000b200b27308 */ /* 0x000e220000002400 */
[----:B-1----:R-:W-:Y:S01]  /*f840*/  FMNMX.FTZ R20, R174, R171, !PT ;  /* 0x000000abae147209 */ /* 0x002fe20007810000 */
[----:B------:R-:W-:-:S06]  /*f850*/  FFMA.FTZ R153, R153, R21, -R169 ;  /* 0x0000001599997223 */ /* 0x000fcc00000108a9 */
        /* <DEDUP_REMOVED lines=8> */
[----:B------:R-:W-:Y:S01]  /*f8e0*/  MUFU.EX2 R171, R214 ;  /* 0x000000d600ab7308 */ /* 0x000fe20000000800 */
[----:B0-----:R-:W-:Y:S01]  /*f8f0*/  FMNMX.FTZ R20, R165, R20, !PT ;  /* 0x00000014a5147209 */ /* 0x001fe20007810000 */
[----:B-1----:R-:W-:-:S04]  /*f900*/  FFMA.FTZ R175, R230, R21, -R169 ;  /* 0x00000015e6af7223 */ /* 0x002fc800000108a9 */
[----:B------:R-:W0:Y:S02]  /*f910*/  SHFL.BFLY PT, R177, R20, 0x2, 0x1f ;  /* 0x0c401f0014b17f89 */ /* 0x000e2400000e0000 */
[----:B------:R1:W2:Y:S08]  /*f920*/  MUFU.EX2 R212, R173 ;  /* 0x000000ad00d47308 */ /* 0x0002b00000000800 */
[----:B------:R-:W3:Y:S01]  /*f930*/  MUFU.EX2 R152, R152 ;  /* 0x0000009800987308 */ /* 0x000ee20000000800 */
[----:B-1----:R-:W-:-:S07]  /*f940*/  FFMA.FTZ R173, R228, R21, -R169 ;  /* 0x00000015e4ad7223 */ /* 0x002fce00000108a9 */
[----:B------:R-:W1:Y:S01]  /*f950*/  MUFU.EX2 R156, R156 ;  /* 0x0000009c009c7308 */ /* 0x000e620000000800 */
[----:B--2---:R-:W-:Y:S01]  /*f960*/  FFMA.FTZ R3, R212, R3, R167 ;  /* 0x00000003d4037223 */ /* 0x004fe200000100a7 */
[-C--:B------:R-:W-:Y:S01]  /*f970*/  FMUL.FTZ R24, R24, R212.reuse ;  /* 0x000000d418187220 */ /* 0x080fe20000410000 */
[-C--:B------:R-:W-:Y:S01]  /*f980*/  FMUL.FTZ R25, R25, R212.reuse ;  /* 0x000000d419197220 */ /* 0x080fe20000410000 */
[-C--:B------:R-:W-:Y:S01]  /*f990*/  FMUL.FTZ R28, R28, R212.reuse ;  /* 0x000000d41c1c7220 */ /* 0x080fe20000410000 */
[-C--:B------:R-:W-:Y:S01]  /*f9a0*/  FMUL.FTZ R29, R29, R212.reuse ;  /* 0x000000d41d1d7220 */ /* 0x080fe20000410000 */
[----:B0-----:R-:W-:Y:S01]  /*f9b0*/  FMNMX.FTZ R183, R20, R177, !PT ;  /* 0x000000b114b77209 */ /* 0x001fe20007810000 */
[----:B------:R-:W-:Y:S01]  /*f9c0*/  FFMA.FTZ R177, R232, R21, -R169 ;  /* 0x00000015e8b17223 */ /* 0x000fe200000108a9 */
[----:B------:R-:W-:Y:S01]  /*f9d0*/  MUFU.EX2 R160, R160 ;  /* 0x000000a000a07308 */ /* 0x000fe20000000800 */
[C---:B---3--:R-:W-:Y:S01]  /*f9e0*/  FADD.FTZ R3, R152.reuse, R3 ;  /* 0x0000000398037221 */ /* 0x048fe20000010000 */
[----:B------:R-:W-:Y:S01]  /*f9f0*/  F2FP.F16.F32.PACK_AB R152, R152, R167 ;  /* 0x000000a79898723e */ /* 0x000fe200000000ff */
[----:B------:R-:W0:Y:S01]  /*fa00*/  SHFL.BFLY PT, R20, R183, 0x1, 0x1f ;  /* 0x0c201f00b7147f89 */ /* 0x000e2200000e0000 */
        /* <DEDUP_REMOVED lines=22> */
[----:B------:R-:W-:Y:S01]  /*fb70*/  FMUL.FTZ R69, R69, R212 ;  /* 0x000000d445457220 */ /* 0x000fe20000410000 */
[----:B0-----:R-:W-:Y:S01]  /*fb80*/  FMNMX.FTZ R20, R183, R20, !PT ;  /* 0x00000014b7147209 */ /* 0x001fe20007810000 */
[-C--:B------:R-:W-:Y:S01]  /*fb90*/  FMUL.FTZ R72, R72, R212.reuse ;  /* 0x000000d448487220 */ /* 0x080fe20000410000 */
[-C--:B------:R-:W-:Y:S01]  /*fba0*/  FMUL.FTZ R73, R73, R212.reuse ;  /* 0x000000d449497220 */ /* 0x080fe20000410000 */
[-C--:B------:R-:W-:Y:S01]  /*fbb0*/  FMUL.FTZ R76, R76, R212.reuse ;  /* 0x000000d44c4c7220 */ /* 0x080fe20000410000 */
[-C--:B------:R-:W-:Y:S01]  /*fbc0*/  FMUL.FTZ R77, R77, R212.reuse ;  /* 0x000000d44d4d7220 */ /* 0x080fe20000410000 */
[CC--:B------:R-:W-:Y:S01]  /*fbd0*/  FMUL.FTZ R230, R20.reuse, R21.reuse ;  /* 0x0000001514e67220 */ /* 0x0c0fe20000410000 */
[----:B------:R-:W-:Y:S01]  /*fbe0*/  FADD.FTZ R214, -R20, R209 ;  /* 0x000000d114d67221 */ /* 0x000fe20000010100 */
[----:B------:R-:W-:Y:S01]  /*fbf0*/  MUFU.EX2 R168, R168 ;  /* 0x000000a800a87308 */ /* 0x000fe20000000800 */
[----:B------:R-:W-:Y:S01]  /*fc00*/  FMUL.FTZ R80, R80, R212 ;  /* 0x000000d450507220 */ /* 0x000fe20000410000 */
[-CC-:B------:R-:W-:Y:S01]  /*fc10*/  FFMA.FTZ R207, R216, R21.reuse, -R230.reuse ;  /* 0x00000015d8cf7223 */ /* 0x180fe200000108e6 */
[-CC-:B------:R-:W-:Y:S01]  /*fc20*/  FFMA.FTZ R216, R155, R21.reuse, -R230.reuse ;  /* 0x000000159bd87223 */ /* 0x180fe200000108e6 */
[-C--:B------:R-:W-:Y:S01]  /*fc30*/  FMUL.FTZ R169, R214, R21.reuse ;  /* 0x00000015d6a97220 */ /* 0x080fe20000410000 */
[----:B------:R-:W-:Y:S01]  /*fc40*/  IADD3 R155, -R194, RZ, RZ ;  /* 0x000000ffc29b7210 */ /* 0x000fe20007ffe1ff */
[-CC-:B------:R-:W-:Y:S01]  /*fc50*/  FFMA.FTZ R214, R154, R21.reuse, -R230.reuse ;  /* 0x000000159ad67223 */ /* 0x180fe200000108e6 */
[-CC-:B------:R-:W-:Y:S01]  /*fc60*/  FFMA.FTZ R183, R206, R21.reuse, -R230.reuse ;  /* 0x00000015ceb77223 */ /* 0x180fe200000108e6 */
[----:B------:R-:W-:Y:S01]  /*fc70*/  FFMA.FTZ R206, R158, R21, -R230 ;  /* 0x000000159ece7223 */ /* 0x000fe200000108e6 */
[----:B------:R-:W-:Y:S01]  /*fc80*/  ISETP.NE.AND P3, PT, R22, R155, PT ;  /* 0x0000009b1600720c */ /* 0x000fe20003f65270 */
[----:B------:R-:W-:Y:S01]  /*fc90*/  MUFU.EX2 R169, R169 ;  /* 0x000000a900a97308 */ /* 0x000fe20000000800 */
[----:B------:R-:W-:-:S02]  /*fca0*/  @!P1 VIADD R154, R9, 0x28c40 ;  /* 0x00028c40099a9836 */ /* 0x000fc40000000000 */
[-CC-:B------:R-:W-:Y:S01]  /*fcb0*/  FFMA.FTZ R209, R162, R21.reuse, -R230.reuse ;  /* 0x00000015a2d17223 */ /* 0x180fe200000108e6 */
[-CC-:B------:R-:W-:Y:S01]  /*fcc0*/  FFMA.FTZ R215, R166, R21.reuse, -R230.reuse ;  /* 0x00000015a6d77223 */ /* 0x180fe200000108e6 */
[-CC-:B------:R-:W-:Y:S01]  /*fcd0*/  FFMA.FTZ R228, R157, R21.reuse, -R230.reuse ;  /* 0x000000159de47223 */ /* 0x180fe200000108e6 */
[-C--:B------:R-:W-:Y:S01]  /*fce0*/  FFMA.FTZ R170, R170, R21.reuse, -R230 ;  /* 0x00000015aaaa7223 */ /* 0x080fe200000108e6 */
[----:B------:R-:W-:Y:S01]  /*fcf0*/  @!P1 PRMT R154, RZ, 0x654, R154 ;  /* 0x00000654ff9a9816 */ /* 0x000fe2000000009a */
[-CC-:B------:R-:W-:Y:S01]  /*fd00*/  FFMA.FTZ R217, R159, R21.reuse, -R230.reuse ;  /* 0x000000159fd97223 */ /* 0x180fe200000108e6 */
[----:B------:R-:W0:Y:S01]  /*fd10*/  MUFU.EX2 R214, R214 ;  /* 0x000000d600d67308 */ /* 0x000e220000000800 */
[-CC-:B------:R-:W-:Y:S01]  /*fd20*/  FFMA.FTZ R174, R174, R21.reuse, -R230.reuse ;  /* 0x00000015aeae7223 */ /* 0x180fe200000108e6 */
[----:B------:R1:W-:Y:S01]  /*fd30*/  @!P1 SYNCS.ARRIVE.TRANS64.RED.A1T0 RZ, [R154+URZ], RZ ;  /* 0x000000ff9aff99a7 */ /* 0x0003e2000810043f */
[----:B------:R-:W-:Y:S01]  /*fd40*/  FFMA.FTZ R227, R161, R21, -R230 ;  /* 0x00000015a1e37223 */ /* 0x000fe200000108e6 */
[----:B------:R-:W-:-:S02]  /*fd50*/  @!P3 IMAD R155, R213, 0x40, R192 ;  /* 0x00000040d59bb824 */ /* 0x000fc400078e02c0 */
[-CC-:B------:R-:W-:Y:S01]  /*fd60*/  FFMA.FTZ R178, R178, R21.reuse, -R230.reuse ;  /* 0x00000015b2b27223 */ /* 0x180fe200000108e6 */
[-CC-:B------:R-:W-:Y:S01]  /*fd70*/  FFMA.FTZ R163, R163, R21.reuse, -R230.reuse ;  /* 0x00000015a3a37223 */ /* 0x180fe200000108e6 */
[-C--:B------:R-:W-:Y:S01]  /*fd80*/  FFMA.FTZ R182, R182, R21.reuse, -R230 ;  /* 0x00000015b6b67223 */ /* 0x080fe200000108e6 */
[----:B------:R-:W3:Y:S01]  /*fd90*/  MUFU.EX2 R183, R183 ;  /* 0x000000b700b77308 */ /* 0x000ee20000000800 */
[----:B------:R-:W-:Y:S02]  /*fda0*/  @!P3 IMAD R155, R155, 0x4, R2 ;  /* 0x000000049b9bb824 */ /* 0x000fe400078e0202 */
[----:B-1----:R-:W-:Y:S01]  /*fdb0*/  FADD.FTZ R154, R156, R3 ;  /* 0x000000039c9a7221 */ /* 0x002fe20000010000 */
[----:B------:R-:W-:Y:S01]  /*fdc0*/  FFMA.FTZ R230, R165, R21, -R230 ;  /* 0x00000015a5e67223 */ /* 0x000fe200000108e6 */
[----:B--2---:R-:W-:Y:S01]  /*fdd0*/  F2FP.F16.F32.PACK_AB R158, R175, R164 ;  /* 0x000000a4af9e723e */ /* 0x004fe200000000ff */
[-C--:B------:R-:W-:Y:S01]  /*fde0*/  FMUL.FTZ R81, R81, R212.reuse ;  /* 0x000000d451517220 */ /* 0x080fe20000410000 */
[----:B------:R-:W-:Y:S01]  /*fdf0*/  @!P3 STS [R155+0x28800], R212 ;  /* 0x028800d49b00b388 */ /* 0x000fe20000000800 */
[----:B------:R-:W-:Y:S01]  /*fe00*/  FMUL.FTZ R84, R84, R212 ;  /* 0x000000d454547220 */ /* 0x000fe20000410000 */
[----:B------:R-:W1:Y:S01]  /*fe10*/  MUFU.EX2 R206, R206 ;  /* 0x000000ce00ce7308 */ /* 0x000e620000000800 */
[----:B0-----:R-:W-:Y:S01]  /*fe20*/  FFMA.FTZ R8, R169, R8, R214 ;  /* 0x00000008a9087223 */ /* 0x001fe200000100d6 */
[----:B------:R0:W-:Y:S01]  /*fe30*/  @!P3 STS [R155+0x28820], R169 ;  /* 0x028820a99b00b388 */ /* 0x0001e20000000800 */
        /* <DEDUP_REMOVED lines=9> */
[----:B0-----:R-:W-:Y:S01]  /*fed0*/  FADD.FTZ R155, R171, R154 ;  /* 0x0000009aab9b7221 */ /* 0x001fe20000010000 */
[-C--:B------:R-:W-:Y:S01]  /*fee0*/  FMUL.FTZ R100, R100, R212.reuse ;  /* 0x000000d464647220 */ /* 0x080fe20000410000 */
[-C--:B------:R-:W-:Y:S01]  /*fef0*/  FMUL.FTZ R101, R101, R212.reuse ;  /* 0x000000d465657220 */ /* 0x080fe20000410000 */
[-C--:B------:R-:W-:Y:S01]  /*ff00*/  FMUL.FTZ R104, R104, R212.reuse ;  /* 0x000000d468687220 */ /* 0x080fe20000410000 */
[----:B------:R-:W0:Y:S01]  /*ff10*/  MUFU.EX2 R209, R209 ;  /* 0x000000d100d17308 */ /* 0x000e220000000800 */
[----:B------:R-:W-:Y:S01]  /*ff20*/  FADD.FTZ R154, R160, R155 ;  /* 0x0000009ba09a7221 */ /* 0x000fe20000010000 */
[----:B-1----:R-:W-:Y:S01]  /*ff30*/  FADD.FTZ R8, R206, R3 ;  /* 0x00000003ce087221 */ /* 0x002fe20000010000 */
[-C--:B------:R-:W-:Y:S01]  /*ff40*/  FMUL.FTZ R105, R105, R212.reuse ;  /* 0x000000d469697220 */ /* 0x080fe20000410000 */
[-C--:B------:R-:W-:Y:S01]  /*ff50*/  FMUL.FTZ R108, R108, R212.reuse ;  /* 0x000000d46c6c7220 */ /* 0x080fe20000410000 */
[----:B------:R-:W-:Y:S01]  /*ff60*/  FADD.FTZ R3, R173, R154 ;  /* 0x0000009aad037221 */ /* 0x000fe20000010000 */
[-C--:B------:R-:W-:Y:S01]  /*ff70*/  FMUL.FTZ R109, R109, R212.reuse ;  /* 0x000000d46d6d7220 */ /* 0x080fe20000410000 */
[-C--:B------:R-:W-:Y:S01]  /*ff80*/  FMUL.FTZ R112, R112, R212.reuse ;  /* 0x000000d470707220 */ /* 0x080fe20000410000 */
[----:B------:R-:W1:Y:S01]  /*ff90*/  MUFU.EX2 R216, R216 ;  /* 0x000000d800d87308 */ /* 0x000e620000000800 */
        /* <DEDUP_REMOVED lines=8> */
[----:B0-----:R-:W-:Y:S01]  /*10020*/  FADD.FTZ R3, R209, R8 ;  /* 0x00000008d1037221 */ /* 0x001fe20000010000 */
[----:B------:R-:W-:Y:S01]  /*10030*/  FADD.FTZ R154, R168, R155 ;  /* 0x0000009ba89a7221 */ /* 0x000fe20000010000 */
        /* <DEDUP_REMOVED lines=19> */
[----:B------:R-:W-:Y:S01]  /*10170*/  FMUL.FTZ R149, R149, R212 ;  /* 0x000000d495957220 */ /* 0x000fe20000410000 */
        /* <DEDUP_REMOVED lines=35> */
[----:B------:R-:W-:Y:S01]  /*103b0*/  F2FP.F16.F32.PACK_AB R154, R171, R156 ;  /* 0x0000009cab9a723e */ /* 0x000fe200000000ff */
[-C--:B------:R-:W-:Y:S01]  /*103c0*/  FMUL.FTZ R74, R74, R169.reuse ;  /* 0x000000a94a4a7220 */ /* 0x080fe20000410000 */
[----:B------:R-:W-:Y:S01]  /*103d0*/  F2FP.F16.F32.PACK_AB R156, R173, R160 ;  /* 0x000000a0ad9c723e */ /* 0x000fe200000000ff */
[-C--:B------:R-:W-:Y:S01]  /*103e0*/  FMUL.FTZ R75, R75, R169.reuse ;  /* 0x000000a94b4b7220 */ /* 0x080fe20000410000 */
[----:B------:R-:W-:Y:S01]  /*103f0*/  F2FP.F16.F32.PACK_AB R160, R177, R168 ;  /* 0x000000a8b1a0723e */ /* 0x000fe200000000ff */
        /* <DEDUP_REMOVED lines=45> */
[-C--:B------:R-:W-:Y:S01]  /*106d0*/  FMUL.FTZ R135, R135, R169.reuse ;  /* 0x000000a987877220 */ /* 0x080fe20000410000 */
[-C--:B------:R-:W-:Y:S01]  /*106e0*/  FMUL.FTZ R138, R138, R169.reuse ;  /* 0x000000a98a8a7220 */ /* 0x080fe20000410000 */
[-C--:B------:R-:W-:Y:S01]  /*106f0*/  FMUL.FTZ R139, R139, R169.reuse ;  /* 0x000000a98b8b7220 */ /* 0x080fe20000410000 */
[-C--:B------:R-:W-:Y:S01]  /*10700*/  FMUL.FTZ R142, R142, R169.reuse ;  /* 0x000000a98e8e7220 */ /* 0x080fe20000410000 */
[----:B------:R1:W3:Y:S01]  /*10710*/  MUFU.EX2 R165, R163 ;  /* 0x000000a300a57308 */ /* 0x0002e20000000800 */
[----:B--2---:R-:W-:Y:S01]  /*10720*/  FADD.FTZ R8, R178, R3 ;  /* 0x00000003b2087221 */ /* 0x004fe20000010000 */
[-C--:B------:R-:W-:Y:S01]  /*10730*/  FMUL.FTZ R143, R143, R169.reuse ;  /* 0x000000a98f8f7220 */ /* 0x080fe20000410000 */
[-C--:B------:R-:W-:Y:S01]  /*10740*/  FMUL.FTZ R146, R146, R169.reuse ;  /* 0x000000a992927220 */ /* 0x080fe20000410000 */
[-C--:B------:R-:W-:Y:S01]  /*10750*/  FMUL.FTZ R147, R147, R169.reuse ;  /* 0x000000a993937220 */ /* 0x080fe20000410000 */
[-C--:B------:R-:W-:Y:S01]  /*10760*/  FMUL.FTZ R150, R150, R169.reuse ;  /* 0x000000a996967220 */ /* 0x080fe20000410000 */
[----:B------:R-:W-:-:S02]  /*10770*/  FMUL.FTZ R151, R151, R169 ;  /* 0x000000a997977220 */ /* 0x000fc40000410000 */
[----:B------:R-:W2:Y:S01]  /*10780*/  MUFU.EX2 R167, R182 ;  /* 0x000000b600a77308 */ /* 0x000ea20000000800 */
[C---:B0-----:R-:W-:Y:S01]  /*10790*/  FADD.FTZ R3, R153.reuse, R166 ;  /* 0x000000a699037221 */ /* 0x041fe20000010000 */
[----:B------:R-:W-:Y:S02]  /*107a0*/  F2FP.F16.F32.PACK_AB R166, R153, R180 ;  /* 0x000000b499a6723e */ /* 0x000fe400000000ff */
[----:B------:R-:W-:Y:S01]  /*107b0*/  F2FP.F16.F32.PACK_AB R153, R183, R214 ;  /* 0x000000d6b799723e */ /* 0x000fe200000000ff */
[----:B------:R-:W-:Y:S01]  /*107c0*/  BAR.SYNC.DEFER_BLOCKING 0xf, 0x100 ;  /* 0x03c4000000007b1d */ /* 0x000fe20000010000 */
[----:B-1----:R-:W-:Y:S01]  /*107d0*/  F2FP.F16.F32.PACK_AB R163, R227, R174 ;  /* 0x000000aee3a3723e */ /* 0x002fe200000000ff */
[C---:B---3--:R-:W-:Y:S01]  /*107e0*/  FADD.FTZ R8, R165.reuse, R8 ;  /* 0x00000008a5087221 */ /* 0x048fe20000010000 */
[----:B------:R-:W-:-:S03]  /*107f0*/  F2FP.F16.F32.PACK_AB R165, R165, R178 ;  /* 0x000000b2a5a5723e */ /* 0x000fc600000000ff */
[----:B------:R-:W0:Y:S01]  /*10800*/  MUFU.EX2 R230, R230 ;  /* 0x000000e600e67308 */ /* 0x000e220000000800 */
[----:B--2---:R-:W-:Y:S01]  /*10810*/  FADD.FTZ R171, R167, R8 ;  /* 0x00000008a7ab7221 */ /* 0x004fe20000010000 */
[C---:B0-----:R-:W-:Y:S01]  /*10820*/  F2FP.F16.F32.PACK_AB R167, R230.reuse, R167 ;  /* 0x000000a7e6a7723e */ /* 0x041fe200000000ff */
[----:B------:R0:W-:Y:S02]  /*10830*/  STSM.16.M88.4 [R195+0x26800], R152 ;  /* 0x02680098c3007844 */ /* 0x0001e40000000200 */
[----:B------:R-:W-:Y:S02]  /*10840*/  FADD.FTZ R8, R230, R171 ;  /* 0x000000abe6087221 */ /* 0x000fe40000010000 */
[----:B------:R0:W-:Y:S04]  /*10850*/  STSM.16.M88.4 [R198], R156 ;  /* 0x0000009cc6007844 */ /* 0x0001e80000000200 */
[----:B------:R0:W-:Y:S04]  /*10860*/  STSM.16.M88.4 [R196], R160 ;  /* 0x000000a0c4007844 */ /* 0x0001e80000000200 */
[----:B------:R0:W-:Y:S01]  /*10870*/  STSM.16.M88.4 [R197], R164 ;  /* 0x000000a4c5007844 */ /* 0x0001e20000000200 */
[----:B------:R-:W-:Y:S05]  /*10880*/  @!P0 BRA `(.L_x_4790) ;  /* 0x0000000000048947 */ /* 0x000fea0003800000 */
[----:B------:R-:W-:Y:S01]  /*10890*/  BPT.TRAP 0x1 ;  /* 0x000000040000795c */ /* 0x000fe20000300000 */
.L_x_4790:
[----:B------:R1:W2:Y:S01]  /*108a0*/  SYNCS.PHASECHK.TRANS64.TRYWAIT P3, [R9+URZ+0x28c50], R208 ;  /* 0x028c50d0090075a7 */ /* 0x0002a2000806017f */
[----:B------:R-:W-:Y:S05]  /*108b0*/  @!P0 BRA `(.L_x_4791) ;  /* 0x0000000000048947 */ /* 0x000fea0003800000 */
[----:B------:R-:W-:Y:S01]  /*108c0*/  BPT.TRAP 0x1 ;  /* 0x000000040000795c */ /* 0x000fe20000300000 */
.L_x_4791:
[----:B------:R-:W-:Y:S04]  /*108d0*/  BSSY B2, `(.L_x_4792) ;  /* 0x0000004000027945 */ /* 0x000fe80003800000 */
[----:B--2---:R-:W-:Y:S05]  /*108e0*/  @P3 BRA `(.L_x_4793) ;  /* 0x0000000000083947 */ /* 0x004fea0003800000 */
[----:B------:R-:W2:Y:S02]  /*108f0*/  SYNCS.PHASECHK.TRANS64.TRYWAIT P3, [R9+URZ+0x28c50], R208 ;  /* 0x028c50d0090075a7 */ /* 0x000ea4000806017f */
[----:B--2---:R-:W-:Y:S05]  /*10900*/  @!P3 BRA `(.L_x_4794) ;  /* 0x000000d40010b947 */ /* 0x004fea0003800000 */
.L_x_4793:
[----:B------:R-:W-:Y:S05]  /*10910*/  BSYNC B2 ;  /* 0x0000000000027941 */ /* 0x000fea0003800000 */
.L_x_4792:
        /* <DEDUP_REMOVED lines=46> */
.L_x_4784:
[----:B-1----:R-:W-:-:S07]  /*10c00*/  MOV R9, R191 ;  /* 0x000000bf00097202 */ /* 0x002fce0000000f00 */
.L_x_4783:
[----:B------:R-:W-:Y:S05]  /*10c10*/  BSYNC B1 ;  /* 0x0000000000017941 */ /* 0x000fea0003800000 */
.L_x_4782:
[----:B------:R-:W-:Y:S01]  /*10c20*/  ISETP.GE.AND P2, PT, R9, R190, PT ;  /* 0x000000be0900720c */ /* 0x000fe20003f46270 */
[----:B------:R-:W-:-:S12]  /*10c30*/  BSSY B0, `(.L_x_4796) ;  /* 0x000028c000007945 */ /* 0x000fd80003800000 */
[----:B------:R-:W-:Y:S05]  /*10c40*/  @!P2 BRA `(.L_x_4797) ;  /* 0x000000280028a947 */ /* 0x000fea0003800000 */
[----:B------:R-:W-:Y:S01]  /*10c50*/  VIADD R189, R0, 0x8 ;  /* 0x0000000800bd7836 */ /* 0x000fe20000000000 */
[----:B------:R-:W-:Y:S01]  /*10c60*/  MOV R209, R18 ;  /* 0x0000001200d17202 */ /* 0x000fe20000000f00 */
[----:B------:R-:W-:Y:S02]  /*10c70*/  IMAD.MOV.U32 R213, RZ, RZ, R20 ;  /* 0x000000ffffd57224 */ /* 0x000fe400078e0014 */
[----:B------:R-:W-:Y:S01]  /*10c80*/  IMAD.MOV.U32 R212, RZ, RZ, R15 ;  /* 0x000000ffffd47224 */ /* 0x000fe200078e000f */
[----:B------:R-:W-:-:S07]  /*10c90*/  IADD3 R189, R189, R184, -R185 ;  /* 0x000000b8bdbd7210 */ /* 0x000fce0007ffe8b9 */
.L_x_4816:
[----:B------:R-:W-:-:S05]  /*10ca0*/  VIADD R18, R209, 0x1 ;  /* 0x00000001d1127836 */ /* 0x000fca0000000000 */
[----:B------:R-:W-:-:S04]  /*10cb0*/  ISETP.NE.AND P2, PT, R18, 0x2, PT ;  /* 0x000000021200780c */ /* 0x000fc80003f45270 */
[----:B------:R-:W-:Y:S02]  /*10cc0*/  SEL R20, RZ, 0x1, P2 ;  /* 0x00000001ff147807 */ /* 0x000fe40001000000 */
[----:B------:R-:W-:Y:S02]  /*10cd0*/  SEL R18, R18, RZ, P2 ;  /* 0x000000ff12127207 */ /* 0x000fe40001000000 */
[----:B------:R-:W-:Y:S01]  /*10ce0*/  LOP3.LUT R19, R19, R20, RZ, 0x3c, !PT ;  /* 0x0000001413137212 */ /* 0x000fe200078e3cff */
[----:B-1----:R-:W-:Y:S06]  /*10cf0*/  @!P0 BRA `(.L_x_4798) ;  /* 0x0000000000048947 */ /* 0x002fec0003800000 */
[----:B------:R-:W-:Y:S01]  /*10d00*/  BPT.TRAP 0x1 ;  /* 0x000000040000795c */ /* 0x000fe20000300000 */
.L_x_4798:
[----:B------:R-:W-:Y:S01]  /*10d10*/  IMAD R191, R18, 0x8, R2 ;  /* 0x0000000812bf7824 */ /* 0x000fe200078e0202 */
[----:B------:R-:W-:-:S04]  /*10d20*/  SHF.L.U32 R208, R19, 0x1f, RZ ;  /* 0x0000001f13d07819 */ /* 0x000fc800000006ff */
[----:B------:R1:W2:Y:S01]  /*10d30*/  SYNCS.PHASECHK.TRANS64.TRYWAIT P2, [R191+URZ+0x28c30], R208 ;  /* 0x028c30d0bf0075a7 */ /* 0x0002a2000804017f */
[----:B------:R-:W-:Y:S05]  /*10d40*/  @!P0 BRA `(.L_x_4799) ;  /* 0x0000000000048947 */ /* 0x000fea0003800000 */
[----:B------:R-:W-:Y:S01]  /*10d50*/  BPT.TRAP 0x1 ;  /* 0x000000040000795c */ /* 0x000fe20000300000 */
.L_x_4799:
[----:B------:R-:W-:Y:S01]  /*10d60*/  BSSY B1, `(.L_x_4800) ;  /* 0x0000006000017945 */ /* 0x000fe20003800000 */
[----:B------:R-:W-:Y:S01]  /*10d70*/  IMAD R20, R18, 0x200, R14 ;  /* 0x0000020012147824 */ /* 0x000fe200078e020e */
[----:B------:R-:W-:Y:S02]  /*10d80*/  MOV R21, 0x40000040 ;  /* 0x4000004000157802 */ /* 0x000fe40000000f00 */
[----:B--2---:R-:W-:Y:S05]  /*10d90*/  @P2 BRA `(.L_x_4801) ;  /* 0x0000000000082947 */ /* 0x004fea0003800000 */
[----:B------:R-:W2:Y:S02]  /*10da0*/  SYNCS.PHASECHK.TRANS64.TRYWAIT P2, [R191+URZ+0x28c30], R208 ;  /* 0x028c30d0bf0075a7 */ /* 0x000ea4000804017f */
[----:B--2---:R-:W-:Y:S05]  /*10db0*/  @!P2 BRA `(.L_x_4802) ;  /* 0x000000cc00f8a947 */ /* 0x004fea0003800000 */
.L_x_4801:
[----:B------:R-:W-:Y:S05]  /*10dc0*/  BSYNC B1 ;  /* 0x0000000000017941 */ /* 0x000fea0003800000 */
.L_x_4800:
        /* <DEDUP_REMOVED lines=26> */
[----:B------:R-:W-:Y:S01]  /*10f70*/  R2UR UR6, R20 ;  /* 0x00000000140672ca */ /* 0x000fe200000e0000 */
[----:B------:R-:W-:Y:S01]  /*10f80*/  @!P1 VIADD R20, R191, 0x28c40 ;  /* 0x00028c40bf149836 */ /* 0x000fe20000000000 */
[----:B------:R-:W-:Y:S02]  /*10f90*/  R2UR UR7, R21 ;  /* 0x00000000150772ca */ /* 0x000fe400000e0000 */
[----:B------:R-:W-:Y:S02]  /*10fa0*/  R2UR UR4, R6 ;  /* 0x00000000060472ca */ /* 0x000fe400000e0000 */
[----:B------:R-:W-:Y:S02]  /*10fb0*/  R2UR UR5, R7 ;  /* 0x00000000070572ca */ /* 0x000fe400000e0000 */
[----:B------:R-:W-:Y:S01]  /*10fc0*/  @!P1 PRMT R20, RZ, 0x654, R20 ;  /* 0x00000654ff149816 */ /* 0x000fe20000000014 */
[----:B------:R-:W-:-:S02]  /*10fd0*/  WARPGROUP.DEPBAR.LE gsb0, 0x0 ;  /* 0x00008000000079c5 */ /* 0x000fc40000010000 */
[----:B------:R-:W-:-:S08]  /*10fe0*/  WARPGROUP.ARRIVE ;  /* 0x00000000000079c5 */ /* 0x000fd00000000000 */
        /* <DEDUP_REMOVED lines=38> */
[----:B------:R-:W-:Y:S01]  /*11250*/  ULDC UR4, c[0x0][0x9e0] ;  /* 0x0002780000047ab9 */ /* 0x000fe20000000800 */
[----:B---3--:R-:W-:-:S06]  /*11260*/  IADD3 R20, R184, 0x1, -R179 ;  /* 0x00000001b8147810 */ /* 0x008fcc0007ffe8b3 */
[----:B------:R-:W3:Y:S01]  /*11270*/  MUFU.TANH R153, R153 ;  /* 0x0000009900997308 */ /* 0x000ee20000002400 */
[----:B------:R-:W-:-:S07]  /*11280*/  IADD3 R20, -R22, R20, -R185 ;  /* 0x0000001416147210 */ /* 0x000fce0007ffe9b9 */
[----:B------:R-:W0:Y:S01]  /*11290*/  MUFU.TANH R15, R15 ;  /* 0x0000000f000f7308 */ /* 0x000e220000002400 */
[C---:B------:R-:W-:Y:S02]  /*112a0*/  VIADD R215, R20.reuse, UR4 ;  /* 0x0000000414d77c36 */ /* 0x040fe40008000000 */
[----:B------:R-:W-:-:S03]  /*112b0*/  VIADD R217, R20, UR37 ;  /* 0x0000002514d97c36 */ /* 0x000fc60008000000 */
[C---:B------:R-:W-:Y:S01]  /*112c0*/  IADD3 R181, R0.reuse, R215, RZ ;  /* 0x000000d700b57210 */ /* 0x040fe20007ffe0ff */
[----:B------:R-:W-:Y:S01]  /*112d0*/  IMAD.IADD R183, R0, 0x1, R217 ;  /* 0x0000000100b77824 */ /* 0x000fe200078e02d9 */
        /* <DEDUP_REMOVED lines=29> */
[----:B---34-:R-:W-:Y:S05]  /*114b0*/  @!P5 BRA `(.L_x_4803) ;  /* 0x000000000064d947 */ /* 0x018fea0003800000 */
[----:B------:R-:W-:Y:S01]  /*114c0*/  IADD3 R227, R0, R184, -R185 ;  /* 0x000000b800e37210 */ /* 0x000fe20007ffe8b9 */
[----:B------:R-:W-:Y:S03]  /*114d0*/  BSSY B1, `(.L_x_4804) ;  /* 0x0000013000017945 */ /* 0x000fe60003800000 */
[----:B------:R-:W-:-:S13]  /*114e0*/  ISETP.GT.AND P2, PT, R227, -0x1, PT ;  /* 0xffffffffe300780c */ /* 0x000fda0003f44270 */
[----:B------:R-:W-:Y:S05]  /*114f0*/  @P2 BRA `(.L_x_4805) ;  /* 0x0000000000242947 */ /* 0x000fea0003800000 */
[----:B------:R-:W-:Y:S01]  /*11500*/  ULDC UR4, c[0x0][0x9e4] ;  /* 0x0002790000047ab9 */ /* 0x000fe20000000800 */
[----:B------:R-:W-:Y:S01]  /*11510*/  LOP3.LUT R227, RZ, R227, RZ, 0x33, !PT ;  /* 0x000000e3ffe37212 */ /* 0x000fe200078e33ff */
[----:B0-----:R-:W-:-:S05]  /*11520*/  IMAD.U32 R216, RZ, RZ, UR4 ;  /* 0x00000004ffd87e24 */ /* 0x001fca000f8e00ff */
[----:B------:R-:W-:-:S13]  /*11530*/  ISETP.NE.AND P2, PT, R216, 0x1, PT ;  /* 0x00000001d800780c */ /* 0x000fda0003f45270 */
[----:B------:R-:W0:Y:S02]  /*11540*/  @P2 LDC.64 R20, c[0x0][0x9e8] ;  /* 0x00027a00ff142b82 */ /* 0x000e240000000a00 */
[----:B0-----:R-:W-:-:S05]  /*11550*/  @P2 IMAD.HI.U32 R20, R227, R20, RZ ;  /* 0x00000014e3142227 */ /* 0x001fca00078e00ff */
[----:B------:R-:W-:-:S04]  /*11560*/  @P2 SHF.R.U32.HI R227, RZ, R21, R20 ;  /* 0x00000015ffe32219 */ /* 0x000fc80000011614 */
[----:B------:R-:W-:Y:S01]  /*11570*/  LOP3.LUT R20, RZ, R227, RZ, 0x33, !PT ;  /* 0x000000e3ff147212 */ /* 0x000fe200078e33ff */
[----:B------:R-:W-:Y:S06]  /*11580*/  BRA `(.L_x_4806) ;  /* 0x00000000001c7947 */ /* 0x000fec0003800000 */
.L_x_4805:
[----:B------:R-:W-:Y:S02]  /*11590*/  ULDC UR4, c[0x0][0x9e4] ;  /* 0x0002790000047ab9 */ /* 0x000fe40000000800 */
[----:B0-----:R-:W-:-:S05]  /*115a0*/  IMAD.U32 R216, RZ, RZ, UR4 ;  /* 0x00000004ffd87e24 */ /* 0x001fca000f8e00ff */
[----:B------:R-:W-:-:S13]  /*115b0*/  ISETP.NE.AND P2, PT, R216, 0x1, PT ;  /* 0x00000001d800780c */ /* 0x000fda0003f45270 */
[----:B------:R-:W0:Y:S02]  /*115c0*/  @P2 LDC.64 R20, c[0x0][0x9e8] ;  /* 0x00027a00ff142b82 */ /* 0x000e240000000a00 */
[----:B0-----:R-:W-:-:S04]  /*115d0*/  @P2 IMAD.HI.U32 R182, R227, R20, RZ ;  /* 0x00000014e3b62227 */ /* 0x001fc800078e00ff */
[----:B------:R-:W-:Y:S01]  /*115e0*/  IMAD.MOV.U32 R20, RZ, RZ, R227 ;  /* 0x000000ffff147224 */ /* 0x000fe200078e00e3 */
[----:B------:R-:W-:-:S07]  /*115f0*/  @P2 SHF.R.U32.HI R20, RZ, R21, R182 ;  /* 0x00000015ff142219 */ /* 0x000fce00000116b6 */
.L_x_4806:
[----:B------:R-:W-:Y:S05]  /*11600*/  BSYNC B1 ;  /* 0x0000000000017941 */ /* 0x000fea0003800000 */
.L_x_4804:
[----:B------:R-:W-:-:S05]  /*11610*/  IMAD R21, R20, R216, -R179 ;  /* 0x000000d814157224 */ /* 0x000fca00078e0ab3 */
[----:B------:R-:W-:-:S04]  /*11620*/  IADD3 R20, -R22, R21, RZ ;  /* 0x0000001516147210 */ /* 0x000fc80007ffe1ff */
[----:B------:R-:W-:Y:S02]  /*11630*/  VIADDMNMX R181, R20, R216, R181, PT ;  /* 0x000000d814b57246 */ /* 0x000fe400038001b5 */
[----:B------:R-:W-:-:S07]  /*11640*/  VIMNMX R183, R183, R20, !PT ;  /* 0x00000014b7b77248 */ /* 0x000fce0007fe0100 */
.L_x_4803:
[----:B------:R-:W-:Y:S02]  /*11650*/  ISETP.GT.AND P2, PT, R9, -0x1, PT ;  /* 0xffffffff0900780c */ /* 0x000fe40003f44270 */
[----:B------:R-:W-:Y:S02]  /*11660*/  IADD3 R215, R215, 0x8, R0 ;  /* 0x00000008d7d77810 */ /* 0x000fe40007ffe000 */
[C---:B------:R-:W-:Y:S02]  /*11670*/  ISETP.GT.AND P3, PT, R183.reuse, RZ, P2 ;  /* 0x000000ffb700720c */ /* 0x040fe40001764270 */
[----:B------:R-:W-:Y:S02]  /*11680*/  ISETP.GT.AND P6, PT, R183, 0x1, P2 ;  /* 0x00000001b700780c */ /* 0x000fe400017c4270 */
        /* <DEDUP_REMOVED lines=8> */
[----:B0-----:R-:W-:Y:S02]  /*11710*/  FSEL R156, R156, -INF , !P3 ;  /* 0xff8000009c9c7808 */ /* 0x001fe40005800000 */
        /* <DEDUP_REMOVED lines=35> */
[----:B------:R-:W-:Y:S02]  /*11950*/  FSEL R177, R177, -INF , !P6 ;  /* 0xff800000b1b17808 */ /* 0x000fe40007000000 */
[----:B------:R-:W-:Y:S02]  /*11960*/  FSEL R178, R178, -INF , !P3 ;  /* 0xff800000b2b27808 */ /* 0x000fe40005800000 */
[----:B------:R-:W-:Y:S01]  /*11970*/  FSEL R180, R180, -INF , !P4 ;  /* 0xff800000b4b47808 */ /* 0x000fe20006000000 */
[----:B------:R-:W-:Y:S06]  /*11980*/  @!P5 BRA `(.L_x_4807) ;  /* 0x000000000068d947 */ /* 0x000fec0003800000 */
[----:B------:R-:W-:Y:S01]  /*11990*/  ISETP.GT.AND P3, PT, R189, -0x1, PT ;  /* 0xffffffffbd00780c */ /* 0x000fe20003f64270 */
[----:B------:R-:W-:-:S12]  /*119a0*/  BSSY B1, `(.L_x_4808) ;  /* 0x0000014000017945 */ /* 0x000fd80003800000 */
[----:B------:R-:W-:Y:S05]  /*119b0*/  @P3 BRA `(.L_x_4809) ;  /* 0x00000000002c3947 */ /* 0x000fea0003800000 */
[----:B------:R-:W-:Y:S01]  /*119c0*/  ULDC UR4, c[0x0][0x9e4] ;  /* 0x0002790000047ab9 */ /* 0x000fe20000000800 */
[----:B------:R-:W-:Y:S02]  /*119d0*/  VIADD R153, R0, 0x8 ;  /* 0x0000000800997836 */ /* 0x000fe40000000000 */
[----:B------:R-:W-:-:S03]  /*119e0*/  IMAD.U32 R157, RZ, RZ, UR4 ;  /* 0x00000004ff9d7e24 */ /* 0x000fc6000f8e00ff */
[----:B------:R-:W-:Y:S02]  /*119f0*/  IADD3 R153, R153, R184, -R185 ;  /* 0x000000b899997210 */ /* 0x000fe40007ffe8b9 */
[----:B------:R-:W-:Y:S02]  /*11a00*/  ISETP.NE.AND P3, PT, R157, 0x1, PT ;  /* 0x000000019d00780c */ /* 0x000fe40003f65270 */
[----:B------:R-:W-:-:S11]  /*11a10*/  LOP3.LUT R153, RZ, R153, RZ, 0x33, !PT ;  /* 0x00000099ff997212 */ /* 0x000fd600078e33ff */
[----:B------:R-:W0:Y:S02]  /*11a20*/  @P3 LDC.64 R20, c[0x0][0x9e8] ;  /* 0x00027a00ff143b82 */ /* 0x000e240000000a00 */
[----:B0-----:R-:W-:-:S05]  /*11a30*/  @P3 IMAD.HI.U32 R20, R153, R20, RZ ;  /* 0x0000001499143227 */ /* 0x001fca00078e00ff */
[----:B------:R-:W-:-:S04]  /*11a40*/  @P3 SHF.R.U32.HI R153, RZ, R21, R20 ;  /* 0x00000015ff993219 */ /* 0x000fc80000011614 */
[----:B------:R-:W-:Y:S01]  /*11a50*/  LOP3.LUT R20, RZ, R153, RZ, 0x33, !PT ;  /* 0x00000099ff147212 */ /* 0x000fe200078e33ff */
[----:B------:R-:W-:Y:S06]  /*11a60*/  BRA `(.L_x_4810) ;  /* 0x00000000001c7947 */ /* 0x000fec0003800000 */
.L_x_4809:
[----:B------:R-:W-:Y:S02]  /*11a70*/  ULDC UR4, c[0x0][0x9e4] ;  /* 0x0002790000047ab9 */ /* 0x000fe40000000800 */
[----:B------:R-:W-:-:S05]  /*11a80*/  IMAD.U32 R157, RZ, RZ, UR4 ;  /* 0x00000004ff9d7e24 */ /* 0x000fca000f8e00ff */
[----:B------:R-:W-:-:S13]  /*11a90*/  ISETP.NE.AND P3, PT, R157, 0x1, PT ;  /* 0x000000019d00780c */ /* 0x000fda0003f65270 */
[----:B------:R-:W0:Y:S02]  /*11aa0*/  @P3 LDC.64 R20, c[0x0][0x9e8] ;  /* 0x00027a00ff143b82 */ /* 0x000e240000000a00 */
[----:B0-----:R-:W-:Y:S01]  /*11ab0*/  @P3 IMAD.HI.U32 R153, R189, R20, RZ ;  /* 0x00000014bd993227 */ /* 0x001fe200078e00ff */
[----:B------:R-:W-:-:S04]  /*11ac0*/  MOV R20, R189 ;  /* 0x000000bd00147202 */ /* 0x000fc80000000f00 */
[----:B------:R-:W-:-:S07]  /*11ad0*/  @P3 SHF.R.U32.HI R20, RZ, R21, R153 ;  /* 0x00000015ff143219 */ /* 0x000fce0000011699 */
.L_x_4810:
[----:B------:R-:W-:Y:S05]  /*11ae0*/  BSYNC B1 ;  /* 0x0000000000017941 */ /* 0x000fea0003800000 */
.L_x_4808:
[----:B------:R-:W-:-:S04]  /*11af0*/  IMAD R179, R20, R157, -R179 ;  /* 0x0000009d14b37224 */ /* 0x000fc800078e0ab3 */
[----:B------:R-:W-:-:S05]  /*11b00*/  IMAD.IADD R20, R179, 0x1, -R22 ;  /* 0x00000001b3147824 */ /* 0x000fca00078e0a16 */
[----:B------:R-:W-:Y:S02]  /*11b10*/  VIADDMNMX R215, R20, R157, R215, PT ;  /* 0x0000009d14d77246 */ /* 0x000fe400038001d7 */
[----:B------:R-:W-:-:S07]  /*11b20*/  VIMNMX R217, R217, R20, !PT ;  /* 0x00000014d9d97248 */ /* 0x000fce0007fe0100 */
.L_x_4807:
[----:B------:R-:W-:Y:S01]  /*11b30*/  FMNMX.FTZ R21, R206, R212, !PT ;  /* 0x000000d4ce157209 */ /* 0x000fe20007810000 */
[----:B------:R-:W-:Y:S01]  /*11b40*/  ULDC UR4, c[0x0][0x988] ;  /* 0x0002620000047ab9 */ /* 0x000fe20000000800 */
[----:B------:R-:W-:Y:S02]  /*11b50*/  ISETP.GT.AND P6, PT, R217, 0x9, P2 ;  /* 0x00000009d900780c */ /* 0x000fe400017c4270 */
[----:B------:R-:W-:Y:S02]  /*11b60*/  FMNMX.FTZ R21, R182, R21, !PT ;  /* 0x00000015b6157209 */ /* 0x000fe40007810000 */
[----:B------:R-:W-:Y:S02]  /*11b70*/  ISETP.LT.OR P6, PT, R215, 0xa, P6 ;  /* 0x0000000ad700780c */ /* 0x000fe400037c1670 */
[----:B------:R-:W-:Y:S02]  /*11b80*/  FMNMX.FTZ R21, R156, R21, !PT ;  /* 0x000000159c157209 */ /* 0x000fe40007810000 */
[----:B------:R-:W-:-:S02]  /*11b90*/  FSEL R155, R155, -INF , !P6 ;  /* 0xff8000009b9b7808 */ /* 0x000fc40007000000 */
[----:B------:R-:W-:Y:S02]  /*11ba0*/  FMNMX.FTZ R21, R216, R21, !PT ;  /* 0x00000015d8157209 */ /* 0x000fe40007810000 */
[C---:B------:R-:W-:Y:S02]  /*11bb0*/  ISETP.GT.AND P4, PT, R217.reuse, 0x1, P2 ;  /* 0x00000001d900780c */ /* 0x040fe40001784270 */
[----:B------:R-:W-:Y:S02]  /*11bc0*/  FMNMX.FTZ R21, R160, R21, !PT ;  /* 0x00000015a0157209 */ /* 0x000fe40007810000 */
[----:B------:R-:W-:Y:S02]  /*11bd0*/  ISETP.GT.AND P6, PT, R217, 0x18, P2 ;  /* 0x00000018d900780c */ /* 0x000fe400017c4270 */
[----:B------:R-:W-:Y:S02]  /*11be0*/  FMNMX.FTZ R21, R228, R21, !PT ;  /* 0x00000015e4157209 */ /* 0x000fe40007810000 */
[----:B------:R-:W-:-:S02]  /*11bf0*/  ISETP.LT.OR P4, PT, R215, 0x2, P4 ;  /* 0x00000002d700780c */ /* 0x000fc40002781670 */
[----:B------:R-:W-:Y:S02]  /*11c00*/  FMNMX.FTZ R21, R164, R21, !PT ;  /* 0x00000015a4157209 */ /* 0x000fe40007810000 */
[----:B------:R-:W-:Y:S02]  /*11c10*/  ISETP.LT.OR P6, PT, R215, 0x19, P6 ;  /* 0x00000019d700780c */ /* 0x000fe400037c1670 */
[----:B------:R-:W-:Y:S02]  /*11c20*/  FMNMX.FTZ R21, R230, R21, !PT ;  /* 0x00000015e6157209 */ /* 0x000fe40007810000 */
[----:B------:R-:W-:Y:S02]  /*11c30*/  FSEL R152, R152, -INF , !P4 ;  /* 0xff80000098987808 */ /* 0x000fe40006000000 */
        /* <DEDUP_REMOVED lines=16> */
[----:B------:R-:W-:Y:S01]  /*11d40*/  ISETP.GT.AND P6, PT, R217, RZ, P2 ;  /* 0x000000ffd900720c */ /* 0x000fe200017c4270 */
[----:B------:R-:W0:Y:S01]  /*11d50*/  SHFL.BFLY PT, R20, R21, 0x2, 0x1f ;  /* 0x0c401f0015147f89 */ /* 0x000e2200000e0000 */
[C---:B------:R-:W-:Y:S02]  /*11d60*/  ISETP.LT.OR P4, PT, R215.reuse, 0x1a, P4 ;  /* 0x0000001ad700780c */ /* 0x040fe40002781670 */
[----:B------:R-:W-:Y:S02]  /*11d70*/  ISETP.LT.OR P6, PT, R215, 0x1, P6 ;  /* 0x00000001d700780c */ /* 0x000fe400037c1670 */
[----:B------:R-:W-:-:S02]  /*11d80*/  ISETP.GT.AND P3, PT, R217, 0x8, P2 ;  /* 0x00000008d900780c */ /* 0x000fc40001764270 */
[----:B------:R-:W-:Y:S02]  /*11d90*/  FSEL R163, R163, -INF , !P4 ;  /* 0xff800000a3a37808 */ /* 0x000fe40006000000 */
[----:B------:R-:W-:Y:S02]  /*11da0*/  FSEL R153, R15, -INF , !P6 ;  /* 0xff8000000f997808 */ /* 0x000fe40007000000 */
[----:B------:R-:W-:Y:S02]  /*11db0*/  ISETP.GT.AND P4, PT, R217, 0x28, P2 ;  /* 0x00000028d900780c */ /* 0x000fe40001784270 */
[C---:B------:R-:W-:Y:S02]  /*11dc0*/  ISETP.LT.OR P3, PT, R215.reuse, 0x9, P3 ;  /* 0x00000009d700780c */ /* 0x040fe40001f61670 */
[----:B------:R-:W-:Y:S02]  /*11dd0*/  ISETP.LT.OR P4, PT, R215, 0x29, P4 ;  /* 0x00000029d700780c */ /* 0x000fe40002781670 */
[----:B------:R-:W-:-:S02]  /*11de0*/  FSEL R154, R154, -INF , !P3 ;  /* 0xff8000009a9a7808 */ /* 0x000fc40005800000 */
[----:B------:R-:W-:Y:S02]  /*11df0*/  FSEL R170, R170, -INF , !P4 ;  /* 0xff800000aaaa7808 */ /* 0x000fe40006000000 */
[C---:B------:R-:W-:Y:S02]  /*11e00*/  ISETP.GT.AND P4, PT, R217.reuse, 0x30, P2 ;  /* 0x00000030d900780c */ /* 0x040fe40001784270 */
[----:B------:R-:W-:Y:S02]  /*11e10*/  ISETP.GT.AND P3, PT, R217, 0x11, P2 ;  /* 0x00000011d900780c */ /* 0x000fe40001764270 */
[----:B0-----:R-:W-:Y:S02]  /*11e20*/  FMNMX.FTZ R20, R21, R20, !PT ;  /* 0x0000001415147209 */ /* 0x001fe40007810000 */
[----:B------:R-:W-:Y:S02]  /*11e30*/  FMNMX.FTZ R21, R153, R213, !PT ;  /* 0x000000d599157209 */ /* 0x000fe40007810000 */
[----:B------:R-:W-:Y:S01]  /*11e40*/  ISETP.LT.OR P4, PT, R215, 0x31, P4 ;  /* 0x00000031d700780c */ /* 0x000fe20002781670 */
[----:B------:R-:W0:Y:S01]  /*11e50*/  SHFL.BFLY PT, R157, R20, 0x1, 0x1f ;  /* 0x0c201f00149d7f89 */ /* 0x000e2200000e0000 */
[----:B------:R-:W-:-:S02]  /*11e60*/  FMNMX.FTZ R21, R152, R21, !PT ;  /* 0x0000001598157209 */ /* 0x000fc40007810000 */
[----:B------:R-:W-:Y:S02]  /*11e70*/  ISETP.LT.OR P3, PT, R215, 0x12, P3 ;  /* 0x00000012d700780c */ /* 0x000fe40001f61670 */
[----:B------:R-:W-:Y:S02]  /*11e80*/  FSEL R172, R172, -INF , !P4 ;  /* 0xff800000acac7808 */ /* 0x000fe40006000000 */
[----:B------:R-:W-:Y:S02]  /*11e90*/  FSEL R159, R159, -INF , !P3 ;  /* 0xff8000009f9f7808 */ /* 0x000fe40005800000 */
[C---:B------:R-:W-:Y:S02]  /*11ea0*/  ISETP.GT.AND P3, PT, R217.reuse, 0x20, P2 ;  /* 0x00000020d900780c */ /* 0x040fe40001764270 */
[----:B------:R-:W-:Y:S02]  /*11eb0*/  ISETP.GT.AND P6, PT, R217, 0x31, P2 ;  /* 0x00000031d900780c */ /* 0x000fe400017c4270 */
[----:B------:R-:W-:-:S02]  /*11ec0*/  ISETP.LT.OR P3, PT, R215, 0x21, P3 ;  /* 0x00000021d700780c */ /* 0x000fc40001f61670 */
[----:B------:R-:W-:Y:S02]  /*11ed0*/  ISETP.LT.OR P6, PT, R215, 0x32, P6 ;  /* 0x00000032d700780c */ /* 0x000fe400037c1670 */
[----:B------:R-:W-:Y:S02]  /*11ee0*/  FSEL R166, R166, -INF , !P3 ;  /* 0xff800000a6a67808 */ /* 0x000fe40005800000 */
[----:B------:R-:W-:-:S04]  /*11ef0*/  ISETP.GT.AND P3, PT, R217, 0x29, P2 ;  /* 0x00000029d900780c */ /* 0x000fc80001764270 */
[----:B------:R-:W-:Y:S02]  /*11f00*/  ISETP.LT.OR P3, PT, R215, 0x2a, P3 ;  /* 0x0000002ad700780c */ /* 0x000fe40001f61670 */
[----:B0-----:R-:W-:Y:S02]  /*11f10*/  FMNMX.FTZ R15, R20, R157, !PT ;  /* 0x0000009d140f7209 */ /* 0x001fe40007810000 */
[----:B------:R-:W-:Y:S01]  /*11f20*/  FMNMX.FTZ R20, R154, R21, !PT ;  /* 0x000000159a147209 */ /* 0x000fe20007810000 */
[----:B------:R-:W-:Y:S01]  /*11f30*/  IMAD.U32 R21, RZ, RZ, UR4 ;  /* 0x00000004ff157e24 */ /* 0x000fe2000f8e00ff */
[----:B------:R-:W-:Y:S02]  /*11f40*/  FSETP.NEU.FTZ.AND P4, PT, R15, -INF , PT ;  /* 0xff8000000f00780b */ /* 0x000fe40003f9d000 */
[----:B------:R-:W-:Y:S01]  /*11f50*/  FMNMX.FTZ R157, R155, R20, !PT ;  /* 0x000000149b9d7209 */ /* 0x000fe20007810000 */
[----:B------:R-:W-:Y:S01]  /*11f60*/  FMUL.FTZ R161, R15, R21 ;  /* 0x000000150fa17220 */ /* 0x000fe20000410000 */
[----:B------:R-:W-:-:S02]  /*11f70*/  FSEL R171, R171, -INF , !P3 ;  /* 0xff800000abab7808 */ /* 0x000fc40005800000 */
[----:B------:R-:W-:Y:S02]  /*11f80*/  FMNMX.FTZ R20, R158, R157, !PT ;  /* 0x0000009d9e147209 */ /* 0x000fe40007810000 */
[----:B------:R-:W-:Y:S02]  /*11f90*/  FSEL R157, R161, RZ, P4 ;  /* 0x000000ffa19d7208 */ /* 0x000fe40002000000 */
[----:B------:R-:W-:Y:S02]  /*11fa0*/  FMNMX.FTZ R161, R159, R20, !PT ;  /* 0x000000149fa17209 */ /* 0x000fe40007810000 */
[C---:B------:R-:W-:Y:S01]  /*11fb0*/  ISETP.GT.AND P3, PT, R217.reuse, 0x38, P2 ;  /* 0x00000038d900780c */ /* 0x040fe20001764270 */
[--C-:B------:R-:W-:Y:S01]  /*11fc0*/  FFMA.FTZ R175, R182, R21, -R157.reuse ;  /* 0x00000015b6af7223 */ /* 0x100fe2000001089d */
[----:B------:R-:W-:Y:S01]  /*11fd0*/  FMNMX.FTZ R20, R162, R161, !PT ;  /* 0x000000a1a2147209 */ /* 0x000fe20007810000 */
[-CC-:B------:R-:W-:Y:S01]  /*11fe0*/  FFMA.FTZ R206, R206, R21.reuse, -R157.reuse ;  /* 0x00000015cece7223 */ /* 0x180fe2000001089d */
[----:B------:R-:W-:Y:S01]  /*11ff0*/  ISETP.GT.AND P2, PT, R217, 0x39, P2 ;  /* 0x00000039d900780c */ /* 0x000fe20001744270 */
[-CC-:B------:R-:W-:Y:S01]  /*12000*/  FFMA.FTZ R156, R156, R21.reuse, -R157.reuse ;  /* 0x000000159c9c7223 */ /* 0x180fe2000001089d */
[----:B------:R-:W-:Y:S01]  /*12010*/  FMNMX.FTZ R161, R163, R20, !PT ;  /* 0x00000014a3a17209 */ /* 0x000fe20007810000 */
[--C-:B------:R-:W-:Y:S01]  /*12020*/  FFMA.FTZ R216, R216, R21, -R157.reuse ;  /* 0x00000015d8d87223 */ /* 0x100fe2000001089d */
[----:B------:R-:W-:Y:S01]  /*12030*/  ISETP.LT.OR P3, PT, R215, 0x39, P3 ;  /* 0x00000039d700780c */ /* 0x000fe20001f61670 */
[----:B------:R-:W-:Y:S01]  /*12040*/  MUFU.EX2 R206, R206 ;  /* 0x000000ce00ce7308 */ /* 0x000fe20000000800 */
[----:B------:R-:W-:Y:S01]  /*12050*/  FMNMX.FTZ R20, R166, R161, !PT ;  /* 0x000000a1a6147209 */ /* 0x000fe20007810000 */
[-CC-:B------:R-:W-:Y:S01]  /*12060*/  FFMA.FTZ R160, R160, R21.reuse, -R157.reuse ;  /* 0x00000015a0a07223 */ /* 0x180fe2000001089d */
[----:B------:R-:W-:Y:S01]  /*12070*/  FSEL R182, R173, -INF , !P6 ;  /* 0xff800000adb67808 */ /* 0x000fe20007000000 */
[-CC-:B------:R-:W-:Y:S01]  /*12080*/  FFMA.FTZ R164, R164, R21.reuse, -R157.reuse ;  /* 0x00000015a4a47223 */ /* 0x180fe2000001089d */
[----:B------:R-:W-:Y:S01]  /*12090*/  FMNMX.FTZ R165, R167, R20, !PT ;  /* 0x00000014a7a57209 */ /* 0x000fe20007810000 */
[--C-:B------:R-:W-:Y:S01]  /*120a0*/  FFMA.FTZ R173, R230, R21, -R157.reuse ;  /* 0x00000015e6ad7223 */ /* 0x100fe2000001089d */
[----:B------:R-:W-:Y:S01]  /*120b0*/  ISETP.LT.OR P2, PT, R215, 0x3a, P2 ;  /* 0x0000003ad700780c */ /* 0x000fe20001741670 */
[----:B------:R0:W-:Y:S01]  /*120c0*/  MUFU.EX2 R161, R175 ;  /* 0x000000af00a17308 */ /* 0x0001e20000000800 */
[----:B------:R-:W-:Y:S01]  /*120d0*/  FMNMX.FTZ R20, R170, R165, !PT ;  /* 0x000000a5aa147209 */ /* 0x000fe20007810000 */
[-CC-:B------:R-:W-:Y:S01]  /*120e0*/  FFMA.FTZ R168, R168, R21.reuse, -R157.reuse ;  /* 0x00000015a8a87223 */ /* 0x180fe2000001089d */
[----:B------:R-:W-:Y:S01]  /*120f0*/  FSEL R174, R174, -INF , !P3 ;  /* 0xff800000aeae7808 */ /* 0x000fe20005800000 */
[-CC-:B------:R-:W-:Y:S01]  /*12100*/  FFMA.FTZ R179, R232, R21.reuse, -R157.reuse ;  /* 0x00000015e8b37223 */ /* 0x180fe2000001089d */
[----:B------:R-:W-:Y:S01]  /*12110*/  FMNMX.FTZ R165, R171, R20, !PT ;  /* 0x00000014aba57209 */ /* 0x000fe20007810000 */
[--C-:B------:R-:W-:Y:S01]  /*12120*/  FFMA.FTZ R181, R234, R21, -R157.reuse ;  /* 0x00000015eab57223 */ /* 0x100fe2000001089d */
[----:B------:R-:W-:Y:S01]  /*12130*/  FSEL R176, R176, -INF , !P2 ;  /* 0xff800000b0b07808 */ /* 0x000fe20005000000 */
[----:B------:R-:W-:Y:S01]  /*12140*/  MUFU.EX2 R156, R156 ;  /* 0x0000009c009c7308 */ /* 0x000fe20000000800 */
[----:B------:R-:W-:Y:S01]  /*12150*/  FMNMX.FTZ R169, R172, R165, !PT ;  /* 0x000000a5aca97209 */ /* 0x000fe20007810000 */
[-CC-:B------:R-:W-:Y:S01]  /*12160*/  FFMA.FTZ R214, R214, R21.reuse, -R157.reuse ;  /* 0x00000015d6d67223 */ /* 0x180fe2000001089d */
[----:B------:R-:W-:-:S02]  /*12170*/  FFMA.FTZ R183, R236, R21, -R157 ;  /* 0x00000015ecb77223 */ /* 0x000fc4000001089d */
[----:B------:R-:W-:-:S03]  /*12180*/  FMNMX.FTZ R169, R182, R169, !PT ;  /* 0x000000a9b6a97209 */ /* 0x000fc60007810000 */
[----:B------:R3:W-:Y:S01]  /*12190*/  MUFU.EX2 R165, R216 ;  /* 0x000000d800a57308 */ /* 0x0007e20000000800 */
[----:B------:R-:W-:-:S04]  /*121a0*/  FMNMX.FTZ R169, R174, R169, !PT ;  /* 0x000000a9aea97209 */ /* 0x000fc80007810000 */
[----:B------:R-:W-:Y:S01]  /*121b0*/  FMNMX.FTZ R20, R176, R169, !PT ;  /* 0x000000a9b0147209 */ /* 0x000fe20007810000 */
[----:B------:R-:W-:Y:S02]  /*121c0*/  FFMA.FTZ R169, R228, R21, -R157 ;  /* 0x00000015e4a97223 */ /* 0x000fe4000001089d */
[----:B------:R-:W-:Y:S02]  /*121d0*/  MUFU.EX2 R160, R160 ;  /* 0x000000a000a07308 */ /* 0x000fe40000000800 */
[----:B0-----:R-:W0:Y:S06]  /*121e0*/  SHFL.BFLY PT, R175, R20, 0x2, 0x1f ;  /* 0x0c401f0014af7f89 */ /* 0x001e2c00000e0000 */
[----:B------:R-:W-:Y:S08]  /*121f0*/  MUFU.EX2 R169, R169 ;  /* 0x000000a900a97308 */ /* 0x000ff00000000800 */
[----:B------:R-:W-:Y:S08]  /*12200*/  MUFU.EX2 R164, R164 ;  /* 0x000000a400a47308 */ /* 0x000ff00000000800 */
[----:B------:R-:W-:Y:S01]  /*12210*/  MUFU.EX2 R173, R173 ;  /* 0x000000ad00ad7308 */ /* 0x000fe20000000800 */
[----:B0-----:R-:W-:-:S02]  /*12220*/  FMNMX.FTZ R207, R20, R175, !PT ;  /* 0x000000af14cf7209 */ /* 0x001fc40007810000 */
[----:B------:R-:W-:-:S03]  /*12230*/  FSEL R175, R15, RZ, P4 ;  /* 0x000000ff0faf7208 */ /* 0x000fc60002000000 */
[----:B------:R-:W0:Y:S02]  /*12240*/  SHFL.BFLY PT, R20, R207, 0x1, 0x1f ;  /* 0x0c201f00cf147f89 */ /* 0x000e2400000e0000 */
[----:B------:R-:W-:Y:S01]  /*12250*/  MUFU.EX2 R168, R168 ;  /* 0x000000a800a87308 */ /* 0x000fe20000000800 */
[----:B------:R-:W-:-:S04]  /*12260*/  FADD.FTZ R212, -R175, R212 ;  /* 0x000000d4afd47221 */ /* 0x000fc80000010100 */
[-C--:B------:R-:W-:Y:S01]  /*12270*/  FMUL.FTZ R175, R212, R21.reuse ;  /* 0x00000015d4af7220 */ /* 0x080fe20000410000 */
[-CC-:B------:R-:W-:Y:S01]  /*12280*/  FFMA.FTZ R212, R177, R21.reuse, -R157.reuse ;  /* 0x00000015b1d47223 */ /* 0x180fe2000001089d */
[-CC-:B------:R-:W-:Y:S01]  /*12290*/  FFMA.FTZ R177, R178, R21.reuse, -R157.reuse ;  /* 0x00000015b2b17223 */ /* 0x180fe2000001089d */
[----:B------:R-:W-:Y:S01]  /*122a0*/  FFMA.FTZ R178, R180, R21, -R157 ;  /* 0x00000015b4b27223 */ /* 0x000fe2000001089d */
[----:B------:R-:W-:Y:S01]  /*122b0*/  IMAD.MOV R157, RZ, RZ, -R194 ;  /* 0x000000ffff9d7224 */ /* 0x000fe200078e0ac2 */
[----:B------:R-:W-:Y:S04]  /*122c0*/  MUFU.EX2 R179, R179 ;  /* 0x000000b300b37308 */ /* 0x000fe80000000800 */
[----:B------:R-:W-:-:S04]  /*122d0*/  ISETP.NE.AND P3, PT, R22, R157, PT ;  /* 0x0000009d1600720c */ /* 0x000fc80003f65270 */
[----:B------:R-:W4:Y:S01]  /*122e0*/  MUFU.EX2 R175, R175 ;  /* 0x000000af00af7308 */ /* 0x000f220000000800 */
[----:B0-----:R-:W-:-:S07]  /*122f0*/  FMNMX.FTZ R20, R207, R20, !PT ;  /* 0x00000014cf147209 */ /* 0x001fce0007810000 */
[----:B------:R0:W-:Y:S01]  /*12300*/  MUFU.EX2 R157, R177 ;  /* 0x000000b1009d7308 */ /* 0x0001e20000000800 */
[C---:B------:R-:W-:Y:S01]  /*12310*/  FSETP.NEU.FTZ.AND P2, PT, R20.reuse, -INF , PT ;  /* 0xff8000001400780b */ /* 0x040fe20003f5d000 */
[C---:B---3--:R-:W-:Y:S01]  /*12320*/  FMUL.FTZ R216, R20.reuse, R21 ;  /* 0x0000001514d87220 */ /* 0x048fe20000410000 */
[----:B------:R-:W-:Y:S02]  /*12330*/  @!P3 LEA R209, R209, R192, 0x6 ;  /* 0x000000c0d1d1b211 */ /* 0x000fe400078e30ff */
[----:B------:R-:W-:Y:S02]  /*12340*/  FSEL R228, R20, RZ, P2 ;  /* 0x000000ff14e47208 */ /* 0x000fe40001000000 */
[----:B------:R-:W-:Y:S01]  /*12350*/  FSEL R216, R216, RZ, P2 ;  /* 0x000000ffd8d87208 */ /* 0x000fe20001000000 */
[----:B------:R-:W3:Y:S01]  /*12360*/  MUFU.EX2 R181, R181 ;  /* 0x000000b500b57308 */ /* 0x000ee20000000800 */
[----:B----4-:R-:W-:Y:S01]  /*12370*/  FFMA.FTZ R180, R175, R3, R206 ;  /* 0x00000003afb47223 */ /* 0x010fe200000100ce */
[----:B------:R-:W-:Y:S01]  /*12380*/  FADD.FTZ R228, -R228, R213 ;  /* 0x000000d5e4e47221 */ /* 0x000fe20000010100 */
[----:B------:R-:W-:-:S02]  /*12390*/  @!P3 IMAD R209, R209, 0x4, R2 ;  /* 0x00000004d1d1b824 */ /* 0x000fc400078e0202 */
[-C--:B------:R-:W-:Y:S01]  /*123a0*/  FFMA.FTZ R153, R153, R21.reuse, -R216 ;  /* 0x0000001599997223 */ /* 0x080fe200000108d8 */
[----:B------:R-:W-:Y:S01]  /*123b0*/  FADD.FTZ R3, R161, R180 ;  /* 0x000000b4a1037221 */ /* 0x000fe20000010000 */
[-CC-:B------:R-:W-:Y:S01]  /*123c0*/  FFMA.FTZ R180, R152, R21.reuse, -R216.reuse ;  /* 0x0000001598b47223 */ /* 0x180fe200000108d8 */
[-CC-:B------:R-:W-:Y:S01]  /*123d0*/  FFMA.FTZ R215, R154, R21.reuse, -R216.reuse ;  /* 0x000000159ad77223 */ /* 0x180fe200000108d8 */
[----:B------:R-:W-:Y:S01]  /*123e0*/  MUFU.EX2 R214, R214 ;  /* 0x000000d600d67308 */ /* 0x000fe20000000800 */
[----:B------:R-:W-:Y:S01]  /*123f0*/  FADD.FTZ R230, R156, R3 ;  /* 0x000000039ce67221 */ /* 0x000fe20000010000 */
[-CC-:B------:R-:W-:Y:S01]  /*12400*/  FFMA.FTZ R3, R155, R21.reuse, -R216.reuse ;  /* 0x000000159b037223 */ /* 0x180fe200000108d8 */
[-CC-:B------:R-:W-:Y:S01]  /*12410*/  FFMA.FTZ R155, R162, R21.reuse, -R216.reuse ;  /* 0x00000015a29b7223 */ /* 0x180fe200000108d8 */
[-C--:B------:R-:W-:Y:S01]  /*12420*/  FFMA.FTZ R207, R158, R21.reuse, -R216 ;  /* 0x000000159ecf7223 */ /* 0x080fe200000108d8 */
[----:B0-----:R-:W-:Y:S01]  /*12430*/  FADD.FTZ R177, R165, R230 ;  /* 0x000000e6a5b17221 */ /* 0x001fe20000010000 */
[-CC-:B------:R-:W-:Y:S01]  /*12440*/  FFMA.FTZ R159, R159, R21.reuse, -R216.reuse ;  /* 0x000000159f9f7223 */ /* 0x180fe200000108d8 */
[-CC-:B------:R-:W-:Y:S01]  /*12450*/  FFMA.FTZ R163, R163, R21.reuse, -R216.reuse ;  /* 0x00000015a3a37223 */ /* 0x180fe200000108d8 */
[----:B------:R-:W-:Y:S01]  /*12460*/  MUFU.EX2 R183, R183 ;  /* 0x000000b700b77308 */ /* 0x000fe20000000800 */
[----:B------:R-:W-:Y:S01]  /*12470*/  FADD.FTZ R152, R160, R177 ;  /* 0x000000b1a0987221 */ /* 0x000fe20000010000 */
        /* <DEDUP_REMOVED lines=9> */
[-C--:B------:R-:W-:Y:S01]  /*12510*/  FMUL.FTZ R170, R228, R21.reuse ;  /* 0x00000015e4aa7220 */ /* 0x080fe20000410000 */
[-C--:B------:R-:W-:Y:S01]  /*12520*/  FFMA.FTZ R174, R174, R21.reuse, -R216 ;  /* 0x00000015aeae7223 */ /* 0x080fe200000108d8 */
[----:B------:R-:W-:Y:S01]  /*12530*/  FADD.FTZ R217, R173, R152 ;  /* 0x00000098add97221 */ /* 0x000fe20000010000 */
[----:B------:R-:W-:Y:S01]  /*12540*/  FFMA.FTZ R176, R176, R21, -R216 ;  /* 0x00000015b0b07223 */ /* 0x000fe200000108d8 */
[----:B------:R-:W-:Y:S01]  /*12550*/  F2FP.F16.F32.PACK_AB R154, R165, R156 ;  /* 0x0000009ca59a723e */ /* 0x000fe200000000ff */
[----:B------:R-:W4:Y:S01]  /*12560*/  MUFU.EX2 R178, R178 ;  /* 0x000000b200b27308 */ /* 0x000f220000000800 */
[----:B------:R-:W-:Y:S01]  /*12570*/  FADD.FTZ R152, R168, R217 ;  /* 0x000000d9a8987221 */ /* 0x000fe20000010000 */
[----:B------:R-:W-:Y:S01]  /*12580*/  F2FP.F16.F32.PACK_AB R156, R169, R160 ;  /* 0x000000a0a99c723e */ /* 0x000fe200000000ff */
[----:B------:R1:W-:Y:S01]  /*12590*/  @!P3 STS [R209+0x28800], R175 ;  /* 0x028800afd100b388 */ /* 0x0003e20000000800 */
[C---:B------:R-:W-:Y:S01]  /*125a0*/  F2FP.F16.F32.PACK_AB R160, R179.reuse, R168 ;  /* 0x000000a8b3a0723e */ /* 0x040fe200000000ff */
[----:B------:R-:W-:Y:S01]  /*125b0*/  FADD.FTZ R152, R179, R152 ;  /* 0x00000098b3987221 */ /* 0x000fe20000010000 */
[----:B------:R-:W-:Y:S01]  /*125c0*/  F2FP.F16.F32.PACK_AB R158, R173, R164 ;  /* 0x000000a4ad9e723e */ /* 0x000fe200000000ff */
[----:B------:R-:W-:Y:S01]  /*125d0*/  FMUL.FTZ R24, R24, R175 ;  /* 0x000000af18187220 */ /* 0x000fe20000410000 */
[----:B------:R-:W-:Y:S01]  /*125e0*/  MUFU.EX2 R153, R153 ;  /* 0x0000009900997308 */ /* 0x000fe20000000800 */
[----:B---3--:R-:W-:Y:S01]  /*125f0*/  FADD.FTZ R217, R181, R152 ;  /* 0x00000098b5d97221 */ /* 0x008fe20000010000 */
        /* <DEDUP_REMOVED lines=8> */
[----:B------:R-:W-:Y:S01]  /*12680*/  F2FP.F16.F32.PACK_AB R152, R161, R206 ;  /* 0x000000cea198723e */ /* 0x000fe200000000ff */
[----:B------:R-:W-:Y:S01]  /*12690*/  FMUL.FTZ R33, R33, R175 ;  /* 0x000000af21217220 */ /* 0x000fe20000410000 */
[----:B----4-:R-:W-:Y:S01]  /*126a0*/  F2FP.F16.F32.PACK_AB R166, R178, R157 ;  /* 0x0000009db2a6723e */ /* 0x010fe200000000ff */
[----:B------:R-:W-:Y:S01]  /*126b0*/  FADD.FTZ R162, R212, R217 ;  /* 0x000000d9d4a27221 */ /* 0x000fe20000010000 */
[-C--:B------:R-:W-:Y:S01]  /*126c0*/  FMUL.FTZ R36, R36, R175.reuse ;  /* 0x000000af24247220 */ /* 0x080fe20000410000 */
[----:B------:R-:W-:Y:S01]  /*126d0*/  FMUL.FTZ R37, R37, R175 ;  /* 0x000000af25257220 */ /* 0x000fe20000410000 */
[----:B------:R-:W3:Y:S01]  /*126e0*/  MUFU.EX2 R180, R180 ;  /* 0x000000b400b47308 */ /* 0x000ee20000000800 */
[----:B------:R-:W-:Y:S01]  /*126f0*/  FADD.FTZ R161, R157, R162 ;  /* 0x000000a29da17221 */ /* 0x000fe20000010000 */
[----:B------:R-:W-:Y:S01]  /*12700*/  F2FP.F16.F32.PACK_AB R162, R214, R181 ;  /* 0x000000b5d6a2723e */ /* 0x000fe200000000ff */
[-C--:B------:R-:W-:Y:S01]  /*12710*/  FMUL.FTZ R40, R40, R175.reuse ;  /* 0x000000af28287220 */ /* 0x080fe20000410000 */
[-C--:B------:R-:W-:Y:S01]  /*12720*/  FMUL.FTZ R41, R41, R175.reuse ;  /* 0x000000af29297220 */ /* 0x080fe20000410000 */
[-C--:B------:R-:W-:Y:S01]  /*12730*/  FMUL.FTZ R44, R44, R175.reuse ;  /* 0x000000af2c2c7220 */ /* 0x080fe20000410000 */
[-C--:B------:R-:W-:Y:S01]  /*12740*/  FMUL.FTZ R45, R45, R175.reuse ;  /* 0x000000af2d2d7220 */ /* 0x080fe20000410000 */
[-C--:B------:R-:W-:Y:S01]  /*12750*/  FMUL.FTZ R48, R48, R175.reuse ;  /* 0x000000af30307220 */ /* 0x080fe20000410000 */
[----:B------:R-:W4:Y:S01]  /*12760*/  MUFU.EX2 R215, R215 ;  /* 0x000000d700d77308 */ /* 0x000f220000000800 */
[----:B0-----:R1:W-:Y:S01]  /*12770*/  @!P3 STS [R209+0x28820], R170 ;  /* 0x028820aad100b388 */ /* 0x0013e20000000800 */
[-C--:B------:R-:W-:Y:S01]  /*12780*/  FMUL.FTZ R49, R49, R175.reuse ;  /* 0x000000af31317220 */ /* 0x080fe20000410000 */
[-C--:B------:R-:W-:Y:S01]  /*12790*/  FMUL.FTZ R52, R52, R175.reuse ;  /* 0x000000af34347220 */ /* 0x080fe20000410000 */
[-C--:B------:R-:W-:Y:S01]  /*127a0*/  FMUL.FTZ R53, R53, R175.reuse ;  /* 0x000000af35357220 */ /* 0x080fe20000410000 */
[-C--:B------:R-:W-:Y:S01]  /*127b0*/  FMUL.FTZ R56, R56, R175.reuse ;  /* 0x000000af38387220 */ /* 0x080fe20000410000 */
[-C--:B------:R-:W-:Y:S01]  /*127c0*/  FMUL.FTZ R57, R57, R175.reuse ;  /* 0x000000af39397220 */ /* 0x080fe20000410000 */
[-C--:B------:R-:W-:Y:S01]  /*127d0*/  FMUL.FTZ R60, R60, R175.reuse ;  /* 0x000000af3c3c7220 */ /* 0x080fe20000410000 */
[----:B------:R0:W5:Y:S01]  /*127e0*/  MUFU.EX2 R216, R3 ;  /* 0x0000000300d87308 */ /* 0x0001620000000800 */
        /* <DEDUP_REMOVED lines=24> */
[----:B0-----:R-:W-:Y:S01]  /*12970*/  FFMA.FTZ R155, R170, R8, R153 ;  /* 0x00000008aa9b7223 */ /* 0x001fe20000010099 */
[----:B---3--:R-:W-:Y:S01]  /*12980*/  F2FP.F16.F32.PACK_AB R153, R180, R153 ;  /* 0x00000099b499723e */ /* 0x008fe200000000ff */
[-C--:B------:R-:W-:Y:S01]  /*12990*/  FMUL.FTZ R101, R101, R175.reuse ;  /* 0x000000af65657220 */ /* 0x080fe20000410000 */
[-C--:B------:R-:W-:Y:S01]  /*129a0*/  FMUL.FTZ R104, R104, R175.reuse ;  /* 0x000000af68687220 */ /* 0x080fe20000410000 */
[----:B------:R-:W-:Y:S01]  /*129b0*/  FADD.FTZ R8, R180, R155 ;  /* 0x0000009bb4087221 */ /* 0x000fe20000010000 */
[-C--:B------:R-:W-:Y:S01]  /*129c0*/  FMUL.FTZ R105, R105, R175.reuse ;  /* 0x000000af69697220 */ /* 0x080fe20000410000 */
[-C--:B------:R-:W-:Y:S01]  /*129d0*/  FMUL.FTZ R108, R108, R175.reuse ;  /* 0x000000af6c6c7220 */ /* 0x080fe20000410000 */
[----:B------:R-:W0:Y:S01]  /*129e0*/  MUFU.EX2 R178, R163 ;  /* 0x000000a300b27308 */ /* 0x000e220000000800 */
[----:B----4-:R-:W-:Y:S01]  /*129f0*/  FADD.FTZ R155, R215, R8 ;  /* 0x00000008d79b7221 */ /* 0x010fe20000010000 */
[-C--:B------:R-:W-:Y:S01]  /*12a00*/  FMUL.FTZ R109, R109, R175.reuse ;  /* 0x000000af6d6d7220 */ /* 0x080fe20000410000 */
[-C--:B------:R-:W-:Y:S01]  /*12a10*/  FMUL.FTZ R112, R112, R175.reuse ;  /* 0x000000af70707220 */ /* 0x080fe20000410000 */
[-C--:B------:R-:W-:Y:S01]  /*12a20*/  FMUL.FTZ R113, R113, R175.reuse ;  /* 0x000000af71717220 */ /* 0x080fe20000410000 */
[----:B-----5:R-:W-:Y:S01]  /*12a30*/  FADD.FTZ R212, R216, R155 ;  /* 0x0000009bd8d47221 */ /* 0x020fe20000010000 */
[-C--:B------:R-:W-:Y:S01]  /*12a40*/  FMUL.FTZ R116, R116, R175.reuse ;  /* 0x000000af74747220 */ /* 0x080fe20000410000 */
[----:B------:R-:W-:Y:S01]  /*12a50*/  FMUL.FTZ R117, R117, R175 ;  /* 0x000000af75757220 */ /* 0x000fe20000410000 */
[----:B------:R-:W3:Y:S01]  /*12a60*/  MUFU.EX2 R177, R177 ;  /* 0x000000b100b17308 */ /* 0x000ee20000000800 */
[----:B--2---:R-:W-:Y:S01]  /*12a70*/  FADD.FTZ R155, R207, R212 ;  /* 0x000000d4cf9b7221 */ /* 0x004fe20000010000 */
[----:B-1----:R-:W-:Y:S01]  /*12a80*/  F2FP.F16.F32.PACK_AB R157, R168, R207 ;  /* 0x000000cfa89d723e */ /* 0x002fe200000000ff */
[-C--:B------:R-:W-:Y:S01]  /*12a90*/  FMUL.FTZ R120, R120, R175.reuse ;  /* 0x000000af78787220 */ /* 0x080fe20000410000 */
[-C--:B------:R-:W-:Y:S01]  /*12aa0*/  FMUL.FTZ R121, R121, R175.reuse ;  /* 0x000000af79797220 */ /* 0x080fe20000410000 */
[----:B------:R-:W-:Y:S01]  /*12ab0*/  FADD.FTZ R212, R168, R155 ;  /* 0x0000009ba8d47221 */ /* 0x000fe20000010000 */
[-C--:B------:R-:W-:Y:S01]  /*12ac0*/  FMUL.FTZ R124, R124, R175.reuse ;  /* 0x000000af7c7c7220 */ /* 0x080fe20000410000 */
[----:B------:R-:W-:Y:S01]  /*12ad0*/  FMUL.FTZ R125, R125, R175 ;  /* 0x000000af7d7d7220 */ /* 0x000fe20000410000 */
[----:B------:R-:W1:Y:S01]  /*12ae0*/  MUFU.EX2 R206, R167 ;  /* 0x000000a700ce7308 */ /* 0x000e620000000800 */
[----:B------:R-:W-:Y:S01]  /*12af0*/  FADD.FTZ R155, R161, R212 ;  /* 0x000000d4a19b7221 */ /* 0x000fe20000010000 */
[----:B0-----:R-:W-:Y:S01]  /*12b00*/  F2FP.F16.F32.PACK_AB R159, R178, R161 ;  /* 0x000000a1b29f723e */ /* 0x001fe200000000ff */
[-C--:B------:R-:W-:Y:S01]  /*12b10*/  FMUL.FTZ R128, R128, R175.reuse ;  /* 0x000000af80807220 */ /* 0x080fe20000410000 */
[-C--:B------:R-:W-:Y:S01]  /*12b20*/  FMUL.FTZ R129, R129, R175.reuse ;  /* 0x000000af81817220 */ /* 0x080fe20000410000 */
[----:B------:R-:W-:Y:S01]  /*12b30*/  FADD.FTZ R212, R178, R155 ;  /* 0x0000009bb2d47221 */ /* 0x000fe20000010000 */
        /* <DEDUP_REMOVED lines=14> */
[-C--:B------:R-:W-:Y:S01]  /*12c20*/  FMUL.FTZ R26, R26, R170.reuse ;  /* 0x000000aa1a1a7220 */ /* 0x080fe20000410000 */
[-C--:B------:R-:W-:Y:S01]  /*12c30*/  FMUL.FTZ R27, R27, R170.reuse ;  /* 0x000000aa1b1b7220 */ /* 0x080fe20000410000 */
[-C--:B------:R-:W-:Y:S01]  /*12c40*/  FMUL.FTZ R30, R30, R170.reuse ;  /* 0x000000aa1e1e7220 */ /* 0x080fe20000410000 */
[-C--:B------:R-:W-:Y:S01]  /*12c50*/  FMUL.FTZ R31, R31, R170.reuse ;  /* 0x000000aa1f1f7220 */ /* 0x080fe20000410000 */
[----:B------:R1:W3:Y:S01]  /*12c60*/  MUFU.EX2 R165, R172 ;  /* 0x000000ac00a57308 */ /* 0x0002e20000000800 */
        /* <DEDUP_REMOVED lines=12> */
[----:B0-----:R-:W-:Y:S01]  /*12d30*/  FADD.FTZ R155, R163, R172 ;  /* 0x000000aca39b7221 */ /* 0x001fe20000010000 */
[----:B--2---:R-:W-:Y:S01]  /*12d40*/  F2FP.F16.F32.PACK_AB R163, R8, R163 ;  /* 0x000000a308a3723e */ /* 0x004fe200000000ff */
[-C--:B------:R-:W-:Y:S01]  /*12d50*/  FMUL.FTZ R54, R54, R170.reuse ;  /* 0x000000aa36367220 */ /* 0x080fe20000410000 */
[----:B------:R-:W0:Y:S01]  /*12d60*/  MUFU.EX2 R167, R174 ;  /* 0x000000ae00a77308 */ /* 0x000e220000000800 */
[----:B------:R-:W-:Y:S01]  /*12d70*/  FADD.FTZ R172, R8, R155 ;  /* 0x0000009b08ac7221 */ /* 0x000fe20000010000 */
        /* <DEDUP_REMOVED lines=22> */
[-C--:B------:R-:W-:Y:S01]  /*12ee0*/  FMUL.FTZ R86, R86, R170.reuse ;  /* 0x000000aa56567220 */ /* 0x080fe20000410000 */
[C---:B-1----:R-:W-:Y:S01]  /*12ef0*/  F2FP.F16.F32.PACK_AB R167, R176.reuse, R167 ;  /* 0x000000a7b0a7723e */ /* 0x042fe200000000ff */
        /* <DEDUP_REMOVED lines=12> */
[-C--:B------:R-:W-:Y:S01]  /*12fc0*/  FMUL.FTZ R107, R107, R170.reuse ;  /* 0x000000aa6b6b7220 */ /* 0x080fe20000410000 */
[----:B------:R0:W-:Y:S01]  /*12fd0*/  STSM.16.M88.4 [R198], R156 ;  /* 0x0000009cc6007844 */ /* 0x0001e20000000200 */
        /* <DEDUP_REMOVED lines=24> */
[----:B0-----:R-:W-:Y:S06]  /*13160*/  @!P0 BRA `(.L_x_4811) ;  /* 0x0000000000048947 */ /* 0x001fec0003800000 */
[----:B------:R-:W-:Y:S01]  /*13170*/  BPT.TRAP 0x1 ;  /* 0x000000040000795c */ /* 0x000fe20000300000 */
.L_x_4811:
[----:B------:R0:W1:Y:S01]  /*13180*/  SYNCS.PHASECHK.TRANS64.TRYWAIT P2, [R191+URZ+0x28c50], R208 ;  /* 0x028c50d0bf0075a7 */ /* 0x000062000804017f */
[----:B------:R-:W-:Y:S05]  /*13190*/  @!P0 BRA `(.L_x_4812) ;  /* 0x0000000000048947 */ /* 0x000fea0003800000 */
[----:B------:R-:W-:Y:S01]  /*131a0*/  BPT.TRAP 0x1 ;  /* 0x000000040000795c */ /* 0x000fe20000300000 */
.L_x_4812:
[----:B------:R-:W-:Y:S04]  /*131b0*/  BSSY B1, `(.L_x_4813) ;  /* 0x0000004000017945 */ /* 0x000fe80003800000 */
[----:B-1----:R-:W-:Y:S05]  /*131c0*/  @P2 BRA `(.L_x_4814) ;  /* 0x0000000000082947 */ /* 0x002fea0003800000 */
[----:B------:R-:W1:Y:S02]  /*131d0*/  SYNCS.PHASECHK.TRANS64.TRYWAIT P2, [R191+URZ+0x28c50], R208 ;  /* 0x028c50d0bf0075a7 */ /* 0x000e64000804017f */
[----:B-1----:R-:W-:Y:S05]  /*131e0*/  @!P2 BRA `(.L_x_4815) ;  /* 0x000000ac0000a947 */ /* 0x002fea0003800000 */
.L_x_4814:
[----:B------:R-:W-:Y:S05]  /*131f0*/  BSYNC B1 ;  /* 0x0000000000017941 */ /* 0x000fea0003800000 */
.L_x_4813:
[----:B------:R-:W-:Y:S01]  /*13200*/  IMAD R168, R18, 0x1000, R188 ;  /* 0x0000100012a87824 */ /* 0x000fe200078e02bc */
[----:B------:R-:W-:Y:S01]  /*13210*/  WARPGROUP.ARRIVE ;  /* 0x00000000000079c5 */ /* 0x000fe20000000000 */
[----:B------:R-:W-:Y:S01]  /*13220*/  IMAD.MOV.U32 R169, RZ, RZ, 0x40000040 ;  /* 0x40000040ffa97424 */ /* 0x000fe200078e00ff */
[----:B------:R-:W-:Y:S01]  /*13230*/  ISETP.GT.AND P2, PT, R9, R190, PT ;  /* 0x000000be0900720c */ /* 0x000fe20003f44270 */
[----:B01----:R-:W-:Y:S01]  /*13240*/  @!P1 VIADD R191, R191, 0x28c60 ;  /* 0x00028c60bfbf9836 */ /* 0x003fe20000000000 */
[----:B------:R-:W-:Y:S01]  /*13250*/  R2UR UR6, R168 ;  /* 0x00000000a80672ca */ /* 0x000fe200000e0000 */
[----:B------:R-:W-:Y:S01]  /*13260*/  VIADD R9, R9, 0xffffffff ;  /* 0xffffffff09097836 */ /* 0x000fe20000000000 */
[----:B------:R-:W-:Y:S01]  /*13270*/  R2UR UR7, R169 ;  /* 0x00000000a90772ca */ /* 0x000fe200000e0000 */
[----:B------:R-:W-:Y:S01]  /*13280*/  IMAD.MOV.U32 R169, RZ, RZ, 0x40000040 ;  /* 0x40000040ffa97424 */ /* 0x000fe200078e00ff */
[----:B------:R-:W-:Y:S01]  /*13290*/  @!P1 PRMT R191, RZ, 0x654, R191 ;  /* 0x00000654ffbf9816 */ /* 0x000fe200000000bf */
[----:B------:R-:W-:Y:S01]  /*132a0*/  IMAD.MOV.U32 R212, RZ, RZ, R15 ;  /* 0x000000ffffd47224 */ /* 0x000fe200078e000f */
[----:B------:R-:W-:Y:S01]  /*132b0*/  MOV R213, R20 ;  /* 0x0000001400d57202 */ /* 0x000fe20000000f00 */
[----:B------:R-:W-:-:S08]  /*132c0*/  IMAD.MOV.U32 R209, RZ, RZ, R18 ;  /* 0x000000ffffd17224 */ /* 0x000fd000078e0012 */
[----:B------:R-:W-:Y:S03]  /*132d0*/  HGMMA.64x256x16.F32 R24, R152, gdesc[UR4].tnspB, R24, gsb0 ;  /* 0x43e0000498187df0 */ /* 0x000fe60008000818 */
[----:B------:R-:W-:Y:S02]  /*132e0*/  WARPGROUP.DEPBAR.LE gsb0, 0x0 ;  /* 0x00008000000079c5 */ /* 0x000fe40000010000 */
[----:B------:R-:W-:Y:S01]  /*132f0*/  IMAD.MOV.U32 R153, RZ, RZ, 0x40000040 ;  /* 0x40000040ff997424 */ /* 0x000fe200078e00ff */
[----:B------:R-:W-:Y:S01]  /*13300*/  IADD3 R152, R168, 0x80, RZ ;  /* 0x00000080a8987810 */ /* 0x000fe20007ffe0ff */
[----:B------:R-:W-:-:S03]  /*13310*/  WARPGROUP.ARRIVE ;  /* 0x00000000000079c5 */ /* 0x000fc60000000000 */
[----:B------:R-:W-:Y:S01]  /*13320*/  R2UR UR6, R152 ;  /* 0x00000000980672ca */ /* 0x000fe200000e0000 */
[C---:B------:R-:W-:Y:S01]  /*13330*/  VIADD R152, R168.reuse, 0x100 ;  /* 0x00000100a8987836 */ /* 0x040fe20000000000 */
[----:B------:R-:W-:Y:S01]  /*13340*/  R2UR UR7, R153 ;  /* 0x00000000990772ca */ /* 0x000fe200000e0000 */
[----:B------:R-:W-:Y:S01]  /*13350*/  IMAD.MOV.U32 R153, RZ, RZ, 0x40000040 ;  /* 0x40000040ff997424 */ /* 0x000fe200078e00ff */
[----:B------:R-:W-:-:S14]  /*13360*/  IADD3 R168, R168, 0x180, RZ ;  /* 0x00000180a8a87810 */ /* 0x000fdc0007ffe0ff */
        /* <DEDUP_REMOVED lines=24> */
.L_x_4797:
[----:B------:R-:W-:Y:S05]  /*134f0*/  BSYNC B0 ;  /* 0x0000000000007941 */ /* 0x000fea0003800000 */
.L_x_4796:
[----:B------:R-:W2:Y:S01]  /*13500*/  SHFL.BFLY PT, R0, R3, 0x2, 0x1f ;  /* 0x0c401f0003007f89 */ /* 0x000ea200000e0000 */
[----:B------:R-:W-:Y:S02]  /*13510*/  IMAD.MOV R9, RZ, RZ, -R194 ;  /* 0x000000ffff097224 */ /* 0x000fe400078e0ac2 */
[----:B------:R-:W-:Y:S01]  /*13520*/  VIADD R14, R18, 0x1 ;  /* 0x00000001120e7836 */ /* 0x000fe20000000000 */
[----:B------:R-:W3:Y:S01]  /*13530*/  SHFL.BFLY PT, R7, R8, 0x2, 0x1f ;  /* 0x0c401f0008077f89 */ /* 0x000ee200000e0000 */
[----:B------:R-:W-:Y:S01]  /*13540*/  VIADD R205, R205, 0x1 ;  /* 0x00000001cdcd7836 */ /* 0x000fe20000000000 */
[----:B------:R-:W-:Y:S08]  /*13550*/  BAR.ARV 0x8, 0xa0 ;  /* 0x0202800000007b1d */ /* 0x000ff00000002000 */
[----:B------:R-:W-:Y:S01]  /*13560*/  BAR.SYNC.DEFER_BLOCKING 0xf, 0x100 ;  /* 0x03c4000000007b1d */ /* 0x000fe20000010000 */
[----:B------:R-:W-:-:S02]  /*13570*/  ISETP.NE.AND P0, PT, R22, R9, PT ;  /* 0x000000091600720c */ /* 0x000fc40003f05270 */
[----:B------:R-:W-:-:S04]  /*13580*/  ISETP.NE.AND P1, PT, R14, 0x2, PT ;  /* 0x000000020e00780c */ /* 0x000fc80003f25270 */
[----:B------:R-:W-:Y:S01]  /*13590*/  SEL R6, RZ, 0x1, P1 ;  /* 0x00000001ff067807 */ /* 0x000fe20000800000 */
[----:B--2---:R-:W-:-:S03]  /*135a0*/  FADD.FTZ R4, R0, R3 ;  /* 0x0000000300047221 */ /* 0x004fc60000010000 */
[----:B------:R-:W-:Y:S01]  /*135b0*/  LOP3.LUT R19, R19, R6, RZ, 0x3c, !PT ;  /* 0x0000000613137212 */ /* 0x000fe200078e3cff */
[----:B---3--:R-:W-:Y:S01]  /*135c0*/  FADD.FTZ R7, R7, R8 ;  /* 0x0000000807077221 */ /* 0x008fe20000010000 */
[----:B------:R-:W2:Y:S01]  /*135d0*/  SHFL.BFLY PT, R5, R4, 0x1, 0x1f ;  /* 0x0c201f0004057f89 */ /* 0x000ea200000e0000 */
[----:B------:R-:W-:-:S03]  /*135e0*/  @!P0 IMAD R3, R18, 0x40, R192 ;  /* 0x0000004012038824 */ /* 0x000fc600078e02c0 */
[----:B------:R-:W3:Y:S02]  /*135f0*/  SHFL.BFLY PT, R0, R7, 0x1, 0x1f ;  /* 0x0c201f0007007f89 */ /* 0x000ee400000e0000 */
[----:B------:R-:W-:Y:S01]  /*13600*/  @!P0 LEA R3, R3, R2, 0x2 ;  /* 0x0000000203038211 */ /* 0x000fe200078e10ff */
[----:B--2---:R-:W-:Y:S01]  /*13610*/  FADD.FTZ R5, R4, R5 ;  /* 0x0000000504057221 */ /* 0x004fe20000010000 */
[----:B------:R-:W-:Y:S02]  /*13620*/  IMAD.MOV.U32 R4, RZ, RZ, RZ ;  /* 0x000000ffff047224 */ /* 0x000fe400078e00ff */
[----:B---3--:R-:W-:Y:S02]  /*13630*/  FADD.FTZ R11, R7, R0 ;  /* 0x00000000070b7221 */ /* 0x008fe40000010000 */
[----:B------:R-:W-:Y:S02]  /*13640*/  FSETP.NE.FTZ.AND P2, PT, R5, RZ, PT ;  /* 0x000000ff0500720b */ /* 0x000fe40003f55000 */
[----:B------:R-:W-:-:S02]  /*13650*/  MOV R0, RZ ;  /* 0x000000ff00007202 */ /* 0x000fc40000000f00 */
[----:B------:R-:W-:-:S09]  /*13660*/  FSETP.NE.FTZ.AND P3, PT, R11, RZ, PT ;  /* 0x000000ff0b00720b */ /* 0x000fd20003f75000 */
[----:B------:R-:W2:Y:S01]  /*13670*/  @P2 MUFU.RCP R0, R5 ;  /* 0x0000000500002308 */ /* 0x000ea20000001000 */
[----:B------:R-:W-:-:S03]  /*13680*/  @P2 FMUL.FTZ R18, R21, 0.69314718246459960938 ;  /* 0x3f31721815122820 */ /* 0x000fc60000410000 */
[----:B------:R-:W-:-:S04]  /*13690*/  @P3 FMUL.FTZ R21, R21, 0.69314718246459960938 ;  /* 0x3f31721815153820 */ /* 0x000fc80000410000 */
[----:B------:R-:W3:Y:S08]  /*136a0*/  @P3 MUFU.RCP R4, R11 ;  /* 0x0000000b00043308 */ /* 0x000ef00000001000 */
[----:B------:R-:W4:Y:S01]  /*136b0*/  @P2 MUFU.LG2 R2, R5 ;  /* 0x0000000500022308 */ /* 0x000f220000000c00 */
[-C--:B--2---:R-:W-:Y:S01]  /*136c0*/  FMUL.FTZ R172, R32, R0.reuse ;  /* 0x0000000020ac7220 */ /* 0x084fe20000410000 */
[----:B------:R-:W-:Y:S01]  /*136d0*/  @!P0 STS [R3+0x28800], R0 ;  /* 0x0288000003008388 */ /* 0x000fe20000000800 */
[-C--:B------:R-:W-:Y:S01]  /*136e0*/  FMUL.FTZ R170, R33, R0.reuse ;  /* 0x0000000021aa7220 */ /* 0x080fe20000410000 */
[-C--:B------:R-:W-:Y:S01]  /*136f0*/  FMUL.FTZ R175, R24, R0.reuse ;  /* 0x0000000018af7220 */ /* 0x080fe20000410000 */
[-C--:B------:R-:W-:Y:S01]  /*13700*/  FMUL.FTZ R174, R28, R0.reuse ;  /* 0x000000001cae7220 */ /* 0x080fe20000410000 */
[-C--:B------:R-:W-:Y:S01]  /*13710*/  FMUL.FTZ R173, R25, R0.reuse ;  /* 0x0000000019ad7220 */ /* 0x080fe20000410000 */
[-C--:B------:R-:W-:Y:S01]  /*13720*/  FMUL.FTZ R6, R29, R0.reuse ;  /* 0x000000001d067220 */ /* 0x080fe20000410000 */
[----:B------:R-:W2:Y:S01]  /*13730*/  @P3 MUFU.LG2 R32, R11 ;  /* 0x0000000b00203308 */ /* 0x000ea20000000c00 */
        /* <DEDUP_REMOVED lines=61> */
[----:B---3--:R-:W-:-:S02]  /*13b10*/  IMAD.MOV.U32 R3, RZ, RZ, -0x800000 ;  /* 0xff800000ff037424 */ /* 0x008fc400078e00ff */
[-C--:B------:R-:W-:Y:S01]  /*13b20*/  FMUL.FTZ R9, R42, R4.reuse ;  /* 0x000000042a097220 */ /* 0x080fe20000410000 */
[----:B------:R-:W-:Y:S02]  /*13b30*/  IMAD.MOV.U32 R0, RZ, RZ, -0x800000 ;  /* 0xff800000ff007424 */ /* 0x000fe400078e00ff */
[-C--:B------:R-:W-:Y:S01]  /*13b40*/  FMUL.FTZ R11, R46, R4.reuse ;  /* 0x000000042e0b7220 */ /* 0x080fe20000410000 */
[-C--:B------:R-:W-:Y:S01]  /*13b50*/  FMUL.FTZ R13, R50, R4.reuse ;  /* 0x00000004320d7220 */ /* 0x080fe20000410000 */
[-C--:B------:R-:W-:Y:S01]  /*13b60*/  FMUL.FTZ R25, R58, R4.reuse ;  /* 0x000000043a197220 */ /* 0x080fe20000410000 */
[-C--:B------:R-:W-:Y:S01]  /*13b70*/  FMUL.FTZ R29, R66, R4.reuse ;  /* 0x00000004421d7220 */ /* 0x080fe20000410000 */
        /* <DEDUP_REMOVED lines=64> */
.L_x_4671:
[----:B------:R-:W-:Y:S05]  /*13f80*/  BSYNC B7 ;  /* 0x0000000000077941 */ /* 0x000fea0003800000 */
.L_x_4661:
[----:B------:R-:W2:Y:S08]  /*13f90*/  S2UR UR5, SR_CgaCtaId ;  /* 0x00000000000579c3 */ /* 0x000eb00000008800 */
[----:B------:R-:W-:Y:S06]  /*13fa0*/  BAR.SYNC.DEFER_BLOCKING 0x5, 0x120 ;  /* 0x0144800000007b1d */ /* 0x000fec0000010000 */
[----:B------:R-:W-:Y:S01]  /*13fb0*/  UMOV UR4, 0x400 ;  /* 0x0000040000047882 */ /* 0x000fe20000000000 */
[----:B------:R-:W-:Y:S01]  /*13fc0*/  BSSY B0, `(.L_x_4817) ;  /* 0x000026d000007945 */ /* 0x000fe20003800000 */
[----:B--2---:R-:W-:-:S06]  /*13fd0*/  ULEA UR4, UR5, UR4, 0x18 ;  /* 0x0000000405047291 */ /* 0x004fcc000f8ec03f */
[----:B------:R-:W-:-:S05]  /*13fe0*/  MOV R2, UR4 ;  /* 0x0000000400027c02 */ /* 0x000fca0008000f00 */
[----:B-1----:R1:W2:Y:S01]  /*13ff0*/  LDS.128 R188, [R2+0x28cd0] ;  /* 0x028cd00002bc7984 */ /* 0x0022a20000000c00 */
[----:B------:R-:W-:Y:S06]  /*14000*/  BAR.ARV 0x4, 0x120 ;  /* 0x0104800000007b1d */ /* 0x000fec0000002000 */
[----:B------:R-:W-:Y:S05]  /*14010*/  @P0 BRA `(.L_x_4818) ;  /* 0x0000001c000c0947 */ /* 0x000fea0003800000 */
[----:B------:R-:W3:Y:S01]  /*14020*/  S2R R15, SR_SWINHI ;  /* 0x00000000000f7919 */ /* 0x000ee20000002f00 */
        /* <DEDUP_REMOVED lines=18> */
[----:B---3--:R-:W-:-:S02]  /*14150*/  MOV R21, R15 ;  /* 0x0000000f00157202 */ /* 0x008fc40000000f00 */
[----:B------:R-:W-:Y:S02]  /*14160*/  F2FP.F16.F32.PACK_AB R88, R89, R88 ;  /* 0x000000585958723e */ /* 0x000fe400000000ff */
[----:B------:R-:W-:Y:S01]  /*14170*/  F2FP.F16.F32.PACK_AB R82, R85, R84 ;  /* 0x000000545552723e */ /* 0x000fe200000000ff */
[----:B------:R-:W-:Y:S01]  /*14180*/  IMAD.WIDE R118, R223, 0x2, R20 ;  /* 0x00000002df767825 */ /* 0x000fe200078e0214 */
[----:B------:R-:W-:Y:S02]  /*14190*/  F2FP.F16.F32.PACK_AB R83, R87, R86 ;  /* 0x000000565753723e */ /* 0x000fe400000000ff */
[----:B------:R-:W-:Y:S02]  /*141a0*/  F2FP.F16.F32.PACK_AB R89, R91, R90 ;  /* 0x0000005a5b59723e */ /* 0x000fe400000000ff */
[C---:B------:R-:W-:Y:S02]  /*141b0*/  IADD3 R177, P1, R118.reuse, 0x20, RZ ;  /* 0x0000002076b17810 */ /* 0x040fe40007f3e0ff */
[----:B------:R-:W-:-:S02]  /*141c0*/  IADD3 R179, P0, R118, 0x40, RZ ;  /* 0x0000004076b37810 */ /* 0x000fc40007f1e0ff */
[----:B------:R-:W-:Y:S01]  /*141d0*/  LOP3.LUT R14, R177, 0x380, RZ, 0xc0, !PT ;  /* 0x00000380b10e7812 */ /* 0x000fe200078ec0ff */
[--C-:B------:R-:W-:Y:S01]  /*141e0*/  IMAD.X R15, RZ, RZ, R119.reuse, P1 ;  /* 0x000000ffff0f7224 */ /* 0x100fe200008e0677 */
[C---:B-----5:R-:W-:Y:S01]  /*141f0*/  LOP3.LUT R33, R118.reuse, 0x380, RZ, 0xc0, !PT ;  /* 0x0000038076217812 */ /* 0x060fe200078ec0ff */
[--C-:B------:R-:W-:Y:S01]  /*14200*/  IMAD.X R37, RZ, RZ, R119.reuse, P0 ;  /* 0x000000ffff257224 */ /* 0x100fe200000e0677 */
        /* <DEDUP_REMOVED lines=8> */
[----:B------:R-:W-:Y:S01]  /*14290*/  IADD3 R213, P1, R118, 0x4000, RZ ;  /* 0x0000400076d57810 */ /* 0x000fe20007f3e0ff */
[----:B------:R-:W-:Y:S01]  /*142a0*/  IMAD.X R57, RZ, RZ, R119, P2 ;  /* 0x000000ffff397224 */ /* 0x000fe200010e0677 */
[----:B------:R-:W-:-:S02]  /*142b0*/  SHF.R.U64 R14, R14, 0x3, RZ ;  /* 0x000000030e0e7819 */ /* 0x000fc400000012ff */
[----:B------:R-:W-:Y:S02]  /*142c0*/  IADD3 R4, P0, R118, 0x4020, RZ ;  /* 0x0000402076047810 */ /* 0x000fe40007f1e0ff */
[----:B------:R-:W-:Y:S02]  /*142d0*/  SHF.R.U64 R33, R33, 0x3, RZ ;  /* 0x0000000321217819 */ /* 0x000fe400000012ff */
[-C--:B------:R-:W-:Y:S01]  /*142e0*/  IADD3.X R45, RZ, R119.reuse, RZ, P3, !PT ;  /* 0x00000077ff2d7210 */ /* 0x080fe20001ffe4ff */
[----:B------:R-:W-:Y:S01]  /*142f0*/  IMAD.X R65, RZ, RZ, R119, P0 ;  /* 0x000000ffff417224 */ /* 0x000fe200000e0677 */
[----:B------:R-:W-:Y:S02]  /*14300*/  IADD3.X R61, RZ, R119, RZ, P1, !PT ;  /* 0x00000077ff3d7210 */ /* 0x000fe40000ffe4ff */
[----:B------:R-:W-:Y:S02]  /*14310*/  LOP3.LUT R14, R14, R177, RZ, 0x3c, !PT ;  /* 0x000000b10e0e7212 */ /* 0x000fe400078e3cff */
[----:B------:R-:W-:-:S02]  /*14320*/  IADD3 R98, P4, R118, 0x4040, RZ ;  /* 0x0000404076627810 */ /* 0x000fc40007f9e0ff */
[C---:B------:R-:W-:Y:S02]  /*14330*/  IADD3 R102, P3, R118.reuse, 0x4060, RZ ;  /* 0x0000406076667810 */ /* 0x040fe40007f7e0ff */
[C---:B------:R-:W-:Y:S01]  /*14340*/  IADD3 R106, P6, R118.reuse, 0x6000, RZ ;  /* 0x00006000766a7810 */ /* 0x040fe20007fde0ff */
[--C-:B------:R-:W-:Y:S01]  /*14350*/  IMAD.X R99, RZ, RZ, R119.reuse, P4 ;  /* 0x000000ffff637224 */ /* 0x100fe200020e0677 */
[C---:B------:R-:W-:Y:S01]  /*14360*/  IADD3 R26, P5, R118.reuse, 0x6020, RZ ;  /* 0x00006020761a7810 */ /* 0x040fe20007fbe0ff */
[--C-:B------:R-:W-:Y:S01]  /*14370*/  IMAD.X R103, RZ, RZ, R119.reuse, P3 ;  /* 0x000000ffff677224 */ /* 0x100fe200018e0677 */
[C---:B------:R-:W-:Y:S02]  /*14380*/  IADD3 R32, P2, R118.reuse, 0x6040, RZ ;  /* 0x0000604076207810 */ /* 0x040fe40007f5e0ff */
[----:B------:R-:W-:Y:S01]  /*14390*/  IADD3 R30, P1, R118, 0x6060, RZ ;  /* 0x00006060761e7810 */ /* 0x000fe20007f3e0ff */
[--C-:B------:R-:W-:Y:S01]  /*143a0*/  IMAD.X R111, RZ, RZ, R119.reuse, P5 ;  /* 0x000000ffff6f7224 */ /* 0x100fe200028e0677 */
[----:B------:R-:W-:Y:S01]  /*143b0*/  LOP3.LUT R177, R4, 0x380, RZ, 0xc0, !PT ;  /* 0x0000038004b17812 */ /* 0x000fe200078ec0ff */
[--C-:B------:R-:W-:Y:S01]  /*143c0*/  IMAD.X R115, RZ, RZ, R119.reuse, P2 ;  /* 0x000000ffff737224 */ /* 0x100fe200010e0677 */
[----:B------:R-:W-:Y:S01]  /*143d0*/  LOP3.LUT R118, R33, R118, RZ, 0x3c, !PT ;  /* 0x0000007621767212 */ /* 0x000fe200078e3cff */
[----:B------:R-:W-:Y:S01]  /*143e0*/  IMAD.X R33, RZ, RZ, R119, P1 ;  /* 0x000000ffff217224 */ /* 0x000fe200008e0677 */
[----:B------:R-:W-:-:S02]  /*143f0*/  SHF.R.U64 R177, R177, 0x3, RZ ;  /* 0x00000003b1b17819 */ /* 0x000fc400000012ff */
[-C--:B------:R-:W-:Y:S02]  /*14400*/  IADD3.X R107, RZ, R119.reuse, RZ, P6, !PT ;  /* 0x00000077ff6b7210 */ /* 0x080fe400037fe4ff */
[----:B------:R-:W-:Y:S02]  /*14410*/  LOP3.LUT R36, R179, 0x380, RZ, 0xc0, !PT ;  /* 0x00000380b3247812 */ /* 0x000fe400078ec0ff */
[----:B------:R-:W-:Y:S02]  /*14420*/  MOV R168, R118 ;  /* 0x0000007600a87202 */ /* 0x000fe40000000f00 */
[----:B------:R-:W-:Y:S02]  /*14430*/  LOP3.LUT R40, R181, 0x380, RZ, 0xc0, !PT ;  /* 0x00000380b5287812 */ /* 0x000fe400078ec0ff */
[----:B------:R-:W-:Y:S02]  /*14440*/  LOP3.LUT R119, R32, 0x380, RZ, 0xc0, !PT ;  /* 0x0000038020777812 */ /* 0x000fe400078ec0ff */
[----:B------:R-:W-:-:S02]  /*14450*/  LOP3.LUT R44, R183, 0x380, RZ, 0xc0, !PT ;  /* 0x00000380b72c7812 */ /* 0x000fc400078ec0ff */
[----:B------:R-:W-:Y:S02]  /*14460*/  LOP3.LUT R48, R185, 0x380, RZ, 0xc0, !PT ;  /* 0x00000380b9307812 */ /* 0x000fe400078ec0ff */
[----:B------:R-:W-:Y:S02]  /*14470*/  LOP3.LUT R64, R177, R4, RZ, 0x3c, !PT ;  /* 0x00000004b1407212 */ /* 0x000fe400078e3cff */
[----:B------:R-:W-:Y:S02]  /*14480*/  SHF.R.U64 R36, R36, 0x3, RZ ;  /* 0x0000000324247819 */ /* 0x000fe400000012ff */
[----:B------:R-:W-:Y:S02]  /*14490*/  LOP3.LUT R52, R207, 0x380, RZ, 0xc0, !PT ;  /* 0x00000380cf347812 */ /* 0x000fe400078ec0ff */
[----:B------:R-:W-:Y:S01]  /*144a0*/  F2FP.F16.F32.PACK_AB R4, R173, R175 ;  /* 0x000000afad04723e */ /* 0x000fe200000000ff */
[----:B------:R-:W-:Y:S01]  /*144b0*/  BAR.SYNC.DEFER_BLOCKING 0x1, 0x100 ;  /* 0x0044000000007b1d */ /* 0x000fe20000010000 */
[----:B------:R-:W-:-:S02]  /*144c0*/  SHF.R.U64 R40, R40, 0x3, RZ ;  /* 0x0000000328287819 */ /* 0x000fc400000012ff */
[----:B------:R-:W-:Y:S02]  /*144d0*/  LOP3.LUT R27, R26, 0x380, RZ, 0xc0, !PT ;  /* 0x000003801a1b7812 */ /* 0x000fe400078ec0ff */
[----:B------:R-:W-:Y:S02]  /*144e0*/  SHF.R.U64 R119, R119, 0x3, RZ ;  /* 0x0000000377777819 */ /* 0x000fe400000012ff */
[----:B------:R-:W-:Y:S02]  /*144f0*/  SHF.R.U64 R44, R44, 0x3, RZ ;  /* 0x000000032c2c7819 */ /* 0x000fe400000012ff */
[----:B------:R-:W-:Y:S02]  /*14500*/  LOP3.LUT R173, R30, 0x380, RZ, 0xc0, !PT ;  /* 0x000003801ead7812 */ /* 0x000fe400078ec0ff */
[----:B------:R-:W-:Y:S02]  /*14510*/  SHF.R.U64 R48, R48, 0x3, RZ ;  /* 0x0000000330307819 */ /* 0x000fe400000012ff */
[----:B------:R-:W-:-:S02]  /*14520*/  LOP3.LUT R36, R36, R179, RZ, 0x3c, !PT ;  /* 0x000000b324247212 */ /* 0x000fc400078e3cff */
[----:B------:R-:W-:Y:S02]  /*14530*/  SHF.R.U64 R52, R52, 0x3, RZ ;  /* 0x0000000334347819 */ /* 0x000fe400000012ff */
[----:B------:R-:W-:Y:S02]  /*14540*/  LOP3.LUT R40, R40, R181, RZ, 0x3c, !PT ;  /* 0x000000b528287212 */ /* 0x000fe400078e3cff */
[----:B------:R-:W-:Y:S02]  /*14550*/  SHF.R.U64 R27, R27, 0x3, RZ ;  /* 0x000000031b1b7819 */ /* 0x000fe400000012ff */
[----:B------:R-:W-:Y:S02]  /*14560*/  LOP3.LUT R114, R119, R32, RZ, 0x3c, !PT ;  /* 0x0000002077727212 */ /* 0x000fe400078e3cff */
[----:B------:R-:W-:Y:S01]  /*14570*/  LOP3.LUT R44, R44, R183, RZ, 0x3c, !PT ;  /* 0x000000b72c2c7212 */ /* 0x000fe200078e3cff */
[----:B------:R3:W-:Y:S01]  /*14580*/  STSM.16.M88.4 [R168], R4 ;  /* 0x00000004a8007844 */ /* 0x0007e20000000200 */
[----:B------:R-:W-:-:S02]  /*14590*/  SHF.R.U64 R173, R173, 0x3, RZ ;  /* 0x00000003adad7819 */ /* 0x000fc400000012ff */
[----:B------:R-:W-:Y:S02]  /*145a0*/  MOV R119, R14 ;  /* 0x0000000e00777202 */ /* 0x000fe40000000f00 */
[----:B------:R-:W-:Y:S02]  /*145b0*/  LOP3.LUT R48, R48, R185, RZ, 0x3c, !PT ;  /* 0x000000b930307212 */ /* 0x000fe400078e3cff */
[----:B------:R-:W-:Y:S02]  /*145c0*/  LOP3.LUT R52, R52, R207, RZ, 0x3c, !PT ;  /* 0x000000cf34347212 */ /* 0x000fe400078e3cff */
[----:B------:R-:W-:Y:S02]  /*145d0*/  MOV R118, R36 ;  /* 0x0000002400767202 */ /* 0x000fe40000000f00 */
[----:B------:R-:W-:Y:S02]  /*145e0*/  LOP3.LUT R110, R27, R26, RZ, 0x3c, !PT ;  /* 0x0000001a1b6e7212 */ /* 0x000fe400078e3cff */
[----:B------:R-:W-:-:S02]  /*145f0*/  MOV R41, R40 ;  /* 0x0000002800297202 */ /* 0x000fc40000000f00 */
[----:B------:R-:W-:Y:S02]  /*14600*/  F2FP.F16.F32.PACK_AB R14, R162, R164 ;  /* 0x000000a4a20e723e */ /* 0x000fe400000000ff */
[----:B---3--:R-:W-:Y:S02]  /*14610*/  F2FP.F16.F32.PACK_AB R4, R170, R172 ;  /* 0x000000acaa04723e */ /* 0x008fe400000000ff */
[----:B------:R-:W-:Y:S02]  /*14620*/  F2FP.F16.F32.PACK_AB R5, R35, R34 ;  /* 0x000000222305723e */ /* 0x000fe400000000ff */
[----:B------:R-:W-:Y:S02]  /*14630*/  F2FP.F16.F32.PACK_AB R6, R167, R171 ;  /* 0x000000aba706723e */ /* 0x000fe400000000ff */
[----:B------:R-:W-:Y:S02]  /*14640*/  F2FP.F16.F32.PACK_AB R7, R39, R38 ;  /* 0x000000262707723e */ /* 0x000fe400000000ff */
[----:B------:R-:W-:-:S02]  /*14650*/  F2FP.F16.F32.PACK_AB R15, R55, R54 ;  /* 0x00000036370f723e */ /* 0x000fc400000000ff */
[----:B------:R-:W-:Y:S01]  /*14660*/  LOP3.LUT R32, R173, R30, RZ, 0x3c, !PT ;  /* 0x0000001ead207212 */ /* 0x000fe200078e3cff */
[----:B------:R3:W-:Y:S01]  /*14670*/  STSM.16.M88.4 [R119], R4 ;  /* 0x0000000477007844 */ /* 0x0007e20000000200 */
[----:B------:R-:W-:Y:S02]  /*14680*/  MOV R44, R44 ;  /* 0x0000002c002c7202 */ /* 0x000fe40000000f00 */
[----:B------:R-:W-:Y:S01]  /*14690*/  F2FP.F16.F32.PACK_AB R26, R159, R161 ;  /* 0x000000a19f1a723e */ /* 0x000fe200000000ff */
[----:B------:R-:W-:Y:S01]  /*146a0*/  STSM.16.M88.4 [R118], R8 ;  /* 0x0000000876007844 */ /* 0x000fe20000000200 */
[----:B------:R-:W-:Y:S02]  /*146b0*/  F2FP.F16.F32.PACK_AB R27, R63, R62 ;  /* 0x0000003e3f1b723e */ /* 0x000fe400000000ff */
[----:B------:R-:W-:Y:S01]  /*146c0*/  MOV R48, R48 ;  /* 0x0000003000307202 */ /* 0x000fe20000000f00 */
[----:B------:R-:W-:Y:S01]  /*146d0*/  STSM.16.M88.4 [R41], R12 ;  /* 0x0000000c29007844 */ /* 0x000fe20000000200 */
[----:B------:R-:W-:-:S02]  /*146e0*/  F2FP.F16.F32.PACK_AB R30, R69, R156 ;  /* 0x0000009c451e723e */ /* 0x000fc400000000ff */
[----:B------:R-:W-:Y:S01]  /*146f0*/  MOV R52, R52 ;  /* 0x0000003400347202 */ /* 0x000fe20000000f00 */
[----:B------:R-:W-:Y:S01]  /*14700*/  STSM.16.M88.4 [R44], R24 ;  /* 0x000000182c007844 */ /* 0x000fe20000000200 */
[----:B------:R-:W-:Y:S02]  /*14710*/  ISETP.NE.U32.AND P0, PT, RZ, UR4, PT ;  /* 0x00000004ff007c0c */ /* 0x000fe4000bf05070 */
[----:B------:R-:W-:Y:S01]  /*14720*/  LOP3.LUT R56, R209, 0x380, RZ, 0xc0, !PT ;  /* 0x00000380d1387812 */ /* 0x000fe200078ec0ff */
[----:B------:R-:W-:Y:S01]  /*14730*/  STSM.16.M88.4 [R48], R28 ;  /* 0x0000001c30007844 */ /* 0x000fe20000000200 */
[----:B---3--:R-:W-:Y:S02]  /*14740*/  F2FP.F16.F32.PACK_AB R4, R73, R72 ;  /* 0x000000484904723e */ /* 0x008fe400000000ff */
[----:B------:R-:W-:Y:S02]  /*14750*/  F2FP.F16.F32.PACK_AB R5, R75, R74 ;  /* 0x0000004a4b05723e */ /* 0x000fe400000000ff */
[----:B------:R-:W-:-:S02]  /*14760*/  F2FP.F16.F32.PACK_AB R6, R77, R76 ;  /* 0x0000004c4d06723e */ /* 0x000fc400000000ff */
[----:B------:R-:W-:Y:S02]  /*14770*/  F2FP.F16.F32.PACK_AB R7, R79, R78 ;  /* 0x0000004e4f07723e */ /* 0x000fe400000000ff */
[----:B------:R-:W-:Y:S02]  /*14780*/  LOP3.LUT R60, R213, 0x380, RZ, 0xc0, !PT ;  /* 0x00000380d53c7812 */ /* 0x000fe400078ec0ff */
[----:B------:R-:W-:Y:S01]  /*14790*/  LOP3.LUT R179, R98, 0x380, RZ, 0xc0, !PT ;  /* 0x0000038062b37812 */ /* 0x000fe200078ec0ff */
[----:B------:R3:W-:Y:S01]  /*147a0*/  STSM.16.M88.4 [R52], R4 ;  /* 0x0000000434007844 */ /* 0x0007e20000000200 */
[----:B------:R-:W-:Y:S01]  /*147b0*/  ISETP.NE.AND.EX P0, PT, RZ, UR5, PT, P0 ;  /* 0x00000005ff007c0c */ /* 0x000fe2000bf05300 */
[----:B------:R-:W-:Y:S01]  /*147c0*/  ULDC.64 UR4, c[0x0][0xbe0] ;  /* 0x0002f80000047ab9 */ /* 0x000fe20000000a00 */
[----:B------:R-:W-:Y:S02]  /*147d0*/  LOP3.LUT R183, R106, 0x380, RZ, 0xc0, !PT ;  /* 0x000003806ab77812 */ /* 0x000fe400078ec0ff */
[----:B------:R-:W-:-:S02]  /*147e0*/  SHF.R.U64 R56, R56, 0x3, RZ ;  /* 0x0000000338387819 */ /* 0x000fc400000012ff */
[----:B------:R-:W-:Y:S02]  /*147f0*/  LOP3.LUT R181, R102, 0x380, RZ, 0xc0, !PT ;  /* 0x0000038066b57812 */ /* 0x000fe400078ec0ff */
[----:B------:R-:W-:Y:S02]  /*14800*/  SHF.R.U64 R60, R60, 0x3, RZ ;  /* 0x000000033c3c7819 */ /* 0x000fe400000012ff */
[----:B------:R-:W-:Y:S02]  /*14810*/  SHF.R.U64 R179, R179, 0x3, RZ ;  /* 0x00000003b3b37819 */ /* 0x000fe400000012ff */
[----:B------:R-:W-:Y:S02]  /*14820*/  F2FP.F16.F32.PACK_AB R90, R93, R92 ;  /* 0x0000005c5d5a723e */ /* 0x000fe400000000ff */
[----:B------:R-:W-:Y:S01]  /*14830*/  F2FP.F16.F32.PACK_AB R91, R95, R94 ;  /* 0x0000005e5f5b723e */ /* 0x000fe200000000ff */
[----:B---3--:R-:W3:Y:S01]  /*14840*/  LDC.64 R4, c[0x0][0xbd8] ;  /* 0x0002f600ff047b82 */ /* 0x008ee20000000a00 */
[----:B------:R-:W-:-:S02]  /*14850*/  ISETP.NE.U32.AND P6, PT, RZ, UR4, PT ;  /* 0x00000004ff007c0c */ /* 0x000fc4000bfc5070 */
[----:B------:R-:W-:Y:S02]  /*14860*/  SHF.R.U64 R183, R183, 0x3, RZ ;  /* 0x00000003b7b77819 */ /* 0x000fe400000012ff */
[----:B------:R-:W-:Y:S02]  /*14870*/  LOP3.LUT R56, R56, R209, RZ, 0x3c, !PT ;  /* 0x000000d138387212 */ /* 0x000fe400078e3cff */
[----:B------:R-:W-:Y:S02]  /*14880*/  SHF.R.U64 R181, R181, 0x3, RZ ;  /* 0x00000003b5b57819 */ /* 0x000fe400000012ff */
[----:B------:R-:W-:Y:S02]  /*14890*/  ISETP.NE.AND.EX P6, PT, RZ, UR5, PT, P6 ;  /* 0x00000005ff007c0c */ /* 0x000fe4000bfc5360 */
[----:B------:R-:W-:Y:S02]  /*148a0*/  LOP3.LUT R60, R60, R213, RZ, 0x3c, !PT ;  /* 0x000000d53c3c7212 */ /* 0x000fe400078e3cff */
[----:B------:R-:W-:-:S02]  /*148b0*/  LOP3.LUT R98, R179, R98, RZ, 0x3c, !PT ;  /* 0x00000062b3627212 */ /* 0x000fc400078e3cff */
[----:B------:R-:W-:Y:S02]  /*148c0*/  LOP3.LUT R106, R183, R106, RZ, 0x3c, !PT ;  /* 0x0000006ab76a7212 */ /* 0x000fe400078e3cff */
[----:B------:R-:W-:Y:S02]  /*148d0*/  LOP3.LUT R102, R181, R102, RZ, 0x3c, !PT ;  /* 0x00000066b5667212 */ /* 0x000fe400078e3cff */
[----:B------:R-:W-:Y:S02]  /*148e0*/  MOV R56, R56 ;  /* 0x0000003800387202 */ /* 0x000fe40000000f00 */
[----:B------:R-:W-:Y:S02]  /*148f0*/  MOV R60, R60 ;  /* 0x0000003c003c7202 */ /* 0x000fe40000000f00 */
[----:B------:R-:W-:Y:S01]  /*14900*/  MOV R40, R98 ;  /* 0x0000006200287202 */ /* 0x000fe20000000f00 */
[----:B---3--:R-:W-:Y:S01]  /*14910*/  IMAD.WIDE R6, R204, 0x4, R4 ;  /* 0x00000004cc067825 */ /* 0x008fe200078e0204 */
[----:B------:R-:W-:Y:S01]  /*14920*/  F2FP.F16.F32.PACK_AB R96, R97, R96 ;  /* 0x000000606160723e */ /* 0x000fe200000000ff */
[----:B------:R-:W-:Y:S01]  /*14930*/  STSM.16.M88.4 [R56], R80 ;  /* 0x0000005038007844 */ /* 0x000fe20000000200 */
[----:B------:R-:W-:Y:S01]  /*14940*/  MOV R64, R64 ;  /* 0x0000004000407202 */ /* 0x000fe20000000f00 */
[----:B------:R-:W-:Y:S01]  /*14950*/  IMAD R5, R202, 0x40, R199 ;  /* 0x00000040ca057824 */ /* 0x000fe200078e02c7 */
[----:B------:R-:W-:Y:S01]  /*14960*/  MOV R37, R106 ;  /* 0x0000006a00257202 */ /* 0x000fe20000000f00 */
[----:B------:R-:W-:Y:S01]  /*14970*/  STSM.16.M88.4 [R60], R88 ;  /* 0x000000583c007844 */ /* 0x000fe20000000200 */
        /* <DEDUP_REMOVED lines=16> */
[----:B------:R-:W-:Y:S02]  /*14a80*/  F2FP.F16.F32.PACK_AB R121, R123, R122 ;  /* 0x0000007a7b79723e */ /* 0x000fe400000000ff */
[----:B------:R-:W-:Y:S02]  /*14a90*/  F2FP.F16.F32.PACK_AB R128, R129, R128 ;  /* 0x000000808180723e */ /* 0x000fe400000000ff */
[----:B------:R-:W-:Y:S02]  /*14aa0*/  F2FP.F16.F32.PACK_AB R136, R137, R136 ;  /* 0x000000888988723e */ /* 0x000fe400000000ff */
[----:B------:R-:W-:Y:S02]  /*14ab0*/  MOV R110, R110 ;  /* 0x0000006e006e7202 */ /* 0x000fe40000000f00 */
[----:B------:R-:W-:Y:S01]  /*14ac0*/  F2FP.F16.F32.PACK_AB R144, R145, R144 ;  /* 0x000000909190723e */ /* 0x000fe200000000ff */
[----:B------:R-:W-:Y:S01]  /*14ad0*/  IMAD.WIDE R20, R5, 0x2, R20 ;  /* 0x0000000205147825 */ /* 0x000fe200078e0214 */
[----:B------:R-:W-:Y:S01]  /*14ae0*/  F2FP.F16.F32.PACK_AB R122, R125, R124 ;  /* 0x0000007c7d7a723e */ /* 0x000fe200000000ff */
[----:B------:R-:W-:Y:S01]  /*14af0*/  STSM.16.M88.4 [R102], R112 ;  /* 0x0000007066007844 */ /* 0x000fe20000000200 */
[----:B------:R-:W-:Y:S01]  /*14b00*/  F2FP.F16.F32.PACK_AB R123, R127, R126 ;  /* 0x0000007e7f7b723e */ /* 0x000fe200000000ff */
[----:B------:R-:W3:Y:S01]  /*14b10*/  @P6 LDC.64 R4, c[0x0][0xbe0] ;  /* 0x0002f800ff046b82 */ /* 0x000ee20000000a00 */
[----:B------:R-:W-:-:S02]  /*14b20*/  F2FP.F16.F32.PACK_AB R129, R131, R130 ;  /* 0x000000828381723e */ /* 0x000fc400000000ff */
[----:B------:R-:W-:Y:S01]  /*14b30*/  F2FP.F16.F32.PACK_AB R130, R133, R132 ;  /* 0x000000848582723e */ /* 0x000fe200000000ff */
[----:B------:R4:W-:Y:S01]  /*14b40*/  STSM.16.M88.4 [R37], R120 ;  /* 0x0000007825007844 */ /* 0x0009e20000000200 */
[----:B------:R-:W-:Y:S02]  /*14b50*/  F2FP.F16.F32.PACK_AB R131, R135, R134 ;  /* 0x000000868783723e */ /* 0x000fe400000000ff */
[----:B------:R-:W-:Y:S02]  /*14b60*/  F2FP.F16.F32.PACK_AB R137, R139, R138 ;  /* 0x0000008a8b89723e */ /* 0x000fe400000000ff */
[----:B------:R-:W-:Y:S01]  /*14b70*/  F2FP.F16.F32.PACK_AB R138, R141, R140 ;  /* 0x0000008c8d8a723e */ /* 0x000fe200000000ff */
[----:B------:R-:W-:Y:S01]  /*14b80*/  STSM.16.M88.4 [R110], R128 ;  /* 0x000000806e007844 */ /* 0x000fe20000000200 */
[----:B------:R-:W-:Y:S02]  /*14b90*/  F2FP.F16.F32.PACK_AB R139, R143, R142 ;  /* 0x0000008e8f8b723e */ /* 0x000fe400000000ff */
[----:B------:R-:W-:-:S02]  /*14ba0*/  F2FP.F16.F32.PACK_AB R145, R147, R146 ;  /* 0x000000929391723e */ /* 0x000fc400000000ff */
[----:B------:R-:W-:Y:S01]  /*14bb0*/  MOV R32, R32 ;  /* 0x0000002000207202 */ /* 0x000fe20000000f00 */
[----:B------:R-:W-:Y:S01]  /*14bc0*/  STSM.16.M88.4 [R36], R136 ;  /* 0x0000008824007844 */ /* 0x000fe20000000200 */
[----:B------:R-:W-:Y:S02]  /*14bd0*/  F2FP.F16.F32.PACK_AB R146, R149, R148 ;  /* 0x000000949592723e */ /* 0x000fe400000000ff */
[----:B------:R-:W-:Y:S02]  /*14be0*/  F2FP.F16.F32.PACK_AB R147, R151, R150 ;  /* 0x000000969793723e */ /* 0x000fe400000000ff */
[----:B------:R-:W-:-:S03]  /*14bf0*/  MOV R76, RZ ;  /* 0x000000ff004c7202 */ /* 0x000fc60000000f00 */
[----:B------:R0:W-:Y:S01]  /*14c00*/  STSM.16.M88.4 [R32], R144 ;  /* 0x0000009020007844 */ /* 0x0001e20000000200 */
[----:B------:R-:W-:Y:S01]  /*14c10*/  BAR.SYNC.DEFER_BLOCKING 0x1, 0x100 ;  /* 0x0044000000007b1d */ /* 0x000fe20000010000 */
[----:B---3--:R-:W-:-:S05]  /*14c20*/  @P6 IMAD.WIDE R4, R204, 0x4, R4 ;  /* 0x00000004cc046825 */ /* 0x008fca00078e0204 */
[----:B------:R-:W-:Y:S02]  /*14c30*/  ULDC UR4, c[0x0][0xa88] ;  /* 0x0002a20000047ab9 */ /* 0x000fe40000000800 */
[----:B------:R-:W-:Y:S01]  /*14c40*/  IMAD.U32 R79, RZ, RZ, UR4 ;  /* 0x00000004ff4f7e24 */ /* 0x000fe2000f8e00ff */
[----:B------:R3:W5:Y:S01]  /*14c50*/  @P0 LDG.E R76, desc[UR42][R6.64] ;  /* 0x0000002a064c0981 */ /* 0x000762000c1e1900 */
[C---:B------:R-:W-:Y:S02]  /*14c60*/  IADD3 R9, P1, R20.reuse, 0x1000, RZ ;  /* 0x0000100014097810 */ /* 0x040fe40007f3e0ff */
[C---:B------:R-:W-:Y:S02]  /*14c70*/  IADD3 R13, P2, R20.reuse, 0x2000, RZ ;  /* 0x00002000140d7810 */ /* 0x040fe40007f5e0ff */
[----:B------:R3:W5:Y:S01]  /*14c80*/  @P6 LDG.E R79, desc[UR42][R4.64] ;  /* 0x0000002a044f6981 */ /* 0x000762000c1e1900 */
[C---:B------:R-:W-:Y:S02]  /*14c90*/  IADD3 R25, P3, R20.reuse, 0x3000, RZ ;  /* 0x0000300014197810 */ /* 0x040fe40007f7e0ff */
[----:B------:R-:W-:-:S02]  /*14ca0*/  IADD3 R29, P4, R20, 0x4000, RZ ;  /* 0x00004000141d7810 */ /* 0x000fc40007f9e0ff */
[----:B------:R-:W-:Y:S02]  /*14cb0*/  LOP3.LUT R8, R9, 0x380, RZ, 0xc0, !PT ;  /* 0x0000038009087812 */ /* 0x000fe400078ec0ff */
[----:B------:R-:W-:Y:S02]  /*14cc0*/  LOP3.LUT R12, R13, 0x380, RZ, 0xc0, !PT ;  /* 0x000003800d0c7812 */ /* 0x000fe400078ec0ff */
[----:B------:R-:W-:Y:S02]  /*14cd0*/  LOP3.LUT R24, R25, 0x380, RZ, 0xc0, !PT ;  /* 0x0000038019187812 */ /* 0x000fe400078ec0ff */
[----:B------:R-:W-:Y:S02]  /*14ce0*/  LOP3.LUT R28, R29, 0x380, RZ, 0xc0, !PT ;  /* 0x000003801d1c7812 */ /* 0x000fe400078ec0ff */
        /* <DEDUP_REMOVED lines=8> */
[----:B------:R-:W-:Y:S02]  /*14d70*/  LOP3.LUT R24, R24, R25, RZ, 0x3c, !PT ;  /* 0x0000001918187212 */ /* 0x000fe400078e3cff */
[----:B------:R-:W-:Y:S01]  /*14d80*/  LOP3.LUT R28, R28, R29, RZ, 0x3c, !PT ;  /* 0x0000001d1c1c7212 */ /* 0x000fe200078e3cff */
[----:B------:R-:W-:Y:S01]  /*14d90*/  IMAD.X R29, RZ, RZ, R21, P4 ;  /* 0x000000ffff1d7224 */ /* 0x000fe200020e0615 */
[----:B------:R-:W-:-:S02]  /*14da0*/  IADD3 R33, P5, R20, 0x5000, RZ ;  /* 0x0000500014217810 */ /* 0x000fc40007fbe0ff */
[----:B------:R-:W-:Y:S02]  /*14db0*/  IADD3.X R25, RZ, R21, RZ, P3, !PT ;  /* 0x00000015ff197210 */ /* 0x000fe40001ffe4ff */
[C---:B----4-:R-:W-:Y:S02]  /*14dc0*/  IADD3 R37, P1, R20.reuse, 0x6000, RZ ;  /* 0x0000600014257810 */ /* 0x050fe40007f3e0ff */
[C---:B------:R-:W-:Y:S02]  /*14dd0*/  IADD3 R41, P2, R20.reuse, 0x7000, RZ ;  /* 0x0000700014297810 */ /* 0x040fe40007f5e0ff */
[C---:B------:R-:W-:Y:S02]  /*14de0*/  IADD3 R45, P3, R20.reuse, 0x8000, RZ ;  /* 0x00008000142d7810 */ /* 0x040fe40007f7e0ff */
[----:B------:R-:W-:Y:S02]  /*14df0*/  IADD3 R49, P4, R20, 0x9000, RZ ;  /* 0x0000900014317810 */ /* 0x000fe40007f9e0ff */
[----:B------:R-:W-:-:S02]  /*14e00*/  P2R R10, PR, RZ, 0x20 ;  /* 0x00000020ff0a7803 */ /* 0x000fc40000000000 */
[----:B0-----:R-:W-:Y:S02]  /*14e10*/  LOP3.LUT R32, R33, 0x380, RZ, 0xc0, !PT ;  /* 0x0000038021207812 */ /* 0x001fe400078ec0ff */
[----:B------:R-:W-:Y:S02]  /*14e20*/  LOP3.LUT R36, R37, 0x380, RZ, 0xc0, !PT ;  /* 0x0000038025247812 */ /* 0x000fe400078ec0ff */
[----:B------:R-:W-:Y:S02]  /*14e30*/  LOP3.LUT R40, R41, 0x380, RZ, 0xc0, !PT ;  /* 0x0000038029287812 */ /* 0x000fe400078ec0ff */
[----:B------:R-:W-:Y:S02]  /*14e40*/  LOP3.LUT R44, R45, 0x380, RZ, 0xc0, !PT ;  /* 0x000003802d2c7812 */ /* 0x000fe400078ec0ff */
[----:B------:R-:W-:Y:S02]  /*14e50*/  LOP3.LUT R48, R49, 0x380, RZ, 0xc0, !PT ;  /* 0x0000038031307812 */ /* 0x000fe400078ec0ff */
[----:B------:R-:W-:-:S02]  /*14e60*/  IADD3 R53, P5, R20, 0xa000, RZ ;  /* 0x0000a00014357810 */ /* 0x000fc40007fbe0ff */
[----:B------:R-:W-:Y:S02]  /*14e70*/  SHF.R.U64 R32, R32, 0x3, RZ ;  /* 0x0000000320207819 */ /* 0x000fe400000012ff */
[----:B------:R-:W-:Y:S02]  /*14e80*/  SHF.R.U64 R36, R36, 0x3, RZ ;  /* 0x0000000324247819 */ /* 0x000fe400000012ff */
[----:B------:R-:W-:Y:S02]  /*14e90*/  LOP3.LUT R52, R53, 0x380, RZ, 0xc0, !PT ;  /* 0x0000038035347812 */ /* 0x000fe400078ec0ff */
        /* <DEDUP_REMOVED lines=8> */
[----:B------:R-:W-:Y:S01]  /*14f20*/  SHF.R.U64 R52, R52, 0x3, RZ ;  /* 0x0000000334347819 */ /* 0x000fe200000012ff */
[----:B---3--:R-:W-:Y:S06]  /*14f30*/  @P6 BRA `(.L_x_4819) ;  /* 0x0000000000106947 */ /* 0x008fec0003800000 */
[----:B------:R-:W-:Y:S05]  /*14f40*/  @!P0 BRA `(.L_x_4819) ;  /* 0x00000000000c8947 */ /* 0x000fea0003800000 */
[----:B------:R-:W3:Y:S04]  /*14f50*/  LDG.E R4, desc[UR42][R6.64] ;  /* 0x0000002a06047981 */ /* 0x000ee8000c1e1900 */
[----:B-----5:R-:W3:Y:S02]  /*14f60*/  LDG.E R79, desc[UR42][R6.64+0x4] ;  /* 0x0000042a064f7981 */ /* 0x020ee4000c1e1900 */
[----:B---3--:R-:W-:-:S07]  /*14f70*/  IMAD.IADD R79, R79, 0x1, -R4 ;  /* 0x000000014f4f7824 */ /* 0x008fce00078e0a04 */
.L_x_4819:
[----:B------:R-:W0:Y:S01]  /*14f80*/  SHFL.IDX PT, R4, R218, RZ, 0x1f ;  /* 0x00001fffda047589 */ /* 0x000e2200000e0000 */
[----:B------:R-:W-:Y:S01]  /*14f90*/  ISETP.NE.AND P6, PT, R10, RZ, PT ;  /* 0x000000ff0a00720c */ /* 0x000fe20003fc5270 */
[--C-:B------:R-:W-:Y:S01]  /*14fa0*/  IMAD.X R37, RZ, RZ, R21.reuse, P1 ;  /* 0x000000ffff257224 */ /* 0x100fe200008e0615 */
[----:B------:R-:W-:Y:S01]  /*14fb0*/  IADD3.X R49, RZ, R21, RZ, P4, !PT ;  /* 0x00000015ff317210 */ /* 0x000fe200027fe4ff */
[--C-:B------:R-:W-:Y:S01]  /*14fc0*/  IMAD.X R41, RZ, RZ, R21.reuse, P2 ;  /* 0x000000ffff297224 */ /* 0x100fe200010e0615 */
[----:B------:R-:W-:Y:S01]  /*14fd0*/  LOP3.LUT R52, R52, R53, RZ, 0x3c, !PT ;  /* 0x0000003534347212 */ /* 0x000fe200078e3cff */
[--C-:B------:R-:W-:Y:S01]  /*14fe0*/  IMAD.X R45, RZ, RZ, R21.reuse, P3 ;  /* 0x000000ffff2d7224 */ /* 0x100fe200018e0615 */
[----:B------:R-:W-:Y:S01]  /*14ff0*/  IADD3.X R33, RZ, R21, RZ, P6, !PT ;  /* 0x00000015ff217210 */ /* 0x000fe200037fe4ff */
[----:B------:R-:W-:Y:S01]  /*15000*/  IMAD.X R53, RZ, RZ, R21, P5 ;  /* 0x000000ffff357224 */ /* 0x000fe200028e0615 */
[C---:B------:R-:W-:Y:S02]  /*15010*/  IADD3 R57, P6, R20.reuse, 0xb000, RZ ;  /* 0x0000b00014397810 */ /* 0x040fe40007fde0ff */
[----:B------:R-:W-:-:S02]  /*15020*/  IADD3 R61, P1, R20, 0xc000, RZ ;  /* 0x0000c000143d7810 */ /* 0x000fc40007f3e0ff */
[C---:B------:R-:W-:Y:S02]  /*15030*/  IADD3 R65, P2, R20.reuse, 0xd000, RZ ;  /* 0x0000d00014417810 */ /* 0x040fe40007f5e0ff */
[C---:B------:R-:W-:Y:S02]  /*15040*/  IADD3 R73, P3, R20.reuse, 0xe000, RZ ;  /* 0x0000e00014497810 */ /* 0x040fe40007f7e0ff */
[----:B------:R-:W-:Y:S02]  /*15050*/  IADD3 R6, P5, R20, 0xf000, RZ ;  /* 0x0000f00014067810 */ /* 0x000fe40007fbe0ff */
[----:B------:R-:W-:Y:S02]  /*15060*/  LOP3.LUT R56, R57, 0x380, RZ, 0xc0, !PT ;  /* 0x0000038039387812 */ /* 0x000fe400078ec0ff */
[----:B------:R-:W-:Y:S01]  /*15070*/  LOP3.LUT R60, R61, 0x380, RZ, 0xc0, !PT ;  /* 0x000003803d3c7812 */ /* 0x000fe200078ec0ff */
[----:B------:R-:W-:Y:S01]  /*15080*/  IMAD.X R69, RZ, RZ, R21, P5 ;  /* 0x000000ffff457224 */ /* 0x000fe200028e0615 */
[----:B------:R-:W-:-:S02]  /*15090*/  LOP3.LUT R64, R65, 0x380, RZ, 0xc0, !PT ;  /* 0x0000038041407812 */ /* 0x000fc400078ec0ff */
[----:B0-----:R-:W-:Y:S02]  /*150a0*/  ISETP.NE.AND P4, PT, R4, RZ, PT ;  /* 0x000000ff0400720c */ /* 0x001fe40003f85270 */
[----:B------:R-:W-:Y:S02]  /*150b0*/  LOP3.LUT R72, R73, 0x380, RZ, 0xc0, !PT ;  /* 0x0000038049487812 */ /* 0x000fe400078ec0ff */
[----:B------:R-:W-:Y:S02]  /*150c0*/  LOP3.LUT R7, R20, 0x380, RZ, 0xc0, !PT ;  /* 0x0000038014077812 */ /* 0x000fe400078ec0ff */
[----:B------:R-:W-:Y:S02]  /*150d0*/  LOP3.LUT R5, R6, 0x380, RZ, 0xc0, !PT ;  /* 0x0000038006057812 */ /* 0x000fe400078ec0ff */
[----:B------:R-:W-:Y:S02]  /*150e0*/  SHF.R.U64 R56, R56, 0x3, RZ ;  /* 0x0000000338387819 */ /* 0x000fe400000012ff */
[----:B------:R-:W-:-:S02]  /*150f0*/  SHF.R.U64 R60, R60, 0x3, RZ ;  /* 0x000000033c3c7819 */ /* 0x000fc400000012ff */
[----:B------:R-:W-:Y:S02]  /*15100*/  SHF.R.U64 R64, R64, 0x3, RZ ;  /* 0x0000000340407819 */ /* 0x000fe400000012ff */
[----:B------:R-:W-:Y:S02]  /*15110*/  SHF.R.U64 R72, R72, 0x3, RZ ;  /* 0x0000000348487819 */ /* 0x000fe400000012ff */
[----:B------:R-:W-:Y:S02]  /*15120*/  SHF.R.U64 R7, R7, 0x3, RZ ;  /* 0x0000000307077819 */ /* 0x000fe400000012ff */
[----:B------:R-:W-:Y:S02]  /*15130*/  SHF.R.U64 R5, R5, 0x3, RZ ;  /* 0x0000000305057819 */ /* 0x000fe400000012ff */
[----:B------:R-:W-:Y:S02]  /*15140*/  SHF.R.S32.HI R4, RZ, 0x1f, R204 ;  /* 0x0000001fff047819 */ /* 0x000fe400000114cc */
[----:B------:R-:W-:Y:S01]  /*15150*/  LOP3.LUT R56, R56, R57, RZ, 0x3c, !PT ;  /* 0x0000003938387212 */ /* 0x000fe200078e3cff */
[--C-:B------:R-:W-:Y:S01]  /*15160*/  IMAD.X R57, RZ, RZ, R21.reuse, P6 ;  /* 0x000000ffff397224 */ /* 0x100fe200030e0615 */
[----:B------:R-:W-:Y:S01]  /*15170*/  LOP3.LUT R60, R60, R61, RZ, 0x3c, !PT ;  /* 0x0000003d3c3c7212 */ /* 0x000fe200078e3cff */
[----:B------:R-:W-:Y:S01]  /*15180*/  IMAD.X R61, RZ, RZ, R21, P1 ;  /* 0x000000ffff3d7224 */ /* 0x000fe200008e0615 */
[----:B------:R-:W-:-:S02]  /*15190*/  LOP3.LUT R64, R64, R65, RZ, 0x3c, !PT ;  /* 0x0000004140407212 */ /* 0x000fc400078e3cff */
[----:B------:R-:W-:Y:S01]  /*151a0*/  LOP3.LUT R72, R72, R73, RZ, 0x3c, !PT ;  /* 0x0000004948487212 */ /* 0x000fe200078e3cff */
[----:B------:R-:W-:Y:S01]  /*151b0*/  IMAD.X R73, RZ, RZ, R21, P3 ;  /* 0x000000ffff497224 */ /* 0x000fe200018e0615 */
[----:B------:R-:W-:Y:S02]  /*151c0*/  LOP3.LUT R20, R7, R20, RZ, 0x3c, !PT ;  /* 0x0000001407147212 */ /* 0x000fe400078e3cff */
[----:B------:R-:W-:Y:S02]  /*151d0*/  IADD3.X R65, RZ, R21, RZ, P2, !PT ;  /* 0x00000015ff417210 */ /* 0x000fe400017fe4ff */
[----:B------:R-:W-:Y:S02]  /*151e0*/  LOP3.LUT R68, R5, R6, RZ, 0x3c, !PT ;  /* 0x0000000605447212 */ /* 0x000fe400078e3cff */
[----:B------:R-:W-:Y:S02]  /*151f0*/  SHF.R.S32.HI R78, RZ, 0x1f, R201 ;  /* 0x0000001fff4e7819 */ /* 0x000fe400000114c9 */
[----:B------:R-:W-:-:S02]  /*15200*/  SEL R87, R204, RZ, !P0 ;  /* 0x000000ffcc577207 */ /* 0x000fc40004000000 */
[----:B------:R-:W-:Y:S02]  /*15210*/  SEL R80, R4, RZ, !P0 ;  /* 0x000000ff04507207 */ /* 0x000fe40004000000 */
[----:B-----5:R-:W-:Y:S01]  /*15220*/  SHF.R.S32.HI R77, RZ, 0x1f, R76 ;  /* 0x0000001fff4d7819 */ /* 0x020fe2000001144c */
[----:B------:R-:W-:Y:S06]  /*15230*/  @P4 BRA `(.L_x_4820) ;  /* 0x00000000005c4947 */ /* 0x000fec0003800000 */
[----:B------:R-:W-:Y:S01]  /*15240*/  ULDC.64 UR4, c[0x0][0xb70] ;  /* 0x0002dc0000047ab9 */ /* 0x000fe20000000a00 */
[----:B------:R-:W-:Y:S02]  /*15250*/  IMAD R14, R210, 0x40, R192 ;  /* 0x00000040d20e7824 */ /* 0x000fe400078e02c0 */
[----:B------:R-:W-:Y:S02]  /*15260*/  IMAD R6, R78, UR4, RZ ;  /* 0x000000044e067c24 */ /* 0x000fe4000f8e02ff */
[----:B------:R-:W-:-:S04]  /*15270*/  IMAD.WIDE.U32 R4, R201, UR4, R76 ;  /* 0x00000004c9047c25 */ /* 0x000fc8000f8e004c */
[----:B------:R-:W-:Y:S01]  /*15280*/  IMAD R7, R201, UR5, R6 ;  /* 0x00000005c9077c24 */ /* 0x000fe2000f8e0206 */
[----:B------:R-:W-:Y:S02]  /*15290*/  ULDC.64 UR4, c[0x0][0xb78] ;  /* 0x0002de0000047ab9 */ /* 0x000fe40000000a00 */
[----:B------:R-:W-:Y:S02]  /*152a0*/  IMAD R6, R80, UR4, RZ ;  /* 0x0000000450067c24 */ /* 0x000fe4000f8e02ff */
[----:B------:R-:W-:Y:S01]  /*152b0*/  IMAD.IADD R5, R5, 0x1, R7 ;  /* 0x0000000105057824 */ /* 0x000fe200078e0207 */
[----:B------:R-:W-:Y:S01]  /*152c0*/  IADD3 R7, -R194, RZ, RZ ;  /* 0x000000ffc2077210 */ /* 0x000fe20007ffe1ff */
[C---:B------:R-:W-:Y:S02]  /*152d0*/  IMAD R11, R87.reuse, UR5, R6 ;  /* 0x00000005570b7c24 */ /* 0x040fe4000f8e0206 */
[----:B------:R-:W-:Y:S01]  /*152e0*/  IMAD.WIDE.U32 R4, R87, UR4, R4 ;  /* 0x0000000457047c25 */ /* 0x000fe2000f8e0004 */
[----:B------:R-:W-:Y:S01]  /*152f0*/  ISETP.NE.AND P0, PT, R22, R7, PT ;  /* 0x000000071600720c */ /* 0x000fe20003f05270 */
[----:B------:R-:W-:Y:S01]  /*15300*/  ULDC.64 UR4, c[0x0][0xb40] ;  /* 0x0002d00000047ab9 */ /* 0x000fe20000000a00 */
[----:B------:R-:W-:Y:S01]  /*15310*/  SHF.R.S32.HI R7, RZ, 0x1f, R14 ;  /* 0x0000001fff077819 */ /* 0x000fe2000001140e */
[C---:B------:R-:W-:Y:S01]  /*15320*/  VIADD R6, R14.reuse, 0x8 ;  /* 0x000000080e067836 */ /* 0x040fe20000000000 */
[----:B------:R-:W-:-:S02]  /*15330*/  IADD3 R10, P2, R14, R4, RZ ;  /* 0x000000040e0a7210 */ /* 0x000fc40007f5e0ff */
[-C--:B------:R-:W-:Y:S02]  /*15340*/  ISETP.GE.OR P1, PT, R14, R79.reuse, P0 ;  /* 0x0000004f0e00720c */ /* 0x080fe40000726670 */
[----:B------:R-:W-:Y:S02]  /*15350*/  ISETP.GE.OR P0, PT, R6, R79, P0 ;  /* 0x0000004f0600720c */ /* 0x000fe40000706670 */
[----:B------:R-:W-:Y:S02]  /*15360*/  IADD3.X R7, R7, R5, R11, P2, !PT ;  /* 0x0000000507077210 */ /* 0x000fe400017fe40b */
[----:B------:R-:W-:-:S04]  /*15370*/  LEA R4, P2, R10, UR4, 0x2 ;  /* 0x000000040a047c11 */ /* 0x000fc8000f8410ff */
[----:B------:R-:W-:-:S05]  /*15380*/  LEA.HI.X R5, R10, UR5, R7, 0x2, P2 ;  /* 0x000000050a057c11 */ /* 0x000fca00090f1407 */
[----:B------:R0:W-:Y:S04]  /*15390*/  @!P1 STG.E desc[UR42][R4.64], R3 ;  /* 0x0000000304009986 */ /* 0x0001e8000c10192a */
[----:B------:R0:W-:Y:S02]  /*153a0*/  @!P0 STG.E desc[UR42][R4.64+0x20], R0 ;  /* 0x0000200004008986 */ /* 0x0001e4000c10192a */
.L_x_4820:
[----:B------:R-:W3:Y:S01]  /*153b0*/  LDC R88, c[0x0][0xa8c] ;  /* 0x0002a300ff587b82 */ /* 0x000ee20000000800 */
[----:B0-----:R0:W5:Y:S01]  /*153c0*/  LD.E.128 R4, desc[UR42][R20.64] ;  /* 0x0000002a14047980 */ /* 0x001162000c101d00 */
[----:B------:R-:W-:Y:S02]  /*153d0*/  ULDC.64 UR4, c[0x0][0xaa0] ;  /* 0x0002a80000047ab9 */ /* 0x000fe40000000a00 */
[----:B------:R-:W-:Y:S01]  /*153e0*/  IMAD R3, R77, UR4, RZ ;  /* 0x000000044d037c24 */ /* 0x000fe2000f8e02ff */
[----:B------:R-:W5:Y:S04]  /*153f0*/  LD.E.128 R8, desc[UR42][R8.64] ;  /* 0x0000002a08087980 */ /* 0x000f68000c101d00 */
[----:B------:R-:W5:Y:S01]  /*15400*/  LD.E.128 R12, desc[UR42][R12.64] ;  /* 0x0000002a0c0c7980 */ /* 0x000f62000c101d00 */
[--C-:B0-----:R-:W-:Y:S01]  /*15410*/  SHF.R.S32.HI R21, RZ, 0x1f, R199.reuse ;  /* 0x0000001fff157819 */ /* 0x101fe200000114c7 */
[----:B------:R-:W-:-:S02]  /*15420*/  IMAD.MOV.U32 R20, RZ, RZ, R199 ;  /* 0x000000ffff147224 */ /* 0x000fc400078e00c7 */
[----:B------:R-:W5:Y:S01]  /*15430*/  LD.E.128 R24, desc[UR42][R24.64] ;  /* 0x0000002a18187980 */ /* 0x000f62000c101d00 */
[C---:B------:R-:W-:Y:S02]  /*15440*/  IMAD R3, R76.reuse, UR5, R3 ;  /* 0x000000054c037c24 */ /* 0x040fe4000f8e0203 */
[----:B------:R-:W-:Y:S01]  /*15450*/  IMAD.WIDE.U32 R20, R76, UR4, R20 ;  /* 0x000000044c147c25 */ /* 0x000fe2000f8e0014 */
[----:B------:R-:W-:Y:S01]  /*15460*/  ULDC.64 UR4, c[0x0][0xae0] ;  /* 0x0002b80000047ab9 */ /* 0x000fe20000000a00 */
[----:B------:R-:W5:Y:S03]  /*15470*/  LD.E.128 R28, desc[UR42][R28.64] ;  /* 0x0000002a1c1c7980 */ /* 0x000f66000c101d00 */
[----:B------:R-:W-:Y:S01]  /*15480*/  IADD3 R21, R21, R3, RZ ;  /* 0x0000000315157210 */ /* 0x000fe20007ffe0ff */
[----:B------:R-:W-:Y:S01]  /*15490*/  VIADD R3, R199, 0x40 ;  /* 0x00000040c7037836 */ /* 0x000fe20000000000 */
[----:B------:R-:W5:Y:S01]  /*154a0*/  LD.E.128 R32, desc[UR42][R32.64] ;  /* 0x0000002a20207980 */ /* 0x000f62000c101d00 */
[----:B------:R-:W-:-:S03]  /*154b0*/  IMAD R76, R78, UR4, RZ ;  /* 0x000000044e4c7c24 */ /* 0x000fc6000f8e02ff */
[-C--:B---3--:R-:W-:Y:S01]  /*154c0*/  ISETP.GE.AND P3, PT, R3, R88.reuse, PT ;  /* 0x000000580300720c */ /* 0x088fe20003f66270 */
[C---:B------:R-:W-:Y:S01]  /*154d0*/  IMAD R77, R201.reuse, UR5, R76 ;  /* 0x00000005c94d7c24 */ /* 0x040fe2000f8e024c */
[----:B------:R-:W5:Y:S01]  /*154e0*/  LD.E.128 R36, desc[UR42][R36.64] ;  /* 0x0000002a24247980 */ /* 0x000f62000c101d00 */
[----:B------:R-:W-:Y:S01]  /*154f0*/  IMAD R79, R210, -0x40, R79 ;  /* 0xffffffc0d24f7824 */ /* 0x000fe200078e024f */
[----:B------:R-:W-:Y:S01]  /*15500*/  SEL R76, RZ, 0xffffffff, P3 ;  /* 0xffffffffff4c7807 */ /* 0x000fe20001800000 */
[----:B------:R-:W-:Y:S01]  /*15510*/  VIADD R0, R202, 0x20 ;  /* 0x00000020ca007836 */ /* 0x000fe20000000000 */
        /* <DEDUP_REMOVED lines=22> */
[----:B0-----:R-:W0:Y:S01]  /*15680*/  FENCE.VIEW.ASYNC.S ;  /* 0x00000000000073c6 */ /* 0x001e220000000000 */
[----:B------:R-:W-:Y:S01]  /*15690*/  SEL R0, RZ, 0x1, P2 ;  /* 0x00000001ff007807 */ /* 0x000fe20001000000 */
[C---:B------:R-:W-:Y:S01]  /*156a0*/  VIADD R85, R199.reuse, 0x140 ;  /* 0x00000140c7557836 */ /* 0x040fe20000000000 */
[-C--:B------:R-:W-:Y:S01]  /*156b0*/  ISETP.GE.AND P2, PT, R82, R88.reuse, PT ;  /* 0x000000585200720c */ /* 0x080fe20003f46270 */
[----:B------:R-:W-:Y:S01]  /*156c0*/  VIADD R78, R199, 0x180 ;  /* 0x00000180c74e7836 */ /* 0x000fe20000000000 */
[----:B------:R-:W-:Y:S01]  /*156d0*/  ISETP.GE.AND P3, PT, R83, R88, PT ;  /* 0x000000585300720c */ /* 0x000fe20003f66270 */
[----:B------:R-:W-:Y:S01]  /*156e0*/  BSSY B1, `(.L_x_4821) ;  /* 0x0000037000017945 */ /* 0x000fe20003800000 */
[----:B------:R-:W-:-:S02]  /*156f0*/  LOP3.LUT R0, R77, 0x2, R0, 0xe2, !PT ;  /* 0x000000024d007812 */ /* 0x000fc400078ee200 */
[----:B------:R-:W-:Y:S02]  /*15700*/  SEL R77, RZ, 0x4, P2 ;  /* 0x00000004ff4d7807 */ /* 0x000fe40001000000 */
[----:B------:R-:W-:Y:S02]  /*15710*/  SEL R76, RZ, 0x8, P3 ;  /* 0x00000008ff4c7807 */ /* 0x000fe40001800000 */
[----:B------:R-:W-:Y:S02]  /*15720*/  IADD3 R84, R199, 0x100, RZ ;  /* 0x00000100c7547810 */ /* 0x000fe40007ffe0ff */
[----:B------:R-:W-:Y:S01]  /*15730*/  LOP3.LUT R76, R76, R0, R77, 0xfe, !PT ;  /* 0x000000004c4c7212 */ /* 0x000fe200078efe4d */
[----:B------:R-:W-:Y:S01]  /*15740*/  VIADD R0, R2, 0x28c20 ;  /* 0x00028c2002007836 */ /* 0x000fe20000000000 */
[-C--:B------:R-:W-:Y:S02]  /*15750*/  ISETP.GE.AND P2, PT, R84, R88.reuse, PT ;  /* 0x000000585400720c */ /* 0x080fe40003f46270 */
[----:B------:R-:W-:-:S02]  /*15760*/  ISETP.GE.AND P3, PT, R85, R88, PT ;  /* 0x000000585500720c */ /* 0x000fc40003f66270 */
[----:B------:R-:W-:Y:S01]  /*15770*/  ISETP.GE.AND P1, PT, R202, R79, PT ;  /* 0x0000004fca00720c */ /* 0x000fe20003f26270 */
[----:B------:R-:W-:Y:S01]  /*15780*/  VIADD R79, R199, 0x1c0 ;  /* 0x000001c0c74f7836 */ /* 0x000fe20000000000 */
[----:B------:R-:W-:Y:S02]  /*15790*/  ISETP.GE.AND P4, PT, R78, R88, PT ;  /* 0x000000584e00720c */ /* 0x000fe40003f86270 */
[----:B------:R-:W-:Y:S02]  /*157a0*/  SEL R77, RZ, 0x10, P2 ;  /* 0x00000010ff4d7807 */ /* 0x000fe40001000000 */
[----:B------:R-:W-:Y:S02]  /*157b0*/  SEL R78, RZ, 0x20, P3 ;  /* 0x00000020ff4e7807 */ /* 0x000fe40001800000 */
[----:B------:R-:W-:Y:S02]  /*157c0*/  PRMT R0, RZ, 0x654, R0 ;  /* 0x00000654ff007816 */ /* 0x000fe40000000000 */
[----:B------:R-:W-:Y:S01]  /*157d0*/  LOP3.LUT R77, R78, R76, R77, 0xfe, !PT ;  /* 0x0000004c4e4d7212 */ /* 0x000fe200078efe4d */
[----:B------:R-:W-:Y:S01]  /*157e0*/  IMAD R76, R80, UR4, RZ ;  /* 0x00000004504c7c24 */ /* 0x000fe2000f8e02ff */
[----:B0-----:R0:W-:Y:S01]  /*157f0*/  SYNCS.ARRIVE.TRANS64.RED.A1T0 RZ, [R0+URZ], RZ ;  /* 0x000000ff00ff79a7 */ /* 0x0011e2000810043f */
[----:B------:R-:W-:Y:S01]  /*15800*/  ISETP.GE.AND P2, PT, R79, R88, PT ;  /* 0x000000584f00720c */ /* 0x000fe20003f46270 */
[----:B------:R-:W-:Y:S01]  /*15810*/  IMAD.WIDE.U32 R78, R87, UR4, R20 ;  /* 0x00000004574e7c25 */ /* 0x000fe2000f8e0014 */
[----:B------:R-:W-:-:S02]  /*15820*/  SHF.R.S32.HI R203, RZ, 0x1f, R202 ;  /* 0x0000001fffcb7819 */ /* 0x000fc400000114ca */
[----:B------:R-:W-:Y:S01]  /*15830*/  SEL R21, RZ, 0x80, P2 ;  /* 0x00000080ff157807 */ /* 0x000fe20001000000 */
[----:B------:R-:W-:Y:S01]  /*15840*/  IMAD R81, R87, UR5, R76 ;  /* 0x0000000557517c24 */ /* 0x000fe2000f8e024c */
[----:B0-----:R-:W-:-:S04]  /*15850*/  SEL R0, RZ, 0x40, P4 ;  /* 0x00000040ff007807 */ /* 0x001fc80002000000 */
        /* <DEDUP_REMOVED lines=31> */
.L_x_4822:
[----:B------:R-:W-:Y:S05]  /*15a50*/  BSYNC B1 ;  /* 0x0000000000017941 */ /* 0x000fea0003800000 */
.L_x_4821:
[----:B------:R-:W-:Y:S05]  /*15a60*/  @P0 BRA `(.L_x_4823) ;  /* 0x0000000c00080947 */ /* 0x000fea0003800000 */
[----:B0----5:R-:W-:Y:S01]  /*15a70*/  IADD3 R7, P0, R76, 0x20, RZ ;  /* 0x000000204c077810 */ /* 0x021fe20007f1e0ff */
[----:B------:R-:W-:Y:S01]  /*15a80*/  ULDC.64 UR4, c[0x0][0xad8] ;  /* 0x0002b60000047ab9 */ /* 0x000fe20000000a00 */
[----:B------:R-:W-:Y:S01]  /*15a90*/  IMAD.MOV.U32 R4, RZ, RZ, R78 ;  /* 0x000000ffff047224 */ /* 0x000fe200078e004e */
[-C--:B------:R-:W-:Y:S01]  /*15aa0*/  ISETP.GE.AND P4, PT, R3, R88.reuse, PT ;  /* 0x000000580300720c */ /* 0x080fe20003f86270 */
[----:B------:R-:W-:Y:S01]  /*15ab0*/  IMAD.MOV.U32 R5, RZ, RZ, R87 ;  /* 0x000000ffff057224 */ /* 0x000fe200078e0057 */
[----:B------:R-:W-:Y:S02]  /*15ac0*/  IADD3.X R76, RZ, R77, RZ, P0, !PT ;  /* 0x0000004dff4c7210 */ /* 0x000fe400007fe4ff */
        /* <DEDUP_REMOVED lines=24> */
.L_x_4818:
[----:B------:R-:W-:Y:S01]  /*15c50*/  ULDC.64 UR4, c[0x0][0xbd8] ;  /* 0x0002f60000047ab9 */ /* 0x000fe20000000a00 */
[----:B------:R-:W3:Y:S01]  /*15c60*/  LDC.64 R4, c[0x0][0xbd8] ;  /* 0x0002f600ff047b82 */ /* 0x000ee20000000a00 */
[----:B------:R-:W-:Y:S02]  /*15c70*/  ISETP.NE.U32.AND P0, PT, RZ, UR4, PT ;  /* 0x00000004ff007c0c */ /* 0x000fe4000bf05070 */
[----:B------:R-:W-:Y:S02]  /*15c80*/  MOV R9, RZ ;  /* 0x000000ff00097202 */ /* 0x000fe40000000f00 */
[----:B------:R-:W-:Y:S01]  /*15c90*/  ISETP.NE.AND.EX P0, PT, RZ, UR5, PT, P0 ;  /* 0x00000005ff007c0c */ /* 0x000fe2000bf05300 */
[----:B------:R-:W-:Y:S02]  /*15ca0*/  ULDC.64 UR4, c[0x0][0xbe0] ;  /* 0x0002f80000047ab9 */ /* 0x000fe40000000a00 */
[----:B------:R-:W-:Y:S01]  /*15cb0*/  ISETP.NE.U32.AND P1, PT, RZ, UR4, PT ;  /* 0x00000004ff007c0c */ /* 0x000fe2000bf25070 */
[----:B------:R-:W4:Y:S03]  /*15cc0*/  LDC R20, c[0x0][0xa8c] ;  /* 0x0002a300ff147b82 */ /* 0x000f260000000800 */
[----:B------:R-:W-:Y:S01]  /*15cd0*/  ISETP.NE.AND.EX P1, PT, RZ, UR5, PT, P1 ;  /* 0x00000005ff007c0c */ /* 0x000fe2000bf25310 */
[----:B---3--:R-:W-:-:S12]  /*15ce0*/  IMAD.WIDE R4, R204, 0x4, R4 ;  /* 0x00000004cc047825 */ /* 0x008fd800078e0204 */
[----:B------:R-:W3:Y:S01]  /*15cf0*/  @P1 LDC.64 R6, c[0x0][0xbe0] ;  /* 0x0002f800ff061b82 */ /* 0x000ee20000000a00 */
[----:B------:R-:W-:Y:S02]  /*15d00*/  ULDC UR4, c[0x0][0xa88] ;  /* 0x0002a20000047ab9 */ /* 0x000fe40000000800 */
[----:B------:R-:W-:Y:S01]  /*15d10*/  IMAD.U32 R3, RZ, RZ, UR4 ;  /* 0x00000004ff037e24 */ /* 0x000fe2000f8e00ff */
[----:B------:R0:W5:Y:S01]  /*15d20*/  @P0 LDG.E R9, desc[UR42][R4.64] ;  /* 0x0000002a04090981 */ /* 0x000162000c1e1900 */
[----:B---3--:R-:W-:-:S05]  /*15d30*/  @P1 IMAD.WIDE R6, R204, 0x4, R6 ;  /* 0x00000004cc061825 */ /* 0x008fca00078e0206 */
[----:B------:R0:W5:Y:S01]  /*15d40*/  @P1 LDG.E R3, desc[UR42][R6.64] ;  /* 0x0000002a06031981 */ /* 0x000162000c1e1900 */
[----:B------:R-:W-:Y:S01]  /*15d50*/  ISETP.GT.AND P2, PT, R224, 0x3f, PT ;  /* 0x0000003fe000780c */ /* 0x000fe20003f44270 */
[----:B----4-:R-:W-:-:S12]  /*15d60*/  @P1 BRA `(.L_x_4824) ;  /* 0x0000000000101947 */ /* 0x010fd80003800000 */
[----:B------:R-:W-:Y:S05]  /*15d70*/  @!P0 BRA `(.L_x_4824) ;  /* 0x00000000000c8947 */ /* 0x000fea0003800000 */
[----:B------:R-:W3:Y:S04]  /*15d80*/  LDG.E R0, desc[UR42][R4.64] ;  /* 0x0000002a04007981 */ /* 0x000ee8000c1e1900 */
[----:B-----5:R-:W3:Y:S02]  /*15d90*/  LDG.E R3, desc[UR42][R4.64+0x4] ;  /* 0x0000042a04037981 */ /* 0x020ee4000c1e1900 */
[----:B---3--:R-:W-:-:S07]  /*15da0*/  IMAD.IADD R3, R3, 0x1, -R0 ;  /* 0x0000000103037824 */ /* 0x008fce00078e0a00 */
.L_x_4824:
        /* <DEDUP_REMOVED lines=8> */
[----:B0-----:R-:W0:Y:S02]  /*15e30*/  S2R R5, SR_TID.X ;  /* 0x0000000000057919 */ /* 0x001e240000002100 */
[----:B0-----:R-:W-:-:S05]  /*15e40*/  IMAD R0, R210, 0x40, R5 ;  /* 0x00000040d2007824 */ /* 0x001fca00078e0205 */
[----:B------:R-:W-:-:S04]  /*15e50*/  IADD3 R0, R0, -0x80, RZ ;  /* 0xffffff8000007810 */ /* 0x000fc80007ffe0ff */
[----:B------:R-:W-:-:S13]  /*15e60*/  ISETP.GE.AND P0, PT, R0, R3, PT ;  /* 0x000000030000720c */ /* 0x000fda0003f06270 */
[----:B------:R-:W-:Y:S05]  /*15e70*/  @P0 BRA `(.L_x_4826) ;  /* 0x0000000000440947 */ /* 0x000fea0003800000 */
[----:B------:R-:W-:Y:S01]  /*15e80*/  IADD3 R4, P0, R0, R9, RZ ;  /* 0x0000000900047210 */ /* 0x000fe20007f1e0ff */
[----:B------:R-:W-:-:S03]  /*15e90*/  ULDC.64 UR4, c[0x0][0xb70] ;  /* 0x0002dc0000047ab9 */ /* 0x000fc60000000a00 */
[----:B------:R-:W-:Y:S01]  /*15ea0*/  LEA.HI.X.SX32 R5, R0, R8, 0x1, P0 ;  /* 0x0000000800057211 */ /* 0x000fe200000f0eff */
[----:B------:R-:W-:-:S04]  /*15eb0*/  IMAD R0, R10, UR4, RZ ;  /* 0x000000040a007c24 */ /* 0x000fc8000f8e02ff */
        /* <DEDUP_REMOVED lines=13> */
.L_x_4826:
[----:B------:R-:W-:Y:S05]  /*15f90*/  BSYNC B1 ;  /* 0x0000000000017941 */ /* 0x000fea0003800000 */
.L_x_4825:
[----:B------:R-:W-:Y:S01]  /*15fa0*/  ULDC.64 UR4, c[0x0][0xaa0] ;  /* 0x0002a80000047ab9 */ /* 0x000fe20000000a00 */
[----:B0-----:R-:W-:Y:S01]  /*15fb0*/  MOV R4, R199 ;  /* 0x000000c700047202 */ /* 0x001fe20000000f00 */
[----:B---3--:R-:W-:Y:S01]  /*15fc0*/  IMAD.MOV.U32 R5, RZ, RZ, R14 ;  /* 0x000000ffff057224 */ /* 0x008fe200078e000e */
[CC--:B------:R-:W-:Y:S01]  /*15fd0*/  ISETP.GE.AND P2, PT, R199.reuse, R20.reuse, PT ;  /* 0x00000014c700720c */ /* 0x0c0fe20003f46270 */
[----:B------:R-:W-:Y:S01]  /*15fe0*/  IMAD R0, R8, UR4, RZ ;  /* 0x0000000408007c24 */ /* 0x000fe2000f8e02ff */
[----:B------:R-:W-:Y:S01]  /*15ff0*/  IADD3 R21, R199, 0xc0, RZ ;  /* 0x000000c0c7157810 */ /* 0x000fe20007ffe0ff */
[----:B------:R-:W-:Y:S01]  /*16000*/  IMAD.WIDE.U32 R4, R9, UR4, R4 ;  /* 0x0000000409047c25 */ /* 0x000fe2000f8e0004 */
[----:B------:R-:W-:Y:S02]  /*16010*/  BSSY B1, `(.L_x_4827) ;  /* 0x000004a000017945 */ /* 0x000fe40003800000 */
[----:B------:R-:W-:Y:S01]  /*16020*/  ISETP.GE.AND P3, PT, R21, R20, PT ;  /* 0x000000141500720c */ /* 0x000fe20003f66270 */
[----:B------:R-:W-:-:S02]  /*16030*/  VIADD R13, R199, 0x40 ;  /* 0x00000040c70d7836 */ /* 0x000fc40000000000 */
[----:B------:R-:W-:Y:S01]  /*16040*/  IMAD R9, R9, UR5, R0 ;  /* 0x0000000509097c24 */ /* 0x000fe2000f8e0200 */
[----:B------:R-:W-:Y:S01]  /*16050*/  ULDC.64 UR4, c[0x0][0xae0] ;  /* 0x0002b80000047ab9 */ /* 0x000fe20000000a00 */
[----:B------:R-:W-:Y:S01]  /*16060*/  IMAD R3, R210, -0x40, R3 ;  /* 0xffffffc0d2037824 */ /* 0x000fe200078e0203 */
[-C--:B------:R-:W-:Y:S01]  /*16070*/  ISETP.GE.AND P0, PT, R13, R20.reuse, PT ;  /* 0x000000140d00720c */ /* 0x080fe20003f06270 */
[----:B------:R-:W-:Y:S02]  /*16080*/  IMAD R0, R10, UR4, RZ ;  /* 0x000000040a007c24 */ /* 0x000fe4000f8e02ff */
[----:B------:R-:W-:Y:S01]  /*16090*/  IMAD.IADD R5, R5, 0x1, R9 ;  /* 0x0000000105057824 */ /* 0x000fe200078e0209 */
[----:B------:R-:W-:Y:S01]  /*160a0*/  SEL R6, RZ, 0xffffffff, P0 ;  /* 0xffffffffff067807 */ /* 0x000fe20000000000 */
[----:B------:R-:W-:Y:S01]  /*160b0*/  IMAD R7, R201, UR5, R0 ;  /* 0x00000005c9077c24 */ /* 0x000fe2000f8e0200 */
[C---:B------:R-:W-:Y:S01]  /*160c0*/  IADD3 R0, R202.reuse, 0x20, RZ ;  /* 0x00000020ca007810 */ /* 0x040fe20007ffe0ff */
[----:B------:R-:W-:Y:S01]  /*160d0*/  VIADD R15, R199, 0x80 ;  /* 0x00000080c70f7836 */ /* 0x000fe20000000000 */
[-C--:B------:R-:W-:Y:S01]  /*160e0*/  ISETP.GE.AND P1, PT, R202, R3.reuse, PT ;  /* 0x00000003ca00720c */ /* 0x080fe20003f26270 */
[----:B------:R-:W-:Y:S01]  /*160f0*/  IMAD.WIDE.U32 R4, R201, UR4, R4 ;  /* 0x00000004c9047c25 */ /* 0x000fe2000f8e0004 */
[----:B------:R-:W-:Y:S01]  /*16100*/  ISETP.GE.AND P0, PT, R0, R3, PT ;  /* 0x000000030000720c */ /* 0x000fe20003f06270 */
[----:B------:R-:W-:Y:S01]  /*16110*/  ULDC.64 UR4, c[0x0][0xae8] ;  /* 0x0002ba0000047ab9 */ /* 0x000fe20000000a00 */
[----:B------:R-:W-:Y:S01]  /*16120*/  SEL R0, RZ, 0x1, P2 ;  /* 0x00000001ff007807 */ /* 0x000fe20001000000 */
[----:B------:R-:W-:Y:S01]  /*16130*/  IMAD.SHL.U32 R3, R6, 0x2, RZ ;  /* 0x0000000206037824 */ /* 0x000fe200078e00ff */
[-C--:B------:R-:W-:Y:S01]  /*16140*/  ISETP.GE.AND P2, PT, R15, R20.reuse, PT ;  /* 0x000000140f00720c */ /* 0x080fe20003f46270 */
[C---:B------:R-:W-:Y:S01]  /*16150*/  VIADD R25, R199.reuse, 0x100 ;  /* 0x00000100c7197836 */ /* 0x040fe20000000000 */
[----:B------:R-:W-:Y:S01]  /*16160*/  SEL R6, RZ, 0x8, P3 ;  /* 0x00000008ff067807 */ /* 0x000fe20001800000 */
[----:B------:R-:W-:Y:S01]  /*16170*/  VIADD R27, R199, 0x140 ;  /* 0x00000140c71b7836 */ /* 0x000fe20000000000 */
[----:B------:R-:W-:Y:S01]  /*16180*/  LOP3.LUT R0, R3, 0x2, R0, 0xe2, !PT ;  /* 0x0000000203007812 */ /* 0x000fe200078ee200 */
[----:B------:R-:W-:Y:S01]  /*16190*/  IMAD.IADD R5, R5, 0x1, R7 ;  /* 0x0000000105057824 */ /* 0x000fe200078e0207 */
[----:B------:R-:W-:Y:S01]  /*161a0*/  SEL R3, RZ, 0x4, P2 ;  /* 0x00000004ff037807 */ /* 0x000fe20001000000 */
[----:B------:R-:W-:Y:S01]  /*161b0*/  VIADD R7, R199, 0x180 ;  /* 0x00000180c7077836 */ /* 0x000fe20000000000 */
[----:B------:R-:W-:-:S02]  /*161c0*/  ISETP.GE.AND P2, PT, R25, R20, PT ;  /* 0x000000141900720c */ /* 0x000fc40003f46270 */
[-C--:B------:R-:W-:Y:S02]  /*161d0*/  ISETP.GE.AND P3, PT, R27, R20.reuse, PT ;  /* 0x000000141b00720c */ /* 0x080fe40003f66270 */
[----:B------:R-:W-:Y:S02]  /*161e0*/  ISETP.GE.AND P4, PT, R7, R20, PT ;  /* 0x000000140700720c */ /* 0x000fe40003f86270 */
[----:B------:R-:W-:Y:S01]  /*161f0*/  LOP3.LUT R3, R6, R0, R3, 0xfe, !PT ;  /* 0x0000000006037212 */ /* 0x000fe200078efe03 */
[----:B------:R-:W-:Y:S01]  /*16200*/  IMAD R0, R12, UR4, RZ ;  /* 0x000000040c007c24 */ /* 0x000fe2000f8e02ff */
[----:B------:R-:W-:Y:S02]  /*16210*/  SEL R6, RZ, 0x10, P2 ;  /* 0x00000010ff067807 */ /* 0x000fe40001000000 */
[----:B------:R-:W-:Y:S02]  /*16220*/  SEL R7, RZ, 0x20, P3 ;  /* 0x00000020ff077807 */ /* 0x000fe40001800000 */
[----:B------:R-:W-:-:S02]  /*16230*/  IADD3 R9, R199, 0x1c0, RZ ;  /* 0x000001c0c7097810 */ /* 0x000fc40007ffe0ff */
[----:B------:R-:W-:Y:S01]  /*16240*/  LOP3.LUT R29, R7, R3, R6, 0xfe, !PT ;  /* 0x00000003071d7212 */ /* 0x000fe200078efe06 */
[C---:B------:R-:W-:Y:S01]  /*16250*/  IMAD R3, R11.reuse, UR5, R0 ;  /* 0x000000050b037c24 */ /* 0x040fe2000f8e0200 */
[----:B------:R-:W-:Y:S01]  /*16260*/  SEL R8, RZ, 0x40, P4 ;  /* 0x00000040ff087807 */ /* 0x000fe20002000000 */
[----:B------:R-:W-:Y:S01]  /*16270*/  IMAD.WIDE.U32 R6, R11, UR4, R4 ;  /* 0x000000040b067c25 */ /* 0x000fe2000f8e0004 */
[----:B------:R-:W-:Y:S02]  /*16280*/  ISETP.GE.AND P2, PT, R9, R20, PT ;  /* 0x000000140900720c */ /* 0x000fe40003f46270 */
[--C-:B------:R-:W-:Y:S01]  /*16290*/  SHF.R.S32.HI R9, RZ, 0x1f, R202.reuse ;  /* 0x0000001fff097819 */ /* 0x100fe200000114ca */
[----:B------:R-:W-:Y:S01]  /*162a0*/  IMAD.IADD R11, R7, 0x1, R3 ;  /* 0x00000001070b7824 */ /* 0x000fe200078e0203 */
[----:B------:R-:W-:Y:S01]  /*162b0*/  LOP3.LUT R29, R29, R8, RZ, 0xfc, !PT ;  /* 0x000000081d1d7212 */ /* 0x000fe200078efcff */
[----:B------:R-:W-:Y:S01]  /*162c0*/  IMAD.MOV.U32 R8, RZ, RZ, R202 ;  /* 0x000000ffff087224 */ /* 0x000fe200078e00ca */
[----:B------:R-:W-:-:S03]  /*162d0*/  SEL R0, RZ, 0x80, P2 ;  /* 0x00000080ff007807 */ /* 0x000fc60001000000 */
        /* <DEDUP_REMOVED lines=29> */
.L_x_4828:
[----:B------:R-:W-:Y:S05]  /*164b0*/  BSYNC B1 ;  /* 0x0000000000017941 */ /* 0x000fea0003800000 */
.L_x_4827:
        /* <DEDUP_REMOVED lines=29> */
.L_x_4823:
[----:B------:R-:W-:Y:S05]  /*16690*/  BSYNC B0 ;  /* 0x0000000000007941 */ /* 0x000fea0003800000 */
.L_x_4817:
[----:B------:R-:W-:Y:S02]  /*166a0*/  ULDC UR4, c[0x0][0xc14] ;  /* 0x0003050000047ab9 */ /* 0x000fe40000000800 */
[----:B--2---:R-:W-:-:S13]  /*166b0*/  ISETP.GE.AND P0, PT, R191, UR4, PT ;  /* 0x00000004bf007c0c */ /* 0x004fda000bf06270 */
[----:B------:R-:W-:Y:S05]  /*166c0*/  @!P0 BRA `(.L_x_4829) ;  /* 0xfffffea8007c8947 */ /* 0x000fea000383ffff */
[----:B------:R-:W-:Y:S05]  /*166d0*/  BRA `(.L_x_4612) ;  /* 0x0000006800107947 */ /* 0x000fea0003800000 */
.L_x_4610:
[----:B------:R-:W-:-:S08]  /*166e0*/  NOP ;  /* 0x0000000000007918 */ /* 0x000fd00000000000 */
[----:B------:R-:W0:-:S00]  /*166f0*/  USETMAXREG.DEALLOC.CTAPOOL 0x18 ;  /* 0x00000018000079c8 */ /* 0x000e0000080e0500 */
[----:B0-----:R-:W-:-:S06]  /*16700*/  LOP3.LUT R0, R0, 0x3, RZ, 0xc0, !PT ;  /* 0x0000000300007812 */ /* 0x001fcc00078ec0ff */
[----:B------:R-:W0:Y:S02]  /*16710*/  SHFL.IDX PT, R0, R0, RZ, 0x1f ;  /* 0x00001fff00007589 */ /* 0x000e2400000e0000 */
[----:B0-----:R-:W-:-:S13]  /*16720*/  ISETP.NE.AND P0, PT, R0, RZ, PT ;  /* 0x000000ff0000720c */ /* 0x001fda0003f05270 */
[----:B------:R-:W-:Y:S05]  /*16730*/  @P0 BRA `(.L_x_4612) ;  /* 0x0000006400f80947 */ /* 0x000fea0003800000 */
[----:B------:R-:W-:Y:S01]  /*16740*/  LOP3.LUT R7, R4, 0x1f, RZ, 0xc0, !PT ;  /* 0x0000001f04077812 */ /* 0x000fe200078ec0ff */
[----:B------:R-:W-:Y:S01]  /*16750*/  ULDC UR5, c[0x0][0xc14] ;  /* 0x0003050000057ab9 */ /* 0x000fe20000000800 */
[----:B------:R-:W-:Y:S01]  /*16760*/  LOP3.LUT R0, R0, 0xffffffdf, RZ, 0xc0, !PT ;  /* 0xffffffdf00007812 */ /* 0x000fe200078ec0ff */
[----:B------:R-:W-:Y:S01]  /*16770*/  IMAD.MOV.U32 R8, RZ, RZ, RZ ;  /* 0x000000ffff087224 */ /* 0x000fe200078e00ff */
[----:B------:R-:W-:Y:S01]  /*16780*/  ISETP.NE.AND P0, PT, R7, 0x1f, PT ;  /* 0x0000001f0700780c */ /* 0x000fe20003f05270 */
[----:B------:R-:W0:Y:S01]  /*16790*/  S2UR UR6, SR_CTAID.X ;  /* 0x00000000000679c3 */ /* 0x000e220000002500 */
[----:B------:R-:W-:-:S11]  /*167a0*/  ULDC UR4, c[0x0][0xc10] ;  /* 0x0003040000047ab9 */ /* 0x000fd60000000800 */
        /* <DEDUP_REMOVED lines=43> */
[----:B------:R-:W-:Y:S01]  /*16a60*/  MOV R6, RZ ;  /* 0x000000ff00067202 */ /* 0x000fe20000000f00 */
[----:B------:R-:W-:Y:S01]  /*16a70*/  ULDC UR5, c[0x0][0xc14] ;  /* 0x0003050000057ab9 */ /* 0x000fe20000000800 */
[----:B------:R-:W-:Y:S01]  /*16a80*/  ULDC UR7, c[0x0][0xc14] ;  /* 0x0003050000077ab9 */ /* 0x000fe20000000800 */
[----:B------:R-:W-:-:S05]  /*16a90*/  ULDC UR4, c[0x0][0xc10] ;  /* 0x0003040000047ab9 */ /* 0x000fca0000000800 */
.L_x_4834:
[----:B------:R-:W-:Y:S02]  /*16aa0*/  VIADD R6, R6, 0x1f ;  /* 0x0000001f06067836 */ /* 0x000fe40000000000 */
[----:B------:R-:W-:-:S03]  /*16ab0*/  IMAD.U32 R19, RZ, RZ, UR7 ;  /* 0x00000007ff137e24 */ /* 0x000fc6000f8e00ff */
[----:B------:R-:W-:-:S13]  /*16ac0*/  ISETP.GE.AND P0, PT, R6, UR5, PT ;  /* 0x0000000506007c0c */ /* 0x000fda000bf06270 */
[----:B------:R-:W-:Y:S05]  /*16ad0*/  @P0 BRA `(.L_x_4831) ;  /* 0x0000000400c40947 */ /* 0x000fea0003800000 */
[----:B------:R-:W0:Y:S01]  /*16ae0*/  S2R R9, SR_TID.X ;  /* 0x0000000000097919 */ /* 0x000e220000002100 */
[----:B------:R-:W-:Y:S01]  /*16af0*/  BSSY B0, `(.L_x_4832) ;  /* 0x000000a000007945 */ /* 0x000fe20003800000 */
[----:B------:R-:W-:Y:S02]  /*16b00*/  MOV R8, RZ ;  /* 0x000000ff00087202 */ /* 0x000fe40000000f00 */
        /* <DEDUP_REMOVED lines=8> */
.L_x_4833:
[----:B------:R-:W-:Y:S05]  /*16b90*/  BSYNC B0 ;  /* 0x0000000000007941 */ /* 0x000fea0003800000 */
.L_x_4832:
        /* <DEDUP_REMOVED lines=25> */
.L_x_4830:
[----:B------:R-:W-:-:S04]  /*16d30*/  IMAD.IADD R7, R5, 0x1, -R2 ;  /* 0x0000000105077824 */ /* 0x000fc800078e0a02 */
        /* <DEDUP_REMOVED lines=19> */
.L_x_4835:
[----:B-1----:R-:W-:Y:S01]  /*16e70*/  IMAD.MOV R2, RZ, RZ, -R3 ;  /* 0x000000ffff027224 */ /* 0x002fe200078e0a03 */
[----:B--2---:R-:W-:Y:S01]  /*16e80*/  IABS R4, R6 ;  /* 0x0000000600047213 */ /* 0x004fe20000000000 */
[----:B---3--:R-:W-:Y:S02]  /*16e90*/  IMAD R16, R16, UR4, R7 ;  /* 0x0000000410107c24 */ /* 0x008fe4000f8e0207 */
[----:B------:R-:W-:Y:S01]  /*16ea0*/  IMAD R5, R2, R11, RZ ;  /* 0x0000000b02057224 */ /* 0x000fe200078e02ff */
[----:B------:R-:W-:Y:S01]  /*16eb0*/  MOV R2, RZ ;  /* 0x000000ff00027202 */ /* 0x000fe20000000f00 */
[----:B------:R-:W-:-:S04]  /*16ec0*/  IMAD.MOV R4, RZ, RZ, -R4 ;  /* 0x000000ffff047224 */ /* 0x000fc800078e0a04 */
        /* <DEDUP_REMOVED lines=28> */
[----:B------:R-:W-:Y:S02]  /*17090*/  IMAD R9, R2, R7, RZ ;  /* 0x0000000702097224 */ /* 0x000fe400078e02ff */
[----:B------:R-:W-:-:S04]  /*170a0*/  IMAD.MOV.U32 R2, RZ, RZ, RZ ;  /* 0x000000ffff027224 */ /* 0x000fc800078e00ff */
[----:B------:R-:W-:Y:S01]  /*170b0*/  IMAD.HI.U32 R2, R3, R9, R2 ;  /* 0x0000000903027227 */ /* 0x000fe200078e0002 */
[----:B------:R-:W-:Y:S02]  /*170c0*/  IABS R9, R5 ;  /* 0x0000000500097213 */ /* 0x000fe40000000000 */
[C---:B------:R-:W-:Y:S02]  /*170d0*/  LOP3.LUT R3, R5.reuse, R10, RZ, 0x3c, !PT ;  /* 0x0000000a05037212 */ /* 0x040fe400078e3cff */
[----:B------:R-:W-:Y:S01]  /*170e0*/  IADD3 R5, R5, R4, RZ ;  /* 0x0000000405057210 */ /* 0x000fe20007ffe0ff */
[----:B------:R-:W-:-:S04]  /*170f0*/  IMAD.HI.U32 R2, R2, R9, RZ ;  /* 0x0000000902027227 */ /* 0x000fc800078e00ff */
[----:B------:R-:W-:-:S05]  /*17100*/  IMAD R6, R2, R6, R9 ;  /* 0x0000000602067224 */ /* 0x000fca00078e0209 */
        /* <DEDUP_REMOVED lines=14> */
.L_x_4831:
[----:B------:R-:W-:Y:S01]  /*171f0*/  IMAD.MOV.U32 R17, RZ, RZ, RZ ;  /* 0x000000ffff117224 */ /* 0x000fe200078e00ff */
[----:B------:R-:W-:Y:S01]  /*17200*/  MOV R16, UR6 ;  /* 0x0000000600107c02 */ /* 0x000fe20008000f00 */
[----:B------:R-:W-:-:S07]  /*17210*/  IMAD.MOV.U32 R18, RZ, RZ, RZ ;  /* 0x000000ffff127224 */ /* 0x000fce00078e00ff */
.L_x_4836:
        /* <DEDUP_REMOVED lines=16> */
[----:B------:R-:W-:Y:S01]  /*17320*/  ULDC.64 UR40, c[0x0][0x198] ;  /* 0x0000660000287ab9 */ /* 0x000fe20000000a00 */
[----:B------:R-:W-:Y:S02]  /*17330*/  ULDC UR37, c[0x0][0xc] ;  /* 0x0000030000257ab9 */ /* 0x000fe40000000800 */
[----:B------:R1:W-:Y:S04]  /*17340*/  STL [R1+0xc], R0 ;  /* 0x00000c0001007387 */ /* 0x0003e80000100800 */
[----:B------:R1:W-:Y:S04]  /*17350*/  STL [R1+0x4], RZ ;  /* 0x000004ff01007387 */ /* 0x0003e80000100800 */
[----:B------:R1:W-:Y:S04]  /*17360*/  STL [R1], RZ ;  /* 0x000000ff01007387 */ /* 0x0003e80000100800 */
[----:B------:R1:W-:Y:S02]  /*17370*/  STL [R1+0x8], R0 ;  /* 0x0000080001007387 */ /* 0x0003e40000100800 */
.L_x_4937:
[----:B------:R-:W-:Y:S05]  /*17380*/  YIELD ;  /* 0x0000000000007946 */ /* 0x000fea0003800000 */
[----:B------:R-:W-:Y:S01]  /*17390*/  ULDC.64 UR4, c[0x0][0xa28] ;  /* 0x00028a0000047ab9 */ /* 0x000fe20000000a00 */
[----:B------:R-:W-:Y:S01]  /*173a0*/  MOV R6, RZ ;  /* 0x000000ff00067202 */ /* 0x000fe20000000f00 */
[----:B-1----:R-:W-:Y:S01]  /*173b0*/  IMAD.MOV.U32 R0, RZ, RZ, RZ ;  /* 0x000000ffff007224 */ /* 0x002fe200078e00ff */
[----:B------:R-:W-:Y:S01]  /*173c0*/  ISETP.NE.U32.AND P0, PT, RZ, UR4, PT ;  /* 0x00000004ff007c0c */ /* 0x000fe2000bf05070 */
[----:B------:R-:W-:Y:S01]  /*173d0*/  ULDC.64 UR8, c[0x0][0xa08] ;  /* 0x0002820000087ab9 */ /* 0x000fe20000000a00 */
[----:B------:R-:W-:-:S02]  /*173e0*/  ULDC.64 UR10, c[0x0][0xa10] ;  /* 0x00028400000a7ab9 */ /* 0x000fc40000000a00 */
        /* <DEDUP_REMOVED lines=21> */
[----:B------:R-:W-:Y:S01]  /*17540*/  ISETP.NE.U32.AND P1, PT, RZ, UR8, PT ;  /* 0x00000008ff007c0c */ /* 0x000fe2000bf25070 */
[----:B------:R-:W-:Y:S01]  /*17550*/  ULDC UR6, c[0x0][0x338] ;  /* 0x0000ce0000067ab9 */ /* 0x000fe20000000800 */
[----:B------:R-:W-:Y:S01]  /*17560*/  ULDC UR4, c[0x0][0x404] ;  /* 0x0001010000047ab9 */ /* 0x000fe20000000800 */
[----:B------:R-:W-:Y:S01]  /*17570*/  UISETP.NE.AND.EX UP0, UPT, UR5, URZ, UPT, UP0 ;  /* 0x0000003f0500728c */ /* 0x000fe2000bf05300 */
[----:B------:R-:W-:Y:S01]  /*17580*/  ISETP.NE.AND.EX P3, PT, RZ, UR9, PT, P1 ;  /* 0x00000009ff007c0c */ /* 0x000fe2000bf65310 */
[----:B------:R-:W-:Y:S01]  /*17590*/  IMAD.U32 R9, RZ, RZ, UR6 ;  /* 0x00000006ff097e24 */ /* 0x000fe2000f8e00ff */
[----:B------:R-:W-:Y:S01]  /*175a0*/  ULDC UR5, c[0x0][0x2e0] ;  /* 0x0000b80000057ab9 */ /* 0x000fe20000000800 */
[----:B------:R-:W-:Y:S01]  /*175b0*/  USEL UR4, UR4, 0x1, UP0 ;  /* 0x0000000104047887 */ /* 0x000fe20008000000 */
[----:B------:R-:W-:-:S03]  /*175c0*/  ISETP.NE.U32.AND P1, PT, RZ, UR10, PT ;  /* 0x0000000aff007c0c */ /* 0x000fc6000bf25070 */
[----:B------:R-:W-:Y:S01]  /*175d0*/  UIMAD UR4, UR4, UR5, URZ ;  /* 0x00000005040472a4 */ /* 0x000fe2000f8e023f */
[----:B------:R-:W-:-:S05]  /*175e0*/  ISETP.NE.AND.EX P1, PT, RZ, UR11, PT, P1 ;  /* 0x0000000bff007c0c */ /* 0x000fca000bf25310 */
[----:B------:R-:W-:Y:S01]  /*175f0*/  MOV R7, UR4 ;  /* 0x0000000400077c02 */ /* 0x000fe20008000f00 */
[----:B-1----:R-:W-:Y:S07]  /*17600*/  @P0 BRA `(.L_x_4838) ;  /* 0x0000000000100947 */ /* 0x002fee0003800000 */
[----:B------:R-:W-:Y:S05]  /*17610*/  @!P2 BRA `(.L_x_4838) ;  /* 0x00000000000ca947 */ /* 0x000fea0003800000 */
[----:B------:R-:W2:Y:S04]  /*17620*/  LDG.E R5, desc[UR42][R2.64] ;  /* 0x0000002a02057981 */ /* 0x000ea8000c1e1900 */
[----:B-----5:R-:W2:Y:S02]  /*17630*/  LDG.E R0, desc[UR42][R2.64+0x4] ;  /* 0x0000042a02007981 */ /* 0x020ea4000c1e1900 */
[----:B--2---:R-:W-:-:S07]  /*17640*/  IMAD.IADD R0, R0, 0x1, -R5 ;  /* 0x0000000100007824 */ /* 0x004fce00078e0a05 */
.L_x_4838:
[----:B------:R-:W1:Y:S01]  /*17650*/  LDC.64 R4, c[0x0][0xa08] ;  /* 0x00028200ff047b82 */ /* 0x000e620000000a00 */
[----:B------:R-:W-:Y:S01]  /*17660*/  IMAD.MOV.U32 R8, RZ, RZ, RZ ;  /* 0x000000ffff087224 */ /* 0x000fe200078e00ff */
[----:B------:R-:W-:-:S06]  /*17670*/  ULDC.64 UR4, c[0x0][0xa20] ;  /* 0x0002880000047ab9 */ /* 0x000fcc0000000a00 */
[----:B------:R-:W2:Y:S01]  /*17680*/  LDC.64 R2, c[0x0][0xa10] ;  /* 0x00028400ff027b82 */ /* 0x000ea20000000a00 */
[----:B-1----:R-:W-:-:S05]  /*17690*/  IMAD.WIDE R4, R19, 0x4, R4 ;  /* 0x0000000413047825 */ /* 0x002fca00078e0204 */
[----:B------:R-:W3:Y:S01]  /*176a0*/  @P3 LDG.E R8, desc[UR42][R4.64] ;  /* 0x0000002a04083981 */ /* 0x000ee2000c1e1900 */
[----:B------:R-:W-:Y:S02]  /*176b0*/  IMAD.MOV.U32 R10, RZ, RZ, RZ ;  /* 0x000000ffff0a7224 */ /* 0x000fe400078e00ff */
[----:B--2---:R-:W-:-:S05]  /*176c0*/  IMAD.WIDE R2, R19, 0x4, R2 ;  /* 0x0000000413027825 */ /* 0x004fca00078e0202 */
[----:B------:R1:W5:Y:S01]  /*176d0*/  @P1 LDG.E R10, desc[UR42][R2.64] ;  /* 0x0000002a020a1981 */ /* 0x000362000c1e1900 */
[----:B------:R-:W-:-:S04]  /*176e0*/  ISETP.NE.U32.AND P0, PT, RZ, UR4, PT ;  /* 0x00000004ff007c0c */ /* 0x000fc8000bf05070 */
[----:B------:R-:W-:Y:S02]  /*176f0*/  ISETP.NE.AND.EX P0, PT, RZ, UR5, PT, P0 ;  /* 0x00000005ff007c0c */ /* 0x000fe4000bf05300 */
[----:B---3-5:R-:W-:-:S05]  /*17700*/  IADD3 R8, R8, R6, RZ ;  /* 0x0000000608087210 */ /* 0x028fca0007ffe0ff */
[----:B------:R1:W-:Y:S06]  /*17710*/  STL [R1+0x10], R8 ;  /* 0x0000100801007387 */ /* 0x0003ec0000100800 */
[----:B------:R-:W-:Y:S05]  /*17720*/  @!P0 BRA `(.L_x_4839) ;  /* 0x0000000000108947 */ /* 0x000fea0003800000 */
[----:B------:R-:W2:Y:S02]  /*17730*/  LDC.64 R4, c[0x0][0xa20] ;  /* 0x00028800ff047b82 */ /* 0x000ea40000000a00 */
[----:B--2---:R-:W-:-:S05]  /*17740*/  IMAD.WIDE R4, R19, 0x4, R4 ;  /* 0x0000000413047825 */ /* 0x004fca00078e0204 */
[----:B------:R2:W5:Y:S01]  /*17750*/  LDG.E R7, desc[UR42][R4.64] ;  /* 0x0000002a04077981 */ /* 0x000562000c1e1900 */
[----:B------:R-:W-:Y:S05]  /*17760*/  BRA `(.L_x_4840) ;  /* 0x0000000000107947 */ /* 0x000fea0003800000 */
.L_x_4839:
[----:B------:R-:W-:Y:S05]  /*17770*/  @!P3 BRA `(.L_x_4840) ;  /* 0x00000000000cb947 */ /* 0x000fea0003800000 */
[----:B------:R-:W2:Y:S04]  /*17780*/  LDG.E R7, desc[UR42][R4.64] ;  /* 0x0000002a04077981 */ /* 0x000ea8000c1e1900 */
[----:B------:R-:W2:Y:S02]  /*17790*/  LDG.E R4, desc[UR42][R4.64+0x4] ;  /* 0x0000042a04047981 */ /* 0x000ea4000c1e1900 */
[----:B--2---:R-:W-:-:S07]  /*177a0*/  IMAD.IADD R7, R4, 0x1, -R7 ;  /* 0x0000000104077824 */ /* 0x004fce00078e0a07 */
.L_x_4840:
[----:B--2---:R-:W2:Y:S04]  /*177b0*/  @P1 LDG.E R4, desc[UR42][R2.64] ;  /* 0x0000002a02041981 */ /* 0x004ea8000c1e1900 */
[----:B------:R1:W2:Y:S02]  /*177c0*/  @P1 LDG.E R5, desc[UR42][R2.64+0x4] ;  /* 0x0000042a02051981 */ /* 0x0002a4000c1e1900 */
[----:B-1----:R-:W1:Y:S02]  /*177d0*/  LDC.64 R2, c[0x0][0x9e0] ;  /* 0x00027800ff027b82 */ /* 0x002e640000000a00 */
[----:B-1----:R-:W-:Y:S01]  /*177e0*/  ISETP.GE.AND P2, PT, R3, 0x1, PT ;  /* 0x000000010300780c */ /* 0x002fe20003f46270 */
[----:B--2---:R-:W-:Y:S01]  /*177f0*/  @P1 IMAD.IADD R9, R5, 0x1, -R4 ;  /* 0x0000000105091824 */ /* 0x004fe200078e0a04 */
[----:B------:R-:W-:Y:S01]  /*17800*/  LEA R4, R17, 0x40, 0x6 ;  /* 0x0000004011047811 */ /* 0x000fe200078e30ff */
[----:B-----5:R-:W-:-:S05]  /*17810*/  IMAD.IADD R5, R7, 0x1, -R6 ;  /* 0x0000000107057824 */ /* 0x020fca00078e0a06 */
[----:B------:R-:W-:-:S04]  /*17820*/  IADD3 R8, R5, R9, RZ ;  /* 0x0000000905087210 */ /* 0x000fc80007ffe0ff */
[C---:B------:R-:W-:Y:S01]  /*17830*/  IADD3 R4, R8.reuse, R4, -R0 ;  /* 0x0000000408047210 */ /* 0x040fe20007ffe800 */
[----:B------:R-:W-:-:S04]  /*17840*/  VIADD R20, R8, 0x3f ;  /* 0x0000003f08147836 */ /* 0x000fc80000000000 */
[----:B------:R-:W-:Y:S01]  /*17850*/  IMAD.IADD R2, R4, 0x1, R2 ;  /* 0x0000000104027824 */ /* 0x000fe200078e0202 */
[----:B------:R-:W-:-:S04]  /*17860*/  SHF.R.S32.HI R7, RZ, 0x1f, R20 ;  /* 0x0000001fff077819 */ /* 0x000fc80000011414 */
[----:B------:R-:W-:-:S04]  /*17870*/  LEA.HI R20, R7, R20, RZ, 0x6 ;  /* 0x0000001407147211 */ /* 0x000fc800078f30ff */
[----:B------:R-:W-:Y:S01]  /*17880*/  SHF.R.S32.HI R20, RZ, 0x6, R20 ;  /* 0x00000006ff147819 */ /* 0x000fe20000011414 */
[----:B------:R-:W-:Y:S06]  /*17890*/  @!P2 BRA `(.L_x_4841) ;  /* 0x000000000048a947 */ /* 0x000fec0003800000 */
[C---:B------:R-:W-:Y:S01]  /*178a0*/  ISETP.GT.AND P0, PT, R4.reuse, RZ, PT ;  /* 0x000000ff0400720c */ /* 0x040fe20003f04270 */
[----:B------:R-:W-:Y:S01]  /*178b0*/  BSSY B0, `(.L_x_4842) ;  /* 0x000000e000007945 */ /* 0x000fe20003800000 */
[----:B------:R-:W-:-:S11]  /*178c0*/  VIADD R11, R4, 0xffffffff ;  /* 0xffffffff040b7836 */ /* 0x000fd60000000000 */
[----:B------:R-:W-:Y:S05]  /*178d0*/  @P0 BRA `(.L_x_4843) ;  /* 0x00000000001c0947 */ /* 0x000fea0003800000 */
[----:B------:R-:W-:Y:S02]  /*178e0*/  ISETP.NE.AND P0, PT, R3, 0x1, PT ;  /* 0x000000010300780c */ /* 0x000fe40003f05270 */
[----:B------:R-:W-:-:S11]  /*178f0*/  IADD3 R11, -R4, RZ, RZ ;  /* 0x000000ff040b7210 */ /* 0x000fd60007ffe1ff */
[----:B------:R-:W1:Y:S02]  /*17900*/  @P0 LDC.64 R6, c[0x0][0x9e8] ;  /* 0x00027a00ff060b82 */ /* 0x000e640000000a00 */
[----:B-1----:R-:W-:-:S05]  /*17910*/  @P0 IMAD.HI.U32 R6, R11, R6, RZ ;  /* 0x000000060b060227 */ /* 0x002fca00078e00ff */
[----:B------:R-:W-:-:S04]  /*17920*/  @P0 SHF.R.U32.HI R11, RZ, R7, R6 ;  /* 0x00000007ff0b0219 */ /* 0x000fc80000011606 */
[----:B------:R-:W-:Y:S01]  /*17930*/  LOP3.LUT R11, RZ, R11, RZ, 0x33, !PT ;  /* 0x0000000bff0b7212 */ /* 0x000fe200078e33ff */
[----:B------:R-:W-:Y:S06]  /*17940*/  BRA `(.L_x_4844) ;  /* 0x0000000000107947 */ /* 0x000fec0003800000 */
.L_x_4843:
[----:B------:R-:W-:-:S13]  /*17950*/  ISETP.NE.AND P0, PT, R3, 0x1, PT ;  /* 0x000000010300780c */ /* 0x000fda0003f05270 */
[----:B------:R-:W1:Y:S02]  /*17960*/  @P0 LDC.64 R6, c[0x0][0x9e8] ;  /* 0x00027a00ff060b82 */ /* 0x000e640000000a00 */
[----:B-1----:R-:W-:-:S05]  /*17970*/  @P0 IMAD.HI.U32 R6, R11, R6, RZ ;  /* 0x000000060b060227 */ /* 0x002fca00078e00ff */
[----:B------:R-:W-:-:S07]  /*17980*/  @P0 SHF.R.U32.HI R11, RZ, R7, R6 ;  /* 0x00000007ff0b0219 */ /* 0x000fce0000011606 */
.L_x_4844:
[----:B------:R-:W-:Y:S05]  /*17990*/  BSYNC B0 ;  /* 0x0000000000007941 */ /* 0x000fea0003800000 */
.L_x_4842:
[----:B------:R-:W-:-:S05]  /*179a0*/  IMAD R11, R11, R3, R3 ;  /* 0x000000030b0b7224 */ /* 0x000fca00078e0203 */
[----:B------:R-:W-:-:S07]  /*179b0*/  VIMNMX R2, R2, R11, PT ;  /* 0x0000000b02027248 */ /* 0x000fce0003fe0100 */
.L_x_4841:
        /* <DEDUP_REMOVED lines=15> */
.L_x_4847:
[----:B------:R-:W-:Y:S02]  /*17ab0*/  ISETP.NE.AND P0, PT, R3, 0x1, PT ;  /* 0x000000010300780c */ /* 0x000fe40003f05270 */
[----:B------:R-:W-:-:S11]  /*17ac0*/  MOV R11, R0 ;  /* 0x00000000000b7202 */ /* 0x000fd60000000f00 */
[----:B------:R-:W1:Y:S02]  /*17ad0*/  @P0 LDC.64 R6, c[0x0][0x9e8] ;  /* 0x00027a00ff060b82 */ /* 0x000e640000000a00 */
[----:B-1----:R-:W-:-:S05]  /*17ae0*/  @P0 IMAD.HI.U32 R6, R0, R6, RZ ;  /* 0x0000000600060227 */ /* 0x002fca00078e00ff */
[----:B------:R-:W-:-:S07]  /*17af0*/  @P0 SHF.R.U32.HI R11, RZ, R7, R6 ;  /* 0x00000007ff0b0219 */ /* 0x000fce0000011606 */
.L_x_4848:
[----:B------:R-:W-:Y:S05]  /*17b00*/  BSYNC B0 ;  /* 0x0000000000007941 */ /* 0x000fea0003800000 */
.L_x_4846:
[----:B------:R-:W-:-:S05]  /*17b10*/  IMAD R3, R11, R3, RZ ;  /* 0x000000030b037224 */ /* 0x000fca00078e02ff */
[----:B------:R-:W-:-:S07]  /*17b20*/  VIMNMX R8, R8, R3, !PT ;  /* 0x0000000308087248 */ /* 0x000fce0007fe0100 */
.L_x_4845:
[----:B------:R-:W-:Y:S01]  /*17b30*/  VIADD R2, R2, 0x3f ;  /* 0x0000003f02027836 */ /* 0x000fe20000000000 */
[----:B------:R-:W-:Y:S01]  /*17b40*/  BSSY B0, `(.L_x_4849) ;  /* 0x0000111000007945 */ /* 0x000fe20003800000 */
[----:B------:R-:W-:-:S03]  /*17b50*/  PLOP3.LUT P2, PT, PT, PT, PT, 0x80, 0x0 ;  /* 0x000000000000781c */ /* 0x000fc60003f4f070 */
[----:B------:R-:W-:-:S04]  /*17b60*/  SHF.R.S32.HI R3, RZ, 0x1f, R2 ;  /* 0x0000001fff037819 */ /* 0x000fc80000011402 */
[----:B------:R-:W-:Y:S02]  /*17b70*/  LEA.HI R3, R3, R2, RZ, 0x6 ;  /* 0x0000000203037211 */ /* 0x000fe400078f30ff */
[----:B------:R-:W-:Y:S02]  /*17b80*/  SHF.R.S32.HI R2, RZ, 0x1f, R8 ;  /* 0x0000001fff027819 */ /* 0x000fe40000011408 */
[----:B------:R-:W-:Y:S02]  /*17b90*/  SHF.R.S32.HI R3, RZ, 0x6, R3 ;  /* 0x00000006ff037819 */ /* 0x000fe40000011403 */
[----:B------:R-:W-:Y:S02]  /*17ba0*/  LEA.HI R2, R2, R8, RZ, 0x6 ;  /* 0x0000000802027211 */ /* 0x000fe400078f30ff */
[----:B------:R-:W-:Y:S02]  /*17bb0*/  VIMNMX R3, R20, R3, PT ;  /* 0x0000000314037248 */ /* 0x000fe40003fe0100 */
[----:B------:R-:W-:-:S03]  /*17bc0*/  SHF.R.S32.HI R2, RZ, 0x6, R2 ;  /* 0x00000006ff027819 */ /* 0x000fc60000011402 */
[----:B------:R-:W-:Y:S01]  /*17bd0*/  IMAD R6, R3, 0x40, -R5 ;  /* 0x0000004003067824 */ /* 0x000fe200078e0a05 */
[----:B------:R-:W-:-:S04]  /*17be0*/  VIMNMX R2, RZ, R2, !PT ;  /* 0x00000002ff027248 */ /* 0x000fc80007fe0100 */
[----:B------:R-:W-:Y:S01]  /*17bf0*/  VIMNMX R3, R6, R9, PT ;  /* 0x0000000906037248 */ /* 0x000fe20003fe0100 */
[----:B------:R-:W-:-:S05]  /*17c00*/  IMAD R2, R2, 0x40, -R5 ;  /* 0x0000004002027824 */ /* 0x000fca00078e0a05 */
[----:B------:R-:W-:-:S04]  /*17c10*/  VIMNMX R2, RZ, R2, !PT ;  /* 0x00000002ff027248 */ /* 0x000fc80007fe0100 */
[----:B------:R-:W-:Y:S02]  /*17c20*/  ISETP.GT.AND P0, PT, R3, R2, PT ;  /* 0x000000020300720c */ /* 0x000fe40003f04270 */
[----:B------:R-:W-:-:S11]  /*17c30*/  SHF.R.U32.HI R2, RZ, 0x6, R2 ;  /* 0x00000006ff027819 */ /* 0x000fd60000011602 */
[----:B------:R-:W-:-:S04]  /*17c40*/  @P0 IADD3 R3, R3, 0x3f, RZ ;  /* 0x0000003f03030810 */ /* 0x000fc80007ffe0ff */
[----:B------:R-:W-:-:S04]  /*17c50*/  @P0 SHF.R.S32.HI R6, RZ, 0x1f, R3 ;  /* 0x0000001fff060819 */ /* 0x000fc80000011403 */
[----:B------:R-:W-:Y:S01]  /*17c60*/  @P0 LEA.HI R6, R6, R3, RZ, 0x6 ;  /* 0x0000000306060211 */ /* 0x000fe200078f30ff */
[----:B------:R-:W-:-:S03]  /*17c70*/  IMAD.MOV.U32 R3, RZ, RZ, R2 ;  /* 0x000000ffff037224 */ /* 0x000fc600078e0002 */
[----:B------:R-:W-:-:S04]  /*17c80*/  @P0 SHF.R.S32.HI R3, RZ, 0x6, R6 ;  /* 0x00000006ff030819 */ /* 0x000fc80000011406 */
[----:B------:R-:W-:-:S13]  /*17c90*/  ISETP.GT.AND P0, PT, R3, R2, PT ;  /* 0x000000020300720c */ /* 0x000fda0003f04270 */
[----:B------:R-:W-:Y:S05]  /*17ca0*/  @!P0 BRA `(.L_x_4850) ;  /* 0x0000000c00e88947 */ /* 0x000fea0003800000 */
[----:B------:R-:W1:Y:S01]  /*17cb0*/  LDC R5, c[0x0][0x428] ;  /* 0x00010a00ff057b82 */ /* 0x000e620000000800 */
[----:B------:R-:W-:Y:S01]  /*17cc0*/  UMOV UR4, 0xffffffff ;  /* 0xffffffff00047882 */ /* 0x000fe20000000000 */
[----:B-1----:R-:W-:Y:S01]  /*17cd0*/  ISETP.NE.AND P0, PT, R5, 0x1, PT ;  /* 0x000000010500780c */ /* 0x002fe20003f05270 */
[----:B------:R-:W-:-:S12]  /*17ce0*/  IMAD.MOV.U32 R5, RZ, RZ, R18 ;  /* 0x000000ffff057224 */ /* 0x000fd800078e0012 */
[----:B------:R-:W1:Y:S08]  /*17cf0*/  @P0 LDC R7, c[0x0][0x42c] ;  /* 0x00010b00ff070b82 */ /* 0x000e700000000800 */
[----:B------:R-:W2:Y:S01]  /*17d00*/  @P0 LDC R6, c[0x0][0x430] ;  /* 0x00010c00ff060b82 */ /* 0x000ea20000000800 */
[----:B-1----:R-:W-:-:S05]  /*17d10*/  @P0 IMAD.HI.U32 R7, R18, R7, RZ ;  /* 0x0000000712070227 */ /* 0x002fca00078e00ff */
[----:B--2---:R-:W-:Y:S02]  /*17d20*/  @P0 SHF.R.U32.HI R5, RZ, R6, R7 ;  /* 0x00000006ff050219 */ /* 0x004fe40000011607 */
[----:B------:R-:W-:Y:S01]  /*17d30*/  SEL R6, R19, RZ, !P1 ;  /* 0x000000ff13067207 */ /* 0x000fe20004800000 */
[----:B------:R-:W-:Y:S06]  /*17d40*/  BRA.DIV UR4, `(.L_x_4851) ;  /* 0x00000062043c7947 */ /* 0x000fec000b800000 */
.L_x_5005:
[----:B------:R-:W-:-:S03]  /*17d50*/  UMOV UR4, 0xffffffff ;  /* 0xffffffff00047882 */ /* 0x000fc60000000000 */
[----:B------:R-:W-:Y:S05]  /*17d60*/  BRA.DIV UR4, `(.L_x_4852) ;  /* 0x0000006204687947 */ /* 0x000fea000b800000 */
[----:B------:R-:W-:-:S13]  /*17d70*/  ELECT P6, URZ, PT ;  /* 0x00000000003f782f */ /* 0x000fda00038c0000 */
.L_x_5008:
[----:B------:R-:W2:Y:S01]  /*17d80*/  LDL R7, [R1+0x20] ;  /* 0x0000200001077983 */ /* 0x000ea20000100800 */
[----:B------:R-:W-:Y:S01]  /*17d90*/  MOV R9, 0x400 ;  /* 0x0000040000097802 */ /* 0x000fe20000000f00 */
[----:B------:R-:W-:Y:S01]  /*17da0*/  BSSY B1, `(.L_x_4853) ;  /* 0x000000a000017945 */ /* 0x000fe20003800000 */
[----:B--2---:R-:W-:-:S05]  /*17db0*/  VIADD R8, R7, 0x1 ;  /* 0x0000000107087836 */ /* 0x004fca0000000000 */
[----:B------:R-:W-:-:S04]  /*17dc0*/  LEA.HI R7, R8, R8, RZ, 0x1 ;  /* 0x0000000808077211 */ /* 0x000fc800078f08ff */
[----:B------:R-:W-:-:S04]  /*17dd0*/  LOP3.LUT R7, R7, 0xfffffffe, RZ, 0xc0, !PT ;  /* 0xfffffffe07077812 */ /* 0x000fc800078ec0ff */
[----:B------:R-:W-:Y:S02]  /*17de0*/  IADD3 R8, R8, -R7, RZ ;  /* 0x8000000708087210 */ /* 0x000fe40007ffe0ff */
[----:B------:R-:W1:Y:S02]  /*17df0*/  S2R R7, SR_CgaCtaId ;  /* 0x0000000000077919 */ /* 0x000e640000008800 */
[----:B------:R-:W-:Y:S02]  /*17e00*/  SHF.L.U32 R8, R8, 0x1f, RZ ;  /* 0x0000001f08087819 */ /* 0x000fe400000006ff */
[----:B-1----:R-:W-:-:S04]  /*17e10*/  LEA R7, R7, R9, 0x18 ;  /* 0x0000000907077211 */ /* 0x002fc800078ec0ff */
[----:B------:R-:W1:Y:S02]  /*17e20*/  SYNCS.PHASECHK.TRANS64.TRYWAIT P0, [R7+URZ+0x28c20], R8 ;  /* 0x028c2008070075a7 */ /* 0x000e64000800017f */
[----:B-1----:R-:W-:Y:S05]  /*17e30*/  @!P0 BRA `(.L_x_4854) ;  /* 0x0000006000548947 */ /* 0x002fea0003800000 */
.L_x_5009:
[----:B------:R-:W-:Y:S05]  /*17e40*/  BSYNC B1 ;  /* 0x0000000000017941 */ /* 0x000fea0003800000 */
.L_x_4853:
[----:B------:R-:W-:Y:S04]  /*17e50*/  BSSY B1, `(.L_x_4855) ;  /* 0x0000061000017945 */ /* 0x000fe80003800000 */
[----:B------:R-:W-:Y:S05]  /*17e60*/  @!P6 BRA `(.L_x_4856) ;  /* 0x00000004007ce947 */ /* 0x000fea0003800000 */
[----:B------:R-:W1:Y:S04]  /*17e70*/  LDL R11, [R1+0x4] ;  /* 0x00000400010b7983 */ /* 0x000e680000100800 */
[----:B------:R-:W2:Y:S01]  /*17e80*/  LDL R9, [R1+0xc] ;  /* 0x00000c0001097983 */ /* 0x000ea20000100800 */
[----:B-1----:R-:W-:Y:S01]  /*17e90*/  IMAD R8, R11, 0x8, R7 ;  /* 0x000000080b087824 */ /* 0x002fe200078e0207 */
[----:B--2---:R-:W-:-:S04]  /*17ea0*/  SHF.L.U32 R11, R9, 0x1f, RZ ;  /* 0x0000001f090b7819 */ /* 0x004fc800000006ff */
[----:B------:R-:W1:Y:S02]  /*17eb0*/  SYNCS.PHASECHK.TRANS64.TRYWAIT P0, [R8+URZ+0x28ca0], R11 ;  /* 0x028ca00b080075a7 */ /* 0x000e64000800017f */
[----:B-1----:R-:W-:Y:S05]  /*17ec0*/  @!P0 BRA `(.L_x_4857) ;  /* 0x0000006000448947 */ /* 0x002fea0003800000 */
.L_x_5010:
        /* <DEDUP_REMOVED lines=11> */
.L_x_4858:
[----:B--2---:R-:W2:Y:S01]  /*17f80*/  LDL R9, [R1+0x4] ;  /* 0x0000040001097983 */ /* 0x004ea20000100800 */
        /* <DEDUP_REMOVED lines=10> */
[----:B------:R-:W-:Y:S02]  /*18030*/  R2UR UR8, R9 ;  /* 0x00000000090872ca */ /* 0x000fe400000e0000 */
[----:B------:R-:W-:-:S05]  /*18040*/  LEA R9, R3, R10, 0x6 ;  /* 0x0000000a03097211 */ /* 0x000fca00078e30ff */
[----:B------:R-:W-:-:S05]  /*18050*/  VIADD R9, R9, 0xffffffc0 ;  /* 0xffffffc009097836 */ /* 0x000fca0000000000 */
[----:B------:R-:W-:Y:S01]  /*18060*/  R2UR UR11, R9 ;  /* 0x00000000090b72ca */ /* 0x000fe200000e0000 */
[----:B------:R-:W-:-:S12]  /*18070*/  UIADD3 UR8, UR8, 0x22400, URZ ;  /* 0x0002240008087890 */ /* 0x000fd8000fffe03f */
[----:B------:R2:W-:Y:S01]  /*18080*/  UTMALDG.4D [UR8], [UR4], desc[UR6] ;  /* 0x00000608040075b4 */ /* 0x0005e20008019000 */
[----:B------:R-:W3:Y:S02]  /*18090*/  SYNCS.PHASECHK.TRANS64.TRYWAIT P0, [R8+URZ+0x28cc0], R11 ;  /* 0x028cc00b080075a7 */ /* 0x000ee4000800017f */
[----:B--23--:R-:W-:Y:S05]  /*180a0*/  @!P0 BRA `(.L_x_4859) ;  /* 0x0000005c00e08947 */ /* 0x00cfea0003800000 */
.L_x_5011:
        /* <DEDUP_REMOVED lines=8> */
.L_x_4860:
[----:B-12---:R-:W2:Y:S01]  /*18130*/  LDL R11, [R1+0x4] ;  /* 0x00000400010b7983 */ /* 0x006ea20000100800 */
        /* <DEDUP_REMOVED lines=50> */
.L_x_4856:
[----:B------:R-:W-:Y:S05]  /*18460*/  BSYNC B1 ;  /* 0x0000000000017941 */ /* 0x000fea0003800000 */
.L_x_4855:
[----:B-1----:R-:W2:Y:S04]  /*18470*/  LDL.LU R8, [R1+0x4] ;  /* 0x0000040001087983 */ /* 0x002ea80000300800 */
        /* <DEDUP_REMOVED lines=12> */
[C---:B------:R-:W-:Y:S02]  /*18540*/  IMAD R8, R3.reuse, 0x40, R10 ;  /* 0x0000004003087824 */ /* 0x040fe400078e020a */
[----:B------:R-:W-:-:S03]  /*18550*/  VIADD R3, R3, 0xffffffff ;  /* 0xffffffff03037836 */ /* 0x000fc60000000000 */
[----:B------:R-:W-:-:S07]  /*18560*/  IADD3 R8, R8, -0x80, RZ ;  /* 0xffffff8008087810 */ /* 0x000fce0007ffe0ff */
.L_x_4867:
[----:B------:R-:W-:Y:S05]  /*18570*/  YIELD ;  /* 0x0000000000007946 */ /* 0x000fea0003800000 */
[----:B------:R-:W-:Y:S04]  /*18580*/  BSSY B1, `(.L_x_4861) ;  /* 0x000005f000017945 */ /* 0x000fe80003800000 */
[----:B-1----:R-:W-:Y:S05]  /*18590*/  @!P6 BRA `(.L_x_4862) ;  /* 0x000000040074e947 */ /* 0x002fea0003800000 */
[----:B------:R-:W2:Y:S04]  /*185a0*/  LDL R9, [R1+0x4] ;  /* 0x0000040001097983 */ /* 0x000ea80000100800 */
[----:B------:R-:W3:Y:S01]  /*185b0*/  LDL R10, [R1+0xc] ;  /* 0x00000c00010a7983 */ /* 0x000ee20000100800 */
[----:B--2---:R-:W-:Y:S01]  /*185c0*/  IMAD R9, R9, 0x8, R7 ;  /* 0x0000000809097824 */ /* 0x004fe200078e0207 */
[----:B---3--:R-:W-:-:S04]  /*185d0*/  SHF.L.U32 R10, R10, 0x1f, RZ ;  /* 0x0000001f0a0a7819 */ /* 0x008fc800000006ff */
[----:B------:R-:W1:Y:S02]  /*185e0*/  SYNCS.PHASECHK.TRANS64.TRYWAIT P0, [R9+URZ+0x28ca0], R10 ;  /* 0x028ca00a090075a7 */ /* 0x000e64000800017f */
[----:B-1----:R-:W-:Y:S05]  /*185f0*/  @!P0 BRA `(.L_x_4863) ;  /* 0x0000005800a08947 */ /* 0x002fea0003800000 */
.L_x_5012:
        /* <DEDUP_REMOVED lines=11> */
.L_x_4864:
[----:B--2---:R-:W2:Y:S01]  /*186b0*/  LDL R11, [R1+0x4] ;  /* 0x00000400010b7983 */ /* 0x004ea20000100800 */
        /* <DEDUP_REMOVED lines=14> */
[----:B------:R-:W3:Y:S02]  /*187a0*/  SYNCS.PHASECHK.TRANS64.TRYWAIT P1, [R9+URZ+0x28cc0], R10 ;  /* 0x028cc00a090075a7 */ /* 0x000ee4000802017f */
[----:B--23--:R-:W-:Y:S05]  /*187b0*/  @!P1 BRA `(.L_x_4865) ;  /* 0x0000005800449947 */ /* 0x00cfea0003800000 */
.L_x_5013:
        /* <DEDUP_REMOVED lines=8> */
.L_x_4866:
        /* <DEDUP_REMOVED lines=51> */
.L_x_4862:
[----:B------:R-:W-:Y:S05]  /*18b70*/  BSYNC B1 ;  /* 0x0000000000017941 */ /* 0x000fea0003800000 */
.L_x_4861:
[----:B------:R-:W2:Y:S04]  /*18b80*/  LDL.LU R9, [R1+0x4] ;  /* 0x0000040001097983 */ /* 0x000ea80000300800 */
[----:B------:R-:W3:Y:S01]  /*18b90*/  LDL.LU R11, [R1+0xc] ;  /* 0x00000c00010b7983 */ /* 0x000ee20000300800 */
[----:B------:R-:W-:Y:S01]  /*18ba0*/  VIADD R3, R3, 0xffffffff ;  /* 0xffffffff03037836 */ /* 0x000fe20000000000 */
[----:B------:R-:W-:Y:S01]  /*18bb0*/  IADD3 R8, R8, -0x40, RZ ;  /* 0xffffffc008087810 */ /* 0x000fe20007ffe0ff */
[----:B--2---:R-:W-:-:S05]  /*18bc0*/  VIADD R9, R9, 0x1 ;  /* 0x0000000109097836 */ /* 0x004fca0000000000 */
        /* <DEDUP_REMOVED lines=8> */
.L_x_4850:
[----:B------:R-:W-:Y:S05]  /*18c50*/  BSYNC B0 ;  /* 0x0000000000007941 */ /* 0x000fea0003800000 */
.L_x_4849:
        /* <DEDUP_REMOVED lines=10> */
[----:B------:R-:W-:Y:S01]  /*18d00*/  ISETP.NE.AND P1, PT, R3, 0x1, PT ;  /* 0x000000010300780c */ /* 0x000fe20003f25270 */
[----:B------:R-:W-:-:S12]  /*18d10*/  IMAD.MOV R5, RZ, RZ, -R4 ;  /* 0x000000ffff057224 */ /* 0x000fd800078e0a04 */
[----:B------:R-:W2:Y:S02]  /*18d20*/  @P1 LDC.64 R6, c[0x0][0x9e8] ;  /* 0x00027a00ff061b82 */ /* 0x000ea40000000a00 */
[----:B--2---:R-:W-:-:S05]  /*18d30*/  @P1 IMAD.HI.U32 R6, R5, R6, RZ ;  /* 0x0000000605061227 */ /* 0x004fca00078e00ff */
[----:B------:R-:W-:-:S04]  /*18d40*/  @P1 SHF.R.U32.HI R5, RZ, R7, R6 ;  /* 0x00000007ff051219 */ /* 0x000fc80000011606 */
[----:B------:R-:W-:Y:S01]  /*18d50*/  LOP3.LUT R6, RZ, R5, RZ, 0x33, !PT ;  /* 0x00000005ff067212 */ /* 0x000fe200078e33ff */
[----:B------:R-:W-:Y:S06]  /*18d60*/  BRA `(.L_x_4871) ;  /* 0x0000000000107947 */ /* 0x000fec0003800000 */
.L_x_4870:
[----:B------:R-:W-:-:S13]  /*18d70*/  ISETP.NE.AND P1, PT, R3, 0x1, PT ;  /* 0x000000010300780c */ /* 0x000fda0003f25270 */
[----:B------:R-:W2:Y:S02]  /*18d80*/  @P1 LDC.64 R4, c[0x0][0x9e8] ;  /* 0x00027a00ff041b82 */ /* 0x000ea40000000a00 */
[----:B--2---:R-:W-:-:S05]  /*18d90*/  @P1 IMAD.HI.U32 R4, R6, R4, RZ ;  /* 0x0000000406041227 */ /* 0x004fca00078e00ff */
[----:B------:R-:W-:-:S07]  /*18da0*/  @P1 SHF.R.U32.HI R6, RZ, R5, R4 ;  /* 0x00000005ff061219 */ /* 0x000fce0000011604 */
.L_x_4871:
[----:B------:R-:W-:Y:S05]  /*18db0*/  BSYNC B0 ;  /* 0x0000000000007941 */ /* 0x000fea0003800000 */
.L_x_4869:
[----:B------:R-:W-:-:S05]  /*18dc0*/  IMAD R5, R6, R3, R3 ;  /* 0x0000000306057224 */ /* 0x000fca00078e0203 */
[----:B------:R-:W-:-:S07]  /*18dd0*/  VIMNMX R2, R2, R5, PT ;  /* 0x0000000502027248 */ /* 0x000fce0003fe0100 */
.L_x_4868:
[----:B------:R-:W-:Y:S01]  /*18de0*/  IADD3 R2, R2, 0x3f, RZ ;  /* 0x0000003f02027810 */ /* 0x000fe20007ffe0ff */
[----:B------:R-:W-:-:S03]  /*18df0*/  ULDC UR4, c[0x0][0x9dc] ;  /* 0x0002770000047ab9 */ /* 0x000fc60000000800 */
[----:B------:R-:W-:-:S04]  /*18e00*/  SHF.R.S32.HI R5, RZ, 0x1f, R2 ;  /* 0x0000001fff057819 */ /* 0x000fc80000011402 */
[----:B------:R-:W-:Y:S01]  /*18e10*/  LEA.HI R5, R5, R2, RZ, 0x6 ;  /* 0x0000000205057211 */ /* 0x000fe200078f30ff */
[----:B------:R-:W-:-:S03]  /*18e20*/  VIADD R2, R0, -UR4 ;  /* 0x8000000400027c36 */ /* 0x000fc60008000000 */
[----:B------:R-:W-:-:S04]  /*18e30*/  SHF.R.S32.HI R5, RZ, 0x6, R5 ;  /* 0x00000006ff057819 */ /* 0x000fc80000011405 */
        /* <DEDUP_REMOVED lines=13> */
.L_x_4874:
[----:B------:R-:W-:-:S13]  /*18f10*/  ISETP.NE.AND P0, PT, R3, 0x1, PT ;  /* 0x000000010300780c */ /* 0x000fda0003f05270 */
[----:B------:R-:W3:Y:S02]  /*18f20*/  @P0 LDC.64 R4, c[0x0][0x9e8] ;  /* 0x00027a00ff040b82 */ /* 0x000ee40000000a00 */
[----:B---3--:R-:W-:-:S05]  /*18f30*/  @P0 IMAD.HI.U32 R4, R0, R4, RZ ;  /* 0x0000000400040227 */ /* 0x008fca00078e00ff */
[----:B------:R-:W-:-:S07]  /*18f40*/  @P0 SHF.R.U32.HI R0, RZ, R5, R4 ;  /* 0x00000005ff000219 */ /* 0x000fce0000011604 */
.L_x_4875:
[----:B------:R-:W-:Y:S05]  /*18f50*/  BSYNC B0 ;  /* 0x0000000000007941 */ /* 0x000fea0003800000 */
.L_x_4873:
[----:B------:R-:W-:-:S05]  /*18f60*/  IMAD R3, R0, R3, RZ ;  /* 0x0000000300037224 */ /* 0x000fca00078e02ff */
[----:B------:R-:W-:-:S07]  /*18f70*/  VIMNMX R2, R2, R3, !PT ;  /* 0x0000000302027248 */ /* 0x000fce0007fe0100 */
.L_x_4872:
[----:B------:R-:W-:Y:S01]  /*18f80*/  SHF.R.S32.HI R3, RZ, 0x1f, R2 ;  /* 0x0000001fff037819 */ /* 0x000fe20000011402 */
[----:B------:R-:W-:Y:S03]  /*18f90*/  BSSY B6, `(.L_x_4876) ;  /* 0x00002fd000067945 */ /* 0x000fe60003800000 */
[----:B------:R-:W-:-:S04]  /*18fa0*/  LEA.HI R3, R3, R2, RZ, 0x6 ;  /* 0x0000000203037211 */ /* 0x000fc800078f30ff */
[----:B------:R-:W-:-:S04]  /*18fb0*/  SHF.R.S32.HI R3, RZ, 0x6, R3 ;  /* 0x00000006ff037819 */ /* 0x000fc80000011403 */
        /* <DEDUP_REMOVED lines=11> */
[----:B------:R-:W3:Y:S08]  /*19070*/  FLO.U32 R0, UR4 ;  /* 0x0000000400007d00 */ /* 0x000ef000080e0000 */
        /* <DEDUP_REMOVED lines=9> */
.L_x_4877:
        /* <DEDUP_REMOVED lines=11> */
[----:B------:R-:W-:Y:S01]  /*191c0*/  IMAD.U32 R4, RZ, RZ, UR6 ;  /* 0x00000006ff047e24 */ /* 0x000fe2000f8e00ff */
[----:B------:R-:W-:Y:S01]  /*191d0*/  MOV R5, UR7 ;  /* 0x0000000700057c02 */ /* 0x000fe20008000f00 */
[----:B------:R-:W3:Y:S01]  /*191e0*/  LDC.64 R2, c[0x4][R2] ;  /* 0x0100000002027b82 */ /* 0x000ee20000000a00 */
[----:B--2---:R-:W-:Y:S01]  /*191f0*/  IMAD.U32 R6, RZ, RZ, UR8 ;  /* 0x00000008ff067e24 */ /* 0x004fe2000f8e00ff */
[----:B-1----:R-:W-:Y:S01]  /*19200*/  MOV R11, UR5 ;  /* 0x00000005000b7c02 */ /* 0x002fe20008000f00 */
[----:B------:R-:W-:Y:S02]  /*19210*/  IMAD.U32 R7, RZ, RZ, UR9 ;  /* 0x00000009ff077e24 */ /* 0x000fe4000f8e00ff */
[----:B------:R-:W-:-:S02]  /*19220*/  IMAD.U32 R10, RZ, RZ, UR4 ;  /* 0x00000004ff0a7e24 */ /* 0x000fc4000f8e00ff */
[----:B------:R-:W-:Y:S02]  /*19230*/  IMAD.MOV.U32 R8, RZ, RZ, 0x70 ;  /* 0x00000070ff087424 */ /* 0x000fe400078e00ff */
[----:B------:R-:W-:Y:S02]  /*19240*/  IMAD.MOV.U32 R12, RZ, RZ, 0x1 ;  /* 0x00000001ff0c7424 */ /* 0x000fe400078e00ff */
[----:B0-----:R-:W-:-:S07]  /*19250*/  IMAD.MOV.U32 R13, RZ, RZ, RZ ;  /* 0x000000ffff0d7224 */ /* 0x001fce00078e00ff */
[----:B------:R-:W-:-:S07]  /*19260*/  LEPC R20, `(.L_x_4879) ;  /* 0x000000001014794e */ /* 0x000fce0000000000 */
[----:B---3--:R-:W-:Y:S05]  /*19270*/  CALL.ABS.NOINC R2 ;  /* 0x0000000002007343 */ /* 0x008fea0003c00000 */
.L_x_4879:
[----:B------:R-:W3:Y:S02]  /*19280*/  LDL R2, [R1+0x18] ;  /* 0x0000180001027983 */ /* 0x000ee40000100800 */
[----:B---3--:R-:W-:-:S04]  /*19290*/  IADD3 R0, R2, 0x400, RZ ;  /* 0x0000040002007810 */ /* 0x008fc80007ffe0ff */
        /* <DEDUP_REMOVED lines=8> */
[----:B------:R-:W-:Y:S01]  /*19320*/  MOV R7, UR9 ;  /* 0x0000000900077c02 */ /* 0x000fe20008000f00 */
[----:B------:R-:W-:Y:S01]  /*19330*/  IMAD.U32 R5, RZ, RZ, UR7 ;  /* 0x00000007ff057e24 */ /* 0x000fe2000f8e00ff */
[----:B------:R-:W-:Y:S01]  /*19340*/  MOV R12, 0x1 ;  /* 0x00000001000c7802 */ /* 0x000fe20000000f00 */
[----:B--2---:R-:W-:Y:S02]  /*19350*/  IMAD.U32 R6, RZ, RZ, UR8 ;  /* 0x00000008ff067e24 */ /* 0x004fe4000f8e00ff */
[----:B------:R-:W-:-:S02]  /*19360*/  IMAD.U32 R10, RZ, RZ, UR4 ;  /* 0x00000004ff0a7e24 */ /* 0x000fc4000f8e00ff */
[----:B-1----:R-:W-:Y:S02]  /*19370*/  IMAD.U32 R11, RZ, RZ, UR5 ;  /* 0x00000005ff0b7e24 */ /* 0x002fe4000f8e00ff */
[----:B------:R-:W-:Y:S02]  /*19380*/  IMAD.MOV.U32 R8, RZ, RZ, 0x70 ;  /* 0x00000070ff087424 */ /* 0x000fe400078e00ff */
[----:B0--3--:R-:W-:-:S07]  /*19390*/  IMAD.MOV.U32 R13, RZ, RZ, RZ ;  /* 0x000000ffff0d7224 */ /* 0x009fce00078e00ff */
[----:B------:R-:W-:-:S07]  /*193a0*/  LEPC R20, `(.L_x_4881) ;  /* 0x000000001014794e */ /* 0x000fce0000000000 */
[----:B----4-:R-:W-:Y:S05]  /*193b0*/  CALL.ABS.NOINC R2 ;  /* 0x0000000002007343 */ /* 0x010fea0003c00000 */
.L_x_4881:
        /* <DEDUP_REMOVED lines=16> */
.L_x_4880:
[----:B------:R-:W3:Y:S01]  /*194c0*/  LDL.LU R4, [R1+0x24] ;  /* 0x0000240001047983 */ /* 0x000ee20000300800 */
[----:B------:R-:W4:Y:S01]  /*194d0*/  LDC R0, c[0x0][0x428] ;  /* 0x00010a00ff007b82 */ /* 0x000f220000000800 */
[----:B------:R-:W-:Y:S01]  /*194e0*/  ULDC.64 UR4, c[0x0][0x9f8] ;  /* 0x00027e0000047ab9 */ /* 0x000fe20000000a00 */
[----:B------:R-:W0:Y:S01]  /*194f0*/  S2R R5, SR_TID.X ;  /* 0x0000000000057919 */ /* 0x000e220000002100 */
[----:B----4-:R-:W-:Y:S01]  /*19500*/  ISETP.NE.AND P0, PT, R0, 0x1, PT ;  /* 0x000000010000780c */ /* 0x010fe20003f05270 */
[----:B------:R-:W-:Y:S01]  /*19510*/  IMAD.MOV.U32 R0, RZ, RZ, R18 ;  /* 0x000000ffff007224 */ /* 0x000fe200078e0012 */
[----:B0-----:R-:W-:-:S11]  /*19520*/  LOP3.LUT R5, R5, 0x1f, RZ, 0xc0, !PT ;  /* 0x0000001f05057812 */ /* 0x001fd600078ec0ff */
[----:B------:R-:W0:Y:S08]  /*19530*/  @P0 LDC R3, c[0x0][0x42c] ;  /* 0x00010b00ff030b82 */ /* 0x000e300000000800 */
[----:B------:R-:W4:Y:S01]  /*19540*/  @P0 LDC R2, c[0x0][0x430] ;  /* 0x00010c00ff020b82 */ /* 0x000f220000000800 */
[----:B0-----:R-:W-:-:S05]  /*19550*/  @P0 IMAD.HI.U32 R3, R18, R3, RZ ;  /* 0x0000000312030227 */ /* 0x001fca00078e00ff */
[----:B----4-:R-:W-:Y:S02]  /*19560*/  @P0 SHF.R.U32.HI R0, RZ, R2, R3 ;  /* 0x00000002ff000219 */ /* 0x010fe40000011603 */
[----:B------:R-:W-:-:S04]  /*19570*/  ISETP.NE.U32.AND P0, PT, RZ, UR4, PT ;  /* 0x00000004ff007c0c */ /* 0x000fc8000bf05070 */
[----:B------:R-:W-:Y:S01]  /*19580*/  ISETP.NE.AND.EX P0, PT, RZ, UR5, PT, P0 ;  /* 0x00000005ff007c0c */ /* 0x000fe2000bf05300 */
[----:B------:R-:W-:-:S12]  /*19590*/  ULDC.64 UR4, c[0x0][0xa00] ;  /* 0x0002800000047ab9 */ /* 0x000fd80000000a00 */
[----:B------:R-:W0:Y:S01]  /*195a0*/  @P0 LDC.64 R2, c[0x0][0x9f8] ;  /* 0x00027e00ff020b82 */ /* 0x000e220000000a00 */
[----:B------:R-:W-:-:S04]  /*195b0*/  ISETP.NE.AND P6, PT, R5, RZ, PT ;  /* 0x000000ff0500720c */ /* 0x000fc80003fc5270 */
[----:B------:R-:W-:-:S09]  /*195c0*/  PLOP3.LUT P1, PT, P6, PT, PT, 0x8, 0x0 ;  /* 0x000000000000781c */ /* 0x000fd2000372e170 */
[----:B------:R-:W-:Y:S01]  /*195d0*/  VOTEU.ALL UP1, P6 ;  /* 0x00000000003f7886 */ /* 0x000fe20003020000 */
[----:B0-----:R-:W-:-:S04]  /*195e0*/  @P0 IMAD.WIDE R2, R19, 0x4, R2 ;  /* 0x0000000413020825 */ /* 0x001fc800078e0202 */
[----:B------:R-:W-:-:S04]  /*195f0*/  @!UP1 UIADD3 UR8, UP0, UR40, 0x270, URZ ;  /* 0x0000027028089890 */ /* 0x000fc8000ff1e03f */
[----:B------:R-:W-:-:S03]  /*19600*/  @!UP1 UIADD3.X UR9, URZ, UR41, URZ, UP0, !UPT ;  /* 0x000000293f099290 */ /* 0x000fc600087fe43f */
[----:B------:R-:W-:Y:S01]  /*19610*/  VOTEU.ALL UP0, P6 ;  /* 0x00000000003f7886 */ /* 0x000fe20003000000 */
[----:B---3--:R-:W-:Y:S01]  /*19620*/  LEA R17, R17, R4, 0x6 ;  /* 0x0000000411117211 */ /* 0x008fe200078e30ff */
[----:B------:R-:W-:-:S06]  /*19630*/  IMAD.MOV.U32 R4, RZ, RZ, R19 ;  /* 0x000000ffff047224 */ /* 0x000fcc00078e0013 */
[----:B------:R0:W5:Y:S01]  /*19640*/  @P0 LDG.E R4, desc[UR42][R2.64] ;  /* 0x0000002a02040981 */ /* 0x000162000c1e1900 */
[----:B------:R-:W-:-:S04]  /*19650*/  ISETP.NE.U32.AND P0, PT, RZ, UR4, PT ;  /* 0x00000004ff007c0c */ /* 0x000fc8000bf05070 */
[----:B------:R-:W-:-:S04]  /*19660*/  ISETP.NE.AND.EX P0, PT, RZ, UR5, PT, P0 ;  /* 0x00000005ff007c0c */ /* 0x000fc8000bf05300 */
[----:B0-----:R-:W-:-:S09]  /*19670*/  SEL R2, R19, RZ, !P0 ;  /* 0x000000ff13027207 */ /* 0x001fd20004000000 */
.L_x_4882:
        /* <DEDUP_REMOVED lines=10> */
[----:B------:R-:W3:Y:S01]  /*19720*/  LDL R3, [R1+0x1c] ;  /* 0x00001c0001037983 */ /* 0x000ee20000100800 */
[----:B------:R-:W0:Y:S01]  /*19730*/  LDC.64 R20, c[0x0][0x3f8] ;  /* 0x0000fe00ff147b82 */ /* 0x000e220000000a00 */
[----:B------:R-:W-:Y:S02]  /*19740*/  ULDC.64 UR4, c[0x0][0xa08] ;  /* 0x0002820000047ab9 */ /* 0x000fe40000000a00 */
[----:B0-----:R-:W-:Y:S01]  /*19750*/  LOP3.LUT P0, RZ, R20, UR4, RZ, 0xfc, !PT ;  /* 0x0000000414ff7c12 */ /* 0x001fe2000f80fcff */
[----:B------:R-:W-:-:S03]  /*19760*/  UMOV UR4, 0xffffffff ;  /* 0xffffffff00047882 */ /* 0x000fc60000000000 */
[----:B------:R-:W-:-:S04]  /*19770*/  LOP3.LUT P0, RZ, R21, UR5, RZ, 0xfc, P0 ;  /* 0x0000000515ff7c12 */ /* 0x000fc8000800fcff */
[----:B--2--5:R-:W-:Y:S01]  /*19780*/  SEL R6, R4, RZ, !P0 ;  /* 0x000000ff04067207 */ /* 0x024fe20004000000 */
[----:B---3--:R-:W-:Y:S01]  /*19790*/  VIADD R3, R3, 0xffffffff ;  /* 0xffffffff03037836 */ /* 0x008fe20000000000 */
[----:B------:R-:W-:Y:S07]  /*197a0*/  BRA.DIV UR4, `(.L_x_4883) ;  /* 0x0000004a045c7947 */ /* 0x000fee000b800000 */
.L_x_5016:
[----:B------:R-:W-:Y:S01]  /*197b0*/  UMOV UR4, 0xffffffff ;  /* 0xffffffff00047882 */ /* 0x000fe20000000000 */
[----:B------:R-:W-:Y:S02]  /*197c0*/  SHF.R.S32.HI R8, RZ, 0x1f, R4 ;  /* 0x0000001fff087819 */ /* 0x000fe40000011404 */
[----:B------:R-:W-:Y:S05]  /*197d0*/  BRA.DIV UR4, `(.L_x_4884) ;  /* 0x0000004a04847947 */ /* 0x000fea000b800000 */
[----:B------:R-:W-:-:S13]  /*197e0*/  ELECT P6, URZ, PT ;  /* 0x00000000003f782f */ /* 0x000fda00038c0000 */
.L_x_5019:
[----:B------:R-:W-:Y:S05]  /*197f0*/  @!P6 BRA `(.L_x_4885) ;  /* 0x0000000000fce947 */ /* 0x000fea0003800000 */
[----:B------:R-:W-:-:S04]  /*19800*/  ISETP.NE.U32.AND P0, PT, R20, RZ, PT ;  /* 0x000000ff1400720c */ /* 0x000fc80003f05070 */
[----:B------:R-:W-:-:S13]  /*19810*/  ISETP.NE.AND.EX P0, PT, R21, RZ, PT, P0 ;  /* 0x000000ff1500720c */ /* 0x000fda0003f05300 */
[----:B------:R-:W-:Y:S05]  /*19820*/  @!P0 BRA `(.L_x_4886) ;  /* 0x0000000000488947 */ /* 0x000fea0003800000 */
[----:B-1----:R-:W0:Y:S01]  /*19830*/  LDC R9, c[0x0][0x41c] ;  /* 0x00010700ff097b82 */ /* 0x002e220000000800 */
[----:B------:R-:W-:Y:S01]  /*19840*/  IMAD.MOV.U32 R5, RZ, RZ, R3 ;  /* 0x000000ffff057224 */ /* 0x000fe200078e0003 */
[----:B------:R-:W-:Y:S01]  /*19850*/  ULDC.64 UR4, c[0x0][0x408] ;  /* 0x0001020000047ab9 */ /* 0x000fe20000000a00 */
[----:B0-----:R-:W-:-:S13]  /*19860*/  ISETP.NE.AND P0, PT, R9, 0x1, PT ;  /* 0x000000010900780c */ /* 0x001fda0003f05270 */
[----:B------:R-:W0:Y:S02]  /*19870*/  @P0 LDC.64 R6, c[0x0][0x420] ;  /* 0x00010800ff060b82 */ /* 0x000e240000000a00 */
[----:B0-----:R-:W-:-:S05]  /*19880*/  @P0 IMAD.HI.U32 R6, R3, R6, RZ ;  /* 0x0000000603060227 */ /* 0x001fca00078e00ff */
[----:B------:R-:W-:-:S04]  /*19890*/  @P0 SHF.R.U32.HI R5, RZ, R7, R6 ;  /* 0x00000007ff050219 */ /* 0x000fc80000011606 */
[----:B------:R-:W-:Y:S02]  /*198a0*/  IADD3 R6, -R5, RZ, RZ ;  /* 0x000000ff05067210 */ /* 0x000fe40007ffe1ff */
[----:B------:R-:W-:-:S03]  /*198b0*/  SHF.R.S32.HI R7, RZ, 0x1f, R5 ;  /* 0x0000001fff077819 */ /* 0x000fc60000011405 */
[----:B------:R-:W-:Y:S02]  /*198c0*/  IMAD R3, R9, R6, R3 ;  /* 0x0000000609037224 */ /* 0x000fe400078e0203 */
[----:B------:R-:W-:-:S04]  /*198d0*/  IMAD R6, R8, UR4, RZ ;  /* 0x0000000408067c24 */ /* 0x000fc8000f8e02ff */
[----:B------:R-:W-:Y:S02]  /*198e0*/  IMAD R9, R4, UR5, R6 ;  /* 0x0000000504097c24 */ /* 0x000fe4000f8e0206 */
[----:B------:R-:W-:-:S04]  /*198f0*/  IMAD.MOV.U32 R6, RZ, RZ, R5 ;  /* 0x000000ffff067224 */ /* 0x000fc800078e0005 */
[----:B------:R-:W-:-:S04]  /*19900*/  IMAD.WIDE.U32 R6, R4, UR4, R6 ;  /* 0x0000000404067c25 */ /* 0x000fc8000f8e0006 */
[----:B------:R-:W-:Y:S01]  /*19910*/  IMAD.IADD R5, R7, 0x1, R9 ;  /* 0x0000000107057824 */ /* 0x000fe200078e0209 */
[----:B------:R-:W-:-:S04]  /*19920*/  LEA R10, P0, R6, R20, 0x2 ;  /* 0x00000014060a7211 */ /* 0x000fc800078010ff */
[----:B------:R-:W-:-:S05]  /*19930*/  LEA.HI.X R11, R6, R21, R5, 0x2, P0 ;  /* 0x00000015060b7211 */ /* 0x000fca00000f1405 */
[----:B------:R0:W5:Y:S04]  /*19940*/  LDG.E R6, desc[UR42][R10.64] ;  /* 0x0000002a0a067981 */ /* 0x000168000c1e1900 */
.L_x_4886:
[----:B------:R-:W2:Y:S01]  /*19950*/  LDL R5, [R1] ;  /* 0x0000000001057983 */ /* 0x000ea20000100800 */
[----:B-1----:R-:W-:-:S03]  /*19960*/  MOV R9, 0x400 ;  /* 0x0000040000097802 */ /* 0x002fc60000000f00 */
[----:B------:R-:W3:Y:S01]  /*19970*/  LDL R7, [R1+0x8] ;  /* 0x0000080001077983 */ /* 0x000ee20000100800 */
[----:B0-----:R-:W0:Y:S02]  /*19980*/  S2R R10, SR_CgaCtaId ;  /* 0x00000000000a7919 */ /* 0x001e240000008800 */
[----:B0-----:R-:W-:-:S05]  /*19990*/  LEA R9, R10, R9, 0x18 ;  /* 0x000000090a097211 */ /* 0x001fca00078ec0ff */
[----:B--2---:R-:W-:Y:S01]  /*199a0*/  IMAD R5, R5, 0x8, R9 ;  /* 0x0000000805057824 */ /* 0x004fe200078e0209 */
[----:B---3--:R-:W-:-:S04]  /*199b0*/  SHF.L.U32 R7, R7, 0x1f, RZ ;  /* 0x0000001f07077819 */ /* 0x008fc800000006ff */
[----:B------:R-:W0:Y:S02]  /*199c0*/  SYNCS.PHASECHK.TRANS64.TRYWAIT P0, [R5+URZ+0x28c40], R7 ;  /* 0x028c4007050075a7 */ /* 0x000e24000800017f */
[----:B0-----:R-:W-:Y:S05]  /*199d0*/  @!P0 BRA `(.L_x_4887) ;  /* 0x0000004800248947 */ /* 0x001fea0003800000 */
.L_x_5020:
        /* <DEDUP_REMOVED lines=11> */
.L_x_4888:
        /* <DEDUP_REMOVED lines=21> */
[----:B0-----:R-:W-:Y:S01]  /*19be0*/  NOP ;  /* 0x0000000000007918 */ /* 0x001fe20000000000 */
.L_x_4885:
[----:B------:R-:W2:Y:S01]  /*19bf0*/  LDL.LU R10, [R1+0x20] ;  /* 0x00002000010a7983 */ /* 0x000ea20000300800 */
[----:B------:R-:W-:Y:S01]  /*19c00*/  MOV R7, 0x400 ;  /* 0x0000040000077802 */ /* 0x000fe20000000f00 */
[----:B------:R-:W-:Y:S05]  /*19c10*/  WARPSYNC.ALL ;  /* 0x0000000000007948 */ /* 0x000fea0003800000 */
[----:B-1----:R-:W0:Y:S01]  /*19c20*/  S2R R9, SR_CgaCtaId ;  /* 0x0000000000097919 */ /* 0x002e220000008800 */
        /* <DEDUP_REMOVED lines=26> */
.L_x_5021:
[----:B------:R-:W-:Y:S05]  /*19dd0*/  BSYNC B0 ;  /* 0x0000000000007941 */ /* 0x000fea0003800000 */
.L_x_4889:
        /* <DEDUP_REMOVED lines=11> */
.L_x_5022:
        /* <DEDUP_REMOVED lines=11> */
.L_x_4894:
        /* <DEDUP_REMOVED lines=8> */
[----:B------:R-:W-:Y:S02]  /*19fc0*/  R2UR UR13, R6 ;  /* 0x00000000060d72ca */ /* 0x000fe400000e0000 */
        /* <DEDUP_REMOVED lines=48> */
.L_x_4892:
[----:B------:R-:W-:Y:S05]  /*1a2d0*/  BSYNC B0 ;  /* 0x0000000000007941 */ /* 0x000fea0003800000 */
.L_x_4891:
[----:B------:R-:W2:Y:S04]  /*1a2e0*/  LDL R3, [R1+0x1c] ;  /* 0x00001c0001037983 */ /* 0x000ea80000100800 */
[----:B0-----:R-:W3:Y:S01]  /*1a2f0*/  LDL R2, [R1+0x14] ;  /* 0x0000140001027983 */ /* 0x001ee20000100800 */
[----:B------:R-:W-:Y:S01]  /*1a300*/  BSSY B0, `(.L_x_4895) ;  /* 0x00001aa000007945 */ /* 0x000fe20003800000 */
[----:B--2---:R-:W-:-:S04]  /*1a310*/  IADD3 R5, R3, -0x2, RZ ;  /* 0xfffffffe03057810 */ /* 0x004fc80007ffe0ff */
        /* <DEDUP_REMOVED lines=41> */
.L_x_4901:
[----:B------:R-:W2:Y:S01]  /*1a5b0*/  S2R R3, SR_CgaCtaId ;  /* 0x0000000000037919 */ /* 0x000ea20000008800 */
[----:B------:R-:W-:-:S04]  /*1a5c0*/  MOV R2, 0x400 ;  /* 0x0000040000027802 */ /* 0x000fc80000000f00 */
[----:B--2---:R-:W-:Y:S02]  /*1a5d0*/  LEA R2, R3, R2, 0x18 ;  /* 0x0000000203027211 */ /* 0x004fe400078ec0ff */
[----:B------:R-:W-:-:S03]  /*1a5e0*/  SHF.L.U32 R3, R12, 0x1f, RZ ;  /* 0x0000001f0c037819 */ /* 0x000fc600000006ff */
[----:B------:R-:W-:-:S04]  /*1a5f0*/  IMAD R2, R13, 0x8, R2 ;  /* 0x000000080d027824 */ /* 0x000fc800078e0202 */
[----:B------:R-:W2:Y:S02]  /*1a600*/  SYNCS.PHASECHK.TRANS64.TRYWAIT P0, [R2+URZ+0x28c40], R3 ;  /* 0x028c4003020075a7 */ /* 0x000ea4000800017f */
[----:B--2---:R-:W-:Y:S05]  /*1a610*/  @!P0 BRA `(.L_x_4902) ;  /* 0x0000003c005c8947 */ /* 0x004fea0003800000 */
.L_x_5023:
        /* <DEDUP_REMOVED lines=11> */
.L_x_4903:
[----:B---3--:R-:W3:Y:S01]  /*1a6d0*/  LDL R7, [R1] ;  /* 0x0000000001077983 */ /* 0x008ee20000100800 */
[----:B------:R-:W-:-:S03]  /*1a6e0*/  MOV R11, 0x400 ;  /* 0x00000400000b7802 */ /* 0x000fc60000000f00 */
        /* <DEDUP_REMOVED lines=20> */
.L_x_5024:
[----:B------:R-:W-:Y:S05]  /*1a830*/  @P1 BRA `(.L_x_4905) ;  /* 0x00000000001c1947 */ /* 0x000fea0003800000 */
[----:B------:R-:W3:Y:S01]  /*1a840*/  S2R R7, SR_TID.X ;  /* 0x0000000000077919 */ /* 0x000ee20000002100 */
[----:B0-2---:R-:W-:-:S04]  /*1a850*/  IMAD.MOV.U32 R3, RZ, RZ, 0x10000 ;  /* 0x00010000ff037424 */ /* 0x005fc800078e00ff */
[----:B------:R4:W-:Y:S01]  /*1a860*/  SYNCS.ARRIVE.TRANS64 RZ, [R2+URZ+0x28c50], R3 ;  /* 0x028c500302ff79a7 */ /* 0x0009e2000800003f */
[----:B---3--:R-:W-:-:S04]  /*1a870*/  LOP3.LUT R7, R7, 0x1f, RZ, 0xc0, !PT ;  /* 0x0000001f07077812 */ /* 0x008fc800078ec0ff */
[----:B------:R-:W-:-:S13]  /*1a880*/  ISETP.NE.AND P0, PT, R7, RZ, PT ;  /* 0x000000ff0700720c */ /* 0x000fda0003f05270 */
[----:B----4-:R-:W-:Y:S05]  /*1a890*/  @!P0 BRA `(.L_x_4905) ;  /* 0x0000000000048947 */ /* 0x010fea0003800000 */
[----:B------:R-:W-:Y:S01]  /*1a8a0*/  BPT.TRAP 0x1 ;  /* 0x000000040000795c */ /* 0x000fe20000300000 */
.L_x_4905:
        /* <DEDUP_REMOVED lines=54> */
.L_x_4900:
[----:B------:R-:W-:Y:S05]  /*1ac10*/  BSYNC B2 ;  /* 0x0000000000027941 */ /* 0x000fea0003800000 */
.L_x_4899:
[----:B------:R-:W2:Y:S02]  /*1ac20*/  LDL R2, [R1+0x1c] ;  /* 0x00001c0001027983 */ /* 0x000ea40000100800 */
[----:B--2---:R-:W-:-:S07]  /*1ac30*/  VIADD R5, R2, 0xfffffffd ;  /* 0xfffffffd02057836 */ /* 0x004fce0000000000 */
.L_x_4898:
[----:B------:R-:W-:Y:S05]  /*1ac40*/  BSYNC B1 ;  /* 0x0000000000017941 */ /* 0x000fea0003800000 */
.L_x_4897:
[----:B------:R-:W2:Y:S01]  /*1ac50*/  LDL.LU R2, [R1+0x1c] ;  /* 0x00001c0001027983 */ /* 0x000ea20000300800 */
[----:B------:R-:W-:Y:S01]  /*1ac60*/  VIADD R9, R9, 0xfffffffe ;  /* 0xfffffffe09097836 */ /* 0x000fe20000000000 */
[----:B--2---:R-:W-:-:S04]  /*1ac70*/  LOP3.LUT R2, RZ, R2, RZ, 0x33, !PT ;  /* 0x00000002ff027212 */ /* 0x004fc800078e33ff */
[----:B------:R-:W-:-:S13]  /*1ac80*/  ISETP.NE.AND P0, PT, R9, R2, PT ;  /* 0x000000020900720c */ /* 0x000fda0003f05270 */
[----:B------:R-:W-:Y:S05]  /*1ac90*/  @!P0 BRA `(.L_x_4896) ;  /* 0x0000001000408947 */ /* 0x000fea0003800000 */
.L_x_4920:
        /* <DEDUP_REMOVED lines=15> */
[----:B------:R-:W2:Y:S01]  /*1ad90*/  LDC R6, c[0x0][0x41c] ;  /* 0x00010700ff067b82 */ /* 0x000ea20000000800 */
[----:B------:R-:W-:Y:S01]  /*1ada0*/  ULDC.64 UR6, c[0x0][0x408] ;  /* 0x0001020000067ab9 */ /* 0x000fe20000000a00 */
[----:B--2---:R-:W-:-:S13]  /*1adb0*/  ISETP.NE.AND P0, PT, R6, 0x1, PT ;  /* 0x000000010600780c */ /* 0x004fda0003f05270 */
[----:B------:R-:W0:Y:S02]  /*1adc0*/  @P0 LDC.64 R2, c[0x0][0x420] ;  /* 0x00010800ff020b82 */ /* 0x000e240000000a00 */
[----:B0-----:R-:W-:-:S04]  /*1add0*/  @P0 IMAD.HI.U32 R12, R5, R2, RZ ;  /* 0x00000002050c0227 */ /* 0x001fc800078e00ff */
[----:B------:R-:W-:Y:S01]  /*1ade0*/  IMAD.MOV.U32 R2, RZ, RZ, R5 ;  /* 0x000000ffff027224 */ /* 0x000fe200078e0005 */
        /* <DEDUP_REMOVED lines=11> */
.L_x_4908:
[----:B------:R-:W3:Y:S01]  /*1aea0*/  S2R R3, SR_CgaCtaId ;  /* 0x0000000000037919 */ /* 0x000ee20000008800 */
[----:B------:R-:W-:-:S04]  /*1aeb0*/  MOV R2, 0x400 ;  /* 0x0000040000027802 */ /* 0x000fc80000000f00 */
[----:B---3--:R-:W-:Y:S02]  /*1aec0*/  LEA R2, R3, R2, 0x18 ;  /* 0x0000000203027211 */ /* 0x008fe400078ec0ff */
[----:B------:R-:W-:Y:S02]  /*1aed0*/  SHF.L.U32 R3, R9, 0x1f, RZ ;  /* 0x0000001f09037819 */ /* 0x000fe400000006ff */
[----:B------:R-:W-:-:S04]  /*1aee0*/  LEA R2, R10, R2, 0x3 ;  /* 0x000000020a027211 */ /* 0x000fc800078e18ff */
[----:B------:R-:W3:Y:S02]  /*1aef0*/  SYNCS.PHASECHK.TRANS64.TRYWAIT P0, [R2+URZ+0x28c40], R3 ;  /* 0x028c4003020075a7 */ /* 0x000ee4000800017f */
[----:B---3--:R-:W-:Y:S05]  /*1af00*/  @!P0 BRA `(.L_x_4909) ;  /* 0x0000003400488947 */ /* 0x008fea0003800000 */
.L_x_5025:
        /* <DEDUP_REMOVED lines=11> */
.L_x_4910:
        /* <DEDUP_REMOVED lines=16> */
[----:B----4-:R-:W-:-:S05]  /*1b0c0*/  IMAD R7, R11, 0x40, R12 ;  /* 0x000000400b077824 */ /* 0x010fca00078e020c */
[----:B------:R-:W-:-:S13]  /*1b0d0*/  R2UR UR11, R7 ;  /* 0x00000000070b72ca */ /* 0x000fda00000e0000 */
[----:B------:R0:W-:Y:S01]  /*1b0e0*/  UTMALDG.4D [UR8], [UR4], desc[UR6] ;  /* 0x00000608040075b4 */ /* 0x0001e20008019000 */
[----:B------:R-:W2:Y:S02]  /*1b0f0*/  SYNCS.PHASECHK.TRANS64.TRYWAIT P1, [R2+URZ+0x28c60], R3 ;  /* 0x028c6003020075a7 */ /* 0x000ea4000802017f */
[----:B0-2---:R-:W-:Y:S05]  /*1b100*/  @!P1 BRA `(.L_x_4911) ;  /* 0x0000003000dc9947 */ /* 0x005fea0003800000 */
.L_x_5026:
[----:B------:R-:W-:Y:S05]  /*1b110*/  @P0 BRA `(.L_x_4912) ;  /* 0x00000000001c0947 */ /* 0x000fea0003800000 */
[----:B------:R-:W2:Y:S01]  /*1b120*/  S2R R11, SR_TID.X ;  /* 0x00000000000b7919 */ /* 0x000ea20000002100 */
[----:B0--3--:R-:W-:-:S04]  /*1b130*/  MOV R3, 0x10000 ;  /* 0x0001000000037802 */ /* 0x009fc80000000f00 */
[----:B------:R4:W-:Y:S01]  /*1b140*/  SYNCS.ARRIVE.TRANS64 RZ, [R2+URZ+0x28c50], R3 ;  /* 0x028c500302ff79a7 */ /* 0x0009e2000800003f */
[----:B--2---:R-:W-:-:S04]  /*1b150*/  LOP3.LUT R11, R11, 0x1f, RZ, 0xc0, !PT ;  /* 0x0000001f0b0b7812 */ /* 0x004fc800078ec0ff */
[----:B------:R-:W-:-:S13]  /*1b160*/  ISETP.NE.AND P1, PT, R11, RZ, PT ;  /* 0x000000ff0b00720c */ /* 0x000fda0003f25270 */
[----:B----4-:R-:W-:Y:S05]  /*1b170*/  @!P1 BRA `(.L_x_4912) ;  /* 0x0000000000049947 */ /* 0x010fea0003800000 */
[----:B------:R-:W-:Y:S01]  /*1b180*/  BPT.TRAP 0x1 ;  /* 0x000000040000795c */ /* 0x000fe20000300000 */
.L_x_4912:
        /* <DEDUP_REMOVED lines=53> */
.L_x_4907:
[----:B------:R-:W-:Y:S05]  /*1b4e0*/  BSYNC B1 ;  /* 0x0000000000017941 */ /* 0x000fea0003800000 */
.L_x_4906:
[----:B------:R-:W-:Y:S01]  /*1b4f0*/  VIADD R10, R10, 0x1 ;  /* 0x000000010a0a7836 */ /* 0x000fe20000000000 */
[----:B------:R-:W-:Y:S04]  /*1b500*/  BSSY B1, `(.L_x_4913) ;  /* 0x0000085000017945 */ /* 0x000fe80003800000 */
[----:B------:R-:W-:-:S04]  /*1b510*/  ISETP.NE.AND P0, PT, R10, 0x2, PT ;  /* 0x000000020a00780c */ /* 0x000fc80003f05270 */
[----:B------:R-:W-:Y:S02]  /*1b520*/  SEL R2, RZ, 0x1, P0 ;  /* 0x00000001ff027807 */ /* 0x000fe40000000000 */
[----:B0-----:R-:W-:Y:S02]  /*1b530*/  SEL R12, R10, RZ, P0 ;  /* 0x000000ff0a0c7207 */ /* 0x001fe40000000000 */
[----:B------:R-:W-:Y:S01]  /*1b540*/  LOP3.LUT R11, R9, R2, RZ, 0x3c, !PT ;  /* 0x00000002090b7212 */ /* 0x000fe200078e3cff */
[----:B------:R-:W-:-:S04]  /*1b550*/  VIADD R9, R5, 0xffffffff ;  /* 0xffffffff05097836 */ /* 0x000fc80000000000 */
[----:B------:R0:W-:Y:S04]  /*1b560*/  STL [R1+0x8], R11 ;  /* 0x0000080b01007387 */ /* 0x0001e80000100800 */
[----:B------:R0:W-:Y:S01]  /*1b570*/  STL [R1], R12 ;  /* 0x0000000c01007387 */ /* 0x0001e20000100800 */
[----:B------:R-:W-:Y:S05]  /*1b580*/  @!P6 BRA `(.L_x_4914) ;  /* 0x0000000400f0e947 */ /* 0x000fea0003800000 */
        /* <DEDUP_REMOVED lines=22> */
.L_x_4915:
[----:B------:R-:W3:Y:S01]  /*1b6f0*/  S2R R3, SR_CgaCtaId ;  /* 0x0000000000037919 */ /* 0x000ee20000008800 */
[----:B------:R-:W-:-:S04]  /*1b700*/  MOV R2, 0x400 ;  /* 0x0000040000027802 */ /* 0x000fc80000000f00 */
[----:B---3--:R-:W-:Y:S02]  /*1b710*/  LEA R2, R3, R2, 0x18 ;  /* 0x0000000203027211 */ /* 0x008fe400078ec0ff */
[----:B------:R-:W-:Y:S02]  /*1b720*/  SHF.L.U32 R3, R11, 0x1f, RZ ;  /* 0x0000001f0b037819 */ /* 0x000fe400000006ff */
[----:B------:R-:W-:-:S04]  /*1b730*/  LEA R2, R12, R2, 0x3 ;  /* 0x000000020c027211 */ /* 0x000fc800078e18ff */
[----:B------:R-:W3:Y:S02]  /*1b740*/  SYNCS.PHASECHK.TRANS64.TRYWAIT P0, [R2+URZ+0x28c40], R3 ;  /* 0x028c4003020075a7 */ /* 0x000ee4000800017f */
[----:B---3--:R-:W-:Y:S05]  /*1b750*/  @!P0 BRA `(.L_x_4916) ;  /* 0x0000002c005c8947 */ /* 0x008fea0003800000 */
.L_x_5027:
        /* <DEDUP_REMOVED lines=11> */
.L_x_4917:
[----:B--2---:R-:W2:Y:S01]  /*1b810*/  LDL R7, [R1] ;  /* 0x0000000001077983 */ /* 0x004ea20000100800 */
        /* <DEDUP_REMOVED lines=20> */
[----:B0-2---:R-:W-:Y:S05]  /*1b960*/  @!P1 BRA `(.L_x_4918) ;  /* 0x0000002800ec9947 */ /* 0x005fea0003800000 */
.L_x_5028:
        /* <DEDUP_REMOVED lines=8> */
.L_x_4919:
        /* <DEDUP_REMOVED lines=54> */
.L_x_4914:
[----:B------:R-:W-:Y:S05]  /*1bd50*/  BSYNC B1 ;  /* 0x0000000000017941 */ /* 0x000fea0003800000 */
.L_x_4913:
[----:B------:R-:W2:Y:S01]  /*1bd60*/  LDL R2, [R1+0x14] ;  /* 0x0000140001027983 */ /* 0x000ea20000100800 */
[----:B------:R-:W-:Y:S01]  /*1bd70*/  VIADD R5, R5, 0xfffffffe ;  /* 0xfffffffe05057836 */ /* 0x000fe20000000000 */
[----:B--2---:R-:W-:-:S13]  /*1bd80*/  ISETP.GT.AND P0, PT, R9, R2, PT ;  /* 0x000000020900720c */ /* 0x004fda0003f04270 */
[----:B------:R-:W-:Y:S05]  /*1bd90*/  @P0 BRA `(.L_x_4920) ;  /* 0xffffffec00c00947 */ /* 0x000fea000383ffff */
.L_x_4896:
[----:B------:R-:W-:Y:S05]  /*1bda0*/  BSYNC B0 ;  /* 0x0000000000007941 */ /* 0x000fea0003800000 */
.L_x_4895:
        /* <DEDUP_REMOVED lines=23> */
.L_x_4922:
[----:B------:R-:W-:Y:S05]  /*1bf20*/  BSYNC B0 ;  /* 0x0000000000007941 */ /* 0x000fea0003800000 */
.L_x_4921:
[----:B--2---:R-:W2:Y:S02]  /*1bf30*/  LDL.LU R2, [R1+0x8] ;  /* 0x0000080001027983 */ /* 0x004ea40000300800 */
[----:B--2---:R-:W-:-:S05]  /*1bf40*/  LOP3.LUT R2, R2, R0, RZ, 0x3c, !PT ;  /* 0x0000000002027212 */ /* 0x004fca00078e3cff */
[----:B------:R2:W-:Y:S02]  /*1bf50*/  STL [R1+0x8], R2 ;  /* 0x0000080201007387 */ /* 0x0005e40000100800 */
.L_x_4878:
[----:B------:R-:W-:Y:S05]  /*1bf60*/  BSYNC B6 ;  /* 0x0000000000067941 */ /* 0x000fea0003800000 */
.L_x_4876:
[----:B------:R-:W-:-:S03]  /*1bf70*/  UMOV UR4, 0xffffffff ;  /* 0xffffffff00047882 */ /* 0x000fc60000000000 */
[----:B------:R-:W-:Y:S05]  /*1bf80*/  BRA.DIV UR4, `(.L_x_4923) ;  /* 0x0000002604787947 */ /* 0x000fea000b800000 */
[----:B------:R3:W4:Y:S04]  /*1bf90*/  SHFL.IDX PT, R4, R16, RZ, 0x1f ;  /* 0x00001fff10047589 */ /* 0x00072800000e0000 */
[----:B------:R-:W0:Y:S02]  /*1bfa0*/  SHFL.IDX PT, R16, R16, 0x1, 0x1f ;  /* 0x00201f0010107f89 */ /* 0x000e2400000e0000 */
.L_x_5032:
[----:B------:R-:W5:Y:S01]  /*1bfb0*/  S2R R7, SR_TID.X ;  /* 0x0000000000077919 */ /* 0x000f620000002100 */
[----:B------:R-:W-:Y:S01]  /*1bfc0*/  ULDC UR4, c[0x0][0xc14] ;  /* 0x0003050000047ab9 */ /* 0x000fe20000000800 */
[----:B------:R-:W-:Y:S01]  /*1bfd0*/  BSSY B0, `(.L_x_4924) ;  /* 0x000000b000007945 */ /* 0x000fe20003800000 */
[----:B------:R-:W-:Y:S02]  /*1bfe0*/  IMAD.U32 R0, RZ, RZ, UR4 ;  /* 0x00000004ff007e24 */ /* 0x000fe4000f8e00ff */
[----:B------:R-:W-:Y:S01]  /*1bff0*/  IMAD.MOV.U32 R17, RZ, RZ, RZ ;  /* 0x000000ffff117224 */ /* 0x000fe200078e00ff */
[----:B-----5:R-:W-:-:S04]  /*1c000*/  LOP3.LUT R7, R7, 0x1f, RZ, 0xc0, !PT ;  /* 0x0000001f07077812 */ /* 0x020fc800078ec0ff */
[C---:B------:R-:W-:Y:S02]  /*1c010*/  ISETP.NE.AND P0, PT, R7.reuse, 0x1f, PT ;  /* 0x0000001f0700780c */ /* 0x040fe40003f05270 */
[----:B------:R-:W-:-:S04]  /*1c020*/  IADD3 R5, R7, R19, RZ ;  /* 0x0000001307057210 */ /* 0x000fc80007ffe0ff */
[----:B------:R-:W-:-:S13]  /*1c030*/  ISETP.GE.OR P0, PT, R5, R0, !P0 ;  /* 0x000000000500720c */ /* 0x000fda0004706670 */
[----:B------:R-:W-:Y:S05]  /*1c040*/  @P0 BRA `(.L_x_4925) ;  /* 0x00000000000c0947 */ /* 0x000fea0003800000 */
[----:B--2---:R-:W2:Y:S02]  /*1c050*/  LDC.64 R2, c[0x0][0xc58] ;  /* 0x00031600ff027b82 */ /* 0x004ea40000000a00 */
[----:B--2---:R-:W-:-:S05]  /*1c060*/  IMAD.WIDE R2, R5, 0x4, R2 ;  /* 0x0000000405027825 */ /* 0x004fca00078e0202 */
[----:B------:R2:W5:Y:S02]  /*1c070*/  LDG.E R17, desc[UR42][R2.64] ;  /* 0x0000002a02117981 */ /* 0x000564000c1e1900 */
.L_x_4925:
[----:B------:R-:W-:Y:S05]  /*1c080*/  BSYNC B0 ;  /* 0x0000000000007941 */ /* 0x000fea0003800000 */
.L_x_4924:
        /* <DEDUP_REMOVED lines=11> */
[----:B--2---:R-:W-:-:S05]  /*1c140*/  IADD3 R3, R13, R14, RZ ;  /* 0x0000000e0d037210 */ /* 0x004fca0007ffe0ff */
        /* <DEDUP_REMOVED lines=11> */
.L_x_5040:
[----:B------:R-:W-:Y:S02]  /*1c200*/  ULDC UR4, c[0x0][0xc10] ;  /* 0x0003040000047ab9 */ /* 0x000fe40000000800 */
[----:B------:R-:W-:-:S05]  /*1c210*/  MOV R5, UR4 ;  /* 0x0000000400057c02 */ /* 0x000fca0008000f00 */
[----:B--2---:R-:W-:-:S04]  /*1c220*/  IMAD R3, R14, R5, RZ ;  /* 0x000000050e037224 */ /* 0x004fc800078e02ff */
[----:B---3--:R-:W-:-:S05]  /*1c230*/  IMAD.IADD R16, R16, 0x1, R3 ;  /* 0x0000000110107824 */ /* 0x008fca00078e0203 */
[----:B----4-:R-:W-:-:S13]  /*1c240*/  ISETP.GT.AND P0, PT, R16, R4, PT ;  /* 0x000000041000720c */ /* 0x010fda0003f04270 */
[----:B------:R-:W-:Y:S05]  /*1c250*/  @P0 BRA `(.L_x_4927) ;  /* 0x0000000000b40947 */ /* 0x000fea0003800000 */
[----:B------:R-:W2:Y:S02]  /*1c260*/  LDC R0, c[0x0][0xc14] ;  /* 0x00030500ff007b82 */ /* 0x000ea40000000800 */
.L_x_4932:
        /* <DEDUP_REMOVED lines=11> */
[----:B0-----:R-:W0:Y:S02]  /*1c320*/  LDC.64 R2, c[0x0][0xc58] ;  /* 0x00031600ff027b82 */ /* 0x001e240000000a00 */
[----:B0-----:R-:W-:-:S05]  /*1c330*/  IMAD.WIDE R2, R5, 0x4, R2 ;  /* 0x0000000405027825 */ /* 0x001fca00078e0202 */
[----:B------:R2:W5:Y:S02]  /*1c340*/  LDG.E R17, desc[UR42][R2.64] ;  /* 0x0000002a02117981 */ /* 0x000564000c1e1900 */
.L_x_4930:
[----:B------:R-:W-:Y:S05]  /*1c350*/  BSYNC B0 ;  /* 0x0000000000007941 */ /* 0x000fea0003800000 */
.L_x_4929:
        /* <DEDUP_REMOVED lines=8> */
[----:B------:R-:W0:Y:S02]  /*1c3e0*/  SHFL.UP PT, R14, R13, 0x2, RZ ;  /* 0x044000000d0e7989 */ /* 0x000e2400000e00ff */
[----:B0-2---:R-:W-:Y:S02]  /*1c3f0*/  SEL R2, R14, RZ, P1 ;  /* 0x000000ff0e027207 */ /* 0x005fe40000800000 */
        /* <DEDUP_REMOVED lines=13> */
.L_x_5048:
[----:B------:R-:W-:Y:S02]  /*1c4d0*/  ULDC UR4, c[0x0][0xc10] ;  /* 0x0003040000047ab9 */ /* 0x000fe40000000800 */
[----:B------:R-:W-:-:S04]  /*1c4e0*/  IMAD.U32 R5, RZ, RZ, UR4 ;  /* 0x00000004ff057e24 */ /* 0x000fc8000f8e00ff */
[----:B--2---:R-:W-:-:S04]  /*1c4f0*/  IMAD R3, R14, R5, RZ ;  /* 0x000000050e037224 */ /* 0x004fc800078e02ff */
[----:B------:R-:W-:-:S05]  /*1c500*/  IMAD.IADD R16, R3, 0x1, R16 ;  /* 0x0000000103107824 */ /* 0x000fca00078e0210 */
[----:B------:R-:W-:-:S13]  /*1c510*/  ISETP.GT.AND P0, PT, R16, R4, PT ;  /* 0x000000041000720c */ /* 0x000fda0003f04270 */
[----:B------:R-:W-:Y:S05]  /*1c520*/  @!P0 BRA `(.L_x_4932) ;  /* 0xfffffffc00508947 */ /* 0x000fea000383ffff */
.L_x_4927:
        /* <DEDUP_REMOVED lines=8> */
.L_x_5052:
[----:B------:R-:W-:Y:S01]  /*1c5b0*/  ISETP.NE.AND P0, PT, R3, RZ, PT ;  /* 0x000000ff0300720c */ /* 0x000fe20003f05270 */
[----:B------:R-:W-:-:S12]  /*1c5c0*/  IMAD.MOV.U32 R7, RZ, RZ, RZ ;  /* 0x000000ffff077224 */ /* 0x000fd800078e00ff */
[----:B------:R-:W-:Y:S05]  /*1c5d0*/  @!P0 BRA `(.L_x_4934) ;  /* 0x0000000000108947 */ /* 0x000fea0003800000 */
[----:B------:R-:W-:Y:S01]  /*1c5e0*/  UMOV UR4, 0xffffffff ;  /* 0xffffffff00047882 */ /* 0x000fe20000000000 */
[----:B------:R-:W-:Y:S02]  /*1c5f0*/  VIADD R12, R6, 0xffffffff ;  /* 0xffffffff060c7836 */ /* 0x000fe40000000000 */
[----:B------:R-:W-:Y:S05]  /*1c600*/  BRA.DIV UR4, `(.L_x_4935) ;  /* 0x0000002a040c7947 */ /* 0x000fea000b800000 */
[----:B------:R4:W0:Y:S02]  /*1c610*/  SHFL.IDX PT, R7, R2, R12, 0x1f ;  /* 0x00001f0c02077589 */ /* 0x00082400000e0000 */
.L_x_4934:
[----:B0---4-:R-:W0:Y:S01]  /*1c620*/  LDC.64 R2, c[0x0][0xc68] ;  /* 0x00031a00ff027b82 */ /* 0x011e220000000a00 */
[----:B------:R-:W-:-:S04]  /*1c630*/  IMAD.IADD R19, R6, 0x1, R19 ;  /* 0x0000000106137824 */ /* 0x000fc800078e0213 */
[----:B0-----:R-:W-:-:S05]  /*1c640*/  IMAD.WIDE R2, R19, 0x4, R2 ;  /* 0x0000000413027825 */ /* 0x001fca00078e0202 */
[----:B------:R0:W2:Y:S01]  /*1c650*/  LDG.E R8, desc[UR42][R2.64] ;  /* 0x0000002a02087981 */ /* 0x0000a2000c1e1900 */
[----:B------:R-:W-:-:S04]  /*1c660*/  IMAD R16, R7, R5, R16 ;  /* 0x0000000507107224 */ /* 0x000fc800078e0210 */
[----:B------:R-:W-:Y:S02]  /*1c670*/  IMAD.IADD R7, R4, 0x1, -R16 ;  /* 0x0000000104077824 */ /* 0x000fe400078e0a10 */
[----:B0-----:R-:W-:Y:S02]  /*1c680*/  IMAD.MOV.U32 R2, RZ, RZ, RZ ;  /* 0x000000ffff027224 */ /* 0x001fe400078e00ff */
[----:B--23--:R-:W-:-:S05]  /*1c690*/  IMAD R6, R17, R8, RZ ;  /* 0x0000000811067224 */ /* 0x00cfca00078e02ff */
[-C--:B-1----:R-:W-:Y:S02]  /*1c6a0*/  IABS R9, R6.reuse ;  /* 0x0000000600097213 */ /* 0x082fe40000000000 */
[----:B------:R-:W-:Y:S02]  /*1c6b0*/  IABS R4, R6 ;  /* 0x0000000600047213 */ /* 0x000fe40000000000 */
[----:B------:R-:W0:Y:S02]  /*1c6c0*/  I2F.RP R10, R9 ;  /* 0x00000009000a7306 */ /* 0x000e240000209400 */
[----:B------:R-:W-:-:S06]  /*1c6d0*/  IADD3 R4, RZ, -R4, RZ ;  /* 0x80000004ff047210 */ /* 0x000fcc0007ffe0ff */
[----:B0-----:R-:W0:Y:S02]  /*1c6e0*/  MUFU.RCP R10, R10 ;  /* 0x0000000a000a7308 */ /* 0x001e240000001000 */
[----:B0-----:R-:W-:-:S06]  /*1c6f0*/  IADD3 R11, R10, 0xffffffe, RZ ;  /* 0x0ffffffe0a0b7810 */ /* 0x001fcc0007ffe0ff */
        /* <DEDUP_REMOVED lines=23> */
[----:B------:R-:W-:Y:S01]  /*1c870*/  IMAD.MOV.U32 R2, RZ, RZ, RZ ;  /* 0x000000ffff027224 */ /* 0x000fe200078e00ff */
[----:B------:R-:W-:Y:S02]  /*1c880*/  IADD3 R4, R6, R4, RZ ;  /* 0x0000000406047210 */ /* 0x000fe40007ffe0ff */
[----:B------:R-:W-:-:S04]  /*1c890*/  IABS R8, R5 ;  /* 0x0000000500087213 */ /* 0x000fc80000000000 */
[----:B------:R-:W0:Y:S08]  /*1c8a0*/  I2F.RP R10, R8 ;  /* 0x00000008000a7306 */ /* 0x000e300000209400 */
[----:B0-----:R-:W0:Y:S02]  /*1c8b0*/  MUFU.RCP R10, R10 ;  /* 0x0000000a000a7308 */ /* 0x001e240000001000 */
[----:B0-----:R-:W-:-:S06]  /*1c8c0*/  VIADD R11, R10, 0xffffffe ;  /* 0x0ffffffe0a0b7836 */ /* 0x001fcc0000000000 */
[----:B------:R-:W0:Y:S02]  /*1c8d0*/  F2I.FTZ.U32.TRUNC.NTZ R3, R11 ;  /* 0x0000000b00037305 */ /* 0x000e24000021f000 */
[----:B0-----:R-:W-:-:S04]  /*1c8e0*/  IMAD.MOV R7, RZ, RZ, -R3 ;  /* 0x000000ffff077224 */ /* 0x001fc800078e0a03 */
[----:B------:R-:W-:-:S04]  /*1c8f0*/  IMAD R7, R7, R8, RZ ;  /* 0x0000000807077224 */ /* 0x000fc800078e02ff */
        /* <DEDUP_REMOVED lines=21> */
.L_x_4928:
[----:B------:R-:W-:Y:S01]  /*1ca50*/  UMOV UR4, URZ ;  /* 0x0000003f00047c82 */ /* 0x000fe20008000000 */
[----:B------:R-:W-:Y:S01]  /*1ca60*/  UMOV UR5, URZ ;  /* 0x0000003f00057c82 */ /* 0x000fe20008000000 */
[----:B------:R-:W-:Y:S01]  /*1ca70*/  ULDC UR6, c[0x0][0xc14] ;  /* 0x0003050000067ab9 */ /* 0x000fe20000000800 */
[----:B------:R-:W-:Y:S01]  /*1ca80*/  IMAD.MOV.U32 R16, RZ, RZ, R4 ;  /* 0x000000ffff107224 */ /* 0x000fe200078e0004 */
[----:B------:R-:W-:Y:S01]  /*1ca90*/  MOV R17, UR4 ;  /* 0x0000000400117c02 */ /* 0x000fe20008000f00 */
[----:B------:R-:W-:Y:S02]  /*1caa0*/  IMAD.U32 R18, RZ, RZ, UR5 ;  /* 0x00000005ff127e24 */ /* 0x000fe4000f8e00ff */
[----:B------:R-:W-:-:S07]  /*1cab0*/  IMAD.U32 R19, RZ, RZ, UR6 ;  /* 0x00000006ff137e24 */ /* 0x000fce000f8e00ff */
.L_x_4936:
        /* <DEDUP_REMOVED lines=12> */
.L_x_4837:
        /* <DEDUP_REMOVED lines=12> */
.L_x_5055:
[----:B------:R-:W-:Y:S05]  /*1cc40*/  BSYNC B0 ;  /* 0x0000000000007941 */ /* 0x000fea0003800000 */
.L_x_4938:
[----:B------:R-:W-:-:S03]  /*1cc50*/  UMOV UR4, 0xffffffff ;  /* 0xffffffff00047882 */ /* 0x000fc60000000000 */
[----:B------:R-:W-:Y:S05]  /*1cc60*/  BRA.DIV UR4, `(.L_x_4940) ;  /* 0x0000002204b07947 */ /* 0x000fea000b800000 */
[----:B------:R-:W2:Y:S02]  /*1cc70*/  S2R R2, SR_TID.X ;  /* 0x0000000000027919 */ /* 0x000ea40000002100 */
[----:B--2---:R-:W-:-:S04]  /*1cc80*/  SHF.R.U32.HI R2, RZ, 0x5, R2 ;  /* 0x00000005ff027819 */ /* 0x004fc80000011602 */
[----:B------:R-:W-:-:S05]  /*1cc90*/  LOP3.LUT R2, R2, 0x3, RZ, 0xc0, !PT ;  /* 0x0000000302027812 */ /* 0x000fca00078ec0ff */
[----:B------:R2:W3:Y:S02]  /*1cca0*/  SHFL.IDX PT, R14, R2, RZ, 0x1f ;  /* 0x00001fff020e7589 */ /* 0x0004e400000e0000 */
.L_x_5058:
[----:B---3--:R-:W-:-:S13]  /*1ccb0*/  ISETP.NE.AND P0, PT, R14, RZ, PT ;  /* 0x000000ff0e00720c */ /* 0x008fda0003f05270 */
[----:B------:R-:W-:Y:S05]  /*1ccc0*/  @P0 BRA `(.L_x_4612) ;  /* 0x0000000000940947 */ /* 0x000fea0003800000 */
[----:B------:R-:W-:-:S03]  /*1ccd0*/  UMOV UR4, 0xffffffff ;  /* 0xffffffff00047882 */ /* 0x000fc60000000000 */
[----:B------:R-:W-:Y:S05]  /*1cce0*/  BRA.DIV UR4, `(.L_x_4941) ;  /* 0x0000002204c47947 */ /* 0x000fea000b800000 */
[----:B------:R-:W-:-:S13]  /*1ccf0*/  ELECT P6, URZ, PT ;  /* 0x00000000003f782f */ /* 0x000fda00038c0000 */
.L_x_5061:
[----:B------:R-:W-:Y:S05]  /*1cd00*/  @!P6 BRA `(.L_x_4612) ;  /* 0x000000000084e947 */ /* 0x000fea0003800000 */
[----:B------:R-:W-:-:S06]  /*1cd10*/  ULOP3.LUT UR4, UR36, 0x2, URZ, 0xfc, !UPT ;  /* 0x0000000224047892 */ /* 0x000fcc000f8efc3f */
[----:B--2---:R-:W-:-:S05]  /*1cd20*/  IMAD.U32 R2, RZ, RZ, UR4 ;  /* 0x00000004ff027e24 */ /* 0x004fca000f8e00ff */
[----:B------:R-:W-:-:S13]  /*1cd30*/  ISETP.NE.AND P2, PT, R2, 0x3, PT ;  /* 0x000000030200780c */ /* 0x000fda0003f45270 */
[----:B------:R-:W-:Y:S05]  /*1cd40*/  @!P2 BRA `(.L_x_4942) ;  /* 0x000000000004a947 */ /* 0x000fea0003800000 */
[----:B------:R-:W-:Y:S01]  /*1cd50*/  BPT.TRAP 0x1 ;  /* 0x000000040000795c */ /* 0x000fe20000300000 */
.L_x_4942:
        /* <DEDUP_REMOVED lines=14> */
.L_x_5062:
[----:B------:R-:W2:Y:S02]  /*1ce40*/  SYNCS.PHASECHK.TRANS64.TRYWAIT P0, [R7+URZ], R2 ;  /* 0x00000002070075a7 */ /* 0x000ea4000800017f */
[----:B--2---:R-:W-:Y:S05]  /*1ce50*/  @!P0 BRA `(.L_x_4944) ;  /* 0x00000020009c8947 */ /* 0x004fea0003800000 */
.L_x_5063:
[----:B------:R-:W-:Y:S05]  /*1ce60*/  @!P2 BRA `(.L_x_4945) ;  /* 0x000000000004a947 */ /* 0x000fea0003800000 */
[----:B------:R-:W-:Y:S01]  /*1ce70*/  BPT.TRAP 0x1 ;  /* 0x000000040000795c */ /* 0x000fe20000300000 */
.L_x_4945:
[----:B------:R-:W3:Y:S01]  /*1ce80*/  LDL.LU R4, [R1] ;  /* 0x0000000001047983 */ /* 0x000ee20000300800 */
[----:B------:R-:W-:-:S04]  /*1ce90*/  VIADD R0, R0, 0x28c60 ;  /* 0x00028c6000007836 */ /* 0x000fc80000000000 */
[----:B---3--:R-:W-:-:S04]  /*1cea0*/  IMAD R4, R4, 0x8, R0 ;  /* 0x0000000804047824 */ /* 0x008fc800078e0200 */
[----:B------:R-:W3:Y:S02]  /*1ceb0*/  SYNCS.PHASECHK.TRANS64.TRYWAIT P0, [R4+URZ], R5 ;  /* 0x00000005040075a7 */ /* 0x000ee4000800017f */
[----:B---3--:R-:W-:Y:S05]  /*1cec0*/  @!P0 BRA `(.L_x_4946) ;  /* 0x0000002000948947 */ /* 0x008fea0003800000 */
.L_x_5064:
[----:B------:R-:W-:-:S07]  /*1ced0*/  LEA R3, R3, R0, 0x3 ;  /* 0x0000000003037211 */ /* 0x000fce00078e18ff */
.L_x_4947:
[----:B----4-:R4:W0:Y:S02]  /*1cee0*/  SYNCS.PHASECHK.TRANS64.TRYWAIT P0, [R3+URZ], R2 ;  /* 0x00000002030075a7 */ /* 0x010824000800017f */
[----:B0-----:R-:W-:Y:S05]  /*1cef0*/  @!P0 NANOSLEEP.SYNCS 0x989680 ;  /* 0x009896800000895d */ /* 0x001fea0003900000 */
[----:B------:R-:W0:Y:S02]  /*1cf00*/  @!P0 SYNCS.PHASECHK.TRANS64 P0, [R3+URZ], R2 ;  /* 0x00000002030085a7 */ /* 0x000e24000800007f */
[----:B0-----:R-:W-:Y:S05]  /*1cf10*/  @!P0 BRA `(.L_x_4947) ;  /* 0xfffffffc00f08947 */ /* 0x001fea000383ffff */
.L_x_4612:
[----:B------:R-:W-:Y:S05]  /*1cf20*/  BSYNC B8 ;  /* 0x0000000000087941 */ /* 0x000fea0003800000 */
.L_x_4609:
[----:B------:R-:W-:Y:S05]  /*1cf30*/  EXIT ;  /* 0x000000000000794d */ /* 0x000fea0003800000 */
.L_x_4636:
[----:B0-----:R0:W1:Y:S02]  /*1cf40*/  SYNCS.PHASECHK.TRANS64.TRYWAIT P5, [R70+URZ+0x28c90], R77 ;  /* 0x028c904d460075a7 */ /* 0x00106400080a017f */
[----:B-1----:R-:W-:Y:S05]  /*1cf50*/  @!P5 NANOSLEEP.SYNCS 0x989680 ;  /* 0x009896800000d95d */ /* 0x002fea0003900000 */
[----:B------:R-:W1:Y:S02]  /*1cf60*/  @!P5 SYNCS.PHASECHK.TRANS64 P5, [R70+URZ+0x28c90], R77 ;  /* 0x028c904d4600d5a7 */ /* 0x000e6400080a007f */
[----:B-1----:R-:W-:Y:S05]  /*1cf70*/  @!P5 BRA `(.L_x_4636) ;  /* 0xfffffffc00f0d947 */ /* 0x002fea000383ffff */
[----:B------:R-:W-:Y:S05]  /*1cf80*/  BRA `(.L_x_4948) ;  /* 0xfffffe5800547947 */ /* 0x000fea000383ffff */
.L_x_4646:
[----:B0-----:R0:W1:Y:S02]  /*1cf90*/  SYNCS.PHASECHK.TRANS64.TRYWAIT P5, [R70+URZ+0x28c90], R77 ;  /* 0x028c904d460075a7 */ /* 0x00106400080a017f */
[----:B-1----:R-:W-:Y:S05]  /*1cfa0*/  @!P5 NANOSLEEP.SYNCS 0x989680 ;  /* 0x009896800000d95d */ /* 0x002fea0003900000 */
[----:B------:R-:W1:Y:S02]  /*1cfb0*/  @!P5 SYNCS.PHASECHK.TRANS64 P5, [R70+URZ+0x28c90], R77 ;  /* 0x028c904d4600d5a7 */ /* 0x000e6400080a007f */
[----:B-1----:R-:W-:Y:S05]  /*1cfc0*/  @!P5 BRA `(.L_x_4646) ;  /* 0xfffffffc00f0d947 */ /* 0x002fea000383ffff */
[----:B------:R-:W-:Y:S05]  /*1cfd0*/  BRA `(.L_x_4949) ;  /* 0xfffffe6000b07947 */ /* 0x000fea000383ffff */
.L_x_4651:
[----:B0-----:R0:W1:Y:S02]  /*1cfe0*/  SYNCS.PHASECHK.TRANS64.TRYWAIT P5, [R70+URZ+0x28c90], R77 ;  /* 0x028c904d460075a7 */ /* 0x00106400080a017f */
[----:B-1----:R-:W-:Y:S05]  /*1cff0*/  @!P5 NANOSLEEP.SYNCS 0x989680 ;  /* 0x009896800000d95d */ /* 0x002fea0003900000 */
[----:B------:R-:W1:Y:S02]  /*1d000*/  @!P5 SYNCS.PHASECHK.TRANS64 P5, [R70+URZ+0x28c90], R77 ;  /* 0x028c904d4600d5a7 */ /* 0x000e6400080a007f */
[----:B-1----:R-:W-:Y:S05]  /*1d010*/  @!P5 BRA `(.L_x_4651) ;  /* 0xfffffffc00f0d947 */ /* 0x002fea000383ffff */
[----:B------:R-:W-:Y:S05]  /*1d020*/  BRA `(.L_x_4950) ;  /* 0xfffffe6800c47947 */ /* 0x000fea000383ffff */
.L_x_4655:
[----:B--2---:R2:W4:Y:S02]  /*1d030*/  SYNCS.PHASECHK.TRANS64.TRYWAIT P0, [R70+URZ+0x28cb0], R77 ;  /* 0x028cb04d460075a7 */ /* 0x004524000800017f */
[----:B----4-:R-:W-:Y:S05]  /*1d040*/  @!P0 NANOSLEEP.SYNCS 0x989680 ;  /* 0x009896800000895d */ /* 0x010fea0003900000 */
[----:B------:R-:W4:Y:S02]  /*1d050*/  @!P0 SYNCS.PHASECHK.TRANS64 P0, [R70+URZ+0x28cb0], R77 ;  /* 0x028cb04d460085a7 */ /* 0x000f24000800007f */
[----:B----4-:R-:W-:Y:S05]  /*1d060*/  @!P0 BRA `(.L_x_4655) ;  /* 0xfffffffc00f08947 */ /* 0x010fea000383ffff */
[----:B------:R-:W-:Y:S05]  /*1d070*/  BRA `(.L_x_4951) ;  /* 0xfffffe6c003c7947 */ /* 0x000fea000383ffff */
.L_x_4674:
[----:B0-----:R0:W1:Y:S02]  /*1d080*/  SYNCS.PHASECHK.TRANS64.TRYWAIT P1, [R152+URZ+0x28c50], R3 ;  /* 0x028c5003980075a7 */ /* 0x001064000802017f */
[----:B-1----:R-:W-:Y:S05]  /*1d090*/  @!P1 NANOSLEEP.SYNCS 0x989680 ;  /* 0x009896800000995d */ /* 0x002fea0003900000 */
[----:B------:R-:W1:Y:S02]  /*1d0a0*/  @!P1 SYNCS.PHASECHK.TRANS64 P1, [R152+URZ+0x28c50], R3 ;  /* 0x028c5003980095a7 */ /* 0x000e64000802007f */
[----:B-1----:R-:W-:Y:S05]  /*1d0b0*/  @!P1 BRA `(.L_x_4674) ;  /* 0xfffffffc00f09947 */ /* 0x002fea000383ffff */
[----:B------:R-:W-:Y:S05]  /*1d0c0*/  BRA `(.L_x_4952) ;  /* 0xfffffe7c00287947 */ /* 0x000fea000383ffff */
.L_x_4681:
[----:B-1----:R1:W2:Y:S02]  /*1d0d0*/  SYNCS.PHASECHK.TRANS64.TRYWAIT P2, [R0+URZ+0x28c50], R5 ;  /* 0x028c5005000075a7 */ /* 0x0022a4000804017f */
[----:B--2---:R-:W-:Y:S05]  /*1d0e0*/  @!P2 NANOSLEEP.SYNCS 0x989680 ;  /* 0x009896800000a95d */ /* 0x004fea0003900000 */
[----:B------:R-:W2:Y:S02]  /*1d0f0*/  @!P2 SYNCS.PHASECHK.TRANS64 P2, [R0+URZ+0x28c50], R5 ;  /* 0x028c50050000a5a7 */ /* 0x000ea4000804007f */
[----:B--2---:R-:W-:Y:S05]  /*1d100*/  @!P2 BRA `(.L_x_4681) ;  /* 0xfffffffc00f0a947 */ /* 0x004fea000383ffff */
[----:B------:R-:W-:Y:S05]  /*1d110*/  BRA `(.L_x_4680) ;  /* 0xfffffe8800507947 */ /* 0x000fea000383ffff */
.L_x_4706:
[----:B------:R-:W-:Y:S01]  /*1d120*/  BSSY B1, `(.L_x_4953) ;  /* 0x0000008000017945 */ /* 0x000fe20003800000 */
[----:B------:R-:W-:Y:S01]  /*1d130*/  IMAD.MOV.U32 R13, RZ, RZ, R5 ;  /* 0x000000ffff0d7224 */ /* 0x000fe200078e0005 */
[----:B------:R-:W-:Y:S01]  /*1d140*/  MOV R15, 0xffffffff ;  /* 0xffffffff000f7802 */ /* 0x000fe20000000f00 */
[----:B------:R-:W-:Y:S02]  /*1d150*/  IMAD.MOV.U32 R12, RZ, RZ, RZ ;  /* 0x000000ffff0c7224 */ /* 0x000fe400078e00ff */
[----:B------:R-:W-:-:S07]  /*1d160*/  IMAD.MOV.U32 R11, RZ, RZ, 0x1c1f ;  /* 0x00001c1fff0b7424 */ /* 0x000fce00078e00ff */
[----:B-----5:R-:W-:Y:S05]  /*1d170*/  WARPSYNC.COLLECTIVE R15, `(.L_x_4954) ;  /* 0x000000000f087348 */ /* 0x020fea0003c00000 */
[----:B------:R0:W1:Y:S02]  /*1d180*/  SHFL.IDX P6, R14, R13, R12, R11 ;  /* 0x0000000c0d0e7389 */ /* 0x00006400000c000b */
[----:B01---5:R-:W-:Y:S01]  /*1d190*/  ENDCOLLECTIVE ;  /* 0x000000000000791b */ /* 0x023fe20003800000 */
.L_x_4954:
[----:B------:R-:W-:Y:S05]  /*1d1a0*/  BSYNC B1 ;  /* 0x0000000000017941 */ /* 0x000fea0003800000 */
.L_x_4953:
[----:B------:R-:W-:Y:S05]  /*1d1b0*/  BRA `(.L_x_4955) ;  /* 0xfffffea800787947 */ /* 0x000fea000383ffff */
.L_x_4707:
        /* <DEDUP_REMOVED lines=8> */
.L_x_4957:
[----:B------:R-:W-:Y:S05]  /*1d240*/  BSYNC B1 ;  /* 0x0000000000017941 */ /* 0x000fea0003800000 */
.L_x_4956:
[----:B------:R-:W-:Y:S05]  /*1d250*/  BRA `(.L_x_4958) ;  /* 0xfffffea800587947 */ /* 0x000fea000383ffff */
.L_x_4708:
        /* <DEDUP_REMOVED lines=8> */
.L_x_4960:
[----:B------:R-:W-:Y:S05]  /*1d2e0*/  BSYNC B1 ;  /* 0x0000000000017941 */ /* 0x000fea0003800000 */
.L_x_4959:
[----:B------:R-:W-:Y:S05]  /*1d2f0*/  BRA `(.L_x_4961) ;  /* 0xfffffea800387947 */ /* 0x000fea000383ffff */
.L_x_4709:
        /* <DEDUP_REMOVED lines=8> */
.L_x_4963:
[----:B------:R-:W-:Y:S05]  /*1d380*/  BSYNC B1 ;  /* 0x0000000000017941 */ /* 0x000fea0003800000 */
.L_x_4962:
[----:B------:R-:W-:Y:S05]  /*1d390*/  BRA `(.L_x_4964) ;  /* 0xfffffea800187947 */ /* 0x000fea000383ffff */
.L_x_4710:
[----:B------:R-:W-:Y:S01]  /*1d3a0*/  BSSY B1, `(.L_x_4965) ;  /* 0x0000008000017945 */ /* 0x000fe20003800000 */
[----:B------:R-:W-:Y:S01]  /*1d3b0*/  IMAD.MOV.U32 R13, RZ, RZ, R5 ;  /* 0x000000ffff0d7224 */ /* 0x000fe200078e0005 */
[----:B------:R-:W-:Y:S01]  /*1d3c0*/  MOV R15, 0xffffffff ;  /* 0xffffffff000f7802 */ /* 0x000fe20000000f00 */
[----:B------:R-:W-:Y:S02]  /*1d3d0*/  IMAD.MOV.U32 R12, RZ, RZ, 0x1 ;  /* 0x00000001ff0c7424 */ /* 0x000fe400078e00ff */
[----:B------:R-:W-:-:S07]  /*1d3e0*/  IMAD.MOV.U32 R11, RZ, RZ, 0x1c1f ;  /* 0x00001c1fff0b7424 */ /* 0x000fce00078e00ff */
[----:B-----5:R-:W-:Y:S05]  /*1d3f0*/  WARPSYNC.COLLECTIVE R15, `(.L_x_4966) ;  /* 0x000000000f087348 */ /* 0x020fea0003c00000 */
[----:B------:R0:W1:Y:S02]  /*1d400*/  SHFL.IDX P6, R14, R13, R12, R11 ;  /* 0x0000000c0d0e7389 */ /* 0x00006400000c000b */
[----:B01---5:R-:W-:Y:S01]  /*1d410*/  ENDCOLLECTIVE ;  /* 0x000000000000791b */ /* 0x023fe20003800000 */
.L_x_4966:
[----:B------:R-:W-:Y:S05]  /*1d420*/  BSYNC B1 ;  /* 0x0000000000017941 */ /* 0x000fea0003800000 */
.L_x_4965:
[----:B------:R-:W-:Y:S05]  /*1d430*/  BRA `(.L_x_4967) ;  /* 0xfffffea400f87947 */ /* 0x000fea000383ffff */
.L_x_4711:
        /* <DEDUP_REMOVED lines=8> */
.L_x_4969:
[----:B------:R-:W-:Y:S05]  /*1d4c0*/  BSYNC B1 ;  /* 0x0000000000017941 */ /* 0x000fea0003800000 */
.L_x_4968:
[----:B------:R-:W-:Y:S05]  /*1d4d0*/  BRA `(.L_x_4970) ;  /* 0xfffffea400d87947 */ /* 0x000fea000383ffff */
.L_x_4712:
        /* <DEDUP_REMOVED lines=8> */
.L_x_4972:
[----:B------:R-:W-:Y:S05]  /*1d560*/  BSYNC B1 ;  /* 0x0000000000017941 */ /* 0x000fea0003800000 */
.L_x_4971:
[----:B------:R-:W-:Y:S05]  /*1d570*/  BRA `(.L_x_4973) ;  /* 0xfffffea400b87947 */ /* 0x000fea000383ffff */
.L_x_4713:
        /* <DEDUP_REMOVED lines=8> */
.L_x_4975:
[----:B------:R-:W-:Y:S05]  /*1d600*/  BSYNC B1 ;  /* 0x0000000000017941 */ /* 0x000fea0003800000 */
.L_x_4974:
[----:B------:R-:W-:Y:S05]  /*1d610*/  BRA `(.L_x_4976) ;  /* 0xfffffea400987947 */ /* 0x000fea000383ffff */
.L_x_4715:
[----:B0-----:R0:W1:Y:S02]  /*1d620*/  SYNCS.PHASECHK.TRANS64.TRYWAIT P2, [R2+URZ+0x28c00], R7 ;  /* 0x028c0007020075a7 */ /* 0x001064000804017f */
[----:B-1----:R-:W-:Y:S05]  /*1d630*/  @!P2 NANOSLEEP.SYNCS 0x989680 ;  /* 0x009896800000a95d */ /* 0x002fea0003900000 */
[----:B------:R-:W1:Y:S02]  /*1d640*/  @!P2 SYNCS.PHASECHK.TRANS64 P2, [R2+URZ+0x28c00], R7 ;  /* 0x028c00070200a5a7 */ /* 0x000e64000804007f */
[----:B-1----:R-:W-:Y:S05]  /*1d650*/  @!P2 BRA `(.L_x_4715) ;  /* 0xfffffffc00f0a947 */ /* 0x002fea000383ffff */
[----:B------:R-:W-:Y:S05]  /*1d660*/  BRA `(.L_x_4977) ;  /* 0xfffffea800107947 */ /* 0x000fea000383ffff */
.L_x_4723:
        /* <DEDUP_REMOVED lines=8> */
.L_x_4979:
[----:B------:R-:W-:Y:S05]  /*1d6f0*/  BSYNC B1 ;  /* 0x0000000000017941 */ /* 0x000fea0003800000 */
.L_x_4978:
[----:B------:R-:W-:Y:S05]  /*1d700*/  BRA `(.L_x_4980) ;  /* 0xfffffeb400e47947 */ /* 0x000fea000383ffff */
.L_x_4724:
        /* <DEDUP_REMOVED lines=8> */
.L_x_4982:
[----:B------:R-:W-:Y:S05]  /*1d790*/  BSYNC B1 ;  /* 0x0000000000017941 */ /* 0x000fea0003800000 */
.L_x_4981:
[----:B------:R-:W-:Y:S05]  /*1d7a0*/  BRA `(.L_x_4983) ;  /* 0xfffffeb400c47947 */ /* 0x000fea000383ffff */
.L_x_4725:
        /* <DEDUP_REMOVED lines=8> */
.L_x_4985:
[----:B------:R-:W-:Y:S05]  /*1d830*/  BSYNC B1 ;  /* 0x0000000000017941 */ /* 0x000fea0003800000 */
.L_x_4984:
[----:B------:R-:W-:Y:S05]  /*1d840*/  BRA `(.L_x_4986) ;  /* 0xfffffeb400a47947 */ /* 0x000fea000383ffff */
.L_x_4726:
        /* <DEDUP_REMOVED lines=8> */
.L_x_4988:
[----:B------:R-:W-:Y:S05]  /*1d8d0*/  BSYNC B1 ;  /* 0x0000000000017941 */ /* 0x000fea0003800000 */
.L_x_4987:
[----:B------:R-:W-:Y:S05]  /*1d8e0*/  BRA `(.L_x_4989) ;  /* 0xfffffeb400847947 */ /* 0x000fea000383ffff */
.L_x_4727:
        /* <DEDUP_REMOVED lines=8> */
.L_x_4991:
[----:B------:R-:W-:Y:S05]  /*1d970*/  BSYNC B1 ;  /* 0x0000000000017941 */ /* 0x000fea0003800000 */
.L_x_4990:
[----:B------:R-:W-:Y:S05]  /*1d980*/  BRA `(.L_x_4992) ;  /* 0xfffffeb400647947 */ /* 0x000fea000383ffff */
.L_x_4728:
        /* <DEDUP_REMOVED lines=8> */
.L_x_4994:
[----:B------:R-:W-:Y:S05]  /*1da10*/  BSYNC B1 ;  /* 0x0000000000017941 */ /* 0x000fea0003800000 */
.L_x_4993:
[----:B------:R-:W-:Y:S05]  /*1da20*/  BRA `(.L_x_4995) ;  /* 0xfffffeb400487947 */ /* 0x000fea000383ffff */
.L_x_4729:
        /* <DEDUP_REMOVED lines=8> */
.L_x_4997:
[----:B------:R-:W-:Y:S05]  /*1dab0*/  BSYNC B1 ;  /* 0x0000000000017941 */ /* 0x000fea0003800000 */
.L_x_4996:
[----:B------:R-:W-:Y:S05]  /*1dac0*/  BRA `(.L_x_4998) ;  /* 0xfffffeb4002c7947 */ /* 0x000fea000383ffff */
.L_x_4730:
        /* <DEDUP_REMOVED lines=8> */
.L_x_5000:
[----:B------:R-:W-:Y:S05]  /*1db50*/  BSYNC B1 ;  /* 0x0000000000017941 */ /* 0x000fea0003800000 */
.L_x_4999:
[----:B------:R-:W-:Y:S05]  /*1db60*/  BRA `(.L_x_5001) ;  /* 0xfffffeb400107947 */ /* 0x000fea000383ffff */
.L_x_4732:
[----:B0-----:R0:W1:Y:S02]  /*1db70*/  SYNCS.PHASECHK.TRANS64.TRYWAIT P2, [R2+URZ+0x28c00], R3 ;  /* 0x028c0003020075a7 */ /* 0x001064000804017f */
[----:B-1----:R-:W-:Y:S05]  /*1db80*/  @!P2 NANOSLEEP.SYNCS 0x989680 ;  /* 0x009896800000a95d */ /* 0x002fea0003900000 */
[----:B------:R-:W1:Y:S02]  /*1db90*/  @!P2 SYNCS.PHASECHK.TRANS64 P2, [R2+URZ+0x28c00], R3 ;  /* 0x028c00030200a5a7 */ /* 0x000e64000804007f */
[----:B-1----:R-:W-:Y:S05]  /*1dba0*/  @!P2 BRA `(.L_x_4732) ;  /* 0xfffffffc00f0a947 */ /* 0x002fea000383ffff */
[----:B------:R-:W-:Y:S05]  /*1dbb0*/  BRA `(.L_x_5002) ;  /* 0xfffffeb4006c7947 */ /* 0x000fea000383ffff */
.L_x_4738:
[----:B--2---:R2:W3:Y:S02]  /*1dbc0*/  SYNCS.PHASECHK.TRANS64.TRYWAIT P2, [R9+URZ+0x28c30], R56 ;  /* 0x028c3038090075a7 */ /* 0x0044e4000804017f */
[----:B---3--:R-:W-:Y:S05]  /*1dbd0*/  @!P2 NANOSLEEP.SYNCS 0x989680 ;  /* 0x009896800000a95d */ /* 0x008fea0003900000 */
[----:B------:R-:W3:Y:S02]  /*1dbe0*/  @!P2 SYNCS.PHASECHK.TRANS64 P2, [R9+URZ+0x28c30], R56 ;  /* 0x028c30380900a5a7 */ /* 0x000ee4000804007f */
[----:B---3--:R-:W-:Y:S05]  /*1dbf0*/  @!P2 BRA `(.L_x_4738) ;  /* 0xfffffffc00f0a947 */ /* 0x008fea000383ffff */
[----:B------:R-:W-:Y:S05]  /*1dc00*/  BRA `(.L_x_4737) ;  /* 0xfffffec000b87947 */ /* 0x000fea000383ffff */
.L_x_4751:
[----:B--2---:R2:W3:Y:S02]  /*1dc10*/  SYNCS.PHASECHK.TRANS64.TRYWAIT P2, [R9+URZ+0x28c50], R56 ;  /* 0x028c5038090075a7 */ /* 0x0044e4000804017f */
[----:B---3--:R-:W-:Y:S05]  /*1dc20*/  @!P2 NANOSLEEP.SYNCS 0x989680 ;  /* 0x009896800000a95d */ /* 0x008fea0003900000 */
[----:B------:R-:W3:Y:S02]  /*1dc30*/  @!P2 SYNCS.PHASECHK.TRANS64 P2, [R9+URZ+0x28c50], R56 ;  /* 0x028c50380900a5a7 */ /* 0x000ee4000804007f */
[----:B---3--:R-:W-:Y:S05]  /*1dc40*/  @!P2 BRA `(.L_x_4751) ;  /* 0xfffffffc00f0a947 */ /* 0x008fea000383ffff */
[----:B------:R-:W-:Y:S05]  /*1dc50*/  BRA `(.L_x_4750) ;  /* 0xfffffee000787947 */ /* 0x000fea000383ffff */
.L_x_4763:
[----:B-1----:R1:W2:Y:S02]  /*1dc60*/  SYNCS.PHASECHK.TRANS64.TRYWAIT P2, [R216+URZ+0x28c30], R217 ;  /* 0x028c30d9d80075a7 */ /* 0x0022a4000804017f */
[----:B--2---:R-:W-:Y:S05]  /*1dc70*/  @!P2 NANOSLEEP.SYNCS 0x989680 ;  /* 0x009896800000a95d */ /* 0x004fea0003900000 */
[----:B------:R-:W2:Y:S02]  /*1dc80*/  @!P2 SYNCS.PHASECHK.TRANS64 P2, [R216+URZ+0x28c30], R217 ;  /* 0x028c30d9d800a5a7 */ /* 0x000ea4000804007f */
[----:B--2---:R-:W-:Y:S05]  /*1dc90*/  @!P2 BRA `(.L_x_4763) ;  /* 0xfffffffc00f0a947 */ /* 0x004fea000383ffff */
[----:B------:R-:W-:Y:S05]  /*1dca0*/  BRA `(.L_x_4762) ;  /* 0xfffffee400e87947 */ /* 0x000fea000383ffff */
.L_x_4776:
[----:B---3--:R3:W4:Y:S02]  /*1dcb0*/  SYNCS.PHASECHK.TRANS64.TRYWAIT P2, [R216+URZ+0x28c50], R217 ;  /* 0x028c50d9d80075a7 */ /* 0x008724000804017f */
[----:B----4-:R-:W-:Y:S05]  /*1dcc0*/  @!P2 NANOSLEEP.SYNCS 0x989680 ;  /* 0x009896800000a95d */ /* 0x010fea0003900000 */
[----:B------:R-:W4:Y:S02]  /*1dcd0*/  @!P2 SYNCS.PHASECHK.TRANS64 P2, [R216+URZ+0x28c50], R217 ;  /* 0x028c50d9d800a5a7 */ /* 0x000f24000804007f */
[----:B----4-:R-:W-:Y:S05]  /*1dce0*/  @!P2 BRA `(.L_x_4776) ;  /* 0xfffffffc00f0a947 */ /* 0x010fea000383ffff */
[----:B------:R-:W-:Y:S05]  /*1dcf0*/  BRA `(.L_x_4775) ;  /* 0xffffff0800d07947 */ /* 0x000fea000383ffff */
.L_x_4789:
[----:B--2---:R2:W3:Y:S02]  /*1dd00*/  SYNCS.PHASECHK.TRANS64.TRYWAIT P3, [R9+URZ+0x28c30], R208 ;  /* 0x028c30d0090075a7 */ /* 0x0044e4000806017f */
[----:B---3--:R-:W-:Y:S05]  /*1dd10*/  @!P3 NANOSLEEP.SYNCS 0x989680 ;  /* 0x009896800000b95d */ /* 0x008fea0003900000 */
[----:B------:R-:W3:Y:S02]  /*1dd20*/  @!P3 SYNCS.PHASECHK.TRANS64 P3, [R9+URZ+0x28c30], R208 ;  /* 0x028c30d00900b5a7 */ /* 0x000ee4000806007f */
[----:B---3--:R-:W-:Y:S05]  /*1dd30*/  @!P3 BRA `(.L_x_4789) ;  /* 0xfffffffc00f0b947 */ /* 0x008fea000383ffff */
[----:B------:R-:W-:Y:S05]  /*1dd40*/  BRA `(.L_x_4788) ;  /* 0xffffff10007c7947 */ /* 0x000fea000383ffff */
.L_x_4794:
[----:B--2---:R2:W3:Y:S02]  /*1dd50*/  SYNCS.PHASECHK.TRANS64.TRYWAIT P3, [R9+URZ+0x28c50], R208 ;  /* 0x028c50d0090075a7 */ /* 0x0044e4000806017f */
[----:B---3--:R-:W-:Y:S05]  /*1dd60*/  @!P3 NANOSLEEP.SYNCS 0x989680 ;  /* 0x009896800000b95d */ /* 0x008fea0003900000 */
[----:B------:R-:W3:Y:S02]  /*1dd70*/  @!P3 SYNCS.PHASECHK.TRANS64 P3, [R9+URZ+0x28c50], R208 ;  /* 0x028c50d00900b5a7 */ /* 0x000ee4000806007f */
[----:B---3--:R-:W-:Y:S05]  /*1dd80*/  @!P3 BRA `(.L_x_4794) ;  /* 0xfffffffc00f0b947 */ /* 0x008fea000383ffff */
[----:B------:R-:W-:Y:S05]  /*1dd90*/  BRA `(.L_x_4793) ;  /* 0xffffff2800dc7947 */ /* 0x000fea000383ffff */
.L_x_4802:
[----:B--2---:R2:W3:Y:S02]  /*1dda0*/  SYNCS.PHASECHK.TRANS64.TRYWAIT P2, [R191+URZ+0x28c30], R208 ;  /* 0x028c30d0bf0075a7 */ /* 0x0044e4000804017f */
[----:B---3--:R-:W-:Y:S05]  /*1ddb0*/  @!P2 NANOSLEEP.SYNCS 0x989680 ;  /* 0x009896800000a95d */ /* 0x008fea0003900000 */
[----:B------:R-:W3:Y:S02]  /*1ddc0*/  @!P2 SYNCS.PHASECHK.TRANS64 P2, [R191+URZ+0x28c30], R208 ;  /* 0x028c30d0bf00a5a7 */ /* 0x000ee4000804007f */
[----:B---3--:R-:W-:Y:S05]  /*1ddd0*/  @!P2 BRA `(.L_x_4802) ;  /* 0xfffffffc00f0a947 */ /* 0x008fea000383ffff */
[----:B------:R-:W-:Y:S05]  /*1dde0*/  BRA `(.L_x_4801) ;  /* 0xffffff2c00f47947 */ /* 0x000fea000383ffff */
.L_x_4815:
[----:B-1----:R1:W2:Y:S02]  /*1ddf0*/  SYNCS.PHASECHK.TRANS64.TRYWAIT P2, [R191+URZ+0x28c50], R208 ;  /* 0x028c50d0bf0075a7 */ /* 0x0022a4000804017f */
[----:B--2---:R-:W-:Y:S05]  /*1de00*/  @!P2 NANOSLEEP.SYNCS 0x989680 ;  /* 0x009896800000a95d */ /* 0x004fea0003900000 */
[----:B------:R-:W2:Y:S02]  /*1de10*/  @!P2 SYNCS.PHASECHK.TRANS64 P2, [R191+URZ+0x28c50], R208 ;  /* 0x028c50d0bf00a5a7 */ /* 0x000ea4000804007f */
[----:B--2---:R-:W-:Y:S05]  /*1de20*/  @!P2 BRA `(.L_x_4815) ;  /* 0xfffffffc00f0a947 */ /* 0x004fea000383ffff */
[----:B------:R-:W-:Y:S05]  /*1de30*/  BRA `(.L_x_4814) ;  /* 0xffffff5000ec7947 */ /* 0x000fea000383ffff */
.L_x_4851:
[----:B------:R-:W1:Y:S01]  /*1de40*/  S2R R11, SR_TID.X ;  /* 0x00000000000b7919 */ /* 0x000e620000002100 */
[----:B------:R-:W-:Y:S01]  /*1de50*/  BSSY B1, `(.L_x_5003) ;  /* 0x000000a000017945 */ /* 0x000fe20003800000 */
[----:B------:R-:W-:Y:S01]  /*1de60*/  IMAD.MOV.U32 R12, RZ, RZ, RZ ;  /* 0x000000ffff0c7224 */ /* 0x000fe200078e00ff */
[----:B------:R-:W-:Y:S02]  /*1de70*/  MOV R15, 0xffffffff ;  /* 0xffffffff000f7802 */ /* 0x000fe40000000f00 */
[----:B-1----:R-:W-:-:S04]  /*1de80*/  SHF.R.U32.HI R11, RZ, 0x5, R11 ;  /* 0x00000005ff0b7819 */ /* 0x002fc8000001160b */
[----:B------:R-:W-:-:S05]  /*1de90*/  LOP3.LUT R11, R11, 0x3, RZ, 0xc0, !PT ;  /* 0x000000030b0b7812 */ /* 0x000fca00078ec0ff */
[----:B0-----:R-:W-:Y:S02]  /*1dea0*/  IMAD.MOV.U32 R13, RZ, RZ, R11 ;  /* 0x000000ffff0d7224 */ /* 0x001fe400078e000b */
[----:B------:R-:W-:-:S07]  /*1deb0*/  IMAD.MOV.U32 R11, RZ, RZ, 0x1f ;  /* 0x0000001fff0b7424 */ /* 0x000fce00078e00ff */
[----:B------:R-:W-:Y:S05]  /*1dec0*/  WARPSYNC.COLLECTIVE R15, `(.L_x_5004) ;  /* 0x000000000f087348 */ /* 0x000fea0003c00000 */
[----:B------:R0:W1:Y:S02]  /*1ded0*/  SHFL.IDX P6, R14, R13, R12, R11 ;  /* 0x0000000c0d0e7389 */ /* 0x00006400000c000b */
[----:B01----:R-:W-:Y:S01]  /*1dee0*/  ENDCOLLECTIVE ;  /* 0x000000000000791b */ /* 0x003fe20003800000 */
.L_x_5004:
[----:B------:R-:W-:Y:S05]  /*1def0*/  BSYNC B1 ;  /* 0x0000000000017941 */ /* 0x000fea0003800000 */
.L_x_5003:
[----:B------:R-:W-:Y:S05]  /*1df00*/  BRA `(.L_x_5005) ;  /* 0xffffff9c00907947 */ /* 0x000fea000383ffff */
.L_x_4852:
[----:B------:R-:W-:Y:S01]  /*1df10*/  BSSY B1, `(.L_x_5006) ;  /* 0x0000006000017945 */ /* 0x000fe20003800000 */
[----:B------:R-:W-:-:S07]  /*1df20*/  IMAD.MOV.U32 R15, RZ, RZ, -0x1 ;  /* 0xffffffffff0f7424 */ /* 0x000fce00078e00ff */
[----:B0-----:R-:W-:Y:S05]  /*1df30*/  WARPSYNC.COLLECTIVE R15, `(.L_x_5007) ;  /* 0x000000000f0c7348 */ /* 0x001fea0003c00000 */
[----:B------:R-:W-:Y:S02]  /*1df40*/  ELECT P6, UR62, PT ;  /* 0x00000000003e782f */ /* 0x000fe400038c0000 */
[----:B------:R-:W-:Y:S01]  /*1df50*/  MOV R14, UR62 ;  /* 0x0000003e000e7c02 */ /* 0x000fe20008000f00 */
[----:B0-----:R-:W-:Y:S10]  /*1df60*/  ENDCOLLECTIVE ;  /* 0x000000000000791b */ /* 0x001ff40003800000 */
.L_x_5007:
[----:B------:R-:W-:Y:S05]  /*1df70*/  BSYNC B1 ;  /* 0x0000000000017941 */ /* 0x000fea0003800000 */
.L_x_5006:
[----:B------:R-:W-:Y:S05]  /*1df80*/  BRA `(.L_x_5008) ;  /* 0xffffff9c007c7947 */ /* 0x000fea000383ffff */
.L_x_4854:
[----:B-1----:R1:W2:Y:S02]  /*1df90*/  SYNCS.PHASECHK.TRANS64.TRYWAIT P0, [R7+URZ+0x28c20], R8 ;  /* 0x028c2008070075a7 */ /* 0x0022a4000800017f */
[----:B--2---:R-:W-:Y:S05]  /*1dfa0*/  @!P0 NANOSLEEP.SYNCS 0x989680 ;  /* 0x009896800000895d */ /* 0x004fea0003900000 */
[----:B------:R-:W2:Y:S02]  /*1dfb0*/  @!P0 SYNCS.PHASECHK.TRANS64 P0, [R7+URZ+0x28c20], R8 ;  /* 0x028c2008070085a7 */ /* 0x000ea4000800007f */
[----:B--2---:R-:W-:Y:S05]  /*1dfc0*/  @!P0 BRA `(.L_x_4854) ;  /* 0xfffffffc00f08947 */ /* 0x004fea000383ffff */
[----:B------:R-:W-:Y:S05]  /*1dfd0*/  BRA `(.L_x_5009) ;  /* 0xffffff9c00987947 */ /* 0x000fea000383ffff */
.L_x_4857:
[----:B-1----:R1:W2:Y:S02]  /*1dfe0*/  SYNCS.PHASECHK.TRANS64.TRYWAIT P0, [R8+URZ+0x28ca0], R11 ;  /* 0x028ca00b080075a7 */ /* 0x0022a4000800017f */
[----:B--2---:R-:W-:Y:S05]  /*1dff0*/  @!P0 NANOSLEEP.SYNCS 0x989680 ;  /* 0x009896800000895d */ /* 0x004fea0003900000 */
[----:B------:R-:W2:Y:S02]  /*1e000*/  @!P0 SYNCS.PHASECHK.TRANS64 P0, [R8+URZ+0x28ca0], R11 ;  /* 0x028ca00b080085a7 */ /* 0x000ea4000800007f */
[----:B--2---:R-:W-:Y:S05]  /*1e010*/  @!P0 BRA `(.L_x_4857) ;  /* 0xfffffffc00f08947 */ /* 0x004fea000383ffff */
[----:B------:R-:W-:Y:S05]  /*1e020*/  BRA `(.L_x_5010) ;  /* 0xffffff9c00a87947 */ /* 0x000fea000383ffff */
.L_x_4859:
[----:B--2---:R2:W3:Y:S02]  /*1e030*/  SYNCS.PHASECHK.TRANS64.TRYWAIT P0, [R8+URZ+0x28cc0], R11 ;  /* 0x028cc00b080075a7 */ /* 0x0044e4000800017f */
[----:B---3--:R-:W-:Y:S05]  /*1e040*/  @!P0 NANOSLEEP.SYNCS 0x989680 ;  /* 0x009896800000895d */ /* 0x008fea0003900000 */
[----:B------:R-:W3:Y:S02]  /*1e050*/  @!P0 SYNCS.PHASECHK.TRANS64 P0, [R8+URZ+0x28cc0], R11 ;  /* 0x028cc00b080085a7 */ /* 0x000ee4000800007f */
[----:B---3--:R-:W-:Y:S05]  /*1e060*/  @!P0 BRA `(.L_x_4859) ;  /* 0xfffffffc00f08947 */ /* 0x008fea000383ffff */
[----:B------:R-:W-:Y:S05]  /*1e070*/  BRA `(.L_x_5011) ;  /* 0xffffffa0000c7947 */ /* 0x000fea000383ffff */
.L_x_4863:
[----:B-1----:R1:W2:Y:S02]  /*1e080*/  SYNCS.PHASECHK.TRANS64.TRYWAIT P0, [R9+URZ+0x28ca0], R10 ;  /* 0x028ca00a090075a7 */ /* 0x0022a4000800017f */
[----:B--2---:R-:W-:Y:S05]  /*1e090*/  @!P0 NANOSLEEP.SYNCS 0x989680 ;  /* 0x009896800000895d */ /* 0x004fea0003900000 */
[----:B------:R-:W2:Y:S02]  /*1e0a0*/  @!P0 SYNCS.PHASECHK.TRANS64 P0, [R9+URZ+0x28ca0], R10 ;  /* 0x028ca00a090085a7 */ /* 0x000ea4000800007f */
[----:B--2---:R-:W-:Y:S05]  /*1e0b0*/  @!P0 BRA `(.L_x_4863) ;  /* 0xfffffffc00f08947 */ /* 0x004fea000383ffff */
[----:B------:R-:W-:Y:S05]  /*1e0c0*/  BRA `(.L_x_5012) ;  /* 0xffffffa4004c7947 */ /* 0x000fea000383ffff */
.L_x_4865:
[----:B--2---:R2:W3:Y:S02]  /*1e0d0*/  SYNCS.PHASECHK.TRANS64.TRYWAIT P1, [R9+URZ+0x28cc0], R10 ;  /* 0x028cc00a090075a7 */ /* 0x0044e4000802017f */
[----:B---3--:R-:W-:Y:S05]  /*1e0e0*/  @!P1 NANOSLEEP.SYNCS 0x989680 ;  /* 0x009896800000995d */ /* 0x008fea0003900000 */
[----:B------:R-:W3:Y:S02]  /*1e0f0*/  @!P1 SYNCS.PHASECHK.TRANS64 P1, [R9+URZ+0x28cc0], R10 ;  /* 0x028cc00a090095a7 */ /* 0x000ee4000802007f */
[----:B---3--:R-:W-:Y:S05]  /*1e100*/  @!P1 BRA `(.L_x_4865) ;  /* 0xfffffffc00f09947 */ /* 0x008fea000383ffff */
[----:B------:R-:W-:Y:S05]  /*1e110*/  BRA `(.L_x_5013) ;  /* 0xffffffa400a87947 */ /* 0x000fea000383ffff */
.L_x_4883:
[----:B------:R-:W0:Y:S01]  /*1e120*/  S2R R5, SR_TID.X ;  /* 0x0000000000057919 */ /* 0x000e220000002100 */
[----:B------:R-:W-:Y:S01]  /*1e130*/  BSSY B0, `(.L_x_5014) ;  /* 0x000000a000007945 */ /* 0x000fe20003800000 */
[----:B------:R-:W-:Y:S01]  /*1e140*/  IMAD.MOV.U32 R12, RZ, RZ, RZ ;  /* 0x000000ffff0c7224 */ /* 0x000fe200078e00ff */
[----:B-1----:R-:W-:Y:S01]  /*1e150*/  MOV R11, 0x1f ;  /* 0x0000001f000b7802 */ /* 0x002fe20000000f00 */
[----:B------:R-:W-:Y:S01]  /*1e160*/  IMAD.MOV.U32 R15, RZ, RZ, -0x1 ;  /* 0xffffffffff0f7424 */ /* 0x000fe200078e00ff */
[----:B0-----:R-:W-:-:S04]  /*1e170*/  SHF.R.U32.HI R5, RZ, 0x5, R5 ;  /* 0x00000005ff057819 */ /* 0x001fc80000011605 */
[----:B------:R-:W-:-:S05]  /*1e180*/  LOP3.LUT R5, R5, 0x3, RZ, 0xc0, !PT ;  /* 0x0000000305057812 */ /* 0x000fca00078ec0ff */
[----:B------:R-:W-:-:S07]  /*1e190*/  IMAD.MOV.U32 R13, RZ, RZ, R5 ;  /* 0x000000ffff0d7224 */ /* 0x000fce00078e0005 */
[----:B------:R-:W-:Y:S05]  /*1e1a0*/  WARPSYNC.COLLECTIVE R15, `(.L_x_5015) ;  /* 0x000000000f087348 */ /* 0x000fea0003c00000 */
[----:B------:R0:W1:Y:S02]  /*1e1b0*/  SHFL.IDX P6, R14, R13, R12, R11 ;  /* 0x0000000c0d0e7389 */ /* 0x00006400000c000b */
[----:B01----:R-:W-:Y:S01]  /*1e1c0*/  ENDCOLLECTIVE ;  /* 0x000000000000791b */ /* 0x003fe20003800000 */
.L_x_5015:
[----:B------:R-:W-:Y:S05]  /*1e1d0*/  BSYNC B0 ;  /* 0x0000000000007941 */ /* 0x000fea0003800000 */
.L_x_5014:
[----:B------:R-:W-:Y:S05]  /*1e1e0*/  BRA `(.L_x_5016) ;  /* 0xffffffb400707947 */ /* 0x000fea000383ffff */
.L_x_4884:
[----:B------:R-:W-:Y:S01]  /*1e1f0*/  BSSY B0, `(.L_x_5017) ;  /* 0x0000006000007945 */ /* 0x000fe20003800000 */
[----:B------:R-:W-:-:S07]  /*1e200*/  IMAD.MOV.U32 R15, RZ, RZ, -0x1 ;  /* 0xffffffffff0f7424 */ /* 0x000fce00078e00ff */
[----:B-1----:R-:W-:Y:S05]  /*1e210*/  WARPSYNC.COLLECTIVE R15, `(.L_x_5018) ;  /* 0x000000000f0c7348 */ /* 0x002fea0003c00000 */
[----:B------:R-:W-:Y:S02]  /*1e220*/  ELECT P6, UR62, PT ;  /* 0x00000000003e782f */ /* 0x000fe400038c0000 */
[----:B------:R-:W-:Y:S01]  /*1e230*/  MOV R14, UR62 ;  /* 0x0000003e000e7c02 */ /* 0x000fe20008000f00 */
[----:B-1----:R-:W-:Y:S10]  /*1e240*/  ENDCOLLECTIVE ;  /* 0x000000000000791b */ /* 0x002ff40003800000 */
.L_x_5018:
[----:B------:R-:W-:Y:S05]  /*1e250*/  BSYNC B0 ;  /* 0x0000000000007941 */ /* 0x000fea0003800000 */
.L_x_5017:
[----:B------:R-:W-:Y:S05]  /*1e260*/  BRA `(.L_x_5019) ;  /* 0xffffffb400607947 */ /* 0x000fea000383ffff */
.L_x_4887:
[----:B0-----:R0:W1:Y:S02]  /*1e270*/  SYNCS.PHASECHK.TRANS64.TRYWAIT P0, [R5+URZ+0x28c40], R7 ;  /* 0x028c4007050075a7 */ /* 0x001064000800017f */
[----:B-1----:R-:W-:Y:S05]  /*1e280*/  @!P0 NANOSLEEP.SYNCS 0x989680 ;  /* 0x009896800000895d */ /* 0x002fea0003900000 */
[----:B------:R-:W1:Y:S02]  /*1e290*/  @!P0 SYNCS.PHASECHK.TRANS64 P0, [R5+URZ+0x28c40], R7 ;  /* 0x028c4007050085a7 */ /* 0x000e64000800007f */
[----:B-1----:R-:W-:Y:S05]  /*1e2a0*/  @!P0 BRA `(.L_x_4887) ;  /* 0xfffffffc00f08947 */ /* 0x002fea000383ffff */
[----:B------:R-:W-:Y:S05]  /*1e2b0*/  BRA `(.L_x_5020) ;  /* 0xffffffb400c87947 */ /* 0x000fea000383ffff */
.L_x_4890:
        /* <DEDUP_REMOVED lines=8> */
.L_x_4893:
[----:B0-----:R0:W1:Y:S02]  /*1e340*/  SYNCS.PHASECHK.TRANS64.TRYWAIT P0, [R2+URZ+0x28c60], R5 ;  /* 0x028c6005020075a7 */ /* 0x001064000800017f */
[----:B-1----:R-:W-:Y:S05]  /*1e350*/  @!P0 NANOSLEEP.SYNCS 0x989680 ;  /* 0x009896800000895d */ /* 0x002fea0003900000 */
[----:B------:R-:W1:Y:S02]  /*1e360*/  @!P0 SYNCS.PHASECHK.TRANS64 P0, [R2+URZ+0x28c60], R5 ;  /* 0x028c6005020085a7 */ /* 0x000e64000800007f */
[----:B-1----:R-:W-:Y:S05]  /*1e370*/  @!P0 BRA `(.L_x_4893) ;  /* 0xfffffffc00f08947 */ /* 0x002fea000383ffff */
[----:B------:R-:W-:Y:S05]  /*1e380*/  BRA `(.L_x_5022) ;  /* 0xffffffb800c07947 */ /* 0x000fea000383ffff */
.L_x_4902:
[----:B--2---:R2:W3:Y:S02]  /*1e390*/  SYNCS.PHASECHK.TRANS64.TRYWAIT P0, [R2+URZ+0x28c40], R3 ;  /* 0x028c4003020075a7 */ /* 0x0044e4000800017f */
[----:B---3--:R-:W-:Y:S05]  /*1e3a0*/  @!P0 NANOSLEEP.SYNCS 0x989680 ;  /* 0x009896800000895d */ /* 0x008fea0003900000 */
[----:B------:R-:W3:Y:S02]  /*1e3b0*/  @!P0 SYNCS.PHASECHK.TRANS64 P0, [R2+URZ+0x28c40], R3 ;  /* 0x028c4003020085a7 */ /* 0x000ee4000800007f */
[----:B---3--:R-:W-:Y:S05]  /*1e3c0*/  @!P0 BRA `(.L_x_4902) ;  /* 0xfffffffc00f08947 */ /* 0x008fea000383ffff */
[----:B------:R-:W-:Y:S05]  /*1e3d0*/  BRA `(.L_x_5023) ;  /* 0xffffffc000907947 */ /* 0x000fea000383ffff */
.L_x_4904:
[----:B0-----:R0:W3:Y:S02]  /*1e3e0*/  SYNCS.PHASECHK.TRANS64.TRYWAIT P0, [R2+URZ+0x28c60], R3 ;  /* 0x028c6003020075a7 */ /* 0x0010e4000800017f */
[----:B---3--:R-:W-:Y:S05]  /*1e3f0*/  @!P0 NANOSLEEP.SYNCS 0x989680 ;  /* 0x009896800000895d */ /* 0x008fea0003900000 */
[----:B------:R-:W3:Y:S02]  /*1e400*/  @!P0 SYNCS.PHASECHK.TRANS64 P0, [R2+URZ+0x28c60], R3 ;  /* 0x028c6003020085a7 */ /* 0x000ee4000800007f */
[----:B---3--:R-:W-:Y:S05]  /*1e410*/  @!P0 BRA `(.L_x_4904) ;  /* 0xfffffffc00f08947 */ /* 0x008fea000383ffff */
[----:B------:R-:W-:Y:S05]  /*1e420*/  BRA `(.L_x_5024) ;  /* 0xffffffc400007947 */ /* 0x000fea000383ffff */
.L_x_4909:
[----:B---3--:R3:W4:Y:S02]  /*1e430*/  SYNCS.PHASECHK.TRANS64.TRYWAIT P0, [R2+URZ+0x28c40], R3 ;  /* 0x028c4003020075a7 */ /* 0x008724000800017f */
[----:B----4-:R-:W-:Y:S05]  /*1e440*/  @!P0 NANOSLEEP.SYNCS 0x989680 ;  /* 0x009896800000895d */ /* 0x010fea0003900000 */
[----:B------:R-:W4:Y:S02]  /*1e450*/  @!P0 SYNCS.PHASECHK.TRANS64 P0, [R2+URZ+0x28c40], R3 ;  /* 0x028c4003020085a7 */ /* 0x000f24000800007f */
[----:B----4-:R-:W-:Y:S05]  /*1e460*/  @!P0 BRA `(.L_x_4909) ;  /* 0xfffffffc00f08947 */ /* 0x010fea000383ffff */
[----:B------:R-:W-:Y:S05]  /*1e470*/  BRA `(.L_x_5025) ;  /* 0xffffffc800a47947 */ /* 0x000fea000383ffff */
.L_x_4911:
[----:B0-----:R0:W2:Y:S02]  /*1e480*/  SYNCS.PHASECHK.TRANS64.TRYWAIT P1, [R2+URZ+0x28c60], R3 ;  /* 0x028c6003020075a7 */ /* 0x0010a4000802017f */
[----:B--2---:R-:W-:Y:S05]  /*1e490*/  @!P1 NANOSLEEP.SYNCS 0x989680 ;  /* 0x009896800000995d */ /* 0x004fea0003900000 */
[----:B------:R-:W2:Y:S02]  /*1e4a0*/  @!P1 SYNCS.PHASECHK.TRANS64 P1, [R2+URZ+0x28c60], R3 ;  /* 0x028c6003020095a7 */ /* 0x000ea4000802007f */
[----:B--2---:R-:W-:Y:S05]  /*1e4b0*/  @!P1 BRA `(.L_x_4911) ;  /* 0xfffffffc00f09947 */ /* 0x004fea000383ffff */
[----:B------:R-:W-:Y:S05]  /*1e4c0*/  BRA `(.L_x_5026) ;  /* 0xffffffcc00107947 */ /* 0x000fea000383ffff */
.L_x_4916:
[----:B---3--:R3:W4:Y:S02]  /*1e4d0*/  SYNCS.PHASECHK.TRANS64.TRYWAIT P0, [R2+URZ+0x28c40], R3 ;  /* 0x028c4003020075a7 */ /* 0x008724000800017f */
[----:B----4-:R-:W-:Y:S05]  /*1e4e0*/  @!P0 NANOSLEEP.SYNCS 0x989680 ;  /* 0x009896800000895d */ /* 0x010fea0003900000 */
[----:B------:R-:W4:Y:S02]  /*1e4f0*/  @!P0 SYNCS.PHASECHK.TRANS64 P0, [R2+URZ+0x28c40], R3 ;  /* 0x028c4003020085a7 */ /* 0x000f24000800007f */
[----:B----4-:R-:W-:Y:S05]  /*1e500*/  @!P0 BRA `(.L_x_4916) ;  /* 0xfffffffc00f08947 */ /* 0x010fea000383ffff */
[----:B------:R-:W-:Y:S05]  /*1e510*/  BRA `(.L_x_5027) ;  /* 0xffffffd000907947 */ /* 0x000fea000383ffff */
.L_x_4918:
[----:B0-----:R0:W2:Y:S02]  /*1e520*/  SYNCS.PHASECHK.TRANS64.TRYWAIT P1, [R2+URZ+0x28c60], R3 ;  /* 0x028c6003020075a7 */ /* 0x0010a4000802017f */
[----:B--2---:R-:W-:Y:S05]  /*1e530*/  @!P1 NANOSLEEP.SYNCS 0x989680 ;  /* 0x009896800000995d */ /* 0x004fea0003900000 */
[----:B------:R-:W2:Y:S02]  /*1e540*/  @!P1 SYNCS.PHASECHK.TRANS64 P1, [R2+URZ+0x28c60], R3 ;  /* 0x028c6003020095a7 */ /* 0x000ea4000802007f */
[----:B--2---:R-:W-:Y:S05]  /*1e550*/  @!P1 BRA `(.L_x_4918) ;  /* 0xfffffffc00f09947 */ /* 0x004fea000383ffff */
[----:B------:R-:W-:Y:S05]  /*1e560*/  BRA `(.L_x_5028) ;  /* 0xffffffd400007947 */ /* 0x000fea000383ffff */
.L_x_4923:
[----:B------:R-:W-:Y:S01]  /*1e570*/  BSSY B0, `(.L_x_5029) ;  /* 0x0000008000007945 */ /* 0x000fe20003800000 */
[----:B0-----:R-:W-:Y:S01]  /*1e580*/  IMAD.MOV.U32 R13, RZ, RZ, R16 ;  /* 0x000000ffff0d7224 */ /* 0x001fe200078e0010 */
[----:B------:R-:W-:Y:S01]  /*1e590*/  MOV R12, RZ ;  /* 0x000000ff000c7202 */ /* 0x000fe20000000f00 */
[----:B-1----:R-:W-:Y:S02]  /*1e5a0*/  IMAD.MOV.U32 R11, RZ, RZ, 0x1f ;  /* 0x0000001fff0b7424 */ /* 0x002fe400078e00ff */
[----:B------:R-:W-:-:S07]  /*1e5b0*/  IMAD.MOV.U32 R15, RZ, RZ, -0x1 ;  /* 0xffffffffff0f7424 */ /* 0x000fce00078e00ff */
[----:B--2---:R-:W-:Y:S05]  /*1e5c0*/  WARPSYNC.COLLECTIVE R15, `(.L_x_5030) ;  /* 0x000000000f087348 */ /* 0x004fea0003c00000 */
[----:B------:R0:W1:Y:S02]  /*1e5d0*/  SHFL.IDX P6, R14, R13, R12, R11 ;  /* 0x0000000c0d0e7389 */ /* 0x00006400000c000b */
[----:B012---:R-:W-:Y:S01]  /*1e5e0*/  ENDCOLLECTIVE ;  /* 0x000000000000791b */ /* 0x007fe20003800000 */
.L_x_5030:
[----:B------:R-:W-:Y:S05]  /*1e5f0*/  BSYNC B0 ;  /* 0x0000000000007941 */ /* 0x000fea0003800000 */
.L_x_5029:
        /* <DEDUP_REMOVED lines=8> */
.L_x_5031:
[----:B------:R-:W-:Y:S01]  /*1e680*/  MOV R16, R14 ;  /* 0x0000000e00107202 */ /* 0x000fe20000000f00 */
[----:B------:R-:W-:Y:S06]  /*1e690*/  BRA `(.L_x_5032) ;  /* 0xffffffd800447947 */ /* 0x000fec000383ffff */
.L_x_4926:
[----:B------:R-:W-:Y:S01]  /*1e6a0*/  BSSY B0, `(.L_x_5033) ;  /* 0x0000008000007945 */ /* 0x000fe20003800000 */
[----:B0----5:R-:W-:Y:S01]  /*1e6b0*/  IMAD.MOV.U32 R13, RZ, RZ, R17 ;  /* 0x000000ffff0d7224 */ /* 0x021fe200078e0011 */
[----:B------:R-:W-:Y:S01]  /*1e6c0*/  MOV R15, 0xffffffff ;  /* 0xffffffff000f7802 */ /* 0x000fe20000000f00 */
[----:B------:R-:W-:Y:S02]  /*1e6d0*/  IMAD.MOV.U32 R12, RZ, RZ, 0x1 ;  /* 0x00000001ff0c7424 */ /* 0x000fe400078e00ff */
[----:B-1----:R-:W-:-:S07]  /*1e6e0*/  IMAD.MOV.U32 R11, RZ, RZ, RZ ;  /* 0x000000ffff0b7224 */ /* 0x002fce00078e00ff */
[----:B--234-:R-:W-:Y:S05]  /*1e6f0*/  WARPSYNC.COLLECTIVE R15, `(.L_x_5034) ;  /* 0x000000000f087348 */ /* 0x01cfea0003c00000 */
[----:B------:R0:W1:Y:S02]  /*1e700*/  SHFL.UP P6, R14, R13, R12, R11 ;  /* 0x0400000c0d0e7389 */ /* 0x00006400000c000b */
[----:B01234-:R-:W-:Y:S01]  /*1e710*/  ENDCOLLECTIVE ;  /* 0x000000000000791b */ /* 0x01ffe20003800000 */
.L_x_5034:
[----:B------:R-:W-:Y:S05]  /*1e720*/  BSYNC B0 ;  /* 0x0000000000007941 */ /* 0x000fea0003800000 */
.L_x_5033:
        /* <DEDUP_REMOVED lines=10> */
.L_x_5035:
        /* <DEDUP_REMOVED lines=8> */
.L_x_5036:
        /* <DEDUP_REMOVED lines=8> */
.L_x_5037:
        /* <DEDUP_REMOVED lines=8> */
.L_x_5038:
        /* <DEDUP_REMOVED lines=8> */
.L_x_5039:
[----:B------:R-:W-:Y:S05]  /*1e9d0*/  BRA `(.L_x_5040) ;  /* 0xffffffd800087947 */ /* 0x000fea000383ffff */
.L_x_4931:
[----:B------:R-:W-:Y:S01]  /*1e9e0*/  BSSY B0, `(.L_x_5041) ;  /* 0x0000008000007945 */ /* 0x000fe20003800000 */
[----:B-----5:R-:W-:Y:S01]  /*1e9f0*/  IMAD.MOV.U32 R13, RZ, RZ, R17 ;  /* 0x000000ffff0d7224 */ /* 0x020fe200078e0011 */
[----:B-1----:R-:W-:Y:S01]  /*1ea00*/  MOV R11, RZ ;  /* 0x000000ff000b7202 */ /* 0x002fe20000000f00 */
[----:B------:R-:W-:Y:S02]  /*1ea10*/  IMAD.MOV.U32 R12, RZ, RZ, 0x1 ;  /* 0x00000001ff0c7424 */ /* 0x000fe400078e00ff */
[----:B------:R-:W-:-:S07]  /*1ea20*/  IMAD.MOV.U32 R15, RZ, RZ, -0x1 ;  /* 0xffffffffff0f7424 */ /* 0x000fce00078e00ff */
[----:B0-2---:R-:W-:Y:S05]  /*1ea30*/  WARPSYNC.COLLECTIVE R15, `(.L_x_5042) ;  /* 0x000000000f087348 */ /* 0x005fea0003c00000 */
[----:B------:R1:W3:Y:S02]  /*1ea40*/  SHFL.UP P6, R14, R13, R12, R11 ;  /* 0x0400000c0d0e7389 */ /* 0x0002e400000c000b */
[----:B0123--:R-:W-:Y:S01]  /*1ea50*/  ENDCOLLECTIVE ;  /* 0x000000000000791b */ /* 0x00ffe20003800000 */
.L_x_5042:
[----:B------:R-:W-:Y:S05]  /*1ea60*/  BSYNC B0 ;  /* 0x0000000000007941 */ /* 0x000fea0003800000 */
.L_x_5041:
        /* <DEDUP_REMOVED lines=10> */
.L_x_5043:
        /* <DEDUP_REMOVED lines=8> */
.L_x_5044:
        /* <DEDUP_REMOVED lines=8> */
.L_x_5045:
        /* <DEDUP_REMOVED lines=8> */
.L_x_5046:
        /* <DEDUP_REMOVED lines=8> */
.L_x_5047:
[----:B------:R-:W-:Y:S05]  /*1ed10*/  BRA `(.L_x_5048) ;  /* 0xffffffd400ec7947 */ /* 0x000fea000383ffff */
.L_x_4933:
[----:B------:R-:W-:Y:S01]  /*1ed20*/  BSSY B0, `(.L_x_5049) ;  /* 0x0000006000007945 */ /* 0x000fe20003800000 */
[----:B------:R-:W-:Y:S01]  /*1ed30*/  PLOP3.LUT P6, PT, P6, PT, PT, 0x8, 0x0 ;  /* 0x000000000000781c */ /* 0x000fe200037ce170 */
[----:B------:R-:W-:-:S12]  /*1ed40*/  IMAD.MOV.U32 R15, RZ, RZ, -0x1 ;  /* 0xffffffffff0f7424 */ /* 0x000fd800078e00ff */
[----:B01----:R-:W-:Y:S05]  /*1ed50*/  WARPSYNC.COLLECTIVE R15, `(.L_x_5050) ;  /* 0x000000000f087348 */ /* 0x003fea0003c00000 */
[----:B------:R-:W-:Y:S01]  /*1ed60*/  VOTE.ANY R14, PT, P6 ;  /* 0x00000000000e7806 */ /* 0x000fe200030e0100 */
[----:B01----:R-:W-:Y:S06]  /*1ed70*/  ENDCOLLECTIVE ;  /* 0x000000000000791b */ /* 0x003fec0003800000 */
.L_x_5050:
[----:B------:R-:W-:Y:S05]  /*1ed80*/  BSYNC B0 ;  /* 0x0000000000007941 */ /* 0x000fea0003800000 */
.L_x_5049:
        /* <DEDUP_REMOVED lines=9> */
.L_x_5051:
[----:B------:R-:W-:Y:S01]  /*1ee20*/  IMAD.MOV.U32 R17, RZ, RZ, R14 ;  /* 0x000000ffff117224 */ /* 0x000fe200078e000e */
[----:B------:R-:W-:Y:S06]  /*1ee30*/  BRA `(.L_x_5052) ;  /* 0xffffffd400dc7947 */ /* 0x000fec000383ffff */
.L_x_4935:
[----:B------:R-:W-:Y:S01]  /*1ee40*/  BSSY B0, `(.L_x_5053) ;  /* 0x0000007000007945 */ /* 0x000fe20003800000 */
[----:B------:R-:W-:Y:S01]  /*1ee50*/  IMAD.MOV.U32 R13, RZ, RZ, R2 ;  /* 0x000000ffff0d7224 */ /* 0x000fe200078e0002 */
[----:B------:R-:W-:Y:S01]  /*1ee60*/  MOV R15, 0xffffffff ;  /* 0xffffffff000f7802 */ /* 0x000fe20000000f00 */
[----:B-1----:R-:W-:-:S07]  /*1ee70*/  IMAD.MOV.U32 R11, RZ, RZ, 0x1f ;  /* 0x0000001fff0b7424 */ /* 0x002fce00078e00ff */
[----:B0-23--:R-:W-:Y:S05]  /*1ee80*/  WARPSYNC.COLLECTIVE R15, `(.L_x_5054) ;  /* 0x000000000f087348 */ /* 0x00dfea0003c00000 */
[----:B------:R1:W4:Y:S02]  /*1ee90*/  SHFL.IDX P6, R14, R13, R12, R11 ;  /* 0x0000000c0d0e7389 */ /* 0x00032400000c000b */
[----:B01234-:R-:W-:Y:S01]  /*1eea0*/  ENDCOLLECTIVE ;  /* 0x000000000000791b */ /* 0x01ffe20003800000 */
.L_x_5054:
[----:B------:R-:W-:Y:S05]  /*1eeb0*/  BSYNC B0 ;  /* 0x0000000000007941 */ /* 0x000fea0003800000 */
.L_x_5053:
[----:B------:R-:W-:Y:S01]  /*1eec0*/  IMAD.MOV.U32 R7, RZ, RZ, R14 ;  /* 0x000000ffff077224 */ /* 0x000fe200078e000e */
[----:B------:R-:W-:Y:S06]  /*1eed0*/  BRA `(.L_x_4934) ;  /* 0xffffffd400d07947 */ /* 0x000fec000383ffff */
.L_x_4939:
[----:B-1----:R1:W2:Y:S02]  /*1eee0*/  SYNCS.PHASECHK.TRANS64.TRYWAIT P0, [R0+URZ+0x28c20], R3 ;  /* 0x028c2003000075a7 */ /* 0x0022a4000800017f */
[----:B--2---:R-:W-:Y:S05]  /*1eef0*/  @!P0 NANOSLEEP.SYNCS 0x989680 ;  /* 0x009896800000895d */ /* 0x004fea0003900000 */
[----:B------:R-:W2:Y:S02]  /*1ef00*/  @!P0 SYNCS.PHASECHK.TRANS64 P0, [R0+URZ+0x28c20], R3 ;  /* 0x028c2003000085a7 */ /* 0x000ea4000800007f */
[----:B--2---:R-:W-:Y:S05]  /*1ef10*/  @!P0 BRA `(.L_x_4939) ;  /* 0xfffffffc00f08947 */ /* 0x004fea000383ffff */
[----:B------:R-:W-:Y:S05]  /*1ef20*/  BRA `(.L_x_5055) ;  /* 0xffffffdc00447947 */ /* 0x000fea000383ffff */
.L_x_4940:
[----:B------:R-:W2:Y:S01]  /*1ef30*/  S2R R2, SR_TID.X ;  /* 0x0000000000027919 */ /* 0x000ea20000002100 */
[----:B------:R-:W-:Y:S01]  /*1ef40*/  BSSY B0, `(.L_x_5056) ;  /* 0x000000a000007945 */ /* 0x000fe20003800000 */
[----:B------:R-:W-:Y:S01]  /*1ef50*/  IMAD.MOV.U32 R12, RZ, RZ, RZ ;  /* 0x000000ffff0c7224 */ /* 0x000fe200078e00ff */
[----:B------:R-:W-:Y:S01]  /*1ef60*/  MOV R11, 0x1f ;  /* 0x0000001f000b7802 */ /* 0x000fe20000000f00 */
[----:B------:R-:W-:Y:S01]  /*1ef70*/  IMAD.MOV.U32 R15, RZ, RZ, -0x1 ;  /* 0xffffffffff0f7424 */ /* 0x000fe200078e00ff */
[----:B--2---:R-:W-:-:S04]  /*1ef80*/  SHF.R.U32.HI R2, RZ, 0x5, R2 ;  /* 0x00000005ff027819 */ /* 0x004fc80000011602 */
[----:B------:R-:W-:-:S05]  /*1ef90*/  LOP3.LUT R2, R2, 0x3, RZ, 0xc0, !PT ;  /* 0x0000000302027812 */ /* 0x000fca00078ec0ff */
[----:B0-----:R-:W-:-:S07]  /*1efa0*/  IMAD.MOV.U32 R13, RZ, RZ, R2 ;  /* 0x000000ffff0d7224 */ /* 0x001fce00078e0002 */
[----:B-1----:R-:W-:Y:S05]  /*1efb0*/  WARPSYNC.COLLECTIVE R15, `(.L_x_5057) ;  /* 0x000000000f087348 */ /* 0x002fea0003c00000 */
[----:B------:R0:W2:Y:S02]  /*1efc0*/  SHFL.IDX P6, R14, R13, R12, R11 ;  /* 0x0000000c0d0e7389 */ /* 0x0000a400000c000b */
[----:B012---:R-:W-:Y:S01]  /*1efd0*/  ENDCOLLECTIVE ;  /* 0x000000000000791b */ /* 0x007fe20003800000 */
.L_x_5057:
[----:B------:R-:W-:Y:S05]  /*1efe0*/  BSYNC B0 ;  /* 0x0000000000007941 */ /* 0x000fea0003800000 */
.L_x_5056:
[----:B------:R-:W-:Y:S05]  /*1eff0*/  BRA `(.L_x_5058) ;  /* 0xffffffdc002c7947 */ /* 0x000fea000383ffff */
.L_x_4941:
[----:B------:R-:W-:Y:S01]  /*1f000*/  BSSY B0, `(.L_x_5059) ;  /* 0x0000006000007945 */ /* 0x000fe20003800000 */
[----:B------:R-:W-:-:S07]  /*1f010*/  IMAD.MOV.U32 R15, RZ, RZ, -0x1 ;  /* 0xffffffffff0f7424 */ /* 0x000fce00078e00ff */
[----:B012---:R-:W-:Y:S05]  /*1f020*/  WARPSYNC.COLLECTIVE R15, `(.L_x_5060) ;  /* 0x000000000f0c7348 */ /* 0x007fea0003c00000 */
[----:B------:R-:W-:Y:S02]  /*1f030*/  ELECT P6, UR62, PT ;  /* 0x00000000003e782f */ /* 0x000fe400038c0000 */
[----:B------:R-:W-:Y:S01]  /*1f040*/  MOV R14, UR62 ;  /* 0x0000003e000e7c02 */ /* 0x000fe20008000f00 */
[----:B012---:R-:W-:Y:S10]  /*1f050*/  ENDCOLLECTIVE ;  /* 0x000000000000791b */ /* 0x007ff40003800000 */
.L_x_5060:
[----:B------:R-:W-:Y:S05]  /*1f060*/  BSYNC B0 ;  /* 0x0000000000007941 */ /* 0x000fea0003800000 */
.L_x_5059:
[----:B------:R-:W-:Y:S05]  /*1f070*/  BRA `(.L_x_5061) ;  /* 0xffffffdc00207947 */ /* 0x000fea000383ffff */
.L_x_4943:
[----:B-1----:R1:W2:Y:S02]  /*1f080*/  SYNCS.PHASECHK.TRANS64.TRYWAIT P0, [R6+URZ], R5 ;  /* 0x00000005060075a7 */ /* 0x0022a4000800017f */
[----:B--2---:R-:W-:Y:S05]  /*1f090*/  @!P0 NANOSLEEP.SYNCS 0x989680 ;  /* 0x009896800000895d */ /* 0x004fea0003900000 */
[----:B------:R-:W2:Y:S02]  /*1f0a0*/  @!P0 SYNCS.PHASECHK.TRANS64 P0, [R6+URZ], R5 ;  /* 0x00000005060085a7 */ /* 0x000ea4000800007f */
[----:B--2---:R-:W-:Y:S05]  /*1f0b0*/  @!P0 BRA `(.L_x_4943) ;  /* 0xfffffffc00f08947 */ /* 0x004fea000383ffff */
[----:B------:R-:W-:Y:S05]  /*1f0c0*/  BRA `(.L_x_5062) ;  /* 0xffffffdc005c7947 */ /* 0x000fea000383ffff */
.L_x_4944:
[----:B--2---:R2:W3:Y:S02]  /*1f0d0*/  SYNCS.PHASECHK.TRANS64.TRYWAIT P0, [R7+URZ], R2 ;  /* 0x00000002070075a7 */ /* 0x0044e4000800017f */
[----:B---3--:R-:W-:Y:S05]  /*1f0e0*/  @!P0 NANOSLEEP.SYNCS 0x989680 ;  /* 0x009896800000895d */ /* 0x008fea0003900000 */
[----:B------:R-:W3:Y:S02]  /*1f0f0*/  @!P0 SYNCS.PHASECHK.TRANS64 P0, [R7+URZ], R2 ;  /* 0x00000002070085a7 */ /* 0x000ee4000800007f */
[----:B---3--:R-:W-:Y:S05]  /*1f100*/  @!P0 BRA `(.L_x_4944) ;  /* 0xfffffffc00f08947 */ /* 0x008fea000383ffff */
[----:B------:R-:W-:Y:S05]  /*1f110*/  BRA `(.L_x_5063) ;  /* 0xffffffdc00507947 */ /* 0x000fea000383ffff */
.L_x_4946:
[----:B---3--:R3:W4:Y:S02]  /*1f120*/  SYNCS.PHASECHK.TRANS64.TRYWAIT P0, [R4+URZ], R5 ;  /* 0x00000005040075a7 */ /* 0x008724000800017f */
[----:B----4-:R-:W-:Y:S05]  /*1f130*/  @!P0 NANOSLEEP.SYNCS 0x989680 ;  /* 0x009896800000895d */ /* 0x010fea0003900000 */
[----:B------:R-:W4:Y:S02]  /*1f140*/  @!P0 SYNCS.PHASECHK.TRANS64 P0, [R4+URZ], R5 ;  /* 0x00000005040085a7 */ /* 0x000f24000800007f */
[----:B----4-:R-:W-:Y:S05]  /*1f150*/  @!P0 BRA `(.L_x_4946) ;  /* 0xfffffffc00f08947 */ /* 0x010fea000383ffff */
[----:B------:R-:W-:Y:S05]  /*1f160*/  BRA `(.L_x_5064) ;  /* 0xffffffdc00587947 */ /* 0x000fea000383ffff */
.L_x_5065:
        /* <DEDUP_REMOVED lines=9> */
.L_x_11950:


//--------------------- .text._ZN7cutlass13device_kernelIN5flash11enable_sm90INS1_16FlashAttnFwdSm90INS1_25CollectiveMainloopFwdSm90ILi2EN4cute5tupleIJNS5_1CILi1EEES8_S8_EEENS6_IJNS7_ILi64EEESA_SA_EEELi512ENS_6half_tEfNS_4arch4Sm90ELb0ELb1ELb1ELb1ELb0ELb0ELb1ELb0ELb0ELb0ELb0ELb0EEENS1_21CollectiveEpilogueFwdINS6_IJSA_NS7_ILi512EEESA_EEES9_SC_SE_Li256ELb1ELb0ELb0ELb0EEENS1_36VarlenDynamicPersistentTileSchedulerILi64ELi64ELi256ELi32ELb0ELb0ELb1ELb1ELb0ELb1EEEEEEEEEvNT_6ParamsE --------------------------
	.section	.text._ZN7cutlass13device_kernelIN5flash11enable_sm90INS1_16FlashAttnFwdSm90INS1_25CollectiveMainloopFwdSm90ILi2EN4cute5tupleIJNS5_1CILi1EEES8_S8_EEENS6_IJNS7_ILi64EEESA_SA_EEELi512ENS_6half_tEfNS_4arch4Sm90ELb0ELb1ELb1ELb1ELb0ELb0ELb1ELb0ELb0ELb0ELb0ELb0EEENS1_21CollectiveEpilogueFwdINS6_IJSA_NS7_ILi512EEESA_EEES9_SC_SE_Li256ELb1ELb0ELb0ELb0EEENS1_36VarlenDynamicPersistentTileSchedulerILi64ELi64ELi256ELi32ELb0ELb0ELb1ELb1ELb0ELb1EEEEEEEEEvNT_6ParamsE,"ax",@progbits
	.align	128
.text._ZN7cutlass13device_kernelIN5flash11enable_sm90INS1_16FlashAttnFwdSm90INS1_25CollectiveMainloopFwdSm90ILi2EN4cute5tupleIJNS5_1CILi1EEES8_S8_EEENS6_IJNS7_ILi64EEESA_SA_EEELi512ENS_6half_tEfNS_4arch4Sm90ELb0ELb1ELb1ELb1ELb0ELb0ELb1ELb0ELb0ELb0ELb0ELb0EEENS1_21CollectiveEpilogueFwdINS6_IJSA_NS7_ILi512EEESA_EEES9_SC_SE_Li256ELb1ELb0ELb0ELb0EEENS1_36VarlenDynamicPersistentTileSchedulerILi64ELi64ELi256ELi32ELb0ELb0ELb1ELb1ELb0ELb1EEEEEEEEEvNT_6ParamsE:
        .type           _ZN7cutlass13device_kernelIN5flash11enable_sm90INS1_16FlashAttnFwdSm90INS1_25CollectiveMainloopFwdSm90ILi2EN4cute5tupleIJNS5_1CILi1EEES8_S8_EEENS6_IJNS7_ILi64EEESA_SA_EEELi512ENS_6half_tEfNS_4arch4Sm90ELb0ELb1ELb1ELb1ELb0ELb0ELb1ELb0ELb0ELb0ELb0ELb0EEENS1_21CollectiveEpilogueFwdINS6_IJSA_NS7_ILi512EEESA_EEES9_SC_SE_Li256ELb1ELb0ELb0ELb0EEENS1_36VarlenDynamicPersistentTileSchedulerILi64ELi64ELi256ELi32ELb0ELb0ELb1ELb1ELb0ELb1EEEEEEEEEvNT_6ParamsE,@function
        .size           _ZN7cutlass13device_kernelIN5flash11enable_sm90INS1_16FlashAttnFwdSm90INS1_25CollectiveMainloopFwdSm90ILi2EN4cute5tupleIJNS5_1CILi1EEES8_S8_EEENS6_IJNS7_ILi64EEESA_SA_EEELi512ENS_6half_tEfNS_4arch4Sm90ELb0ELb1ELb1ELb1ELb0ELb0ELb1ELb0ELb0ELb0ELb0ELb0EEENS1_21CollectiveEpilogueFwdINS6_IJSA_NS7_ILi512EEESA_EEES9_SC_SE_Li256ELb1ELb0ELb0ELb0EEENS1_36VarlenDynamicPersistentTileSchedulerILi64ELi64ELi256ELi32ELb0ELb0ELb1ELb1ELb0ELb1EEEEEEEEEvNT_6ParamsE,(.L_x_11951 - _ZN7cutlass13device_kernelIN5flash11enable_sm90INS1_16FlashAttnFwdSm90INS1_25CollectiveMainloopFwdSm90ILi2EN4cute5tupleIJNS5_1CILi1EEES8_S8_EEENS6_IJNS7_ILi64EEESA_SA_EEELi512ENS_6half_tEfNS_4arch4Sm90ELb0ELb1ELb1ELb1ELb0ELb0ELb1ELb0ELb0ELb0ELb0ELb0EEENS1_21CollectiveEpilogueFwdINS6_IJSA_NS7_ILi512EEESA_EEES9_SC_SE_Li256ELb1ELb0ELb0ELb0EEENS1_36VarlenDynamicPersistentTileSchedulerILi64ELi64ELi256ELi32ELb0ELb0ELb1ELb1ELb0ELb1EEEEEEEEEvNT_6ParamsE)
        .other          _ZN7cutlass13device_kernelIN5flash11enable_sm90INS1_16FlashAttnFwdSm90INS1_25CollectiveMainloopFwdSm90ILi2EN4cute5tupleIJNS5_1CILi1EEES8_S8_EEENS6_IJNS7_ILi64EEESA_SA_EEELi512ENS_6half_tEfNS_4arch4Sm90ELb0ELb1ELb1ELb1ELb0ELb0ELb1ELb0ELb0ELb0ELb0ELb0EEENS1_21CollectiveEpilogueFwdINS6_IJSA_NS7_ILi512EEESA_EEES9_SC_SE_Li256ELb1ELb0ELb0ELb0EEENS1_36VarlenDynamicPersistentTileSchedulerILi64ELi64ELi256ELi32ELb0ELb0ELb1ELb1ELb0ELb1EEEEEEEEEvNT_6ParamsE,@"STO_CUDA_ENTRY STV_DEFAULT"
_ZN7cutlass13device_kernelIN5flash11enable_sm90INS1_16FlashAttnFwdSm90INS1_25CollectiveMainloopFwdSm90ILi2EN4cute5tupleIJNS5_1CILi1EEES8_S8_EEENS6_IJNS7_ILi64EEESA_SA_EEELi512ENS_6half_tEfNS_4arch4Sm90ELb0ELb1ELb1ELb1ELb0ELb0ELb1ELb0ELb0ELb0ELb0ELb0EEENS1_21CollectiveEpilogueFwdINS6_IJSA_NS7_ILi512EEESA_EEES9_SC_SE_Li256ELb1ELb0ELb0ELb0EEENS1_36VarlenDynamicPersistentTileSchedulerILi64ELi64ELi256ELi32ELb0ELb0ELb1ELb1ELb0ELb1EEEEEEEEEvNT_6ParamsE:
        /* <DEDUP_REMOVED lines=23> */
.L_x_5067:
[----:B------:R-:W-:Y:S05]  /*0170*/  BSYNC B0 ;  /* 0x0000000000007941 */ /* 0x000fea0003800000 */
.L_x_5066:
        /* <DEDUP_REMOVED lines=39> */
.L_x_5068:
        /* <DEDUP_REMOVED lines=22> */
.L_x_5069:
        /* <DEDUP_REMOVED lines=18> */
.L_x_5070:
        /* <DEDUP_REMOVED lines=22> */
.L_x_5071:
        /* <DEDUP_REMOVED lines=22> */
.L_x_5072:
[----:B------:R-:W-:Y:S01]  /*0930*/  IMAD.MOV.U32 R2, RZ, RZ, 0x1 ;  /* 0x00000001ff027424 */ /* 0x000fe200078e00ff */
[----:B------:R-:W-:Y:S01]  /*0940*/  ISETP.NE.AND P0, PT, R3, RZ, PT ;  /* 0x000000ff0300720c */ /* 0x000fe20003f05270 */
[----:B------:R-:W-:-:S03]  /*0950*/  NOP ;  /* 0x0000000000007918 */ /* 0x000fc60000000000 */
[----:B------:R-:W-:-:S05]  /*0960*/  SEL R2, R2, 0x2, !P0 ;  /* 0x0000000202027807 */ /* 0x000fca0004000000 */
[----:B------:R0:W-:Y:S02]  /*0970*/  STL [R1+0x24], R2 ;  /* 0x0000240201007387 */ /* 0x0001e40000100800 */
[----:B01234-:R-:W-:Y:S06]  /*0980*/  BAR.SYNC.DEFER_BLOCKING 0x0 ;  /* 0x0000000000007b1d */ /* 0x01ffec0000010000 */
[----:B------:R-:W-:Y:S05]  /*0990*/  @!P0 BRA `(.L_x_5073) ;  /* 0x0000013800788947 */ /* 0x000fea0003800000 */
.L_x_5074:
        /* <DEDUP_REMOVED lines=19> */
[----:B------:R-:W2:Y:S01]  /*0ad0*/  LDL.LU R14, [R1+0x24] ;  /* 0x00002400010e7983 */ /* 0x000ea20000300800 */
[----:B------:R-:W-:-:S05]  /*0ae0*/  VIADD R201, R2, 0xffffff80 ;  /* 0xffffff8002c97836 */ /* 0x000fca0000000000 */
[----:B------:R-:W-:-:S04]  /*0af0*/  SHF.R.S32.HI R0, RZ, 0x1f, R201 ;  /* 0x0000001fff007819 */ /* 0x000fc800000114c9 */
[----:B------:R-:W-:-:S04]  /*0b00*/  LEA.HI R2, R0, R201, RZ, 0x4 ;  /* 0x000000c900027211 */ /* 0x000fc800078f20ff */
[----:B------:R-:W-:Y:S02]  /*0b10*/  SHF.R.S32.HI R7, RZ, 0x4, R2 ;  /* 0x00000004ff077819 */ /* 0x000fe40000011402 */
[----:B------:R-:W-:Y:S02]  /*0b20*/  LEA.HI R3, R0, R201, RZ, 0x5 ;  /* 0x000000c900037211 */ /* 0x000fe400078f28ff */
[C---:B------:R-:W-:Y:S02]  /*0b30*/  LEA.HI R5, R2.reuse, R7, RZ, 0x1 ;  /* 0x0000000702057211 */ /* 0x040fe400078f08ff */
[----:B------:R-:W-:Y:S02]  /*0b40*/  LOP3.LUT R2, R2, 0xfffffff0, RZ, 0xc0, !PT ;  /* 0xfffffff002027812 */ /* 0x000fe400078ec0ff */
[----:B------:R-:W-:Y:S02]  /*0b50*/  LOP3.LUT R6, R5, 0x1ffffffe, RZ, 0xc0, !PT ;  /* 0x1ffffffe05067812 */ /* 0x000fe400078ec0ff */
[--C-:B------:R-:W-:Y:S01]  /*0b60*/  SHF.R.S32.HI R5, RZ, 0x5, R3.reuse ;  /* 0x00000005ff057819 */ /* 0x100fe20000011403 */
[----:B------:R-:W-:Y:S01]  /*0b70*/  IMAD.IADD R2, R201, 0x1, -R2 ;  /* 0x00000001c9027824 */ /* 0x000fe200078e0a02 */
[----:B------:R-:W-:-:S02]  /*0b80*/  SHF.R.S32.HI R8, RZ, 0x1f, R3 ;  /* 0x0000001fff087819 */ /* 0x000fc40000011403 */
[----:B------:R-:W-:Y:S02]  /*0b90*/  LEA.HI R4, R0, R201, RZ, 0x7 ;  /* 0x000000c900047211 */ /* 0x000fe400078f38ff */
[----:B------:R-:W-:Y:S02]  /*0ba0*/  LEA.HI R8, R8, R5, RZ, 0x2 ;  /* 0x0000000508087211 */ /* 0x000fe400078f10ff */
[----:B------:R-:W-:Y:S01]  /*0bb0*/  SHF.R.S32.HI R3, RZ, 0x1f, R2 ;  /* 0x0000001fff037819 */ /* 0x000fe20000011402 */
[----:B------:R-:W-:Y:S01]  /*0bc0*/  IMAD.IADD R6, R7, 0x1, -R6 ;  /* 0x0000000107067824 */ /* 0x000fe200078e0a06 */
[----:B------:R-:W-:Y:S02]  /*0bd0*/  SHF.R.S32.HI R199, RZ, 0x7, R4 ;  /* 0x00000007ffc77819 */ /* 0x000fe40000011404 */
[----:B------:R-:W-:Y:S02]  /*0be0*/  LOP3.LUT R8, R8, 0x3ffffc, RZ, 0xc0, !PT ;  /* 0x003ffffc08087812 */ /* 0x000fe400078ec0ff */
[----:B------:R-:W-:-:S02]  /*0bf0*/  LEA.HI R7, R3, R2, RZ, 0x3 ;  /* 0x0000000203077211 */ /* 0x000fc400078f18ff */
[----:B------:R-:W-:Y:S01]  /*0c00*/  LEA R13, R199, R2, 0x8 ;  /* 0x00000002c70d7211 */ /* 0x000fe200078e40ff */
[----:B------:R-:W-:Y:S01]  /*0c10*/  IMAD.IADD R8, R5, 0x1, -R8 ;  /* 0x0000000105087824 */ /* 0x000fe200078e0a08 */
[C---:B------:R-:W-:Y:S01]  /*0c20*/  LOP3.LUT R9, R7.reuse, 0xfffffff8, RZ, 0xc0, !PT ;  /* 0xfffffff807097812 */ /* 0x040fe200078ec0ff */
[----:B------:R-:W-:Y:S02]  /*0c30*/  IMAD.SHL.U32 R11, R7, 0x40, RZ ;  /* 0x00000040070b7824 */ /* 0x000fe400078e00ff */
[----:B------:R-:W-:Y:S02]  /*0c40*/  IMAD R13, R8, 0x10, R13 ;  /* 0x00000010080d7824 */ /* 0x000fe400078e020d */
[----:B------:R-:W-:Y:S01]  /*0c50*/  IMAD.IADD R8, R2, 0x1, -R9 ;  /* 0x0000000102087824 */ /* 0x000fe200078e0a09 */
[----:B------:R-:W-:-:S03]  /*0c60*/  LOP3.LUT R12, R11, 0x7ffffe00, RZ, 0xc0, !PT ;  /* 0x7ffffe000b0c7812 */ /* 0x000fc600078ec0ff */
[----:B------:R-:W-:Y:S01]  /*0c70*/  IMAD.SHL.U32 R11, R8, 0x40, RZ ;  /* 0x00000040080b7824 */ /* 0x000fe200078e00ff */
[----:B------:R-:W-:Y:S02]  /*0c80*/  LOP3.LUT R10, R4, 0xffffff80, RZ, 0xc0, !PT ;  /* 0xffffff80040a7812 */ /* 0x000fe400078ec0ff */
[----:B------:R-:W-:Y:S02]  /*0c90*/  SHF.L.U32 R6, R6, 0x3, RZ ;  /* 0x0000000306067819 */ /* 0x000fe400000006ff */
[----:B------:R-:W-:Y:S01]  /*0ca0*/  LOP3.LUT R11, R11, 0x1c0, RZ, 0xc0, !PT ;  /* 0x000001c00b0b7812 */ /* 0x000fe200078ec0ff */
[----:B------:R-:W-:Y:S02]  /*0cb0*/  IMAD.IADD R10, R201, 0x1, -R10 ;  /* 0x00000001c90a7824 */ /* 0x000fe400078e0a0a */
[--C-:B------:R-:W-:Y:S01]  /*0cc0*/  IMAD.U32 R200, R13, 0x40, R6.reuse ;  /* 0x000000400dc87824 */ /* 0x100fe200078e0006 */
[----:B------:R-:W-:Y:S02]  /*0cd0*/  LOP3.LUT R6, R11, 0x8, R6, 0xf8, !PT ;  /* 0x000000080b067812 */ /* 0x000fe400078ef806 */
[----:B------:R-:W-:-:S02]  /*0ce0*/  SHF.R.U32.HI R11, RZ, 0x3, R11 ;  /* 0x00000003ff0b7819 */ /* 0x000fc4000001160b */
[----:B------:R-:W-:Y:S01]  /*0cf0*/  SHF.R.S32.HI R3, RZ, 0x1f, R10 ;  /* 0x0000001fff037819 */ /* 0x000fe2000001140a */
[----:B------:R-:W-:Y:S01]  /*0d00*/  IMAD R12, R5, 0x400, R12 ;  /* 0x00000400050c7824 */ /* 0x000fe200078e020c */
[----:B------:R-:W-:Y:S02]  /*0d10*/  LOP3.LUT R11, R6, R11, RZ, 0x3c, !PT ;  /* 0x0000000b060b7212 */ /* 0x000fe400078e3cff */
[----:B------:R-:W-:-:S03]  /*0d20*/  LEA.HI R7, R3, R10, RZ, 0x2 ;  /* 0x0000000a03077211 */ /* 0x000fc600078f10ff */
[----:B------:R-:W-:Y:S01]  /*0d30*/  IMAD.IADD R11, R12, 0x1, R11 ;  /* 0x000000010c0b7824 */ /* 0x000fe200078e020b */
[--C-:B------:R-:W-:Y:S02]  /*0d40*/  SHF.R.S32.HI R2, RZ, 0x2, R7.reuse ;  /* 0x00000002ff027819 */ /* 0x100fe40000011407 */
[----:B------:R-:W-:Y:S02]  /*0d50*/  SHF.R.S32.HI R9, RZ, 0x1f, R7 ;  /* 0x0000001fff097819 */ /* 0x000fe40000011407 */
[----:B------:R-:W-:Y:S02]  /*0d60*/  R2P PR, R8, 0x6 ;  /* 0x0000000608007804 */ /* 0x000fe40000000000 */
[----:B------:R-:W-:Y:S02]  /*0d70*/  LEA R23, R11, UR37, 0x1 ;  /* 0x000000250b177c11 */ /* 0x000fe4000f8e08ff */
[----:B------:R-:W-:Y:S02]  /*0d80*/  LEA.HI R9, R9, R2, RZ, 0x3 ;  /* 0x0000000209097211 */ /* 0x000fe400078f18ff */
[----:B------:R-:W-:-:S02]  /*0d90*/  LEA.HI R0, R0, R201, RZ, 0x3 ;  /* 0x000000c900007211 */ /* 0x000fc400078f18ff */
[----:B------:R-:W-:Y:S01]  /*0da0*/  LEA.HI R4, R4, R199, RZ, 0x1 ;  /* 0x000000c704047211 */ /* 0x000fe200078f08ff */
[----:B------:R-:W-:Y:S01]  /*0db0*/  IMAD.MOV.U32 R189, RZ, RZ, 0x20 ;  /* 0x00000020ffbd7424 */ /* 0x000fe200078e00ff */
[----:B------:R-:W-:Y:S01]  /*0dc0*/  LEA.HI R3, R3, R10, RZ, 0x5 ;  /* 0x0000000a03037211 */ /* 0x000fe200078f28ff */
[----:B------:R-:W-:Y:S01]  /*0dd0*/  VIADD R190, R23, 0x36400 ;  /* 0x0003640017be7836 */ /* 0x000fe20000000000 */
[----:B------:R-:W-:Y:S02]  /*0de0*/  LOP3.LUT R9, R9, 0xfffffff8, RZ, 0xc0, !PT ;  /* 0xfffffff809097812 */ /* 0x000fe400078ec0ff */
[----:B------:R-:W-:Y:S02]  /*0df0*/  LOP3.LUT R7, R7, 0x7ffffffc, RZ, 0xc0, !PT ;  /* 0x7ffffffc07077812 */ /* 0x000fe400078ec0ff */
[----:B------:R-:W-:Y:S02]  /*0e00*/  LOP3.LUT R6, R0, 0x1ffffff8, RZ, 0xc0, !PT ;  /* 0x1ffffff800067812 */ /* 0x000fe400078ec0ff */
[----:B------:R-:W-:Y:S01]  /*0e10*/  LOP3.LUT R4, R4, 0xfffffe, RZ, 0xc0, !PT ;  /* 0x00fffffe04047812 */ /* 0x000fe200078ec0ff */
[----:B------:R-:W-:Y:S01]  /*0e20*/  VIADD R188, R23, 0x36440 ;  /* 0x0003644017bc7836 */ /* 0x000fe20000000000 */
[----:B------:R-:W-:Y:S01]  /*0e30*/  SHF.R.S32.HI R3, RZ, 0x5, R3 ;  /* 0x00000005ff037819 */ /* 0x000fe20000011403 */
[----:B------:R-:W-:Y:S01]  /*0e40*/  IMAD.IADD R2, R2, 0x1, -R9 ;  /* 0x0000000102027824 */ /* 0x000fe200078e0a09 */
[----:B------:R-:W-:Y:S01]  /*0e50*/  SEL R189, R189, 0xffffffe0, !P1 ;  /* 0xffffffe0bdbd7807 */ /* 0x000fe20004800000 */
[----:B------:R-:W-:Y:S01]  /*0e60*/  IMAD.IADD R7, R10, 0x1, -R7 ;  /* 0x000000010a077824 */ /* 0x000fe200078e0a07 */
[----:B------:R-:W-:Y:S01]  /*0e70*/  @P2 IADD3 R188, R190, -0x40, RZ ;  /* 0xffffffc0bebc2810 */ /* 0x000fe20007ffe0ff */
[----:B------:R-:W-:-:S02]  /*0e80*/  IMAD.IADD R6, R201, 0x1, -R6 ;  /* 0x00000001c9067824 */ /* 0x000fc400078e0a06 */
[----:B------:R-:W-:Y:S01]  /*0e90*/  IMAD.IADD R4, R199, 0x1, -R4 ;  /* 0x00000001c7047824 */ /* 0x000fe200078e0a04 */
[----:B------:R-:W-:Y:S01]  /*0ea0*/  SHF.R.S32.HI R194, RZ, 0x3, R0 ;  /* 0x00000003ffc27819 */ /* 0x000fe20000011400 */
[----:B------:R-:W-:Y:S01]  /*0eb0*/  IMAD R19, R3, 0x10, R2 ;  /* 0x0000001003137824 */ /* 0x000fe200078e0202 */
[----:B------:R-:W-:Y:S01]  /*0ec0*/  MOV R2, RZ ;  /* 0x000000ff00027202 */ /* 0x000fe20000000f00 */
[----:B------:R-:W-:Y:S02]  /*0ed0*/  IMAD.IADD R190, R190, 0x1, R189 ;  /* 0x00000001bebe7824 */ /* 0x000fe400078e02bd */
[----:B------:R-:W-:Y:S02]  /*0ee0*/  IMAD.MOV.U32 R198, RZ, RZ, RZ ;  /* 0x000000ffffc67224 */ /* 0x000fe400078e00ff */
[----:B------:R-:W-:Y:S02]  /*0ef0*/  IMAD.SHL.U32 R191, R6, 0x8, RZ ;  /* 0x0000000806bf7824 */ /* 0x000fe400078e00ff */
[----:B------:R-:W-:-:S02]  /*0f00*/  IMAD.SHL.U32 R22, R4, 0x100, RZ ;  /* 0x0000010004167824 */ /* 0x000fc400078e00ff */
[----:B------:R-:W-:Y:S02]  /*0f10*/  IMAD.SHL.U32 R16, R7, 0x2, RZ ;  /* 0x0000000207107824 */ /* 0x000fe400078e00ff */
[----:B------:R-:W-:Y:S01]  /*0f20*/  IMAD.IADD R189, R189, 0x1, R188 ;  /* 0x00000001bdbd7824 */ /* 0x000fe200078e02bc */
[----:B------:R-:W-:Y:S01]  /*0f30*/  UMOV UR36, URZ ;  /* 0x0000003f00247c82 */ /* 0x000fe20008000000 */
[----:B--2---:R-:W-:-:S07]  /*0f40*/  LOP3.LUT R192, R14, 0x1, RZ, 0xfc, !PT ;  /* 0x000000010ec07812 */ /* 0x004fce00078efcff */
.L_x_5177:
[----:B-1---5:R-:W0:Y:S01]  /*0f50*/  LDC.64 R4, c[0x0][0xb20] ;  /* 0x0002c800ff047b82 */ /* 0x022e220000000a00 */
[----:B--2---:R-:W-:Y:S01]  /*0f60*/  IMAD.MOV.U32 R8, RZ, RZ, RZ ;  /* 0x000000ffff087224 */ /* 0x004fe200078e00ff */
[----:B------:R-:W-:-:S06]  /*0f70*/  ULDC.64 UR4, c[0x0][0x208] ;  /* 0x0000820000047ab9 */ /* 0x000fcc0000000a00 */
[----:B---34-:R-:W1:Y:S08]  /*0f80*/  LDC.64 R6, c[0x0][0xb10] ;  /* 0x0002c400ff067b82 */ /* 0x018e700000000a00 */
[----:B------:R-:W2:Y:S01]  /*0f90*/  LDC.64 R10, c[0x0][0x3f8] ;  /* 0x0000fe00ff0a7b82 */ /* 0x000ea20000000a00 */
        /* <DEDUP_REMOVED lines=31> */
[----:B--2---:R-:W-:-:S07]  /*1190*/  IADD3 R18, -R18, R3, RZ ;  /* 0x0000000312127210 */ /* 0x004fce0007ffe1ff */
.L_x_5075:
        /* <DEDUP_REMOVED lines=8> */
.L_x_5076:
        /* <DEDUP_REMOVED lines=10> */
.L_x_5077:
[----:B---3--:R-:W2:Y:S01]  /*12c0*/  LDL R6, [R1+0x4] ;  /* 0x0000040001067983 */ /* 0x008ea20000100800 */
[----:B0-----:R-:W0:Y:S01]  /*12d0*/  LDC R5, c[0x0][0xad8] ;  /* 0x0002b600ff057b82 */ /* 0x001e220000000800 */
[----:B-----5:R-:W-:Y:S01]  /*12e0*/  IMAD.IADD R17, R17, 0x1, -R8 ;  /* 0x0000000111117824 */ /* 0x020fe200078e0a08 */
[----:B------:R-:W-:-:S03]  /*12f0*/  LEA R4, R185, 0x40, 0x6 ;  /* 0x00000040b9047811 */ /* 0x000fc600078e30ff */
[C---:B------:R-:W-:Y:S01]  /*1300*/  VIADD R0, R17.reuse, 0x3f ;  /* 0x0000003f11007836 */ /* 0x040fe20000000000 */
[----:B------:R-:W-:-:S04]  /*1310*/  IADD3 R4, R17, R4, -R18 ;  /* 0x0000000411047210 */ /* 0x000fc80007ffe812 */
[----:B------:R-:W-:-:S04]  /*1320*/  SHF.R.S32.HI R3, RZ, 0x1f, R0 ;  /* 0x0000001fff037819 */ /* 0x000fc80000011400 */
[----:B------:R-:W-:-:S04]  /*1330*/  LEA.HI R3, R3, R0, RZ, 0x6 ;  /* 0x0000000003037211 */ /* 0x000fc800078f30ff */
[----:B------:R-:W-:Y:S01]  /*1340*/  SHF.R.S32.HI R168, RZ, 0x6, R3 ;  /* 0x00000006ffa87819 */ /* 0x000fe20000011403 */
[----:B0-----:R-:W-:Y:S01]  /*1350*/  IMAD.IADD R0, R4, 0x1, R5 ;  /* 0x0000000104007824 */ /* 0x001fe200078e0205 */
[----:B--2---:R-:W-:-:S13]  /*1360*/  ISETP.NE.AND P0, PT, R6, 0x1, PT ;  /* 0x000000010600780c */ /* 0x004fda0003f05270 */
[----:B------:R-:W-:Y:S05]  /*1370*/  @!P0 BRA `(.L_x_5078) ;  /* 0x0000001c00ac8947 */ /* 0x000fea0003800000 */
[----:B------:R-:W0:Y:S02]  /*1380*/  LDC R5, c[0x0][0xadc] ;  /* 0x0002b700ff057b82 */ /* 0x000e240000000800 */
[----:B0-----:R-:W-:-:S13]  /*1390*/  ISETP.GE.AND P1, PT, R5, 0x1, PT ;  /* 0x000000010500780c */ /* 0x001fda0003f26270 */
[----:B------:R-:W-:Y:S05]  /*13a0*/  @!P1 BRA `(.L_x_5079) ;  /* 0x0000000000409947 */ /* 0x000fea0003800000 */
[C---:B------:R-:W-:Y:S02]  /*13b0*/  ISETP.GT.AND P0, PT, R4.reuse, RZ, PT ;  /* 0x000000ff0400720c */ /* 0x040fe40003f04270 */
        /* <DEDUP_REMOVED lines=9> */
.L_x_5080:
[----:B------:R-:W-:-:S13]  /*1450*/  ISETP.NE.AND P0, PT, R5, 0x1, PT ;  /* 0x000000010500780c */ /* 0x000fda0003f05270 */
[----:B------:R-:W0:Y:S02]  /*1460*/  @P0 LDC.64 R6, c[0x0][0xae0] ;  /* 0x0002b800ff060b82 */ /* 0x000e240000000a00 */
[----:B0-----:R-:W-:-:S05]  /*1470*/  @P0 IMAD.HI.U32 R4, R3, R6, RZ ;  /* 0x0000000603040227 */ /* 0x001fca00078e00ff */
[----:B------:R-:W-:-:S07]  /*1480*/  @P0 SHF.R.U32.HI R3, RZ, R7, R4 ;  /* 0x00000007ff030219 */ /* 0x000fce0000011604 */
.L_x_5081:
[----:B------:R-:W-:-:S05]  /*1490*/  IMAD R3, R3, R5, R5 ;  /* 0x0000000503037224 */ /* 0x000fca00078e0205 */
[----:B------:R-:W-:-:S07]  /*14a0*/  VIMNMX R0, R0, R3, PT ;  /* 0x0000000300007248 */ /* 0x000fce0003fe0100 */
.L_x_5079:
[----:B------:R-:W-:Y:S01]  /*14b0*/  VIADD R0, R0, 0x3f ;  /* 0x0000003f00007836 */ /* 0x000fe20000000000 */
[----:B------:R-:W-:Y:S01]  /*14c0*/  ULDC UR4, c[0x0][0xad4] ;  /* 0x0002b50000047ab9 */ /* 0x000fe20000000800 */
[----:B------:R-:W-:-:S03]  /*14d0*/  IMAD R18, R185, 0x40, -R18 ;  /* 0x00000040b9127824 */ /* 0x000fc600078e0a12 */
[----:B------:R-:W-:Y:S01]  /*14e0*/  SHF.R.S32.HI R3, RZ, 0x1f, R0 ;  /* 0x0000001fff037819 */ /* 0x000fe20000011400 */
[----:B------:R-:W-:-:S03]  /*14f0*/  IMAD.IADD R18, R17, 0x1, R18 ;  /* 0x0000000111127824 */ /* 0x000fc600078e0212 */
[----:B------:R-:W-:Y:S01]  /*1500*/  LEA.HI R3, R3, R0, RZ, 0x6 ;  /* 0x0000000003037211 */ /* 0x000fe200078f30ff */
[----:B------:R-:W-:-:S03]  /*1510*/  VIADD R4, R18, -UR4 ;  /* 0x8000000412047c36 */ /* 0x000fc60008000000 */
[----:B------:R-:W-:-:S04]  /*1520*/  SHF.R.S32.HI R3, RZ, 0x6, R3 ;  /* 0x00000006ff037819 */ /* 0x000fc80000011403 */
        /* <DEDUP_REMOVED lines=11> */
.L_x_5083:
[----:B------:R-:W-:-:S13]  /*15e0*/  ISETP.NE.AND P0, PT, R5, 0x1, PT ;  /* 0x000000010500780c */ /* 0x000fda0003f05270 */
[----:B------:R-:W0:Y:S02]  /*15f0*/  @P0 LDC.64 R8, c[0x0][0xae0] ;  /* 0x0002b800ff080b82 */ /* 0x000e240000000a00 */
[----:B0-----:R-:W-:-:S05]  /*1600*/  @P0 IMAD.HI.U32 R0, R18, R8, RZ ;  /* 0x0000000812000227 */ /* 0x001fca00078e00ff */
[----:B------:R-:W-:-:S07]  /*1610*/  @P0 SHF.R.U32.HI R18, RZ, R9, R0 ;  /* 0x00000009ff120219 */ /* 0x000fce0000011600 */
.L_x_5084:
[----:B------:R-:W-:-:S05]  /*1620*/  IMAD R3, R18, R5, RZ ;  /* 0x0000000512037224 */ /* 0x000fca00078e02ff */
[----:B------:R-:W-:-:S07]  /*1630*/  VIMNMX R4, R4, R3, !PT ;  /* 0x0000000304047248 */ /* 0x000fce0007fe0100 */
.L_x_5082:
        /* <DEDUP_REMOVED lines=69> */
[----:B------:R-:W-:Y:S01]  /*1a90*/  CS2R R30, SRZ ;  /* 0x00000000001e7805 */ /* 0x000fe2000001ff00 */
[----:B------:R-:W-:Y:S01]  /*1aa0*/  IMAD.MOV.U32 R20, RZ, RZ, RZ ;  /* 0x000000ffff147224 */ /* 0x000fe200078e00ff */
[----:B------:R-:W-:Y:S01]  /*1ab0*/  CS2R R170, SRZ ;  /* 0x0000000000aa7805 */ /* 0x000fe2000001ff00 */
[----:B------:R-:W-:Y:S02]  /*1ac0*/  IMAD.MOV.U32 R5, RZ, RZ, RZ ;  /* 0x000000ffff057224 */ /* 0x000fe400078e00ff */
[----:B------:R-:W-:Y:S01]  /*1ad0*/  IMAD.MOV.U32 R169, RZ, RZ, RZ ;  /* 0x000000ffffa97224 */ /* 0x000fe200078e00ff */
[----:B------:R-:W-:Y:S06]  /*1ae0*/  @!P1 BRA `(.L_x_5085) ;  /* 0x00000100001c9947 */ /* 0x000fec0003800000 */
[----:B------:R-:W0:Y:S01]  /*1af0*/  SHFL.IDX PT, R0, R199, RZ, 0x1f ;  /* 0x00001fffc7007589 */ /* 0x000e2200000e0000 */
[----:B------:R-:W-:Y:S01]  /*1b00*/  UMOV UR7, 0x40000040 ;  /* 0x4000004000077882 */ /* 0x000fe20000000000 */
[----:B------:R-:W-:Y:S01]  /*1b10*/  UMOV UR9, 0x40000040 ;  /* 0x4000004000097882 */ /* 0x000fe20000000000 */
[----:B------:R-:W-:Y:S01]  /*1b20*/  UMOV UR11, 0x40000040 ;  /* 0x40000040000b7882 */ /* 0x000fe20000000000 */
[----:B------:R-:W-:Y:S01]  /*1b30*/  BAR.SYNC.DEFER_BLOCKING 0xe, 0x100 ;  /* 0x0384000000007b1d */ /* 0x000fe20000010000 */
[----:B------:R-:W-:-:S04]  /*1b40*/  IADD3 R3, R6, -0x2, RZ ;  /* 0xfffffffe06037810 */ /* 0x000fc80007ffe0ff */
[----:B------:R-:W-:Y:S01]  /*1b50*/  ISETP.GE.AND P0, PT, R3, R4, PT ;  /* 0x000000040300720c */ /* 0x000fe20003f06270 */
        /* <DEDUP_REMOVED lines=50> */
.L_x_5087:
[----:B------:R-:W-:Y:S01]  /*1e80*/  BAR.SYNC.DEFER_BLOCKING 0xe, 0x100 ;  /* 0x0384000000007b1d */ /* 0x000fe20000010000 */
[----:B01----:R-:W-:Y:S01]  /*1e90*/  IMAD.U32 R0, RZ, RZ, UR36 ;  /* 0x00000024ff007e24 */ /* 0x003fe2000f8e00ff */
[----:B------:R-:W-:Y:S01]  /*1ea0*/  UIADD3 UR36, UR36, 0x1, URZ ;  /* 0x0000000124247890 */ /* 0x000fe2000fffe03f */
[C---:B------:R-:W-:Y:S02]  /*1eb0*/  ISETP.GT.AND P0, PT, R3.reuse, R4, PT ;  /* 0x000000040300720c */ /* 0x040fe40003f04270 */
[----:B------:R-:W-:Y:S01]  /*1ec0*/  IMAD R0, R0, 0x40, R19 ;  /* 0x0000004000007824 */ /* 0x000fe200078e0213 */
[----:B------:R-:W-:Y:S01]  /*1ed0*/  UISETP.NE.AND UP0, UPT, UR36, 0x2, UPT ;  /* 0x000000022400788c */ /* 0x000fe2000bf05270 */
[----:B------:R-:W-:Y:S01]  /*1ee0*/  IADD3 R3, R3, -0x1, RZ ;  /* 0xffffffff03037810 */ /* 0x000fe20007ffe0ff */
[----:B------:R-:W-:Y:S01]  /*1ef0*/  UMOV UR7, 0x40000040 ;  /* 0x4000004000077882 */ /* 0x000fe20000000000 */
[----:B------:R-:W-:Y:S01]  /*1f00*/  UMOV UR11, 0x40000040 ;  /* 0x40000040000b7882 */ /* 0x000fe20000000000 */
[----:B------:R-:W-:Y:S01]  /*1f10*/  LEA R0, R0, UR37, 0x2 ;  /* 0x0000002500007c11 */ /* 0x000fe2000f8e10ff */
[----:B------:R-:W-:Y:S01]  /*1f20*/  USEL UR36, UR36, URZ, UP0 ;  /* 0x0000003f24247287 */ /* 0x000fe20008000000 */
[----:B------:R-:W-:Y:S01]  /*1f30*/  UMOV UR15, 0x40000040 ;  /* 0x40000040000f7882 */ /* 0x000fe20000000000 */
[----:B------:R-:W-:-:S02]  /*1f40*/  UMOV UR19, 0x40000040 ;  /* 0x4000004000137882 */ /* 0x000fc40000000000 */
[----:B------:R-:W-:-:S04]  /*1f50*/  ULEA UR6, UR36, UR20, 0xc ;  /* 0x0000001424067291 */ /* 0x000fc8000f8e603f */
        /* <DEDUP_REMOVED lines=157> */
.L_x_5086:
[----:B------:R-:W-:Y:S01]  /*2930*/  BAR.SYNC.DEFER_BLOCKING 0xe, 0x100 ;  /* 0x0384000000007b1d */ /* 0x000fe20000010000 */
[----:B01----:R-:W-:Y:S01]  /*2940*/  IMAD.U32 R0, RZ, RZ, UR36 ;  /* 0x00000024ff007e24 */ /* 0x003fe2000f8e00ff */
        /* <DEDUP_REMOVED lines=142> */
.L_x_5078:
[----:B------:R-:W0:Y:S02]  /*3230*/  LDC R6, c[0x0][0xadc] ;  /* 0x0002b700ff067b82 */ /* 0x000e240000000800 */
[----:B0-----:R-:W-:-:S13]  /*3240*/  ISETP.GE.AND P0, PT, R6, 0x1, PT ;  /* 0x000000010600780c */ /* 0x001fda0003f06270 */
[----:B------:R-:W-:Y:S05]  /*3250*/  @!P0 BRA `(.L_x_5088) ;  /* 0x0000000000408947 */ /* 0x000fea0003800000 */
[C---:B------:R-:W-:Y:S01]  /*3260*/  ISETP.GT.AND P1, PT, R4.reuse, RZ, PT ;  /* 0x000000ff0400720c */ /* 0x040fe20003f24270 */
[----:B------:R-:W-:-:S12]  /*3270*/  VIADD R3, R4, 0xffffffff ;  /* 0xffffffff04037836 */ /* 0x000fd80000000000 */
        /* <DEDUP_REMOVED lines=8> */
.L_x_5089:
[----:B------:R-:W-:-:S13]  /*3300*/  ISETP.NE.AND P1, PT, R6, 0x1, PT ;  /* 0x000000010600780c */ /* 0x000fda0003f25270 */
[----:B------:R-:W0:Y:S02]  /*3310*/  @P1 LDC.64 R4, c[0x0][0xae0] ;  /* 0x0002b800ff041b82 */ /* 0x000e240000000a00 */
[----:B0-----:R-:W-:-:S05]  /*3320*/  @P1 IMAD.HI.U32 R4, R3, R4, RZ ;  /* 0x0000000403041227 */ /* 0x001fca00078e00ff */
[----:B------:R-:W-:-:S07]  /*3330*/  @P1 SHF.R.U32.HI R3, RZ, R5, R4 ;  /* 0x00000005ff031219 */ /* 0x000fce0000011604 */
.L_x_5090:
[----:B------:R-:W-:-:S05]  /*3340*/  IMAD R3, R3, R6, R6 ;  /* 0x0000000603037224 */ /* 0x000fca00078e0206 */
[----:B------:R-:W-:-:S07]  /*3350*/  VIMNMX R0, R0, R3, PT ;  /* 0x0000000300007248 */ /* 0x000fce0003fe0100 */
.L_x_5088:
[----:B------:R-:W-:Y:S01]  /*3360*/  VIADD R0, R0, 0x3f ;  /* 0x0000003f00007836 */ /* 0x000fe20000000000 */
[----:B------:R-:W-:Y:S01]  /*3370*/  ULDC UR4, c[0x0][0xad4] ;  /* 0x0002b50000047ab9 */ /* 0x000fe20000000800 */
[----:B------:R-:W-:-:S03]  /*3380*/  IMAD R4, R185, 0x40, -R18 ;  /* 0x00000040b9047824 */ /* 0x000fc600078e0a12 */
[----:B------:R-:W-:-:S04]  /*3390*/  SHF.R.S32.HI R3, RZ, 0x1f, R0 ;  /* 0x0000001fff037819 */ /* 0x000fc80000011400 */
[----:B------:R-:W-:Y:S01]  /*33a0*/  LEA.HI R3, R3, R0, RZ, 0x6 ;  /* 0x0000000003037211 */ /* 0x000fe200078f30ff */
[----:B------:R-:W-:-:S03]  /*33b0*/  IMAD.IADD R0, R17, 0x1, R4 ;  /* 0x0000000111007824 */ /* 0x000fc600078e0204 */
[----:B------:R-:W-:Y:S01]  /*33c0*/  SHF.R.S32.HI R3, RZ, 0x6, R3 ;  /* 0x00000006ff037819 */ /* 0x000fe20000011403 */
[----:B------:R-:W-:-:S03]  /*33d0*/  VIADD R4, R0, -UR4 ;  /* 0x8000000400047c36 */ /* 0x000fc60008000000 */
[----:B------:R-:W-:Y:S01]  /*33e0*/  VIMNMX R168, R168, R3, PT ;  /* 0x00000003a8a87248 */ /* 0x000fe20003fe0100 */
[----:B------:R-:W-:Y:S06]  /*33f0*/  @!P0 BRA `(.L_x_5091) ;  /* 0x0000000000408947 */ /* 0x000fec0003800000 */
[----:B------:R-:W-:-:S05]  /*3400*/  IMAD.MOV.U32 R3, RZ, RZ, R0 ;  /* 0x000000ffff037224 */ /* 0x000fca00078e0000 */
        /* <DEDUP_REMOVED lines=9> */
.L_x_5092:
[----:B------:R-:W-:-:S13]  /*34a0*/  ISETP.NE.AND P0, PT, R6, 0x1, PT ;  /* 0x000000010600780c */ /* 0x000fda0003f05270 */
[----:B------:R-:W0:Y:S02]  /*34b0*/  @P0 LDC.64 R8, c[0x0][0xae0] ;  /* 0x0002b800ff080b82 */ /* 0x000e240000000a00 */
[----:B0-----:R-:W-:-:S05]  /*34c0*/  @P0 IMAD.HI.U32 R0, R3, R8, RZ ;  /* 0x0000000803000227 */ /* 0x001fca00078e00ff */
[----:B------:R-:W-:-:S07]  /*34d0*/  @P0 SHF.R.U32.HI R3, RZ, R9, R0 ;  /* 0x00000009ff030219 */ /* 0x000fce0000011600 */
.L_x_5093:
[----:B------:R-:W-:-:S05]  /*34e0*/  IMAD R3, R3, R6, RZ ;  /* 0x0000000603037224 */ /* 0x000fca00078e02ff */
[----:B------:R-:W-:-:S07]  /*34f0*/  VIMNMX R4, R4, R3, !PT ;  /* 0x0000000304047248 */ /* 0x000fce0007fe0100 */
.L_x_5091:
        /* <DEDUP_REMOVED lines=105> */
.L_x_5094:
[----:B------:R-:W-:Y:S02]  /*3b90*/  LEA.HI R0, R198, R198, RZ, 0x1 ;  /* 0x000000c6c6007211 */ /* 0x000fe400078f08ff */
[----:B------:R-:W-:Y:S02]  /*3ba0*/  ISETP.NE.AND P0, PT, R192, 0x3, PT ;  /* 0x00000003c000780c */ /* 0x000fe40003f05270 */
[----:B------:R-:W-:-:S05]  /*3bb0*/  LOP3.LUT R3, R0, 0xfffffffe, RZ, 0xc0, !PT ;  /* 0xfffffffe00037812 */ /* 0x000fca00078ec0ff */
[----:B------:R-:W-:-:S05]  /*3bc0*/  IMAD.IADD R3, R198, 0x1, -R3 ;  /* 0x00000001c6037824 */ /* 0x000fca00078e0a03 */
[----:B------:R-:W-:-:S04]  /*3bd0*/  SHF.L.U32 R3, R3, 0x1f, RZ ;  /* 0x0000001f03037819 */ /* 0x000fc800000006ff */
[----:B------:R-:W0:Y:S02]  /*3be0*/  SYNCS.PHASECHK.TRANS64.TRYWAIT P1, [UR37+0x38800], R3 ;  /* 0x03880003ff0075a7 */ /* 0x000e240008020165 */
[----:B0-----:R-:W-:Y:S05]  /*3bf0*/  @!P1 BRA `(.L_x_5095) ;  /* 0x0000016000309947 */ /* 0x001fea0003800000 */
.L_x_5271:
[----:B------:R-:W-:Y:S05]  /*3c00*/  @!P0 BRA `(.L_x_5096) ;  /* 0x0000000000048947 */ /* 0x000fea0003800000 */
[----:B------:R-:W-:Y:S01]  /*3c10*/  BPT.TRAP 0x1 ;  /* 0x000000040000795c */ /* 0x000fe20000300000 */
.L_x_5096:
[----:B------:R-:W-:Y:S01]  /*3c20*/  IMAD.U32 R4, RZ, RZ, UR36 ;  /* 0x00000024ff047e24 */ /* 0x000fe2000f8e00ff */
[----:B------:R-:W-:-:S04]  /*3c30*/  SHF.L.U32 R5, R2, 0x1f, RZ ;  /* 0x0000001f02057819 */ /* 0x000fc800000006ff */
[----:B------:R-:W-:-:S04]  /*3c40*/  LEA R4, R4, UR37, 0x3 ;  /* 0x0000002504047c11 */ /* 0x000fc8000f8e18ff */
[----:B------:R1:W2:Y:S01]  /*3c50*/  SYNCS.PHASECHK.TRANS64.TRYWAIT P1, [R4+URZ+0x38830], R5 ;  /* 0x03883005040075a7 */ /* 0x0002a2000802017f */
[----:B------:R-:W-:Y:S05]  /*3c60*/  @!P0 BRA `(.L_x_5097) ;  /* 0x0000000000048947 */ /* 0x000fea0003800000 */
[----:B------:R-:W-:Y:S01]  /*3c70*/  BPT.TRAP 0x1 ;  /* 0x000000040000795c */ /* 0x000fe20000300000 */
.L_x_5097:
[----:B--2---:R-:W-:Y:S05]  /*3c80*/  @P1 BRA `(.L_x_5098) ;  /* 0x0000000000081947 */ /* 0x004fea0003800000 */
[----:B------:R-:W2:Y:S02]  /*3c90*/  SYNCS.PHASECHK.TRANS64.TRYWAIT P1, [R4+URZ+0x38830], R5 ;  /* 0x03883005040075a7 */ /* 0x000ea4000802017f */
[----:B--2---:R-:W-:Y:S05]  /*3ca0*/  @!P1 BRA `(.L_x_5099) ;  /* 0x00000160001c9947 */ /* 0x004fea0003800000 */
.L_x_5098:
[----:B------:R-:W-:-:S04]  /*3cb0*/  UIADD3 UR4, UR37, 0x22400, URZ ;  /* 0x0002240025047890 */ /* 0x000fc8000fffe03f */
[----:B------:R-:W-:-:S04]  /*3cc0*/  USHF.R.U32.HI UR4, URZ, 0x4, UR4 ;  /* 0x000000043f047899 */ /* 0x000fc80008011604 */
[----:B------:R-:W-:-:S06]  /*3cd0*/  ULOP3.LUT UR4, UR4, 0x3fff, URZ, 0xc0, !UPT ;  /* 0x00003fff04047892 */ /* 0x000fcc000f8ec03f */
[----:B0-----:R-:W-:Y:S01]  /*3ce0*/  IMAD.U32 R0, RZ, RZ, UR4 ;  /* 0x00000004ff007e24 */ /* 0x001fe2000f8e00ff */
        /* <DEDUP_REMOVED lines=34> */
[----:B------:R-:W0:Y:S02]  /*3f10*/  SYNCS.PHASECHK.TRANS64.TRYWAIT P1, [UR37+0x38810], R3 ;  /* 0x03881003ff0075a7 */ /* 0x000e240008020165 */
[----:B0-----:R-:W-:Y:S05]  /*3f20*/  @!P1 BRA `(.L_x_5100) ;  /* 0x0000015c00909947 */ /* 0x001fea0003800000 */
.L_x_5272:
[----:B------:R-:W-:Y:S05]  /*3f30*/  @!P0 BRA `(.L_x_5101) ;  /* 0x0000000000048947 */ /* 0x000fea0003800000 */
[----:B------:R-:W-:Y:S01]  /*3f40*/  BPT.TRAP 0x1 ;  /* 0x000000040000795c */ /* 0x000fe20000300000 */
.L_x_5101:
[----:B------:R3:W4:Y:S01]  /*3f50*/  SYNCS.PHASECHK.TRANS64.TRYWAIT P1, [R4+URZ+0x38850], R5 ;  /* 0x03885005040075a7 */ /* 0x000722000802017f */
[----:B------:R-:W-:Y:S05]  /*3f60*/  @!P0 BRA `(.L_x_5102) ;  /* 0x0000000000048947 */ /* 0x000fea0003800000 */
[----:B------:R-:W-:Y:S01]  /*3f70*/  BPT.TRAP 0x1 ;  /* 0x000000040000795c */ /* 0x000fe20000300000 */
.L_x_5102:
[----:B----4-:R-:W-:Y:S05]  /*3f80*/  @P1 BRA `(.L_x_5103) ;  /* 0x0000000000081947 */ /* 0x010fea0003800000 */
[----:B------:R-:W4:Y:S02]  /*3f90*/  SYNCS.PHASECHK.TRANS64.TRYWAIT P1, [R4+URZ+0x38850], R5 ;  /* 0x03885005040075a7 */ /* 0x000f24000802017f */
[----:B----4-:R-:W-:Y:S05]  /*3fa0*/  @!P1 BRA `(.L_x_5104) ;  /* 0x0000015c00889947 */ /* 0x010fea0003800000 */
.L_x_5103:
[----:B------:R-:W-:Y:S01]  /*3fb0*/  UIADD3 UR4, UR37, 0x400, URZ ;  /* 0x0000040025047890 */ /* 0x000fe2000fffe03f */
[----:B------:R-:W-:Y:S01]  /*3fc0*/  WARPGROUP.ARRIVE ;  /* 0x00000000000079c5 */ /* 0x000fe20000000000 */
[----:B------:R-:W-:-:S05]  /*3fd0*/  UIADD3 UR5, UR37, 0x26400, URZ ;  /* 0x0002640025057890 */ /* 0x000fca000fffe03f */
[----:B0-----:R-:W0:Y:S01]  /*3fe0*/  S2R R3, SR_TID.X ;  /* 0x0000000000037919 */ /* 0x001e220000002100 */
[----:B------:R-:W-:Y:S01]  /*3ff0*/  USHF.R.U32.HI UR4, URZ, 0x4, UR4 ;  /* 0x000000043f047899 */ /* 0x000fe20008011604 */
[----:B------:R-:W-:Y:S01]  /*4000*/  LEA R10, R168, 0xffffffc0, 0x6 ;  /* 0xffffffc0a80a7811 */ /* 0x000fe200078e30ff */
[----:B------:R-:W-:Y:S01]  /*4010*/  USHF.R.U32.HI UR5, URZ, 0x4, UR5 ;  /* 0x000000043f057899 */ /* 0x000fe20008011605 */
[----:B------:R-:W1:Y:S01]  /*4020*/  S2R R6, SR_TID.X ;  /* 0x0000000000067919 */ /* 0x000e620000002100 */
[----:B------:R-:W-:Y:S01]  /*4030*/  ULOP3.LUT UR4, UR4, 0x3fff, URZ, 0xc0, !UPT ;  /* 0x00003fff04047892 */ /* 0x000fe2000f8ec03f */
[----:B------:R-:W-:Y:S01]  /*4040*/  IADD3 R12, -R16, R17, -R10 ;  /* 0x00000011100c7210 */ /* 0x000fe20007ffe90a */
[----:B------:R-:W-:Y:S02]  /*4050*/  ULOP3.LUT UR5, UR5, 0x3fff, URZ, 0xc0, !UPT ;  /* 0x00003fff05057892 */ /* 0x000fe4000f8ec03f */
[----:B------:R-:W-:Y:S02]  /*4060*/  ULOP3.LUT UR4, UR4, 0x10000, URZ, 0xfc, !UPT ;  /* 0x0001000004047892 */ /* 0x000fe4000f8efc3f */
[----:B------:R-:W-:-:S02]  /*4070*/  ULOP3.LUT UR5, UR5, 0x10000, URZ, 0xfc, !UPT ;  /* 0x0001000005057892 */ /* 0x000fc4000f8efc3f */
[----:B------:R-:W-:Y:S01]  /*4080*/  ULEA UR6, UR36, UR4, 0xc ;  /* 0x0000000424067291 */ /* 0x000fe2000f8e603f */
[----:B------:R-:W-:Y:S01]  /*4090*/  UMOV UR25, 0x40000040 ;  /* 0x4000004000197882 */ /* 0x000fe20000000000 */
[----:B------:R-:W-:Y:S01]  /*40a0*/  UMOV UR27, 0x40000040 ;  /* 0x40000040001b7882 */ /* 0x000fe20000000000 */
[----:B------:R-:W-:Y:S02]  /*40b0*/  UIADD3 UR8, UR5, 0x2, URZ ;  /* 0x0000000205087890 */ /* 0x000fe4000fffe03f */
[----:B------:R-:W-:Y:S02]  /*40c0*/  UMOV UR24, UR5 ;  /* 0x0000000500187c82 */ /* 0x000fe40008000000 */
[----:B------:R-:W-:Y:S01]  /*40d0*/  UMOV UR26, UR6 ;  /* 0x00000006001a7c82 */ /* 0x000fe20008000000 */
[----:B------:R-:W-:Y:S01]  /*40e0*/  UIADD3 UR10, UR6, 0x2, URZ ;  /* 0x00000002060a7890 */ /* 0x000fe2000fffe03f */
[----:B------:R-:W-:Y:S01]  /*40f0*/  HGMMA.64x64x16.F32 R24, gdesc[UR24], R24, gsb0 ;  /* 0x00e00000181879f0 */ /* 0x000fe20008000818 */
[----:B------:R-:W-:Y:S01]  /*4100*/  UMOV UR9, 0x40000040 ;  /* 0x4000004000097882 */ /* 0x000fe20000000000 */
[----:B------:R-:W-:Y:S01]  /*4110*/  UMOV UR11, 0x40000040 ;  /* 0x40000040000b7882 */ /* 0x000fe20000000000 */
[----:B------:R-:W-:-:S02]  /*4120*/  UIADD3 UR14, UR5, 0x800, URZ ;  /* 0x00000800050e7890 */ /* 0x000fc4000fffe03f */
[----:B------:R-:W-:Y:S01]  /*4130*/  UIADD3 UR15, UR6, 0x800, URZ ;  /* 0x00000800060f7890 */ /* 0x000fe2000fffe03f */
[----:B------:R-:W-:Y:S01]  /*4140*/  UMOV UR29, 0x40000040 ;  /* 0x40000040001d7882 */ /* 0x000fe20000000000 */
[----:B------:R-:W-:Y:S01]  /*4150*/  UMOV UR31, 0x40000040 ;  /* 0x40000040001f7882 */ /* 0x000fe20000000000 */
[----:B0-----:R-:W-:Y:S02]  /*4160*/  SHF.R.U32.HI R3, RZ, 0x7, R3 ;  /* 0x00000007ff037819 */ /* 0x001fe40000011603 */
[----:B-1234-:R-:W-:-:S04]  /*4170*/  LOP3.LUT R5, R6, 0x7f, RZ, 0xc0, !PT ;  /* 0x0000007f06057812 */ /* 0x01efc800078ec0ff */
[----:B------:R-:W0:Y:S01]  /*4180*/  SHFL.IDX PT, R3, R3, RZ, 0x1f ;  /* 0x00001fff03037589 */ /* 0x000e2200000e0000 */
[----:B------:R-:W-:Y:S01]  /*4190*/  ISETP.NE.AND P1, PT, R5, RZ, PT ;  /* 0x000000ff0500720c */ /* 0x000fe20003f25270 */
[----:B------:R-:W-:-:S04]  /*41a0*/  IMAD.MOV.U32 R5, RZ, RZ, -0x40 ;  /* 0xffffffc0ff057424 */ /* 0x000fc800078e00ff */
[----:B------:R-:W-:-:S05]  /*41b0*/  IMAD R5, R168, R5, 0x41 ;  /* 0x00000041a8057424 */ /* 0x000fca00078e0205 */
[----:B------:R-:W-:Y:S02]  /*41c0*/  IADD3 R11, R5, -0x1, RZ ;  /* 0xffffffff050b7810 */ /* 0x000fe40007ffe0ff */
[----:B0-----:R-:W-:Y:S02]  /*41d0*/  R2UR UR7, R3 ;  /* 0x00000000030772ca */ /* 0x001fe400000e0000 */
[----:B------:R-:W-:-:S04]  /*41e0*/  @!P1 IADD3 R3, R4, 0x38840, RZ ;  /* 0x0003884004039810 */ /* 0x000fc80007ffe0ff */
[----:B------:R-:W-:-:S07]  /*41f0*/  @!P1 PRMT R3, RZ, 0x654, R3 ;  /* 0x00000654ff039816 */ /* 0x000fce0000000003 */
        /* <DEDUP_REMOVED lines=128> */
[----:B------:R-:W-:Y:S02]  /*4a00*/  ULDC.64 UR14, c[0x0][0xad0] ;  /* 0x0002b400000e7ab9 */ /* 0x000fe40000000a00 */
[----:B------:R-:W-:Y:S01]  /*4a10*/  ULOP3.LUT UR15, URZ, UR15, URZ, 0x33, !UPT ;  /* 0x0000000f3f0f7292 */ /* 0x000fe2000f8e333f */
        /* <DEDUP_REMOVED lines=114> */
[----:B------:R-:W-:-:S05]  /*5140*/  UIADD3 UR6, UR7, UR8, UR6 ;  /* 0x0000000807067290 */ /* 0x000fca000fffe006 */
[----:B------:R-:W-:Y:S02]  /*5150*/  UMOV UR8, UR10 ;  /* 0x0000000a00087c82 */ /* 0x000fe40008000000 */
[----:B------:R-:W-:Y:S01]  /*5160*/  UMOV UR10, UR6 ;  /* 0x00000006000a7c82 */ /* 0x000fe20008000000 */
[----:B------:R-:W-:Y:S02]  /*5170*/  ULDC.64 UR6, c[0x0][0xad8] ;  /* 0x0002b60000067ab9 */ /* 0x000fe40000000a00 */
[----:B------:R-:W-:-:S06]  /*5180*/  UISETP.GE.AND UP0, UPT, UR7, 0x1, UPT ;  /* 0x000000010700788c */ /* 0x000fcc000bf06270 */
[----:B------:R-:W-:Y:S01]  /*5190*/  PLOP3.LUT P2, PT, PT, PT, UP0, 0x40, 0x0 ;  /* 0x000000000000781c */ /* 0x000fe20003f4e808 */
        /* <DEDUP_REMOVED lines=37> */
[----:B------:R-:W1:Y:S01]  /*53f0*/  MUFU.TANH R24, R24 ;  /* 0x0000001800187308 */ /* 0x000e620000002400 */
[----:B0-----:R-:W-:-:S07]  /*5400*/  IADD3 R3, -R18, R5, R17 ;  /* 0x0000000512037210 */ /* 0x001fce0007ffe111 */
[----:B------:R-:W0:Y:S01]  /*5410*/  MUFU.TANH R25, R25 ;  /* 0x0000001900197308 */ /* 0x000e220000002400 */
[----:B------:R-:W-:Y:S02]  /*5420*/  IMAD.IADD R6, R3, 0x1, -R16 ;  /* 0x0000000103067824 */ /* 0x000fe400078e0a10 */
[----:B------:R-:W-:-:S05]  /*5430*/  IMAD R3, R185, 0x40, R19 ;  /* 0x00000040b9037824 */ /* 0x000fca00078e0213 */
[----:B------:R2:W3:Y:S01]  /*5440*/  MUFU.TANH R8, R26 ;  /* 0x0000001a00087308 */ /* 0x0004e20000002400 */
[C---:B------:R-:W-:Y:S02]  /*5450*/  VIADD R9, R6.reuse, UR6 ;  /* 0x0000000606097c36 */ /* 0x040fe40008000000 */
[----:B------:R-:W-:-:S03]  /*5460*/  VIADD R14, R6, UR15 ;  /* 0x0000000f060e7c36 */ /* 0x000fc60008000000 */
[----:B------:R-:W-:Y:S01]  /*5470*/  VIADDMNMX R5, R3, R9, R12, PT ;  /* 0x0000000903057246 */ /* 0x000fe2000380010c */
[----:B------:R-:W-:Y:S01]  /*5480*/  IMAD.IADD R6, R14, 0x1, R3 ;  /* 0x000000010e067824 */ /* 0x000fe200078e0203 */
        /* <DEDUP_REMOVED lines=29> */
[----:B-1234-:R-:W-:Y:S05]  /*5660*/  @P2 BRA `(.L_x_5105) ;  /* 0x0000000000582947 */ /* 0x01efea0003800000 */
        /* <DEDUP_REMOVED lines=12> */
.L_x_5107:
[----:B------:R-:W-:-:S06]  /*5730*/  UISETP.NE.AND UP1, UPT, UR7, 0x1, UPT ;  /* 0x000000010700788c */ /* 0x000fcc000bf25270 */
[----:B------:R-:W-:-:S05]  /*5740*/  PLOP3.LUT P2, PT, PT, PT, UP1, 0x80, 0x0 ;  /* 0x000000000000781c */ /* 0x000fca0003f4f018 */
[----:B------:R-:W-:-:S08]  /*5750*/  @UP1 ULDC.64 UR8, c[0x0][0xae0] ;  /* 0x0002b80000081ab9 */ /* 0x000fd00000000a00 */
[----:B------:R-:W-:-:S05]  /*5760*/  @P2 IMAD.HI.U32 R13, R7, UR8, RZ ;  /* 0x00000008070d2c27 */ /* 0x000fca000f8e00ff */
[----:B------:R-:W-:-:S07]  /*5770*/  @P2 SHF.R.U32.HI R7, RZ, UR9, R13 ;  /* 0x00000009ff072c19 */ /* 0x000fce000801160d */
.L_x_5108:
[----:B------:R-:W-:Y:S05]  /*5780*/  BSYNC B0 ;  /* 0x0000000000007941 */ /* 0x000fea0003800000 */
.L_x_5106:
[----:B------:R-:W-:-:S04]  /*5790*/  IMAD R7, R7, UR7, -R10 ;  /* 0x0000000707077c24 */ /* 0x000fc8000f8e0a0a */
[----:B------:R-:W-:-:S05]  /*57a0*/  IMAD.IADD R7, R7, 0x1, -R16 ;  /* 0x0000000107077824 */ /* 0x000fca00078e0a10 */
[----:B------:R-:W-:Y:S02]  /*57b0*/  VIMNMX R6, R6, R7, !PT ;  /* 0x0000000706067248 */ /* 0x000fe40007fe0100 */
[----:B------:R-:W-:-:S07]  /*57c0*/  VIADDMNMX R5, R7, UR7, R5, PT ;  /* 0x0000000707057c46 */ /* 0x000fce000b800105 */
.L_x_5105:
[C---:B------:R-:W-:Y:S02]  /*57d0*/  ISETP.GE.AND P2, PT, R11.reuse, 0x2, PT ;  /* 0x000000020b00780c */ /* 0x040fe40003f46270 */
[C---:B------:R-:W-:Y:S02]  /*57e0*/  ISETP.GE.AND P6, PT, R11.reuse, 0xa, PT ;  /* 0x0000000a0b00780c */ /* 0x040fe40003fc6270 */
[----:B------:R-:W-:Y:S02]  /*57f0*/  ISETP.GT.AND P4, PT, R6, 0x1, !P2 ;  /* 0x000000010600780c */ /* 0x000fe40005784270 */
[----:B------:R-:W-:Y:S02]  /*5800*/  ISETP.GE.AND P3, PT, R11, 0x9, PT ;  /* 0x000000090b00780c */ /* 0x000fe40003f66270 */
[----:B------:R-:W-:Y:S02]  /*5810*/  ISETP.LT.OR P4, PT, R5, 0x2, P4 ;  /* 0x000000020500780c */ /* 0x000fe40002781670 */
[----:B------:R-:W-:-:S02]  /*5820*/  P2R R26, PR, RZ, 0x40 ;  /* 0x00000040ff1a7803 */ /* 0x000fc40000000000 */
[----:B0-----:R-:W-:Y:S02]  /*5830*/  FSEL R15, R25, -INF , !P4 ;  /* 0xff800000190f7808 */ /* 0x001fe40006000000 */
[C---:B------:R-:W-:Y:S02]  /*5840*/  ISETP.GT.AND P4, PT, R6.reuse, 0x9, !P6 ;  /* 0x000000090600780c */ /* 0x040fe40007784270 */
[----:B------:R-:W-:Y:S02]  /*5850*/  ISETP.GT.AND P5, PT, R6, 0x8, !P3 ;  /* 0x000000080600780c */ /* 0x000fe40005fa4270 */
[----:B------:R-:W-:Y:S02]  /*5860*/  ISETP.LT.OR P4, PT, R5, 0xa, P4 ;  /* 0x0000000a0500780c */ /* 0x000fe40002781670 */
[----:B------:R-:W-:Y:S02]  /*5870*/  ISETP.GE.AND P6, PT, R11, 0x11, PT ;  /* 0x000000110b00780c */ /* 0x000fe40003fc6270 */
[----:B------:R-:W-:-:S02]  /*5880*/  FSEL R57, R29, -INF , !P4 ;  /* 0xff8000001d397808 */ /* 0x000fc40006000000 */
[C---:B------:R-:W-:Y:S02]  /*5890*/  ISETP.LT.OR P5, PT, R5.reuse, 0x9, P5 ;  /* 0x000000090500780c */ /* 0x040fe40002fa1670 */
[----:B------:R-:W-:Y:S02]  /*58a0*/  ISETP.GT.AND P4, PT, R6, 0x10, !P6 ;  /* 0x000000100600780c */ /* 0x000fe40007784270 */
[----:B------:R-:W-:Y:S02]  /*58b0*/  FSEL R21, R28, -INF , !P5 ;  /* 0xff8000001c157808 */ /* 0x000fe40006800000 */
        /* <DEDUP_REMOVED lines=59> */
[----:B------:R-:W-:Y:S01]  /*5c70*/  ISETP.LT.OR P6, PT, R5, 0x3a, P6 ;  /* 0x0000003a0500780c */ /* 0x000fe200037c1670 */
[----:B------:R-:W-:-:S03]  /*5c80*/  VIADD R5, R3, 0x8 ;  /* 0x0000000803057836 */ /* 0x000fc60000000000 */
[----:B------:R-:W-:Y:S02]  /*5c90*/  FSEL R53, R53, -INF , !P6 ;  /* 0xff80000035357808 */ /* 0x000fe40007000000 */
[----:B------:R-:W-:Y:S02]  /*5ca0*/  PLOP3.LUT P6, PT, PT, PT, UP0, 0x40, 0x0 ;  /* 0x000000000000781c */ /* 0x000fe40003fce808 */
[----:B------:R-:W-:Y:S02]  /*5cb0*/  VIADDMNMX R6, R5, R9, R12, PT ;  /* 0x0000000905067246 */ /* 0x000fe4000380010c */
[----:B------:R-:W-:-:S09]  /*5cc0*/  IADD3 R5, R14, 0x8, R3 ;  /* 0x000000080e057810 */ /* 0x000fd20007ffe003 */
        /* <DEDUP_REMOVED lines=15> */
.L_x_5111:
[----:B------:R-:W-:-:S06]  /*5dc0*/  UISETP.NE.AND UP1, UPT, UR7, 0x1, UPT ;  /* 0x000000010700788c */ /* 0x000fcc000bf25270 */
[----:B------:R-:W-:-:S05]  /*5dd0*/  PLOP3.LUT P6, PT, PT, PT, UP1, 0x80, 0x0 ;  /* 0x000000000000781c */ /* 0x000fca0003fcf018 */
[----:B------:R-:W-:-:S08]  /*5de0*/  @UP1 ULDC.64 UR8, c[0x0][0xae0] ;  /* 0x0002b80000081ab9 */ /* 0x000fd00000000a00 */
[----:B------:R-:W-:Y:S01]  /*5df0*/  @P6 IMAD.HI.U32 R9, R7, UR8, RZ ;  /* 0x0000000807096c27 */ /* 0x000fe2000f8e00ff */
[----:B------:R-:W-:-:S13]  /*5e00*/  PLOP3.LUT P6, PT, PT, PT, UP1, 0x80, 0x0 ;  /* 0x000000000000781c */ /* 0x000fda0003fcf018 */
[----:B------:R-:W-:-:S07]  /*5e10*/  @P6 SHF.R.U32.HI R7, RZ, UR9, R9 ;  /* 0x00000009ff076c19 */ /* 0x000fce0008011609 */
.L_x_5112:
[----:B------:R-:W-:Y:S05]  /*5e20*/  BSYNC B0 ;  /* 0x0000000000007941 */ /* 0x000fea0003800000 */
.L_x_5110:
[----:B------:R-:W-:-:S04]  /*5e30*/  IMAD R7, R7, UR7, -R10 ;  /* 0x0000000707077c24 */ /* 0x000fc8000f8e0a0a */
[----:B------:R-:W-:-:S05]  /*5e40*/  IMAD.IADD R7, R7, 0x1, -R16 ;  /* 0x0000000107077824 */ /* 0x000fca00078e0a10 */
[----:B------:R-:W-:Y:S02]  /*5e50*/  VIMNMX R5, R5, R7, !PT ;  /* 0x0000000705057248 */ /* 0x000fe40007fe0100 */
[----:B------:R-:W-:-:S07]  /*5e60*/  VIADDMNMX R6, R7, UR7, R6, PT ;  /* 0x0000000707067c46 */ /* 0x000fce000b800106 */
.L_x_5109:
[----:B------:R-:W-:Y:S01]  /*5e70*/  ISETP.GT.AND P2, PT, R5, 0x1, !P2 ;  /* 0x000000010500780c */ /* 0x000fe20005744270 */
[----:B------:R-:W-:Y:S01]  /*5e80*/  ULDC UR11, c[0x0][0xa80] ;  /* 0x0002a000000b7ab9 */ /* 0x000fe20000000800 */
[----:B------:R-:W-:Y:S01]  /*5e90*/  FMNMX.FTZ R7, R13, R15, !PT ;  /* 0x0000000f0d077209 */ /* 0x000fe20007810000 */
[----:B------:R-:W-:Y:S01]  /*5ea0*/  ULEA UR8, UR36, UR38, 0xc ;  /* 0x0000002624087291 */ /* 0x000fe2000f8e603f */
[----:B------:R-:W-:Y:S01]  /*5eb0*/  ISETP.LT.OR P2, PT, R6, 0x2, P2 ;  /* 0x000000020600780c */ /* 0x000fe20001741670 */
[----:B------:R-:W-:Y:S01]  /*5ec0*/  UMOV UR19, 0x40000040 ;  /* 0x4000004000137882 */ /* 0x000fe20000000000 */
[----:B------:R-:W-:Y:S01]  /*5ed0*/  FMNMX.FTZ R7, R21, R7, !PT ;  /* 0x0000000715077209 */ /* 0x000fe20007810000 */
[----:B------:R-:W-:Y:S01]  /*5ee0*/  UIADD3 UR10, UR8, 0x80, URZ ;  /* 0x00000080080a7890 */ /* 0x000fe2000fffe03f */
[----:B------:R-:W-:Y:S01]  /*5ef0*/  FSEL R25, R27, -INF , !P2 ;  /* 0xff8000001b197808 */ /* 0x000fe20005000000 */
[----:B------:R-:W-:Y:S01]  /*5f00*/  @!P1 VIADD R4, R4, 0x38860 ;  /* 0x0003886004049836 */ /* 0x000fe20000000000 */
[----:B------:R-:W-:Y:S01]  /*5f10*/  ISETP.NE.AND P2, PT, R26, RZ, PT ;  /* 0x000000ff1a00720c */ /* 0x000fe20003f45270 */
[----:B------:R-:W-:Y:S01]  /*5f20*/  UMOV UR18, UR8 ;  /* 0x0000000800127c82 */ /* 0x000fe20008000000 */
[----:B------:R-:W-:Y:S01]  /*5f30*/  FMNMX.FTZ R7, R57, R7, !PT ;  /* 0x0000000739077209 */ /* 0x000fe20007810000 */
[----:B------:R-:W-:Y:S01]  /*5f40*/  BAR.SYNC.DEFER_BLOCKING 0xf, 0x100 ;  /* 0x03c4000000007b1d */ /* 0x000fe20000010000 */
[----:B------:R-:W-:-:S02]  /*5f50*/  ISETP.GT.AND P2, PT, R5, 0x9, !P2 ;  /* 0x000000090500780c */ /* 0x000fc40005744270 */
[----:B------:R-:W-:Y:S02]  /*5f60*/  FMNMX.FTZ R7, R59, R7, !PT ;  /* 0x000000073b077209 */ /* 0x000fe40007810000 */
[----:B------:R-:W-:Y:S02]  /*5f70*/  ISETP.LT.OR P2, PT, R6, 0xa, P2 ;  /* 0x0000000a0600780c */ /* 0x000fe40001741670 */
[----:B------:R-:W-:Y:S02]  /*5f80*/  ISETP.GT.AND P3, PT, R5, 0x8, !P3 ;  /* 0x000000080500780c */ /* 0x000fe40005f64270 */
[----:B------:R-:W-:Y:S02]  /*5f90*/  FSEL R27, R31, -INF , !P2 ;  /* 0xff8000001f1b7808 */ /* 0x000fe40005000000 */
[----:B------:R-:W-:Y:S02]  /*5fa0*/  ISETP.NE.AND P2, PT, R28, RZ, PT ;  /* 0x000000ff1c00720c */ /* 0x000fe40003f45270 */
[----:B------:R-:W-:-:S02]  /*5fb0*/  FMNMX.FTZ R7, R61, R7, !PT ;  /* 0x000000073d077209 */ /* 0x000fc40007810000 */
[----:B------:R-:W-:Y:S02]  /*5fc0*/  ISETP.GT.AND P2, PT, R5, 0x10, !P2 ;  /* 0x000000100500780c */ /* 0x000fe40005744270 */
[C---:B------:R-:W-:Y:S02]  /*5fd0*/  ISETP.LT.OR P3, PT, R6.reuse, 0x9, P3 ;  /* 0x000000090600780c */ /* 0x040fe40001f61670 */
[----:B------:R-:W-:Y:S02]  /*5fe0*/  ISETP.LT.OR P2, PT, R6, 0x11, P2 ;  /* 0x000000110600780c */ /* 0x000fe40001741670 */
[----:B------:R-:W-:Y:S02]  /*5ff0*/  FMNMX.FTZ R7, R63, R7, !PT ;  /* 0x000000073f077209 */ /* 0x000fe40007810000 */
[----:B------:R-:W-:Y:S02]  /*6000*/  FSEL R28, R34, -INF , !P2 ;  /* 0xff800000221c7808 */ /* 0x000fe40005000000 */
[----:B------:R-:W-:-:S02]  /*6010*/  ISETP.NE.AND P2, PT, R29, RZ, PT ;  /* 0x000000ff1d00720c */ /* 0x000fc40003f45270 */
[----:B------:R-:W-:Y:S02]  /*6020*/  FSEL R26, R30, -INF , !P3 ;  /* 0xff8000001e1a7808 */ /* 0x000fe40005800000 */
        /* <DEDUP_REMOVED lines=22> */
[----:B------:R-:W-:Y:S01]  /*6190*/  ISETP.NE.AND P3, PT, R40, RZ, PT ;  /* 0x000000ff2800720c */ /* 0x000fe20003f65270 */
[----:B------:R-:W0:Y:S01]  /*61a0*/  SHFL.BFLY PT, R7, R10, 0x2, 0x1f ;  /* 0x0c401f000a077f89 */ /* 0x000e2200000e0000 */
[----:B------:R-:W-:-:S02]  /*61b0*/  ISETP.LT.OR P2, PT, R6, 0x21, P2 ;  /* 0x000000210600780c */ /* 0x000fc40001741670 */
[----:B------:R-:W-:Y:S02]  /*61c0*/  ISETP.NE.AND P6, PT, R20, RZ, PT ;  /* 0x000000ff1400720c */ /* 0x000fe40003fc5270 */
[----:B------:R-:W-:Y:S02]  /*61d0*/  FSEL R32, R42, -INF , !P2 ;  /* 0xff8000002a207808 */ /* 0x000fe40005000000 */
[----:B------:R-:W-:Y:S02]  /*61e0*/  ISETP.NE.AND P2, PT, R37, RZ, PT ;  /* 0x000000ff2500720c */ /* 0x000fe40003f45270 */
[C---:B------:R-:W-:Y:S02]  /*61f0*/  ISETP.GT.AND P4, PT, R5.reuse, 0x31, !P4 ;  /* 0x000000310500780c */ /* 0x040fe40006784270 */
[C---:B------:R-:W-:Y:S02]  /*6200*/  ISETP.GT.AND P2, PT, R5.reuse, 0x21, !P2 ;  /* 0x000000210500780c */ /* 0x040fe40005744270 */
[----:B------:R-:W-:-:S02]  /*6210*/  ISETP.GT.AND P5, PT, R5, 0x38, !P5 ;  /* 0x000000380500780c */ /* 0x000fc40006fa4270 */
[C---:B------:R-:W-:Y:S02]  /*6220*/  ISETP.LT.OR P2, PT, R6.reuse, 0x22, P2 ;  /* 0x000000220600780c */ /* 0x040fe40001741670 */
[----:B------:R-:W-:Y:S02]  /*6230*/  ISETP.LT.OR P4, PT, R6, 0x32, P4 ;  /* 0x000000320600780c */ /* 0x000fe40002781670 */
[----:B------:R-:W-:Y:S02]  /*6240*/  FSEL R33, R43, -INF , !P2 ;  /* 0xff8000002b217808 */ /* 0x000fe40005000000 */
[----:B------:R-:W-:Y:S02]  /*6250*/  ISETP.GT.AND P2, PT, R5, 0x28, !P3 ;  /* 0x000000280500780c */ /* 0x000fe40005f44270 */
[----:B------:R-:W-:Y:S02]  /*6260*/  ISETP.NE.AND P3, PT, R56, RZ, PT ;  /* 0x000000ff3800720c */ /* 0x000fe40003f65270 */
[----:B------:R-:W-:-:S02]  /*6270*/  ISETP.LT.OR P2, PT, R6, 0x29, P2 ;  /* 0x000000290600780c */ /* 0x000fc40001741670 */
[C---:B------:R-:W-:Y:S02]  /*6280*/  ISETP.GT.AND P3, PT, R5.reuse, 0x30, !P3 ;  /* 0x000000300500780c */ /* 0x040fe40005f64270 */
[----:B------:R-:W-:Y:S02]  /*6290*/  FSEL R34, R46, -INF , !P2 ;  /* 0xff8000002e227808 */ /* 0x000fe40005000000 */
[----:B------:R-:W-:Y:S02]  /*62a0*/  ISETP.GT.AND P2, PT, R5, RZ, !P6 ;  /* 0x000000ff0500720c */ /* 0x000fe40007744270 */
[----:B------:R-:W-:Y:S02]  /*62b0*/  ISETP.NE.AND P6, PT, R11, RZ, PT ;  /* 0x000000ff0b00720c */ /* 0x000fe40003fc5270 */
        /* <DEDUP_REMOVED lines=11> */
[----:B------:R-:W-:Y:S02]  /*6370*/  FMNMX.FTZ R8, R28, R7, !PT ;  /* 0x000000071c087209 */ /* 0x000fe40007810000 */
[----:B------:R-:W-:Y:S02]  /*6380*/  ISETP.LT.OR P3, PT, R6, 0x31, P3 ;  /* 0x000000310600780c */ /* 0x000fe40001f61670 */
[----:B------:R-:W-:Y:S02]  /*6390*/  FMNMX.FTZ R9, R29, R8, !PT ;  /* 0x000000081d097209 */ /* 0x000fe40007810000 */
[----:B------:R-:W-:-:S02]  /*63a0*/  FSEL R36, R50, -INF , !P3 ;  /* 0xff80000032247808 */ /* 0x000fc40005800000 */
[----:B------:R-:W-:Y:S02]  /*63b0*/  FMNMX.FTZ R8, R30, R9, !PT ;  /* 0x000000091e087209 */ /* 0x000fe40007810000 */
[----:B------:R-:W-:Y:S02]  /*63c0*/  ISETP.LT.OR P5, PT, R6, 0x39, P5 ;  /* 0x000000390600780c */ /* 0x000fe40002fa1670 */
[----:B------:R-:W-:Y:S02]  /*63d0*/  FMNMX.FTZ R9, R31, R8, !PT ;  /* 0x000000081f097209 */ /* 0x000fe40007810000 */
[----:B0-----:R-:W-:Y:S02]  /*63e0*/  FMNMX.FTZ R7, R11, R12, !PT ;  /* 0x0000000c0b077209 */ /* 0x001fe40007810000 */
[----:B------:R-:W-:Y:S02]  /*63f0*/  FMNMX.FTZ R8, R32, R9, !PT ;  /* 0x0000000920087209 */ /* 0x000fe40007810000 */
[C---:B------:R-:W-:Y:S01]  /*6400*/  FSETP.NEU.FTZ.AND P2, PT, R7.reuse, -INF , PT ;  /* 0xff8000000700780b */ /* 0x040fe20003f5d000 */
[----:B------:R-:W-:Y:S01]  /*6410*/  FMUL.FTZ R10, R7, UR11 ;  /* 0x0000000b070a7c20 */ /* 0x000fe20008410000 */
[----:B------:R-:W-:-:S02]  /*6420*/  FMNMX.FTZ R9, R33, R8, !PT ;  /* 0x0000000821097209 */ /* 0x000fc40007810000 */
[----:B------:R-:W-:Y:S02]  /*6430*/  FSEL R37, R51, -INF , !P4 ;  /* 0xff80000033257808 */ /* 0x000fe40006000000 */
[----:B------:R-:W-:Y:S02]  /*6440*/  FMNMX.FTZ R8, R34, R9, !PT ;  /* 0x0000000922087209 */ /* 0x000fe40007810000 */
[----:B------:R-:W-:Y:S02]  /*6450*/  FSEL R42, R10, RZ, P2 ;  /* 0x000000ff0a2a7208 */ /* 0x000fe40001000000 */
[----:B------:R-:W-:Y:S02]  /*6460*/  FMNMX.FTZ R9, R35, R8, !PT ;  /* 0x0000000823097209 */ /* 0x000fe40007810000 */
[----:B------:R-:W-:Y:S01]  /*6470*/  ISETP.GT.AND P2, PT, R5, 0x39, !P6 ;  /* 0x000000390500780c */ /* 0x000fe20007744270 */
[--C-:B------:R-:W-:Y:S01]  /*6480*/  FFMA.FTZ R11, R15, UR11, -R42.reuse ;  /* 0x0000000b0f0b7c23 */ /* 0x100fe2000801082a */
[----:B------:R-:W-:Y:S01]  /*6490*/  FMNMX.FTZ R8, R36, R9, !PT ;  /* 0x0000000924087209 */ /* 0x000fe20007810000 */
[--C-:B------:R-:W-:Y:S01]  /*64a0*/  FFMA.FTZ R44, R41, UR11, -R42.reuse ;  /* 0x0000000b292c7c23 */ /* 0x100fe2000801082a */
[----:B------:R-:W-:Y:S01]  /*64b0*/  ISETP.LT.OR P2, PT, R6, 0x3a, P2 ;  /* 0x0000003a0600780c */ /* 0x000fe20001741670 */
[--C-:B------:R-:W-:Y:S01]  /*64c0*/  FFMA.FTZ R14, R21, UR11, -R42.reuse ;  /* 0x0000000b150e7c23 */ /* 0x100fe2000801082a */
[----:B------:R-:W-:Y:S01]  /*64d0*/  FSEL R38, R54, -INF , !P5 ;  /* 0xff80000036267808 */ /* 0x000fe20006800000 */
[--C-:B------:R-:W-:Y:S01]  /*64e0*/  FFMA.FTZ R5, R13, UR11, -R42.reuse ;  /* 0x0000000b0d057c23 */ /* 0x100fe2000801082a */
[----:B------:R-:W-:Y:S01]  /*64f0*/  FMNMX.FTZ R9, R37, R8, !PT ;  /* 0x0000000825097209 */ /* 0x000fe20007810000 */
[--C-:B------:R-:W-:Y:S01]  /*6500*/  FFMA.FTZ R10, R57, UR11, -R42.reuse ;  /* 0x0000000b390a7c23 */ /* 0x100fe2000801082a */
[----:B------:R-:W-:Y:S01]  /*6510*/  FSEL R39, R55, -INF , !P2 ;  /* 0xff80000037277808 */ /* 0x000fe20005000000 */
[--C-:B------:R-:W-:Y:S01]  /*6520*/  FFMA.FTZ R12, R61, UR11, -R42.reuse ;  /* 0x0000000b3d0c7c23 */ /* 0x100fe2000801082a */
[----:B------:R-:W-:Y:S01]  /*6530*/  FMNMX.FTZ R8, R38, R9, !PT ;  /* 0x0000000926087209 */ /* 0x000fe20007810000 */
[--C-:B------:R-:W-:Y:S01]  /*6540*/  FFMA.FTZ R13, R63, UR11, -R42.reuse ;  /* 0x0000000b3f0d7c23 */ /* 0x100fe2000801082a */
[----:B------:R0:W-:Y:S01]  /*6550*/  MUFU.EX2 R9, R14 ;  /* 0x0000000e00097308 */ /* 0x0001e20000000800 */
[--C-:B------:R-:W-:Y:S01]  /*6560*/  FFMA.FTZ R20, R59, UR11, -R42.reuse ;  /* 0x0000000b3b147c23 */ /* 0x100fe2000801082a */
[----:B------:R-:W-:Y:S01]  /*6570*/  FMNMX.FTZ R8, R39, R8, !PT ;  /* 0x0000000827087209 */ /* 0x000fe20007810000 */
[--C-:B------:R-:W-:Y:S01]  /*6580*/  FFMA.FTZ R21, R69, UR11, -R42.reuse ;  /* 0x0000000b45157c23 */ /* 0x100fe2000801082a */
[--C-:B------:R-:W-:Y:S01]  /*6590*/  FFMA.FTZ R170, R45, UR11, -R42.reuse ;  /* 0x0000000b2daa7c23 */ /* 0x100fe2000801082a */
[--C-:B------:R-:W-:Y:S01]  /*65a0*/  FFMA.FTZ R169, R169, UR11, -R42.reuse ;  /* 0x0000000ba9a97c23 */ /* 0x100fe2000801082a */
[--C-:B------:R-:W-:Y:S01]  /*65b0*/  FFMA.FTZ R172, R49, UR11, -R42.reuse ;  /* 0x0000000b31ac7c23 */ /* 0x100fe2000801082a */
[----:B------:R-:W1:Y:S01]  /*65c0*/  SHFL.BFLY PT, R15, R8, 0x2, 0x1f ;  /* 0x0c401f00080f7f89 */ /* 0x000e6200000e0000 */
[--C-:B------:R-:W-:Y:S01]  /*65d0*/  FFMA.FTZ R171, R171, UR11, -R42.reuse ;  /* 0x0000000babab7c23 */ /* 0x100fe2000801082a */
[--C-:B0-----:R-:W-:Y:S01]  /*65e0*/  FFMA.FTZ R14, R65, UR11, -R42.reuse ;  /* 0x0000000b410e7c23 */ /* 0x101fe2000801082a */
[--C-:B------:R-:W-:Y:S01]  /*65f0*/  FFMA.FTZ R174, R53, UR11, -R42.reuse ;  /* 0x0000000b35ae7c23 */ /* 0x100fe2000801082a */
[----:B------:R-:W-:Y:S01]  /*6600*/  FFMA.FTZ R43, R67, UR11, -R42 ;  /* 0x0000000b432b7c23 */ /* 0x000fe2000801082a */
[----:B------:R-:W-:Y:S01]  /*6610*/  MUFU.EX2 R5, R5 ;  /* 0x0000000500057308 */ /* 0x000fe20000000800 */
[----:B------:R-:W-:-:S07]  /*6620*/  @!P1 PRMT R4, RZ, 0x654, R4 ;  /* 0x00000654ff049816 */ /* 0x000fce0000000004 */
[----:B------:R-:W0:Y:S08]  /*6630*/  MUFU.EX2 R6, R11 ;  /* 0x0000000b00067308 */ /* 0x000e300000000800 */
[----:B------:R-:W2:Y:S01]  /*6640*/  MUFU.EX2 R10, R10 ;  /* 0x0000000a000a7308 */ /* 0x000ea20000000800 */
[----:B-1----:R-:W-:-:S05]  /*6650*/  FMNMX.FTZ R40, R8, R15, !PT ;  /* 0x0000000f08287209 */ /* 0x002fca0007810000 */
[----:B------:R-:W1:Y:S02]  /*6660*/  SHFL.BFLY PT, R41, R40, 0x1, 0x1f ;  /* 0x0c201f0028297f89 */ /* 0x000e6400000e0000 */
[----:B------:R-:W-:Y:S01]  /*6670*/  MUFU.EX2 R11, R20 ;  /* 0x00000014000b7308 */ /* 0x000fe20000000800 */
[----:B0-----:R-:W-:Y:S01]  /*6680*/  F2FP.F16.F32.PACK_AB R152, R6, R5 ;  /* 0x000000050698723e */ /* 0x001fe200000000ff */
[----:B------:R-:W-:-:S06]  /*6690*/  FADD.FTZ R6, R5, R6 ;  /* 0x0000000605067221 */ /* 0x000fcc0000010000 */
[----:B------:R-:W0:Y:S01]  /*66a0*/  MUFU.EX2 R12, R12 ;  /* 0x0000000c000c7308 */ /* 0x000e220000000800 */
[----:B--2---:R-:W-:Y:S01]  /*66b0*/  F2FP.F16.F32.PACK_AB R154, R10, R9 ;  /* 0x000000090a9a723e */ /* 0x004fe200000000ff */
[----:B------:R-:W-:Y:S01]  /*66c0*/  FADD.FTZ R9, R9, R6 ;  /* 0x0000000609097221 */ /* 0x000fe20000010000 */
[----:B------:R-:W-:-:S03]  /*66d0*/  VIADD R6, R168, 0xfffffffe ;  /* 0xfffffffea8067836 */ /* 0x000fc60000000000 */
[----:B------:R-:W-:Y:S02]  /*66e0*/  FADD.FTZ R10, R10, R9 ;  /* 0x000000090a0a7221 */ /* 0x000fe40000010000 */
[----:B------:R-:W-:Y:S01]  /*66f0*/  MUFU.EX2 R13, R13 ;  /* 0x0000000d000d7308 */ /* 0x000fe20000000800 */
[----:B-1----:R-:W-:-:S07]  /*6700*/  FMNMX.FTZ R8, R40, R41, !PT ;  /* 0x0000002928087209 */ /* 0x002fce0007810000 */
[----:B------:R-:W1:Y:S01]  /*6710*/  MUFU.EX2 R14, R14 ;  /* 0x0000000e000e7308 */ /* 0x000e620000000800 */
[----:B0-----:R-:W-:Y:S01]  /*6720*/  F2FP.F16.F32.PACK_AB R156, R12, R11 ;  /* 0x0000000b0c9c723e */ /* 0x001fe200000000ff */
[----:B------:R-:W-:Y:S01]  /*6730*/  FADD.FTZ R11, R11, R10 ;  /* 0x0000000a0b0b7221 */ /* 0x000fe20000010000 */
[C---:B------:R-:W-:Y:S01]  /*6740*/  FSETP.NEU.FTZ.AND P2, PT, R8.reuse, -INF , PT ;  /* 0xff8000000800780b */ /* 0x040fe20003f5d000 */
[----:B------:R-:W-:Y:S01]  /*6750*/  FMUL.FTZ R40, R8, UR11 ;  /* 0x0000000b08287c20 */ /* 0x000fe20008410000 */
[----:B------:R-:W-:Y:S01]  /*6760*/  IADD3 R10, R17, -R18, RZ ;  /* 0x80000012110a7210 */ /* 0x000fe20007ffe0ff */
[----:B------:R-:W-:Y:S02]  /*6770*/  FADD.FTZ R12, R12, R11 ;  /* 0x0000000b0c0c7221 */ /* 0x000fe40000010000 */
[----:B------:R-:W-:Y:S01]  /*6780*/  MUFU.EX2 R15, R43 ;  /* 0x0000002b000f7308 */ /* 0x000fe20000000800 */
[----:B------:R-:W-:Y:S01]  /*6790*/  FSEL R40, R40, RZ, P2 ;  /* 0x000000ff28287208 */ /* 0x000fe20001000000 */
[----:B------:R-:W-:Y:S01]  /*67a0*/  IMAD R11, R185, 0x40, R10 ;  /* 0x00000040b90b7824 */ /* 0x000fe200078e020a */
[----:B------:R-:W-:-:S03]  /*67b0*/  PLOP3.LUT P2, PT, PT, PT, UP0, 0x40, 0x0 ;  /* 0x000000000000781c */ /* 0x000fc60003f4e808 */
        /* <DEDUP_REMOVED lines=20> */
[----:B------:R-:W0:Y:S08]  /*6900*/  MUFU.EX2 R176, R176 ;  /* 0x000000b000b07308 */ /* 0x000e300000000800 */
[----:B------:R-:W-:Y:S08]  /*6910*/  MUFU.EX2 R175, R175 ;  /* 0x000000af00af7308 */ /* 0x000ff00000000800 */
[----:B------:R-:W1:Y:S01]  /*6920*/  MUFU.EX2 R178, R178 ;  /* 0x000000b200b27308 */ /* 0x000e620000000800 */
[----:B0-----:R-:W-:Y:S01]  /*6930*/  F2FP.F16.F32.PACK_AB R153, R176, R173 ;  /* 0x000000adb099723e */ /* 0x001fe200000000ff */
[----:B------:R-:W-:-:S06]  /*6940*/  FADD.FTZ R176, R173, R176 ;  /* 0x000000b0adb07221 */ /* 0x000fcc0000010000 */
[----:B------:R-:W-:Y:S08]  /*6950*/  MUFU.EX2 R177, R177 ;  /* 0x000000b100b17308 */ /* 0x000ff00000000800 */
[----:B------:R-:W0:Y:S01]  /*6960*/  MUFU.EX2 R180, R180 ;  /* 0x000000b400b47308 */ /* 0x000e220000000800 */
[----:B-1----:R-:W-:Y:S01]  /*6970*/  F2FP.F16.F32.PACK_AB R155, R178, R175 ;  /* 0x000000afb29b723e */ /* 0x002fe200000000ff */
[----:B------:R-:W-:-:S04]  /*6980*/  FADD.FTZ R175, R175, R176 ;  /* 0x000000b0afaf7221 */ /* 0x000fc80000010000 */
[----:B------:R1:W-:Y:S01]  /*6990*/  STSM.16.M88.4 [R23+0x36400], R152 ;  /* 0x0364009817007844 */ /* 0x0003e20000000200 */
[----:B------:R-:W-:Y:S01]  /*69a0*/  FADD.FTZ R178, R178, R175 ;  /* 0x000000afb2b27221 */ /* 0x000fe20000010000 */
[----:B------:R-:W-:Y:S08]  /*69b0*/  MUFU.EX2 R179, R179 ;  /* 0x000000b300b37308 */ /* 0x000ff00000000800 */
[----:B------:R-:W2:Y:S01]  /*69c0*/  MUFU.EX2 R182, R182 ;  /* 0x000000b600b67308 */ /* 0x000ea20000000800 */
[----:B0-----:R-:W-:Y:S01]  /*69d0*/  F2FP.F16.F32.PACK_AB R157, R180, R177 ;  /* 0x000000b1b49d723e */ /* 0x001fe200000000ff */
[----:B------:R-:W-:-:S04]  /*69e0*/  FADD.FTZ R177, R177, R178 ;  /* 0x000000b2b1b17221 */ /* 0x000fc80000010000 */
[----:B------:R-:W-:Y:S02]  /*69f0*/  FADD.FTZ R180, R180, R177 ;  /* 0x000000b1b4b47221 */ /* 0x000fe40000010000 */
[----:B------:R-:W0:Y:S08]  /*6a00*/  MUFU.EX2 R20, R44 ;  /* 0x0000002c00147308 */ /* 0x000e300000000800 */
[----:B------:R-:W-:Y:S01]  /*6a10*/  MUFU.EX2 R21, R21 ;  /* 0x0000001500157308 */ /* 0x000fe20000000800 */
[----:B--2---:R-:W-:Y:S01]  /*6a20*/  F2FP.F16.F32.PACK_AB R159, R182, R179 ;  /* 0x000000b3b69f723e */ /* 0x004fe200000000ff */
[----:B------:R-:W-:-:S04]  /*6a30*/  FADD.FTZ R179, R179, R180 ;  /* 0x000000b4b3b37221 */ /* 0x000fc80000010000 */
[----:B------:R1:W-:Y:S01]  /*6a40*/  STSM.16.M88.4 [R190], R156 ;  /* 0x0000009cbe007844 */ /* 0x0003e20000000200 */
[----:B------:R-:W-:Y:S01]  /*6a50*/  FADD.FTZ R182, R182, R179 ;  /* 0x000000b3b6b67221 */ /* 0x000fe20000010000 */
        /* <DEDUP_REMOVED lines=18> */
[----:B------:R1:W-:Y:S01]  /*6b80*/  STSM.16.M88.4 [R188], R160 ;  /* 0x000000a0bc007844 */ /* 0x0003e20000000200 */
[----:B------:R-:W-:Y:S01]  /*6b90*/  FADD.FTZ R202, R202, R183 ;  /* 0x000000b7caca7221 */ /* 0x000fe20000010000 */
        /* <DEDUP_REMOVED lines=8> */
[----:B------:R-:W-:-:S06]  /*6c20*/  FADD.FTZ R171, R171, R172 ;  /* 0x000000acabab7221 */ /* 0x000fcc0000010000 */
[----:B------:R-:W2:Y:S08]  /*6c30*/  MUFU.EX2 R203, R203 ;  /* 0x000000cb00cb7308 */ /* 0x000eb00000000800 */
[----:B------:R-:W3:Y:S01]  /*6c40*/  MUFU.EX2 R206, R206 ;  /* 0x000000ce00ce7308 */ /* 0x000ee20000000800 */
[----:B0-----:R-:W-:Y:S01]  /*6c50*/  F2FP.F16.F32.PACK_AB R165, R204, R187 ;  /* 0x000000bbcca5723e */ /* 0x001fe200000000ff */
[----:B------:R-:W-:-:S04]  /*6c60*/  FADD.FTZ R187, R187, R202 ;  /* 0x000000cabbbb7221 */ /* 0x000fc80000010000 */
[----:B------:R-:W-:-:S04]  /*6c70*/  FADD.FTZ R204, R204, R187 ;  /* 0x000000bbcccc7221 */ /* 0x000fc80000010000 */
[----:B--2---:R-:W-:Y:S01]  /*6c80*/  FADD.FTZ R5, R203, R204 ;  /* 0x000000cccb057221 */ /* 0x004fe20000010000 */
[----:B---3--:R-:W-:-:S03]  /*6c90*/  F2FP.F16.F32.PACK_AB R167, R206, R203 ;  /* 0x000000cbcea7723e */ /* 0x008fc600000000ff */
[----:B------:R-:W-:Y:S02]  /*6ca0*/  FADD.FTZ R5, R206, R5 ;  /* 0x00000005ce057221 */ /* 0x000fe40000010000 */
[----:B------:R1:W-:Y:S01]  /*6cb0*/  STSM.16.M88.4 [R189], R164 ;  /* 0x000000a4bd007844 */ /* 0x0003e20000000200 */
[----:B------:R-:W-:-:S06]  /*6cc0*/  WARPGROUP.ARRIVE ;  /* 0x00000000000079c5 */ /* 0x000fcc0000000000 */
[----:B------:R-:W-:Y:S01]  /*6cd0*/  HGMMA.64x256x16.F32 R24, R152, gdesc[UR16].tnspB, RZ, !UPT, gsb0 ;  /* 0x43e0001098187df0 */ /* 0x000fe2000c0008ff */
[----:B------:R-:W-:Y:S01]  /*6ce0*/  UMOV UR18, UR10 ;  /* 0x0000000a00127c82 */ /* 0x000fe20008000000 */
[----:B------:R-:W-:Y:S01]  /*6cf0*/  UMOV UR19, 0x40000040 ;  /* 0x4000004000137882 */ /* 0x000fe20000000000 */
[----:B------:R-:W-:Y:S02]  /*6d00*/  UIADD3 UR10, UR8, 0x100, URZ ;  /* 0x00000100080a7890 */ /* 0x000fe4000fffe03f */
[----:B------:R-:W-:Y:S01]  /*6d10*/  UIADD3 UR8, UR8, 0x180, URZ ;  /* 0x0000018008087890 */ /* 0x000fe2000fffe03f */
[----:B------:R-:W-:Y:S02]  /*6d20*/  WARPGROUP.DEPBAR.LE gsb0, 0x0 ;  /* 0x00008000000079c5 */ /* 0x000fe40000010000 */
[----:B------:R-:W-:-:S15]  /*6d30*/  WARPGROUP.ARRIVE ;  /* 0x00000000000079c5 */ /* 0x000fde0000000000 */
[----:B------:R-:W-:-:S05]  /*6d40*/  NOP ;  /* 0x0000000000007918 */ /* 0x000fca0000000000 */
[----:B------:R-:W-:Y:S01]  /*6d50*/  HGMMA.64x256x16.F32 R24, R156, gdesc[UR16].tnspB, R24, gsb0 ;  /* 0x43e000109c187df0 */ /* 0x000fe20008000818 */
[----:B------:R-:W-:Y:S01]  /*6d60*/  UMOV UR18, UR10 ;  /* 0x0000000a00127c82 */ /* 0x000fe20008000000 */
[----:B------:R-:W-:Y:S01]  /*6d70*/  UMOV UR19, 0x40000040 ;  /* 0x4000004000137882 */ /* 0x000fe20000000000 */
[----:B------:R-:W-:Y:S02]  /*6d80*/  WARPGROUP.DEPBAR.LE gsb0, 0x0 ;  /* 0x00008000000079c5 */ /* 0x000fe40000010000 */
[----:B------:R-:W-:-:S15]  /*6d90*/  WARPGROUP.ARRIVE ;  /* 0x00000000000079c5 */ /* 0x000fde0000000000 */
[----:B------:R-:W-:-:S08]  /*6da0*/  NOP ;  /* 0x0000000000007918 */ /* 0x000fd00000000000 */
[----:B------:R-:W-:Y:S01]  /*6db0*/  HGMMA.64x256x16.F32 R24, R160, gdesc[UR16].tnspB, R24, gsb0 ;  /* 0x43e00010a0187df0 */ /* 0x000fe20008000818 */
[----:B------:R-:W-:Y:S01]  /*6dc0*/  UMOV UR18, UR8 ;  /* 0x0000000800127c82 */ /* 0x000fe20008000000 */
[----:B------:R-:W-:Y:S01]  /*6dd0*/  UMOV UR19, 0x40000040 ;  /* 0x4000004000137882 */ /* 0x000fe20000000000 */
[----:B------:R-:W-:-:S13]  /*6de0*/  R2UR UR8, R11 ;  /* 0x000000000b0872ca */ /* 0x000fda00000e0000 */
[----:B------:R-:W-:Y:S01]  /*6df0*/  UIADD3 UR6, UR8, UR6, URZ ;  /* 0x0000000608067290 */ /* 0x000fe2000fffe03f */
[----:B------:R-:W-:Y:S02]  /*6e00*/  WARPGROUP.DEPBAR.LE gsb0, 0x0 ;  /* 0x00008000000079c5 */ /* 0x000fe40000010000 */
[----:B------:R-:W-:-:S09]  /*6e10*/  WARPGROUP.ARRIVE ;  /* 0x00000000000079c5 */ /* 0x000fd20000000000 */
[----:B------:R-:W-:Y:S03]  /*6e20*/  HGMMA.64x256x16.F32 R24, R164, gdesc[UR16].tnspB, R24, gsb0 ;  /* 0x43e00010a4187df0 */ /* 0x000fe60008000818 */
[----:B------:R-:W-:Y:S02]  /*6e30*/  WARPGROUP.DEPBAR.LE gsb0, 0x0 ;  /* 0x00008000000079c5 */ /* 0x000fe40000010000 */
[----:B------:R0:W-:Y:S06]  /*6e40*/  MEMBAR.ALL.CTA ;  /* 0x0000000000007992 */ /* 0x0001ec0000008000 */
[----:B0-----:R-:W0:Y:S02]  /*6e50*/  FENCE.VIEW.ASYNC.S ;  /* 0x00000000000073c6 */ /* 0x001e240000000000 */
[----:B0-----:R-:W-:Y:S01]  /*6e60*/  NOP ;  /* 0x0000000000007918 */ /* 0x001fe20000000000 */
[----:B------:R-:W-:Y:S06]  /*6e70*/  BAR.ARV 0xe, 0x100 ;  /* 0x0384000000007b1d */ /* 0x000fec0000002000 */
[----:B------:R0:W-:Y:S02]  /*6e80*/  @!P1 SYNCS.ARRIVE.TRANS64.RED.A1T0 RZ, [R4+URZ], RZ ;  /* 0x000000ff04ff99a7 */ /* 0x0001e4000810043f */
[----:B0-----:R-:W-:Y:S01]  /*6e90*/  FADD.FTZ R4, R174, R171 ;  /* 0x000000abae047221 */ /* 0x001fe20000010000 */
[----:B-1----:R-:W-:Y:S06]  /*6ea0*/  @P2 BRA `(.L_x_5113) ;  /* 0x0000000000482947 */ /* 0x002fec0003800000 */
[C---:B------:R-:W-:Y:S01]  /*6eb0*/  ISETP.GT.AND P2, PT, R11.reuse, RZ, PT ;  /* 0x000000ff0b00720c */ /* 0x040fe20003f44270 */
[----:B------:R-:W-:-:S05]  /*6ec0*/  VIADD R9, R11, 0xffffffff ;  /* 0xffffffff0b097836 */ /* 0x000fca0000000000 */
[----:B------:R-:W-:-:S07]  /*6ed0*/  R2UR UR10, R9 ;  /* 0x00000000090a72ca */ /* 0x000fce00000e0000 */
[----:B------:R-:W-:Y:S08]  /*6ee0*/  @P2 BRA `(.L_x_5114) ;  /* 0x00000000001c2947 */ /* 0x000ff00003800000 */
[----:B------:R-:W-:Y:S02]  /*6ef0*/  UISETP.NE.AND UP1, UPT, UR7, 0x1, UPT ;  /* 0x000000010700788c */ /* 0x000fe4000bf25270 */
[----:B------:R-:W-:-:S09]  /*6f00*/  UIADD3 UR10, -UR8, URZ, URZ ;  /* 0x0000003f080a7290 */ /* 0x000fd2000fffe13f */
[----:B------:R-:W-:Y:S02]  /*6f10*/  @UP1 ULDC.64 UR18, c[0x0][0xae0] ;  /* 0x0002b80000121ab9 */ /* 0x000fe40000000a00 */
[----:B------:R-:W-:-:S04]  /*6f20*/  UIMAD.WIDE.U32 UR8, UR10, UR18, URZ ;  /* 0x000000120a0872a5 */ /* 0x000fc8000f8e003f */
[----:B------:R-:W-:-:S04]  /*6f30*/  @UP1 USHF.R.U32.HI UR10, URZ, UR19, UR9 ;  /* 0x000000133f0a1299 */ /* 0x000fc80008011609 */
[----:B------:R-:W-:Y:S01]  /*6f40*/  ULOP3.LUT UR10, URZ, UR10, URZ, 0x33, !UPT ;  /* 0x0000000a3f0a7292 */ /* 0x000fe2000f8e333f */
[----:B------:R-:W-:Y:S11]  /*6f50*/  BRA `(.L_x_5115) ;  /* 0x0000000000107947 */ /* 0x000ff60003800000 */
.L_x_5114:
[----:B------:R-:W-:-:S11]  /*6f60*/  UISETP.NE.AND UP1, UPT, UR7, 0x1, UPT ;  /* 0x000000010700788c */ /* 0x000fd6000bf25270 */
[----:B------:R-:W-:Y:S02]  /*6f70*/  @UP1 ULDC.64 UR18, c[0x0][0xae0] ;  /* 0x0002b80000121ab9 */ /* 0x000fe40000000a00 */
[----:B------:R-:W-:-:S04]  /*6f80*/  UIMAD.WIDE.U32 UR8, UR10, UR18, URZ ;  /* 0x000000120a0872a5 */ /* 0x000fc8000f8e003f */
[----:B------:R-:W-:-:S12]  /*6f90*/  @UP1 USHF.R.U32.HI UR10, URZ, UR19, UR9 ;  /* 0x000000133f0a1299 */ /* 0x000fd80008011609 */
.L_x_5115:
[----:B------:R-:W-:-:S04]  /*6fa0*/  UIMAD UR7, UR10, UR7, UR7 ;  /* 0x000000070a0772a4 */ /* 0x000fc8000f8e0207 */
[----:B------:R-:W-:-:S04]  /*6fb0*/  UISETP.LT.AND UP1, UPT, UR6, UR7, UPT ;  /* 0x000000070600728c */ /* 0x000fc8000bf21270 */
[----:B------:R-:W-:-:S12]  /*6fc0*/  USEL UR6, UR6, UR7, UP1 ;  /* 0x0000000706067287 */ /* 0x000fd80008800000 */
.L_x_5113:
[----:B------:R-:W-:Y:S01]  /*6fd0*/  R2UR UR14, R184 ;  /* 0x00000000b80e72ca */ /* 0x000fe200000e0000 */
[----:B------:R-:W-:-:S04]  /*6fe0*/  USHF.R.S32.HI UR7, URZ, 0x1f, UR6 ;  /* 0x0000001f3f077899 */ /* 0x000fc80008011406 */
[----:B------:R-:W-:-:S04]  /*6ff0*/  ULEA.HI UR7, UR7, UR6, URZ, 0x6 ;  /* 0x0000000607077291 */ /* 0x000fc8000f8f303f */
[----:B------:R-:W-:-:S04]  /*7000*/  USHF.R.S32.HI UR7, URZ, 0x6, UR7 ;  /* 0x000000063f077899 */ /* 0x000fc80008011407 */
[----:B------:R-:W-:-:S04]  /*7010*/  UISETP.LT.AND UP1, UPT, UR14, UR7, UPT ;  /* 0x000000070e00728c */ /* 0x000fc8000bf21270 */
[----:B------:R-:W-:-:S06]  /*7020*/  USEL UR14, UR14, UR7, !UP1 ;  /* 0x000000070e0e7287 */ /* 0x000fcc000c800000 */
[----:B------:R-:W-:-:S13]  /*7030*/  ISETP.GE.AND P2, PT, R6, UR14, PT ;  /* 0x0000000e06007c0c */ /* 0x000fda000bf46270 */
[----:B------:R-:W-:Y:S05]  /*7040*/  @!P2 BRA `(.L_x_5116) ;  /* 0x000000380014a947 */ /* 0x000fea0003800000 */
[----:B------:R-:W-:-:S05]  /*7050*/  IMAD.IADD R13, R3, 0x1, R10 ;  /* 0x00000001030d7824 */ /* 0x000fca00078e020a */
[----:B------:R-:W-:-:S04]  /*7060*/  IADD3 R11, R13, 0x8, RZ ;  /* 0x000000080d0b7810 */ /* 0x000fc80007ffe0ff */
[----:B------:R-:W-:-:S07]  /*7070*/  LOP3.LUT R9, RZ, R11, RZ, 0x33, !PT ;  /* 0x0000000bff097212 */ /* 0x000fce00078e33ff */
.L_x_5133:
[----:B------:R-:W-:-:S04]  /*7080*/  UIADD3 UR6, UR36, 0x1, URZ ;  /* 0x0000000124067890 */ /* 0x000fc8000fffe03f */
[----:B------:R-:W-:-:S04]  /*7090*/  UISETP.NE.AND UP1, UPT, UR6, 0x2, UPT ;  /* 0x000000020600788c */ /* 0x000fc8000bf25270 */
[----:B------:R-:W-:Y:S02]  /*70a0*/  USEL UR7, URZ, 0x1, UP1 ;  /* 0x000000013f077887 */ /* 0x000fe40008800000 */
[----:B------:R-:W-:-:S04]  /*70b0*/  USEL UR6, UR6, URZ, UP1 ;  /* 0x0000003f06067287 */ /* 0x000fc80008800000 */
[----:B------:R-:W-:Y:S01]  /*70c0*/  LOP3.LUT R2, R2, UR7, RZ, 0x3c, !PT ;  /* 0x0000000702027c12 */ /* 0x000fe2000f8e3cff */
[----:B0-----:R-:W-:Y:S07]  /*70d0*/  @!P0 BRA `(.L_x_5117) ;  /* 0x0000000000048947 */ /* 0x001fee0003800000 */
[----:B------:R-:W-:Y:S01]  /*70e0*/  BPT.TRAP 0x1 ;  /* 0x000000040000795c */ /* 0x000fe20000300000 */
.L_x_5117:
[----:B------:R-:W-:Y:S01]  /*70f0*/  ULEA UR7, UR6, UR37, 0x3 ;  /* 0x0000002506077291 */ /* 0x000fe2000f8e183f */
[----:B------:R-:W-:-:S08]  /*7100*/  SHF.L.U32 R10, R2, 0x1f, RZ ;  /* 0x0000001f020a7819 */ /* 0x000fd000000006ff */
[----:B------:R0:W1:Y:S01]  /*7110*/  SYNCS.PHASECHK.TRANS64.TRYWAIT P2, [UR7+0x38830], R10 ;  /* 0x0388300aff0075a7 */ /* 0x0000620008040147 */
[----:B------:R-:W-:Y:S05]  /*7120*/  @!P0 BRA `(.L_x_5118) ;  /* 0x0000000000048947 */ /* 0x000fea0003800000 */
[----:B------:R-:W-:Y:S01]  /*7130*/  BPT.TRAP 0x1 ;  /* 0x000000040000795c */ /* 0x000fe20000300000 */
.L_x_5118:
[----:B-1----:R-:W-:Y:S05]  /*7140*/  @P2 BRA `(.L_x_5119) ;  /* 0x0000000000082947 */ /* 0x002fea0003800000 */
[----:B------:R-:W1:Y:S02]  /*7150*/  SYNCS.PHASECHK.TRANS64.TRYWAIT P2, [UR7+0x38830], R10 ;  /* 0x0388300aff0075a7 */ /* 0x000e640008040147 */
[----:B-1----:R-:W-:Y:S05]  /*7160*/  @!P2 BRA `(.L_x_5120) ;  /* 0x0000012c002ca947 */ /* 0x002fea0003800000 */
.L_x_5119:
[----:B------:R-:W-:Y:S01]  /*7170*/  R2UR UR18, R0 ;  /* 0x00000000001272ca */ /* 0x000fe200000e0000 */
[----:B------:R-:W-:Y:S01]  /*7180*/  WARPGROUP.ARRIVE ;  /* 0x00000000000079c5 */ /* 0x000fe20000000000 */
[----:B------:R-:W-:Y:S01]  /*7190*/  UMOV UR8, UR32 ;  /* 0x0000002000087c82 */ /* 0x000fe20008000000 */
[----:B------:R-:W-:Y:S01]  /*71a0*/  UMOV UR9, UR33 ;  /* 0x0000002100097c82 */ /* 0x000fe20008000000 */
[----:B------:R-:W-:-:S09]  /*71b0*/  UMOV UR11, 0x40000040 ;  /* 0x40000040000b7882 */ /* 0x000fd20000000000 */
[----:B------:R-:W-:-:S07]  /*71c0*/  ULEA UR18, UR6, UR18, 0x9 ;  /* 0x0000001206127291 */ /* 0x000fce000f8e483f */
[----:B------:R-:W-:Y:S02]  /*71d0*/  UMOV UR10, UR18 ;  /* 0x00000012000a7c82 */ /* 0x000fe40008000000 */
        /* <DEDUP_REMOVED lines=23> */
[----:B------:R-:W-:Y:S05]  /*7350*/  @!P0 BRA `(.L_x_5121) ;  /* 0x0000000000048947 */ /* 0x000fea0003800000 */
[----:B------:R-:W-:Y:S01]  /*7360*/  BPT.TRAP 0x1 ;  /* 0x000000040000795c */ /* 0x000fe20000300000 */
.L_x_5121:
[----:B------:R2:W3:Y:S01]  /*7370*/  SYNCS.PHASECHK.TRANS64.TRYWAIT P2, [UR7+0x38850], R10 ;  /* 0x0388500aff0075a7 */ /* 0x0004e20008040147 */
[----:B------:R-:W-:Y:S05]  /*7380*/  @!P0 BRA `(.L_x_5122) ;  /* 0x0000000000048947 */ /* 0x000fea0003800000 */
[----:B------:R-:W-:Y:S01]  /*7390*/  BPT.TRAP 0x1 ;  /* 0x000000040000795c */ /* 0x000fe20000300000 */
.L_x_5122:
[----:B---3--:R-:W-:Y:S05]  /*73a0*/  @P2 BRA `(.L_x_5123) ;  /* 0x0000000000082947 */ /* 0x008fea0003800000 */
[----:B------:R-:W3:Y:S02]  /*73b0*/  SYNCS.PHASECHK.TRANS64.TRYWAIT P2, [UR7+0x38850], R10 ;  /* 0x0388500aff0075a7 */ /* 0x000ee40008040147 */
[----:B---3--:R-:W-:Y:S05]  /*73c0*/  @!P2 BRA `(.L_x_5124) ;  /* 0x0000012800aca947 */ /* 0x008fea0003800000 */
.L_x_5123:
[----:B------:R-:W-:Y:S01]  /*73d0*/  ULEA UR8, UR6, UR4, 0xc ;  /* 0x0000000406087291 */ /* 0x000fe2000f8e603f */
[----:B------:R-:W-:Y:S01]  /*73e0*/  WARPGROUP.ARRIVE ;  /* 0x00000000000079c5 */ /* 0x000fe20000000000 */
[----:B------:R-:W-:Y:S01]  /*73f0*/  UMOV UR27, 0x40000040 ;  /* 0x40000040001b7882 */ /* 0x000fe20000000000 */
[----:B------:R-:W-:-:S04]  /*7400*/  UIADD3 UR28, UR5, 0x2, URZ ;  /* 0x00000002051c7890 */ /* 0x000fc8000fffe03f */
[----:B------:R-:W3:Y:S01]  /*7410*/  S2R R12, SR_TID.X ;  /* 0x00000000000c7919 */ /* 0x000ee20000002100 */
[----:B------:R-:W-:Y:S01]  /*7420*/  UIADD3 UR30, UR8, 0x2, URZ ;  /* 0x00000002081e7890 */ /* 0x000fe2000fffe03f */
[----:B------:R-:W-:Y:S01]  /*7430*/  PLOP3.LUT P2, PT, PT, PT, UP0, 0x40, 0x0 ;  /* 0x000000000000781c */ /* 0x000fe20003f4e808 */
[----:B------:R-:W-:Y:S01]  /*7440*/  UMOV UR26, UR8 ;  /* 0x00000008001a7c82 */ /* 0x000fe20008000000 */
[----:B------:R-:W-:Y:S01]  /*7450*/  UMOV UR29, 0x40000040 ;  /* 0x40000040001d7882 */ /* 0x000fe20000000000 */
[----:B------:R-:W-:Y:S01]  /*7460*/  HGMMA.64x64x16.F32 R152, gdesc[UR24], R152, gsb0 ;  /* 0x00e00000189879f0 */ /* 0x000fe20008000898 */
[----:B------:R-:W-:Y:S01]  /*7470*/  UMOV UR31, 0x40000040 ;  /* 0x40000040001f7882 */ /* 0x000fe20000000000 */
[----:B------:R-:W-:Y:S02]  /*7480*/  UIADD3 UR19, UR5, 0x800, URZ ;  /* 0x0000080005137890 */ /* 0x000fe4000fffe03f */
[----:B------:R-:W-:Y:S01]  /*7490*/  UIADD3 UR18, UR8, 0x800, URZ ;  /* 0x0000080008127890 */ /* 0x000fe2000fffe03f */
[----:B------:R-:W-:Y:S01]  /*74a0*/  UMOV UR11, 0x4 ;  /* 0x00000004000b7882 */ /* 0x000fe20000000000 */
[----:B---3--:R-:W-:-:S05]  /*74b0*/  SHF.R.U32.HI R12, RZ, 0x7, R12 ;  /* 0x00000007ff0c7819 */ /* 0x008fca000001160c */
[----:B012---:R-:W0:Y:S02]  /*74c0*/  SHFL.IDX PT, R10, R12, RZ, 0x1f ;  /* 0x00001fff0c0a7589 */ /* 0x007e2400000e0000 */
[----:B0-----:R-:W-:Y:S01]  /*74d0*/  R2UR UR9, R10 ;  /* 0x000000000a0972ca */ /* 0x001fe200000e0000 */
[----:B------:R-:W-:Y:S01]  /*74e0*/  IMAD.U32 R10, RZ, RZ, UR7 ;  /* 0x00000007ff0a7e24 */ /* 0x000fe2000f8e00ff */
[----:B------:R-:W-:-:S03]  /*74f0*/  ULDC UR7, c[0x0][0xad8] ;  /* 0x0002b60000077ab9 */ /* 0x000fc60000000800 */
[----:B------:R-:W-:-:S05]  /*7500*/  @!P1 VIADD R14, R10, 0x38840 ;  /* 0x000388400a0e9836 */ /* 0x000fca0000000000 */
[----:B------:R-:W-:-:S03]  /*7510*/  @!P1 PRMT R14, RZ, 0x654, R14 ;  /* 0x00000654ff0e9816 */ /* 0x000fc6000000000e */
[----:B------:R-:W-:-:S04]  /*7520*/  UISETP.GT.AND UP1, UPT, UR9, 0x7f, UPT ;  /* 0x0000007f0900788c */ /* 0x000fc8000bf24270 */
[----:B------:R-:W-:Y:S02]  /*7530*/  USEL UR9, URZ, 0x2, !UP1 ;  /* 0x000000023f097887 */ /* 0x000fe4000c800000 */
[----:B------:R-:W-:Y:S01]  /*7540*/  USEL UR10, UR11, 0x2, UP1 ;  /* 0x000000020b0a7887 */ /* 0x000fe20008800000 */
[----:B------:R-:W-:Y:S02]  /*7550*/  WARPGROUP.DEPBAR.LE gsb0, 0x0 ;  /* 0x00008000000079c5 */ /* 0x000fe40000010000 */
[----:B------:R-:W-:Y:S01]  /*7560*/  WARPGROUP.ARRIVE ;  /* 0x00000000000079c5 */ /* 0x000fe20000000000 */
[----:B------:R-:W-:-:S05]  /*7570*/  USEL UR11, UR11, 0x6, !UP1 ;  /* 0x000000060b0b7887 */ /* 0x000fca000c800000 */
        /* <DEDUP_REMOVED lines=277> */
[----:B------:R-:W-:Y:S01]  /*86d0*/  IADD3 R15, R17, 0x1, -R180 ;  /* 0x00000001110f7810 */ /* 0x000fe20007ffe8b4 */
[----:B------:R-:W0:Y:S01]  /*86e0*/  MUFU.TANH R186, R186 ;  /* 0x000000ba00ba7308 */ /* 0x000e220000002400 */
[----:B------:R1:W-:Y:S02]  /*86f0*/  @!P1 SYNCS.ARRIVE.TRANS64.RED.A1T0 RZ, [R14+URZ], RZ ;  /* 0x000000ff0eff99a7 */ /* 0x0003e4000810043f */
[----:B------:R-:W-:-:S05]  /*8700*/  IADD3 R15, -R16, R15, -R18 ;  /* 0x0000000f100f7210 */ /* 0x000fca0007ffe912 */
[----:B------:R-:W2:Y:S01]  /*8710*/  MUFU.TANH R187, R187 ;  /* 0x000000bb00bb7308 */ /* 0x000ea20000002400 */
[C---:B------:R-:W-:Y:S02]  /*8720*/  VIADD R212, R15.reuse, UR15 ;  /* 0x0000000f0fd47c36 */ /* 0x040fe40008000000 */
[----:B------:R-:W-:Y:S01]  /*8730*/  VIADD R210, R15, UR7 ;  /* 0x000000070fd27c36 */ /* 0x000fe20008000000 */
[----:B------:R-:W-:Y:S02]  /*8740*/  ULDC UR7, c[0x0][0xadc] ;  /* 0x0002b70000077ab9 */ /* 0x000fe40000000800 */
[C---:B------:R-:W-:Y:S01]  /*8750*/  IADD3 R182, R3.reuse, R212, RZ ;  /* 0x000000d403b67210 */ /* 0x040fe20007ffe0ff */
[----:B------:R-:W-:Y:S01]  /*8760*/  IMAD.IADD R181, R3, 0x1, R210 ;  /* 0x0000000103b57824 */ /* 0x000fe200078e02d2 */
        /* <DEDUP_REMOVED lines=43> */
.L_x_5127:
[----:B------:R-:W-:Y:S02]  /*8a20*/  IMAD.U32 R166, RZ, RZ, UR7 ;  /* 0x00000007ffa67e24 */ /* 0x000fe4000f8e00ff */
[----:B------:R-:W-:-:S03]  /*8a30*/  IMAD.MOV.U32 R167, RZ, RZ, R13 ;  /* 0x000000ffffa77224 */ /* 0x000fc600078e000d */
[----:B------:R-:W-:-:S13]  /*8a40*/  ISETP.NE.AND P2, PT, R166, 0x1, PT ;  /* 0x00000001a600780c */ /* 0x000fda0003f45270 */
[----:B------:R-:W1:Y:S02]  /*8a50*/  @P2 LDC.64 R14, c[0x0][0xae0] ;  /* 0x0002b800ff0e2b82 */ /* 0x000e640000000a00 */
[----:B-1----:R-:W-:-:S05]  /*8a60*/  @P2 IMAD.HI.U32 R14, R13, R14, RZ ;  /* 0x0000000e0d0e2227 */ /* 0x002fca00078e00ff */
[----:B------:R-:W-:-:S07]  /*8a70*/  @P2 SHF.R.U32.HI R167, RZ, R15, R14 ;  /* 0x0000000fffa72219 */ /* 0x000fce000001160e */
.L_x_5128:
[----:B------:R-:W-:Y:S05]  /*8a80*/  BSYNC B0 ;  /* 0x0000000000007941 */ /* 0x000fea0003800000 */
.L_x_5126:
[----:B------:R-:W-:-:S04]  /*8a90*/  IMAD R15, R167, R166, -R180 ;  /* 0x000000a6a70f7224 */ /* 0x000fc800078e0ab4 */
[----:B------:R-:W-:-:S05]  /*8aa0*/  IMAD.IADD R15, R15, 0x1, -R16 ;  /* 0x000000010f0f7824 */ /* 0x000fca00078e0a10 */
[----:B------:R-:W-:Y:S02]  /*8ab0*/  VIADDMNMX R181, R15, R166, R181, PT ;  /* 0x000000a60fb57246 */ /* 0x000fe400038001b5 */
[----:B------:R-:W-:-:S07]  /*8ac0*/  VIMNMX R182, R182, R15, !PT ;  /* 0x0000000fb6b67248 */ /* 0x000fce0007fe0100 */
.L_x_5125:
[----:B------:R-:W-:-:S04]  /*8ad0*/  ISETP.GT.AND P2, PT, R6, -0x1, PT ;  /* 0xffffffff0600780c */ /* 0x000fc80003f44270 */
[C---:B------:R-:W-:Y:S02]  /*8ae0*/  ISETP.GT.AND P5, PT, R182.reuse, RZ, P2 ;  /* 0x000000ffb600720c */ /* 0x040fe400017a4270 */
[C---:B------:R-:W-:Y:S02]  /*8af0*/  ISETP.GT.AND P4, PT, R182.reuse, 0x1, P2 ;  /* 0x00000001b600780c */ /* 0x040fe40001784270 */
[----:B------:R-:W-:Y:S02]  /*8b00*/  ISETP.LT.OR P5, PT, R181, 0x1, P5 ;  /* 0x00000001b500780c */ /* 0x000fe40002fa1670 */
[----:B------:R-:W-:Y:S02]  /*8b10*/  ISETP.GT.AND P6, PT, R182, 0x8, P2 ;  /* 0x00000008b600780c */ /* 0x000fe400017c4270 */
[----:B0-----:R-:W-:Y:S02]  /*8b20*/  FSEL R186, R186, -INF , !P5 ;  /* 0xff800000baba7808 */ /* 0x001fe40006800000 */
[----:B------:R-:W-:-:S02]  /*8b30*/  ISETP.GT.AND P5, PT, R182, 0x10, P2 ;  /* 0x00000010b600780c */ /* 0x000fc400017a4270 */
[----:B------:R-:W-:Y:S02]  /*8b40*/  ISETP.GT.AND P3, PT, R182, 0x9, P2 ;  /* 0x00000009b600780c */ /* 0x000fe40001764270 */
[C---:B------:R-:W-:Y:S02]  /*8b50*/  ISETP.LT.OR P5, PT, R181.reuse, 0x11, P5 ;  /* 0x00000011b500780c */ /* 0x040fe40002fa1670 */
[C---:B------:R-:W-:Y:S02]  /*8b60*/  ISETP.LT.OR P4, PT, R181.reuse, 0x2, P4 ;  /* 0x00000002b500780c */ /* 0x040fe40002781670 */
[----:B------:R-:W-:Y:S02]  /*8b70*/  FSEL R166, R204, -INF , !P5 ;  /* 0xff800000cca67808 */ /* 0x000fe40006800000 */
        /* <DEDUP_REMOVED lines=10> */
[----:B------:R-:W-:Y:S02]  /*8c20*/  FSEL R172, R168, -INF , !P5 ;  /* 0xff800000a8ac7808 */ /* 0x000fe40006800000 */
[----:B------:R-:W-:Y:S02]  /*8c30*/  ISETP.GT.AND P5, PT, R182, 0x30, P2 ;  /* 0x00000030b600780c */ /* 0x000fe400017a4270 */
[C---:B------:R-:W-:Y:S02]  /*8c40*/  ISETP.LT.OR P4, PT, R181.reuse, 0x12, P4 ;  /* 0x00000012b500780c */ /* 0x040fe40002781670 */
        /* <DEDUP_REMOVED lines=10> */
[----:B------:R-:W-:Y:S02]  /*8cf0*/  PLOP3.LUT P5, PT, PT, PT, UP0, 0x40, 0x0 ;  /* 0x000000000000781c */ /* 0x000fe40003fae808 */
        /* <DEDUP_REMOVED lines=17> */
[----:B------:R-:W-:Y:S06]  /*8e10*/  @P5 BRA `(.L_x_5129) ;  /* 0x0000000000585947 */ /* 0x000fec0003800000 */
        /* <DEDUP_REMOVED lines=11> */
.L_x_5131:
[----:B------:R-:W-:Y:S02]  /*8ed0*/  IMAD.U32 R181, RZ, RZ, UR7 ;  /* 0x00000007ffb57e24 */ /* 0x000fe4000f8e00ff */
[----:B------:R-:W-:-:S03]  /*8ee0*/  IMAD.MOV.U32 R179, RZ, RZ, R11 ;  /* 0x000000ffffb37224 */ /* 0x000fc600078e000b */
[----:B------:R-:W-:-:S13]  /*8ef0*/  ISETP.NE.AND P3, PT, R181, 0x1, PT ;  /* 0x00000001b500780c */ /* 0x000fda0003f65270 */
[----:B------:R-:W0:Y:S02]  /*8f00*/  @P3 LDC.64 R14, c[0x0][0xae0] ;  /* 0x0002b800ff0e3b82 */ /* 0x000e240000000a00 */
[----:B0-----:R-:W-:-:S05]  /*8f10*/  @P3 IMAD.HI.U32 R14, R11, R14, RZ ;  /* 0x0000000e0b0e3227 */ /* 0x001fca00078e00ff */
[----:B------:R-:W-:-:S07]  /*8f20*/  @P3 SHF.R.U32.HI R179, RZ, R15, R14 ;  /* 0x0000000fffb33219 */ /* 0x000fce000001160e */
.L_x_5132:
[----:B------:R-:W-:Y:S05]  /*8f30*/  BSYNC B0 ;  /* 0x0000000000007941 */ /* 0x000fea0003800000 */
.L_x_5130:
[----:B------:R-:W-:-:S04]  /*8f40*/  IMAD R15, R179, R181, -R180 ;  /* 0x000000b5b30f7224 */ /* 0x000fc800078e0ab4 */
[----:B------:R-:W-:-:S05]  /*8f50*/  IMAD.IADD R15, R15, 0x1, -R16 ;  /* 0x000000010f0f7824 */ /* 0x000fca00078e0a10 */
[----:B------:R-:W-:Y:S02]  /*8f60*/  VIADDMNMX R168, R15, R181, R168, PT ;  /* 0x000000b50fa87246 */ /* 0x000fe400038001a8 */
[----:B------:R-:W-:-:S07]  /*8f70*/  VIMNMX R169, R169, R15, !PT ;  /* 0x0000000fa9a97248 */ /* 0x000fce0007fe0100 */
.L_x_5129:
[----:B------:R-:W-:Y:S01]  /*8f80*/  FMNMX.FTZ R14, R186, R7, !PT ;  /* 0x00000007ba0e7209 */ /* 0x000fe20007810000 */
[----:B------:R-:W-:Y:S01]  /*8f90*/  ULDC UR11, c[0x0][0xa80] ;  /* 0x0002a000000b7ab9 */ /* 0x000fe20000000800 */
[----:B------:R-:W-:Y:S01]  /*8fa0*/  ISETP.GT.AND P4, PT, R169, RZ, P2 ;  /* 0x000000ffa900720c */ /* 0x000fe20001784270 */
[----:B------:R-:W-:Y:S01]  /*8fb0*/  ULEA UR8, UR6, UR38, 0xc ;  /* 0x0000002606087291 */ /* 0x000fe2000f8e603f */
[----:B------:R-:W-:Y:S01]  /*8fc0*/  FMNMX.FTZ R15, R187, R14, !PT ;  /* 0x0000000ebb0f7209 */ /* 0x000fe20007810000 */
[----:B------:R-:W-:Y:S01]  /*8fd0*/  UMOV UR19, 0x40000040 ;  /* 0x4000004000137882 */ /* 0x000fe20000000000 */
[----:B------:R-:W-:Y:S01]  /*8fe0*/  ISETP.GT.AND P3, PT, R169, 0x1, P2 ;  /* 0x00000001a900780c */ /* 0x000fe20001764270 */
[----:B------:R-:W-:Y:S01]  /*8ff0*/  UIADD3 UR10, UR8, 0x80, URZ ;  /* 0x00000080080a7890 */ /* 0x000fe2000fffe03f */
[----:B------:R-:W-:Y:S01]  /*9000*/  FMNMX.FTZ R14, R202, R15, !PT ;  /* 0x0000000fca0e7209 */ /* 0x000fe20007810000 */
[----:B------:R-:W-:Y:S01]  /*9010*/  @!P1 VIADD R10, R10, 0x38860 ;  /* 0x000388600a0a9836 */ /* 0x000fe20000000000 */
[----:B------:R-:W-:Y:S01]  /*9020*/  ISETP.LT.OR P4, PT, R168, 0x1, P4 ;  /* 0x00000001a800780c */ /* 0x000fe20002781670 */
[----:B------:R-:W-:Y:S01]  /*9030*/  UMOV UR18, UR8 ;  /* 0x0000000800127c82 */ /* 0x000fe20008000000 */
[----:B------:R-:W-:-:S02]  /*9040*/  FMNMX.FTZ R15, R203, R14, !PT ;  /* 0x0000000ecb0f7209 */ /* 0x000fc40007810000 */
[----:B------:R-:W-:Y:S02]  /*9050*/  ISETP.GT.AND P5, PT, R169, 0x8, P2 ;  /* 0x00000008a900780c */ /* 0x000fe400017a4270 */
[----:B------:R-:W-:Y:S02]  /*9060*/  FMNMX.FTZ R14, R166, R15, !PT ;  /* 0x0000000fa60e7209 */ /* 0x000fe40007810000 */
[----:B------:R-:W-:Y:S02]  /*9070*/  ISETP.LT.OR P3, PT, R168, 0x2, P3 ;  /* 0x00000002a800780c */ /* 0x000fe40001f61670 */
[----:B------:R-:W-:Y:S02]  /*9080*/  FMNMX.FTZ R15, R167, R14, !PT ;  /* 0x0000000ea70f7209 */ /* 0x000fe40007810000 */
[----:B------:R-:W-:Y:S02]  /*9090*/  FSEL R181, R12, -INF , !P4 ;  /* 0xff8000000cb57808 */ /* 0x000fe40006000000 */
        /* <DEDUP_REMOVED lines=13> */
[----:B------:R-:W-:Y:S02]  /*9170*/  ISETP.LT.OR P3, PT, R168, 0x11, P3 ;  /* 0x00000011a800780c */ /* 0x000fe40001f61670 */
[----:B------:R-:W-:Y:S02]  /*9180*/  FMNMX.FTZ R15, R177, R14, !PT ;  /* 0x0000000eb10f7209 */ /* 0x000fe40007810000 */
[----:B------:R-:W-:Y:S02]  /*9190*/  ISETP.GT.AND P6, PT, R169, 0x18, P2 ;  /* 0x00000018a900780c */ /* 0x000fe400017c4270 */
[----:B------:R-:W-:Y:S02]  /*91a0*/  FMNMX.FTZ R14, R178, R15, !PT ;  /* 0x0000000fb20e7209 */ /* 0x000fe40007810000 */
[----:B------:R-:W-:Y:S02]  /*91b0*/  FSEL R153, R153, -INF , !P3 ;  /* 0xff80000099997808 */ /* 0x000fe40005800000 */
[----:B------:R-:W-:-:S02]  /*91c0*/  FMNMX.FTZ R15, R165, R14, !PT ;  /* 0x0000000ea50f7209 */ /* 0x000fc40007810000 */
[C---:B------:R-:W-:Y:S02]  /*91d0*/  ISETP.GT.AND P4, PT, R169.reuse, 0x19, P2 ;  /* 0x00000019a900780c */ /* 0x040fe40001784270 */
[C---:B------:R-:W-:Y:S01]  /*91e0*/  ISETP.LT.OR P6, PT, R168.reuse, 0x19, P6 ;  /* 0x00000019a800780c */ /* 0x040fe200037c1670 */
[----:B------:R-:W0:Y:S01]  /*91f0*/  SHFL.BFLY PT, R14, R15, 0x2, 0x1f ;  /* 0x0c401f000f0e7f89 */ /* 0x000e2200000e0000 */
[----:B------:R-:W-:Y:S02]  /*9200*/  ISETP.GT.AND P3, PT, R169, 0x20, P2 ;  /* 0x00000020a900780c */ /* 0x000fe40001764270 */
[----:B------:R-:W-:Y:S02]  /*9210*/  FSEL R155, R155, -INF , !P6 ;  /* 0xff8000009b9b7808 */ /* 0x000fe40007000000 */
[C---:B------:R-:W-:Y:S02]  /*9220*/  ISETP.LT.OR P4, PT, R168.reuse, 0x1a, P4 ;  /* 0x0000001aa800780c */ /* 0x040fe40002781670 */
[----:B------:R-:W-:-:S02]  /*9230*/  ISETP.LT.OR P3, PT, R168, 0x21, P3 ;  /* 0x00000021a800780c */ /* 0x000fc40001f61670 */
[----:B------:R-:W-:Y:S02]  /*9240*/  FSEL R156, R156, -INF , !P4 ;  /* 0xff8000009c9c7808 */ /* 0x000fe40006000000 */
[----:B------:R-:W-:Y:S02]  /*9250*/  ISETP.GT.AND P6, PT, R169, 0x28, P2 ;  /* 0x00000028a900780c */ /* 0x000fe400017c4270 */
[----:B------:R-:W-:Y:S02]  /*9260*/  FSEL R157, R157, -INF , !P3 ;  /* 0xff8000009d9d7808 */ /* 0x000fe40005800000 */
[----:B------:R-:W-:Y:S02]  /*9270*/  ISETP.GT.AND P3, PT, R169, 0x29, P2 ;  /* 0x00000029a900780c */ /* 0x000fe40001764270 */
[C---:B------:R-:W-:Y:S02]  /*9280*/  ISETP.LT.OR P6, PT, R168.reuse, 0x29, P6 ;  /* 0x00000029a800780c */ /* 0x040fe400037c1670 */
[----:B------:R-:W-:-:S02]  /*9290*/  ISETP.LT.OR P3, PT, R168, 0x2a, P3 ;  /* 0x0000002aa800780c */ /* 0x000fc40001f61670 */
[----:B------:R-:W-:Y:S02]  /*92a0*/  FSEL R159, R159, -INF , !P6 ;  /* 0xff8000009f9f7808 */ /* 0x000fe40007000000 */
[----:B------:R-:W-:Y:S02]  /*92b0*/  ISETP.GT.AND P6, PT, R169, 0x31, P2 ;  /* 0x00000031a900780c */ /* 0x000fe400017c4270 */
[----:B0-----:R-:W-:Y:S02]  /*92c0*/  FMNMX.FTZ R179, R15, R14, !PT ;  /* 0x0000000e0fb37209 */ /* 0x001fe40007810000 */
[----:B------:R-:W-:Y:S02]  /*92d0*/  FMNMX.FTZ R15, R181, R8, !PT ;  /* 0x00000008b50f7209 */ /* 0x000fe40007810000 */
[----:B------:R-:W-:Y:S01]  /*92e0*/  FSEL R160, R160, -INF , !P3 ;  /* 0xff800000a0a07808 */ /* 0x000fe20005800000 */
[----:B------:R-:W0:Y:S01]  /*92f0*/  SHFL.BFLY PT, R14, R179, 0x1, 0x1f ;  /* 0x0c201f00b30e7f89 */ /* 0x000e2200000e0000 */
[----:B------:R-:W-:-:S02]  /*9300*/  FMNMX.FTZ R12, R180, R15, !PT ;  /* 0x0000000fb40c7209 */ /* 0x000fc40007810000 */
[----:B------:R-:W-:Y:S02]  /*9310*/  ISETP.GT.AND P3, PT, R169, 0x38, P2 ;  /* 0x00000038a900780c */ /* 0x000fe40001764270 */
[C---:B------:R-:W-:Y:S02]  /*9320*/  ISETP.LT.OR P6, PT, R168.reuse, 0x32, P6 ;  /* 0x00000032a800780c */ /* 0x040fe400037c1670 */
[----:B------:R-:W-:Y:S02]  /*9330*/  ISETP.LT.OR P3, PT, R168, 0x39, P3 ;  /* 0x00000039a800780c */ /* 0x000fe40001f61670 */
[----:B------:R-:W-:Y:S02]  /*9340*/  FSEL R162, R162, -INF , !P6 ;  /* 0xff800000a2a27808 */ /* 0x000fe40007000000 */
[----:B------:R-:W-:Y:S02]  /*9350*/  FSEL R163, R163, -INF , !P3 ;  /* 0xff800000a3a37808 */ /* 0x000fe40005800000 */
[----:B------:R-:W-:-:S02]  /*9360*/  @!P1 PRMT R10, RZ, 0x654, R10 ;  /* 0x00000654ff0a9816 */ /* 0x000fc4000000000a */
[----:B0-----:R-:W-:Y:S02]  /*9370*/  FMNMX.FTZ R14, R179, R14, !PT ;  /* 0x0000000eb30e7209 */ /* 0x001fe40007810000 */
[----:B------:R-:W-:Y:S02]  /*9380*/  FSEL R179, R21, -INF , !P5 ;  /* 0xff80000015b37808 */ /* 0x000fe40006800000 */
[----:B------:R-:W-:Y:S01]  /*9390*/  ISETP.GT.AND P5, PT, R169, 0x11, P2 ;  /* 0x00000011a900780c */ /* 0x000fe200017a4270 */
[----:B------:R-:W-:Y:S01]  /*93a0*/  FMUL.FTZ R182, R14, UR11 ;  /* 0x0000000b0eb67c20 */ /* 0x000fe20008410000 */
[----:B------:R-:W-:Y:S02]  /*93b0*/  FMNMX.FTZ R15, R179, R12, !PT ;  /* 0x0000000cb30f7209 */ /* 0x000fe40007810000 */
[----:B------:R-:W-:Y:S02]  /*93c0*/  ISETP.LT.OR P5, PT, R168, 0x12, P5 ;  /* 0x00000012a800780c */ /* 0x000fe40002fa1670 */
[----:B------:R-:W-:-:S02]  /*93d0*/  FMNMX.FTZ R12, R152, R15, !PT ;  /* 0x0000000f980c7209 */ /* 0x000fc40007810000 */
[----:B------:R-:W-:Y:S02]  /*93e0*/  FSEL R154, R154, -INF , !P5 ;  /* 0xff8000009a9a7808 */ /* 0x000fe40006800000 */
[----:B------:R-:W-:Y:S02]  /*93f0*/  FMNMX.FTZ R15, R153, R12, !PT ;  /* 0x0000000c990f7209 */ /* 0x000fe40007810000 */
[----:B------:R-:W-:Y:S02]  /*9400*/  ISETP.GT.AND P5, PT, R169, 0x21, P2 ;  /* 0x00000021a900780c */ /* 0x000fe400017a4270 */
[----:B------:R-:W-:Y:S02]  /*9410*/  FMNMX.FTZ R12, R154, R15, !PT ;  /* 0x0000000f9a0c7209 */ /* 0x000fe40007810000 */
[----:B------:R-:W-:Y:S02]  /*9420*/  ISETP.LT.OR P5, PT, R168, 0x22, P5 ;  /* 0x00000022a800780c */ /* 0x000fe40002fa1670 */
[----:B------:R-:W-:-:S02]  /*9430*/  FMNMX.FTZ R15, R155, R12, !PT ;  /* 0x0000000c9b0f7209 */ /* 0x000fc40007810000 */
[----:B------:R-:W-:Y:S02]  /*9440*/  FSETP.NEU.FTZ.AND P4, PT, R14, -INF , PT ;  /* 0xff8000000e00780b */ /* 0x000fe40003f9d000 */
[----:B------:R-:W-:Y:S02]  /*9450*/  FMNMX.FTZ R12, R156, R15, !PT ;  /* 0x0000000f9c0c7209 */ /* 0x000fe40007810000 */
[----:B------:R-:W-:Y:S02]  /*9460*/  FSEL R158, R158, -INF , !P5 ;  /* 0xff8000009e9e7808 */ /* 0x000fe40006800000 */
[----:B------:R-:W-:Y:S02]  /*9470*/  FMNMX.FTZ R21, R157, R12, !PT ;  /* 0x0000000c9d157209 */ /* 0x000fe40007810000 */
[----:B------:R-:W-:Y:S02]  /*9480*/  FSEL R182, R182, RZ, P4 ;  /* 0x000000ffb6b67208 */ /* 0x000fe40002000000 */
[----:B------:R-:W-:-:S02]  /*9490*/  ISETP.GT.AND P5, PT, R169, 0x30, P2 ;  /* 0x00000030a900780c */ /* 0x000fc400017a4270 */
[----:B------:R-:W-:Y:S01]  /*94a0*/  FMNMX.FTZ R20, R158, R21, !PT ;  /* 0x000000159e147209 */ /* 0x000fe20007810000 */
[--C-:B------:R-:W-:Y:S01]  /*94b0*/  FFMA.FTZ R186, R186, UR11, -R182.reuse ;  /* 0x0000000bbaba7c23 */ /* 0x100fe200080108b6 */
[----:B------:R-:W-:Y:S01]  /*94c0*/  ISETP.LT.OR P5, PT, R168, 0x31, P5 ;  /* 0x00000031a800780c */ /* 0x000fe20002fa1670 */
[--C-:B------:R-:W-:Y:S01]  /*94d0*/  FFMA.FTZ R12, R187, UR11, -R182.reuse ;  /* 0x0000000bbb0c7c23 */ /* 0x100fe200080108b6 */
[----:B------:R-:W-:Y:S01]  /*94e0*/  FMNMX.FTZ R21, R159, R20, !PT ;  /* 0x000000149f157209 */ /* 0x000fe20007810000 */
[----:B------:R0:W-:Y:S01]  /*94f0*/  MUFU.EX2 R15, R186 ;  /* 0x000000ba000f7308 */ /* 0x0001e20000000800 */
[----:B------:R-:W-:Y:S01]  /*9500*/  FSEL R161, R161, -INF , !P5 ;  /* 0xff800000a1a17808 */ /* 0x000fe20006800000 */
[--C-:B------:R-:W-:Y:S01]  /*9510*/  FFMA.FTZ R20, R202, UR11, -R182.reuse ;  /* 0x0000000bca147c23 */ /* 0x100fe200080108b6 */
[----:B------:R-:W-:Y:S01]  /*9520*/  ISETP.GT.AND P2, PT, R169, 0x39, P2 ;  /* 0x00000039a900780c */ /* 0x000fe20001744270 */
[--C-:B------:R-:W-:Y:S01]  /*9530*/  FFMA.FTZ R203, R203, UR11, -R182.reuse ;  /* 0x0000000bcbcb7c23 */ /* 0x100fe200080108b6 */
[--C-:B------:R-:W-:Y:S01]  /*9540*/  FFMA.FTZ R170, R170, UR11, -R182.reuse ;  /* 0x0000000baaaa7c23 */ /* 0x100fe200080108b6 */
[--C-:B------:R-:W-:Y:S01]  /*9550*/  FFMA.FTZ R171, R171, UR11, -R182.reuse ;  /* 0x0000000babab7c23 */ /* 0x100fe200080108b6 */
[----:B------:R-:W-:Y:S01]  /*9560*/  ISETP.LT.OR P2, PT, R168, 0x3a, P2 ;  /* 0x0000003aa800780c */ /* 0x000fe20001741670 */
[--C-:B------:R-:W-:Y:S01]  /*9570*/  FFMA.FTZ R172, R172, UR11, -R182.reuse ;  /* 0x0000000bacac7c23 */ /* 0x100fe200080108b6 */
[----:B0-----:R-:W-:Y:S01]  /*9580*/  FMNMX.FTZ R186, R160, R21, !PT ;  /* 0x00000015a0ba7209 */ /* 0x001fe20007810000 */
        /* <DEDUP_REMOVED lines=10> */
[----:B------:R-:W-:Y:S01]  /*9630*/  FSEL R186, R14, RZ, P4 ;  /* 0x000000ff0eba7208 */ /* 0x000fe20002000000 */
[----:B------:R-:W-:Y:S01]  /*9640*/  MUFU.EX2 R21, R203 ;  /* 0x000000cb00157308 */ /* 0x000fe20000000800 */
[----:B------:R-:W-:Y:S01]  /*9650*/  FMNMX.FTZ R169, R163, R168, !PT ;  /* 0x000000a8a3a97209 */ /* 0x000fe20007810000 */
[----:B------:R-:W-:-:S02]  /*9660*/  FFMA.FTZ R168, R166, UR11, -R182 ;  /* 0x0000000ba6a87c23 */ /* 0x000fc400080108b6 */
[----:B------:R-:W-:Y:S01]  /*9670*/  FADD.FTZ R186, -R186, R7 ;  /* 0x00000007baba7221 */ /* 0x000fe20000010100 */
[----:B------:R-:W-:Y:S01]  /*9680*/  FMNMX.FTZ R166, R164, R169, !PT ;  /* 0x000000a9a4a67209 */ /* 0x000fe20007810000 */
[----:B------:R-:W-:Y:S02]  /*9690*/  FFMA.FTZ R169, R167, UR11, -R182 ;  /* 0x0000000ba7a97c23 */ /* 0x000fe400080108b6 */
[----:B------:R-:W-:Y:S01]  /*96a0*/  MUFU.EX2 R7, R165 ;  /* 0x000000a500077308 */ /* 0x000fe20000000800 */
[----:B------:R-:W-:Y:S01]  /*96b0*/  FMUL.FTZ R186, R186, UR11 ;  /* 0x0000000bbaba7c20 */ /* 0x000fe20008410000 */
[----:B------:R-:W0:Y:S06]  /*96c0*/  SHFL.BFLY PT, R167, R166, 0x2, 0x1f ;  /* 0x0c401f00a6a77f89 */ /* 0x000e2c00000e0000 */
[----:B------:R-:W1:Y:S08]  /*96d0*/  MUFU.EX2 R186, R186 ;  /* 0x000000ba00ba7308 */ /* 0x000e700000000800 */
[----:B------:R-:W2:Y:S08]  /*96e0*/  MUFU.EX2 R12, R12 ;  /* 0x0000000c000c7308 */ /* 0x000eb00000000800 */
[----:B------:R-:W-:Y:S01]  /*96f0*/  MUFU.EX2 R20, R20 ;  /* 0x0000001400147308 */ /* 0x000fe20000000800 */
[-C--:B-1----:R-:W-:Y:S01]  /*9700*/  FMUL.FTZ R24, R24, R186.reuse ;  /* 0x000000ba18187220 */ /* 0x082fe20000410000 */
[----:B0-----:R-:W-:Y:S01]  /*9710*/  FMNMX.FTZ R167, R166, R167, !PT ;  /* 0x000000a7a6a77209 */ /* 0x001fe20007810000 */
[-C--:B------:R-:W-:Y:S01]  /*9720*/  FMUL.FTZ R25, R25, R186.reuse ;  /* 0x000000ba19197220 */ /* 0x080fe20000410000 */
        /* <DEDUP_REMOVED lines=27> */
[----:B0-----:R-:W-:Y:S01]  /*98e0*/  FMNMX.FTZ R182, R167, R166, !PT ;  /* 0x000000a6a7b67209 */ /* 0x001fe20007810000 */
[----:B------:R-:W-:Y:S01]  /*98f0*/  IMAD.MOV R167, RZ, RZ, -R22 ;  /* 0x000000ffffa77224 */ /* 0x000fe200078e0a16 */
[----:B------:R-:W-:Y:S01]  /*9900*/  MUFU.EX2 R171, R171 ;  /* 0x000000ab00ab7308 */ /* 0x000fe20000000800 */
[-C--:B------:R-:W-:Y:S01]  /*9910*/  FMUL.FTZ R73, R73, R186.reuse ;  /* 0x000000ba49497220 */ /* 0x080fe20000410000 */
[C---:B------:R-:W-:Y:S01]  /*9920*/  FSETP.NEU.FTZ.AND P2, PT, R182.reuse, -INF , PT ;  /* 0xff800000b600780b */ /* 0x040fe20003f5d000 */
[----:B------:R-:W-:Y:S01]  /*9930*/  FMUL.FTZ R166, R182, UR11 ;  /* 0x0000000bb6a67c20 */ /* 0x000fe20008410000 */
[-C--:B------:R-:W-:Y:S01]  /*9940*/  FMUL.FTZ R76, R76, R186.reuse ;  /* 0x000000ba4c4c7220 */ /* 0x080fe20000410000 */
[-C--:B------:R-:W-:Y:S01]  /*9950*/  FMUL.FTZ R77, R77, R186.reuse ;  /* 0x000000ba4d4d7220 */ /* 0x080fe20000410000 */
[----:B------:R-:W-:Y:S01]  /*9960*/  FSEL R165, R182, RZ, P2 ;  /* 0x000000ffb6a57208 */ /* 0x000fe20001000000 */
[-C--:B------:R-:W-:Y:S01]  /*9970*/  FMUL.FTZ R80, R80, R186.reuse ;  /* 0x000000ba50507220 */ /* 0x080fe20000410000 */
[----:B------:R-:W-:Y:S01]  /*9980*/  FSEL R166, R166, RZ, P2 ;  /* 0x000000ffa6a67208 */ /* 0x000fe20001000000 */
[----:B------:R-:W-:Y:S01]  /*9990*/  MUFU.EX2 R172, R172 ;  /* 0x000000ac00ac7308 */ /* 0x000fe20000000800 */
[----:B------:R-:W-:Y:S01]  /*99a0*/  ISETP.NE.AND P2, PT, R16, R167, PT ;  /* 0x000000a71000720c */ /* 0x000fe20003f45270 */
[----:B------:R-:W-:Y:S01]  /*99b0*/  FADD.FTZ R165, -R165, R8 ;  /* 0x00000008a5a57221 */ /* 0x000fe20000010100 */
[----:B------:R-:W-:Y:S01]  /*99c0*/  FMUL.FTZ R81, R81, R186 ;  /* 0x000000ba51517220 */ /* 0x000fe20000410000 */
[--C-:B------:R-:W-:Y:S01]  /*99d0*/  FFMA.FTZ R167, R152, UR11, -R166.reuse ;  /* 0x0000000b98a77c23 */ /* 0x100fe200080108a6 */
[----:B------:R-:W-:Y:S01]  /*99e0*/  MOV R152, UR36 ;  /* 0x0000002400987c02 */ /* 0x000fe20008000f00 */
[----:B------:R-:W-:Y:S01]  /*99f0*/  FMUL.FTZ R165, R165, UR11 ;  /* 0x0000000ba5a57c20 */ /* 0x000fe20008410000 */
[--C-:B------:R-:W-:Y:S01]  /*9a00*/  FFMA.FTZ R202, R181, UR11, -R166.reuse ;  /* 0x0000000bb5ca7c23 */ /* 0x100fe200080108a6 */
[--C-:B------:R-:W-:Y:S01]  /*9a10*/  FFMA.FTZ R181, R180, UR11, -R166.reuse ;  /* 0x0000000bb4b57c23 */ /* 0x100fe200080108a6 */
[--C-:B------:R-:W-:Y:S01]  /*9a20*/  FFMA.FTZ R180, R153, UR11, -R166.reuse ;  /* 0x0000000b99b47c23 */ /* 0x100fe200080108a6 */
[----:B------:R-:W0:Y:S01]  /*9a30*/  MUFU.EX2 R183, R165 ;  /* 0x000000a500b77308 */ /* 0x000e220000000800 */
[--C-:B------:R-:W-:Y:S01]  /*9a40*/  FFMA.FTZ R179, R179, UR11, -R166.reuse ;  /* 0x0000000bb3b37c23 */ /* 0x100fe200080108a6 */
[--C-:B------:R-:W-:Y:S01]  /*9a50*/  FFMA.FTZ R187, R154, UR11, -R166.reuse ;  /* 0x0000000b9abb7c23 */ /* 0x100fe200080108a6 */
[----:B------:R-:W-:Y:S01]  /*9a60*/  FFMA.FTZ R203, R155, UR11, -R166 ;  /* 0x0000000b9bcb7c23 */ /* 0x000fe200080108a6 */
[----:B------:R-:W-:-:S02]  /*9a70*/  @!P2 IMAD R152, R152, 0x40, R19 ;  /* 0x000000409898a824 */ /* 0x000fc400078e0213 */
[--C-:B------:R-:W-:Y:S01]  /*9a80*/  FFMA.FTZ R204, R156, UR11, -R166.reuse ;  /* 0x0000000b9ccc7c23 */ /* 0x100fe200080108a6 */
[--C-:B------:R-:W-:Y:S01]  /*9a90*/  FFMA.FTZ R205, R157, UR11, -R166.reuse ;  /* 0x0000000b9dcd7c23 */ /* 0x100fe200080108a6 */
[--C-:B------:R-:W-:Y:S01]  /*9aa0*/  FFMA.FTZ R206, R158, UR11, -R166.reuse ;  /* 0x0000000b9ece7c23 */ /* 0x100fe200080108a6 */
[--C-:B------:R-:W-:Y:S01]  /*9ab0*/  FFMA.FTZ R207, R159, UR11, -R166.reuse ;  /* 0x0000000b9fcf7c23 */ /* 0x100fe200080108a6 */
[----:B------:R-:W-:Y:S01]  /*9ac0*/  @!P2 LEA R153, R152, UR37, 0x2 ;  /* 0x000000259899ac11 */ /* 0x000fe2000f8e10ff */
[--C-:B------:R-:W-:Y:S01]  /*9ad0*/  FFMA.FTZ R208, R160, UR11, -R166.reuse ;  /* 0x0000000ba0d07c23 */ /* 0x100fe200080108a6 */
[--C-:B------:R-:W-:Y:S01]  /*9ae0*/  FFMA.FTZ R209, R161, UR11, -R166.reuse ;  /* 0x0000000ba1d17c23 */ /* 0x100fe200080108a6 */
[--C-:B------:R-:W-:Y:S01]  /*9af0*/  FFMA.FTZ R210, R162, UR11, -R166.reuse ;  /* 0x0000000ba2d27c23 */ /* 0x100fe200080108a6 */
[--C-:B------:R-:W-:Y:S01]  /*9b00*/  FFMA.FTZ R211, R163, UR11, -R166.reuse ;  /* 0x0000000ba3d37c23 */ /* 0x100fe200080108a6 */
[----:B------:R-:W-:Y:S01]  /*9b10*/  FFMA.FTZ R212, R164, UR11, -R166 ;  /* 0x0000000ba4d47c23 */ /* 0x000fe200080108a6 */
[----:B------:R-:W-:Y:S01]  /*9b20*/  @!P2 STS [R153+0x38400], R186 ;  /* 0x038400ba9900a388 */ /* 0x000fe20000000800 */
[----:B------:R-:W-:Y:S01]  /*9b30*/  MUFU.EX2 R202, R202 ;  /* 0x000000ca00ca7308 */ /* 0x000fe20000000800 */
[----:B--2---:R-:W-:Y:S01]  /*9b40*/  F2FP.F16.F32.PACK_AB R152, R12, R15 ;  /* 0x0000000f0c98723e */ /* 0x004fe200000000ff */
[----:B------:R-:W-:Y:S01]  /*9b50*/  FMUL.FTZ R84, R84, R186 ;  /* 0x000000ba54547220 */ /* 0x000fe20000410000 */
[----:B0-----:R0:W-:Y:S01]  /*9b60*/  @!P2 STS [R153+0x38420], R183 ;  /* 0x038420b79900a388 */ /* 0x0011e20000000800 */
[----:B------:R-:W-:Y:S01]  /*9b70*/  F2FP.F16.F32.PACK_AB R154, R21, R20 ;  /* 0x00000014159a723e */ /* 0x000fe200000000ff */
[----:B------:R-:W-:Y:S01]  /*9b80*/  FMUL.FTZ R85, R85, R186 ;  /* 0x000000ba55557220 */ /* 0x000fe20000410000 */
[----:B------:R-:W-:Y:S01]  /*9b90*/  F2FP.F16.F32.PACK_AB R156, R169, R168 ;  /* 0x000000a8a99c723e */ /* 0x000fe200000000ff */
[----:B------:R-:W-:Y:S01]  /*9ba0*/  FMUL.FTZ R88, R88, R186 ;  /* 0x000000ba58587220 */ /* 0x000fe20000410000 */
[----:B------:R-:W0:Y:S01]  /*9bb0*/  MUFU.EX2 R181, R181 ;  /* 0x000000b500b57308 */ /* 0x000e220000000800 */
[----:B------:R-:W-:Y:S01]  /*9bc0*/  F2FP.F16.F32.PACK_AB R158, R171, R170 ;  /* 0x000000aaab9e723e */ /* 0x000fe200000000ff */
        /* <DEDUP_REMOVED lines=32> */
[----:B------:R-:W-:Y:S01]  /*9dd0*/  BAR.SYNC.DEFER_BLOCKING 0xf, 0x100 ;  /* 0x03c4000000007b1d */ /* 0x000fe20000010000 */
[-C--:B------:R-:W-:Y:S01]  /*9de0*/  FMUL.FTZ R141, R141, R186.reuse ;  /* 0x000000ba8d8d7220 */ /* 0x080fe20000410000 */
[-C--:B------:R-:W-:Y:S01]  /*9df0*/  FMUL.FTZ R144, R144, R186.reuse ;  /* 0x000000ba90907220 */ /* 0x080fe20000410000 */
[-C--:B------:R-:W-:Y:S01]  /*9e00*/  FMUL.FTZ R145, R145, R186.reuse ;  /* 0x000000ba91917220 */ /* 0x080fe20000410000 */
[-C--:B------:R-:W-:Y:S01]  /*9e10*/  FMUL.FTZ R148, R148, R186.reuse ;  /* 0x000000ba94947220 */ /* 0x080fe20000410000 */
[----:B------:R-:W-:Y:S01]  /*9e20*/  FMUL.FTZ R149, R149, R186 ;  /* 0x000000ba95957220 */ /* 0x000fe20000410000 */
        /* <DEDUP_REMOVED lines=79> */
[----:B------:R0:W-:Y:S01]  /*a320*/  STSM.16.M88.4 [R23+0x36400], R152 ;  /* 0x0364009817007844 */ /* 0x0001e20000000200 */
[----:B------:R-:W2:Y:S01]  /*a330*/  MUFU.EX2 R177, R177 ;  /* 0x000000b100b17308 */ /* 0x000ea20000000800 */
[----:B-1----:R-:W-:Y:S01]  /*a340*/  F2FP.F16.F32.PACK_AB R163, R208, R207 ;  /* 0x000000cfd0a3723e */ /* 0x002fe200000000ff */
[----:B------:R-:W-:Y:S01]  /*a350*/  FFMA.FTZ R15, R186, R4, R15 ;  /* 0x00000004ba0f7223 */ /* 0x000fe2000001000f */
[----:B------:R0:W-:Y:S01]  /*a360*/  STSM.16.M88.4 [R190], R156 ;  /* 0x0000009cbe007844 */ /* 0x0001e20000000200 */
[----:B------:R-:W-:Y:S01]  /*a370*/  FFMA.FTZ R202, R183, R5, R202 ;  /* 0x00000005b7ca7223 */ /* 0x000fe200000100ca */
[----:B------:R-:W-:Y:S01]  /*a380*/  ISETP.GT.AND P2, PT, R6, UR14, PT ;  /* 0x0000000e06007c0c */ /* 0x000fe2000bf44270 */
[----:B------:R-:W-:Y:S01]  /*a390*/  FADD.FTZ R15, R12, R15 ;  /* 0x0000000f0c0f7221 */ /* 0x000fe20000010000 */
[----:B------:R0:W-:Y:S01]  /*a3a0*/  STSM.16.M88.4 [R188], R160 ;  /* 0x000000a0bc007844 */ /* 0x0001e20000000200 */
[----:B------:R-:W1:Y:S01]  /*a3b0*/  MUFU.EX2 R178, R178 ;  /* 0x000000b200b27308 */ /* 0x000e620000000800 */
[----:B------:R-:W-:Y:S01]  /*a3c0*/  FADD.FTZ R202, R181, R202 ;  /* 0x000000cab5ca7221 */ /* 0x000fe20000010000 */
[----:B------:R-:W-:Y:S01]  /*a3d0*/  FADD.FTZ R20, R20, R15 ;  /* 0x0000000f14147221 */ /* 0x000fe20000010000 */
[----:B------:R-:W-:Y:S01]  /*a3e0*/  UMOV UR36, UR6 ;  /* 0x0000000600247c82 */ /* 0x000fe20008000000 */
[----:B------:R-:W-:-:S02]  /*a3f0*/  VIADD R6, R6, 0xffffffff ;  /* 0xffffffff06067836 */ /* 0x000fc40000000000 */
[----:B------:R-:W-:Y:S01]  /*a400*/  FADD.FTZ R179, R179, R202 ;  /* 0x000000cab3b37221 */ /* 0x000fe20000010000 */
[----:B------:R-:W-:Y:S01]  /*a410*/  FADD.FTZ R21, R21, R20 ;  /* 0x0000001415157221 */ /* 0x000fe20000010000 */
[----:B------:R-:W-:Y:S01]  /*a420*/  MUFU.EX2 R209, R209 ;  /* 0x000000d100d17308 */ /* 0x000fe20000000800 */
[----:B--2---:R-:W-:Y:S01]  /*a430*/  F2FP.F16.F32.PACK_AB R164, R177, R176 ;  /* 0x000000b0b1a4723e */ /* 0x004fe200000000ff */
[----:B------:R-:W-:Y:S01]  /*a440*/  FADD.FTZ R179, R8, R179 ;  /* 0x000000b308b37221 */ /* 0x000fe20000010000 */
[----:B------:R-:W-:Y:S01]  /*a450*/  FADD.FTZ R168, R168, R21 ;  /* 0x00000015a8a87221 */ /* 0x000fe20000010000 */
[----:B------:R-:W-:Y:S02]  /*a460*/  IMAD.MOV.U32 R8, RZ, RZ, R182 ;  /* 0x000000ffff087224 */ /* 0x000fe400078e00b6 */
[----:B------:R-:W-:Y:S01]  /*a470*/  FADD.FTZ R180, R180, R179 ;  /* 0x000000b3b4b47221 */ /* 0x000fe20000010000 */
[----:B------:R-:W-:Y:S01]  /*a480*/  FADD.FTZ R169, R169, R168 ;  /* 0x000000a8a9a97221 */ /* 0x000fe20000010000 */
[----:B------:R-:W2:Y:S01]  /*a490*/  MUFU.EX2 R210, R210 ;  /* 0x000000d200d27308 */ /* 0x000ea20000000800 */
[----:B-1----:R-:W-:Y:S01]  /*a4a0*/  F2FP.F16.F32.PACK_AB R166, R7, R178 ;  /* 0x000000b207a6723e */ /* 0x002fe200000000ff */
        /* <DEDUP_REMOVED lines=9> */
[----:B------:R-:W1:Y:S01]  /*a540*/  MUFU.EX2 R212, R212 ;  /* 0x000000d400d47308 */ /* 0x000e620000000800 */
        /* <DEDUP_REMOVED lines=15> */
[----:B------:R-:W-:Y:S01]  /*a640*/  FADD.FTZ R4, R7, R4 ;  /* 0x0000000407047221 */ /* 0x000fe20000010000 */
[----:B------:R-:W-:-:S02]  /*a650*/  IMAD.MOV.U32 R7, RZ, RZ, R14 ;  /* 0x000000ffff077224 */ /* 0x000fc400078e000e */
[----:B------:R-:W-:Y:S01]  /*a660*/  FADD.FTZ R5, R212, R5 ;  /* 0x00000005d4057221 */ /* 0x000fe20000010000 */
[----:B------:R-:W-:Y:S01]  /*a670*/  HGMMA.64x256x16.F32 R24, R152, gdesc[UR16].tnspB, R24, gsb0 ;  /* 0x43e0001098187df0 */ /* 0x000fe20008000818 */
        /* <DEDUP_REMOVED lines=31> */
[----:B------:R-:W-:Y:S01]  /*a870*/  MOV R8, R182 ;  /* 0x000000b600087202 */ /* 0x000fe20000000f00 */
[----:B------:R-:W-:Y:S01]  /*a880*/  IMAD.MOV.U32 R7, RZ, RZ, R14 ;  /* 0x000000ffff077224 */ /* 0x000fe200078e000e */
[----:B------:R-:W-:-:S06]  /*a890*/  UMOV UR36, UR6 ;  /* 0x0000000600247c82 */ /* 0x000fcc0008000000 */
.L_x_5116:
[----:B------:R-:W1:Y:S01]  /*a8a0*/  LDC R13, c[0x0][0xadc] ;  /* 0x0002b700ff0d7b82 */ /* 0x000e620000000800 */
[----:B0-----:R-:W-:Y:S01]  /*a8b0*/  IADD3 R10, R17, 0x40, -R18 ;  /* 0x00000040110a7810 */ /* 0x001fe20007ffe812 */
[----:B------:R-:W-:-:S04]  /*a8c0*/  ULDC UR6, c[0x0][0xad4] ;  /* 0x0002b50000067ab9 */ /* 0x000fc80000000800 */
[----:B------:R-:W-:-:S04]  /*a8d0*/  IMAD R10, R185, 0x40, R10 ;  /* 0x00000040b90a7824 */ /* 0x000fc800078e020a */
[----:B------:R-:W-:Y:S01]  /*a8e0*/  VIADD R9, R10, -UR6 ;  /* 0x800000060a097c36 */ /* 0x000fe20008000000 */
[----:B-1----:R-:W-:-:S13]  /*a8f0*/  ISETP.GE.AND P6, PT, R13, 0x1, PT ;  /* 0x000000010d00780c */ /* 0x002fda0003fc6270 */
        /* <DEDUP_REMOVED lines=10> */
.L_x_5135:
[----:B------:R-:W-:-:S13]  /*a9a0*/  ISETP.NE.AND P2, PT, R13, 0x1, PT ;  /* 0x000000010d00780c */ /* 0x000fda0003f45270 */
[----:B------:R-:W0:Y:S02]  /*a9b0*/  @P2 LDC.64 R14, c[0x0][0xae0] ;  /* 0x0002b800ff0e2b82 */ /* 0x000e240000000a00 */
[----:B0-----:R-:W-:-:S05]  /*a9c0*/  @P2 IMAD.HI.U32 R12, R10, R14, RZ ;  /* 0x0000000e0a0c2227 */ /* 0x001fca00078e00ff */
[----:B------:R-:W-:-:S07]  /*a9d0*/  @P2 SHF.R.U32.HI R10, RZ, R15, R12 ;  /* 0x0000000fff0a2219 */ /* 0x000fce000001160c */
.L_x_5136:
[----:B------:R-:W-:-:S05]  /*a9e0*/  IMAD R10, R10, R13, RZ ;  /* 0x0000000d0a0a7224 */ /* 0x000fca00078e02ff */
[----:B------:R-:W-:-:S07]  /*a9f0*/  VIMNMX R9, R9, R10, !PT ;  /* 0x0000000a09097248 */ /* 0x000fce0007fe0100 */
.L_x_5134:
[----:B------:R-:W-:-:S05]  /*aa00*/  VIADD R9, R9, 0x3f ;  /* 0x0000003f09097836 */ /* 0x000fca0000000000 */
[----:B------:R-:W-:-:S04]  /*aa10*/  SHF.R.S32.HI R10, RZ, 0x1f, R9 ;  /* 0x0000001fff0a7819 */ /* 0x000fc80000011409 */
[----:B------:R-:W-:-:S04]  /*aa20*/  LEA.HI R10, R10, R9, RZ, 0x6 ;  /* 0x000000090a0a7211 */ /* 0x000fc800078f30ff */
[----:B------:R-:W-:-:S04]  /*aa30*/  SHF.R.S32.HI R9, RZ, 0x6, R10 ;  /* 0x00000006ff097819 */ /* 0x000fc8000001140a */
[----:B------:R-:W-:-:S04]  /*aa40*/  VIMNMX R9, R184, R9, !PT ;  /* 0x00000009b8097248 */ /* 0x000fc80007fe0100 */
[----:B------:R-:W-:-:S13]  /*aa50*/  ISETP.GE.AND P2, PT, R6, R9, PT ;  /* 0x000000090600720c */ /* 0x000fda0003f46270 */
[----:B------:R-:W-:Y:S05]  /*aa60*/  @!P2 BRA `(.L_x_5137) ;  /* 0x0000002c007ca947 */ /* 0x000fea0003800000 */
[----:B------:R-:W-:Y:S01]  /*aa70*/  IMAD.MOV.U32 R11, RZ, RZ, R8 ;  /* 0x000000ffff0b7224 */ /* 0x000fe200078e0008 */
[----:B------:R-:W-:Y:S01]  /*aa80*/  MOV R20, R7 ;  /* 0x0000000700147202 */ /* 0x000fe20000000f00 */
[----:B------:R-:W-:-:S06]  /*aa90*/  UMOV UR7, UR36 ;  /* 0x0000002400077c82 */ /* 0x000fcc0008000000 */
.L_x_5146:
[----:B------:R-:W-:Y:S01]  /*aaa0*/  UIADD3 UR14, UR7, 0x1, URZ ;  /* 0x00000001070e7890 */ /* 0x000fe2000fffe03f */
[----:B------:R-:W-:Y:S02]  /*aab0*/  IMAD.MOV.U32 R8, RZ, RZ, R6 ;  /* 0x000000ffff087224 */ /* 0x000fe400078e0006 */
[----:B------:R-:W-:Y:S01]  /*aac0*/  VIADD R6, R6, 0xffffffff ;  /* 0xffffffff06067836 */ /* 0x000fe20000000000 */
[----:B------:R-:W-:Y:S02]  /*aad0*/  UISETP.NE.AND UP0, UPT, UR14, 0x2, UPT ;  /* 0x000000020e00788c */ /* 0x000fe4000bf05270 */
[----:B------:R-:W-:Y:S02]  /*aae0*/  ISETP.GT.AND P2, PT, R8, R9, PT ;  /* 0x000000090800720c */ /* 0x000fe40003f44270 */
[----:B------:R-:W-:Y:S02]  /*aaf0*/  USEL UR14, UR14, URZ, UP0 ;  /* 0x0000003f0e0e7287 */ /* 0x000fe40008000000 */
[----:B------:R-:W-:-:S05]  /*ab00*/  USEL UR6, URZ, 0x1, UP0 ;  /* 0x000000013f067887 */ /* 0x000fca0008000000 */
[----:B------:R-:W-:Y:S01]  /*ab10*/  UMOV UR36, UR14 ;  /* 0x0000000e00247c82 */ /* 0x000fe20008000000 */
[----:B------:R-:W-:Y:S01]  /*ab20*/  LOP3.LUT R2, R2, UR6, RZ, 0x3c, !PT ;  /* 0x0000000602027c12 */ /* 0x000fe2000f8e3cff */
[----:B0-----:R-:W-:Y:S06]  /*ab30*/  @!P0 BRA `(.L_x_5138) ;  /* 0x0000000000048947 */ /* 0x001fec0003800000 */
[----:B------:R-:W-:Y:S01]  /*ab40*/  BPT.TRAP 0x1 ;  /* 0x000000040000795c */ /* 0x000fe20000300000 */
.L_x_5138:
[----:B------:R-:W-:Y:S01]  /*ab50*/  ULEA UR6, UR36, UR37, 0x3 ;  /* 0x0000002524067291 */ /* 0x000fe2000f8e183f */
[----:B------:R-:W-:-:S08]  /*ab60*/  SHF.L.U32 R7, R2, 0x1f, RZ ;  /* 0x0000001f02077819 */ /* 0x000fd000000006ff */
[----:B------:R0:W1:Y:S01]  /*ab70*/  SYNCS.PHASECHK.TRANS64.TRYWAIT P3, [UR6+0x38830], R7 ;  /* 0x03883007ff0075a7 */ /* 0x0000620008060146 */
[----:B------:R-:W-:Y:S05]  /*ab80*/  @!P0 BRA `(.L_x_5139) ;  /* 0x0000000000048947 */ /* 0x000fea0003800000 */
[----:B------:R-:W-:Y:S01]  /*ab90*/  BPT.TRAP 0x1 ;  /* 0x000000040000795c */ /* 0x000fe20000300000 */
.L_x_5139:
[----:B-1----:R-:W-:Y:S05]  /*aba0*/  @P3 BRA `(.L_x_5140) ;  /* 0x0000000000083947 */ /* 0x002fea0003800000 */
[----:B------:R-:W1:Y:S02]  /*abb0*/  SYNCS.PHASECHK.TRANS64.TRYWAIT P3, [UR6+0x38830], R7 ;  /* 0x03883007ff0075a7 */ /* 0x000e640008060146 */
[----:B-1----:R-:W-:Y:S05]  /*abc0*/  @!P3 BRA `(.L_x_5141) ;  /* 0x000000f000c4b947 */ /* 0x002fea0003800000 */
.L_x_5140:
        /* <DEDUP_REMOVED lines=32> */
.L_x_5142:
[----:B------:R2:W3:Y:S01]  /*add0*/  SYNCS.PHASECHK.TRANS64.TRYWAIT P3, [UR6+0x38850], R7 ;  /* 0x03885007ff0075a7 */ /* 0x0004e20008060146 */
[----:B------:R-:W-:Y:S05]  /*ade0*/  @!P0 BRA `(.L_x_5143) ;  /* 0x0000000000048947 */ /* 0x000fea0003800000 */
[----:B------:R-:W-:Y:S01]  /*adf0*/  BPT.TRAP 0x1 ;  /* 0x000000040000795c */ /* 0x000fe20000300000 */
.L_x_5143:
[----:B---3--:R-:W-:Y:S05]  /*ae00*/  @P3 BRA `(.L_x_5144) ;  /* 0x0000000000083947 */ /* 0x008fea0003800000 */
[----:B------:R-:W3:Y:S02]  /*ae10*/  SYNCS.PHASECHK.TRANS64.TRYWAIT P3, [UR6+0x38850], R7 ;  /* 0x03885007ff0075a7 */ /* 0x000ee40008060146 */
[----:B---3--:R-:W-:Y:S05]  /*ae20*/  @!P3 BRA `(.L_x_5145) ;  /* 0x000000f00044b947 */ /* 0x008fea0003800000 */
.L_x_5144:
[----:B------:R-:W-:Y:S01]  /*ae30*/  ULEA UR8, UR14, UR4, 0xc ;  /* 0x000000040e087291 */ /* 0x000fe2000f8e603f */
[----:B------:R-:W-:Y:S01]  /*ae40*/  WARPGROUP.ARRIVE ;  /* 0x00000000000079c5 */ /* 0x000fe20000000000 */
[----:B------:R-:W-:Y:S01]  /*ae50*/  UMOV UR27, 0x40000040 ;  /* 0x40000040001b7882 */ /* 0x000fe20000000000 */
[----:B------:R-:W-:-:S04]  /*ae60*/  UIADD3 UR28, UR5, 0x2, URZ ;  /* 0x00000002051c7890 */ /* 0x000fc8000fffe03f */
[----:B-1----:R-:W1:Y:S01]  /*ae70*/  S2R R8, SR_TID.X ;  /* 0x0000000000087919 */ /* 0x002e620000002100 */
[----:B------:R-:W-:Y:S02]  /*ae80*/  UIADD3 UR30, UR8, 0x2, URZ ;  /* 0x00000002081e7890 */ /* 0x000fe4000fffe03f */
[----:B------:R-:W-:Y:S01]  /*ae90*/  UMOV UR26, UR8 ;  /* 0x00000008001a7c82 */ /* 0x000fe20008000000 */
[----:B------:R-:W-:Y:S01]  /*aea0*/  UMOV UR29, 0x40000040 ;  /* 0x40000040001d7882 */ /* 0x000fe20000000000 */
[----:B------:R-:W-:Y:S01]  /*aeb0*/  HGMMA.64x64x16.F32 R152, gdesc[UR24], R152, gsb0 ;  /* 0x00e00000189879f0 */ /* 0x000fe20008000898 */
[----:B------:R-:W-:Y:S01]  /*aec0*/  UMOV UR31, 0x40000040 ;  /* 0x40000040001f7882 */ /* 0x000fe20000000000 */
[----:B------:R-:W-:Y:S02]  /*aed0*/  UIADD3 UR19, UR5, 0x800, URZ ;  /* 0x0000080005137890 */ /* 0x000fe4000fffe03f */
[----:B------:R-:W-:Y:S01]  /*aee0*/  UIADD3 UR18, UR8, 0x800, URZ ;  /* 0x0000080008127890 */ /* 0x000fe2000fffe03f */
[----:B------:R-:W-:Y:S01]  /*aef0*/  UMOV UR11, 0x4 ;  /* 0x00000004000b7882 */ /* 0x000fe20000000000 */
[----:B-1----:R-:W-:-:S05]  /*af00*/  SHF.R.U32.HI R8, RZ, 0x7, R8 ;  /* 0x00000007ff087819 */ /* 0x002fca0000011608 */
[----:B0-2---:R-:W0:Y:S02]  /*af10*/  SHFL.IDX PT, R7, R8, RZ, 0x1f ;  /* 0x00001fff08077589 */ /* 0x005e2400000e0000 */
[----:B0-----:R-:W-:-:S13]  /*af20*/  R2UR UR9, R7 ;  /* 0x00000000070972ca */ /* 0x001fda00000e0000 */
        /* <DEDUP_REMOVED lines=238> */
[----:B------:R-:W-:Y:S01]  /*be10*/  UIADD3 UR10, UR9, UR10, UR8 ;  /* 0x0000000a090a7290 */ /* 0x000fe2000fffe008 */
[----:B------:R-:W-:Y:S02]  /*be20*/  UMOV UR19, 0x40000040 ;  /* 0x4000004000137882 */ /* 0x000fe40000000000 */
[----:B------:R-:W-:-:S02]  /*be30*/  UMOV UR9, 0x40000040 ;  /* 0x4000004000097882 */ /* 0x000fc40000000000 */
        /* <DEDUP_REMOVED lines=65> */
[----:B0-----:R-:W-:Y:S01]  /*c250*/  FMNMX.FTZ R7, R185, R160, !PT ;  /* 0x000000a0b9077209 */ /* 0x001fe20007810000 */
[----:B------:R-:W-:Y:S01]  /*c260*/  FMUL.FTZ R160, R163, UR8 ;  /* 0x00000008a3a07c20 */ /* 0x000fe20008410000 */
[----:B------:R-:W-:Y:S01]  /*c270*/  FMUL.FTZ R163, R167, UR8 ;  /* 0x00000008a7a37c20 */ /* 0x000fe20008410000 */
[----:B------:R-:W-:-:S04]  /*c280*/  FMUL.FTZ R167, R171, UR8 ;  /* 0x00000008aba77c20 */ /* 0x000fc80008410000 */
[----:B------:R-:W0:Y:S01]  /*c290*/  MUFU.TANH R180, R180 ;  /* 0x000000b400b47308 */ /* 0x000e220000002400 */
[----:B-1----:R-:W-:-:S07]  /*c2a0*/  FMNMX.FTZ R162, R186, R7, !PT ;  /* 0x00000007baa27209 */ /* 0x002fce0007810000 */
[----:B------:R-:W1:Y:S01]  /*c2b0*/  MUFU.TANH R10, R10 ;  /* 0x0000000a000a7308 */ /* 0x000e620000002400 */
[----:B--2---:R-:W-:Y:S01]  /*c2c0*/  FMNMX.FTZ R7, R187, R162, !PT ;  /* 0x000000a2bb077209 */ /* 0x004fe20007810000 */
[----:B------:R-:W-:Y:S01]  /*c2d0*/  FMUL.FTZ R162, R166, UR8 ;  /* 0x00000008a6a27c20 */ /* 0x000fe20008410000 */
[----:B------:R-:W-:-:S05]  /*c2e0*/  FMUL.FTZ R166, R170, UR8 ;  /* 0x00000008aaa67c20 */ /* 0x000fca0008410000 */
[----:B------:R-:W2:Y:S01]  /*c2f0*/  MUFU.TANH R12, R12 ;  /* 0x0000000c000c7308 */ /* 0x000ea20000002400 */
[----:B0-----:R-:W-:-:S05]  /*c300*/  FMNMX.FTZ R7, R180, R7, !PT ;  /* 0x00000007b4077209 */ /* 0x001fca0007810000 */
[----:B------:R-:W0:Y:S02]  /*c310*/  SHFL.BFLY PT, R168, R7, 0x2, 0x1f ;  /* 0x0c401f0007a87f89 */ /* 0x000e2400000e0000 */
[----:B------:R-:W3:Y:S08]  /*c320*/  MUFU.TANH R13, R13 ;  /* 0x0000000d000d7308 */ /* 0x000ef00000002400 */
[----:B------:R-:W4:Y:S08]  /*c330*/  MUFU.TANH R14, R14 ;  /* 0x0000000e000e7308 */ /* 0x000f300000002400 */
[----:B------:R-:W5:Y:S01]  /*c340*/  MUFU.TANH R156, R156 ;  /* 0x0000009c009c7308 */ /* 0x000f620000002400 */
[----:B0-----:R-:W-:-:S02]  /*c350*/  FMNMX.FTZ R169, R7, R168, !PT ;  /* 0x000000a807a97209 */ /* 0x001fc40007810000 */
[----:B-1----:R-:W-:-:S05]  /*c360*/  FMNMX.FTZ R7, R10, R11, !PT ;  /* 0x0000000b0a077209 */ /* 0x002fca0007810000 */
[----:B------:R-:W0:Y:S01]  /*c370*/  MUFU.TANH R160, R160 ;  /* 0x000000a000a07308 */ /* 0x000e220000002400 */
[----:B------:R-:W1:Y:S01]  /*c380*/  SHFL.BFLY PT, R170, R169, 0x1, 0x1f ;  /* 0x0c201f00a9aa7f89 */ /* 0x000e6200000e0000 */
[----:B--2---:R-:W-:-:S04]  /*c390*/  FMNMX.FTZ R168, R12, R7, !PT ;  /* 0x000000070ca87209 */ /* 0x004fc80007810000 */
[----:B---3--:R-:W-:Y:S02]  /*c3a0*/  FMNMX.FTZ R7, R13, R168, !PT ;  /* 0x000000a80d077209 */ /* 0x008fe40007810000 */
[----:B------:R-:W2:Y:S02]  /*c3b0*/  MUFU.TANH R162, R162 ;  /* 0x000000a200a27308 */ /* 0x000ea40000002400 */
[----:B----4-:R-:W-:-:S04]  /*c3c0*/  FMNMX.FTZ R7, R14, R7, !PT ;  /* 0x000000070e077209 */ /* 0x010fc80007810000 */
[----:B-----5:R-:W-:Y:S02]  /*c3d0*/  FMNMX.FTZ R15, R156, R7, !PT ;  /* 0x000000079c0f7209 */ /* 0x020fe40007810000 */
[----:B------:R-:W3:Y:S02]  /*c3e0*/  MUFU.TANH R163, R163 ;  /* 0x000000a300a37308 */ /* 0x000ee40000002400 */
[----:B0-----:R-:W-:-:S06]  /*c3f0*/  FMNMX.FTZ R15, R160, R15, !PT ;  /* 0x0000000fa00f7209 */ /* 0x001fcc0007810000 */
[----:B------:R-:W0:Y:S01]  /*c400*/  MUFU.TANH R166, R166 ;  /* 0x000000a600a67308 */ /* 0x000e220000002400 */
[----:B-1----:R-:W-:-:S05]  /*c410*/  FMNMX.FTZ R7, R169, R170, !PT ;  /* 0x000000aaa9077209 */ /* 0x002fca0007810000 */
[C---:B------:R-:W-:Y:S02]  /*c420*/  FADD.FTZ R168, -R7.reuse, R20 ;  /* 0x0000001407a87221 */ /* 0x040fe40000010100 */
[----:B------:R-:W1:Y:S01]  /*c430*/  MUFU.TANH R167, R167 ;  /* 0x000000a700a77308 */ /* 0x000e620000002400 */
[----:B--2---:R-:W-:Y:S01]  /*c440*/  FMNMX.FTZ R20, R162, R15, !PT ;  /* 0x0000000fa2147209 */ /* 0x004fe20007810000 */
[----:B------:R-:W-:Y:S01]  /*c450*/  FMUL.FTZ R204, R7, UR11 ;  /* 0x0000000b07cc7c20 */ /* 0x000fe20008410000 */
[----:B------:R-:W-:Y:S02]  /*c460*/  FMUL.FTZ R15, R168, UR11 ;  /* 0x0000000ba80f7c20 */ /* 0x000fe40008410000 */
[----:B---3--:R-:W-:Y:S01]  /*c470*/  FMNMX.FTZ R169, R163, R20, !PT ;  /* 0x00000014a3a97209 */ /* 0x008fe20007810000 */
[--C-:B------:R-:W-:Y:S01]  /*c480*/  FFMA.FTZ R170, R21, UR11, -R204.reuse ;  /* 0x0000000b15aa7c23 */ /* 0x100fe200080108cc */
[--C-:B------:R-:W-:Y:S01]  /*c490*/  FFMA.FTZ R171, R8, UR11, -R204.reuse ;  /* 0x0000000b08ab7c23 */ /* 0x100fe200080108cc */
[----:B------:R-:W2:Y:S01]  /*c4a0*/  MUFU.TANH R181, R181 ;  /* 0x000000b500b57308 */ /* 0x000ea20000002400 */
        /* <DEDUP_REMOVED lines=8> */
[----:B-1----:R-:W-:Y:S01]  /*c530*/  FMNMX.FTZ R168, R167, R20, !PT ;  /* 0x00000014a7a87209 */ /* 0x002fe20007810000 */
[--C-:B------:R-:W-:Y:S01]  /*c540*/  FFMA.FTZ R185, R185, UR11, -R204.reuse ;  /* 0x0000000bb9b97c23 */ /* 0x100fe200080108cc */
[--C-:B------:R-:W-:Y:S01]  /*c550*/  FFMA.FTZ R186, R186, UR11, -R204.reuse ;  /* 0x0000000bbaba7c23 */ /* 0x100fe200080108cc */
[--C-:B------:R-:W-:Y:S01]  /*c560*/  FFMA.FTZ R187, R187, UR11, -R204.reuse ;  /* 0x0000000bbbbb7c23 */ /* 0x100fe200080108cc */
[----:B------:R-:W-:-:S03]  /*c570*/  FFMA.FTZ R180, R180, UR11, -R204 ;  /* 0x0000000bb4b47c23 */ /* 0x000fc600080108cc */
[----:B------:R-:W1:Y:S01]  /*c580*/  MUFU.TANH R178, R178 ;  /* 0x000000b200b27308 */ /* 0x000e620000002400 */
[----:B--2---:R-:W-:Y:S01]  /*c590*/  FMNMX.FTZ R21, R181, R168, !PT ;  /* 0x000000a8b5157209 */ /* 0x004fe20007810000 */
[----:B------:R-:W-:-:S06]  /*c5a0*/  FFMA.FTZ R168, R152, UR11, -R204 ;  /* 0x0000000b98a87c23 */ /* 0x000fcc00080108cc */
[----:B------:R-:W2:Y:S01]  /*c5b0*/  MUFU.TANH R179, R179 ;  /* 0x000000b300b37308 */ /* 0x000ea20000002400 */
[----:B0-----:R-:W-:-:S07]  /*c5c0*/  FMNMX.FTZ R169, R202, R21, !PT ;  /* 0x00000015caa97209 */ /* 0x001fce0007810000 */
[----:B------:R-:W0:Y:S01]  /*c5d0*/  MUFU.TANH R182, R182 ;  /* 0x000000b600b67308 */ /* 0x000e220000002400 */
[----:B-1----:R-:W-:-:S07]  /*c5e0*/  FMNMX.FTZ R8, R178, R169, !PT ;  /* 0x000000a9b2087209 */ /* 0x002fce0007810000 */
[----:B------:R-:W1:Y:S01]  /*c5f0*/  MUFU.TANH R183, R183 ;  /* 0x000000b700b77308 */ /* 0x000e620000002400 */
[----:B--2---:R-:W-:-:S07]  /*c600*/  FMNMX.FTZ R169, R179, R8, !PT ;  /* 0x00000008b3a97209 */ /* 0x004fce0007810000 */
[----:B------:R2:W-:Y:S01]  /*c610*/  MUFU.EX2 R20, R170 ;  /* 0x000000aa00147308 */ /* 0x0005e20000000800 */
[----:B0-----:R-:W-:Y:S01]  /*c620*/  FMNMX.FTZ R8, R182, R169, !PT ;  /* 0x000000a9b6087209 */ /* 0x001fe20007810000 */
[----:B------:R-:W-:-:S06]  /*c630*/  FFMA.FTZ R169, R153, UR11, -R204 ;  /* 0x0000000b99a97c23 */ /* 0x000fcc00080108cc */
[----:B------:R0:W-:Y:S01]  /*c640*/  MUFU.EX2 R21, R171 ;  /* 0x000000ab00157308 */ /* 0x0001e20000000800 */
[----:B-1----:R-:W-:Y:S01]  /*c650*/  FMNMX.FTZ R8, R183, R8, !PT ;  /* 0x00000008b7087209 */ /* 0x002fe20007810000 */
[--C-:B--2---:R-:W-:Y:S01]  /*c660*/  FFMA.FTZ R170, R154, UR11, -R204.reuse ;  /* 0x0000000b9aaa7c23 */ /* 0x104fe200080108cc */
[----:B------:R-:W-:Y:S01]  /*c670*/  IMAD.U32 R154, RZ, RZ, UR7 ;  /* 0x00000007ff9a7e24 */ /* 0x000fe2000f8e00ff */
[----:B------:R-:W-:Y:S02]  /*c680*/  UMOV UR7, 0x40000040 ;  /* 0x4000004000077882 */ /* 0x000fe40000000000 */
[----:B------:R-:W1:Y:S02]  /*c690*/  SHFL.BFLY PT, R153, R8, 0x2, 0x1f ;  /* 0x0c401f0008997f89 */ /* 0x000e6400000e0000 */
[----:B------:R-:W2:Y:S01]  /*c6a0*/  MUFU.EX2 R15, R15 ;  /* 0x0000000f000f7308 */ /* 0x000ea20000000800 */
[----:B0-----:R-:W-:-:S07]  /*c6b0*/  FFMA.FTZ R171, R155, UR11, -R204 ;  /* 0x0000000b9bab7c23 */ /* 0x001fce00080108cc */
[----:B------:R-:W-:Y:S08]  /*c6c0*/  MUFU.EX2 R168, R168 ;  /* 0x000000a800a87308 */ /* 0x000ff00000000800 */
[----:B------:R-:W0:Y:S01]  /*c6d0*/  MUFU.EX2 R169, R169 ;  /* 0x000000a900a97308 */ /* 0x000e220000000800 */
        /* <DEDUP_REMOVED lines=39> */
[----:B------:R-:W-:Y:S01]  /*c950*/  FADD.FTZ R11, -R8, R11 ;  /* 0x0000000b080b7221 */ /* 0x000fe20000010100 */
[----:B------:R-:W-:Y:S01]  /*c960*/  ISETP.NE.AND P3, PT, R16, R153, PT ;  /* 0x000000991000720c */ /* 0x000fe20003f65270 */
[----:B------:R-:W-:Y:S01]  /*c970*/  FMUL.FTZ R155, R8, UR11 ;  /* 0x0000000b089b7c20 */ /* 0x000fe20008410000 */
[----:B------:R-:W-:Y:S01]  /*c980*/  MUFU.EX2 R174, R174 ;  /* 0x000000ae00ae7308 */ /* 0x000fe20000000800 */
[----:B------:R-:W-:Y:S01]  /*c990*/  FMUL.FTZ R204, R11, UR11 ;  /* 0x0000000b0bcc7c20 */ /* 0x000fe20008410000 */
[----:B------:R-:W-:Y:S01]  /*c9a0*/  FMUL.FTZ R85, R85, R15 ;  /* 0x0000000f55557220 */ /* 0x000fe20000410000 */
[----:B------:R-:W-:Y:S01]  /*c9b0*/  FFMA.FTZ R209, R179, UR11, -R155 ;  /* 0x0000000bb3d17c23 */ /* 0x000fe2000801089b */
[----:B------:R-:W-:-:S02]  /*c9c0*/  IMAD.U32 R179, RZ, RZ, UR6 ;  /* 0x00000006ffb37e24 */ /* 0x000fc4000f8e00ff */
[--C-:B------:R-:W-:Y:S01]  /*c9d0*/  FFMA.FTZ R11, R10, UR11, -R155.reuse ;  /* 0x0000000b0a0b7c23 */ /* 0x100fe2000801089b */
[--C-:B------:R-:W-:Y:S01]  /*c9e0*/  FFMA.FTZ R10, R12, UR11, -R155.reuse ;  /* 0x0000000b0c0a7c23 */ /* 0x100fe2000801089b */
[--C-:B------:R-:W-:Y:S01]  /*c9f0*/  FFMA.FTZ R12, R13, UR11, -R155.reuse ;  /* 0x0000000b0d0c7c23 */ /* 0x100fe2000801089b */
[----:B------:R-:W1:Y:S01]  /*ca00*/  MUFU.EX2 R204, R204 ;  /* 0x000000cc00cc7308 */ /* 0x000e620000000800 */
[----:B------:R-:W-:Y:S01]  /*ca10*/  @!P1 IADD3 R152, R179, 0x38840, RZ ;  /* 0x00038840b3989810 */ /* 0x000fe20007ffe0ff */
[----:B------:R-:W-:Y:S01]  /*ca20*/  FFMA.FTZ R13, R14, UR11, -R155 ;  /* 0x0000000b0e0d7c23 */ /* 0x000fe2000801089b */
[----:B------:R-:W-:Y:S02]  /*ca30*/  @!P3 IMAD R153, R154, 0x40, R19 ;  /* 0x000000409a99b824 */ /* 0x000fe400078e0213 */
[--C-:B------:R-:W-:Y:S01]  /*ca40*/  FFMA.FTZ R14, R156, UR11, -R155.reuse ;  /* 0x0000000b9c0e7c23 */ /* 0x100fe2000801089b */
[----:B------:R-:W-:Y:S01]  /*ca50*/  @!P1 PRMT R152, RZ, 0x654, R152 ;  /* 0x00000654ff989816 */ /* 0x000fe20000000098 */
[--C-:B------:R-:W-:Y:S01]  /*ca60*/  FFMA.FTZ R203, R160, UR11, -R155.reuse ;  /* 0x0000000ba0cb7c23 */ /* 0x100fe2000801089b */
[--C-:B------:R-:W-:Y:S01]  /*ca70*/  FFMA.FTZ R205, R162, UR11, -R155.reuse ;  /* 0x0000000ba2cd7c23 */ /* 0x100fe2000801089b */
[----:B------:R-:W-:Y:S01]  /*ca80*/  @!P3 LEA R153, R153, UR37, 0x2 ;  /* 0x000000259999bc11 */ /* 0x000fe2000f8e10ff */
[--C-:B------:R-:W-:Y:S01]  /*ca90*/  FFMA.FTZ R206, R163, UR11, -R155.reuse ;  /* 0x0000000ba3ce7c23 */ /* 0x100fe2000801089b */
[--C-:B------:R-:W-:Y:S01]  /*caa0*/  FFMA.FTZ R207, R166, UR11, -R155.reuse ;  /* 0x0000000ba6cf7c23 */ /* 0x100fe2000801089b */
[--C-:B------:R-:W-:Y:S01]  /*cab0*/  FFMA.FTZ R208, R167, UR11, -R155.reuse ;  /* 0x0000000ba7d07c23 */ /* 0x100fe2000801089b */
[--C-:B------:R-:W-:Y:S01]  /*cac0*/  FFMA.FTZ R181, R181, UR11, -R155.reuse ;  /* 0x0000000bb5b57c23 */ /* 0x100fe2000801089b */
[--C-:B------:R-:W-:Y:S01]  /*cad0*/  FFMA.FTZ R202, R202, UR11, -R155.reuse ;  /* 0x0000000bcaca7c23 */ /* 0x100fe2000801089b */
[----:B------:R2:W-:Y:S01]  /*cae0*/  @!P1 SYNCS.ARRIVE.TRANS64.RED.A1T0 RZ, [R152+URZ], RZ ;  /* 0x000000ff98ff99a7 */ /* 0x0005e2000810043f */
[--C-:B------:R-:W-:Y:S01]  /*caf0*/  FFMA.FTZ R178, R178, UR11, -R155.reuse ;  /* 0x0000000bb2b27c23 */ /* 0x100fe2000801089b */
[--C-:B------:R-:W-:Y:S01]  /*cb00*/  FFMA.FTZ R182, R182, UR11, -R155.reuse ;  /* 0x0000000bb6b67c23 */ /* 0x100fe2000801089b */
[----:B------:R-:W-:Y:S01]  /*cb10*/  FFMA.FTZ R183, R183, UR11, -R155 ;  /* 0x0000000bb7b77c23 */ /* 0x000fe2000801089b */
[----:B------:R-:W-:Y:S01]  /*cb20*/  @!P3 STS [R153+0x38400], R15 ;  /* 0x0384000f9900b388 */ /* 0x000fe20000000800 */
[----:B------:R-:W-:Y:S01]  /*cb30*/  MUFU.EX2 R11, R11 ;  /* 0x0000000b000b7308 */ /* 0x000fe20000000800 */
[----:B0-----:R-:W-:Y:S01]  /*cb40*/  F2FP.F16.F32.PACK_AB R154, R169, R168 ;  /* 0x000000a8a99a723e */ /* 0x001fe200000000ff */
[----:B-1----:R-:W-:Y:S01]  /*cb50*/  FMUL.FTZ R26, R26, R204 ;  /* 0x000000cc1a1a7220 */ /* 0x002fe20000410000 */
[----:B------:R0:W-:Y:S01]  /*cb60*/  @!P3 STS [R153+0x38420], R204 ;  /* 0x038420cc9900b388 */ /* 0x0001e20000000800 */
[----:B--2---:R-:W-:Y:S01]  /*cb70*/  F2FP.F16.F32.PACK_AB R152, R21, R20 ;  /* 0x000000141598723e */ /* 0x004fe200000000ff */
        /* <DEDUP_REMOVED lines=36> */
[----:B-1----:R-:W-:Y:S01]  /*cdc0*/  F2FP.F16.F32.PACK_AB R155, R13, R12 ;  /* 0x0000000c0d9b723e */ /* 0x002fe200000000ff */
        /* <DEDUP_REMOVED lines=83> */
[----:B------:R0:W-:Y:S01]  /*d300*/  STSM.16.M88.4 [R23+0x36400], R152 ;  /* 0x0364009817007844 */ /* 0x0001e20000000200 */
[----:B------:R-:W-:Y:S01]  /*d310*/  ULEA UR6, UR14, UR38, 0xc ;  /* 0x000000260e067291 */ /* 0x000fe2000f8e603f */
[----:B------:R-:W-:Y:S01]  /*d320*/  FFMA.FTZ R4, R15, R4, R20 ;  /* 0x000000040f047223 */ /* 0x000fe20000010014 */
[----:B------:R-:W2:Y:S01]  /*d330*/  MUFU.EX2 R186, R186 ;  /* 0x000000ba00ba7308 */ /* 0x000ea20000000800 */
[----:B-1----:R-:W-:Y:S01]  /*d340*/  F2FP.F16.F32.PACK_AB R163, R202, R181 ;  /* 0x000000b5caa3723e */ /* 0x002fe200000000ff */
[----:B------:R0:W-:Y:S01]  /*d350*/  STSM.16.M88.4 [R190], R156 ;  /* 0x0000009cbe007844 */ /* 0x0001e20000000200 */
[----:B------:R-:W-:Y:S01]  /*d360*/  UIADD3 UR8, UR6, 0x80, URZ ;  /* 0x0000008006087890 */ /* 0x000fe2000fffe03f */
[----:B------:R-:W-:Y:S01]  /*d370*/  FFMA.FTZ R5, R204, R5, R11 ;  /* 0x00000005cc057223 */ /* 0x000fe2000001000b */
[----:B------:R-:W-:Y:S01]  /*d380*/  FADD.FTZ R21, R21, R4 ;  /* 0x0000000415157221 */ /* 0x000fe20000010000 */
[----:B------:R0:W-:Y:S01]  /*d390*/  STSM.16.M88.4 [R188], R160 ;  /* 0x000000a0bc007844 */ /* 0x0001e20000000200 */
[----:B------:R-:W-:Y:S01]  /*d3a0*/  @!P1 VIADD R179, R179, 0x38860 ;  /* 0x00038860b3b39836 */ /* 0x000fe20000000000 */
[----:B------:R-:W-:Y:S01]  /*d3b0*/  MUFU.EX2 R187, R187 ;  /* 0x000000bb00bb7308 */ /* 0x000fe20000000800 */
[----:B------:R-:W-:Y:S01]  /*d3c0*/  FADD.FTZ R5, R10, R5 ;  /* 0x000000050a057221 */ /* 0x000fe20000010000 */
[----:B------:R-:W-:Y:S01]  /*d3d0*/  UMOV UR18, UR8 ;  /* 0x0000000800127c82 */ /* 0x000fe20008000000 */
[----:B------:R-:W-:Y:S01]  /*d3e0*/  UIADD3 UR8, UR6, 0x100, URZ ;  /* 0x0000010006087890 */ /* 0x000fe2000fffe03f */
[----:B------:R-:W-:Y:S01]  /*d3f0*/  FADD.FTZ R168, R168, R21 ;  /* 0x00000015a8a87221 */ /* 0x000fe20000010000 */
[----:B------:R-:W-:Y:S01]  /*d400*/  FADD.FTZ R12, R12, R5 ;  /* 0x000000050c0c7221 */ /* 0x000fe20000010000 */
[----:B------:R-:W-:Y:S01]  /*d410*/  @!P1 PRMT R179, RZ, 0x654, R179 ;  /* 0x00000654ffb39816 */ /* 0x000fe200000000b3 */
[----:B------:R-:W-:Y:S01]  /*d420*/  IMAD.MOV.U32 R11, RZ, RZ, R8 ;  /* 0x000000ffff0b7224 */ /* 0x000fe200078e0008 */
[----:B------:R-:W1:Y:S01]  /*d430*/  MUFU.EX2 R180, R180 ;  /* 0x000000b400b47308 */ /* 0x000e620000000800 */
[----:B--2---:R-:W-:Y:S01]  /*d440*/  F2FP.F16.F32.PACK_AB R164, R186, R185 ;  /* 0x000000b9baa4723e */ /* 0x004fe200000000ff */
[----:B------:R-:W-:Y:S01]  /*d450*/  FADD.FTZ R169, R169, R168 ;  /* 0x000000a8a9a97221 */ /* 0x000fe20000010000 */
[----:B------:R-:W-:Y:S01]  /*d460*/  FADD.FTZ R13, R13, R12 ;  /* 0x0000000c0d0d7221 */ /* 0x000fe20000010000 */
[----:B------:R-:W-:-:S02]  /*d470*/  IMAD.MOV.U32 R20, RZ, RZ, R7 ;  /* 0x000000ffff147224 */ /* 0x000fc400078e0007 */
[----:B------:R-:W-:Y:S01]  /*d480*/  FADD.FTZ R170, R170, R169 ;  /* 0x000000a9aaaa7221 */ /* 0x000fe20000010000 */
[----:B------:R-:W-:Y:S01]  /*d490*/  FADD.FTZ R14, R14, R13 ;  /* 0x0000000d0e0e7221 */ /* 0x000fe20000010000 */
[----:B------:R-:W-:Y:S02]  /*d4a0*/  MUFU.EX2 R178, R178 ;  /* 0x000000b200b27308 */ /* 0x000fe40000000800 */
[----:B------:R-:W-:Y:S01]  /*d4b0*/  FADD.FTZ R171, R171, R170 ;  /* 0x000000aaabab7221 */ /* 0x000fe20000010000 */
[----:B------:R-:W-:-:S03]  /*d4c0*/  FADD.FTZ R14, R203, R14 ;  /* 0x0000000ecb0e7221 */ /* 0x000fc60000010000 */
        /* <DEDUP_REMOVED lines=22> */
[C---:B-1----:R-:W-:Y:S01]  /*d630*/  F2FP.F16.F32.PACK_AB R167, R183.reuse, R182 ;  /* 0x000000b6b7a7723e */ /* 0x042fe200000000ff */
[----:B------:R-:W-:Y:S02]  /*d640*/  FADD.FTZ R182, R182, R209 ;  /* 0x000000d1b6b67221 */ /* 0x000fe40000010000 */
[----:B------:R-:W-:Y:S02]  /*d650*/  FADD.FTZ R4, R180, R187 ;  /* 0x000000bbb4047221 */ /* 0x000fe40000010000 */
[----:B------:R0:W-:Y:S01]  /*d660*/  STSM.16.M88.4 [R189], R164 ;  /* 0x000000a4bd007844 */ /* 0x0001e20000000200 */
[----:B------:R-:W-:Y:S01]  /*d670*/  WARPGROUP.ARRIVE ;  /* 0x00000000000079c5 */ /* 0x000fe20000000000 */
[----:B------:R-:W-:-:S05]  /*d680*/  FADD.FTZ R5, R183, R182 ;  /* 0x000000b6b7057221 */ /* 0x000fca0000010000 */
[----:B------:R-:W-:Y:S01]  /*d690*/  HGMMA.64x256x16.F32 R24, R152, gdesc[UR4].tnspB, R24, gsb0 ;  /* 0x43e0000498187df0 */ /* 0x000fe20008000818 */
        /* <DEDUP_REMOVED lines=28> */
.L_x_5137:
[----:B------:R-:W-:-:S13]  /*d860*/  ISETP.GE.AND P2, PT, R6, R184, PT ;  /* 0x000000b80600720c */ /* 0x000fda0003f46270 */
[----:B------:R-:W-:Y:S05]  /*d870*/  @!P2 BRA `(.L_x_5147) ;  /* 0x00000038000ca947 */ /* 0x000fea0003800000 */
[----:B------:R-:W-:Y:S01]  /*d880*/  IMAD.IADD R14, R17, 0x1, -R18 ;  /* 0x00000001110e7824 */ /* 0x000fe200078e0a12 */
[----:B------:R-:W-:Y:S01]  /*d890*/  MOV R12, R8 ;  /* 0x00000008000c7202 */ /* 0x000fe20000000f00 */
[----:B------:R-:W-:Y:S01]  /*d8a0*/  IMAD.MOV.U32 R10, RZ, RZ, R7 ;  /* 0x000000ffff0a7224 */ /* 0x000fe200078e0007 */
[----:B------:R-:W-:Y:S01]  /*d8b0*/  UMOV UR6, UR36 ;  /* 0x0000002400067c82 */ /* 0x000fe20008000000 */
[----:B------:R-:W-:Y:S01]  /*d8c0*/  IMAD.IADD R11, R3, 0x1, R14 ;  /* 0x00000001030b7824 */ /* 0x000fe200078e020e */
[----:B------:R-:W-:-:S04]  /*d8d0*/  IADD3 R13, R14, 0x8, R3 ;  /* 0x000000080e0d7810 */ /* 0x000fc80007ffe003 */
[----:B------:R-:W-:-:S07]  /*d8e0*/  LOP3.LUT R9, RZ, R13, RZ, 0x33, !PT ;  /* 0x0000000dff097212 */ /* 0x000fce00078e33ff */
.L_x_5164:
[----:B------:R-:W-:-:S04]  /*d8f0*/  UIADD3 UR14, UR6, 0x1, URZ ;  /* 0x00000001060e7890 */ /* 0x000fc8000fffe03f */
[----:B------:R-:W-:-:S04]  /*d900*/  UISETP.NE.AND UP0, UPT, UR14, 0x2, UPT ;  /* 0x000000020e00788c */ /* 0x000fc8000bf05270 */
[----:B------:R-:W-:Y:S02]  /*d910*/  USEL UR14, UR14, URZ, UP0 ;  /* 0x0000003f0e0e7287 */ /* 0x000fe40008000000 */
[----:B------:R-:W-:-:S05]  /*d920*/  USEL UR7, URZ, 0x1, UP0 ;  /* 0x000000013f077887 */ /* 0x000fca0008000000 */
[----:B------:R-:W-:Y:S01]  /*d930*/  UMOV UR36, UR14 ;  /* 0x0000000e00247c82 */ /* 0x000fe20008000000 */
[----:B------:R-:W-:Y:S01]  /*d940*/  LOP3.LUT R2, R2, UR7, RZ, 0x3c, !PT ;  /* 0x0000000702027c12 */ /* 0x000fe2000f8e3cff */
[----:B--2---:R-:W-:Y:S06]  /*d950*/  @!P0 BRA `(.L_x_5148) ;  /* 0x0000000000048947 */ /* 0x004fec0003800000 */
[----:B------:R-:W-:Y:S01]  /*d960*/  BPT.TRAP 0x1 ;  /* 0x000000040000795c */ /* 0x000fe20000300000 */
.L_x_5148:
[----:B------:R-:W-:Y:S01]  /*d970*/  ULEA UR7, UR36, UR37, 0x3 ;  /* 0x0000002524077291 */ /* 0x000fe2000f8e183f */
[----:B------:R-:W-:-:S08]  /*d980*/  SHF.L.U32 R7, R2, 0x1f, RZ ;  /* 0x0000001f02077819 */ /* 0x000fd000000006ff */
[----:B------:R1:W2:Y:S01]  /*d990*/  SYNCS.PHASECHK.TRANS64.TRYWAIT P2, [UR7+0x38830], R7 ;  /* 0x03883007ff0075a7 */ /* 0x0002a20008040147 */
[----:B------:R-:W-:Y:S05]  /*d9a0*/  @!P0 BRA `(.L_x_5149) ;  /* 0x0000000000048947 */ /* 0x000fea0003800000 */
[----:B------:R-:W-:Y:S01]  /*d9b0*/  BPT.TRAP 0x1 ;  /* 0x000000040000795c */ /* 0x000fe20000300000 */
.L_x_5149:
[----:B--2---:R-:W-:Y:S05]  /*d9c0*/  @P2 BRA `(.L_x_5150) ;  /* 0x0000000000082947 */ /* 0x004fea0003800000 */
[----:B------:R-:W2:Y:S02]  /*d9d0*/  SYNCS.PHASECHK.TRANS64.TRYWAIT P2, [UR7+0x38830], R7 ;  /* 0x03883007ff0075a7 */ /* 0x000ea40008040147 */
[----:B--2---:R-:W-:Y:S05]  /*d9e0*/  @!P2 BRA `(.L_x_5151) ;  /* 0x000000c4006ca947 */ /* 0x004fea0003800000 */
.L_x_5150:
[----:B------:R-:W-:Y:S01]  /*d9f0*/  R2UR UR18, R0 ;  /* 0x00000000001272ca */ /* 0x000fe200000e0000 */
[----:B0-----:R-:W-:Y:S01]  /*da00*/  WARPGROUP.ARRIVE ;  /* 0x00000000000079c5 */ /* 0x001fe20000000000 */
        /* <DEDUP_REMOVED lines=30> */
.L_x_5152:
[----:B------:R0:W3:Y:S01]  /*dbf0*/  SYNCS.PHASECHK.TRANS64.TRYWAIT P2, [UR7+0x38850], R7 ;  /* 0x03885007ff0075a7 */ /* 0x0000e20008040147 */
[----:B------:R-:W-:Y:S05]  /*dc00*/  @!P0 BRA `(.L_x_5153) ;  /* 0x0000000000048947 */ /* 0x000fea0003800000 */
[----:B------:R-:W-:Y:S01]  /*dc10*/  BPT.TRAP 0x1 ;  /* 0x000000040000795c */ /* 0x000fe20000300000 */
.L_x_5153:
[----:B---3--:R-:W-:Y:S05]  /*dc20*/  @P2 BRA `(.L_x_5154) ;  /* 0x0000000000082947 */ /* 0x008fea0003800000 */
[----:B------:R-:W3:Y:S02]  /*dc30*/  SYNCS.PHASECHK.TRANS64.TRYWAIT P2, [UR7+0x38850], R7 ;  /* 0x03885007ff0075a7 */ /* 0x000ee40008040147 */
[----:B---3--:R-:W-:Y:S05]  /*dc40*/  @!P2 BRA `(.L_x_5155) ;  /* 0x000000c000eca947 */ /* 0x008fea0003800000 */
.L_x_5154:
[----:B------:R-:W-:Y:S01]  /*dc50*/  ULEA UR8, UR14, UR4, 0xc ;  /* 0x000000040e087291 */ /* 0x000fe2000f8e603f */
[----:B------:R-:W-:Y:S01]  /*dc60*/  WARPGROUP.ARRIVE ;  /* 0x00000000000079c5 */ /* 0x000fe20000000000 */
[----:B------:R-:W-:Y:S01]  /*dc70*/  UMOV UR27, 0x40000040 ;  /* 0x40000040001b7882 */ /* 0x000fe20000000000 */
[----:B------:R-:W-:-:S04]  /*dc80*/  UIADD3 UR28, UR5, 0x2, URZ ;  /* 0x00000002051c7890 */ /* 0x000fc8000fffe03f */
[----:B--2---:R-:W2:Y:S01]  /*dc90*/  S2R R8, SR_TID.X ;  /* 0x0000000000087919 */ /* 0x004ea20000002100 */
[----:B------:R-:W-:Y:S01]  /*dca0*/  UIADD3 UR30, UR8, 0x2, URZ ;  /* 0x00000002081e7890 */ /* 0x000fe2000fffe03f */
[----:B------:R-:W-:Y:S01]  /*dcb0*/  IMAD.U32 R20, RZ, RZ, UR7 ;  /* 0x00000007ff147e24 */ /* 0x000fe2000f8e00ff */
[----:B------:R-:W-:Y:S01]  /*dcc0*/  UMOV UR26, UR8 ;  /* 0x00000008001a7c82 */ /* 0x000fe20008000000 */
[----:B------:R-:W-:Y:S01]  /*dcd0*/  UMOV UR29, 0x40000040 ;  /* 0x40000040001d7882 */ /* 0x000fe20000000000 */
[----:B------:R-:W-:Y:S01]  /*dce0*/  HGMMA.64x64x16.F32 R152, gdesc[UR24], R152, gsb0 ;  /* 0x00e00000189879f0 */ /* 0x000fe20008000898 */
[----:B------:R-:W-:Y:S01]  /*dcf0*/  UMOV UR31, 0x40000040 ;  /* 0x40000040001f7882 */ /* 0x000fe20000000000 */
[----:B------:R-:W-:Y:S01]  /*dd00*/  UIADD3 UR19, UR5, 0x800, URZ ;  /* 0x0000080005137890 */ /* 0x000fe2000fffe03f */
[----:B------:R-:W-:Y:S01]  /*dd10*/  @!P1 VIADD R14, R20, 0x38840 ;  /* 0x00038840140e9836 */ /* 0x000fe20000000000 */
[----:B------:R-:W-:Y:S01]  /*dd20*/  UIADD3 UR18, UR8, 0x800, URZ ;  /* 0x0000080008127890 */ /* 0x000fe2000fffe03f */
[----:B------:R-:W-:Y:S01]  /*dd30*/  UMOV UR11, 0x4 ;  /* 0x00000004000b7882 */ /* 0x000fe20000000000 */
[----:B------:R-:W-:-:S02]  /*dd40*/  ULDC UR7, c[0x0][0xad8] ;  /* 0x0002b60000077ab9 */ /* 0x000fc40000000800 */
[----:B------:R-:W-:Y:S02]  /*dd50*/  @!P1 PRMT R14, RZ, 0x654, R14 ;  /* 0x00000654ff0e9816 */ /* 0x000fe4000000000e */
[----:B--2---:R-:W-:-:S05]  /*dd60*/  SHF.R.U32.HI R8, RZ, 0x7, R8 ;  /* 0x00000007ff087819 */ /* 0x004fca0000011608 */
[----:B01----:R-:W0:Y:S02]  /*dd70*/  SHFL.IDX PT, R7, R8, RZ, 0x1f ;  /* 0x00001fff08077589 */ /* 0x003e2400000e0000 */
        /* <DEDUP_REMOVED lines=284> */
[----:B------:R-:W0:Y:S01]  /*ef40*/  MUFU.TANH R7, R7 ;  /* 0x0000000700077308 */ /* 0x000e220000002400 */
[----:B------:R1:W-:Y:S01]  /*ef50*/  @!P1 SYNCS.ARRIVE.TRANS64.RED.A1T0 RZ, [R14+URZ], RZ ;  /* 0x000000ff0eff99a7 */ /* 0x0003e2000810043f */
[----:B------:R-:W-:-:S04]  /*ef60*/  IADD3 R15, R17, 0x1, -R172 ;  /* 0x00000001110f7810 */ /* 0x000fc80007ffe8ac */
[----:B------:R-:W-:Y:S02]  /*ef70*/  IADD3 R15, -R16, R15, -R18 ;  /* 0x0000000f100f7210 */ /* 0x000fe40007ffe912 */
[----:B------:R-:W2:Y:S02]  /*ef80*/  MUFU.TANH R185, R185 ;  /* 0x000000b900b97308 */ /* 0x000ea40000002400 */
[C---:B------:R-:W-:Y:S01]  /*ef90*/  IADD3 R206, R15.reuse, UR15, RZ ;  /* 0x0000000f0fce7c10 */ /* 0x040fe2000fffe0ff */
[----:B------:R-:W-:Y:S01]  /*efa0*/  VIADD R182, R15, UR7 ;  /* 0x000000070fb67c36 */ /* 0x000fe20008000000 */
[----:B------:R-:W-:-:S04]  /*efb0*/  ULDC UR7, c[0x0][0xadc] ;  /* 0x0002b70000077ab9 */ /* 0x000fc80000000800 */
[----:B------:R-:W3:Y:S01]  /*efc0*/  MUFU.TANH R8, R8 ;  /* 0x0000000800087308 */ /* 0x000ee20000002400 */
[C---:B------:R-:W-:Y:S02]  /*efd0*/  IMAD.IADD R180, R3.reuse, 0x1, R206 ;  /* 0x0000000103b47824 */ /* 0x040fe400078e02ce */
[----:B------:R-:W-:-:S05]  /*efe0*/  IMAD.IADD R174, R3, 0x1, R182 ;  /* 0x0000000103ae7824 */ /* 0x000fca00078e02b6 */
        /* <DEDUP_REMOVED lines=42> */
.L_x_5158:
[----:B------:R-:W-:Y:S01]  /*f290*/  IMAD.U32 R175, RZ, RZ, UR7 ;  /* 0x00000007ffaf7e24 */ /* 0x000fe2000f8e00ff */
[----:B------:R-:W-:-:S04]  /*f2a0*/  MOV R173, R11 ;  /* 0x0000000b00ad7202 */ /* 0x000fc80000000f00 */
[----:B------:R-:W-:-:S13]  /*f2b0*/  ISETP.NE.AND P2, PT, R175, 0x1, PT ;  /* 0x00000001af00780c */ /* 0x000fda0003f45270 */
[----:B------:R-:W1:Y:S02]  /*f2c0*/  @P2 LDC.64 R14, c[0x0][0xae0] ;  /* 0x0002b800ff0e2b82 */ /* 0x000e640000000a00 */
[----:B-1----:R-:W-:-:S05]  /*f2d0*/  @P2 IMAD.HI.U32 R14, R11, R14, RZ ;  /* 0x0000000e0b0e2227 */ /* 0x002fca00078e00ff */
[----:B------:R-:W-:-:S07]  /*f2e0*/  @P2 SHF.R.U32.HI R173, RZ, R15, R14 ;  /* 0x0000000fffad2219 */ /* 0x000fce000001160e */
.L_x_5159:
[----:B------:R-:W-:Y:S05]  /*f2f0*/  BSYNC B0 ;  /* 0x0000000000007941 */ /* 0x000fea0003800000 */
.L_x_5157:
[----:B------:R-:W-:-:S04]  /*f300*/  IMAD R15, R173, R175, -R172 ;  /* 0x000000afad0f7224 */ /* 0x000fc800078e0aac */
[----:B------:R-:W-:-:S05]  /*f310*/  IMAD.IADD R15, R15, 0x1, -R16 ;  /* 0x000000010f0f7824 */ /* 0x000fca00078e0a10 */
[----:B------:R-:W-:Y:S02]  /*f320*/  VIADDMNMX R174, R15, R175, R174, PT ;  /* 0x000000af0fae7246 */ /* 0x000fe400038001ae */
[----:B------:R-:W-:-:S07]  /*f330*/  VIMNMX R180, R180, R15, !PT ;  /* 0x0000000fb4b47248 */ /* 0x000fce0007fe0100 */
.L_x_5156:
[----:B------:R-:W-:-:S04]  /*f340*/  ISETP.GT.AND P2, PT, R6, -0x1, PT ;  /* 0xffffffff0600780c */ /* 0x000fc80003f44270 */
[C---:B------:R-:W-:Y:S02]  /*f350*/  ISETP.GT.AND P3, PT, R180.reuse, RZ, P2 ;  /* 0x000000ffb400720c */ /* 0x040fe40001764270 */
[----:B------:R-:W-:Y:S02]  /*f360*/  ISETP.GT.AND P5, PT, R180, 0x1, P2 ;  /* 0x00000001b400780c */ /* 0x000fe400017a4270 */
[----:B------:R-:W-:Y:S02]  /*f370*/  ISETP.LT.OR P4, PT, R174, 0x1, P3 ;  /* 0x00000001ae00780c */ /* 0x000fe40001f81670 */
[C---:B------:R-:W-:Y:S02]  /*f380*/  ISETP.GT.AND P3, PT, R180.reuse, 0x8, P2 ;  /* 0x00000008b400780c */ /* 0x040fe40001764270 */
        /* <DEDUP_REMOVED lines=58> */
.L_x_5162:
[----:B------:R-:W-:Y:S02]  /*f730*/  IMAD.U32 R170, RZ, RZ, UR7 ;  /* 0x00000007ffaa7e24 */ /* 0x000fe4000f8e00ff */
[----:B------:R-:W-:-:S03]  /*f740*/  IMAD.MOV.U32 R7, RZ, RZ, R13 ;  /* 0x000000ffff077224 */ /* 0x000fc600078e000d */
[----:B------:R-:W-:-:S13]  /*f750*/  ISETP.NE.AND P3, PT, R170, 0x1, PT ;  /* 0x00000001aa00780c */ /* 0x000fda0003f65270 */
[----:B------:R-:W0:Y:S02]  /*f760*/  @P3 LDC.64 R14, c[0x0][0xae0] ;  /* 0x0002b800ff0e3b82 */ /* 0x000e240000000a00 */
[----:B0-----:R-:W-:-:S05]  /*f770*/  @P3 IMAD.HI.U32 R14, R13, R14, RZ ;  /* 0x0000000e0d0e3227 */ /* 0x001fca00078e00ff */
[----:B------:R-:W-:-:S07]  /*f780*/  @P3 SHF.R.U32.HI R7, RZ, R15, R14 ;  /* 0x0000000fff073219 */ /* 0x000fce000001160e */
.L_x_5163:
[----:B------:R-:W-:Y:S05]  /*f790*/  BSYNC B0 ;  /* 0x0000000000007941 */ /* 0x000fea0003800000 */
.L_x_5161:
[----:B------:R-:W-:-:S05]  /*f7a0*/  IMAD R7, R7, R170, -R172 ;  /* 0x000000aa07077224 */ /* 0x000fca00078e0aac */
[----:B------:R-:W-:-:S04]  /*f7b0*/  IADD3 R7, -R16, R7, RZ ;  /* 0x0000000710077210 */ /* 0x000fc80007ffe1ff */
[----:B------:R-:W-:Y:S02]  /*f7c0*/  VIADDMNMX R168, R7, R170, R168, PT ;  /* 0x000000aa07a87246 */ /* 0x000fe400038001a8 */
[----:B------:R-:W-:-:S07]  /*f7d0*/  VIMNMX R169, R169, R7, !PT ;  /* 0x00000007a9a97248 */ /* 0x000fce0007fe0100 */
.L_x_5160:
[----:B------:R-:W-:Y:S01]  /*f7e0*/  FMNMX.FTZ R14, R173, R10, !PT ;  /* 0x0000000aad0e7209 */ /* 0x000fe20007810000 */
[----:B------:R-:W-:Y:S01]  /*f7f0*/  ULDC UR11, c[0x0][0xa80] ;  /* 0x0002a000000b7ab9 */ /* 0x000fe20000000800 */
[----:B------:R-:W-:Y:S01]  /*f800*/  ISETP.GT.AND P3, PT, R169, 0x1, P2 ;  /* 0x00000001a900780c */ /* 0x000fe20001764270 */
[----:B------:R-:W-:Y:S01]  /*f810*/  UMOV UR7, 0x40000040 ;  /* 0x4000004000077882 */ /* 0x000fe20000000000 */
[----:B------:R-:W-:Y:S01]  /*f820*/  FMNMX.FTZ R7, R185, R14, !PT ;  /* 0x0000000eb9077209 */ /* 0x000fe20007810000 */
[----:B------:R-:W-:Y:S01]  /*f830*/  UMOV UR19, 0x40000040 ;  /* 0x4000004000137882 */ /* 0x000fe20000000000 */
[----:B------:R-:W-:Y:S01]  /*f840*/  ISETP.LT.OR P3, PT, R168, 0x2, P3 ;  /* 0x00000002a800780c */ /* 0x000fe20001f61670 */
[----:B------:R-:W-:Y:S01]  /*f850*/  @!P1 VIADD R20, R20, 0x38860 ;  /* 0x0003886014149836 */ /* 0x000fe20000000000 */
[----:B------:R-:W-:Y:S02]  /*f860*/  FMNMX.FTZ R14, R186, R7, !PT ;  /* 0x00000007ba0e7209 */ /* 0x000fe40007810000 */
[----:B------:R-:W-:-:S02]  /*f870*/  FSEL R181, R21, -INF , !P3 ;  /* 0xff80000015b57808 */ /* 0x000fc40005800000 */
[----:B------:R-:W-:Y:S02]  /*f880*/  FMNMX.FTZ R7, R187, R14, !PT ;  /* 0x0000000ebb077209 */ /* 0x000fe40007810000 */
[C---:B------:R-:W-:Y:S02]  /*f890*/  ISETP.GT.AND P3, PT, R169.reuse, RZ, P2 ;  /* 0x000000ffa900720c */ /* 0x040fe40001764270 */
[----:B------:R-:W-:Y:S02]  /*f8a0*/  FMNMX.FTZ R14, R202, R7, !PT ;  /* 0x00000007ca0e7209 */ /* 0x000fe40007810000 */
[----:B------:R-:W-:Y:S02]  /*f8b0*/  ISETP.GT.AND P5, PT, R169, 0x9, P2 ;  /* 0x00000009a900780c */ /* 0x000fe400017a4270 */
[----:B------:R-:W-:Y:S02]  /*f8c0*/  FMNMX.FTZ R7, R203, R14, !PT ;  /* 0x0000000ecb077209 */ /* 0x000fe40007810000 */
[----:B------:R-:W-:-:S02]  /*f8d0*/  ISETP.LT.OR P3, PT, R168, 0x1, P3 ;  /* 0x00000001a800780c */ /* 0x000fc40001f61670 */
[----:B------:R-:W-:Y:S02]  /*f8e0*/  FMNMX.FTZ R14, R204, R7, !PT ;  /* 0x00000007cc0e7209 */ /* 0x000fe40007810000 */
[----:B------:R-:W-:Y:S02]  /*f8f0*/  ISETP.GT.AND P4, PT, R169, 0x8, P2 ;  /* 0x00000008a900780c */ /* 0x000fe40001784270 */
[----:B------:R-:W-:Y:S02]  /*f900*/  FMNMX.FTZ R7, R205, R14, !PT ;  /* 0x0000000ecd077209 */ /* 0x000fe40007810000 */
[----:B------:R-:W-:Y:S02]  /*f910*/  ISETP.LT.OR P5, PT, R168, 0xa, P5 ;  /* 0x0000000aa800780c */ /* 0x000fe40002fa1670 */
[----:B------:R-:W-:Y:S02]  /*f920*/  FMNMX.FTZ R14, R166, R7, !PT ;  /* 0x00000007a60e7209 */ /* 0x000fe40007810000 */
[----:B------:R-:W-:-:S02]  /*f930*/  FSEL R183, R8, -INF , !P3 ;  /* 0xff80000008b77808 */ /* 0x000fc40005800000 */
[----:B------:R-:W-:Y:S02]  /*f940*/  FMNMX.FTZ R14, R167, R14, !PT ;  /* 0x0000000ea70e7209 */ /* 0x000fe40007810000 */
[----:B------:R-:W-:Y:S02]  /*f950*/  ISETP.LT.OR P4, PT, R168, 0x9, P4 ;  /* 0x00000009a800780c */ /* 0x000fe40002781670 */
[----:B------:R-:W-:Y:S02]  /*f960*/  FMNMX.FTZ R7, R175, R14, !PT ;  /* 0x0000000eaf077209 */ /* 0x000fe40007810000 */
[----:B------:R-:W-:Y:S02]  /*f970*/  FSEL R153, R153, -INF , !P5 ;  /* 0xff80000099997808 */ /* 0x000fe40006800000 */
[----:B------:R-:W-:Y:S02]  /*f980*/  FMNMX.FTZ R14, R176, R7, !PT ;  /* 0x00000007b00e7209 */ /* 0x000fe40007810000 */
[----:B------:R-:W-:-:S02]  /*f990*/  FMNMX.FTZ R8, R183, R12, !PT ;  /* 0x0000000cb7087209 */ /* 0x000fc40007810000 */
[----:B------:R-:W-:Y:S02]  /*f9a0*/  FMNMX.FTZ R7, R177, R14, !PT ;  /* 0x0000000eb1077209 */ /* 0x000fe40007810000 */
[----:B------:R-:W-:Y:S02]  /*f9b0*/  ISETP.GT.AND P5, PT, R169, 0x11, P2 ;  /* 0x00000011a900780c */ /* 0x000fe400017a4270 */
[----:B------:R-:W-:Y:S02]  /*f9c0*/  FMNMX.FTZ R14, R180, R7, !PT ;  /* 0x00000007b40e7209 */ /* 0x000fe40007810000 */
[----:B------:R-:W-:Y:S02]  /*f9d0*/  FSEL R152, R152, -INF , !P4 ;  /* 0xff80000098987808 */ /* 0x000fe40006000000 */
[----:B------:R-:W-:Y:S02]  /*f9e0*/  FMNMX.FTZ R7, R179, R14, !PT ;  /* 0x0000000eb3077209 */ /* 0x000fe40007810000 */
[----:B------:R-:W-:-:S02]  /*f9f0*/  ISETP.GT.AND P4, PT, R169, 0x10, P2 ;  /* 0x00000010a900780c */ /* 0x000fc40001784270 */
[----:B------:R-:W-:Y:S02]  /*fa00*/  FMNMX.FTZ R14, R178, R7, !PT ;  /* 0x00000007b20e7209 */ /* 0x000fe40007810000 */
[C---:B------:R-:W-:Y:S02]  /*fa10*/  ISETP.LT.OR P5, PT, R168.reuse, 0x12, P5 ;  /* 0x00000012a800780c */ /* 0x040fe40002fa1670 */
[----:B------:R-:W-:Y:S01]  /*fa20*/  ISETP.LT.OR P4, PT, R168, 0x11, P4 ;  /* 0x00000011a800780c */ /* 0x000fe20002781670 */
[----:B------:R-:W0:Y:S01]  /*fa30*/  SHFL.BFLY PT, R7, R14, 0x2, 0x1f ;  /* 0x0c401f000e077f89 */ /* 0x000e2200000e0000 */
[----:B------:R-:W-:Y:S02]  /*fa40*/  FSEL R155, R155, -INF , !P5 ;  /* 0xff8000009b9b7808 */ /* 0x000fe40006800000 */
[----:B------:R-:W-:Y:S02]  /*fa50*/  ISETP.GT.AND P5, PT, R169, 0x20, P2 ;  /* 0x00000020a900780c */ /* 0x000fe400017a4270 */
[----:B------:R-:W-:-:S02]  /*fa60*/  FSEL R154, R154, -INF , !P4 ;  /* 0xff8000009a9a7808 */ /* 0x000fc40006000000 */
[C---:B------:R-:W-:Y:S02]  /*fa70*/  ISETP.GT.AND P3, PT, R169.reuse, 0x18, P2 ;  /* 0x00000018a900780c */ /* 0x040fe40001764270 */
[C---:B------:R-:W-:Y:S02]  /*fa80*/  ISETP.LT.OR P5, PT, R168.reuse, 0x21, P5 ;  /* 0x00000021a800780c */ /* 0x040fe40002fa1670 */
[----:B------:R-:W-:Y:S02]  /*fa90*/  ISETP.GT.AND P4, PT, R169, 0x19, P2 ;  /* 0x00000019a900780c */ /* 0x000fe40001784270 */
[----:B------:R-:W-:Y:S02]  /*faa0*/  ISETP.LT.OR P3, PT, R168, 0x19, P3 ;  /* 0x00000019a800780c */ /* 0x000fe40001f61670 */
[----:B------:R-:W-:Y:S02]  /*fab0*/  FSEL R158, R158, -INF , !P5 ;  /* 0xff8000009e9e7808 */ /* 0x000fe40006800000 */
[----:B------:R-:W-:-:S02]  /*fac0*/  ISETP.LT.OR P4, PT, R168, 0x1a, P4 ;  /* 0x0000001aa800780c */ /* 0x000fc40002781670 */
[----:B------:R-:W-:Y:S02]  /*fad0*/  FSEL R156, R156, -INF , !P3 ;  /* 0xff8000009c9c7808 */ /* 0x000fe40005800000 */
[----:B------:R-:W-:Y:S02]  /*fae0*/  ISETP.GT.AND P3, PT, R169, 0x21, P2 ;  /* 0x00000021a900780c */ /* 0x000fe40001764270 */
[----:B------:R-:W-:Y:S02]  /*faf0*/  FSEL R157, R157, -INF , !P4 ;  /* 0xff8000009d9d7808 */ /* 0x000fe40006000000 */
[----:B0-----:R-:W-:Y:S02]  /*fb00*/  FMNMX.FTZ R15, R14, R7, !PT ;  /* 0x000000070e0f7209 */ /* 0x001fe40007810000 */
[----:B------:R-:W-:Y:S02]  /*fb10*/  ISETP.GT.AND P4, PT, R169, 0x28, P2 ;  /* 0x00000028a900780c */ /* 0x000fe40001784270 */
        /* <DEDUP_REMOVED lines=12> */
[C---:B------:R-:W-:Y:S02]  /*fbe0*/  ISETP.GT.AND P4, PT, R169.reuse, 0x38, P2 ;  /* 0x00000038a900780c */ /* 0x040fe40001784270 */
[----:B------:R-:W-:Y:S02]  /*fbf0*/  ISETP.GT.AND P2, PT, R169, 0x39, P2 ;  /* 0x00000039a900780c */ /* 0x000fe40001744270 */
[----:B0-----:R-:W-:-:S02]  /*fc00*/  FMNMX.FTZ R7, R15, R170, !PT ;  /* 0x000000aa0f077209 */ /* 0x001fc40007810000 */
[----:B------:R-:W-:Y:S02]  /*fc10*/  FMNMX.FTZ R15, R181, R8, !PT ;  /* 0x00000008b50f7209 */ /* 0x000fe40007810000 */
[C---:B------:R-:W-:Y:S01]  /*fc20*/  FSETP.NEU.FTZ.AND P5, PT, R7.reuse, -INF , PT ;  /* 0xff8000000700780b */ /* 0x040fe20003fbd000 */
[----:B------:R-:W-:Y:S01]  /*fc30*/  FMUL.FTZ R14, R7, UR11 ;  /* 0x0000000b070e7c20 */ /* 0x000fe20008410000 */
[----:B------:R-:W-:Y:S02]  /*fc40*/  FMNMX.FTZ R8, R152, R15, !PT ;  /* 0x0000000f98087209 */ /* 0x000fe40007810000 */
[C---:B------:R-:W-:Y:S02]  /*fc50*/  ISETP.LT.OR P3, PT, R168.reuse, 0x32, P3 ;  /* 0x00000032a800780c */ /* 0x040fe40001f61670 */
        /* <DEDUP_REMOVED lines=30> */
[----:B------:R-:W-:Y:S01]  /*fe40*/  FFMA.FTZ R186, R178, UR11, -R8 ;  /* 0x0000000bb2ba7c23 */ /* 0x000fe20008010808 */
[----:B------:R-:W-:Y:S01]  /*fe50*/  FSEL R167, R7, RZ, P5 ;  /* 0x000000ff07a77208 */ /* 0x000fe20002800000 */
[----:B------:R-:W-:Y:S01]  /*fe60*/  IMAD.MOV R187, RZ, RZ, -R22 ;  /* 0x000000ffffbb7224 */ /* 0x000fe200078e0a16 */
[----:B------:R-:W-:Y:S01]  /*fe70*/  FMNMX.FTZ R169, R163, R170, !PT ;  /* 0x000000aaa3a97209 */ /* 0x000fe20007810000 */
[----:B------:R-:W-:Y:S01]  /*fe80*/  MUFU.EX2 R15, R15 ;  /* 0x0000000f000f7308 */ /* 0x000fe20000000800 */
[----:B------:R-:W-:Y:S01]  /*fe90*/  @!P1 PRMT R20, RZ, 0x654, R20 ;  /* 0x00000654ff149816 */ /* 0x000fe20000000014 */
[----:B------:R-:W-:Y:S01]  /*fea0*/  FADD.FTZ R167, -R167, R10 ;  /* 0x0000000aa7a77221 */ /* 0x000fe20000010100 */
[----:B------:R-:W-:Y:S01]  /*feb0*/  FMNMX.FTZ R170, R164, R169, !PT ;  /* 0x000000a9a4aa7209 */ /* 0x000fe20007810000 */
[----:B------:R-:W-:-:S02]  /*fec0*/  FFMA.FTZ R169, R202, UR11, -R8 ;  /* 0x0000000bcaa97c23 */ /* 0x000fc40008010808 */
[----:B------:R-:W-:Y:S01]  /*fed0*/  FMUL.FTZ R167, R167, UR11 ;  /* 0x0000000ba7a77c20 */ /* 0x000fe20008410000 */
[----:B------:R-:W-:Y:S01]  /*fee0*/  FMNMX.FTZ R182, R165, R170, !PT ;  /* 0x000000aaa5b67209 */ /* 0x000fe20007810000 */
[----:B------:R-:W-:Y:S01]  /*fef0*/  FFMA.FTZ R170, R203, UR11, -R8 ;  /* 0x0000000bcbaa7c23 */ /* 0x000fe20008010808 */
[----:B------:R-:W-:Y:S03]  /*ff00*/  MUFU.EX2 R10, R186 ;  /* 0x000000ba000a7308 */ /* 0x000fe60000000800 */
[----:B0-----:R-:W0:Y:S05]  /*ff10*/  SHFL.BFLY PT, R185, R182, 0x2, 0x1f ;  /* 0x0c401f00b6b97f89 */ /* 0x001e2a00000e0000 */
[----:B------:R-:W1:Y:S08]  /*ff20*/  MUFU.EX2 R178, R167 ;  /* 0x000000a700b27308 */ /* 0x000e700000000800 */
[----:B------:R-:W-:Y:S08]  /*ff30*/  MUFU.EX2 R21, R21 ;  /* 0x0000001500157308 */ /* 0x000ff00000000800 */
[----:B------:R-:W-:Y:S01]  /*ff40*/  MUFU.EX2 R168, R168 ;  /* 0x000000a800a87308 */ /* 0x000fe20000000800 */
[-C--:B-1----:R-:W-:Y:S01]  /*ff50*/  FMUL.FTZ R24, R24, R178.reuse ;  /* 0x000000b218187220 */ /* 0x082fe20000410000 */
[-C--:B------:R-:W-:Y:S01]  /*ff60*/  FMUL.FTZ R25, R25, R178.reuse ;  /* 0x000000b219197220 */ /* 0x080fe20000410000 */
        /* <DEDUP_REMOVED lines=30> */
[----:B------:R-:W-:Y:S01]  /*10150*/  MUFU.EX2 R172, R172 ;  /* 0x000000ac00ac7308 */ /* 0x000fe20000000800 */
[-C--:B------:R-:W-:Y:S01]  /*10160*/  FMUL.FTZ R76, R76, R178.reuse ;  /* 0x000000b24c4c7220 */ /* 0x080fe20000410000 */
[-C--:B------:R-:W-:Y:S01]  /*10170*/  FMUL.FTZ R77, R77, R178.reuse ;  /* 0x000000b24d4d7220 */ /* 0x080fe20000410000 */
[C---:B------:R-:W-:Y:S01]  /*10180*/  FSETP.NEU.FTZ.AND P2, PT, R8.reuse, -INF , PT ;  /* 0xff8000000800780b */ /* 0x040fe20003f5d000 */
[----:B------:R-:W-:Y:S01]  /*10190*/  FMUL.FTZ R166, R8, UR11 ;  /* 0x0000000b08a67c20 */ /* 0x000fe20008410000 */
[-C--:B------:R-:W-:Y:S01]  /*101a0*/  FMUL.FTZ R80, R80, R178.reuse ;  /* 0x000000b250507220 */ /* 0x080fe20000410000 */
[-C--:B------:R-:W-:Y:S01]  /*101b0*/  FMUL.FTZ R81, R81, R178.reuse ;  /* 0x000000b251517220 */ /* 0x080fe20000410000 */
[----:B------:R-:W-:Y:S01]  /*101c0*/  FSEL R185, R8, RZ, P2 ;  /* 0x000000ff08b97208 */ /* 0x000fe20001000000 */
[----:B------:R-:W-:Y:S01]  /*101d0*/  MUFU.EX2 R173, R173 ;  /* 0x000000ad00ad7308 */ /* 0x000fe20000000800 */
[----:B------:R-:W-:Y:S01]  /*101e0*/  FSEL R166, R166, RZ, P2 ;  /* 0x000000ffa6a67208 */ /* 0x000fe20001000000 */
[-C--:B------:R-:W-:Y:S01]  /*101f0*/  FMUL.FTZ R84, R84, R178.reuse ;  /* 0x000000b254547220 */ /* 0x080fe20000410000 */
[----:B------:R-:W-:Y:S01]  /*10200*/  ISETP.NE.AND P2, PT, R16, R187, PT ;  /* 0x000000bb1000720c */ /* 0x000fe20003f45270 */
[----:B------:R-:W-:Y:S01]  /*10210*/  FADD.FTZ R185, -R185, R12 ;  /* 0x0000000cb9b97221 */ /* 0x000fe20000010100 */
[----:B------:R-:W-:Y:S01]  /*10220*/  FMUL.FTZ R85, R85, R178 ;  /* 0x000000b255557220 */ /* 0x000fe20000410000 */
[--C-:B------:R-:W-:Y:S01]  /*10230*/  FFMA.FTZ R182, R183, UR11, -R166.reuse ;  /* 0x0000000bb7b67c23 */ /* 0x100fe200080108a6 */
[----:B------:R-:W-:Y:S01]  /*10240*/  FFMA.FTZ R183, R152, UR11, -R166 ;  /* 0x0000000b98b77c23 */ /* 0x000fe200080108a6 */
[----:B------:R-:W-:Y:S01]  /*10250*/  FMUL.FTZ R185, R185, UR11 ;  /* 0x0000000bb9b97c20 */ /* 0x000fe20008410000 */
[----:B------:R-:W-:-:S02]  /*10260*/  IMAD.U32 R152, RZ, RZ, UR6 ;  /* 0x00000006ff987e24 */ /* 0x000fc4000f8e00ff */
[--C-:B------:R-:W-:Y:S01]  /*10270*/  FFMA.FTZ R187, R153, UR11, -R166.reuse ;  /* 0x0000000b99bb7c23 */ /* 0x100fe200080108a6 */
[--C-:B------:R-:W-:Y:S01]  /*10280*/  FFMA.FTZ R181, R181, UR11, -R166.reuse ;  /* 0x0000000bb5b57c23 */ /* 0x100fe200080108a6 */
[--C-:B------:R-:W-:Y:S01]  /*10290*/  FFMA.FTZ R186, R154, UR11, -R166.reuse ;  /* 0x0000000b9aba7c23 */ /* 0x100fe200080108a6 */
[--C-:B------:R-:W-:Y:S01]  /*102a0*/  FFMA.FTZ R203, R156, UR11, -R166.reuse ;  /* 0x0000000b9ccb7c23 */ /* 0x100fe200080108a6 */
[----:B------:R-:W0:Y:S01]  /*102b0*/  MUFU.EX2 R185, R185 ;  /* 0x000000b900b97308 */ /* 0x000e220000000800 */
[--C-:B------:R-:W-:Y:S01]  /*102c0*/  FFMA.FTZ R202, R157, UR11, -R166.reuse ;  /* 0x0000000b9dca7c23 */ /* 0x100fe200080108a6 */
[----:B------:R-:W-:Y:S02]  /*102d0*/  @!P2 IMAD R152, R152, 0x40, R19 ;  /* 0x000000409898a824 */ /* 0x000fe400078e0213 */
        /* <DEDUP_REMOVED lines=12> */
[----:B------:R-:W-:Y:S01]  /*103a0*/  F2FP.F16.F32.PACK_AB R152, R14, R15 ;  /* 0x0000000f0e98723e */ /* 0x000fe200000000ff */
[-C--:B------:R-:W-:Y:S01]  /*103b0*/  FMUL.FTZ R88, R88, R178.reuse ;  /* 0x000000b258587220 */ /* 0x080fe20000410000 */
[----:B0-----:R0:W-:Y:S01]  /*103c0*/  @!P2 STS [R153+0x38420], R185 ;  /* 0x038420b99900a388 */ /* 0x0011e20000000800 */
[----:B------:R-:W-:Y:S01]  /*103d0*/  F2FP.F16.F32.PACK_AB R154, R168, R21 ;  /* 0x00000015a89a723e */ /* 0x000fe200000000ff */
[-C--:B------:R-:W-:Y:S01]  /*103e0*/  FMUL.FTZ R89, R89, R178.reuse ;  /* 0x000000b259597220 */ /* 0x080fe20000410000 */
[----:B------:R-:W-:Y:S01]  /*103f0*/  F2FP.F16.F32.PACK_AB R156, R170, R169 ;  /* 0x000000a9aa9c723e */ /* 0x000fe200000000ff */
[-C--:B------:R-:W-:Y:S01]  /*10400*/  FMUL.FTZ R92, R92, R178.reuse ;  /* 0x000000b25c5c7220 */ /* 0x080fe20000410000 */
        /* <DEDUP_REMOVED lines=32> */
[----:B------:R1:W0:Y:S01]  /*10610*/  MUFU.EX2 R187, R155 ;  /* 0x0000009b00bb7308 */ /* 0x0002220000000800 */
[-C--:B------:R-:W-:Y:S01]  /*10620*/  FMUL.FTZ R145, R145, R178.reuse ;  /* 0x000000b291917220 */ /* 0x080fe20000410000 */
[-C--:B------:R-:W-:Y:S01]  /*10630*/  FMUL.FTZ R148, R148, R178.reuse ;  /* 0x000000b294947220 */ /* 0x080fe20000410000 */
[----:B------:R-:W-:Y:S01]  /*10640*/  FMUL.FTZ R149, R149, R178 ;  /* 0x000000b295957220 */ /* 0x000fe20000410000 */
[-C--:B------:R-:W-:Y:S01]  /*10650*/  FMUL.FTZ R26, R26, R185.reuse ;  /* 0x000000b91a1a7220 */ /* 0x080fe20000410000 */
[-C--:B------:R-:W-:Y:S01]  /*10660*/  FMUL.FTZ R27, R27, R185.reuse ;  /* 0x000000b91b1b7220 */ /* 0x080fe20000410000 */
[-C--:B------:R-:W-:Y:S01]  /*10670*/  FMUL.FTZ R30, R30, R185.reuse ;  /* 0x000000b91e1e7220 */ /* 0x080fe20000410000 */
[----:B------:R-:W-:Y:S01]  /*10680*/  FMUL.FTZ R31, R31, R185 ;  /* 0x000000b91f1f7220 */ /* 0x000fe20000410000 */
[----:B------:R-:W-:Y:S01]  /*10690*/  MUFU.EX2 R203, R203 ;  /* 0x000000cb00cb7308 */ /* 0x000fe20000000800 */
[----:B-1----:R-:W-:Y:S01]  /*106a0*/  F2FP.F16.F32.PACK_AB R155, R12, R183 ;  /* 0x000000b70c9b723e */ /* 0x002fe200000000ff */
[----:B------:R-:W-:Y:S01]  /*106b0*/  BAR.SYNC.DEFER_BLOCKING 0xf, 0x100 ;  /* 0x03c4000000007b1d */ /* 0x000fe20000010000 */
        /* <DEDUP_REMOVED lines=73> */
[----:B------:R-:W-:Y:S01]  /*10b50*/  FMUL.FTZ R151, R151, R185 ;  /* 0x000000b997977220 */ /* 0x000fe20000410000 */
[----:B------:R2:W-:Y:S01]  /*10b60*/  STSM.16.M88.4 [R23+0x36400], R152 ;  /* 0x0364009817007844 */ /* 0x0005e20000000200 */
[----:B------:R-:W-:Y:S01]  /*10b70*/  ULEA UR6, UR14, UR38, 0xc ;  /* 0x000000260e067291 */ /* 0x000fe2000f8e603f */
[----:B------:R-:W-:Y:S01]  /*10b80*/  FFMA.FTZ R15, R178, R4, R15 ;  /* 0x00000004b20f7223 */ /* 0x000fe2000001000f */
[----:B------:R-:W0:Y:S01]  /*10b90*/  MUFU.EX2 R180, R180 ;  /* 0x000000b400b47308 */ /* 0x000e220000000800 */
[----:B-1----:R-:W-:Y:S01]  /*10ba0*/  F2FP.F16.F32.PACK_AB R163, R207, R206 ;  /* 0x000000cecfa3723e */ /* 0x002fe200000000ff */
[----:B------:R2:W-:Y:S01]  /*10bb0*/  STSM.16.M88.4 [R190], R156 ;  /* 0x0000009cbe007844 */ /* 0x0005e20000000200 */
[----:B------:R-:W-:Y:S01]  /*10bc0*/  UIADD3 UR8, UR6, 0x80, URZ ;  /* 0x0000008006087890 */ /* 0x000fe2000fffe03f */
[----:B------:R-:W-:Y:S01]  /*10bd0*/  FFMA.FTZ R182, R185, R5, R182 ;  /* 0x00000005b9b67223 */ /* 0x000fe200000100b6 */
[----:B------:R-:W-:Y:S01]  /*10be0*/  FADD.FTZ R14, R14, R15 ;  /* 0x0000000f0e0e7221 */ /* 0x000fe20000010000 */
[----:B------:R2:W-:Y:S01]  /*10bf0*/  STSM.16.M88.4 [R188], R160 ;  /* 0x000000a0bc007844 */ /* 0x0005e20000000200 */
[C---:B------:R-:W-:Y:S01]  /*10c00*/  ISETP.GT.AND P2, PT, R6.reuse, R184, PT ;  /* 0x000000b80600720c */ /* 0x040fe20003f44270 */
[----:B------:R-:W1:Y:S01]  /*10c10*/  MUFU.EX2 R179, R179 ;  /* 0x000000b300b37308 */ /* 0x000e620000000800 */
[----:B------:R-:W-:Y:S01]  /*10c20*/  FADD.FTZ R182, R181, R182 ;  /* 0x000000b6b5b67221 */ /* 0x000fe20000010000 */
[----:B------:R-:W-:Y:S01]  /*10c30*/  UMOV UR18, UR8 ;  /* 0x0000000800127c82 */ /* 0x000fe20008000000 */
[----:B------:R-:W-:Y:S01]  /*10c40*/  UIADD3 UR8, UR6, 0x100, URZ ;  /* 0x0000010006087890 */ /* 0x000fe2000fffe03f */
[----:B------:R-:W-:Y:S01]  /*10c50*/  FADD.FTZ R21, R21, R14 ;  /* 0x0000000e15157221 */ /* 0x000fe20000010000 */
[----:B------:R-:W-:Y:S01]  /*10c60*/  FADD.FTZ R183, R183, R182 ;  /* 0x000000b6b7b77221 */ /* 0x000fe20000010000 */
[----:B------:R-:W-:-:S02]  /*10c70*/  VIADD R6, R6, 0xffffffff ;  /* 0xffffffff06067836 */ /* 0x000fc40000000000 */
[----:B------:R-:W-:Y:S01]  /*10c80*/  MUFU.EX2 R208, R208 ;  /* 0x000000d000d07308 */ /* 0x000fe20000000800 */
[----:B0-----:R-:W-:Y:S01]  /*10c90*/  F2FP.F16.F32.PACK_AB R164, R180, R177 ;  /* 0x000000b1b4a4723e */ /* 0x001fe200000000ff */
[----:B------:R-:W-:Y:S01]  /*10ca0*/  FADD.FTZ R168, R168, R21 ;  /* 0x00000015a8a87221 */ /* 0x000fe20000010000 */
[----:B------:R-:W-:Y:S01]  /*10cb0*/  FADD.FTZ R183, R12, R183 ;  /* 0x000000b70cb77221 */ /* 0x000fe20000010000 */
[----:B------:R-:W-:Y:S02]  /*10cc0*/  IMAD.MOV.U32 R12, RZ, RZ, R8 ;  /* 0x000000ffff0c7224 */ /* 0x000fe400078e0008 */
[----:B------:R-:W-:Y:S01]  /*10cd0*/  FADD.FTZ R169, R169, R168 ;  /* 0x000000a8a9a97221 */ /* 0x000fe20000010000 */
[----:B------:R-:W-:Y:S01]  /*10ce0*/  FADD.FTZ R186, R186, R183 ;  /* 0x000000b7baba7221 */ /* 0x000fe20000010000 */
[----:B------:R-:W0:Y:S01]  /*10cf0*/  MUFU.EX2 R209, R209 ;  /* 0x000000d100d17308 */ /* 0x000e220000000800 */
        /* <DEDUP_REMOVED lines=11> */
[----:B0-----:R-:W-:Y:S01]  /*10db0*/  F2FP.F16.F32.PACK_AB R165, R209, R208 ;  /* 0x000000d0d1a5723e */ /* 0x001fe200000000ff */
        /* <DEDUP_REMOVED lines=17> */
[----:B------:R-:W-:Y:S01]  /*10ed0*/  UIADD3 UR6, UR6, 0x180, URZ ;  /* 0x0000018006067890 */ /* 0x000fe2000fffe03f */
[----:B------:R-:W-:Y:S01]  /*10ee0*/  FADD.FTZ R5, R211, R210 ;  /* 0x000000d2d3057221 */ /* 0x000fe20000010000 */
[----:B------:R-:W-:Y:S01]  /*10ef0*/  UMOV UR7, 0x40000040 ;  /* 0x4000004000077882 */ /* 0x000fe20000000000 */
[----:B------:R-:W-:Y:S01]  /*10f00*/  MOV R10, R7 ;  /* 0x00000007000a7202 */ /* 0x000fe20000000f00 */
[----:B------:R-:W-:Y:S02]  /*10f10*/  WARPGROUP.DEPBAR.LE gsb0, 0x0 ;  /* 0x00008000000079c5 */ /* 0x000fe40000010000 */
[----:B------:R-:W-:-:S15]  /*10f20*/  WARPGROUP.ARRIVE ;  /* 0x00000000000079c5 */ /* 0x000fde0000000000 */
[----:B------:R-:W-:-:S06]  /*10f30*/  NOP ;  /* 0x0000000000007918 */ /* 0x000fcc0000000000 */
        /* <DEDUP_REMOVED lines=23> */
.L_x_5147:
[----:B------:R-:W1:Y:S01]  /*110b0*/  SHFL.BFLY PT, R3, R4, 0x2, 0x1f ;  /* 0x0c401f0004037f89 */ /* 0x000e6200000e0000 */
[----:B------:R-:W-:Y:S02]  /*110c0*/  IMAD.MOV R13, RZ, RZ, -R22 ;  /* 0x000000ffff0d7224 */ /* 0x000fe400078e0a16 */
[----:B------:R-:W-:Y:S01]  /*110d0*/  IMAD.MOV.U32 R11, RZ, RZ, RZ ;  /* 0x000000ffff0b7224 */ /* 0x000fe200078e00ff */
[----:B------:R-:W3:Y:S01]  /*110e0*/  SHFL.BFLY PT, R6, R5, 0x2, 0x1f ;  /* 0x0c401f0005067f89 */ /* 0x000ee200000e0000 */
[----:B------:R-:W-:Y:S01]  /*110f0*/  VIADD R198, R198, 0x1 ;  /* 0x00000001c6c67836 */ /* 0x000fe20000000000 */
[----:B------:R-:W-:Y:S08]  /*11100*/  BAR.ARV 0x8, 0xa0 ;  /* 0x0202800000007b1d */ /* 0x000ff00000002000 */
[----:B------:R-:W-:Y:S01]  /*11110*/  BAR.SYNC.DEFER_BLOCKING 0xf, 0x100 ;  /* 0x03c4000000007b1d */ /* 0x000fe20000010000 */
[----:B------:R-:W-:Y:S01]  /*11120*/  ISETP.NE.AND P0, PT, R16, R13, PT ;  /* 0x0000000d1000720c */ /* 0x000fe20003f05270 */
[----:B-1----:R-:W-:Y:S01]  /*11130*/  FADD.FTZ R3, R3, R4 ;  /* 0x0000000403037221 */ /* 0x002fe20000010000 */
[----:B------:R-:W-:Y:S01]  /*11140*/  MOV R4, RZ ;  /* 0x000000ff00047202 */ /* 0x000fe20000000f00 */
[----:B---3--:R-:W-:-:S03]  /*11150*/  FADD.FTZ R6, R6, R5 ;  /* 0x0000000506067221 */ /* 0x008fc60000010000 */
[----:B------:R-:W1:Y:S04]  /*11160*/  SHFL.BFLY PT, R0, R3, 0x1, 0x1f ;  /* 0x0c201f0003007f89 */ /* 0x000e6800000e0000 */
[----:B------:R-:W3:Y:S01]  /*11170*/  SHFL.BFLY PT, R9, R6, 0x1, 0x1f ;  /* 0x0c201f0006097f89 */ /* 0x000ee200000e0000 */
[----:B-1----:R-:W-:Y:S01]  /*11180*/  FADD.FTZ R17, R3, R0 ;  /* 0x0000000003117221 */ /* 0x002fe20000010000 */
[----:B------:R-:W-:Y:S01]  /*11190*/  IMAD.U32 R0, RZ, RZ, UR36 ;  /* 0x00000024ff007e24 */ /* 0x000fe2000f8e00ff */
[----:B------:R-:W-:Y:S01]  /*111a0*/  UIADD3 UR36, UR36, 0x1, URZ ;  /* 0x0000000124247890 */ /* 0x000fe2000fffe03f */
[----:B------:R-:W-:Y:S02]  /*111b0*/  IMAD.MOV.U32 R3, RZ, RZ, -0x800000 ;  /* 0xff800000ff037424 */ /* 0x000fe400078e00ff */
[----:B---3--:R-:W-:Y:S01]  /*111c0*/  FADD.FTZ R18, R6, R9 ;  /* 0x0000000906127221 */ /* 0x008fe20000010000 */
[----:B------:R-:W-:Y:S01]  /*111d0*/  FSETP.NE.FTZ.AND P1, PT, R17, RZ, PT ;  /* 0x000000ff1100720b */ /* 0x000fe20003f35000 */
[----:B------:R-:W-:Y:S01]  /*111e0*/  @!P0 IMAD R0, R0, 0x40, R19 ;  /* 0x0000004000008824 */ /* 0x000fe200078e0213 */
[----:B------:R-:W-:Y:S01]  /*111f0*/  UISETP.NE.AND UP0, UPT, UR36, 0x2, UPT ;  /* 0x000000022400788c */ /* 0x000fe2000bf05270 */
[----:B------:R-:W-:Y:S01]  /*11200*/  IMAD.U32 R6, RZ, RZ, UR11 ;  /* 0x0000000bff067e24 */ /* 0x000fe2000f8e00ff */
[----:B------:R-:W-:-:S02]  /*11210*/  FSETP.NE.FTZ.AND P2, PT, R18, RZ, PT ;  /* 0x000000ff1200720b */ /* 0x000fc40003f55000 */
[----:B------:R-:W-:Y:S01]  /*11220*/  @!P0 LEA R5, R0, UR37, 0x2 ;  /* 0x0000002500058c11 */ /* 0x000fe2000f8e10ff */
[----:B------:R-:W-:Y:S01]  /*11230*/  USEL UR4, URZ, 0x1, UP0 ;  /* 0x000000013f047887 */ /* 0x000fe20008000000 */
[----:B------:R-:W-:Y:S01]  /*11240*/  IMAD.MOV.U32 R0, RZ, RZ, -0x800000 ;  /* 0xff800000ff007424 */ /* 0x000fe200078e00ff */
[----:B------:R-:W-:-:S04]  /*11250*/  USEL UR36, UR36, URZ, UP0 ;  /* 0x0000003f24247287 */ /* 0x000fc80008000000 */
[----:B------:R-:W1:Y:S01]  /*11260*/  @P1 MUFU.RCP R11, R17 ;  /* 0x00000011000b1308 */ /* 0x000e620000001000 */
[----:B------:R-:W-:Y:S01]  /*11270*/  @P1 FMUL.FTZ R6, R6, 0.69314718246459960938 ;  /* 0x3f31721806061820 */ /* 0x000fe20000410000 */
[----:B------:R-:W-:-:S06]  /*11280*/  LOP3.LUT R2, R2, UR4, RZ, 0x3c, !PT ;  /* 0x0000000402027c12 */ /* 0x000fcc000f8e3cff */
[----:B------:R-:W3:Y:S08]  /*11290*/  @P2 MUFU.RCP R4, R18 ;  /* 0x0000001200042308 */ /* 0x000ef00000001000 */
[----:B------:R-:W4:Y:S01]  /*112a0*/  @P1 MUFU.LG2 R17, R17 ;  /* 0x0000001100111308 */ /* 0x000f220000000c00 */
[----:B-1----:R-:W-:Y:S01]  /*112b0*/  @!P0 STS [R5+0x38400], R11 ;  /* 0x0384000b05008388 */ /* 0x002fe20000000800 */
[----:B------:R-:W-:Y:S01]  /*112c0*/  FMUL.FTZ R171, R24, R11 ;  /* 0x0000000b18ab7220 */ /* 0x000fe20000410000 */
[----:B------:R-:W-:-:S02]  /*112d0*/  IMAD.U32 R24, RZ, RZ, UR11 ;  /* 0x0000000bff187e24 */ /* 0x000fc4000f8e00ff */
[-C--:B------:R-:W-:Y:S01]  /*112e0*/  FMUL.FTZ R169, R25, R11.reuse ;  /* 0x0000000b19a97220 */ /* 0x080fe20000410000 */
[-C--:B------:R-:W-:Y:S01]  /*112f0*/  FMUL.FTZ R170, R28, R11.reuse ;  /* 0x0000000b1caa7220 */ /* 0x080fe20000410000 */
[-C--:B--2---:R-:W-:Y:S01]  /*11300*/  FMUL.FTZ R20, R29, R11.reuse ;  /* 0x0000000b1d147220 */ /* 0x084fe20000410000 */
[----:B------:R-:W-:Y:S01]  /*11310*/  @P2 FMUL.FTZ R24, R24, 0.69314718246459960938 ;  /* 0x3f31721818182820 */ /* 0x000fe20000410000 */
[----:B------:R-:W1:Y:S01]  /*11320*/  @P2 MUFU.LG2 R18, R18 ;  /* 0x0000001200122308 */ /* 0x000e620000000c00 */
[----:B---3--:R2:W-:Y:S01]  /*11330*/  @!P0 STS [R5+0x38420], R4 ;  /* 0x0384200405008388 */ /* 0x0085e20000000800 */
[-C--:B0-----:R-:W-:Y:S01]  /*11340*/  FMUL.FTZ R167, R32, R11.reuse ;  /* 0x0000000b20a77220 */ /* 0x081fe20000410000 */
        /* <DEDUP_REMOVED lines=129> */
.L_x_5085:
[----:B------:R-:W0:Y:S08]  /*11b60*/  S2UR UR4, SR_CgaCtaId ;  /* 0x00000000000479c3 */ /* 0x000e300000008800 */
[----:B------:R-:W-:Y:S06]  /*11b70*/  BAR.SYNC.DEFER_BLOCKING 0x5, 0x120 ;  /* 0x0144800000007b1d */ /* 0x000fec0000010000 */
[----:B------:R-:W-:Y:S01]  /*11b80*/  UMOV UR37, 0x400 ;  /* 0x0000040000257882 */ /* 0x000fe20000000000 */
[----:B------:R-:W-:Y:S01]  /*11b90*/  BSSY B0, `(.L_x_5165) ;  /* 0x000027a000007945 */ /* 0x000fe20003800000 */
[----:B0-----:R-:W-:-:S09]  /*11ba0*/  ULEA UR37, UR4, UR37, 0x18 ;  /* 0x0000002504257291 */ /* 0x001fd2000f8ec03f */
[----:B------:R-:W0:Y:S01]  /*11bb0*/  LDS.128 R184, [UR37+0x388d0] ;  /* 0x0388d025ffb87984 */ /* 0x000e220008000c00 */
[----:B------:R-:W-:Y:S06]  /*11bc0*/  BAR.ARV 0x4, 0x120 ;  /* 0x0104800000007b1d */ /* 0x000fec0000002000 */
[----:B------:R-:W-:Y:S05]  /*11bd0*/  @P0 BRA `(.L_x_5166) ;  /* 0x0000001c00340947 */ /* 0x000fea0003800000 */
[----:B------:R-:W1:Y:S08]  /*11be0*/  S2UR UR6, SR_SWINHI ;  /* 0x00000000000679c3 */ /* 0x000e700000002f00 */
[----:B------:R-:W-:Y:S01]  /*11bf0*/  BAR.SYNC.DEFER_BLOCKING 0x1, 0x100 ;  /* 0x0044000000007b1d */ /* 0x000fe20000010000 */
[----:B------:R-:W-:Y:S02]  /*11c00*/  F2FP.F16.F32.PACK_AB R5, R27, R5 ;  /* 0x000000051b05723e */ /* 0x000fe400000000ff */
[----:B------:R-:W-:-:S02]  /*11c10*/  F2FP.F16.F32.PACK_AB R9, R35, R9 ;  /* 0x000000092309723e */ /* 0x000fc400000000ff */
        /* <DEDUP_REMOVED lines=12> */
[----:B------:R-:W-:Y:S01]  /*11ce0*/  F2FP.F16.F32.PACK_AB R65, R67, R66 ;  /* 0x000000424341723e */ /* 0x000fe200000000ff */
        /* <DEDUP_REMOVED lines=15> */
[----:B------:R-:W-:Y:S02]  /*11de0*/  LOP3.LUT R24, R4, R175, RZ, 0x3c, !PT ;  /* 0x000000af04187212 */ /* 0x000fe400078e3cff */
[C---:B------:R-:W-:Y:S02]  /*11df0*/  IADD3 R203, P5, R6.reuse, 0x2040, RZ ;  /* 0x0000204006cb7810 */ /* 0x040fe40007fbe0ff */
[----:B------:R-:W-:Y:S02]  /*11e00*/  LOP3.LUT R4, R183, 0x380, RZ, 0xc0, !PT ;  /* 0x00000380b7047812 */ /* 0x000fe400078ec0ff */
[C---:B------:R-:W-:Y:S01]  /*11e10*/  IADD3 R179, P4, R6.reuse, 0x60, RZ ;  /* 0x0000006006b37810 */ /* 0x040fe20007f9e0ff */
[----:B------:R-:W-:Y:S01]  /*11e20*/  IMAD.X R45, RZ, RZ, R7, P5 ;  /* 0x000000ffff2d7224 */ /* 0x000fe200028e0607 */
[----:B------:R-:W-:-:S02]  /*11e30*/  IADD3 R181, P3, R6, 0x2000, RZ ;  /* 0x0000200006b57810 */ /* 0x000fc40007f7e0ff */
[C---:B------:R-:W-:Y:S01]  /*11e40*/  IADD3 R205, P2, R6.reuse, 0x2060, RZ ;  /* 0x0000206006cd7810 */ /* 0x040fe20007f5e0ff */
[--C-:B------:R-:W-:Y:S01]  /*11e50*/  IMAD.X R33, RZ, RZ, R7.reuse, P4 ;  /* 0x000000ffff217224 */ /* 0x100fe200020e0607 */
[----:B------:R-:W-:Y:S01]  /*11e60*/  IADD3 R207, P1, R6, 0x4000, RZ ;  /* 0x0000400006cf7810 */ /* 0x000fe20007f3e0ff */
[--C-:B------:R-:W-:Y:S01]  /*11e70*/  IMAD.X R37, RZ, RZ, R7.reuse, P3 ;  /* 0x000000ffff257224 */ /* 0x100fe200018e0607 */
[----:B------:R-:W-:Y:S01]  /*11e80*/  SHF.R.U64 R21, R21, 0x3, RZ ;  /* 0x0000000315157819 */ /* 0x000fe200000012ff */
[--C-:B------:R-:W-:Y:S01]  /*11e90*/  IMAD.X R95, RZ, RZ, R7.reuse, P2 ;  /* 0x000000ffff5f7224 */ /* 0x100fe200010e0607 */
[----:B------:R-:W-:Y:S01]  /*11ea0*/  SHF.R.U64 R4, R4, 0x3, RZ ;  /* 0x0000000304047819 */ /* 0x000fe200000012ff */
[----:B------:R-:W-:Y:S01]  /*11eb0*/  IMAD.X R99, RZ, RZ, R7, P1 ;  /* 0x000000ffff637224 */ /* 0x000fe200008e0607 */
[----:B------:R-:W-:Y:S02]  /*11ec0*/  IADD3 R209, P0, R6, 0x4020, RZ ;  /* 0x0000402006d17810 */ /* 0x000fe40007f1e0ff */
[----:B------:R-:W-:-:S02]  /*11ed0*/  IADD3.X R41, RZ, R7, RZ, P6, !PT ;  /* 0x00000007ff297210 */ /* 0x000fc400037fe4ff */
[C---:B------:R-:W-:Y:S01]  /*11ee0*/  IADD3 R8, P5, R6.reuse, 0x6020, RZ ;  /* 0x0000602006087810 */ /* 0x040fe20007fbe0ff */
[--C-:B------:R-:W-:Y:S01]  /*11ef0*/  IMAD.X R103, RZ, RZ, R7.reuse, P0 ;  /* 0x000000ffff677224 */ /* 0x100fe200000e0607 */
        /* <DEDUP_REMOVED lines=8> */
[----:B------:R-:W-:Y:S01]  /*11f80*/  LOP3.LUT R6, R21, R6, RZ, 0x3c, !PT ;  /* 0x0000000615067212 */ /* 0x000fe200078e3cff */
[--C-:B------:R-:W-:Y:S01]  /*11f90*/  IMAD.X R123, RZ, RZ, R7.reuse, P2 ;  /* 0x000000ffff7b7224 */ /* 0x100fe200010e0607 */
[----:B------:R-:W-:Y:S01]  /*11fa0*/  LOP3.LUT R40, R4, R183, RZ, 0x3c, !PT ;  /* 0x000000b704287212 */ /* 0x000fe200078e3cff */
[----:B------:R-:W-:Y:S01]  /*11fb0*/  IMAD.X R21, RZ, RZ, R7, P1 ;  /* 0x000000ffff157224 */ /* 0x000fe200008e0607 */
[----:B------:R-:W-:-:S02]  /*11fc0*/  LOP3.LUT R4, R209, 0x380, RZ, 0xc0, !PT ;  /* 0x00000380d1047812 */ /* 0x000fc400078ec0ff */
[----:B------:R-:W-:Y:S02]  /*11fd0*/  LOP3.LUT R27, R8, 0x380, RZ, 0xc0, !PT ;  /* 0x00000380081b7812 */ /* 0x000fe400078ec0ff */
[-C--:B------:R-:W-:Y:S02]  /*11fe0*/  IADD3.X R111, RZ, R7.reuse, RZ, P3, !PT ;  /* 0x00000007ff6f7210 */ /* 0x080fe40001ffe4ff */
[----:B------:R-:W-:Y:S02]  /*11ff0*/  LOP3.LUT R28, R177, 0x380, RZ, 0xc0, !PT ;  /* 0x00000380b11c7812 */ /* 0x000fe400078ec0ff */
[----:B------:R-:W-:Y:S02]  /*12000*/  MOV R168, R6 ;  /* 0x0000000600a87202 */ /* 0x000fe40000000f00 */
[----:B------:R-:W-:Y:S02]  /*12010*/  SHF.R.U64 R4, R4, 0x3, RZ ;  /* 0x0000000304047819 */ /* 0x000fe400000012ff */
[----:B------:R-:W-:-:S02]  /*12020*/  LOP3.LUT R7, R17, 0x380, RZ, 0xc0, !PT ;  /* 0x0000038011077812 */ /* 0x000fc400078ec0ff */
[----:B------:R-:W-:Y:S02]  /*12030*/  SHF.R.U64 R27, R27, 0x3, RZ ;  /* 0x000000031b1b7819 */ /* 0x000fe400000012ff */
[----:B------:R-:W-:Y:S02]  /*12040*/  SHF.R.U64 R28, R28, 0x3, RZ ;  /* 0x000000031c1c7819 */ /* 0x000fe400000012ff */
[----:B------:R-:W-:Y:S02]  /*12050*/  F2FP.F16.F32.PACK_AB R6, R20, R170 ;  /* 0x000000aa1406723e */ /* 0x000fe400000000ff */
[----:B------:R-:W-:Y:S02]  /*12060*/  LOP3.LUT R102, R4, R209, RZ, 0x3c, !PT ;  /* 0x000000d104667212 */ /* 0x000fe400078e3cff */
[----:B------:R-:W-:Y:S02]  /*12070*/  SHF.R.U64 R20, R7, 0x3, RZ ;  /* 0x0000000307147819 */ /* 0x000fe400000012ff */
[----:B------:R-:W-:-:S02]  /*12080*/  F2FP.F16.F32.PACK_AB R4, R169, R171 ;  /* 0x000000aba904723e */ /* 0x000fc400000000ff */
[----:B------:R-:W-:Y:S02]  /*12090*/  F2FP.F16.F32.PACK_AB R7, R31, R30 ;  /* 0x0000001e1f07723e */ /* 0x000fe400000000ff */
[----:B------:R-:W-:Y:S02]  /*120a0*/  LOP3.LUT R118, R27, R8, RZ, 0x3c, !PT ;  /* 0x000000081b767212 */ /* 0x000fe400078e3cff */
[----:B------:R-:W-:Y:S01]  /*120b0*/  MOV R27, R24 ;  /* 0x00000018001b7202 */ /* 0x000fe20000000f00 */
[----:B------:R1:W-:Y:S01]  /*120c0*/  STSM.16.M88.4 [R168], R4 ;  /* 0x00000004a8007844 */ /* 0x0003e20000000200 */
[----:B------:R-:W-:Y:S02]  /*120d0*/  F2FP.F16.F32.PACK_AB R8, R162, R167 ;  /* 0x000000a7a208723e */ /* 0x000fe400000000ff */
[----:B------:R-:W-:Y:S02]  /*120e0*/  LOP3.LUT R28, R28, R177, RZ, 0x3c, !PT ;  /* 0x000000b11c1c7212 */ /* 0x000fe400078e3cff */
[----:B------:R-:W-:Y:S01]  /*120f0*/  LOP3.LUT R32, R179, 0x380, RZ, 0xc0, !PT ;  /* 0x00000380b3207812 */ /* 0x000fe200078ec0ff */
[----:B------:R2:W-:Y:S01]  /*12100*/  STSM.16.M88.4 [R27], R8 ;  /* 0x000000081b007844 */ /* 0x0005e20000000200 */
[----:B------:R-:W-:-:S02]  /*12110*/  MOV R28, R28 ;  /* 0x0000001c001c7202 */ /* 0x000fc40000000f00 */
[----:B------:R-:W-:Y:S02]  /*12120*/  LOP3.LUT R36, R181, 0x380, RZ, 0xc0, !PT ;  /* 0x00000380b5247812 */ /* 0x000fe400078ec0ff */
[----:B------:R-:W-:Y:S02]  /*12130*/  LOP3.LUT R44, R203, 0x380, RZ, 0xc0, !PT ;  /* 0x00000380cb2c7812 */ /* 0x000fe400078ec0ff */
[----:B------:R-:W-:Y:S02]  /*12140*/  SHF.R.U64 R32, R32, 0x3, RZ ;  /* 0x0000000320207819 */ /* 0x000fe400000012ff */
[----:B------:R-:W-:Y:S02]  /*12150*/  LOP3.LUT R94, R205, 0x380, RZ, 0xc0, !PT ;  /* 0x00000380cd5e7812 */ /* 0x000fe400078ec0ff */
[----:B-1----:R-:W-:Y:S02]  /*12160*/  F2FP.F16.F32.PACK_AB R4, R155, R160 ;  /* 0x000000a09b04723e */ /* 0x002fe400000000ff */
[----:B------:R-:W-:-:S02]  /*12170*/  F2FP.F16.F32.PACK_AB R5, R43, R42 ;  /* 0x0000002a2b05723e */ /* 0x000fc400000000ff */
[----:B------:R-:W-:Y:S01]  /*12180*/  F2FP.F16.F32.PACK_AB R6, R12, R157 ;  /* 0x0000009d0c06723e */ /* 0x000fe200000000ff */
[----:B--2---:R-:W1:Y:S01]  /*12190*/  LDC.64 R8, c[0x0][0xce0] ;  /* 0x00033800ff087b82 */ /* 0x004e620000000a00 */
[----:B------:R-:W-:Y:S02]  /*121a0*/  F2FP.F16.F32.PACK_AB R7, R47, R46 ;  /* 0x0000002e2f07723e */ /* 0x000fe400000000ff */
[----:B------:R-:W-:Y:S02]  /*121b0*/  SHF.R.U64 R36, R36, 0x3, RZ ;  /* 0x0000000324247819 */ /* 0x000fe400000012ff */
[----:B------:R-:W-:Y:S01]  /*121c0*/  LOP3.LUT R98, R207, 0x380, RZ, 0xc0, !PT ;  /* 0x00000380cf627812 */ /* 0x000fe200078ec0ff */
[----:B------:R2:W-:Y:S01]  /*121d0*/  STSM.16.M88.4 [R28], R4 ;  /* 0x000000041c007844 */ /* 0x0005e20000000200 */
[----:B------:R-:W-:Y:S02]  /*121e0*/  LOP3.LUT R106, R211, 0x380, RZ, 0xc0, !PT ;  /* 0x00000380d36a7812 */ /* 0x000fe400078ec0ff */
[----:B------:R-:W-:-:S02]  /*121f0*/  SHF.R.U64 R44, R44, 0x3, RZ ;  /* 0x000000032c2c7819 */ /* 0x000fc400000012ff */
[----:B------:R-:W-:Y:S02]  /*12200*/  LOP3.LUT R114, R215, 0x380, RZ, 0xc0, !PT ;  /* 0x00000380d7727812 */ /* 0x000fe400078ec0ff */
[----:B------:R-:W-:Y:S02]  /*12210*/  LOP3.LUT R32, R32, R179, RZ, 0x3c, !PT ;  /* 0x000000b320207212 */ /* 0x000fe400078e3cff */
[----:B------:R-:W-:Y:S02]  /*12220*/  SHF.R.U64 R94, R94, 0x3, RZ ;  /* 0x000000035e5e7819 */ /* 0x000fe400000012ff */
[----:B------:R-:W-:Y:S02]  /*12230*/  LOP3.LUT R110, R213, 0x380, RZ, 0xc0, !PT ;  /* 0x00000380d56e7812 */ /* 0x000fe400078ec0ff */
[----:B------:R-:W-:Y:S02]  /*12240*/  LOP3.LUT R36, R36, R181, RZ, 0x3c, !PT ;  /* 0x000000b524247212 */ /* 0x000fe400078e3cff */
[----:B------:R-:W-:Y:S01]  /*12250*/  SHF.R.U64 R98, R98, 0x3, RZ ;  /* 0x0000000362627819 */ /* 0x000fe200000012ff */
[----:B--2---:R-:W2:Y:S01]  /*12260*/  LDC.64 R6, c[0x0][0xcd8] ;  /* 0x00033600ff067b82 */ /* 0x004ea20000000a00 */
[----:B------:R-:W-:-:S02]  /*12270*/  SHF.R.U64 R106, R106, 0x3, RZ ;  /* 0x000000036a6a7819 */ /* 0x000fc400000012ff */
[----:B-1----:R-:W-:Y:S02]  /*12280*/  ISETP.NE.U32.AND P6, PT, R8, RZ, PT ;  /* 0x000000ff0800720c */ /* 0x002fe40003fc5070 */
[----:B------:R-:W-:Y:S02]  /*12290*/  LOP3.LUT R169, R18, 0x380, RZ, 0xc0, !PT ;  /* 0x0000038012a97812 */ /* 0x000fe400078ec0ff */
[----:B------:R-:W-:Y:S01]  /*122a0*/  LOP3.LUT R44, R44, R203, RZ, 0x3c, !PT ;  /* 0x000000cb2c2c7212 */ /* 0x000fe200078e3cff */
[----:B------:R-:W1:Y:S01]  /*122b0*/  LDC.64 R4, c[0x0][0xcd8] ;  /* 0x00033600ff047b82 */ /* 0x000e620000000a00 */
[----:B------:R-:W-:Y:S02]  /*122c0*/  SHF.R.U64 R114, R114, 0x3, RZ ;  /* 0x0000000372727819 */ /* 0x000fe400000012ff */
[----:B------:R-:W-:Y:S02]  /*122d0*/  F2FP.F16.F32.PACK_AB R12, R49, R14 ;  /* 0x0000000e310c723e */ /* 0x000fe400000000ff */
[----:B------:R-:W-:-:S02]  /*122e0*/  LOP3.LUT R94, R94, R205, RZ, 0x3c, !PT ;  /* 0x000000cd5e5e7212 */ /* 0x000fc400078e3cff */
[----:B------:R-:W-:Y:S02]  /*122f0*/  SHF.R.U64 R110, R110, 0x3, RZ ;  /* 0x000000036e6e7819 */ /* 0x000fe400000012ff */
[----:B------:R-:W-:Y:S02]  /*12300*/  MOV R32, R32 ;  /* 0x0000002000207202 */ /* 0x000fe40000000f00 */
[----:B------:R-:W-:Y:S02]  /*12310*/  F2FP.F16.F32.PACK_AB R14, R53, R52 ;  /* 0x00000034350e723e */ /* 0x000fe400000000ff */
[----:B------:R-:W-:Y:S02]  /*12320*/  ISETP.NE.AND.EX P6, PT, R9, RZ, PT, P6 ;  /* 0x000000ff0900720c */ /* 0x000fe40003fc5360 */
[----:B------:R-:W-:Y:S01]  /*12330*/  LOP3.LUT R98, R98, R207, RZ, 0x3c, !PT ;  /* 0x000000cf62627212 */ /* 0x000fe200078e3cff */
[----:B------:R-:W-:Y:S01]  /*12340*/  STSM.16.M88.4 [R32], R12 ;  /* 0x0000000c20007844 */ /* 0x000fe20000000200 */
[----:B------:R-:W-:-:S02]  /*12350*/  MOV R36, R36 ;  /* 0x0000002400247202 */ /* 0x000fc40000000f00 */
[----:B--2---:R-:W-:Y:S02]  /*12360*/  ISETP.NE.U32.AND P0, PT, R6, RZ, PT ;  /* 0x000000ff0600720c */ /* 0x004fe40003f05070 */
[----:B------:R-:W-:Y:S01]  /*12370*/  LOP3.LUT R106, R106, R211, RZ, 0x3c, !PT ;  /* 0x000000d36a6a7212 */ /* 0x000fe200078e3cff */
[----:B------:R-:W-:Y:S01]  /*12380*/  STSM.16.M88.4 [R36], R56 ;  /* 0x0000003824007844 */ /* 0x000fe20000000200 */
[----:B------:R-:W-:Y:S02]  /*12390*/  SHF.R.U64 R169, R169, 0x3, RZ ;  /* 0x00000003a9a97819 */ /* 0x000fe400000012ff */
[----:B------:R-:W-:Y:S02]  /*123a0*/  MOV R40, R40 ;  /* 0x0000002800287202 */ /* 0x000fe40000000f00 */
[----:B------:R-:W-:Y:S02]  /*123b0*/  F2FP.F16.F32.PACK_AB R80, R81, R80 ;  /* 0x000000505150723e */ /* 0x000fe400000000ff */
[----:B------:R-:W-:Y:S01]  /*123c0*/  LOP3.LUT R114, R114, R215, RZ, 0x3c, !PT ;  /* 0x000000d772727212 */ /* 0x000fe200078e3cff */
[----:B------:R-:W-:Y:S01]  /*123d0*/  STSM.16.M88.4 [R40], R64 ;  /* 0x0000004028007844 */ /* 0x000fe20000000200 */
[----:B------:R-:W-:-:S02]  /*123e0*/  MOV R44, R44 ;  /* 0x0000002c002c7202 */ /* 0x000fc40000000f00 */
[----:B------:R-:W-:Y:S02]  /*123f0*/  F2FP.F16.F32.PACK_AB R74, R77, R76 ;  /* 0x0000004c4d4a723e */ /* 0x000fe400000000ff */
[----:B------:R-:W-:Y:S02]  /*12400*/  F2FP.F16.F32.PACK_AB R75, R79, R78 ;  /* 0x0000004e4f4b723e */ /* 0x000fe400000000ff */
[----:B------:R-:W-:Y:S02]  /*12410*/  F2FP.F16.F32.PACK_AB R81, R83, R82 ;  /* 0x000000525351723e */ /* 0x000fe400000000ff */
[----:B------:R-:W-:Y:S01]  /*12420*/  F2FP.F16.F32.PACK_AB R88, R89, R88 ;  /* 0x000000585958723e */ /* 0x000fe200000000ff */
[----:B------:R-:W-:Y:S01]  /*12430*/  STSM.16.M88.4 [R44], R72 ;  /* 0x000000482c007844 */ /* 0x000fe20000000200 */
[----:B------:R-:W-:Y:S02]  /*12440*/  LOP3.LUT R110, R110, R213, RZ, 0x3c, !PT ;  /* 0x000000d56e6e7212 */ /* 0x000fe400078e3cff */
[----:B------:R-:W-:-:S02]  /*12450*/  LOP3.LUT R122, R20, R17, RZ, 0x3c, !PT ;  /* 0x00000011147a7212 */ /* 0x000fc400078e3cff */
[----:B------:R-:W-:Y:S02]  /*12460*/  MOV R94, R94 ;  /* 0x0000005e005e7202 */ /* 0x000fe40000000f00 */
        /* <DEDUP_REMOVED lines=8> */
[----:B------:R-:W-:Y:S01]  /*124f0*/  ISETP.NE.AND.EX P0, PT, R7, RZ, PT, P0 ;  /* 0x000000ff0700720c */ /* 0x000fe20003f05300 */
[----:B-1----:R-:W-:Y:S01]  /*12500*/  IMAD.WIDE R6, R196, 0x4, R4 ;  /* 0x00000004c4067825 */ /* 0x002fe200078e0204 */
[----:B------:R-:W-:Y:S01]  /*12510*/  LOP3.LUT R20, R169, R18, RZ, 0x3c, !PT ;  /* 0x00000012a9147212 */ /* 0x000fe200078e3cff */
[----:B------:R-:W-:Y:S01]  /*12520*/  STSM.16.M88.4 [R25], R88 ;  /* 0x0000005819007844 */ /* 0x000fe20000000200 */
[----:B------:R-:W-:Y:S02]  /*12530*/  MOV R102, R102 ;  /* 0x0000006600667202 */ /* 0x000fe40000000f00 */
[----:B------:R-:W-:-:S02]  /*12540*/  MOV R24, R106 ;  /* 0x0000006a00187202 */ /* 0x000fc40000000f00 */
[----:B------:R-:W-:Y:S02]  /*12550*/  F2FP.F16.F32.PACK_AB R97, R48, R38 ;  /* 0x000000263061723e */ /* 0x000fe400000000ff */
        /* <DEDUP_REMOVED lines=8> */
[----:B------:R-:W-:Y:S02]  /*125e0*/  F2FP.F16.F32.PACK_AB R112, R113, R112 ;  /* 0x000000707170723e */ /* 0x000fe400000000ff */
[----:B------:R-:W-:Y:S01]  /*125f0*/  LEA R5, R194, R191, 0x6 ;  /* 0x000000bfc2057211 */ /* 0x000fe200078e30ff */
[----:B------:R-:W-:Y:S01]  /*12600*/  STSM.16.M88.4 [R24], R104 ;  /* 0x0000006818007844 */ /* 0x000fe20000000200 */
[----:B------:R-:W-:Y:S02]  /*12610*/  MOV R110, R110 ;  /* 0x0000006e006e7202 */ /* 0x000fe40000000f00 */
[----:B------:R-:W-:-:S02]  /*12620*/  MOV R17, R122 ;  /* 0x0000007a00117202 */ /* 0x000fc40000000f00 */
[----:B------:R-:W-:Y:S02]  /*12630*/  F2FP.F16.F32.PACK_AB R113, R159, R158 ;  /* 0x0000009e9f71723e */ /* 0x000fe400000000ff */
[----:B------:R-:W-:Y:S02]  /*12640*/  F2FP.F16.F32.PACK_AB R114, R117, R116 ;  /* 0x000000747572723e */ /* 0x000fe400000000ff */
[----:B------:R-:W-:Y:S02]  /*12650*/  F2FP.F16.F32.PACK_AB R115, R163, R161 ;  /* 0x000000a1a373723e */ /* 0x000fe400000000ff */
[----:B------:R-:W-:Y:S02]  /*12660*/  F2FP.F16.F32.PACK_AB R120, R121, R120 ;  /* 0x000000787978723e */ /* 0x000fe400000000ff */
[----:B------:R-:W-:Y:S02]  /*12670*/  F2FP.F16.F32.PACK_AB R128, R129, R128 ;  /* 0x000000808180723e */ /* 0x000fe400000000ff */
[----:B------:R-:W-:-:S02]  /*12680*/  F2FP.F16.F32.PACK_AB R136, R137, R136 ;  /* 0x000000888988723e */ /* 0x000fc400000000ff */
[----:B------:R-:W-:Y:S02]  /*12690*/  MOV R118, R118 ;  /* 0x0000007600767202 */ /* 0x000fe40000000f00 */
[----:B------:R-:W-:Y:S01]  /*126a0*/  F2FP.F16.F32.PACK_AB R144, R145, R144 ;  /* 0x000000909190723e */ /* 0x000fe200000000ff */
[----:B------:R-:W-:Y:S01]  /*126b0*/  IMAD.WIDE R172, R5, 0x2, R172 ;  /* 0x0000000205ac7825 */ /* 0x000fe200078e02ac */
[----:B------:R-:W-:Y:S01]  /*126c0*/  F2FP.F16.F32.PACK_AB R121, R165, R164 ;  /* 0x000000a4a579723e */ /* 0x000fe200000000ff */
[----:B------:R-:W-:Y:S01]  /*126d0*/  STSM.16.M88.4 [R110], R112 ;  /* 0x000000706e007844 */ /* 0x000fe20000000200 */
[----:B------:R-:W-:Y:S01]  /*126e0*/  F2FP.F16.F32.PACK_AB R122, R125, R124 ;  /* 0x0000007c7d7a723e */ /* 0x000fe200000000ff */
[----:B------:R-:W1:Y:S01]  /*126f0*/  @P6 LDC.64 R4, c[0x0][0xce0] ;  /* 0x00033800ff046b82 */ /* 0x000e620000000a00 */
[----:B------:R-:W-:Y:S02]  /*12700*/  F2FP.F16.F32.PACK_AB R123, R127, R126 ;  /* 0x0000007e7f7b723e */ /* 0x000fe400000000ff */
[----:B------:R-:W-:-:S02]  /*12710*/  F2FP.F16.F32.PACK_AB R129, R131, R130 ;  /* 0x000000828381723e */ /* 0x000fc400000000ff */
[----:B------:R-:W-:Y:S01]  /*12720*/  F2FP.F16.F32.PACK_AB R130, R133, R132 ;  /* 0x000000848582723e */ /* 0x000fe200000000ff */
[----:B------:R2:W-:Y:S01]  /*12730*/  STSM.16.M88.4 [R18], R120 ;  /* 0x0000007812007844 */ /* 0x0005e20000000200 */
[----:B------:R-:W-:Y:S02]  /*12740*/  F2FP.F16.F32.PACK_AB R131, R135, R134 ;  /* 0x000000868783723e */ /* 0x000fe400000000ff */
[----:B------:R-:W-:Y:S02]  /*12750*/  F2FP.F16.F32.PACK_AB R137, R139, R138 ;  /* 0x0000008a8b89723e */ /* 0x000fe400000000ff */
[----:B------:R-:W-:Y:S01]  /*12760*/  F2FP.F16.F32.PACK_AB R138, R141, R140 ;  /* 0x0000008c8d8a723e */ /* 0x000fe200000000ff */
[----:B------:R3:W-:Y:S01]  /*12770*/  STSM.16.M88.4 [R118], R128 ;  /* 0x0000008076007844 */ /* 0x0007e20000000200 */
[----:B------:R-:W-:Y:S02]  /*12780*/  F2FP.F16.F32.PACK_AB R139, R143, R142 ;  /* 0x0000008e8f8b723e */ /* 0x000fe400000000ff */
[----:B------:R-:W-:-:S02]  /*12790*/  F2FP.F16.F32.PACK_AB R145, R147, R146 ;  /* 0x000000929391723e */ /* 0x000fc400000000ff */
[----:B------:R-:W-:Y:S01]  /*127a0*/  MOV R20, R20 ;  /* 0x0000001400147202 */ /* 0x000fe20000000f00 */
[----:B------:R3:W-:Y:S01]  /*127b0*/  STSM.16.M88.4 [R17], R136 ;  /* 0x0000008811007844 */ /* 0x0007e20000000200 */
[----:B------:R-:W-:Y:S02]  /*127c0*/  F2FP.F16.F32.PACK_AB R146, R149, R148 ;  /* 0x000000949592723e */ /* 0x000fe400000000ff */
[----:B------:R-:W-:Y:S01]  /*127d0*/  F2FP.F16.F32.PACK_AB R147, R151, R150 ;  /* 0x000000969793723e */ /* 0x000fe200000000ff */
[----:B------:R-:W4:Y:S01]  /*127e0*/  LDC R76, c[0x0][0xb88] ;  /* 0x0002e200ff4c7b82 */ /* 0x000f220000000800 */
[C---:B------:R-:W-:Y:S01]  /*127f0*/  IADD3 R9, P1, R172.reuse, 0x1000, RZ ;  /* 0x00001000ac097810 */ /* 0x040fe20007f3e0ff */
[----:B--2---:R-:W-:Y:S02]  /*12800*/  IMAD.MOV.U32 R18, RZ, RZ, RZ ;  /* 0x000000ffff127224 */ /* 0x004fe400078e00ff */
[----:B------:R3:W-:Y:S04]  /*12810*/  STSM.16.M88.4 [R20], R144 ;  /* 0x0000009014007844 */ /* 0x0007e80000000200 */
[----:B------:R-:W-:Y:S01]  /*12820*/  BAR.SYNC.DEFER_BLOCKING 0x1, 0x100 ;  /* 0x0044000000007b1d */ /* 0x000fe20000010000 */
[----:B------:R-:W-:-:S02]  /*12830*/  IADD3 R13, P2, R172, 0x2000, RZ ;  /* 0x00002000ac0d7810 */ /* 0x000fc40007f5e0ff */
[C---:B------:R-:W-:Y:S02]  /*12840*/  IADD3 R25, P3, R172.reuse, 0x3000, RZ ;  /* 0x00003000ac197810 */ /* 0x040fe40007f7e0ff */
[----:B------:R-:W-:Y:S02]  /*12850*/  IADD3 R33, P4, R172, 0x4000, RZ ;  /* 0x00004000ac217810 */ /* 0x000fe40007f9e0ff */
        /* <DEDUP_REMOVED lines=16> */
[----:B------:R-:W-:Y:S01]  /*12960*/  IADD3 R29, P5, R172, 0x5000, RZ ;  /* 0x00005000ac1d7810 */ /* 0x000fe20007fbe0ff */
[----:B-1----:R-:W-:Y:S01]  /*12970*/  @P6 IMAD.WIDE R4, R196, 0x4, R4 ;  /* 0x00000004c4046825 */ /* 0x002fe200078e0204 */
[C---:B------:R-:W-:Y:S01]  /*12980*/  IADD3 R41, P1, R172.reuse, 0x6000, RZ ;  /* 0x00006000ac297810 */ /* 0x040fe20007f3e0ff */
[----:B------:R3:W5:Y:S01]  /*12990*/  @P0 LDG.E R18, desc[UR8][R6.64] ;  /* 0x0000000806120981 */ /* 0x000762000c1e1900 */
[----:B------:R-:W-:-:S02]  /*129a0*/  IADD3 R37, P2, R172, 0x7000, RZ ;  /* 0x00007000ac257810 */ /* 0x000fc40007f5e0ff */
[C---:B------:R-:W-:Y:S01]  /*129b0*/  IADD3 R53, P3, R172.reuse, 0x8000, RZ ;  /* 0x00008000ac357810 */ /* 0x040fe20007f7e0ff */
[----:B----4-:R3:W5:Y:S01]  /*129c0*/  @P6 LDG.E R76, desc[UR8][R4.64] ;  /* 0x00000008044c6981 */ /* 0x010762000c1e1900 */
[----:B------:R-:W-:Y:S02]  /*129d0*/  IADD3 R45, P4, R172, 0x9000, RZ ;  /* 0x00009000ac2d7810 */ /* 0x000fe40007f9e0ff */
[----:B------:R-:W-:Y:S02]  /*129e0*/  P2R R10, PR, RZ, 0x20 ;  /* 0x00000020ff0a7803 */ /* 0x000fe40000000000 */
[----:B------:R-:W-:Y:S02]  /*129f0*/  LOP3.LUT R28, R29, 0x380, RZ, 0xc0, !PT ;  /* 0x000003801d1c7812 */ /* 0x000fe400078ec0ff */
[----:B------:R-:W-:Y:S02]  /*12a00*/  LOP3.LUT R40, R41, 0x380, RZ, 0xc0, !PT ;  /* 0x0000038029287812 */ /* 0x000fe400078ec0ff */
[----:B------:R-:W-:-:S02]  /*12a10*/  LOP3.LUT R36, R37, 0x380, RZ, 0xc0, !PT ;  /* 0x0000038025247812 */ /* 0x000fc400078ec0ff */
[----:B------:R-:W-:Y:S02]  /*12a20*/  LOP3.LUT R52, R53, 0x380, RZ, 0xc0, !PT ;  /* 0x0000038035347812 */ /* 0x000fe400078ec0ff */
[----:B------:R-:W-:Y:S02]  /*12a30*/  LOP3.LUT R44, R45, 0x380, RZ, 0xc0, !PT ;  /* 0x000003802d2c7812 */ /* 0x000fe400078ec0ff */
[----:B------:R-:W-:Y:S02]  /*12a40*/  IADD3 R57, P5, R172, 0xa000, RZ ;  /* 0x0000a000ac397810 */ /* 0x000fe40007fbe0ff */
[----:B------:R-:W-:Y:S02]  /*12a50*/  SHF.R.U64 R28, R28, 0x3, RZ ;  /* 0x000000031c1c7819 */ /* 0x000fe400000012ff */
[----:B------:R-:W-:Y:S02]  /*12a60*/  SHF.R.U64 R40, R40, 0x3, RZ ;  /* 0x0000000328287819 */ /* 0x000fe400000012ff */
[----:B------:R-:W-:-:S02]  /*12a70*/  SHF.R.U64 R36, R36, 0x3, RZ ;  /* 0x0000000324247819 */ /* 0x000fc400000012ff */
[----:B------:R-:W-:Y:S02]  /*12a80*/  SHF.R.U64 R52, R52, 0x3, RZ ;  /* 0x0000000334347819 */ /* 0x000fe400000012ff */
[----:B------:R-:W-:Y:S02]  /*12a90*/  SHF.R.U64 R44, R44, 0x3, RZ ;  /* 0x000000032c2c7819 */ /* 0x000fe400000012ff */
[----:B------:R-:W-:Y:S02]  /*12aa0*/  LOP3.LUT R56, R57, 0x380, RZ, 0xc0, !PT ;  /* 0x0000038039387812 */ /* 0x000fe400078ec0ff */
[----:B------:R-:W-:Y:S02]  /*12ab0*/  LOP3.LUT R28, R28, R29, RZ, 0x3c, !PT ;  /* 0x0000001d1c1c7212 */ /* 0x000fe400078e3cff */
[----:B------:R-:W-:Y:S02]  /*12ac0*/  LOP3.LUT R40, R40, R41, RZ, 0x3c, !PT ;  /* 0x0000002928287212 */ /* 0x000fe400078e3cff */
[----:B------:R-:W-:-:S02]  /*12ad0*/  LOP3.LUT R36, R36, R37, RZ, 0x3c, !PT ;  /* 0x0000002524247212 */ /* 0x000fc400078e3cff */
[----:B------:R-:W-:Y:S02]  /*12ae0*/  LOP3.LUT R52, R52, R53, RZ, 0x3c, !PT ;  /* 0x0000003534347212 */ /* 0x000fe400078e3cff */
[----:B------:R-:W-:Y:S02]  /*12af0*/  LOP3.LUT R44, R44, R45, RZ, 0x3c, !PT ;  /* 0x0000002d2c2c7212 */ /* 0x000fe400078e3cff */
[----:B------:R-:W-:Y:S01]  /*12b00*/  SHF.R.U64 R56, R56, 0x3, RZ ;  /* 0x0000000338387819 */ /* 0x000fe200000012ff */
[----:B---3--:R-:W-:Y:S06]  /*12b10*/  @P6 BRA `(.L_x_5167) ;  /* 0x0000000000146947 */ /* 0x008fec0003800000 */
[----:B------:R-:W-:Y:S05]  /*12b20*/  @!P0 BRA `(.L_x_5167) ;  /* 0x0000000000108947 */ /* 0x000fea0003800000 */
[----:B------:R-:W-:Y:S02]  /*12b30*/  ULDC.64 UR4, c[0x0][0x208] ;  /* 0x0000820000047ab9 */ /* 0x000fe40000000a00 */
[----:B------:R-:W2:Y:S04]  /*12b40*/  LDG.E R5, desc[UR4][R6.64] ;  /* 0x0000000406057981 */ /* 0x000ea8000c1e1900 */
[----:B-----5:R-:W2:Y:S02]  /*12b50*/  LDG.E R76, desc[UR4][R6.64+0x4] ;  /* 0x00000404064c7981 */ /* 0x020ea4000c1e1900 */
[----:B--2---:R-:W-:-:S07]  /*12b60*/  IMAD.IADD R76, R76, 0x1, -R5 ;  /* 0x000000014c4c7824 */ /* 0x004fce00078e0a05 */
.L_x_5167:
[----:B------:R-:W1:Y:S01]  /*12b70*/  SHFL.IDX PT, R4, R199, RZ, 0x1f ;  /* 0x00001fffc7047589 */ /* 0x000e6200000e0000 */
[----:B------:R-:W-:Y:S01]  /*12b80*/  ISETP.NE.AND P6, PT, R10, RZ, PT ;  /* 0x000000ff0a00720c */ /* 0x000fe20003fc5270 */
[--C-:B------:R-:W-:Y:S01]  /*12b90*/  IMAD.X R45, RZ, RZ, R173.reuse, P4 ;  /* 0x000000ffff2d7224 */ /* 0x100fe200020e06ad */
[----:B------:R-:W-:Y:S01]  /*12ba0*/  LOP3.LUT R56, R56, R57, RZ, 0x3c, !PT ;  /* 0x0000003938387212 */ /* 0x000fe200078e3cff */
[--C-:B------:R-:W-:Y:S01]  /*12bb0*/  IMAD.X R41, RZ, RZ, R173.reuse, P1 ;  /* 0x000000ffff297224 */ /* 0x100fe200008e06ad */
[----:B------:R-:W-:Y:S01]  /*12bc0*/  IADD3.X R29, RZ, R173, RZ, P6, !PT ;  /* 0x000000adff1d7210 */ /* 0x000fe200037fe4ff */
[--C-:B------:R-:W-:Y:S01]  /*12bd0*/  IMAD.X R37, RZ, RZ, R173.reuse, P2 ;  /* 0x000000ffff257224 */ /* 0x100fe200010e06ad */
[C---:B------:R-:W-:Y:S01]  /*12be0*/  IADD3 R49, P6, R172.reuse, 0xb000, RZ ;  /* 0x0000b000ac317810 */ /* 0x040fe20007fde0ff */
[--C-:B------:R-:W-:Y:S01]  /*12bf0*/  IMAD.X R53, RZ, RZ, R173.reuse, P3 ;  /* 0x000000ffff357224 */ /* 0x100fe200018e06ad */
[C---:B------:R-:W-:Y:S01]  /*12c00*/  IADD3 R65, P1, R172.reuse, 0xc000, RZ ;  /* 0x0000c000ac417810 */ /* 0x040fe20007f3e0ff */
[----:B------:R-:W-:Y:S01]  /*12c10*/  IMAD.X R57, RZ, RZ, R173, P5 ;  /* 0x000000ffff397224 */ /* 0x000fe200028e06ad */
        /* <DEDUP_REMOVED lines=17> */
[----:B------:R-:W-:Y:S02]  /*12d30*/  SHF.R.S32.HI R4, RZ, 0x1f, R196 ;  /* 0x0000001fff047819 */ /* 0x000fe400000114c4 */
[----:B------:R-:W-:Y:S02]  /*12d40*/  LOP3.LUT R48, R48, R49, RZ, 0x3c, !PT ;  /* 0x0000003130307212 */ /* 0x000fe400078e3cff */
[----:B------:R-:W-:Y:S01]  /*12d50*/  LOP3.LUT R64, R64, R65, RZ, 0x3c, !PT ;  /* 0x0000004140407212 */ /* 0x000fe200078e3cff */
[--C-:B------:R-:W-:Y:S01]  /*12d60*/  IMAD.X R65, RZ, RZ, R173.reuse, P1 ;  /* 0x000000ffff417224 */ /* 0x100fe200008e06ad */
        /* <DEDUP_REMOVED lines=15> */
[----:B------:R-:W-:Y:S01]  /*12e60*/  ULDC.64 UR6, c[0x0][0x208] ;  /* 0x0000820000067ab9 */ /* 0x000fe20000000a00 */
[----:B------:R-:W-:Y:S02]  /*12e70*/  IMAD.MOV.U32 R4, RZ, RZ, R18 ;  /* 0x000000ffff047224 */ /* 0x000fe400078e0012 */
[C---:B------:R-:W-:Y:S02]  /*12e80*/  IMAD R7, R193.reuse, UR5, R6 ;  /* 0x00000005c1077c24 */ /* 0x040fe4000f8e0206 */
[----:B------:R-:W-:Y:S01]  /*12e90*/  IMAD.WIDE.U32 R4, R193, UR4, R4 ;  /* 0x00000004c1047c25 */ /* 0x000fe2000f8e0004 */
[----:B------:R-:W-:-:S03]  /*12ea0*/  ULDC.64 UR4, c[0x0][0xc78] ;  /* 0x00031e0000047ab9 */ /* 0x000fc60000000a00 */
[----:B------:R-:W-:Y:S02]  /*12eb0*/  IMAD.IADD R5, R5, 0x1, R7 ;  /* 0x0000000105057824 */ /* 0x000fe400078e0207 */
[----:B------:R-:W-:Y:S02]  /*12ec0*/  IMAD.MOV R7, RZ, RZ, -R22 ;  /* 0x000000ffff077224 */ /* 0x000fe400078e0a16 */
[----:B------:R-:W-:Y:S02]  /*12ed0*/  IMAD R15, R197, 0x40, R19 ;  /* 0x00000040c50f7824 */ /* 0x000fe400078e0213 */
[----:B------:R-:W-:Y:S01]  /*12ee0*/  IMAD R6, R80, UR4, RZ ;  /* 0x0000000450067c24 */ /* 0x000fe2000f8e02ff */
[----:B------:R-:W-:Y:S01]  /*12ef0*/  ISETP.NE.AND P0, PT, R16, R7, PT ;  /* 0x000000071000720c */ /* 0x000fe20003f05270 */
[----:B------:R-:W-:Y:S01]  /*12f00*/  IMAD.WIDE.U32 R4, R79, UR4, R4 ;  /* 0x000000044f047c25 */ /* 0x000fe2000f8e0004 */
[----:B------:R-:W-:Y:S02]  /*12f10*/  SHF.R.S32.HI R11, RZ, 0x1f, R15 ;  /* 0x0000001fff0b7819 */ /* 0x000fe4000001140f */
[C---:B------:R-:W-:Y:S01]  /*12f20*/  ISETP.GE.OR P1, PT, R15.reuse, R76, P0 ;  /* 0x0000004c0f00720c */ /* 0x040fe20000726670 */
[----:B------:R-:W-:-:S02]  /*12f30*/  VIADD R7, R15, 0x8 ;  /* 0x000000080f077836 */ /* 0x000fc40000000000 */
[----:B------:R-:W-:Y:S01]  /*12f40*/  IMAD R10, R79, UR5, R6 ;  /* 0x000000054f0a7c24 */ /* 0x000fe2000f8e0206 */
[----:B------:R-:W-:Y:S01]  /*12f50*/  IADD3 R6, P2, R15, R4, RZ ;  /* 0x000000040f067210 */ /* 0x000fe20007f5e0ff */
[----:B------:R-:W-:Y:S01]  /*12f60*/  ULDC.64 UR4, c[0x0][0xc40] ;  /* 0x0003100000047ab9 */ /* 0x000fe20000000a00 */
[----:B------:R-:W-:Y:S02]  /*12f70*/  ISETP.GE.OR P0, PT, R7, R76, P0 ;  /* 0x0000004c0700720c */ /* 0x000fe40000706670 */
[----:B------:R-:W-:Y:S02]  /*12f80*/  IADD3.X R11, R11, R5, R10, P2, !PT ;  /* 0x000000050b0b7210 */ /* 0x000fe400017fe40a */
[----:B------:R-:W-:-:S04]  /*12f90*/  LEA R4, P2, R6, UR4, 0x2 ;  /* 0x0000000406047c11 */ /* 0x000fc8000f8410ff */
[----:B------:R-:W-:-:S05]  /*12fa0*/  LEA.HI.X R5, R6, UR5, R11, 0x2, P2 ;  /* 0x0000000506057c11 */ /* 0x000fca00090f140b */
[----:B------:R1:W-:Y:S04]  /*12fb0*/  @!P1 STG.E desc[UR6][R4.64], R3 ;  /* 0x0000000304009986 */ /* 0x0003e8000c101906 */
[----:B------:R1:W-:Y:S02]  /*12fc0*/  @!P0 STG.E desc[UR6][R4.64+0x20], R0 ;  /* 0x0000200004008986 */ /* 0x0003e4000c101906 */
.L_x_5168:
[----:B------:R-:W-:Y:S01]  /*12fd0*/  ULDC.64 UR4, c[0x0][0x208] ;  /* 0x0000820000047ab9 */ /* 0x000fe20000000a00 */
[C---:B-1----:R-:W-:Y:S01]  /*12fe0*/  VIADD R3, R191.reuse, 0x40 ;  /* 0x00000040bf037836 */ /* 0x042fe20000000000 */
[----:B------:R1:W5:Y:S01]  /*12ff0*/  LD.E.128 R4, desc[UR4][R172.64] ;  /* 0x00000004ac047980 */ /* 0x000362000c101d00 */
[C---:B------:R-:W-:Y:S01]  /*13000*/  VIADD R83, R191.reuse, 0xc0 ;  /* 0x000000c0bf537836 */ /* 0x040fe20000000000 */
[C---:B------:R-:W-:Y:S01]  /*13010*/  IADD3 R82, R191.reuse, 0x80, RZ ;  /* 0x00000080bf527810 */ /* 0x040fe20007ffe0ff */
[----:B------:R-:W-:Y:S01]  /*13020*/  ULDC.64 UR6, c[0x0][0xba0] ;  /* 0x0002e80000067ab9 */ /* 0x000fe20000000a00 */
[----:B------:R-:W5:Y:S04]  /*13030*/  LD.E.128 R8, desc[UR4][R8.64] ;  /* 0x0000000408087980 */ /* 0x000f68000c101d00 */
        /* <DEDUP_REMOVED lines=14> */
[----:B------:R-:W-:Y:S01]  /*13120*/  ULDC UR5, c[0x0][0xb8c] ;  /* 0x0002e30000057ab9 */ /* 0x000fe20000000800 */
[----:B------:R-:W-:Y:S01]  /*13130*/  VIADD R84, R191, 0x100 ;  /* 0x00000100bf547836 */ /* 0x000fe20000000000 */
[----:B------:R-:W-:Y:S01]  /*13140*/  ISETP.GE.AND P1, PT, R3, UR5, PT ;  /* 0x0000000503007c0c */ /* 0x000fe2000bf26270 */
[C---:B------:R-:W-:Y:S01]  /*13150*/  VIADD R86, R191.reuse, 0x140 ;  /* 0x00000140bf567836 */ /* 0x040fe20000000000 */
[C---:B------:R-:W-:Y:S01]  /*13160*/  ISETP.GE.AND P0, PT, R191.reuse, UR5, PT ;  /* 0x00000005bf007c0c */ /* 0x040fe2000bf06270 */
[----:B------:R-:W-:Y:S01]  /*13170*/  @!PT LDS RZ, [RZ] ;  /* 0x00000000fffff984 */ /* 0x000fe20000000800 */
[----:B------:R-:W-:Y:S01]  /*13180*/  @!PT LDS RZ, [RZ] ;  /* 0x00000000fffff984 */ /* 0x000fe20000000800 */
[----:B------:R-:W-:Y:S01]  /*13190*/  @!PT LDS RZ, [RZ] ;  /* 0x00000000fffff984 */ /* 0x000fe20000000800 */
[----:B------:R-:W-:Y:S01]  /*131a0*/  @!PT LDS RZ, [RZ] ;  /* 0x00000000fffff984 */ /* 0x000fe20000000800 */
[----:B------:R2:W-:Y:S06]  /*131b0*/  MEMBAR.ALL.CTA ;  /* 0x0000000000007992 */ /* 0x0005ec0000008000 */
[----:B--2---:R-:W2:Y:S01]  /*131c0*/  FENCE.VIEW.ASYNC.S ;  /* 0x00000000000073c6 */ /* 0x004ea20000000000 */
[----:B------:R-:W-:Y:S01]  /*131d0*/  SEL R17, RZ, 0xffffffff, P1 ;  /* 0xffffffffff117807 */ /* 0x000fe20000800000 */
[----:B------:R-:W-:Y:S01]  /*131e0*/  UIADD3 UR4, UR37, 0x38820, URZ ;  /* 0x0003882025047890 */ /* 0x000fe2000fffe03f */
[----:B------:R-:W-:Y:S01]  /*131f0*/  SEL R0, RZ, 0x1, P0 ;  /* 0x00000001ff007807 */ /* 0x000fe20000000000 */
[----:B------:R-:W-:Y:S01]  /*13200*/  VIADD R85, R191, 0x1c0 ;  /* 0x000001c0bf557836 */ /* 0x000fe20000000000 */
[----:B------:R-:W-:Y:S01]  /*13210*/  ISETP.GE.AND P0, PT, R82, UR5, PT ;  /* 0x0000000552007c0c */ /* 0x000fe2000bf06270 */
[----:B------:R-:W-:Y:S01]  /*13220*/  IMAD.SHL.U32 R17, R17, 0x2, RZ ;  /* 0x0000000211117824 */ /* 0x000fe200078e00ff */
[----:B------:R-:W-:Y:S01]  /*13230*/  ISETP.GE.AND P1, PT, R83, UR5, PT ;  /* 0x0000000553007c0c */ /* 0x000fe2000bf26270 */
[----:B------:R-:W-:Y:S01]  /*13240*/  UPRMT UR4, URZ, 0x654, UR4 ;  /* 0x000006543f047896 */ /* 0x000fe20008000004 */
[----:B------:R-:W-:Y:S01]  /*13250*/  SHF.R.S32.HI R21, RZ, 0x1f, R191 ;  /* 0x0000001fff157819 */ /* 0x000fe200000114bf */
[----:B------:R-:W-:Y:S01]  /*13260*/  BSSY B1, `(.L_x_5169) ;  /* 0x0000043000017945 */ /* 0x000fe20003800000 */
[----:B------:R-:W-:-:S02]  /*13270*/  LOP3.LUT R0, R17, 0x2, R0, 0xe2, !PT ;  /* 0x0000000211007812 */ /* 0x000fc400078ee200 */
[----:B------:R-:W-:Y:S02]  /*13280*/  SEL R17, RZ, 0x4, P0 ;  /* 0x00000004ff117807 */ /* 0x000fe40000000000 */
[----:B------:R-:W-:Y:S02]  /*13290*/  SEL R20, RZ, 0x8, P1 ;  /* 0x00000008ff147807 */ /* 0x000fe40000800000 */
[----:B------:R-:W-:Y:S02]  /*132a0*/  ISETP.GE.AND P0, PT, R84, UR5, PT ;  /* 0x0000000554007c0c */ /* 0x000fe4000bf06270 */
[----:B------:R-:W-:Y:S01]  /*132b0*/  LOP3.LUT R0, R20, R0, R17, 0xfe, !PT ;  /* 0x0000000014007212 */ /* 0x000fe200078efe11 */
[----:B------:R-:W-:Y:S01]  /*132c0*/  IMAD R17, R77, UR6, RZ ;  /* 0x000000064d117c24 */ /* 0x000fe2000f8e02ff */
[----:B------:R-:W-:Y:S01]  /*132d0*/  IADD3 R81, R191, 0x180, RZ ;  /* 0x00000180bf517810 */ /* 0x000fe20007ffe0ff */
[----:B------:R-:W-:Y:S01]  /*132e0*/  IMAD.MOV.U32 R20, RZ, RZ, R191 ;  /* 0x000000ffff147224 */ /* 0x000fe200078e00bf */
[----:B------:R-:W-:Y:S01]  /*132f0*/  ISETP.GE.AND P1, PT, R86, UR5, PT ;  /* 0x0000000556007c0c */ /* 0x000fe2000bf26270 */
[C---:B------:R-:W-:Y:S01]  /*13300*/  IMAD R77, R18.reuse, UR7, R17 ;  /* 0x00000007124d7c24 */ /* 0x040fe2000f8e0211 */
[----:B------:R-:W-:Y:S01]  /*13310*/  SEL R17, RZ, 0x10, P0 ;  /* 0x00000010ff117807 */ /* 0x000fe20000000000 */
[----:B------:R-:W-:Y:S01]  /*13320*/  IMAD.WIDE.U32 R20, R18, UR6, R20 ;  /* 0x0000000612147c25 */ /* 0x000fe2000f8e0014 */
[----:B------:R-:W-:Y:S01]  /*13330*/  ISETP.GE.AND P0, PT, R81, UR5, PT ;  /* 0x0000000551007c0c */ /* 0x000fe2000bf06270 */
[----:B------:R-:W-:Y:S01]  /*13340*/  ULDC.64 UR6, c[0x0][0xbe0] ;  /* 0x0002f80000067ab9 */ /* 0x000fe20000000a00 */
[----:B------:R-:W-:Y:S01]  /*13350*/  SEL R18, RZ, 0x20, P1 ;  /* 0x00000020ff127807 */ /* 0x000fe20000800000 */
[----:B------:R-:W-:Y:S01]  /*13360*/  IMAD R81, R197, -0x40, R76 ;  /* 0xffffffc0c5517824 */ /* 0x000fe200078e024c */
[----:B------:R-:W-:Y:S01]  /*13370*/  ISETP.GE.AND P1, PT, R85, UR5, PT ;  /* 0x0000000555007c0c */ /* 0x000fe2000bf26270 */
[----:B------:R-:W-:Y:S01]  /*13380*/  IMAD.IADD R21, R21, 0x1, R77 ;  /* 0x0000000115157824 */ /* 0x000fe200078e024d */
[----:B------:R-:W-:Y:S01]  /*13390*/  LOP3.LUT R17, R18, R0, R17, 0xfe, !PT ;  /* 0x0000000012117212 */ /* 0x000fe200078efe11 */
[----:B------:R-:W-:Y:S01]  /*133a0*/  IMAD R78, R78, UR6, RZ ;  /* 0x000000064e4e7c24 */ /* 0x000fe2000f8e02ff */
[C---:B------:R-:W-:Y:S01]  /*133b0*/  ISETP.GE.AND P2, PT, R194.reuse, R81, PT ;  /* 0x00000051c200720c */ /* 0x040fe20003f46270 */
[C---:B------:R-:W-:Y:S01]  /*133c0*/  IMAD.WIDE.U32 R20, R193.reuse, UR6, R20 ;  /* 0x00000006c1147c25 */ /* 0x040fe2000f8e0014 */
[----:B------:R-:W-:Y:S01]  /*133d0*/  SEL R0, RZ, 0x40, P0 ;  /* 0x00000040ff007807 */ /* 0x000fe20000000000 */
[----:B--2---:R-:W-:Y:S01]  /*133e0*/  SYNCS.ARRIVE.TRANS64.RED.A1T0 RZ, [UR4], RZ ;  /* 0x000000ffffff79a7 */ /* 0x004fe20008100404 */
[----:B------:R-:W-:Y:S01]  /*133f0*/  SHF.R.S32.HI R195, RZ, 0x1f, R194 ;  /* 0x0000001fffc37819 */ /* 0x000fe200000114c2 */
[----:B------:R-:W-:Y:S01]  /*13400*/  IMAD R77, R193, UR7, R78 ;  /* 0x00000007c14d7c24 */ /* 0x000fe2000f8e024e */
[----:B------:R-:W-:Y:S01]  /*13410*/  ULDC.64 UR6, c[0x0][0xbe8] ;  /* 0x0002fa0000067ab9 */ /* 0x000fe20000000a00 */
[----:B------:R-:W-:Y:S01]  /*13420*/  VIADD R18, R194, 0x20 ;  /* 0x00000020c2127836 */ /* 0x000fe20000000000 */
[----:B------:R-:W-:Y:S01]  /*13430*/  LOP3.LUT R0, R17, R0, RZ, 0xfc, !PT ;  /* 0x0000000011007212 */ /* 0x000fe200078efcff */
[----:B------:R-:W-:-:S02]  /*13440*/  IMAD R17, R80, UR6, RZ ;  /* 0x0000000650117c24 */ /* 0x000fc4000f8e02ff */
[----:B------:R-:W-:Y:S01]  /*13450*/  IMAD.IADD R21, R21, 0x1, R77 ;  /* 0x0000000115157824 */ /* 0x000fe200078e024d */
[----:B------:R-:W-:Y:S01]  /*13460*/  ISETP.GE.AND P0, PT, R18, R81, PT ;  /* 0x000000511200720c */ /* 0x000fe20003f06270 */
[C---:B------:R-:W-:Y:S01]  /*13470*/  IMAD R81, R79.reuse, UR7, R17 ;  /* 0x000000074f517c24 */ /* 0x040fe2000f8e0211 */
[----:B------:R-:W-:Y:S01]  /*13480*/  SEL R17, RZ, 0x80, P1 ;  /* 0x00000080ff117807 */ /* 0x000fe20000800000 */
[----:B------:R-:W-:-:S03]  /*13490*/  IMAD.WIDE.U32 R78, R79, UR6, R20 ;  /* 0x000000064f4e7c25 */ /* 0x000fc6000f8e0014 */
[----:B------:R-:W-:Y:S01]  /*134a0*/  LOP3.LUT R17, R0, R17, RZ, 0xfc, !PT ;  /* 0x0000001100117212 */ /* 0x000fe200078efcff */
[----:B------:R-:W-:-:S04]  /*134b0*/  IMAD.WIDE R76, R197, 0x40, R194 ;  /* 0x00000040c54c7825 */ /* 0x000fc800078e02c2 */
[----:B------:R-:W-:Y:S01]  /*134c0*/  IMAD.IADD R85, R79, 0x1, R81 ;  /* 0x000000014f557824 */ /* 0x000fe200078e0251 */
[----:B-1----:R-:W-:Y:S06]  /*134d0*/  @P2 BRA `(.L_x_5170) ;  /* 0x00000000006c2947 */ /* 0x002fec0003800000 */
[----:B------:R-:W-:Y:S01]  /*134e0*/  ULDC.64 UR6, c[0x0][0xbd8] ;  /* 0x0002f60000067ab9 */ /* 0x000fe20000000a00 */
[----:B------:R-:W-:Y:S01]  /*134f0*/  MOV R20, R78 ;  /* 0x0000004e00147202 */ /* 0x000fe20000000f00 */
[----:B------:R-:W-:Y:S01]  /*13500*/  IMAD R81, R77, UR6, RZ ;  /* 0x000000064d517c24 */ /* 0x000fe2000f8e02ff */
[----:B------:R-:W-:Y:S01]  /*13510*/  ISETP.GE.AND P2, PT, R191, UR5, PT ;  /* 0x00000005bf007c0c */ /* 0x000fe2000bf46270 */
[----:B------:R-:W-:Y:S01]  /*13520*/  IMAD.MOV.U32 R21, RZ, RZ, R85 ;  /* 0x000000ffff157224 */ /* 0x000fe200078e0055 */
[----:B------:R-:W-:Y:S01]  /*13530*/  ISETP.GE.AND P3, PT, R3, UR5, PT ;  /* 0x0000000503007c0c */ /* 0x000fe2000bf66270 */
[C---:B------:R-:W-:Y:S01]  /*13540*/  IMAD R81, R76.reuse, UR7, R81 ;  /* 0x000000074c517c24 */ /* 0x040fe2000f8e0251 */
[----:B------:R-:W-:Y:S01]  /*13550*/  ULDC.64 UR8, c[0x0][0x208] ;  /* 0x0000820000087ab9 */ /* 0x000fe20000000a00 */
[----:B------:R-:W-:Y:S01]  /*13560*/  IMAD.WIDE.U32 R20, R76, UR6, R20 ;  /* 0x000000064c147c25 */ /* 0x000fe2000f8e0014 */
[----:B------:R-:W-:Y:S01]  /*13570*/  ULDC.64 UR6, c[0x0][0xb80] ;  /* 0x0002e00000067ab9 */ /* 0x000fe20000000a00 */
[----:B------:R-:W-:-:S02]  /*13580*/  ISETP.GE.AND P4, PT, R86, UR5, PT ;  /* 0x0000000556007c0c */ /* 0x000fc4000bf86270 */
[----:B------:R-:W-:Y:S01]  /*13590*/  IMAD.IADD R21, R21, 0x1, R81 ;  /* 0x0000000115157824 */ /* 0x000fe200078e0251 */
[----:B------:R-:W-:Y:S02]  /*135a0*/  LEA R80, P1, R20, UR6, 0x1 ;  /* 0x0000000614507c11 */ /* 0x000fe4000f8208ff */
[----:B------:R-:W-:Y:S02]  /*135b0*/  LOP3.LUT P5, RZ, R0, 0x40, RZ, 0xc0, !PT ;  /* 0x0000004000ff7812 */ /* 0x000fe400078ac0ff */
[----:B------:R-:W-:Y:S02]  /*135c0*/  LEA.HI.X R81, R20, UR7, R21, 0x1, P1 ;  /* 0x0000000714517c11 */ /* 0x000fe400088f0c15 */
[----:B------:R-:W-:Y:S02]  /*135d0*/  ISETP.GE.AND P1, PT, R82, UR5, PT ;  /* 0x0000000552007c0c */ /* 0x000fe4000bf26270 */
[----:B------:R-:W-:Y:S01]  /*135e0*/  LOP3.LUT P6, RZ, R17, 0x80, RZ, 0xc0, !PT ;  /* 0x0000008011ff7812 */ /* 0x000fe200078cc0ff */
        /* <DEDUP_REMOVED lines=10> */
.L_x_5170:
[----:B------:R-:W-:Y:S05]  /*13690*/  BSYNC B1 ;  /* 0x0000000000017941 */ /* 0x000fea0003800000 */
.L_x_5169:
[----:B------:R-:W-:Y:S05]  /*136a0*/  @P0 BRA `(.L_x_5171) ;  /* 0x0000000c00200947 */ /* 0x000fea0003800000 */
[----:B-1---5:R-:W-:Y:S01]  /*136b0*/  IADD3 R7, P0, R76, 0x20, RZ ;  /* 0x000000204c077810 */ /* 0x022fe20007f1e0ff */
[----:B------:R-:W-:Y:S01]  /*136c0*/  ULDC.64 UR6, c[0x0][0xbd8] ;  /* 0x0002f60000067ab9 */ /* 0x000fe20000000a00 */
[----:B------:R-:W-:Y:S01]  /*136d0*/  IMAD.MOV.U32 R4, RZ, RZ, R78 ;  /* 0x000000ffff047224 */ /* 0x000fe200078e004e */
[----:B------:R-:W-:Y:S01]  /*136e0*/  ISETP.GE.AND P4, PT, R3, UR5, PT ;  /* 0x0000000503007c0c */ /* 0x000fe2000bf86270 */
[----:B------:R-:W-:Y:S01]  /*136f0*/  IMAD.MOV.U32 R5, RZ, RZ, R85 ;  /* 0x000000ffff057224 */ /* 0x000fe200078e0055 */
[----:B------:R-:W-:Y:S01]  /*13700*/  ULDC.64 UR8, c[0x0][0x208] ;  /* 0x0000820000087ab9 */ /* 0x000fe20000000a00 */
[----:B------:R-:W-:Y:S01]  /*13710*/  IMAD.X R76, RZ, RZ, R77, P0 ;  /* 0x000000ffff4c7224 */ /* 0x000fe200000e064d */
        /* <DEDUP_REMOVED lines=9> */
[----:B------:R-:W-:Y:S02]  /*137b0*/  LEA R6, P6, R4, UR6, 0x1 ;  /* 0x0000000604067c11 */ /* 0x000fe4000f8c08ff */
[----:B------:R-:W-:-:S04]  /*137c0*/  IADD3 R3, R5, R3, RZ ;  /* 0x0000000305037210 */ /* 0x000fc80007ffe0ff */
        /* <DEDUP_REMOVED lines=14> */
.L_x_5166:
[----:B------:R-:W1:Y:S01]  /*138b0*/  LDC.64 R6, c[0x0][0xcd8] ;  /* 0x00033600ff067b82 */ /* 0x000e620000000a00 */
[----:B------:R-:W-:Y:S01]  /*138c0*/  IMAD.MOV.U32 R3, RZ, RZ, RZ ;  /* 0x000000ffff037224 */ /* 0x000fe200078e00ff */
[----:B------:R-:W-:Y:S01]  /*138d0*/  ULDC UR6, c[0x0][0xb8c] ;  /* 0x0002e30000067ab9 */ /* 0x000fe20000000800 */
[----:B------:R-:W-:-:S05]  /*138e0*/  ULDC.64 UR4, c[0x0][0x208] ;  /* 0x0000820000047ab9 */ /* 0x000fca0000000a00 */
[----:B------:R-:W2:Y:S01]  /*138f0*/  LDC.64 R4, c[0x0][0xcd8] ;  /* 0x00033600ff047b82 */ /* 0x000ea20000000a00 */
[----:B-1----:R-:W-:-:S04]  /*13900*/  ISETP.NE.U32.AND P0, PT, R6, RZ, PT ;  /* 0x000000ff0600720c */ /* 0x002fc80003f05070 */
[----:B------:R-:W-:-:S03]  /*13910*/  ISETP.NE.AND.EX P0, PT, R7, RZ, PT, P0 ;  /* 0x000000ff0700720c */ /* 0x000fc60003f05300 */
[----:B------:R-:W1:Y:S08]  /*13920*/  LDC.64 R6, c[0x0][0xce0] ;  /* 0x00033800ff067b82 */ /* 0x000e700000000a00 */
[----:B------:R-:W3:Y:S01]  /*13930*/  LDC R0, c[0x0][0xb88] ;  /* 0x0002e200ff007b82 */ /* 0x000ee20000000800 */
[C---:B------:R-:W-:Y:S01]  /*13940*/  VIADD R13, R191.reuse, 0x40 ;  /* 0x00000040bf0d7836 */ /* 0x040fe20000000000 */
[----:B------:R-:W-:Y:S01]  /*13950*/  ISETP.GE.AND P2, PT, R191, UR6, PT ;  /* 0x00000006bf007c0c */ /* 0x000fe2000bf46270 */
[----:B--2---:R-:W-:Y:S01]  /*13960*/  IMAD.WIDE R4, R196, 0x4, R4 ;  /* 0x00000004c4047825 */ /* 0x004fe200078e0204 */
[----:B-1----:R-:W-:-:S04]  /*13970*/  ISETP.NE.U32.AND P1, PT, R6, RZ, PT ;  /* 0x000000ff0600720c */ /* 0x002fc80003f25070 */
[----:B------:R1:W5:Y:S01]  /*13980*/  @P0 LDG.E R3, desc[UR4][R4.64] ;  /* 0x0000000404030981 */ /* 0x000362000c1e1900 */
[----:B------:R-:W-:-:S13]  /*13990*/  ISETP.NE.AND.EX P1, PT, R7, RZ, PT, P1 ;  /* 0x000000ff0700720c */ /* 0x000fda0003f25310 */
[----:B------:R-:W2:Y:S01]  /*139a0*/  @P1 LDC.64 R6, c[0x0][0xce0] ;  /* 0x00033800ff061b82 */ /* 0x000ea20000000a00 */
[----:B------:R-:W-:-:S04]  /*139b0*/  ISETP.GE.AND P3, PT, R13, UR6, PT ;  /* 0x000000060d007c0c */ /* 0x000fc8000bf66270 */
[----:B------:R-:W-:Y:S02]  /*139c0*/  SEL R9, RZ, 0xffffffff, P3 ;  /* 0xffffffffff097807 */ /* 0x000fe40001800000 */
[----:B------:R-:W-:-:S03]  /*139d0*/  SEL R8, RZ, 0x1, P2 ;  /* 0x00000001ff087807 */ /* 0x000fc60001000000 */
[----:B------:R-:W-:-:S05]  /*139e0*/  IMAD.SHL.U32 R9, R9, 0x2, RZ ;  /* 0x0000000209097824 */ /* 0x000fca00078e00ff */
[----:B------:R-:W-:Y:S01]  /*139f0*/  LOP3.LUT R14, R9, 0x2, R8, 0xe2, !PT ;  /* 0x00000002090e7812 */ /* 0x000fe200078ee208 */
[----:B--2---:R-:W-:-:S05]  /*13a00*/  @P1 IMAD.WIDE R6, R196, 0x4, R6 ;  /* 0x00000004c4061825 */ /* 0x004fca00078e0206 */
[----:B---3--:R1:W5:Y:S01]  /*13a10*/  @P1 LDG.E R0, desc[UR4][R6.64] ;  /* 0x0000000406001981 */ /* 0x008362000c1e1900 */
[----:B------:R-:W-:Y:S05]  /*13a20*/  @P1 BRA `(.L_x_5172) ;  /* 0x0000000000141947 */ /* 0x000fea0003800000 */
[----:B------:R-:W-:Y:S05]  /*13a30*/  @!P0 BRA `(.L_x_5172) ;  /* 0x0000000000108947 */ /* 0x000fea0003800000 */
[----:B------:R-:W-:Y:S02]  /*13a40*/  ULDC.64 UR4, c[0x0][0x208] ;  /* 0x0000820000047ab9 */ /* 0x000fe40000000a00 */
[----:B-1----:R-:W2:Y:S04]  /*13a50*/  LDG.E R7, desc[UR4][R4.64] ;  /* 0x0000000404077981 */ /* 0x002ea8000c1e1900 */
[----:B-----5:R-:W2:Y:S02]  /*13a60*/  LDG.E R0, desc[UR4][R4.64+0x4] ;  /* 0x0000040404007981 */ /* 0x020ea4000c1e1900 */
[----:B--2---:R-:W-:-:S07]  /*13a70*/  IMAD.IADD R0, R0, 0x1, -R7 ;  /* 0x0000000100007824 */ /* 0x004fce00078e0a07 */
.L_x_5172:
[----:B------:R-:W-:Y:S01]  /*13a80*/  ISETP.GT.AND P1, PT, R201, 0x3f, PT ;  /* 0x0000003fc900780c */ /* 0x000fe20003f24270 */
[C---:B------:R-:W-:Y:S01]  /*13a90*/  VIADD R17, R191.reuse, 0x80 ;  /* 0x00000080bf117836 */ /* 0x040fe20000000000 */
[C---:B------:R-:W-:Y:S01]  /*13aa0*/  IADD3 R18, R191.reuse, 0xc0, RZ ;  /* 0x000000c0bf127810 */ /* 0x040fe20007ffe0ff */
[----:B------:R-:W-:Y:S01]  /*13ab0*/  BSSY B1, `(.L_x_5173) ;  /* 0x0000023000017945 */ /* 0x000fe20003800000 */
[----:B-1----:R-:W-:Y:S01]  /*13ac0*/  SHF.R.S32.HI R4, RZ, 0x1f, R196 ;  /* 0x0000001fff047819 */ /* 0x002fe200000114c4 */
[----:B------:R-:W-:Y:S01]  /*13ad0*/  VIADD R24, R191, 0x100 ;  /* 0x00000100bf187836 */ /* 0x000fe20000000000 */
[----:B------:R-:W-:Y:S01]  /*13ae0*/  ISETP.GE.AND P2, PT, R17, UR6, PT ;  /* 0x0000000611007c0c */ /* 0x000fe2000bf46270 */
[----:B------:R-:W-:Y:S01]  /*13af0*/  VIADD R25, R191, 0x140 ;  /* 0x00000140bf197836 */ /* 0x000fe20000000000 */
[----:B------:R-:W-:Y:S02]  /*13b00*/  ISETP.GE.AND P3, PT, R18, UR6, PT ;  /* 0x0000000612007c0c */ /* 0x000fe4000bf66270 */
[----:B------:R-:W-:-:S02]  /*13b10*/  SHF.R.S32.HI R9, RZ, 0x1f, R193 ;  /* 0x0000001fff097819 */ /* 0x000fc400000114c1 */
[----:B------:R-:W-:Y:S02]  /*13b20*/  SHF.R.S32.HI R12, RZ, 0x1f, R191 ;  /* 0x0000001fff0c7819 */ /* 0x000fe400000114bf */
[----:B------:R-:W-:Y:S02]  /*13b30*/  SEL R11, R196, RZ, !P0 ;  /* 0x000000ffc40b7207 */ /* 0x000fe40004000000 */
[----:B------:R-:W-:Y:S02]  /*13b40*/  SEL R10, R4, RZ, !P0 ;  /* 0x000000ff040a7207 */ /* 0x000fe40004000000 */
[----:B-----5:R-:W-:Y:S01]  /*13b50*/  SHF.R.S32.HI R8, RZ, 0x1f, R3 ;  /* 0x0000001fff087819 */ /* 0x020fe20000011403 */
[----:B------:R-:W-:Y:S06]  /*13b60*/  @P1 BRA `(.L_x_5174) ;  /* 0x00000000005c1947 */ /* 0x000fec0003800000 */
[----:B------:R-:W1:Y:S02]  /*13b70*/  S2R R5, SR_TID.X ;  /* 0x0000000000057919 */ /* 0x000e640000002100 */
[----:B-1----:R-:W-:-:S04]  /*13b80*/  IMAD R4, R197, 0x40, R5 ;  /* 0x00000040c5047824 */ /* 0x002fc800078e0205 */
        /* <DEDUP_REMOVED lines=21> */
.L_x_5174:
[----:B------:R-:W-:Y:S05]  /*13ce0*/  BSYNC B1 ;  /* 0x0000000000017941 */ /* 0x000fea0003800000 */
.L_x_5173:
[----:B------:R-:W-:Y:S01]  /*13cf0*/  ULDC.64 UR4, c[0x0][0xba0] ;  /* 0x0002e80000047ab9 */ /* 0x000fe20000000a00 */
[----:B------:R-:W-:Y:S01]  /*13d00*/  IMAD.MOV.U32 R4, RZ, RZ, R191 ;  /* 0x000000ffff047224 */ /* 0x000fe200078e00bf */
[----:B-1----:R-:W-:Y:S01]  /*13d10*/  SEL R7, RZ, 0x4, P2 ;  /* 0x00000004ff077807 */ /* 0x002fe20001000000 */
[----:B------:R-:W-:Y:S01]  /*13d20*/  IMAD.MOV.U32 R5, RZ, RZ, R12 ;  /* 0x000000ffff057224 */ /* 0x000fe200078e000c */
[----:B------:R-:W-:Y:S01]  /*13d30*/  ISETP.GE.AND P0, PT, R24, UR6, PT ;  /* 0x0000000618007c0c */ /* 0x000fe2000bf06270 */
[----:B------:R-:W-:Y:S01]  /*13d40*/  IMAD R6, R8, UR4, RZ ;  /* 0x0000000408067c24 */ /* 0x000fe2000f8e02ff */
[----:B------:R-:W-:Y:S01]  /*13d50*/  SEL R8, RZ, 0x8, P3 ;  /* 0x00000008ff087807 */ /* 0x000fe20001800000 */
[----:B------:R-:W-:Y:S01]  /*13d60*/  IMAD.WIDE.U32 R4, R3, UR4, R4 ;  /* 0x0000000403047c25 */ /* 0x000fe2000f8e0004 */
[----:B------:R-:W-:Y:S01]  /*13d70*/  ISETP.GE.AND P1, PT, R25, UR6, PT ;  /* 0x0000000619007c0c */ /* 0x000fe2000bf26270 */
[----:B------:R-:W-:Y:S01]  /*13d80*/  BSSY B1, `(.L_x_5175) ;  /* 0x000003c000017945 */ /* 0x000fe20003800000 */
[----:B------:R-:W-:Y:S01]  /*13d90*/  LOP3.LUT R7, R8, R14, R7, 0xfe, !PT ;  /* 0x0000000e08077212 */ /* 0x000fe200078efe07 */
[----:B------:R-:W-:Y:S01]  /*13da0*/  IMAD R3, R3, UR5, R6 ;  /* 0x0000000503037c24 */ /* 0x000fe2000f8e0206 */
[----:B------:R-:W-:Y:S01]  /*13db0*/  SEL R8, RZ, 0x10, P0 ;  /* 0x00000010ff087807 */ /* 0x000fe20000000000 */
[----:B------:R-:W-:Y:S01]  /*13dc0*/  VIADD R6, R191, 0x180 ;  /* 0x00000180bf067836 */ /* 0x000fe20000000000 */
[----:B------:R-:W-:Y:S01]  /*13dd0*/  SEL R12, RZ, 0x20, P1 ;  /* 0x00000020ff0c7807 */ /* 0x000fe20000800000 */
[----:B------:R-:W-:Y:S01]  /*13de0*/  ULDC.64 UR4, c[0x0][0xbe0] ;  /* 0x0002f80000047ab9 */ /* 0x000fe20000000a00 */
[----:B------:R-:W-:-:S02]  /*13df0*/  IMAD.IADD R5, R5, 0x1, R3 ;  /* 0x0000000105057824 */ /* 0x000fc400078e0203 */
[----:B------:R-:W-:Y:S01]  /*13e00*/  ISETP.GE.AND P0, PT, R6, UR6, PT ;  /* 0x0000000606007c0c */ /* 0x000fe2000bf06270 */
[----:B------:R-:W-:Y:S01]  /*13e10*/  IMAD R6, R9, UR4, RZ ;  /* 0x0000000409067c24 */ /* 0x000fe2000f8e02ff */
[----:B------:R-:W-:Y:S01]  /*13e20*/  LOP3.LUT R9, R12, R7, R8, 0xfe, !PT ;  /* 0x000000070c097212 */ /* 0x000fe200078efe08 */
[----:B------:R-:W-:Y:S01]  /*13e30*/  IMAD.WIDE.U32 R4, R193, UR4, R4 ;  /* 0x00000004c1047c25 */ /* 0x000fe2000f8e0004 */
[----:B------:R-:W-:-:S03]  /*13e40*/  IADD3 R7, R191, 0x1c0, RZ ;  /* 0x000001c0bf077810 */ /* 0x000fc60007ffe0ff */
[----:B------:R-:W-:Y:S01]  /*13e50*/  IMAD R3, R193, UR5, R6 ;  /* 0x00000005c1037c24 */ /* 0x000fe2000f8e0206 */
[----:B------:R-:W-:Y:S01]  /*13e60*/  ISETP.GE.AND P2, PT, R7, UR6, PT ;  /* 0x0000000607007c0c */ /* 0x000fe2000bf46270 */
[----:B------:R-:W-:Y:S01]  /*13e70*/  IMAD R7, R197, -0x40, R0 ;  /* 0xffffffc0c5077824 */ /* 0x000fe200078e0200 */
[----:B------:R-:W-:Y:S01]  /*13e80*/  SEL R6, RZ, 0x40, P0 ;  /* 0x00000040ff067807 */ /* 0x000fe20000000000 */
[C---:B------:R-:W-:Y:S01]  /*13e90*/  VIADD R0, R194.reuse, 0x20 ;  /* 0x00000020c2007836 */ /* 0x040fe20000000000 */
[----:B------:R-:W-:Y:S01]  /*13ea0*/  ULDC.64 UR4, c[0x0][0xbe8] ;  /* 0x0002fa0000047ab9 */ /* 0x000fe20000000a00 */
[----:B------:R-:W-:Y:S01]  /*13eb0*/  IMAD.IADD R5, R5, 0x1, R3 ;  /* 0x0000000105057824 */ /* 0x000fe200078e0203 */
[-C--:B------:R-:W-:Y:S01]  /*13ec0*/  ISETP.GE.AND P1, PT, R194, R7.reuse, PT ;  /* 0x00000007c200720c */ /* 0x080fe20003f26270 */
[----:B------:R-:W-:Y:S01]  /*13ed0*/  IMAD.MOV.U32 R8, RZ, RZ, R194 ;  /* 0x000000ffff087224 */ /* 0x000fe200078e00c2 */
[----:B------:R-:W-:Y:S01]  /*13ee0*/  ISETP.GE.AND P0, PT, R0, R7, PT ;  /* 0x000000070000720c */ /* 0x000fe20003f06270 */
[----:B------:R-:W-:Y:S01]  /*13ef0*/  IMAD R0, R10, UR4, RZ ;  /* 0x000000040a007c24 */ /* 0x000fe2000f8e02ff */
[----:B------:R-:W-:Y:S01]  /*13f00*/  LOP3.LUT R15, R9, R6, RZ, 0xfc, !PT ;  /* 0x00000006090f7212 */ /* 0x000fe200078efcff */
[----:B------:R-:W-:Y:S01]  /*13f10*/  IMAD.WIDE.U32 R6, R11, UR4, R4 ;  /* 0x000000040b067c25 */ /* 0x000fe2000f8e0004 */
[----:B------:R-:W-:-:S03]  /*13f20*/  SHF.R.S32.HI R9, RZ, 0x1f, R194 ;  /* 0x0000001fff097819 */ /* 0x000fc600000114c2 */
[----:B------:R-:W-:Y:S01]  /*13f30*/  IMAD R3, R11, UR5, R0 ;  /* 0x000000050b037c24 */ /* 0x000fe2000f8e0200 */
        /* <DEDUP_REMOVED lines=18> */
[----:B------:R-:W-:Y:S02]  /*14060*/  ISETP.GE.AND P3, PT, R24, UR6, PT ;  /* 0x0000000618007c0c */ /* 0x000fe4000bf66270 */
[----:B------:R-:W-:Y:S02]  /*14070*/  LEA.HI.X R21, R4, UR5, R3, 0x1, P1 ;  /* 0x0000000504157c11 */ /* 0x000fe400088f0c03 */
[----:B------:R-:W-:Y:S02]  /*14080*/  ISETP.GE.AND P1, PT, R17, UR6, PT ;  /* 0x0000000611007c0c */ /* 0x000fe4000bf26270 */
[----:B------:R-:W-:Y:S01]  /*14090*/  ISETP.GE.AND P2, PT, R25, UR6, PT ;  /* 0x0000000619007c0c */ /* 0x000fe2000bf46270 */
        /* <DEDUP_REMOVED lines=10> */
.L_x_5176:
[----:B------:R-:W-:Y:S05]  /*14140*/  BSYNC B1 ;  /* 0x0000000000017941 */ /* 0x000fea0003800000 */
.L_x_5175:
        /* <DEDUP_REMOVED lines=30> */
.L_x_5171:
[----:B------:R-:W-:Y:S05]  /*14330*/  BSYNC B0 ;  /* 0x0000000000007941 */ /* 0x000fea0003800000 */
.L_x_5165:
[----:B------:R-:W-:Y:S02]  /*14340*/  ULDC UR4, c[0x0][0xd14] ;  /* 0x0003450000047ab9 */ /* 0x000fe40000000800 */
[----:B0-----:R-:W-:-:S13]  /*14350*/  ISETP.GE.AND P0, PT, R187, UR4, PT ;  /* 0x00000004bb007c0c */ /* 0x001fda000bf06270 */
[----:B------:R-:W-:Y:S05]  /*14360*/  @!P0 BRA `(.L_x_5177) ;  /* 0xfffffec800f88947 */ /* 0x000fea000383ffff */
[----:B------:R-:W-:Y:S05]  /*14370*/  EXIT ;  /* 0x000000000000794d */ /* 0x000fea0003800000 */
.L_x_5073:
        /* <DEDUP_REMOVED lines=62> */
.L_x_5182:
        /* <DEDUP_REMOVED lines=16> */
.L_x_5181:
[----:B------:R-:W-:Y:S05]  /*14860*/  BSYNC B0 ;  /* 0x0000000000007941 */ /* 0x000fea0003800000 */
.L_x_5180:
        /* <DEDUP_REMOVED lines=25> */
.L_x_5178:
        /* <DEDUP_REMOVED lines=21> */
.L_x_5183:
        /* <DEDUP_REMOVED lines=25> */
[----:B------:R-:W-:Y:S02]  /*14ce0*/  VIADDMNMX R8, R3, UR4, R8, PT ;  /* 0x0000000403087c46 */ /* 0x000fe4000b800108 */
[----:B------:R-:W-:Y:S02]  /*14cf0*/  IADD3 R4, R5, R4, RZ ;  /* 0x0000000405047210 */ /* 0x000fe40007ffe0ff */
[----:B------:R-:W-:-:S04]  /*14d00*/  IABS R7, R8 ;  /* 0x0000000800077213 */ /* 0x000fc80000000000 */
[----:B------:R-:W1:Y:S08]  /*14d10*/  I2F.RP R10, R7 ;  /* 0x00000007000a7306 */ /* 0x000e700000209400 */
[----:B-1----:R-:W1:Y:S02]  /*14d20*/  MUFU.RCP R10, R10 ;  /* 0x0000000a000a7308 */ /* 0x002e640000001000 */
[----:B-1----:R-:W-:-:S06]  /*14d30*/  VIADD R2, R10, 0xffffffe ;  /* 0x0ffffffe0a027836 */ /* 0x002fcc0000000000 */
[----:B------:R1:W2:Y:S02]  /*14d40*/  F2I.FTZ.U32.TRUNC.NTZ R3, R2 ;  /* 0x0000000200037305 */ /* 0x0002a4000021f000 */
[----:B-1----:R-:W-:Y:S01]  /*14d50*/  MOV R2, RZ ;  /* 0x000000ff00027202 */ /* 0x002fe20000000f00 */
[----:B--2---:R-:W-:-:S04]  /*14d60*/  IMAD.MOV R6, RZ, RZ, -R3 ;  /* 0x000000ffff067224 */ /* 0x004fc800078e0a03 */
        /* <DEDUP_REMOVED lines=22> */
.L_x_5179:
[----:B------:R-:W-:Y:S02]  /*14ed0*/  IMAD.MOV.U32 R17, RZ, RZ, RZ ;  /* 0x000000ffff117224 */ /* 0x000fe400078e00ff */
[----:B------:R-:W-:Y:S02]  /*14ee0*/  IMAD.U32 R16, RZ, RZ, UR6 ;  /* 0x00000006ff107e24 */ /* 0x000fe4000f8e00ff */
[----:B------:R-:W-:-:S07]  /*14ef0*/  IMAD.MOV.U32 R18, RZ, RZ, RZ ;  /* 0x000000ffff127224 */ /* 0x000fce00078e00ff */
.L_x_5184:
[----:B------:R-:W1:Y:S01]  /*14f00*/  S2R R2, SR_TID.X ;  /* 0x0000000000027919 */ /* 0x000e620000002100 */
[----:B------:R-:W-:Y:S01]  /*14f10*/  UMOV UR4, URZ ;  /* 0x0000003f00047c82 */ /* 0x000fe20008000000 */
        /* <DEDUP_REMOVED lines=10> */
[----:B------:R1:W-:Y:S02]  /*14fc0*/  STL [R1+0x4], R0 ;  /* 0x0000040001007387 */ /* 0x0003e40000100800 */
[----:B-1----:R-:W-:-:S05]  /*14fd0*/  IMAD.U32 R0, RZ, RZ, UR4 ;  /* 0x00000004ff007e24 */ /* 0x002fca000f8e00ff */
[----:B------:R1:W-:Y:S01]  /*14fe0*/  STL [R1+0x1c], R0 ;  /* 0x00001c0001007387 */ /* 0x0003e20000100800 */
[----:B------:R-:W-:Y:S05]  /*14ff0*/  @P0 BRA `(.L_x_5185) ;  /* 0x00000048003c0947 */ /* 0x000fea0003800000 */
[----:B------:R-:W-:Y:S01]  /*15000*/  ULDC UR4, c[0x0][0xc] ;  /* 0x0000030000047ab9 */ /* 0x000fe20000000800 */
[----:B------:R-:W-:Y:S01]  /*15010*/  IMAD.MOV.U32 R2, RZ, RZ, 0x1 ;  /* 0x00000001ff027424 */ /* 0x000fe200078e00ff */
[----:B------:R-:W-:Y:S01]  /*15020*/  ULDC.64 UR54, c[0x0][0x198] ;  /* 0x0000660000367ab9 */ /* 0x000fe20000000a00 */
[----:B-1----:R-:W-:Y:S01]  /*15030*/  IMAD.U32 R0, RZ, RZ, UR4 ;  /* 0x00000004ff007e24 */ /* 0x002fe2000f8e00ff */
[----:B------:R-:W-:Y:S02]  /*15040*/  UMOV UR4, URZ ;  /* 0x0000003f00047c82 */ /* 0x000fe40008000000 */
[----:B------:R-:W-:Y:S04]  /*15050*/  STL [R1+0x4], R2 ;  /* 0x0000040201007387 */ /* 0x000fe80000100800 */
[----:B------:R-:W-:Y:S04]  /*15060*/  STL [R1], RZ ;  /* 0x000000ff01007387 */ /* 0x000fe80000100800 */
[----:B------:R1:W-:Y:S02]  /*15070*/  STL [R1+0x20], R0 ;  /* 0x0000200001007387 */ /* 0x0003e40000100800 */
[----:B-1----:R-:W-:-:S05]  /*15080*/  IMAD.U32 R0, RZ, RZ, UR4 ;  /* 0x00000004ff007e24 */ /* 0x002fca000f8e00ff */
[----:B------:R1:W-:Y:S02]  /*15090*/  STL [R1+0x1c], R0 ;  /* 0x00001c0001007387 */ /* 0x0003e40000100800 */
.L_x_5259:
[----:B------:R-:W-:Y:S05]  /*150a0*/  YIELD ;  /* 0x0000000000007946 */ /* 0x000fea0003800000 */
[----:B------:R-:W-:Y:S01]  /*150b0*/  ULDC.64 UR4, c[0x0][0xb20] ;  /* 0x0002c80000047ab9 */ /* 0x000fe20000000a00 */
[----:B-1----:R-:W-:Y:S01]  /*150c0*/  IMAD.MOV.U32 R0, RZ, RZ, RZ ;  /* 0x000000ffff007224 */ /* 0x002fe200078e00ff */
[----:B------:R-:W-:Y:S01]  /*150d0*/  ISETP.NE.U32.AND P0, PT, RZ, UR4, PT ;  /* 0x00000004ff007c0c */ /* 0x000fe2000bf05070 */
[----:B------:R-:W-:-:S03]  /*150e0*/  ULDC.64 UR6, c[0x0][0x208] ;  /* 0x0000820000067ab9 */ /* 0x000fc60000000a00 */
        /* <DEDUP_REMOVED lines=8> */
[----:B------:R-:W-:Y:S01]  /*15170*/  MOV R4, RZ ;  /* 0x000000ff00047202 */ /* 0x000fe20000000f00 */
[----:B-1----:R-:W1:Y:S02]  /*15180*/  LDC.64 R2, c[0x0][0xaf8] ;  /* 0x0002be00ff027b82 */ /* 0x002e640000000a00 */
[----:B-1----:R-:W-:-:S08]  /*15190*/  IMAD.WIDE R2, R19, 0x4, R2 ;  /* 0x0000000413027825 */ /* 0x002fd000078e0202 */
[----:B------:R-:W2:Y:S01]  /*151a0*/  @P2 LDG.E R4, desc[UR6][R2.64] ;  /* 0x0000000602042981 */ /* 0x000ea2000c1e1900 */
[----:B------:R-:W-:Y:S01]  /*151b0*/  ISETP.NE.U32.AND P1, PT, RZ, UR4, PT ;  /* 0x00000004ff007c0c */ /* 0x000fe2000bf25070 */
[----:B------:R-:W-:Y:S02]  /*151c0*/  ULDC UR4, c[0x0][0x288] ;  /* 0x0000a20000047ab9 */ /* 0x000fe40000000800 */
[----:B------:R-:W-:Y:S01]  /*151d0*/  IMAD.U32 R6, RZ, RZ, UR4 ;  /* 0x00000004ff067e24 */ /* 0x000fe2000f8e00ff */
[----:B------:R-:W-:Y:S01]  /*151e0*/  ISETP.NE.AND.EX P1, PT, RZ, UR5, PT, P1 ;  /* 0x00000005ff007c0c */ /* 0x000fe2000bf25310 */
[----:B------:R-:W-:Y:S02]  /*151f0*/  ULDC.64 UR4, c[0x0][0x3f8] ;  /* 0x0000fe0000047ab9 */ /* 0x000fe40000000a00 */
[----:B------:R-:W-:-:S03]  /*15200*/  UISETP.NE.U32.AND UP0, UPT, UR4, URZ, UPT ;  /* 0x0000003f0400728c */ /* 0x000fc6000bf05070 */
[----:B------:R-:W-:Y:S01]  /*15210*/  ULDC UR4, c[0x0][0x404] ;  /* 0x0001010000047ab9 */ /* 0x000fe20000000800 */
[----:B------:R-:W-:-:S03]  /*15220*/  UISETP.NE.AND.EX UP0, UPT, UR5, URZ, UPT, UP0 ;  /* 0x0000003f0500728c */ /* 0x000fc6000bf05300 */
[----:B------:R-:W-:Y:S01]  /*15230*/  ULDC UR5, c[0x0][0x2e0] ;  /* 0x0000b80000057ab9 */ /* 0x000fe20000000800 */
[----:B------:R-:W-:-:S04]  /*15240*/  USEL UR4, UR4, 0x1, UP0 ;  /* 0x0000000104047887 */ /* 0x000fc80008000000 */
[----:B------:R-:W-:Y:S01]  /*15250*/  UIMAD UR4, UR4, UR5, URZ ;  /* 0x00000005040472a4 */ /* 0x000fe2000f8e023f */
[----:B--2---:R1:W-:Y:S02]  /*15260*/  STL [R1+0x18], R4 ;  /* 0x0000180401007387 */ /* 0x0043e40000100800 */
[----:B-1----:R-:W1:Y:S02]  /*15270*/  @P1 LDC.64 R4, c[0x0][0xb10] ;  /* 0x0002c400ff041b82 */ /* 0x002e640000000a00 */
[----:B-1----:R-:W-:-:S05]  /*15280*/  @P1 IMAD.WIDE R4, R19, 0x4, R4 ;  /* 0x0000000413041825 */ /* 0x002fca00078e0204 */
[----:B------:R1:W5:Y:S01]  /*15290*/  @P1 LDG.E R6, desc[UR6][R4.64] ;  /* 0x0000000604061981 */ /* 0x000362000c1e1900 */
[----:B------:R-:W-:Y:S02]  /*152a0*/  ULDC.64 UR6, c[0x0][0xb00] ;  /* 0x0002c00000067ab9 */ /* 0x000fe40000000a00 */
[----:B------:R-:W-:-:S04]  /*152b0*/  ISETP.NE.U32.AND P0, PT, RZ, UR6, PT ;  /* 0x00000006ff007c0c */ /* 0x000fc8000bf05070 */
[----:B------:R-:W-:Y:S01]  /*152c0*/  ISETP.NE.AND.EX P0, PT, RZ, UR7, PT, P0 ;  /* 0x00000007ff007c0c */ /* 0x000fe2000bf05300 */
[----:B-1----:R-:W-:Y:S01]  /*152d0*/  IMAD.U32 R4, RZ, RZ, UR4 ;  /* 0x00000004ff047e24 */ /* 0x002fe2000f8e00ff */
[----:B------:R-:W-:Y:S11]  /*152e0*/  @P1 BRA `(.L_x_5186) ;  /* 0x0000000000141947 */ /* 0x000ff60003800000 */
[----:B------:R-:W-:Y:S05]  /*152f0*/  @!P2 BRA `(.L_x_5186) ;  /* 0x000000000010a947 */ /* 0x000fea0003800000 */
[----:B------:R-:W-:Y:S02]  /*15300*/  ULDC.64 UR4, c[0x0][0x208] ;  /* 0x0000820000047ab9 */ /* 0x000fe40000000a00 */
[----:B------:R-:W2:Y:S04]  /*15310*/  LDG.E R5, desc[UR4][R2.64] ;  /* 0x0000000402057981 */ /* 0x000ea8000c1e1900 */
[----:B-----5:R-:W2:Y:S02]  /*15320*/  LDG.E R6, desc[UR4][R2.64+0x4] ;  /* 0x0000040402067981 */ /* 0x020ea4000c1e1900 */
[----:B--2---:R-:W-:-:S07]  /*15330*/  IMAD.IADD R6, R6, 0x1, -R5 ;  /* 0x0000000106067824 */ /* 0x004fce00078e0a05 */
.L_x_5186:
        /* <DEDUP_REMOVED lines=16> */
.L_x_5187:
[----:B------:R-:W-:Y:S05]  /*15440*/  @!P0 BRA `(.L_x_5188) ;  /* 0x0000000000108947 */ /* 0x000fea0003800000 */
[----:B------:R-:W-:Y:S02]  /*15450*/  ULDC.64 UR4, c[0x0][0x208] ;  /* 0x0000820000047ab9 */ /* 0x000fe40000000a00 */
[----:B-1----:R-:W2:Y:S04]  /*15460*/  LDG.E R5, desc[UR4][R2.64] ;  /* 0x0000000402057981 */ /* 0x002ea8000c1e1900 */
[----:B------:R-:W2:Y:S02]  /*15470*/  LDG.E R4, desc[UR4][R2.64+0x4] ;  /* 0x0000040402047981 */ /* 0x000ea4000c1e1900 */
[----:B--2---:R-:W-:-:S07]  /*15480*/  IADD3 R4, -R5, R4, RZ ;  /* 0x0000000405047210 */ /* 0x004fce0007ffe1ff */
.L_x_5188:
        /* <DEDUP_REMOVED lines=9> */
[----:B------:R-:W-:-:S11]  /*15520*/  VIADD R8, R7, 0xffffffff ;  /* 0xffffffff07087836 */ /* 0x000fd60000000000 */
[----:B------:R-:W-:Y:S05]  /*15530*/  @P1 BRA `(.L_x_5191) ;  /* 0x00000000001c1947 */ /* 0x000fea0003800000 */
[----:B------:R-:W-:Y:S01]  /*15540*/  ISETP.NE.AND P1, PT, R3, 0x1, PT ;  /* 0x000000010300780c */ /* 0x000fe20003f25270 */
[----:B------:R-:W-:-:S12]  /*15550*/  IMAD.MOV R7, RZ, RZ, -R7 ;  /* 0x000000ffff077224 */ /* 0x000fd800078e0a07 */
[----:B-1----:R-:W1:Y:S02]  /*15560*/  @P1 LDC.64 R4, c[0x0][0xae0] ;  /* 0x0002b800ff041b82 */ /* 0x002e640000000a00 */
[----:B-1----:R-:W-:-:S05]  /*15570*/  @P1 IMAD.HI.U32 R4, R7, R4, RZ ;  /* 0x0000000407041227 */ /* 0x002fca00078e00ff */
[----:B------:R-:W-:-:S04]  /*15580*/  @P1 SHF.R.U32.HI R7, RZ, R5, R4 ;  /* 0x00000005ff071219 */ /* 0x000fc80000011604 */
[----:B------:R-:W-:Y:S01]  /*15590*/  LOP3.LUT R8, RZ, R7, RZ, 0x33, !PT ;  /* 0x00000007ff087212 */ /* 0x000fe200078e33ff */
[----:B------:R-:W-:Y:S06]  /*155a0*/  BRA `(.L_x_5192) ;  /* 0x0000000000107947 */ /* 0x000fec0003800000 */
.L_x_5191:
[----:B------:R-:W-:-:S13]  /*155b0*/  ISETP.NE.AND P1, PT, R3, 0x1, PT ;  /* 0x000000010300780c */ /* 0x000fda0003f25270 */
[----:B-1----:R-:W1:Y:S02]  /*155c0*/  @P1 LDC.64 R4, c[0x0][0xae0] ;  /* 0x0002b800ff041b82 */ /* 0x002e640000000a00 */
[----:B-1----:R-:W-:-:S05]  /*155d0*/  @P1 IMAD.HI.U32 R4, R8, R4, RZ ;  /* 0x0000000408041227 */ /* 0x002fca00078e00ff */
[----:B------:R-:W-:-:S07]  /*155e0*/  @P1 SHF.R.U32.HI R8, RZ, R5, R4 ;  /* 0x00000005ff081219 */ /* 0x000fce0000011604 */
.L_x_5192:
[----:B------:R-:W-:Y:S05]  /*155f0*/  BSYNC B0 ;  /* 0x0000000000007941 */ /* 0x000fea0003800000 */
.L_x_5190:
[----:B------:R-:W-:-:S05]  /*15600*/  IMAD R5, R8, R3, R3 ;  /* 0x0000000308057224 */ /* 0x000fca00078e0203 */
[----:B------:R-:W-:-:S07]  /*15610*/  VIMNMX R2, R2, R5, PT ;  /* 0x0000000502027248 */ /* 0x000fce0003fe0100 */
.L_x_5189:
[----:B------:R-:W-:Y:S01]  /*15620*/  VIADD R2, R2, 0x3f ;  /* 0x0000003f02027836 */ /* 0x000fe20000000000 */
[C---:B------:R-:W-:Y:S01]  /*15630*/  IADD3 R4, R0.reuse, 0x3f, RZ ;  /* 0x0000003f00047810 */ /* 0x040fe20007ffe0ff */
[----:B------:R-:W-:Y:S01]  /*15640*/  IMAD R7, R17, 0x40, -R6 ;  /* 0x0000004011077824 */ /* 0x000fe200078e0a06 */
[----:B------:R-:W-:Y:S02]  /*15650*/  ULDC UR4, c[0x0][0xad4] ;  /* 0x0002b50000047ab9 */ /* 0x000fe40000000800 */
[----:B-1----:R-:W-:Y:S01]  /*15660*/  SHF.R.S32.HI R5, RZ, 0x1f, R2 ;  /* 0x0000001fff057819 */ /* 0x002fe20000011402 */
[----:B------:R-:W-:-:S03]  /*15670*/  IMAD.IADD R7, R0, 0x1, R7 ;  /* 0x0000000100077824 */ /* 0x000fc600078e0207 */
[----:B------:R-:W-:Y:S01]  /*15680*/  LEA.HI R2, R5, R2, RZ, 0x6 ;  /* 0x0000000205027211 */ /* 0x000fe200078f30ff */
[----:B------:R-:W-:Y:S01]  /*15690*/  VIADD R0, R7, -UR4 ;  /* 0x8000000407007c36 */ /* 0x000fe20008000000 */
[----:B------:R-:W-:Y:S02]  /*156a0*/  SHF.R.S32.HI R5, RZ, 0x1f, R4 ;  /* 0x0000001fff057819 */ /* 0x000fe40000011404 */
[----:B------:R-:W-:Y:S02]  /*156b0*/  SHF.R.S32.HI R2, RZ, 0x6, R2 ;  /* 0x00000006ff027819 */ /* 0x000fe40000011402 */
[----:B------:R-:W-:-:S04]  /*156c0*/  LEA.HI R5, R5, R4, RZ, 0x6 ;  /* 0x0000000405057211 */ /* 0x000fc800078f30ff */
[----:B------:R-:W-:-:S04]  /*156d0*/  SHF.R.S32.HI R5, RZ, 0x6, R5 ;  /* 0x00000006ff057819 */ /* 0x000fc80000011405 */
[----:B------:R-:W-:-:S05]  /*156e0*/  VIMNMX R8, R5, R2, PT ;  /* 0x0000000205087248 */ /* 0x000fca0003fe0100 */
[----:B------:R1:W-:Y:S01]  /*156f0*/  STL [R1+0x14], R8 ;  /* 0x0000140801007387 */ /* 0x0003e20000100800 */
[----:B------:R-:W-:Y:S05]  /*15700*/  @!P0 BRA `(.L_x_5193) ;  /* 0x0000000000488947 */ /* 0x000fea0003800000 */
[----:B------:R-:W-:Y:S01]  /*15710*/  IMAD.MOV.U32 R2, RZ, RZ, R7 ;  /* 0x000000ffff027224 */ /* 0x000fe200078e0007 */
[----:B------:R-:W-:Y:S04]  /*15720*/  BSSY B0, `(.L_x_5194) ;  /* 0x000000e000007945 */ /* 0x000fe80003800000 */
        /* <DEDUP_REMOVED lines=9> */
.L_x_5195:
[----:B------:R-:W-:-:S13]  /*157c0*/  ISETP.NE.AND P0, PT, R3, 0x1, PT ;  /* 0x000000010300780c */ /* 0x000fda0003f05270 */
[----:B------:R-:W2:Y:S02]  /*157d0*/  @P0 LDC.64 R4, c[0x0][0xae0] ;  /* 0x0002b800ff040b82 */ /* 0x000ea40000000a00 */
[----:B--2---:R-:W-:-:S05]  /*157e0*/  @P0 IMAD.HI.U32 R4, R2, R4, RZ ;  /* 0x0000000402040227 */ /* 0x004fca00078e00ff */
[----:B------:R-:W-:-:S07]  /*157f0*/  @P0 SHF.R.U32.HI R2, RZ, R5, R4 ;  /* 0x00000005ff020219 */ /* 0x000fce0000011604 */
.L_x_5196:
[----:B------:R-:W-:Y:S05]  /*15800*/  BSYNC B0 ;  /* 0x0000000000007941 */ /* 0x000fea0003800000 */
.L_x_5194:
[----:B------:R-:W-:-:S05]  /*15810*/  IMAD R3, R2, R3, RZ ;  /* 0x0000000302037224 */ /* 0x000fca00078e02ff */
[----:B------:R-:W-:-:S07]  /*15820*/  VIMNMX R0, R0, R3, !PT ;  /* 0x0000000300007248 */ /* 0x000fce0007fe0100 */
.L_x_5193:
        /* <DEDUP_REMOVED lines=12> */
[----:B------:R-:W2:Y:S01]  /*158f0*/  LDL R2, [R1+0x20] ;  /* 0x0000200001027983 */ /* 0x000ea20000100800 */
        /* <DEDUP_REMOVED lines=13> */
[----:B---3--:R-:W-:Y:S01]  /*159d0*/  IADD3 R16, R0, UR5, R7 ;  /* 0x0000000500107c10 */ /* 0x008fe2000fffe007 */
[----:B------:R-:W-:Y:S06]  /*159e0*/  BRA `(.L_x_5199) ;  /* 0x0000003000ac7947 */ /* 0x000fec0003800000 */
.L_x_5198:
        /* <DEDUP_REMOVED lines=11> */
[----:B------:R-:W-:Y:S01]  /*15aa0*/  MOV R4, UR6 ;  /* 0x0000000600047c02 */ /* 0x000fe20008000f00 */
[----:B------:R-:W-:Y:S01]  /*15ab0*/  IMAD.U32 R5, RZ, RZ, UR7 ;  /* 0x00000007ff057e24 */ /* 0x000fe2000f8e00ff */
[----:B------:R-:W2:Y:S01]  /*15ac0*/  LDC.64 R2, c[0x4][R2] ;  /* 0x0100000002027b82 */ /* 0x000ea20000000a00 */
[----:B------:R-:W-:Y:S01]  /*15ad0*/  IMAD.U32 R6, RZ, RZ, UR8 ;  /* 0x00000008ff067e24 */ /* 0x000fe2000f8e00ff */
[----:B-1----:R-:W-:Y:S01]  /*15ae0*/  MOV R8, 0x70 ;  /* 0x0000007000087802 */ /* 0x002fe20000000f00 */
[----:B------:R-:W-:Y:S02]  /*15af0*/  IMAD.U32 R7, RZ, RZ, UR9 ;  /* 0x00000009ff077e24 */ /* 0x000fe4000f8e00ff */
[----:B------:R-:W-:-:S02]  /*15b00*/  IMAD.U32 R10, RZ, RZ, UR4 ;  /* 0x00000004ff0a7e24 */ /* 0x000fc4000f8e00ff */
[----:B------:R-:W-:Y:S02]  /*15b10*/  IMAD.U32 R11, RZ, RZ, UR5 ;  /* 0x00000005ff0b7e24 */ /* 0x000fe4000f8e00ff */
[----:B------:R-:W-:Y:S02]  /*15b20*/  IMAD.MOV.U32 R12, RZ, RZ, 0x1 ;  /* 0x00000001ff0c7424 */ /* 0x000fe400078e00ff */
[----:B0-----:R-:W-:-:S07]  /*15b30*/  IMAD.MOV.U32 R13, RZ, RZ, RZ ;  /* 0x000000ffff0d7224 */ /* 0x001fce00078e00ff */
[----:B------:R-:W-:-:S07]  /*15b40*/  LEPC R20, `(.L_x_5200) ;  /* 0x000000001014794e */ /* 0x000fce0000000000 */
[----:B--2---:R-:W-:Y:S05]  /*15b50*/  CALL.ABS.NOINC R2 ;  /* 0x0000000002007343 */ /* 0x004fea0003c00000 */
.L_x_5200:
        /* <DEDUP_REMOVED lines=9> */
[----:B------:R-:W-:Y:S01]  /*15bf0*/  IMAD.U32 R4, RZ, RZ, UR6 ;  /* 0x00000006ff047e24 */ /* 0x000fe2000f8e00ff */
[----:B------:R-:W-:Y:S01]  /*15c00*/  MOV R6, UR8 ;  /* 0x0000000800067c02 */ /* 0x000fe20008000f00 */
[----:B------:R-:W-:Y:S01]  /*15c10*/  IMAD.U32 R5, RZ, RZ, UR7 ;  /* 0x00000007ff057e24 */ /* 0x000fe2000f8e00ff */
[----:B0-----:R-:W-:Y:S01]  /*15c20*/  MOV R13, RZ ;  /* 0x000000ff000d7202 */ /* 0x001fe20000000f00 */
[----:B------:R-:W-:Y:S02]  /*15c30*/  IMAD.U32 R7, RZ, RZ, UR9 ;  /* 0x00000009ff077e24 */ /* 0x000fe4000f8e00ff */
[----:B------:R-:W-:-:S02]  /*15c40*/  IMAD.U32 R10, RZ, RZ, UR4 ;  /* 0x00000004ff0a7e24 */ /* 0x000fc4000f8e00ff */
[----:B------:R-:W-:Y:S02]  /*15c50*/  IMAD.U32 R11, RZ, RZ, UR5 ;  /* 0x00000005ff0b7e24 */ /* 0x000fe4000f8e00ff */
[----:B-1----:R-:W-:Y:S02]  /*15c60*/  IMAD.MOV.U32 R8, RZ, RZ, 0x70 ;  /* 0x00000070ff087424 */ /* 0x002fe400078e00ff */
[----:B--2---:R-:W-:-:S07]  /*15c70*/  IMAD.MOV.U32 R12, RZ, RZ, 0x1 ;  /* 0x00000001ff0c7424 */ /* 0x004fce00078e00ff */
[----:B------:R-:W-:-:S07]  /*15c80*/  LEPC R20, `(.L_x_5202) ;  /* 0x000000001014794e */ /* 0x000fce0000000000 */
[----:B---3--:R-:W-:Y:S05]  /*15c90*/  CALL.ABS.NOINC R2 ;  /* 0x0000000002007343 */ /* 0x008fea0003c00000 */
.L_x_5202:
        /* <DEDUP_REMOVED lines=16> */
.L_x_5201:
[----:B------:R-:W2:Y:S01]  /*15da0*/  LDL.LU R7, [R1+0x18] ;  /* 0x0000180001077983 */ /* 0x000ea20000300800 */
[----:B------:R-:W3:Y:S01]  /*15db0*/  LDC R0, c[0x0][0x428] ;  /* 0x00010a00ff007b82 */ /* 0x000ee20000000800 */
[----:B------:R-:W-:Y:S01]  /*15dc0*/  ULDC.64 UR4, c[0x0][0xaf0] ;  /* 0x0002bc0000047ab9 */ /* 0x000fe20000000a00 */
[----:B------:R-:W-:Y:S01]  /*15dd0*/  IMAD.MOV.U32 R4, RZ, RZ, R19 ;  /* 0x000000ffff047224 */ /* 0x000fe200078e0013 */
[----:B------:R-:W4:Y:S01]  /*15de0*/  S2R R6, SR_TID.X ;  /* 0x0000000000067919 */ /* 0x000f220000002100 */
[----:B------:R-:W-:Y:S01]  /*15df0*/  ULDC.64 UR6, c[0x0][0x208] ;  /* 0x0000820000067ab9 */ /* 0x000fe20000000a00 */
[----:B---3--:R-:W-:Y:S01]  /*15e00*/  ISETP.NE.AND P0, PT, R0, 0x1, PT ;  /* 0x000000010000780c */ /* 0x008fe20003f05270 */
[----:B------:R-:W-:Y:S01]  /*15e10*/  IMAD.MOV.U32 R0, RZ, RZ, R18 ;  /* 0x000000ffff007224 */ /* 0x000fe200078e0012 */
[----:B----4-:R-:W-:-:S11]  /*15e20*/  LOP3.LUT R6, R6, 0x1f, RZ, 0xc0, !PT ;  /* 0x0000001f06067812 */ /* 0x010fd600078ec0ff */
[----:B------:R-:W3:Y:S08]  /*15e30*/  @P0 LDC R3, c[0x0][0x42c] ;  /* 0x00010b00ff030b82 */ /* 0x000ef00000000800 */
[----:B------:R-:W4:Y:S01]  /*15e40*/  @P0 LDC R5, c[0x0][0x430] ;  /* 0x00010c00ff050b82 */ /* 0x000f220000000800 */
[----:B---3--:R-:W-:-:S05]  /*15e50*/  @P0 IMAD.HI.U32 R2, R18, R3, RZ ;  /* 0x0000000312020227 */ /* 0x008fca00078e00ff */
[----:B----4-:R-:W-:Y:S02]  /*15e60*/  @P0 SHF.R.U32.HI R0, RZ, R5, R2 ;  /* 0x00000005ff000219 */ /* 0x010fe40000011602 */
[----:B------:R-:W-:-:S04]  /*15e70*/  ISETP.NE.U32.AND P0, PT, RZ, UR4, PT ;  /* 0x00000004ff007c0c */ /* 0x000fc8000bf05070 */
[----:B------:R-:W-:Y:S01]  /*15e80*/  ISETP.NE.AND.EX P0, PT, RZ, UR5, PT, P0 ;  /* 0x00000005ff007c0c */ /* 0x000fe2000bf05300 */
[----:B------:R-:W-:-:S12]  /*15e90*/  ULDC.64 UR4, c[0x0][0xaf8] ;  /* 0x0002be0000047ab9 */ /* 0x000fd80000000a00 */
[----:B------:R-:W3:Y:S01]  /*15ea0*/  @P0 LDC.64 R2, c[0x0][0xaf0] ;  /* 0x0002bc00ff020b82 */ /* 0x000ee20000000a00 */
[----:B------:R-:W-:-:S04]  /*15eb0*/  ISETP.NE.AND P6, PT, R6, RZ, PT ;  /* 0x000000ff0600720c */ /* 0x000fc80003fc5270 */
[----:B------:R-:W-:-:S09]  /*15ec0*/  PLOP3.LUT P1, PT, P6, PT, PT, 0x8, 0x0 ;  /* 0x000000000000781c */ /* 0x000fd2000372e170 */
[----:B------:R-:W-:Y:S01]  /*15ed0*/  VOTEU.ALL UP1, P6 ;  /* 0x00000000003f7886 */ /* 0x000fe20003020000 */
[----:B---3--:R-:W-:-:S05]  /*15ee0*/  @P0 IMAD.WIDE R2, R19, 0x4, R2 ;  /* 0x0000000413020825 */ /* 0x008fca00078e0202 */
[----:B------:R3:W5:Y:S01]  /*15ef0*/  @P0 LDG.E R4, desc[UR6][R2.64] ;  /* 0x0000000602040981 */ /* 0x000762000c1e1900 */
[----:B------:R-:W-:Y:S01]  /*15f00*/  ISETP.NE.U32.AND P0, PT, RZ, UR4, PT ;  /* 0x00000004ff007c0c */ /* 0x000fe2000bf05070 */
[----:B------:R-:W-:-:S03]  /*15f10*/  @!UP1 UIADD3 UR8, UP0, UR54, 0x270, URZ ;  /* 0x0000027036089890 */ /* 0x000fc6000ff1e03f */
[----:B------:R-:W-:Y:S01]  /*15f20*/  ISETP.NE.AND.EX P0, PT, RZ, UR5, PT, P0 ;  /* 0x00000005ff007c0c */ /* 0x000fe2000bf05300 */
[----:B------:R-:W-:-:S03]  /*15f30*/  @!UP1 UIADD3.X UR9, URZ, UR55, URZ, UP0, !UPT ;  /* 0x000000373f099290 */ /* 0x000fc600087fe43f */
[----:B------:R-:W-:Y:S01]  /*15f40*/  SEL R6, R19, RZ, !P0 ;  /* 0x000000ff13067207 */ /* 0x000fe20004000000 */
[----:B------:R-:W-:Y:S01]  /*15f50*/  VOTEU.ALL UP0, P6 ;  /* 0x00000000003f7886 */ /* 0x000fe20003000000 */
[----:B--23--:R-:W-:-:S07]  /*15f60*/  LEA R17, R17, R7, 0x6 ;  /* 0x0000000711117211 */ /* 0x00cfce00078e30ff */
.L_x_5203:
        /* <DEDUP_REMOVED lines=10> */
[----:B------:R-:W1:Y:S01]  /*16010*/  LDL R5, [R1+0x14] ;  /* 0x0000140001057983 */ /* 0x000e620000100800 */
[----:B------:R-:W2:Y:S01]  /*16020*/  LDC.64 R2, c[0x0][0x3f8] ;  /* 0x0000fe00ff027b82 */ /* 0x000ea20000000a00 */
[----:B------:R-:W-:Y:S02]  /*16030*/  ULDC.64 UR4, c[0x0][0xb00] ;  /* 0x0002c00000047ab9 */ /* 0x000fe40000000a00 */
[----:B--2---:R-:W-:Y:S01]  /*16040*/  LOP3.LUT P0, RZ, R2, UR4, RZ, 0xfc, !PT ;  /* 0x0000000402ff7c12 */ /* 0x004fe2000f80fcff */
[----:B------:R-:W-:-:S03]  /*16050*/  UMOV UR4, 0xffffffff ;  /* 0xffffffff00047882 */ /* 0x000fc60000000000 */
[----:B------:R-:W-:-:S04]  /*16060*/  LOP3.LUT P0, RZ, R3, UR5, RZ, 0xfc, P0 ;  /* 0x0000000503ff7c12 */ /* 0x000fc8000800fcff */
[----:B-----5:R-:W-:Y:S01]  /*16070*/  SEL R7, R4, RZ, !P0 ;  /* 0x000000ff04077207 */ /* 0x020fe20004000000 */
[----:B-1----:R-:W-:Y:S01]  /*16080*/  VIADD R8, R5, 0xffffffff ;  /* 0xffffffff05087836 */ /* 0x002fe20000000000 */
[----:B------:R-:W-:Y:S07]  /*16090*/  BRA.DIV UR4, `(.L_x_5204) ;  /* 0x0000003e04f07947 */ /* 0x000fee000b800000 */
.L_x_5275:
[----:B------:R-:W-:Y:S01]  /*160a0*/  UMOV UR4, 0xffffffff ;  /* 0xffffffff00047882 */ /* 0x000fe20000000000 */
[----:B------:R-:W-:Y:S02]  /*160b0*/  SHF.R.S32.HI R5, RZ, 0x1f, R4 ;  /* 0x0000001fff057819 */ /* 0x000fe40000011404 */
[----:B------:R-:W-:Y:S05]  /*160c0*/  BRA.DIV UR4, `(.L_x_5205) ;  /* 0x0000004204187947 */ /* 0x000fea000b800000 */
[----:B------:R-:W-:-:S13]  /*160d0*/  ELECT P6, URZ, PT ;  /* 0x00000000003f782f */ /* 0x000fda00038c0000 */
.L_x_5278:
        /* <DEDUP_REMOVED lines=23> */
.L_x_5207:
[----:B------:R-:W2:Y:S01]  /*16250*/  LDL R9, [R1] ;  /* 0x0000000001097983 */ /* 0x000ea20000100800 */
[----:B------:R-:W-:-:S03]  /*16260*/  MOV R11, 0x400 ;  /* 0x00000400000b7802 */ /* 0x000fc60000000f00 */
[----:B------:R-:W3:Y:S01]  /*16270*/  LDL R10, [R1+0x4] ;  /* 0x00000400010a7983 */ /* 0x000ee20000100800 */
[----:B-1----:R-:W1:Y:S02]  /*16280*/  S2R R12, SR_CgaCtaId ;  /* 0x00000000000c7919 */ /* 0x002e640000008800 */
[----:B-1----:R-:W-:-:S04]  /*16290*/  LEA R11, R12, R11, 0x18 ;  /* 0x0000000b0c0b7211 */ /* 0x002fc800078ec0ff */
[----:B--2---:R-:W-:Y:S02]  /*162a0*/  LEA R9, R9, R11, 0x3 ;  /* 0x0000000b09097211 */ /* 0x004fe400078e18ff */
[----:B---3--:R-:W-:-:S04]  /*162b0*/  SHF.L.U32 R10, R10, 0x1f, RZ ;  /* 0x0000001f0a0a7819 */ /* 0x008fc800000006ff */
[----:B------:R-:W1:Y:S02]  /*162c0*/  SYNCS.PHASECHK.TRANS64.TRYWAIT P0, [R9+URZ+0x38840], R10 ;  /* 0x0388400a090075a7 */ /* 0x000e64000800017f */
[----:B-1----:R-:W-:Y:S05]  /*162d0*/  @!P0 BRA `(.L_x_5208) ;  /* 0x0000003c00b48947 */ /* 0x002fea0003800000 */
.L_x_5279:
        /* <DEDUP_REMOVED lines=11> */
.L_x_5209:
        /* <DEDUP_REMOVED lines=22> */
.L_x_5206:
[----:B------:R-:W1:Y:S01]  /*164f0*/  S2R R12, SR_CgaCtaId ;  /* 0x00000000000c7919 */ /* 0x000e620000008800 */
[----:B------:R-:W-:Y:S05]  /*16500*/  WARPSYNC.ALL ;  /* 0x0000000000007948 */ /* 0x000fea0003800000 */
[----:B------:R-:W-:Y:S01]  /*16510*/  BAR.SYNC.DEFER_BLOCKING 0x8, 0xa0 ;  /* 0x0202800000007b1d */ /* 0x000fe20000010000 */
[----:B------:R-:W-:Y:S02]  /*16520*/  ELECT P0, URZ, PT ;  /* 0x00000000003f782f */ /* 0x000fe40003800000 */
[----:B------:R-:W-:-:S03]  /*16530*/  MOV R11, 0x400 ;  /* 0x00000400000b7802 */ /* 0x000fc60000000f00 */
[----:B------:R-:W-:Y:S01]  /*16540*/  BSSY B0, `(.L_x_5210) ;  /* 0x000004c000007945 */ /* 0x000fe20003800000 */
[----:B-1----:R-:W-:-:S07]  /*16550*/  LEA R11, R12, R11, 0x18 ;  /* 0x0000000b0c0b7211 */ /* 0x002fce00078ec0ff */
        /* <DEDUP_REMOVED lines=20> */
[----:B-1----:R-:W-:Y:S01]  /*166a0*/  IMAD.MOV.U32 R6, RZ, RZ, 0x10000 ;  /* 0x00010000ff067424 */ /* 0x002fe200078e00ff */
        /* <DEDUP_REMOVED lines=24> */
[----:B--2---:R-:W-:Y:S01]  /*16830*/  MOV R6, UR47 ;  /* 0x0000002f00067c02 */ /* 0x004fe20008000f00 */
        /* <DEDUP_REMOVED lines=20> */
[----:B-1----:R-:W-:Y:S01]  /*16980*/  R2UR UR42, R10 ;  /* 0x000000000a2a72ca */ /* 0x002fe200000e0000 */
[----:B------:R-:W-:-:S02]  /*16990*/  UIADD3 UR40, UR16, 0x2e400, URZ ;  /* 0x0002e40010287890 */ /* 0x000fc4000fffe03f */
[----:B------:R-:W-:-:S10]  /*169a0*/  UIADD3 UR16, UR16, 0x34400, URZ ;  /* 0x0003440010107890 */ /* 0x000fd4000fffe03f */
[----:B------:R2:W-:Y:S01]  /*169b0*/  UTMALDG.4D [UR40], [UR4], desc[UR6] ;  /* 0x00000628040075b4 */ /* 0x0005e20008019000 */
[----:B------:R2:W-:Y:S01]  /*169c0*/  UTMALDG.4D [UR32], [UR4], desc[UR6] ;  /* 0x00000620040075b4 */ /* 0x0005e20008019000 */
[----:B------:R2:W-:Y:S01]  /*169d0*/  UTMALDG.4D [UR24], [UR4], desc[UR6] ;  /* 0x00000618040075b4 */ /* 0x0005e20008019000 */
[----:B------:R2:W-:Y:S02]  /*169e0*/  UTMALDG.4D [UR16], [UR4], desc[UR6] ;  /* 0x00000610040075b4 */ /* 0x0005e40008019000 */
[----:B--2---:R-:W-:Y:S01]  /*169f0*/  NOP ;  /* 0x0000000000007918 */ /* 0x004fe20000000000 */
.L_x_5211:
[----:B------:R-:W-:Y:S05]  /*16a00*/  BSYNC B0 ;  /* 0x0000000000007941 */ /* 0x000fea0003800000 */
.L_x_5210:
[----:B------:R-:W2:Y:S02]  /*16a10*/  LDL.LU R6, [R1+0x1c] ;  /* 0x00001c0001067983 */ /* 0x000ea40000300800 */
[----:B--2---:R-:W-:-:S13]  /*16a20*/  R2UR UR5, R6 ;  /* 0x00000000060572ca */ /* 0x004fda00000e0000 */
[----:B------:R-:W-:-:S04]  /*16a30*/  UIADD3 UR5, UR5, 0x1, URZ ;  /* 0x0000000105057890 */ /* 0x000fc8000fffe03f */
[----:B------:R-:W-:Y:S02]  /*16a40*/  ULEA.HI UR4, UR5, UR5, URZ, 0x1 ;  /* 0x0000000505047291 */ /* 0x000fe4000f8f083f */
[----:B------:R-:W-:Y:S02]  /*16a50*/  IMAD.U32 R6, RZ, RZ, UR5 ;  /* 0x00000005ff067e24 */ /* 0x000fe4000f8e00ff */
[----:B------:R-:W-:-:S03]  /*16a60*/  ULOP3.LUT UR4, UR4, 0xfffffffe, URZ, 0xc0, !UPT ;  /* 0xfffffffe04047892 */ /* 0x000fc6000f8ec03f */
[----:B------:R1:W-:Y:S01]  /*16a70*/  STL [R1+0x1c], R6 ;  /* 0x00001c0601007387 */ /* 0x0003e20000100800 */
[----:B------:R-:W-:-:S06]  /*16a80*/  UIADD3 UR4, UR5, -UR4, URZ ;  /* 0x8000000405047290 */ /* 0x000fcc000fffe03f */
[----:B-1----:R-:W-:-:S04]  /*16a90*/  MOV R6, UR4 ;  /* 0x0000000400067c02 */ /* 0x002fc80008000f00 */
[----:B------:R-:W-:-:S04]  /*16aa0*/  SHF.L.U32 R6, R6, 0x1f, RZ ;  /* 0x0000001f06067819 */ /* 0x000fc800000006ff */
[----:B------:R-:W1:Y:S02]  /*16ab0*/  SYNCS.PHASECHK.TRANS64.TRYWAIT P0, [R11+URZ+0x38820], R6 ;  /* 0x038820060b0075a7 */ /* 0x000e64000800017f */
[----:B-1----:R-:W-:Y:S05]  /*16ac0*/  @!P0 BRA `(.L_x_5212) ;  /* 0x0000003400cc8947 */ /* 0x002fea0003800000 */
.L_x_5280:
[----:B------:R-:W-:Y:S01]  /*16ad0*/  ULDC.64 UR38, c[0x0][0x3f8] ;  /* 0x0000fe0000267ab9 */ /* 0x000fe20000000a00 */
[----:B------:R-:W-:Y:S01]  /*16ae0*/  ULDC.64 UR46, c[0x0][0x408] ;  /* 0x00010200002e7ab9 */ /* 0x000fe20000000a00 */
        /* <DEDUP_REMOVED lines=11> */
.L_x_5281:
        /* <DEDUP_REMOVED lines=11> */
.L_x_5216:
        /* <DEDUP_REMOVED lines=43> */
[----:B------:R-:W-:-:S02]  /*16f00*/  UMOV UR10, UR21 ;  /* 0x00000015000a7c82 */ /* 0x000fc40008000000 */
[----:B------:R1:W-:Y:S01]  /*16f10*/  UTMALDG.4D [UR8], [UR4], desc[UR6] ;  /* 0x00000608040075b4 */ /* 0x0003e20008019000 */
        /* <DEDUP_REMOVED lines=12> */
.L_x_5214:
[----:B------:R-:W-:Y:S05]  /*16fe0*/  BSYNC B0 ;  /* 0x0000000000007941 */ /* 0x000fea0003800000 */
.L_x_5213:
[----:B-1----:R-:W2:Y:S04]  /*16ff0*/  LDL R9, [R1+0x14] ;  /* 0x0000140001097983 */ /* 0x002ea80000100800 */
[----:B------:R-:W3:Y:S01]  /*17000*/  LDL R6, [R1+0xc] ;  /* 0x00000c0001067983 */ /* 0x000ee20000100800 */
[----:B------:R-:W-:Y:S01]  /*17010*/  BSSY B0, `(.L_x_5217) ;  /* 0x00001aa000007945 */ /* 0x000fe20003800000 */
[----:B--2---:R-:W-:-:S05]  /*17020*/  VIADD R8, R9, 0xfffffffe ;  /* 0xfffffffe09087836 */ /* 0x004fca0000000000 */
[----:B---3--:R-:W-:-:S13]  /*17030*/  ISETP.GE.AND P0, PT, R8, R6, PT ;  /* 0x000000060800720c */ /* 0x008fda0003f06270 */
[----:B------:R-:W-:Y:S05]  /*17040*/  @!P0 BRA `(.L_x_5218) ;  /* 0x0000001800988947 */ /* 0x000fea0003800000 */
[----:B------:R-:W-:Y:S01]  /*17050*/  LOP3.LUT R10, RZ, R6, RZ, 0x33, !PT ;  /* 0x00000006ff0a7212 */ /* 0x000fe200078e33ff */
[----:B------:R-:W-:Y:S01]  /*17060*/  IMAD.MOV R6, RZ, RZ, -R9 ;  /* 0x000000ffff067224 */ /* 0x000fe200078e0a09 */
[----:B------:R-:W-:Y:S04]  /*17070*/  BSSY B1, `(.L_x_5219) ;  /* 0x0000090000017945 */ /* 0x000fe80003800000 */
[----:B------:R-:W-:-:S04]  /*17080*/  VIADDMNMX R10, R6, 0x1, R10, !PT ;  /* 0x00000001060a7846 */ /* 0x000fc8000780010a */
[----:B------:R-:W-:-:S04]  /*17090*/  IADD3 R6, R9, R10, RZ ;  /* 0x0000000a09067210 */ /* 0x000fc80007ffe0ff */
        /* <DEDUP_REMOVED lines=32> */
[----:B------:R-:W-:Y:S01]  /*172a0*/  LEA.HI.X R3, R6, R3, R11, 0x2, P0 ;  /* 0x0000000306037211 */ /* 0x000fe200000f140b */
[----:B------:R-:W-:-:S04]  /*172b0*/  IMAD.MOV R6, RZ, RZ, -R9 ;  /* 0x000000ffff067224 */ /* 0x000fc800078e0a09 */
[----:B------:R1:W5:Y:S01]  /*172c0*/  LDG.E R7, desc[UR6][R2.64] ;  /* 0x0000000602077981 */ /* 0x000362000c1e1900 */
[----:B------:R-:W-:-:S07]  /*172d0*/  IMAD R8, R12, R6, R8 ;  /* 0x000000060c087224 */ /* 0x000fce00078e0208 */
.L_x_5223:
[----:B-1----:R-:W1:Y:S01]  /*172e0*/  S2R R3, SR_CgaCtaId ;  /* 0x0000000000037919 */ /* 0x002e620000008800 */
[----:B------:R-:W-:-:S04]  /*172f0*/  MOV R2, 0x400 ;  /* 0x0000040000027802 */ /* 0x000fc80000000f00 */
[----:B-1----:R-:W-:Y:S02]  /*17300*/  LEA R2, R3, R2, 0x18 ;  /* 0x0000000203027211 */ /* 0x002fe400078ec0ff */
[----:B------:R-:W-:Y:S02]  /*17310*/  SHF.L.U32 R3, R13, 0x1f, RZ ;  /* 0x0000001f0d037819 */ /* 0x000fe400000006ff */
[----:B------:R-:W-:-:S04]  /*17320*/  LEA R2, R14, R2, 0x3 ;  /* 0x000000020e027211 */ /* 0x000fc800078e18ff */
[----:B------:R-:W1:Y:S02]  /*17330*/  SYNCS.PHASECHK.TRANS64.TRYWAIT P0, [R2+URZ+0x38840], R3 ;  /* 0x03884003020075a7 */ /* 0x000e64000800017f */
[----:B-1----:R-:W-:Y:S05]  /*17340*/  @!P0 BRA `(.L_x_5224) ;  /* 0x0000002c00e08947 */ /* 0x002fea0003800000 */
.L_x_5282:
        /* <DEDUP_REMOVED lines=11> */
.L_x_5225:
        /* <DEDUP_REMOVED lines=22> */
.L_x_5283:
        /* <DEDUP_REMOVED lines=8> */
.L_x_5227:
        /* <DEDUP_REMOVED lines=54> */
.L_x_5222:
[----:B------:R-:W-:Y:S05]  /*17940*/  BSYNC B2 ;  /* 0x0000000000027941 */ /* 0x000fea0003800000 */
.L_x_5221:
[----:B------:R-:W2:Y:S02]  /*17950*/  LDL R2, [R1+0x14] ;  /* 0x0000140001027983 */ /* 0x000ea40000100800 */
[----:B--2---:R-:W-:-:S07]  /*17960*/  IADD3 R8, R2, -0x3, RZ ;  /* 0xfffffffd02087810 */ /* 0x004fce0007ffe0ff */
.L_x_5220:
[----:B------:R-:W-:Y:S05]  /*17970*/  BSYNC B1 ;  /* 0x0000000000017941 */ /* 0x000fea0003800000 */
.L_x_5219:
[----:B------:R-:W2:Y:S01]  /*17980*/  LDL.LU R2, [R1+0x14] ;  /* 0x0000140001027983 */ /* 0x000ea20000300800 */
[----:B------:R-:W-:Y:S01]  /*17990*/  VIADD R10, R10, 0xfffffffe ;  /* 0xfffffffe0a0a7836 */ /* 0x000fe20000000000 */
[----:B--2---:R-:W-:-:S04]  /*179a0*/  LOP3.LUT R3, RZ, R2, RZ, 0x33, !PT ;  /* 0x00000002ff037212 */ /* 0x004fc800078e33ff */
[----:B------:R-:W-:-:S13]  /*179b0*/  ISETP.NE.AND P0, PT, R10, R3, PT ;  /* 0x000000030a00720c */ /* 0x000fda0003f05270 */
[----:B------:R-:W-:Y:S05]  /*179c0*/  @!P0 BRA `(.L_x_5218) ;  /* 0x0000001000388947 */ /* 0x000fea0003800000 */
.L_x_5242:
        /* <DEDUP_REMOVED lines=29> */
[----:B------:R-:W-:-:S06]  /*17ba0*/  LEA.HI.X R7, R2, UR39, R3, 0x2, P0 ;  /* 0x0000002702077c11 */ /* 0x000fcc00080f1403 */
[----:B------:R1:W5:Y:S03]  /*17bb0*/  LDG.E R7, desc[UR4][R6.64] ;  /* 0x0000000406077981 */ /* 0x000366000c1e1900 */
.L_x_5230:
[----:B------:R-:W2:Y:S01]  /*17bc0*/  S2R R3, SR_CgaCtaId ;  /* 0x0000000000037919 */ /* 0x000ea20000008800 */
[----:B------:R-:W-:-:S04]  /*17bd0*/  MOV R2, 0x400 ;  /* 0x0000040000027802 */ /* 0x000fc80000000f00 */
[----:B--2---:R-:W-:Y:S02]  /*17be0*/  LEA R2, R3, R2, 0x18 ;  /* 0x0000000203027211 */ /* 0x004fe400078ec0ff */
[----:B------:R-:W-:-:S03]  /*17bf0*/  SHF.L.U32 R3, R10, 0x1f, RZ ;  /* 0x0000001f0a037819 */ /* 0x000fc600000006ff */
[----:B------:R-:W-:-:S04]  /*17c00*/  IMAD R2, R9, 0x8, R2 ;  /* 0x0000000809027824 */ /* 0x000fc800078e0202 */
[----:B------:R-:W2:Y:S02]  /*17c10*/  SYNCS.PHASECHK.TRANS64.TRYWAIT P0, [R2+URZ+0x38840], R3 ;  /* 0x03884003020075a7 */ /* 0x000ea4000800017f */
[----:B--2---:R-:W-:Y:S05]  /*17c20*/  @!P0 BRA `(.L_x_5231) ;  /* 0x0000002400d08947 */ /* 0x004fea0003800000 */
.L_x_5284:
        /* <DEDUP_REMOVED lines=11> */
.L_x_5232:
[----:B------:R-:W3:Y:S01]  /*17ce0*/  LDL R12, [R1+0x8] ;  /* 0x00000800010c7983 */ /* 0x000ee20000100800 */
[----:B-1----:R-:W-:Y:S01]  /*17cf0*/  MOV R6, 0x400 ;  /* 0x0000040000067802 */ /* 0x002fe20000000f00 */
        /* <DEDUP_REMOVED lines=19> */
.L_x_5285:
        /* <DEDUP_REMOVED lines=8> */
.L_x_5234:
        /* <DEDUP_REMOVED lines=17> */
[----:B-1----:R-:W-:-:S04]  /*17fc0*/  LEA R3, R11, R3, 0x18 ;  /* 0x000000030b037211 */ /* 0x002fc800078ec0ff */
[----:B------:R-:W-:-:S04]  /*17fd0*/  LEA R2, R9, R3, 0x10 ;  /* 0x0000000309027211 */ /* 0x000fc800078e80ff */
        /* <DEDUP_REMOVED lines=34> */
.L_x_5229:
[----:B------:R-:W-:Y:S05]  /*18200*/  BSYNC B1 ;  /* 0x0000000000017941 */ /* 0x000fea0003800000 */
.L_x_5228:
[----:B------:R-:W-:Y:S01]  /*18210*/  VIADD R9, R9, 0x1 ;  /* 0x0000000109097836 */ /* 0x000fe20000000000 */
[----:B------:R-:W-:Y:S04]  /*18220*/  BSSY B1, `(.L_x_5235) ;  /* 0x0000084000017945 */ /* 0x000fe80003800000 */
        /* <DEDUP_REMOVED lines=8> */
[----:B------:R-:W-:Y:S01]  /*182b0*/  ISETP.NE.U32.AND P0, PT, RZ, UR38, PT ;  /* 0x00000026ff007c0c */ /* 0x000fe2000bf05070 */
[----:B------:R-:W-:-:S03]  /*182c0*/  IMAD.MOV.U32 R10, RZ, RZ, R9 ;  /* 0x000000ffff0a7224 */ /* 0x000fc600078e0009 */
        /* <DEDUP_REMOVED lines=19> */
.L_x_5237:
[----:B------:R-:W3:Y:S01]  /*18400*/  S2R R3, SR_CgaCtaId ;  /* 0x0000000000037919 */ /* 0x000ee20000008800 */
[----:B------:R-:W-:-:S04]  /*18410*/  MOV R2, 0x400 ;  /* 0x0000040000027802 */ /* 0x000fc80000000f00 */
[----:B---3--:R-:W-:Y:S02]  /*18420*/  LEA R2, R3, R2, 0x18 ;  /* 0x0000000203027211 */ /* 0x008fe400078ec0ff */
[----:B------:R-:W-:-:S03]  /*18430*/  SHF.L.U32 R3, R11, 0x1f, RZ ;  /* 0x0000001f0b037819 */ /* 0x000fc600000006ff */
[----:B------:R-:W-:-:S04]  /*18440*/  IMAD R2, R12, 0x8, R2 ;  /* 0x000000080c027824 */ /* 0x000fc800078e0202 */
[----:B------:R-:W3:Y:S02]  /*18450*/  SYNCS.PHASECHK.TRANS64.TRYWAIT P0, [R2+URZ+0x38840], R3 ;  /* 0x03884003020075a7 */ /* 0x000ee4000800017f */
[----:B---3--:R-:W-:Y:S05]  /*18460*/  @!P0 BRA `(.L_x_5238) ;  /* 0x0000001c00e88947 */ /* 0x008fea0003800000 */
.L_x_5286:
        /* <DEDUP_REMOVED lines=11> */
.L_x_5239:
[----:B--2---:R-:W2:Y:S01]  /*18520*/  LDL R6, [R1] ;  /* 0x0000000001067983 */ /* 0x004ea20000100800 */
        /* <DEDUP_REMOVED lines=21> */
.L_x_5287:
[----:B------:R-:W-:Y:S05]  /*18680*/  @P0 BRA `(.L_x_5241) ;  /* 0x00000000001c0947 */ /* 0x000fea0003800000 */
[----:B------:R-:W1:Y:S01]  /*18690*/  S2R R10, SR_TID.X ;  /* 0x00000000000a7919 */ /* 0x000e620000002100 */
[----:B0--3--:R-:W-:-:S04]  /*186a0*/  IMAD.MOV.U32 R3, RZ, RZ, 0x10000 ;  /* 0x00010000ff037424 */ /* 0x009fc800078e00ff */
[----:B------:R2:W-:Y:S01]  /*186b0*/  SYNCS.ARRIVE.TRANS64 RZ, [R2+URZ+0x38850], R3 ;  /* 0x0388500302ff79a7 */ /* 0x0005e2000800003f */
[----:B-1----:R-:W-:-:S04]  /*186c0*/  LOP3.LUT R10, R10, 0x1f, RZ, 0xc0, !PT ;  /* 0x0000001f0a0a7812 */ /* 0x002fc800078ec0ff */
[----:B------:R-:W-:-:S13]  /*186d0*/  ISETP.NE.AND P1, PT, R10, RZ, PT ;  /* 0x000000ff0a00720c */ /* 0x000fda0003f25270 */
[----:B--2---:R-:W-:Y:S05]  /*186e0*/  @!P1 BRA `(.L_x_5241) ;  /* 0x0000000000049947 */ /* 0x004fea0003800000 */
[----:B------:R-:W-:Y:S01]  /*186f0*/  BPT.TRAP 0x1 ;  /* 0x000000040000795c */ /* 0x000fe20000300000 */
.L_x_5241:
        /* <DEDUP_REMOVED lines=54> */
.L_x_5236:
[----:B------:R-:W-:Y:S05]  /*18a60*/  BSYNC B1 ;  /* 0x0000000000017941 */ /* 0x000fea0003800000 */
.L_x_5235:
[----:B------:R-:W2:Y:S01]  /*18a70*/  LDL R2, [R1+0xc] ;  /* 0x00000c0001027983 */ /* 0x000ea20000100800 */
[----:B------:R-:W-:Y:S01]  /*18a80*/  VIADD R8, R8, 0xfffffffe ;  /* 0xfffffffe08087836 */ /* 0x000fe20000000000 */
[----:B--2---:R-:W-:-:S13]  /*18a90*/  ISETP.GT.AND P0, PT, R9, R2, PT ;  /* 0x000000020900720c */ /* 0x004fda0003f04270 */
[----:B------:R-:W-:Y:S05]  /*18aa0*/  @P0 BRA `(.L_x_5242) ;  /* 0xffffffec00c80947 */ /* 0x000fea000383ffff */
.L_x_5218:
[----:B------:R-:W-:Y:S05]  /*18ab0*/  BSYNC B0 ;  /* 0x0000000000007941 */ /* 0x000fea0003800000 */
.L_x_5217:
        /* <DEDUP_REMOVED lines=26> */
.L_x_5244:
[----:B------:R-:W-:Y:S05]  /*18c60*/  BSYNC B0 ;  /* 0x0000000000007941 */ /* 0x000fea0003800000 */
.L_x_5243:
[----:B--2---:R-:W2:Y:S02]  /*18c70*/  LDL.LU R2, [R1+0x4] ;  /* 0x0000040001027983 */ /* 0x004ea40000300800 */
[----:B--2---:R-:W-:-:S05]  /*18c80*/  LOP3.LUT R2, R2, R0, RZ, 0x3c, !PT ;  /* 0x0000000002027212 */ /* 0x004fca00078e3cff */
[----:B------:R2:W-:Y:S02]  /*18c90*/  STL [R1+0x4], R2 ;  /* 0x0000040201007387 */ /* 0x0005e40000100800 */
.L_x_5199:
[----:B------:R-:W-:Y:S05]  /*18ca0*/  BSYNC B6 ;  /* 0x0000000000067941 */ /* 0x000fea0003800000 */
.L_x_5197:
[----:B------:R-:W-:-:S03]  /*18cb0*/  UMOV UR4, 0xffffffff ;  /* 0xffffffff00047882 */ /* 0x000fc60000000000 */
[----:B------:R-:W-:Y:S05]  /*18cc0*/  BRA.DIV UR4, `(.L_x_5245) ;  /* 0x0000001604f87947 */ /* 0x000fea000b800000 */
[----:B------:R3:W4:Y:S04]  /*18cd0*/  SHFL.IDX PT, R4, R16, RZ, 0x1f ;  /* 0x00001fff10047589 */ /* 0x00072800000e0000 */
[----:B------:R-:W0:Y:S02]  /*18ce0*/  SHFL.IDX PT, R16, R16, 0x1, 0x1f ;  /* 0x00201f0010107f89 */ /* 0x000e2400000e0000 */
.L_x_5291:
[----:B------:R-:W1:Y:S01]  /*18cf0*/  S2R R0, SR_TID.X ;  /* 0x0000000000007919 */ /* 0x000e620000002100 */
        /* <DEDUP_REMOVED lines=9> */
[----:B--2---:R-:W1:Y:S01]  /*18d90*/  LDC.64 R2, c[0x0][0xd58] ;  /* 0x00035600ff027b82 */ /* 0x004e620000000a00 */
[----:B------:R-:W-:Y:S01]  /*18da0*/  ULDC.64 UR4, c[0x0][0x208] ;  /* 0x0000820000047ab9 */ /* 0x000fe20000000a00 */
[----:B-1----:R-:W-:-:S06]  /*18db0*/  IMAD.WIDE R2, R5, 0x4, R2 ;  /* 0x0000000405027825 */ /* 0x002fcc00078e0202 */
[----:B------:R1:W5:Y:S02]  /*18dc0*/  LDG.E R3, desc[UR4][R2.64] ;  /* 0x0000000402037981 */ /* 0x000364000c1e1900 */
.L_x_5247:
[----:B------:R-:W-:Y:S05]  /*18dd0*/  BSYNC B0 ;  /* 0x0000000000007941 */ /* 0x000fea0003800000 */
.L_x_5246:
[----:B------:R-:W-:-:S03]  /*18de0*/  UMOV UR4, 0xffffffff ;  /* 0xffffffff00047882 */ /* 0x000fc60000000000 */
[----:B------:R-:W-:Y:S05]  /*18df0*/  BRA.DIV UR4, `(.L_x_5248) ;  /* 0x0000001604f87947 */ /* 0x000fea000b800000 */
        /* <DEDUP_REMOVED lines=17> */
[----:B------:R-:W1:Y:S02]  /*18f10*/  SHFL.UP PT, R14, R7, 0x10, RZ ;  /* 0x06000000070e7989 */ /* 0x000e6400000e00ff */
[----:B-12---:R-:W-:-:S05]  /*18f20*/  SEL R2, R14, RZ, P0 ;  /* 0x000000ff0e027207 */ /* 0x006fca0000000000 */
[----:B------:R-:W-:-:S05]  /*18f30*/  IMAD.IADD R2, R7, 0x1, R2 ;  /* 0x0000000107027824 */ /* 0x000fca00078e0202 */
[----:B------:R0:W1:Y:S02]  /*18f40*/  SHFL.IDX PT, R14, R2, 0x1f, 0x1f ;  /* 0x03e01f00020e7f89 */ /* 0x00006400000e0000 */
.L_x_5299:
[----:B------:R-:W-:Y:S02]  /*18f50*/  ULDC UR4, c[0x0][0xd10] ;  /* 0x0003440000047ab9 */ /* 0x000fe40000000800 */
[----:B------:R-:W-:-:S04]  /*18f60*/  IMAD.U32 R5, RZ, RZ, UR4 ;  /* 0x00000004ff057e24 */ /* 0x000fc8000f8e00ff */
[----:B-1----:R-:W-:-:S05]  /*18f70*/  IMAD R7, R14, R5, RZ ;  /* 0x000000050e077224 */ /* 0x002fca00078e02ff */
[----:B---3--:R-:W-:-:S04]  /*18f80*/  IADD3 R16, R16, R7, RZ ;  /* 0x0000000710107210 */ /* 0x008fc80007ffe0ff */
[----:B----4-:R-:W-:-:S13]  /*18f90*/  ISETP.GT.AND P0, PT, R16, R4, PT ;  /* 0x000000041000720c */ /* 0x010fda0003f04270 */
[----:B------:R-:W-:Y:S05]  /*18fa0*/  @P0 BRA `(.L_x_5249) ;  /* 0x0000000000b80947 */ /* 0x000fea0003800000 */
[----:B------:R-:W1:Y:S02]  /*18fb0*/  LDC R0, c[0x0][0xd14] ;  /* 0x00034500ff007b82 */ /* 0x000e640000000800 */
.L_x_5254:
        /* <DEDUP_REMOVED lines=15> */
.L_x_5252:
[----:B------:R-:W-:Y:S05]  /*190b0*/  BSYNC B0 ;  /* 0x0000000000007941 */ /* 0x000fea0003800000 */
.L_x_5251:
        /* <DEDUP_REMOVED lines=23> */
.L_x_5307:
[----:B------:R-:W-:Y:S02]  /*19230*/  ULDC UR4, c[0x0][0xd10] ;  /* 0x0003440000047ab9 */ /* 0x000fe40000000800 */
[----:B------:R-:W-:-:S04]  /*19240*/  IMAD.U32 R5, RZ, RZ, UR4 ;  /* 0x00000004ff057e24 */ /* 0x000fc8000f8e00ff */
[----:B-1----:R-:W-:-:S04]  /*19250*/  IMAD R7, R14, R5, RZ ;  /* 0x000000050e077224 */ /* 0x002fc800078e02ff */
[----:B------:R-:W-:-:S05]  /*19260*/  IMAD.IADD R16, R7, 0x1, R16 ;  /* 0x0000000107107824 */ /* 0x000fca00078e0210 */
[----:B------:R-:W-:-:S13]  /*19270*/  ISETP.GT.AND P0, PT, R16, R4, PT ;  /* 0x000000041000720c */ /* 0x000fda0003f04270 */
[----:B------:R-:W-:Y:S05]  /*19280*/  @!P0 BRA `(.L_x_5254) ;  /* 0xfffffffc004c8947 */ /* 0x000fea000383ffff */
.L_x_5249:
        /* <DEDUP_REMOVED lines=8> */
.L_x_5311:
[----:B------:R-:W-:Y:S02]  /*19310*/  ISETP.NE.AND P0, PT, R6, RZ, PT ;  /* 0x000000ff0600720c */ /* 0x000fe40003f05270 */
[----:B------:R-:W-:-:S11]  /*19320*/  MOV R8, RZ ;  /* 0x000000ff00087202 */ /* 0x000fd60000000f00 */
[----:B------:R-:W-:Y:S05]  /*19330*/  @!P0 BRA `(.L_x_5256) ;  /* 0x0000000000108947 */ /* 0x000fea0003800000 */
[----:B------:R-:W-:Y:S01]  /*19340*/  UMOV UR4, 0xffffffff ;  /* 0xffffffff00047882 */ /* 0x000fe20000000000 */
[----:B------:R-:W-:Y:S02]  /*19350*/  VIADD R12, R7, 0xffffffff ;  /* 0xffffffff070c7836 */ /* 0x000fe40000000000 */
[----:B------:R-:W-:Y:S05]  /*19360*/  BRA.DIV UR4, `(.L_x_5257) ;  /* 0x0000001a04847947 */ /* 0x000fea000b800000 */
[----:B------:R3:W4:Y:S02]  /*19370*/  SHFL.IDX PT, R8, R2, R12, 0x1f ;  /* 0x00001f0c02087589 */ /* 0x00072400000e0000 */
.L_x_5256:
[----:B01-3--:R-:W0:Y:S01]  /*19380*/  LDC.64 R2, c[0x0][0xd68] ;  /* 0x00035a00ff027b82 */ /* 0x00be220000000a00 */
[----:B------:R-:W-:Y:S01]  /*19390*/  IMAD.IADD R19, R7, 0x1, R19 ;  /* 0x0000000107137824 */ /* 0x000fe200078e0213 */
[----:B------:R-:W-:-:S03]  /*193a0*/  ULDC.64 UR4, c[0x0][0x208] ;  /* 0x0000820000047ab9 */ /* 0x000fc60000000a00 */
[----:B0-----:R-:W-:-:S05]  /*193b0*/  IMAD.WIDE R2, R19, 0x4, R2 ;  /* 0x0000000413027825 */ /* 0x001fca00078e0202 */
[----:B------:R0:W2:Y:S01]  /*193c0*/  LDG.E R10, desc[UR4][R2.64] ;  /* 0x00000004020a7981 */ /* 0x0000a2000c1e1900 */
[----:B----4-:R-:W-:Y:S02]  /*193d0*/  IMAD R16, R8, R5, R16 ;  /* 0x0000000508107224 */ /* 0x010fe400078e0210 */
[----:B0-----:R-:W-:Y:S02]  /*193e0*/  IMAD.MOV.U32 R2, RZ, RZ, RZ ;  /* 0x000000ffff027224 */ /* 0x001fe400078e00ff */
[----:B--2---:R-:W-:-:S05]  /*193f0*/  IMAD R6, R17, R10, RZ ;  /* 0x0000000a11067224 */ /* 0x004fca00078e02ff */
        /* <DEDUP_REMOVED lines=22> */
[----:B------:R-:W-:Y:S02]  /*19560*/  @!P0 IADD3 R7, -R7, RZ, RZ ;  /* 0x000000ff07078210 */ /* 0x000fe40007ffe1ff */
[----:B------:R-:W-:-:S13]  /*19570*/  ISETP.NE.AND P0, PT, R6, RZ, PT ;  /* 0x000000ff0600720c */ /* 0x000fda0003f05270 */
[----:B------:R-:W-:-:S05]  /*19580*/  @!P0 LOP3.LUT R7, RZ, R6, RZ, 0x33, !PT ;  /* 0x00000006ff078212 */ /* 0x000fca00078e33ff */
[----:B------:R-:W-:Y:S02]  /*19590*/  IMAD R4, R10, R7, RZ ;  /* 0x000000070a047224 */ /* 0x000fe400078e02ff */
[----:B------:R-:W-:Y:S02]  /*195a0*/  IMAD.MOV R7, RZ, RZ, -R7 ;  /* 0x000000ffff077224 */ /* 0x000fe400078e0a07 */
[----:B------:R-:W-:Y:S02]  /*195b0*/  IMAD.MOV R2, RZ, RZ, -R4 ;  /* 0x000000ffff027224 */ /* 0x000fe400078e0a04 */
[----:B------:R-:W-:-:S03]  /*195c0*/  IMAD R6, R6, R7, R9 ;  /* 0x0000000706067224 */ /* 0x000fc600078e0209 */
[----:B------:R-:W-:Y:S01]  /*195d0*/  VIADDMNMX R5, R2, R5, R10, PT ;  /* 0x0000000502057246 */ /* 0x000fe2000380010a */
[----:B------:R-:W-:Y:S02]  /*195e0*/  IMAD.MOV.U32 R2, RZ, RZ, RZ ;  /* 0x000000ffff027224 */ /* 0x000fe400078e00ff */
[----:B------:R-:W-:Y:S01]  /*195f0*/  IMAD.IADD R4, R6, 0x1, R4 ;  /* 0x0000000106047824 */ /* 0x000fe200078e0204 */
        /* <DEDUP_REMOVED lines=10> */
[----:B------:R-:W-:Y:S01]  /*196a0*/  IMAD.HI.U32 R3, R3, R2, RZ ;  /* 0x0000000203037227 */ /* 0x000fe200078e00ff */
[----:B------:R-:W-:-:S05]  /*196b0*/  IADD3 R7, RZ, -R7, RZ ;  /* 0x80000007ff077210 */ /* 0x000fca0007ffe0ff */
[----:B------:R-:W-:Y:S01]  /*196c0*/  IMAD R7, R3, R7, R2 ;  /* 0x0000000703077224 */ /* 0x000fe200078e0202 */
[----:B------:R-:W-:-:S04]  /*196d0*/  LOP3.LUT R2, R6, R5, RZ, 0x3c, !PT ;  /* 0x0000000506027212 */ /* 0x000fc800078e3cff */
        /* <DEDUP_REMOVED lines=14> */
.L_x_5250:
[----:B------:R-:W-:Y:S01]  /*197c0*/  UMOV UR4, URZ ;  /* 0x0000003f00047c82 */ /* 0x000fe20008000000 */
[----:B------:R-:W-:Y:S01]  /*197d0*/  UMOV UR5, URZ ;  /* 0x0000003f00057c82 */ /* 0x000fe20008000000 */
[----:B------:R-:W-:Y:S01]  /*197e0*/  ULDC UR6, c[0x0][0xd14] ;  /* 0x0003450000067ab9 */ /* 0x000fe20000000800 */
[----:B------:R-:W-:Y:S02]  /*197f0*/  IMAD.MOV.U32 R16, RZ, RZ, R4 ;  /* 0x000000ffff107224 */ /* 0x000fe400078e0004 */
[----:B------:R-:W-:Y:S02]  /*19800*/  IMAD.U32 R17, RZ, RZ, UR4 ;  /* 0x00000004ff117e24 */ /* 0x000fe4000f8e00ff */
[----:B------:R-:W-:Y:S02]  /*19810*/  IMAD.U32 R18, RZ, RZ, UR5 ;  /* 0x00000005ff127e24 */ /* 0x000fe4000f8e00ff */
[----:B------:R-:W-:-:S07]  /*19820*/  IMAD.U32 R19, RZ, RZ, UR6 ;  /* 0x00000006ff137e24 */ /* 0x000fce000f8e00ff */
.L_x_5258:
        /* <DEDUP_REMOVED lines=12> */
.L_x_5185:
[----:B-1----:R-:W3:Y:S01]  /*198f0*/  LDL R0, [R1+0x1c] ;  /* 0x00001c0001007983 */ /* 0x002ee20000100800 */
[----:B------:R-:W1:Y:S01]  /*19900*/  S2R R3, SR_CgaCtaId ;  /* 0x0000000000037919 */ /* 0x000e620000008800 */
[----:B---3--:R-:W-:Y:S02]  /*19910*/  R2UR UR4, R0 ;  /* 0x00000000000472ca */ /* 0x008fe400000e0000 */
[----:B------:R-:W-:-:S04]  /*19920*/  MOV R0, 0x400 ;  /* 0x0000040000007802 */ /* 0x000fc80000000f00 */
[----:B-1----:R-:W-:-:S07]  /*19930*/  LEA R0, R3, R0, 0x18 ;  /* 0x0000000003007211 */ /* 0x002fce00078ec0ff */
[----:B------:R-:W-:-:S04]  /*19940*/  UIADD3 UR4, UR4, 0x1, URZ ;  /* 0x0000000104047890 */ /* 0x000fc8000fffe03f */
[----:B------:R-:W-:-:S04]  /*19950*/  ULEA.HI UR5, UR4, UR4, URZ, 0x1 ;  /* 0x0000000404057291 */ /* 0x000fc8000f8f083f */
[----:B------:R-:W-:-:S04]  /*19960*/  ULOP3.LUT UR5, UR5, 0xfffffffe, URZ, 0xc0, !UPT ;  /* 0xfffffffe05057892 */ /* 0x000fc8000f8ec03f */
[----:B------:R-:W-:-:S06]  /*19970*/  UIADD3 UR5, UR4, -UR5, URZ ;  /* 0x8000000504057290 */ /* 0x000fcc000fffe03f */
[----:B------:R-:W-:-:S04]  /*19980*/  MOV R3, UR5 ;  /* 0x0000000500037c02 */ /* 0x000fc80008000f00 */
[----:B------:R-:W-:-:S04]  /*19990*/  SHF.L.U32 R3, R3, 0x1f, RZ ;  /* 0x0000001f03037819 */ /* 0x000fc800000006ff */
[----:B------:R-:W1:Y:S02]  /*199a0*/  SYNCS.PHASECHK.TRANS64.TRYWAIT P0, [R0+URZ+0x38820], R3 ;  /* 0x03882003000075a7 */ /* 0x000e64000800017f */
[----:B-1----:R-:W-:Y:S05]  /*199b0*/  @!P0 BRA `(.L_x_5260) ;  /* 0x0000001400188947 */ /* 0x002fea0003800000 */
.L_x_5314:
[----:B------:R-:W-:-:S03]  /*199c0*/  UMOV UR4, 0xffffffff ;  /* 0xffffffff00047882 */ /* 0x000fc60000000000 */
[----:B------:R-:W-:Y:S05]  /*199d0*/  BRA.DIV UR4, `(.L_x_5261) ;  /* 0x0000001604247947 */ /* 0x000fea000b800000 */
[----:B--2---:R-:W2:Y:S02]  /*199e0*/  S2R R2, SR_TID.X ;  /* 0x0000000000027919 */ /* 0x004ea40000002100 */
[----:B--2---:R-:W-:-:S04]  /*199f0*/  SHF.R.U32.HI R2, RZ, 0x5, R2 ;  /* 0x00000005ff027819 */ /* 0x004fc80000011602 */
[----:B------:R-:W-:-:S05]  /*19a00*/  LOP3.LUT R2, R2, 0x3, RZ, 0xc0, !PT ;  /* 0x0000000302027812 */ /* 0x000fca00078ec0ff */
[----:B------:R2:W3:Y:S02]  /*19a10*/  SHFL.IDX PT, R14, R2, RZ, 0x1f ;  /* 0x00001fff020e7589 */ /* 0x0004e400000e0000 */
.L_x_5317:
[----:B---3--:R-:W-:Y:S01]  /*19a20*/  ISETP.NE.AND P0, PT, R14, RZ, PT ;  /* 0x000000ff0e00720c */ /* 0x008fe20003f05270 */
[----:B------:R-:W-:-:S12]  /*19a30*/  BSSY B0, `(.L_x_5262) ;  /* 0x0000027000007945 */ /* 0x000fd80003800000 */
[----:B------:R-:W-:Y:S05]  /*19a40*/  @P0 BRA `(.L_x_5263) ;  /* 0x0000000000940947 */ /* 0x000fea0003800000 */
[----:B------:R-:W-:-:S03]  /*19a50*/  UMOV UR4, 0xffffffff ;  /* 0xffffffff00047882 */ /* 0x000fc60000000000 */
[----:B------:R-:W-:Y:S05]  /*19a60*/  BRA.DIV UR4, `(.L_x_5264) ;  /* 0x0000001604347947 */ /* 0x000fea000b800000 */
[----:B------:R-:W-:-:S13]  /*19a70*/  ELECT P6, URZ, PT ;  /* 0x00000000003f782f */ /* 0x000fda00038c0000 */
.L_x_5320:
[----:B------:R-:W-:Y:S05]  /*19a80*/  @!P6 BRA `(.L_x_5263) ;  /* 0x000000000084e947 */ /* 0x000fea0003800000 */
[----:B--2---:R-:W2:Y:S02]  /*19a90*/  LDL.LU R2, [R1+0x24] ;  /* 0x0000240001027983 */ /* 0x004ea40000300800 */
[----:B--2---:R-:W-:-:S04]  /*19aa0*/  LOP3.LUT R2, R2, 0x2, RZ, 0xfc, !PT ;  /* 0x0000000202027812 */ /* 0x004fc800078efcff */
[----:B------:R-:W-:-:S13]  /*19ab0*/  ISETP.NE.AND P2, PT, R2, 0x3, PT ;  /* 0x000000030200780c */ /* 0x000fda0003f45270 */
[----:B------:R-:W-:Y:S05]  /*19ac0*/  @!P2 BRA `(.L_x_5265) ;  /* 0x000000000004a947 */ /* 0x000fea0003800000 */
[----:B------:R-:W-:Y:S01]  /*19ad0*/  BPT.TRAP 0x1 ;  /* 0x000000040000795c */ /* 0x000fe20000300000 */
.L_x_5265:
        /* <DEDUP_REMOVED lines=14> */
.L_x_5321:
[----:B------:R-:W2:Y:S02]  /*19bc0*/  SYNCS.PHASECHK.TRANS64.TRYWAIT P0, [R7+URZ], R2 ;  /* 0x00000002070075a7 */ /* 0x000ea4000800017f */
[----:B--2---:R-:W-:Y:S05]  /*19bd0*/  @!P0 BRA `(.L_x_5267) ;  /* 0x00000014000c8947 */ /* 0x004fea0003800000 */
.L_x_5322:
[----:B------:R-:W-:Y:S05]  /*19be0*/  @!P2 BRA `(.L_x_5268) ;  /* 0x000000000004a947 */ /* 0x000fea0003800000 */
[----:B------:R-:W-:Y:S01]  /*19bf0*/  BPT.TRAP 0x1 ;  /* 0x000000040000795c */ /* 0x000fe20000300000 */
.L_x_5268:
[----:B------:R-:W3:Y:S01]  /*19c00*/  LDL.LU R4, [R1] ;  /* 0x0000000001047983 */ /* 0x000ee20000300800 */
[----:B------:R-:W-:-:S05]  /*19c10*/  VIADD R0, R0, 0x38860 ;  /* 0x0003886000007836 */ /* 0x000fca0000000000 */
[----:B---3--:R-:W-:-:S04]  /*19c20*/  LEA R4, R4, R0, 0x3 ;  /* 0x0000000004047211 */ /* 0x008fc800078e18ff */
[----:B------:R-:W3:Y:S02]  /*19c30*/  SYNCS.PHASECHK.TRANS64.TRYWAIT P0, [R4+URZ], R5 ;  /* 0x00000005040075a7 */ /* 0x000ee4000800017f */
[----:B---3--:R-:W-:Y:S05]  /*19c40*/  @!P0 BRA `(.L_x_5269) ;  /* 0x0000001400048947 */ /* 0x008fea0003800000 */
.L_x_5323:
[----:B------:R-:W-:-:S07]  /*19c50*/  IMAD R3, R3, 0x8, R0 ;  /* 0x0000000803037824 */ /* 0x000fce00078e0200 */
.L_x_5270:
[----:B----4-:R4:W0:Y:S02]  /*19c60*/  SYNCS.PHASECHK.TRANS64.TRYWAIT P0, [R3+URZ], R2 ;  /* 0x00000002030075a7 */ /* 0x010824000800017f */
[----:B0-----:R-:W-:Y:S05]  /*19c70*/  @!P0 NANOSLEEP.SYNCS 0x989680 ;  /* 0x009896800000895d */ /* 0x001fea0003900000 */
[----:B------:R-:W0:Y:S02]  /*19c80*/  @!P0 SYNCS.PHASECHK.TRANS64 P0, [R3+URZ], R2 ;  /* 0x00000002030085a7 */ /* 0x000e24000800007f */
[----:B0-----:R-:W-:Y:S05]  /*19c90*/  @!P0 BRA `(.L_x_5270) ;  /* 0xfffffffc00f08947 */ /* 0x001fea000383ffff */
.L_x_5263:
[----:B------:R-:W-:Y:S05]  /*19ca0*/  BSYNC B0 ;  /* 0x0000000000007941 */ /* 0x000fea0003800000 */
.L_x_5262:
[----:B------:R-:W-:Y:S05]  /*19cb0*/  EXIT ;  /* 0x000000000000794d */ /* 0x000fea0003800000 */
.L_x_5095:
[----:B0-----:R-:W-:-:S04]  /*19cc0*/  IMAD.U32 R0, RZ, RZ, UR37 ;  /* 0x00000025ff007e24 */ /* 0x001fc8000f8e00ff */
[----:B------:R0:W1:Y:S03]  /*19cd0*/  SYNCS.PHASECHK.TRANS64.TRYWAIT P1, [R0+URZ+0x38800], R3 ;  /* 0x03880003000075a7 */ /* 0x000066000802017f */
[----:B-1----:R-:W-:Y:S05]  /*19ce0*/  @!P1 NANOSLEEP.SYNCS 0x989680 ;  /* 0x009896800000995d */ /* 0x002fea0003900000 */
[----:B------:R-:W1:Y:S02]  /*19cf0*/  @!P1 SYNCS.PHASECHK.TRANS64 P1, [R0+URZ+0x38800], R3 ;  /* 0x03880003000095a7 */ /* 0x000e64000802007f */
[----:B-1----:R-:W-:Y:S05]  /*19d00*/  @!P1 BRA `(.L_x_5095) ;  /* 0xfffffffc00ec9947 */ /* 0x002fea000383ffff */
[----:B------:R-:W-:Y:S05]  /*19d10*/  BRA `(.L_x_5271) ;  /* 0xfffffe9c00b87947 */ /* 0x000fea000383ffff */
.L_x_5099:
[----:B--2---:R2:W3:Y:S02]  /*19d20*/  SYNCS.PHASECHK.TRANS64.TRYWAIT P1, [R4+URZ+0x38830], R5 ;  /* 0x03883005040075a7 */ /* 0x0044e4000802017f */
[----:B---3--:R-:W-:Y:S05]  /*19d30*/  @!P1 NANOSLEEP.SYNCS 0x989680 ;  /* 0x009896800000995d */ /* 0x008fea0003900000 */
[----:B------:R-:W3:Y:S02]  /*19d40*/  @!P1 SYNCS.PHASECHK.TRANS64 P1, [R4+URZ+0x38830], R5 ;  /* 0x03883005040095a7 */ /* 0x000ee4000802007f */
[----:B---3--:R-:W-:Y:S05]  /*19d50*/  @!P1 BRA `(.L_x_5099) ;  /* 0xfffffffc00f09947 */ /* 0x008fea000383ffff */
[----:B------:R-:W-:Y:S05]  /*19d60*/  BRA `(.L_x_5098) ;  /* 0xfffffe9c00d07947 */ /* 0x000fea000383ffff */
.L_x_5100:
[----:B0-----:R-:W-:-:S04]  /*19d70*/  IMAD.U32 R6, RZ, RZ, UR37 ;  /* 0x00000025ff067e24 */ /* 0x001fc8000f8e00ff */
[----:B------:R0:W3:Y:S03]  /*19d80*/  SYNCS.PHASECHK.TRANS64.TRYWAIT P1, [R6+URZ+0x38810], R3 ;  /* 0x03881003060075a7 */ /* 0x0000e6000802017f */
[----:B---3--:R-:W-:Y:S05]  /*19d90*/  @!P1 NANOSLEEP.SYNCS 0x989680 ;  /* 0x009896800000995d */ /* 0x008fea0003900000 */
[----:B------:R-:W3:Y:S02]  /*19da0*/  @!P1 SYNCS.PHASECHK.TRANS64 P1, [R6+URZ+0x38810], R3 ;  /* 0x03881003060095a7 */ /* 0x000ee4000802007f */
[----:B---3--:R-:W-:Y:S05]  /*19db0*/  @!P1 BRA `(.L_x_5100) ;  /* 0xfffffffc00ec9947 */ /* 0x008fea000383ffff */
[----:B------:R-:W-:Y:S05]  /*19dc0*/  BRA `(.L_x_5272) ;  /* 0xfffffea000587947 */ /* 0x000fea000383ffff */
.L_x_5104:
[----:B----4-:R4:W0:Y:S02]  /*19dd0*/  SYNCS.PHASECHK.TRANS64.TRYWAIT P1, [R4+URZ+0x38850], R5 ;  /* 0x03885005040075a7 */ /* 0x010824000802017f */
[----:B0-----:R-:W-:Y:S05]  /*19de0*/  @!P1 NANOSLEEP.SYNCS 0x989680 ;  /* 0x009896800000995d */ /* 0x001fea0003900000 */
[----:B------:R-:W0:Y:S02]  /*19df0*/  @!P1 SYNCS.PHASECHK.TRANS64 P1, [R4+URZ+0x38850], R5 ;  /* 0x03885005040095a7 */ /* 0x000e24000802007f */
[----:B0-----:R-:W-:Y:S05]  /*19e00*/  @!P1 BRA `(.L_x_5104) ;  /* 0xfffffffc00f09947 */ /* 0x001fea000383ffff */
[----:B------:R-:W-:Y:S05]  /*19e10*/  BRA `(.L_x_5103) ;  /* 0xfffffea000647947 */ /* 0x000fea000383ffff */
.L_x_5120:
[----:B-1----:R-:W-:-:S04]  /*19e20*/  IMAD.U32 R15, RZ, RZ, UR7 ;  /* 0x00000007ff0f7e24 */ /* 0x002fc8000f8e00ff */
[----:B------:R1:W2:Y:S03]  /*19e30*/  SYNCS.PHASECHK.TRANS64.TRYWAIT P2, [R15+URZ+0x38830], R10 ;  /* 0x0388300a0f0075a7 */ /* 0x0002a6000804017f */
[----:B--2---:R-:W-:Y:S05]  /*19e40*/  @!P2 NANOSLEEP.SYNCS 0x989680 ;  /* 0x009896800000a95d */ /* 0x004fea0003900000 */
[----:B------:R-:W2:Y:S02]  /*19e50*/  @!P2 SYNCS.PHASECHK.TRANS64 P2, [R15+URZ+0x38830], R10 ;  /* 0x0388300a0f00a5a7 */ /* 0x000ea4000804007f */
[----:B--2---:R-:W-:Y:S05]  /*19e60*/  @!P2 BRA `(.L_x_5120) ;  /* 0xfffffffc00eca947 */ /* 0x004fea000383ffff */
[----:B------:R-:W-:Y:S05]  /*19e70*/  BRA `(.L_x_5119) ;  /* 0xfffffed000bc7947 */ /* 0x000fea000383ffff */
.L_x_5124:
[----:B-1----:R-:W-:-:S04]  /*19e80*/  IMAD.U32 R15, RZ, RZ, UR7 ;  /* 0x00000007ff0f7e24 */ /* 0x002fc8000f8e00ff */
[----:B------:R1:W3:Y:S03]  /*19e90*/  SYNCS.PHASECHK.TRANS64.TRYWAIT P2, [R15+URZ+0x38850], R10 ;  /* 0x0388500a0f0075a7 */ /* 0x0002e6000804017f */
[----:B---3--:R-:W-:Y:S05]  /*19ea0*/  @!P2 NANOSLEEP.SYNCS 0x989680 ;  /* 0x009896800000a95d */ /* 0x008fea0003900000 */
[----:B------:R-:W3:Y:S02]  /*19eb0*/  @!P2 SYNCS.PHASECHK.TRANS64 P2, [R15+URZ+0x38850], R10 ;  /* 0x0388500a0f00a5a7 */ /* 0x000ee4000804007f */
[----:B---3--:R-:W-:Y:S05]  /*19ec0*/  @!P2 BRA `(.L_x_5124) ;  /* 0xfffffffc00eca947 */ /* 0x008fea000383ffff */
[----:B------:R-:W-:Y:S05]  /*19ed0*/  BRA `(.L_x_5123) ;  /* 0xfffffed4003c7947 */ /* 0x000fea000383ffff */
.L_x_5141:
[----:B-1----:R-:W-:-:S04]  /*19ee0*/  MOV R8, UR6 ;  /* 0x0000000600087c02 */ /* 0x002fc80008000f00 */
[----:B------:R1:W2:Y:S03]  /*19ef0*/  SYNCS.PHASECHK.TRANS64.TRYWAIT P3, [R8+URZ+0x38830], R7 ;  /* 0x03883007080075a7 */ /* 0x0002a6000806017f */
[----:B--2---:R-:W-:Y:S05]  /*19f00*/  @!P3 NANOSLEEP.SYNCS 0x989680 ;  /* 0x009896800000b95d */ /* 0x004fea0003900000 */
[----:B------:R-:W2:Y:S02]  /*19f10*/  @!P3 SYNCS.PHASECHK.TRANS64 P3, [R8+URZ+0x38830], R7 ;  /* 0x038830070800b5a7 */ /* 0x000ea4000806007f */
[----:B--2---:R-:W-:Y:S05]  /*19f20*/  @!P3 BRA `(.L_x_5141) ;  /* 0xfffffffc00ecb947 */ /* 0x004fea000383ffff */
[----:B------:R-:W-:Y:S05]  /*19f30*/  BRA `(.L_x_5140) ;  /* 0xffffff0c00247947 */ /* 0x000fea000383ffff */
.L_x_5145:
[----:B-1----:R-:W-:-:S04]  /*19f40*/  IMAD.U32 R8, RZ, RZ, UR6 ;  /* 0x00000006ff087e24 */ /* 0x002fc8000f8e00ff */
[----:B------:R1:W3:Y:S03]  /*19f50*/  SYNCS.PHASECHK.TRANS64.TRYWAIT P3, [R8+URZ+0x38850], R7 ;  /* 0x03885007080075a7 */ /* 0x0002e6000806017f */
[----:B---3--:R-:W-:Y:S05]  /*19f60*/  @!P3 NANOSLEEP.SYNCS 0x989680 ;  /* 0x009896800000b95d */ /* 0x008fea0003900000 */
[----:B------:R-:W3:Y:S02]  /*19f70*/  @!P3 SYNCS.PHASECHK.TRANS64 P3, [R8+URZ+0x38850], R7 ;  /* 0x038850070800b5a7 */ /* 0x000ee4000806007f */
[----:B---3--:R-:W-:Y:S05]  /*19f80*/  @!P3 BRA `(.L_x_5145) ;  /* 0xfffffffc00ecb947 */ /* 0x008fea000383ffff */
[----:B------:R-:W-:Y:S05]  /*19f90*/  BRA `(.L_x_5144) ;  /* 0xffffff0c00a47947 */ /* 0x000fea000383ffff */
.L_x_5151:
[----:B--2---:R-:W-:-:S04]  /*19fa0*/  IMAD.U32 R8, RZ, RZ, UR7 ;  /* 0x00000007ff087e24 */ /* 0x004fc8000f8e00ff */
[----:B------:R2:W3:Y:S03]  /*19fb0*/  SYNCS.PHASECHK.TRANS64.TRYWAIT P2, [R8+URZ+0x38830], R7 ;  /* 0x03883007080075a7 */ /* 0x0004e6000804017f */
[----:B---3--:R-:W-:Y:S05]  /*19fc0*/  @!P2 NANOSLEEP.SYNCS 0x989680 ;  /* 0x009896800000a95d */ /* 0x008fea0003900000 */
[----:B------:R-:W3:Y:S02]  /*19fd0*/  @!P2 SYNCS.PHASECHK.TRANS64 P2, [R8+URZ+0x38830], R7 ;  /* 0x038830070800a5a7 */ /* 0x000ee4000804007f */
[----:B---3--:R-:W-:Y:S05]  /*19fe0*/  @!P2 BRA `(.L_x_5151) ;  /* 0xfffffffc00eca947 */ /* 0x008fea000383ffff */
[----:B------:R-:W-:Y:S05]  /*19ff0*/  BRA `(.L_x_5150) ;  /* 0xffffff38007c7947 */ /* 0x000fea000383ffff */
.L_x_5155:
[----:B--2---:R-:W-:-:S04]  /*1a000*/  IMAD.U32 R8, RZ, RZ, UR7 ;  /* 0x00000007ff087e24 */ /* 0x004fc8000f8e00ff */
[----:B------:R2:W3:Y:S03]  /*1a010*/  SYNCS.PHASECHK.TRANS64.TRYWAIT P2, [R8+URZ+0x38850], R7 ;  /* 0x03885007080075a7 */ /* 0x0004e6000804017f */
[----:B---3--:R-:W-:Y:S05]  /*1a020*/  @!P2 NANOSLEEP.SYNCS 0x989680 ;  /* 0x009896800000a95d */ /* 0x008fea0003900000 */
[----:B------:R-:W3:Y:S02]  /*1a030*/  @!P2 SYNCS.PHASECHK.TRANS64 P2, [R8+URZ+0x38850], R7 ;  /* 0x038850070800a5a7 */ /* 0x000ee4000804007f */
[----:B---3--:R-:W-:Y:S05]  /*1a040*/  @!P2 BRA `(.L_x_5155) ;  /* 0xfffffffc00eca947 */ /* 0x008fea000383ffff */
[----:B------:R-:W-:Y:S05]  /*1a050*/  BRA `(.L_x_5154) ;  /* 0xffffff3800fc7947 */ /* 0x000fea000383ffff */
.L_x_5204:
[----:B------:R-:W1:Y:S01]  /*1a060*/  S2R R5, SR_TID.X ;  /* 0x0000000000057919 */ /* 0x000e620000002100 */
[----:B------:R-:W-:Y:S01]  /*1a070*/  BSSY B0, `(.L_x_5273) ;  /* 0x000000a000007945 */ /* 0x000fe20003800000 */
[----:B------:R-:W-:Y:S01]  /*1a080*/  IMAD.MOV.U32 R12, RZ, RZ, RZ ;  /* 0x000000ffff0c7224 */ /* 0x000fe200078e00ff */
[----:B------:R-:W-:Y:S01]  /*1a090*/  MOV R11, 0x1f ;  /* 0x0000001f000b7802 */ /* 0x000fe20000000f00 */
[----:B------:R-:W-:Y:S01]  /*1a0a0*/  IMAD.MOV.U32 R15, RZ, RZ, -0x1 ;  /* 0xffffffffff0f7424 */ /* 0x000fe200078e00ff */
[----:B-1----:R-:W-:-:S04]  /*1a0b0*/  SHF.R.U32.HI R5, RZ, 0x5, R5 ;  /* 0x00000005ff057819 */ /* 0x002fc80000011605 */
[----:B------:R-:W-:-:S05]  /*1a0c0*/  LOP3.LUT R5, R5, 0x3, RZ, 0xc0, !PT ;  /* 0x0000000305057812 */ /* 0x000fca00078ec0ff */
[----:B0-----:R-:W-:-:S07]  /*1a0d0*/  IMAD.MOV.U32 R13, RZ, RZ, R5 ;  /* 0x000000ffff0d7224 */ /* 0x001fce00078e0005 */
[----:B------:R-:W-:Y:S05]  /*1a0e0*/  WARPSYNC.COLLECTIVE R15, `(.L_x_5274) ;  /* 0x000000000f087348 */ /* 0x000fea0003c00000 */
[----:B------:R0:W1:Y:S02]  /*1a0f0*/  SHFL.IDX P6, R14, R13, R12, R11 ;  /* 0x0000000c0d0e7389 */ /* 0x00006400000c000b */
[----:B01----:R-:W-:Y:S01]  /*1a100*/  ENDCOLLECTIVE ;  /* 0x000000000000791b */ /* 0x003fe20003800000 */
.L_x_5274:
[----:B------:R-:W-:Y:S05]  /*1a110*/  BSYNC B0 ;  /* 0x0000000000007941 */ /* 0x000fea0003800000 */
.L_x_5273:
[----:B------:R-:W-:Y:S05]  /*1a120*/  BRA `(.L_x_5275) ;  /* 0xffffffbc00dc7947 */ /* 0x000fea000383ffff */
.L_x_5205:
[----:B------:R-:W-:Y:S01]  /*1a130*/  BSSY B0, `(.L_x_5276) ;  /* 0x0000006000007945 */ /* 0x000fe20003800000 */
[----:B------:R-:W-:-:S07]  /*1a140*/  IMAD.MOV.U32 R15, RZ, RZ, -0x1 ;  /* 0xffffffffff0f7424 */ /* 0x000fce00078e00ff */
[----:B0-----:R-:W-:Y:S05]  /*1a150*/  WARPSYNC.COLLECTIVE R15, `(.L_x_5277) ;  /* 0x000000000f0c7348 */ /* 0x001fea0003c00000 */
[----:B------:R-:W-:Y:S02]  /*1a160*/  ELECT P6, UR62, PT ;  /* 0x00000000003e782f */ /* 0x000fe400038c0000 */
[----:B------:R-:W-:Y:S01]  /*1a170*/  MOV R14, UR62 ;  /* 0x0000003e000e7c02 */ /* 0x000fe20008000f00 */
[----:B0-----:R-:W-:Y:S10]  /*1a180*/  ENDCOLLECTIVE ;  /* 0x000000000000791b */ /* 0x001ff40003800000 */
.L_x_5277:
[----:B------:R-:W-:Y:S05]  /*1a190*/  BSYNC B0 ;  /* 0x0000000000007941 */ /* 0x000fea0003800000 */
.L_x_5276:
[----:B------:R-:W-:Y:S05]  /*1a1a0*/  BRA `(.L_x_5278) ;  /* 0xffffffbc00cc7947 */ /* 0x000fea000383ffff */
.L_x_5208:
[----:B-1----:R1:W2:Y:S02]  /*1a1b0*/  SYNCS.PHASECHK.TRANS64.TRYWAIT P0, [R9+URZ+0x38840], R10 ;  /* 0x0388400a090075a7 */ /* 0x0022a4000800017f */
[----:B--2---:R-:W-:Y:S05]  /*1a1c0*/  @!P0 NANOSLEEP.SYNCS 0x989680 ;  /* 0x009896800000895d */ /* 0x004fea0003900000 */
[----:B------:R-:W2:Y:S02]  /*1a1d0*/  @!P0 SYNCS.PHASECHK.TRANS64 P0, [R9+URZ+0x38840], R10 ;  /* 0x0388400a090085a7 */ /* 0x000ea4000800007f */
[----:B--2---:R-:W-:Y:S05]  /*1a1e0*/  @!P0 BRA `(.L_x_5208) ;  /* 0xfffffffc00f08947 */ /* 0x004fea000383ffff */
[----:B------:R-:W-:Y:S05]  /*1a1f0*/  BRA `(.L_x_5279) ;  /* 0xffffffc000387947 */ /* 0x000fea000383ffff */
.L_x_5212:
        /* <DEDUP_REMOVED lines=8> */
.L_x_5215:
[----:B-1----:R1:W2:Y:S02]  /*1a280*/  SYNCS.PHASECHK.TRANS64.TRYWAIT P0, [R6+URZ+0x38860], R9 ;  /* 0x03886009060075a7 */ /* 0x0022a4000800017f */
[----:B--2---:R-:W-:Y:S05]  /*1a290*/  @!P0 NANOSLEEP.SYNCS 0x989680 ;  /* 0x009896800000895d */ /* 0x004fea0003900000 */
[----:B------:R-:W2:Y:S02]  /*1a2a0*/  @!P0 SYNCS.PHASECHK.TRANS64 P0, [R6+URZ+0x38860], R9 ;  /* 0x03886009060085a7 */ /* 0x000ea4000800007f */
[----:B--2---:R-:W-:Y:S05]  /*1a2b0*/  @!P0 BRA `(.L_x_5215) ;  /* 0xfffffffc00f08947 */ /* 0x004fea000383ffff */
[----:B------:R-:W-:Y:S05]  /*1a2c0*/  BRA `(.L_x_5281) ;  /* 0xffffffc800347947 */ /* 0x000fea000383ffff */
.L_x_5224:
[----:B-1----:R1:W2:Y:S02]  /*1a2d0*/  SYNCS.PHASECHK.TRANS64.TRYWAIT P0, [R2+URZ+0x38840], R3 ;  /* 0x03884003020075a7 */ /* 0x0022a4000800017f */
[----:B--2---:R-:W-:Y:S05]  /*1a2e0*/  @!P0 NANOSLEEP.SYNCS 0x989680 ;  /* 0x009896800000895d */ /* 0x004fea0003900000 */
[----:B------:R-:W2:Y:S02]  /*1a2f0*/  @!P0 SYNCS.PHASECHK.TRANS64 P0, [R2+URZ+0x38840], R3 ;  /* 0x03884003020085a7 */ /* 0x000ea4000800007f */
[----:B--2---:R-:W-:Y:S05]  /*1a300*/  @!P0 BRA `(.L_x_5224) ;  /* 0xfffffffc00f08947 */ /* 0x004fea000383ffff */
[----:B------:R-:W-:Y:S05]  /*1a310*/  BRA `(.L_x_5282) ;  /* 0xffffffd0000c7947 */ /* 0x000fea000383ffff */
.L_x_5226:
[----:B--2---:R2:W3:Y:S02]  /*1a320*/  SYNCS.PHASECHK.TRANS64.TRYWAIT P0, [R2+URZ+0x38860], R3 ;  /* 0x03886003020075a7 */ /* 0x0044e4000800017f */
[----:B---3--:R-:W-:Y:S05]  /*1a330*/  @!P0 NANOSLEEP.SYNCS 0x989680 ;  /* 0x009896800000895d */ /* 0x008fea0003900000 */
[----:B------:R-:W3:Y:S02]  /*1a340*/  @!P0 SYNCS.PHASECHK.TRANS64 P0, [R2+URZ+0x38860], R3 ;  /* 0x03886003020085a7 */ /* 0x000ee4000800007f */
[----:B---3--:R-:W-:Y:S05]  /*1a350*/  @!P0 BRA `(.L_x_5226) ;  /* 0xfffffffc00f08947 */ /* 0x008fea000383ffff */
[----:B------:R-:W-:Y:S05]  /*1a360*/  BRA `(.L_x_5283) ;  /* 0xffffffd0007c7947 */ /* 0x000fea000383ffff */
.L_x_5231:
[----:B--2---:R2:W3:Y:S02]  /*1a370*/  SYNCS.PHASECHK.TRANS64.TRYWAIT P0, [R2+URZ+0x38840], R3 ;  /* 0x03884003020075a7 */ /* 0x0044e4000800017f */
[----:B---3--:R-:W-:Y:S05]  /*1a380*/  @!P0 NANOSLEEP.SYNCS 0x989680 ;  /* 0x009896800000895d */ /* 0x008fea0003900000 */
[----:B------:R-:W3:Y:S02]  /*1a390*/  @!P0 SYNCS.PHASECHK.TRANS64 P0, [R2+URZ+0x38840], R3 ;  /* 0x03884003020085a7 */ /* 0x000ee4000800007f */
[----:B---3--:R-:W-:Y:S05]  /*1a3a0*/  @!P0 BRA `(.L_x_5231) ;  /* 0xfffffffc00f08947 */ /* 0x008fea000383ffff */
[----:B------:R-:W-:Y:S05]  /*1a3b0*/  BRA `(.L_x_5284) ;  /* 0xffffffd8001c7947 */ /* 0x000fea000383ffff */
.L_x_5233:
[----:B0-----:R0:W1:Y:S02]  /*1a3c0*/  SYNCS.PHASECHK.TRANS64.TRYWAIT P1, [R2+URZ+0x38860], R3 ;  /* 0x03886003020075a7 */ /* 0x001064000802017f */
[----:B-1----:R-:W-:Y:S05]  /*1a3d0*/  @!P1 NANOSLEEP.SYNCS 0x989680 ;  /* 0x009896800000995d */ /* 0x002fea0003900000 */
[----:B------:R-:W1:Y:S02]  /*1a3e0*/  @!P1 SYNCS.PHASECHK.TRANS64 P1, [R2+URZ+0x38860], R3 ;  /* 0x03886003020095a7 */ /* 0x000e64000802007f */
[----:B-1----:R-:W-:Y:S05]  /*1a3f0*/  @!P1 BRA `(.L_x_5233) ;  /* 0xfffffffc00f09947 */ /* 0x002fea000383ffff */
[----:B------:R-:W-:Y:S05]  /*1a400*/  BRA `(.L_x_5285) ;  /* 0xffffffd800887947 */ /* 0x000fea000383ffff */
.L_x_5238:
[----:B---3--:R3:W4:Y:S02]  /*1a410*/  SYNCS.PHASECHK.TRANS64.TRYWAIT P0, [R2+URZ+0x38840], R3 ;  /* 0x03884003020075a7 */ /* 0x008724000800017f */
[----:B----4-:R-:W-:Y:S05]  /*1a420*/  @!P0 NANOSLEEP.SYNCS 0x989680 ;  /* 0x009896800000895d */ /* 0x010fea0003900000 */
[----:B------:R-:W4:Y:S02]  /*1a430*/  @!P0 SYNCS.PHASECHK.TRANS64 P0, [R2+URZ+0x38840], R3 ;  /* 0x03884003020085a7 */ /* 0x000f24000800007f */
[----:B----4-:R-:W-:Y:S05]  /*1a440*/  @!P0 BRA `(.L_x_5238) ;  /* 0xfffffffc00f08947 */ /* 0x010fea000383ffff */
[----:B------:R-:W-:Y:S05]  /*1a450*/  BRA `(.L_x_5286) ;  /* 0xffffffe000047947 */ /* 0x000fea000383ffff */
.L_x_5240:
[----:B0-----:R0:W1:Y:S02]  /*1a460*/  SYNCS.PHASECHK.TRANS64.TRYWAIT P1, [R2+URZ+0x38860], R3 ;  /* 0x03886003020075a7 */ /* 0x001064000802017f */
[----:B-1----:R-:W-:Y:S05]  /*1a470*/  @!P1 NANOSLEEP.SYNCS 0x989680 ;  /* 0x009896800000995d */ /* 0x002fea0003900000 */
[----:B------:R-:W1:Y:S02]  /*1a480*/  @!P1 SYNCS.PHASECHK.TRANS64 P1, [R2+URZ+0x38860], R3 ;  /* 0x03886003020095a7 */ /* 0x000e64000802007f */
[----:B-1----:R-:W-:Y:S05]  /*1a490*/  @!P1 BRA `(.L_x_5240) ;  /* 0xfffffffc00f09947 */ /* 0x002fea000383ffff */
[----:B------:R-:W-:Y:S05]  /*1a4a0*/  BRA `(.L_x_5287) ;  /* 0xffffffe000747947 */ /* 0x000fea000383ffff */
.L_x_5245:
[----:B------:R-:W-:Y:S01]  /*1a4b0*/  BSSY B0, `(.L_x_5288) ;  /* 0x0000008000007945 */ /* 0x000fe20003800000 */
[----:B0-----:R-:W-:Y:S01]  /*1a4c0*/  IMAD.MOV.U32 R13, RZ, RZ, R16 ;  /* 0x000000ffff0d7224 */ /* 0x001fe200078e0010 */
[----:B------:R-:W-:Y:S01]  /*1a4d0*/  MOV R15, 0xffffffff ;  /* 0xffffffff000f7802 */ /* 0x000fe20000000f00 */
[----:B-1----:R-:W-:Y:S02]  /*1a4e0*/  IMAD.MOV.U32 R12, RZ, RZ, RZ ;  /* 0x000000ffff0c7224 */ /* 0x002fe400078e00ff */
[----:B------:R-:W-:-:S07]  /*1a4f0*/  IMAD.MOV.U32 R11, RZ, RZ, 0x1f ;  /* 0x0000001fff0b7424 */ /* 0x000fce00078e00ff */
[----:B--2---:R-:W-:Y:S05]  /*1a500*/  WARPSYNC.COLLECTIVE R15, `(.L_x_5289) ;  /* 0x000000000f087348 */ /* 0x004fea0003c00000 */
[----:B------:R0:W1:Y:S02]  /*1a510*/  SHFL.IDX P6, R14, R13, R12, R11 ;  /* 0x0000000c0d0e7389 */ /* 0x00006400000c000b */
[----:B012---:R-:W-:Y:S01]  /*1a520*/  ENDCOLLECTIVE ;  /* 0x000000000000791b */ /* 0x007fe20003800000 */
.L_x_5289:
[----:B------:R-:W-:Y:S05]  /*1a530*/  BSYNC B0 ;  /* 0x0000000000007941 */ /* 0x000fea0003800000 */
.L_x_5288:
        /* <DEDUP_REMOVED lines=8> */
.L_x_5290:
[----:B------:R-:W-:Y:S01]  /*1a5c0*/  MOV R16, R14 ;  /* 0x0000000e00107202 */ /* 0x000fe20000000f00 */
[----:B------:R-:W-:Y:S06]  /*1a5d0*/  BRA `(.L_x_5291) ;  /* 0xffffffe400c47947 */ /* 0x000fec000383ffff */
.L_x_5248:
        /* <DEDUP_REMOVED lines=8> */
.L_x_5293:
[----:B------:R-:W-:Y:S05]  /*1a660*/  BSYNC B0 ;  /* 0x0000000000007941 */ /* 0x000fea0003800000 */
.L_x_5292:
        /* <DEDUP_REMOVED lines=10> */
.L_x_5294:
        /* <DEDUP_REMOVED lines=8> */
.L_x_5295:
        /* <DEDUP_REMOVED lines=8> */
.L_x_5296:
        /* <DEDUP_REMOVED lines=8> */
.L_x_5297:
        /* <DEDUP_REMOVED lines=8> */
.L_x_5298:
[----:B------:R-:W-:Y:S05]  /*1a910*/  BRA `(.L_x_5299) ;  /* 0xffffffe4008c7947 */ /* 0x000fea000383ffff */
.L_x_5253:
        /* <DEDUP_REMOVED lines=8> */
.L_x_5301:
[----:B------:R-:W-:Y:S05]  /*1a9a0*/  BSYNC B0 ;  /* 0x0000000000007941 */ /* 0x000fea0003800000 */
.L_x_5300:
        /* <DEDUP_REMOVED lines=10> */
.L_x_5302:
        /* <DEDUP_REMOVED lines=8> */
.L_x_5303:
        /* <DEDUP_REMOVED lines=8> */
.L_x_5304:
        /* <DEDUP_REMOVED lines=8> */
.L_x_5305:
[----:B------:R-:W-:Y:S01]  /*1abd0*/  IMAD.MOV.U32 R12, RZ, RZ, 0x1f ;  /* 0x0000001fff0c7424 */ /* 0x000fe200078e00ff */
[----:B------:R-:W-:Y:S02]  /*1abe0*/  MOV R11, 0x1f ;  /* 0x0000001f000b7802 */ /* 0x000fe40000000f00 */
[----:B------:R-:W-:-:S05]  /*1abf0*/  SEL R5, R14, RZ, P0 ;  /* 0x000000ff0e057207 */ /* 0x000fca0000000000 */
[----:B------:R-:W-:-:S04]  /*1ac00*/  IMAD.IADD R2, R6, 0x1, R5 ;  /* 0x0000000106027824 */ /* 0x000fc800078e0205 */
[----:B------:R-:W-:-:S07]  /*1ac10*/  IMAD.MOV.U32 R13, RZ, RZ, R2 ;  /* 0x000000ffff0d7224 */ /* 0x000fce00078e0002 */
[----:B------:R-:W-:Y:S05]  /*1ac20*/  WARPSYNC.COLLECTIVE R15, `(.L_x_5306) ;  /* 0x000000000f087348 */ /* 0x000fea0003c00000 */
[----:B------:R0:W1:Y:S02]  /*1ac30*/  SHFL.IDX P6, R14, R13, R12, R11 ;  /* 0x0000000c0d0e7389 */ /* 0x00006400000c000b */
[----:B01----:R-:W-:Y:S01]  /*1ac40*/  ENDCOLLECTIVE ;  /* 0x000000000000791b */ /* 0x003fe20003800000 */
.L_x_5306:
[----:B------:R-:W-:Y:S05]  /*1ac50*/  BRA `(.L_x_5307) ;  /* 0xffffffe400747947 */ /* 0x000fea000383ffff */
.L_x_5255:
[----:B------:R-:W-:Y:S01]  /*1ac60*/  BSSY B0, `(.L_x_5308) ;  /* 0x0000006000007945 */ /* 0x000fe20003800000 */
[----:B------:R-:W-:Y:S01]  /*1ac70*/  PLOP3.LUT P6, PT, P6, PT, PT, 0x8, 0x0 ;  /* 0x000000000000781c */ /* 0x000fe200037ce170 */
[----:B------:R-:W-:-:S12]  /*1ac80*/  IMAD.MOV.U32 R15, RZ, RZ, -0x1 ;  /* 0xffffffffff0f7424 */ /* 0x000fd800078e00ff */
[----:B0-----:R-:W-:Y:S05]  /*1ac90*/  WARPSYNC.COLLECTIVE R15, `(.L_x_5309) ;  /* 0x000000000f087348 */ /* 0x001fea0003c00000 */
[----:B------:R-:W-:Y:S01]  /*1aca0*/  VOTE.ANY R14, PT, P6 ;  /* 0x00000000000e7806 */ /* 0x000fe200030e0100 */
[----:B0-----:R-:W-:Y:S06]  /*1acb0*/  ENDCOLLECTIVE ;  /* 0x000000000000791b */ /* 0x001fec0003800000 */
.L_x_5309:
[----:B------:R-:W-:Y:S05]  /*1acc0*/  BSYNC B0 ;  /* 0x0000000000007941 */ /* 0x000fea0003800000 */
.L_x_5308:
[----:B------:R-:W-:Y:S01]  /*1acd0*/  IMAD.MOV.U32 R6, RZ, RZ, R14 ;  /* 0x000000ffff067224 */ /* 0x000fe200078e000e */
[----:B------:R-:W-:Y:S01]  /*1ace0*/  MOV R15, 0xffffffff ;  /* 0xffffffff000f7802 */ /* 0x000fe20000000f00 */
[----:B------:R-:W-:Y:S02]  /*1acf0*/  IMAD.MOV.U32 R13, RZ, RZ, R3 ;  /* 0x000000ffff0d7224 */ /* 0x000fe400078e0003 */
[----:B------:R-:W0:Y:S01]  /*1ad00*/  POPC R7, R6 ;  /* 0x0000000600077309 */ /* 0x000e220000000000 */
[----:B------:R-:W-:Y:S02]  /*1ad10*/  IMAD.MOV.U32 R11, RZ, RZ, 0x1f ;  /* 0x0000001fff0b7424 */ /* 0x000fe400078e00ff */
[----:B0-----:R-:W-:-:S07]  /*1ad20*/  IMAD.MOV.U32 R12, RZ, RZ, R7 ;  /* 0x000000ffff0c7224 */ /* 0x001fce00078e0007 */
[----:B------:R-:W-:Y:S05]  /*1ad30*/  WARPSYNC.COLLECTIVE R15, `(.L_x_5310) ;  /* 0x000000000f087348 */ /* 0x000fea0003c00000 */
[----:B------:R0:W1:Y:S02]  /*1ad40*/  SHFL.IDX P6, R14, R13, R12, R11 ;  /* 0x0000000c0d0e7389 */ /* 0x00006400000c000b */
[----:B01----:R-:W-:Y:S01]  /*1ad50*/  ENDCOLLECTIVE ;  /* 0x000000000000791b */ /* 0x003fe20003800000 */
.L_x_5310:
[----:B------:R-:W-:Y:S01]  /*1ad60*/  IMAD.MOV.U32 R17, RZ, RZ, R14 ;  /* 0x000000ffff117224 */ /* 0x000fe200078e000e */
[----:B------:R-:W-:Y:S06]  /*1ad70*/  BRA `(.L_x_5311) ;  /* 0xffffffe400647947 */ /* 0x000fec000383ffff */
.L_x_5257:
[----:B------:R-:W-:Y:S01]  /*1ad80*/  BSSY B0, `(.L_x_5312) ;  /* 0x0000007000007945 */ /* 0x000fe20003800000 */
[----:B------:R-:W-:Y:S02]  /*1ad90*/  IMAD.MOV.U32 R13, RZ, RZ, R2 ;  /* 0x000000ffff0d7224 */ /* 0x000fe400078e0002 */
[----:B------:R-:W-:Y:S02]  /*1ada0*/  IMAD.MOV.U32 R11, RZ, RZ, 0x1f ;  /* 0x0000001fff0b7424 */ /* 0x000fe400078e00ff */
[----:B------:R-:W-:-:S07]  /*1adb0*/  IMAD.MOV.U32 R15, RZ, RZ, -0x1 ;  /* 0xffffffffff0f7424 */ /* 0x000fce00078e00ff */
[----:B012---:R-:W-:Y:S05]  /*1adc0*/  WARPSYNC.COLLECTIVE R15, `(.L_x_5313) ;  /* 0x000000000f087348 */ /* 0x007fea0003c00000 */
[----:B------:R3:W4:Y:S02]  /*1add0*/  SHFL.IDX P6, R14, R13, R12, R11 ;  /* 0x0000000c0d0e7389 */ /* 0x00072400000c000b */
[----:B01234-:R-:W-:Y:S01]  /*1ade0*/  ENDCOLLECTIVE ;  /* 0x000000000000791b */ /* 0x01ffe20003800000 */
.L_x_5313:
[----:B------:R-:W-:Y:S05]  /*1adf0*/  BSYNC B0 ;  /* 0x0000000000007941 */ /* 0x000fea0003800000 */
.L_x_5312:
[----:B------:R-:W-:Y:S01]  /*1ae00*/  IMAD.MOV.U32 R8, RZ, RZ, R14 ;  /* 0x000000ffff087224 */ /* 0x000fe200078e000e */
[----:B------:R-:W-:Y:S06]  /*1ae10*/  BRA `(.L_x_5256) ;  /* 0xffffffe400587947 */ /* 0x000fec000383ffff */
.L_x_5260:
[----:B-1----:R1:W3:Y:S02]  /*1ae20*/  SYNCS.PHASECHK.TRANS64.TRYWAIT P0, [R0+URZ+0x38820], R3 ;  /* 0x03882003000075a7 */ /* 0x0022e4000800017f */
[----:B---3--:R-:W-:Y:S05]  /*1ae30*/  @!P0 NANOSLEEP.SYNCS 0x989680 ;  /* 0x009896800000895d */ /* 0x008fea0003900000 */
[----:B------:R-:W3:Y:S02]  /*1ae40*/  @!P0 SYNCS.PHASECHK.TRANS64 P0, [R0+URZ+0x38820], R3 ;  /* 0x03882003000085a7 */ /* 0x000ee4000800007f */
[----:B---3--:R-:W-:Y:S05]  /*1ae50*/  @!P0 BRA `(.L_x_5260) ;  /* 0xfffffffc00f08947 */ /* 0x008fea000383ffff */
[----:B------:R-:W-:Y:S05]  /*1ae60*/  BRA `(.L_x_5314) ;  /* 0xffffffe800d47947 */ /* 0x000fea000383ffff */
.L_x_5261:
[----:B--2---:R-:W2:Y:S01]  /*1ae70*/  S2R R2, SR_TID.X ;  /* 0x0000000000027919 */ /* 0x004ea20000002100 */
[----:B------:R-:W-:Y:S01]  /*1ae80*/  BSSY B0, `(.L_x_5315) ;  /* 0x000000a000007945 */ /* 0x000fe20003800000 */
[----:B------:R-:W-:Y:S02]  /*1ae90*/  IMAD.MOV.U32 R12, RZ, RZ, RZ ;  /* 0x000000ffff0c7224 */ /* 0x000fe400078e00ff */
[----:B------:R-:W-:Y:S02]  /*1aea0*/  IMAD.MOV.U32 R11, RZ, RZ, 0x1f ;  /* 0x0000001fff0b7424 */ /* 0x000fe400078e00ff */
[----:B------:R-:W-:Y:S01]  /*1aeb0*/  IMAD.MOV.U32 R15, RZ, RZ, -0x1 ;  /* 0xffffffffff0f7424 */ /* 0x000fe200078e00ff */
[----:B--2---:R-:W-:-:S04]  /*1aec0*/  SHF.R.U32.HI R2, RZ, 0x5, R2 ;  /* 0x00000005ff027819 */ /* 0x004fc80000011602 */
[----:B------:R-:W-:-:S04]  /*1aed0*/  LOP3.LUT R2, R2, 0x3, RZ, 0xc0, !PT ;  /* 0x0000000302027812 */ /* 0x000fc800078ec0ff */
[----:B0-----:R-:W-:-:S07]  /*1aee0*/  MOV R13, R2 ;  /* 0x00000002000d7202 */ /* 0x001fce0000000f00 */
[----:B-1----:R-:W-:Y:S05]  /*1aef0*/  WARPSYNC.COLLECTIVE R15, `(.L_x_5316) ;  /* 0x000000000f087348 */ /* 0x002fea0003c00000 */
[----:B------:R0:W2:Y:S02]  /*1af00*/  SHFL.IDX P6, R14, R13, R12, R11 ;  /* 0x0000000c0d0e7389 */ /* 0x0000a400000c000b */
[----:B012---:R-:W-:Y:S01]  /*1af10*/  ENDCOLLECTIVE ;  /* 0x000000000000791b */ /* 0x007fe20003800000 */
.L_x_5316:
[----:B------:R-:W-:Y:S05]  /*1af20*/  BSYNC B0 ;  /* 0x0000000000007941 */ /* 0x000fea0003800000 */
.L_x_5315:
[----:B------:R-:W-:Y:S05]  /*1af30*/  BRA `(.L_x_5317) ;  /* 0xffffffe800b87947 */ /* 0x000fea000383ffff */
.L_x_5264:
[----:B------:R-:W-:Y:S01]  /*1af40*/  BSSY B1, `(.L_x_5318) ;  /* 0x0000006000017945 */ /* 0x000fe20003800000 */
[----:B------:R-:W-:-:S07]  /*1af50*/  IMAD.MOV.U32 R15, RZ, RZ, -0x1 ;  /* 0xffffffffff0f7424 */ /* 0x000fce00078e00ff */
[----:B012---:R-:W-:Y:S05]  /*1af60*/  WARPSYNC.COLLECTIVE R15, `(.L_x_5319) ;  /* 0x000000000f0c7348 */ /* 0x007fea0003c00000 */
[----:B------:R-:W-:Y:S02]  /*1af70*/  ELECT P6, UR62, PT ;  /* 0x00000000003e782f */ /* 0x000fe400038c0000 */
[----:B------:R-:W-:Y:S01]  /*1af80*/  MOV R14, UR62 ;  /* 0x0000003e000e7c02 */ /* 0x000fe20008000f00 */
[----:B012---:R-:W-:Y:S10]  /*1af90*/  ENDCOLLECTIVE ;  /* 0x000000000000791b */ /* 0x007ff40003800000 */
.L_x_5319:
[----:B------:R-:W-:Y:S05]  /*1afa0*/  BSYNC B1 ;  /* 0x0000000000017941 */ /* 0x000fea0003800000 */
.L_x_5318:
[----:B------:R-:W-:Y:S05]  /*1afb0*/  BRA `(.L_x_5320) ;  /* 0xffffffe800b07947 */ /* 0x000fea000383ffff */
.L_x_5266:
[----:B-1----:R1:W2:Y:S02]  /*1afc0*/  SYNCS.PHASECHK.TRANS64.TRYWAIT P0, [R6+URZ], R5 ;  /* 0x00000005060075a7 */ /* 0x0022a4000800017f */
[----:B--2---:R-:W-:Y:S05]  /*1afd0*/  @!P0 NANOSLEEP.SYNCS 0x989680 ;  /* 0x009896800000895d */ /* 0x004fea0003900000 */
[----:B------:R-:W2:Y:S02]  /*1afe0*/  @!P0 SYNCS.PHASECHK.TRANS64 P0, [R6+URZ], R5 ;  /* 0x00000005060085a7 */ /* 0x000ea4000800007f */
[----:B--2---:R-:W-:Y:S05]  /*1aff0*/  @!P0 BRA `(.L_x_5266) ;  /* 0xfffffffc00f08947 */ /* 0x004fea000383ffff */
[----:B------:R-:W-:Y:S05]  /*1b000*/  BRA `(.L_x_5321) ;  /* 0xffffffe800ec7947 */ /* 0x000fea000383ffff */
.L_x_5267:
[----:B--2---:R2:W3:Y:S02]  /*1b010*/  SYNCS.PHASECHK.TRANS64.TRYWAIT P0, [R7+URZ], R2 ;  /* 0x00000002070075a7 */ /* 0x0044e4000800017f */
[----:B---3--:R-:W-:Y:S05]  /*1b020*/  @!P0 NANOSLEEP.SYNCS 0x989680 ;  /* 0x009896800000895d */ /* 0x008fea0003900000 */
[----:B------:R-:W3:Y:S02]  /*1b030*/  @!P0 SYNCS.PHASECHK.TRANS64 P0, [R7+URZ], R2 ;  /* 0x00000002070085a7 */ /* 0x000ee4000800007f */
[----:B---3--:R-:W-:Y:S05]  /*1b040*/  @!P0 BRA `(.L_x_5267) ;  /* 0xfffffffc00f08947 */ /* 0x008fea000383ffff */
[----:B------:R-:W-:Y:S05]  /*1b050*/  BRA `(.L_x_5322) ;  /* 0xffffffe800e07947 */ /* 0x000fea000383ffff */
.L_x_5269:
[----:B---3--:R3:W4:Y:S02]  /*1b060*/  SYNCS.PHASECHK.TRANS64.TRYWAIT P0, [R4+URZ], R5 ;  /* 0x00000005040075a7 */ /* 0x008724000800017f */
[----:B----4-:R-:W-:Y:S05]  /*1b070*/  @!P0 NANOSLEEP.SYNCS 0x989680 ;  /* 0x009896800000895d */ /* 0x010fea0003900000 */
[----:B------:R-:W4:Y:S02]  /*1b080*/  @!P0 SYNCS.PHASECHK.TRANS64 P0, [R4+URZ], R5 ;  /* 0x00000005040085a7 */ /* 0x000f24000800007f */
[----:B----4-:R-:W-:Y:S05]  /*1b090*/  @!P0 BRA `(.L_x_5269) ;  /* 0xfffffffc00f08947 */ /* 0x010fea000383ffff */
[----:B------:R-:W-:Y:S05]  /*1b0a0*/  BRA `(.L_x_5323) ;  /* 0xffffffe800e87947 */ /* 0x000fea000383ffff */
.L_x_5324:
        /* <DEDUP_REMOVED lines=13> */
.L_x_11951:


//--------------------- .text._ZN7cutlass13device_kernelIN5flash11enable_sm90INS1_16FlashAttnFwdSm90INS1_25CollectiveMainloopFwdSm90ILi2EN4cute5tupleIJNS5_1CILi1EEES8_S8_EEENS6_IJNS7_ILi64EEESA_SA_EEELi512ENS_6half_tEfNS_4arch4Sm90ELb0ELb1ELb1ELb1ELb0ELb1ELb1ELb0ELb0ELb0ELb0ELb0EEENS1_21CollectiveEpilogueFwdINS6_IJSA_NS7_ILi512EEESA_EEES9_SC_SE_Li256ELb1ELb0ELb0ELb0EEENS1_36VarlenDynamicPersistentTileSchedulerILi64ELi64ELi256ELi32ELb0ELb0ELb1ELb1ELb0ELb1EEEEEEEEEvNT_6ParamsE --------------------------
	.section	.text._ZN7cutlass13device_kernelIN5flash11enable_sm90INS1_16FlashAttnFwdSm90INS1_25CollectiveMainloopFwdSm90ILi2EN4cute5tupleIJNS5_1CILi1EEES8_S8_EEENS6_IJNS7_ILi64EEESA_SA_EEELi512ENS_6half_tEfNS_4arch4Sm90ELb0ELb1ELb1ELb1ELb0ELb1ELb1ELb0ELb0ELb0ELb0ELb0EEENS1_21CollectiveEpilogueFwdINS6_IJSA_NS7_ILi512EEESA_EEES9_SC_SE_Li256ELb1ELb0ELb0ELb0EEENS1_36VarlenDynamicPersistentTileSchedulerILi64ELi64ELi256ELi32ELb0ELb0ELb1ELb1ELb0ELb1EEEEEEEEEvNT_6ParamsE,"ax",@progbits
	.align	128
.text._ZN7cutlass13device_kernelIN5flash11enable_sm90INS1_16FlashAttnFwdSm90INS1_25CollectiveMainloopFwdSm90ILi2EN4cute5tupleIJNS5_1CILi1EEES8_S8_EEENS6_IJNS7_ILi64EEESA_SA_EEELi512ENS_6half_tEfNS_4arch4Sm90ELb0ELb1ELb1ELb1ELb0ELb1ELb1ELb0ELb0ELb0ELb0ELb0EEENS1_21CollectiveEpilogueFwdINS6_IJSA_NS7_ILi512EEESA_EEES9_SC_SE_Li256ELb1ELb0ELb0ELb0EEENS1_36VarlenDynamicPersistentTileSchedulerILi64ELi64ELi256ELi32ELb0ELb0ELb1ELb1ELb0ELb1EEEEEEEEEvNT_6ParamsE:
        .type           _ZN7cutlass13device_kernelIN5flash11enable_sm90INS1_16FlashAttnFwdSm90INS1_25CollectiveMainloopFwdSm90ILi2EN4cute5tupleIJNS5_1CILi1EEES8_S8_EEENS6_IJNS7_ILi64EEESA_SA_EEELi512ENS_6half_tEfNS_4arch4Sm90ELb0ELb1ELb1ELb1ELb0ELb1ELb1ELb0ELb0ELb0ELb0ELb0EEENS1_21CollectiveEpilogueFwdINS6_IJSA_NS7_ILi512EEESA_EEES9_SC_SE_Li256ELb1ELb0ELb0ELb0EEENS1_36VarlenDynamicPersistentTileSchedulerILi64ELi64ELi256ELi32ELb0ELb0ELb1ELb1ELb0ELb1EEEEEEEEEvNT_6ParamsE,@function
        .size           _ZN7cutlass13device_kernelIN5flash11enable_sm90INS1_16FlashAttnFwdSm90INS1_25CollectiveMainloopFwdSm90ILi2EN4cute5tupleIJNS5_1CILi1EEES8_S8_EEENS6_IJNS7_ILi64EEESA_SA_EEELi512ENS_6half_tEfNS_4arch4Sm90ELb0ELb1ELb1ELb1ELb0ELb1ELb1ELb0ELb0ELb0ELb0ELb0EEENS1_21CollectiveEpilogueFwdINS6_IJSA_NS7_ILi512EEESA_EEES9_SC_SE_Li256ELb1ELb0ELb0ELb0EEENS1_36VarlenDynamicPersistentTileSchedulerILi64ELi64ELi256ELi32ELb0ELb0ELb1ELb1ELb0ELb1EEEEEEEEEvNT_6ParamsE,(.L_x_11952 - _ZN7cutlass13device_kernelIN5flash11enable_sm90INS1_16FlashAttnFwdSm90INS1_25CollectiveMainloopFwdSm90ILi2EN4cute5tupleIJNS5_1CILi1EEES8_S8_EEENS6_IJNS7_ILi64EEESA_SA_EEELi512ENS_6half_tEfNS_4arch4Sm90ELb0ELb1ELb1ELb1ELb0ELb1ELb1ELb0ELb0ELb0ELb0ELb0EEENS1_21CollectiveEpilogueFwdINS6_IJSA_NS7_ILi512EEESA_EEES9_SC_SE_Li256ELb1ELb0ELb0ELb0EEENS1_36VarlenDynamicPersistentTileSchedulerILi64ELi64ELi256ELi32ELb0ELb0ELb1ELb1ELb0ELb1EEEEEEEEEvNT_6ParamsE)
        .other          _ZN7cutlass13device_kernelIN5flash11enable_sm90INS1_16FlashAttnFwdSm90INS1_25CollectiveMainloopFwdSm90ILi2EN4cute5tupleIJNS5_1CILi1EEES8_S8_EEENS6_IJNS7_ILi64EEESA_SA_EEELi512ENS_6half_tEfNS_4arch4Sm90ELb0ELb1ELb1ELb1ELb0ELb1ELb1ELb0ELb0ELb0ELb0ELb0EEENS1_21CollectiveEpilogueFwdINS6_IJSA_NS7_ILi512EEESA_EEES9_SC_SE_Li256ELb1ELb0ELb0ELb0EEENS1_36VarlenDynamicPersistentTileSchedulerILi64ELi64ELi256ELi32ELb0ELb0ELb1ELb1ELb0ELb1EEEEEEEEEvNT_6ParamsE,@"STO_CUDA_ENTRY STV_DEFAULT"
_ZN7cutlass13device_kernelIN5flash11enable_sm90INS1_16FlashAttnFwdSm90INS1_25CollectiveMainloopFwdSm90ILi2EN4cute5tupleIJNS5_1CILi1EEES8_S8_EEENS6_IJNS7_ILi64EEESA_SA_EEELi512ENS_6half_tEfNS_4arch4Sm90ELb0ELb1ELb1ELb1ELb0ELb1ELb1ELb0ELb0ELb0ELb0ELb0EEENS1_21CollectiveEpilogueFwdINS6_IJSA_NS7_ILi512EEESA_EEES9_SC_SE_Li256ELb1ELb0ELb0ELb0EEENS1_36VarlenDynamicPersistentTileSchedulerILi64ELi64ELi256ELi32ELb0ELb0ELb1ELb1ELb0ELb1EEEEEEEEEvNT_6ParamsE:
[----:B------:R-:W0:Y:S02]  /*0000*/  LDC R1, c[0x0][0x28] ;  /* 0x00000a00ff017b82 */ /* 0x000e240000000800 */
[----:B0-----:R-:W-:Y:S01]  /*0010*/  VIADD R1, R1, 0xffffffc8 ;  /* 0xffffffc801017836 */ /* 0x001fe20000000000 */
[----:B------:R-:W0:Y:S01]  /*0020*/  S2R R3, SR_TID.X ;  /* 0x0000000000037919 */ /* 0x000e220000002100 */
[----:B------:R-:W-:Y:S01]  /*0030*/  ELECT P0, URZ, PT ;  /* 0x00000000003f782f */ /* 0x000fe20003800000 */
[----:B------:R-:W-:Y:S01]  /*0040*/  BSSY B0, `(.L_x_5325) ;  /* 0x000001a000007945 */ /* 0x000fe20003800000 */
[--C-:B0-----:R-:W-:Y:S02]  /*0050*/  SHF.R.U32.HI R0, RZ, 0x5, R3.reuse ;  /* 0x00000005ff007819 */ /* 0x101fe40000011603 */
[----:B------:R-:W-:-:S03]  /*0060*/  SHF.R.U32.HI R4, RZ, 0x7, R3 ;  /* 0x00000007ff047819 */ /* 0x000fc60000011603 */
        /* <DEDUP_REMOVED lines=23> */
.L_x_5326:
[----:B------:R-:W-:Y:S05]  /*01e0*/  BSYNC B0 ;  /* 0x0000000000007941 */ /* 0x000fea0003800000 */
.L_x_5325:
[----:B------:R-:W0:Y:S01]  /*01f0*/  SHFL.IDX PT, R4, R4, RZ, 0x1f ;  /* 0x00001fff04047589 */ /* 0x000e2200000e0000 */
[----:B------:R-:W-:Y:S01]  /*0200*/  VOTEU.ANY UP0, P0 ;  /* 0x00000000003f7886 */ /* 0x000fe20000000100 */
[----:B------:R-:W-:Y:S01]  /*0210*/  UMOV UR4, 0x1 ;  /* 0x0000000100047882 */ /* 0x000fe20000000000 */
[----:B------:R-:W-:Y:S01]  /*0220*/  UMOV UR7, 0x100 ;  /* 0x0000010000077882 */ /* 0x000fe20000000000 */
[----:B------:R-:W1:Y:S01]  /*0230*/  SHFL.IDX PT, R2, R0, RZ, 0x1f ;  /* 0x00001fff00027589 */ /* 0x000e6200000e0000 */
[----:B------:R-:W-:Y:S01]  /*0240*/  VOTEU.ANY UP1, P0 ;  /* 0x00000000003f7886 */ /* 0x000fe20000020100 */
[----:B------:R-:W2:Y:S01]  /*0250*/  @UP0 S2UR UR8, SR_CgaCtaId ;  /* 0x00000000000809c3 */ /* 0x000ea20000008800 */
[----:B------:R-:W-:Y:S01]  /*0260*/  @UP0 UMOV UR6, 0x400 ;  /* 0x0000040000060882 */ /* 0x000fe20000000000 */
[----:B------:R-:W-:-:S04]  /*0270*/  @UP0 UIADD3 UR4, -UR4, 0x100000, URZ ;  /* 0x0010000004040890 */ /* 0x000fc8000fffe13f */
[----:B------:R-:W-:Y:S02]  /*0280*/  @UP0 USHF.L.U32 UR5, UR4, 0xb, URZ ;  /* 0x0000000b04050899 */ /* 0x000fe4000800063f */
[----:B------:R-:W-:Y:S01]  /*0290*/  @UP0 USHF.L.U32 UR4, UR4, 0x1, URZ ;  /* 0x0000000104040899 */ /* 0x000fe2000800063f */
[----:B------:R-:W-:Y:S01]  /*02a0*/  VOTEU.ANY UP2, P0 ;  /* 0x00000000003f7886 */ /* 0x000fe20000040100 */
[----:B------:R-:W-:Y:S01]  /*02b0*/  VOTEU.ANY UP3, P0 ;  /* 0x00000000003f7886 */ /* 0x000fe20000060100 */
[----:B0-----:R-:W-:Y:S02]  /*02c0*/  R2UR UR9, R4 ;  /* 0x00000000040972ca */ /* 0x001fe400000e0000 */
[----:B-1----:R-:W-:Y:S01]  /*02d0*/  ISETP.NE.AND P1, PT, R2, RZ, PT ;  /* 0x000000ff0200720c */ /* 0x002fe20003f25270 */
[----:B--2---:R-:W-:Y:S02]  /*02e0*/  @UP0 ULEA UR8, UR8, UR6, 0x18 ;  /* 0x0000000608080291 */ /* 0x004fe4000f8ec03f */
[----:B------:R-:W-:-:S04]  /*02f0*/  @UP0 UIADD3 UR6, -UR7, 0x100000, URZ ;  /* 0x0010000007060890 */ /* 0x000fc8000fffe13f */
[----:B------:R-:W-:Y:S02]  /*0300*/  @UP0 USHF.L.U32 UR7, UR6, 0xb, URZ ;  /* 0x0000000b06070899 */ /* 0x000fe4000800063f */
[----:B------:R-:W-:Y:S02]  /*0310*/  @UP0 USHF.L.U32 UR6, UR6, 0x1, URZ ;  /* 0x0000000106060899 */ /* 0x000fe4000800063f */
[----:B------:R-:W-:Y:S01]  /*0320*/  IMAD.U32 R4, RZ, RZ, UR9 ;  /* 0x00000009ff047e24 */ /* 0x000fe2000f8e00ff */
[----:B------:R-:W-:-:S04]  /*0330*/  UISETP.NE.AND UP0, UPT, UR9, URZ, UPT ;  /* 0x0000003f0900728c */ /* 0x000fc8000bf05270 */
[----:B------:R0:W-:Y:S04]  /*0340*/  STL [R1+0x2c], R4 ;  /* 0x00002c0401007387 */ /* 0x0001e80000100800 */
[----:B------:R-:W1:Y:S02]  /*0350*/  FENCE.VIEW.ASYNC.S ;  /* 0x00000000000073c6 */ /* 0x000e640000000000 */
[----:B-1----:R0:W1:Y:S01]  /*0360*/  @UP1 SYNCS.EXCH.64 URZ, [UR8+0x38800], UR4 ;  /* 0x03880004083f15b2 */ /* 0x0020620008000100 */
[----:B------:R0:W2:Y:S01]  /*0370*/  @UP2 SYNCS.EXCH.64 URZ, [UR8+0x38810], UR4 ;  /* 0x03881004083f25b2 */ /* 0x0000a20008000100 */
[----:B------:R0:W3:Y:S01]  /*0380*/  @UP3 SYNCS.EXCH.64 URZ, [UR8+0x38820], UR6 ;  /* 0x03882006083f35b2 */ /* 0x0000e20008000100 */
        /* <DEDUP_REMOVED lines=14> */
[----:B----4-:R-:W-:Y:S01]  /*0470*/  NOP ;  /* 0x0000000000007918 */ /* 0x010fe20000000000 */
.L_x_5327:
[----:B------:R-:W4:Y:S01]  /*0480*/  SHFL.IDX PT, R2, R0, RZ, 0x1f ;  /* 0x00001fff00027589 */ /* 0x000f2200000e0000 */
[----:B------:R-:W-:Y:S01]  /*0490*/  NOP ;  /* 0x0000000000007918 */ /* 0x000fe20000000000 */
[----:B----4-:R-:W-:-:S13]  /*04a0*/  ISETP.NE.AND P0, PT, R2, RZ, PT ;  /* 0x000000ff0200720c */ /* 0x010fda0003f05270 */
        /* <DEDUP_REMOVED lines=18> */
[----:B----4-:R-:W-:Y:S01]  /*05d0*/  NOP ;  /* 0x0000000000007918 */ /* 0x010fe20000000000 */
.L_x_5328:
[----:B------:R-:W4:Y:S01]  /*05e0*/  SHFL.IDX PT, R2, R0, RZ, 0x1f ;  /* 0x00001fff00027589 */ /* 0x000f2200000e0000 */
[----:B------:R-:W-:Y:S01]  /*05f0*/  NOP ;  /* 0x0000000000007918 */ /* 0x000fe20000000000 */
[----:B----4-:R-:W-:-:S13]  /*0600*/  ISETP.NE.AND P0, PT, R2, RZ, PT ;  /* 0x000000ff0200720c */ /* 0x010fda0003f05270 */
        /* <DEDUP_REMOVED lines=15> */
.L_x_5329:
        /* <DEDUP_REMOVED lines=22> */
.L_x_5330:
        /* <DEDUP_REMOVED lines=22> */
.L_x_5331:
        /* <DEDUP_REMOVED lines=8> */
[----:B-123--:R-:W-:Y:S06]  /*0a40*/  BAR.SYNC.DEFER_BLOCKING 0x0 ;  /* 0x0000000000007b1d */ /* 0x00efec0000010000 */
[----:B------:R-:W-:Y:S05]  /*0a50*/  @!P0 BRA `(.L_x_5333) ;  /* 0x000001bc00908947 */ /* 0x000fea0003800000 */
.L_x_5334:
[----:B------:R-:W-:-:S08]  /*0a60*/  NOP ;  /* 0x0000000000007918 */ /* 0x000fd00000000000 */
[----:B------:R-:W1:Y:S02]  /*0a70*/  USETMAXREG.TRY_ALLOC.CTAPOOL UP0, 0xf0 ;  /* 0x000000f0000079c8 */ /* 0x000e640008000600 */
[----:B-1----:R-:W-:-:S13]  /*0a80*/  PLOP3.LUT P0, PT, PT, PT, UP0, 0x80, 0x0 ;  /* 0x000000000000781c */ /* 0x002fda0003f0f008 */
[----:B------:R-:W-:Y:S05]  /*0a90*/  @!P0 BRA `(.L_x_5334) ;  /* 0xfffffffc00f08947 */ /* 0x000fea000383ffff */
[----:B------:R-:W-:Y:S01]  /*0aa0*/  SHF.R.U32.HI R0, RZ, 0x7, R3 ;  /* 0x00000007ff007819 */ /* 0x000fe20000011603 */
[----:B------:R-:W1:Y:S01]  /*0ab0*/  S2UR UR5, SR_CgaCtaId ;  /* 0x00000000000579c3 */ /* 0x000e620000008800 */
[----:B------:R-:W-:Y:S02]  /*0ac0*/  UMOV UR4, 0x400 ;  /* 0x0000040000047882 */ /* 0x000fe40000000000 */
[----:B------:R-:W-:-:S13]  /*0ad0*/  ISETP.NE.AND P0, PT, R0, 0x1, PT ;  /* 0x000000010000780c */ /* 0x000fda0003f05270 */
[----:B------:R-:W-:Y:S06]  /*0ae0*/  @!P0 BAR.ARV 0x8, 0xa0 ;  /* 0x0202800000008b1d */ /* 0x000fec0000002000 */
[----:B------:R-:W-:Y:S01]  /*0af0*/  ISETP.GE.U32.AND P0, PT, R3, 0x100, PT ;  /* 0x000001000300780c */ /* 0x000fe20003f06070 */
[----:B-1----:R-:W-:-:S06]  /*0b00*/  ULEA UR4, UR5, UR4, 0x18 ;  /* 0x0000000405047291 */ /* 0x002fcc000f8ec03f */
[----:B------:R-:W-:Y:S01]  /*0b10*/  IMAD.U32 R18, RZ, RZ, UR4 ;  /* 0x00000004ff127e24 */ /* 0x000fe2000f8e00ff */
[----:B------:R-:W-:-:S05]  /*0b20*/  ULDC UR4, c[0x0][0xd14] ;  /* 0x0003450000047ab9 */ /* 0x000fca0000000800 */
[----:B------:R-:W-:Y:S08]  /*0b30*/  @P0 BAR.ARV 0xf, 0x100 ;  /* 0x03c4000000000b1d */ /* 0x000ff00000002000 */
[----:B------:R-:W-:Y:S06]  /*0b40*/  BAR.SYNC.DEFER_BLOCKING 0x5, 0x120 ;  /* 0x0144800000007b1d */ /* 0x000fec0000010000 */
[----:B------:R-:W1:Y:S02]  /*0b50*/  LDS.128 R188, [R18+0x388d0] ;  /* 0x0388d00012bc7984 */ /* 0x000e640000000c00 */
[----:B------:R-:W-:Y:S06]  /*0b60*/  BAR.ARV 0x4, 0x120 ;  /* 0x0104800000007b1d */ /* 0x000fec0000002000 */
[----:B-1----:R-:W-:-:S13]  /*0b70*/  ISETP.GE.AND P0, PT, R191, UR4, PT ;  /* 0x00000004bf007c0c */ /* 0x002fda000bf06270 */
[----:B------:R-:W-:Y:S05]  /*0b80*/  @P0 BRA `(.L_x_5335) ;  /* 0x0000022800bc0947 */ /* 0x000fea0003800000 */
[----:B------:R-:W2:Y:S01]  /*0b90*/  LDL R0, [R1+0x30] ;  /* 0x0000300001007983 */ /* 0x000ea20000100800 */
[----:B------:R-:W-:Y:S01]  /*0ba0*/  VIADD R233, R3, 0xffffff80 ;  /* 0xffffff8003e97836 */ /* 0x000fe20000000000 */
[----:B------:R-:W-:Y:S01]  /*0bb0*/  MOV R218, RZ ;  /* 0x000000ff00da7202 */ /* 0x000fe20000000f00 */
[----:B------:R-:W-:Y:S02]  /*0bc0*/  IMAD.MOV.U32 R208, RZ, RZ, 0x20 ;  /* 0x00000020ffd07424 */ /* 0x000fe400078e00ff */
[----:B------:R-:W-:Y:S02]  /*0bd0*/  IMAD.MOV.U32 R186, RZ, RZ, RZ ;  /* 0x000000ffffba7224 */ /* 0x000fe400078e00ff */
[----:B------:R-:W-:Y:S02]  /*0be0*/  IMAD.MOV.U32 R192, RZ, RZ, RZ ;  /* 0x000000ffffc07224 */ /* 0x000fe400078e00ff */
[----:B------:R-:W-:Y:S02]  /*0bf0*/  IMAD.MOV.U32 R22, RZ, RZ, RZ ;  /* 0x000000ffff167224 */ /* 0x000fe400078e00ff */
[----:B------:R-:W-:Y:S01]  /*0c00*/  IMAD.MOV.U32 R19, RZ, RZ, RZ ;  /* 0x000000ffff137224 */ /* 0x000fe200078e00ff */
[----:B--2---:R-:W-:-:S02]  /*0c10*/  R2UR UR4, R0 ;  /* 0x00000000000472ca */ /* 0x004fc400000e0000 */
[----:B------:R-:W-:-:S04]  /*0c20*/  SHF.R.S32.HI R0, RZ, 0x1f, R233 ;  /* 0x0000001fff007819 */ /* 0x000fc800000114e9 */
[CC--:B------:R-:W-:Y:S02]  /*0c30*/  LEA.HI R3, R0.reuse, R233.reuse, RZ, 0x4 ;  /* 0x000000e900037211 */ /* 0x0c0fe400078f20ff */
[CC--:B0-----:R-:W-:Y:S02]  /*0c40*/  LEA.HI R2, R0.reuse, R233.reuse, RZ, 0x7 ;  /* 0x000000e900027211 */ /* 0x0c1fe400078f38ff */
[----:B------:R-:W-:Y:S02]  /*0c50*/  LOP3.LUT R4, R3, 0xfffffff0, RZ, 0xc0, !PT ;  /* 0xfffffff003047812 */ /* 0x000fe400078ec0ff */
[----:B------:R-:W-:Y:S01]  /*0c60*/  LEA.HI R5, R0, R233, RZ, 0x5 ;  /* 0x000000e900057211 */ /* 0x000fe200078f28ff */
[----:B------:R-:W-:Y:S01]  /*0c70*/  ULOP3.LUT UR36, UR4, 0x1, URZ, 0xfc, !UPT ;  /* 0x0000000104247892 */ /* 0x000fe2000f8efc3f */
[----:B------:R-:W-:Y:S01]  /*0c80*/  LOP3.LUT R6, R2, 0xffffff80, RZ, 0xc0, !PT ;  /* 0xffffff8002067812 */ /* 0x000fe200078ec0ff */
[----:B------:R-:W-:Y:S01]  /*0c90*/  IMAD.IADD R4, R233, 0x1, -R4 ;  /* 0x00000001e9047824 */ /* 0x000fe200078e0a04 */
[----:B------:R-:W-:-:S02]  /*0ca0*/  SHF.R.S32.HI R213, RZ, 0x5, R5 ;  /* 0x00000005ffd57819 */ /* 0x000fc40000011405 */
[----:B------:R-:W-:Y:S01]  /*0cb0*/  SHF.R.S32.HI R8, RZ, 0x1f, R5 ;  /* 0x0000001fff087819 */ /* 0x000fe20000011405 */
[----:B------:R-:W-:Y:S01]  /*0cc0*/  IMAD.IADD R7, R233, 0x1, -R6 ;  /* 0x00000001e9077824 */ /* 0x000fe200078e0a06 */
[----:B------:R-:W-:Y:S02]  /*0cd0*/  SHF.R.S32.HI R5, RZ, 0x1f, R4 ;  /* 0x0000001fff057819 */ /* 0x000fe40000011404 */
[----:B------:R-:W-:Y:S02]  /*0ce0*/  SHF.R.S32.HI R6, RZ, 0x4, R3 ;  /* 0x00000004ff067819 */ /* 0x000fe40000011403 */
[----:B------:R-:W-:Y:S02]  /*0cf0*/  LEA.HI R11, R5, R4, RZ, 0x3 ;  /* 0x00000004050b7211 */ /* 0x000fe400078f18ff */
[----:B------:R-:W-:Y:S02]  /*0d00*/  LEA.HI R3, R3, R6, RZ, 0x1 ;  /* 0x0000000603037211 */ /* 0x000fe400078f08ff */
[----:B------:R-:W-:-:S02]  /*0d10*/  LEA.HI R8, R8, R213, RZ, 0x2 ;  /* 0x000000d508087211 */ /* 0x000fc400078f10ff */
[C---:B------:R-:W-:Y:S01]  /*0d20*/  LOP3.LUT R13, R11.reuse, 0xfffffff8, RZ, 0xc0, !PT ;  /* 0xfffffff80b0d7812 */ /* 0x040fe200078ec0ff */
[----:B------:R-:W-:Y:S01]  /*0d30*/  IMAD.SHL.U32 R11, R11, 0x40, RZ ;  /* 0x000000400b0b7824 */ /* 0x000fe200078e00ff */
[----:B------:R-:W-:Y:S02]  /*0d40*/  SHF.R.S32.HI R221, RZ, 0x7, R2 ;  /* 0x00000007ffdd7819 */ /* 0x000fe40000011402 */
[----:B------:R-:W-:Y:S01]  /*0d50*/  LOP3.LUT R3, R3, 0x1ffffffe, RZ, 0xc0, !PT ;  /* 0x1ffffffe03037812 */ /* 0x000fe200078ec0ff */
[----:B------:R-:W-:Y:S01]  /*0d60*/  IMAD.IADD R13, R4, 0x1, -R13 ;  /* 0x00000001040d7824 */ /* 0x000fe200078e0a0d */
[----:B------:R-:W-:Y:S02]  /*0d70*/  LOP3.LUT R8, R8, 0x3ffffc, RZ, 0xc0, !PT ;  /* 0x003ffffc08087812 */ /* 0x000fe400078ec0ff */
[----:B------:R-:W-:Y:S01]  /*0d80*/  LEA R15, R221, R4, 0x8 ;  /* 0x00000004dd0f7211 */ /* 0x000fe200078e40ff */
[----:B------:R-:W-:Y:S01]  /*0d90*/  IMAD.IADD R3, R6, 0x1, -R3 ;  /* 0x0000000106037824 */ /* 0x000fe200078e0a03 */
[----:B------:R-:W-:Y:S01]  /*0da0*/  SHF.R.S32.HI R10, RZ, 0x1f, R7 ;  /* 0x0000001fff0a7819 */ /* 0x000fe20000011407 */
[----:B------:R-:W-:Y:S01]  /*0db0*/  IMAD.IADD R8, R213, 0x1, -R8 ;  /* 0x00000001d5087824 */ /* 0x000fe200078e0a08 */
[C---:B------:R-:W-:Y:S01]  /*0dc0*/  R2P PR, R13.reuse, 0x6 ;  /* 0x000000060d007804 */ /* 0x040fe20000000000 */
[----:B------:R-:W-:Y:S01]  /*0dd0*/  IMAD.SHL.U32 R4, R13, 0x40, RZ ;  /* 0x000000400d047824 */ /* 0x000fe200078e00ff */
[----:B------:R-:W-:Y:S01]  /*0de0*/  LEA.HI R5, R10, R7, RZ, 0x2 ;  /* 0x000000070a057211 */ /* 0x000fe200078f10ff */
[----:B------:R-:W-:Y:S01]  /*0df0*/  IMAD R8, R8, 0x10, R15 ;  /* 0x0000001008087824 */ /* 0x000fe200078e020f */
[----:B------:R-:W-:Y:S01]  /*0e00*/  LEA.HI R2, R2, R221, RZ, 0x1 ;  /* 0x000000dd02027211 */ /* 0x000fe200078f08ff */
[----:B------:R-:W-:Y:S01]  /*0e10*/  IMAD.SHL.U32 R3, R3, 0x8, RZ ;  /* 0x0000000803037824 */ /* 0x000fe200078e00ff */
[----:B------:R-:W-:-:S02]  /*0e20*/  LOP3.LUT R4, R4, 0x1c0, RZ, 0xc0, !PT ;  /* 0x000001c004047812 */ /* 0x000fc400078ec0ff */
[----:B------:R-:W-:Y:S01]  /*0e30*/  SHF.R.S32.HI R9, RZ, 0x2, R5 ;  /* 0x00000002ff097819 */ /* 0x000fe20000011405 */
[--C-:B------:R-:W-:Y:S01]  /*0e40*/  IMAD.U32 R232, R8, 0x40, R3.reuse ;  /* 0x0000004008e87824 */ /* 0x100fe200078e0003 */
[----:B------:R-:W-:Y:S02]  /*0e50*/  LOP3.LUT R3, R4, 0x8, R3, 0xf8, !PT ;  /* 0x0000000804037812 */ /* 0x000fe400078ef803 */
[----:B------:R-:W-:Y:S02]  /*0e60*/  SHF.R.U32.HI R6, RZ, 0x3, R4 ;  /* 0x00000003ff067819 */ /* 0x000fe40000011604 */
[----:B------:R-:W-:Y:S02]  /*0e70*/  LOP3.LUT R4, R11, 0x7ffffe00, RZ, 0xc0, !PT ;  /* 0x7ffffe000b047812 */ /* 0x000fe400078ec0ff */
[----:B------:R-:W-:Y:S02]  /*0e80*/  LOP3.LUT R3, R3, R6, RZ, 0x3c, !PT ;  /* 0x0000000603037212 */ /* 0x000fe400078e3cff */
[----:B------:R-:W-:-:S02]  /*0e90*/  LEA R4, R213, R4, 0xa ;  /* 0x00000004d5047211 */ /* 0x000fc400078e50ff */
[----:B------:R-:W-:Y:S02]  /*0ea0*/  SHF.R.S32.HI R12, RZ, 0x1f, R5 ;  /* 0x0000001fff0c7819 */ /* 0x000fe40000011405 */
[----:B------:R-:W-:Y:S01]  /*0eb0*/  LEA.HI R10, R10, R7, RZ, 0x5 ;  /* 0x000000070a0a7211 */ /* 0x000fe200078f28ff */
[----:B------:R-:W-:Y:S01]  /*0ec0*/  IMAD.IADD R3, R4, 0x1, R3 ;  /* 0x0000000104037824 */ /* 0x000fe200078e0203 */
[CC--:B------:R-:W-:Y:S02]  /*0ed0*/  LEA.HI R4, R0.reuse, R233.reuse, RZ, 0x3 ;  /* 0x000000e900047211 */ /* 0x0c0fe400078f18ff */
[----:B------:R-:W-:Y:S01]  /*0ee0*/  LEA.HI R0, R0, R233, RZ, 0x2 ;  /* 0x000000e900007211 */ /* 0x000fe200078f10ff */
[----:B------:R-:W-:Y:S01]  /*0ef0*/  IMAD R196, R3, 0x2, R18 ;  /* 0x0000000203c47824 */ /* 0x000fe200078e0212 */
[----:B------:R-:W-:Y:S02]  /*0f00*/  SHF.R.S32.HI R214, RZ, 0x3, R4 ;  /* 0x00000003ffd67819 */ /* 0x000fe40000011404 */
[----:B------:R-:W-:Y:S01]  /*0f10*/  LOP3.LUT R4, R4, 0x1ffffff8, RZ, 0xc0, !PT ;  /* 0x1ffffff804047812 */ /* 0x000fe200078ec0ff */
[C---:B------:R-:W-:Y:S01]  /*0f20*/  VIADD R209, R196.reuse, 0x36400 ;  /* 0x00036400c4d17836 */ /* 0x040fe20000000000 */
[----:B------:R-:W-:Y:S01]  /*0f30*/  SHF.R.S32.HI R187, RZ, 0x2, R0 ;  /* 0x00000002ffbb7819 */ /* 0x000fe20000011400 */
[----:B------:R-:W-:Y:S01]  /*0f40*/  VIADD R197, R196, 0x36440 ;  /* 0x00036440c4c57836 */ /* 0x000fe20000000000 */
[----:B------:R-:W-:Y:S01]  /*0f50*/  LOP3.LUT R220, R0, 0xfffffffc, RZ, 0xc0, !PT ;  /* 0xfffffffc00dc7812 */ /* 0x000fe200078ec0ff */
[----:B------:R-:W-:Y:S01]  /*0f60*/  IMAD.IADD R4, R233, 0x1, -R4 ;  /* 0x00000001e9047824 */ /* 0x000fe200078e0a04 */
[----:B------:R-:W-:Y:S01]  /*0f70*/  SHF.R.S32.HI R0, RZ, 0x1f, R0 ;  /* 0x0000001fff007819 */ /* 0x000fe20000011400 */
[----:B------:R-:W-:Y:S01]  /*0f80*/  VIADD R235, R187, 0x20 ;  /* 0x00000020bbeb7836 */ /* 0x000fe20000000000 */
[----:B------:R-:W-:Y:S01]  /*0f90*/  LEA.HI R12, R12, R9, RZ, 0x3 ;  /* 0x000000090c0c7211 */ /* 0x000fe200078f18ff */
[----:B------:R-:W-:Y:S01]  /*0fa0*/  IMAD.SHL.U32 R211, R4, 0x8, RZ ;  /* 0x0000000804d37824 */ /* 0x000fe200078e00ff */
[----:B------:R-:W-:Y:S01]  /*0fb0*/  LEA.HI R0, R0, R187, RZ, 0x3 ;  /* 0x000000bb00007211 */ /* 0x000fe200078f18ff */
[----:B------:R-:W-:Y:S01]  /*0fc0*/  IMAD.IADD R220, R233, 0x1, -R220 ;  /* 0x00000001e9dc7824 */ /* 0x000fe200078e0adc */
[----:B------:R-:W-:Y:S01]  /*0fd0*/  SHF.R.S32.HI R4, RZ, 0x1f, R235 ;  /* 0x0000001fff047819 */ /* 0x000fe200000114eb */
[----:B------:R-:W-:Y:S01]  /*0fe0*/  IMAD.SHL.U32 R230, R235, 0x40, RZ ;  /* 0x00000040ebe67824 */ /* 0x000fe200078e00ff */
[----:B------:R-:W-:Y:S01]  /*0ff0*/  LOP3.LUT R0, R0, 0xfffffff8, RZ, 0xc0, !PT ;  /* 0xfffffff800007812 */ /* 0x000fe200078ec0ff */
[----:B------:R-:W-:Y:S01]  /*1000*/  IMAD.SHL.U32 R16, R220, 0x8, RZ ;  /* 0x00000008dc107824 */ /* 0x000fe200078e00ff */
[----:B------:R-:W-:Y:S01]  /*1010*/  LEA.HI R4, R4, R235, RZ, 0x3 ;  /* 0x000000eb04047211 */ /* 0x000fe200078f18ff */
[----:B------:R-:W-:Y:S01]  /*1020*/  @P2 VIADD R197, R209, 0xffffffc0 ;  /* 0xffffffc0d1c52836 */ /* 0x000fe20000000000 */
[----:B------:R-:W-:Y:S01]  /*1030*/  LOP3.LUT R230, R230, 0x1c0, RZ, 0xc0, !PT ;  /* 0x000001c0e6e67812 */ /* 0x000fe200078ec0ff */
[----:B------:R-:W-:Y:S01]  /*1040*/  IMAD.IADD R194, R187, 0x1, -R0 ;  /* 0x00000001bbc27824 */ /* 0x000fe200078e0a00 */
[----:B------:R-:W-:-:S02]  /*1050*/  SHF.L.U32 R4, R4, 0x6, RZ ;  /* 0x0000000604047819 */ /* 0x000fc400000006ff */
[----:B------:R-:W-:Y:S02]  /*1060*/  LOP3.LUT R12, R12, 0xfffffff8, RZ, 0xc0, !PT ;  /* 0xfffffff80c0c7812 */ /* 0x000fe400078ec0ff */
[----:B------:R-:W-:Y:S02]  /*1070*/  LOP3.LUT R8, R5, 0x7ffffffc, RZ, 0xc0, !PT ;  /* 0x7ffffffc05087812 */ /* 0x000fe400078ec0ff */
[----:B------:R-:W-:Y:S01]  /*1080*/  LOP3.LUT R2, R2, 0xfffffe, RZ, 0xc0, !PT ;  /* 0x00fffffe02027812 */ /* 0x000fe200078ec0ff */
[----:B------:R-:W-:Y:S01]  /*1090*/  IMAD.IADD R193, R9, 0x1, -R12 ;  /* 0x0000000109c17824 */ /* 0x000fe200078e0a0c */
[----:B------:R-:W-:Y:S01]  /*10a0*/  LOP3.LUT R0, R230, 0x38, R16, 0xf8, !PT ;  /* 0x00000038e6007812 */ /* 0x000fe200078ef810 */
[----:B------:R-:W-:Y:S01]  /*10b0*/  IMAD.IADD R8, R7, 0x1, -R8 ;  /* 0x0000000107087824 */ /* 0x000fe200078e0a08 */
[----:B------:R-:W-:Y:S01]  /*10c0*/  SHF.R.U32.HI R234, RZ, 0x3, R230 ;  /* 0x00000003ffea7819 */ /* 0x000fe200000116e6 */
[----:B------:R-:W-:Y:S01]  /*10d0*/  IMAD.IADD R2, R221, 0x1, -R2 ;  /* 0x00000001dd027824 */ /* 0x000fe200078e0a02 */
[----:B------:R-:W-:Y:S01]  /*10e0*/  LOP3.LUT R231, R4, 0xfffffe00, RZ, 0xc0, !PT ;  /* 0xfffffe0004e77812 */ /* 0x000fe200078ec0ff */
[----:B------:R-:W-:Y:S01]  /*10f0*/  IMAD.SHL.U32 R185, R8, 0x2, RZ ;  /* 0x0000000208b97824 */ /* 0x000fe200078e00ff */
[----:B------:R-:W-:Y:S01]  /*1100*/  SEL R208, R208, 0xffffffe0, !P1 ;  /* 0xffffffe0d0d07807 */ /* 0x000fe20004800000 */
[----:B------:R-:W-:Y:S01]  /*1110*/  IMAD.SHL.U32 R195, R2, 0x100, RZ ;  /* 0x0000010002c37824 */ /* 0x000fe200078e00ff */
[----:B------:R-:W-:-:S02]  /*1120*/  SHF.R.S32.HI R10, RZ, 0x5, R10 ;  /* 0x00000005ff0a7819 */ /* 0x000fc4000001140a */
[----:B------:R-:W-:Y:S01]  /*1130*/  LOP3.LUT R3, R231, R0, R234, 0xf6, !PT ;  /* 0x00000000e7037212 */ /* 0x000fe200078ef6ea */
[----:B------:R-:W-:Y:S01]  /*1140*/  IMAD.IADD R209, R209, 0x1, R208 ;  /* 0x00000001d1d17824 */ /* 0x000fe200078e02d0 */
[----:B------:R-:W-:Y:S01]  /*1150*/  SHF.R.S32.HI R227, RZ, 0x1f, R187 ;  /* 0x0000001fffe37819 */ /* 0x000fe200000114bb */
[----:B------:R-:W-:Y:S01]  /*1160*/  IMAD R193, R10, 0x10, R193 ;  /* 0x000000100ac17824 */ /* 0x000fe200078e02c1 */
[----:B------:R-:W-:Y:S01]  /*1170*/  IADD3 R208, R208, R197, RZ ;  /* 0x000000c5d0d07210 */ /* 0x000fe20007ffe0ff */
[----:B------:R-:W-:-:S07]  /*1180*/  IMAD R228, R3, 0x2, R18 ;  /* 0x0000000203e47824 */ /* 0x000fce00078e0212 */
.L_x_5545:
[----:B------:R-:W-:Y:S01]  /*1190*/  ULDC.64 UR4, c[0x0][0xb20] ;  /* 0x0002c80000047ab9 */ /* 0x000fe20000000a00 */
[----:B0-23-5:R-:W0:Y:S01]  /*11a0*/  LDC.64 R4, c[0x0][0xb00] ;  /* 0x0002c000ff047b82 */ /* 0x02de220000000a00 */
        /* <DEDUP_REMOVED lines=31> */
[----:B------:R-:W-:Y:S02]  /*13a0*/  IMAD.MOV.U32 R219, RZ, RZ, R189 ;  /* 0x000000ffffdb7224 */ /* 0x000fe400078e00bd */
        /* <DEDUP_REMOVED lines=12> */
.L_x_5336:
[----:B------:R-:W-:Y:S01]  /*1470*/  IMAD.U32 R32, RZ, RZ, UR5 ;  /* 0x00000005ff207e24 */ /* 0x000fe2000f8e00ff */
[----:B------:R-:W-:Y:S01]  /*1480*/  MOV R24, UR4 ;  /* 0x0000000400187c02 */ /* 0x000fe20008000f00 */
[----:B------:R-:W-:Y:S06]  /*1490*/  @!P2 BRA `(.L_x_5337) ;  /* 0x000000000010a947 */ /* 0x000fec0003800000 */
[----:B------:R-:W0:Y:S02]  /*14a0*/  LDC.64 R2, c[0x0][0xb18] ;  /* 0x0002c600ff027b82 */ /* 0x000e240000000a00 */
[----:B0-----:R-:W-:-:S05]  /*14b0*/  IMAD.WIDE R2, R191, 0x4, R2 ;  /* 0x00000004bf027825 */ /* 0x001fca00078e0202 */
[----:B------:R0:W5:Y:S01]  /*14c0*/  LDG.E R24, desc[UR54][R2.64] ;  /* 0x0000003602187981 */ /* 0x000162000c1e1900 */
[----:B------:R-:W-:Y:S05]  /*14d0*/  BRA `(.L_x_5338) ;  /* 0x0000000000107947 */ /* 0x000fea0003800000 */
.L_x_5337:
[----:B------:R-:W-:Y:S05]  /*14e0*/  @!P3 BRA `(.L_x_5338) ;  /* 0x00000000000cb947 */ /* 0x000fea0003800000 */
[----:B------:R-:W2:Y:S04]  /*14f0*/  LDG.E R3, desc[UR54][R8.64] ;  /* 0x0000003608037981 */ /* 0x000ea8000c1e1900 */
[----:B------:R-:W2:Y:S02]  /*1500*/  LDG.E R24, desc[UR54][R8.64+0x4] ;  /* 0x0000043608187981 */ /* 0x000ea4000c1e1900 */
[----:B--2---:R-:W-:-:S07]  /*1510*/  IMAD.IADD R24, R24, 0x1, -R3 ;  /* 0x0000000118187824 */ /* 0x004fce00078e0a03 */
.L_x_5338:
        /* <DEDUP_REMOVED lines=13> */
[----:B--2---:R-:W-:-:S04]  /*15f0*/  @P1 IMAD.WIDE R4, R191, 0x4, R4 ;  /* 0x00000004bf041825 */ /* 0x004fc800078e0204 */
[----:B------:R-:W-:Y:S01]  /*1600*/  IMAD.IADD R11, R24, 0x1, -R11 ;  /* 0x00000001180b7824 */ /* 0x000fe200078e0a0b */
[----:B------:R0:W5:Y:S01]  /*1610*/  @P1 LDG.E R33, desc[UR54][R4.64] ;  /* 0x0000003604211981 */ /* 0x000162000c1e1900 */
[----:B-1----:R-:W-:Y:S02]  /*1620*/  ISETP.GE.AND P1, PT, R9, 0x1, PT ;  /* 0x000000010900780c */ /* 0x002fe40003f26270 */
[----:B------:R-:W-:Y:S01]  /*1630*/  LEA R47, R189, 0x40, 0x6 ;  /* 0x00000040bd2f7811 */ /* 0x000fe200078e30ff */
[----:B---3--:R-:W-:-:S04]  /*1640*/  @P0 IMAD.IADD R32, R7, 0x1, -R0 ;  /* 0x0000000107200824 */ /* 0x008fc800078e0a00 */
[----:B------:R-:W-:-:S04]  /*1650*/  IMAD.IADD R23, R11, 0x1, R32 ;  /* 0x000000010b177824 */ /* 0x000fc800078e0220 */
[C---:B------:R-:W-:Y:S01]  /*1660*/  VIADD R0, R23.reuse, 0x3f ;  /* 0x0000003f17007836 */ /* 0x040fe20000000000 */
[----:B------:R-:W-:-:S04]  /*1670*/  IADD3 R47, R23, R47, -R184 ;  /* 0x0000002f172f7210 */ /* 0x000fc80007ffe8b8 */
        /* <DEDUP_REMOVED lines=16> */
.L_x_5341:
[----:B------:R-:W-:-:S13]  /*1780*/  ISETP.NE.AND P0, PT, R9, 0x1, PT ;  /* 0x000000010900780c */ /* 0x000fda0003f05270 */
[----:B------:R-:W0:Y:S02]  /*1790*/  @P0 LDC.64 R4, c[0x0][0xae0] ;  /* 0x0002b800ff040b82 */ /* 0x000e240000000a00 */
[----:B0-----:R-:W-:-:S05]  /*17a0*/  @P0 IMAD.HI.U32 R4, R2, R4, RZ ;  /* 0x0000000402040227 */ /* 0x001fca00078e00ff */
[----:B------:R-:W-:-:S07]  /*17b0*/  @P0 SHF.R.U32.HI R2, RZ, R5, R4 ;  /* 0x00000005ff020219 */ /* 0x000fce0000011604 */
.L_x_5342:
[----:B------:R-:W-:Y:S05]  /*17c0*/  BSYNC B0 ;  /* 0x0000000000007941 */ /* 0x000fea0003800000 */
.L_x_5340:
[----:B------:R-:W-:-:S05]  /*17d0*/  IMAD R3, R2, R9, R9 ;  /* 0x0000000902037224 */ /* 0x000fca00078e0209 */
[----:B------:R-:W-:-:S07]  /*17e0*/  VIMNMX R0, R0, R3, PT ;  /* 0x0000000300007248 */ /* 0x000fce0003fe0100 */
.L_x_5339:
        /* <DEDUP_REMOVED lines=15> */
.L_x_5345:
[----:B------:R-:W-:Y:S01]  /*18e0*/  ISETP.NE.AND P0, PT, R9, 0x1, PT ;  /* 0x000000010900780c */ /* 0x000fe20003f05270 */
[----:B------:R-:W-:-:S12]  /*18f0*/  IMAD.MOV.U32 R4, RZ, RZ, R45 ;  /* 0x000000ffff047224 */ /* 0x000fd800078e002d */
[----:B------:R-:W0:Y:S02]  /*1900*/  @P0 LDC.64 R6, c[0x0][0xae0] ;  /* 0x0002b800ff060b82 */ /* 0x000e240000000a00 */
[----:B0-----:R-:W-:-:S05]  /*1910*/  @P0 IMAD.HI.U32 R6, R45, R6, RZ ;  /* 0x000000062d060227 */ /* 0x001fca00078e00ff */
[----:B------:R-:W-:-:S07]  /*1920*/  @P0 SHF.R.U32.HI R4, RZ, R7, R6 ;  /* 0x00000007ff040219 */ /* 0x000fce0000011606 */
.L_x_5346:
[----:B------:R-:W-:Y:S05]  /*1930*/  BSYNC B0 ;  /* 0x0000000000007941 */ /* 0x000fea0003800000 */
.L_x_5344:
[----:B------:R-:W-:-:S05]  /*1940*/  IMAD R3, R4, R9, RZ ;  /* 0x0000000904037224 */ /* 0x000fca00078e02ff */
[----:B------:R-:W-:-:S07]  /*1950*/  VIMNMX R2, R2, R3, !PT ;  /* 0x0000000302027248 */ /* 0x000fce0007fe0100 */
.L_x_5343:
        /* <DEDUP_REMOVED lines=8> */
[----:B------:R-:W-:-:S03]  /*19e0*/  VIMNMX R0, R169, R0, PT ;  /* 0x00000000a9007248 */ /* 0x000fc60003fe0100 */
[--C-:B------:R-:W-:Y:S02]  /*19f0*/  IMAD R5, R5, 0x40, -R11.reuse ;  /* 0x0000004005057824 */ /* 0x100fe400078e0a0b */
[----:B------:R-:W-:-:S03]  /*1a00*/  IMAD R3, R0, 0x40, -R11 ;  /* 0x0000004000037824 */ /* 0x000fc600078e0a0b */
[----:B------:R-:W-:Y:S02]  /*1a10*/  VIMNMX R5, RZ, R5, !PT ;  /* 0x00000005ff057248 */ /* 0x000fe40007fe0100 */
[----:B------:R-:W-:Y:S02]  /*1a20*/  VIMNMX R0, R3, R32, PT ;  /* 0x0000002003007248 */ /* 0x000fe40003fe0100 */
[----:B------:R-:W-:Y:S02]  /*1a30*/  SHF.R.U32.HI R44, RZ, 0x6, R5 ;  /* 0x00000006ff2c7819 */ /* 0x000fe40000011605 */
[----:B------:R-:W-:Y:S02]  /*1a40*/  ISETP.GT.AND P0, PT, R0, R5, PT ;  /* 0x000000050000720c */ /* 0x000fe40003f04270 */
[----:B------:R-:W-:-:S11]  /*1a50*/  MOV R49, R44 ;  /* 0x0000002c00317202 */ /* 0x000fd60000000f00 */
        /* <DEDUP_REMOVED lines=26> */
[----:B-1---5:R-:W-:Y:S05]  /*1c00*/  CALL.ABS.NOINC R2 ;  /* 0x0000000002007343 */ /* 0x022fea0003c00000 */
.L_x_5349:
[----:B------:R-:W-:Y:S05]  /*1c10*/  BSYNC B6 ;  /* 0x0000000000067941 */ /* 0x000fea0003800000 */
.L_x_5348:
        /* <DEDUP_REMOVED lines=20> */
.L_x_5351:
[----:B------:R-:W-:Y:S05]  /*1d60*/  BSYNC B6 ;  /* 0x0000000000067941 */ /* 0x000fea0003800000 */
.L_x_5350:
        /* <DEDUP_REMOVED lines=15> */
[----:B------:R3:W2:Y:S01]  /*1e60*/  @P0 LDG.E R191, desc[UR54][R2.64] ;  /* 0x0000003602bf0981 */ /* 0x0006a2000c1e1900 */
[----:B0-----:R-:W-:Y:S01]  /*1e70*/  ISETP.NE.AND P0, PT, R0, 0x1, PT ;  /* 0x000000010000780c */ /* 0x001fe20003f05270 */
[----:B------:R-:W0:Y:S01]  /*1e80*/  LDC R59, c[0x0][0x3d4] ;  /* 0x0000f500ff3b7b82 */ /* 0x000e220000000800 */
[----:B------:R-:W-:Y:S01]  /*1e90*/  SHF.R.S32.HI R12, RZ, 0x1f, R10 ;  /* 0x0000001fff0c7819 */ /* 0x000fe2000001140a */
[----:B------:R-:W0:Y:S01]  /*1ea0*/  S2R R26, SR_TID.X ;  /* 0x00000000001a7919 */ /* 0x000e220000002100 */
[----:B------:R-:W-:Y:S01]  /*1eb0*/  SHF.R.S32.HI R41, RZ, 0x1f, R40 ;  /* 0x0000001fff297819 */ /* 0x000fe20000011428 */
[----:B------:R-:W-:Y:S01]  /*1ec0*/  IMAD.SHL.U32 R57, R194, 0x40, RZ ;  /* 0x00000040c2397824 */ /* 0x000fe200078e00ff */
[----:B----4-:R-:W-:Y:S01]  /*1ed0*/  ISETP.GE.AND P1, PT, R16, R25, PT ;  /* 0x000000191000720c */ /* 0x010fe20003f26270 */
[-C--:B-1----:R-:W-:Y:S01]  /*1ee0*/  IMAD R4, R12, R52.reuse, RZ ;  /* 0x000000340c047224 */ /* 0x082fe200078e02ff */
[----:B------:R-:W-:Y:S01]  /*1ef0*/  SHF.L.U64.HI R51, R52, 0x6, R53 ;  /* 0x0000000634337819 */ /* 0x000fe20000010235 */
[----:B---3--:R-:W-:Y:S01]  /*1f00*/  IMAD.WIDE.U32 R2, R10, R52, RZ ;  /* 0x000000340a027225 */ /* 0x008fe200078e00ff */
[----:B------:R-:W-:Y:S01]  /*1f10*/  SEL R11, R25, RZ, P1 ;  /* 0x000000ff190b7207 */ /* 0x000fe20000800000 */
[----:B------:R-:W1:Y:S01]  /*1f20*/  LDC R61, c[0x0][0x2e4] ;  /* 0x0000b900ff3d7b82 */ /* 0x000e620000000800 */
[----:B------:R-:W-:Y:S01]  /*1f30*/  LOP3.LUT R57, R57, 0x1c0, RZ, 0xc0, !PT ;  /* 0x000001c039397812 */ /* 0x000fe200078ec0ff */
[----:B--2---:R-:W-:Y:S01]  /*1f40*/  IMAD.SHL.U32 R56, R20, 0x40, RZ ;  /* 0x0000004014387824 */ /* 0x004fe200078e00ff */
[C---:B------:R-:W-:Y:S01]  /*1f50*/  IADD3 R80, R16.reuse, 0x20, RZ ;  /* 0x0000002010507810 */ /* 0x040fe20007ffe0ff */
[----:B------:R-:W-:Y:S01]  /*1f60*/  IMAD.IADD R11, R16, 0x1, R11 ;  /* 0x00000001100b7824 */ /* 0x000fe200078e020b */
[----:B------:R-:W-:Y:S01]  /*1f70*/  SHF.R.U32.HI R60, RZ, 0x3, R57 ;  /* 0x00000003ff3c7819 */ /* 0x000fe20000011639 */
[----:B------:R-:W-:Y:S01]  /*1f80*/  IMAD.SHL.U32 R62, R25, 0x2, RZ ;  /* 0x00000002193e7824 */ /* 0x000fe200078e00ff */
[----:B------:R-:W-:Y:S01]  /*1f90*/  P2R R72, PR, RZ, 0x2 ;  /* 0x00000002ff487803 */ /* 0x000fe20000000000 */
[----:B------:R-:W2:Y:S01]  /*1fa0*/  @P0 LDC R5, c[0x0][0x42c] ;  /* 0x00010b00ff050b82 */ /* 0x000ea20000000800 */
[----:B------:R-:W-:-:S04]  /*1fb0*/  SHF.R.S32.HI R50, RZ, 0x1f, R11 ;  /* 0x0000001fff327819 */ /* 0x000fc8000001140b */
[----:B------:R-:W-:-:S03]  /*1fc0*/  LEA.HI R50, R50, R11, RZ, 0x3 ;  /* 0x0000000b32327211 */ /* 0x000fc600078f18ff */
[----:B------:R-:W3:Y:S01]  /*1fd0*/  @P0 LDC R7, c[0x0][0x430] ;  /* 0x00010c00ff070b82 */ /* 0x000ee20000000800 */
[----:B------:R-:W-:-:S04]  /*1fe0*/  LOP3.LUT R67, R50, 0xfffffff8, RZ, 0xc0, !PT ;  /* 0xfffffff832437812 */ /* 0x000fc800078ec0ff */
[----:B------:R-:W-:Y:S02]  /*1ff0*/  SHF.R.S32.HI R71, RZ, 0x1f, R67 ;  /* 0x0000001fff477819 */ /* 0x000fe40000011443 */
[----:B0-----:R-:W-:-:S05]  /*2000*/  SHF.R.U32.HI R26, RZ, 0x7, R26 ;  /* 0x00000007ff1a7819 */ /* 0x001fca000001161a */
[----:B------:R-:W-:Y:S02]  /*2010*/  VIADD R58, R26, 0x8 ;  /* 0x000000081a3a7836 */ /* 0x000fe40000000000 */
[----:B--2---:R-:W-:-:S04]  /*2020*/  @P0 IMAD.HI.U32 R0, R190, R5, RZ ;  /* 0x00000005be000227 */ /* 0x004fc800078e00ff */
[----:B------:R-:W-:Y:S01]  /*2030*/  IMAD R5, R10, R53, R4 ;  /* 0x000000350a057224 */ /* 0x000fe200078e0204 */
[----:B---3--:R-:W-:-:S03]  /*2040*/  @P0 SHF.R.U32.HI R190, RZ, R7, R0 ;  /* 0x00000007ffbe0219 */ /* 0x008fc60000011600 */
[----:B------:R-:W-:Y:S01]  /*2050*/  IMAD.IADD R3, R3, 0x1, R5 ;  /* 0x0000000103037824 */ /* 0x000fe200078e0205 */
[----:B------:R-:W-:Y:S02]  /*2060*/  ISETP.NE.U32.AND P0, PT, RZ, UR6, PT ;  /* 0x00000006ff007c0c */ /* 0x000fe4000bf05070 */
[----:B------:R-:W-:Y:S01]  /*2070*/  SHF.R.S32.HI R0, RZ, 0x1f, R190 ;  /* 0x0000001fff007819 */ /* 0x000fe200000114be */
[----:B------:R-:W-:Y:S01]  /*2080*/  IMAD.WIDE.U32 R2, R190, UR4, R2 ;  /* 0x00000004be027c25 */ /* 0x000fe2000f8e0002 */
[----:B------:R-:W-:Y:S01]  /*2090*/  ISETP.NE.AND.EX P0, PT, RZ, UR7, PT, P0 ;  /* 0x00000007ff007c0c */ /* 0x000fe2000bf05300 */
[----:B------:R-:W-:Y:S02]  /*20a0*/  ULDC.64 UR6, c[0x0][0x320] ;  /* 0x0000c80000067ab9 */ /* 0x000fe40000000a00 */
[----:B------:R-:W-:-:S04]  /*20b0*/  IMAD R5, R0, UR4, RZ ;  /* 0x0000000400057c24 */ /* 0x000fc8000f8e02ff */
[----:B------:R-:W-:Y:S01]  /*20c0*/  IMAD R7, R190, UR5, R5 ;  /* 0x00000005be077c24 */ /* 0x000fe2000f8e0205 */
[----:B------:R-:W-:Y:S01]  /*20d0*/  ULDC.64 UR4, c[0x0][0x300] ;  /* 0x0000c00000047ab9 */ /* 0x000fe20000000a00 */
[----:B------:R-:W-:Y:S02]  /*20e0*/  IMAD R5, R0, UR6, RZ ;  /* 0x0000000600057c24 */ /* 0x000fe4000f8e02ff */
[----:B------:R-:W-:Y:S02]  /*20f0*/  IMAD.IADD R3, R3, 0x1, R7 ;  /* 0x0000000103037824 */ /* 0x000fe400078e0207 */
[C---:B------:R-:W-:Y:S02]  /*2100*/  IMAD R9, R190.reuse, UR7, R5 ;  /* 0x00000007be097c24 */ /* 0x040fe4000f8e0205 */
[----:B------:R-:W-:-:S04]  /*2110*/  IMAD.WIDE.U32 R4, R190, UR6, R16 ;  /* 0x00000006be047c25 */ /* 0x000fc8000f8e0010 */
[----:B------:R-:W-:Y:S01]  /*2120*/  IMAD.IADD R5, R5, 0x1, R9 ;  /* 0x0000000105057824 */ /* 0x000fe200078e0209 */
        /* <DEDUP_REMOVED lines=8> */
[C---:B------:R-:W-:Y:S01]  /*21b0*/  IMAD R6, R227.reuse, R52, RZ ;  /* 0x00000034e3067224 */ /* 0x040fe200078e02ff */
[----:B------:R-:W-:Y:S01]  /*21c0*/  IADD3 R46, P0, R42, R2, RZ ;  /* 0x000000022a2e7210 */ /* 0x000fe20007f1e0ff */
[----:B------:R-:W-:Y:S02]  /*21d0*/  IMAD R2, R227, R54, RZ ;  /* 0x00000036e3027224 */ /* 0x000fe400078e02ff */
[----:B------:R-:W-:Y:S01]  /*21e0*/  IMAD R9, R187, R53, R6 ;  /* 0x00000035bb097224 */ /* 0x000fe200078e0206 */
[----:B------:R-:W-:Y:S01]  /*21f0*/  SHF.L.U64.HI R53, R54, 0x6, R55 ;  /* 0x0000000636357819 */ /* 0x000fe20000010237 */
[----:B------:R-:W-:Y:S02]  /*2200*/  IMAD R6, R0, UR4, RZ ;  /* 0x0000000400067c24 */ /* 0x000fe4000f8e02ff */
[----:B------:R-:W-:-:S02]  /*2210*/  IMAD.IADD R0, R43, 0x1, R7 ;  /* 0x000000012b007824 */ /* 0x000fc400078e0207 */
[----:B------:R-:W-:Y:S02]  /*2220*/  IMAD R73, R39, UR5, R6 ;  /* 0x0000000527497c24 */ /* 0x000fe4000f8e0206 */
[C---:B------:R-:W-:Y:S01]  /*2230*/  IMAD R13, R187.reuse, R55, R2 ;  /* 0x00000037bb0d7224 */ /* 0x040fe200078e0202 */
[----:B------:R-:W-:Y:S01]  /*2240*/  IADD3.X R48, R0, R3, R9, P0, !PT ;  /* 0x0000000300307210 */ /* 0x000fe200007fe409 */
[----:B------:R-:W-:-:S04]  /*2250*/  IMAD.WIDE.U32 R6, R187, R54, R16 ;  /* 0x00000036bb067225 */ /* 0x000fc800078e0010 */
[----:B------:R-:W-:Y:S01]  /*2260*/  IMAD.WIDE.U32 R2, R187, R54, R40 ;  /* 0x00000036bb027225 */ /* 0x000fe200078e0028 */
[----:B------:R-:W-:-:S03]  /*2270*/  IADD3 R7, R13, R7, RZ ;  /* 0x000000070d077210 */ /* 0x000fc60007ffe0ff */
[----:B------:R-:W-:Y:S01]  /*2280*/  IMAD.IADD R3, R3, 0x1, R13 ;  /* 0x0000000103037824 */ /* 0x000fe200078e020d */
[----:B-----5:R-:W-:Y:S01]  /*2290*/  SHF.R.S32.HI R13, RZ, 0x1f, R33 ;  /* 0x0000001fff0d7819 */ /* 0x020fe20000011421 */
[----:B------:R-:W-:Y:S01]  /*22a0*/  IMAD.WIDE.U32 R38, R39, UR4, R4 ;  /* 0x0000000427267c25 */ /* 0x000fe2000f8e0004 */
[----:B------:R-:W-:Y:S02]  /*22b0*/  ULDC UR4, c[0x0][0x2e4] ;  /* 0x0000b90000047ab9 */ /* 0x000fe40000000800 */
[----:B------:R-:W-:Y:S01]  /*22c0*/  ISETP.GE.AND P4, PT, R16, UR4, PT ;  /* 0x0000000410007c0c */ /* 0x000fe2000bf86270 */
[----:B------:R-:W-:Y:S01]  /*22d0*/  IMAD R4, R227, R20, RZ ;  /* 0x00000014e3047224 */ /* 0x000fe200078e02ff */
[----:B------:R-:W-:Y:S01]  /*22e0*/  ISETP.GE.AND P3, PT, R80, UR4, PT ;  /* 0x0000000450007c0c */ /* 0x000fe2000bf66270 */
[----:B------:R-:W-:Y:S02]  /*22f0*/  IMAD R14, R13, R54, RZ ;  /* 0x000000360d0e7224 */ /* 0x000fe400078e02ff */
[----:B------:R-:W-:-:S02]  /*2300*/  IMAD R15, R187, R21, R4 ;  /* 0x00000015bb0f7224 */ /* 0x000fc400078e0204 */
[----:B------:R-:W-:-:S04]  /*2310*/  IMAD.WIDE.U32 R8, R187, R20, R16 ;  /* 0x00000014bb087225 */ /* 0x000fc800078e0010 */
[----:B------:R-:W-:-:S04]  /*2320*/  IMAD.WIDE.U32 R4, R187, R20, R40 ;  /* 0x00000014bb047225 */ /* 0x000fc800078e0028 */
[----:B------:R-:W-:Y:S01]  /*2330*/  IMAD R11, R33, R55, R14 ;  /* 0x00000037210b7224 */ /* 0x000fe200078e020e */
[----:B------:R-:W-:Y:S01]  /*2340*/  SHF.L.U64.HI R55, R20, 0x6, R21 ;  /* 0x0000000614377819 */ /* 0x000fe20000010215 */
[----:B------:R-:W-:Y:S02]  /*2350*/  IMAD.IADD R9, R15, 0x1, R9 ;  /* 0x000000010f097824 */ /* 0x000fe400078e0209 */
[----:B------:R-:W-:Y:S02]  /*2360*/  IMAD.IADD R5, R5, 0x1, R15 ;  /* 0x0000000105057824 */ /* 0x000fe400078e020f */
[-C--:B------:R-:W-:Y:S02]  /*2370*/  IMAD R14, R13, R20.reuse, RZ ;  /* 0x000000140d0e7224 */ /* 0x080fe400078e02ff */
[----:B------:R-:W-:-:S04]  /*2380*/  IMAD.WIDE.U32 R30, R33, R20, R8 ;  /* 0x00000014211e7225 */ /* 0x000fc800078e0008 */
[C---:B------:R-:W-:Y:S02]  /*2390*/  IMAD R69, R33.reuse, R21, R14 ;  /* 0x0000001521457224 */ /* 0x040fe400078e020e */
[----:B------:R-:W-:Y:S01]  /*23a0*/  IMAD.WIDE.U32 R28, R33, R20, R4 ;  /* 0x00000014211c7225 */ /* 0x000fe200078e0004 */
[----:B------:R-:W-:Y:S01]  /*23b0*/  LOP3.LUT R5, R57, 0x38, R50, 0xf8, !PT ;  /* 0x0000003839057812 */ /* 0x000fe200078ef832 */
[----:B------:R-:W0:Y:S02]  /*23c0*/  LDC.64 R20, c[0x0][0x2d8] ;  /* 0x0000b600ff147b82 */ /* 0x000e240000000a00 */
[----:B------:R-:W-:Y:S01]  /*23d0*/  IMAD.WIDE.U32 R34, R33, R54, R2 ;  /* 0x0000003621227225 */ /* 0x000fe200078e0002 */
[----:B------:R-:W-:Y:S02]  /*23e0*/  LOP3.LUT R3, R57, 0x18, R16, 0xf8, !PT ;  /* 0x0000001839037812 */ /* 0x000fe400078ef810 */
[----:B------:R-:W-:Y:S01]  /*23f0*/  IADD3 R2, P0, R187, R10, RZ ;  /* 0x0000000abb027210 */ /* 0x000fe20007f1e0ff */
[----:B------:R-:W-:Y:S01]  /*2400*/  IMAD.WIDE.U32 R36, R33, R54, R6 ;  /* 0x0000003621247225 */ /* 0x000fe200078e0006 */
[----:B------:R-:W-:-:S02]  /*2410*/  LOP3.LUT R4, R3, R60, RZ, 0x3c, !PT ;  /* 0x0000003c03047212 */ /* 0x000fc400078e3cff */
[----:B------:R-:W-:Y:S01]  /*2420*/  LOP3.LUT R68, R5, R60, RZ, 0x3c, !PT ;  /* 0x0000003c05447212 */ /* 0x000fe200078e3cff */
[----:B------:R-:W-:Y:S02]  /*2430*/  IMAD.IADD R65, R69, 0x1, R31 ;  /* 0x0000000145417824 */ /* 0x000fe400078e021f */
[----:B------:R-:W-:Y:S01]  /*2440*/  IMAD.SHL.U32 R52, R52, 0x40, RZ ;  /* 0x0000004034347824 */ /* 0x000fe200078e00ff */
[----:B------:R-:W-:Y:S01]  /*2450*/  LEA R68, R213, R68, 0x9 ;  /* 0x00000044d5447211 */ /* 0x000fe200078e48ff */
[----:B------:R-:W-:Y:S02]  /*2460*/  IMAD.SHL.U32 R54, R54, 0x40, RZ ;  /* 0x0000004036367824 */ /* 0x000fe400078e00ff */
[----:B------:R-:W-:Y:S02]  /*2470*/  IMAD.X R3, R227, 0x1, R12, P0 ;  /* 0x00000001e3037824 */ /* 0x000fe400000e060c */
[----:B------:R-:W-:Y:S02]  /*2480*/  IMAD R63, R213, 0x200, R4 ;  /* 0x00000200d53f7824 */ /* 0x000fe400078e0204 */
[----:B------:R-:W-:-:S02]  /*2490*/  IMAD.IADD R64, R11, 0x1, R37 ;  /* 0x000000010b407824 */ /* 0x000fc400078e0225 */
[----:B------:R-:W-:Y:S02]  /*24a0*/  IMAD.IADD R66, R35, 0x1, R11 ;  /* 0x0000000123427824 */ /* 0x000fe400078e020b */
[----:B------:R-:W-:Y:S02]  /*24b0*/  IMAD.IADD R69, R29, 0x1, R69 ;  /* 0x000000011d457824 */ /* 0x000fe400078e0245 */
[----:B-1----:R-:W-:-:S07]  /*24c0*/  IMAD.IADD R73, R39, 0x1, R73 ;  /* 0x0000000127497824 */ /* 0x002fce00078e0249 */
.L_x_5381:
[----:B------:R-:W-:Y:S01]  /*24d0*/  VIADD R49, R49, 0xffffffff ;  /* 0xffffffff31317836 */ /* 0x000fe20000000000 */
[----:B------:R-:W-:Y:S05]  /*24e0*/  YIELD ;  /* 0x0000000000007946 */ /* 0x000fea0003800000 */
[----:B----4-:R-:W-:Y:S01]  /*24f0*/  SHF.R.S32.HI R75, RZ, 0x1f, R49 ;  /* 0x0000001fff4b7819 */ /* 0x010fe20000011431 */
[-C--:B------:R-:W-:Y:S01]  /*2500*/  IMAD R5, R51, R49.reuse, RZ ;  /* 0x0000003133057224 */ /* 0x080fe200078e02ff */
[----:B------:R-:W-:Y:S01]  /*2510*/  BSSY B0, `(.L_x_5352) ;  /* 0x000017e000007945 */ /* 0x000fe20003800000 */
[----:B------:R-:W-:Y:S01]  /*2520*/  IMAD.WIDE.U32 R24, R52, R49, RZ ;  /* 0x0000003134187225 */ /* 0x000fe200078e00ff */
[----:B------:R-:W-:-:S03]  /*2530*/  ISETP.GT.AND P2, PT, R49, R44, PT ;  /* 0x0000002c3100720c */ /* 0x000fc60003f44270 */
[----:B------:R-:W-:Y:S01]  /*2540*/  IMAD R5, R75, R52, R5 ;  /* 0x000000344b057224 */ /* 0x000fe200078e0205 */
[----:B-1----:R-:W-:Y:S01]  /*2550*/  IADD3 R4, P0, R46, R24, RZ ;  /* 0x000000182e047210 */ /* 0x002fe20007f1e0ff */
[----:B---3--:R-:W-:Y:S02]  /*2560*/  IMAD.SHL.U32 R14, R186, 0x1000, RZ ;  /* 0x00001000ba0e7824 */ /* 0x008fe400078e00ff */
[----:B------:R-:W-:Y:S01]  /*2570*/  IMAD.IADD R77, R25, 0x1, R5 ;  /* 0x00000001194d7824 */ /* 0x000fe200078e0205 */
[----:B0-----:R-:W-:Y:S01]  /*2580*/  LEA R12, P1, R4, R20, 0x1 ;  /* 0x00000014040c7211 */ /* 0x001fe200078208ff */
[----:B------:R-:W-:Y:S02]  /*2590*/  IMAD.IADD R5, R63, 0x1, R14 ;  /* 0x000000013f057824 */ /* 0x000fe400078e020e */
[----:B------:R-:W-:Y:S01]  /*25a0*/  IMAD.X R6, R77, 0x1, R48, P0 ;  /* 0x000000014d067824 */ /* 0x000fe200000e0630 */
[----:B------:R-:W-:Y:S01]  /*25b0*/  ISETP.GE.AND P0, PT, R59, 0x1, PT ;  /* 0x000000013b00780c */ /* 0x000fe20003f06270 */
[----:B------:R-:W-:-:S03]  /*25c0*/  IMAD R15, R5, 0x2, R18 ;  /* 0x00000002050f7824 */ /* 0x000fc600078e0212 */
[----:B------:R-:W-:-:S09]  /*25d0*/  LEA.HI.X R13, R4, R21, R6, 0x1, P1 ;  /* 0x00000015040d7211 */ /* 0x000fd200008f0c06 */
[----:B--2---:R-:W-:Y:S05]  /*25e0*/  @!P0 BRA `(.L_x_5353) ;  /* 0x00000014005c8947 */ /* 0x004fea0003800000 */
        /* <DEDUP_REMOVED lines=16> */
[----:B------:R-:W-:Y:S01]  /*26f0*/  IADD3 R7, P0, R34, R4, RZ ;  /* 0x0000000422077210 */ /* 0x000fe20007f1e0ff */
[----:B------:R-:W-:Y:S01]  /*2700*/  IMAD R9, R55, R49, RZ ;  /* 0x0000003137097224 */ /* 0x000fe200078e02ff */
[----:B------:R-:W-:Y:S01]  /*2710*/  MOV R4, R28 ;  /* 0x0000001c00047202 */ /* 0x000fe20000000f00 */
[----:B------:R-:W-:Y:S01]  /*2720*/  IMAD.MOV.U32 R5, RZ, RZ, R69 ;  /* 0x000000ffff057224 */ /* 0x000fe200078e0045 */
[----:B------:R-:W-:Y:S01]  /*2730*/  ULDC.64 UR4, c[0x0][0x3c8] ;  /* 0x0000f20000047ab9 */ /* 0x000fe20000000a00 */
[-C--:B------:R-:W-:Y:S01]  /*2740*/  IMAD R9, R75, R56.reuse, R9 ;  /* 0x000000384b097224 */ /* 0x080fe200078e0209 */
[----:B------:R-:W-:Y:S01]  /*2750*/  ULDC.64 UR6, c[0x0][0x3e0] ;  /* 0x0000f80000067ab9 */ /* 0x000fe20000000a00 */
[----:B------:R-:W-:-:S04]  /*2760*/  IMAD.WIDE.U32 R4, R49, R56, R4 ;  /* 0x0000003831047225 */ /* 0x000fc800078e0004 */
[----:B------:R-:W-:Y:S01]  /*2770*/  IMAD.X R10, R79, 0x1, R66, P0 ;  /* 0x000000014f0a7824 */ /* 0x000fe200000e0642 */
[----:B------:R-:W-:Y:S01]  /*2780*/  LEA R6, P0, R7, UR4, 0x1 ;  /* 0x0000000407067c11 */ /* 0x000fe2000f8008ff */
[----:B------:R-:W-:Y:S01]  /*2790*/  IMAD.IADD R5, R5, 0x1, R9 ;  /* 0x0000000105057824 */ /* 0x000fe200078e0209 */
[----:B------:R-:W-:Y:S01]  /*27a0*/  LEA R74, P5, R4, UR6, 0x1 ;  /* 0x00000006044a7c11 */ /* 0x000fe2000f8a08ff */
[----:B------:R-:W-:Y:S01]  /*27b0*/  VIADD R8, R40, 0x10 ;  /* 0x0000001028087836 */ /* 0x000fe20000000000 */
        /* <DEDUP_REMOVED lines=10> */
.L_x_5356:
[----:B------:R-:W-:Y:S05]  /*2860*/  BSYNC B1 ;  /* 0x0000000000017941 */ /* 0x000fea0003800000 */
.L_x_5355:
        /* <DEDUP_REMOVED lines=16> */
.L_x_5357:
[----:B------:R-:W-:Y:S01]  /*2970*/  IMAD R70, R186, 0x8, R18 ;  /* 0x00000008ba467824 */ /* 0x000fe200078e0212 */
[----:B------:R-:W-:Y:S01]  /*2980*/  SHF.L.U32 R75, R192, 0x1f, RZ ;  /* 0x0000001fc04b7819 */ /* 0x000fe200000006ff */
[----:B------:R-:W-:Y:S03]  /*2990*/  BSSY B1, `(.L_x_5358) ;  /* 0x0000003000017945 */ /* 0x000fe60003800000 */
[----:B------:R-:W0:Y:S02]  /*29a0*/  SYNCS.PHASECHK.TRANS64.TRYWAIT P5, [R70+URZ+0x38890], R75 ;  /* 0x0388904b460075a7 */ /* 0x000e2400080a017f */
[----:B0-----:R-:W-:Y:S05]  /*29b0*/  @!P5 BRA `(.L_x_5359) ;  /* 0x0000020c0038d947 */ /* 0x001fea0003800000 */
.L_x_5663:
[----:B------:R-:W-:Y:S05]  /*29c0*/  BSYNC B1 ;  /* 0x0000000000017941 */ /* 0x000fea0003800000 */
.L_x_5358:
[----:B------:R-:W-:Y:S05]  /*29d0*/  @P1 BRA `(.L_x_5360) ;  /* 0x0000001000c41947 */ /* 0x000fea0003800000 */
[----:B------:R-:W-:Y:S04]  /*29e0*/  BSSY B1, `(.L_x_5361) ;  /* 0x0000031000017945 */ /* 0x000fe80003800000 */
[----:B------:R-:W-:Y:S05]  /*29f0*/  @P4 BRA `(.L_x_5362) ;  /* 0x0000000000bc4947 */ /* 0x000fea0003800000 */
[----:B------:R1:W2:Y:S01]  /*2a00*/  LDS.128 R4, [R15+0x22400] ;  /* 0x022400000f047984 */ /* 0x0002a20000000c00 */
        /* <DEDUP_REMOVED lines=10> */
[----:B------:R-:W-:Y:S02]  /*2ab0*/  HADD2.F32 R24, -RZ, R7.H1_H1 ;  /* 0x30000007ff187230 */ /* 0x000fe40000004100 */
[----:B------:R-:W-:Y:S02]  /*2ac0*/  HADD2.F32 R27, -RZ, R27.H0_H0 ;  /* 0x2000001bff1b7230 */ /* 0x000fe40000004100 */
[----:B------:R-:W-:-:S02]  /*2ad0*/  HADD2.F32 R74, -RZ, R74.H0_H0 ;  /* 0x2000004aff4a7230 */ /* 0x000fc40000004100 */
        /* <DEDUP_REMOVED lines=9> */
[----:B------:R-:W-:-:S02]  /*2b70*/  HADD2.F32 R5, -RZ, R4.H1_H1 ;  /* 0x30000004ff057230 */ /* 0x000fc40000004100 */
[-C--:B------:R-:W-:Y:S01]  /*2b80*/  FFMA.FTZ R79, R7, R26.reuse, -R78 ;  /* 0x0000001a074f7223 */ /* 0x080fe2000001084e */
[----:B------:R-:W-:Y:S01]  /*2b90*/  FFMA.FTZ R82, R24, R26, R81 ;  /* 0x0000001a18527223 */ /* 0x000fe20000010051 */
[----:B------:R-:W-:Y:S02]  /*2ba0*/  HADD2.F32 R25, -RZ, R86.H0_H0 ;  /* 0x20000056ff197230 */ /* 0x000fe40000004100 */
[----:B------:R-:W-:Y:S02]  /*2bb0*/  HADD2.F32 R4, -RZ, R4.H0_H0 ;  /* 0x20000004ff047230 */ /* 0x000fe40000004100 */
        /* <DEDUP_REMOVED lines=17> */
.L_x_5364:
[----:B------:R-:W-:Y:S05]  /*2cd0*/  BSYNC B2 ;  /* 0x0000000000027941 */ /* 0x000fea0003800000 */
.L_x_5363:
[----:B--2---:R1:W-:Y:S02]  /*2ce0*/  STG.E.128 desc[UR54][R12.64], R4 ;  /* 0x000000040c007986 */ /* 0x0043e4000c101d36 */
.L_x_5362:
[----:B------:R-:W-:Y:S05]  /*2cf0*/  BSYNC B1 ;  /* 0x0000000000017941 */ /* 0x000fea0003800000 */
.L_x_5361:
[----:B------:R-:W-:Y:S05]  /*2d00*/  @P3 BRA `(.L_x_5360) ;  /* 0x0000000c00f83947 */ /* 0x000fea0003800000 */
[----:B-1----:R-:W-:Y:S01]  /*2d10*/  IMAD.MOV.U32 R5, RZ, RZ, 0x20 ;  /* 0x00000020ff057424 */ /* 0x002fe200078e00ff */
[----:B------:R-:W-:Y:S01]  /*2d20*/  LOP3.LUT P5, RZ, R194, 0x4, RZ, 0xc0, !PT ;  /* 0x00000004c2ff7812 */ /* 0x000fe200078ac0ff */
[----:B------:R-:W-:Y:S03]  /*2d30*/  BSSY B1, `(.L_x_5365) ;  /* 0x0000031000017945 */ /* 0x000fe60003800000 */
[----:B------:R-:W-:-:S04]  /*2d40*/  SEL R5, R5, 0xffffffe0, !P5 ;  /* 0xffffffe005057807 */ /* 0x000fc80006800000 */
[----:B------:R-:W-:Y:S01]  /*2d50*/  IADD3 R5, R5, R63, R14 ;  /* 0x0000003f05057210 */ /* 0x000fe20007ffe00e */
[----:B------:R-:W-:-:S04]  /*2d60*/  VIADD R14, R40, 0x10 ;  /* 0x00000010280e7836 */ /* 0x000fc80000000000 */
[----:B------:R-:W-:Y:S01]  /*2d70*/  IMAD R4, R5, 0x2, R18 ;  /* 0x0000000205047824 */ /* 0x000fe200078e0212 */
[----:B------:R-:W-:-:S05]  /*2d80*/  ISETP.GE.AND P5, PT, R14, R59, PT ;  /* 0x0000003b0e00720c */ /* 0x000fca0003fa6270 */
[----:B------:R-:W1:Y:S08]  /*2d90*/  LDS.128 R4, [R4+0x22400] ;  /* 0x0224000004047984 */ /* 0x000e700000000c00 */
        /* <DEDUP_REMOVED lines=42> */
.L_x_5366:
[----:B------:R-:W-:Y:S05]  /*3040*/  BSYNC B1 ;  /* 0x0000000000017941 */ /* 0x000fea0003800000 */
.L_x_5365:
[----:B-1----:R2:W-:Y:S01]  /*3050*/  STG.E.128 desc[UR54][R12.64+0x40], R4 ;  /* 0x000040040c007986 */ /* 0x0025e2000c101d36 */
[----:B------:R-:W-:Y:S05]  /*3060*/  BRA `(.L_x_5360) ;  /* 0x0000000c00207947 */ /* 0x000fea0003800000 */
.L_x_5354:
        /* <DEDUP_REMOVED lines=44> */
.L_x_5367:
[----:B------:R-:W-:Y:S01]  /*3330*/  IMAD R70, R186, 0x8, R18 ;  /* 0x00000008ba467824 */ /* 0x000fe200078e0212 */
[----:B------:R-:W-:Y:S01]  /*3340*/  SHF.L.U32 R75, R192, 0x1f, RZ ;  /* 0x0000001fc04b7819 */ /* 0x000fe200000006ff */
[----:B------:R-:W-:Y:S03]  /*3350*/  BSSY B1, `(.L_x_5368) ;  /* 0x0000003000017945 */ /* 0x000fe60003800000 */
[----:B------:R-:W0:Y:S02]  /*3360*/  SYNCS.PHASECHK.TRANS64.TRYWAIT P5, [R70+URZ+0x38890], R75 ;  /* 0x0388904b460075a7 */ /* 0x000e2400080a017f */
[----:B0-----:R-:W-:Y:S05]  /*3370*/  @!P5 BRA `(.L_x_5369) ;  /* 0x0000020000dcd947 */ /* 0x001fea0003800000 */
.L_x_5664:
[----:B------:R-:W-:Y:S05]  /*3380*/  BSYNC B1 ;  /* 0x0000000000017941 */ /* 0x000fea0003800000 */
.L_x_5368:
        /* <DEDUP_REMOVED lines=24> */
[----:B------:R-:W-:-:S03]  /*3510*/  IMAD.IADD R13, R68, 0x1, R14 ;  /* 0x00000001440d7824 */ /* 0x000fc600078e020e */
[----:B------:R-:W-:Y:S01]  /*3520*/  LEA R15, R213, R12, 0x9 ;  /* 0x0000000cd50f7211 */ /* 0x000fe200078e48ff */
[----:B------:R-:W-:-:S04]  /*3530*/  IMAD R13, R13, 0x2, R18 ;  /* 0x000000020d0d7824 */ /* 0x000fc800078e0212 */
[----:B------:R-:W-:-:S04]  /*3540*/  IMAD.IADD R15, R14, 0x1, R15 ;  /* 0x000000010e0f7824 */ /* 0x000fc800078e020f */
[----:B------:R-:W-:Y:S02]  /*3550*/  IMAD R24, R15, 0x2, R18 ;  /* 0x000000020f187824 */ /* 0x000fe400078e0212 */
        /* <DEDUP_REMOVED lines=17> */
[-C--:B------:R-:W-:Y:S01]  /*3670*/  FMUL.FTZ R9, R5, R7.reuse ;  /* 0x0000000705097220 */ /* 0x080fe20000410000 */
[----:B------:R-:W-:Y:S02]  /*3680*/  HADD2.F32 R6, -RZ, R82.H1_H1 ;  /* 0x30000052ff067230 */ /* 0x000fe40000004100 */
[C---:B------:R-:W-:Y:S01]  /*3690*/  FMUL.FTZ R82, R4.reuse, R7 ;  /* 0x0000000704527220 */ /* 0x040fe20000410000 */
[----:B------:R-:W-:Y:S02]  /*36a0*/  HADD2.F32 R8, -RZ, R81.H0_H0 ;  /* 0x20000051ff087230 */ /* 0x000fe40000004100 */
[-C--:B------:R-:W-:Y:S01]  /*36b0*/  FMUL.FTZ R84, R25, R10.reuse ;  /* 0x0000000a19547220 */ /* 0x080fe20000410000 */
[----:B------:R-:W-:Y:S01]  /*36c0*/  FMUL.FTZ R10, R13, R10 ;  /* 0x0000000a0d0a7220 */ /* 0x000fe20000410000 */
[-C--:B------:R-:W-:Y:S01]  /*36d0*/  FFMA.FTZ R82, R5, R6.reuse, R82 ;  /* 0x0000000605527223 */ /* 0x080fe20000010052 */
[----:B------:R-:W-:Y:S01]  /*36e0*/  FFMA.FTZ R81, R4, R6, -R9 ;  /* 0x0000000604517223 */ /* 0x000fe20000010809 */
[----:B------:R-:W-:-:S02]  /*36f0*/  HADD2.F32 R5, -RZ, R27.H0_H0 ;  /* 0x2000001bff057230 */ /* 0x000fc40000004100 */
[-C--:B------:R-:W-:Y:S01]  /*3700*/  FFMA.FTZ R25, R25, R8.reuse, R10 ;  /* 0x0000000819197223 */ /* 0x080fe2000001000a */
[----:B------:R-:W-:Y:S02]  /*3710*/  HADD2.F32 R27, -RZ, R27.H1_H1 ;  /* 0x3000001bff1b7230 */ /* 0x000fe40000004100 */
[----:B------:R-:W-:Y:S01]  /*3720*/  FFMA.FTZ R84, R13, R8, -R84 ;  /* 0x000000080d547223 */ /* 0x000fe20000010854 */
[----:B------:R-:W-:Y:S02]  /*3730*/  HADD2.F32 R4, -RZ, R15.H0_H0 ;  /* 0x2000000fff047230 */ /* 0x000fe40000004100 */
[----:B------:R-:W-:Y:S01]  /*3740*/  HADD2.F32 R10, -RZ, R11.H0_H0 ;  /* 0x2000000bff0a7230 */ /* 0x000fe20000004100 */
[----:B------:R-:W-:Y:S01]  /*3750*/  F2FP.F16.F32.PACK_AB R25, R25, R82 ;  /* 0x000000521919723e */ /* 0x000fe200000000ff */
[----:B------:R-:W-:Y:S01]  /*3760*/  HADD2.F32 R7, -RZ, R85.H0_H0 ;  /* 0x20000055ff077230 */ /* 0x000fe20000004100 */
[----:B------:R-:W-:Y:S01]  /*3770*/  F2FP.F16.F32.PACK_AB R81, R84, R81 ;  /* 0x000000515451723e */ /* 0x000fe200000000ff */
[----:B------:R-:W-:-:S02]  /*3780*/  HADD2.F32 R15, -RZ, R15.H1_H1 ;  /* 0x3000000fff0f7230 */ /* 0x000fc40000004100 */
[-C--:B------:R-:W-:Y:S01]  /*3790*/  FMUL.FTZ R88, R27, R10.reuse ;  /* 0x0000000a1b587220 */ /* 0x080fe20000410000 */
[----:B------:R-:W-:Y:S02]  /*37a0*/  HADD2.F32 R6, -RZ, R85.H1_H1 ;  /* 0x30000055ff067230 */ /* 0x000fe40000004100 */
        /* <DEDUP_REMOVED lines=48> */
.L_x_5371:
[----:B------:R-:W-:Y:S05]  /*3ab0*/  BSYNC B1 ;  /* 0x0000000000017941 */ /* 0x000fea0003800000 */
.L_x_5370:
        /* <DEDUP_REMOVED lines=10> */
.L_x_5353:
[----:B------:R-:W-:-:S06]  /*3b60*/  UISETP.NE.AND UP0, UPT, UR36, 0x3, UPT ;  /* 0x000000032400788c */ /* 0x000fcc000bf05270 */
[----:B------:R-:W-:-:S13]  /*3b70*/  PLOP3.LUT P0, PT, PT, PT, UP0, 0x80, 0x0 ;  /* 0x000000000000781c */ /* 0x000fda0003f0f008 */
[----:B------:R-:W-:Y:S05]  /*3b80*/  @!P0 BRA `(.L_x_5372) ;  /* 0x0000000000048947 */ /* 0x000fea0003800000 */
[----:B------:R-:W-:Y:S01]  /*3b90*/  BPT.TRAP 0x1 ;  /* 0x000000040000795c */ /* 0x000fe20000300000 */
.L_x_5372:
        /* <DEDUP_REMOVED lines=8> */
.L_x_5665:
[----:B------:R-:W-:Y:S05]  /*3c20*/  BSYNC B1 ;  /* 0x0000000000017941 */ /* 0x000fea0003800000 */
.L_x_5373:
[----:B------:R-:W-:Y:S05]  /*3c30*/  @P1 BRA `(.L_x_5360) ;  /* 0x00000000002c1947 */ /* 0x000fea0003800000 */
[----:B------:R-:W-:Y:S01]  /*3c40*/  @!P3 LOP3.LUT P5, RZ, R194, 0x4, RZ, 0xc0, !PT ;  /* 0x00000004c2ffb812 */ /* 0x000fe200078ac0ff */
[----:B------:R-:W-:Y:S01]  /*3c50*/  @!P3 VIADD R4, R63, 0x20 ;  /* 0x000000203f04b836 */ /* 0x000fe20000000000 */
[----:B------:R-:W-:Y:S02]  /*3c60*/  PLOP3.LUT P6, PT, PT, PT, PT, 0x8, 0x0 ;  /* 0x000000000000781c */ /* 0x000fe40003fce170 */
[----:B------:R-:W-:-:S13]  /*3c70*/  @!P3 PLOP3.LUT P6, PT, P5, PT, PT, 0x80, 0x0 ;  /* 0x000000000000b81c */ /* 0x000fda0002fcf070 */
[----:B------:R-:W-:-:S05]  /*3c80*/  @P6 IADD3 R4, R63, -0x20, RZ ;  /* 0xffffffe03f046810 */ /* 0x000fca0007ffe0ff */
[----:B------:R-:W-:-:S04]  /*3c90*/  @!P3 IMAD.IADD R5, R14, 0x1, R4 ;  /* 0x000000010e05b824 */ /* 0x000fc800078e0204 */
[----:B------:R-:W-:Y:S02]  /*3ca0*/  @!P3 IMAD R8, R5, 0x2, R18 ;  /* 0x000000020508b824 */ /* 0x000fe400078e0212 */
[----:B------:R-:W1:Y:S04]  /*3cb0*/  @!P4 LDS.128 R4, [R15+0x22400] ;  /* 0x022400000f04c984 */ /* 0x000e680000000c00 */
[----:B------:R-:W2:Y:S04]  /*3cc0*/  @!P3 LDS.128 R8, [R8+0x22400] ;  /* 0x022400000808b984 */ /* 0x000ea80000000c00 */
[----:B-1----:R1:W-:Y:S04]  /*3cd0*/  @!P4 STG.E.128 desc[UR54][R12.64], R4 ;  /* 0x000000040c00c986 */ /* 0x0023e8000c101d36 */
[----:B--2---:R1:W-:Y:S02]  /*3ce0*/  @!P3 STG.E.128 desc[UR54][R12.64+0x40], R8 ;  /* 0x000040080c00b986 */ /* 0x0043e4000c101d36 */
.L_x_5360:
[----:B------:R-:W-:Y:S05]  /*3cf0*/  BSYNC B0 ;  /* 0x0000000000007941 */ /* 0x000fea0003800000 */
.L_x_5352:
        /* <DEDUP_REMOVED lines=17> */
.L_x_5376:
[----:B------:R-:W-:Y:S05]  /*3e10*/  BSYNC B0 ;  /* 0x0000000000007941 */ /* 0x000fea0003800000 */
.L_x_5375:
[----:B------:R-:W2:Y:S01]  /*3e20*/  SYNCS.PHASECHK.TRANS64.TRYWAIT P0, [R70+URZ+0x388b0], R75 ;  /* 0x0388b04b460075a7 */ /* 0x000ea2000800017f */
[----:B------:R-:W-:Y:S04]  /*3e30*/  BSSY B0, `(.L_x_5377) ;  /* 0x0000002000007945 */ /* 0x000fe80003800000 */
[----:B--2---:R-:W-:Y:S05]  /*3e40*/  @!P0 BRA `(.L_x_5378) ;  /* 0x000001f800508947 */ /* 0x004fea0003800000 */
.L_x_5666:
[----:B------:R-:W-:Y:S05]  /*3e50*/  BSYNC B0 ;  /* 0x0000000000007941 */ /* 0x000fea0003800000 */
.L_x_5377:
[----:B------:R-:W-:Y:S04]  /*3e60*/  BSSY B0, `(.L_x_5379) ;  /* 0x0000052000007945 */ /* 0x000fe80003800000 */
[----:B------:R-:W-:Y:S05]  /*3e70*/  @P1 BRA `(.L_x_5380) ;  /* 0x0000000400401947 */ /* 0x000fea0003800000 */
[----:B-1----:R-:W-:Y:S01]  /*3e80*/  IMAD.WIDE R4, R49, 0x40, R2 ;  /* 0x0000004031047825 */ /* 0x002fe200078e0202 */
[----:B------:R-:W-:Y:S01]  /*3e90*/  ULDC.64 UR4, c[0x0][0x318] ;  /* 0x0000c60000047ab9 */ /* 0x000fe20000000a00 */
[----:B------:R-:W-:Y:S02]  /*3ea0*/  LOP3.LUT P0, RZ, R194, 0x4, RZ, 0xc0, !PT ;  /* 0x00000004c2ff7812 */ /* 0x000fe4000780c0ff */
[----:B------:R-:W-:Y:S02]  /*3eb0*/  IMAD R5, R5, UR4, RZ ;  /* 0x0000000405057c24 */ /* 0x000fe4000f8e02ff */
[----:B------:R-:W-:Y:S02]  /*3ec0*/  IMAD.MOV.U32 R6, RZ, RZ, R38 ;  /* 0x000000ffff067224 */ /* 0x000fe400078e0026 */
[----:B------:R-:W-:Y:S02]  /*3ed0*/  IMAD.MOV.U32 R7, RZ, RZ, R73 ;  /* 0x000000ffff077224 */ /* 0x000fe400078e0049 */
[----:B------:R-:W-:-:S02]  /*3ee0*/  IMAD R5, R4, UR5, R5 ;  /* 0x0000000504057c24 */ /* 0x000fc4000f8e0205 */
[----:B------:R-:W-:Y:S01]  /*3ef0*/  IMAD.WIDE.U32 R6, R4, UR4, R6 ;  /* 0x0000000404067c25 */ /* 0x000fe2000f8e0006 */
[----:B------:R-:W-:Y:S01]  /*3f00*/  ULDC.64 UR4, c[0x0][0x308] ;  /* 0x0000c20000047ab9 */ /* 0x000fe20000000a00 */
[----:B------:R-:W-:Y:S02]  /*3f10*/  IADD3 R4, R16, 0x40, RZ ;  /* 0x0000004010047810 */ /* 0x000fe40007ffe0ff */
[----:B------:R-:W-:Y:S01]  /*3f20*/  IMAD R9, R186, 0x8000, R63 ;  /* 0x00008000ba097824 */ /* 0x000fe200078e023f */
[C---:B------:R-:W-:Y:S01]  /*3f30*/  LEA R74, P1, R6.reuse, UR4, 0x1 ;  /* 0x00000004064a7c11 */ /* 0x040fe2000f8208ff */
[----:B------:R-:W-:Y:S01]  /*3f40*/  IMAD.IADD R5, R7, 0x1, R5 ;  /* 0x0000000107057824 */ /* 0x000fe200078e0205 */
[----:B------:R-:W-:Y:S01]  /*3f50*/  ULDC UR4, c[0x0][0x310] ;  /* 0x0000c40000047ab9 */ /* 0x000fe20000000800 */
[C---:B------:R-:W-:Y:S02]  /*3f60*/  VIADD R77, R9.reuse, 0x20 ;  /* 0x00000020094d7836 */ /* 0x040fe40000000000 */
[C---:B------:R-:W-:Y:S01]  /*3f70*/  @P0 VIADD R77, R9.reuse, 0xffffffe0 ;  /* 0xffffffe0094d0836 */ /* 0x040fe20000000000 */
[----:B0-2---:R-:W-:Y:S01]  /*3f80*/  LEA.HI.X R75, R6, UR5, R5, 0x1, P1 ;  /* 0x00000005064b7c11 */ /* 0x005fe200088f0c05 */
[----:B---3--:R-:W-:Y:S01]  /*3f90*/  IMAD R79, R9, 0x2, R18 ;  /* 0x00000002094f7824 */ /* 0x008fe200078e0212 */
[C---:B------:R-:W-:Y:S01]  /*3fa0*/  ISETP.GE.AND P1, PT, R16.reuse, UR4, PT ;  /* 0x0000000410007c0c */ /* 0x040fe2000bf26270 */
[----:B------:R-:W-:Y:S01]  /*3fb0*/  VIADD R12, R16, 0x80 ;  /* 0x00000080100c7836 */ /* 0x000fe20000000000 */
[----:B------:R-:W-:Y:S01]  /*3fc0*/  ISETP.GE.AND P0, PT, R4, UR4, PT ;  /* 0x0000000404007c0c */ /* 0x000fe2000bf06270 */
[----:B------:R-:W-:-:S02]  /*3fd0*/  VIADD R13, R16, 0xc0 ;  /* 0x000000c0100d7836 */ /* 0x000fc40000000000 */
[C---:B------:R-:W-:Y:S02]  /*3fe0*/  VIADD R76, R16.reuse, 0x100 ;  /* 0x00000100104c7836 */ /* 0x040fe40000000000 */
[----:B------:R-:W-:-:S06]  /*3ff0*/  VIADD R78, R16, 0x140 ;  /* 0x00000140104e7836 */ /* 0x000fcc0000000000 */
        /* <DEDUP_REMOVED lines=21> */
[----:B------:R-:W-:-:S02]  /*4150*/  IMAD R78, R77, 0x2, R18 ;  /* 0x000000024d4e7824 */ /* 0x000fc400078e0212 */
[----:B------:R-:W-:-:S06]  /*4160*/  VIADD R77, R16, 0xe0 ;  /* 0x000000e0104d7836 */ /* 0x000fcc0000000000 */
        /* <DEDUP_REMOVED lines=33> */
.L_x_5380:
[----:B------:R-:W-:Y:S05]  /*4380*/  BSYNC B0 ;  /* 0x0000000000007941 */ /* 0x000fea0003800000 */
.L_x_5379:
[----:B------:R-:W-:Y:S01]  /*4390*/  @!PT LDS RZ, [RZ] ;  /* 0x00000000fffff984 */ /* 0x000fe20000000800 */
[----:B------:R-:W-:Y:S01]  /*43a0*/  @!PT LDS RZ, [RZ] ;  /* 0x00000000fffff984 */ /* 0x000fe20000000800 */
[----:B------:R-:W-:Y:S01]  /*43b0*/  @!PT LDS RZ, [RZ] ;  /* 0x00000000fffff984 */ /* 0x000fe20000000800 */
[----:B------:R-:W-:Y:S01]  /*43c0*/  @!PT LDS RZ, [RZ] ;  /* 0x00000000fffff984 */ /* 0x000fe20000000800 */
[----:B------:R5:W-:Y:S06]  /*43d0*/  MEMBAR.ALL.CTA ;  /* 0x0000000000007992 */ /* 0x000bec0000008000 */
[----:B-----5:R-:W5:Y:S01]  /*43e0*/  FENCE.VIEW.ASYNC.S ;  /* 0x00000000000073c6 */ /* 0x020f620000000000 */
[----:B0-2---:R-:W-:Y:S01]  /*43f0*/  @!P5 VIADD R70, R70, 0x388c0 ;  /* 0x000388c04646d836 */ /* 0x005fe20000000000 */
[----:B------:R-:W-:Y:S01]  /*4400*/  IADD3 R186, R186, 0x1, RZ ;  /* 0x00000001baba7810 */ /* 0x000fe20007ffe0ff */
[----:B-----5:R2:W-:Y:S03]  /*4410*/  BAR.SYNC.DEFER_BLOCKING R58, 0x80 ;  /* 0x0002003a0000751d */ /* 0x0205e60000010000 */
[----:B------:R-:W-:-:S02]  /*4420*/  ISETP.NE.AND P1, PT, R186, 0x2, PT ;  /* 0x00000002ba00780c */ /* 0x000fc40003f25270 */
[----:B------:R-:W-:Y:S02]  /*4430*/  @!P5 PRMT R70, RZ, 0x654, R70 ;  /* 0x00000654ff46d816 */ /* 0x000fe40000000046 */
[----:B------:R-:W-:Y:S02]  /*4440*/  SEL R5, RZ, 0x1, P1 ;  /* 0x00000001ff057807 */ /* 0x000fe40000800000 */
[----:B------:R-:W-:Y:S02]  /*4450*/  PLOP3.LUT P0, PT, PT, PT, PT, 0x8, 0x0 ;  /* 0x000000000000781c */ /* 0x000fe40003f0e170 */
[----:B------:R-:W-:Y:S02]  /*4460*/  LOP3.LUT R192, R192, R5, RZ, 0x3c, !PT ;  /* 0x00000005c0c07212 */ /* 0x000fe400078e3cff */
[----:B------:R-:W-:Y:S01]  /*4470*/  SEL R186, R186, RZ, P1 ;  /* 0x000000ffbaba7207 */ /* 0x000fe20000800000 */
[----:B------:R2:W-:Y:S01]  /*4480*/  @!P5 SYNCS.ARRIVE.TRANS64.RED.A1T0 RZ, [R70+URZ], RZ ;  /* 0x000000ff46ffd9a7 */ /* 0x0005e2000810043f */
[----:B------:R-:W-:Y:S07]  /*4490*/  @P2 BRA `(.L_x_5381) ;  /* 0xffffffe0000c2947 */ /* 0x000fee000383ffff */
.L_x_5347:
[----:B------:R-:W-:Y:S04]  /*44a0*/  BSSY B0, `(.L_x_5382) ;  /* 0x0000004000007945 */ /* 0x000fe80003800000 */
[----:B------:R-:W-:Y:S05]  /*44b0*/  @P0 BRA `(.L_x_5383) ;  /* 0x0000000000080947 */ /* 0x000fea0003800000 */
[----:B------:R-:W0:Y:S02]  /*44c0*/  FENCE.VIEW.ASYNC.G ;  /* 0x00000000000073c6 */ /* 0x000e240000000100 */
[----:B0-----:R-:W-:Y:S06]  /*44d0*/  BAR.ARV 0xc, 0x120 ;  /* 0x0304800000007b1d */ /* 0x001fec0000002000 */
.L_x_5383:
[----:B------:R-:W-:Y:S05]  /*44e0*/  BSYNC B0 ;  /* 0x0000000000007941 */ /* 0x000fea0003800000 */
.L_x_5382:
[----:B------:R-:W2:Y:S01]  /*44f0*/  LDL R0, [R1+0x2c] ;  /* 0x00002c0001007983 */ /* 0x000ea20000100800 */
[----:B------:R-:W-:Y:S01]  /*4500*/  BSSY B7, `(.L_x_5384) ;  /* 0x00015c4000077945 */ /* 0x000fe20003800000 */
[----:B--2---:R-:W-:-:S13]  /*4510*/  R2UR UR4, R0 ;  /* 0x00000000000472ca */ /* 0x004fda00000e0000 */
[----:B------:R-:W-:-:S03]  /*4520*/  UISETP.NE.AND UP0, UPT, UR4, 0x1, UPT ;  /* 0x000000010400788c */ /* 0x000fc6000bf05270 */
[----:B------:R-:W-:Y:S02]  /*4530*/  ULDC UR4, c[0x0][0xad8] ;  /* 0x0002b60000047ab9 */ /* 0x000fe40000000800 */
[----:B------:R-:W-:Y:S01]  /*4540*/  VIADD R0, R47, UR4 ;  /* 0x000000042f007c36 */ /* 0x000fe20008000000 */
[----:B------:R-:W-:-:S13]  /*4550*/  PLOP3.LUT P0, PT, PT, PT, UP0, 0x80, 0x0 ;  /* 0x000000000000781c */ /* 0x000fda0003f0f008 */
[----:B------:R-:W-:Y:S05]  /*4560*/  @!P0 BRA `(.L_x_5385) ;  /* 0x0000002000188947 */ /* 0x000fea0003800000 */
[----:B-1----:R-:W0:Y:S02]  /*4570*/  LDC R4, c[0x0][0xadc] ;  /* 0x0002b700ff047b82 */ /* 0x002e240000000800 */
        /* <DEDUP_REMOVED lines=13> */
.L_x_5388:
[----:B------:R-:W-:-:S13]  /*4650*/  ISETP.NE.AND P1, PT, R4, 0x1, PT ;  /* 0x000000010400780c */ /* 0x000fda0003f25270 */
[----:B------:R-:W0:Y:S02]  /*4660*/  @P1 LDC.64 R6, c[0x0][0xae0] ;  /* 0x0002b800ff061b82 */ /* 0x000e240000000a00 */
[----:B0-----:R-:W-:-:S05]  /*4670*/  @P1 IMAD.HI.U32 R2, R3, R6, RZ ;  /* 0x0000000603021227 */ /* 0x001fca00078e00ff */
[----:B------:R-:W-:-:S07]  /*4680*/  @P1 SHF.R.U32.HI R3, RZ, R7, R2 ;  /* 0x00000007ff031219 */ /* 0x000fce0000011602 */
.L_x_5389:
[----:B------:R-:W-:Y:S05]  /*4690*/  BSYNC B0 ;  /* 0x0000000000007941 */ /* 0x000fea0003800000 */
.L_x_5387:
[----:B------:R-:W-:-:S05]  /*46a0*/  IMAD R3, R3, R4, R4 ;  /* 0x0000000403037224 */ /* 0x000fca00078e0204 */
[----:B------:R-:W-:-:S07]  /*46b0*/  VIMNMX R0, R0, R3, PT ;  /* 0x0000000300007248 */ /* 0x000fce0003fe0100 */
.L_x_5386:
[----:B------:R-:W-:Y:S01]  /*46c0*/  VIADD R0, R0, 0x3f ;  /* 0x0000003f00007836 */ /* 0x000fe20000000000 */
[----:B------:R-:W-:Y:S02]  /*46d0*/  ULDC UR4, c[0x0][0xad4] ;  /* 0x0002b50000047ab9 */ /* 0x000fe40000000800 */
[----:B------:R-:W-:Y:S02]  /*46e0*/  VIADD R2, R45, -UR4 ;  /* 0x800000042d027c36 */ /* 0x000fe40008000000 */
[----:B------:R-:W-:-:S04]  /*46f0*/  SHF.R.S32.HI R3, RZ, 0x1f, R0 ;  /* 0x0000001fff037819 */ /* 0x000fc80000011400 */
[----:B------:R-:W-:-:S04]  /*4700*/  LEA.HI R3, R3, R0, RZ, 0x6 ;  /* 0x0000000003037211 */ /* 0x000fc800078f30ff */
[----:B------:R-:W-:-:S04]  /*4710*/  SHF.R.S32.HI R20, RZ, 0x6, R3 ;  /* 0x00000006ff147819 */ /* 0x000fc80000011403 */
        /* <DEDUP_REMOVED lines=12> */
.L_x_5392:
[----:B------:R-:W-:-:S13]  /*47e0*/  ISETP.NE.AND P0, PT, R4, 0x1, PT ;  /* 0x000000010400780c */ /* 0x000fda0003f05270 */
[----:B------:R-:W0:Y:S02]  /*47f0*/  @P0 LDC.64 R6, c[0x0][0xae0] ;  /* 0x0002b800ff060b82 */ /* 0x000e240000000a00 */
[----:B0-----:R-:W-:-:S05]  /*4800*/  @P0 IMAD.HI.U32 R6, R45, R6, RZ ;  /* 0x000000062d060227 */ /* 0x001fca00078e00ff */
[----:B------:R-:W-:-:S07]  /*4810*/  @P0 SHF.R.U32.HI R45, RZ, R7, R6 ;  /* 0x00000007ff2d0219 */ /* 0x000fce0000011606 */
.L_x_5393:
[----:B------:R-:W-:Y:S05]  /*4820*/  BSYNC B0 ;  /* 0x0000000000007941 */ /* 0x000fea0003800000 */
.L_x_5391:
[----:B------:R-:W-:-:S05]  /*4830*/  IMAD R45, R45, R4, RZ ;  /* 0x000000042d2d7224 */ /* 0x000fca00078e02ff */
[----:B------:R-:W-:-:S07]  /*4840*/  VIMNMX R2, R2, R45, !PT ;  /* 0x0000002d02027248 */ /* 0x000fce0007fe0100 */
.L_x_5390:
[----:B------:R-:W-:Y:S01]  /*4850*/  SHF.R.S32.HI R3, RZ, 0x1f, R2 ;  /* 0x0000001fff037819 */ /* 0x000fe20000011402 */
[----:B------:R-:W-:Y:S01]  /*4860*/  IMAD.MOV.U32 R0, RZ, RZ, RZ ;  /* 0x000000ffff007224 */ /* 0x000fe200078e00ff */
[----:B------:R-:W-:Y:S02]  /*4870*/  PLOP3.LUT P0, PT, PT, PT, PT, 0x80, 0x0 ;  /* 0x000000000000781c */ /* 0x000fe40003f0f070 */
[----:B------:R-:W-:Y:S02]  /*4880*/  CS2R R150, SRZ ;  /* 0x0000000000967805 */ /* 0x000fe4000001ff00 */
[----:B------:R-:W-:Y:S02]  /*4890*/  LEA.HI R4, R3, R2, RZ, 0x6 ;  /* 0x0000000203047211 */ /* 0x000fe400078f30ff */
[----:B------:R-:W-:Y:S02]  /*48a0*/  CS2R R2, SRZ ;  /* 0x0000000000027805 */ /* 0x000fe4000001ff00 */
        /* <DEDUP_REMOVED lines=42> */
[----:B---3--:R-:W-:-:S02]  /*4b50*/  CS2R R78, SRZ ;  /* 0x00000000004e7805 */ /* 0x008fc4000001ff00 */
[----:B------:R-:W-:Y:S02]  /*4b60*/  CS2R R76, SRZ ;  /* 0x00000000004c7805 */ /* 0x000fe4000001ff00 */
[----:B----4-:R-:W-:Y:S02]  /*4b70*/  CS2R R74, SRZ ;  /* 0x00000000004a7805 */ /* 0x010fe4000001ff00 */
        /* <DEDUP_REMOVED lines=24> */
[----:B------:R-:W-:Y:S01]  /*4d00*/  IMAD.MOV.U32 R7, RZ, RZ, 0x40000040 ;  /* 0x40000040ff077424 */ /* 0x000fe200078e00ff */
[----:B------:R-:W-:Y:S01]  /*4d10*/  BSSY B0, `(.L_x_5395) ;  /* 0x00000fc000007945 */ /* 0x000fe20003800000 */
[----:B------:R-:W-:Y:S01]  /*4d20*/  IMAD.MOV.U32 R13, RZ, RZ, 0x40000040 ;  /* 0x40000040ff0d7424 */ /* 0x000fe200078e00ff */
[----:B------:R-:W-:Y:S01]  /*4d30*/  BAR.SYNC.DEFER_BLOCKING 0xe, 0x100 ;  /* 0x0384000000007b1d */ /* 0x000fe20000010000 */
[----:B------:R-:W-:Y:S01]  /*4d40*/  IMAD.MOV.U32 R9, RZ, RZ, 0x40000040 ;  /* 0x40000040ff097424 */ /* 0x000fe200078e00ff */
[----:B------:R-:W-:Y:S01]  /*4d50*/  R2UR UR7, R7 ;  /* 0x00000000070772ca */ /* 0x000fe200000e0000 */
[----:B------:R-:W-:Y:S01]  /*4d60*/  IMAD.MOV.U32 R11, RZ, RZ, 0x40000040 ;  /* 0x40000040ff0b7424 */ /* 0x000fe200078e00ff */
[----:B------:R-:W-:Y:S01]  /*4d70*/  MOV R7, 0x40000040 ;  /* 0x4000004000077802 */ /* 0x000fe20000000f00 */
[----:B------:R-:W-:Y:S02]  /*4d80*/  IMAD.MOV.U32 R15, RZ, RZ, 0x40000040 ;  /* 0x40000040ff0f7424 */ /* 0x000fe400078e00ff */
[----:B------:R-:W-:Y:S01]  /*4d90*/  VIADD R5, R20, 0xfffffffe ;  /* 0xfffffffe14057836 */ /* 0x000fe20000000000 */
[----:B------:R-:W1:Y:S04]  /*4da0*/  S2R R21, SR_TID.X ;  /* 0x0000000000157919 */ /* 0x000e680000002100 */
[----:B------:R-:W-:-:S02]  /*4db0*/  ISETP.GE.AND P0, PT, R5, R4, PT ;  /* 0x000000040500720c */ /* 0x000fc40003f06270 */
[----:B0-----:R-:W-:-:S04]  /*4dc0*/  LEA.HI R2, R0, R0, RZ, 0x1 ;  /* 0x0000000000027211 */ /* 0x001fc800078f08ff */
[----:B------:R-:W-:Y:S01]  /*4dd0*/  LOP3.LUT R3, R2, 0x1fffe, RZ, 0xc0, !PT ;  /* 0x0001fffe02037812 */ /* 0x000fe200078ec0ff */
[----:B-----5:R-:W-:-:S04]  /*4de0*/  WARPGROUP.ARRIVE ;  /* 0x00000000000079c5 */ /* 0x020fc80000000000 */
[----:B------:R-:W-:Y:S02]  /*4df0*/  IMAD.IADD R3, R0, 0x1, -R3 ;  /* 0x0000000100037824 */ /* 0x000fe400078e0a03 */
[----:B------:R-:W-:Y:S02]  /*4e00*/  VIADD R0, R18, 0x36400 ;  /* 0x0003640012007836 */ /* 0x000fe40000000000 */
[----:B------:R-:W-:-:S03]  /*4e10*/  IMAD R3, R3, 0x8000, R18 ;  /* 0x0000800003037824 */ /* 0x000fc600078e0212 */
[----:B------:R-:W-:Y:S01]  /*4e20*/  SHF.R.U32.HI R0, RZ, 0x4, R0 ;  /* 0x00000004ff007819 */ /* 0x000fe20000011600 */
[----:B------:R-:W-:-:S03]  /*4e30*/  VIADD R3, R3, 0x400 ;  /* 0x0000040003037836 */ /* 0x000fc60000000000 */
[----:B------:R-:W-:Y:S02]  /*4e40*/  LOP3.LUT R0, R0, 0x3fff, RZ, 0xc0, !PT ;  /* 0x00003fff00007812 */ /* 0x000fe400078ec0ff */
[----:B------:R-:W-:Y:S02]  /*4e50*/  SHF.R.U32.HI R3, RZ, 0x4, R3 ;  /* 0x00000004ff037819 */ /* 0x000fe40000011603 */
[----:B------:R-:W-:Y:S02]  /*4e60*/  LOP3.LUT R2, R0, 0x10000, RZ, 0xfc, !PT ;  /* 0x0001000000027812 */ /* 0x000fe400078efcff */
[----:B------:R-:W-:Y:S02]  /*4e70*/  LOP3.LUT R3, R3, 0x3fff, RZ, 0xc0, !PT ;  /* 0x00003fff03037812 */ /* 0x000fe400078ec0ff */
[C---:B------:R-:W-:Y:S01]  /*4e80*/  R2UR UR4, R2.reuse ;  /* 0x00000000020472ca */ /* 0x040fe200000e0000 */
[C---:B------:R-:W-:Y:S01]  /*4e90*/  VIADD R12, R2.reuse, 0x2 ;  /* 0x00000002020c7836 */ /* 0x040fe20000000000 */
[----:B------:R-:W-:Y:S01]  /*4ea0*/  LOP3.LUT R152, R3, 0x2000000, RZ, 0xfc, !PT ;  /* 0x0200000003987812 */ /* 0x000fe200078efcff */
[----:B------:R-:W-:Y:S01]  /*4eb0*/  IMAD.MOV.U32 R3, RZ, RZ, 0x40000040 ;  /* 0x40000040ff037424 */ /* 0x000fe200078e00ff */
[----:B-1----:R-:W-:Y:S01]  /*4ec0*/  LOP3.LUT R21, R21, 0x7f, RZ, 0xc0, !PT ;  /* 0x0000007f15157812 */ /* 0x002fe200078ec0ff */
[----:B------:R-:W-:-:S02]  /*4ed0*/  VIADD R10, R2, 0x4 ;  /* 0x00000004020a7836 */ /* 0x000fc40000000000 */
[----:B------:R-:W-:Y:S01]  /*4ee0*/  IMAD R6, R19, 0x1000, R152 ;  /* 0x0000100013067824 */ /* 0x000fe200078e0298 */
[----:B------:R-:W-:Y:S01]  /*4ef0*/  R2UR UR5, R3 ;  /* 0x00000000030572ca */ /* 0x000fe200000e0000 */
[----:B------:R-:W-:Y:S01]  /*4f00*/  VIADD R14, R2, 0x6 ;  /* 0x00000006020e7836 */ /* 0x000fe20000000000 */
[----:B------:R-:W-:Y:S02]  /*4f10*/  ISETP.NE.AND P2, PT, R21, RZ, PT ;  /* 0x000000ff1500720c */ /* 0x000fe40003f45270 */
[C---:B------:R-:W-:Y:S02]  /*4f20*/  R2UR UR6, R6.reuse ;  /* 0x00000000060672ca */ /* 0x040fe400000e0000 */
[----:B------:R-:W-:-:S09]  /*4f30*/  IADD3 R8, R6, 0x80, RZ ;  /* 0x0000008006087810 */ /* 0x000fd20007ffe0ff */
[----:B------:R-:W-:Y:S02]  /*4f40*/  @!P2 IMAD R0, R19, 0x8, R18 ;  /* 0x000000081300a824 */ /* 0x000fe400078e0212 */
[----:B------:R-:W-:Y:S01]  /*4f50*/  HGMMA.64x256x16.F32 R24, gdesc[UR4].tnspB, RZ, !UPT, gsb0 ;  /* 0x43e00000041879f0 */ /* 0x000fe2000c0008ff */
[----:B------:R-:W-:Y:S01]  /*4f60*/  R2UR UR4, R12 ;  /* 0x000000000c0472ca */ /* 0x000fe200000e0000 */
[----:B------:R-:W-:Y:S01]  /*4f70*/  @!P2 VIADD R0, R0, 0x38860 ;  /* 0x000388600000a836 */ /* 0x000fe20000000000 */
[----:B------:R-:W-:Y:S02]  /*4f80*/  R2UR UR5, R13 ;  /* 0x000000000d0572ca */ /* 0x000fe400000e0000 */
[----:B------:R-:W-:Y:S01]  /*4f90*/  R2UR UR6, R8 ;  /* 0x00000000080672ca */ /* 0x000fe200000e0000 */
[C---:B------:R-:W-:Y:S01]  /*4fa0*/  VIADD R8, R6.reuse, 0x100 ;  /* 0x0000010006087836 */ /* 0x040fe20000000000 */
[----:B------:R-:W-:Y:S01]  /*4fb0*/  R2UR UR7, R9 ;  /* 0x00000000090772ca */ /* 0x000fe200000e0000 */
[----:B------:R-:W-:Y:S01]  /*4fc0*/  IMAD.MOV.U32 R9, RZ, RZ, 0x40000040 ;  /* 0x40000040ff097424 */ /* 0x000fe200078e00ff */
[----:B------:R-:W-:Y:S01]  /*4fd0*/  @!P2 PRMT R0, RZ, 0x654, R0 ;  /* 0x00000654ff00a816 */ /* 0x000fe20000000000 */
        /* <DEDUP_REMOVED lines=24> */
.L_x_5397:
[----:B------:R-:W-:Y:S01]  /*5160*/  BAR.SYNC.DEFER_BLOCKING 0xe, 0x100 ;  /* 0x0384000000007b1d */ /* 0x000fe20000010000 */
[C---:B------:R-:W-:Y:S01]  /*5170*/  IMAD R7, R19.reuse, 0x40, R193 ;  /* 0x0000004013077824 */ /* 0x040fe200078e02c1 */
[----:B------:R-:W-:Y:S01]  /*5180*/  R2UR UR4, R2 ;  /* 0x00000000020472ca */ /* 0x000fe200000e0000 */
[----:B------:R-:W-:Y:S01]  /*5190*/  VIADD R19, R19, 0x1 ;  /* 0x0000000113137836 */ /* 0x000fe20000000000 */
[----:B------:R-:W-:Y:S01]  /*51a0*/  R2UR UR5, R3 ;  /* 0x00000000030572ca */ /* 0x000fe200000e0000 */
[----:B01----:R-:W-:Y:S01]  /*51b0*/  IMAD R0, R7, 0x4, R18 ;  /* 0x0000000407007824 */ /* 0x003fe200078e0212 */
[----:B------:R-:W-:Y:S02]  /*51c0*/  MOV R7, 0x40000040 ;  /* 0x4000004000077802 */ /* 0x000fe40000000f00 */
[----:B------:R-:W-:Y:S02]  /*51d0*/  ISETP.NE.AND P0, PT, R19, 0x2, PT ;  /* 0x000000021300780c */ /* 0x000fe40003f05270 */
[----:B------:R-:W-:Y:S01]  /*51e0*/  R2UR UR7, R7 ;  /* 0x00000000070772ca */ /* 0x000fe200000e0000 */
[----:B------:R-:W-:Y:S01]  /*51f0*/  IMAD.MOV.U32 R7, RZ, RZ, 0x40000040 ;  /* 0x40000040ff077424 */ /* 0x000fe200078e00ff */
[----:B------:R-:W-:-:S02]  /*5200*/  SEL R19, R19, RZ, P0 ;  /* 0x000000ff13137207 */ /* 0x000fc40000000000 */
[C---:B------:R-:W-:Y:S02]  /*5210*/  ISETP.GT.AND P1, PT, R5.reuse, R4, PT ;  /* 0x000000040500720c */ /* 0x040fe40003f24270 */
[----:B------:R-:W-:Y:S01]  /*5220*/  IADD3 R5, R5, -0x1, RZ ;  /* 0xffffffff05057810 */ /* 0x000fe20007ffe0ff */
[----:B------:R-:W-:-:S05]  /*5230*/  IMAD R6, R19, 0x1000, R152 ;  /* 0x0000100013067824 */ /* 0x000fca00078e0298 */
[----:B------:R-:W-:Y:S01]  /*5240*/  R2UR UR6, R6 ;  /* 0x00000000060672ca */ /* 0x000fe200000e0000 */
[----:B------:R-:W0:Y:S04]  /*5250*/  LDS R8, [R0+0x38400] ;  /* 0x0384000000087984 */ /* 0x000e280000000800 */
[----:B------:R1:W2:Y:S02]  /*5260*/  LDS R9, [R0+0x38420] ;  /* 0x0384200000097984 */ /* 0x0002a40000000800 */
[----:B-1----:R-:W-:-:S04]  /*5270*/  @!P2 IMAD R0, R19, 0x8, R18 ;  /* 0x000000081300a824 */ /* 0x002fc800078e0212 */
        /* <DEDUP_REMOVED lines=130> */
[----:B------:R-:W-:-:S02]  /*5aa0*/  VIADD R8, R6, 0x80 ;  /* 0x0000008006087836 */ /* 0x000fc40000000000 */
[----:B------:R-:W-:-:S03]  /*5ab0*/  IMAD.MOV.U32 R9, RZ, RZ, 0x40000040 ;  /* 0x40000040ff097424 */ /* 0x000fc600078e00ff */
[----:B------:R-:W-:-:S06]  /*5ac0*/  WARPGROUP.ARRIVE ;  /* 0x00000000000079c5 */ /* 0x000fcc0000000000 */
        /* <DEDUP_REMOVED lines=22> */
[----:B------:R-:W-:Y:S02]  /*5c30*/  R2UR UR7, R7 ;  /* 0x00000000070772ca */ /* 0x000fe400000e0000 */
[----:B------:R-:W-:-:S04]  /*5c40*/  SEL R7, RZ, 0x1, P0 ;  /* 0x00000001ff077807 */ /* 0x000fc80000000000 */
[----:B------:R-:W-:Y:S01]  /*5c50*/  LOP3.LUT R22, R22, R7, RZ, 0x3c, !PT ;  /* 0x0000000716167212 */ /* 0x000fe200078e3cff */
[----:B------:R-:W-:Y:S02]  /*5c60*/  WARPGROUP.DEPBAR.LE gsb0, 0x0 ;  /* 0x00008000000079c5 */ /* 0x000fe40000010000 */
[----:B------:R-:W-:-:S12]  /*5c70*/  WARPGROUP.ARRIVE ;  /* 0x00000000000079c5 */ /* 0x000fd80000000000 */
[----:B------:R-:W-:Y:S03]  /*5c80*/  HGMMA.64x256x16.F32 R24, gdesc[UR4].tnspB, R24, gsb0 ;  /* 0x43e00000041879f0 */ /* 0x000fe60008000818 */
[----:B------:R-:W-:Y:S02]  /*5c90*/  WARPGROUP.DEPBAR.LE gsb0, 0x0 ;  /* 0x00008000000079c5 */ /* 0x000fe40000010000 */
[----:B------:R-:W-:Y:S06]  /*5ca0*/  BAR.ARV 0xf, 0x100 ;  /* 0x03c4000000007b1d */ /* 0x000fec0000002000 */
[----:B------:R1:W-:Y:S01]  /*5cb0*/  @!P2 SYNCS.ARRIVE.TRANS64.RED.A1T0 RZ, [R0+URZ], RZ ;  /* 0x000000ff00ffa9a7 */ /* 0x0003e2000810043f */
[----:B------:R-:W-:Y:S05]  /*5cc0*/  @P1 BRA `(.L_x_5397) ;  /* 0xfffffff400241947 */ /* 0x000fea000383ffff */
.L_x_5396:
[----:B------:R-:W-:Y:S05]  /*5cd0*/  BSYNC B0 ;  /* 0x0000000000007941 */ /* 0x000fea0003800000 */
.L_x_5395:
        /* <DEDUP_REMOVED lines=10> */
[----:B01----:R-:W0:Y:S01]  /*5d80*/  LDS R0, [R3+0x38420] ;  /* 0x0384200003007984 */ /* 0x003e220000000800 */
[-C--:B--2---:R-:W-:Y:S01]  /*5d90*/  FMUL.FTZ R173, R25, R2.reuse ;  /* 0x0000000219ad7220 */ /* 0x084fe20000410000 */
        /* <DEDUP_REMOVED lines=131> */
.L_x_5385:
        /* <DEDUP_REMOVED lines=14> */
.L_x_5400:
[----:B------:R-:W-:-:S13]  /*66b0*/  ISETP.NE.AND P1, PT, R4, 0x1, PT ;  /* 0x000000010400780c */ /* 0x000fda0003f25270 */
[----:B------:R-:W0:Y:S02]  /*66c0*/  @P1 LDC.64 R6, c[0x0][0xae0] ;  /* 0x0002b800ff061b82 */ /* 0x000e240000000a00 */
[----:B0-----:R-:W-:-:S05]  /*66d0*/  @P1 IMAD.HI.U32 R2, R3, R6, RZ ;  /* 0x0000000603021227 */ /* 0x001fca00078e00ff */
[----:B------:R-:W-:-:S07]  /*66e0*/  @P1 SHF.R.U32.HI R3, RZ, R7, R2 ;  /* 0x00000007ff031219 */ /* 0x000fce0000011602 */
.L_x_5401:
[----:B------:R-:W-:Y:S05]  /*66f0*/  BSYNC B0 ;  /* 0x0000000000007941 */ /* 0x000fea0003800000 */
.L_x_5399:
[----:B------:R-:W-:-:S05]  /*6700*/  IMAD R3, R3, R4, R4 ;  /* 0x0000000403037224 */ /* 0x000fca00078e0204 */
[----:B------:R-:W-:-:S07]  /*6710*/  VIMNMX R0, R0, R3, PT ;  /* 0x0000000300007248 */ /* 0x000fce0003fe0100 */
.L_x_5398:
[----:B------:R-:W-:Y:S01]  /*6720*/  VIADD R0, R0, 0x3f ;  /* 0x0000003f00007836 */ /* 0x000fe20000000000 */
[----:B------:R-:W-:Y:S02]  /*6730*/  ULDC UR4, c[0x0][0xad4] ;  /* 0x0002b50000047ab9 */ /* 0x000fe40000000800 */
[----:B------:R-:W-:Y:S02]  /*6740*/  IADD3 R2, R45, -UR4, RZ ;  /* 0x800000042d027c10 */ /* 0x000fe4000fffe0ff */
        /* <DEDUP_REMOVED lines=15> */
.L_x_5404:
[----:B------:R-:W-:-:S13]  /*6840*/  ISETP.NE.AND P0, PT, R4, 0x1, PT ;  /* 0x000000010400780c */ /* 0x000fda0003f05270 */
[----:B------:R-:W0:Y:S02]  /*6850*/  @P0 LDC.64 R6, c[0x0][0xae0] ;  /* 0x0002b800ff060b82 */ /* 0x000e240000000a00 */
[----:B0-----:R-:W-:-:S05]  /*6860*/  @P0 IMAD.HI.U32 R6, R45, R6, RZ ;  /* 0x000000062d060227 */ /* 0x001fca00078e00ff */
[----:B------:R-:W-:-:S07]  /*6870*/  @P0 SHF.R.U32.HI R45, RZ, R7, R6 ;  /* 0x00000007ff2d0219 */ /* 0x000fce0000011606 */
.L_x_5405:
[----:B------:R-:W-:Y:S05]  /*6880*/  BSYNC B0 ;  /* 0x0000000000007941 */ /* 0x000fea0003800000 */
.L_x_5403:
[----:B------:R-:W-:-:S05]  /*6890*/  IMAD R45, R45, R4, RZ ;  /* 0x000000042d2d7224 */ /* 0x000fca00078e02ff */
[----:B------:R-:W-:-:S07]  /*68a0*/  VIMNMX R2, R2, R45, !PT ;  /* 0x0000002d02027248 */ /* 0x000fce0007fe0100 */
.L_x_5402:
        /* <DEDUP_REMOVED lines=103> */
.L_x_5407:
[----:B------:R-:W-:Y:S05]  /*6f20*/  BSYNC B6 ;  /* 0x0000000000067941 */ /* 0x000fea0003800000 */
.L_x_5406:
        /* <DEDUP_REMOVED lines=12> */
.L_x_5411:
[----:B-1----:R1:W2:Y:S02]  /*6ff0*/  SYNCS.PHASECHK.TRANS64.TRYWAIT P0, [R18+URZ+0x38800], R3 ;  /* 0x03880003120075a7 */ /* 0x0022a4000800017f */
[----:B--2---:R-:W-:Y:S05]  /*7000*/  @!P0 NANOSLEEP.SYNCS 0x989680 ;  /* 0x009896800000895d */ /* 0x004fea0003900000 */
[----:B------:R-:W2:Y:S02]  /*7010*/  @!P0 SYNCS.PHASECHK.TRANS64 P0, [R18+URZ+0x38800], R3 ;  /* 0x03880003120085a7 */ /* 0x000ea4000800007f */
[----:B--2---:R-:W-:Y:S05]  /*7020*/  @!P0 BRA `(.L_x_5411) ;  /* 0xfffffffc00f08947 */ /* 0x004fea000383ffff */
.L_x_5410:
[----:B------:R-:W-:Y:S05]  /*7030*/  BSYNC B0 ;  /* 0x0000000000007941 */ /* 0x000fea0003800000 */
.L_x_5409:
[----:B------:R-:W-:Y:S05]  /*7040*/  BRA `(.L_x_5412) ;  /* 0x0000002c004c7947 */ /* 0x000fea0003800000 */
.L_x_5408:
[----:B------:R-:W0:Y:S01]  /*7050*/  LDC.64 R10, c[0x0][0x3d8] ;  /* 0x0000f600ff0a7b82 */ /* 0x000e220000000a00 */
[----:B------:R-:W-:Y:S01]  /*7060*/  VIADD R0, R18, 0x20400 ;  /* 0x0002040012007836 */ /* 0x000fe20000000000 */
[----:B-----5:R-:W-:Y:S01]  /*7070*/  SHF.R.S32.HI R5, RZ, 0x1f, R33 ;  /* 0x0000001fff057819 */ /* 0x020fe20000011421 */
[----:B------:R-:W-:Y:S01]  /*7080*/  IMAD.SHL.U32 R24, R220, 0x4, RZ ;  /* 0x00000004dc187824 */ /* 0x000fe200078e00ff */
[--C-:B------:R-:W-:Y:S01]  /*7090*/  SHF.R.S32.HI R3, RZ, 0x1f, R16.reuse ;  /* 0x0000001fff037819 */ /* 0x100fe20000011410 */
[----:B------:R-:W-:Y:S01]  /*70a0*/  IMAD.MOV.U32 R2, RZ, RZ, R16 ;  /* 0x000000ffff027224 */ /* 0x000fe200078e0010 */
[----:B------:R-:W-:Y:S01]  /*70b0*/  LOP3.LUT P0, RZ, R0, 0x3ff, RZ, 0xc0, !PT ;  /* 0x000003ff00ff7812 */ /* 0x000fe2000780c0ff */
[----:B------:R-:W-:Y:S01]  /*70c0*/  BSSY B6, `(.L_x_5413) ;  /* 0x0000030000067945 */ /* 0x000fe20003800000 */
[----:B------:R-:W1:Y:S01]  /*70d0*/  LDC.64 R38, c[0x0][0x3e8] ;  /* 0x0000fa00ff267b82 */ /* 0x000e620000000a00 */
[----:B------:R-:W-:Y:S01]  /*70e0*/  SHF.R.S32.HI R25, RZ, 0x1f, R24 ;  /* 0x0000001fff197819 */ /* 0x000fe20000011418 */
[-C--:B0-----:R-:W-:Y:S01]  /*70f0*/  IMAD R6, R227, R10.reuse, RZ ;  /* 0x0000000ae3067224 */ /* 0x081fe200078e02ff */
[----:B------:R-:W-:Y:S01]  /*7100*/  SHF.L.U64.HI R46, R10, 0x5, R11 ;  /* 0x000000050a2e7819 */ /* 0x000fe2000001020b */
[----:B------:R-:W-:-:S02]  /*7110*/  IMAD R0, R5, R10, RZ ;  /* 0x0000000a05007224 */ /* 0x000fc400078e02ff */
[----:B------:R-:W-:Y:S02]  /*7120*/  IMAD R51, R187, R11, R6 ;  /* 0x0000000bbb337224 */ /* 0x000fe400078e0206 */
[----:B------:R-:W-:Y:S01]  /*7130*/  IMAD.WIDE.U32 R42, R33, R10, RZ ;  /* 0x0000000a212a7225 */ /* 0x000fe200078e00ff */
[----:B-1----:R-:W-:-:S03]  /*7140*/  SHF.L.U64.HI R44, R38, 0x5, R39 ;  /* 0x00000005262c7819 */ /* 0x002fc60000010227 */
[-C--:B------:R-:W-:Y:S02]  /*7150*/  IMAD R8, R227, R38.reuse, RZ ;  /* 0x00000026e3087224 */ /* 0x080fe400078e02ff */
[-C--:B------:R-:W-:Y:S02]  /*7160*/  IMAD R4, R5, R38.reuse, RZ ;  /* 0x0000002605047224 */ /* 0x080fe400078e02ff */
[----:B------:R-:W-:Y:S02]  /*7170*/  IMAD R55, R187, R39, R8 ;  /* 0x00000027bb377224 */ /* 0x000fe400078e0208 */
[C---:B------:R-:W-:Y:S02]  /*7180*/  IMAD R47, R33.reuse, R11, R0 ;  /* 0x0000000b212f7224 */ /* 0x040fe400078e0200 */
[C---:B------:R-:W-:Y:S02]  /*7190*/  IMAD R49, R33.reuse, R39, R4 ;  /* 0x0000002721317224 */ /* 0x040fe400078e0204 */
[----:B------:R-:W-:-:S04]  /*71a0*/  IMAD.WIDE.U32 R40, R33, R38, RZ ;  /* 0x0000002621287225 */ /* 0x000fc800078e00ff */
[----:B------:R-:W-:-:S04]  /*71b0*/  IMAD.WIDE.U32 R6, R187, R10, R2 ;  /* 0x0000000abb067225 */ /* 0x000fc800078e0002 */
[----:B------:R-:W-:Y:S01]  /*71c0*/  IMAD.WIDE.U32 R8, R187, R38, R2 ;  /* 0x00000026bb087225 */ /* 0x000fe200078e0002 */
[----:B------:R-:W-:-:S03]  /*71d0*/  IADD3 R26, P3, R6, R42, RZ ;  /* 0x0000002a061a7210 */ /* 0x000fc60007f7e0ff */
[----:B------:R-:W-:Y:S01]  /*71e0*/  IMAD.WIDE.U32 R2, R187, R10, R24 ;  /* 0x0000000abb027225 */ /* 0x000fe200078e0018 */
[----:B------:R-:W-:-:S03]  /*71f0*/  IADD3 R29, P4, R8, R40, RZ ;  /* 0x00000028081d7210 */ /* 0x000fc60007f9e0ff */
[----:B------:R-:W-:Y:S01]  /*7200*/  IMAD.WIDE.U32 R4, R187, R38, R24 ;  /* 0x00000026bb047225 */ /* 0x000fe200078e0018 */
[----:B------:R-:W-:-:S03]  /*7210*/  IADD3 R48, P1, R2, R42, RZ ;  /* 0x0000002a02307210 */ /* 0x000fc60007f3e0ff */
[----:B------:R-:W-:Y:S01]  /*7220*/  IMAD.IADD R47, R47, 0x1, R43 ;  /* 0x000000012f2f7824 */ /* 0x000fe200078e022b */
[----:B------:R-:W-:Y:S01]  /*7230*/  IADD3 R53, P2, R4, R40, RZ ;  /* 0x0000002804357210 */ /* 0x000fe20007f5e0ff */
[----:B------:R-:W-:Y:S02]  /*7240*/  IMAD.IADD R49, R49, 0x1, R41 ;  /* 0x0000000131317824 */ /* 0x000fe400078e0229 */
[----:B------:R-:W-:Y:S01]  /*7250*/  IMAD.SHL.U32 R45, R10, 0x20, RZ ;  /* 0x000000200a2d7824 */ /* 0x000fe200078e00ff */
[----:B------:R-:W-:Y:S01]  /*7260*/  IADD3.X R27, R47, R51, R7, P3, !PT ;  /* 0x000000332f1b7210 */ /* 0x000fe20001ffe407 */
[----:B------:R-:W-:Y:S01]  /*7270*/  IMAD.SHL.U32 R38, R38, 0x20, RZ ;  /* 0x0000002026267824 */ /* 0x000fe200078e00ff */
[----:B------:R-:W-:Y:S02]  /*7280*/  IADD3.X R31, R49, R55, R9, P4, !PT ;  /* 0x00000037311f7210 */ /* 0x000fe400027fe409 */
[----:B------:R-:W-:Y:S02]  /*7290*/  IADD3.X R51, R47, R3, R51, P1, !PT ;  /* 0x000000032f337210 */ /* 0x000fe40000ffe433 */
        /* <DEDUP_REMOVED lines=18> */
.L_x_5414:
[----:B------:R-:W-:Y:S05]  /*73c0*/  BSYNC B6 ;  /* 0x0000000000067941 */ /* 0x000fea0003800000 */
.L_x_5413:
[----:B------:R-:W0:Y:S01]  /*73d0*/  LDC.64 R4, c[0x0][0x3d8] ;  /* 0x0000f600ff047b82 */ /* 0x000e220000000a00 */
[----:B------:R-:W-:Y:S01]  /*73e0*/  SHF.R.S32.HI R7, RZ, 0x1f, R189 ;  /* 0x0000001fff077819 */ /* 0x000fe200000114bd */
[----:B------:R-:W-:Y:S01]  /*73f0*/  ULDC.U8 UR4, c[0x0][0x3f0] ;  /* 0x0000fc0000047ab9 */ /* 0x000fe20000000000 */
[----:B------:R-:W-:Y:S01]  /*7400*/  BSSY B0, `(.L_x_5415) ;  /* 0x000028f000007945 */ /* 0x000fe20003800000 */
[----:B------:R-:W-:-:S04]  /*7410*/  ISETP.NE.AND P0, PT, RZ, UR4, PT ;  /* 0x00000004ff007c0c */ /* 0x000fc8000bf05270 */
[----:B------:R-:W1:Y:S01]  /*7420*/  LDC.64 R2, c[0x0][0x3e8] ;  /* 0x0000fa00ff027b82 */ /* 0x000e620000000a00 */
[----:B0-----:R-:W-:-:S04]  /*7430*/  IMAD R0, R7, R4, RZ ;  /* 0x0000000407007224 */ /* 0x001fc800078e02ff */
[C---:B------:R-:W-:Y:S02]  /*7440*/  IMAD R11, R189.reuse, R5, R0 ;  /* 0x00000005bd0b7224 */ /* 0x040fe400078e0200 */
[----:B------:R-:W-:Y:S02]  /*7450*/  IMAD R0, R189, -0x40, R184 ;  /* 0xffffffc0bd007824 */ /* 0x000fe400078e02b8 */
[----:B-1----:R-:W-:Y:S02]  /*7460*/  IMAD R10, R7, R2, RZ ;  /* 0x00000002070a7224 */ /* 0x002fe400078e02ff */
[----:B------:R-:W-:-:S04]  /*7470*/  IMAD.WIDE.U32 R6, R189, R4, RZ ;  /* 0x00000004bd067225 */ /* 0x000fc800078e00ff */
[----:B------:R-:W-:-:S04]  /*7480*/  IMAD.WIDE.U32 R8, R189, R2, RZ ;  /* 0x00000002bd087225 */ /* 0x000fc800078e00ff */
[----:B------:R-:W-:Y:S02]  /*7490*/  IMAD R13, R189, R3, R10 ;  /* 0x00000003bd0d7224 */ /* 0x000fe400078e020a */
[----:B------:R-:W-:Y:S02]  /*74a0*/  IMAD.IADD R11, R7, 0x1, R11 ;  /* 0x00000001070b7824 */ /* 0x000fe400078e020b */
[----:B------:R-:W-:Y:S01]  /*74b0*/  IMAD.SHL.U32 R57, R6, 0x40, RZ ;  /* 0x0000004006397824 */ /* 0x000fe200078e00ff */
[----:B------:R-:W-:Y:S01]  /*74c0*/  IADD3 R7, R9, R13, RZ ;  /* 0x0000000d09077210 */ /* 0x000fe20007ffe0ff */
[----:B------:R-:W-:Y:S01]  /*74d0*/  IMAD.SHL.U32 R54, R8, 0x40, RZ ;  /* 0x0000004008367824 */ /* 0x000fe200078e00ff */
[----:B------:R-:W-:Y:S02]  /*74e0*/  SHF.L.U64.HI R50, R6, 0x6, R11 ;  /* 0x0000000606327819 */ /* 0x000fe4000001020b */
[----:B------:R-:W-:Y:S02]  /*74f0*/  SHF.L.U64.HI R52, R8, 0x6, R7 ;  /* 0x0000000608347819 */ /* 0x000fe40000010207 */
[----:B------:R-:W-:Y:S01]  /*7500*/  VIMNMX R6, R0, 0x40, PT ;  /* 0x0000004000067848 */ /* 0x000fe20003fe0100 */
[----:B------:R-:W-:Y:S06]  /*7510*/  @!P0 BRA `(.L_x_5416) ;  /* 0x0000001400488947 */ /* 0x000fec0003800000 */
[----:B------:R-:W0:Y:S01]  /*7520*/  LDC R0, c[0x0][0x428] ;  /* 0x00010a00ff007b82 */ /* 0x000e220000000800 */
[----:B------:R-:W-:Y:S01]  /*7530*/  IMAD R7, R189, 0x40, R187 ;  /* 0x00000040bd077824 */ /* 0x000fe200078e02bb */
[-C--:B------:R-:W-:Y:S01]  /*7540*/  ISETP.GE.AND P0, PT, R187, R6.reuse, PT ;  /* 0x00000006bb00720c */ /* 0x080fe20003f06270 */
[----:B------:R-:W-:Y:S01]  /*7550*/  BSSY B1, `(.L_x_5417) ;  /* 0x000002c000017945 */ /* 0x000fe20003800000 */
[----:B------:R-:W-:Y:S01]  /*7560*/  ISETP.GE.AND P1, PT, R235, R6, PT ;  /* 0x00000006eb00720c */ /* 0x000fe20003f26270 */
[----:B------:R-:W-:Y:S01]  /*7570*/  IMAD R39, R220, 0x20, R7 ;  /* 0x00000020dc277824 */ /* 0x000fe200078e0207 */
[----:B------:R-:W-:Y:S01]  /*7580*/  CS2R R32, SRZ ;  /* 0x0000000000207805 */ /* 0x000fe2000001ff00 */
[----:B------:R-:W-:Y:S01]  /*7590*/  IMAD.MOV.U32 R6, RZ, RZ, R42 ;  /* 0x000000ffff067224 */ /* 0x000fe200078e002a */
[----:B------:R-:W-:Y:S01]  /*75a0*/  CS2R R36, SRZ ;  /* 0x0000000000247805 */ /* 0x000fe2000001ff00 */
[----:B------:R-:W-:Y:S01]  /*75b0*/  IMAD.MOV.U32 R7, RZ, RZ, R47 ;  /* 0x000000ffff077224 */ /* 0x000fe200078e002f */
[----:B------:R-:W-:Y:S01]  /*75c0*/  CS2R R30, SRZ ;  /* 0x00000000001e7805 */ /* 0x000fe2000001ff00 */
[----:B------:R-:W-:Y:S01]  /*75d0*/  IMAD.MOV.U32 R10, RZ, RZ, R40 ;  /* 0x000000ffff0a7224 */ /* 0x000fe200078e0028 */
[----:B------:R-:W-:Y:S01]  /*75e0*/  CS2R R26, SRZ ;  /* 0x00000000001a7805 */ /* 0x000fe2000001ff00 */
[----:B------:R-:W-:Y:S01]  /*75f0*/  IMAD.MOV.U32 R11, RZ, RZ, R49 ;  /* 0x000000ffff0b7224 */ /* 0x000fe200078e0031 */
[----:B------:R-:W-:-:S02]  /*7600*/  CS2R R20, SRZ ;  /* 0x0000000000147805 */ /* 0x000fc4000001ff00 */
[----:B------:R-:W-:Y:S02]  /*7610*/  CS2R R28, SRZ ;  /* 0x00000000001c7805 */ /* 0x000fe4000001ff00 */
[----:B------:R-:W-:Y:S02]  /*7620*/  CS2R R34, SRZ ;  /* 0x0000000000227805 */ /* 0x000fe4000001ff00 */
[----:B0-----:R-:W-:-:S13]  /*7630*/  ISETP.NE.AND P2, PT, R0, 0x1, PT ;  /* 0x000000010000780c */ /* 0x001fda0003f45270 */
[----:B------:R-:W0:Y:S08]  /*7640*/  @P2 LDC R0, c[0x0][0x42c] ;  /* 0x00010b00ff002b82 */ /* 0x000e300000000800 */
[----:B------:R-:W1:Y:S01]  /*7650*/  @P2 LDC R9, c[0x0][0x430] ;  /* 0x00010c00ff092b82 */ /* 0x000e620000000800 */
[----:B0-----:R-:W-:-:S05]  /*7660*/  @P2 IMAD.HI.U32 R0, R39, R0, RZ ;  /* 0x0000000027002227 */ /* 0x001fca00078e00ff */
[----:B-1----:R-:W-:Y:S02]  /*7670*/  @P2 SHF.R.U32.HI R39, RZ, R9, R0 ;  /* 0x00000009ff272219 */ /* 0x002fe40000011600 */
[----:B------:R-:W-:Y:S02]  /*7680*/  CS2R R8, SRZ ;  /* 0x0000000000087805 */ /* 0x000fe4000001ff00 */
[----:B------:R-:W-:Y:S01]  /*7690*/  SHF.R.S32.HI R41, RZ, 0x1f, R39 ;  /* 0x0000001fff297819 */ /* 0x000fe20000011427 */
[----:B------:R-:W-:Y:S06]  /*76a0*/  @P0 BRA `(.L_x_5418) ;  /* 0x0000000000580947 */ /* 0x000fec0003800000 */
[----:B------:R-:W-:Y:S01]  /*76b0*/  IADD3 R12, R24, 0x10, RZ ;  /* 0x00000010180c7810 */ /* 0x000fe20007ffe0ff */
[----:B------:R-:W-:Y:S01]  /*76c0*/  ULDC UR4, c[0x0][0x3d4] ;  /* 0x0000f50000047ab9 */ /* 0x000fe20000000800 */
[----:B------:R-:W-:Y:S01]  /*76d0*/  IADD3 R13, P4, R57, R48, RZ ;  /* 0x00000030390d7210 */ /* 0x000fe20007f9e0ff */
[----:B------:R-:W-:Y:S01]  /*76e0*/  ULDC.64 UR6, c[0x0][0x3c8] ;  /* 0x0000f20000067ab9 */ /* 0x000fe20000000a00 */
[----:B------:R-:W-:Y:S01]  /*76f0*/  IADD3 R0, P5, R54, R53, RZ ;  /* 0x0000003536007210 */ /* 0x000fe20007fbe0ff */
[----:B------:R-:W-:Y:S01]  /*7700*/  ULDC.64 UR8, c[0x0][0x3e0] ;  /* 0x0000f80000087ab9 */ /* 0x000fe20000000a00 */
[----:B------:R-:W-:Y:S01]  /*7710*/  ISETP.GE.AND P2, PT, R12, UR4, PT ;  /* 0x000000040c007c0c */ /* 0x000fe2000bf46270 */
[----:B------:R-:W-:Y:S01]  /*7720*/  IMAD.X R30, R50, 0x1, R51, P4 ;  /* 0x00000001321e7824 */ /* 0x000fe200020e0633 */
[----:B------:R-:W-:Y:S01]  /*7730*/  ISETP.GE.AND P3, PT, R24, UR4, PT ;  /* 0x0000000418007c0c */ /* 0x000fe2000bf66270 */
[----:B------:R-:W-:Y:S01]  /*7740*/  IMAD.X R15, R52, 0x1, R55, P5 ;  /* 0x00000001340f7824 */ /* 0x000fe200028e0637 */
[----:B------:R-:W-:-:S02]  /*7750*/  LEA R12, P4, R13, UR6, 0x1 ;  /* 0x000000060d0c7c11 */ /* 0x000fc4000f8808ff */
[----:B------:R-:W-:Y:S02]  /*7760*/  CS2R R36, SRZ ;  /* 0x0000000000247805 */ /* 0x000fe4000001ff00 */
[----:B------:R-:W-:Y:S02]  /*7770*/  LEA R14, P5, R0, UR8, 0x1 ;  /* 0x00000008000e7c11 */ /* 0x000fe4000f8a08ff */
[----:B------:R-:W-:Y:S02]  /*7780*/  CS2R R32, SRZ ;  /* 0x0000000000207805 */ /* 0x000fe4000001ff00 */
[----:B------:R-:W-:Y:S02]  /*7790*/  LEA.HI.X R13, R13, UR7, R30, 0x1, P4 ;  /* 0x000000070d0d7c11 */ /* 0x000fe4000a0f0c1e */
[----:B------:R-:W-:Y:S02]  /*77a0*/  CS2R R34, SRZ ;  /* 0x0000000000227805 */ /* 0x000fe4000001ff00 */
[----:B------:R-:W-:-:S02]  /*77b0*/  CS2R R30, SRZ ;  /* 0x00000000001e7805 */ /* 0x000fc4000001ff00 */
[----:B------:R-:W-:Y:S01]  /*77c0*/  LEA.HI.X R15, R0, UR9, R15, 0x1, P5 ;  /* 0x00000009000f7c11 */ /* 0x000fe2000a8f0c0f */
[----:B------:R0:W5:Y:S04]  /*77d0*/  @!P2 LDG.E.64 R32, desc[UR54][R12.64+0x20] ;  /* 0x000020360c20a981 */ /* 0x000168000c1e1b00 */
[----:B------:R0:W5:Y:S04]  /*77e0*/  @!P3 LDG.E.64 R36, desc[UR54][R12.64] ;  /* 0x000000360c24b981 */ /* 0x000168000c1e1b00 */
[----:B------:R0:W5:Y:S04]  /*77f0*/  @!P3 LDG.E.64 R34, desc[UR54][R14.64] ;  /* 0x000000360e22b981 */ /* 0x000168000c1e1b00 */
[----:B------:R0:W5:Y:S02]  /*7800*/  @!P2 LDG.E.64 R30, desc[UR54][R14.64+0x20] ;  /* 0x000020360e1ea981 */ /* 0x000164000c1e1b00 */
.L_x_5418:
[----:B------:R-:W-:Y:S05]  /*7810*/  BSYNC B1 ;  /* 0x0000000000017941 */ /* 0x000fea0003800000 */
.L_x_5417:
        /* <DEDUP_REMOVED lines=24> */
.L_x_5420:
[----:B------:R-:W-:Y:S05]  /*79a0*/  BSYNC B1 ;  /* 0x0000000000017941 */ /* 0x000fea0003800000 */
.L_x_5419:
[----:B01----:R-:W-:Y:S01]  /*79b0*/  IMAD.SHL.U32 R12, R194, 0x40, RZ ;  /* 0x00000040c20c7824 */ /* 0x003fe200078e00ff */
[----:B------:R-:W-:Y:S01]  /*79c0*/  LEA.HI R0, R218, R218, RZ, 0x1 ;  /* 0x000000dada007211 */ /* 0x000fe200078f08ff */
[C---:B------:R-:W-:Y:S01]  /*79d0*/  IMAD.WIDE.U32 R6, R39.reuse, R4, R6 ;  /* 0x0000000427067225 */ /* 0x040fe200078e0006 */
[----:B------:R-:W-:Y:S01]  /*79e0*/  ULDC.64 UR4, c[0x0][0x3c8] ;  /* 0x0000f20000047ab9 */ /* 0x000fe20000000a00 */
[----:B------:R-:W-:Y:S01]  /*79f0*/  ULDC.64 UR6, c[0x0][0x3e0] ;  /* 0x0000f80000067ab9 */ /* 0x000fe20000000a00 */
[----:B------:R-:W-:Y:S01]  /*7a00*/  LOP3.LUT R15, R12, 0x1c0, RZ, 0xc0, !PT ;  /* 0x000001c00c0f7812 */ /* 0x000fe200078ec0ff */
[----:B------:R-:W-:Y:S01]  /*7a10*/  IMAD.WIDE.U32 R10, R39, R2, R10 ;  /* 0x00000002270a7225 */ /* 0x000fe200078e000a */
[----:B------:R-:W-:-:S03]  /*7a20*/  LOP3.LUT R13, R0, 0xfffffffe, RZ, 0xc0, !PT ;  /* 0xfffffffe000d7812 */ /* 0x000fc600078ec0ff */
[C---:B------:R-:W-:Y:S01]  /*7a30*/  IMAD R4, R41.reuse, R4, RZ ;  /* 0x0000000429047224 */ /* 0x040fe200078e02ff */
[----:B------:R-:W-:Y:S01]  /*7a40*/  LEA R0, P3, R10, UR6, 0x1 ;  /* 0x000000060a007c11 */ /* 0x000fe2000f8608ff */
[----:B------:R-:W-:Y:S02]  /*7a50*/  IMAD R2, R41, R2, RZ ;  /* 0x0000000229027224 */ /* 0x000fe400078e02ff */
[C---:B------:R-:W-:Y:S02]  /*7a60*/  IMAD R5, R39.reuse, R5, R4 ;  /* 0x0000000527057224 */ /* 0x040fe400078e0204 */
[----:B------:R-:W-:Y:S01]  /*7a70*/  IMAD R39, R39, R3, R2 ;  /* 0x0000000327277224 */ /* 0x000fe200078e0202 */
[----:B------:R-:W-:Y:S01]  /*7a80*/  LOP3.LUT R2, R15, 0x18, R16, 0xf8, !PT ;  /* 0x000000180f027812 */ /* 0x000fe200078ef810 */
[----:B------:R-:W-:Y:S01]  /*7a90*/  IMAD.IADD R7, R7, 0x1, R5 ;  /* 0x0000000107077824 */ /* 0x000fe200078e0205 */
[----:B------:R-:W-:Y:S01]  /*7aa0*/  SHF.R.U32.HI R15, RZ, 0x3, R15 ;  /* 0x00000003ff0f7819 */ /* 0x000fe2000001160f */
[----:B------:R-:W-:Y:S01]  /*7ab0*/  IMAD.IADD R5, R11, 0x1, R39 ;  /* 0x000000010b057824 */ /* 0x000fe200078e0227 */
[----:B------:R-:W-:Y:S01]  /*7ac0*/  LEA R3, P2, R6, UR4, 0x1 ;  /* 0x0000000406037c11 */ /* 0x000fe2000f8408ff */
[----:B------:R-:W-:Y:S01]  /*7ad0*/  IMAD.IADD R56, R218, 0x1, -R13 ;  /* 0x00000001da387824 */ /* 0x000fe200078e0a0d */
[----:B------:R-:W-:Y:S01]  /*7ae0*/  UMOV UR4, 0xffffffff ;  /* 0xffffffff00047882 */ /* 0x000fe20000000000 */
[----:B------:R-:W-:-:S02]  /*7af0*/  LOP3.LUT R38, R2, R15, RZ, 0x3c, !PT ;  /* 0x0000000f02267212 */ /* 0x000fc400078e3cff */
[----:B------:R-:W-:Y:S02]  /*7b00*/  LEA.HI.X R4, R6, UR5, R7, 0x1, P2 ;  /* 0x0000000506047c11 */ /* 0x000fe400090f0c07 */
[----:B------:R-:W-:Y:S02]  /*7b10*/  LEA.HI.X R2, R10, UR7, R5, 0x1, P3 ;  /* 0x000000070a027c11 */ /* 0x000fe400098f0c05 */
[----:B------:R-:W-:Y:S01]  /*7b20*/  SHF.L.U32 R5, R56, 0x1f, RZ ;  /* 0x0000001f38057819 */ /* 0x000fe200000006ff */
[----:B------:R-:W-:Y:S06]  /*7b30*/  BRA.DIV UR4, `(.L_x_5421) ;  /* 0x000001be04287947 */ /* 0x000fec000b800000 */
.L_x_5669:
[----:B------:R-:W-:-:S03]  /*7b40*/  UMOV UR4, 0xffffffff ;  /* 0xffffffff00047882 */ /* 0x000fc60000000000 */
[----:B------:R-:W-:Y:S05]  /*7b50*/  BRA.DIV UR4, `(.L_x_5422) ;  /* 0x000001be04487947 */ /* 0x000fea000b800000 */
.L_x_5672:
[----:B------:R-:W-:-:S03]  /*7b60*/  UMOV UR4, 0xffffffff ;  /* 0xffffffff00047882 */ /* 0x000fc60000000000 */
[----:B------:R-:W-:Y:S05]  /*7b70*/  BRA.DIV UR4, `(.L_x_5423) ;  /* 0x000001be04687947 */ /* 0x000fea000b800000 */
.L_x_5675:
[----:B------:R-:W-:-:S03]  /*7b80*/  UMOV UR4, 0xffffffff ;  /* 0xffffffff00047882 */ /* 0x000fc60000000000 */
[----:B------:R-:W-:Y:S05]  /*7b90*/  BRA.DIV UR4, `(.L_x_5424) ;  /* 0x000001be04887947 */ /* 0x000fea000b800000 */
.L_x_5678:
[----:B------:R-:W-:-:S03]  /*7ba0*/  UMOV UR4, 0xffffffff ;  /* 0xffffffff00047882 */ /* 0x000fc60000000000 */
[----:B------:R-:W-:Y:S05]  /*7bb0*/  BRA.DIV UR4, `(.L_x_5425) ;  /* 0x000001be04a87947 */ /* 0x000fea000b800000 */
.L_x_5681:
[----:B------:R-:W-:-:S03]  /*7bc0*/  UMOV UR4, 0xffffffff ;  /* 0xffffffff00047882 */ /* 0x000fc60000000000 */
[----:B------:R-:W-:Y:S05]  /*7bd0*/  BRA.DIV UR4, `(.L_x_5426) ;  /* 0x000001be04c87947 */ /* 0x000fea000b800000 */
.L_x_5684:
[----:B------:R-:W-:-:S03]  /*7be0*/  UMOV UR4, 0xffffffff ;  /* 0xffffffff00047882 */ /* 0x000fc60000000000 */
[----:B------:R-:W-:Y:S05]  /*7bf0*/  BRA.DIV UR4, `(.L_x_5427) ;  /* 0x000001be04e87947 */ /* 0x000fea000b800000 */
.L_x_5687:
[----:B------:R-:W-:-:S03]  /*7c00*/  UMOV UR4, 0xffffffff ;  /* 0xffffffff00047882 */ /* 0x000fc60000000000 */
[----:B------:R-:W-:Y:S05]  /*7c10*/  BRA.DIV UR4, `(.L_x_5428) ;  /* 0x000001c204087947 */ /* 0x000fea000b800000 */
.L_x_5690:
        /* <DEDUP_REMOVED lines=11> */
[----:B------:R-:W-:Y:S01]  /*7cd0*/  IMAD.MOV.U32 R4, RZ, RZ, R34 ;  /* 0x000000ffff047224 */ /* 0x000fe200078e0022 */
[----:B------:R-:W-:Y:S01]  /*7ce0*/  BSSY B1, `(.L_x_5429) ;  /* 0x0000017000017945 */ /* 0x000fe20003800000 */
[----:B------:R-:W-:Y:S01]  /*7cf0*/  IMAD R3, R3, 0x2, R18 ;  /* 0x0000000203037824 */ /* 0x000fe200078e0212 */
[----:B------:R-:W-:Y:S01]  /*7d00*/  PRMT R44, R2, 0x7610, R44 ;  /* 0x00007610022c7816 */ /* 0x000fe2000000002c */
[----:B------:R-:W-:Y:S01]  /*7d10*/  IMAD.MOV.U32 R0, RZ, RZ, R30 ;  /* 0x000000ffff007224 */ /* 0x000fe200078e001e */
[----:B------:R-:W-:Y:S01]  /*7d20*/  PRMT R10, R4, 0x7610, R10 ;  /* 0x00007610040a7816 */ /* 0x000fe2000000000a */
[----:B------:R-:W-:Y:S01]  /*7d30*/  IMAD.MOV.U32 R4, RZ, RZ, R35 ;  /* 0x000000ffff047224 */ /* 0x000fe200078e0023 */
[----:B------:R-:W-:Y:S01]  /*7d40*/  IADD3 R2, R3, 0x20400, RZ ;  /* 0x0002040003027810 */ /* 0x000fe20007ffe0ff */
[----:B------:R-:W-:Y:S01]  /*7d50*/  IMAD.MOV.U32 R6, RZ, RZ, R8 ;  /* 0x000000ffff067224 */ /* 0x000fe200078e0008 */
[----:B------:R-:W-:Y:S01]  /*7d60*/  PRMT R43, R43, 0x5410, R0 ;  /* 0x000054102b2b7816 */ /* 0x000fe20000000000 */
[----:B------:R-:W-:Y:S01]  /*7d70*/  IMAD.MOV.U32 R7, RZ, RZ, R9 ;  /* 0x000000ffff077224 */ /* 0x000fe200078e0009 */
[----:B------:R-:W-:Y:S01]  /*7d80*/  PRMT R44, R44, 0x5410, R4 ;  /* 0x000054102c2c7816 */ /* 0x000fe20000000004 */
[----:B------:R-:W-:-:S02]  /*7d90*/  VIADD R0, R3, 0x20440 ;  /* 0x0002044003007836 */ /* 0x000fc40000000000 */
[----:B------:R-:W-:Y:S01]  /*7da0*/  @P3 VIADD R0, R2, 0xffffffc0 ;  /* 0xffffffc002003836 */ /* 0x000fe20000000000 */
[----:B------:R-:W-:Y:S01]  /*7db0*/  PRMT R2, R7, 0x5410, R6 ;  /* 0x0000541007027816 */ /* 0x000fe20000000006 */
[----:B------:R-:W-:Y:S02]  /*7dc0*/  IMAD.MOV.U32 R4, RZ, RZ, R26 ;  /* 0x000000ffff047224 */ /* 0x000fe400078e001a */
[----:B------:R-:W-:Y:S02]  /*7dd0*/  IMAD.MOV.U32 R6, RZ, RZ, R27 ;  /* 0x000000ffff067224 */ /* 0x000fe400078e001b */
[----:B------:R-:W-:Y:S02]  /*7de0*/  IMAD.MOV.U32 R7, RZ, RZ, R20 ;  /* 0x000000ffff077224 */ /* 0x000fe400078e0014 */
[----:B------:R-:W-:Y:S01]  /*7df0*/  IMAD.MOV.U32 R11, RZ, RZ, R21 ;  /* 0x000000ffff0b7224 */ /* 0x000fe200078e0015 */
[----:B------:R-:W-:Y:S01]  /*7e00*/  PRMT R45, R4, 0x5410, R6 ;  /* 0x00005410042d7816 */ /* 0x000fe20000000006 */
[----:B------:R-:W-:Y:S01]  /*7e10*/  IMAD.MOV.U32 R6, RZ, RZ, R29 ;  /* 0x000000ffff067224 */ /* 0x000fe200078e001d */
[----:B------:R-:W-:-:S02]  /*7e20*/  MOV R4, R28 ;  /* 0x0000001c00047202 */ /* 0x000fc40000000f00 */
[----:B------:R-:W-:Y:S01]  /*7e30*/  PRMT R46, R7, 0x5410, R11 ;  /* 0x00005410072e7816 */ /* 0x000fe2000000000b */
[----:B0-----:R-:W-:Y:S06]  /*7e40*/  @!P2 BRA `(.L_x_5430) ;  /* 0x000001bc00a4a947 */ /* 0x001fec0003800000 */
.L_x_5691:
[----:B------:R-:W-:Y:S05]  /*7e50*/  BSYNC B1 ;  /* 0x0000000000017941 */ /* 0x000fea0003800000 */
.L_x_5429:
[----:B------:R-:W-:Y:S01]  /*7e60*/  BSSY B1, `(.L_x_5431) ;  /* 0x000005f000017945 */ /* 0x000fe20003800000 */
[----:B------:R-:W-:-:S03]  /*7e70*/  PRMT R47, R4, 0x5410, R6 ;  /* 0x00005410042f7816 */ /* 0x000fc60000000006 */
[----:B------:R-:W-:Y:S05]  /*7e80*/  @P0 BRA `(.L_x_5432) ;  /* 0x0000000400700947 */ /* 0x000fea0003800000 */
[----:B0-----:R-:W0:Y:S01]  /*7e90*/  LDC R5, c[0x0][0x3d4] ;  /* 0x0000f500ff057b82 */ /* 0x001e220000000800 */
[C---:B------:R-:W-:Y:S01]  /*7ea0*/  VIADD R4, R24.reuse, 0x10 ;  /* 0x0000001018047836 */ /* 0x040fe20000000000 */
[----:B------:R-:W-:Y:S01]  /*7eb0*/  BSSY B2, `(.L_x_5433) ;  /* 0x000002e000027945 */ /* 0x000fe20003800000 */
[----:B0-----:R-:W-:-:S03]  /*7ec0*/  ISETP.GE.AND P0, PT, R24, R5, PT ;  /* 0x000000051800720c */ /* 0x001fc60003f06270 */
[----:B------:R-:W-:-:S10]  /*7ed0*/  ISETP.GE.AND P2, PT, R4, R5, PT ;  /* 0x000000050400720c */ /* 0x000fd40003f46270 */
[----:B------:R-:W-:Y:S05]  /*7ee0*/  @P0 BRA `(.L_x_5434) ;  /* 0x0000000000a80947 */ /* 0x000fea0003800000 */
[----:B------:R-:W0:Y:S01]  /*7ef0*/  LDS.128 R4, [R3+0x20400] ;  /* 0x0204000003047984 */ /* 0x000e220000000c00 */
        /* <DEDUP_REMOVED lines=41> */
.L_x_5434:
[----:B------:R-:W-:Y:S05]  /*8190*/  BSYNC B2 ;  /* 0x0000000000027941 */ /* 0x000fea0003800000 */
.L_x_5433:
[----:B------:R-:W-:Y:S05]  /*81a0*/  @P2 BRA `(.L_x_5432) ;  /* 0x0000000000a82947 */ /* 0x000fea0003800000 */
[----:B0-----:R-:W0:Y:S01]  /*81b0*/  LDS.128 R4, [R0] ;  /* 0x0000000000047984 */ /* 0x001e220000000c00 */
        /* <DEDUP_REMOVED lines=41> */
.L_x_5432:
[----:B------:R-:W-:Y:S05]  /*8450*/  BSYNC B1 ;  /* 0x0000000000017941 */ /* 0x000fea0003800000 */
.L_x_5431:
[----:B------:R-:W-:Y:S05]  /*8460*/  @P1 BRA `(.L_x_5435) ;  /* 0x0000001800201947 */ /* 0x000fea0003800000 */
[----:B01----:R-:W0:Y:S01]  /*8470*/  LDC R5, c[0x0][0x3d4] ;  /* 0x0000f500ff057b82 */ /* 0x003e220000000800 */
        /* <DEDUP_REMOVED lines=27> */
[----:B------:R-:W-:Y:S02]  /*8630*/  HADD2.F32 R6, -RZ, R5.H0_H0 ;  /* 0x20000005ff067230 */ /* 0x000fe40000004100 */
        /* <DEDUP_REMOVED lines=19> */
.L_x_5437:
[----:B------:R-:W-:Y:S05]  /*8770*/  BSYNC B1 ;  /* 0x0000000000017941 */ /* 0x000fea0003800000 */
.L_x_5436:
[----:B------:R-:W-:Y:S05]  /*8780*/  @P1 BRA `(.L_x_5435) ;  /* 0x0000001400581947 */ /* 0x000fea0003800000 */
[----:B------:R-:W1:Y:S01]  /*8790*/  LDS.128 R4, [R0+0x1000] ;  /* 0x0010000000047984 */ /* 0x000e620000000c00 */
[----:B------:R-:W-:Y:S01]  /*87a0*/  SHF.R.U32.HI R14, RZ, 0x10, R21 ;  /* 0x00000010ff0e7819 */ /* 0x000fe20000011615 */
[----:B------:R-:W-:Y:S01]  /*87b0*/  HADD2.F32 R13, -RZ, R46.H0_H0 ;  /* 0x2000002eff0d7230 */ /* 0x000fe20000004100 */
[--C-:B------:R-:W-:Y:S01]  /*87c0*/  SHF.R.U32.HI R12, RZ, 0x10, R9.reuse ;  /* 0x00000010ff0c7819 */ /* 0x100fe20000011609 */
[----:B------:R-:W-:Y:S01]  /*87d0*/  HADD2.F32 R11, -RZ, R2.H1_H1 ;  /* 0x30000002ff0b7230 */ /* 0x000fe20000004100 */
[----:B------:R-:W-:Y:S01]  /*87e0*/  SHF.R.U64 R25, R8, 0x10, R9 ;  /* 0x0000001008197819 */ /* 0x000fe20000001209 */
[----:B------:R-:W-:Y:S01]  /*87f0*/  HADD2.F32 R14, -RZ, R14.H0_H0 ;  /* 0x2000000eff0e7230 */ /* 0x000fe20000004100 */
[----:B------:R-:W-:Y:S01]  /*8800*/  SHF.R.U64 R24, R20, 0x10, R21 ;  /* 0x0000001014187819 */ /* 0x000fe20000001215 */
[----:B------:R-:W-:Y:S02]  /*8810*/  HADD2.F32 R12, -RZ, R12.H0_H0 ;  /* 0x2000000cff0c7230 */ /* 0x000fe40000004100 */
[----:B-1----:R-:W-:-:S02]  /*8820*/  HADD2.F32 R10, -RZ, R7.H1_H1 ;  /* 0x30000007ff0a7230 */ /* 0x002fc40000004100 */
[--C-:B0-----:R-:W-:Y:S02]  /*8830*/  HADD2.F32 R3, -RZ, R4.reuse.H0_H0 ;  /* 0x20000004ff037230 */ /* 0x101fe40000004100 */
[----:B------:R-:W-:Y:S02]  /*8840*/  HADD2.F32 R4, -RZ, R4.H1_H1 ;  /* 0x30000004ff047230 */ /* 0x000fe40000004100 */
[C---:B------:R-:W-:Y:S01]  /*8850*/  FMUL.FTZ R20, R10.reuse, R14 ;  /* 0x0000000e0a147220 */ /* 0x040fe20000410000 */
[----:B------:R-:W-:Y:S02]  /*8860*/  HADD2.F32 R9, -RZ, R7.H0_H0 ;  /* 0x20000007ff097230 */ /* 0x000fe40000004100 */
[----:B------:R-:W-:Y:S01]  /*8870*/  FMUL.FTZ R15, R10, R12 ;  /* 0x0000000c0a0f7220 */ /* 0x000fe20000410000 */
[--C-:B------:R-:W-:Y:S02]  /*8880*/  HADD2.F32 R7, -RZ, R6.reuse.H0_H0 ;  /* 0x20000006ff077230 */ /* 0x100fe40000004100 */
[----:B------:R-:W-:Y:S01]  /*8890*/  FMUL.FTZ R10, R4, R13 ;  /* 0x0000000d040a7220 */ /* 0x000fe20000410000 */
[----:B------:R-:W-:-:S02]  /*88a0*/  HADD2.F32 R8, -RZ, R6.H1_H1 ;  /* 0x30000006ff087230 */ /* 0x000fc40000004100 */
[----:B------:R-:W-:Y:S01]  /*88b0*/  FFMA.FTZ R20, R9, R12, -R20 ;  /* 0x0000000c09147223 */ /* 0x000fe20000010814 */
[-C--:B------:R-:W-:Y:S01]  /*88c0*/  FMUL.FTZ R12, R4, R11.reuse ;  /* 0x0000000b040c7220 */ /* 0x080fe20000410000 */
[----:B------:R-:W-:Y:S01]  /*88d0*/  FFMA.FTZ R11, R3, R11, -R10 ;  /* 0x0000000b030b7223 */ /* 0x000fe2000001080a */
[--C-:B------:R-:W-:Y:S02]  /*88e0*/  HADD2.F32 R6, -RZ, R5.reuse.H0_H0 ;  /* 0x20000005ff067230 */ /* 0x100fe40000004100 */
[----:B------:R-:W-:Y:S01]  /*88f0*/  FFMA.FTZ R15, R9, R14, R15 ;  /* 0x0000000e090f7223 */ /* 0x000fe2000001000f */
[----:B------:R-:W-:Y:S02]  /*8900*/  HADD2.F32 R10, -RZ, R46.H1_H1 ;  /* 0x3000002eff0a7230 */ /* 0x000fe40000004100 */
[----:B------:R-:W-:Y:S01]  /*8910*/  FFMA.FTZ R12, R3, R13, R12 ;  /* 0x0000000d030c7223 */ /* 0x000fe2000001000c */
[----:B------:R-:W-:Y:S02]  /*8920*/  HADD2.F32 R4, -RZ, R2.H0_H0 ;  /* 0x20000002ff047230 */ /* 0x000fe40000004100 */
[----:B------:R-:W-:-:S02]  /*8930*/  HADD2.F32 R5, -RZ, R5.H1_H1 ;  /* 0x30000005ff057230 */ /* 0x000fc40000004100 */
[C---:B------:R-:W-:Y:S01]  /*8940*/  FMUL.FTZ R14, R8.reuse, R10 ;  /* 0x0000000a080e7220 */ /* 0x040fe20000410000 */
[----:B------:R-:W-:Y:S02]  /*8950*/  HADD2.F32 R9, -RZ, R24.H0_H0 ;  /* 0x20000018ff097230 */ /* 0x000fe40000004100 */
[-C--:B------:R-:W-:Y:S01]  /*8960*/  FMUL.FTZ R13, R8, R4.reuse ;  /* 0x00000004080d7220 */ /* 0x080fe20000410000 */
[----:B------:R-:W-:Y:S02]  /*8970*/  HADD2.F32 R2, -RZ, R25.H0_H0 ;  /* 0x20000019ff027230 */ /* 0x000fe40000004100 */
[----:B------:R-:W-:Y:S01]  /*8980*/  FFMA.FTZ R14, R7, R4, -R14 ;  /* 0x00000004070e7223 */ /* 0x000fe2000001080e */
[----:B------:R-:W-:Y:S01]  /*8990*/  F2FP.F16.F32.PACK_AB R15, R15, R20 ;  /* 0x000000140f0f723e */ /* 0x000fe200000000ff */
[----:B------:R-:W-:Y:S01]  /*89a0*/  FMUL.FTZ R3, R5, R9 ;  /* 0x0000000905037220 */ /* 0x000fe20000410000 */
[----:B------:R-:W-:Y:S01]  /*89b0*/  FFMA.FTZ R13, R7, R10, R13 ;  /* 0x0000000a070d7223 */ /* 0x000fe2000001000d */
[-C--:B------:R-:W-:Y:S01]  /*89c0*/  FMUL.FTZ R8, R5, R2.reuse ;  /* 0x0000000205087220 */ /* 0x080fe20000410000 */
[----:B------:R-:W-:Y:S01]  /*89d0*/  F2FP.F16.F32.PACK_AB R12, R12, R11 ;  /* 0x0000000b0c0c723e */ /* 0x000fe200000000ff */
[----:B------:R-:W-:-:S02]  /*89e0*/  FFMA.FTZ R3, R6, R2, -R3 ;  /* 0x0000000206037223 */ /* 0x000fc40000010803 */
[----:B------:R-:W-:Y:S01]  /*89f0*/  FFMA.FTZ R8, R6, R9, R8 ;  /* 0x0000000906087223 */ /* 0x000fe20000010008 */
[----:B------:R-:W-:-:S04]  /*8a00*/  F2FP.F16.F32.PACK_AB R14, R13, R14 ;  /* 0x0000000e0d0e723e */ /* 0x000fc800000000ff */
[----:B------:R-:W-:-:S05]  /*8a10*/  F2FP.F16.F32.PACK_AB R13, R8, R3 ;  /* 0x00000003080d723e */ /* 0x000fca00000000ff */
[----:B------:R2:W-:Y:S01]  /*8a20*/  STS.128 [R0+0x1000], R12 ;  /* 0x0010000c00007388 */ /* 0x0005e20000000c00 */
[----:B------:R-:W-:Y:S05]  /*8a30*/  BRA `(.L_x_5435) ;  /* 0x0000001000ac7947 */ /* 0x000fea0003800000 */
.L_x_5416:
        /* <DEDUP_REMOVED lines=13> */
[----:B------:R-:W-:Y:S01]  /*8b10*/  @!P0 IMAD.X R8, R50, 0x1, R27, P4 ;  /* 0x0000000132088824 */ /* 0x000fe200020e061b */
[----:B------:R-:W-:Y:S01]  /*8b20*/  @!P0 LEA R6, P4, R7, UR4, 0x1 ;  /* 0x0000000407068c11 */ /* 0x000fe2000f8808ff */
[----:B------:R-:W1:Y:S01]  /*8b30*/  @!P1 LDC.64 R24, c[0x0][0x3c8] ;  /* 0x0000f200ff189b82 */ /* 0x000e620000000a00 */
[----:B------:R-:W-:-:S02]  /*8b40*/  @!P0 IADD3 R9, P5, R54, R29, RZ ;  /* 0x0000001d36098210 */ /* 0x000fc40007fbe0ff */
[----:B------:R-:W-:Y:S02]  /*8b50*/  @!P0 LEA.HI.X R7, R7, UR5, R8, 0x1, P4 ;  /* 0x0000000507078c11 */ /* 0x000fe4000a0f0c08 */
[----:B------:R-:W-:Y:S01]  /*8b60*/  @!P1 IADD3.X R13, R31, R44, R52, P2, P3 ;  /* 0x0000002c1f0d9210 */ /* 0x000fe200017e6434 */
[----:B------:R-:W-:Y:S01]  /*8b70*/  @!P0 IMAD.X R20, R52, 0x1, R31, P5 ;  /* 0x0000000134148824 */ /* 0x000fe200028e061f */
[----:B------:R-:W-:Y:S02]  /*8b80*/  CS2R R28, SRZ ;  /* 0x00000000001c7805 */ /* 0x000fe4000001ff00 */
[----:B------:R-:W-:Y:S02]  /*8b90*/  CS2R R30, SRZ ;  /* 0x00000000001e7805 */ /* 0x000fe4000001ff00 */
[C---:B------:R-:W-:Y:S01]  /*8ba0*/  @!P0 LEA R8, P2, R9.reuse, UR6, 0x1 ;  /* 0x0000000609088c11 */ /* 0x040fe2000f8408ff */
[----:B------:R2:W5:Y:S03]  /*8bb0*/  @!P0 LDG.E.128 R32, desc[UR54][R6.64] ;  /* 0x0000003606208981 */ /* 0x000566000c1e1d00 */
[----:B------:R-:W-:-:S02]  /*8bc0*/  @!P0 LEA.HI.X R9, R9, UR7, R20, 0x1, P2 ;  /* 0x0000000709098c11 */ /* 0x000fc400090f0c14 */
[----:B0-----:R-:W-:-:S04]  /*8bd0*/  @!P1 LEA R12, P4, R0, R36, 0x1 ;  /* 0x00000024000c9211 */ /* 0x001fc800078808ff */
[----:B------:R-:W-:Y:S02]  /*8be0*/  @!P1 LEA.HI.X R13, R0, R37, R13, 0x1, P4 ;  /* 0x00000025000d9211 */ /* 0x000fe400020f0c0d */
[----:B------:R-:W0:Y:S03]  /*8bf0*/  LDC R0, c[0x0][0x428] ;  /* 0x00010a00ff007b82 */ /* 0x000e260000000800 */
[----:B------:R-:W5:Y:S01]  /*8c00*/  @!P1 LDG.E.128 R28, desc[UR54][R12.64] ;  /* 0x000000360c1c9981 */ /* 0x000f62000c1e1d00 */
[----:B------:R-:W-:Y:S01]  /*8c10*/  IMAD R15, R189, 0x40, R187 ;  /* 0x00000040bd0f7824 */ /* 0x000fe200078e02bb */
[C---:B-1----:R-:W-:Y:S02]  /*8c20*/  @!P1 LEA R10, P3, R11.reuse, R24, 0x1 ;  /* 0x000000180b0a9211 */ /* 0x042fe400078608ff */
[----:B0-----:R-:W-:Y:S01]  /*8c30*/  ISETP.NE.AND P2, PT, R0, 0x1, PT ;  /* 0x000000010000780c */ /* 0x001fe20003f45270 */
[----:B------:R-:W-:Y:S01]  /*8c40*/  IMAD R15, R220, 0x20, R15 ;  /* 0x00000020dc0f7824 */ /* 0x000fe200078e020f */
[----:B------:R-:W-:-:S11]  /*8c50*/  @!P1 LEA.HI.X R11, R11, R25, R14, 0x1, P3 ;  /* 0x000000190b0b9211 */ /* 0x000fd600018f0c0e */
[----:B------:R-:W0:Y:S08]  /*8c60*/  @P2 LDC R0, c[0x0][0x42c] ;  /* 0x00010b00ff002b82 */ /* 0x000e300000000800 */
[----:B--2---:R-:W1:Y:S01]  /*8c70*/  @P2 LDC R7, c[0x0][0x430] ;  /* 0x00010c00ff072b82 */ /* 0x004e620000000800 */
[----:B------:R-:W-:Y:S02]  /*8c80*/  CS2R R36, SRZ ;  /* 0x0000000000247805 */ /* 0x000fe4000001ff00 */
[----:B------:R-:W-:-:S02]  /*8c90*/  CS2R R38, SRZ ;  /* 0x0000000000267805 */ /* 0x000fc4000001ff00 */
[----:B------:R-:W-:Y:S02]  /*8ca0*/  CS2R R24, SRZ ;  /* 0x0000000000187805 */ /* 0x000fe4000001ff00 */
[----:B------:R-:W-:Y:S01]  /*8cb0*/  CS2R R26, SRZ ;  /* 0x00000000001a7805 */ /* 0x000fe2000001ff00 */
[----:B------:R-:W-:Y:S01]  /*8cc0*/  IMAD.MOV.U32 R6, RZ, RZ, R42 ;  /* 0x000000ffff067224 */ /* 0x000fe200078e002a */
[----:B------:R2:W5:Y:S04]  /*8cd0*/  @!P0 LDG.E.128 R36, desc[UR54][R8.64] ;  /* 0x0000003608248981 */ /* 0x000568000c1e1d00 */
[----:B------:R3:W5:Y:S01]  /*8ce0*/  @!P1 LDG.E.128 R24, desc[UR54][R10.64] ;  /* 0x000000360a189981 */ /* 0x000762000c1e1d00 */
[----:B0-----:R-:W-:-:S05]  /*8cf0*/  @P2 IMAD.HI.U32 R0, R15, R0, RZ ;  /* 0x000000000f002227 */ /* 0x001fca00078e00ff */
[----:B-1----:R-:W-:-:S04]  /*8d00*/  @P2 SHF.R.U32.HI R15, RZ, R7, R0 ;  /* 0x00000007ff0f2219 */ /* 0x002fc80000011600 */
[----:B------:R-:W-:Y:S01]  /*8d10*/  SHF.R.S32.HI R21, RZ, 0x1f, R15 ;  /* 0x0000001fff157819 */ /* 0x000fe2000001140f */
[----:B--2---:R-:W-:Y:S01]  /*8d20*/  IMAD.MOV.U32 R8, RZ, RZ, R40 ;  /* 0x000000ffff087224 */ /* 0x004fe200078e0028 */
[----:B------:R-:W-:Y:S01]  /*8d30*/  MOV R7, R47 ;  /* 0x0000002f00077202 */ /* 0x000fe20000000f00 */
[----:B------:R-:W-:Y:S02]  /*8d40*/  IMAD.MOV.U32 R9, RZ, RZ, R49 ;  /* 0x000000ffff097224 */ /* 0x000fe400078e0031 */
[C---:B------:R-:W-:Y:S02]  /*8d50*/  IMAD R0, R21.reuse, R4, RZ ;  /* 0x0000000415007224 */ /* 0x040fe400078e02ff */
[----:B---3--:R-:W-:Y:S02]  /*8d60*/  IMAD R10, R21, R2, RZ ;  /* 0x00000002150a7224 */ /* 0x008fe400078e02ff */
[----:B------:R-:W-:-:S04]  /*8d70*/  IMAD.WIDE.U32 R6, R15, R4, R6 ;  /* 0x000000040f067225 */ /* 0x000fc800078e0006 */
[----:B------:R-:W-:-:S04]  /*8d80*/  IMAD.WIDE.U32 R8, R15, R2, R8 ;  /* 0x000000020f087225 */ /* 0x000fc800078e0008 */
[C---:B------:R-:W-:Y:S02]  /*8d90*/  IMAD R5, R15.reuse, R5, R0 ;  /* 0x000000050f057224 */ /* 0x040fe400078e0200 */
[----:B------:R-:W-:Y:S02]  /*8da0*/  IMAD R15, R15, R3, R10 ;  /* 0x000000030f0f7224 */ /* 0x000fe400078e020a */
[----:B------:R-:W-:Y:S01]  /*8db0*/  IMAD.IADD R7, R7, 0x1, R5 ;  /* 0x0000000107077824 */ /* 0x000fe200078e0205 */
[----:B------:R-:W-:Y:S01]  /*8dc0*/  LEA R3, P2, R6, UR4, 0x1 ;  /* 0x0000000406037c11 */ /* 0x000fe2000f8408ff */
[----:B------:R-:W-:Y:S01]  /*8dd0*/  IMAD.IADD R5, R9, 0x1, R15 ;  /* 0x0000000109057824 */ /* 0x000fe200078e020f */
[----:B------:R-:W-:Y:S01]  /*8de0*/  LEA R0, P3, R8, UR6, 0x1 ;  /* 0x0000000608007c11 */ /* 0x000fe2000f8608ff */
[----:B------:R-:W-:Y:S01]  /*8df0*/  UMOV UR4, 0xffffffff ;  /* 0xffffffff00047882 */ /* 0x000fe20000000000 */
[----:B------:R-:W-:Y:S02]  /*8e00*/  LEA.HI.X R4, R6, UR5, R7, 0x1, P2 ;  /* 0x0000000506047c11 */ /* 0x000fe400090f0c07 */
[----:B------:R-:W-:-:S02]  /*8e10*/  LEA.HI.X R2, R8, UR7, R5, 0x1, P3 ;  /* 0x0000000708027c11 */ /* 0x000fc400098f0c05 */
[----:B------:R-:W-:Y:S01]  /*8e20*/  LEA.HI R5, R218, R218, RZ, 0x1 ;  /* 0x000000dada057211 */ /* 0x000fe200078f08ff */
[----:B------:R-:W-:Y:S06]  /*8e30*/  BRA.DIV UR4, `(.L_x_5438) ;  /* 0x000001ae04bc7947 */ /* 0x000fec000b800000 */
.L_x_5694:
[----:B------:R-:W-:-:S03]  /*8e40*/  UMOV UR4, 0xffffffff ;  /* 0xffffffff00047882 */ /* 0x000fc60000000000 */
[----:B------:R-:W-:Y:S05]  /*8e50*/  BRA.DIV UR4, `(.L_x_5439) ;  /* 0x000001ae04dc7947 */ /* 0x000fea000b800000 */
.L_x_5697:
[----:B------:R-:W-:-:S03]  /*8e60*/  UMOV UR4, 0xffffffff ;  /* 0xffffffff00047882 */ /* 0x000fc60000000000 */
[----:B------:R-:W-:Y:S05]  /*8e70*/  BRA.DIV UR4, `(.L_x_5440) ;  /* 0x000001ae04fc7947 */ /* 0x000fea000b800000 */
.L_x_5700:
[----:B------:R-:W-:-:S03]  /*8e80*/  UMOV UR4, 0xffffffff ;  /* 0xffffffff00047882 */ /* 0x000fc60000000000 */
[----:B------:R-:W-:Y:S05]  /*8e90*/  BRA.DIV UR4, `(.L_x_5441) ;  /* 0x000001b2041c7947 */ /* 0x000fea000b800000 */
.L_x_5703:
[----:B------:R-:W-:-:S03]  /*8ea0*/  UMOV UR4, 0xffffffff ;  /* 0xffffffff00047882 */ /* 0x000fc60000000000 */
[----:B------:R-:W-:Y:S05]  /*8eb0*/  BRA.DIV UR4, `(.L_x_5442) ;  /* 0x000001b2043c7947 */ /* 0x000fea000b800000 */
.L_x_5706:
[----:B------:R-:W-:Y:S01]  /*8ec0*/  UMOV UR4, 0xffffffff ;  /* 0xffffffff00047882 */ /* 0x000fe20000000000 */
[----:B------:R-:W-:Y:S02]  /*8ed0*/  LOP3.LUT R5, R5, 0xfffffffe, RZ, 0xc0, !PT ;  /* 0xfffffffe05057812 */ /* 0x000fe400078ec0ff */
[----:B------:R-:W-:Y:S05]  /*8ee0*/  BRA.DIV UR4, `(.L_x_5443) ;  /* 0x000001b204587947 */ /* 0x000fea000b800000 */
.L_x_5709:
[----:B------:R-:W-:Y:S01]  /*8ef0*/  UMOV UR4, 0xffffffff ;  /* 0xffffffff00047882 */ /* 0x000fe20000000000 */
[----:B------:R-:W-:Y:S02]  /*8f00*/  IMAD.IADD R56, R218, 0x1, -R5 ;  /* 0x00000001da387824 */ /* 0x000fe400078e0a05 */
[----:B------:R-:W-:Y:S05]  /*8f10*/  BRA.DIV UR4, `(.L_x_5444) ;  /* 0x000001b204747947 */ /* 0x000fea000b800000 */
.L_x_5712:
[----:B------:R-:W-:Y:S01]  /*8f20*/  UMOV UR4, 0xffffffff ;  /* 0xffffffff00047882 */ /* 0x000fe20000000000 */
[----:B------:R-:W-:Y:S02]  /*8f30*/  SHF.L.U32 R3, R56, 0x1f, RZ ;  /* 0x0000001f38037819 */ /* 0x000fe400000006ff */
[----:B------:R-:W-:Y:S05]  /*8f40*/  BRA.DIV UR4, `(.L_x_5445) ;  /* 0x000001b204907947 */ /* 0x000fea000b800000 */
.L_x_5715:
        /* <DEDUP_REMOVED lines=15> */
[----:B------:R-:W-:-:S02]  /*9040*/  IMAD.MOV.U32 R0, RZ, RZ, R38 ;  /* 0x000000ffff007224 */ /* 0x000fc400078e0026 */
[----:B------:R-:W-:Y:S01]  /*9050*/  IMAD.MOV.U32 R5, RZ, RZ, R25 ;  /* 0x000000ffff057224 */ /* 0x000fe200078e0019 */
[----:B------:R-:W-:Y:S01]  /*9060*/  PRMT R49, R2, 0x7610, R49 ;  /* 0x0000761002317816 */ /* 0x000fe20000000031 */
[----:B------:R-:W-:Y:S01]  /*9070*/  IMAD.MOV.U32 R2, RZ, RZ, R29 ;  /* 0x000000ffff027224 */ /* 0x000fe200078e001d */
[----:B------:R-:W-:Y:S02]  /*9080*/  PRMT R48, R48, 0x5410, R0 ;  /* 0x0000541030307816 */ /* 0x000fe40000000000 */
        /* <DEDUP_REMOVED lines=8> */
.L_x_5716:
[----:B------:R-:W-:Y:S05]  /*9110*/  BSYNC B1 ;  /* 0x0000000000017941 */ /* 0x000fea0003800000 */
.L_x_5446:
[----:B------:R-:W-:Y:S01]  /*9120*/  BSSY B1, `(.L_x_5448) ;  /* 0x0000063000017945 */ /* 0x000fe20003800000 */
[----:B------:R-:W-:Y:S01]  /*9130*/  IMAD.MOV.U32 R54, RZ, RZ, R30 ;  /* 0x000000ffff367224 */ /* 0x000fe200078e001e */
[----:B0-----:R-:W-:Y:S01]  /*9140*/  LOP3.LUT R3, R0, 0x38, RZ, 0xc0, !PT ;  /* 0x0000003800037812 */ /* 0x001fe200078ec0ff */
[----:B------:R-:W-:Y:S01]  /*9150*/  IMAD.MOV.U32 R55, RZ, RZ, R31 ;  /* 0x000000ffff377224 */ /* 0x000fe200078e001f */
[----:B------:R-:W-:Y:S06]  /*9160*/  @P0 BRA `(.L_x_5449) ;  /* 0x0000000400780947 */ /* 0x000fec0003800000 */
[----:B------:R-:W-:Y:S01]  /*9170*/  IMAD.SHL.U32 R0, R194, 0x40, RZ ;  /* 0x00000040c2007824 */ /* 0x000fe200078e00ff */
[--C-:B------:R-:W-:Y:S02]  /*9180*/  SHF.R.U64 R47, R32, 0x10, R33.reuse ;  /* 0x00000010202f7819 */ /* 0x100fe40000001221 */
[----:B------:R-:W-:Y:S01]  /*9190*/  SHF.R.U32.HI R41, RZ, 0x10, R33 ;  /* 0x00000010ff297819 */ /* 0x000fe20000011621 */
[----:B------:R-:W-:Y:S01]  /*91a0*/  HADD2.F32 R33, -RZ, R14.H1_H1 ;  /* 0x3000000eff217230 */ /* 0x000fe20000004100 */
[----:B------:R-:W-:Y:S02]  /*91b0*/  LOP3.LUT R2, R0, 0x1c0, RZ, 0xc0, !PT ;  /* 0x000001c000027812 */ /* 0x000fe400078ec0ff */
[----:B------:R-:W-:Y:S02]  /*91c0*/  SHF.R.U64 R46, R34, 0x10, R35 ;  /* 0x00000010222e7819 */ /* 0x000fe40000001223 */
[----:B------:R-:W-:Y:S02]  /*91d0*/  LOP3.LUT R0, R2, 0x38, R16, 0xf8, !PT ;  /* 0x0000003802007812 */ /* 0x000fe400078ef810 */
[----:B------:R-:W-:-:S02]  /*91e0*/  SHF.R.U32.HI R7, RZ, 0x3, R2 ;  /* 0x00000003ff077819 */ /* 0x000fc40000011602 */
[----:B------:R-:W-:Y:S01]  /*91f0*/  SHF.R.U32.HI R40, RZ, 0x10, R35 ;  /* 0x00000010ff287819 */ /* 0x000fe20000011623 */
[----:B------:R-:W-:Y:S01]  /*9200*/  HADD2.F32 R35, -RZ, R14.H0_H0 ;  /* 0x2000000eff237230 */ /* 0x000fe20000004100 */
[----:B------:R-:W-:Y:S02]  /*9210*/  LOP3.LUT R0, R0, R7, RZ, 0x3c, !PT ;  /* 0x0000000700007212 */ /* 0x000fe400078e3cff */
[--C-:B------:R-:W-:Y:S02]  /*9220*/  SHF.R.U32.HI R32, RZ, 0x10, R37.reuse ;  /* 0x00000010ff207819 */ /* 0x100fe40000011625 */
[----:B------:R-:W-:Y:S01]  /*9230*/  SHF.R.U64 R45, R36, 0x10, R37 ;  /* 0x00000010242d7819 */ /* 0x000fe20000001225 */
[----:B------:R-:W-:Y:S01]  /*9240*/  IMAD R5, R213, 0x200, R0 ;  /* 0x00000200d5057824 */ /* 0x000fe200078e0200 */
[----:B------:R-:W-:Y:S01]  /*9250*/  LOP3.LUT R0, R7, R3, R2, 0x1e, !PT ;  /* 0x0000000307007212 */ /* 0x000fe200078e1e02 */
[----:B------:R-:W-:Y:S01]  /*9260*/  HADD2.F32 R32, -RZ, R32.H0_H0 ;  /* 0x20000020ff207230 */ /* 0x000fe20000004100 */
[--C-:B------:R-:W-:Y:S01]  /*9270*/  SHF.R.U64 R44, R38, 0x10, R39.reuse ;  /* 0x00000010262c7819 */ /* 0x100fe20000001227 */
[----:B------:R-:W-:Y:S01]  /*9280*/  IMAD R42, R5, 0x2, R18 ;  /* 0x00000002052a7824 */ /* 0x000fe200078e0212 */
[----:B------:R-:W-:Y:S01]  /*9290*/  SHF.R.U32.HI R38, RZ, 0x10, R39 ;  /* 0x00000010ff267819 */ /* 0x000fe20000011627 */
[----:B------:R-:W-:-:S03]  /*92a0*/  IMAD R9, R213, 0x200, R0 ;  /* 0x00000200d5097824 */ /* 0x000fc600078e0200 */
[----:B------:R-:W0:Y:S02]  /*92b0*/  LDS.128 R4, [R42+0x20400] ;  /* 0x020400002a047984 */ /* 0x000e240000000c00 */
[----:B------:R-:W-:-:S05]  /*92c0*/  LEA R43, R9, R18, 0x1 ;  /* 0x00000012092b7211 */ /* 0x000fca00078e08ff */
[----:B------:R-:W1:Y:S01]  /*92d0*/  LDS.128 R8, [R43+0x20400] ;  /* 0x020400002b087984 */ /* 0x000e620000000c00 */
[--C-:B0-----:R-:W-:Y:S02]  /*92e0*/  HADD2.F32 R2, -RZ, R5.reuse.H0_H0 ;  /* 0x20000005ff027230 */ /* 0x101fe40000004100 */
[----:B------:R-:W-:Y:S02]  /*92f0*/  HADD2.F32 R5, -RZ, R5.H1_H1 ;  /* 0x30000005ff057230 */ /* 0x000fe40000004100 */
        /* <DEDUP_REMOVED lines=10> */
[----:B------:R-:W-:Y:S02]  /*93a0*/  HADD2.F32 R37, -RZ, R49.H0_H0 ;  /* 0x20000031ff257230 */ /* 0x000fe40000004100 */
[----:B------:R-:W-:Y:S01]  /*93b0*/  FFMA.FTZ R39, R2, R35, R39 ;  /* 0x0000002302277223 */ /* 0x000fe20000010027 */
[----:B------:R-:W-:-:S02]  /*93c0*/  HADD2.F32 R33, -RZ, R50.H1_H1 ;  /* 0x30000032ff217230 */ /* 0x000fc40000004100 */
[-C--:B------:R-:W-:Y:S01]  /*93d0*/  FMUL.FTZ R2, R15, R14.reuse ;  /* 0x0000000e0f027220 */ /* 0x080fe20000410000 */
[C---:B------:R-:W-:Y:S01]  /*93e0*/  FFMA.FTZ R35, R5.reuse, R14, -R34 ;  /* 0x0000000e05237223 */ /* 0x040fe20000010822 */
[C---:B------:R-:W-:Y:S01]  /*93f0*/  FMUL.FTZ R15, R20.reuse, R37 ;  /* 0x00000025140f7220 */ /* 0x040fe20000410000 */
[----:B------:R-:W-:Y:S02]  /*9400*/  HADD2.F32 R21, -RZ, R11.H1_H1 ;  /* 0x3000000bff157230 */ /* 0x000fe40000004100 */
[-C--:B------:R-:W-:Y:S01]  /*9410*/  FMUL.FTZ R20, R20, R33.reuse ;  /* 0x0000002114147220 */ /* 0x080fe20000410000 */
[----:B------:R-:W-:Y:S02]  /*9420*/  HADD2.F32 R34, -RZ, R38.H0_H0 ;  /* 0x20000026ff227230 */ /* 0x000fe40000004100 */
[----:B------:R-:W-:Y:S01]  /*9430*/  FFMA.FTZ R32, R5, R32, R2 ;  /* 0x0000002005207223 */ /* 0x000fe20000010002 */
[----:B------:R-:W-:Y:S01]  /*9440*/  FFMA.FTZ R38, R12, R33, -R15 ;  /* 0x000000210c267223 */ /* 0x000fe2000001080f */
[----:B------:R-:W-:-:S02]  /*9450*/  HADD2.F32 R14, -RZ, R40.H0_H0 ;  /* 0x20000028ff0e7230 */ /* 0x000fc40000004100 */
[----:B------:R-:W-:Y:S01]  /*9460*/  FFMA.FTZ R37, R12, R37, R20 ;  /* 0x000000250c257223 */ /* 0x000fe20000010014 */
[----:B------:R-:W-:Y:S02]  /*9470*/  HADD2.F32 R9, -RZ, R8.H0_H0 ;  /* 0x20000008ff097230 */ /* 0x000fe40000004100 */
[C---:B------:R-:W-:Y:S01]  /*9480*/  FMUL.FTZ R12, R21.reuse, R34 ;  /* 0x00000022150c7220 */ /* 0x040fe20000410000 */
[----:B------:R-:W-:Y:S02]  /*9490*/  HADD2.F32 R2, -RZ, R49.H1_H1 ;  /* 0x30000031ff027230 */ /* 0x000fe40000004100 */
[-C--:B------:R-:W-:Y:S01]  /*94a0*/  FMUL.FTZ R40, R21, R14.reuse ;  /* 0x0000000e15287220 */ /* 0x080fe20000410000 */
[----:B------:R-:W-:Y:S02]  /*94b0*/  HADD2.F32 R5, -RZ, R48.H0_H0 ;  /* 0x20000030ff057230 */ /* 0x000fe40000004100 */
[----:B------:R-:W-:Y:S01]  /*94c0*/  FFMA.FTZ R41, R13, R14, -R12 ;  /* 0x0000000e0d297223 */ /* 0x000fe2000001080c */
[----:B------:R-:W-:-:S02]  /*94d0*/  HADD2.F32 R0, -RZ, R4.H0_H0 ;  /* 0x20000004ff007230 */ /* 0x000fc40000004100 */
[C---:B------:R-:W-:Y:S01]  /*94e0*/  FMUL.FTZ R20, R9.reuse, R2 ;  /* 0x0000000209147220 */ /* 0x040fe20000410000 */
[----:B------:R-:W-:Y:S02]  /*94f0*/  HADD2.F32 R11, -RZ, R10.H0_H0 ;  /* 0x2000000aff0b7230 */ /* 0x000fe40000004100 */
[-C--:B------:R-:W-:Y:S01]  /*9500*/  FMUL.FTZ R15, R9, R5.reuse ;  /* 0x00000005090f7220 */ /* 0x080fe20000410000 */
[----:B------:R-:W-:Y:S02]  /*9510*/  HADD2.F32 R14, -RZ, R48.H1_H1 ;  /* 0x30000030ff0e7230 */ /* 0x000fe40000004100 */
[----:B------:R-:W-:Y:S01]  /*9520*/  FFMA.FTZ R40, R13, R34, R40 ;  /* 0x000000220d287223 */ /* 0x000fe20000010028 */
[----:B------:R-:W-:Y:S02]  /*9530*/  HADD2.F32 R12, -RZ, R50.H0_H0 ;  /* 0x20000032ff0c7230 */ /* 0x000fe40000004100 */
[C---:B------:R-:W-:Y:S01]  /*9540*/  FFMA.FTZ R15, R0.reuse, R2, -R15 ;  /* 0x00000002000f7223 */ /* 0x040fe2000001080f */
[----:B------:R-:W-:Y:S01]  /*9550*/  FFMA.FTZ R20, R0, R5, R20 ;  /* 0x0000000500147223 */ /* 0x000fe20000010014 */
[----:B------:R-:W-:-:S02]  /*9560*/  HADD2.F32 R7, -RZ, R6.H0_H0 ;  /* 0x20000006ff077230 */ /* 0x000fc40000004100 */
[C---:B------:R-:W-:Y:S01]  /*9570*/  FMUL.FTZ R34, R11.reuse, R14 ;  /* 0x0000000e0b227220 */ /* 0x040fe20000410000 */
[-C--:B------:R-:W-:Y:S01]  /*9580*/  FMUL.FTZ R0, R11, R12.reuse ;  /* 0x0000000c0b007220 */ /* 0x080fe20000410000 */
[----:B------:R-:W-:Y:S02]  /*9590*/  HADD2.F32 R8, -RZ, R8.H1_H1 ;  /* 0x30000008ff087230 */ /* 0x000fe40000004100 */
[----:B------:R-:W-:Y:S02]  /*95a0*/  HADD2.F32 R10, -RZ, R10.H1_H1 ;  /* 0x3000000aff0a7230 */ /* 0x000fe40000004100 */
[C---:B------:R-:W-:Y:S01]  /*95b0*/  FFMA.FTZ R34, R7.reuse, R12, -R34 ;  /* 0x0000000c07227223 */ /* 0x040fe20000010822 */
[----:B------:R-:W-:Y:S02]  /*95c0*/  HADD2.F32 R11, -RZ, R45.H0_H0 ;  /* 0x2000002dff0b7230 */ /* 0x000fe40000004100 */
[----:B------:R-:W-:Y:S01]  /*95d0*/  FFMA.FTZ R14, R7, R14, R0 ;  /* 0x0000000e070e7223 */ /* 0x000fe20000010000 */
[----:B------:R-:W-:-:S02]  /*95e0*/  HADD2.F32 R13, -RZ, R44.H0_H0 ;  /* 0x2000002cff0d7230 */ /* 0x000fc40000004100 */
[----:B------:R-:W-:Y:S02]  /*95f0*/  HADD2.F32 R5, -RZ, R47.H0_H0 ;  /* 0x2000002fff057230 */ /* 0x000fe40000004100 */
        /* <DEDUP_REMOVED lines=21> */
.L_x_5449:
[----:B------:R-:W-:Y:S05]  /*9750*/  BSYNC B1 ;  /* 0x0000000000017941 */ /* 0x000fea0003800000 */
.L_x_5448:
[----:B------:R-:W-:Y:S01]  /*9760*/  PRMT R33, R54, 0x5410, R55 ;  /* 0x0000541036217816 */ /* 0x000fe20000000037 */
[----:B------:R-:W-:Y:S06]  /*9770*/  @P1 BRA `(.L_x_5435) ;  /* 0x00000004005c1947 */ /* 0x000fec0003800000 */
[----:B------:R-:W-:Y:S01]  /*9780*/  LOP3.LUT R0, R234, R3, R230, 0x1e, !PT ;  /* 0x00000003ea007212 */ /* 0x000fe200078e1ee6 */
[----:B0-----:R-:W0:Y:S01]  /*9790*/  LDS.128 R8, [R228+0x20400] ;  /* 0x02040000e4087984 */ /* 0x001e220000000c00 */
[--C-:B------:R-:W-:Y:S02]  /*97a0*/  SHF.R.U64 R38, R24, 0x10, R25.reuse ;  /* 0x0000001018267819 */ /* 0x100fe40000001219 */
[----:B------:R-:W-:Y:S01]  /*97b0*/  SHF.R.U32.HI R24, RZ, 0x10, R25 ;  /* 0x00000010ff187819 */ /* 0x000fe20000011619 */
[----:B------:R-:W-:Y:S01]  /*97c0*/  IMAD.IADD R3, R231, 0x1, R0 ;  /* 0x00000001e7037824 */ /* 0x000fe200078e0200 */
[--C-:B------:R-:W-:Y:S01]  /*97d0*/  SHF.R.U64 R37, R26, 0x10, R27.reuse ;  /* 0x000000101a257819 */ /* 0x100fe2000000121b */
[----:B------:R-:W-:Y:S01]  /*97e0*/  HADD2.F32 R25, -RZ, R52.H1_H1 ;  /* 0x30000034ff197230 */ /* 0x000fe20000004100 */
[----:B------:R-:W-:Y:S01]  /*97f0*/  SHF.R.U32.HI R35, RZ, 0x10, R27 ;  /* 0x00000010ff237819 */ /* 0x000fe2000001161b */
[----:B------:R-:W-:Y:S01]  /*9800*/  IMAD R3, R3, 0x2, R18 ;  /* 0x0000000203037824 */ /* 0x000fe200078e0212 */
[--C-:B------:R-:W-:Y:S01]  /*9810*/  SHF.R.U64 R36, R28, 0x10, R29.reuse ;  /* 0x000000101c247819 */ /* 0x100fe2000000121d */
[----:B------:R-:W-:Y:S01]  /*9820*/  HADD2.F32 R27, -RZ, R51.H1_H1 ;  /* 0x30000033ff1b7230 */ /* 0x000fe20000004100 */
[----:B------:R-:W-:-:S02]  /*9830*/  SHF.R.U32.HI R28, RZ, 0x10, R29 ;  /* 0x00000010ff1c7819 */ /* 0x000fc4000001161d */
[----:B------:R-:W1:Y:S01]  /*9840*/  LDS.128 R4, [R3+0x20400] ;  /* 0x0204000003047984 */ /* 0x000e620000000c00 */
[--C-:B------:R-:W-:Y:S02]  /*9850*/  SHF.R.U64 R34, R30, 0x10, R31.reuse ;  /* 0x000000101e227819 */ /* 0x100fe4000000121f */
[----:B------:R-:W-:Y:S01]  /*9860*/  SHF.R.U32.HI R32, RZ, 0x10, R31 ;  /* 0x00000010ff207819 */ /* 0x000fe2000001161f */
[----:B------:R-:W-:Y:S02]  /*9870*/  HADD2.F32 R26, -RZ, R28.H0_H0 ;  /* 0x2000001cff1a7230 */ /* 0x000fe40000004100 */
[--C-:B0-----:R-:W-:Y:S02]  /*9880*/  HADD2.F32 R2, -RZ, R9.reuse.H0_H0 ;  /* 0x20000009ff027230 */ /* 0x101fe40000004100 */
[----:B------:R-:W-:Y:S02]  /*9890*/  HADD2.F32 R9, -RZ, R9.H1_H1 ;  /* 0x30000009ff097230 */ /* 0x000fe40000004100 */
[----:B------:R-:W-:-:S02]  /*98a0*/  HADD2.F32 R0, -RZ, R8.H0_H0 ;  /* 0x20000008ff007230 */ /* 0x000fc40000004100 */
[----:B------:R-:W-:Y:S02]  /*98b0*/  HADD2.F32 R12, -RZ, R10.H0_H0 ;  /* 0x2000000aff0c7230 */ /* 0x000fe40000004100 */
[--C-:B------:R-:W-:Y:S02]  /*98c0*/  HADD2.F32 R13, -RZ, R11.reuse.H0_H0 ;  /* 0x2000000bff0d7230 */ /* 0x100fe40000004100 */
[----:B------:R-:W-:Y:S02]  /*98d0*/  HADD2.F32 R11, -RZ, R11.H1_H1 ;  /* 0x3000000bff0b7230 */ /* 0x000fe40000004100 */
        /* <DEDUP_REMOVED lines=11> */
[----:B------:R-:W-:Y:S01]  /*9990*/  FMUL.FTZ R30, R15, R14 ;  /* 0x0000000e0f1e7220 */ /* 0x000fe20000410000 */
[----:B------:R-:W-:-:S02]  /*99a0*/  HADD2.F32 R2, -RZ, R52.H0_H0 ;  /* 0x20000034ff027230 */ /* 0x000fc40000004100 */
        /* <DEDUP_REMOVED lines=11> */
[----:B------:R-:W-:Y:S02]  /*9a60*/  HADD2.F32 R0, -RZ, R53.H1_H1 ;  /* 0x30000035ff007230 */ /* 0x000fe40000004100 */
[C---:B------:R-:W-:Y:S01]  /*9a70*/  FMUL.FTZ R9, R20.reuse, R15 ;  /* 0x0000000f14097220 */ /* 0x040fe20000410000 */
[----:B------:R-:W-:Y:S01]  /*9a80*/  FMUL.FTZ R33, R20, R5 ;  /* 0x0000000514217220 */ /* 0x000fe20000410000 */
[C---:B------:R-:W-:Y:S01]  /*9a90*/  FMUL.FTZ R26, R21.reuse, R14 ;  /* 0x0000000e151a7220 */ /* 0x040fe20000410000 */
[----:B------:R-:W-:Y:S02]  /*9aa0*/  HADD2.F32 R7, -RZ, R7.H1_H1 ;  /* 0x30000007ff077230 */ /* 0x000fe40000004100 */
[----:B------:R-:W-:Y:S01]  /*9ab0*/  FMUL.FTZ R21, R21, R0 ;  /* 0x0000000015157220 */ /* 0x000fe20000410000 */
[----:B------:R-:W-:-:S02]  /*9ac0*/  HADD2.F32 R20, -RZ, R32.H0_H0 ;  /* 0x20000020ff147230 */ /* 0x000fc40000004100 */
[C---:B------:R-:W-:Y:S01]  /*9ad0*/  FFMA.FTZ R24, R12.reuse, R5, -R9 ;  /* 0x000000050c187223 */ /* 0x040fe20000010809 */
[----:B------:R-:W-:Y:S02]  /*9ae0*/  HADD2.F32 R2, -RZ, R35.H0_H0 ;  /* 0x20000023ff027230 */ /* 0x000fe40000004100 */
[----:B------:R-:W-:Y:S01]  /*9af0*/  FFMA.FTZ R33, R12, R15, R33 ;  /* 0x0000000f0c217223 */ /* 0x000fe20000010021 */
[C---:B------:R-:W-:Y:S01]  /*9b00*/  FFMA.FTZ R26, R13.reuse, R0, -R26 ;  /* 0x000000000d1a7223 */ /* 0x040fe2000001081a */
[----:B------:R-:W-:Y:S01]  /*9b10*/  FFMA.FTZ R21, R13, R14, R21 ;  /* 0x0000000e0d157223 */ /* 0x000fe20000010015 */
[----:B------:R-:W-:Y:S02]  /*9b20*/  HADD2.F32 R4, -RZ, R4.H1_H1 ;  /* 0x30000004ff047230 */ /* 0x000fe40000004100 */
[C---:B------:R-:W-:Y:S01]  /*9b30*/  FMUL.FTZ R12, R7.reuse, R20 ;  /* 0x00000014070c7220 */ /* 0x040fe20000410000 */
[----:B------:R-:W-:Y:S02]  /*9b40*/  HADD2.F32 R6, -RZ, R6.H1_H1 ;  /* 0x30000006ff067230 */ /* 0x000fe40000004100 */
[----:B------:R-:W-:Y:S01]  /*9b50*/  FMUL.FTZ R0, R7, R2 ;  /* 0x0000000207007220 */ /* 0x000fe20000410000 */
[----:B------:R-:W-:-:S02]  /*9b60*/  HADD2.F32 R9, -RZ, R36.H0_H0 ;  /* 0x20000024ff097230 */ /* 0x000fc40000004100 */
[C---:B------:R-:W-:Y:S01]  /*9b70*/  FFMA.FTZ R35, R11.reuse, R2, -R12 ;  /* 0x000000020b237223 */ /* 0x040fe2000001080c */
        /* <DEDUP_REMOVED lines=19> */
[----:B------:R3:W-:Y:S01]  /*9cb0*/  STS.128 [R228+0x20400], R4 ;  /* 0x02040004e4007388 */ /* 0x0007e20000000c00 */
[----:B------:R-:W-:Y:S02]  /*9cc0*/  F2FP.F16.F32.PACK_AB R8, R0, R27 ;  /* 0x0000001b0008723e */ /* 0x000fe400000000ff */
[----:B------:R-:W-:-:S05]  /*9cd0*/  F2FP.F16.F32.PACK_AB R10, R10, R33 ;  /* 0x000000210a0a723e */ /* 0x000fca00000000ff */
[----:B------:R3:W-:Y:S02]  /*9ce0*/  STS.128 [R3+0x20400], R8 ;  /* 0x0204000803007388 */ /* 0x0007e40000000c00 */
.L_x_5435:
[----:B------:R-:W-:Y:S05]  /*9cf0*/  BSYNC B0 ;  /* 0x0000000000007941 */ /* 0x000fea0003800000 */
.L_x_5415:
        /* <DEDUP_REMOVED lines=8> */
.L_x_5412:
[----:B-12---:R-:W-:-:S05]  /*9d80*/  IMAD.U32 R0, RZ, RZ, UR36 ;  /* 0x00000024ff007e24 */ /* 0x006fca000f8e00ff */
[----:B------:R-:W-:-:S13]  /*9d90*/  ISETP.NE.AND P0, PT, R0, 0x3, PT ;  /* 0x000000030000780c */ /* 0x000fda0003f05270 */
[----:B------:R-:W-:Y:S05]  /*9da0*/  @!P0 BRA `(.L_x_5450) ;  /* 0x0000000000048947 */ /* 0x000fea0003800000 */
[----:B------:R-:W-:Y:S01]  /*9db0*/  BPT.TRAP 0x1 ;  /* 0x000000040000795c */ /* 0x000fe20000300000 */
.L_x_5450:
[----:B------:R-:W-:Y:S01]  /*9dc0*/  IMAD R14, R19, 0x8, R18 ;  /* 0x00000008130e7824 */ /* 0x000fe200078e0212 */
[----:B0--3--:R-:W-:-:S04]  /*9dd0*/  SHF.L.U32 R7, R22, 0x1f, RZ ;  /* 0x0000001f16077819 */ /* 0x009fc800000006ff */
[----:B------:R0:W1:Y:S01]  /*9de0*/  SYNCS.PHASECHK.TRANS64.TRYWAIT P1, [R14+URZ+0x38830], R7 ;  /* 0x038830070e0075a7 */ /* 0x000062000802017f */
[----:B------:R-:W-:Y:S05]  /*9df0*/  @!P0 BRA `(.L_x_5451) ;  /* 0x0000000000048947 */ /* 0x000fea0003800000 */
[----:B------:R-:W-:Y:S01]  /*9e00*/  BPT.TRAP 0x1 ;  /* 0x000000040000795c */ /* 0x000fe20000300000 */
.L_x_5451:
[C---:B------:R-:W-:Y:S02]  /*9e10*/  VIADD R0, R18.reuse, 0x22400 ;  /* 0x0002240012007836 */ /* 0x040fe40000000000 */
[----:B------:R-:W-:-:S03]  /*9e20*/  VIADD R2, R18, 0x20400 ;  /* 0x0002040012027836 */ /* 0x000fc60000000000 */
[----:B------:R-:W-:Y:S02]  /*9e30*/  SHF.R.U32.HI R0, RZ, 0x4, R0 ;  /* 0x00000004ff007819 */ /* 0x000fe40000011600 */
[----:B------:R-:W-:Y:S02]  /*9e40*/  SHF.R.U32.HI R2, RZ, 0x4, R2 ;  /* 0x00000004ff027819 */ /* 0x000fe40000011602 */
[----:B------:R-:W-:Y:S02]  /*9e50*/  LOP3.LUT R0, R0, 0x3fff, RZ, 0xc0, !PT ;  /* 0x00003fff00007812 */ /* 0x000fe400078ec0ff */
[----:B------:R-:W-:Y:S02]  /*9e60*/  LOP3.LUT R2, R2, 0x3fff, RZ, 0xc0, !PT ;  /* 0x00003fff02027812 */ /* 0x000fe400078ec0ff */
[----:B------:R-:W-:Y:S01]  /*9e70*/  LOP3.LUT R15, R0, 0x10000, RZ, 0xfc, !PT ;  /* 0x00010000000f7812 */ /* 0x000fe200078efcff */
[----:B-1----:R-:W-:Y:S06]  /*9e80*/  @P1 BRA `(.L_x_5452) ;  /* 0x0000000000081947 */ /* 0x002fec0003800000 */
[----:B------:R-:W1:Y:S02]  /*9e90*/  SYNCS.PHASECHK.TRANS64.TRYWAIT P1, [R14+URZ+0x38830], R7 ;  /* 0x038830070e0075a7 */ /* 0x000e64000802017f */
[----:B-1----:R-:W-:Y:S05]  /*9ea0*/  @!P1 BRA `(.L_x_5453) ;  /* 0x000001a000f49947 */ /* 0x002fea0003800000 */
.L_x_5452:
[----:B------:R-:W-:Y:S01]  /*9eb0*/  LOP3.LUT R4, R2, 0x10000, RZ, 0xfc, !PT ;  /* 0x0001000002047812 */ /* 0x000fe200078efcff */
[----:B------:R-:W-:Y:S01]  /*9ec0*/  IMAD R2, R19, 0x200, R15 ;  /* 0x0000020013027824 */ /* 0x000fe200078e020f */
[----:B------:R-:W-:Y:S01]  /*9ed0*/  MOV R3, 0x40000040 ;  /* 0x4000004000037802 */ /* 0x000fe20000000f00 */
[----:B------:R-:W-:Y:S01]  /*9ee0*/  IMAD.MOV.U32 R5, RZ, RZ, 0x40000040 ;  /* 0x40000040ff057424 */ /* 0x000fe200078e00ff */
[----:B------:R-:W-:Y:S05]  /*9ef0*/  WARPSYNC.ALL ;  /* 0x0000000000007948 */ /* 0x000fea0003800000 */
[C---:B------:R-:W-:Y:S01]  /*9f00*/  R2UR UR4, R4.reuse ;  /* 0x00000000040472ca */ /* 0x040fe200000e0000 */
[----:B-----5:R-:W-:Y:S01]  /*9f10*/  WARPGROUP.ARRIVE ;  /* 0x00000000000079c5 */ /* 0x020fe20000000000 */
[----:B------:R-:W-:Y:S01]  /*9f20*/  R2UR UR5, R5 ;  /* 0x00000000050572ca */ /* 0x000fe200000e0000 */
[----:B------:R-:W-:Y:S01]  /*9f30*/  VIADD R12, R4, 0x2 ;  /* 0x00000002040c7836 */ /* 0x000fe20000000000 */
[C---:B------:R-:W-:Y:S01]  /*9f40*/  R2UR UR6, R2.reuse ;  /* 0x00000000020672ca */ /* 0x040fe200000e0000 */
[----:B------:R-:W-:Y:S01]  /*9f50*/  VIADD R8, R2, 0x2 ;  /* 0x0000000202087836 */ /* 0x000fe20000000000 */
[----:B------:R-:W-:Y:S01]  /*9f60*/  R2UR UR7, R3 ;  /* 0x00000000030772ca */ /* 0x000fe200000e0000 */
[----:B------:R-:W-:Y:S01]  /*9f70*/  IMAD.MOV.U32 R13, RZ, RZ, 0x40000040 ;  /* 0x40000040ff0d7424 */ /* 0x000fe200078e00ff */
[----:B------:R-:W-:Y:S01]  /*9f80*/  BSSY B0, `(.L_x_5454) ;  /* 0x0000024000007945 */ /* 0x000fe20003800000 */
[----:B------:R-:W-:-:S02]  /*9f90*/  IMAD.MOV.U32 R9, RZ, RZ, 0x40000040 ;  /* 0x40000040ff097424 */ /* 0x000fc400078e00ff */
[----:B------:R-:W-:Y:S02]  /*9fa0*/  VIADD R10, R4, 0x4 ;  /* 0x00000004040a7836 */ /* 0x000fe40000000000 */
[----:B------:R-:W-:Y:S02]  /*9fb0*/  IMAD.MOV.U32 R11, RZ, RZ, 0x40000040 ;  /* 0x40000040ff0b7424 */ /* 0x000fe400078e00ff */
[----:B------:R-:W-:-:S04]  /*9fc0*/  IMAD.MOV.U32 R3, RZ, RZ, 0x40000040 ;  /* 0x40000040ff037424 */ /* 0x000fc800078e00ff */
[----:B------:R-:W-:Y:S01]  /*9fd0*/  HGMMA.64x64x16.F32 R24, gdesc[UR4], RZ, !UPT, gsb0 ;  /* 0x00e00000041879f0 */ /* 0x000fe2000c0008ff */
        /* <DEDUP_REMOVED lines=18> */
[----:B------:R-:W-:Y:S01]  /*a100*/  HGMMA.64x64x16.F32 R24, gdesc[UR4], R24, gsb0 ;  /* 0x00e00000041879f0 */ /* 0x000fe20008000818 */
[----:B------:R-:W-:Y:S02]  /*a110*/  R2UR UR4, R8 ;  /* 0x00000000080472ca */ /* 0x000fe400000e0000 */
[----:B------:R-:W-:Y:S02]  /*a120*/  R2UR UR5, R9 ;  /* 0x00000000090572ca */ /* 0x000fe400000e0000 */
[----:B------:R-:W-:Y:S02]  /*a130*/  R2UR UR6, R2 ;  /* 0x00000000020672ca */ /* 0x000fe400000e0000 */
[----:B------:R-:W-:Y:S02]  /*a140*/  R2UR UR7, R3 ;  /* 0x00000000030772ca */ /* 0x000fe400000e0000 */
[----:B------:R-:W-:Y:S01]  /*a150*/  SHF.L.U32 R3, R56, 0x1f, RZ ;  /* 0x0000001f38037819 */ /* 0x000fe200000006ff */
[----:B------:R-:W-:-:S02]  /*a160*/  WARPGROUP.DEPBAR.LE gsb0, 0x0 ;  /* 0x00008000000079c5 */ /* 0x000fc40000010000 */
[----:B------:R-:W-:-:S08]  /*a170*/  WARPGROUP.ARRIVE ;  /* 0x00000000000079c5 */ /* 0x000fd00000000000 */
[----:B------:R-:W-:Y:S03]  /*a180*/  HGMMA.64x64x16.F32 R24, gdesc[UR4], R24, gsb0 ;  /* 0x00e00000041879f0 */ /* 0x000fe60008000818 */
[----:B------:R-:W-:Y:S02]  /*a190*/  WARPGROUP.DEPBAR.LE gsb0, 0x0 ;  /* 0x00008000000079c5 */ /* 0x000fe40000010000 */
[----:B------:R-:W2:Y:S02]  /*a1a0*/  SYNCS.PHASECHK.TRANS64.TRYWAIT P1, [R18+URZ+0x38810], R3 ;  /* 0x03881003120075a7 */ /* 0x000ea4000802017f */
[----:B--2---:R-:W-:Y:S05]  /*a1b0*/  @!P1 BRA `(.L_x_5455) ;  /* 0x000001a000449947 */ /* 0x004fea0003800000 */
.L_x_5717:
[----:B------:R-:W-:Y:S05]  /*a1c0*/  BSYNC B0 ;  /* 0x0000000000007941 */ /* 0x000fea0003800000 */
.L_x_5454:
[----:B------:R-:W-:Y:S05]  /*a1d0*/  @!P0 BRA `(.L_x_5456) ;  /* 0x0000000000048947 */ /* 0x000fea0003800000 */
[----:B------:R-:W-:Y:S01]  /*a1e0*/  BPT.TRAP 0x1 ;  /* 0x000000040000795c */ /* 0x000fe20000300000 */
.L_x_5456:
[----:B------:R3:W4:Y:S01]  /*a1f0*/  SYNCS.PHASECHK.TRANS64.TRYWAIT P2, [R14+URZ+0x38850], R7 ;  /* 0x038850070e0075a7 */ /* 0x000722000804017f */
[----:B------:R-:W-:Y:S05]  /*a200*/  @!P0 BRA `(.L_x_5457) ;  /* 0x0000000000048947 */ /* 0x000fea0003800000 */
[----:B------:R-:W-:Y:S01]  /*a210*/  BPT.TRAP 0x1 ;  /* 0x000000040000795c */ /* 0x000fe20000300000 */
.L_x_5457:
[----:B------:R-:W5:Y:S02]  /*a220*/  S2R R0, SR_TID.X ;  /* 0x0000000000007919 */ /* 0x000f640000002100 */
[----:B-----5:R-:W-:-:S04]  /*a230*/  LOP3.LUT R0, R0, 0x7f, RZ, 0xc0, !PT ;  /* 0x0000007f00007812 */ /* 0x020fc800078ec0ff */
[----:B------:R-:W-:Y:S01]  /*a240*/  ISETP.NE.AND P1, PT, R0, RZ, PT ;  /* 0x000000ff0000720c */ /* 0x000fe20003f25270 */
[----:B------:R-:W-:-:S05]  /*a250*/  VIADD R0, R18, 0x400 ;  /* 0x0000040012007836 */ /* 0x000fca0000000000 */
[----:B------:R-:W-:Y:S01]  /*a260*/  SHF.R.U32.HI R0, RZ, 0x4, R0 ;  /* 0x00000004ff007819 */ /* 0x000fe20000011600 */
[----:B----4-:R-:W-:Y:S06]  /*a270*/  @P2 BRA `(.L_x_5458) ;  /* 0x0000000000082947 */ /* 0x010fec0003800000 */
[----:B------:R-:W4:Y:S02]  /*a280*/  SYNCS.PHASECHK.TRANS64.TRYWAIT P2, [R14+URZ+0x38850], R7 ;  /* 0x038850070e0075a7 */ /* 0x000f24000804017f */
[----:B----4-:R-:W-:Y:S05]  /*a290*/  @!P2 BRA `(.L_x_5459) ;  /* 0x000001a00020a947 */ /* 0x010fea0003800000 */
.L_x_5458:
[----:B------:R-:W-:Y:S01]  /*a2a0*/  LOP3.LUT R0, R0, 0x3fff, RZ, 0xc0, !PT ;  /* 0x00003fff00007812 */ /* 0x000fe200078ec0ff */
[----:B------:R-:W-:Y:S05]  /*a2b0*/  WARPSYNC.ALL ;  /* 0x0000000000007948 */ /* 0x000fea0003800000 */
[----:B------:R-:W-:Y:S01]  /*a2c0*/  LOP3.LUT R20, R0, 0x10000, RZ, 0xfc, !PT ;  /* 0x0001000000147812 */ /* 0x000fe200078efcff */
[----:B------:R-:W-:Y:S01]  /*a2d0*/  VIADD R0, R18, 0x26400 ;  /* 0x0002640012007836 */ /* 0x000fe20000000000 */
[----:B------:R-:W-:-:S03]  /*a2e0*/  WARPGROUP.ARRIVE ;  /* 0x00000000000079c5 */ /* 0x000fc60000000000 */
[----:B------:R-:W-:-:S03]  /*a2f0*/  IMAD R6, R19, 0x1000, R20 ;  /* 0x0000100013067824 */ /* 0x000fc600078e0214 */
[----:B------:R-:W5:Y:S01]  /*a300*/  S2R R21, SR_TID.X ;  /* 0x0000000000157919 */ /* 0x000f620000002100 */
[----:B01-34-:R-:W-:Y:S01]  /*a310*/  IMAD.MOV.U32 R7, RZ, RZ, 0x40000040 ;  /* 0x40000040ff077424 */ /* 0x01bfe200078e00ff */
[----:B------:R-:W-:Y:S01]  /*a320*/  SHF.R.U32.HI R0, RZ, 0x4, R0 ;  /* 0x00000004ff007819 */ /* 0x000fe20000011600 */
[----:B--2---:R-:W-:Y:S01]  /*a330*/  IMAD.MOV.U32 R3, RZ, RZ, 0x40000040 ;  /* 0x40000040ff037424 */ /* 0x004fe200078e00ff */
[----:B------:R-:W-:Y:S01]  /*a340*/  R2UR UR6, R6 ;  /* 0x00000000060672ca */ /* 0x000fe200000e0000 */
[----:B------:R-:W-:Y:S01]  /*a350*/  IMAD.MOV.U32 R57, RZ, RZ, 0x40000040 ;  /* 0x40000040ff397424 */ /* 0x000fe200078e00ff */
[----:B------:R-:W-:Y:S01]  /*a360*/  LOP3.LUT R0, R0, 0x3fff, RZ, 0xc0, !PT ;  /* 0x00003fff00007812 */ /* 0x000fe200078ec0ff */
[----:B------:R-:W-:Y:S01]  /*a370*/  IMAD.MOV.U32 R59, RZ, RZ, 0x40000040 ;  /* 0x40000040ff3b7424 */ /* 0x000fe200078e00ff */
[----:B------:R-:W-:Y:S01]  /*a380*/  R2UR UR7, R7 ;  /* 0x00000000070772ca */ /* 0x000fe200000e0000 */
[----:B------:R-:W-:Y:S01]  /*a390*/  IMAD.MOV.U32 R62, RZ, RZ, 0x4 ;  /* 0x00000004ff3e7424 */ /* 0x000fe200078e00ff */
[----:B------:R-:W-:Y:S01]  /*a3a0*/  LOP3.LUT R2, R0, 0x10000, RZ, 0xfc, !PT ;  /* 0x0001000000027812 */ /* 0x000fe200078efcff */
[----:B------:R-:W-:Y:S01]  /*a3b0*/  IMAD.MOV.U32 R67, RZ, RZ, 0x40000040 ;  /* 0x40000040ff437424 */ /* 0x000fe200078e00ff */
[----:B------:R-:W-:Y:S01]  /*a3c0*/  R2UR UR5, R3 ;  /* 0x00000000030572ca */ /* 0x000fe200000e0000 */
[----:B------:R-:W-:Y:S01]  /*a3d0*/  IMAD.MOV.U32 R65, RZ, RZ, 0x40000040 ;  /* 0x40000040ff417424 */ /* 0x000fe200078e00ff */
[C---:B------:R-:W-:Y:S01]  /*a3e0*/  R2UR UR4, R2.reuse ;  /* 0x00000000020472ca */ /* 0x040fe200000e0000 */
[----:B------:R-:W-:Y:S01]  /*a3f0*/  VIADD R58, R2, 0x2 ;  /* 0x00000002023a7836 */ /* 0x000fe20000000000 */
[----:B------:R-:W-:Y:S01]  /*a400*/  IADD3 R56, R6, 0x2, RZ ;  /* 0x0000000206387810 */ /* 0x000fe20007ffe0ff */
[----:B------:R-:W-:Y:S01]  /*a410*/  VIADD R7, R2, 0x800 ;  /* 0x0000080002077836 */ /* 0x000fe20000000000 */
[----:B------:R-:W-:-:S02]  /*a420*/  ULDC.64 UR46, c[0x0][0xad0] ;  /* 0x0002b400002e7ab9 */ /* 0x000fc40000000a00 */
[----:B------:R-:W-:-:S07]  /*a430*/  ULOP3.LUT UR47, URZ, UR47, URZ, 0x33, !UPT ;  /* 0x0000002f3f2f7292 */ /* 0x000fce000f8e333f */
        /* <DEDUP_REMOVED lines=9> */
[----:B-----5:R-:W-:-:S05]  /*a4d0*/  SHF.R.U32.HI R21, RZ, 0x7, R21 ;  /* 0x00000007ff157819 */ /* 0x020fca0000011615 */
[----:B------:R0:W1:Y:S02]  /*a4e0*/  SHFL.IDX PT, R0, R21, RZ, 0x1f ;  /* 0x00001fff15007589 */ /* 0x00006400000e0000 */
[----:B0-----:R-:W-:Y:S01]  /*a4f0*/  VIADD R21, R6, 0x800 ;  /* 0x0000080006157836 */ /* 0x001fe20000000000 */
[----:B-1----:R-:W-:-:S04]  /*a500*/  ISETP.GT.AND P2, PT, R0, 0x7f, PT ;  /* 0x0000007f0000780c */ /* 0x002fc80003f44270 */
        /* <DEDUP_REMOVED lines=153> */
[C---:B------:R-:W-:Y:S01]  /*aea0*/  IMAD.IADD R58, R0.reuse, 0x1, R21 ;  /* 0x00000001003a7824 */ /* 0x040fe200078e0215 */
[----:B------:R-:W-:Y:S01]  /*aeb0*/  R2UR UR5, R59 ;  /* 0x000000003b0572ca */ /* 0x000fe200000e0000 */
[----:B------:R-:W-:Y:S01]  /*aec0*/  IMAD.MOV.U32 R59, RZ, RZ, 0x40000040 ;  /* 0x40000040ff3b7424 */ /* 0x000fe200078e00ff */
[----:B------:R-:W-:Y:S01]  /*aed0*/  IADD3 R56, R0, R7, RZ ;  /* 0x0000000700387210 */ /* 0x000fe20007ffe0ff */
[----:B------:R-:W-:-:S02]  /*aee0*/  WARPGROUP.DEPBAR.LE gsb0, 0x0 ;  /* 0x00008000000079c5 */ /* 0x000fc40000010000 */
[----:B------:R-:W-:-:S08]  /*aef0*/  WARPGROUP.ARRIVE ;  /* 0x00000000000079c5 */ /* 0x000fd00000000000 */
        /* <DEDUP_REMOVED lines=16> */
[----:B------:R-:W-:Y:S01]  /*b000*/  R2UR UR4, R56 ;  /* 0x00000000380472ca */ /* 0x000fe200000e0000 */
[----:B------:R-:W-:Y:S01]  /*b010*/  IMAD.MOV.U32 R21, RZ, RZ, 0xa00 ;  /* 0x00000a00ff157424 */ /* 0x000fe200078e00ff */
[----:B------:R-:W-:Y:S01]  /*b020*/  R2UR UR5, R57 ;  /* 0x00000000390572ca */ /* 0x000fe200000e0000 */
[----:B------:R-:W-:Y:S01]  /*b030*/  IMAD.MOV.U32 R57, RZ, RZ, 0x40000040 ;  /* 0x40000040ff397424 */ /* 0x000fe200078e00ff */
[----:B------:R-:W-:Y:S01]  /*b040*/  IADD3 R56, R7, R62, RZ ;  /* 0x0000003e07387210 */ /* 0x000fe20007ffe0ff */
[----:B------:R-:W-:Y:S01]  /*b050*/  IMAD.MOV.U32 R7, RZ, RZ, 0x28 ;  /* 0x00000028ff077424 */ /* 0x000fe200078e00ff */
[----:B------:R-:W-:-:S04]  /*b060*/  SEL R21, R21, 0x980, P2 ;  /* 0x0000098015157807 */ /* 0x000fc80001000000 */
[----:B------:R-:W-:Y:S02]  /*b070*/  SEL R7, R7, 0x26, P2 ;  /* 0x0000002607077807 */ /* 0x000fe40001000000 */
[----:B------:R-:W-:Y:S02]  /*b080*/  LOP3.LUT R21, R21, 0xa00, RZ, 0xc0, !PT ;  /* 0x00000a0015157812 */ /* 0x000fe400078ec0ff */
[----:B------:R-:W-:Y:S01]  /*b090*/  LOP3.LUT R7, R7, 0x6, RZ, 0xc0, !PT ;  /* 0x0000000607077812 */ /* 0x000fe200078ec0ff */
        /* <DEDUP_REMOVED lines=9> */
[CC--:B------:R-:W-:Y:S02]  /*b130*/  IADD3 R58, R7.reuse, R21.reuse, R2 ;  /* 0x00000015073a7210 */ /* 0x0c0fe40007ffe002 */
[----:B------:R-:W-:Y:S01]  /*b140*/  IADD3 R56, R7, R21, R6 ;  /* 0x0000001507387210 */ /* 0x000fe20007ffe006 */
[----:B------:R-:W-:-:S02]  /*b150*/  IMAD.MOV.U32 R7, RZ, RZ, 0x30 ;  /* 0x00000030ff077424 */ /* 0x000fc400078e00ff */
[----:B------:R-:W-:-:S03]  /*b160*/  IMAD.MOV.U32 R21, RZ, RZ, 0xc00 ;  /* 0x00000c00ff157424 */ /* 0x000fc600078e00ff */
[----:B------:R-:W-:Y:S02]  /*b170*/  SEL R7, R7, 0x2e, P2 ;  /* 0x0000002e07077807 */ /* 0x000fe40001000000 */
        /* <DEDUP_REMOVED lines=8> */
[----:B------:R-:W-:Y:S01]  /*b200*/  VIADD R59, R6, 0xa00 ;  /* 0x00000a00063b7836 */ /* 0x000fe20000000000 */
[----:B------:R-:W-:Y:S02]  /*b210*/  R2UR UR6, R56 ;  /* 0x00000000380672ca */ /* 0x000fe400000e0000 */
[----:B------:R-:W-:Y:S01]  /*b220*/  R2UR UR7, R57 ;  /* 0x00000000390772ca */ /* 0x000fe200000e0000 */
[----:B------:R-:W-:Y:S01]  /*b230*/  VIADD R57, R2, 0xa00 ;  /* 0x00000a0002397836 */ /* 0x000fe20000000000 */
[----:B------:R-:W-:Y:S01]  /*b240*/  IADD3 R66, R0, R59, RZ ;  /* 0x0000003b00427210 */ /* 0x000fe20007ffe0ff */
[----:B------:R-:W-:-:S02]  /*b250*/  IMAD.IADD R58, R62, 0x1, R59 ;  /* 0x000000013e3a7824 */ /* 0x000fc400078e023b */
[----:B------:R-:W-:Y:S01]  /*b260*/  IMAD.IADD R64, R0, 0x1, R57 ;  /* 0x0000000100407824 */ /* 0x000fe200078e0239 */
[----:B------:R-:W-:Y:S01]  /*b270*/  IADD3 R56, R62, R57, RZ ;  /* 0x000000393e387210 */ /* 0x000fe20007ffe0ff */
        /* <DEDUP_REMOVED lines=10> */
[----:B------:R-:W-:Y:S02]  /*b320*/  IMAD.MOV.U32 R65, RZ, RZ, 0x40000040 ;  /* 0x40000040ff417424 */ /* 0x000fe400078e00ff */
[----:B------:R-:W-:-:S02]  /*b330*/  IMAD.MOV.U32 R59, RZ, RZ, 0x40000040 ;  /* 0x40000040ff3b7424 */ /* 0x000fc400078e00ff */
        /* <DEDUP_REMOVED lines=72> */
[----:B------:R-:W-:-:S02]  /*b7c0*/  VIADD R7, R2, 0xe00 ;  /* 0x00000e0002077836 */ /* 0x000fc40000000000 */
        /* <DEDUP_REMOVED lines=8> */
[----:B------:R-:W-:Y:S01]  /*b850*/  VIADD R59, R6, 0xe00 ;  /* 0x00000e00063b7836 */ /* 0x000fe20000000000 */
[----:B------:R-:W-:Y:S01]  /*b860*/  R2UR UR6, R56 ;  /* 0x00000000380672ca */ /* 0x000fe200000e0000 */
[C---:B------:R-:W-:Y:S01]  /*b870*/  IMAD.IADD R56, R0.reuse, 0x1, R7 ;  /* 0x0000000100387824 */ /* 0x040fe200078e0207 */
[----:B------:R-:W-:Y:S01]  /*b880*/  R2UR UR7, R57 ;  /* 0x00000000390772ca */ /* 0x000fe200000e0000 */
[----:B------:R-:W-:Y:S01]  /*b890*/  IMAD.MOV.U32 R57, RZ, RZ, 0x40000040 ;  /* 0x40000040ff397424 */ /* 0x000fe200078e00ff */
[----:B------:R-:W-:Y:S01]  /*b8a0*/  IADD3 R64, R0, R59, RZ ;  /* 0x0000003b00407210 */ /* 0x000fe20007ffe0ff */
[----:B------:R-:W-:-:S02]  /*b8b0*/  IMAD.IADD R58, R62, 0x1, R59 ;  /* 0x000000013e3a7824 */ /* 0x000fc400078e023b */
[----:B------:R-:W-:-:S05]  /*b8c0*/  IMAD.MOV.U32 R0, RZ, RZ, 0x40 ;  /* 0x00000040ff007424 */ /* 0x000fca00078e00ff */
[----:B------:R-:W-:Y:S01]  /*b8d0*/  SEL R0, R0, 0x3e, P2 ;  /* 0x0000003e00007807 */ /* 0x000fe20001000000 */
        /* <DEDUP_REMOVED lines=11> */
[----:B------:R-:W-:Y:S01]  /*b990*/  IMAD.MOV.U32 R59, RZ, RZ, 0x40000040 ;  /* 0x40000040ff3b7424 */ /* 0x000fe200078e00ff */
        /* <DEDUP_REMOVED lines=8> */
[----:B------:R-:W-:Y:S02]  /*ba20*/  IADD3 R56, R62, R7, RZ ;  /* 0x000000073e387210 */ /* 0x000fe40007ffe0ff */
[----:B------:R-:W-:Y:S01]  /*ba30*/  LOP3.LUT R7, R0, 0x6, RZ, 0xc0, !PT ;  /* 0x0000000600077812 */ /* 0x000fe200078ec0ff */
[----:B------:R-:W-:-:S03]  /*ba40*/  @!P1 VIADD R0, R14, 0x38840 ;  /* 0x000388400e009836 */ /* 0x000fc60000000000 */
[----:B------:R-:W-:Y:S02]  /*ba50*/  IADD3 R6, R7, R21, R6 ;  /* 0x0000001507067210 */ /* 0x000fe40007ffe006 */
[----:B------:R-:W-:Y:S01]  /*ba60*/  @!P1 PRMT R0, RZ, 0x654, R0 ;  /* 0x00000654ff009816 */ /* 0x000fe20000000000 */
        /* <DEDUP_REMOVED lines=8> */
[----:B------:R-:W-:Y:S01]  /*baf0*/  IADD3 R56, R7, R21, R2 ;  /* 0x0000001507387210 */ /* 0x000fe20007ffe002 */
[----:B------:R-:W-:Y:S01]  /*bb00*/  IMAD.MOV.U32 R7, RZ, RZ, 0x40000040 ;  /* 0x40000040ff077424 */ /* 0x000fe200078e00ff */
[----:B------:R-:W-:-:S04]  /*bb10*/  LEA R58, R169, 0xffffffc0, 0x6 ;  /* 0xffffffc0a93a7811 */ /* 0x000fc800078e30ff */
[----:B------:R-:W-:Y:S01]  /*bb20*/  IADD3 R59, -R185, R23, -R58 ;  /* 0x00000017b93b7210 */ /* 0x000fe20007ffe93a */
[----:B------:R-:W-:Y:S02]  /*bb30*/  WARPGROUP.DEPBAR.LE gsb0, 0x0 ;  /* 0x00008000000079c5 */ /* 0x000fe40000010000 */
[----:B------:R-:W-:-:S06]  /*bb40*/  WARPGROUP.ARRIVE ;  /* 0x00000000000079c5 */ /* 0x000fcc0000000000 */
[----:B------:R-:W-:Y:S01]  /*bb50*/  HGMMA.64x64x16.F32 R24, gdesc[UR4], R24, gsb0 ;  /* 0x00e00000041879f0 */ /* 0x000fe20008000818 */
[----:B------:R-:W-:Y:S02]  /*bb60*/  R2UR UR4, R56 ;  /* 0x00000000380472ca */ /* 0x000fe400000e0000 */
[----:B------:R-:W-:Y:S02]  /*bb70*/  R2UR UR5, R57 ;  /* 0x00000000390572ca */ /* 0x000fe400000e0000 */
[----:B------:R-:W-:Y:S01]  /*bb80*/  R2UR UR6, R6 ;  /* 0x00000000060672ca */ /* 0x000fe200000e0000 */
[----:B------:R-:W-:Y:S01]  /*bb90*/  IMAD.MOV.U32 R6, RZ, RZ, -0x40 ;  /* 0xffffffc0ff067424 */ /* 0x000fe200078e00ff */
[----:B------:R-:W-:-:S03]  /*bba0*/  R2UR UR7, R7 ;  /* 0x00000000070772ca */ /* 0x000fc600000e0000 */
[----:B------:R-:W-:-:S04]  /*bbb0*/  IMAD R6, R169, R6, 0x41 ;  /* 0x00000041a9067424 */ /* 0x000fc800078e0206 */
[----:B------:R-:W-:Y:S01]  /*bbc0*/  VIADD R62, R6, 0xffffffff ;  /* 0xffffffff063e7836 */ /* 0x000fe20000000000 */
[----:B------:R-:W-:Y:S02]  /*bbd0*/  WARPGROUP.DEPBAR.LE gsb0, 0x0 ;  /* 0x00008000000079c5 */ /* 0x000fe40000010000 */
[----:B------:R-:W-:-:S06]  /*bbe0*/  WARPGROUP.ARRIVE ;  /* 0x00000000000079c5 */ /* 0x000fcc0000000000 */
[----:B------:R-:W-:Y:S01]  /*bbf0*/  HGMMA.64x64x16.F32 R24, gdesc[UR4], R24, gsb0 ;  /* 0x00e00000041879f0 */ /* 0x000fe20008000818 */
[----:B------:R-:W-:Y:S02]  /*bc00*/  ULDC.64 UR4, c[0x0][0xad8] ;  /* 0x0002b60000047ab9 */ /* 0x000fe40000000a00 */
[----:B------:R-:W-:-:S06]  /*bc10*/  UISETP.GE.AND UP0, UPT, UR5, 0x1, UPT ;  /* 0x000000010500788c */ /* 0x000fcc000bf06270 */
[----:B------:R-:W-:Y:S01]  /*bc20*/  PLOP3.LUT P2, PT, PT, PT, UP0, 0x40, 0x0 ;  /* 0x000000000000781c */ /* 0x000fe20003f4e808 */
        /* <DEDUP_REMOVED lines=35> */
[----:B------:R-:W-:Y:S01]  /*be60*/  UP2UR UR46, UPR, URZ, 0x1 ;  /* 0x000000013f2e7883 */ /* 0x000fe20008000000 */
[----:B0-----:R-:W-:-:S06]  /*be70*/  IADD3 R0, -R184, R6, R23 ;  /* 0x00000006b8007210 */ /* 0x001fcc0007ffe117 */
[----:B------:R0:W2:Y:S01]  /*be80*/  MUFU.TANH R56, R24 ;  /* 0x0000001800387308 */ /* 0x0000a20000002400 */
[----:B------:R-:W-:Y:S01]  /*be90*/  IADD3 R7, -R185, R0, RZ ;  /* 0x00000000b9077210 */ /* 0x000fe20007ffe1ff */
[----:B------:R-:W-:-:S06]  /*bea0*/  IMAD R0, R189, 0x40, R193 ;  /* 0x00000040bd007824 */ /* 0x000fcc00078e02c1 */
[----:B------:R-:W3:Y:S01]  /*beb0*/  MUFU.TANH R26, R26 ;  /* 0x0000001a001a7308 */ /* 0x000ee20000002400 */
        /* <DEDUP_REMOVED lines=42> */
[----:B0-----:R-:W-:-:S05]  /*c160*/  @P2 IMAD.HI.U32 R24, R21, UR6, RZ ;  /* 0x0000000615182c27 */ /* 0x001fca000f8e00ff */
[----:B------:R-:W-:-:S04]  /*c170*/  @P2 SHF.R.U32.HI R21, RZ, UR7, R24 ;  /* 0x00000007ff152c19 */ /* 0x000fc80008011618 */
[----:B------:R-:W-:Y:S01]  /*c180*/  LOP3.LUT R21, RZ, R21, RZ, 0x33, !PT ;  /* 0x00000015ff157212 */ /* 0x000fe200078e33ff */
[----:B------:R-:W-:Y:S06]  /*c190*/  BRA `(.L_x_5463) ;  /* 0x0000000000147947 */ /* 0x000fec0003800000 */
.L_x_5462:
[----:B------:R-:W-:-:S06]  /*c1a0*/  UISETP.NE.AND UP0, UPT, UR5, 0x1, UPT ;  /* 0x000000010500788c */ /* 0x000fcc000bf05270 */
[----:B------:R-:W-:-:S05]  /*c1b0*/  PLOP3.LUT P2, PT, PT, PT, UP0, 0x80, 0x0 ;  /* 0x000000000000781c */ /* 0x000fca0003f4f008 */
[----:B------:R-:W-:-:S08]  /*c1c0*/  @UP0 ULDC.64 UR6, c[0x0][0xae0] ;  /* 0x0002b80000060ab9 */ /* 0x000fd00000000a00 */
[----:B0-----:R-:W-:-:S05]  /*c1d0*/  @P2 IMAD.HI.U32 R24, R21, UR6, RZ ;  /* 0x0000000615182c27 */ /* 0x001fca000f8e00ff */
[----:B------:R-:W-:-:S07]  /*c1e0*/  @P2 SHF.R.U32.HI R21, RZ, UR7, R24 ;  /* 0x00000007ff152c19 */ /* 0x000fce0008011618 */
.L_x_5463:
[----:B------:R-:W-:Y:S05]  /*c1f0*/  BSYNC B0 ;  /* 0x0000000000007941 */ /* 0x000fea0003800000 */
.L_x_5461:
[----:B------:R-:W-:-:S04]  /*c200*/  IMAD R24, R21, UR5, -R58 ;  /* 0x0000000515187c24 */ /* 0x000fc8000f8e0a3a */
[----:B------:R-:W-:-:S05]  /*c210*/  IMAD.IADD R24, R24, 0x1, -R185 ;  /* 0x0000000118187824 */ /* 0x000fca00078e0ab9 */
[----:B------:R-:W-:Y:S02]  /*c220*/  VIMNMX R7, R7, R24, !PT ;  /* 0x0000001807077248 */ /* 0x000fe40007fe0100 */
[----:B------:R-:W-:-:S07]  /*c230*/  VIADDMNMX R6, R24, UR5, R6, PT ;  /* 0x0000000518067c46 */ /* 0x000fce000b800106 */
.L_x_5460:
[C---:B------:R-:W-:Y:S01]  /*c240*/  ISETP.GE.AND P2, PT, R62.reuse, 0x2, PT ;  /* 0x000000023e00780c */ /* 0x040fe20003f46270 */
[----:B------:R-:W-:Y:S01]  /*c250*/  UISETP.NE.AND UP0, UPT, UR46, URZ, UPT ;  /* 0x0000003f2e00728c */ /* 0x000fe2000bf05270 */
[C---:B------:R-:W-:Y:S02]  /*c260*/  ISETP.GE.AND P6, PT, R62.reuse, 0xa, PT ;  /* 0x0000000a3e00780c */ /* 0x040fe40003fc6270 */
[----:B------:R-:W-:Y:S02]  /*c270*/  ISETP.GT.AND P4, PT, R7, 0x1, !P2 ;  /* 0x000000010700780c */ /* 0x000fe40005784270 */
[----:B------:R-:W-:Y:S02]  /*c280*/  ISETP.GE.AND P3, PT, R62, 0x9, PT ;  /* 0x000000093e00780c */ /* 0x000fe40003f66270 */
[----:B------:R-:W-:Y:S02]  /*c290*/  ISETP.LT.OR P4, PT, R6, 0x2, P4 ;  /* 0x000000020600780c */ /* 0x000fe40002781670 */
[----:B0-----:R-:W-:-:S02]  /*c2a0*/  P2R R55, PR, RZ, 0x40 ;  /* 0x00000040ff377803 */ /* 0x001fc40000000000 */
[----:B------:R-:W-:Y:S02]  /*c2b0*/  FSEL R172, R25, -INF , !P4 ;  /* 0xff80000019ac7808 */ /* 0x000fe40006000000 */
[C---:B------:R-:W-:Y:S02]  /*c2c0*/  ISETP.GT.AND P4, PT, R7.reuse, 0x9, !P6 ;  /* 0x000000090700780c */ /* 0x040fe40007784270 */
[----:B------:R-:W-:Y:S02]  /*c2d0*/  ISETP.GT.AND P5, PT, R7, 0x8, !P3 ;  /* 0x000000080700780c */ /* 0x000fe40005fa4270 */
[----:B------:R-:W-:Y:S02]  /*c2e0*/  ISETP.LT.OR P4, PT, R6, 0xa, P4 ;  /* 0x0000000a0600780c */ /* 0x000fe40002781670 */
[----:B------:R-:W-:Y:S02]  /*c2f0*/  ISETP.GE.AND P6, PT, R62, 0x11, PT ;  /* 0x000000113e00780c */ /* 0x000fe40003fc6270 */
[----:B------:R-:W-:-:S02]  /*c300*/  FSEL R174, R29, -INF , !P4 ;  /* 0xff8000001dae7808 */ /* 0x000fc40006000000 */
[----:B------:R-:W-:Y:S02]  /*c310*/  ISETP.LT.OR P5, PT, R6, 0x9, P5 ;  /* 0x000000090600780c */ /* 0x000fe40002fa1670 */
        /* <DEDUP_REMOVED lines=62> */
[----:B------:R-:W-:Y:S01]  /*c700*/  ISETP.LT.OR P6, PT, R6, 0x3a, P6 ;  /* 0x0000003a0600780c */ /* 0x000fe200037c1670 */
[----:B------:R-:W-:-:S03]  /*c710*/  VIADD R6, R0, 0x8 ;  /* 0x0000000800067836 */ /* 0x000fc60000000000 */
[----:B------:R-:W-:Y:S02]  /*c720*/  FSEL R62, R53, -INF , !P6 ;  /* 0xff800000353e7808 */ /* 0x000fe40007000000 */
        /* <DEDUP_REMOVED lines=17> */
.L_x_5466:
[----:B------:R-:W-:-:S06]  /*c840*/  UISETP.NE.AND UP0, UPT, UR5, 0x1, UPT ;  /* 0x000000010500788c */ /* 0x000fcc000bf05270 */
[----:B------:R-:W-:-:S05]  /*c850*/  PLOP3.LUT P6, PT, PT, PT, UP0, 0x80, 0x0 ;  /* 0x000000000000781c */ /* 0x000fca0003fcf008 */
[----:B------:R-:W-:-:S08]  /*c860*/  @UP0 ULDC.64 UR6, c[0x0][0xae0] ;  /* 0x0002b80000060ab9 */ /* 0x000fd00000000a00 */
[----:B------:R-:W-:Y:S01]  /*c870*/  @P6 IMAD.HI.U32 R24, R21, UR6, RZ ;  /* 0x0000000615186c27 */ /* 0x000fe2000f8e00ff */
[----:B------:R-:W-:-:S13]  /*c880*/  PLOP3.LUT P6, PT, PT, PT, UP0, 0x80, 0x0 ;  /* 0x000000000000781c */ /* 0x000fda0003fcf008 */
[----:B------:R-:W-:-:S07]  /*c890*/  @P6 SHF.R.U32.HI R21, RZ, UR7, R24 ;  /* 0x00000007ff156c19 */ /* 0x000fce0008011618 */
.L_x_5467:
[----:B------:R-:W-:Y:S05]  /*c8a0*/  BSYNC B0 ;  /* 0x0000000000007941 */ /* 0x000fea0003800000 */
.L_x_5465:
[----:B------:R-:W-:-:S05]  /*c8b0*/  IMAD R24, R21, UR5, -R58 ;  /* 0x0000000515187c24 */ /* 0x000fca000f8e0a3a */
[----:B------:R-:W-:-:S04]  /*c8c0*/  IADD3 R24, -R185, R24, RZ ;  /* 0x00000018b9187210 */ /* 0x000fc80007ffe1ff */
[----:B------:R-:W-:Y:S02]  /*c8d0*/  VIMNMX R7, R7, R24, !PT ;  /* 0x0000001807077248 */ /* 0x000fe40007fe0100 */
[----:B------:R-:W-:-:S07]  /*c8e0*/  VIADDMNMX R6, R24, UR5, R6, PT ;  /* 0x0000000518067c46 */ /* 0x000fce000b800106 */
.L_x_5464:
[C---:B------:R-:W-:Y:S01]  /*c8f0*/  ISETP.GT.AND P2, PT, R7.reuse, 0x1, !P2 ;  /* 0x000000010700780c */ /* 0x040fe20005744270 */
[----:B------:R-:W-:Y:S01]  /*c900*/  ULDC UR6, c[0x0][0xa80] ;  /* 0x0002a00000067ab9 */ /* 0x000fe20000000800 */
[----:B------:R-:W-:Y:S01]  /*c910*/  ISETP.GT.AND P3, PT, R7, 0x8, !P3 ;  /* 0x000000080700780c */ /* 0x000fe20005f64270 */
[----:B------:R-:W-:Y:S01]  /*c920*/  IMAD.U32 R168, RZ, RZ, UR6 ;  /* 0x00000006ffa87e24 */ /* 0x000fe2000f8e00ff */
[C---:B------:R-:W-:Y:S01]  /*c930*/  ISETP.LT.OR P2, PT, R6.reuse, 0x2, P2 ;  /* 0x000000020600780c */ /* 0x040fe20001741670 */
[----:B------:R-:W-:Y:S01]  /*c940*/  UISETP.NE.AND UP0, UPT, UR46, URZ, UPT ;  /* 0x0000003f2e00728c */ /* 0x000fe2000bf05270 */
[----:B------:R-:W-:Y:S01]  /*c950*/  BAR.SYNC.DEFER_BLOCKING 0xf, 0x100 ;  /* 0x03c4000000007b1d */ /* 0x000fe20000010000 */
[----:B------:R-:W-:Y:S01]  /*c960*/  ISETP.LT.OR P3, PT, R6, 0x9, P3 ;  /* 0x000000090600780c */ /* 0x000fe20001f61670 */
[----:B------:R-:W-:Y:S01]  /*c970*/  @!P1 VIADD R14, R14, 0x38860 ;  /* 0x000388600e0e9836 */ /* 0x000fe20000000000 */
[----:B------:R-:W-:Y:S02]  /*c980*/  FSEL R24, R27, -INF , !P2 ;  /* 0xff8000001b187808 */ /* 0x000fe40005000000 */
[----:B------:R-:W-:-:S02]  /*c990*/  ISETP.NE.AND P2, PT, R55, RZ, PT ;  /* 0x000000ff3700720c */ /* 0x000fc40003f45270 */
[----:B------:R-:W-:Y:S02]  /*c9a0*/  FSEL R27, R30, -INF , !P3 ;  /* 0xff8000001e1b7808 */ /* 0x000fe40005800000 */
[----:B------:R-:W-:Y:S02]  /*c9b0*/  ISETP.GT.AND P2, PT, R7, 0x9, !P2 ;  /* 0x000000090700780c */ /* 0x000fe40005744270 */
[----:B------:R-:W-:Y:S02]  /*c9c0*/  ISETP.NE.AND P3, PT, R29, RZ, PT ;  /* 0x000000ff1d00720c */ /* 0x000fe40003f65270 */
        /* <DEDUP_REMOVED lines=37> */
[----:B------:R-:W0:Y:S01]  /*cc20*/  SHFL.BFLY PT, R21, R28, 0x2, 0x1f ;  /* 0x0c401f001c157f89 */ /* 0x000e2200000e0000 */
        /* <DEDUP_REMOVED lines=8> */
[----:B------:R-:W-:Y:S02]  /*ccb0*/  ISETP.GT.AND P2, PT, R7, 0x28, !P3 ;  /* 0x000000280700780c */ /* 0x000fe40005f44270 */
[----:B------:R-:W-:Y:S02]  /*ccc0*/  ISETP.NE.AND P3, PT, R45, RZ, PT ;  /* 0x000000ff2d00720c */ /* 0x000fe40003f65270 */
[----:B------:R-:W-:Y:S02]  /*ccd0*/  ISETP.LT.OR P2, PT, R6, 0x29, P2 ;  /* 0x000000290600780c */ /* 0x000fe40001741670 */
[C---:B------:R-:W-:Y:S02]  /*cce0*/  ISETP.GT.AND P3, PT, R7.reuse, 0x30, !P3 ;  /* 0x000000300700780c */ /* 0x040fe40005f64270 */
[----:B------:R-:W-:Y:S02]  /*ccf0*/  FSEL R43, R46, -INF , !P2 ;  /* 0xff8000002e2b7808 */ /* 0x000fe40005000000 */
[----:B------:R-:W-:-:S02]  /*cd00*/  ISETP.GT.AND P2, PT, R7, RZ, !P6 ;  /* 0x000000ff0700720c */ /* 0x000fc40007744270 */
[----:B0-----:R-:W-:Y:S02]  /*cd10*/  FMNMX.FTZ R30, R28, R21, !PT ;  /* 0x000000151c1e7209 */ /* 0x001fe40007810000 */
[----:B------:R-:W-:Y:S02]  /*cd20*/  ISETP.LT.OR P2, PT, R6, 0x1, P2 ;  /* 0x000000010600780c */ /* 0x000fe40001741670 */
[----:B------:R-:W-:Y:S01]  /*cd30*/  ISETP.NE.AND P6, PT, R49, RZ, PT ;  /* 0x000000ff3100720c */ /* 0x000fe20003fc5270 */
[----:B------:R-:W0:Y:S01]  /*cd40*/  SHFL.BFLY PT, R21, R30, 0x1, 0x1f ;  /* 0x0c201f001e157f89 */ /* 0x000e2200000e0000 */
        /* <DEDUP_REMOVED lines=9> */
[C---:B------:R-:W-:Y:S02]  /*cde0*/  ISETP.LT.OR P3, PT, R6.reuse, 0x31, P3 ;  /* 0x000000310600780c */ /* 0x040fe40001f61670 */
[----:B------:R-:W-:Y:S02]  /*cdf0*/  FMNMX.FTZ R26, R33, R26, !PT ;  /* 0x0000001a211a7209 */ /* 0x000fe40007810000 */
[----:B------:R-:W-:Y:S02]  /*ce00*/  ISETP.LT.OR P5, PT, R6, 0x39, P5 ;  /* 0x000000390600780c */ /* 0x000fe40002fa1670 */
[----:B------:R-:W-:Y:S02]  /*ce10*/  FMNMX.FTZ R26, R35, R26, !PT ;  /* 0x0000001a231a7209 */ /* 0x000fe40007810000 */
[----:B0-----:R-:W-:Y:S02]  /*ce20*/  FMNMX.FTZ R21, R30, R21, !PT ;  /* 0x000000151e157209 */ /* 0x001fe40007810000 */
[----:B------:R-:W-:-:S02]  /*ce30*/  FMNMX.FTZ R26, R37, R26, !PT ;  /* 0x0000001a251a7209 */ /* 0x000fc40007810000 */
[C---:B------:R-:W-:Y:S01]  /*ce40*/  FSETP.NEU.FTZ.AND P2, PT, R21.reuse, -INF , PT ;  /* 0xff8000001500780b */ /* 0x040fe20003f5d000 */
[----:B------:R-:W-:Y:S01]  /*ce50*/  FMUL.FTZ R28, R21, R168 ;  /* 0x000000a8151c7220 */ /* 0x000fe20000410000 */
[----:B------:R-:W-:Y:S02]  /*ce60*/  FMNMX.FTZ R26, R39, R26, !PT ;  /* 0x0000001a271a7209 */ /* 0x000fe40007810000 */
[----:B------:R-:W-:Y:S02]  /*ce70*/  FSEL R47, R51, -INF , !P4 ;  /* 0xff800000332f7808 */ /* 0x000fe40006000000 */
[----:B------:R-:W-:Y:S02]  /*ce80*/  FMNMX.FTZ R26, R41, R26, !PT ;  /* 0x0000001a291a7209 */ /* 0x000fe40007810000 */
[----:B------:R-:W-:Y:S02]  /*ce90*/  FSEL R55, R28, RZ, P2 ;  /* 0x000000ff1c377208 */ /* 0x000fe40001000000 */
[----:B------:R-:W-:-:S02]  /*cea0*/  FMNMX.FTZ R26, R43, R26, !PT ;  /* 0x0000001a2b1a7209 */ /* 0x000fc40007810000 */
[----:B------:R-:W-:Y:S01]  /*ceb0*/  ISETP.GT.AND P2, PT, R7, 0x39, !P6 ;  /* 0x000000390700780c */ /* 0x000fe20007744270 */
[-CC-:B------:R-:W-:Y:S01]  /*cec0*/  FFMA.FTZ R171, R56, R168.reuse, -R55.reuse ;  /* 0x000000a838ab7223 */ /* 0x180fe20000010837 */
[----:B------:R-:W-:Y:S01]  /*ced0*/  FSEL R7, R50, -INF , !P3 ;  /* 0xff80000032077808 */ /* 0x000fe20005800000 */
[--C-:B------:R-:W-:Y:S01]  /*cee0*/  FFMA.FTZ R172, R172, R168, -R55.reuse ;  /* 0x000000a8acac7223 */ /* 0x100fe20000010837 */
[----:B------:R-:W-:Y:S01]  /*cef0*/  FMNMX.FTZ R26, R45, R26, !PT ;  /* 0x0000001a2d1a7209 */ /* 0x000fe20007810000 */
[-CC-:B------:R-:W-:Y:S01]  /*cf00*/  FFMA.FTZ R173, R64, R168.reuse, -R55.reuse ;  /* 0x000000a840ad7223 */ /* 0x180fe20000010837 */
        /* <DEDUP_REMOVED lines=20> */
[----:B------:R-:W-:Y:S01]  /*d050*/  FFMA.FTZ R199, R62, R168, -R55 ;  /* 0x000000a83ec77223 */ /* 0x000fe20000010837 */
[----:B------:R-:W-:Y:S01]  /*d060*/  MUFU.EX2 R171, R171 ;  /* 0x000000ab00ab7308 */ /* 0x000fe20000000800 */
[----:B------:R-:W-:-:S07]  /*d070*/  @!P1 PRMT R14, RZ, 0x654, R14 ;  /* 0x00000654ff0e9816 */ /* 0x000fce000000000e */
[----:B------:R-:W1:Y:S08]  /*d080*/  MUFU.EX2 R172, R172 ;  /* 0x000000ac00ac7308 */ /* 0x000e700000000800 */
[----:B------:R-:W-:Y:S01]  /*d090*/  MUFU.EX2 R173, R173 ;  /* 0x000000ad00ad7308 */ /* 0x000fe20000000800 */
[----:B0-----:R-:W-:-:S07]  /*d0a0*/  FMNMX.FTZ R53, R26, R53, !PT ;  /* 0x000000351a357209 */ /* 0x001fce0007810000 */
[----:B------:R-:W0:Y:S01]  /*d0b0*/  MUFU.EX2 R174, R174 ;  /* 0x000000ae00ae7308 */ /* 0x000e220000000800 */
[----:B-1----:R-:W-:Y:S01]  /*d0c0*/  F2FP.F16.F32.PACK_AB R164, R172, R171 ;  /* 0x000000abaca4723e */ /* 0x002fe200000000ff */
[----:B------:R-:W-:Y:S01]  /*d0d0*/  FADD.FTZ R172, R171, R172 ;  /* 0x000000acabac7221 */ /* 0x000fe20000010000 */
[----:B------:R-:W1:Y:S05]  /*d0e0*/  SHFL.BFLY PT, R190, R53, 0x1, 0x1f ;  /* 0x0c201f0035be7f89 */ /* 0x000e6a00000e0000 */
[----:B------:R-:W-:Y:S08]  /*d0f0*/  MUFU.EX2 R175, R175 ;  /* 0x000000af00af7308 */ /* 0x000ff00000000800 */
[----:B------:R-:W2:Y:S01]  /*d100*/  MUFU.EX2 R176, R176 ;  /* 0x000000b000b07308 */ /* 0x000ea20000000800 */
[----:B0-----:R-:W-:Y:S01]  /*d110*/  F2FP.F16.F32.PACK_AB R166, R174, R173 ;  /* 0x000000adaea6723e */ /* 0x001fe200000000ff */
[----:B------:R-:W-:-:S04]  /*d120*/  FADD.FTZ R173, R173, R172 ;  /* 0x000000acadad7221 */ /* 0x000fc80000010000 */
[----:B------:R-:W-:Y:S02]  /*d130*/  FADD.FTZ R174, R174, R173 ;  /* 0x000000adaeae7221 */ /* 0x000fe40000010000 */
[----:B------:R-:W-:Y:S01]  /*d140*/  MUFU.EX2 R177, R177 ;  /* 0x000000b100b17308 */ /* 0x000fe20000000800 */
[----:B-1----:R-:W-:-:S04]  /*d150*/  FMNMX.FTZ R190, R53, R190, !PT ;  /* 0x000000be35be7209 */ /* 0x002fc80007810000 */
[C---:B------:R-:W-:Y:S01]  /*d160*/  FSETP.NEU.FTZ.AND P2, PT, R190.reuse, -INF , PT ;  /* 0xff800000be00780b */ /* 0x040fe20003f5d000 */
[-C--:B------:R-:W-:Y:S02]  /*d170*/  FMUL.FTZ R6, R190, R168.reuse ;  /* 0x000000a8be067220 */ /* 0x080fe40000410000 */
[----:B------:R-:W0:Y:S01]  /*d180*/  MUFU.EX2 R178, R178 ;  /* 0x000000b200b27308 */ /* 0x000e220000000800 */
[----:B--2---:R-:W-:Y:S01]  /*d190*/  F2FP.F16.F32.PACK_AB R160, R176, R175 ;  /* 0x000000afb0a0723e */ /* 0x004fe200000000ff */
[----:B------:R-:W-:Y:S01]  /*d1a0*/  FADD.FTZ R175, R175, R174 ;  /* 0x000000aeafaf7221 */ /* 0x000fe20000010000 */
[----:B------:R-:W-:Y:S01]  /*d1b0*/  FSEL R26, R6, RZ, P2 ;  /* 0x000000ff061a7208 */ /* 0x000fe20001000000 */
[----:B------:R-:W-:Y:S02]  /*d1c0*/  IMAD R6, R19, 0x1000, R188 ;  /* 0x0000100013067824 */ /* 0x000fe400078e02bc */
[----:B------:R-:W-:Y:S01]  /*d1d0*/  FADD.FTZ R176, R176, R175 ;  /* 0x000000afb0b07221 */ /* 0x000fe20000010000 */
[----:B------:R-:W-:Y:S01]  /*d1e0*/  PLOP3.LUT P2, PT, PT, PT, UP0, 0x40, 0x0 ;  /* 0x000000000000781c */ /* 0x000fe20003f4e808 */
        /* <DEDUP_REMOVED lines=18> */
[----:B------:R-:W-:Y:S01]  /*d310*/  IMAD.MOV.U32 R7, RZ, RZ, 0x40000040 ;  /* 0x40000040ff077424 */ /* 0x000fe200078e00ff */
[----:B0-----:R-:W-:Y:S01]  /*d320*/  F2FP.F16.F32.PACK_AB R162, R178, R177 ;  /* 0x000000b1b2a2723e */ /* 0x001fe200000000ff */
[----:B------:R-:W-:Y:S01]  /*d330*/  FADD.FTZ R177, R177, R176 ;  /* 0x000000b0b1b17221 */ /* 0x000fe20000010000 */
[----:B------:R-:W-:-:S02]  /*d340*/  R2UR UR6, R6 ;  /* 0x00000000060672ca */ /* 0x000fc400000e0000 */
[----:B------:R-:W-:Y:S01]  /*d350*/  R2UR UR7, R7 ;  /* 0x00000000070772ca */ /* 0x000fe200000e0000 */
[----:B------:R-:W-:Y:S01]  /*d360*/  FADD.FTZ R178, R178, R177 ;  /* 0x000000b1b2b27221 */ /* 0x000fe20000010000 */
[----:B------:R-:W0:Y:S01]  /*d370*/  MUFU.EX2 R201, R201 ;  /* 0x000000c900c97308 */ /* 0x000e220000000800 */
[----:B------:R-:W-:-:S07]  /*d380*/  MOV R7, 0x40000040 ;  /* 0x4000004000077802 */ /* 0x000fce0000000f00 */
        /* <DEDUP_REMOVED lines=21> */
[----:B------:R-:W3:Y:S01]  /*d4e0*/  MUFU.EX2 R182, R182 ;  /* 0x000000b600b67308 */ /* 0x000ee20000000800 */
[----:B0-----:R-:W-:Y:S01]  /*d4f0*/  F2FP.F16.F32.PACK_AB R156, R180, R179 ;  /* 0x000000b3b49c723e */ /* 0x001fe200000000ff */
[----:B------:R-:W-:-:S04]  /*d500*/  FADD.FTZ R179, R179, R178 ;  /* 0x000000b2b3b37221 */ /* 0x000fc80000010000 */
[----:B------:R-:W-:Y:S02]  /*d510*/  FADD.FTZ R180, R180, R179 ;  /* 0x000000b3b4b47221 */ /* 0x000fe40000010000 */
[----:B------:R-:W0:Y:S08]  /*d520*/  MUFU.EX2 R210, R210 ;  /* 0x000000d200d27308 */ /* 0x000e300000000800 */
[----:B------:R-:W4:Y:S01]  /*d530*/  MUFU.EX2 R222, R222 ;  /* 0x000000de00de7308 */ /* 0x000f220000000800 */
[----:B---3--:R-:W-:Y:S01]  /*d540*/  F2FP.F16.F32.PACK_AB R158, R182, R181 ;  /* 0x000000b5b69e723e */ /* 0x008fe200000000ff */
[----:B------:R-:W-:-:S04]  /*d550*/  FADD.FTZ R181, R181, R180 ;  /* 0x000000b4b5b57221 */ /* 0x000fc80000010000 */
[----:B------:R-:W-:Y:S02]  /*d560*/  FADD.FTZ R182, R182, R181 ;  /* 0x000000b5b6b67221 */ /* 0x000fe40000010000 */
[----:B------:R-:W-:Y:S01]  /*d570*/  MUFU.EX2 R223, R223 ;  /* 0x000000df00df7308 */ /* 0x000fe20000000800 */
[----:B0-----:R-:W-:-:S07]  /*d580*/  FADD.FTZ R207, R210, R207 ;  /* 0x000000cfd2cf7221 */ /* 0x001fce0000010000 */
[----:B------:R-:W0:Y:S01]  /*d590*/  MUFU.EX2 R224, R224 ;  /* 0x000000e000e07308 */ /* 0x000e220000000800 */
[C---:B----4-:R-:W-:Y:S01]  /*d5a0*/  F2FP.F16.F32.PACK_AB R157, R222.reuse, R210 ;  /* 0x000000d2de9d723e */ /* 0x050fe200000000ff */
[----:B------:R-:W-:-:S06]  /*d5b0*/  FADD.FTZ R222, R222, R207 ;  /* 0x000000cfdede7221 */ /* 0x000fcc0000010000 */
[----:B------:R-:W3:Y:S08]  /*d5c0*/  MUFU.EX2 R183, R183 ;  /* 0x000000b700b77308 */ /* 0x000ef00000000800 */
[----:B------:R-:W4:Y:S01]  /*d5d0*/  MUFU.EX2 R191, R191 ;  /* 0x000000bf00bf7308 */ /* 0x000f220000000800 */
[----:B0-----:R-:W-:Y:S01]  /*d5e0*/  F2FP.F16.F32.PACK_AB R159, R224, R223 ;  /* 0x000000dfe09f723e */ /* 0x001fe200000000ff */
[----:B------:R-:W-:-:S04]  /*d5f0*/  FADD.FTZ R223, R223, R222 ;  /* 0x000000dedfdf7221 */ /* 0x000fc80000010000 */
[----:B------:R-:W-:Y:S01]  /*d600*/  STSM.16.M88.4 [R197], R156 ;  /* 0x0000009cc5007844 */ /* 0x000fe20000000200 */
[----:B------:R-:W-:Y:S01]  /*d610*/  FADD.FTZ R224, R224, R223 ;  /* 0x000000dfe0e07221 */ /* 0x000fe20000010000 */
[----:B------:R-:W-:Y:S01]  /*d620*/  MUFU.EX2 R198, R198 ;  /* 0x000000c600c67308 */ /* 0x000fe20000000800 */
[----:B---3--:R-:W-:-:S07]  /*d630*/  FADD.FTZ R182, R183, R182 ;  /* 0x000000b6b7b67221 */ /* 0x008fce0000010000 */
[----:B------:R-:W0:Y:S01]  /*d640*/  MUFU.EX2 R199, R199 ;  /* 0x000000c700c77308 */ /* 0x000e220000000800 */
[C---:B----4-:R-:W-:Y:S01]  /*d650*/  F2FP.F16.F32.PACK_AB R152, R191.reuse, R183 ;  /* 0x000000b7bf98723e */ /* 0x050fe200000000ff */
[----:B------:R-:W-:-:S06]  /*d660*/  FADD.FTZ R191, R191, R182 ;  /* 0x000000b6bfbf7221 */ /* 0x000fcc0000010000 */
[----:B------:R-:W-:Y:S08]  /*d670*/  MUFU.EX2 R225, R225 ;  /* 0x000000e100e17308 */ /* 0x000ff00000000800 */
[----:B------:R-:W3:Y:S01]  /*d680*/  MUFU.EX2 R226, R226 ;  /* 0x000000e200e27308 */ /* 0x000ee20000000800 */
[----:B0-----:R-:W-:-:S07]  /*d690*/  F2FP.F16.F32.PACK_AB R154, R199, R198 ;  /* 0x000000c6c79a723e */ /* 0x001fce00000000ff */
[----:B------:R-:W-:Y:S08]  /*d6a0*/  MUFU.EX2 R229, R229 ;  /* 0x000000e500e57308 */ /* 0x000ff00000000800 */
[----:B------:R-:W0:Y:S01]  /*d6b0*/  MUFU.EX2 R170, R170 ;  /* 0x000000aa00aa7308 */ /* 0x000e220000000800 */
[----:B---3--:R-:W-:Y:S01]  /*d6c0*/  F2FP.F16.F32.PACK_AB R153, R226, R225 ;  /* 0x000000e1e299723e */ /* 0x008fe200000000ff */
[----:B------:R-:W-:-:S04]  /*d6d0*/  FADD.FTZ R225, R225, R224 ;  /* 0x000000e0e1e17221 */ /* 0x000fc80000010000 */
[----:B------:R-:W-:Y:S01]  /*d6e0*/  FADD.FTZ R226, R226, R225 ;  /* 0x000000e1e2e27221 */ /* 0x000fe20000010000 */
[----:B0-----:R-:W-:-:S05]  /*d6f0*/  F2FP.F16.F32.PACK_AB R155, R170, R229 ;  /* 0x000000e5aa9b723e */ /* 0x001fca00000000ff */
[----:B------:R0:W-:Y:S01]  /*d700*/  STSM.16.M88.4 [R208], R152 ;  /* 0x00000098d0007844 */ /* 0x0001e20000000200 */
[----:B------:R-:W-:-:S06]  /*d710*/  WARPGROUP.ARRIVE ;  /* 0x00000000000079c5 */ /* 0x000fcc0000000000 */
[----:B------:R-:W-:Y:S03]  /*d720*/  HGMMA.64x256x16.F32 R24, R164, gdesc[UR4].tnspB, RZ, !UPT, gsb0 ;  /* 0x43e00004a4187df0 */ /* 0x000fe6000c0008ff */
[----:B------:R-:W-:Y:S02]  /*d730*/  WARPGROUP.DEPBAR.LE gsb0, 0x0 ;  /* 0x00008000000079c5 */ /* 0x000fe40000010000 */
[----:B-1----:R-:W-:Y:S01]  /*d740*/  VIADD R164, R6, 0x80 ;  /* 0x0000008006a47836 */ /* 0x002fe20000000000 */
[----:B------:R-:W-:Y:S01]  /*d750*/  WARPGROUP.ARRIVE ;  /* 0x00000000000079c5 */ /* 0x000fe20000000000 */
[----:B------:R-:W-:-:S03]  /*d760*/  IMAD.MOV.U32 R165, RZ, RZ, 0x40000040 ;  /* 0x40000040ffa57424 */ /* 0x000fc600078e00ff */
[----:B------:R-:W-:Y:S02]  /*d770*/  R2UR UR6, R164 ;  /* 0x00000000a40672ca */ /* 0x000fe400000e0000 */
[----:B------:R-:W-:-:S15]  /*d780*/  R2UR UR7, R165 ;  /* 0x00000000a50772ca */ /* 0x000fde00000e0000 */
[----:B------:R-:W-:-:S01]  /*d790*/  NOP ;  /* 0x0000000000007918 */ /* 0x000fc20000000000 */
[----:B------:R-:W-:Y:S03]  /*d7a0*/  HGMMA.64x256x16.F32 R24, R160, gdesc[UR4].tnspB, R24, gsb0 ;  /* 0x43e00004a0187df0 */ /* 0x000fe60008000818 */
[----:B------:R-:W-:Y:S02]  /*d7b0*/  WARPGROUP.DEPBAR.LE gsb0, 0x0 ;  /* 0x00008000000079c5 */ /* 0x000fe40000010000 */
[C---:B--2---:R-:W-:Y:S01]  /*d7c0*/  VIADD R160, R6.reuse, 0x100 ;  /* 0x0000010006a07836 */ /* 0x044fe20000000000 */
[----:B------:R-:W-:Y:S01]  /*d7d0*/  WARPGROUP.ARRIVE ;  /* 0x00000000000079c5 */ /* 0x000fe20000000000 */
[----:B------:R-:W-:Y:S02]  /*d7e0*/  IMAD.MOV.U32 R161, RZ, RZ, 0x40000040 ;  /* 0x40000040ffa17424 */ /* 0x000fe400078e00ff */
[----:B------:R-:W-:Y:S01]  /*d7f0*/  VIADD R6, R6, 0x180 ;  /* 0x0000018006067836 */ /* 0x000fe20000000000 */
[----:B------:R-:W-:-:S02]  /*d800*/  R2UR UR6, R160 ;  /* 0x00000000a00672ca */ /* 0x000fc400000e0000 */
[----:B------:R-:W-:-:S15]  /*d810*/  R2UR UR7, R161 ;  /* 0x00000000a10772ca */ /* 0x000fde00000e0000 */
[----:B------:R-:W-:-:S01]  /*d820*/  NOP ;  /* 0x0000000000007918 */ /* 0x000fc20000000000 */
[----:B------:R-:W-:Y:S01]  /*d830*/  HGMMA.64x256x16.F32 R24, R156, gdesc[UR4].tnspB, R24, gsb0 ;  /* 0x43e000049c187df0 */ /* 0x000fe20008000818 */
[----:B------:R-:W-:Y:S01]  /*d840*/  R2UR UR6, R6 ;  /* 0x00000000060672ca */ /* 0x000fe200000e0000 */
[----:B------:R-:W-:Y:S01]  /*d850*/  FADD.FTZ R6, R198, R191 ;  /* 0x000000bfc6067221 */ /* 0x000fe20000010000 */
[----:B------:R-:W-:Y:S01]  /*d860*/  R2UR UR7, R7 ;  /* 0x00000000070772ca */ /* 0x000fe200000e0000 */
[----:B------:R-:W-:Y:S02]  /*d870*/  FADD.FTZ R7, R229, R226 ;  /* 0x000000e2e5077221 */ /* 0x000fe40000010000 */
[----:B------:R-:W-:Y:S02]  /*d880*/  FADD.FTZ R6, R199, R6 ;  /* 0x00000006c7067221 */ /* 0x000fe40000010000 */
[----:B------:R-:W-:Y:S01]  /*d890*/  FADD.FTZ R7, R170, R7 ;  /* 0x00000007aa077221 */ /* 0x000fe20000010000 */
[----:B------:R-:W-:Y:S02]  /*d8a0*/  WARPGROUP.DEPBAR.LE gsb0, 0x0 ;  /* 0x00008000000079c5 */ /* 0x000fe40000010000 */
[----:B------:R-:W-:-:S15]  /*d8b0*/  WARPGROUP.ARRIVE ;  /* 0x00000000000079c5 */ /* 0x000fde0000000000 */
[----:B------:R-:W-:-:S02]  /*d8c0*/  NOP ;  /* 0x0000000000007918 */ /* 0x000fc40000000000 */
[----:B------:R-:W-:Y:S03]  /*d8d0*/  HGMMA.64x256x16.F32 R24, R152, gdesc[UR4].tnspB, R24, gsb0 ;  /* 0x43e0000498187df0 */ /* 0x000fe60008000818 */
[----:B------:R-:W-:Y:S02]  /*d8e0*/  WARPGROUP.DEPBAR.LE gsb0, 0x0 ;  /* 0x00008000000079c5 */ /* 0x000fe40000010000 */
[----:B------:R1:W-:Y:S06]  /*d8f0*/  MEMBAR.ALL.CTA ;  /* 0x0000000000007992 */ /* 0x0003ec0000008000 */
[----:B-1----:R-:W1:Y:S02]  /*d900*/  FENCE.VIEW.ASYNC.S ;  /* 0x00000000000073c6 */ /* 0x002e640000000000 */
[----:B-1----:R-:W-:Y:S01]  /*d910*/  NOP ;  /* 0x0000000000007918 */ /* 0x002fe20000000000 */
[----:B------:R-:W-:Y:S06]  /*d920*/  BAR.ARV 0xe, 0x100 ;  /* 0x0384000000007b1d */ /* 0x000fec0000002000 */
[----:B------:R1:W-:Y:S02]  /*d930*/  @!P1 SYNCS.ARRIVE.TRANS64.RED.A1T0 RZ, [R14+URZ], RZ ;  /* 0x000000ff0eff99a7 */ /* 0x0003e4000810043f */
[----:B-1----:R-:W-:-:S04]  /*d940*/  IMAD.IADD R14, R23, 0x1, -R184 ;  /* 0x00000001170e7824 */ /* 0x002fc800078e0ab8 */
[----:B0-----:R-:W-:Y:S02]  /*d950*/  IMAD R154, R189, 0x40, R14 ;  /* 0x00000040bd9a7824 */ /* 0x001fe400078e020e */
[----:B------:R-:W-:Y:S02]  /*d960*/  VIADD R14, R169, 0xfffffffe ;  /* 0xfffffffea90e7836 */ /* 0x000fe40000000000 */
[----:B------:R-:W-:Y:S01]  /*d970*/  VIADD R152, R154, UR4 ;  /* 0x000000049a987c36 */ /* 0x000fe20008000000 */
        /* <DEDUP_REMOVED lines=13> */
.L_x_5470:
[----:B------:R-:W-:-:S06]  /*da50*/  UISETP.NE.AND UP0, UPT, UR5, 0x1, UPT ;  /* 0x000000010500788c */ /* 0x000fcc000bf05270 */
[----:B------:R-:W-:-:S05]  /*da60*/  PLOP3.LUT P2, PT, PT, PT, UP0, 0x80, 0x0 ;  /* 0x000000000000781c */ /* 0x000fca0003f4f008 */
[----:B------:R-:W-:-:S08]  /*da70*/  @UP0 ULDC.64 UR6, c[0x0][0xae0] ;  /* 0x0002b80000060ab9 */ /* 0x000fd00000000a00 */
[----:B------:R-:W-:-:S05]  /*da80*/  @P2 IMAD.HI.U32 R154, R153, UR6, RZ ;  /* 0x00000006999a2c27 */ /* 0x000fca000f8e00ff */
[----:B------:R-:W-:-:S07]  /*da90*/  @P2 SHF.R.U32.HI R153, RZ, UR7, R154 ;  /* 0x00000007ff992c19 */ /* 0x000fce000801169a */
.L_x_5471:
[----:B------:R-:W-:Y:S05]  /*daa0*/  BSYNC B0 ;  /* 0x0000000000007941 */ /* 0x000fea0003800000 */
.L_x_5469:
[----:B------:R-:W-:-:S04]  /*dab0*/  IMAD.U32 R154, RZ, RZ, UR5 ;  /* 0x00000005ff9a7e24 */ /* 0x000fc8000f8e00ff */
[----:B------:R-:W-:-:S05]  /*dac0*/  IMAD R153, R153, R154, UR5 ;  /* 0x0000000599997e24 */ /* 0x000fca000f8e029a */
[----:B------:R-:W-:-:S07]  /*dad0*/  VIMNMX R152, R152, R153, PT ;  /* 0x0000009998987248 */ /* 0x000fce0003fe0100 */
.L_x_5468:
[----:B------:R-:W-:Y:S01]  /*dae0*/  SHF.R.S32.HI R153, RZ, 0x1f, R152 ;  /* 0x0000001fff997819 */ /* 0x000fe20000011498 */
[----:B------:R-:W-:Y:S01]  /*daf0*/  ULDC UR38, c[0x0][0xadc] ;  /* 0x0002b70000267ab9 */ /* 0x000fe20000000800 */
[----:B------:R-:W-:Y:S01]  /*db00*/  ULDC UR41, c[0x0][0xadc] ;  /* 0x0002b70000297ab9 */ /* 0x000fe20000000800 */
[----:B------:R-:W-:Y:S01]  /*db10*/  ULDC UR37, c[0x0][0xa80] ;  /* 0x0002a00000257ab9 */ /* 0x000fe20000000800 */
[----:B------:R-:W-:Y:S01]  /*db20*/  LEA.HI R153, R153, R152, RZ, 0x6 ;  /* 0x0000009899997211 */ /* 0x000fe200078f30ff */
[----:B------:R-:W-:Y:S01]  /*db30*/  ULDC UR40, c[0x0][0xa80] ;  /* 0x0002a00000287ab9 */ /* 0x000fe20000000800 */
[----:B------:R-:W-:Y:S01]  /*db40*/  ULDC UR39, c[0x0][0xa80] ;  /* 0x0002a00000277ab9 */ /* 0x000fe20000000800 */
[----:B------:R-:W-:Y:S01]  /*db50*/  ULDC UR45, c[0x0][0xad0] ;  /* 0x0002b400002d7ab9 */ /* 0x000fe20000000800 */
[----:B------:R-:W-:Y:S01]  /*db60*/  SHF.R.S32.HI R153, RZ, 0x6, R153 ;  /* 0x00000006ff997819 */ /* 0x000fe20000011499 */
[----:B------:R-:W-:Y:S01]  /*db70*/  ULDC UR44, c[0x0][0xad0] ;  /* 0x0002b400002c7ab9 */ /* 0x000fe20000000800 */
[----:B------:R-:W-:Y:S01]  /*db80*/  ULDC UR43, c[0x0][0xad0] ;  /* 0x0002b400002b7ab9 */ /* 0x000fe20000000800 */
[----:B------:R-:W-:Y:S01]  /*db90*/  ULDC UR42, c[0x0][0xad8] ;  /* 0x0002b600002a7ab9 */ /* 0x000fe20000000800 */
[----:B------:R-:W-:Y:S01]  /*dba0*/  VIMNMX R210, R212, R153, !PT ;  /* 0x00000099d4d27248 */ /* 0x000fe20007fe0100 */
[----:B------:R-:W-:Y:S01]  /*dbb0*/  ULDC UR48, c[0x0][0xad8] ;  /* 0x0002b60000307ab9 */ /* 0x000fe20000000800 */
[----:B------:R-:W-:Y:S02]  /*dbc0*/  BSSY B1, `(.L_x_5472) ;  /* 0x0000414000017945 */ /* 0x000fe40003800000 */
[----:B------:R-:W-:-:S13]  /*dbd0*/  ISETP.GE.AND P2, PT, R14, R210, PT ;  /* 0x000000d20e00720c */ /* 0x000fda0003f46270 */
[----:B------:R-:W-:Y:S05]  /*dbe0*/  @!P2 BRA `(.L_x_5473) ;  /* 0x000000400044a947 */ /* 0x000fea0003800000 */
[----:B------:R-:W-:Y:S01]  /*dbf0*/  IADD3 R191, R0, R23, -R184 ;  /* 0x0000001700bf7210 */ /* 0x000fe20007ffe8b8 */
[----:B------:R-:W-:Y:S03]  /*dc00*/  BSSY B0, `(.L_x_5474) ;  /* 0x000040b000007945 */ /* 0x000fe60003800000 */
[----:B------:R-:W-:-:S07]  /*dc10*/  IADD3 R191, R191, 0x8, RZ ;  /* 0x00000008bfbf7810 */ /* 0x000fce0007ffe0ff */
.L_x_5493:
[----:B------:R-:W-:-:S05]  /*dc20*/  VIADD R198, R19, 0x1 ;  /* 0x0000000113c67836 */ /* 0x000fca0000000000 */
[----:B------:R-:W-:-:S04]  /*dc30*/  ISETP.NE.AND P2, PT, R198, 0x2, PT ;  /* 0x00000002c600780c */ /* 0x000fc80003f45270 */
[----:B------:R-:W-:Y:S02]  /*dc40*/  SEL R153, RZ, 0x1, P2 ;  /* 0x00000001ff997807 */ /* 0x000fe40001000000 */
[----:B------:R-:W-:Y:S02]  /*dc50*/  SEL R198, R198, RZ, P2 ;  /* 0x000000ffc6c67207 */ /* 0x000fe40001000000 */
[----:B------:R-:W-:Y:S01]  /*dc60*/  LOP3.LUT R22, R22, R153, RZ, 0x3c, !PT ;  /* 0x0000009916167212 */ /* 0x000fe200078e3cff */
[----:B0-----:R-:W-:Y:S06]  /*dc70*/  @!P0 BRA `(.L_x_5475) ;  /* 0x0000000000048947 */ /* 0x001fec0003800000 */
[----:B------:R-:W-:Y:S01]  /*dc80*/  BPT.TRAP 0x1 ;  /* 0x000000040000795c */ /* 0x000fe20000300000 */
.L_x_5475:
[----:B------:R-:W-:Y:S01]  /*dc90*/  IMAD R199, R198, 0x8, R18 ;  /* 0x00000008c6c77824 */ /* 0x000fe200078e0212 */
[----:B------:R-:W-:-:S04]  /*dca0*/  SHF.L.U32 R204, R22, 0x1f, RZ ;  /* 0x0000001f16cc7819 */ /* 0x000fc800000006ff */
[----:B------:R0:W1:Y:S01]  /*dcb0*/  SYNCS.PHASECHK.TRANS64.TRYWAIT P2, [R199+URZ+0x38830], R204 ;  /* 0x038830ccc70075a7 */ /* 0x000062000804017f */
[----:B------:R-:W-:Y:S05]  /*dcc0*/  @!P0 BRA `(.L_x_5476) ;  /* 0x0000000000048947 */ /* 0x000fea0003800000 */
[----:B------:R-:W-:Y:S01]  /*dcd0*/  BPT.TRAP 0x1 ;  /* 0x000000040000795c */ /* 0x000fe20000300000 */
.L_x_5476:
[----:B------:R-:W-:Y:S01]  /*dce0*/  BSSY B2, `(.L_x_5477) ;  /* 0x0000006000027945 */ /* 0x000fe20003800000 */
[----:B------:R-:W-:Y:S02]  /*dcf0*/  IMAD R200, R198, 0x200, R15 ;  /* 0x00000200c6c87824 */ /* 0x000fe400078e020f */
[----:B------:R-:W-:Y:S01]  /*dd00*/  IMAD.MOV.U32 R201, RZ, RZ, 0x40000040 ;  /* 0x40000040ffc97424 */ /* 0x000fe200078e00ff */
[----:B-1----:R-:W-:Y:S06]  /*dd10*/  @P2 BRA `(.L_x_5478) ;  /* 0x0000000000082947 */ /* 0x002fec0003800000 */
[----:B------:R-:W1:Y:S02]  /*dd20*/  SYNCS.PHASECHK.TRANS64.TRYWAIT P2, [R199+URZ+0x38830], R204 ;  /* 0x038830ccc70075a7 */ /* 0x000e64000804017f */
[----:B-1----:R-:W-:Y:S05]  /*dd30*/  @!P2 BRA `(.L_x_5479) ;  /* 0x00000164008ca947 */ /* 0x002fea0003800000 */
.L_x_5478:
[----:B------:R-:W-:Y:S05]  /*dd40*/  BSYNC B2 ;  /* 0x0000000000027941 */ /* 0x000fea0003800000 */
.L_x_5477:
        /* <DEDUP_REMOVED lines=36> */
.L_x_5480:
[----:B------:R2:W3:Y:S01]  /*df90*/  SYNCS.PHASECHK.TRANS64.TRYWAIT P2, [R199+URZ+0x38850], R204 ;  /* 0x038850ccc70075a7 */ /* 0x0004e2000804017f */
[----:B------:R-:W-:Y:S05]  /*dfa0*/  @!P0 BRA `(.L_x_5481) ;  /* 0x0000000000048947 */ /* 0x000fea0003800000 */
[----:B------:R-:W-:Y:S01]  /*dfb0*/  BPT.TRAP 0x1 ;  /* 0x000000040000795c */ /* 0x000fe20000300000 */
.L_x_5481:
[----:B------:R-:W-:Y:S04]  /*dfc0*/  BSSY B2, `(.L_x_5482) ;  /* 0x0000004000027945 */ /* 0x000fe80003800000 */
[----:B---3--:R-:W-:Y:S05]  /*dfd0*/  @P2 BRA `(.L_x_5483) ;  /* 0x0000000000082947 */ /* 0x008fea0003800000 */
[----:B------:R-:W3:Y:S02]  /*dfe0*/  SYNCS.PHASECHK.TRANS64.TRYWAIT P2, [R199+URZ+0x38850], R204 ;  /* 0x038850ccc70075a7 */ /* 0x000ee4000804017f */
[----:B---3--:R-:W-:Y:S05]  /*dff0*/  @!P2 BRA `(.L_x_5484) ;  /* 0x0000016000f0a947 */ /* 0x008fea0003800000 */
.L_x_5483:
[----:B------:R-:W-:Y:S05]  /*e000*/  BSYNC B2 ;  /* 0x0000000000027941 */ /* 0x000fea0003800000 */
.L_x_5482:
[----:B------:R-:W-:Y:S01]  /*e010*/  IMAD R202, R198, 0x1000, R20 ;  /* 0x00001000c6ca7824 */ /* 0x000fe200078e0214 */
[----:B------:R-:W-:Y:S01]  /*e020*/  R2UR UR4, R2 ;  /* 0x00000000020472ca */ /* 0x000fe200000e0000 */
[----:B------:R-:W-:Y:S01]  /*e030*/  IMAD.MOV.U32 R203, RZ, RZ, 0x40000040 ;  /* 0x40000040ffcb7424 */ /* 0x000fe200078e00ff */
[----:B------:R-:W-:Y:S01]  /*e040*/  R2UR UR5, R3 ;  /* 0x00000000030572ca */ /* 0x000fe200000e0000 */
[----:B------:R-:W-:Y:S01]  /*e050*/  WARPGROUP.ARRIVE ;  /* 0x00000000000079c5 */ /* 0x000fe20000000000 */
[----:B------:R-:W-:Y:S01]  /*e060*/  R2UR UR6, R202 ;  /* 0x00000000ca0672ca */ /* 0x000fe200000e0000 */
[C---:B------:R-:W-:Y:S01]  /*e070*/  VIADD R200, R2.reuse, 0x2 ;  /* 0x0000000202c87836 */ /* 0x040fe20000000000 */
[----:B------:R-:W-:Y:S01]  /*e080*/  R2UR UR7, R203 ;  /* 0x00000000cb0772ca */ /* 0x000fe200000e0000 */
[----:B------:R-:W-:Y:S02]  /*e090*/  IMAD.MOV.U32 R201, RZ, RZ, 0x40000040 ;  /* 0x40000040ffc97424 */ /* 0x000fe400078e00ff */
[----:B------:R-:W4:Y:S01]  /*e0a0*/  S2R R206, SR_TID.X ;  /* 0x0000000000ce7919 */ /* 0x000f220000002100 */
[----:B------:R-:W-:Y:S01]  /*e0b0*/  IMAD.MOV.U32 R205, RZ, RZ, 0x40000040 ;  /* 0x40000040ffcd7424 */ /* 0x000fe200078e00ff */
[----:B------:R-:W-:Y:S01]  /*e0c0*/  UISETP.NE.AND UP0, UPT, UR46, URZ, UPT ;  /* 0x0000003f2e00728c */ /* 0x000fe2000bf05270 */
[----:B------:R-:W-:-:S07]  /*e0d0*/  VIADD R207, R2, 0x800 ;  /* 0x0000080002cf7836 */ /* 0x000fce0000000000 */
        /* <DEDUP_REMOVED lines=8> */
[----:B------:R-:W-:Y:S02]  /*e160*/  MOV R201, 0x40000040 ;  /* 0x4000004000c97802 */ /* 0x000fe40000000f00 */
[----:B----4-:R-:W-:Y:S01]  /*e170*/  SHF.R.U32.HI R206, RZ, 0x7, R206 ;  /* 0x00000007ffce7819 */ /* 0x010fe200000116ce */
[----:B------:R-:W-:Y:S02]  /*e180*/  WARPGROUP.DEPBAR.LE gsb0, 0x0 ;  /* 0x00008000000079c5 */ /* 0x000fe40000010000 */
[----:B------:R-:W-:-:S06]  /*e190*/  WARPGROUP.ARRIVE ;  /* 0x00000000000079c5 */ /* 0x000fcc0000000000 */
        /* <DEDUP_REMOVED lines=148> */
[----:B------:R-:W-:Y:S02]  /*eae0*/  R2UR UR6, R200 ;  /* 0x00000000c80672ca */ /* 0x000fe400000e0000 */
[----:B------:R-:W-:Y:S01]  /*eaf0*/  R2UR UR7, R201 ;  /* 0x00000000c90772ca */ /* 0x000fe200000e0000 */
[----:B------:R4:W5:Y:S01]  /*eb00*/  SHFL.IDX PT, R200, R206, RZ, 0x1f ;  /* 0x00001fffcec87589 */ /* 0x00096200000e0000 */
[----:B------:R-:W-:-:S02]  /*eb10*/  IMAD.MOV.U32 R201, RZ, RZ, 0x4 ;  /* 0x00000004ffc97424 */ /* 0x000fc400078e00ff */
[----:B----4-:R-:W-:Y:S01]  /*eb20*/  VIADD R206, R202, 0x800 ;  /* 0x00000800cace7836 */ /* 0x010fe20000000000 */
[----:B-----5:R-:W-:-:S04]  /*eb30*/  ISETP.GT.AND P2, PT, R200, 0x7f, PT ;  /* 0x0000007fc800780c */ /* 0x020fc80003f44270 */
[----:B------:R-:W-:Y:S02]  /*eb40*/  SEL R200, RZ, 0x2, !P2 ;  /* 0x00000002ffc87807 */ /* 0x000fe40005000000 */
[C---:B------:R-:W-:Y:S02]  /*eb50*/  SEL R203, R201.reuse, 0x2, P2 ;  /* 0x00000002c9cb7807 */ /* 0x040fe40001000000 */
[----:B------:R-:W-:Y:S01]  /*eb60*/  SEL R201, R201, 0x6, !P2 ;  /* 0x00000006c9c97807 */ /* 0x000fe20005000000 */
[----:B0123--:R-:W-:Y:S01]  /*eb70*/  IMAD.IADD R204, R200, 0x1, R206 ;  /* 0x00000001c8cc7824 */ /* 0x00ffe200078e02ce */
[----:B------:R-:W-:Y:S02]  /*eb80*/  WARPGROUP.DEPBAR.LE gsb0, 0x0 ;  /* 0x00008000000079c5 */ /* 0x000fe40000010000 */
[----:B------:R-:W-:-:S06]  /*eb90*/  WARPGROUP.ARRIVE ;  /* 0x00000000000079c5 */ /* 0x000fcc0000000000 */
[----:B------:R-:W-:Y:S01]  /*eba0*/  HGMMA.64x64x16.F32 R152, gdesc[UR4], R152, gsb0 ;  /* 0x00e00000049879f0 */ /* 0x000fe20008000898 */
[----:B------:R-:W-:Y:S01]  /*ebb0*/  R2UR UR6, R204 ;  /* 0x00000000cc0672ca */ /* 0x000fe200000e0000 */
[----:B------:R-:W-:Y:S01]  /*ebc0*/  IMAD.IADD R204, R207, 0x1, R200 ;  /* 0x00000001cfcc7824 */ /* 0x000fe200078e02c8 */
[----:B------:R-:W-:Y:S01]  /*ebd0*/  R2UR UR7, R205 ;  /* 0x00000000cd0772ca */ /* 0x000fe200000e0000 */
[----:B------:R-:W-:-:S03]  /*ebe0*/  IMAD.MOV.U32 R205, RZ, RZ, 0x40000040 ;  /* 0x40000040ffcd7424 */ /* 0x000fc600078e00ff */
[----:B------:R-:W-:Y:S01]  /*ebf0*/  R2UR UR4, R204 ;  /* 0x00000000cc0472ca */ /* 0x000fe200000e0000 */
[----:B------:R-:W-:Y:S01]  /*ec00*/  IMAD.IADD R204, R206, 0x1, R203 ;  /* 0x00000001cecc7824 */ /* 0x000fe200078e02cb */
[----:B------:R-:W-:Y:S02]  /*ec10*/  R2UR UR5, R205 ;  /* 0x00000000cd0572ca */ /* 0x000fe400000e0000 */
[----:B------:R-:W-:Y:S01]  /*ec20*/  MOV R205, 0x40000040 ;  /* 0x4000004000cd7802 */ /* 0x000fe20000000f00 */
        /* <DEDUP_REMOVED lines=17> */
[----:B------:R-:W-:-:S03]  /*ed40*/  IMAD.MOV.U32 R205, RZ, RZ, 0x40000040 ;  /* 0x40000040ffcd7424 */ /* 0x000fc600078e00ff */
[----:B------:R-:W-:Y:S01]  /*ed50*/  R2UR UR6, R204 ;  /* 0x00000000cc0672ca */ /* 0x000fe200000e0000 */
[----:B------:R-:W-:Y:S01]  /*ed60*/  IMAD.MOV.U32 R204, RZ, RZ, 0x28 ;  /* 0x00000028ffcc7424 */ /* 0x000fe200078e00ff */
[----:B------:R-:W-:Y:S01]  /*ed70*/  R2UR UR7, R205 ;  /* 0x00000000cd0772ca */ /* 0x000fe200000e0000 */
[----:B------:R-:W-:-:S03]  /*ed80*/  IMAD.MOV.U32 R205, RZ, RZ, 0xa00 ;  /* 0x00000a00ffcd7424 */ /* 0x000fc600078e00ff */
[----:B------:R-:W-:Y:S02]  /*ed90*/  SEL R204, R204, 0x26, P2 ;  /* 0x00000026cccc7807 */ /* 0x000fe40001000000 */
[----:B------:R-:W-:Y:S02]  /*eda0*/  SEL R205, R205, 0x980, P2 ;  /* 0x00000980cdcd7807 */ /* 0x000fe40001000000 */
[----:B------:R-:W-:Y:S02]  /*edb0*/  LOP3.LUT R207, R204, 0x6, RZ, 0xc0, !PT ;  /* 0x00000006cccf7812 */ /* 0x000fe400078ec0ff */
[----:B------:R-:W-:-:S04]  /*edc0*/  LOP3.LUT R205, R205, 0xa00, RZ, 0xc0, !PT ;  /* 0x00000a00cdcd7812 */ /* 0x000fc800078ec0ff */
[CC--:B------:R-:W-:Y:S02]  /*edd0*/  IADD3 R204, R207.reuse, R205.reuse, R2 ;  /* 0x000000cdcfcc7210 */ /* 0x0c0fe40007ffe002 */
[----:B------:R-:W-:Y:S01]  /*ede0*/  IADD3 R206, R207, R205, R202 ;  /* 0x000000cdcfce7210 */ /* 0x000fe20007ffe0ca */
[----:B------:R-:W-:Y:S01]  /*edf0*/  IMAD.MOV.U32 R207, RZ, RZ, 0x40000040 ;  /* 0x40000040ffcf7424 */ /* 0x000fe200078e00ff */
[----:B------:R-:W-:Y:S01]  /*ee00*/  MOV R205, 0x40000040 ;  /* 0x4000004000cd7802 */ /* 0x000fe20000000f00 */
[----:B------:R-:W-:Y:S02]  /*ee10*/  WARPGROUP.DEPBAR.LE gsb0, 0x0 ;  /* 0x00008000000079c5 */ /* 0x000fe40000010000 */
[----:B------:R-:W-:-:S06]  /*ee20*/  WARPGROUP.ARRIVE ;  /* 0x00000000000079c5 */ /* 0x000fcc0000000000 */
[----:B------:R-:W-:Y:S01]  /*ee30*/  HGMMA.64x64x16.F32 R152, gdesc[UR4], R152, gsb0 ;  /* 0x00e00000049879f0 */ /* 0x000fe20008000898 */
[----:B------:R-:W-:Y:S02]  /*ee40*/  R2UR UR4, R204 ;  /* 0x00000000cc0472ca */ /* 0x000fe400000e0000 */
[----:B------:R-:W-:Y:S01]  /*ee50*/  R2UR UR5, R205 ;  /* 0x00000000cd0572ca */ /* 0x000fe200000e0000 */
[----:B------:R-:W-:Y:S01]  /*ee60*/  IMAD.MOV.U32 R205, RZ, RZ, 0x40000040 ;  /* 0x40000040ffcd7424 */ /* 0x000fe200078e00ff */
[----:B------:R-:W-:Y:S01]  /*ee70*/  R2UR UR6, R206 ;  /* 0x00000000ce0672ca */ /* 0x000fe200000e0000 */
[----:B------:R-:W-:Y:S01]  /*ee80*/  VIADD R206, R2, 0xa00 ;  /* 0x00000a0002ce7836 */ /* 0x000fe20000000000 */
[----:B------:R-:W-:Y:S01]  /*ee90*/  R2UR UR7, R207 ;  /* 0x00000000cf0772ca */ /* 0x000fe200000e0000 */
[----:B------:R-:W-:Y:S02]  /*eea0*/  VIADD R207, R202, 0xa00 ;  /* 0x00000a00cacf7836 */ /* 0x000fe40000000000 */
[----:B------:R-:W-:Y:S01]  /*eeb0*/  IMAD.IADD R204, R206, 0x1, R200 ;  /* 0x00000001cecc7824 */ /* 0x000fe200078e02c8 */
[----:B------:R-:W-:-:S02]  /*eec0*/  WARPGROUP.DEPBAR.LE gsb0, 0x0 ;  /* 0x00008000000079c5 */ /* 0x000fc40000010000 */
[----:B------:R-:W-:-:S07]  /*eed0*/  WARPGROUP.ARRIVE ;  /* 0x00000000000079c5 */ /* 0x000fce0000000000 */
        /* <DEDUP_REMOVED lines=108> */
[----:B------:R-:W-:Y:S02]  /*f5a0*/  IMAD.MOV.U32 R205, RZ, RZ, 0x40000040 ;  /* 0x40000040ffcd7424 */ /* 0x000fe400078e00ff */
[C---:B------:R-:W-:Y:S01]  /*f5b0*/  IMAD.IADD R200, R207.reuse, 0x1, R201 ;  /* 0x00000001cfc87824 */ /* 0x040fe200078e02c9 */
[----:B------:R-:W-:Y:S01]  /*f5c0*/  R2UR UR4, R204 ;  /* 0x00000000cc0472ca */ /* 0x000fe200000e0000 */
[----:B------:R-:W-:Y:S01]  /*f5d0*/  IMAD.IADD R204, R207, 0x1, R203 ;  /* 0x00000001cfcc7824 */ /* 0x000fe200078e02cb */
[----:B------:R-:W-:Y:S02]  /*f5e0*/  R2UR UR5, R205 ;  /* 0x00000000cd0572ca */ /* 0x000fe400000e0000 */
[----:B------:R-:W-:Y:S01]  /*f5f0*/  MOV R205, 0x40000040 ;  /* 0x4000004000cd7802 */ /* 0x000fe20000000f00 */
        /* <DEDUP_REMOVED lines=10> */
[----:B------:R-:W-:Y:S02]  /*f6a0*/  IMAD.MOV.U32 R201, RZ, RZ, 0x40000040 ;  /* 0x40000040ffc97424 */ /* 0x000fe400078e00ff */
[----:B------:R-:W-:Y:S01]  /*f6b0*/  IMAD.MOV.U32 R205, RZ, RZ, 0x40000040 ;  /* 0x40000040ffcd7424 */ /* 0x000fe200078e00ff */
[----:B------:R-:W-:Y:S02]  /*f6c0*/  WARPGROUP.DEPBAR.LE gsb0, 0x0 ;  /* 0x00008000000079c5 */ /* 0x000fe40000010000 */
[----:B------:R-:W-:-:S07]  /*f6d0*/  WARPGROUP.ARRIVE ;  /* 0x00000000000079c5 */ /* 0x000fce0000000000 */
[----:B------:R-:W-:Y:S01]  /*f6e0*/  HGMMA.64x64x16.F32 R152, gdesc[UR4], R152, gsb0 ;  /* 0x00e00000049879f0 */ /* 0x000fe20008000898 */
[----:B------:R-:W-:Y:S01]  /*f6f0*/  R2UR UR4, R200 ;  /* 0x00000000c80472ca */ /* 0x000fe200000e0000 */
[----:B------:R-:W-:Y:S01]  /*f700*/  IMAD.MOV.U32 R200, RZ, RZ, 0x40 ;  /* 0x00000040ffc87424 */ /* 0x000fe200078e00ff */
[----:B------:R-:W-:Y:S01]  /*f710*/  R2UR UR5, R201 ;  /* 0x00000000c90572ca */ /* 0x000fe200000e0000 */
[----:B------:R-:W-:Y:S01]  /*f720*/  IMAD.MOV.U32 R201, RZ, RZ, 0x1000 ;  /* 0x00001000ffc97424 */ /* 0x000fe200078e00ff */
[----:B------:R-:W-:Y:S02]  /*f730*/  R2UR UR6, R204 ;  /* 0x00000000cc0672ca */ /* 0x000fe400000e0000 */
[----:B------:R-:W-:Y:S02]  /*f740*/  R2UR UR7, R205 ;  /* 0x00000000cd0772ca */ /* 0x000fe400000e0000 */
[----:B------:R-:W-:Y:S02]  /*f750*/  SEL R200, R200, 0x3e, P2 ;  /* 0x0000003ec8c87807 */ /* 0x000fe40001000000 */
[----:B------:R-:W-:-:S02]  /*f760*/  SEL R201, R201, 0xf80, P2 ;  /* 0x00000f80c9c97807 */ /* 0x000fc40001000000 */
[----:B------:R-:W-:Y:S02]  /*f770*/  LOP3.LUT R203, R200, 0x6, RZ, 0xc0, !PT ;  /* 0x00000006c8cb7812 */ /* 0x000fe400078ec0ff */
[----:B------:R-:W-:Y:S02]  /*f780*/  LOP3.LUT R201, R201, 0x1e00, RZ, 0xc0, !PT ;  /* 0x00001e00c9c97812 */ /* 0x000fe400078ec0ff */
[----:B------:R-:W-:Y:S02]  /*f790*/  PLOP3.LUT P2, PT, PT, PT, UP0, 0x40, 0x0 ;  /* 0x000000000000781c */ /* 0x000fe40003f4e808 */
[CC--:B------:R-:W-:Y:S02]  /*f7a0*/  IADD3 R200, R203.reuse, R201.reuse, R2 ;  /* 0x000000c9cbc87210 */ /* 0x0c0fe40007ffe002 */
[----:B------:R-:W-:Y:S01]  /*f7b0*/  IADD3 R202, R203, R201, R202 ;  /* 0x000000c9cbca7210 */ /* 0x000fe20007ffe0ca */
[----:B------:R-:W-:Y:S01]  /*f7c0*/  IMAD.MOV.U32 R203, RZ, RZ, 0x40000040 ;  /* 0x40000040ffcb7424 */ /* 0x000fe200078e00ff */
[----:B------:R-:W-:Y:S01]  /*f7d0*/  MOV R201, 0x40000040 ;  /* 0x4000004000c97802 */ /* 0x000fe20000000f00 */
        /* <DEDUP_REMOVED lines=47> */
[----:B------:R-:W1:Y:S01]  /*fad0*/  MUFU.TANH R200, R200 ;  /* 0x000000c800c87308 */ /* 0x000e620000002400 */
[----:B0-----:R-:W-:-:S07]  /*fae0*/  IADD3 R154, R23, 0x1, -R178 ;  /* 0x00000001179a7810 */ /* 0x001fce0007ffe8b2 */
[----:B------:R-:W0:Y:S01]  /*faf0*/  MUFU.TANH R201, R201 ;  /* 0x000000c900c97308 */ /* 0x000e220000002400 */
[----:B------:R-:W-:-:S07]  /*fb00*/  IADD3 R154, -R185, R154, -R184 ;  /* 0x0000009ab99a7210 */ /* 0x000fce0007ffe9b8 */
[----:B------:R-:W2:Y:S01]  /*fb10*/  MUFU.TANH R152, R152 ;  /* 0x0000009800987308 */ /* 0x000ea20000002400 */
[C---:B------:R-:W-:Y:S02]  /*fb20*/  VIADD R206, R154.reuse, UR48 ;  /* 0x000000309ace7c36 */ /* 0x040fe40008000000 */
[----:B------:R-:W-:Y:S02]  /*fb30*/  VIADD R183, R154, UR47 ;  /* 0x0000002f9ab77c36 */ /* 0x000fe40008000000 */
[C---:B------:R-:W-:Y:S02]  /*fb40*/  IMAD.IADD R182, R0.reuse, 0x1, R206 ;  /* 0x0000000100b67824 */ /* 0x040fe400078e02ce */
        /* <DEDUP_REMOVED lines=43> */
.L_x_5487:
[----:B------:R-:W-:-:S04]  /*fe00*/  MOV R207, UR41 ;  /* 0x0000002900cf7c02 */ /* 0x000fc80008000f00 */
[----:B------:R-:W-:-:S13]  /*fe10*/  ISETP.NE.AND P2, PT, R207, 0x1, PT ;  /* 0x00000001cf00780c */ /* 0x000fda0003f45270 */
[----:B------:R-:W1:Y:S02]  /*fe20*/  @P2 LDC.64 R154, c[0x0][0xae0] ;  /* 0x0002b800ff9a2b82 */ /* 0x000e640000000a00 */
[----:B-1----:R-:W-:-:S04]  /*fe30*/  @P2 IMAD.HI.U32 R222, R223, R154, RZ ;  /* 0x0000009adfde2227 */ /* 0x002fc800078e00ff */
[----:B------:R-:W-:Y:S01]  /*fe40*/  IMAD.MOV.U32 R154, RZ, RZ, R223 ;  /* 0x000000ffff9a7224 */ /* 0x000fe200078e00df */
[----:B------:R-:W-:-:S07]  /*fe50*/  @P2 SHF.R.U32.HI R154, RZ, R155, R222 ;  /* 0x0000009bff9a2219 */ /* 0x000fce00000116de */
.L_x_5488:
[----:B------:R-:W-:Y:S05]  /*fe60*/  BSYNC B2 ;  /* 0x0000000000027941 */ /* 0x000fea0003800000 */
.L_x_5486:
[----:B------:R-:W-:-:S04]  /*fe70*/  IMAD R154, R154, R207, -R178 ;  /* 0x000000cf9a9a7224 */ /* 0x000fc800078e0ab2 */
[----:B------:R-:W-:-:S05]  /*fe80*/  IMAD.IADD R154, R154, 0x1, -R185 ;  /* 0x000000019a9a7824 */ /* 0x000fca00078e0ab9 */
[----:B------:R-:W-:Y:S02]  /*fe90*/  VIADDMNMX R182, R154, R207, R182, PT ;  /* 0x000000cf9ab67246 */ /* 0x000fe400038001b6 */
[----:B------:R-:W-:-:S07]  /*fea0*/  VIMNMX R181, R181, R154, !PT ;  /* 0x0000009ab5b57248 */ /* 0x000fce0007fe0100 */
.L_x_5485:
[----:B------:R-:W-:Y:S01]  /*feb0*/  ISETP.GT.AND P2, PT, R14, -0x1, PT ;  /* 0xffffffff0e00780c */ /* 0x000fe20003f44270 */
[----:B------:R-:W-:Y:S01]  /*fec0*/  UISETP.NE.AND UP0, UPT, UR46, URZ, UPT ;  /* 0x0000003f2e00728c */ /* 0x000fe2000bf05270 */
[----:B------:R-:W-:Y:S02]  /*fed0*/  IADD3 R206, R206, 0x8, R0 ;  /* 0x00000008cece7810 */ /* 0x000fe40007ffe000 */
[C---:B------:R-:W-:Y:S02]  /*fee0*/  ISETP.GT.AND P5, PT, R181.reuse, RZ, P2 ;  /* 0x000000ffb500720c */ /* 0x040fe400017a4270 */
[C---:B------:R-:W-:Y:S02]  /*fef0*/  ISETP.GT.AND P4, PT, R181.reuse, 0x1, P2 ;  /* 0x00000001b500780c */ /* 0x040fe40001784270 */
[----:B------:R-:W-:Y:S02]  /*ff00*/  ISETP.LT.OR P5, PT, R182, 0x1, P5 ;  /* 0x00000001b600780c */ /* 0x000fe40002fa1670 */
[----:B------:R-:W-:-:S02]  /*ff10*/  ISETP.GT.AND P6, PT, R181, 0x8, P2 ;  /* 0x00000008b500780c */ /* 0x000fc400017c4270 */
[----:B------:R-:W-:Y:S02]  /*ff20*/  FSEL R200, R200, -INF , !P5 ;  /* 0xff800000c8c87808 */ /* 0x000fe40006800000 */
[C---:B------:R-:W-:Y:S02]  /*ff30*/  ISETP.GT.AND P5, PT, R181.reuse, 0x10, P2 ;  /* 0x00000010b500780c */ /* 0x040fe400017a4270 */
[----:B------:R-:W-:Y:S02]  /*ff40*/  ISETP.GT.AND P3, PT, R181, 0x9, P2 ;  /* 0x00000009b500780c */ /* 0x000fe40001764270 */
[C---:B------:R-:W-:Y:S02]  /*ff50*/  ISETP.LT.OR P5, PT, R182.reuse, 0x11, P5 ;  /* 0x00000011b600780c */ /* 0x040fe40002fa1670 */
[----:B------:R-:W-:Y:S02]  /*ff60*/  ISETP.LT.OR P4, PT, R182, 0x2, P4 ;  /* 0x00000002b600780c */ /* 0x000fe40002781670 */
[----:B0-----:R-:W-:-:S02]  /*ff70*/  FSEL R204, R204, -INF , !P5 ;  /* 0xff800000cccc7808 */ /* 0x001fc40006800000 */
[----:B------:R-:W-:Y:S02]  /*ff80*/  ISETP.GT.AND P5, PT, R181, 0x20, P2 ;  /* 0x00000020b500780c */ /* 0x000fe400017a4270 */
[C---:B------:R-:W-:Y:S02]  /*ff90*/  ISETP.LT.OR P6, PT, R182.reuse, 0x9, P6 ;  /* 0x00000009b600780c */ /* 0x040fe400037c1670 */
[C---:B------:R-:W-:Y:S02]  /*ffa0*/  ISETP.LT.OR P3, PT, R182.reuse, 0xa, P3 ;  /* 0x0000000ab600780c */ /* 0x040fe40001f61670 */
[----:B------:R-:W-:Y:S02]  /*ffb0*/  ISETP.LT.OR P5, PT, R182, 0x21, P5 ;  /* 0x00000021b600780c */ /* 0x000fe40002fa1670 */
[----:B------:R-:W-:Y:S02]  /*ffc0*/  FSEL R201, R201, -INF , !P4 ;  /* 0xff800000c9c97808 */ /* 0x000fe40006000000 */
[----:B------:R-:W-:-:S02]  /*ffd0*/  FSEL R202, R202, -INF , !P6 ;  /* 0xff800000caca7808 */ /* 0x000fc40007000000 */
[----:B------:R-:W-:Y:S02]  /*ffe0*/  FSEL R203, R203, -INF , !P3 ;  /* 0xff800000cbcb7808 */ /* 0x000fe40005800000 */
[C---:B------:R-:W-:Y:S02]  /*fff0*/  ISETP.GT.AND P4, PT, R181.reuse, 0x11, P2 ;  /* 0x00000011b500780c */ /* 0x040fe40001784270 */
[C---:B------:R-:W-:Y:S02]  /*10000*/  ISETP.GT.AND P6, PT, R181.reuse, 0x18, P2 ;  /* 0x00000018b500780c */ /* 0x040fe400017c4270 */
[C---:B------:R-:W-:Y:S02]  /*10010*/  ISETP.GT.AND P3, PT, R181.reuse, 0x19, P2 ;  /* 0x00000019b500780c */ /* 0x040fe40001764270 */
[----:B------:R-:W-:Y:S02]  /*10020*/  FSEL R207, R168, -INF , !P5 ;  /* 0xff800000a8cf7808 */ /* 0x000fe40006800000 */
[----:B------:R-:W-:-:S02]  /*10030*/  ISETP.GT.AND P5, PT, R181, 0x30, P2 ;  /* 0x00000030b500780c */ /* 0x000fc400017a4270 */
[C---:B------:R-:W-:Y:S02]  /*10040*/  ISETP.LT.OR P4, PT, R182.reuse, 0x12, P4 ;  /* 0x00000012b600780c */ /* 0x040fe40002781670 */
        /* <DEDUP_REMOVED lines=8> */
[----:B------:R-:W-:Y:S02]  /*100d0*/  ISETP.GT.AND P3, PT, R181, 0x29, P2 ;  /* 0x00000029b500780c */ /* 0x000fe40001764270 */
[----:B------:R-:W-:Y:S02]  /*100e0*/  FSEL R176, R176, -INF , !P5 ;  /* 0xff800000b0b07808 */ /* 0x000fe40006800000 */
[----:B------:R-:W-:-:S02]  /*100f0*/  PLOP3.LUT P5, PT, PT, PT, UP0, 0x40, 0x0 ;  /* 0x000000000000781c */ /* 0x000fc40003fae808 */
        /* <DEDUP_REMOVED lines=20> */
[----:B------:R-:W-:Y:S01]  /*10240*/  IMAD.U32 R171, RZ, RZ, UR41 ;  /* 0x00000029ffab7e24 */ /* 0x000fe2000f8e00ff */
[----:B------:R-:W-:-:S04]  /*10250*/  IADD3 R168, R0, R23, -R184 ;  /* 0x0000001700a87210 */ /* 0x000fc80007ffe8b8 */
[----:B------:R-:W-:Y:S01]  /*10260*/  ISETP.NE.AND P3, PT, R171, 0x1, PT ;  /* 0x00000001ab00780c */ /* 0x000fe20003f65270 */
[----:B------:R-:W-:-:S05]  /*10270*/  VIADD R168, R168, 0x8 ;  /* 0x00000008a8a87836 */ /* 0x000fca0000000000 */
[----:B------:R-:W-:-:S07]  /*10280*/  LOP3.LUT R181, RZ, R168, RZ, 0x33, !PT ;  /* 0x000000a8ffb57212 */ /* 0x000fce00078e33ff */
[----:B------:R-:W0:Y:S02]  /*10290*/  @P3 LDC.64 R154, c[0x0][0xae0] ;  /* 0x0002b800ff9a3b82 */ /* 0x000e240000000a00 */
[----:B0-----:R-:W-:-:S05]  /*102a0*/  @P3 IMAD.HI.U32 R154, R181, R154, RZ ;  /* 0x0000009ab59a3227 */ /* 0x001fca00078e00ff */
[----:B------:R-:W-:-:S04]  /*102b0*/  @P3 SHF.R.U32.HI R181, RZ, R155, R154 ;  /* 0x0000009bffb53219 */ /* 0x000fc8000001169a */
[----:B------:R-:W-:Y:S01]  /*102c0*/  LOP3.LUT R154, RZ, R181, RZ, 0x33, !PT ;  /* 0x000000b5ff9a7212 */ /* 0x000fe200078e33ff */
[----:B------:R-:W-:Y:S06]  /*102d0*/  BRA `(.L_x_5492) ;  /* 0x0000000000187947 */ /* 0x000fec0003800000 */
.L_x_5491:
[----:B------:R-:W-:-:S05]  /*102e0*/  IMAD.U32 R171, RZ, RZ, UR41 ;  /* 0x00000029ffab7e24 */ /* 0x000fca000f8e00ff */
[----:B------:R-:W-:-:S13]  /*102f0*/  ISETP.NE.AND P3, PT, R171, 0x1, PT ;  /* 0x00000001ab00780c */ /* 0x000fda0003f65270 */
[----:B------:R-:W0:Y:S02]  /*10300*/  @P3 LDC.64 R154, c[0x0][0xae0] ;  /* 0x0002b800ff9a3b82 */ /* 0x000e240000000a00 */
[----:B0-----:R-:W-:-:S04]  /*10310*/  @P3 IMAD.HI.U32 R168, R191, R154, RZ ;  /* 0x0000009abfa83227 */ /* 0x001fc800078e00ff */
[----:B------:R-:W-:Y:S01]  /*10320*/  IMAD.MOV.U32 R154, RZ, RZ, R191 ;  /* 0x000000ffff9a7224 */ /* 0x000fe200078e00bf */
[----:B------:R-:W-:-:S07]  /*10330*/  @P3 SHF.R.U32.HI R154, RZ, R155, R168 ;  /* 0x0000009bff9a3219 */ /* 0x000fce00000116a8 */
.L_x_5492:
[----:B------:R-:W-:Y:S05]  /*10340*/  BSYNC B2 ;  /* 0x0000000000027941 */ /* 0x000fea0003800000 */
.L_x_5490:
[----:B------:R-:W-:-:S04]  /*10350*/  IMAD R178, R154, R171, -R178 ;  /* 0x000000ab9ab27224 */ /* 0x000fc800078e0ab2 */
[----:B------:R-:W-:-:S05]  /*10360*/  IMAD.IADD R178, R178, 0x1, -R185 ;  /* 0x00000001b2b27824 */ /* 0x000fca00078e0ab9 */
[----:B------:R-:W-:Y:S02]  /*10370*/  VIADDMNMX R206, R178, R171, R206, PT ;  /* 0x000000abb2ce7246 */ /* 0x000fe400038001ce */
[----:B------:R-:W-:-:S07]  /*10380*/  VIMNMX R183, R183, R178, !PT ;  /* 0x000000b2b7b77248 */ /* 0x000fce0007fe0100 */
.L_x_5489:
[----:B------:R-:W-:Y:S01]  /*10390*/  FMNMX.FTZ R154, R200, R21, !PT ;  /* 0x00000015c89a7209 */ /* 0x000fe20007810000 */
[----:B------:R-:W-:Y:S01]  /*103a0*/  IMAD R170, R198, 0x1000, R188 ;  /* 0x00001000c6aa7824 */ /* 0x000fe200078e02bc */
[----:B------:R-:W-:Y:S01]  /*103b0*/  ISETP.GT.AND P4, PT, R183, 0x9, P2 ;  /* 0x00000009b700780c */ /* 0x000fe20001784270 */
[----:B------:R-:W-:Y:S01]  /*103c0*/  @!P1 VIADD R199, R199, 0x38860 ;  /* 0x00038860c7c79836 */ /* 0x000fe20000000000 */
[----:B------:R-:W-:Y:S02]  /*103d0*/  FMNMX.FTZ R155, R201, R154, !PT ;  /* 0x0000009ac99b7209 */ /* 0x000fe40007810000 */
[----:B------:R-:W-:Y:S02]  /*103e0*/  ISETP.LT.OR P4, PT, R206, 0xa, P4 ;  /* 0x0000000ace00780c */ /* 0x000fe40002781670 */
[----:B------:R-:W-:Y:S02]  /*103f0*/  FMNMX.FTZ R154, R202, R155, !PT ;  /* 0x0000009bca9a7209 */ /* 0x000fe40007810000 */
[----:B------:R-:W-:-:S02]  /*10400*/  FSEL R157, R157, -INF , !P4 ;  /* 0xff8000009d9d7808 */ /* 0x000fc40006000000 */
[----:B------:R-:W-:Y:S02]  /*10410*/  FMNMX.FTZ R155, R203, R154, !PT ;  /* 0x0000009acb9b7209 */ /* 0x000fe40007810000 */
[----:B------:R-:W-:Y:S02]  /*10420*/  ISETP.GT.AND P4, PT, R183, 0x19, P2 ;  /* 0x00000019b700780c */ /* 0x000fe40001784270 */
[----:B------:R-:W-:Y:S02]  /*10430*/  FMNMX.FTZ R154, R204, R155, !PT ;  /* 0x0000009bcc9a7209 */ /* 0x000fe40007810000 */
[----:B------:R-:W-:Y:S02]  /*10440*/  MOV R171, 0x40000040 ;  /* 0x4000004000ab7802 */ /* 0x000fe40000000f00 */
[----:B------:R-:W-:Y:S02]  /*10450*/  FMNMX.FTZ R154, R205, R154, !PT ;  /* 0x0000009acd9a7209 */ /* 0x000fe40007810000 */
[----:B------:R-:W-:-:S02]  /*10460*/  ISETP.LT.OR P4, PT, R206, 0x1a, P4 ;  /* 0x0000001ace00780c */ /* 0x000fc40002781670 */
[----:B------:R-:W-:Y:S02]  /*10470*/  FMNMX.FTZ R154, R163, R154, !PT ;  /* 0x0000009aa39a7209 */ /* 0x000fe40007810000 */
[----:B------:R-:W-:Y:S02]  /*10480*/  R2UR UR7, R171 ;  /* 0x00000000ab0772ca */ /* 0x000fe400000e0000 */
[----:B------:R-:W-:Y:S02]  /*10490*/  FMNMX.FTZ R154, R165, R154, !PT ;  /* 0x0000009aa59a7209 */ /* 0x000fe40007810000 */
[----:B------:R-:W-:Y:S02]  /*104a0*/  FSEL R161, R161, -INF , !P4 ;  /* 0xff800000a1a17808 */ /* 0x000fe40006000000 */
[----:B------:R-:W-:Y:S02]  /*104b0*/  FMNMX.FTZ R154, R207, R154, !PT ;  /* 0x0000009acf9a7209 */ /* 0x000fe40007810000 */
[----:B------:R-:W-:-:S02]  /*104c0*/  ISETP.GT.AND P4, PT, R183, RZ, P2 ;  /* 0x000000ffb700720c */ /* 0x000fc40001784270 */
[----:B------:R-:W-:Y:S02]  /*104d0*/  FMNMX.FTZ R155, R169, R154, !PT ;  /* 0x0000009aa99b7209 */ /* 0x000fe40007810000 */
[----:B------:R-:W-:Y:S02]  /*104e0*/  ISETP.GT.AND P3, PT, R183, 0x1, P2 ;  /* 0x00000001b700780c */ /* 0x000fe40001764270 */
[----:B------:R-:W-:Y:S02]  /*104f0*/  FMNMX.FTZ R154, R222, R155, !PT ;  /* 0x0000009bde9a7209 */ /* 0x000fe40007810000 */
[----:B------:R-:W-:Y:S02]  /*10500*/  ISETP.LT.OR P4, PT, R206, 0x1, P4 ;  /* 0x00000001ce00780c */ /* 0x000fe40002781670 */
[----:B------:R-:W-:Y:S02]  /*10510*/  FMNMX.FTZ R155, R223, R154, !PT ;  /* 0x0000009adf9b7209 */ /* 0x000fe40007810000 */
[----:B------:R-:W-:-:S02]  /*10520*/  ISETP.GT.AND P6, PT, R183, 0x8, P2 ;  /* 0x00000008b700780c */ /* 0x000fc400017c4270 */
[----:B------:R-:W-:Y:S02]  /*10530*/  FMNMX.FTZ R154, R176, R155, !PT ;  /* 0x0000009bb09a7209 */ /* 0x000fe40007810000 */
[----:B------:R-:W-:Y:S02]  /*10540*/  ISETP.LT.OR P3, PT, R206, 0x2, P3 ;  /* 0x00000002ce00780c */ /* 0x000fe40001f61670 */
[----:B------:R-:W-:Y:S02]  /*10550*/  FMNMX.FTZ R154, R177, R154, !PT ;  /* 0x0000009ab19a7209 */ /* 0x000fe40007810000 */
[----:B------:R-:W-:Y:S02]  /*10560*/  FSEL R152, R152, -INF , !P4 ;  /* 0xff80000098987808 */ /* 0x000fe40006000000 */
[----:B------:R-:W-:Y:S02]  /*10570*/  FMNMX.FTZ R155, R179, R154, !PT ;  /* 0x0000009ab39b7209 */ /* 0x000fe40007810000 */
[----:B------:R-:W-:-:S02]  /*10580*/  ISETP.LT.OR P6, PT, R206, 0x9, P6 ;  /* 0x00000009ce00780c */ /* 0x000fc400037c1670 */
[----:B------:R-:W-:Y:S02]  /*10590*/  FMNMX.FTZ R155, R180, R155, !PT ;  /* 0x0000009bb49b7209 */ /* 0x000fe40007810000 */
[----:B------:R-:W-:Y:S02]  /*105a0*/  FSEL R153, R153, -INF , !P3 ;  /* 0xff80000099997808 */ /* 0x000fe40005800000 */
[----:B------:R-:W-:Y:S01]  /*105b0*/  FMNMX.FTZ R168, R152, R190, !PT ;  /* 0x000000be98a87209 */ /* 0x000fe20007810000 */
[----:B------:R-:W0:Y:S01]  /*105c0*/  SHFL.BFLY PT, R154, R155, 0x2, 0x1f ;  /* 0x0c401f009b9a7f89 */ /* 0x000e2200000e0000 */
[C---:B------:R-:W-:Y:S02]  /*105d0*/  ISETP.GT.AND P5, PT, R183.reuse, 0x10, P2 ;  /* 0x00000010b700780c */ /* 0x040fe400017a4270 */
[----:B------:R-:W-:Y:S02]  /*105e0*/  FSEL R156, R156, -INF , !P6 ;  /* 0xff8000009c9c7808 */ /* 0x000fe40007000000 */
[----:B------:R-:W-:-:S02]  /*105f0*/  ISETP.GT.AND P3, PT, R183, 0x11, P2 ;  /* 0x00000011b700780c */ /* 0x000fc40001764270 */
[C---:B------:R-:W-:Y:S02]  /*10600*/  ISETP.LT.OR P5, PT, R206.reuse, 0x11, P5 ;  /* 0x00000011ce00780c */ /* 0x040fe40002fa1670 */
[C---:B------:R-:W-:Y:S02]  /*10610*/  ISETP.GT.AND P6, PT, R183.reuse, 0x18, P2 ;  /* 0x00000018b700780c */ /* 0x040fe400017c4270 */
[----:B------:R-:W-:Y:S02]  /*10620*/  ISETP.LT.OR P3, PT, R206, 0x12, P3 ;  /* 0x00000012ce00780c */ /* 0x000fe40001f61670 */
[----:B------:R-:W-:Y:S02]  /*10630*/  FSEL R158, R158, -INF , !P5 ;  /* 0xff8000009e9e7808 */ /* 0x000fe40006800000 */
[----:B------:R-:W-:Y:S02]  /*10640*/  ISETP.GT.AND P5, PT, R183, 0x20, P2 ;  /* 0x00000020b700780c */ /* 0x000fe400017a4270 */
[----:B------:R-:W-:-:S02]  /*10650*/  ISETP.LT.OR P6, PT, R206, 0x19, P6 ;  /* 0x00000019ce00780c */ /* 0x000fc400037c1670 */
[----:B------:R-:W-:Y:S02]  /*10660*/  FSEL R159, R159, -INF , !P3 ;  /* 0xff8000009f9f7808 */ /* 0x000fe40005800000 */
[----:B------:R-:W-:Y:S02]  /*10670*/  ISETP.LT.OR P5, PT, R206, 0x21, P5 ;  /* 0x00000021ce00780c */ /* 0x000fe40002fa1670 */
[----:B------:R-:W-:Y:S02]  /*10680*/  FSEL R160, R160, -INF , !P6 ;  /* 0xff800000a0a07808 */ /* 0x000fe40007000000 */
[----:B0-----:R-:W-:Y:S02]  /*10690*/  FMNMX.FTZ R171, R155, R154, !PT ;  /* 0x0000009a9bab7209 */ /* 0x001fe40007810000 */
[----:B------:R-:W-:Y:S02]  /*106a0*/  FMNMX.FTZ R155, R153, R168, !PT ;  /* 0x000000a8999b7209 */ /* 0x000fe40007810000 */
[----:B------:R-:W-:Y:S01]  /*106b0*/  FSEL R162, R162, -INF , !P5 ;  /* 0xff800000a2a27808 */ /* 0x000fe20006800000 */
[----:B------:R-:W0:Y:S01]  /*106c0*/  SHFL.BFLY PT, R154, R171, 0x1, 0x1f ;  /* 0x0c201f00ab9a7f89 */ /* 0x000e2200000e0000 */
[----:B------:R-:W-:-:S02]  /*106d0*/  FMNMX.FTZ R168, R156, R155, !PT ;  /* 0x0000009b9ca87209 */ /* 0x000fc40007810000 */
[----:B------:R-:W-:Y:S02]  /*106e0*/  ISETP.GT.AND P5, PT, R183, 0x29, P2 ;  /* 0x00000029b700780c */ /* 0x000fe400017a4270 */
[----:B------:R-:W-:Y:S01]  /*106f0*/  FMNMX.FTZ R155, R157, R168, !PT ;  /* 0x000000a89d9b7209 */ /* 0x000fe20007810000 */
[----:B------:R-:W-:Y:S01]  /*10700*/  IMAD.U32 R168, RZ, RZ, UR40 ;  /* 0x00000028ffa87e24 */ /* 0x000fe2000f8e00ff */
[C---:B------:R-:W-:Y:S02]  /*10710*/  ISETP.GT.AND P3, PT, R183.reuse, 0x21, P2 ;  /* 0x00000021b700780c */ /* 0x040fe40001764270 */
[C---:B------:R-:W-:Y:S02]  /*10720*/  ISETP.LT.OR P5, PT, R206.reuse, 0x2a, P5 ;  /* 0x0000002ace00780c */ /* 0x040fe40002fa1670 */
[----:B------:R-:W-:Y:S02]  /*10730*/  ISETP.GT.AND P6, PT, R183, 0x28, P2 ;  /* 0x00000028b700780c */ /* 0x000fe400017c4270 */
[----:B------:R-:W-:-:S02]  /*10740*/  ISETP.LT.OR P3, PT, R206, 0x22, P3 ;  /* 0x00000022ce00780c */ /* 0x000fc40001f61670 */
[----:B------:R-:W-:Y:S02]  /*10750*/  FSEL R166, R166, -INF , !P5 ;  /* 0xff800000a6a67808 */ /* 0x000fe40006800000 */
[----:B------:R-:W-:Y:S02]  /*10760*/  ISETP.LT.OR P6, PT, R206, 0x29, P6 ;  /* 0x00000029ce00780c */ /* 0x000fe400037c1670 */
[----:B------:R-:W-:Y:S02]  /*10770*/  FSEL R164, R164, -INF , !P3 ;  /* 0xff800000a4a47808 */ /* 0x000fe40005800000 */
[----:B------:R-:W-:Y:S02]  /*10780*/  ISETP.GT.AND P3, PT, R183, 0x30, P2 ;  /* 0x00000030b700780c */ /* 0x000fe40001764270 */
[----:B------:R-:W-:Y:S02]  /*10790*/  FSEL R167, R167, -INF , !P6 ;  /* 0xff800000a7a77808 */ /* 0x000fe40007000000 */
[----:B0-----:R-:W-:-:S02]  /*107a0*/  FMNMX.FTZ R171, R171, R154, !PT ;  /* 0x0000009aabab7209 */ /* 0x001fc40007810000 */
[----:B------:R-:W-:Y:S02]  /*107b0*/  FMNMX.FTZ R154, R158, R155, !PT ;  /* 0x0000009b9e9a7209 */ /* 0x000fe40007810000 */
[C---:B------:R-:W-:Y:S01]  /*107c0*/  FSETP.NEU.FTZ.AND P5, PT, R171.reuse, -INF , PT ;  /* 0xff800000ab00780b */ /* 0x040fe20003fbd000 */
[----:B------:R-:W-:Y:S01]  /*107d0*/  FMUL.FTZ R178, R171, R168 ;  /* 0x000000a8abb27220 */ /* 0x000fe20000410000 */
[----:B------:R-:W-:Y:S02]  /*107e0*/  FMNMX.FTZ R155, R159, R154, !PT ;  /* 0x0000009a9f9b7209 */ /* 0x000fe40007810000 */
[----:B------:R-:W-:Y:S02]  /*107f0*/  ISETP.GT.AND P4, PT, R183, 0x31, P2 ;  /* 0x00000031b700780c */ /* 0x000fe40001784270 */
[----:B------:R-:W-:Y:S02]  /*10800*/  FMNMX.FTZ R154, R160, R155, !PT ;  /* 0x0000009ba09a7209 */ /* 0x000fe40007810000 */
[----:B------:R-:W-:-:S02]  /*10810*/  FSEL R155, R178, RZ, P5 ;  /* 0x000000ffb29b7208 */ /* 0x000fc40002800000 */
[----:B------:R-:W-:Y:S02]  /*10820*/  FMNMX.FTZ R181, R161, R154, !PT ;  /* 0x0000009aa1b57209 */ /* 0x000fe40007810000 */
[----:B------:R-:W-:Y:S01]  /*10830*/  ISETP.LT.OR P3, PT, R206, 0x31, P3 ;  /* 0x00000031ce00780c */ /* 0x000fe20001f61670 */
[-CC-:B------:R-:W-:Y:S01]  /*10840*/  FFMA.FTZ R154, R200, R168.reuse, -R155.reuse ;  /* 0x000000a8c89a7223 */ /* 0x180fe2000001089b */
[----:B------:R-:W-:Y:S01]  /*10850*/  FMNMX.FTZ R181, R162, R181, !PT ;  /* 0x000000b5a2b57209 */ /* 0x000fe20007810000 */
[-CC-:B------:R-:W-:Y:S01]  /*10860*/  FFMA.FTZ R202, R202, R168.reuse, -R155.reuse ;  /* 0x000000a8caca7223 */ /* 0x180fe2000001089b */
[----:B------:R-:W-:Y:S01]  /*10870*/  ISETP.GT.AND P6, PT, R183, 0x38, P2 ;  /* 0x00000038b700780c */ /* 0x000fe200017c4270 */
[-CC-:B------:R-:W-:Y:S01]  /*10880*/  FFMA.FTZ R203, R203, R168.reuse, -R155.reuse ;  /* 0x000000a8cbcb7223 */ /* 0x180fe2000001089b */
[----:B------:R-:W-:Y:S01]  /*10890*/  FMNMX.FTZ R178, R164, R181, !PT ;  /* 0x000000b5a4b27209 */ /* 0x000fe20007810000 */
[-CC-:B------:R-:W-:Y:S01]  /*108a0*/  FFMA.FTZ R169, R169, R168.reuse, -R155.reuse ;  /* 0x000000a8a9a97223 */ /* 0x180fe2000001089b */
[----:B------:R-:W-:Y:S01]  /*108b0*/  ISETP.LT.OR P4, PT, R206, 0x32, P4 ;  /* 0x00000032ce00780c */ /* 0x000fe20002781670 */
[--C-:B------:R-:W-:Y:S01]  /*108c0*/  FFMA.FTZ R176, R176, R168, -R155.reuse ;  /* 0x000000a8b0b07223 */ /* 0x100fe2000001089b */
[----:B------:R-:W-:Y:S01]  /*108d0*/  FMNMX.FTZ R181, R167, R178, !PT ;  /* 0x000000b2a7b57209 */ /* 0x000fe20007810000 */
[-CC-:B------:R-:W-:Y:S01]  /*108e0*/  FFMA.FTZ R178, R207, R168.reuse, -R155.reuse ;  /* 0x000000a8cfb27223 */ /* 0x180fe2000001089b */
[----:B------:R-:W-:Y:S01]  /*108f0*/  FSEL R200, R172, -INF , !P3 ;  /* 0xff800000acc87808 */ /* 0x000fe20005800000 */
[-CC-:B------:R-:W-:Y:S01]  /*10900*/  FFMA.FTZ R177, R177, R168.reuse, -R155.reuse ;  /* 0x000000a8b1b17223 */ /* 0x180fe2000001089b */
[----:B------:R-:W-:Y:S01]  /*10910*/  FMNMX.FTZ R181, R166, R181, !PT ;  /* 0x000000b5a6b57209 */ /* 0x000fe20007810000 */
[----:B------:R-:W-:Y:S01]  /*10920*/  MUFU.EX2 R154, R154 ;  /* 0x0000009a009a7308 */ /* 0x000fe20000000800 */
[----:B------:R-:W-:Y:S01]  /*10930*/  ISETP.GT.AND P2, PT, R183, 0x39, P2 ;  /* 0x00000039b700780c */ /* 0x000fe20001744270 */
[----:B------:R-:W-:Y:S01]  /*10940*/  FFMA.FTZ R183, R201, R168, -R155 ;  /* 0x000000a8c9b77223 */ /* 0x000fe2000001089b */
[----:B------:R-:W-:-:S02]  /*10950*/  ISETP.LT.OR P6, PT, R206, 0x39, P6 ;  /* 0x00000039ce00780c */ /* 0x000fc400037c1670 */
[----:B------:R-:W-:Y:S02]  /*10960*/  FSEL R201, R173, -INF , !P4 ;  /* 0xff800000adc97808 */ /* 0x000fe40006000000 */
[----:B------:R-:W-:Y:S01]  /*10970*/  FMNMX.FTZ R172, R200, R181, !PT ;  /* 0x000000b5c8ac7209 */ /* 0x000fe20007810000 */
[----:B------:R-:W-:Y:S01]  /*10980*/  MUFU.EX2 R183, R183 ;  /* 0x000000b700b77308 */ /* 0x000fe20000000800 */
[----:B------:R-:W-:Y:S02]  /*10990*/  ISETP.LT.OR P2, PT, R206, 0x3a, P2 ;  /* 0x0000003ace00780c */ /* 0x000fe40001741670 */
[----:B------:R-:W-:Y:S01]  /*109a0*/  FSEL R206, R174, -INF , !P6 ;  /* 0xff800000aece7808 */ /* 0x000fe20007000000 */
[--C-:B------:R-:W-:Y:S01]  /*109b0*/  FFMA.FTZ R174, R163, R168, -R155.reuse ;  /* 0x000000a8a3ae7223 */ /* 0x100fe2000001089b */
[----:B------:R-:W-:Y:S01]  /*109c0*/  FMNMX.FTZ R173, R201, R172, !PT ;  /* 0x000000acc9ad7209 */ /* 0x000fe20007810000 */
[-CC-:B------:R-:W-:Y:S01]  /*109d0*/  FFMA.FTZ R172, R204, R168.reuse, -R155.reuse ;  /* 0x000000a8ccac7223 */ /* 0x180fe2000001089b */
[----:B------:R-:W-:Y:S01]  /*109e0*/  FSEL R224, R175, -INF , !P2 ;  /* 0xff800000afe07808 */ /* 0x000fe20005000000 */
[-CC-:B------:R-:W-:Y:S01]  /*109f0*/  FFMA.FTZ R175, R165, R168.reuse, -R155.reuse ;  /* 0x000000a8a5af7223 */ /* 0x180fe2000001089b */
[----:B------:R-:W-:Y:S01]  /*10a00*/  FMNMX.FTZ R173, R206, R173, !PT ;  /* 0x000000adcead7209 */ /* 0x000fe20007810000 */
[----:B------:R-:W-:Y:S01]  /*10a10*/  FFMA.FTZ R165, R179, R168, -R155 ;  /* 0x000000a8b3a57223 */ /* 0x000fe2000001089b */
[----:B------:R-:W-:Y:S01]  /*10a20*/  MUFU.EX2 R202, R202 ;  /* 0x000000ca00ca7308 */ /* 0x000fe20000000800 */
[----:B------:R-:W-:-:S02]  /*10a30*/  R2UR UR6, R170 ;  /* 0x00000000aa0672ca */ /* 0x000fc400000e0000 */
[----:B------:R-:W-:Y:S01]  /*10a40*/  FMNMX.FTZ R181, R224, R173, !PT ;  /* 0x000000ade0b57209 */ /* 0x000fe20007810000 */
[-CC-:B------:R-:W-:Y:S01]  /*10a50*/  FFMA.FTZ R173, R205, R168.reuse, -R155.reuse ;  /* 0x000000a8cdad7223 */ /* 0x180fe2000001089b */
[----:B------:R-:W-:Y:S01]  /*10a60*/  FFMA.FTZ R205, R180, R168, -R155 ;  /* 0x000000a8b4cd7223 */ /* 0x000fe2000001089b */
[----:B------:R-:W-:Y:S02]  /*10a70*/  @!P1 PRMT R199, RZ, 0x654, R199 ;  /* 0x00000654ffc79816 */ /* 0x000fe400000000c7 */
[----:B------:R-:W0:Y:S01]  /*10a80*/  SHFL.BFLY PT, R182, R181, 0x2, 0x1f ;  /* 0x0c401f00b5b67f89 */ /* 0x000e2200000e0000 */
[----:B------:R1:W-:Y:S08]  /*10a90*/  MUFU.EX2 R180, R165 ;  /* 0x000000a500b47308 */ /* 0x0003f00000000800 */
[----:B------:R-:W-:Y:S08]  /*10aa0*/  MUFU.EX2 R203, R203 ;  /* 0x000000cb00cb7308 */ /* 0x000ff00000000800 */
[----:B------:R-:W-:Y:S01]  /*10ab0*/  MUFU.EX2 R172, R172 ;  /* 0x000000ac00ac7308 */ /* 0x000fe20000000800 */
[----:B0-----:R-:W-:Y:S01]  /*10ac0*/  FMNMX.FTZ R163, R181, R182, !PT ;  /* 0x000000b6b5a37209 */ /* 0x001fe20007810000 */
[-CC-:B------:R-:W-:Y:S01]  /*10ad0*/  FFMA.FTZ R181, R222, R168.reuse, -R155.reuse ;  /* 0x000000a8deb57223 */ /* 0x180fe2000001089b */
[----:B------:R-:W-:Y:S01]  /*10ae0*/  FFMA.FTZ R182, R223, R168, -R155 ;  /* 0x000000a8dfb67223 */ /* 0x000fe2000001089b */
[----:B------:R-:W-:-:S04]  /*10af0*/  IMAD.MOV R222, RZ, RZ, -R195 ;  /* 0x000000ffffde7224 */ /* 0x000fc800078e0ac3 */
[----:B------:R-:W-:Y:S01]  /*10b00*/  MUFU.EX2 R173, R173 ;  /* 0x000000ad00ad7308 */ /* 0x000fe20000000800 */
[----:B------:R-:W0:Y:S01]  /*10b10*/  SHFL.BFLY PT, R204, R163, 0x1, 0x1f ;  /* 0x0c201f00a3cc7f89 */ /* 0x000e2200000e0000 */
[----:B------:R-:W-:-:S06]  /*10b20*/  ISETP.NE.AND P2, PT, R185, R222, PT ;  /* 0x000000deb900720c */ /* 0x000fcc0003f45270 */
[----:B------:R-:W-:Y:S08]  /*10b30*/  MUFU.EX2 R174, R174 ;  /* 0x000000ae00ae7308 */ /* 0x000ff00000000800 */
[----:B------:R-:W-:Y:S01]  /*10b40*/  MUFU.EX2 R175, R175 ;  /* 0x000000af00af7308 */ /* 0x000fe20000000800 */
[----:B------:R-:W-:-:S04]  /*10b50*/  @!P2 IMAD R19, R19, 0x40, R193 ;  /* 0x000000401313a824 */ /* 0x000fc800078e02c1 */
[----:B------:R-:W-:-:S03]  /*10b60*/  @!P2 IMAD R19, R19, 0x4, R18 ;  /* 0x000000041313a824 */ /* 0x000fc600078e0212 */
[----:B------:R-:W-:Y:S01]  /*10b70*/  MUFU.EX2 R178, R178 ;  /* 0x000000b200b27308 */ /* 0x000fe20000000800 */
[----:B0-----:R-:W-:Y:S02]  /*10b80*/  FMNMX.FTZ R179, R163, R204, !PT ;  /* 0x000000cca3b37209 */ /* 0x001fe40007810000 */
[----:B------:R-:W-:Y:S02]  /*10b90*/  FSEL R204, R171, RZ, P5 ;  /* 0x000000ffabcc7208 */ /* 0x000fe40002800000 */
[----:B------:R-:W-:-:S03]  /*10ba0*/  FSETP.NEU.FTZ.AND P3, PT, R179, -INF , PT ;  /* 0xff800000b300780b */ /* 0x000fc60003f7d000 */
[----:B------:R-:W-:Y:S01]  /*10bb0*/  FADD.FTZ R155, -R204, R21 ;  /* 0x00000015cc9b7221 */ /* 0x000fe20000010100 */
[C---:B------:R-:W-:Y:S01]  /*10bc0*/  FSEL R163, R179.reuse, RZ, P3 ;  /* 0x000000ffb3a37208 */ /* 0x040fe20001800000 */
[-C--:B------:R-:W-:Y:S01]  /*10bd0*/  FMUL.FTZ R204, R179, R168.reuse ;  /* 0x000000a8b3cc7220 */ /* 0x080fe20000410000 */
[----:B------:R0:W-:Y:S01]  /*10be0*/  MUFU.EX2 R21, R205 ;  /* 0x000000cd00157308 */ /* 0x0001e20000000800 */
[----:B------:R-:W-:Y:S02]  /*10bf0*/  FMUL.FTZ R155, R155, R168 ;  /* 0x000000a89b9b7220 */ /* 0x000fe40000410000 */
[----:B-1----:R-:W-:Y:S01]  /*10c00*/  FADD.FTZ R165, -R163, R190 ;  /* 0x000000bea3a57221 */ /* 0x002fe20000010100 */
[----:B------:R-:W-:-:S03]  /*10c10*/  FSEL R204, R204, RZ, P3 ;  /* 0x000000ffcccc7208 */ /* 0x000fc60001800000 */
[-C--:B------:R-:W-:Y:S01]  /*10c20*/  FMUL.FTZ R165, R165, R168.reuse ;  /* 0x000000a8a5a57220 */ /* 0x080fe20000410000 */
[----:B------:R-:W1:Y:S01]  /*10c30*/  MUFU.EX2 R155, R155 ;  /* 0x0000009b009b7308 */ /* 0x000e620000000800 */
[-CC-:B------:R-:W-:Y:S01]  /*10c40*/  FFMA.FTZ R207, R152, R168.reuse, -R204.reuse ;  /* 0x000000a898cf7223 */ /* 0x180fe200000108cc */
[-CC-:B------:R-:W-:Y:S01]  /*10c50*/  FFMA.FTZ R153, R153, R168.reuse, -R204.reuse ;  /* 0x000000a899997223 */ /* 0x180fe200000108cc */
[-CC-:B0-----:R-:W-:Y:S01]  /*10c60*/  FFMA.FTZ R205, R167, R168.reuse, -R204.reuse ;  /* 0x000000a8a7cd7223 */ /* 0x181fe200000108cc */
        /* <DEDUP_REMOVED lines=11> */
[----:B------:R-:W-:Y:S01]  /*10d20*/  FFMA.FTZ R166, R166, R168, -R204 ;  /* 0x000000a8a6a67223 */ /* 0x000fe200000108cc */
[----:B------:R2:W3:Y:S01]  /*10d30*/  MUFU.EX2 R163, R207 ;  /* 0x000000cf00a37308 */ /* 0x0004e20000000800 */
[----:B-1----:R-:W-:Y:S01]  /*10d40*/  FFMA.FTZ R6, R155, R6, R154 ;  /* 0x000000069b067223 */ /* 0x002fe2000001009a */
[----:B------:R-:W-:Y:S01]  /*10d50*/  @!P2 STS [R19+0x38400], R155 ;  /* 0x0384009b1300a388 */ /* 0x000fe20000000800 */
[-C--:B------:R-:W-:Y:S01]  /*10d60*/  FFMA.FTZ R156, R206, R168.reuse, -R204 ;  /* 0x000000a8ce9c7223 */ /* 0x080fe200000108cc */
[-C--:B------:R-:W-:Y:S01]  /*10d70*/  FMUL.FTZ R24, R24, R155.reuse ;  /* 0x0000009b18187220 */ /* 0x080fe20000410000 */
[----:B------:R-:W-:Y:S01]  /*10d80*/  FADD.FTZ R167, R183, R6 ;  /* 0x00000006b7a77221 */ /* 0x000fe20000010000 */
[-C--:B------:R-:W-:Y:S01]  /*10d90*/  FMUL.FTZ R25, R25, R155.reuse ;  /* 0x0000009b19197220 */ /* 0x080fe20000410000 */
[-C--:B------:R-:W-:Y:S01]  /*10da0*/  FMUL.FTZ R28, R28, R155.reuse ;  /* 0x0000009b1c1c7220 */ /* 0x080fe20000410000 */
[----:B------:R-:W1:Y:S01]  /*10db0*/  MUFU.EX2 R153, R153 ;  /* 0x0000009900997308 */ /* 0x000e620000000800 */
[----:B--2---:R-:W-:Y:S01]  /*10dc0*/  FFMA.FTZ R207, R200, R168, -R204 ;  /* 0x000000a8c8cf7223 */ /* 0x004fe200000108cc */
[----:B0-----:R0:W-:Y:S01]  /*10dd0*/  @!P2 STS [R19+0x38420], R165 ;  /* 0x038420a51300a388 */ /* 0x0011e20000000800 */
[----:B------:R-:W-:Y:S01]  /*10de0*/  FADD.FTZ R6, R202, R167 ;  /* 0x000000a7ca067221 */ /* 0x000fe20000010000 */
        /* <DEDUP_REMOVED lines=11> */
[----:B------:R-:W-:Y:S01]  /*10ea0*/  FMUL.FTZ R49, R49, R155 ;  /* 0x0000009b31317220 */ /* 0x000fe20000410000 */
[----:B0-----:R-:W0:Y:S01]  /*10eb0*/  MUFU.EX2 R19, R223 ;  /* 0x000000df00137308 */ /* 0x001e220000000800 */
[----:B--2---:R-:W-:Y:S01]  /*10ec0*/  F2FP.F16.F32.PACK_AB R152, R183, R154 ;  /* 0x0000009ab798723e */ /* 0x004fe200000000ff */
[C---:B------:R-:W-:Y:S01]  /*10ed0*/  FADD.FTZ R183, R203.reuse, R6 ;  /* 0x00000006cbb77221 */ /* 0x040fe20000010000 */
[----:B------:R-:W-:Y:S01]  /*10ee0*/  F2FP.F16.F32.PACK_AB R154, R203, R202 ;  /* 0x000000cacb9a723e */ /* 0x000fe200000000ff */
[----:B---3--:R-:W-:Y:S01]  /*10ef0*/  FFMA.FTZ R6, R165, R7, R163 ;  /* 0x00000007a5067223 */ /* 0x008fe200000100a3 */
[-C--:B------:R-:W-:Y:S01]  /*10f00*/  FMUL.FTZ R52, R52, R155.reuse ;  /* 0x0000009b34347220 */ /* 0x080fe20000410000 */
[-C--:B------:R-:W-:Y:S01]  /*10f10*/  FMUL.FTZ R53, R53, R155.reuse ;  /* 0x0000009b35357220 */ /* 0x080fe20000410000 */
[-C--:B------:R-:W-:Y:S01]  /*10f20*/  FMUL.FTZ R56, R56, R155.reuse ;  /* 0x0000009b38387220 */ /* 0x080fe20000410000 */
[----:B------:R-:W-:Y:S01]  /*10f30*/  MUFU.EX2 R190, R190 ;  /* 0x000000be00be7308 */ /* 0x000fe20000000800 */
        /* <DEDUP_REMOVED lines=53> */
[----:B------:R-:W-:Y:S01]  /*11290*/  FMUL.FTZ R149, R149, R155 ;  /* 0x0000009b95957220 */ /* 0x000fe20000410000 */
[----:B------:R-:W-:Y:S01]  /*112a0*/  F2FP.F16.F32.PACK_AB R153, R153, R163 ;  /* 0x000000a39999723e */ /* 0x000fe200000000ff */
[----:B------:R-:W-:Y:S01]  /*112b0*/  MUFU.EX2 R203, R162 ;  /* 0x000000a200cb7308 */ /* 0x000fe20000000800 */
[----:B----4-:R-:W-:Y:S01]  /*112c0*/  FADD.FTZ R225, R157, R6 ;  /* 0x000000069de17221 */ /* 0x010fe20000010000 */
[----:B0-----:R-:W-:Y:S01]  /*112d0*/  F2FP.F16.F32.PACK_AB R155, R19, R157 ;  /* 0x0000009d139b723e */ /* 0x001fe200000000ff */
[----:B------:R-:W-:Y:S01]  /*112e0*/  BAR.SYNC.DEFER_BLOCKING 0xf, 0x100 ;  /* 0x03c4000000007b1d */ /* 0x000fe20000010000 */
[----:B------:R-:W-:Y:S01]  /*112f0*/  F2FP.F16.F32.PACK_AB R158, R175, R174 ;  /* 0x000000aeaf9e723e */ /* 0x000fe200000000ff */
[-C--:B------:R-:W-:Y:S01]  /*11300*/  FMUL.FTZ R26, R26, R165.reuse ;  /* 0x000000a51a1a7220 */ /* 0x080fe20000410000 */
[----:B-1----:R-:W-:Y:S01]  /*11310*/  F2FP.F16.F32.PACK_AB R157, R200, R190 ;  /* 0x000000bec89d723e */ /* 0x002fe200000000ff */
[----:B------:R-:W-:Y:S01]  /*11320*/  FMUL.FTZ R27, R27, R165 ;  /* 0x000000a51b1b7220 */ /* 0x000fe20000410000 */
[----:B--2---:R-:W-:Y:S01]  /*11330*/  F2FP.F16.F32.PACK_AB R159, R202, R201 ;  /* 0x000000c9ca9f723e */ /* 0x004fe200000000ff */
        /* <DEDUP_REMOVED lines=65> */
[----:B---3--:R-:W-:Y:S01]  /*11750*/  F2FP.F16.F32.PACK_AB R156, R173, R172 ;  /* 0x000000acad9c723e */ /* 0x008fe200000000ff */
[-C--:B------:R-:W-:Y:S01]  /*11760*/  FMUL.FTZ R142, R142, R165.reuse ;  /* 0x000000a58e8e7220 */ /* 0x080fe20000410000 */
[-C--:B------:R-:W-:Y:S01]  /*11770*/  FMUL.FTZ R143, R143, R165.reuse ;  /* 0x000000a58f8f7220 */ /* 0x080fe20000410000 */
[-C--:B------:R-:W-:Y:S01]  /*11780*/  FMUL.FTZ R146, R146, R165.reuse ;  /* 0x000000a592927220 */ /* 0x080fe20000410000 */
[-C--:B------:R-:W-:Y:S01]  /*11790*/  FMUL.FTZ R147, R147, R165.reuse ;  /* 0x000000a593937220 */ /* 0x080fe20000410000 */
[-C--:B------:R-:W-:Y:S01]  /*117a0*/  FMUL.FTZ R150, R150, R165.reuse ;  /* 0x000000a596967220 */ /* 0x080fe20000410000 */
[----:B------:R-:W-:Y:S01]  /*117b0*/  FMUL.FTZ R151, R151, R165 ;  /* 0x000000a597977220 */ /* 0x000fe20000410000 */
[----:B------:R-:W-:Y:S01]  /*117c0*/  F2FP.F16.F32.PACK_AB R160, R169, R178 ;  /* 0x000000b2a9a0723e */ /* 0x000fe200000000ff */
[----:B------:R3:W-:Y:S01]  /*117d0*/  STSM.16.M88.4 [R196+0x36400], R152 ;  /* 0x03640098c4007844 */ /* 0x0007e20000000200 */
[----:B-----5:R-:W-:Y:S01]  /*117e0*/  F2FP.F16.F32.PACK_AB R162, R182, R181 ;  /* 0x000000b5b6a2723e */ /* 0x020fe200000000ff */
[----:B------:R-:W-:Y:S01]  /*117f0*/  VIADD R6, R170, 0x80 ;  /* 0x00000080aa067836 */ /* 0x000fe20000000000 */
[----:B0-----:R-:W-:Y:S01]  /*11800*/  F2FP.F16.F32.PACK_AB R161, R204, R203 ;  /* 0x000000cbcca1723e */ /* 0x001fe200000000ff */
[----:B------:R0:W-:Y:S01]  /*11810*/  STSM.16.M88.4 [R209], R156 ;  /* 0x0000009cd1007844 */ /* 0x0001e20000000200 */
[----:B-1----:R-:W-:Y:S01]  /*11820*/  F2FP.F16.F32.PACK_AB R163, R206, R205 ;  /* 0x000000cdcea3723e */ /* 0x002fe200000000ff */
[----:B------:R-:W-:Y:S01]  /*11830*/  IMAD.MOV.U32 R7, RZ, RZ, 0x40000040 ;  /* 0x40000040ff077424 */ /* 0x000fe200078e00ff */
[----:B--2---:R-:W-:Y:S01]  /*11840*/  F2FP.F16.F32.PACK_AB R164, R177, R176 ;  /* 0x000000b0b1a4723e */ /* 0x004fe200000000ff */
[----:B------:R-:W-:Y:S01]  /*11850*/  FADD.FTZ R225, R19, R225 ;  /* 0x000000e113e17221 */ /* 0x000fe20000010000 */
[----:B------:R-:W-:Y:S01]  /*11860*/  F2FP.F16.F32.PACK_AB R166, R21, R180 ;  /* 0x000000b415a6723e */ /* 0x000fe200000000ff */
[----:B------:R0:W-:Y:S01]  /*11870*/  STSM.16.M88.4 [R197], R160 ;  /* 0x000000a0c5007844 */ /* 0x0001e20000000200 */
[----:B----4-:R-:W-:Y:S01]  /*11880*/  F2FP.F16.F32.PACK_AB R165, R222, R207 ;  /* 0x000000cfdea5723e */ /* 0x010fe200000000ff */
[----:B------:R-:W-:Y:S01]  /*11890*/  FADD.FTZ R172, R172, R183 ;  /* 0x000000b7acac7221 */ /* 0x000fe20000010000 */
[----:B------:R-:W-:Y:S01]  /*118a0*/  F2FP.F16.F32.PACK_AB R167, R224, R223 ;  /* 0x000000dfe0a7723e */ /* 0x000fe200000000ff */
[----:B------:R-:W-:Y:S01]  /*118b0*/  FADD.FTZ R225, R190, R225 ;  /* 0x000000e1bee17221 */ /* 0x000fe20000010000 */
[----:B------:R-:W-:Y:S01]  /*118c0*/  ISETP.GT.AND P2, PT, R14, R210, PT ;  /* 0x000000d20e00720c */ /* 0x000fe20003f44270 */
[----:B------:R-:W-:Y:S01]  /*118d0*/  FADD.FTZ R173, R173, R172 ;  /* 0x000000acadad7221 */ /* 0x000fe20000010000 */
[----:B------:R-:W-:Y:S01]  /*118e0*/  IMAD.MOV.U32 R19, RZ, RZ, R198 ;  /* 0x000000ffff137224 */ /* 0x000fe200078e00c6 */
[----:B------:R0:W-:Y:S01]  /*118f0*/  STSM.16.M88.4 [R208], R164 ;  /* 0x000000a4d0007844 */ /* 0x0001e20000000200 */
[----:B------:R-:W-:Y:S01]  /*11900*/  WARPGROUP.ARRIVE ;  /* 0x00000000000079c5 */ /* 0x000fe20000000000 */
[----:B------:R-:W-:Y:S01]  /*11910*/  FADD.FTZ R200, R200, R225 ;  /* 0x000000e1c8c87221 */ /* 0x000fe20000010000 */
[----:B------:R-:W-:Y:S01]  /*11920*/  FADD.FTZ R174, R174, R173 ;  /* 0x000000adaeae7221 */ /* 0x000fe20000010000 */
[----:B------:R-:W-:-:S02]  /*11930*/  IMAD.MOV.U32 R190, RZ, RZ, R179 ;  /* 0x000000ffffbe7224 */ /* 0x000fc400078e00b3 */
[----:B------:R-:W-:Y:S01]  /*11940*/  FADD.FTZ R201, R201, R200 ;  /* 0x000000c8c9c97221 */ /* 0x000fe20000010000 */
[----:B------:R-:W-:Y:S01]  /*11950*/  HGMMA.64x256x16.F32 R24, R152, gdesc[UR4].tnspB, R24, gsb0 ;  /* 0x43e0000498187df0 */ /* 0x000fe20008000818 */
[----:B------:R-:W-:Y:S01]  /*11960*/  R2UR UR6, R6 ;  /* 0x00000000060672ca */ /* 0x000fe200000e0000 */
[----:B------:R-:W-:Y:S01]  /*11970*/  VIADD R6, R170, 0x100 ;  /* 0x00000100aa067836 */ /* 0x000fe20000000000 */
[----:B------:R-:W-:Y:S01]  /*11980*/  R2UR UR7, R7 ;  /* 0x00000000070772ca */ /* 0x000fe200000e0000 */
[----:B------:R-:W-:Y:S02]  /*11990*/  IMAD.MOV.U32 R7, RZ, RZ, 0x40000040 ;  /* 0x40000040ff077424 */ /* 0x000fe400078e00ff */
        /* <DEDUP_REMOVED lines=14> */
[----:B------:R-:W-:Y:S02]  /*11a80*/  WARPGROUP.DEPBAR.LE gsb0, 0x0 ;  /* 0x00008000000079c5 */ /* 0x000fe40000010000 */
[----:B------:R-:W-:Y:S01]  /*11a90*/  WARPGROUP.ARRIVE ;  /* 0x00000000000079c5 */ /* 0x000fe20000000000 */
[----:B---3--:R-:W-:-:S04]  /*11aa0*/  VIADD R152, R14, 0xffffffff ;  /* 0xffffffff0e987836 */ /* 0x008fc80000000000 */
[----:B------:R-:W-:Y:S01]  /*11ab0*/  IMAD.MOV.U32 R14, RZ, RZ, R152 ;  /* 0x000000ffff0e7224 */ /* 0x000fe200078e0098 */
[----:B------:R-:W-:Y:S01]  /*11ac0*/  HGMMA.64x256x16.F32 R24, R156, gdesc[UR4].tnspB, R24, gsb0 ;  /* 0x43e000049c187df0 */ /* 0x000fe20008000818 */
[----:B------:R-:W-:Y:S02]  /*11ad0*/  R2UR UR6, R6 ;  /* 0x00000000060672ca */ /* 0x000fe400000e0000 */
[----:B------:R-:W-:Y:S01]  /*11ae0*/  R2UR UR7, R7 ;  /* 0x00000000070772ca */ /* 0x000fe200000e0000 */
[----:B------:R-:W-:Y:S01]  /*11af0*/  IMAD.MOV.U32 R7, RZ, RZ, 0x40000040 ;  /* 0x40000040ff077424 */ /* 0x000fe200078e00ff */
[----:B------:R-:W-:Y:S01]  /*11b00*/  IADD3 R6, R170, 0x180, RZ ;  /* 0x00000180aa067810 */ /* 0x000fe20007ffe0ff */
        /* <DEDUP_REMOVED lines=9> */
[----:B------:R-:W-:Y:S02]  /*11ba0*/  IMAD.MOV.U32 R21, RZ, RZ, R171 ;  /* 0x000000ffff157224 */ /* 0x000fe400078e00ab */
[----:B------:R-:W-:Y:S01]  /*11bb0*/  FADD.FTZ R7, R224, R7 ;  /* 0x00000007e0077221 */ /* 0x000fe20000010000 */
[----:B------:R-:W-:-:S02]  /*11bc0*/  WARPGROUP.DEPBAR.LE gsb0, 0x0 ;  /* 0x00008000000079c5 */ /* 0x000fc40000010000 */
[----:B------:R-:W-:-:S15]  /*11bd0*/  WARPGROUP.ARRIVE ;  /* 0x00000000000079c5 */ /* 0x000fde0000000000 */
[----:B------:R-:W-:-:S01]  /*11be0*/  NOP ;  /* 0x0000000000007918 */ /* 0x000fc20000000000 */
        /* <DEDUP_REMOVED lines=12> */
[----:B------:R-:W-:Y:S05]  /*11cb0*/  BSYNC B0 ;  /* 0x0000000000007941 */ /* 0x000fea0003800000 */
.L_x_5474:
[----:B------:R-:W-:Y:S01]  /*11cc0*/  IMAD.MOV.U32 R190, RZ, RZ, R179 ;  /* 0x000000ffffbe7224 */ /* 0x000fe200078e00b3 */
[----:B------:R-:W-:Y:S01]  /*11cd0*/  MOV R21, R171 ;  /* 0x000000ab00157202 */ /* 0x000fe20000000f00 */
[----:B------:R-:W-:Y:S02]  /*11ce0*/  IMAD.MOV.U32 R19, RZ, RZ, R198 ;  /* 0x000000ffff137224 */ /* 0x000fe400078e00c6 */
[----:B------:R-:W-:-:S07]  /*11cf0*/  IMAD.MOV.U32 R14, RZ, RZ, R152 ;  /* 0x000000ffff0e7224 */ /* 0x000fce00078e0098 */
.L_x_5473:
[----:B------:R-:W-:Y:S05]  /*11d00*/  BSYNC B1 ;  /* 0x0000000000017941 */ /* 0x000fea0003800000 */
.L_x_5472:
[----:B0-----:R-:W0:Y:S01]  /*11d10*/  LDC R156, c[0x0][0xadc] ;  /* 0x0002b700ff9c7b82 */ /* 0x001e220000000800 */
[----:B------:R-:W-:Y:S01]  /*11d20*/  IADD3 R152, R23, 0x40, -R184 ;  /* 0x0000004017987810 */ /* 0x000fe20007ffe8b8 */
[----:B------:R-:W-:-:S04]  /*11d30*/  ULDC UR4, c[0x0][0xad4] ;  /* 0x0002b50000047ab9 */ /* 0x000fc80000000800 */
[----:B------:R-:W-:-:S04]  /*11d40*/  IMAD R152, R189, 0x40, R152 ;  /* 0x00000040bd987824 */ /* 0x000fc800078e0298 */
[----:B------:R-:W-:Y:S01]  /*11d50*/  VIADD R154, R152, -UR4 ;  /* 0x80000004989a7c36 */ /* 0x000fe20008000000 */
[----:B0-----:R-:W-:-:S13]  /*11d60*/  ISETP.GE.AND P6, PT, R156, 0x1, PT ;  /* 0x000000019c00780c */ /* 0x001fda0003fc6270 */
[----:B------:R-:W-:Y:S05]  /*11d70*/  @!P6 BRA `(.L_x_5494) ;  /* 0x000000000048e947 */ /* 0x000fea0003800000 */
[----:B------:R-:W-:Y:S01]  /*11d80*/  IMAD.MOV.U32 R155, RZ, RZ, R152 ;  /* 0x000000ffff9b7224 */ /* 0x000fe200078e0098 */
[----:B------:R-:W-:Y:S04]  /*11d90*/  BSSY B0, `(.L_x_5495) ;  /* 0x000000e000007945 */ /* 0x000fe80003800000 */
        /* <DEDUP_REMOVED lines=9> */
.L_x_5496:
[----:B------:R-:W-:-:S13]  /*11e30*/  ISETP.NE.AND P2, PT, R156, 0x1, PT ;  /* 0x000000019c00780c */ /* 0x000fda0003f45270 */
[----:B------:R-:W0:Y:S02]  /*11e40*/  @P2 LDC.64 R152, c[0x0][0xae0] ;  /* 0x0002b800ff982b82 */ /* 0x000e240000000a00 */
[----:B0-----:R-:W-:-:S05]  /*11e50*/  @P2 IMAD.HI.U32 R152, R155, R152, RZ ;  /* 0x000000989b982227 */ /* 0x001fca00078e00ff */
[----:B------:R-:W-:-:S07]  /*11e60*/  @P2 SHF.R.U32.HI R155, RZ, R153, R152 ;  /* 0x00000099ff9b2219 */ /* 0x000fce0000011698 */
.L_x_5497:
[----:B------:R-:W-:Y:S05]  /*11e70*/  BSYNC B0 ;  /* 0x0000000000007941 */ /* 0x000fea0003800000 */
.L_x_5495:
[----:B------:R-:W-:-:S05]  /*11e80*/  IMAD R155, R155, R156, RZ ;  /* 0x0000009c9b9b7224 */ /* 0x000fca00078e02ff */
[----:B------:R-:W-:-:S07]  /*11e90*/  VIMNMX R154, R154, R155, !PT ;  /* 0x0000009b9a9a7248 */ /* 0x000fce0007fe0100 */
.L_x_5494:
        /* <DEDUP_REMOVED lines=13> */
.L_x_5511:
[----:B------:R-:W-:Y:S01]  /*11f70*/  VIADD R19, R201, 0x1 ;  /* 0x00000001c9137836 */ /* 0x000fe20000000000 */
[C---:B------:R-:W-:Y:S01]  /*11f80*/  ISETP.GT.AND P2, PT, R189.reuse, R210, PT ;  /* 0x000000d2bd00720c */ /* 0x040fe20003f44270 */
[----:B------:R-:W-:-:S03]  /*11f90*/  VIADD R189, R189, 0xffffffff ;  /* 0xffffffffbdbd7836 */ /* 0x000fc60000000000 */
[----:B------:R-:W-:-:S04]  /*11fa0*/  ISETP.NE.AND P3, PT, R19, 0x2, PT ;  /* 0x000000021300780c */ /* 0x000fc80003f65270 */
[----:B------:R-:W-:Y:S02]  /*11fb0*/  SEL R21, RZ, 0x1, P3 ;  /* 0x00000001ff157807 */ /* 0x000fe40001800000 */
[----:B------:R-:W-:Y:S02]  /*11fc0*/  SEL R19, R19, RZ, P3 ;  /* 0x000000ff13137207 */ /* 0x000fe40001800000 */
[----:B------:R-:W-:Y:S01]  /*11fd0*/  LOP3.LUT R22, R22, R21, RZ, 0x3c, !PT ;  /* 0x0000001516167212 */ /* 0x000fe200078e3cff */
[----:B0-----:R-:W-:Y:S06]  /*11fe0*/  @!P0 BRA `(.L_x_5501) ;  /* 0x0000000000048947 */ /* 0x001fec0003800000 */
[----:B------:R-:W-:Y:S01]  /*11ff0*/  BPT.TRAP 0x1 ;  /* 0x000000040000795c */ /* 0x000fe20000300000 */
.L_x_5501:
[----:B------:R-:W-:Y:S01]  /*12000*/  IMAD R14, R19, 0x8, R18 ;  /* 0x00000008130e7824 */ /* 0x000fe200078e0212 */
[----:B------:R-:W-:-:S04]  /*12010*/  SHF.L.U32 R21, R22, 0x1f, RZ ;  /* 0x0000001f16157819 */ /* 0x000fc800000006ff */
[----:B------:R0:W1:Y:S01]  /*12020*/  SYNCS.PHASECHK.TRANS64.TRYWAIT P3, [R14+URZ+0x38830], R21 ;  /* 0x038830150e0075a7 */ /* 0x000062000806017f */
[----:B------:R-:W-:Y:S05]  /*12030*/  @!P0 BRA `(.L_x_5502) ;  /* 0x0000000000048947 */ /* 0x000fea0003800000 */
[----:B------:R-:W-:Y:S01]  /*12040*/  BPT.TRAP 0x1 ;  /* 0x000000040000795c */ /* 0x000fe20000300000 */
.L_x_5502:
[----:B------:R-:W-:Y:S01]  /*12050*/  BSSY B2, `(.L_x_5503) ;  /* 0x0000006000027945 */ /* 0x000fe20003800000 */
[----:B------:R-:W-:Y:S02]  /*12060*/  IMAD R198, R19, 0x200, R15 ;  /* 0x0000020013c67824 */ /* 0x000fe400078e020f */
[----:B------:R-:W-:Y:S01]  /*12070*/  IMAD.MOV.U32 R199, RZ, RZ, 0x40000040 ;  /* 0x40000040ffc77424 */ /* 0x000fe200078e00ff */
[----:B-1----:R-:W-:Y:S06]  /*12080*/  @P3 BRA `(.L_x_5504) ;  /* 0x0000000000083947 */ /* 0x002fec0003800000 */
[----:B------:R-:W1:Y:S02]  /*12090*/  SYNCS.PHASECHK.TRANS64.TRYWAIT P3, [R14+URZ+0x38830], R21 ;  /* 0x038830150e0075a7 */ /* 0x000e64000806017f */
[----:B-1----:R-:W-:Y:S05]  /*120a0*/  @!P3 BRA `(.L_x_5505) ;  /* 0x0000012000d8b947 */ /* 0x002fea0003800000 */
.L_x_5504:
[----:B------:R-:W-:Y:S05]  /*120b0*/  BSYNC B2 ;  /* 0x0000000000027941 */ /* 0x000fea0003800000 */
.L_x_5503:
        /* <DEDUP_REMOVED lines=9> */
[----:B------:R-:W-:Y:S02]  /*12150*/  R2UR UR6, R202 ;  /* 0x00000000ca0672ca */ /* 0x000fe400000e0000 */
[----:B------:R-:W-:Y:S01]  /*12160*/  R2UR UR7, R203 ;  /* 0x00000000cb0772ca */ /* 0x000fe200000e0000 */
[----:B------:R-:W-:Y:S01]  /*12170*/  IMAD.MOV.U32 R203, RZ, RZ, 0x40000040 ;  /* 0x40000040ffcb7424 */ /* 0x000fe200078e00ff */
[----:B------:R-:W-:Y:S02]  /*12180*/  R2UR UR4, R12 ;  /* 0x000000000c0472ca */ /* 0x000fe400000e0000 */
[----:B------:R-:W-:Y:S02]  /*12190*/  R2UR UR5, R13 ;  /* 0x000000000d0572ca */ /* 0x000fe400000e0000 */
        /* <DEDUP_REMOVED lines=22> */
.L_x_5506:
[----:B------:R2:W3:Y:S01]  /*12300*/  SYNCS.PHASECHK.TRANS64.TRYWAIT P3, [R14+URZ+0x38850], R21 ;  /* 0x038850150e0075a7 */ /* 0x0004e2000806017f */
[----:B------:R-:W-:Y:S05]  /*12310*/  @!P0 BRA `(.L_x_5507) ;  /* 0x0000000000048947 */ /* 0x000fea0003800000 */
[----:B------:R-:W-:Y:S01]  /*12320*/  BPT.TRAP 0x1 ;  /* 0x000000040000795c */ /* 0x000fe20000300000 */
.L_x_5507:
[----:B------:R-:W-:Y:S04]  /*12330*/  BSSY B2, `(.L_x_5508) ;  /* 0x0000004000027945 */ /* 0x000fe80003800000 */
[----:B---3--:R-:W-:Y:S05]  /*12340*/  @P3 BRA `(.L_x_5509) ;  /* 0x0000000000083947 */ /* 0x008fea0003800000 */
[----:B------:R-:W3:Y:S02]  /*12350*/  SYNCS.PHASECHK.TRANS64.TRYWAIT P3, [R14+URZ+0x38850], R21 ;  /* 0x038850150e0075a7 */ /* 0x000ee4000806017f */
[----:B---3--:R-:W-:Y:S05]  /*12360*/  @!P3 BRA `(.L_x_5510) ;  /* 0x00000120003cb947 */ /* 0x008fea0003800000 */
.L_x_5509:
[----:B------:R-:W-:Y:S05]  /*12370*/  BSYNC B2 ;  /* 0x0000000000027941 */ /* 0x000fea0003800000 */
.L_x_5508:
[----:B------:R-:W-:Y:S01]  /*12380*/  IMAD R202, R19, 0x1000, R20 ;  /* 0x0000100013ca7824 */ /* 0x000fe200078e0214 */
[----:B------:R-:W-:Y:S01]  /*12390*/  R2UR UR4, R2 ;  /* 0x00000000020472ca */ /* 0x000fe200000e0000 */
[----:B------:R-:W-:Y:S01]  /*123a0*/  IMAD.MOV.U32 R203, RZ, RZ, 0x40000040 ;  /* 0x40000040ffcb7424 */ /* 0x000fe200078e00ff */
[----:B------:R-:W-:Y:S01]  /*123b0*/  R2UR UR5, R3 ;  /* 0x00000000030572ca */ /* 0x000fe200000e0000 */
[----:B------:R-:W-:Y:S01]  /*123c0*/  WARPGROUP.ARRIVE ;  /* 0x00000000000079c5 */ /* 0x000fe20000000000 */
[----:B------:R-:W-:Y:S01]  /*123d0*/  R2UR UR6, R202 ;  /* 0x00000000ca0672ca */ /* 0x000fe200000e0000 */
[----:B------:R-:W-:Y:S01]  /*123e0*/  IMAD.MOV.U32 R199, RZ, RZ, 0x40000040 ;  /* 0x40000040ffc77424 */ /* 0x000fe200078e00ff */
[----:B------:R-:W-:Y:S01]  /*123f0*/  R2UR UR7, R203 ;  /* 0x00000000cb0772ca */ /* 0x000fe200000e0000 */
[----:B------:R-:W-:Y:S02]  /*12400*/  VIADD R198, R2, 0x2 ;  /* 0x0000000202c67836 */ /* 0x000fe40000000000 */
[----:B------:R-:W4:Y:S01]  /*12410*/  S2R R190, SR_TID.X ;  /* 0x0000000000be7919 */ /* 0x000f220000002100 */
[----:B------:R-:W-:-:S02]  /*12420*/  VIADD R203, R202, 0x800 ;  /* 0x00000800cacb7836 */ /* 0x000fc40000000000 */
[----:B------:R-:W-:Y:S02]  /*12430*/  VIADD R206, R2, 0x800 ;  /* 0x0000080002ce7836 */ /* 0x000fe40000000000 */
[----:B------:R-:W-:Y:S02]  /*12440*/  IMAD.MOV.U32 R205, RZ, RZ, 0x40000040 ;  /* 0x40000040ffcd7424 */ /* 0x000fe400078e00ff */
[----:B------:R-:W-:-:S03]  /*12450*/  IMAD.MOV.U32 R207, RZ, RZ, 0x40000040 ;  /* 0x40000040ffcf7424 */ /* 0x000fc600078e00ff */
        /* <DEDUP_REMOVED lines=9> */
[----:B----4-:R-:W-:-:S05]  /*124f0*/  SHF.R.U32.HI R190, RZ, 0x7, R190 ;  /* 0x00000007ffbe7819 */ /* 0x010fca00000116be */
[----:B0123--:R0:W1:Y:S02]  /*12500*/  SHFL.IDX PT, R21, R190, RZ, 0x1f ;  /* 0x00001fffbe157589 */ /* 0x00f06400000e0000 */
[----:B0-----:R-:W-:Y:S02]  /*12510*/  MOV R190, 0x4 ;  /* 0x0000000400be7802 */ /* 0x001fe40000000f00 */
[----:B-1----:R-:W-:-:S04]  /*12520*/  ISETP.GT.AND P3, PT, R21, 0x7f, PT ;  /* 0x0000007f1500780c */ /* 0x002fc80003f64270 */
[----:B------:R-:W-:Y:S01]  /*12530*/  SEL R21, RZ, 0x2, !P3 ;  /* 0x00000002ff157807 */ /* 0x000fe20005800000 */
        /* <DEDUP_REMOVED lines=153> */
[----:B------:R-:W-:Y:S01]  /*12ed0*/  IMAD.IADD R198, R21, 0x1, R203 ;  /* 0x0000000115c67824 */ /* 0x000fe200078e02cb */
[----:B------:R-:W-:-:S02]  /*12ee0*/  WARPGROUP.DEPBAR.LE gsb0, 0x0 ;  /* 0x00008000000079c5 */ /* 0x000fc40000010000 */
[----:B------:R-:W-:-:S09]  /*12ef0*/  WARPGROUP.ARRIVE ;  /* 0x00000000000079c5 */ /* 0x000fd20000000000 */
        /* <DEDUP_REMOVED lines=8> */
[C---:B------:R-:W-:Y:S02]  /*12f80*/  SEL R198, R190.reuse, 0x2, P3 ;  /* 0x00000002bec67807 */ /* 0x040fe40001800000 */
[----:B------:R-:W-:Y:S02]  /*12f90*/  SEL R190, R190, 0x6, !P3 ;  /* 0x00000006bebe7807 */ /* 0x000fe40005800000 */
[----:B------:R-:W-:Y:S01]  /*12fa0*/  SEL R199, R199, 0x26, P3 ;  /* 0x00000026c7c77807 */ /* 0x000fe20001800000 */
[----:B------:R-:W-:-:S03]  /*12fb0*/  IMAD.IADD R204, R203, 0x1, R198 ;  /* 0x00000001cbcc7824 */ /* 0x000fc600078e02c6 */
[----:B------:R-:W-:Y:S01]  /*12fc0*/  LOP3.LUT R199, R199, 0x6, RZ, 0xc0, !PT ;  /* 0x00000006c7c77812 */ /* 0x000fe200078ec0ff */
        /* <DEDUP_REMOVED lines=19> */
[----:B------:R-:W-:Y:S02]  /*13100*/  R2UR UR6, R204 ;  /* 0x00000000cc0672ca */ /* 0x000fe400000e0000 */
[----:B------:R-:W-:Y:S01]  /*13110*/  R2UR UR7, R205 ;  /* 0x00000000cd0772ca */ /* 0x000fe200000e0000 */
[----:B------:R-:W-:Y:S01]  /*13120*/  IMAD.MOV.U32 R205, RZ, RZ, 0x40000040 ;  /* 0x40000040ffcd7424 */ /* 0x000fe200078e00ff */
[----:B------:R-:W-:-:S04]  /*13130*/  SEL R203, R203, 0x980, P3 ;  /* 0x00000980cbcb7807 */ /* 0x000fc80001800000 */
[----:B------:R-:W-:-:S04]  /*13140*/  LOP3.LUT R203, R203, 0xa00, RZ, 0xc0, !PT ;  /* 0x00000a00cbcb7812 */ /* 0x000fc800078ec0ff */
[CC--:B------:R-:W-:Y:S02]  /*13150*/  IADD3 R204, R199.reuse, R203.reuse, R2 ;  /* 0x000000cbc7cc7210 */ /* 0x0c0fe40007ffe002 */
[----:B------:R-:W-:Y:S01]  /*13160*/  IADD3 R206, R199, R203, R202 ;  /* 0x000000cbc7ce7210 */ /* 0x000fe20007ffe0ca */
[----:B------:R-:W-:Y:S01]  /*13170*/  VIADD R199, R2, 0xa00 ;  /* 0x00000a0002c77836 */ /* 0x000fe20000000000 */
        /* <DEDUP_REMOVED lines=44> */
[----:B------:R-:W-:Y:S02]  /*13440*/  R2UR UR6, R204 ;  /* 0x00000000cc0672ca */ /* 0x000fe400000e0000 */
[----:B------:R-:W-:Y:S01]  /*13450*/  R2UR UR7, R205 ;  /* 0x00000000cd0772ca */ /* 0x000fe200000e0000 */
[----:B------:R-:W-:Y:S01]  /*13460*/  IMAD.MOV.U32 R205, RZ, RZ, 0x40000040 ;  /* 0x40000040ffcd7424 */ /* 0x000fe200078e00ff */
[----:B------:R-:W-:-:S04]  /*13470*/  SEL R203, R203, 0xb80, P3 ;  /* 0x00000b80cbcb7807 */ /* 0x000fc80001800000 */
[----:B------:R-:W-:-:S04]  /*13480*/  LOP3.LUT R203, R203, 0xe00, RZ, 0xc0, !PT ;  /* 0x00000e00cbcb7812 */ /* 0x000fc800078ec0ff */
[CC--:B------:R-:W-:Y:S02]  /*13490*/  IADD3 R204, R199.reuse, R203.reuse, R2 ;  /* 0x000000cbc7cc7210 */ /* 0x0c0fe40007ffe002 */
[----:B------:R-:W-:Y:S01]  /*134a0*/  IADD3 R206, R199, R203, R202 ;  /* 0x000000cbc7ce7210 */ /* 0x000fe20007ffe0ca */
[----:B------:R-:W-:Y:S02]  /*134b0*/  VIADD R199, R2, 0xc00 ;  /* 0x00000c0002c77836 */ /* 0x000fe40000000000 */
        /* <DEDUP_REMOVED lines=8> */
[----:B------:R-:W-:Y:S02]  /*13540*/  R2UR UR7, R207 ;  /* 0x00000000cf0772ca */ /* 0x000fe400000e0000 */
[----:B------:R-:W-:Y:S02]  /*13550*/  IADD3 R204, R199, R21, RZ ;  /* 0x00000015c7cc7210 */ /* 0x000fe40007ffe0ff */
[----:B------:R-:W-:Y:S01]  /*13560*/  MOV R207, 0x40000040 ;  /* 0x4000004000cf7802 */ /* 0x000fe20000000f00 */
[----:B------:R-:W-:-:S02]  /*13570*/  WARPGROUP.DEPBAR.LE gsb0, 0x0 ;  /* 0x00008000000079c5 */ /* 0x000fc40000010000 */
        /* <DEDUP_REMOVED lines=20> */
[----:B------:R-:W-:-:S02]  /*136c0*/  IMAD.MOV.U32 R205, RZ, RZ, 0x40000040 ;  /* 0x40000040ffcd7424 */ /* 0x000fc400078e00ff */
        /* <DEDUP_REMOVED lines=33> */
[----:B------:R-:W-:Y:S01]  /*138e0*/  R2UR UR6, R204 ;  /* 0x00000000cc0672ca */ /* 0x000fe200000e0000 */
[----:B------:R-:W-:Y:S01]  /*138f0*/  IMAD.IADD R204, R206, 0x1, R21 ;  /* 0x00000001cecc7824 */ /* 0x000fe200078e0215 */
[----:B------:R-:W-:Y:S01]  /*13900*/  R2UR UR7, R205 ;  /* 0x00000000cd0772ca */ /* 0x000fe200000e0000 */
[----:B------:R-:W-:Y:S02]  /*13910*/  IMAD.MOV.U32 R205, RZ, RZ, 0x40000040 ;  /* 0x40000040ffcd7424 */ /* 0x000fe400078e00ff */
[----:B------:R-:W-:Y:S01]  /*13920*/  IMAD.MOV.U32 R21, RZ, RZ, 0x40 ;  /* 0x00000040ff157424 */ /* 0x000fe200078e00ff */
[----:B------:R-:W-:Y:S01]  /*13930*/  R2UR UR4, R204 ;  /* 0x00000000cc0472ca */ /* 0x000fe200000e0000 */
[----:B------:R-:W-:Y:S01]  /*13940*/  IMAD.IADD R204, R206, 0x1, R198 ;  /* 0x00000001cecc7824 */ /* 0x000fe200078e02c6 */
[----:B------:R-:W-:Y:S01]  /*13950*/  R2UR UR5, R205 ;  /* 0x00000000cd0572ca */ /* 0x000fe200000e0000 */
[----:B------:R-:W-:Y:S01]  /*13960*/  IMAD.IADD R198, R198, 0x1, R203 ;  /* 0x00000001c6c67824 */ /* 0x000fe200078e02cb */
[----:B------:R-:W-:-:S02]  /*13970*/  MOV R205, 0x40000040 ;  /* 0x4000004000cd7802 */ /* 0x000fc40000000f00 */
        /* <DEDUP_REMOVED lines=13> */
[----:B------:R-:W-:Y:S01]  /*13a50*/  MOV R190, 0x1000 ;  /* 0x0000100000be7802 */ /* 0x000fe20000000f00 */
[----:B------:R-:W-:-:S03]  /*13a60*/  IMAD.MOV.U32 R203, RZ, RZ, 0x40000040 ;  /* 0x40000040ffcb7424 */ /* 0x000fc600078e00ff */
[----:B------:R-:W-:-:S04]  /*13a70*/  SEL R190, R190, 0xf80, P3 ;  /* 0x00000f80bebe7807 */ /* 0x000fc80001800000 */
[----:B------:R-:W-:-:S04]  /*13a80*/  LOP3.LUT R190, R190, 0x1e00, RZ, 0xc0, !PT ;  /* 0x00001e00bebe7812 */ /* 0x000fc800078ec0ff */
[----:B------:R-:W-:Y:S01]  /*13a90*/  IADD3 R202, R21, R190, R202 ;  /* 0x000000be15ca7210 */ /* 0x000fe20007ffe0ca */
        /* <DEDUP_REMOVED lines=8> */
[----:B------:R-:W-:Y:S01]  /*13b20*/  IADD3 R198, R21, R190, R2 ;  /* 0x000000be15c67210 */ /* 0x000fe20007ffe002 */
[----:B------:R-:W-:-:S02]  /*13b30*/  WARPGROUP.DEPBAR.LE gsb0, 0x0 ;  /* 0x00008000000079c5 */ /* 0x000fc40000010000 */
[----:B------:R-:W-:-:S08]  /*13b40*/  WARPGROUP.ARRIVE ;  /* 0x00000000000079c5 */ /* 0x000fd00000000000 */
[----:B------:R-:W-:Y:S01]  /*13b50*/  HGMMA.64x64x16.F32 R152, gdesc[UR4], R152, gsb0 ;  /* 0x00e00000049879f0 */ /* 0x000fe20008000898 */
[----:B------:R-:W-:Y:S01]  /*13b60*/  R2UR UR4, R198 ;  /* 0x00000000c60472ca */ /* 0x000fe200000e0000 */
[----:B------:R-:W-:Y:S01]  /*13b70*/  IMAD R198, R19, 0x1000, R188 ;  /* 0x0000100013c67824 */ /* 0x000fe200078e02bc */
[----:B------:R-:W-:Y:S01]  /*13b80*/  R2UR UR5, R199 ;  /* 0x00000000c70572ca */ /* 0x000fe200000e0000 */
[----:B------:R-:W-:Y:S01]  /*13b90*/  IMAD.MOV.U32 R199, RZ, RZ, 0x40000040 ;  /* 0x40000040ffc77424 */ /* 0x000fe200078e00ff */
[----:B------:R-:W-:Y:S02]  /*13ba0*/  R2UR UR6, R202 ;  /* 0x00000000ca0672ca */ /* 0x000fe400000e0000 */
[----:B------:R-:W-:Y:S01]  /*13bb0*/  R2UR UR7, R203 ;  /* 0x00000000cb0772ca */ /* 0x000fe200000e0000 */
[----:B------:R-:W-:Y:S02]  /*13bc0*/  WARPGROUP.DEPBAR.LE gsb0, 0x0 ;  /* 0x00008000000079c5 */ /* 0x000fe40000010000 */
[----:B------:R-:W-:-:S10]  /*13bd0*/  WARPGROUP.ARRIVE ;  /* 0x00000000000079c5 */ /* 0x000fd40000000000 */
[----:B------:R-:W-:Y:S01]  /*13be0*/  HGMMA.64x64x16.F32 R152, gdesc[UR4], R152, gsb0 ;  /* 0x00e00000049879f0 */ /* 0x000fe20008000898 */
[----:B------:R-:W-:Y:S02]  /*13bf0*/  R2UR UR7, R199 ;  /* 0x00000000c70772ca */ /* 0x000fe400000e0000 */
[----:B------:R-:W-:Y:S01]  /*13c00*/  R2UR UR6, R198 ;  /* 0x00000000c60672ca */ /* 0x000fe200000e0000 */
        /* <DEDUP_REMOVED lines=66> */
[----:B0-----:R-:W-:-:S05]  /*14030*/  FMNMX.FTZ R168, R180, R21, !PT ;  /* 0x00000015b4a87209 */ /* 0x001fca0007810000 */
[----:B------:R-:W0:Y:S02]  /*14040*/  SHFL.BFLY PT, R21, R168, 0x2, 0x1f ;  /* 0x0c401f00a8157f89 */ /* 0x000e2400000e0000 */
[----:B------:R-:W3:Y:S01]  /*14050*/  MUFU.TANH R156, R156 ;  /* 0x0000009c009c7308 */ /* 0x000ee20000002400 */
[----:B-1----:R-:W-:-:S07]  /*14060*/  FMNMX.FTZ R171, R153, R200, !PT ;  /* 0x000000c899ab7209 */ /* 0x002fce0007810000 */
[----:B------:R-:W1:Y:S01]  /*14070*/  MUFU.TANH R158, R158 ;  /* 0x0000009e009e7308 */ /* 0x000e620000002400 */
[----:B--2---:R-:W-:-:S07]  /*14080*/  FMNMX.FTZ R171, R154, R171, !PT ;  /* 0x000000ab9aab7209 */ /* 0x004fce0007810000 */
[----:B------:R-:W2:Y:S01]  /*14090*/  MUFU.TANH R162, R162 ;  /* 0x000000a200a27308 */ /* 0x000ea20000002400 */
[----:B---3--:R-:W-:Y:S02]  /*140a0*/  FMNMX.FTZ R171, R156, R171, !PT ;  /* 0x000000ab9cab7209 */ /* 0x008fe40007810000 */
[----:B0-----:R-:W-:-:S05]  /*140b0*/  FMNMX.FTZ R21, R168, R21, !PT ;  /* 0x00000015a8157209 */ /* 0x001fca0007810000 */
[----:B------:R-:W0:Y:S01]  /*140c0*/  MUFU.TANH R163, R163 ;  /* 0x000000a300a37308 */ /* 0x000e220000002400 */
[----:B-1----:R-:W-:Y:S01]  /*140d0*/  FMNMX.FTZ R171, R158, R171, !PT ;  /* 0x000000ab9eab7209 */ /* 0x002fe20007810000 */
[----:B------:R-:W1:Y:S06]  /*140e0*/  SHFL.BFLY PT, R168, R21, 0x1, 0x1f ;  /* 0x0c201f0015a87f89 */ /* 0x000e6c00000e0000 */
[----:B------:R-:W3:Y:S08]  /*140f0*/  MUFU.TANH R166, R166 ;  /* 0x000000a600a67308 */ /* 0x000ef00000002400 */
[----:B------:R-:W4:Y:S08]  /*14100*/  MUFU.TANH R167, R167 ;  /* 0x000000a700a77308 */ /* 0x000f300000002400 */
[----:B------:R-:W5:Y:S01]  /*14110*/  MUFU.TANH R181, R181 ;  /* 0x000000b500b57308 */ /* 0x000f620000002400 */
[----:B-1----:R-:W-:-:S02]  /*14120*/  FMNMX.FTZ R21, R21, R168, !PT ;  /* 0x000000a815157209 */ /* 0x002fc40007810000 */
[----:B--2---:R-:W-:-:S05]  /*14130*/  FMNMX.FTZ R168, R162, R171, !PT ;  /* 0x000000aba2a87209 */ /* 0x004fca0007810000 */
[----:B------:R-:W1:Y:S01]  /*14140*/  MUFU.TANH R202, R202 ;  /* 0x000000ca00ca7308 */ /* 0x000e620000002400 */
[----:B0-----:R-:W-:Y:S01]  /*14150*/  FMNMX.FTZ R171, R163, R168, !PT ;  /* 0x000000a8a3ab7209 */ /* 0x001fe20007810000 */
[----:B------:R-:W-:Y:S02]  /*14160*/  IMAD.U32 R168, RZ, RZ, UR39 ;  /* 0x00000027ffa87e24 */ /* 0x000fe4000f8e00ff */
[C---:B------:R-:W-:Y:S01]  /*14170*/  FADD.FTZ R175, -R21.reuse, R191 ;  /* 0x000000bf15af7221 */ /* 0x040fe20000010100 */
[----:B---3--:R-:W-:Y:S01]  /*14180*/  FMNMX.FTZ R170, R166, R171, !PT ;  /* 0x000000aba6aa7209 */ /* 0x008fe20007810000 */
[-C--:B------:R-:W-:Y:S02]  /*14190*/  FMUL.FTZ R191, R21, R168.reuse ;  /* 0x000000a815bf7220 */ /* 0x080fe40000410000 */
[----:B------:R-:W-:Y:S01]  /*141a0*/  FMUL.FTZ R175, R175, R168 ;  /* 0x000000a8afaf7220 */ /* 0x000fe20000410000 */
[----:B------:R-:W0:Y:S01]  /*141b0*/  MUFU.TANH R203, R203 ;  /* 0x000000cb00cb7308 */ /* 0x000e220000002400 */
[----:B----4-:R-:W-:Y:S01]  /*141c0*/  FMNMX.FTZ R170, R167, R170, !PT ;  /* 0x000000aaa7aa7209 */ /* 0x010fe20007810000 */
[-CC-:B------:R-:W-:Y:S01]  /*141d0*/  FFMA.FTZ R179, R157, R168.reuse, -R191.reuse ;  /* 0x000000a89db37223 */ /* 0x180fe200000108bf */
[-CC-:B------:R-:W-:Y:S01]  /*141e0*/  FFMA.FTZ R225, R190, R168.reuse, -R191.reuse ;  /* 0x000000a8bee17223 */ /* 0x180fe200000108bf */
[--C-:B------:R-:W-:Y:S01]  /*141f0*/  FFMA.FTZ R152, R152, R168, -R191.reuse ;  /* 0x000000a898987223 */ /* 0x100fe200000108bf */
[----:B-----5:R-:W-:Y:S01]  /*14200*/  FMNMX.FTZ R171, R181, R170, !PT ;  /* 0x000000aab5ab7209 */ /* 0x020fe20007810000 */
[-CC-:B------:R-:W-:Y:S01]  /*14210*/  FFMA.FTZ R155, R155, R168.reuse, -R191.reuse ;  /* 0x000000a89b9b7223 */ /* 0x180fe200000108bf */
[-CC-:B------:R-:W-:Y:S01]  /*14220*/  FFMA.FTZ R174, R160, R168.reuse, -R191.reuse ;  /* 0x000000a8a0ae7223 */ /* 0x180fe200000108bf */
[----:B------:R-:W2:Y:S01]  /*14230*/  MUFU.TANH R204, R204 ;  /* 0x000000cc00cc7308 */ /* 0x000ea20000002400 */
[----:B-1----:R-:W-:Y:S01]  /*14240*/  FMNMX.FTZ R170, R202, R171, !PT ;  /* 0x000000abcaaa7209 */ /* 0x002fe20007810000 */
[-CC-:B------:R-:W-:Y:S01]  /*14250*/  FFMA.FTZ R178, R164, R168.reuse, -R191.reuse ;  /* 0x000000a8a4b27223 */ /* 0x180fe200000108bf */
[-CC-:B------:R-:W-:Y:S01]  /*14260*/  FFMA.FTZ R169, R169, R168.reuse, -R191.reuse ;  /* 0x000000a8a9a97223 */ /* 0x180fe200000108bf */
[-CC-:B------:R-:W-:Y:S01]  /*14270*/  FFMA.FTZ R172, R172, R168.reuse, -R191.reuse ;  /* 0x000000a8acac7223 */ /* 0x180fe200000108bf */
[-CC-:B------:R-:W-:Y:S01]  /*14280*/  FFMA.FTZ R173, R173, R168.reuse, -R191.reuse ;  /* 0x000000a8adad7223 */ /* 0x180fe200000108bf */
[-CC-:B------:R-:W-:Y:S01]  /*14290*/  FFMA.FTZ R176, R176, R168.reuse, -R191.reuse ;  /* 0x000000a8b0b07223 */ /* 0x180fe200000108bf */
[--C-:B------:R-:W-:Y:S01]  /*142a0*/  FFMA.FTZ R177, R177, R168, -R191.reuse ;  /* 0x000000a8b1b17223 */ /* 0x100fe200000108bf */
[----:B------:R-:W1:Y:S01]  /*142b0*/  MUFU.TANH R205, R205 ;  /* 0x000000cd00cd7308 */ /* 0x000e620000002400 */
[----:B0-----:R-:W-:Y:S01]  /*142c0*/  FMNMX.FTZ R171, R203, R170, !PT ;  /* 0x000000aacbab7209 */ /* 0x001fe20007810000 */
[----:B------:R-:W-:-:S06]  /*142d0*/  FFMA.FTZ R180, R180, R168, -R191 ;  /* 0x000000a8b4b47223 */ /* 0x000fcc00000108bf */
[----:B------:R-:W0:Y:S01]  /*142e0*/  MUFU.TANH R206, R206 ;  /* 0x000000ce00ce7308 */ /* 0x000e220000002400 */
[----:B--2---:R-:W-:-:S07]  /*142f0*/  FMNMX.FTZ R170, R204, R171, !PT ;  /* 0x000000abccaa7209 */ /* 0x004fce0007810000 */
[----:B------:R-:W2:Y:S01]  /*14300*/  MUFU.TANH R207, R207 ;  /* 0x000000cf00cf7308 */ /* 0x000ea20000002400 */
[----:B-1----:R-:W-:-:S07]  /*14310*/  FMNMX.FTZ R171, R205, R170, !PT ;  /* 0x000000aacdab7209 */ /* 0x002fce0007810000 */
[----:B------:R-:W1:Y:S01]  /*14320*/  MUFU.TANH R222, R222 ;  /* 0x000000de00de7308 */ /* 0x000e620000002400 */
[----:B0-----:R-:W-:Y:S01]  /*14330*/  FMNMX.FTZ R170, R206, R171, !PT ;  /* 0x000000abceaa7209 */ /* 0x001fe20007810000 */
[----:B------:R-:W-:-:S06]  /*14340*/  FFMA.FTZ R171, R159, R168, -R191 ;  /* 0x000000a89fab7223 */ /* 0x000fcc00000108bf */
[----:B------:R0:W3:Y:S01]  /*14350*/  MUFU.EX2 R183, R175 ;  /* 0x000000af00b77308 */ /* 0x0000e20000000800 */
[----:B--2---:R-:W-:-:S07]  /*14360*/  FMNMX.FTZ R157, R207, R170, !PT ;  /* 0x000000aacf9d7209 */ /* 0x004fce0007810000 */
[----:B------:R2:W-:Y:S01]  /*14370*/  MUFU.EX2 R170, R179 ;  /* 0x000000b300aa7308 */ /* 0x0005e20000000800 */
[----:B-1----:R-:W-:Y:S01]  /*14380*/  FMNMX.FTZ R157, R222, R157, !PT ;  /* 0x0000009dde9d7209 */ /* 0x002fe20007810000 */
[----:B0-----:R-:W-:-:S04]  /*14390*/  FFMA.FTZ R175, R161, R168, -R191 ;  /* 0x000000a8a1af7223 */ /* 0x001fc800000108bf */
[----:B------:R-:W0:Y:S02]  /*143a0*/  SHFL.BFLY PT, R182, R157, 0x2, 0x1f ;  /* 0x0c401f009db67f89 */ /* 0x000e2400000e0000 */
[----:B------:R-:W1:Y:S01]  /*143b0*/  MUFU.EX2 R152, R152 ;  /* 0x0000009800987308 */ /* 0x000e620000000800 */
[--C-:B--2---:R-:W-:Y:S01]  /*143c0*/  FFMA.FTZ R179, R165, R168, -R191.reuse ;  /* 0x000000a8a5b37223 */ /* 0x104fe200000108bf */
[-C--:B---3--:R-:W-:Y:S01]  /*143d0*/  FMUL.FTZ R24, R24, R183.reuse ;  /* 0x000000b718187220 */ /* 0x088fe20000410000 */
        /* <DEDUP_REMOVED lines=16> */
[-C--:B------:R-:W-:Y:S01]  /*144e0*/  FMUL.FTZ R52, R52, R183.reuse ;  /* 0x000000b734347220 */ /* 0x080fe20000410000 */
[-C--:B------:R-:W-:Y:S01]  /*144f0*/  FMUL.FTZ R53, R53, R183.reuse ;  /* 0x000000b735357220 */ /* 0x080fe20000410000 */
[-C--:B------:R-:W-:Y:S01]  /*14500*/  FMUL.FTZ R56, R56, R183.reuse ;  /* 0x000000b738387220 */ /* 0x080fe20000410000 */
[----:B0-----:R-:W-:Y:S01]  /*14510*/  FMNMX.FTZ R159, R157, R182, !PT ;  /* 0x000000b69d9f7209 */ /* 0x001fe20007810000 */
[----:B------:R-:W-:Y:S01]  /*14520*/  FFMA.FTZ R182, R199, R168, -R191 ;  /* 0x000000a8c7b67223 */ /* 0x000fe200000108bf */
[----:B------:R-:W-:Y:S01]  /*14530*/  MUFU.EX2 R171, R171 ;  /* 0x000000ab00ab7308 */ /* 0x000fe20000000800 */
[-C--:B------:R-:W-:Y:S01]  /*14540*/  FMUL.FTZ R57, R57, R183.reuse ;  /* 0x000000b739397220 */ /* 0x080fe20000410000 */
[-C--:B------:R-:W-:Y:S01]  /*14550*/  FMUL.FTZ R60, R60, R183.reuse ;  /* 0x000000b73c3c7220 */ /* 0x080fe20000410000 */
        /* <DEDUP_REMOVED lines=33> */
[----:B------:R-:W-:Y:S01]  /*14770*/  FFMA.FTZ R191, R158, R168, -R159 ;  /* 0x000000a89ebf7223 */ /* 0x000fe2000001089f */
[----:B------:R-:W-:-:S02]  /*14780*/  IMAD.MOV R158, RZ, RZ, -R195 ;  /* 0x000000ffff9e7224 */ /* 0x000fc400078e0ac3 */
[-C--:B------:R-:W-:Y:S01]  /*14790*/  FMUL.FTZ R157, R157, R168.reuse ;  /* 0x000000a89d9d7220 */ /* 0x080fe20000410000 */
[-CC-:B------:R-:W-:Y:S01]  /*147a0*/  FFMA.FTZ R153, R153, R168.reuse, -R159.reuse ;  /* 0x000000a899997223 */ /* 0x180fe2000001089f */
[-CC-:B------:R-:W-:Y:S01]  /*147b0*/  FFMA.FTZ R154, R154, R168.reuse, -R159.reuse ;  /* 0x000000a89a9a7223 */ /* 0x180fe2000001089f */
[--C-:B------:R-:W-:Y:S01]  /*147c0*/  FFMA.FTZ R156, R156, R168, -R159.reuse ;  /* 0x000000a89c9c7223 */ /* 0x100fe2000001089f */
[----:B------:R-:W-:Y:S01]  /*147d0*/  ISETP.NE.AND P3, PT, R185, R158, PT ;  /* 0x0000009eb900720c */ /* 0x000fe20003f65270 */
[----:B------:R-:W-:Y:S01]  /*147e0*/  @!P1 VIADD R158, R14, 0x38840 ;  /* 0x000388400e9e9836 */ /* 0x000fe20000000000 */
[----:B------:R-:W0:Y:S01]  /*147f0*/  MUFU.EX2 R157, R157 ;  /* 0x0000009d009d7308 */ /* 0x000e220000000800 */
[-CC-:B------:R-:W-:Y:S01]  /*14800*/  FFMA.FTZ R160, R204, R168.reuse, -R159.reuse ;  /* 0x000000a8cca07223 */ /* 0x180fe2000001089f */
[-CC-:B------:R-:W-:Y:S01]  /*14810*/  FFMA.FTZ R200, R162, R168.reuse, -R159.reuse ;  /* 0x000000a8a2c87223 */ /* 0x180fe2000001089f */
[-CC-:B------:R-:W-:Y:S01]  /*14820*/  FFMA.FTZ R223, R163, R168.reuse, -R159.reuse ;  /* 0x000000a8a3df7223 */ /* 0x180fe2000001089f */
[----:B------:R-:W-:Y:S01]  /*14830*/  @!P1 PRMT R158, RZ, 0x654, R158 ;  /* 0x00000654ff9e9816 */ /* 0x000fe2000000009e */
[-CC-:B------:R-:W-:Y:S01]  /*14840*/  FFMA.FTZ R224, R166, R168.reuse, -R159.reuse ;  /* 0x000000a8a6e07223 */ /* 0x180fe2000001089f */
[-CC-:B------:R-:W-:Y:S01]  /*14850*/  FFMA.FTZ R226, R167, R168.reuse, -R159.reuse ;  /* 0x000000a8a7e27223 */ /* 0x180fe2000001089f */
[-CC-:B------:R-:W-:Y:S01]  /*14860*/  FFMA.FTZ R204, R205, R168.reuse, -R159.reuse ;  /* 0x000000a8cdcc7223 */ /* 0x180fe2000001089f */
[----:B------:R1:W-:Y:S01]  /*14870*/  @!P1 SYNCS.ARRIVE.TRANS64.RED.A1T0 RZ, [R158+URZ], RZ ;  /* 0x000000ff9eff99a7 */ /* 0x0003e2000810043f */
[----:B------:R-:W2:Y:S01]  /*14880*/  MUFU.EX2 R153, R153 ;  /* 0x0000009900997308 */ /* 0x000ea20000000800 */
[-CC-:B------:R-:W-:Y:S01]  /*14890*/  FFMA.FTZ R181, R181, R168.reuse, -R159.reuse ;  /* 0x000000a8b5b57223 */ /* 0x180fe2000001089f */
[----:B------:R-:W-:Y:S01]  /*148a0*/  @!P3 LEA R161, R201, R193, 0x6 ;  /* 0x000000c1c9a1b211 */ /* 0x000fe200078e30ff */
[-CC-:B------:R-:W-:Y:S01]  /*148b0*/  FFMA.FTZ R202, R202, R168.reuse, -R159.reuse ;  /* 0x000000a8caca7223 */ /* 0x180fe2000001089f */
[-CC-:B------:R-:W-:Y:S01]  /*148c0*/  FFMA.FTZ R203, R203, R168.reuse, -R159.reuse ;  /* 0x000000a8cbcb7223 */ /* 0x180fe2000001089f */
[-CC-:B------:R-:W-:Y:S01]  /*148d0*/  FFMA.FTZ R205, R206, R168.reuse, -R159.reuse ;  /* 0x000000a8cecd7223 */ /* 0x180fe2000001089f */
[-CC-:B------:R-:W-:Y:S01]  /*148e0*/  FFMA.FTZ R206, R222, R168.reuse, -R159.reuse ;  /* 0x000000a8dece7223 */ /* 0x180fe2000001089f */
[----:B-1----:R-:W-:Y:S01]  /*148f0*/  @!P3 IMAD R158, R161, 0x4, R18 ;  /* 0x00000004a19eb824 */ /* 0x002fe200078e0212 */
[----:B------:R-:W1:Y:S01]  /*14900*/  MUFU.EX2 R154, R154 ;  /* 0x0000009a009a7308 */ /* 0x000e620000000800 */
[----:B------:R-:W-:Y:S01]  /*14910*/  FFMA.FTZ R207, R207, R168, -R159 ;  /* 0x000000a8cfcf7223 */ /* 0x000fe2000001089f */
[-C--:B------:R-:W-:Y:S01]  /*14920*/  FMUL.FTZ R112, R112, R183.reuse ;  /* 0x000000b770707220 */ /* 0x080fe20000410000 */
[-C--:B------:R-:W-:Y:S01]  /*14930*/  FMUL.FTZ R113, R113, R183.reuse ;  /* 0x000000b771717220 */ /* 0x080fe20000410000 */
[----:B------:R-:W-:Y:S01]  /*14940*/  @!P3 STS [R158+0x38400], R183 ;  /* 0x038400b79e00b388 */ /* 0x000fe20000000800 */
[-C--:B------:R-:W-:Y:S01]  /*14950*/  FMUL.FTZ R116, R116, R183.reuse ;  /* 0x000000b774747220 */ /* 0x080fe20000410000 */
[-C--:B------:R-:W-:Y:S01]  /*14960*/  FMUL.FTZ R117, R117, R183.reuse ;  /* 0x000000b775757220 */ /* 0x080fe20000410000 */
[-C--:B------:R-:W-:Y:S01]  /*14970*/  FMUL.FTZ R120, R120, R183.reuse ;  /* 0x000000b778787220 */ /* 0x080fe20000410000 */
[----:B0-----:R0:W-:Y:S01]  /*14980*/  @!P3 STS [R158+0x38420], R157 ;  /* 0x0384209d9e00b388 */ /* 0x0011e20000000800 */
        /* <DEDUP_REMOVED lines=18> */
[----:B--2---:R-:W-:Y:S01]  /*14ab0*/  FFMA.FTZ R7, R157, R7, R153 ;  /* 0x000000079d077223 */ /* 0x004fe20000010099 */
[C---:B------:R-:W-:Y:S01]  /*14ac0*/  FADD.FTZ R6, R225.reuse, R6 ;  /* 0x00000006e1067221 */ /* 0x040fe20000010000 */
[----:B-1----:R-:W-:Y:S01]  /*14ad0*/  F2FP.F16.F32.PACK_AB R153, R154, R153 ;  /* 0x000000999a99723e */ /* 0x002fe200000000ff */
[----:B------:R-:W-:Y:S01]  /*14ae0*/  FMUL.FTZ R26, R26, R157 ;  /* 0x0000009d1a1a7220 */ /* 0x000fe20000410000 */
[----:B------:R-:W-:Y:S01]  /*14af0*/  FADD.FTZ R7, R154, R7 ;  /* 0x000000079a077221 */ /* 0x000fe20000010000 */
[----:B------:R-:W-:Y:S01]  /*14b00*/  F2FP.F16.F32.PACK_AB R154, R170, R155 ;  /* 0x0000009baa9a723e */ /* 0x000fe200000000ff */
[----:B------:R-:W1:Y:S01]  /*14b10*/  MUFU.EX2 R223, R223 ;  /* 0x000000df00df7308 */ /* 0x000e620000000800 */
        /* <DEDUP_REMOVED lines=71> */
[----:B------:R4:W5:Y:S01]  /*14f90*/  MUFU.EX2 R201, R160 ;  /* 0x000000a000c97308 */ /* 0x0009620000000800 */
[----:B------:R-:W-:Y:S01]  /*14fa0*/  FMUL.FTZ R151, R151, R157 ;  /* 0x0000009d97977220 */ /* 0x000fe20000410000 */
[----:B---3--:R-:W-:Y:S01]  /*14fb0*/  FADD.FTZ R222, R156, R7 ;  /* 0x000000079cde7221 */ /* 0x008fe20000010000 */
[----:B0-----:R-:W-:Y:S01]  /*14fc0*/  F2FP.F16.F32.PACK_AB R158, R178, R175 ;  /* 0x000000afb29e723e */ /* 0x001fe200000000ff */
[----:B------:R-:W-:Y:S01]  /*14fd0*/  IMAD.MOV.U32 R7, RZ, RZ, 0x40000040 ;  /* 0x40000040ff077424 */ /* 0x000fe200078e00ff */
[----:B-1----:R-:W-:Y:S01]  /*14fe0*/  F2FP.F16.F32.PACK_AB R157, R223, R200 ;  /* 0x000000c8df9d723e */ /* 0x002fe200000000ff */
[----:B------:R-:W-:Y:S01]  /*14ff0*/  IMAD.MOV.U32 R199, RZ, RZ, 0x40000040 ;  /* 0x40000040ffc77424 */ /* 0x000fe200078e00ff */
[----:B--2---:R-:W-:Y:S01]  /*15000*/  F2FP.F16.F32.PACK_AB R159, R226, R224 ;  /* 0x000000e0e29f723e */ /* 0x004fe200000000ff */
[----:B------:R-:W-:Y:S01]  /*15010*/  MUFU.EX2 R176, R176 ;  /* 0x000000b000b07308 */ /* 0x000fe20000000800 */
[----:B----4-:R-:W-:-:S02]  /*15020*/  F2FP.F16.F32.PACK_AB R160, R169, R179 ;  /* 0x000000b3a9a0723e */ /* 0x010fc400000000ff */
[----:B-----5:R-:W-:Y:S02]  /*15030*/  F2FP.F16.F32.PACK_AB R161, R202, R181 ;  /* 0x000000b5caa1723e */ /* 0x020fe400000000ff */
[----:B------:R-:W-:Y:S02]  /*15040*/  F2FP.F16.F32.PACK_AB R162, R173, R172 ;  /* 0x000000acada2723e */ /* 0x000fe400000000ff */
[----:B------:R-:W-:Y:S01]  /*15050*/  @!P1 IADD3 R14, R14, 0x38860, RZ ;  /* 0x000388600e0e9810 */ /* 0x000fe20007ffe0ff */
[----:B------:R-:W0:Y:S01]  /*15060*/  MUFU.EX2 R182, R182 ;  /* 0x000000b600b67308 */ /* 0x000e220000000800 */
[----:B------:R-:W-:Y:S02]  /*15070*/  F2FP.F16.F32.PACK_AB R163, R201, R203 ;  /* 0x000000cbc9a3723e */ /* 0x000fe400000000ff */
[----:B------:R-:W-:-:S05]  /*15080*/  @!P1 PRMT R14, RZ, 0x654, R14 ;  /* 0x00000654ff0e9816 */ /* 0x000fca000000000e */
[----:B------:R-:W-:Y:S08]  /*15090*/  MUFU.EX2 R177, R177 ;  /* 0x000000b100b17308 */ /* 0x000ff00000000800 */
[----:B------:R-:W1:Y:S01]  /*150a0*/  MUFU.EX2 R180, R180 ;  /* 0x000000b400b47308 */ /* 0x000e620000000800 */
[----:B0-----:R-:W-:-:S07]  /*150b0*/  F2FP.F16.F32.PACK_AB R164, R182, R176 ;  /* 0x000000b0b6a4723e */ /* 0x001fce00000000ff */
[----:B------:R-:W-:Y:S08]  /*150c0*/  MUFU.EX2 R204, R204 ;  /* 0x000000cc00cc7308 */ /* 0x000ff00000000800 */
[----:B------:R-:W0:Y:S01]  /*150d0*/  MUFU.EX2 R205, R205 ;  /* 0x000000cd00cd7308 */ /* 0x000e220000000800 */
[----:B-1----:R-:W-:-:S07]  /*150e0*/  F2FP.F16.F32.PACK_AB R166, R180, R177 ;  /* 0x000000b1b4a6723e */ /* 0x002fce00000000ff */
[----:B------:R1:W-:Y:S08]  /*150f0*/  MUFU.EX2 R183, R207 ;  /* 0x000000cf00b77308 */ /* 0x0003f00000000800 */
[----:B------:R-:W2:Y:S01]  /*15100*/  MUFU.EX2 R206, R206 ;  /* 0x000000ce00ce7308 */ /* 0x000ea20000000800 */
[----:B-1----:R-:W-:Y:S01]  /*15110*/  FADD.FTZ R207, R155, R6 ;  /* 0x000000069bcf7221 */ /* 0x002fe20000010000 */
[----:B------:R-:W-:Y:S01]  /*15120*/  F2FP.F16.F32.PACK_AB R155, R191, R156 ;  /* 0x0000009cbf9b723e */ /* 0x000fe200000000ff */
[----:B------:R-:W-:Y:S01]  /*15130*/  BAR.SYNC.DEFER_BLOCKING 0xf, 0x100 ;  /* 0x03c4000000007b1d */ /* 0x000fe20000010000 */
[----:B------:R-:W-:Y:S01]  /*15140*/  F2FP.F16.F32.PACK_AB R156, R174, R171 ;  /* 0x000000abae9c723e */ /* 0x000fe200000000ff */
[----:B------:R-:W-:Y:S01]  /*15150*/  VIADD R6, R198, 0x80 ;  /* 0x00000080c6067836 */ /* 0x000fe20000000000 */
[----:B0-----:R-:W-:Y:S01]  /*15160*/  F2FP.F16.F32.PACK_AB R165, R205, R204 ;  /* 0x000000cccda5723e */ /* 0x001fe200000000ff */
[----:B------:R-:W-:Y:S01]  /*15170*/  FADD.FTZ R170, R170, R207 ;  /* 0x000000cfaaaa7221 */ /* 0x000fe20000010000 */
[----:B------:R-:W-:-:S03]  /*15180*/  FADD.FTZ R191, R191, R222 ;  /* 0x000000debfbf7221 */ /* 0x000fc60000010000 */
[----:B------:R-:W-:Y:S01]  /*15190*/  FADD.FTZ R171, R171, R170 ;  /* 0x000000aaabab7221 */ /* 0x000fe20000010000 */
[----:B------:R-:W-:Y:S01]  /*151a0*/  FADD.FTZ R200, R200, R191 ;  /* 0x000000bfc8c87221 */ /* 0x000fe20000010000 */
[----:B------:R-:W-:Y:S02]  /*151b0*/  IMAD.MOV.U32 R191, RZ, RZ, R21 ;  /* 0x000000ffffbf7224 */ /* 0x000fe400078e0015 */
[----:B------:R-:W-:Y:S01]  /*151c0*/  FADD.FTZ R174, R174, R171 ;  /* 0x000000abaeae7221 */ /* 0x000fe20000010000 */
[----:B------:R-:W-:Y:S01]  /*151d0*/  FADD.FTZ R223, R223, R200 ;  /* 0x000000c8dfdf7221 */ /* 0x000fe20000010000 */
[----:B--2---:R-:W-:Y:S01]  /*151e0*/  F2FP.F16.F32.PACK_AB R167, R206, R183 ;  /* 0x000000b7cea7723e */ /* 0x004fe200000000ff */
[----:B------:R-:W-:Y:S02]  /*151f0*/  IMAD.MOV.U32 R200, RZ, RZ, R190 ;  /* 0x000000ffffc87224 */ /* 0x000fe400078e00be */
[----:B------:R-:W-:Y:S01]  /*15200*/  FADD.FTZ R175, R175, R174 ;  /* 0x000000aeafaf7221 */ /* 0x000fe20000010000 */
[----:B------:R-:W-:-:S03]  /*15210*/  FADD.FTZ R223, R224, R223 ;  /* 0x000000dfe0df7221 */ /* 0x000fc60000010000 */
[----:B------:R-:W-:Y:S01]  /*15220*/  FADD.FTZ R178, R178, R175 ;  /* 0x000000afb2b27221 */ /* 0x000fe20000010000 */
[----:B------:R-:W-:Y:S01]  /*15230*/  FADD.FTZ R226, R226, R223 ;  /* 0x000000dfe2e27221 */ /* 0x000fe20000010000 */
[----:B------:R0:W-:Y:S02]  /*15240*/  STSM.16.M88.4 [R196+0x36400], R152 ;  /* 0x03640098c4007844 */ /* 0x0001e40000000200 */
[----:B------:R-:W-:Y:S01]  /*15250*/  FADD.FTZ R178, R179, R178 ;  /* 0x000000b2b3b27221 */ /* 0x000fe20000010000 */
[----:B------:R-:W-:Y:S01]  /*15260*/  FADD.FTZ R181, R181, R226 ;  /* 0x000000e2b5b57221 */ /* 0x000fe20000010000 */
[----:B------:R0:W-:Y:S02]  /*15270*/  STSM.16.M88.4 [R209], R156 ;  /* 0x0000009cd1007844 */ /* 0x0001e40000000200 */
[----:B------:R-:W-:Y:S01]  /*15280*/  FADD.FTZ R169, R169, R178 ;  /* 0x000000b2a9a97221 */ /* 0x000fe20000010000 */
[----:B------:R-:W-:Y:S01]  /*15290*/  FADD.FTZ R202, R202, R181 ;  /* 0x000000b5caca7221 */ /* 0x000fe20000010000 */
[----:B------:R0:W-:Y:S02]  /*152a0*/  STSM.16.M88.4 [R197], R160 ;  /* 0x000000a0c5007844 */ /* 0x0001e40000000200 */
[----:B------:R-:W-:Y:S01]  /*152b0*/  FADD.FTZ R172, R172, R169 ;  /* 0x000000a9acac7221 */ /* 0x000fe20000010000 */
[----:B------:R-:W-:Y:S01]  /*152c0*/  FADD.FTZ R202, R203, R202 ;  /* 0x000000cacbca7221 */ /* 0x000fe20000010000 */
[----:B------:R0:W-:Y:S01]  /*152d0*/  STSM.16.M88.4 [R208], R164 ;  /* 0x000000a4d0007844 */ /* 0x0001e20000000200 */
[----:B------:R-:W-:Y:S01]  /*152e0*/  WARPGROUP.ARRIVE ;  /* 0x00000000000079c5 */ /* 0x000fe20000000000 */
[----:B------:R-:W-:Y:S01]  /*152f0*/  FADD.FTZ R173, R173, R172 ;  /* 0x000000acadad7221 */ /* 0x000fe20000010000 */
[----:B------:R-:W-:-:S03]  /*15300*/  FADD.FTZ R201, R201, R202 ;  /* 0x000000cac9c97221 */ /* 0x000fc60000010000 */
[----:B------:R-:W-:Y:S01]  /*15310*/  FADD.FTZ R173, R176, R173 ;  /* 0x000000adb0ad7221 */ /* 0x000fe20000010000 */
[----:B------:R-:W-:Y:S01]  /*15320*/  HGMMA.64x256x16.F32 R24, R152, gdesc[UR4].tnspB, R24, gsb0 ;  /* 0x43e0000498187df0 */ /* 0x000fe20008000818 */
[----:B------:R-:W-:Y:S01]  /*15330*/  R2UR UR6, R6 ;  /* 0x00000000060672ca */ /* 0x000fe200000e0000 */
[----:B------:R-:W-:Y:S01]  /*15340*/  VIADD R6, R198, 0x100 ;  /* 0x00000100c6067836 */ /* 0x000fe20000000000 */
[----:B------:R-:W-:Y:S01]  /*15350*/  R2UR UR7, R7 ;  /* 0x00000000070772ca */ /* 0x000fe200000e0000 */
[----:B------:R-:W-:Y:S02]  /*15360*/  IMAD.MOV.U32 R7, RZ, RZ, 0x40000040 ;  /* 0x40000040ff077424 */ /* 0x000fe400078e00ff */
[----:B------:R-:W-:Y:S01]  /*15370*/  FADD.FTZ R204, R204, R201 ;  /* 0x000000c9cccc7221 */ /* 0x000fe20000010000 */
[----:B------:R-:W-:Y:S02]  /*15380*/  VIADD R198, R198, 0x180 ;  /* 0x00000180c6c67836 */ /* 0x000fe40000000000 */
[----:B------:R-:W-:Y:S01]  /*15390*/  FADD.FTZ R182, R182, R173 ;  /* 0x000000adb6b67221 */ /* 0x000fe20000010000 */
[----:B------:R-:W-:-:S02]  /*153a0*/  IMAD.MOV.U32 R201, RZ, RZ, R19 ;  /* 0x000000ffffc97224 */ /* 0x000fc400078e0013 */
[----:B------:R-:W-:Y:S01]  /*153b0*/  FADD.FTZ R204, R205, R204 ;  /* 0x000000cccdcc7221 */ /* 0x000fe20000010000 */
[----:B------:R-:W-:Y:S01]  /*153c0*/  FADD.FTZ R177, R177, R182 ;  /* 0x000000b6b1b17221 */ /* 0x000fe20000010000 */
[----:B------:R-:W-:Y:S02]  /*153d0*/  WARPGROUP.DEPBAR.LE gsb0, 0x0 ;  /* 0x00008000000079c5 */ /* 0x000fe40000010000 */
[----:B------:R-:W-:-:S12]  /*153e0*/  WARPGROUP.ARRIVE ;  /* 0x00000000000079c5 */ /* 0x000fd80000000000 */
[----:B------:R-:W-:Y:S01]  /*153f0*/  HGMMA.64x256x16.F32 R24, R156, gdesc[UR4].tnspB, R24, gsb0 ;  /* 0x43e000049c187df0 */ /* 0x000fe20008000818 */
[----:B------:R-:W-:Y:S01]  /*15400*/  R2UR UR6, R6 ;  /* 0x00000000060672ca */ /* 0x000fe200000e0000 */
[----:B------:R-:W-:Y:S01]  /*15410*/  FADD.FTZ R6, R180, R177 ;  /* 0x000000b1b4067221 */ /* 0x000fe20000010000 */
[----:B------:R-:W-:Y:S01]  /*15420*/  R2UR UR7, R7 ;  /* 0x00000000070772ca */ /* 0x000fe200000e0000 */
[----:B------:R-:W-:-:S04]  /*15430*/  FADD.FTZ R7, R183, R204 ;  /* 0x000000ccb7077221 */ /* 0x000fc80000010000 */
[----:B------:R-:W-:Y:S01]  /*15440*/  FADD.FTZ R7, R206, R7 ;  /* 0x00000007ce077221 */ /* 0x000fe20000010000 */
[----:B------:R-:W-:Y:S02]  /*15450*/  WARPGROUP.DEPBAR.LE gsb0, 0x0 ;  /* 0x00008000000079c5 */ /* 0x000fe40000010000 */
[----:B------:R-:W-:-:S15]  /*15460*/  WARPGROUP.ARRIVE ;  /* 0x00000000000079c5 */ /* 0x000fde0000000000 */
[----:B------:R-:W-:-:S02]  /*15470*/  NOP ;  /* 0x0000000000007918 */ /* 0x000fc40000000000 */
        /* <DEDUP_REMOVED lines=19> */
.L_x_5500:
[----:B0-----:R-:W-:-:S07]  /*155b0*/  IMAD.MOV.U32 R14, RZ, RZ, R189 ;  /* 0x000000ffff0e7224 */ /* 0x001fce00078e00bd */
.L_x_5499:
[----:B------:R-:W-:Y:S05]  /*155c0*/  BSYNC B1 ;  /* 0x0000000000017941 */ /* 0x000fea0003800000 */
.L_x_5498:
        /* <DEDUP_REMOVED lines=8> */
.L_x_5532:
[----:B------:R-:W-:-:S05]  /*15650*/  VIADD R19, R200, 0x1 ;  /* 0x00000001c8137836 */ /* 0x000fca0000000000 */
[----:B------:R-:W-:-:S04]  /*15660*/  ISETP.NE.AND P2, PT, R19, 0x2, PT ;  /* 0x000000021300780c */ /* 0x000fc80003f45270 */
[----:B------:R-:W-:Y:S02]  /*15670*/  SEL R21, RZ, 0x1, P2 ;  /* 0x00000001ff157807 */ /* 0x000fe40001000000 */
[----:B------:R-:W-:Y:S02]  /*15680*/  SEL R19, R19, RZ, P2 ;  /* 0x000000ff13137207 */ /* 0x000fe40001000000 */
[----:B------:R-:W-:Y:S01]  /*15690*/  LOP3.LUT R22, R22, R21, RZ, 0x3c, !PT ;  /* 0x0000001516167212 */ /* 0x000fe200078e3cff */
[----:B-1----:R-:W-:Y:S06]  /*156a0*/  @!P0 BRA `(.L_x_5514) ;  /* 0x0000000000048947 */ /* 0x002fec0003800000 */
[----:B------:R-:W-:Y:S01]  /*156b0*/  BPT.TRAP 0x1 ;  /* 0x000000040000795c */ /* 0x000fe20000300000 */
.L_x_5514:
[----:B------:R-:W-:Y:S01]  /*156c0*/  IMAD R191, R19, 0x8, R18 ;  /* 0x0000000813bf7824 */ /* 0x000fe200078e0212 */
[----:B------:R-:W-:-:S04]  /*156d0*/  SHF.L.U32 R190, R22, 0x1f, RZ ;  /* 0x0000001f16be7819 */ /* 0x000fc800000006ff */
[----:B------:R0:W1:Y:S01]  /*156e0*/  SYNCS.PHASECHK.TRANS64.TRYWAIT P2, [R191+URZ+0x38830], R190 ;  /* 0x038830bebf0075a7 */ /* 0x000062000804017f */
[----:B------:R-:W-:Y:S05]  /*156f0*/  @!P0 BRA `(.L_x_5515) ;  /* 0x0000000000048947 */ /* 0x000fea0003800000 */
[----:B------:R-:W-:Y:S01]  /*15700*/  BPT.TRAP 0x1 ;  /* 0x000000040000795c */ /* 0x000fe20000300000 */
.L_x_5515:
[----:B------:R-:W-:Y:S01]  /*15710*/  BSSY B1, `(.L_x_5516) ;  /* 0x0000006000017945 */ /* 0x000fe20003800000 */
[----:B------:R-:W-:Y:S02]  /*15720*/  IMAD R202, R19, 0x200, R15 ;  /* 0x0000020013ca7824 */ /* 0x000fe400078e020f */
[----:B------:R-:W-:Y:S01]  /*15730*/  IMAD.MOV.U32 R203, RZ, RZ, 0x40000040 ;  /* 0x40000040ffcb7424 */ /* 0x000fe200078e00ff */
[----:B-1----:R-:W-:Y:S06]  /*15740*/  @P2 BRA `(.L_x_5517) ;  /* 0x0000000000082947 */ /* 0x002fec0003800000 */
[----:B------:R-:W1:Y:S02]  /*15750*/  SYNCS.PHASECHK.TRANS64.TRYWAIT P2, [R191+URZ+0x38830], R190 ;  /* 0x038830bebf0075a7 */ /* 0x000e64000804017f */
[----:B-1----:R-:W-:Y:S05]  /*15760*/  @!P2 BRA `(.L_x_5518) ;  /* 0x000000ec0050a947 */ /* 0x002fea0003800000 */
.L_x_5517:
[----:B------:R-:W-:Y:S05]  /*15770*/  BSYNC B1 ;  /* 0x0000000000017941 */ /* 0x000fea0003800000 */
.L_x_5516:
        /* <DEDUP_REMOVED lines=36> */
.L_x_5519:
[----:B------:R2:W3:Y:S01]  /*159c0*/  SYNCS.PHASECHK.TRANS64.TRYWAIT P2, [R191+URZ+0x38850], R190 ;  /* 0x038850bebf0075a7 */ /* 0x0004e2000804017f */
[----:B------:R-:W-:Y:S05]  /*159d0*/  @!P0 BRA `(.L_x_5520) ;  /* 0x0000000000048947 */ /* 0x000fea0003800000 */
[----:B------:R-:W-:Y:S01]  /*159e0*/  BPT.TRAP 0x1 ;  /* 0x000000040000795c */ /* 0x000fe20000300000 */
.L_x_5520:
[----:B------:R-:W-:Y:S04]  /*159f0*/  BSSY B1, `(.L_x_5521) ;  /* 0x0000004000017945 */ /* 0x000fe80003800000 */
[----:B---3--:R-:W-:Y:S05]  /*15a00*/  @P2 BRA `(.L_x_5522) ;  /* 0x0000000000082947 */ /* 0x008fea0003800000 */
[----:B------:R-:W3:Y:S02]  /*15a10*/  SYNCS.PHASECHK.TRANS64.TRYWAIT P2, [R191+URZ+0x38850], R190 ;  /* 0x038850bebf0075a7 */ /* 0x000ee4000804017f */
[----:B---3--:R-:W-:Y:S05]  /*15a20*/  @!P2 BRA `(.L_x_5523) ;  /* 0x000000e800b4a947 */ /* 0x008fea0003800000 */
.L_x_5522:
[----:B------:R-:W-:Y:S05]  /*15a30*/  BSYNC B1 ;  /* 0x0000000000017941 */ /* 0x000fea0003800000 */
.L_x_5521:
[----:B------:R-:W-:Y:S01]  /*15a40*/  IMAD R202, R19, 0x1000, R20 ;  /* 0x0000100013ca7824 */ /* 0x000fe200078e0214 */
[----:B------:R-:W-:Y:S01]  /*15a50*/  R2UR UR4, R2 ;  /* 0x00000000020472ca */ /* 0x000fe200000e0000 */
[----:B------:R-:W-:Y:S01]  /*15a60*/  IMAD.MOV.U32 R203, RZ, RZ, 0x40000040 ;  /* 0x40000040ffcb7424 */ /* 0x000fe200078e00ff */
[----:B------:R-:W-:Y:S01]  /*15a70*/  R2UR UR5, R3 ;  /* 0x00000000030572ca */ /* 0x000fe200000e0000 */
[----:B------:R-:W-:Y:S01]  /*15a80*/  WARPGROUP.ARRIVE ;  /* 0x00000000000079c5 */ /* 0x000fe20000000000 */
[----:B------:R-:W-:Y:S01]  /*15a90*/  R2UR UR6, R202 ;  /* 0x00000000ca0672ca */ /* 0x000fe200000e0000 */
[----:B------:R-:W-:Y:S01]  /*15aa0*/  VIADD R204, R2, 0x2 ;  /* 0x0000000202cc7836 */ /* 0x000fe20000000000 */
[----:B------:R-:W-:Y:S01]  /*15ab0*/  R2UR UR7, R203 ;  /* 0x00000000cb0772ca */ /* 0x000fe200000e0000 */
[----:B------:R-:W-:Y:S02]  /*15ac0*/  IMAD.MOV.U32 R205, RZ, RZ, 0x40000040 ;  /* 0x40000040ffcd7424 */ /* 0x000fe400078e00ff */
[----:B------:R-:W4:Y:S01]  /*15ad0*/  S2R R21, SR_TID.X ;  /* 0x0000000000157919 */ /* 0x000f220000002100 */
[----:B------:R-:W-:-:S02]  /*15ae0*/  VIADD R203, R202, 0x800 ;  /* 0x00000800cacb7836 */ /* 0x000fc40000000000 */
[C---:B------:R-:W-:Y:S02]  /*15af0*/  VIADD R206, R2.reuse, 0x800 ;  /* 0x0000080002ce7836 */ /* 0x040fe40000000000 */
[----:B0123--:R-:W-:Y:S02]  /*15b00*/  IMAD.MOV.U32 R190, RZ, RZ, 0x4 ;  /* 0x00000004ffbe7424 */ /* 0x00ffe400078e00ff */
[----:B------:R-:W-:Y:S02]  /*15b10*/  IMAD.MOV.U32 R207, RZ, RZ, 0x40000040 ;  /* 0x40000040ffcf7424 */ /* 0x000fe400078e00ff */
[----:B------:R-:W-:Y:S01]  /*15b20*/  VIADD R210, R2, 0xe00 ;  /* 0x00000e0002d27836 */ /* 0x000fe20000000000 */
[----:B------:R-:W-:Y:S01]  /*15b30*/  HGMMA.64x64x16.F32 R152, gdesc[UR4], R152, gsb0 ;  /* 0x00e00000049879f0 */ /* 0x000fe20008000898 */
[----:B------:R-:W-:Y:S01]  /*15b40*/  R2UR UR4, R204 ;  /* 0x00000000cc0472ca */ /* 0x000fe200000e0000 */
[----:B------:R-:W-:Y:S01]  /*15b50*/  VIADD R204, R202, 0x2 ;  /* 0x00000002cacc7836 */ /* 0x000fe20000000000 */
[----:B------:R-:W-:-:S02]  /*15b60*/  R2UR UR5, R205 ;  /* 0x00000000cd0572ca */ /* 0x000fc400000e0000 */
[----:B------:R-:W-:Y:S02]  /*15b70*/  MOV R205, 0x40000040 ;  /* 0x4000004000cd7802 */ /* 0x000fe40000000f00 */
[----:B------:R-:W-:Y:S01]  /*15b80*/  R2UR UR6, R204 ;  /* 0x00000000cc0672ca */ /* 0x000fe200000e0000 */
[----:B------:R-:W-:Y:S01]  /*15b90*/  VIADD R204, R2, 0x4 ;  /* 0x0000000402cc7836 */ /* 0x000fe20000000000 */
[----:B------:R-:W-:Y:S01]  /*15ba0*/  R2UR UR7, R205 ;  /* 0x00000000cd0772ca */ /* 0x000fe200000e0000 */
[----:B------:R-:W-:Y:S01]  /*15bb0*/  IMAD.MOV.U32 R205, RZ, RZ, 0x40000040 ;  /* 0x40000040ffcd7424 */ /* 0x000fe200078e00ff */
[----:B----4-:R-:W-:-:S06]  /*15bc0*/  SHF.R.U32.HI R21, RZ, 0x7, R21 ;  /* 0x00000007ff157819 */ /* 0x010fcc0000011615 */
[----:B------:R-:W0:Y:S02]  /*15bd0*/  SHFL.IDX PT, R21, R21, RZ, 0x1f ;  /* 0x00001fff15157589 */ /* 0x000e2400000e0000 */
[----:B0-----:R-:W-:-:S04]  /*15be0*/  ISETP.GT.AND P2, PT, R21, 0x7f, PT ;  /* 0x0000007f1500780c */ /* 0x001fc80003f44270 */
        /* <DEDUP_REMOVED lines=190> */
[----:B------:R-:W-:Y:S01]  /*167d0*/  IMAD.MOV.U32 R205, RZ, RZ, 0x40000040 ;  /* 0x40000040ffcd7424 */ /* 0x000fe200078e00ff */
[----:B------:R-:W-:-:S02]  /*167e0*/  SEL R203, R203, 0x26, P2 ;  /* 0x00000026cbcb7807 */ /* 0x000fc40001000000 */
        /* <DEDUP_REMOVED lines=39> */
[----:B------:R-:W-:-:S05]  /*16a60*/  IMAD.MOV.U32 R203, RZ, RZ, 0x30 ;  /* 0x00000030ffcb7424 */ /* 0x000fca00078e00ff */
[----:B------:R-:W-:-:S04]  /*16a70*/  SEL R203, R203, 0x2e, P2 ;  /* 0x0000002ecbcb7807 */ /* 0x000fc80001000000 */
[----:B------:R-:W-:Y:S01]  /*16a80*/  LOP3.LUT R203, R203, 0x6, RZ, 0xc0, !PT ;  /* 0x00000006cbcb7812 */ /* 0x000fe200078ec0ff */
[----:B------:R-:W-:Y:S02]  /*16a90*/  WARPGROUP.DEPBAR.LE gsb0, 0x0 ;  /* 0x00008000000079c5 */ /* 0x000fe40000010000 */
[----:B------:R-:W-:-:S06]  /*16aa0*/  WARPGROUP.ARRIVE ;  /* 0x00000000000079c5 */ /* 0x000fcc0000000000 */
        /* <DEDUP_REMOVED lines=76> */
[----:B------:R-:W-:Y:S01]  /*16f70*/  IMAD.IADD R204, R21, 0x1, R206 ;  /* 0x0000000115cc7824 */ /* 0x000fe200078e02ce */
        /* <DEDUP_REMOVED lines=11> */
[----:B------:R-:W-:Y:S01]  /*17030*/  IMAD.MOV.U32 R205, RZ, RZ, 0x40000040 ;  /* 0x40000040ffcd7424 */ /* 0x000fe200078e00ff */
        /* <DEDUP_REMOVED lines=8> */
[----:B------:R-:W-:Y:S01]  /*170c0*/  IADD3 R204, R201, R206, RZ ;  /* 0x000000cec9cc7210 */ /* 0x000fe20007ffe0ff */
[----:B------:R-:W-:Y:S01]  /*170d0*/  IMAD.IADD R206, R190, 0x1, R206 ;  /* 0x00000001bece7824 */ /* 0x000fe200078e02ce */
[----:B------:R-:W-:Y:S01]  /*170e0*/  R2UR UR7, R205 ;  /* 0x00000000cd0772ca */ /* 0x000fe200000e0000 */
[----:B------:R-:W-:Y:S01]  /*170f0*/  IMAD.MOV.U32 R205, RZ, RZ, 0x40000040 ;  /* 0x40000040ffcd7424 */ /* 0x000fe200078e00ff */
[----:B------:R-:W-:Y:S01]  /*17100*/  R2UR UR6, R204 ;  /* 0x00000000cc0672ca */ /* 0x000fe200000e0000 */
[----:B------:R-:W-:-:S02]  /*17110*/  IMAD.IADD R204, R210, 0x1, R190 ;  /* 0x00000001d2cc7824 */ /* 0x000fc400078e02be */
[----:B------:R-:W-:-:S05]  /*17120*/  IMAD.MOV.U32 R190, RZ, RZ, 0x1000 ;  /* 0x00001000ffbe7424 */ /* 0x000fca00078e00ff */
[----:B------:R-:W-:-:S04]  /*17130*/  SEL R190, R190, 0xf80, P2 ;  /* 0x00000f80bebe7807 */ /* 0x000fc80001000000 */
[----:B------:R-:W-:-:S04]  /*17140*/  LOP3.LUT R190, R190, 0x1e00, RZ, 0xc0, !PT ;  /* 0x00001e00bebe7812 */ /* 0x000fc800078ec0ff */
[----:B------:R-:W-:Y:S01]  /*17150*/  IADD3 R202, R21, R190, R202 ;  /* 0x000000be15ca7210 */ /* 0x000fe20007ffe0ca */
[----:B------:R-:W-:Y:S02]  /*17160*/  WARPGROUP.DEPBAR.LE gsb0, 0x0 ;  /* 0x00008000000079c5 */ /* 0x000fe40000010000 */
[----:B------:R-:W-:-:S06]  /*17170*/  WARPGROUP.ARRIVE ;  /* 0x00000000000079c5 */ /* 0x000fcc0000000000 */
[----:B------:R-:W-:Y:S01]  /*17180*/  HGMMA.64x64x16.F32 R152, gdesc[UR4], R152, gsb0 ;  /* 0x00e00000049879f0 */ /* 0x000fe20008000898 */
[----:B------:R-:W-:Y:S02]  /*17190*/  R2UR UR4, R204 ;  /* 0x00000000cc0472ca */ /* 0x000fe400000e0000 */
[----:B------:R-:W-:Y:S02]  /*171a0*/  R2UR UR5, R205 ;  /* 0x00000000cd0572ca */ /* 0x000fe400000e0000 */
[----:B------:R-:W-:Y:S02]  /*171b0*/  R2UR UR6, R206 ;  /* 0x00000000ce0672ca */ /* 0x000fe400000e0000 */
[----:B------:R-:W-:Y:S02]  /*171c0*/  R2UR UR7, R207 ;  /* 0x00000000cf0772ca */ /* 0x000fe400000e0000 */
[----:B------:R-:W-:Y:S02]  /*171d0*/  IADD3 R204, R21, R190, R2 ;  /* 0x000000be15cc7210 */ /* 0x000fe40007ffe002 */
        /* <DEDUP_REMOVED lines=87> */
[----:B------:R-:W-:Y:S01]  /*17750*/  IADD3 R223, R0, R23, -R184 ;  /* 0x0000001700df7210 */ /* 0x000fe20007ffe8b8 */
[----:B------:R-:W-:Y:S03]  /*17760*/  BSSY B1, `(.L_x_5525) ;  /* 0x0000012000017945 */ /* 0x000fe60003800000 */
[----:B------:R-:W-:-:S13]  /*17770*/  ISETP.GT.AND P2, PT, R223, -0x1, PT ;  /* 0xffffffffdf00780c */ /* 0x000fda0003f44270 */
[----:B------:R-:W-:Y:S05]  /*17780*/  @P2 BRA `(.L_x_5526) ;  /* 0x0000000000242947 */ /* 0x000fea0003800000 */
[----:B------:R-:W-:Y:S02]  /*17790*/  MOV R207, UR38 ;  /* 0x0000002600cf7c02 */ /* 0x000fe40008000f00 */
[----:B------:R-:W-:Y:S02]  /*177a0*/  LOP3.LUT R223, RZ, R223, RZ, 0x33, !PT ;  /* 0x000000dfffdf7212 */ /* 0x000fe400078e33ff */
[----:B------:R-:W-:-:S13]  /*177b0*/  ISETP.NE.AND P2, PT, R207, 0x1, PT ;  /* 0x00000001cf00780c */ /* 0x000fda0003f45270 */
[----:B------:R-:W1:Y:S02]  /*177c0*/  @P2 LDC.64 R154, c[0x0][0xae0] ;  /* 0x0002b800ff9a2b82 */ /* 0x000e640000000a00 */
[----:B-1----:R-:W-:-:S04]  /*177d0*/  @P2 IMAD.HI.U32 R206, R223, R154, RZ ;  /* 0x0000009adfce2227 */ /* 0x002fc800078e00ff */
[----:B------:R-:W-:Y:S01]  /*177e0*/  IMAD.MOV.U32 R154, RZ, RZ, R223 ;  /* 0x000000ffff9a7224 */ /* 0x000fe200078e00df */
[----:B------:R-:W-:-:S04]  /*177f0*/  @P2 SHF.R.U32.HI R154, RZ, R155, R206 ;  /* 0x0000009bff9a2219 */ /* 0x000fc800000116ce */
[----:B------:R-:W-:Y:S01]  /*17800*/  LOP3.LUT R154, RZ, R154, RZ, 0x33, !PT ;  /* 0x0000009aff9a7212 */ /* 0x000fe200078e33ff */
[----:B------:R-:W-:Y:S06]  /*17810*/  BRA `(.L_x_5527) ;  /* 0x0000000000187947 */ /* 0x000fec0003800000 */
.L_x_5526:
[----:B------:R-:W-:-:S05]  /*17820*/  IMAD.U32 R207, RZ, RZ, UR38 ;  /* 0x00000026ffcf7e24 */ /* 0x000fca000f8e00ff */
[----:B------:R-:W-:-:S13]  /*17830*/  ISETP.NE.AND P2, PT, R207, 0x1, PT ;  /* 0x00000001cf00780c */ /* 0x000fda0003f45270 */
[----:B------:R-:W1:Y:S02]  /*17840*/  @P2 LDC.64 R154, c[0x0][0xae0] ;  /* 0x0002b800ff9a2b82 */ /* 0x000e640000000a00 */
[----:B-1----:R-:W-:-:S04]  /*17850*/  @P2 IMAD.HI.U32 R206, R223, R154, RZ ;  /* 0x0000009adfce2227 */ /* 0x002fc800078e00ff */
[----:B------:R-:W-:Y:S01]  /*17860*/  IMAD.MOV.U32 R154, RZ, RZ, R223 ;  /* 0x000000ffff9a7224 */ /* 0x000fe200078e00df */
[----:B------:R-:W-:-:S07]  /*17870*/  @P2 SHF.R.U32.HI R154, RZ, R155, R206 ;  /* 0x0000009bff9a2219 */ /* 0x000fce00000116ce */
.L_x_5527:
[----:B------:R-:W-:Y:S05]  /*17880*/  BSYNC B1 ;  /* 0x0000000000017941 */ /* 0x000fea0003800000 */
.L_x_5525:
[----:B------:R-:W-:-:S04]  /*17890*/  IMAD R154, R154, R207, -R178 ;  /* 0x000000cf9a9a7224 */ /* 0x000fc800078e0ab2 */
[----:B------:R-:W-:-:S05]  /*178a0*/  IMAD.IADD R154, R154, 0x1, -R185 ;  /* 0x000000019a9a7824 */ /* 0x000fca00078e0ab9 */
[----:B------:R-:W-:Y:S02]  /*178b0*/  VIADDMNMX R182, R154, R207, R182, PT ;  /* 0x000000cf9ab67246 */ /* 0x000fe400038001b6 */
[----:B------:R-:W-:-:S07]  /*178c0*/  VIMNMX R181, R181, R154, !PT ;  /* 0x0000009ab5b57248 */ /* 0x000fce0007fe0100 */
.L_x_5524:
[----:B------:R-:W-:Y:S02]  /*178d0*/  ISETP.GT.AND P2, PT, R14, -0x1, PT ;  /* 0xffffffff0e00780c */ /* 0x000fe40003f44270 */
[----:B------:R-:W-:Y:S02]  /*178e0*/  IADD3 R205, R205, 0x8, R0 ;  /* 0x00000008cdcd7810 */ /* 0x000fe40007ffe000 */
        /* <DEDUP_REMOVED lines=9> */
[----:B0-----:R-:W-:-:S02]  /*17980*/  FSEL R201, R201, -INF , !P5 ;  /* 0xff800000c9c97808 */ /* 0x001fc40006800000 */
        /* <DEDUP_REMOVED lines=43> */
[----:B------:R-:W-:Y:S02]  /*17c40*/  IMAD.U32 R170, RZ, RZ, UR38 ;  /* 0x00000026ffaa7e24 */ /* 0x000fe4000f8e00ff */
        /* <DEDUP_REMOVED lines=9> */
.L_x_5530:
[----:B------:R-:W-:Y:S01]  /*17ce0*/  IMAD.U32 R170, RZ, RZ, UR38 ;  /* 0x00000026ffaa7e24 */ /* 0x000fe2000f8e00ff */
[----:B------:R-:W-:-:S04]  /*17cf0*/  MOV R171, R189 ;  /* 0x000000bd00ab7202 */ /* 0x000fc80000000f00 */
[----:B------:R-:W-:-:S13]  /*17d00*/  ISETP.NE.AND P3, PT, R170, 0x1, PT ;  /* 0x00000001aa00780c */ /* 0x000fda0003f65270 */
[----:B------:R-:W0:Y:S02]  /*17d10*/  @P3 LDC.64 R154, c[0x0][0xae0] ;  /* 0x0002b800ff9a3b82 */ /* 0x000e240000000a00 */
[----:B0-----:R-:W-:-:S05]  /*17d20*/  @P3 IMAD.HI.U32 R154, R189, R154, RZ ;  /* 0x0000009abd9a3227 */ /* 0x001fca00078e00ff */
[----:B------:R-:W-:-:S07]  /*17d30*/  @P3 SHF.R.U32.HI R171, RZ, R155, R154 ;  /* 0x0000009bffab3219 */ /* 0x000fce000001169a */
.L_x_5531:
[----:B------:R-:W-:Y:S05]  /*17d40*/  BSYNC B1 ;  /* 0x0000000000017941 */ /* 0x000fea0003800000 */
.L_x_5529:
[----:B------:R-:W-:-:S04]  /*17d50*/  IMAD R178, R171, R170, -R178 ;  /* 0x000000aaabb27224 */ /* 0x000fc800078e0ab2 */
[----:B------:R-:W-:-:S05]  /*17d60*/  IMAD.IADD R178, R178, 0x1, -R185 ;  /* 0x00000001b2b27824 */ /* 0x000fca00078e0ab9 */
[----:B------:R-:W-:Y:S02]  /*17d70*/  VIADDMNMX R205, R178, R170, R205, PT ;  /* 0x000000aab2cd7246 */ /* 0x000fe400038001cd */
[----:B------:R-:W-:-:S07]  /*17d80*/  VIMNMX R183, R183, R178, !PT ;  /* 0x000000b2b7b77248 */ /* 0x000fce0007fe0100 */
.L_x_5528:
[----:B------:R-:W-:Y:S01]  /*17d90*/  FMNMX.FTZ R154, R190, R199, !PT ;  /* 0x000000c7be9a7209 */ /* 0x000fe20007810000 */
[----:B------:R-:W-:Y:S01]  /*17da0*/  IMAD.MOV.U32 R171, RZ, RZ, 0x40000040 ;  /* 0x40000040ffab7424 */ /* 0x000fe200078e00ff */
[----:B------:R-:W-:Y:S01]  /*17db0*/  ISETP.GT.AND P3, PT, R183, 0x1, P2 ;  /* 0x00000001b700780c */ /* 0x000fe20001764270 */
[----:B------:R-:W-:Y:S01]  /*17dc0*/  IMAD R170, R19, 0x1000, R188 ;  /* 0x0000100013aa7824 */ /* 0x000fe200078e02bc */
[----:B------:R-:W-:Y:S01]  /*17dd0*/  FMNMX.FTZ R155, R201, R154, !PT ;  /* 0x0000009ac99b7209 */ /* 0x000fe20007810000 */
[----:B------:R-:W-:Y:S01]  /*17de0*/  @!P1 VIADD R191, R191, 0x38860 ;  /* 0x00038860bfbf9836 */ /* 0x000fe20000000000 */
        /* <DEDUP_REMOVED lines=12> */
[----:B------:R-:W-:Y:S02]  /*17eb0*/  R2UR UR7, R171 ;  /* 0x00000000ab0772ca */ /* 0x000fe400000e0000 */
        /* <DEDUP_REMOVED lines=16> */
[----:B------:R-:W-:Y:S01]  /*17fc0*/  ISETP.GT.AND P3, PT, R183, 0x19, P2 ;  /* 0x00000019b700780c */ /* 0x000fe20001764270 */
[----:B------:R-:W0:Y:S01]  /*17fd0*/  SHFL.BFLY PT, R154, R155, 0x2, 0x1f ;  /* 0x0c401f009b9a7f89 */ /* 0x000e2200000e0000 */
[----:B------:R-:W-:Y:S02]  /*17fe0*/  ISETP.LT.OR P4, PT, R205, 0x12, P4 ;  /* 0x00000012cd00780c */ /* 0x000fe40002781670 */
[----:B------:R-:W-:Y:S02]  /*17ff0*/  FSEL R159, R159, -INF , !P5 ;  /* 0xff8000009f9f7808 */ /* 0x000fe40006800000 */
        /* <DEDUP_REMOVED lines=9> */
[----:B------:R-:W-:Y:S02]  /*18090*/  ISETP.GT.AND P5, PT, R183, RZ, P2 ;  /* 0x000000ffb700720c */ /* 0x000fe400017a4270 */
[----:B0-----:R-:W-:Y:S02]  /*180a0*/  FMNMX.FTZ R171, R155, R154, !PT ;  /* 0x0000009a9bab7209 */ /* 0x001fe40007810000 */
[----:B------:R-:W-:Y:S02]  /*180b0*/  ISETP.LT.OR P3, PT, R205, 0x29, P3 ;  /* 0x00000029cd00780c */ /* 0x000fe40001f61670 */
[----:B------:R-:W-:Y:S01]  /*180c0*/  FSEL R162, R162, -INF , !P4 ;  /* 0xff800000a2a27808 */ /* 0x000fe20006000000 */
[----:B------:R-:W0:Y:S01]  /*180d0*/  SHFL.BFLY PT, R178, R171, 0x1, 0x1f ;  /* 0x0c201f00abb27f89 */ /* 0x000e2200000e0000 */
[----:B------:R-:W-:-:S02]  /*180e0*/  ISETP.GT.AND P4, PT, R183, 0x29, P2 ;  /* 0x00000029b700780c */ /* 0x000fc40001784270 */
[----:B------:R-:W-:Y:S02]  /*180f0*/  ISETP.LT.OR P5, PT, R205, 0x1, P5 ;  /* 0x00000001cd00780c */ /* 0x000fe40002fa1670 */
[----:B------:R-:W-:Y:S02]  /*18100*/  FSEL R166, R166, -INF , !P3 ;  /* 0xff800000a6a67808 */ /* 0x000fe40005800000 */
[----:B------:R-:W-:Y:S02]  /*18110*/  ISETP.GT.AND P3, PT, R183, 0x30, P2 ;  /* 0x00000030b700780c */ /* 0x000fe40001764270 */
[----:B------:R-:W-:Y:S02]  /*18120*/  ISETP.LT.OR P4, PT, R205, 0x2a, P4 ;  /* 0x0000002acd00780c */ /* 0x000fe40002781670 */
[----:B------:R-:W-:Y:S02]  /*18130*/  FSEL R155, R21, -INF , !P5 ;  /* 0xff800000159b7808 */ /* 0x000fe40006800000 */
[----:B------:R-:W-:-:S02]  /*18140*/  ISETP.LT.OR P3, PT, R205, 0x31, P3 ;  /* 0x00000031cd00780c */ /* 0x000fc40001f61670 */
[----:B------:R-:W-:Y:S01]  /*18150*/  FSEL R154, R168, -INF , !P4 ;  /* 0xff800000a89a7808 */ /* 0x000fe20006000000 */
[----:B------:R-:W-:Y:S01]  /*18160*/  IMAD.U32 R168, RZ, RZ, UR37 ;  /* 0x00000025ffa87e24 */ /* 0x000fe2000f8e00ff */
[C---:B------:R-:W-:Y:S02]  /*18170*/  ISETP.GT.AND P4, PT, R183.reuse, 0x31, P2 ;  /* 0x00000031b700780c */ /* 0x040fe40001784270 */
[C---:B------:R-:W-:Y:S02]  /*18180*/  ISETP.GT.AND P5, PT, R183.reuse, 0x38, P2 ;  /* 0x00000038b700780c */ /* 0x040fe400017a4270 */
[----:B------:R-:W-:Y:S02]  /*18190*/  ISETP.GT.AND P2, PT, R183, 0x39, P2 ;  /* 0x00000039b700780c */ /* 0x000fe40001744270 */
[----:B------:R-:W-:Y:S02]  /*181a0*/  FSEL R183, R172, -INF , !P3 ;  /* 0xff800000acb77808 */ /* 0x000fe40005800000 */
[----:B0-----:R-:W-:-:S02]  /*181b0*/  FMNMX.FTZ R21, R171, R178, !PT ;  /* 0x000000b2ab157209 */ /* 0x001fc40007810000 */
[----:B------:R-:W-:Y:S02]  /*181c0*/  FMNMX.FTZ R171, R155, R198, !PT ;  /* 0x000000c69bab7209 */ /* 0x000fe40007810000 */
[C---:B------:R-:W-:Y:S01]  /*181d0*/  FSETP.NEU.FTZ.AND P3, PT, R21.reuse, -INF , PT ;  /* 0xff8000001500780b */ /* 0x040fe20003f7d000 */
[----:B------:R-:W-:Y:S01]  /*181e0*/  FMUL.FTZ R222, R21, R168 ;  /* 0x000000a815de7220 */ /* 0x000fe20000410000 */
[----:B------:R-:W-:Y:S02]  /*181f0*/  FMNMX.FTZ R172, R152, R171, !PT ;  /* 0x000000ab98ac7209 */ /* 0x000fe40007810000 */
[----:B------:R-:W-:Y:S02]  /*18200*/  ISETP.LT.OR P4, PT, R205, 0x32, P4 ;  /* 0x00000032cd00780c */ /* 0x000fe40002781670 */
[----:B------:R-:W-:Y:S02]  /*18210*/  FMNMX.FTZ R171, R153, R172, !PT ;  /* 0x000000ac99ab7209 */ /* 0x000fe40007810000 */
[----:B------:R-:W-:-:S02]  /*18220*/  FSEL R222, R222, RZ, P3 ;  /* 0x000000ffdede7208 */ /* 0x000fc40001800000 */
[----:B------:R-:W-:Y:S02]  /*18230*/  FMNMX.FTZ R172, R156, R171, !PT ;  /* 0x000000ab9cac7209 */ /* 0x000fe40007810000 */
[----:B------:R-:W-:Y:S01]  /*18240*/  ISETP.LT.OR P5, PT, R205, 0x39, P5 ;  /* 0x00000039cd00780c */ /* 0x000fe20002fa1670 */
[--C-:B------:R-:W-:Y:S01]  /*18250*/  FFMA.FTZ R210, R201, R168, -R222.reuse ;  /* 0x000000a8c9d27223 */ /* 0x100fe200000108de */
[----:B------:R-:W-:Y:S01]  /*18260*/  FMNMX.FTZ R171, R157, R172, !PT ;  /* 0x000000ac9dab7209 */ /* 0x000fe20007810000 */
[-CC-:B------:R-:W-:Y:S01]  /*18270*/  FFMA.FTZ R201, R202, R168.reuse, -R222.reuse ;  /* 0x000000a8cac97223 */ /* 0x180fe200000108de */
[----:B------:R-:W-:Y:S01]  /*18280*/  FSEL R202, R173, -INF , !P4 ;  /* 0xff800000adca7808 */ /* 0x000fe20006000000 */
        /* <DEDUP_REMOVED lines=12> */
[-CC-:B------:R-:W-:Y:S01]  /*18350*/  FFMA.FTZ R177, R177, R168.reuse, -R222.reuse ;  /* 0x000000a8b1b17223 */ /* 0x180fe200000108de */
[----:B------:R-:W-:Y:S01]  /*18360*/  FMNMX.FTZ R171, R162, R171, !PT ;  /* 0x000000aba2ab7209 */ /* 0x000fe20007810000 */
[----:B------:R-:W-:Y:S01]  /*18370*/  FFMA.FTZ R179, R179, R168, -R222 ;  /* 0x000000a8b3b37223 */ /* 0x000fe200000108de */
[----:B------:R-:W-:Y:S01]  /*18380*/  MUFU.EX2 R205, R205 ;  /* 0x000000cd00cd7308 */ /* 0x000fe20000000800 */
[----:B------:R-:W-:-:S02]  /*18390*/  R2UR UR6, R170 ;  /* 0x00000000aa0672ca */ /* 0x000fc400000e0000 */
[----:B------:R-:W-:Y:S02]  /*183a0*/  FMNMX.FTZ R171, R164, R171, !PT ;  /* 0x000000aba4ab7209 */ /* 0x000fe40007810000 */
[----:B------:R-:W-:Y:S02]  /*183b0*/  @!P1 PRMT R191, RZ, 0x654, R191 ;  /* 0x00000654ffbf9816 */ /* 0x000fe400000000bf */
[----:B------:R-:W-:Y:S01]  /*183c0*/  FMNMX.FTZ R181, R166, R171, !PT ;  /* 0x000000aba6b57209 */ /* 0x000fe20007810000 */
[----:B------:R-:W-:Y:S03]  /*183d0*/  MUFU.EX2 R210, R210 ;  /* 0x000000d200d27308 */ /* 0x000fe60000000800 */
[----:B------:R-:W-:Y:S01]  /*183e0*/  FMNMX.FTZ R172, R154, R181, !PT ;  /* 0x000000b59aac7209 */ /* 0x000fe20007810000 */
[-CC-:B------:R-:W-:Y:S01]  /*183f0*/  FFMA.FTZ R181, R160, R168.reuse, -R222.reuse ;  /* 0x000000a8a0b57223 */ /* 0x180fe200000108de */
[----:B------:R-:W-:Y:S01]  /*18400*/  FSEL R160, R174, -INF , !P5 ;  /* 0xff800000aea07808 */ /* 0x000fe20006800000 */
[----:B------:R-:W-:Y:S01]  /*18410*/  FFMA.FTZ R174, R163, R168, -R222 ;  /* 0x000000a8a3ae7223 */ /* 0x000fe200000108de */
[----:B------:R-:W-:Y:S01]  /*18420*/  FMNMX.FTZ R173, R183, R172, !PT ;  /* 0x000000acb7ad7209 */ /* 0x000fe20007810000 */
[----:B------:R0:W-:Y:S03]  /*18430*/  MUFU.EX2 R171, R178 ;  /* 0x000000b200ab7308 */ /* 0x0001e60000000800 */
[----:B------:R-:W-:-:S04]  /*18440*/  FMNMX.FTZ R173, R202, R173, !PT ;  /* 0x000000adcaad7209 */ /* 0x000fc80007810000 */
[----:B------:R-:W-:Y:S01]  /*18450*/  FMNMX.FTZ R182, R160, R173, !PT ;  /* 0x000000ada0b67209 */ /* 0x000fe20007810000 */
[----:B------:R1:W-:Y:S01]  /*18460*/  MUFU.EX2 R172, R181 ;  /* 0x000000b500ac7308 */ /* 0x0003e20000000800 */
[----:B0-----:R-:W-:Y:S02]  /*18470*/  FFMA.FTZ R178, R167, R168, -R222 ;  /* 0x000000a8a7b27223 */ /* 0x001fe400000108de */
[----:B------:R-:W-:-:S05]  /*18480*/  FMNMX.FTZ R182, R203, R182, !PT ;  /* 0x000000b6cbb67209 */ /* 0x000fca0007810000 */
[----:B------:R-:W0:Y:S01]  /*18490*/  SHFL.BFLY PT, R163, R182, 0x2, 0x1f ;  /* 0x0c401f00b6a37f89 */ /* 0x000e2200000e0000 */
[-CC-:B-1----:R-:W-:Y:S01]  /*184a0*/  FFMA.FTZ R181, R206, R168.reuse, -R222.reuse ;  /* 0x000000a8ceb57223 */ /* 0x182fe200000108de */
[----:B------:R-:W-:Y:S01]  /*184b0*/  FFMA.FTZ R222, R180, R168, -R222 ;  /* 0x000000a8b4de7223 */ /* 0x000fe200000108de */
[----:B------:R-:W-:Y:S01]  /*184c0*/  FSEL R180, R21, RZ, P3 ;  /* 0x000000ff15b47208 */ /* 0x000fe20001800000 */
[----:B------:R1:W-:Y:S04]  /*184d0*/  MUFU.EX2 R173, R204 ;  /* 0x000000cc00ad7308 */ /* 0x0003e80000000800 */
[----:B------:R-:W-:-:S04]  /*184e0*/  FADD.FTZ R165, -R180, R199 ;  /* 0x000000c7b4a57221 */ /* 0x000fc80000010100 */
[----:B------:R-:W-:Y:S01]  /*184f0*/  MUFU.EX2 R180, R222 ;  /* 0x000000de00b47308 */ /* 0x000fe20000000800 */
[----:B-1----:R-:W-:-:S05]  /*18500*/  IMAD.MOV R204, RZ, RZ, -R195 ;  /* 0x000000ffffcc7224 */ /* 0x002fca00078e0ac3 */
[----:B------:R-:W-:Y:S02]  /*18510*/  ISETP.NE.AND P3, PT, R185, R204, PT ;  /* 0x000000ccb900720c */ /* 0x000fe40003f65270 */
[----:B------:R-:W-:Y:S01]  /*18520*/  MUFU.EX2 R201, R201 ;  /* 0x000000c900c97308 */ /* 0x000fe20000000800 */
[----:B0-----:R-:W-:-:S07]  /*18530*/  FMNMX.FTZ R163, R182, R163, !PT ;  /* 0x000000a3b6a37209 */ /* 0x001fce0007810000 */
[----:B------:R0:W-:Y:S01]  /*18540*/  MUFU.EX2 R182, R207 ;  /* 0x000000cf00b67308 */ /* 0x0001e20000000800 */
[----:B------:R-:W1:Y:S07]  /*18550*/  SHFL.BFLY PT, R190, R163, 0x1, 0x1f ;  /* 0x0c201f00a3be7f89 */ /* 0x000e6e00000e0000 */
[----:B------:R-:W-:Y:S01]  /*18560*/  MUFU.EX2 R174, R174 ;  /* 0x000000ae00ae7308 */ /* 0x000fe20000000800 */
[----:B0-----:R-:W-:-:S07]  /*18570*/  @!P3 IMAD R207, R200, 0x40, R193 ;  /* 0x00000040c8cfb824 */ /* 0x001fce00078e02c1 */
[----:B------:R-:W-:Y:S08]  /*18580*/  MUFU.EX2 R175, R175 ;  /* 0x000000af00af7308 */ /* 0x000ff00000000800 */
[----:B------:R-:W-:Y:S01]  /*18590*/  MUFU.EX2 R178, R178 ;  /* 0x000000b200b27308 */ /* 0x000fe20000000800 */
[----:B-1----:R-:W-:Y:S01]  /*185a0*/  FMNMX.FTZ R190, R163, R190, !PT ;  /* 0x000000bea3be7209 */ /* 0x002fe20007810000 */
[----:B------:R-:W-:-:S03]  /*185b0*/  FMUL.FTZ R163, R165, R168 ;  /* 0x000000a8a5a37220 */ /* 0x000fc60000410000 */
[C---:B------:R-:W-:Y:S01]  /*185c0*/  FSETP.NEU.FTZ.AND P2, PT, R190.reuse, -INF , PT ;  /* 0xff800000be00780b */ /* 0x040fe20003f5d000 */
[C---:B------:R-:W-:Y:S02]  /*185d0*/  FMUL.FTZ R199, R190.reuse, R168 ;  /* 0x000000a8bec77220 */ /* 0x040fe40000410000 */
[----:B------:R-:W0:Y:S01]  /*185e0*/  MUFU.EX2 R163, R163 ;  /* 0x000000a300a37308 */ /* 0x000e220000000800 */
[----:B------:R-:W-:Y:S02]  /*185f0*/  FSEL R165, R190, RZ, P2 ;  /* 0x000000ffbea57208 */ /* 0x000fe40001000000 */
[----:B------:R-:W-:Y:S02]  /*18600*/  FSEL R199, R199, RZ, P2 ;  /* 0x000000ffc7c77208 */ /* 0x000fe40001000000 */
[----:B------:R-:W-:Y:S01]  /*18610*/  ISETP.GT.AND P2, PT, R14, R212, PT ;  /* 0x000000d40e00720c */ /* 0x000fe20003f44270 */
[----:B------:R-:W-:Y:S02]  /*18620*/  FADD.FTZ R165, -R165, R198 ;  /* 0x000000c6a5a57221 */ /* 0x000fe40000010100 */
[-CC-:B------:R-:W-:Y:S01]  /*18630*/  FFMA.FTZ R167, R152, R168.reuse, -R199.reuse ;  /* 0x000000a898a77223 */ /* 0x180fe200000108c7 */
[-C--:B------:R-:W-:Y:S01]  /*18640*/  FFMA.FTZ R155, R155, R168.reuse, -R199 ;  /* 0x000000a89b9b7223 */ /* 0x080fe200000108c7 */
[----:B------:R-:W-:Y:S01]  /*18650*/  FMUL.FTZ R165, R165, R168 ;  /* 0x000000a8a5a57220 */ /* 0x000fe20000410000 */
[----:B------:R-:W-:-:S02]  /*18660*/  @!P3 IMAD R152, R207, 0x4, R18 ;  /* 0x00000004cf98b824 */ /* 0x000fc400078e0212 */
[-CC-:B------:R-:W-:Y:S01]  /*18670*/  FFMA.FTZ R198, R153, R168.reuse, -R199.reuse ;  /* 0x000000a899c67223 */ /* 0x180fe200000108c7 */
[-CC-:B------:R-:W-:Y:S01]  /*18680*/  FFMA.FTZ R223, R203, R168.reuse, -R199.reuse ;  /* 0x000000a8cbdf7223 */ /* 0x180fe200000108c7 */
[-CC-:B------:R-:W-:Y:S01]  /*18690*/  FFMA.FTZ R200, R158, R168.reuse, -R199.reuse ;  /* 0x000000a89ec87223 */ /* 0x180fe200000108c7 */
[----:B------:R-:W-:Y:S01]  /*186a0*/  FFMA.FTZ R156, R156, R168, -R199 ;  /* 0x000000a89c9c7223 */ /* 0x000fe200000108c7 */
[----:B------:R-:W1:Y:S01]  /*186b0*/  MUFU.EX2 R165, R165 ;  /* 0x000000a500a57308 */ /* 0x000e620000000800 */
[----:B0-----:R-:W-:Y:S01]  /*186c0*/  FFMA.FTZ R203, R163, R6, R205 ;  /* 0x00000006a3cb7223 */ /* 0x001fe200000100cd */
        /* <DEDUP_REMOVED lines=8> */
[----:B------:R-:W-:Y:S01]  /*18750*/  @!P3 STS [R152+0x38400], R163 ;  /* 0x038400a39800b388 */ /* 0x000fe20000000800 */
[----:B------:R-:W0:Y:S01]  /*18760*/  MUFU.EX2 R155, R155 ;  /* 0x0000009b009b7308 */ /* 0x000e220000000800 */
[-CC-:B------:R-:W-:Y:S01]  /*18770*/  FFMA.FTZ R164, R164, R168.reuse, -R199.reuse ;  /* 0x000000a8a4a47223 */ /* 0x180fe200000108c7 */
[----:B------:R-:W-:Y:S01]  /*18780*/  FFMA.FTZ R153, R183, R168, -R199 ;  /* 0x000000a8b7997223 */ /* 0x000fe200000108c7 */
[----:B------:R-:W-:Y:S01]  /*18790*/  FADD.FTZ R226, R210, R203 ;  /* 0x000000cbd2e27221 */ /* 0x000fe20000010000 */
[----:B------:R-:W-:Y:S01]  /*187a0*/  F2FP.F16.F32.PACK_AB R154, R171, R201 ;  /* 0x000000c9ab9a723e */ /* 0x000fe200000000ff */
[-C--:B------:R-:W-:Y:S01]  /*187b0*/  FMUL.FTZ R24, R24, R163.reuse ;  /* 0x000000a318187220 */ /* 0x080fe20000410000 */
[----:B-1----:R1:W-:Y:S01]  /*187c0*/  @!P3 STS [R152+0x38420], R165 ;  /* 0x038420a59800b388 */ /* 0x0023e20000000800 */
        /* <DEDUP_REMOVED lines=11> */
[----:B0-----:R-:W-:Y:S01]  /*18880*/  FFMA.FTZ R224, R165, R7, R155 ;  /* 0x00000007a5e07223 */ /* 0x001fe2000001009b */
        /* <DEDUP_REMOVED lines=63> */
[----:B0-----:R-:W-:Y:S01]  /*18c80*/  F2FP.F16.F32.PACK_AB R156, R173, R172 ;  /* 0x000000acad9c723e */ /* 0x001fe200000000ff */
[----:B--2---:R-:W-:Y:S01]  /*18c90*/  FADD.FTZ R224, R167, R224 ;  /* 0x000000e0a7e07221 */ /* 0x004fe20000010000 */
[----:B------:R-:W-:Y:S01]  /*18ca0*/  F2FP.F16.F32.PACK_AB R158, R175, R174 ;  /* 0x000000aeaf9e723e */ /* 0x000fe200000000ff */
[----:B------:R-:W-:Y:S01]  /*18cb0*/  FMUL.FTZ R26, R26, R165 ;  /* 0x000000a51a1a7220 */ /* 0x000fe20000410000 */
[----:B-1----:R-:W-:Y:S01]  /*18cc0*/  F2FP.F16.F32.PACK_AB R157, R200, R199 ;  /* 0x000000c7c89d723e */ /* 0x002fe200000000ff */
[-C--:B------:R-:W-:Y:S01]  /*18cd0*/  FMUL.FTZ R27, R27, R165.reuse ;  /* 0x000000a51b1b7220 */ /* 0x080fe20000410000 */
[----:B------:R-:W0:Y:S01]  /*18ce0*/  MUFU.EX2 R205, R164 ;  /* 0x000000a400cd7308 */ /* 0x000e220000000800 */
[----:B---3--:R-:W-:Y:S01]  /*18cf0*/  F2FP.F16.F32.PACK_AB R159, R203, R202 ;  /* 0x000000cacb9f723e */ /* 0x008fe200000000ff */
        /* <DEDUP_REMOVED lines=55> */
[----:B----4-:R-:W-:Y:S01]  /*19070*/  F2FP.F16.F32.PACK_AB R153, R167, R155 ;  /* 0x0000009ba799723e */ /* 0x010fe200000000ff */
[-C--:B------:R-:W-:Y:S01]  /*19080*/  FMUL.FTZ R126, R126, R165.reuse ;  /* 0x000000a57e7e7220 */ /* 0x080fe20000410000 */
[----:B------:R-:W-:Y:S01]  /*19090*/  F2FP.F16.F32.PACK_AB R155, R183, R198 ;  /* 0x000000c6b79b723e */ /* 0x000fe200000000ff */
        /* <DEDUP_REMOVED lines=15> */
[----:B------:R-:W-:Y:S01]  /*19190*/  FMUL.FTZ R151, R151, R165 ;  /* 0x000000a597977220 */ /* 0x000fe20000410000 */
[----:B------:R-:W-:Y:S01]  /*191a0*/  F2FP.F16.F32.PACK_AB R160, R169, R178 ;  /* 0x000000b2a9a0723e */ /* 0x000fe200000000ff */
[----:B------:R-:W-:Y:S01]  /*191b0*/  IMAD.MOV.U32 R7, RZ, RZ, 0x40000040 ;  /* 0x40000040ff077424 */ /* 0x000fe200078e00ff */
[----:B-----5:R-:W-:Y:S01]  /*191c0*/  F2FP.F16.F32.PACK_AB R162, R182, R181 ;  /* 0x000000b5b6a2723e */ /* 0x020fe200000000ff */
[----:B------:R-:W-:Y:S01]  /*191d0*/  FADD.FTZ R226, R201, R226 ;  /* 0x000000e2c9e27221 */ /* 0x000fe20000010000 */
[----:B0-----:R-:W-:Y:S01]  /*191e0*/  F2FP.F16.F32.PACK_AB R161, R205, R204 ;  /* 0x000000cccda1723e */ /* 0x001fe200000000ff */
[----:B------:R-:W-:Y:S01]  /*191f0*/  FADD.FTZ R224, R198, R224 ;  /* 0x000000e0c6e07221 */ /* 0x000fe20000010000 */
[----:B-1----:R-:W-:Y:S01]  /*19200*/  F2FP.F16.F32.PACK_AB R163, R207, R206 ;  /* 0x000000cecfa3723e */ /* 0x002fe200000000ff */
[----:B------:R-:W-:Y:S01]  /*19210*/  FADD.FTZ R171, R171, R226 ;  /* 0x000000e2abab7221 */ /* 0x000fe20000010000 */
[----:B--2---:R-:W-:Y:S01]  /*19220*/  F2FP.F16.F32.PACK_AB R164, R177, R176 ;  /* 0x000000b0b1a4723e */ /* 0x004fe200000000ff */
[----:B------:R0:W-:Y:S01]  /*19230*/  STSM.16.M88.4 [R196+0x36400], R152 ;  /* 0x03640098c4007844 */ /* 0x0001e20000000200 */
[----:B---3--:R-:W-:Y:S01]  /*19240*/  F2FP.F16.F32.PACK_AB R166, R180, R179 ;  /* 0x000000b3b4a6723e */ /* 0x008fe200000000ff */
[----:B------:R-:W-:Y:S01]  /*19250*/  FADD.FTZ R224, R183, R224 ;  /* 0x000000e0b7e07221 */ /* 0x000fe20000010000 */
[----:B------:R-:W-:Y:S01]  /*19260*/  F2FP.F16.F32.PACK_AB R165, R222, R210 ;  /* 0x000000d2dea5723e */ /* 0x000fe200000000ff */
[----:B------:R1:W-:Y:S01]  /*19270*/  STSM.16.M88.4 [R209], R156 ;  /* 0x0000009cd1007844 */ /* 0x0003e20000000200 */
[----:B------:R-:W-:Y:S01]  /*19280*/  IADD3 R6, R170, 0x80, RZ ;  /* 0x00000080aa067810 */ /* 0x000fe20007ffe0ff */
[----:B------:R-:W-:Y:S01]  /*19290*/  FADD.FTZ R172, R172, R171 ;  /* 0x000000abacac7221 */ /* 0x000fe20000010000 */
[----:B----4-:R-:W-:Y:S01]  /*192a0*/  F2FP.F16.F32.PACK_AB R167, R223, R225 ;  /* 0x000000e1dfa7723e */ /* 0x010fe200000000ff */
[----:B------:R1:W-:Y:S01]  /*192b0*/  STSM.16.M88.4 [R197], R160 ;  /* 0x000000a0c5007844 */ /* 0x0003e20000000200 */
[----:B------:R-:W-:Y:S01]  /*192c0*/  FADD.FTZ R199, R199, R224 ;  /* 0x000000e0c7c77221 */ /* 0x000fe20000010000 */
        /* <DEDUP_REMOVED lines=32> */
[----:B0-----:R-:W-:-:S05]  /*194d0*/  VIADD R152, R14, 0xffffffff ;  /* 0xffffffff0e987836 */ /* 0x001fca0000000000 */
[----:B------:R-:W-:Y:S01]  /*194e0*/  HGMMA.64x256x16.F32 R24, R156, gdesc[UR4].tnspB, R24, gsb0 ;  /* 0x43e000049c187df0 */ /* 0x000fe20008000818 */
[----:B------:R-:W-:Y:S01]  /*194f0*/  R2UR UR6, R6 ;  /* 0x00000000060672ca */ /* 0x000fe200000e0000 */
[----:B------:R-:W-:Y:S01]  /*19500*/  VIADD R6, R170, 0x180 ;  /* 0x00000180aa067836 */ /* 0x000fe20000000000 */
[----:B------:R-:W-:Y:S01]  /*19510*/  R2UR UR7, R7 ;  /* 0x00000000070772ca */ /* 0x000fe200000e0000 */
[----:B------:R-:W-:Y:S01]  /*19520*/  IMAD.MOV.U32 R7, RZ, RZ, 0x40000040 ;  /* 0x40000040ff077424 */ /* 0x000fe200078e00ff */
[----:B------:R-:W-:Y:S01]  /*19530*/  MOV R14, R152 ;  /* 0x00000098000e7202 */ /* 0x000fe20000000f00 */
[----:B------:R-:W-:Y:S02]  /*19540*/  WARPGROUP.DEPBAR.LE gsb0, 0x0 ;  /* 0x00008000000079c5 */ /* 0x000fe40000010000 */
[----:B------:R-:W-:-:S15]  /*19550*/  WARPGROUP.ARRIVE ;  /* 0x00000000000079c5 */ /* 0x000fde0000000000 */
[----:B------:R-:W-:-:S05]  /*19560*/  NOP ;  /* 0x0000000000007918 */ /* 0x000fca0000000000 */
[----:B------:R-:W-:Y:S01]  /*19570*/  HGMMA.64x256x16.F32 R24, R160, gdesc[UR4].tnspB, R24, gsb0 ;  /* 0x43e00004a0187df0 */ /* 0x000fe20008000818 */
[----:B------:R-:W-:Y:S01]  /*19580*/  R2UR UR6, R6 ;  /* 0x00000000060672ca */ /* 0x000fe200000e0000 */
[----:B------:R-:W-:Y:S01]  /*19590*/  FADD.FTZ R6, R180, R179 ;  /* 0x000000b3b4067221 */ /* 0x000fe20000010000 */
[----:B------:R-:W-:Y:S01]  /*195a0*/  R2UR UR7, R7 ;  /* 0x00000000070772ca */ /* 0x000fe200000e0000 */
[----:B------:R-:W-:Y:S01]  /*195b0*/  FADD.FTZ R7, R223, R222 ;  /* 0x000000dedf077221 */ /* 0x000fe20000010000 */
[----:B------:R-:W-:Y:S02]  /*195c0*/  WARPGROUP.DEPBAR.LE gsb0, 0x0 ;  /* 0x00008000000079c5 */ /* 0x000fe40000010000 */
[----:B------:R-:W-:-:S15]  /*195d0*/  WARPGROUP.ARRIVE ;  /* 0x00000000000079c5 */ /* 0x000fde0000000000 */
[----:B------:R-:W-:-:S06]  /*195e0*/  NOP ;  /* 0x0000000000007918 */ /* 0x000fcc0000000000 */
        /* <DEDUP_REMOVED lines=12> */
.L_x_5513:
[----:B------:R-:W-:Y:S05]  /*196b0*/  BSYNC B0 ;  /* 0x0000000000007941 */ /* 0x000fea0003800000 */
.L_x_5512:
[----:B------:R-:W0:Y:S01]  /*196c0*/  SHFL.BFLY PT, R3, R6, 0x2, 0x1f ;  /* 0x0c401f0006037f89 */ /* 0x000e2200000e0000 */
[----:B------:R-:W-:Y:S02]  /*196d0*/  IMAD.MOV.U32 R4, RZ, RZ, RZ ;  /* 0x000000ffff047224 */ /* 0x000fe400078e00ff */
[----:B------:R-:W-:Y:S01]  /*196e0*/  VIADD R20, R19, 0x1 ;  /* 0x0000000113147836 */ /* 0x000fe20000000000 */
[----:B------:R-:W2:Y:S01]  /*196f0*/  SHFL.BFLY PT, R0, R7, 0x2, 0x1f ;  /* 0x0c401f0007007f89 */ /* 0x000ea200000e0000 */
[----:B------:R-:W-:Y:S01]  /*19700*/  VIADD R218, R218, 0x1 ;  /* 0x00000001dada7836 */ /* 0x000fe20000000000 */
[----:B------:R-:W-:Y:S08]  /*19710*/  BAR.ARV 0x8, 0xa0 ;  /* 0x0202800000007b1d */ /* 0x000ff00000002000 */
[----:B------:R-:W-:Y:S01]  /*19720*/  BAR.SYNC.DEFER_BLOCKING 0xf, 0x100 ;  /* 0x03c4000000007b1d */ /* 0x000fe20000010000 */
[----:B------:R-:W-:Y:S01]  /*19730*/  ISETP.NE.AND P1, PT, R20, 0x2, PT ;  /* 0x000000021400780c */ /* 0x000fe20003f25270 */
[----:B0-----:R-:W-:Y:S01]  /*19740*/  FADD.FTZ R2, R3, R6 ;  /* 0x0000000603027221 */ /* 0x001fe20000010000 */
[----:B--2---:R-:W-:-:S04]  /*19750*/  FADD.FTZ R5, R0, R7 ;  /* 0x0000000700057221 */ /* 0x004fc80000010000 */
[----:B------:R-:W0:Y:S04]  /*19760*/  SHFL.BFLY PT, R3, R2, 0x1, 0x1f ;  /* 0x0c201f0002037f89 */ /* 0x000e2800000e0000 */
[----:B------:R-:W2:Y:S01]  /*19770*/  SHFL.BFLY PT, R0, R5, 0x1, 0x1f ;  /* 0x0c201f0005007f89 */ /* 0x000ea200000e0000 */
[----:B0-----:R-:W-:Y:S01]  /*19780*/  FADD.FTZ R9, R2, R3 ;  /* 0x0000000302097221 */ /* 0x001fe20000010000 */
[----:B------:R-:W-:Y:S02]  /*19790*/  IMAD.MOV.U32 R2, RZ, RZ, -0x800000 ;  /* 0xff800000ff027424 */ /* 0x000fe400078e00ff */
[----:B--2---:R-:W-:Y:S02]  /*197a0*/  FADD.FTZ R3, R5, R0 ;  /* 0x0000000005037221 */ /* 0x004fe40000010000 */
[----:B------:R-:W-:Y:S01]  /*197b0*/  FSETP.NE.FTZ.AND P2, PT, R9, RZ, PT ;  /* 0x000000ff0900720b */ /* 0x000fe20003f55000 */
[----:B------:R-:W-:Y:S01]  /*197c0*/  IMAD.MOV R0, RZ, RZ, -R195 ;  /* 0x000000ffff007224 */ /* 0x000fe200078e0ac3 */
[----:B------:R-:W-:-:S02]  /*197d0*/  SEL R5, RZ, 0x1, P1 ;  /* 0x00000001ff057807 */ /* 0x000fc40000800000 */
[----:B------:R-:W-:Y:S02]  /*197e0*/  FSETP.NE.FTZ.AND P3, PT, R3, RZ, PT ;  /* 0x000000ff0300720b */ /* 0x000fe40003f75000 */
[----:B------:R-:W-:Y:S01]  /*197f0*/  ISETP.NE.AND P0, PT, R185, R0, PT ;  /* 0x00000000b900720c */ /* 0x000fe20003f05270 */
[----:B------:R-:W-:Y:S01]  /*19800*/  IMAD.MOV.U32 R0, RZ, RZ, RZ ;  /* 0x000000ffff007224 */ /* 0x000fe200078e00ff */
[----:B------:R-:W-:-:S05]  /*19810*/  LOP3.LUT R22, R22, R5, RZ, 0x3c, !PT ;  /* 0x0000000516167212 */ /* 0x000fca00078e3cff */
[----:B------:R-:W0:Y:S06]  /*19820*/  @P2 MUFU.RCP R0, R9 ;  /* 0x0000000900002308 */ /* 0x000e2c0000001000 */
[----:B------:R-:W-:Y:S02]  /*19830*/  @!P0 LEA R19, R19, R193, 0x6 ;  /* 0x000000c113138211 */ /* 0x000fe400078e30ff */
[----:B------:R-:W2:Y:S03]  /*19840*/  @P3 MUFU.RCP R4, R3 ;  /* 0x0000000300043308 */ /* 0x000ea60000001000 */
[----:B------:R-:W-:-:S05]  /*19850*/  @!P0 IMAD R19, R19, 0x4, R18 ;  /* 0x0000000413138824 */ /* 0x000fca00078e0212 */
        /* <DEDUP_REMOVED lines=9> */
[----:B--2---:R2:W-:Y:S01]  /*198f0*/  @!P0 STS [R19+0x38420], R4 ;  /* 0x0384200413008388 */ /* 0x0045e20000000800 */
[-C--:B------:R-:W-:Y:S01]  /*19900*/  FMUL.FTZ R171, R36, R0.reuse ;  /* 0x0000000024ab7220 */ /* 0x080fe20000410000 */
[-C--:B-1----:R-:W-:Y:S01]  /*19910*/  FMUL.FTZ R166, R37, R0.reuse ;  /* 0x0000000025a67220 */ /* 0x082fe20000410000 */
[-C--:B------:R-:W-:Y:S01]  /*19920*/  FMUL.FTZ R167, R40, R0.reuse ;  /* 0x0000000028a77220 */ /* 0x080fe20000410000 */
[-C--:B------:R-:W-:Y:S01]  /*19930*/  FMUL.FTZ R8, R41, R0.reuse ;  /* 0x0000000029087220 */ /* 0x080fe20000410000 */
[-C--:B------:R-:W-:Y:S01]  /*19940*/  FMUL.FTZ R165, R44, R0.reuse ;  /* 0x000000002ca57220 */ /* 0x080fe20000410000 */
[-C--:B------:R-:W-:Y:S01]  /*19950*/  FMUL.FTZ R10, R45, R0.reuse ;  /* 0x000000002d0a7220 */ /* 0x080fe20000410000 */
[-C--:B------:R-:W-:Y:S01]  /*19960*/  FMUL.FTZ R164, R48, R0.reuse ;  /* 0x0000000030a47220 */ /* 0x080fe20000410000 */
[----:B---3--:R-:W-:Y:S01]  /*19970*/  @P2 FMUL.FTZ R18, R18, 0.69314718246459960938 ;  /* 0x3f31721812122820 */ /* 0x008fe20000410000 */
[-C--:B------:R-:W-:Y:S01]  /*19980*/  FMUL.FTZ R12, R49, R0.reuse ;  /* 0x00000000310c7220 */ /* 0x080fe20000410000 */
[C---:B--2---:R-:W-:Y:S01]  /*19990*/  @P2 FMUL.FTZ R19, R168.reuse, 0.69314718246459960938 ;  /* 0x3f317218a8132820 */ /* 0x044fe20000410000 */
[----:B------:R-:W-:Y:S01]  /*199a0*/  @P3 FMUL.FTZ R168, R168, 0.69314718246459960938 ;  /* 0x3f317218a8a83820 */ /* 0x000fe20000410000 */
        /* <DEDUP_REMOVED lines=121> */
.L_x_5394:
[----:B------:R-:W-:Y:S05]  /*1a140*/  BSYNC B7 ;  /* 0x0000000000077941 */ /* 0x000fea0003800000 */
.L_x_5384:
        /* <DEDUP_REMOVED lines=33> */
[----:B------:R-:W-:Y:S01]  /*1a360*/  F2FP.F16.F32.PACK_AB R75, R79, R78 ;  /* 0x0000004e4f4b723e */ /* 0x000fe200000000ff */
[----:B------:R-:W-:Y:S01]  /*1a370*/  IMAD.MOV.U32 R76, RZ, RZ, RZ ;  /* 0x000000ffff4c7224 */ /* 0x000fe200078e00ff */
[C---:B------:R-:W-:Y:S02]  /*1a380*/  IADD3 R169, P1, R126.reuse, 0x20, RZ ;  /* 0x000000207ea97810 */ /* 0x040fe40007f3e0ff */
[----:B------:R-:W-:-:S02]  /*1a390*/  IADD3 R52, P6, R126, 0x2020, RZ ;  /* 0x000020207e347810 */ /* 0x000fc40007fde0ff */
[----:B------:R-:W-:Y:S01]  /*1a3a0*/  LOP3.LUT R36, R169, 0x380, RZ, 0xc0, !PT ;  /* 0x00000380a9247812 */ /* 0x000fe200078ec0ff */
[--C-:B------:R-:W-:Y:S01]  /*1a3b0*/  IMAD.X R37, RZ, RZ, R127.reuse, P1 ;  /* 0x000000ffff257224 */ /* 0x100fe200008e067f */
[----:B------:R-:W-:Y:S01]  /*1a3c0*/  IADD3 R177, P0, R126, 0x40, RZ ;  /* 0x000000407eb17810 */ /* 0x000fe20007f1e0ff */
[--C-:B------:R-:W-:Y:S01]  /*1a3d0*/  IMAD.X R53, RZ, RZ, R127.reuse, P6 ;  /* 0x000000ffff357224 */ /* 0x100fe200030e067f */
[----:B------:R-:W-:Y:S02]  /*1a3e0*/  SHF.R.U64 R36, R36, 0x3, RZ ;  /* 0x0000000324247819 */ /* 0x000fe400000012ff */
[----:B------:R-:W-:Y:S01]  /*1a3f0*/  IADD3 R181, P3, R126, 0x2000, RZ ;  /* 0x000020007eb57810 */ /* 0x000fe20007f7e0ff */
[--C-:B------:R-:W-:Y:S01]  /*1a400*/  IMAD.X R41, RZ, RZ, R127.reuse, P0 ;  /* 0x000000ffff297224 */ /* 0x100fe200000e067f */
[----:B------:R-:W-:Y:S02]  /*1a410*/  LOP3.LUT R36, R36, R169, RZ, 0x3c, !PT ;  /* 0x000000a924247212 */ /* 0x000fe400078e3cff */
[----:B------:R-:W-:Y:S01]  /*1a420*/  LOP3.LUT R169, R52, 0x380, RZ, 0xc0, !PT ;  /* 0x0000038034a97812 */ /* 0x000fe200078ec0ff */
[----:B------:R-:W-:Y:S01]  /*1a430*/  IMAD.X R49, RZ, RZ, R127, P3 ;  /* 0x000000ffff317224 */ /* 0x000fe200018e067f */
[----:B------:R-:W-:-:S02]  /*1a440*/  IADD3 R4, P0, R126, 0x4020, RZ ;  /* 0x000040207e047810 */ /* 0x000fc40007f1e0ff */
[----:B------:R-:W-:Y:S02]  /*1a450*/  SHF.R.U64 R169, R169, 0x3, RZ ;  /* 0x00000003a9a97819 */ /* 0x000fe400000012ff */
[C---:B-----5:R-:W-:Y:S01]  /*1a460*/  LOP3.LUT R33, R126.reuse, 0x380, RZ, 0xc0, !PT ;  /* 0x000003807e217812 */ /* 0x060fe200078ec0ff */
[--C-:B------:R-:W-:Y:S01]  /*1a470*/  IMAD.X R103, RZ, RZ, R127.reuse, P0 ;  /* 0x000000ffff677224 */ /* 0x100fe200000e067f */
[C---:B------:R-:W-:Y:S02]  /*1a480*/  IADD3 R56, P5, R126.reuse, 0x2040, RZ ;  /* 0x000020407e387810 */ /* 0x040fe40007fbe0ff */
[C---:B------:R-:W-:Y:S02]  /*1a490*/  IADD3 R60, P2, R126.reuse, 0x2060, RZ ;  /* 0x000020607e3c7810 */ /* 0x040fe40007f5e0ff */
[C---:B------:R-:W-:Y:S01]  /*1a4a0*/  IADD3 R98, P1, R126.reuse, 0x4000, RZ ;  /* 0x000040007e627810 */ /* 0x040fe20007f3e0ff */
[--C-:B------:R-:W-:Y:S01]  /*1a4b0*/  IMAD.X R57, RZ, RZ, R127.reuse, P5 ;  /* 0x000000ffff397224 */ /* 0x100fe200028e067f */
[----:B------:R-:W-:Y:S01]  /*1a4c0*/  LOP3.LUT R48, R181, 0x380, RZ, 0xc0, !PT ;  /* 0x00000380b5307812 */ /* 0x000fe200078ec0ff */
[--C-:B------:R-:W-:Y:S01]  /*1a4d0*/  IMAD.X R61, RZ, RZ, R127.reuse, P2 ;  /* 0x000000ffff3d7224 */ /* 0x100fe200010e067f */
[----:B------:R-:W-:Y:S01]  /*1a4e0*/  IADD3 R179, P4, R126, 0x60, RZ ;  /* 0x000000607eb37810 */ /* 0x000fe20007f9e0ff */
[----:B------:R-:W-:Y:S01]  /*1a4f0*/  IMAD.X R99, RZ, RZ, R127, P1 ;  /* 0x000000ffff637224 */ /* 0x000fe200008e067f */
[----:B------:R-:W-:-:S02]  /*1a500*/  LOP3.LUT R52, R169, R52, RZ, 0x3c, !PT ;  /* 0x00000034a9347212 */ /* 0x000fc400078e3cff */
[----:B------:R-:W-:Y:S02]  /*1a510*/  LOP3.LUT R169, R4, 0x380, RZ, 0xc0, !PT ;  /* 0x0000038004a97812 */ /* 0x000fe400078ec0ff */
[----:B------:R-:W-:Y:S02]  /*1a520*/  SHF.R.U64 R33, R33, 0x3, RZ ;  /* 0x0000000321217819 */ /* 0x000fe400000012ff */
[----:B------:R-:W-:Y:S02]  /*1a530*/  SHF.R.U64 R48, R48, 0x3, RZ ;  /* 0x0000000330307819 */ /* 0x000fe400000012ff */
[----:B------:R-:W-:Y:S02]  /*1a540*/  IADD3.X R45, RZ, R127, RZ, P4, !PT ;  /* 0x0000007fff2d7210 */ /* 0x000fe400027fe4ff */
        /* <DEDUP_REMOVED lines=10> */
[----:B------:R-:W-:Y:S02]  /*1a5f0*/  SHF.R.U64 R169, R169, 0x3, RZ ;  /* 0x00000003a9a97819 */ /* 0x000fe400000012ff */
[----:B------:R-:W-:Y:S01]  /*1a600*/  LOP3.LUT R126, R33, R126, RZ, 0x3c, !PT ;  /* 0x0000007e217e7212 */ /* 0x000fe200078e3cff */
[----:B------:R-:W-:Y:S01]  /*1a610*/  IMAD.X R33, RZ, RZ, R127, P1 ;  /* 0x000000ffff217224 */ /* 0x000fe200008e067f */
[----:B------:R-:W-:-:S02]  /*1a620*/  LOP3.LUT R48, R48, R181, RZ, 0x3c, !PT ;  /* 0x000000b530307212 */ /* 0x000fc400078e3cff */
[----:B------:R-:W-:Y:S02]  /*1a630*/  LOP3.LUT R181, R98, 0x380, RZ, 0xc0, !PT ;  /* 0x0000038062b57812 */ /* 0x000fe400078ec0ff */
[-C--:B------:R-:W-:Y:S02]  /*1a640*/  IADD3.X R111, RZ, R127.reuse, RZ, P3, !PT ;  /* 0x0000007fff6f7210 */ /* 0x080fe40001ffe4ff */
[----:B------:R-:W-:Y:S02]  /*1a650*/  LOP3.LUT R102, R169, R4, RZ, 0x3c, !PT ;  /* 0x00000004a9667212 */ /* 0x000fe400078e3cff */
[----:B------:R-:W-:Y:S02]  /*1a660*/  LOP3.LUT R40, R177, 0x380, RZ, 0xc0, !PT ;  /* 0x00000380b1287812 */ /* 0x000fe400078ec0ff */
[----:B------:R-:W-:Y:S02]  /*1a670*/  MOV R127, R126 ;  /* 0x0000007e007f7202 */ /* 0x000fe40000000f00 */
[----:B------:R-:W-:Y:S01]  /*1a680*/  F2FP.F16.F32.PACK_AB R4, R173, R175 ;  /* 0x000000afad04723e */ /* 0x000fe200000000ff */
[----:B------:R-:W-:Y:S01]  /*1a690*/  BAR.SYNC.DEFER_BLOCKING 0x1, 0x100 ;  /* 0x0044000000007b1d */ /* 0x000fe20000010000 */
[----:B------:R-:W-:-:S02]  /*1a6a0*/  SHF.R.U64 R181, R181, 0x3, RZ ;  /* 0x00000003b5b57819 */ /* 0x000fc400000012ff */
[----:B------:R-:W-:Y:S02]  /*1a6b0*/  LOP3.LUT R44, R179, 0x380, RZ, 0xc0, !PT ;  /* 0x00000380b32c7812 */ /* 0x000fe400078ec0ff */
[----:B------:R-:W-:Y:S02]  /*1a6c0*/  SHF.R.U64 R40, R40, 0x3, RZ ;  /* 0x0000000328287819 */ /* 0x000fe400000012ff */
[----:B------:R-:W-:Y:S02]  /*1a6d0*/  LOP3.LUT R98, R181, R98, RZ, 0x3c, !PT ;  /* 0x00000062b5627212 */ /* 0x000fe400078e3cff */
[----:B------:R-:W-:Y:S02]  /*1a6e0*/  SHF.R.U64 R44, R44, 0x3, RZ ;  /* 0x000000032c2c7819 */ /* 0x000fe400000012ff */
[----:B------:R-:W-:Y:S02]  /*1a6f0*/  LOP3.LUT R181, R32, 0x380, RZ, 0xc0, !PT ;  /* 0x0000038020b57812 */ /* 0x000fe400078ec0ff */
[----:B------:R-:W-:-:S02]  /*1a700*/  MOV R126, R36 ;  /* 0x00000024007e7202 */ /* 0x000fc40000000f00 */
[----:B------:R-:W-:Y:S02]  /*1a710*/  LOP3.LUT R40, R40, R177, RZ, 0x3c, !PT ;  /* 0x000000b128287212 */ /* 0x000fe400078e3cff */
[----:B------:R-:W-:Y:S02]  /*1a720*/  LOP3.LUT R177, R56, 0x380, RZ, 0xc0, !PT ;  /* 0x0000038038b17812 */ /* 0x000fe400078ec0ff */
[----:B------:R-:W-:Y:S02]  /*1a730*/  LOP3.LUT R44, R44, R179, RZ, 0x3c, !PT ;  /* 0x000000b32c2c7212 */ /* 0x000fe400078e3cff */
[----:B------:R-:W-:Y:S02]  /*1a740*/  SHF.R.U64 R181, R181, 0x3, RZ ;  /* 0x00000003b5b57819 */ /* 0x000fe400000012ff */
[----:B------:R-:W-:Y:S01]  /*1a750*/  LOP3.LUT R179, R60, 0x380, RZ, 0xc0, !PT ;  /* 0x000003803cb37812 */ /* 0x000fe200078ec0ff */
[----:B------:R2:W-:Y:S01]  /*1a760*/  STSM.16.M88.4 [R127], R4 ;  /* 0x000000047f007844 */ /* 0x0005e20000000200 */
[----:B------:R-:W-:-:S02]  /*1a770*/  SHF.R.U64 R177, R177, 0x3, RZ ;  /* 0x00000003b1b17819 */ /* 0x000fc400000012ff */
[----:B------:R-:W-:Y:S02]  /*1a780*/  ISETP.NE.U32.AND P0, PT, RZ, UR4, PT ;  /* 0x00000004ff007c0c */ /* 0x000fe4000bf05070 */
[----:B------:R-:W-:Y:S02]  /*1a790*/  LOP3.LUT R114, R181, R32, RZ, 0x3c, !PT ;  /* 0x00000020b5727212 */ /* 0x000fe400078e3cff */
[----:B------:R-:W-:Y:S02]  /*1a7a0*/  SHF.R.U64 R179, R179, 0x3, RZ ;  /* 0x00000003b3b37819 */ /* 0x000fe400000012ff */
[----:B------:R-:W-:Y:S02]  /*1a7b0*/  LOP3.LUT R32, R23, 0x380, RZ, 0xc0, !PT ;  /* 0x0000038017207812 */ /* 0x000fe400078ec0ff */
[----:B------:R-:W-:Y:S02]  /*1a7c0*/  LOP3.LUT R27, R30, 0x380, RZ, 0xc0, !PT ;  /* 0x000003801e1b7812 */ /* 0x000fe400078ec0ff */
[----:B------:R-:W-:-:S02]  /*1a7d0*/  LOP3.LUT R169, R26, 0x380, RZ, 0xc0, !PT ;  /* 0x000003801aa97812 */ /* 0x000fc400078ec0ff */
[----:B------:R-:W-:Y:S02]  /*1a7e0*/  LOP3.LUT R56, R177, R56, RZ, 0x3c, !PT ;  /* 0x00000038b1387212 */ /* 0x000fe400078e3cff */
[----:B--2---:R-:W-:Y:S02]  /*1a7f0*/  F2FP.F16.F32.PACK_AB R4, R170, R172 ;  /* 0x000000acaa04723e */ /* 0x004fe400000000ff */
[----:B------:R-:W-:Y:S02]  /*1a800*/  F2FP.F16.F32.PACK_AB R5, R35, R34 ;  /* 0x000000222305723e */ /* 0x000fe400000000ff */
[----:B------:R-:W-:Y:S02]  /*1a810*/  F2FP.F16.F32.PACK_AB R6, R166, R171 ;  /* 0x000000aba606723e */ /* 0x000fe400000000ff */
[----:B------:R-:W-:Y:S02]  /*1a820*/  F2FP.F16.F32.PACK_AB R7, R39, R38 ;  /* 0x000000262707723e */ /* 0x000fe400000000ff */
[----:B------:R-:W-:Y:S01]  /*1a830*/  ISETP.NE.AND.EX P0, PT, RZ, UR5, PT, P0 ;  /* 0x00000005ff007c0c */ /* 0x000fe2000bf05300 */
[----:B------:R-:W-:Y:S01]  /*1a840*/  ULDC.64 UR4, c[0x0][0xce0] ;  /* 0x0003380000047ab9 */ /* 0x000fe20000000a00 */
[----:B------:R-:W-:Y:S01]  /*1a850*/  LOP3.LUT R177, R106, 0x380, RZ, 0xc0, !PT ;  /* 0x000003806ab17812 */ /* 0x000fe200078ec0ff */
[----:B------:R2:W-:Y:S01]  /*1a860*/  STSM.16.M88.4 [R126], R4 ;  /* 0x000000047e007844 */ /* 0x0005e20000000200 */
[----:B------:R-:W-:-:S02]  /*1a870*/  LOP3.LUT R60, R179, R60, RZ, 0x3c, !PT ;  /* 0x0000003cb33c7212 */ /* 0x000fc400078e3cff */
[----:B------:R-:W-:Y:S02]  /*1a880*/  SHF.R.U64 R32, R32, 0x3, RZ ;  /* 0x0000000320207819 */ /* 0x000fe400000012ff */
[----:B------:R-:W-:Y:S02]  /*1a890*/  LOP3.LUT R179, R110, 0x380, RZ, 0xc0, !PT ;  /* 0x000003806eb37812 */ /* 0x000fe400078ec0ff */
[----:B------:R-:W-:Y:S02]  /*1a8a0*/  SHF.R.U64 R27, R27, 0x3, RZ ;  /* 0x000000031b1b7819 */ /* 0x000fe400000012ff */
[----:B------:R-:W-:Y:S02]  /*1a8b0*/  SHF.R.U64 R169, R169, 0x3, RZ ;  /* 0x00000003a9a97819 */ /* 0x000fe400000012ff */
[----:B------:R-:W-:Y:S02]  /*1a8c0*/  ISETP.NE.U32.AND P6, PT, RZ, UR4, PT ;  /* 0x00000004ff007c0c */ /* 0x000fe4000bfc5070 */
[----:B------:R-:W-:-:S02]  /*1a8d0*/  SHF.R.U64 R177, R177, 0x3, RZ ;  /* 0x00000003b1b17819 */ /* 0x000fc400000012ff */
[----:B------:R-:W-:Y:S01]  /*1a8e0*/  LOP3.LUT R118, R32, R23, RZ, 0x3c, !PT ;  /* 0x0000001720767212 */ /* 0x000fe200078e3cff */
[----:B--2---:R-:W2:Y:S01]  /*1a8f0*/  LDC.64 R4, c[0x0][0xcd8] ;  /* 0x00033600ff047b82 */ /* 0x004ea20000000a00 */
[----:B------:R-:W-:Y:S02]  /*1a900*/  MOV R41, R40 ;  /* 0x0000002800297202 */ /* 0x000fe40000000f00 */
[----:B------:R-:W-:Y:S02]  /*1a910*/  SHF.R.U64 R179, R179, 0x3, RZ ;  /* 0x00000003b3b37819 */ /* 0x000fe400000012ff */
[----:B------:R-:W-:Y:S01]  /*1a920*/  LOP3.LUT R122, R27, R30, RZ, 0x3c, !PT ;  /* 0x0000001e1b7a7212 */ /* 0x000fe200078e3cff */
[----:B------:R3:W-:Y:S01]  /*1a930*/  STSM.16.M88.4 [R41], R8 ;  /* 0x0000000829007844 */ /* 0x0007e20000000200 */
[----:B------:R-:W-:Y:S02]  /*1a940*/  LOP3.LUT R32, R169, R26, RZ, 0x3c, !PT ;  /* 0x0000001aa9207212 */ /* 0x000fe400078e3cff */
[----:B------:R-:W-:-:S02]  /*1a950*/  MOV R44, R44 ;  /* 0x0000002c002c7202 */ /* 0x000fc40000000f00 */
[----:B------:R-:W-:Y:S02]  /*1a960*/  ISETP.NE.AND.EX P6, PT, RZ, UR5, PT, P6 ;  /* 0x00000005ff007c0c */ /* 0x000fe4000bfc5360 */
[----:B------:R-:W-:Y:S01]  /*1a970*/  MOV R48, R48 ;  /* 0x0000003000307202 */ /* 0x000fe20000000f00 */
[----:B------:R4:W-:Y:S01]  /*1a980*/  STSM.16.M88.4 [R44], R12 ;  /* 0x0000000c2c007844 */ /* 0x0009e20000000200 */
[----:B------:R-:W-:Y:S02]  /*1a990*/  F2FP.F16.F32.PACK_AB R26, R28, R157 ;  /* 0x0000009d1c1a723e */ /* 0x000fe400000000ff */
[----:B------:R-:W-:Y:S02]  /*1a9a0*/  F2FP.F16.F32.PACK_AB R27, R63, R62 ;  /* 0x0000003e3f1b723e */ /* 0x000fe400000000ff */
[----:B------:R-:W-:Y:S02]  /*1a9b0*/  LOP3.LUT R106, R177, R106, RZ, 0x3c, !PT ;  /* 0x0000006ab16a7212 */ /* 0x000fe400078e3cff */
[----:B------:R-:W-:Y:S01]  /*1a9c0*/  MOV R52, R52 ;  /* 0x0000003400347202 */ /* 0x000fe20000000f00 */
[----:B------:R0:W-:Y:S01]  /*1a9d0*/  STSM.16.M88.4 [R48], R24 ;  /* 0x0000001830007844 */ /* 0x0001e20000000200 */
[----:B------:R-:W-:Y:S01]  /*1a9e0*/  F2FP.F16.F32.PACK_AB R28, R65, R154 ;  /* 0x0000009a411c723e */ /* 0x000fe200000000ff */
[----:B--2---:R-:W-:Y:S01]  /*1a9f0*/  IMAD.WIDE R6, R217, 0x4, R4 ;  /* 0x00000004d9067825 */ /* 0x004fe200078e0204 */
[----:B------:R-:W-:Y:S01]  /*1aa00*/  F2FP.F16.F32.PACK_AB R30, R69, R68 ;  /* 0x00000044451e723e */ /* 0x000fe200000000ff */
[----:B------:R-:W2:Y:S01]  /*1aa10*/  @P6 LDC.64 R4, c[0x0][0xce0] ;  /* 0x00033800ff046b82 */ /* 0x000ea20000000a00 */
[----:B------:R-:W-:-:S02]  /*1aa20*/  MOV R56, R56 ;  /* 0x0000003800387202 */ /* 0x000fc40000000f00 */
[----:B------:R-:W-:Y:S01]  /*1aa30*/  F2FP.F16.F32.PACK_AB R81, R83, R82 ;  /* 0x000000525351723e */ /* 0x000fe200000000ff */
[----:B------:R1:W-:Y:S01]  /*1aa40*/  STSM.16.M88.4 [R52], R28 ;  /* 0x0000001c34007844 */ /* 0x0003e20000000200 */
[----:B------:R-:W-:Y:S02]  /*1aa50*/  F2FP.F16.F32.PACK_AB R88, R89, R88 ;  /* 0x000000585958723e */ /* 0x000fe400000000ff */
[----:B------:R-:W-:Y:S01]  /*1aa60*/  LOP3.LUT R110, R179, R110, RZ, 0x3c, !PT ;  /* 0x0000006eb36e7212 */ /* 0x000fe200078e3cff */
[----:B------:R-:W-:Y:S01]  /*1aa70*/  STSM.16.M88.4 [R56], R72 ;  /* 0x0000004838007844 */ /* 0x000fe20000000200 */
[----:B------:R-:W-:Y:S02]  /*1aa80*/  MOV R60, R60 ;  /* 0x0000003c003c7202 */ /* 0x000fe40000000f00 */
[----:B------:R-:W-:Y:S02]  /*1aa90*/  F2FP.F16.F32.PACK_AB R82, R85, R84 ;  /* 0x000000545552723e */ /* 0x000fe400000000ff */
[----:B------:R-:W-:-:S02]  /*1aaa0*/  F2FP.F16.F32.PACK_AB R83, R87, R86 ;  /* 0x000000565753723e */ /* 0x000fc400000000ff */
[----:B------:R-:W-:Y:S02]  /*1aab0*/  F2FP.F16.F32.PACK_AB R89, R91, R90 ;  /* 0x0000005a5b59723e */ /* 0x000fe400000000ff */
[----:B------:R-:W-:Y:S01]  /*1aac0*/  MOV R40, R98 ;  /* 0x0000006200287202 */ /* 0x000fe20000000f00 */
[----:B------:R-:W-:Y:S01]  /*1aad0*/  STSM.16.M88.4 [R60], R80 ;  /* 0x000000503c007844 */ /* 0x000fe20000000200 */
[----:B------:R-:W-:Y:S02]  /*1aae0*/  F2FP.F16.F32.PACK_AB R90, R93, R92 ;  /* 0x0000005c5d5a723e */ /* 0x000fe400000000ff */
[----:B------:R-:W-:Y:S02]  /*1aaf0*/  F2FP.F16.F32.PACK_AB R91, R95, R94 ;  /* 0x0000005e5f5b723e */ /* 0x000fe400000000ff */
[----:B------:R-:W-:Y:S02]  /*1ab00*/  F2FP.F16.F32.PACK_AB R96, R97, R96 ;  /* 0x000000606160723e */ /* 0x000fe400000000ff */
[----:B------:R-:W-:Y:S01]  /*1ab10*/  MOV R102, R102 ;  /* 0x0000006600667202 */ /* 0x000fe20000000f00 */
[----:B------:R-:W-:Y:S01]  /*1ab20*/  STSM.16.M88.4 [R40], R88 ;  /* 0x0000005828007844 */ /* 0x000fe20000000200 */
        /* <DEDUP_REMOVED lines=13> */
[----:B------:R-:W-:Y:S02]  /*1ac00*/  MOV R23, R122 ;  /* 0x0000007a00177202 */ /* 0x000fe40000000f00 */
[----:B------:R-:W-:-:S02]  /*1ac10*/  F2FP.F16.F32.PACK_AB R113, R153, R152 ;  /* 0x000000989971723e */ /* 0x000fc400000000ff */
[----:B------:R-:W-:Y:S02]  /*1ac20*/  F2FP.F16.F32.PACK_AB R114, R117, R116 ;  /* 0x000000747572723e */ /* 0x000fe400000000ff */
[----:B------:R-:W-:Y:S02]  /*1ac30*/  F2FP.F16.F32.PACK_AB R115, R156, R155 ;  /* 0x0000009b9c73723e */ /* 0x000fe400000000ff */
[----:B------:R-:W-:Y:S02]  /*1ac40*/  F2FP.F16.F32.PACK_AB R120, R121, R120 ;  /* 0x000000787978723e */ /* 0x000fe400000000ff */
[----:B------:R-:W-:Y:S01]  /*1ac50*/  F2FP.F16.F32.PACK_AB R128, R129, R128 ;  /* 0x000000808180723e */ /* 0x000fe200000000ff */
[----:B------:R-:W-:Y:S01]  /*1ac60*/  STSM.16.M88.4 [R110], R112 ;  /* 0x000000706e007844 */ /* 0x000fe20000000200 */
        /* <DEDUP_REMOVED lines=15> */
[----:B------:R-:W-:Y:S01]  /*1ad60*/  MOV R32, R32 ;  /* 0x0000002000207202 */ /* 0x000fe20000000f00 */
[----:B------:R-:W-:Y:S01]  /*1ad70*/  STSM.16.M88.4 [R23], R136 ;  /* 0x0000008817007844 */ /* 0x000fe20000000200 */
[----:B------:R-:W-:-:S02]  /*1ad80*/  F2FP.F16.F32.PACK_AB R146, R149, R148 ;  /* 0x000000949592723e */ /* 0x000fc400000000ff */
[----:B------:R-:W-:-:S05]  /*1ad90*/  F2FP.F16.F32.PACK_AB R147, R151, R150 ;  /* 0x000000969793723e */ /* 0x000fca00000000ff */
[----:B------:R1:W-:Y:S01]  /*1ada0*/  STSM.16.M88.4 [R32], R144 ;  /* 0x0000009020007844 */ /* 0x0003e20000000200 */
[----:B------:R-:W-:Y:S01]  /*1adb0*/  BAR.SYNC.DEFER_BLOCKING 0x1, 0x100 ;  /* 0x0044000000007b1d */ /* 0x000fe20000010000 */
[----:B--2---:R-:W-:-:S05]  /*1adc0*/  @P6 IMAD.WIDE R4, R217, 0x4, R4 ;  /* 0x00000004d9046825 */ /* 0x004fca00078e0204 */
[----:B------:R-:W-:Y:S02]  /*1add0*/  ULDC UR4, c[0x0][0xb88] ;  /* 0x0002e20000047ab9 */ /* 0x000fe40000000800 */
[----:B------:R-:W-:Y:S01]  /*1ade0*/  IMAD.U32 R78, RZ, RZ, UR4 ;  /* 0x00000004ff4e7e24 */ /* 0x000fe2000f8e00ff */
[----:B------:R2:W5:Y:S01]  /*1adf0*/  @P0 LDG.E R76, desc[UR54][R6.64] ;  /* 0x00000036064c0981 */ /* 0x000562000c1e1900 */
[----:B------:R-:W-:-:S04]  /*1ae00*/  IMAD R3, R214, 0x40, R211 ;  /* 0x00000040d6037824 */ /* 0x000fc800078e02d3 */
[----:B------:R2:W5:Y:S01]  /*1ae10*/  @P6 LDG.E R78, desc[UR54][R4.64] ;  /* 0x00000036044e6981 */ /* 0x000562000c1e1900 */
[----:B------:R-:W-:-:S03]  /*1ae20*/  IMAD.WIDE R20, R3, 0x2, R20 ;  /* 0x0000000203147825 */ /* 0x000fc600078e0214 */
[C---:B---3--:R-:W-:Y:S02]  /*1ae30*/  IADD3 R9, P1, R20.reuse, 0x1000, RZ ;  /* 0x0000100014097810 */ /* 0x048fe40007f3e0ff */
[C---:B----4-:R-:W-:Y:S02]  /*1ae40*/  IADD3 R13, P2, R20.reuse, 0x2000, RZ ;  /* 0x00002000140d7810 */ /* 0x050fe40007f5e0ff */
[C---:B0-----:R-:W-:Y:S02]  /*1ae50*/  IADD3 R25, P3, R20.reuse, 0x3000, RZ ;  /* 0x0000300014197810 */ /* 0x041fe40007f7e0ff */
[----:B-1----:R-:W-:Y:S02]  /*1ae60*/  IADD3 R29, P4, R20, 0x4000, RZ ;  /* 0x00004000141d7810 */ /* 0x002fe40007f9e0ff */
        /* <DEDUP_REMOVED lines=8> */
[----:B------:R-:W-:Y:S01]  /*1aef0*/  LOP3.LUT R8, R8, R9, RZ, 0x3c, !PT ;  /* 0x0000000908087212 */ /* 0x000fe200078e3cff */
[--C-:B------:R-:W-:Y:S01]  /*1af00*/  IMAD.X R9, RZ, RZ, R21.reuse, P1 ;  /* 0x000000ffff097224 */ /* 0x100fe200008e0615 */
[----:B------:R-:W-:Y:S02]  /*1af10*/  LOP3.LUT R12, R12, R13, RZ, 0x3c, !PT ;  /* 0x0000000d0c0c7212 */ /* 0x000fe400078e3cff */
[----:B------:R-:W-:Y:S01]  /*1af20*/  LOP3.LUT R24, R24, R25, RZ, 0x3c, !PT ;  /* 0x0000001918187212 */ /* 0x000fe200078e3cff */
[--C-:B------:R-:W-:Y:S01]  /*1af30*/  IMAD.X R25, RZ, RZ, R21.reuse, P3 ;  /* 0x000000ffff197224 */ /* 0x100fe200018e0615 */
[----:B------:R-:W-:Y:S01]  /*1af40*/  LOP3.LUT R28, R28, R29, RZ, 0x3c, !PT ;  /* 0x0000001d1c1c7212 */ /* 0x000fe200078e3cff */
[----:B------:R-:W-:Y:S01]  /*1af50*/  IMAD.X R29, RZ, RZ, R21, P4 ;  /* 0x000000ffff1d7224 */ /* 0x000fe200020e0615 */
[----:B------:R-:W-:Y:S02]  /*1af60*/  IADD3 R33, P5, R20, 0x5000, RZ ;  /* 0x0000500014217810 */ /* 0x000fe40007fbe0ff */
[----:B------:R-:W-:-:S02]  /*1af70*/  IADD3.X R13, RZ, R21, RZ, P2, !PT ;  /* 0x00000015ff0d7210 */ /* 0x000fc400017fe4ff */
[C---:B------:R-:W-:Y:S02]  /*1af80*/  IADD3 R37, P1, R20.reuse, 0x6000, RZ ;  /* 0x0000600014257810 */ /* 0x040fe40007f3e0ff */
[C---:B------:R-:W-:Y:S02]  /*1af90*/  IADD3 R41, P2, R20.reuse, 0x7000, RZ ;  /* 0x0000700014297810 */ /* 0x040fe40007f5e0ff */
[C---:B------:R-:W-:Y:S02]  /*1afa0*/  IADD3 R45, P3, R20.reuse, 0x8000, RZ ;  /* 0x00008000142d7810 */ /* 0x040fe40007f7e0ff */
[----:B------:R-:W-:Y:S02]  /*1afb0*/  IADD3 R49, P4, R20, 0x9000, RZ ;  /* 0x0000900014317810 */ /* 0x000fe40007f9e0ff */
[----:B------:R-:W-:Y:S02]  /*1afc0*/  P2R R10, PR, RZ, 0x20 ;  /* 0x00000020ff0a7803 */ /* 0x000fe40000000000 */
[----:B------:R-:W-:-:S02]  /*1afd0*/  LOP3.LUT R32, R33, 0x380, RZ, 0xc0, !PT ;  /* 0x0000038021207812 */ /* 0x000fc400078ec0ff */
[----:B------:R-:W-:Y:S02]  /*1afe0*/  LOP3.LUT R36, R37, 0x380, RZ, 0xc0, !PT ;  /* 0x0000038025247812 */ /* 0x000fe400078ec0ff */
[----:B------:R-:W-:Y:S02]  /*1aff0*/  LOP3.LUT R40, R41, 0x380, RZ, 0xc0, !PT ;  /* 0x0000038029287812 */ /* 0x000fe400078ec0ff */
[----:B------:R-:W-:Y:S02]  /*1b000*/  LOP3.LUT R44, R45, 0x380, RZ, 0xc0, !PT ;  /* 0x000003802d2c7812 */ /* 0x000fe400078ec0ff */
[----:B------:R-:W-:Y:S02]  /*1b010*/  LOP3.LUT R48, R49, 0x380, RZ, 0xc0, !PT ;  /* 0x0000038031307812 */ /* 0x000fe400078ec0ff */
[----:B------:R-:W-:Y:S02]  /*1b020*/  IADD3 R53, P5, R20, 0xa000, RZ ;  /* 0x0000a00014357810 */ /* 0x000fe40007fbe0ff */
[----:B------:R-:W-:-:S02]  /*1b030*/  SHF.R.U64 R32, R32, 0x3, RZ ;  /* 0x0000000320207819 */ /* 0x000fc400000012ff */
[----:B------:R-:W-:Y:S02]  /*1b040*/  SHF.R.U64 R36, R36, 0x3, RZ ;  /* 0x0000000324247819 */ /* 0x000fe400000012ff */
[----:B------:R-:W-:Y:S02]  /*1b050*/  LOP3.LUT R52, R53, 0x380, RZ, 0xc0, !PT ;  /* 0x0000038035347812 */ /* 0x000fe400078ec0ff */
[----:B------:R-:W-:Y:S02]  /*1b060*/  SHF.R.U64 R40, R40, 0x3, RZ ;  /* 0x0000000328287819 */ /* 0x000fe400000012ff */
[----:B------:R-:W-:Y:S02]  /*1b070*/  SHF.R.U64 R44, R44, 0x3, RZ ;  /* 0x000000032c2c7819 */ /* 0x000fe400000012ff */
[----:B------:R-:W-:Y:S02]  /*1b080*/  SHF.R.U64 R48, R48, 0x3, RZ ;  /* 0x0000000330307819 */ /* 0x000fe400000012ff */
[----:B------:R-:W-:-:S02]  /*1b090*/  LOP3.LUT R32, R32, R33, RZ, 0x3c, !PT ;  /* 0x0000002120207212 */ /* 0x000fc400078e3cff */
[----:B------:R-:W-:Y:S02]  /*1b0a0*/  LOP3.LUT R36, R36, R37, RZ, 0x3c, !PT ;  /* 0x0000002524247212 */ /* 0x000fe400078e3cff */
[----:B------:R-:W-:Y:S02]  /*1b0b0*/  LOP3.LUT R40, R40, R41, RZ, 0x3c, !PT ;  /* 0x0000002928287212 */ /* 0x000fe400078e3cff */
[----:B------:R-:W-:Y:S02]  /*1b0c0*/  LOP3.LUT R44, R44, R45, RZ, 0x3c, !PT ;  /* 0x0000002d2c2c7212 */ /* 0x000fe400078e3cff */
[----:B------:R-:W-:Y:S02]  /*1b0d0*/  LOP3.LUT R48, R48, R49, RZ, 0x3c, !PT ;  /* 0x0000003130307212 */ /* 0x000fe400078e3cff */
[----:B------:R-:W-:Y:S01]  /*1b0e0*/  SHF.R.U64 R52, R52, 0x3, RZ ;  /* 0x0000000334347819 */ /* 0x000fe200000012ff */
[----:B--2---:R-:W-:Y:S06]  /*1b0f0*/  @P6 BRA `(.L_x_5535) ;  /* 0x0000000000106947 */ /* 0x004fec0003800000 */
[----:B------:R-:W-:Y:S05]  /*1b100*/  @!P0 BRA `(.L_x_5535) ;  /* 0x00000000000c8947 */ /* 0x000fea0003800000 */
[----:B------:R-:W2:Y:S04]  /*1b110*/  LDG.E R3, desc[UR54][R6.64] ;  /* 0x0000003606037981 */ /* 0x000ea8000c1e1900 */
[----:B-----5:R-:W2:Y:S02]  /*1b120*/  LDG.E R78, desc[UR54][R6.64+0x4] ;  /* 0x00000436064e7981 */ /* 0x020ea4000c1e1900 */
[----:B--2---:R-:W-:-:S07]  /*1b130*/  IMAD.IADD R78, R78, 0x1, -R3 ;  /* 0x000000014e4e7824 */ /* 0x004fce00078e0a03 */
.L_x_5535:
[----:B------:R-:W0:Y:S01]  /*1b140*/  SHFL.IDX PT, R4, R221, RZ, 0x1f ;  /* 0x00001fffdd047589 */ /* 0x000e2200000e0000 */
        /* <DEDUP_REMOVED lines=12> */
[C---:B------:R-:W-:Y:S02]  /*1b210*/  LOP3.LUT R3, R20.reuse, 0x380, RZ, 0xc0, !PT ;  /* 0x0000038014037812 */ /* 0x040fe400078ec0ff */
[----:B------:R-:W-:Y:S02]  /*1b220*/  IADD3 R5, P5, R20, 0xf000, RZ ;  /* 0x0000f00014057810 */ /* 0x000fe40007fbe0ff */
[----:B------:R-:W-:Y:S02]  /*1b230*/  LOP3.LUT R56, R57, 0x380, RZ, 0xc0, !PT ;  /* 0x0000038039387812 */ /* 0x000fe400078ec0ff */
[----:B------:R-:W-:Y:S01]  /*1b240*/  LOP3.LUT R60, R61, 0x380, RZ, 0xc0, !PT ;  /* 0x000003803d3c7812 */ /* 0x000fe200078ec0ff */
[----:B------:R-:W-:Y:S01]  /*1b250*/  IMAD.X R73, RZ, RZ, R21, P5 ;  /* 0x000000ffff497224 */ /* 0x000fe200028e0615 */
[----:B------:R-:W-:-:S02]  /*1b260*/  LOP3.LUT R64, R65, 0x380, RZ, 0xc0, !PT ;  /* 0x0000038041407812 */ /* 0x000fc400078ec0ff */
[----:B0-----:R-:W-:Y:S02]  /*1b270*/  ISETP.NE.AND P4, PT, R4, RZ, PT ;  /* 0x000000ff0400720c */ /* 0x001fe40003f85270 */
[----:B------:R-:W-:Y:S02]  /*1b280*/  LOP3.LUT R68, R69, 0x380, RZ, 0xc0, !PT ;  /* 0x0000038045447812 */ /* 0x000fe400078ec0ff */
[----:B------:R-:W-:Y:S02]  /*1b290*/  SHF.R.U64 R3, R3, 0x3, RZ ;  /* 0x0000000303037819 */ /* 0x000fe400000012ff */
[----:B------:R-:W-:Y:S02]  /*1b2a0*/  LOP3.LUT R4, R5, 0x380, RZ, 0xc0, !PT ;  /* 0x0000038005047812 */ /* 0x000fe400078ec0ff */
[----:B------:R-:W-:Y:S02]  /*1b2b0*/  SHF.R.U64 R56, R56, 0x3, RZ ;  /* 0x0000000338387819 */ /* 0x000fe400000012ff */
[----:B------:R-:W-:-:S02]  /*1b2c0*/  SHF.R.U64 R60, R60, 0x3, RZ ;  /* 0x000000033c3c7819 */ /* 0x000fc400000012ff */
[----:B------:R-:W-:Y:S02]  /*1b2d0*/  SHF.R.U64 R64, R64, 0x3, RZ ;  /* 0x0000000340407819 */ /* 0x000fe400000012ff */
[----:B------:R-:W-:Y:S02]  /*1b2e0*/  SHF.R.U64 R68, R68, 0x3, RZ ;  /* 0x0000000344447819 */ /* 0x000fe400000012ff */
[----:B------:R-:W-:Y:S02]  /*1b2f0*/  LOP3.LUT R20, R3, R20, RZ, 0x3c, !PT ;  /* 0x0000001403147212 */ /* 0x000fe400078e3cff */
[----:B------:R-:W-:Y:S02]  /*1b300*/  SHF.R.U64 R4, R4, 0x3, RZ ;  /* 0x0000000304047819 */ /* 0x000fe400000012ff */
[----:B------:R-:W-:Y:S02]  /*1b310*/  SHF.R.S32.HI R3, RZ, 0x1f, R217 ;  /* 0x0000001fff037819 */ /* 0x000fe400000114d9 */
        /* <DEDUP_REMOVED lines=9> */
[----:B------:R-:W-:Y:S02]  /*1b3b0*/  SHF.R.S32.HI R23, RZ, 0x1f, R216 ;  /* 0x0000001fff177819 */ /* 0x000fe400000114d8 */
[----:B------:R-:W-:Y:S02]  /*1b3c0*/  SEL R85, R217, RZ, !P0 ;  /* 0x000000ffd9557207 */ /* 0x000fe40004000000 */
[----:B------:R-:W-:Y:S02]  /*1b3d0*/  SEL R79, R3, RZ, !P0 ;  /* 0x000000ff034f7207 */ /* 0x000fe40004000000 */
[----:B-----5:R-:W-:Y:S01]  /*1b3e0*/  SHF.R.S32.HI R77, RZ, 0x1f, R76 ;  /* 0x0000001fff4d7819 */ /* 0x020fe2000001144c */
[----:B------:R-:W-:Y:S06]  /*1b3f0*/  @P4 BRA `(.L_x_5536) ;  /* 0x00000000005c4947 */ /* 0x000fec0003800000 */
[----:B------:R-:W-:Y:S01]  /*1b400*/  ULDC.64 UR4, c[0x0][0xc70] ;  /* 0x00031c0000047ab9 */ /* 0x000fe20000000a00 */
[----:B------:R-:W-:Y:S02]  /*1b410*/  IMAD.MOV R6, RZ, RZ, -R195 ;  /* 0x000000ffff067224 */ /* 0x000fe400078e0ac3 */
[----:B------:R-:W-:Y:S02]  /*1b420*/  IMAD R3, R23, UR4, RZ ;  /* 0x0000000417037c24 */ /* 0x000fe4000f8e02ff */
[----:B------:R-:W-:Y:S01]  /*1b430*/  IMAD.WIDE.U32 R4, R216, UR4, R76 ;  /* 0x00000004d8047c25 */ /* 0x000fe2000f8e004c */
[----:B------:R-:W-:-:S03]  /*1b440*/  ISETP.NE.AND P0, PT, R185, R6, PT ;  /* 0x00000006b900720c */ /* 0x000fc60003f05270 */
[----:B------:R-:W-:Y:S01]  /*1b450*/  IMAD R3, R216, UR5, R3 ;  /* 0x00000005d8037c24 */ /* 0x000fe2000f8e0203 */
[----:B------:R-:W-:Y:S01]  /*1b460*/  ULDC.64 UR4, c[0x0][0xc78] ;  /* 0x00031e0000047ab9 */ /* 0x000fe20000000a00 */
[----:B------:R-:W-:-:S03]  /*1b470*/  IMAD R11, R219, 0x40, R193 ;  /* 0x00000040db0b7824 */ /* 0x000fc600078e02c1 */
[----:B------:R-:W-:Y:S01]  /*1b480*/  IADD3 R5, R5, R3, RZ ;  /* 0x0000000305057210 */ /* 0x000fe20007ffe0ff */
[----:B------:R-:W-:Y:S01]  /*1b490*/  IMAD R3, R79, UR4, RZ ;  /* 0x000000044f037c24 */ /* 0x000fe2000f8e02ff */
[----:B------:R-:W-:Y:S02]  /*1b4a0*/  SHF.R.S32.HI R7, RZ, 0x1f, R11 ;  /* 0x0000001fff077819 */ /* 0x000fe4000001140b */
[----:B------:R-:W-:Y:S01]  /*1b4b0*/  ISETP.GE.OR P1, PT, R11, R78, P0 ;  /* 0x0000004e0b00720c */ /* 0x000fe20000726670 */
[----:B------:R-:W-:-:S04]  /*1b4c0*/  IMAD.WIDE.U32 R4, R85, UR4, R4 ;  /* 0x0000000455047c25 */ /* 0x000fc8000f8e0004 */
[----:B------:R-:W-:Y:S01]  /*1b4d0*/  IMAD R10, R85, UR5, R3 ;  /* 0x00000005550a7c24 */ /* 0x000fe2000f8e0203 */
[C---:B------:R-:W-:Y:S01]  /*1b4e0*/  IADD3 R6, P2, R11.reuse, R4, RZ ;  /* 0x000000040b067210 */ /* 0x040fe20007f5e0ff */
[----:B------:R-:W-:Y:S01]  /*1b4f0*/  VIADD R3, R11, 0x8 ;  /* 0x000000080b037836 */ /* 0x000fe20000000000 */
[----:B------:R-:W-:Y:S02]  /*1b500*/  ULDC.64 UR4, c[0x0][0xc40] ;  /* 0x0003100000047ab9 */ /* 0x000fe40000000a00 */
[----:B------:R-:W-:Y:S02]  /*1b510*/  IADD3.X R7, R7, R5, R10, P2, !PT ;  /* 0x0000000507077210 */ /* 0x000fe400017fe40a */
[----:B------:R-:W-:Y:S02]  /*1b520*/  ISETP.GE.OR P0, PT, R3, R78, P0 ;  /* 0x0000004e0300720c */ /* 0x000fe40000706670 */
[----:B------:R-:W-:-:S04]  /*1b530*/  LEA R4, P2, R6, UR4, 0x2 ;  /* 0x0000000406047c11 */ /* 0x000fc8000f8410ff */
[----:B------:R-:W-:-:S05]  /*1b540*/  LEA.HI.X R5, R6, UR5, R7, 0x2, P2 ;  /* 0x0000000506057c11 */ /* 0x000fca00090f1407 */
[----:B------:R0:W-:Y:S04]  /*1b550*/  @!P1 STG.E desc[UR54][R4.64], R2 ;  /* 0x0000000204009986 */ /* 0x0001e8000c101936 */
[----:B------:R0:W-:Y:S02]  /*1b560*/  @!P0 STG.E desc[UR54][R4.64+0x20], R0 ;  /* 0x0000200004008986 */ /* 0x0001e4000c101936 */
.L_x_5536:
[----:B------:R-:W1:Y:S01]  /*1b570*/  LDC R86, c[0x0][0xb8c] ;  /* 0x0002e300ff567b82 */ /* 0x000e620000000800 */
[----:B------:R-:W-:Y:S01]  /*1b580*/  ULDC.64 UR4, c[0x0][0xba0] ;  /* 0x0002e80000047ab9 */ /* 0x000fe20000000a00 */
[----:B0-----:R0:W5:Y:S01]  /*1b590*/  LD.E.128 R4, desc[UR54][R20.64] ;  /* 0x0000003614047980 */ /* 0x001162000c101d00 */
[--C-:B------:R-:W-:Y:S01]  /*1b5a0*/  SHF.R.S32.HI R3, RZ, 0x1f, R211.reuse ;  /* 0x0000001fff037819 */ /* 0x100fe200000114d3 */
[----:B------:R-:W-:Y:S02]  /*1b5b0*/  IMAD.MOV.U32 R2, RZ, RZ, R211 ;  /* 0x000000ffff027224 */ /* 0x000fe400078e00d3 */
[----:B------:R-:W5:Y:S02]  /*1b5c0*/  LD.E.128 R8, desc[UR54][R8.64] ;  /* 0x0000003608087980 */ /* 0x000f64000c101d00 */
[----:B------:R-:W-:Y:S02]  /*1b5d0*/  IMAD.WIDE.U32 R2, R76, UR4, R2 ;  /* 0x000000044c027c25 */ /* 0x000fe4000f8e0002 */
[----:B------:R-:W5:Y:S02]  /*1b5e0*/  LD.E.128 R12, desc[UR54][R12.64] ;  /* 0x000000360c0c7980 */ /* 0x000f64000c101d00 */
[----:B0-----:R-:W-:-:S02]  /*1b5f0*/  IMAD R21, R77, UR4, RZ ;  /* 0x000000044d157c24 */ /* 0x001fc4000f8e02ff */
[----:B------:R-:W5:Y:S02]  /*1b600*/  LD.E.128 R24, desc[UR54][R24.64] ;  /* 0x0000003618187980 */ /* 0x000f64000c101d00 */
[----:B------:R-:W-:Y:S01]  /*1b610*/  IMAD R21, R76, UR5, R21 ;  /* 0x000000054c157c24 */ /* 0x000fe2000f8e0215 */
[----:B------:R-:W-:Y:S01]  /*1b620*/  ULDC.64 UR4, c[0x0][0xbe0] ;  /* 0x0002f80000047ab9 */ /* 0x000fe20000000a00 */
[----:B------:R-:W5:Y:S02]  /*1b630*/  LD.E.128 R28, desc[UR54][R28.64] ;  /* 0x000000361c1c7980 */ /* 0x000f64000c101d00 */
[----:B------:R-:W-:Y:S02]  /*1b640*/  IMAD.IADD R3, R3, 0x1, R21 ;  /* 0x0000000103037824 */ /* 0x000fe400078e0215 */
[----:B------:R-:W-:Y:S01]  /*1b650*/  IMAD R21, R23, UR4, RZ ;  /* 0x0000000417157c24 */ /* 0x000fe2000f8e02ff */
[----:B------:R-:W5:Y:S01]  /*1b660*/  LD.E.128 R32, desc[UR54][R32.64] ;  /* 0x0000003620207980 */ /* 0x000f62000c101d00 */
[----:B------:R-:W-:-:S02]  /*1b670*/  VIADD R23, R211, 0x40 ;  /* 0x00000040d3177836 */ /* 0x000fc40000000000 */
[C---:B------:R-:W-:Y:S01]  /*1b680*/  IMAD R21, R216.reuse, UR5, R21 ;  /* 0x00000005d8157c24 */ /* 0x040fe2000f8e0215 */
[----:B------:R-:W5:Y:S02]  /*1b690*/  LD.E.128 R36, desc[UR54][R36.64] ;  /* 0x0000003624247980 */ /* 0x000f64000c101d00 */
[-C--:B-1----:R-:W-:Y:S01]  /*1b6a0*/  ISETP.GE.AND P3, PT, R23, R86.reuse, PT ;  /* 0x000000561700720c */ /* 0x082fe20003f66270 */
[----:B------:R-:W-:Y:S01]  /*1b6b0*/  IMAD.WIDE.U32 R2, R216, UR4, R2 ;  /* 0x00000004d8027c25 */ /* 0x000fe2000f8e0002 */
[----:B------:R-:W5:Y:S01]  /*1b6c0*/  LD.E.128 R40, desc[UR54][R40.64] ;  /* 0x0000003628287980 */ /* 0x000f62000c101d00 */
[----:B------:R-:W-:Y:S01]  /*1b6d0*/  ISETP.GE.AND P2, PT, R211, R86, PT ;  /* 0x00000056d300720c */ /* 0x000fe20003f46270 */
[----:B------:R-:W-:Y:S01]  /*1b6e0*/  ULDC.64 UR4, c[0x0][0xbe8] ;  /* 0x0002fa0000047ab9 */ /* 0x000fe20000000a00 */
[----:B------:R-:W-:Y:S01]  /*1b6f0*/  IMAD R77, R219, -0x40, R78 ;  /* 0xffffffc0db4d7824 */ /* 0x000fe200078e024e */
[----:B------:R-:W5:Y:S01]  /*1b700*/  LD.E.128 R44, desc[UR54][R44.64] ;  /* 0x000000362c2c7980 */ /* 0x000f62000c101d00 */
[----:B------:R-:W-:Y:S01]  /*1b710*/  VIADD R0, R214, 0x20 ;  /* 0x00000020d6007836 */ /* 0x000fe20000000000 */
[----:B------:R-:W-:-:S02]  /*1b720*/  SEL R20, RZ, 0xffffffff, P3 ;  /* 0xffffffffff147807 */ /* 0x000fc40001800000 */
[----:B------:R-:W5:Y:S01]  /*1b730*/  LD.E.128 R48, desc[UR54][R48.64] ;  /* 0x0000003630307980 */ /* 0x000f62000c101d00 */
[----:B------:R-:W-:-:S03]  /*1b740*/  VIADD R80, R211, 0x80 ;  /* 0x00000080d3507836 */ /* 0x000fc60000000000 */
[----:B------:R-:W5:Y:S01]  /*1b750*/  LD.E.128 R52, desc[UR54][R52.64] ;  /* 0x0000003634347980 */ /* 0x000f62000c101d00 */
[----:B------:R-:W-:-:S03]  /*1b760*/  VIADD R81, R211, 0xc0 ;  /* 0x000000c0d3517836 */ /* 0x000fc60000000000 */
[----:B------:R-:W5:Y:S04]  /*1b770*/  LD.E.128 R56, desc[UR54][R56.64] ;  /* 0x0000003638387980 */ /* 0x000f68000c101d00 */
[----:B------:R-:W5:Y:S04]  /*1b780*/  LD.E.128 R60, desc[UR54][R60.64] ;  /* 0x000000363c3c7980 */ /* 0x000f68000c101d00 */
[----:B------:R-:W5:Y:S04]  /*1b790*/  LD.E.128 R64, desc[UR54][R64.64] ;  /* 0x0000003640407980 */ /* 0x000f68000c101d00 */
[----:B------:R-:W5:Y:S04]  /*1b7a0*/  LD.E.128 R68, desc[UR54][R68.64] ;  /* 0x0000003644447980 */ /* 0x000f68000c101d00 */
[----:B------:R-:W5:Y:S01]  /*1b7b0*/  LD.E.128 R72, desc[UR54][R72.64] ;  /* 0x0000003648487980 */ /* 0x000f62000c101d00 */
[----:B------:R-:W-:Y:S01]  /*1b7c0*/  IADD3 R3, R3, R21, RZ ;  /* 0x0000001503037210 */ /* 0x000fe20007ffe0ff */
[----:B------:R-:W-:Y:S01]  /*1b7d0*/  IMAD.SHL.U32 R21, R20, 0x2, RZ ;  /* 0x0000000214157824 */ /* 0x000fe200078e00ff */
[----:B------:R-:W-:Y:S01]  /*1b7e0*/  ISETP.GE.AND P0, PT, R0, R77, PT ;  /* 0x0000004d0000720c */ /* 0x000fe20003f06270 */
        /* <DEDUP_REMOVED lines=16> */
[----:B------:R-:W-:Y:S02]  /*1b8f0*/  ISETP.GE.AND P2, PT, R82, R86, PT ;  /* 0x000000565200720c */ /* 0x000fe40003f46270 */
[----:B------:R-:W-:Y:S02]  /*1b900*/  LOP3.LUT R20, R20, R0, R21, 0xfe, !PT ;  /* 0x0000000014147212 */ /* 0x000fe400078efe15 */
[-C--:B------:R-:W-:Y:S02]  /*1b910*/  ISETP.GE.AND P3, PT, R83, R86.reuse, PT ;  /* 0x000000565300720c */ /* 0x080fe40003f66270 */
[----:B------:R-:W-:Y:S02]  /*1b920*/  IADD3 R0, R18, 0x38820, RZ ;  /* 0x0003882012007810 */ /* 0x000fe40007ffe0ff */
[----:B------:R-:W-:Y:S01]  /*1b930*/  ISETP.GE.AND P1, PT, R214, R77, PT ;  /* 0x0000004dd600720c */ /* 0x000fe20003f26270 */
[----:B------:R-:W-:Y:S01]  /*1b940*/  VIADD R77, R211, 0x1c0 ;  /* 0x000001c0d34d7836 */ /* 0x000fe20000000000 */
[----:B------:R-:W-:-:S02]  /*1b950*/  ISETP.GE.AND P4, PT, R76, R86, PT ;  /* 0x000000564c00720c */ /* 0x000fc40003f86270 */
        /* <DEDUP_REMOVED lines=11> */
[----:B0-----:R-:W-:-:S03]  /*1ba10*/  SEL R0, RZ, 0x40, P4 ;  /* 0x00000040ff007807 */ /* 0x001fc60002000000 */
[----:B------:R-:W-:Y:S01]  /*1ba20*/  IMAD.IADD R85, R77, 0x1, R79 ;  /* 0x000000014d557824 */ /* 0x000fe200078e024f */
        /* <DEDUP_REMOVED lines=30> */
.L_x_5538:
[----:B------:R-:W-:Y:S05]  /*1bc10*/  BSYNC B1 ;  /* 0x0000000000017941 */ /* 0x000fea0003800000 */
.L_x_5537:
[----:B------:R-:W-:Y:S05]  /*1bc20*/  @P0 BRA `(.L_x_5539) ;  /* 0x0000000c00080947 */ /* 0x000fea0003800000 */
[----:B0----5:R-:W-:Y:S01]  /*1bc30*/  IADD3 R5, P0, R20, 0x20, RZ ;  /* 0x0000002014057810 */ /* 0x021fe20007f1e0ff */
        /* <DEDUP_REMOVED lines=29> */
.L_x_5534:
[----:B------:R-:W-:Y:S01]  /*1be10*/  ULDC.64 UR4, c[0x0][0xcd8] ;  /* 0x0003360000047ab9 */ /* 0x000fe20000000a00 */
[----:B------:R-:W2:Y:S01]  /*1be20*/  LDC.64 R2, c[0x0][0xcd8] ;  /* 0x00033600ff027b82 */ /* 0x000ea20000000a00 */
[----:B------:R-:W-:Y:S01]  /*1be30*/  ISETP.NE.U32.AND P0, PT, RZ, UR4, PT ;  /* 0x00000004ff007c0c */ /* 0x000fe2000bf05070 */
[----:B------:R-:W-:-:S03]  /*1be40*/  IMAD.MOV.U32 R7, RZ, RZ, RZ ;  /* 0x000000ffff077224 */ /* 0x000fc600078e00ff */
[----:B------:R-:W-:Y:S01]  /*1be50*/  ISETP.NE.AND.EX P0, PT, RZ, UR5, PT, P0 ;  /* 0x00000005ff007c0c */ /* 0x000fe2000bf05300 */
[----:B------:R-:W-:Y:S02]  /*1be60*/  ULDC.64 UR4, c[0x0][0xce0] ;  /* 0x0003380000047ab9 */ /* 0x000fe40000000a00 */
[----:B------:R-:W-:Y:S01]  /*1be70*/  ISETP.NE.U32.AND P1, PT, RZ, UR4, PT ;  /* 0x00000004ff007c0c */ /* 0x000fe2000bf25070 */
[----:B------:R-:W3:Y:S03]  /*1be80*/  LDC R12, c[0x0][0xb8c] ;  /* 0x0002e300ff0c7b82 */ /* 0x000ee60000000800 */
[----:B------:R-:W-:Y:S01]  /*1be90*/  ISETP.NE.AND.EX P1, PT, RZ, UR5, PT, P1 ;  /* 0x00000005ff007c0c */ /* 0x000fe2000bf25310 */
[----:B--2---:R-:W-:-:S12]  /*1bea0*/  IMAD.WIDE R2, R217, 0x4, R2 ;  /* 0x00000004d9027825 */ /* 0x004fd800078e0202 */
[----:B------:R-:W2:Y:S01]  /*1beb0*/  @P1 LDC.64 R4, c[0x0][0xce0] ;  /* 0x00033800ff041b82 */ /* 0x000ea20000000a00 */
[----:B------:R-:W-:Y:S02]  /*1bec0*/  ULDC UR4, c[0x0][0xb88] ;  /* 0x0002e20000047ab9 */ /* 0x000fe40000000800 */
[----:B------:R-:W-:Y:S01]  /*1bed0*/  IMAD.U32 R0, RZ, RZ, UR4 ;  /* 0x00000004ff007e24 */ /* 0x000fe2000f8e00ff */
[----:B------:R4:W5:Y:S01]  /*1bee0*/  @P0 LDG.E R7, desc[UR54][R2.64] ;  /* 0x0000003602070981 */ /* 0x000962000c1e1900 */
[----:B--2---:R-:W-:-:S05]  /*1bef0*/  @P1 IMAD.WIDE R4, R217, 0x4, R4 ;  /* 0x00000004d9041825 */ /* 0x004fca00078e0204 */
[----:B------:R4:W5:Y:S01]  /*1bf00*/  @P1 LDG.E R0, desc[UR54][R4.64] ;  /* 0x0000003604001981 */ /* 0x000962000c1e1900 */
[----:B------:R-:W-:Y:S01]  /*1bf10*/  ISETP.GT.AND P2, PT, R233, 0x3f, PT ;  /* 0x0000003fe900780c */ /* 0x000fe20003f44270 */
[----:B---3--:R-:W-:-:S12]  /*1bf20*/  @P1 BRA `(.L_x_5540) ;  /* 0x0000000000101947 */ /* 0x008fd80003800000 */
[----:B------:R-:W-:Y:S05]  /*1bf30*/  @!P0 BRA `(.L_x_5540) ;  /* 0x00000000000c8947 */ /* 0x000fea0003800000 */
[----:B----4-:R-:W2:Y:S04]  /*1bf40*/  LDG.E R5, desc[UR54][R2.64] ;  /* 0x0000003602057981 */ /* 0x010ea8000c1e1900 */
[----:B-----5:R-:W2:Y:S02]  /*1bf50*/  LDG.E R0, desc[UR54][R2.64+0x4] ;  /* 0x0000043602007981 */ /* 0x020ea4000c1e1900 */
[----:B--2---:R-:W-:-:S07]  /*1bf60*/  IMAD.IADD R0, R0, 0x1, -R5 ;  /* 0x0000000100007824 */ /* 0x004fce00078e0a05 */
.L_x_5540:
        /* <DEDUP_REMOVED lines=8> */
[----:B------:R-:W2:Y:S02]  /*1bff0*/  S2R R2, SR_TID.X ;  /* 0x0000000000027919 */ /* 0x000ea40000002100 */
[----:B--2---:R-:W-:-:S04]  /*1c000*/  IMAD R2, R219, 0x40, R2 ;  /* 0x00000040db027824 */ /* 0x004fc800078e0202 */
[----:B------:R-:W-:-:S05]  /*1c010*/  VIADD R3, R2, 0xffffff80 ;  /* 0xffffff8002037836 */ /* 0x000fca0000000000 */
        /* <DEDUP_REMOVED lines=19> */
.L_x_5542:
[----:B------:R-:W-:Y:S05]  /*1c150*/  BSYNC B1 ;  /* 0x0000000000017941 */ /* 0x000fea0003800000 */
.L_x_5541:
[----:B------:R-:W-:Y:S01]  /*1c160*/  ULDC.64 UR4, c[0x0][0xba0] ;  /* 0x0002e80000047ab9 */ /* 0x000fe20000000a00 */
[----:B------:R-:W-:Y:S01]  /*1c170*/  IMAD.MOV.U32 R2, RZ, RZ, R211 ;  /* 0x000000ffff027224 */ /* 0x000fe200078e00d3 */
[C---:B------:R-:W-:Y:S01]  /*1c180*/  ISETP.GE.AND P2, PT, R211.reuse, R12, PT ;  /* 0x0000000cd300720c */ /* 0x040fe20003f46270 */
[----:B--2---:R-:W-:Y:S01]  /*1c190*/  IMAD.MOV.U32 R3, RZ, RZ, R10 ;  /* 0x000000ffff037224 */ /* 0x004fe200078e000a */
[----:B------:R-:W-:Y:S01]  /*1c1a0*/  IADD3 R15, R211, 0x80, RZ ;  /* 0x00000080d30f7810 */ /* 0x000fe20007ffe0ff */
[----:B------:R-:W-:Y:S01]  /*1c1b0*/  IMAD R4, R6, UR4, RZ ;  /* 0x0000000406047c24 */ /* 0x000fe2000f8e02ff */
[----:B------:R-:W-:Y:S01]  /*1c1c0*/  BSSY B1, `(.L_x_5543) ;  /* 0x000004b000017945 */ /* 0x000fe20003800000 */
[----:B------:R-:W-:-:S04]  /*1c1d0*/  IMAD.WIDE.U32 R2, R7, UR4, R2 ;  /* 0x0000000407027c25 */ /* 0x000fc8000f8e0002 */
[----:B------:R-:W-:Y:S02]  /*1c1e0*/  VIADD R13, R211, 0x40 ;  /* 0x00000040d30d7836 */ /* 0x000fe40000000000 */
[----:B------:R-:W-:Y:S01]  /*1c1f0*/  IMAD R7, R7, UR5, R4 ;  /* 0x0000000507077c24 */ /* 0x000fe2000f8e0204 */
[----:B------:R-:W-:Y:S01]  /*1c200*/  ULDC.64 UR4, c[0x0][0xbe0] ;  /* 0x0002f80000047ab9 */ /* 0x000fe20000000a00 */
[----:B------:R-:W-:Y:S01]  /*1c210*/  VIADD R21, R211, 0xc0 ;  /* 0x000000c0d3157836 */ /* 0x000fe20000000000 */
[-C--:B------:R-:W-:Y:S01]  /*1c220*/  ISETP.GE.AND P0, PT, R13, R12.reuse, PT ;  /* 0x0000000c0d00720c */ /* 0x080fe20003f06270 */
[----:B------:R-:W-:Y:S02]  /*1c230*/  IMAD R5, R8, UR4, RZ ;  /* 0x0000000408057c24 */ /* 0x000fe4000f8e02ff */
[----:B------:R-:W-:Y:S01]  /*1c240*/  IMAD.IADD R3, R3, 0x1, R7 ;  /* 0x0000000103037824 */ /* 0x000fe200078e0207 */
[----:B------:R-:W-:Y:S01]  /*1c250*/  SEL R4, RZ, 0xffffffff, P0 ;  /* 0xffffffffff047807 */ /* 0x000fe20000000000 */
[----:B------:R-:W-:Y:S01]  /*1c260*/  IMAD R7, R219, -0x40, R0 ;  /* 0xffffffc0db077824 */ /* 0x000fe200078e0200 */
[----:B------:R-:W-:Y:S01]  /*1c270*/  ISETP.GE.AND P3, PT, R21, R12, PT ;  /* 0x0000000c1500720c */ /* 0x000fe20003f66270 */
[----:B------:R-:W-:-:S02]  /*1c280*/  IMAD R5, R216, UR5, R5 ;  /* 0x00000005d8057c24 */ /* 0x000fc4000f8e0205 */
[----:B------:R-:W-:Y:S01]  /*1c290*/  IMAD.WIDE.U32 R2, R216, UR4, R2 ;  /* 0x00000004d8027c25 */ /* 0x000fe2000f8e0002 */
[CC--:B------:R-:W-:Y:S01]  /*1c2a0*/  ISETP.GE.AND P1, PT, R214.reuse, R7.reuse, PT ;  /* 0x00000007d600720c */ /* 0x0c0fe20003f26270 */
[----:B------:R-:W-:Y:S02]  /*1c2b0*/  ULDC.64 UR4, c[0x0][0xbe8] ;  /* 0x0002fa0000047ab9 */ /* 0x000fe40000000a00 */
[----:B------:R-:W-:Y:S02]  /*1c2c0*/  VIADD R0, R214, 0x20 ;  /* 0x00000020d6007836 */ /* 0x000fe40000000000 */
[----:B------:R-:W-:Y:S02]  /*1c2d0*/  IMAD.IADD R3, R3, 0x1, R5 ;  /* 0x0000000103037824 */ /* 0x000fe400078e0205 */
[----:B------:R-:W-:Y:S01]  /*1c2e0*/  IMAD.SHL.U32 R5, R4, 0x2, RZ ;  /* 0x0000000204057824 */ /* 0x000fe200078e00ff */
[----:B------:R-:W-:Y:S01]  /*1c2f0*/  ISETP.GE.AND P0, PT, R0, R7, PT ;  /* 0x000000070000720c */ /* 0x000fe20003f06270 */
[C---:B------:R-:W-:Y:S01]  /*1c300*/  VIADD R23, R211.reuse, 0x100 ;  /* 0x00000100d3177836 */ /* 0x040fe20000000000 */
[----:B------:R-:W-:Y:S01]  /*1c310*/  SEL R0, RZ, 0x1, P2 ;  /* 0x00000001ff007807 */ /* 0x000fe20001000000 */
[----:B------:R-:W-:Y:S01]  /*1c320*/  VIADD R25, R211, 0x140 ;  /* 0x00000140d3197836 */ /* 0x000fe20000000000 */
[----:B------:R-:W-:Y:S01]  /*1c330*/  ISETP.GE.AND P2, PT, R15, R12, PT ;  /* 0x0000000c0f00720c */ /* 0x000fe20003f46270 */
[----:B------:R-:W-:Y:S01]  /*1c340*/  VIADD R7, R211, 0x180 ;  /* 0x00000180d3077836 */ /* 0x000fe20000000000 */
[----:B------:R-:W-:-:S02]  /*1c350*/  LOP3.LUT R0, R5, 0x2, R0, 0xe2, !PT ;  /* 0x0000000205007812 */ /* 0x000fc400078ee200 */
[----:B------:R-:W-:Y:S02]  /*1c360*/  SEL R5, RZ, 0x4, P2 ;  /* 0x00000004ff057807 */ /* 0x000fe40001000000 */
[----:B------:R-:W-:Y:S02]  /*1c370*/  SEL R4, RZ, 0x8, P3 ;  /* 0x00000008ff047807 */ /* 0x000fe40001800000 */
[-C--:B------:R-:W-:Y:S02]  /*1c380*/  ISETP.GE.AND P2, PT, R23, R12.reuse, PT ;  /* 0x0000000c1700720c */ /* 0x080fe40003f46270 */
[----:B------:R-:W-:Y:S02]  /*1c390*/  ISETP.GE.AND P3, PT, R25, R12, PT ;  /* 0x0000000c1900720c */ /* 0x000fe40003f66270 */
[----:B------:R-:W-:Y:S01]  /*1c3a0*/  LOP3.LUT R4, R4, R0, R5, 0xfe, !PT ;  /* 0x0000000004047212 */ /* 0x000fe200078efe05 */
[----:B------:R-:W-:Y:S01]  /*1c3b0*/  IMAD R0, R9, UR4, RZ ;  /* 0x0000000409007c24 */ /* 0x000fe2000f8e02ff */
[----:B------:R-:W-:Y:S01]  /*1c3c0*/  ISETP.GE.AND P4, PT, R7, R12, PT ;  /* 0x0000000c0700720c */ /* 0x000fe20003f86270 */
[----:B------:R-:W-:Y:S01]  /*1c3d0*/  VIADD R7, R211, 0x1c0 ;  /* 0x000001c0d3077836 */ /* 0x000fe20000000000 */
[----:B------:R-:W-:Y:S01]  /*1c3e0*/  SEL R5, RZ, 0x10, P2 ;  /* 0x00000010ff057807 */ /* 0x000fe20001000000 */
[----:B------:R-:W-:Y:S01]  /*1c3f0*/  IMAD R9, R11, UR5, R0 ;  /* 0x000000050b097c24 */ /* 0x000fe2000f8e0200 */
[----:B------:R-:W-:-:S02]  /*1c400*/  SEL R6, RZ, 0x20, P3 ;  /* 0x00000020ff067807 */ /* 0x000fc40001800000 */
[----:B------:R-:W-:Y:S02]  /*1c410*/  ISETP.GE.AND P2, PT, R7, R12, PT ;  /* 0x0000000c0700720c */ /* 0x000fe40003f46270 */
[----:B------:R-:W-:Y:S01]  /*1c420*/  LOP3.LUT R27, R6, R4, R5, 0xfe, !PT ;  /* 0x00000004061b7212 */ /* 0x000fe200078efe05 */
[----:B------:R-:W-:Y:S01]  /*1c430*/  IMAD.WIDE.U32 R4, R11, UR4, R2 ;  /* 0x000000040b047c25 */ /* 0x000fe2000f8e0002 */
[----:B------:R-:W-:Y:S02]  /*1c440*/  SEL R6, RZ, 0x40, P4 ;  /* 0x00000040ff067807 */ /* 0x000fe40002000000 */
        /* <DEDUP_REMOVED lines=34> */
.L_x_5544:
[----:B------:R-:W-:Y:S05]  /*1c670*/  BSYNC B1 ;  /* 0x0000000000017941 */ /* 0x000fea0003800000 */
.L_x_5543:
        /* <DEDUP_REMOVED lines=29> */
.L_x_5539:
[----:B------:R-:W-:Y:S05]  /*1c850*/  BSYNC B0 ;  /* 0x0000000000007941 */ /* 0x000fea0003800000 */
.L_x_5533:
[----:B------:R-:W-:Y:S02]  /*1c860*/  ULDC UR4, c[0x0][0xd14] ;  /* 0x0003450000047ab9 */ /* 0x000fe40000000800 */
[----:B-1----:R-:W-:-:S13]  /*1c870*/  ISETP.GE.AND P0, PT, R191, UR4, PT ;  /* 0x00000004bf007c0c */ /* 0x002fda000bf06270 */
[----:B------:R-:W-:Y:S05]  /*1c880*/  @!P0 BRA `(.L_x_5545) ;  /* 0xfffffe4800408947 */ /* 0x000fea000383ffff */
[----:B------:R-:W-:Y:S05]  /*1c890*/  BRA `(.L_x_5335) ;  /* 0x0000006c00787947 */ /* 0x000fea0003800000 */
.L_x_5333:
[----:B------:R-:W-:-:S08]  /*1c8a0*/  NOP ;  /* 0x0000000000007918 */ /* 0x000fd00000000000 */
[----:B0-----:R-:W0:-:S00]  /*1c8b0*/  USETMAXREG.DEALLOC.CTAPOOL 0x18 ;  /* 0x00000018000079c8 */ /* 0x001e0000080e0500 */
        /* <DEDUP_REMOVED lines=53> */
[----:B------:R-:W-:Y:S01]  /*1cc10*/  MOV R4, R5 ;  /* 0x0000000500047202 */ /* 0x000fe20000000f00 */
[----:B------:R-:W-:Y:S01]  /*1cc20*/  IMAD.MOV.U32 R19, RZ, RZ, RZ ;  /* 0x000000ffff137224 */ /* 0x000fe200078e00ff */
[----:B------:R-:W-:Y:S01]  /*1cc30*/  ULDC UR5, c[0x0][0xd14] ;  /* 0x0003450000057ab9 */ /* 0x000fe20000000800 */
[----:B------:R-:W-:Y:S01]  /*1cc40*/  ULDC UR7, c[0x0][0xd14] ;  /* 0x0003450000077ab9 */ /* 0x000fe20000000800 */
[----:B------:R-:W-:-:S05]  /*1cc50*/  ULDC UR4, c[0x0][0xd10] ;  /* 0x0003440000047ab9 */ /* 0x000fca0000000800 */
.L_x_5550:
        /* <DEDUP_REMOVED lines=16> */
.L_x_5549:
[----:B------:R-:W-:Y:S05]  /*1cd60*/  BSYNC B0 ;  /* 0x0000000000007941 */ /* 0x000fea0003800000 */
.L_x_5548:
        /* <DEDUP_REMOVED lines=26> */
.L_x_5546:
        /* <DEDUP_REMOVED lines=18> */
[----:B0-----:R-:W-:-:S05]  /*1d030*/  VIADD R13, R4, 0xffffffff ;  /* 0xffffffff040d7836 */ /* 0x001fca0000000000 */
[----:B------:R2:W3:Y:S02]  /*1d040*/  SHFL.IDX PT, R16, R6, R13, 0x1f ;  /* 0x00001f0d06107589 */ /* 0x0004e400000e0000 */
.L_x_5551:
[----:B-1----:R-:W-:Y:S02]  /*1d050*/  IMAD.MOV R2, RZ, RZ, -R3 ;  /* 0x000000ffff027224 */ /* 0x002fe400078e0a03 */
        /* <DEDUP_REMOVED lines=26> */
[----:B------:R-:W-:-:S04]  /*1d200*/  IABS R5, R10 ;  /* 0x0000000a00057213 */ /* 0x000fc80000000000 */
[----:B--2---:R-:W1:Y:S08]  /*1d210*/  I2F.RP R6, R5 ;  /* 0x0000000500067306 */ /* 0x004e700000209400 */
[----:B-1----:R-:W1:Y:S02]  /*1d220*/  MUFU.RCP R6, R6 ;  /* 0x0000000600067308 */ /* 0x002e640000001000 */
[----:B-1----:R-:W-:Y:S01]  /*1d230*/  VIADD R3, R6, 0xffffffe ;  /* 0x0ffffffe06037836 */ /* 0x002fe20000000000 */
[----:B------:R-:W-:-:S05]  /*1d240*/  IABS R6, R10 ;  /* 0x0000000a00067213 */ /* 0x000fca0000000000 */
[----:B------:R-:W1:Y:S01]  /*1d250*/  F2I.FTZ.U32.TRUNC.NTZ R3, R3 ;  /* 0x0000000300037305 */ /* 0x000e62000021f000 */
[----:B------:R-:W-:Y:S02]  /*1d260*/  IMAD.MOV R6, RZ, RZ, -R6 ;  /* 0x000000ffff067224 */ /* 0x000fe400078e0a06 */
[----:B-1----:R-:W-:-:S04]  /*1d270*/  IMAD.MOV R2, RZ, RZ, -R3 ;  /* 0x000000ffff027224 */ /* 0x002fc800078e0a03 */
[----:B------:R-:W-:Y:S02]  /*1d280*/  IMAD R11, R2, R5, RZ ;  /* 0x00000005020b7224 */ /* 0x000fe400078e02ff */
[----:B------:R-:W-:-:S04]  /*1d290*/  IMAD.MOV.U32 R2, RZ, RZ, RZ ;  /* 0x000000ffff027224 */ /* 0x000fc800078e00ff */
[----:B------:R-:W-:Y:S01]  /*1d2a0*/  IMAD.HI.U32 R2, R3, R11, R2 ;  /* 0x0000000b03027227 */ /* 0x000fe200078e0002 */
[----:B------:R-:W-:Y:S02]  /*1d2b0*/  IABS R11, R9 ;  /* 0x00000009000b7213 */ /* 0x000fe40000000000 */
[C---:B------:R-:W-:Y:S01]  /*1d2c0*/  LOP3.LUT R3, R9.reuse, R10, RZ, 0x3c, !PT ;  /* 0x0000000a09037212 */ /* 0x040fe200078e3cff */
[----:B------:R-:W-:Y:S02]  /*1d2d0*/  IMAD.IADD R9, R9, 0x1, R4 ;  /* 0x0000000109097824 */ /* 0x000fe400078e0204 */
        /* <DEDUP_REMOVED lines=16> */
.L_x_5547:
[----:B------:R-:W-:Y:S01]  /*1d3e0*/  IMAD.MOV.U32 R17, RZ, RZ, RZ ;  /* 0x000000ffff117224 */ /* 0x000fe200078e00ff */
[----:B------:R-:W-:Y:S01]  /*1d3f0*/  MOV R16, UR6 ;  /* 0x0000000600107c02 */ /* 0x000fe20008000f00 */
[----:B------:R-:W-:-:S07]  /*1d400*/  IMAD.MOV.U32 R18, RZ, RZ, RZ ;  /* 0x000000ffff127224 */ /* 0x000fce00078e00ff */
.L_x_5552:
        /* <DEDUP_REMOVED lines=12> */
[----:B------:R1:W-:Y:S02]  /*1d4d0*/  STL [R1+0x8], R0 ;  /* 0x0000080001007387 */ /* 0x0003e40000100800 */
[----:B-1----:R-:W-:-:S05]  /*1d4e0*/  IMAD.U32 R0, RZ, RZ, UR4 ;  /* 0x00000004ff007e24 */ /* 0x002fca000f8e00ff */
[----:B------:R1:W-:Y:S01]  /*1d4f0*/  STL [R1+0x24], R0 ;  /* 0x0000240001007387 */ /* 0x0003e20000100800 */
[----:B------:R-:W-:Y:S05]  /*1d500*/  @P0 BRA `(.L_x_5553) ;  /* 0x0000005c006c0947 */ /* 0x000fea0003800000 */
[----:B-1----:R-:W-:Y:S01]  /*1d510*/  IMAD.MOV.U32 R0, RZ, RZ, 0x1 ;  /* 0x00000001ff007424 */ /* 0x002fe200078e00ff */
[----:B------:R-:W-:Y:S01]  /*1d520*/  ULDC UR4, c[0x0][0xc] ;  /* 0x0000030000047ab9 */ /* 0x000fe20000000800 */
[----:B------:R-:W-:Y:S01]  /*1d530*/  STL [R1+0x4], RZ ;  /* 0x000004ff01007387 */ /* 0x000fe20000100800 */
[----:B------:R-:W-:-:S03]  /*1d540*/  IMAD.MOV.U32 R2, RZ, RZ, 0x1 ;  /* 0x00000001ff027424 */ /* 0x000fc600078e00ff */
[----:B------:R1:W-:Y:S04]  /*1d550*/  STL [R1+0xc], R0 ;  /* 0x00000c0001007387 */ /* 0x0003e80000100800 */
[----:B------:R-:W-:Y:S01]  /*1d560*/  STL [R1], RZ ;  /* 0x000000ff01007387 */ /* 0x000fe20000100800 */
[----:B-1----:R-:W-:Y:S01]  /*1d570*/  IMAD.U32 R0, RZ, RZ, UR4 ;  /* 0x00000004ff007e24 */ /* 0x002fe2000f8e00ff */
[----:B------:R-:W-:-:S04]  /*1d580*/  UMOV UR4, URZ ;  /* 0x0000003f00047c82 */ /* 0x000fc80008000000 */
[----:B------:R1:W-:Y:S04]  /*1d590*/  STL [R1+0x28], R0 ;  /* 0x0000280001007387 */ /* 0x0003e80000100800 */
[----:B------:R2:W-:Y:S01]  /*1d5a0*/  STL [R1+0x8], R2 ;  /* 0x0000080201007387 */ /* 0x0005e20000100800 */
[----:B-1----:R-:W-:-:S05]  /*1d5b0*/  IMAD.U32 R0, RZ, RZ, UR4 ;  /* 0x00000004ff007e24 */ /* 0x002fca000f8e00ff */
[----:B------:R2:W-:Y:S02]  /*1d5c0*/  STL [R1+0x24], R0 ;  /* 0x0000240001007387 */ /* 0x0005e40000100800 */
.L_x_5653:
[----:B------:R-:W-:Y:S05]  /*1d5d0*/  YIELD ;  /* 0x0000000000007946 */ /* 0x000fea0003800000 */
[----:B------:R-:W-:Y:S01]  /*1d5e0*/  ULDC.64 UR4, c[0x0][0xb20] ;  /* 0x0002c80000047ab9 */ /* 0x000fe20000000a00 */
[----:B------:R-:W-:Y:S01]  /*1d5f0*/  MOV R6, RZ ;  /* 0x000000ff00067202 */ /* 0x000fe20000000f00 */
[----:B--2---:R-:W-:Y:S01]  /*1d600*/  IMAD.MOV.U32 R0, RZ, RZ, RZ ;  /* 0x000000ffff007224 */ /* 0x004fe200078e00ff */
[----:B------:R-:W-:Y:S01]  /*1d610*/  ISETP.NE.U32.AND P0, PT, RZ, UR4, PT ;  /* 0x00000004ff007c0c */ /* 0x000fe2000bf05070 */
[----:B------:R-:W-:Y:S01]  /*1d620*/  ULDC.64 UR8, c[0x0][0xb00] ;  /* 0x0002c00000087ab9 */ /* 0x000fe20000000a00 */
[----:B------:R-:W-:-:S02]  /*1d630*/  ULDC.64 UR10, c[0x0][0xb08] ;  /* 0x0002c200000a7ab9 */ /* 0x000fc40000000a00 */
[----:B------:R-:W-:Y:S01]  /*1d640*/  ISETP.NE.AND.EX P0, PT, RZ, UR5, PT, P0 ;  /* 0x00000005ff007c0c */ /* 0x000fe2000bf05300 */
[----:B------:R-:W-:-:S12]  /*1d650*/  ULDC.64 UR4, c[0x0][0xaf8] ;  /* 0x0002be0000047ab9 */ /* 0x000fd80000000a00 */
[----:B-1-3--:R-:W1:Y:S01]  /*1d660*/  @P0 LDC.64 R2, c[0x0][0xb20] ;  /* 0x0002c800ff020b82 */ /* 0x00ae620000000a00 */
        /* <DEDUP_REMOVED lines=32> */
[----:B-----5:R-:W2:Y:S04]  /*1d870*/  LDG.E R0, desc[UR54][R2.64] ;  /* 0x0000003602007981 */ /* 0x020ea8000c1e1900 */
[----:B------:R-:W2:Y:S02]  /*1d880*/  LDG.E R5, desc[UR54][R2.64+0x4] ;  /* 0x0000043602057981 */ /* 0x000ea4000c1e1900 */
[----:B--2---:R-:W-:-:S07]  /*1d890*/  IMAD.IADD R0, R5, 0x1, -R0 ;  /* 0x0000000105007824 */ /* 0x004fce00078e0a00 */
.L_x_5554:
        /* <DEDUP_REMOVED lines=18> */
.L_x_5555:
[----:B------:R-:W-:Y:S05]  /*1d9c0*/  @!P3 BRA `(.L_x_5556) ;  /* 0x00000000000cb947 */ /* 0x000fea0003800000 */
[----:B------:R-:W2:Y:S04]  /*1d9d0*/  LDG.E R7, desc[UR54][R4.64] ;  /* 0x0000003604077981 */ /* 0x000ea8000c1e1900 */
[----:B------:R-:W2:Y:S02]  /*1d9e0*/  LDG.E R4, desc[UR54][R4.64+0x4] ;  /* 0x0000043604047981 */ /* 0x000ea4000c1e1900 */
[----:B--2---:R-:W-:-:S07]  /*1d9f0*/  IMAD.IADD R7, R4, 0x1, -R7 ;  /* 0x0000000104077824 */ /* 0x004fce00078e0a07 */
.L_x_5556:
[----:B--2---:R-:W2:Y:S04]  /*1da00*/  @P1 LDG.E R4, desc[UR54][R2.64] ;  /* 0x0000003602041981 */ /* 0x004ea8000c1e1900 */
[----:B-1----:R-:W2:Y:S01]  /*1da10*/  @P1 LDG.E R2, desc[UR54][R2.64+0x4] ;  /* 0x0000043602021981 */ /* 0x002ea2000c1e1900 */
[----:B-----5:R-:W-:Y:S02]  /*1da20*/  IMAD.IADD R5, R7, 0x1, -R6 ;  /* 0x0000000107057824 */ /* 0x020fe400078e0a06 */
[----:B--2---:R-:W-:Y:S01]  /*1da30*/  @P1 IMAD.IADD R9, R2, 0x1, -R4 ;  /* 0x0000000102091824 */ /* 0x004fe200078e0a04 */
[----:B------:R-:W-:-:S03]  /*1da40*/  LEA R4, R17, 0x40, 0x6 ;  /* 0x0000004011047811 */ /* 0x000fc600078e30ff */
[----:B------:R-:W-:-:S04]  /*1da50*/  IMAD.IADD R8, R5, 0x1, R9 ;  /* 0x0000000105087824 */ /* 0x000fc800078e0209 */
[C---:B------:R-:W-:Y:S01]  /*1da60*/  VIADD R20, R8.reuse, 0x3f ;  /* 0x0000003f08147836 */ /* 0x040fe20000000000 */
[----:B------:R-:W-:-:S04]  /*1da70*/  IADD3 R4, R8, R4, -R0 ;  /* 0x0000000408047210 */ /* 0x000fc80007ffe800 */
[----:B------:R-:W-:-:S04]  /*1da80*/  SHF.R.S32.HI R2, RZ, 0x1f, R20 ;  /* 0x0000001fff027819 */ /* 0x000fc80000011414 */
[----:B------:R-:W-:Y:S02]  /*1da90*/  LEA.HI R20, R2, R20, RZ, 0x6 ;  /* 0x0000001402147211 */ /* 0x000fe400078f30ff */
[----:B------:R-:W1:Y:S02]  /*1daa0*/  LDC.64 R2, c[0x0][0xad8] ;  /* 0x0002b600ff027b82 */ /* 0x000e640000000a00 */
[----:B------:R-:W-:Y:S02]  /*1dab0*/  SHF.R.S32.HI R20, RZ, 0x6, R20 ;  /* 0x00000006ff147819 */ /* 0x000fe40000011414 */
[----:B-1----:R-:W-:Y:S01]  /*1dac0*/  ISETP.GE.AND P2, PT, R3, 0x1, PT ;  /* 0x000000010300780c */ /* 0x002fe20003f46270 */
        /* <DEDUP_REMOVED lines=13> */
.L_x_5559:
[----:B------:R-:W-:-:S13]  /*1dba0*/  ISETP.NE.AND P0, PT, R3, 0x1, PT ;  /* 0x000000010300780c */ /* 0x000fda0003f05270 */
[----:B------:R-:W1:Y:S02]  /*1dbb0*/  @P0 LDC.64 R6, c[0x0][0xae0] ;  /* 0x0002b800ff060b82 */ /* 0x000e640000000a00 */
[----:B-1----:R-:W-:-:S05]  /*1dbc0*/  @P0 IMAD.HI.U32 R6, R11, R6, RZ ;  /* 0x000000060b060227 */ /* 0x002fca00078e00ff */
[----:B------:R-:W-:-:S07]  /*1dbd0*/  @P0 SHF.R.U32.HI R11, RZ, R7, R6 ;  /* 0x00000007ff0b0219 */ /* 0x000fce0000011606 */
.L_x_5560:
[----:B------:R-:W-:Y:S05]  /*1dbe0*/  BSYNC B0 ;  /* 0x0000000000007941 */ /* 0x000fea0003800000 */
.L_x_5558:
[----:B------:R-:W-:-:S05]  /*1dbf0*/  IMAD R11, R11, R3, R3 ;  /* 0x000000030b0b7224 */ /* 0x000fca00078e0203 */
[----:B------:R-:W-:-:S07]  /*1dc00*/  VIMNMX R2, R2, R11, PT ;  /* 0x0000000b02027248 */ /* 0x000fce0003fe0100 */
.L_x_5557:
        /* <DEDUP_REMOVED lines=15> */
.L_x_5563:
[----:B------:R-:W-:Y:S01]  /*1dd00*/  ISETP.NE.AND P0, PT, R3, 0x1, PT ;  /* 0x000000010300780c */ /* 0x000fe20003f05270 */
[----:B------:R-:W-:-:S12]  /*1dd10*/  IMAD.MOV.U32 R11, RZ, RZ, R0 ;  /* 0x000000ffff0b7224 */ /* 0x000fd800078e0000 */
[----:B------:R-:W1:Y:S02]  /*1dd20*/  @P0 LDC.64 R6, c[0x0][0xae0] ;  /* 0x0002b800ff060b82 */ /* 0x000e640000000a00 */
[----:B-1----:R-:W-:-:S05]  /*1dd30*/  @P0 IMAD.HI.U32 R6, R0, R6, RZ ;  /* 0x0000000600060227 */ /* 0x002fca00078e00ff */
[----:B------:R-:W-:-:S07]  /*1dd40*/  @P0 SHF.R.U32.HI R11, RZ, R7, R6 ;  /* 0x00000007ff0b0219 */ /* 0x000fce0000011606 */
.L_x_5564:
[----:B------:R-:W-:Y:S05]  /*1dd50*/  BSYNC B0 ;  /* 0x0000000000007941 */ /* 0x000fea0003800000 */
.L_x_5562:
[----:B------:R-:W-:-:S05]  /*1dd60*/  IMAD R3, R11, R3, RZ ;  /* 0x000000030b037224 */ /* 0x000fca00078e02ff */
[----:B------:R-:W-:-:S07]  /*1dd70*/  VIMNMX R8, R8, R3, !PT ;  /* 0x0000000308087248 */ /* 0x000fce0007fe0100 */
.L_x_5561:
        /* <DEDUP_REMOVED lines=34> */
.L_x_5720:
[----:B------:R-:W-:-:S03]  /*1dfa0*/  UMOV UR4, 0xffffffff ;  /* 0xffffffff00047882 */ /* 0x000fc60000000000 */
[----:B------:R-:W-:Y:S05]  /*1dfb0*/  BRA.DIV UR4, `(.L_x_5568) ;  /* 0x0000006604987947 */ /* 0x000fea000b800000 */
[----:B------:R-:W-:-:S13]  /*1dfc0*/  ELECT P6, URZ, PT ;  /* 0x00000000003f782f */ /* 0x000fda00038c0000 */
.L_x_5723:
[----:B------:R-:W2:Y:S01]  /*1dfd0*/  LDL R7, [R1+0x24] ;  /* 0x0000240001077983 */ /* 0x000ea20000100800 */
[----:B------:R-:W-:Y:S02]  /*1dfe0*/  MOV R8, 0x400 ;  /* 0x0000040000087802 */ /* 0x000fe40000000f00 */
[----:B--2---:R-:W-:Y:S02]  /*1dff0*/  R2UR UR4, R7 ;  /* 0x00000000070472ca */ /* 0x004fe400000e0000 */
[----:B------:R-:W1:Y:S11]  /*1e000*/  S2R R7, SR_CgaCtaId ;  /* 0x0000000000077919 */ /* 0x000e760000008800 */
[----:B------:R-:W-:-:S04]  /*1e010*/  UIADD3 UR4, UR4, 0x1, URZ ;  /* 0x0000000104047890 */ /* 0x000fc8000fffe03f */
        /* <DEDUP_REMOVED lines=8> */
.L_x_5724:
        /* <DEDUP_REMOVED lines=8> */
.L_x_5725:
        /* <DEDUP_REMOVED lines=11> */
.L_x_5573:
[----:B--2---:R-:W2:Y:S01]  /*1e1d0*/  LDL R11, [R1+0x4] ;  /* 0x00000400010b7983 */ /* 0x004ea20000100800 */
        /* <DEDUP_REMOVED lines=10> */
[----:B--2---:R-:W-:-:S05]  /*1e280*/  IMAD R11, R11, 0x2000, R7 ;  /* 0x000020000b0b7824 */ /* 0x004fca00078e0207 */
[----:B------:R-:W-:Y:S01]  /*1e290*/  R2UR UR8, R11 ;  /* 0x000000000b0872ca */ /* 0x000fe200000e0000 */
[----:B------:R-:W-:-:S05]  /*1e2a0*/  IMAD R11, R3, 0x40, R10 ;  /* 0x00000040030b7824 */ /* 0x000fca00078e020a */
[----:B------:R-:W-:-:S04]  /*1e2b0*/  IADD3 R11, R11, -0x40, RZ ;  /* 0xffffffc00b0b7810 */ /* 0x000fc80007ffe0ff */
[----:B------:R-:W-:-:S03]  /*1e2c0*/  R2UR UR11, R11 ;  /* 0x000000000b0b72ca */ /* 0x000fc600000e0000 */
[----:B------:R-:W-:-:S10]  /*1e2d0*/  UIADD3 UR8, UR8, 0x22400, URZ ;  /* 0x0002240008087890 */ /* 0x000fd4000fffe03f */
[----:B------:R2:W-:Y:S01]  /*1e2e0*/  UTMALDG.4D [UR8], [UR4], desc[UR6] ;  /* 0x00000608040075b4 */ /* 0x0005e20008019000 */
[----:B------:R-:W3:Y:S02]  /*1e2f0*/  SYNCS.PHASECHK.TRANS64.TRYWAIT P0, [R8+URZ+0x388c0], R9 ;  /* 0x0388c009080075a7 */ /* 0x000ee4000800017f */
[----:B--23--:R-:W-:Y:S05]  /*1e300*/  @!P0 BRA `(.L_x_5574) ;  /* 0x00000064000c8947 */ /* 0x00cfea0003800000 */
.L_x_5726:
        /* <DEDUP_REMOVED lines=8> */
.L_x_5575:
[----:B-12---:R-:W2:Y:S01]  /*1e390*/  LDL R9, [R1+0x4] ;  /* 0x0000040001097983 */ /* 0x006ea20000100800 */
        /* <DEDUP_REMOVED lines=51> */
.L_x_5571:
[----:B------:R-:W-:Y:S05]  /*1e6d0*/  BSYNC B1 ;  /* 0x0000000000017941 */ /* 0x000fea0003800000 */
.L_x_5570:
[----:B-1----:R-:W2:Y:S04]  /*1e6e0*/  LDL.LU R8, [R1+0x4] ;  /* 0x0000040001087983 */ /* 0x002ea80000300800 */
[----:B------:R-:W3:Y:S01]  /*1e6f0*/  LDL.LU R11, [R1+0xc] ;  /* 0x00000c00010b7983 */ /* 0x000ee20000300800 */
[----:B------:R-:W-:Y:S01]  /*1e700*/  PLOP3.LUT P2, PT, PT, PT, PT, 0x8, 0x0 ;  /* 0x000000000000781c */ /* 0x000fe20003f4e170 */
[----:B--2---:R-:W-:-:S05]  /*1e710*/  VIADD R8, R8, 0x1 ;  /* 0x0000000108087836 */ /* 0x004fca0000000000 */
        /* <DEDUP_REMOVED lines=10> */
[----:B------:R-:W-:Y:S02]  /*1e7c0*/  VIADD R3, R3, 0xffffffff ;  /* 0xffffffff03037836 */ /* 0x000fe40000000000 */
[----:B------:R-:W-:-:S07]  /*1e7d0*/  VIADD R8, R8, 0xffffff80 ;  /* 0xffffff8008087836 */ /* 0x000fce0000000000 */
.L_x_5582:
[----:B------:R-:W-:Y:S05]  /*1e7e0*/  YIELD ;  /* 0x0000000000007946 */ /* 0x000fea0003800000 */
[----:B------:R-:W-:Y:S04]  /*1e7f0*/  BSSY B1, `(.L_x_5576) ;  /* 0x0000061000017945 */ /* 0x000fe80003800000 */
[----:B-1----:R-:W-:Y:S05]  /*1e800*/  @!P6 BRA `(.L_x_5577) ;  /* 0x00000004007ce947 */ /* 0x002fea0003800000 */
[----:B------:R-:W2:Y:S04]  /*1e810*/  LDL R9, [R1+0x4] ;  /* 0x0000040001097983 */ /* 0x000ea80000100800 */
[----:B------:R-:W3:Y:S01]  /*1e820*/  LDL R10, [R1+0xc] ;  /* 0x00000c00010a7983 */ /* 0x000ee20000100800 */
[----:B--2---:R-:W-:Y:S02]  /*1e830*/  LEA R9, R9, R7, 0x3 ;  /* 0x0000000709097211 */ /* 0x004fe400078e18ff */
[----:B---3--:R-:W-:-:S04]  /*1e840*/  SHF.L.U32 R10, R10, 0x1f, RZ ;  /* 0x0000001f0a0a7819 */ /* 0x008fc800000006ff */
[----:B------:R-:W1:Y:S02]  /*1e850*/  SYNCS.PHASECHK.TRANS64.TRYWAIT P0, [R9+URZ+0x388a0], R10 ;  /* 0x0388a00a090075a7 */ /* 0x000e64000800017f */
[----:B-1----:R-:W-:Y:S05]  /*1e860*/  @!P0 BRA `(.L_x_5578) ;  /* 0x0000005c00c88947 */ /* 0x002fea0003800000 */
.L_x_5727:
        /* <DEDUP_REMOVED lines=11> */
.L_x_5579:
[----:B--2---:R-:W2:Y:S01]  /*1e920*/  LDL R11, [R1+0x4] ;  /* 0x00000400010b7983 */ /* 0x004ea20000100800 */
        /* <DEDUP_REMOVED lines=15> */
[----:B------:R-:W3:Y:S02]  /*1ea20*/  SYNCS.PHASECHK.TRANS64.TRYWAIT P1, [R9+URZ+0x388c0], R10 ;  /* 0x0388c00a090075a7 */ /* 0x000ee4000802017f */
[----:B--23--:R-:W-:Y:S05]  /*1ea30*/  @!P1 BRA `(.L_x_5580) ;  /* 0x0000005c00689947 */ /* 0x00cfea0003800000 */
.L_x_5728:
        /* <DEDUP_REMOVED lines=8> */
.L_x_5581:
        /* <DEDUP_REMOVED lines=52> */
.L_x_5577:
[----:B------:R-:W-:Y:S05]  /*1ee00*/  BSYNC B1 ;  /* 0x0000000000017941 */ /* 0x000fea0003800000 */
.L_x_5576:
[----:B------:R-:W2:Y:S04]  /*1ee10*/  LDL.LU R9, [R1+0x4] ;  /* 0x0000040001097983 */ /* 0x000ea80000300800 */
[----:B------:R-:W3:Y:S01]  /*1ee20*/  LDL.LU R11, [R1+0xc] ;  /* 0x00000c00010b7983 */ /* 0x000ee20000300800 */
[----:B------:R-:W-:Y:S02]  /*1ee30*/  VIADD R3, R3, 0xffffffff ;  /* 0xffffffff03037836 */ /* 0x000fe40000000000 */
[----:B------:R-:W-:Y:S02]  /*1ee40*/  VIADD R8, R8, 0xffffffc0 ;  /* 0xffffffc008087836 */ /* 0x000fe40000000000 */
        /* <DEDUP_REMOVED lines=9> */
.L_x_5566:
[----:B------:R-:W-:Y:S05]  /*1eee0*/  BSYNC B0 ;  /* 0x0000000000007941 */ /* 0x000fea0003800000 */
.L_x_5565:
[----:B------:R-:W2:Y:S01]  /*1eef0*/  LDC.64 R2, c[0x0][0xad8] ;  /* 0x0002b600ff027b82 */ /* 0x000ea20000000a00 */
[----:B------:R-:W-:Y:S07]  /*1ef00*/  @!P2 WARPSYNC.ALL ;  /* 0x000000000000a948 */ /* 0x000fee0003800000 */
[----:B------:R-:W-:Y:S01]  /*1ef10*/  @!P2 BAR.SYNC.DEFER_BLOCKING 0xc, 0x120 ;  /* 0x030480000000ab1d */ /* 0x000fe20000010000 */
[----:B--2---:R-:W-:Y:S02]  /*1ef20*/  ISETP.GE.AND P0, PT, R3, 0x1, PT ;  /* 0x000000010300780c */ /* 0x004fe40003f06270 */
[----:B------:R-:W-:-:S11]  /*1ef30*/  IADD3 R2, R4, R2, RZ ;  /* 0x0000000204027210 */ /* 0x000fd60007ffe0ff */
        /* <DEDUP_REMOVED lines=12> */
.L_x_5585:
[----:B------:R-:W-:-:S13]  /*1f000*/  ISETP.NE.AND P1, PT, R3, 0x1, PT ;  /* 0x000000010300780c */ /* 0x000fda0003f25270 */
[----:B------:R-:W2:Y:S02]  /*1f010*/  @P1 LDC.64 R4, c[0x0][0xae0] ;  /* 0x0002b800ff041b82 */ /* 0x000ea40000000a00 */
[----:B--2---:R-:W-:-:S05]  /*1f020*/  @P1 IMAD.HI.U32 R4, R6, R4, RZ ;  /* 0x0000000406041227 */ /* 0x004fca00078e00ff */
[----:B------:R-:W-:-:S07]  /*1f030*/  @P1 SHF.R.U32.HI R6, RZ, R5, R4 ;  /* 0x00000005ff061219 */ /* 0x000fce0000011604 */
.L_x_5586:
[----:B------:R-:W-:Y:S05]  /*1f040*/  BSYNC B0 ;  /* 0x0000000000007941 */ /* 0x000fea0003800000 */
.L_x_5584:
[----:B------:R-:W-:-:S05]  /*1f050*/  IMAD R6, R6, R3, R3 ;  /* 0x0000000306067224 */ /* 0x000fca00078e0203 */
[----:B------:R-:W-:-:S07]  /*1f060*/  VIMNMX R2, R2, R6, PT ;  /* 0x0000000602027248 */ /* 0x000fce0003fe0100 */
.L_x_5583:
[----:B------:R-:W-:Y:S01]  /*1f070*/  VIADD R2, R2, 0x3f ;  /* 0x0000003f02027836 */ /* 0x000fe20000000000 */
[----:B------:R-:W-:-:S04]  /*1f080*/  ULDC UR4, c[0x0][0xad4] ;  /* 0x0002b50000047ab9 */ /* 0x000fc80000000800 */
        /* <DEDUP_REMOVED lines=17> */
.L_x_5589:
[----:B------:R-:W-:-:S13]  /*1f1a0*/  ISETP.NE.AND P0, PT, R3, 0x1, PT ;  /* 0x000000010300780c */ /* 0x000fda0003f05270 */
[----:B------:R-:W3:Y:S02]  /*1f1b0*/  @P0 LDC.64 R4, c[0x0][0xae0] ;  /* 0x0002b800ff040b82 */ /* 0x000ee40000000a00 */
[----:B---3--:R-:W-:-:S05]  /*1f1c0*/  @P0 IMAD.HI.U32 R4, R0, R4, RZ ;  /* 0x0000000400040227 */ /* 0x008fca00078e00ff */
[----:B------:R-:W-:-:S07]  /*1f1d0*/  @P0 SHF.R.U32.HI R0, RZ, R5, R4 ;  /* 0x00000005ff000219 */ /* 0x000fce0000011604 */
.L_x_5590:
[----:B------:R-:W-:Y:S05]  /*1f1e0*/  BSYNC B0 ;  /* 0x0000000000007941 */ /* 0x000fea0003800000 */
.L_x_5588:
[----:B------:R-:W-:-:S05]  /*1f1f0*/  IMAD R3, R0, R3, RZ ;  /* 0x0000000300037224 */ /* 0x000fca00078e02ff */
[----:B------:R-:W-:-:S07]  /*1f200*/  VIMNMX R2, R2, R3, !PT ;  /* 0x0000000302027248 */ /* 0x000fce0007fe0100 */
.L_x_5587:
        /* <DEDUP_REMOVED lines=12> */
[----:B------:R-:W3:Y:S01]  /*1f2d0*/  LDL R0, [R1+0x28] ;  /* 0x0000280001007983 */ /* 0x000ee20000100800 */
[----:B------:R-:W-:Y:S01]  /*1f2e0*/  VOTEU.ANY UR4, UPT, PT ;  /* 0x0000000000047886 */ /* 0x000fe200038e0100 */
[----:B------:R-:W4:Y:S01]  /*1f2f0*/  LDC.64 R2, c[0x0][0xd38] ;  /* 0x00034e00ff027b82 */ /* 0x000f220000000a00 */
[----:B------:R-:W-:Y:S01]  /*1f300*/  POPC R5, UR4 ;  /* 0x0000000400057d09 */ /* 0x000fe20008000000 */
[----:B------:R-:W5:Y:S01]  /*1f310*/  S2R R7, SR_LANEID ;  /* 0x0000000000077919 */ /* 0x000f620000000000 */
[----:B---3--:R-:W-:-:S06]  /*1f320*/  R2UR UR5, R0 ;  /* 0x00000000000572ca */ /* 0x008fcc00000e0000 */
[----:B------:R-:W5:Y:S02]  /*1f330*/  FLO.U32 R0, UR4 ;  /* 0x0000000400007d00 */ /* 0x000f6400080e0000 */
[----:B-----5:R-:W-:-:S13]  /*1f340*/  ISETP.EQ.U32.AND P0, PT, R0, R7, PT ;  /* 0x000000070000720c */ /* 0x020fda0003f02070 */
[----:B----4-:R-:W3:Y:S01]  /*1f350*/  @P0 ATOMG.E.ADD.STRONG.GPU PT, R3, desc[UR54][R2.64], R5 ;  /* 0x00000005020309a8 */ /* 0x010ee200081ee1f6 */
[----:B------:R-:W4:Y:S02]  /*1f360*/  S2R R4, SR_LTMASK ;  /* 0x0000000000047919 */ /* 0x000f240000003900 */
[----:B----4-:R-:W-:-:S04]  /*1f370*/  LOP3.LUT R4, R4, UR4, RZ, 0xc0, !PT ;  /* 0x0000000404047c12 */ /* 0x010fc8000f8ec0ff */
[----:B------:R-:W4:Y:S01]  /*1f380*/  POPC R7, R4 ;  /* 0x0000000400077309 */ /* 0x000f220000000000 */
[----:B---3--:R-:W4:Y:S02]  /*1f390*/  SHFL.IDX PT, R0, R3, R0, 0x1f ;  /* 0x00001f0003007589 */ /* 0x008f2400000e0000 */
[----:B----4-:R-:W-:Y:S01]  /*1f3a0*/  IADD3 R16, R0, UR5, R7 ;  /* 0x0000000500107c10 */ /* 0x010fe2000fffe007 */
[----:B------:R-:W-:Y:S06]  /*1f3b0*/  BRA `(.L_x_5593) ;  /* 0x0000003000b87947 */ /* 0x000fec0003800000 */
.L_x_5592:
        /* <DEDUP_REMOVED lines=12> */
[----:B--2---:R-:W-:Y:S01]  /*1f480*/  MOV R6, UR8 ;  /* 0x0000000800067c02 */ /* 0x004fe20008000f00 */
[----:B------:R-:W2:Y:S01]  /*1f490*/  LDC.64 R2, c[0x4][R2] ;  /* 0x0100000002027b82 */ /* 0x000ea20000000a00 */
[----:B------:R-:W-:Y:S02]  /*1f4a0*/  IMAD.U32 R5, RZ, RZ, UR7 ;  /* 0x00000007ff057e24 */ /* 0x000fe4000f8e00ff */
[----:B------:R-:W-:Y:S02]  /*1f4b0*/  IMAD.U32 R7, RZ, RZ, UR9 ;  /* 0x00000009ff077e24 */ /* 0x000fe4000f8e00ff */
[----:B------:R-:W-:-:S02]  /*1f4c0*/  IMAD.U32 R10, RZ, RZ, UR4 ;  /* 0x00000004ff0a7e24 */ /* 0x000fc4000f8e00ff */
[----:B-1----:R-:W-:Y:S02]  /*1f4d0*/  IMAD.U32 R11, RZ, RZ, UR5 ;  /* 0x00000005ff0b7e24 */ /* 0x002fe4000f8e00ff */
[----:B------:R-:W-:Y:S02]  /*1f4e0*/  IMAD.MOV.U32 R8, RZ, RZ, 0x70 ;  /* 0x00000070ff087424 */ /* 0x000fe400078e00ff */
[----:B------:R-:W-:Y:S02]  /*1f4f0*/  IMAD.MOV.U32 R12, RZ, RZ, 0x1 ;  /* 0x00000001ff0c7424 */ /* 0x000fe400078e00ff */
[----:B0-----:R-:W-:-:S07]  /*1f500*/  IMAD.MOV.U32 R13, RZ, RZ, RZ ;  /* 0x000000ffff0d7224 */ /* 0x001fce00078e00ff */
[----:B------:R-:W-:-:S07]  /*1f510*/  LEPC R20, `(.L_x_5594) ;  /* 0x000000001014794e */ /* 0x000fce0000000000 */
[----:B--2---:R-:W-:Y:S05]  /*1f520*/  CALL.ABS.NOINC R2 ;  /* 0x0000000002007343 */ /* 0x004fea0003c00000 */
.L_x_5594:
        /* <DEDUP_REMOVED lines=9> */
[----:B------:R-:W-:Y:S01]  /*1f5c0*/  MOV R4, UR6 ;  /* 0x0000000600047c02 */ /* 0x000fe20008000f00 */
[----:B------:R-:W-:Y:S01]  /*1f5d0*/  IMAD.U32 R5, RZ, RZ, UR7 ;  /* 0x00000007ff057e24 */ /* 0x000fe2000f8e00ff */
[----:B0-----:R-:W-:Y:S01]  /*1f5e0*/  MOV R13, RZ ;  /* 0x000000ff000d7202 */ /* 0x001fe20000000f00 */
[----:B--2---:R-:W-:Y:S02]  /*1f5f0*/  IMAD.U32 R6, RZ, RZ, UR8 ;  /* 0x00000008ff067e24 */ /* 0x004fe4000f8e00ff */
[----:B------:R-:W-:-:S02]  /*1f600*/  IMAD.U32 R7, RZ, RZ, UR9 ;  /* 0x00000009ff077e24 */ /* 0x000fc4000f8e00ff */
[----:B------:R-:W-:Y:S02]  /*1f610*/  IMAD.U32 R10, RZ, RZ, UR4 ;  /* 0x00000004ff0a7e24 */ /* 0x000fe4000f8e00ff */
[----:B-1----:R-:W-:Y:S02]  /*1f620*/  IMAD.U32 R11, RZ, RZ, UR5 ;  /* 0x00000005ff0b7e24 */ /* 0x002fe4000f8e00ff */
[----:B------:R-:W-:Y:S02]  /*1f630*/  IMAD.MOV.U32 R8, RZ, RZ, 0x70 ;  /* 0x00000070ff087424 */ /* 0x000fe400078e00ff */
[----:B---3--:R-:W-:-:S07]  /*1f640*/  IMAD.MOV.U32 R12, RZ, RZ, 0x1 ;  /* 0x00000001ff0c7424 */ /* 0x008fce00078e00ff */
[----:B------:R-:W-:-:S07]  /*1f650*/  LEPC R20, `(.L_x_5596) ;  /* 0x000000001014794e */ /* 0x000fce0000000000 */
[----:B----4-:R-:W-:Y:S05]  /*1f660*/  CALL.ABS.NOINC R2 ;  /* 0x0000000002007343 */ /* 0x010fea0003c00000 */
.L_x_5596:
        /* <DEDUP_REMOVED lines=16> */
.L_x_5595:
[----:B--2---:R-:W2:Y:S01]  /*1f770*/  LDL.LU R6, [R1+0x20] ;  /* 0x0000200001067983 */ /* 0x004ea20000300800 */
[----:B------:R-:W3:Y:S01]  /*1f780*/  LDC R0, c[0x0][0x428] ;  /* 0x00010a00ff007b82 */ /* 0x000ee20000000800 */
[----:B------:R-:W-:Y:S01]  /*1f790*/  ULDC.64 UR4, c[0x0][0xaf0] ;  /* 0x0002bc0000047ab9 */ /* 0x000fe20000000a00 */
[----:B------:R-:W-:Y:S01]  /*1f7a0*/  IMAD.MOV.U32 R4, RZ, RZ, R19 ;  /* 0x000000ffff047224 */ /* 0x000fe200078e0013 */
[----:B---3--:R-:W-:Y:S01]  /*1f7b0*/  ISETP.NE.AND P0, PT, R0, 0x1, PT ;  /* 0x000000010000780c */ /* 0x008fe20003f05270 */
[----:B------:R-:W3:Y:S01]  /*1f7c0*/  S2R R5, SR_TID.X ;  /* 0x0000000000057919 */ /* 0x000ee20000002100 */
[----:B------:R-:W-:-:S11]  /*1f7d0*/  IMAD.MOV.U32 R0, RZ, RZ, R18 ;  /* 0x000000ffff007224 */ /* 0x000fd600078e0012 */
[----:B------:R-:W4:Y:S08]  /*1f7e0*/  @P0 LDC R3, c[0x0][0x42c] ;  /* 0x00010b00ff030b82 */ /* 0x000f300000000800 */
[----:B------:R-:W0:Y:S01]  /*1f7f0*/  @P0 LDC R2, c[0x0][0x430] ;  /* 0x00010c00ff020b82 */ /* 0x000e220000000800 */
[----:B----4-:R-:W-:-:S05]  /*1f800*/  @P0 IMAD.HI.U32 R3, R18, R3, RZ ;  /* 0x0000000312030227 */ /* 0x010fca00078e00ff */
[----:B0-----:R-:W-:Y:S02]  /*1f810*/  @P0 SHF.R.U32.HI R0, RZ, R2, R3 ;  /* 0x00000002ff000219 */ /* 0x001fe40000011603 */
[----:B------:R-:W-:-:S04]  /*1f820*/  ISETP.NE.U32.AND P0, PT, RZ, UR4, PT ;  /* 0x00000004ff007c0c */ /* 0x000fc8000bf05070 */
[----:B------:R-:W-:Y:S01]  /*1f830*/  ISETP.NE.AND.EX P0, PT, RZ, UR5, PT, P0 ;  /* 0x00000005ff007c0c */ /* 0x000fe2000bf05300 */
[----:B------:R-:W-:-:S12]  /*1f840*/  ULDC.64 UR4, c[0x0][0xaf8] ;  /* 0x0002be0000047ab9 */ /* 0x000fd80000000a00 */
[----:B------:R-:W0:Y:S01]  /*1f850*/  @P0 LDC.64 R2, c[0x0][0xaf0] ;  /* 0x0002bc00ff020b82 */ /* 0x000e220000000a00 */
[----:B---3--:R-:W-:-:S04]  /*1f860*/  LOP3.LUT R5, R5, 0x1f, RZ, 0xc0, !PT ;  /* 0x0000001f05057812 */ /* 0x008fc800078ec0ff */
[----:B------:R-:W-:Y:S01]  /*1f870*/  ISETP.NE.AND P6, PT, R5, RZ, PT ;  /* 0x000000ff0500720c */ /* 0x000fe20003fc5270 */
[----:B------:R-:W-:-:S03]  /*1f880*/  ULDC.64 UR6, c[0x0][0x198] ;  /* 0x0000660000067ab9 */ /* 0x000fc60000000a00 */
[----:B------:R-:W-:-:S09]  /*1f890*/  PLOP3.LUT P1, PT, P6, PT, PT, 0x8, 0x0 ;  /* 0x000000000000781c */ /* 0x000fd2000372e170 */
[----:B------:R-:W-:Y:S01]  /*1f8a0*/  VOTEU.ALL UP1, P6 ;  /* 0x00000000003f7886 */ /* 0x000fe20003020000 */
[----:B0-----:R-:W-:-:S05]  /*1f8b0*/  @P0 IMAD.WIDE R2, R19, 0x4, R2 ;  /* 0x0000000413020825 */ /* 0x001fca00078e0202 */
[----:B------:R0:W5:Y:S01]  /*1f8c0*/  @P0 LDG.E R4, desc[UR54][R2.64] ;  /* 0x0000003602040981 */ /* 0x000162000c1e1900 */
[----:B------:R-:W-:Y:S01]  /*1f8d0*/  ISETP.NE.U32.AND P0, PT, RZ, UR4, PT ;  /* 0x00000004ff007c0c */ /* 0x000fe2000bf05070 */
[----:B------:R-:W-:-:S03]  /*1f8e0*/  @!UP1 UIADD3 UR8, UP0, UR6, 0x270, URZ ;  /* 0x0000027006089890 */ /* 0x000fc6000ff1e03f */
[----:B------:R-:W-:Y:S01]  /*1f8f0*/  ISETP.NE.AND.EX P0, PT, RZ, UR5, PT, P0 ;  /* 0x00000005ff007c0c */ /* 0x000fe2000bf05300 */
[----:B------:R-:W-:-:S03]  /*1f900*/  @!UP1 UIADD3.X UR9, URZ, UR7, URZ, UP0, !UPT ;  /* 0x000000073f099290 */ /* 0x000fc600087fe43f */
[----:B------:R-:W-:Y:S01]  /*1f910*/  VOTEU.ALL UP0, P6 ;  /* 0x00000000003f7886 */ /* 0x000fe20003000000 */
[----:B0-----:R-:W-:Y:S01]  /*1f920*/  SEL R2, R19, RZ, !P0 ;  /* 0x000000ff13027207 */ /* 0x001fe20004000000 */
[----:B--2---:R-:W-:-:S07]  /*1f930*/  IMAD R17, R17, 0x40, R6 ;  /* 0x0000004011117824 */ /* 0x004fce00078e0206 */
.L_x_5597:
        /* <DEDUP_REMOVED lines=10> */
[----:B------:R-:W2:Y:S01]  /*1f9e0*/  LDL R3, [R1+0x1c] ;  /* 0x00001c0001037983 */ /* 0x000ea20000100800 */
[----:B------:R-:W0:Y:S01]  /*1f9f0*/  LDC.64 R20, c[0x0][0x3f8] ;  /* 0x0000fe00ff147b82 */ /* 0x000e220000000a00 */
[----:B------:R-:W-:Y:S02]  /*1fa00*/  ULDC.64 UR4, c[0x0][0xb00] ;  /* 0x0002c00000047ab9 */ /* 0x000fe40000000a00 */
[----:B0-----:R-:W-:Y:S01]  /*1fa10*/  LOP3.LUT P0, RZ, R20, UR4, RZ, 0xfc, !PT ;  /* 0x0000000414ff7c12 */ /* 0x001fe2000f80fcff */
[----:B------:R-:W-:-:S03]  /*1fa20*/  UMOV UR4, 0xffffffff ;  /* 0xffffffff00047882 */ /* 0x000fc60000000000 */
[----:B------:R-:W-:-:S04]  /*1fa30*/  LOP3.LUT P0, RZ, R21, UR5, RZ, 0xfc, P0 ;  /* 0x0000000515ff7c12 */ /* 0x000fc8000800fcff */
[----:B-----5:R-:W-:Y:S01]  /*1fa40*/  SEL R6, R4, RZ, !P0 ;  /* 0x000000ff04067207 */ /* 0x020fe20004000000 */
[----:B--2---:R-:W-:Y:S01]  /*1fa50*/  VIADD R3, R3, 0xffffffff ;  /* 0xffffffff03037836 */ /* 0x004fe20000000000 */
[----:B------:R-:W-:Y:S07]  /*1fa60*/  BRA.DIV UR4, `(.L_x_5598) ;  /* 0x0000004e04707947 */ /* 0x000fee000b800000 */
.L_x_5731:
[----:B------:R-:W-:Y:S01]  /*1fa70*/  UMOV UR4, 0xffffffff ;  /* 0xffffffff00047882 */ /* 0x000fe20000000000 */
[----:B------:R-:W-:Y:S02]  /*1fa80*/  SHF.R.S32.HI R8, RZ, 0x1f, R4 ;  /* 0x0000001fff087819 */ /* 0x000fe40000011404 */
[----:B------:R-:W-:Y:S05]  /*1fa90*/  BRA.DIV UR4, `(.L_x_5599) ;  /* 0x0000004e04987947 */ /* 0x000fea000b800000 */
[----:B------:R-:W-:-:S13]  /*1faa0*/  ELECT P6, URZ, PT ;  /* 0x00000000003f782f */ /* 0x000fda00038c0000 */
.L_x_5734:
        /* <DEDUP_REMOVED lines=22> */
.L_x_5601:
        /* <DEDUP_REMOVED lines=9> */
.L_x_5735:
        /* <DEDUP_REMOVED lines=11> */
.L_x_5603:
[----:B------:R-:W2:Y:S04]  /*1fd50*/  LDL R9, [R1] ;  /* 0x0000000001097983 */ /* 0x000ea80000100800 */
[----:B0-----:R-:W3:Y:S01]  /*1fd60*/  LDL R7, [R1+0x10] ;  /* 0x0000100001077983 */ /* 0x001ee20000100800 */
[----:B------:R-:W-:Y:S01]  /*1fd70*/  MOV R10, 0x400 ;  /* 0x00000400000a7802 */ /* 0x000fe20000000f00 */
[----:B------:R-:W-:Y:S01]  /*1fd80*/  ULDC.64 UR14, c[0x0][0x198] ;  /* 0x00006600000e7ab9 */ /* 0x000fe20000000a00 */
[----:B------:R-:W-:Y:S01]  /*1fd90*/  R2UR UR9, R5 ;  /* 0x00000000050972ca */ /* 0x000fe200000e0000 */
[----:B------:R-:W0:Y:S01]  /*1fda0*/  S2R R11, SR_CgaCtaId ;  /* 0x00000000000b7919 */ /* 0x000e220000008800 */
[----:B------:R-:W-:Y:S01]  /*1fdb0*/  R2UR UR11, R3 ;  /* 0x00000000030b72ca */ /* 0x000fe200000e0000 */
[----:B------:R-:W-:Y:S01]  /*1fdc0*/  UIADD3 UR6, UP0, UR14, 0x370, URZ ;  /* 0x000003700e067890 */ /* 0x000fe2000ff1e03f */
[----:B------:R-:W-:Y:S01]  /*1fdd0*/  R2UR UR12, R0 ;  /* 0x00000000000c72ca */ /* 0x000fe200000e0000 */
[----:B------:R-:W-:Y:S01]  /*1fde0*/  UMOV UR5, 0x14f00000 ;  /* 0x14f0000000057882 */ /* 0x000fe20000000000 */
[----:B-----5:R-:W-:Y:S01]  /*1fdf0*/  R2UR UR13, R6 ;  /* 0x00000000060d72ca */ /* 0x020fe200000e0000 */
[----:B------:R-:W-:Y:S01]  /*1fe00*/  UIADD3.X UR7, URZ, UR15, URZ, UP0, !UPT ;  /* 0x0000000f3f077290 */ /* 0x000fe200087fe43f */
[----:B------:R-:W-:-:S05]  /*1fe10*/  UMOV UR10, URZ ;  /* 0x0000003f000a7c82 */ /* 0x000fca0008000000 */
[----:B------:R-:W-:Y:S01]  /*1fe20*/  UIADD3 UR9, UR9, 0x38830, URZ ;  /* 0x0003883009097890 */ /* 0x000fe2000fffe03f */
[----:B0-----:R-:W-:-:S05]  /*1fe30*/  LEA R10, R11, R10, 0x18 ;  /* 0x0000000a0b0a7211 */ /* 0x001fca00078ec0ff */
        /* <DEDUP_REMOVED lines=8> */
.L_x_5600:
[----:B------:R-:W0:Y:S01]  /*1fec0*/  S2R R10, SR_CgaCtaId ;  /* 0x00000000000a7919 */ /* 0x000e220000008800 */
[----:B------:R-:W-:Y:S05]  /*1fed0*/  WARPSYNC.ALL ;  /* 0x0000000000007948 */ /* 0x000fea0003800000 */
[----:B------:R-:W-:Y:S01]  /*1fee0*/  BAR.SYNC.DEFER_BLOCKING 0x8, 0xa0 ;  /* 0x0202800000007b1d */ /* 0x000fe20000010000 */
[----:B------:R-:W-:Y:S02]  /*1fef0*/  ELECT P0, URZ, PT ;  /* 0x00000000003f782f */ /* 0x000fe40003800000 */
[----:B-1----:R-:W-:-:S03]  /*1ff00*/  MOV R9, 0x400 ;  /* 0x0000040000097802 */ /* 0x002fc60000000f00 */
        /* <DEDUP_REMOVED lines=19> */
[----:B------:R-:W-:Y:S01]  /*20040*/  R2UR UR54, R5 ;  /* 0x00000000053672ca */ /* 0x000fe200000e0000 */
[----:B------:R-:W-:-:S02]  /*20050*/  UIADD3.X UR5, URZ, UR21, URZ, UP0, !UPT ;  /* 0x000000153f057290 */ /* 0x000fc400087fe43f */
[----:B------:R-:W-:Y:S01]  /*20060*/  UIADD3 UR48, UR16, 0x28400, URZ ;  /* 0x0002840010307890 */ /* 0x000fe2000fffe03f */
[----:B------:R-:W-:Y:S01]  /*20070*/  UMOV UR50, 0xc0 ;  /* 0x000000c000327882 */ /* 0x000fe20000000000 */
[----:B------:R-:W-:Y:S01]  /*20080*/  UMOV UR51, UR11 ;  /* 0x0000000b00337c82 */ /* 0x000fe20008000000 */
[----:B------:R-:W-:Y:S02]  /*20090*/  MOV R7, UR50 ;  /* 0x0000003200077c02 */ /* 0x000fe40008000f00 */
[----:B------:R1:W-:Y:S01]  /*200a0*/  UTMALDG.4D [UR8], [UR14], desc[UR6] ;  /* 0x000006080e0075b4 */ /* 0x0003e20008019000 */
[----:B0-----:R-:W-:Y:S01]  /*200b0*/  IMAD.MOV.U32 R2, RZ, RZ, 0x10000 ;  /* 0x00010000ff027424 */ /* 0x001fe200078e00ff */
[----:B------:R-:W-:Y:S01]  /*200c0*/  UMOV UR50, 0x40 ;  /* 0x0000004000327882 */ /* 0x000fe20000000000 */
[----:B------:R-:W-:Y:S01]  /*200d0*/  UMOV UR52, UR12 ;  /* 0x0000000c00347c82 */ /* 0x000fe20008000000 */
[----:B------:R-:W-:Y:S01]  /*200e0*/  UMOV UR53, UR13 ;  /* 0x0000000d00357c82 */ /* 0x000fe20008000000 */
[----:B------:R-:W-:Y:S01]  /*200f0*/  UIADD3 UR56, UR16, 0x2a400, URZ ;  /* 0x0002a40010387890 */ /* 0x000fe2000fffe03f */
[----:B------:R0:W-:Y:S01]  /*20100*/  SYNCS.ARRIVE.TRANS64 RZ, [R9+URZ+0x38810], R2 ;  /* 0x0388100209ff79a7 */ /* 0x0001e2000800003f */
[----:B------:R-:W-:-:S02]  /*20110*/  UIADD3 UR40, UR16, 0x2e400, URZ ;  /* 0x0002e40010287890 */ /* 0x000fc4000fffe03f */
        /* <DEDUP_REMOVED lines=15> */
[----:B-1----:R-:W-:Y:S01]  /*20210*/  UIADD3 UR8, UR16, 0x26400, URZ ;  /* 0x0002640010087890 */ /* 0x002fe2000fffe03f */
[----:B0-----:R-:W-:Y:S01]  /*20220*/  MOV R2, UR55 ;  /* 0x0000003700027c02 */ /* 0x001fe20008000f00 */
[----:B------:R-:W-:Y:S01]  /*20230*/  UIADD3 UR9, UR16, 0x38810, URZ ;  /* 0x0003881010097890 */ /* 0x000fe2000fffe03f */
[----:B------:R-:W-:Y:S01]  /*20240*/  UMOV UR27, UR11 ;  /* 0x0000000b001b7c82 */ /* 0x000fe20008000000 */
[----:B------:R-:W-:Y:S01]  /*20250*/  UMOV UR28, UR12 ;  /* 0x0000000c001c7c82 */ /* 0x000fe20008000000 */
[----:B------:R-:W-:Y:S01]  /*20260*/  UMOV UR29, UR13 ;  /* 0x0000000d001d7c82 */ /* 0x000fe20008000000 */
[----:B------:R-:W-:Y:S01]  /*20270*/  UMOV UR18, 0x1c0 ;  /* 0x000001c000127882 */ /* 0x000fe20000000000 */
        /* <DEDUP_REMOVED lines=22> */
.L_x_5605:
[----:B------:R-:W-:Y:S05]  /*203e0*/  BSYNC B0 ;  /* 0x0000000000007941 */ /* 0x000fea0003800000 */
.L_x_5604:
        /* <DEDUP_REMOVED lines=8> */
[----:B0-----:R-:W-:-:S04]  /*20470*/  MOV R2, UR4 ;  /* 0x0000000400027c02 */ /* 0x001fc80008000f00 */
[----:B------:R-:W-:-:S04]  /*20480*/  SHF.L.U32 R2, R2, 0x1f, RZ ;  /* 0x0000001f02027819 */ /* 0x000fc800000006ff */
[----:B------:R-:W0:Y:S02]  /*20490*/  SYNCS.PHASECHK.TRANS64.TRYWAIT P0, [R9+URZ+0x38820], R2 ;  /* 0x03882002090075a7 */ /* 0x000e24000800017f */
[----:B0-----:R-:W-:Y:S05]  /*204a0*/  @!P0 BRA `(.L_x_5606) ;  /* 0x0000004400488947 */ /* 0x001fea0003800000 */
.L_x_5736:
        /* <DEDUP_REMOVED lines=13> */
.L_x_5737:
        /* <DEDUP_REMOVED lines=11> */
.L_x_5610:
        /* <DEDUP_REMOVED lines=9> */
[----:B------:R-:W-:Y:S01]  /*206c0*/  UMOV UR10, URZ ;  /* 0x0000003f000a7c82 */ /* 0x000fe20008000000 */
        /* <DEDUP_REMOVED lines=9> */
[----:B0-----:R-:W-:-:S05]  /*20760*/  LEA R9, R10, R9, 0x18 ;  /* 0x000000090a097211 */ /* 0x001fca00078ec0ff */
        /* <DEDUP_REMOVED lines=38> */
.L_x_5608:
[----:B------:R-:W-:Y:S05]  /*209d0*/  BSYNC B0 ;  /* 0x0000000000007941 */ /* 0x000fea0003800000 */
.L_x_5607:
        /* <DEDUP_REMOVED lines=45> */
.L_x_5617:
[----:B------:R-:W2:Y:S01]  /*20cb0*/  S2R R3, SR_CgaCtaId ;  /* 0x0000000000037919 */ /* 0x000ea20000008800 */
[----:B------:R-:W-:-:S04]  /*20cc0*/  MOV R2, 0x400 ;  /* 0x0000040000027802 */ /* 0x000fc80000000f00 */
[----:B--2---:R-:W-:Y:S02]  /*20cd0*/  LEA R2, R3, R2, 0x18 ;  /* 0x0000000203027211 */ /* 0x004fe400078ec0ff */
[----:B------:R-:W-:-:S03]  /*20ce0*/  SHF.L.U32 R3, R12, 0x1f, RZ ;  /* 0x0000001f0c037819 */ /* 0x000fc600000006ff */
[----:B------:R-:W-:-:S04]  /*20cf0*/  IMAD R2, R13, 0x8, R2 ;  /* 0x000000080d027824 */ /* 0x000fc800078e0202 */
[----:B------:R-:W2:Y:S02]  /*20d00*/  SYNCS.PHASECHK.TRANS64.TRYWAIT P0, [R2+URZ+0x38840], R3 ;  /* 0x03884003020075a7 */ /* 0x000ea4000800017f */
[----:B--2---:R-:W-:Y:S05]  /*20d10*/  @!P0 BRA `(.L_x_5618) ;  /* 0x0000003c00608947 */ /* 0x004fea0003800000 */
.L_x_5738:
[----:B------:R-:W3:Y:S02]  /*20d20*/  S2R R7, SR_TID.X ;  /* 0x0000000000077919 */ /* 0x000ee40000002100 */
[----:B---3--:R-:W-:-:S04]  /*20d30*/  LOP3.LUT R7, R7, 0x7f, RZ, 0xc0, !PT ;  /* 0x0000007f07077812 */ /* 0x008fc800078ec0ff */
[----:B------:R-:W-:-:S13]  /*20d40*/  ISETP.NE.AND P1, PT, R7, RZ, PT ;  /* 0x000000ff0700720c */ /* 0x000fda0003f25270 */
        /* <DEDUP_REMOVED lines=8> */
.L_x_5619:
[----:B---3--:R-:W3:Y:S01]  /*20dd0*/  LDL R7, [R1] ;  /* 0x0000000001077983 */ /* 0x008ee20000100800 */
[----:B------:R-:W-:-:S03]  /*20de0*/  MOV R11, 0x400 ;  /* 0x00000400000b7802 */ /* 0x000fc60000000f00 */
[----:B------:R-:W4:Y:S01]  /*20df0*/  LDL R10, [R1+0x10] ;  /* 0x00001000010a7983 */ /* 0x000f220000100800 */
[----:B0-----:R-:W0:Y:S01]  /*20e00*/  S2R R12, SR_CgaCtaId ;  /* 0x00000000000c7919 */ /* 0x001e220000008800 */
[----:B------:R-:W-:Y:S01]  /*20e10*/  R2UR UR9, R2 ;  /* 0x00000000020972ca */ /* 0x000fe200000e0000 */
[----:B------:R-:W-:Y:S01]  /*20e20*/  ULDC.64 UR6, c[0x0][0x198] ;  /* 0x0000660000067ab9 */ /* 0x000fe20000000a00 */
[----:B------:R-:W-:Y:S01]  /*20e30*/  R2UR UR12, R0 ;  /* 0x00000000000c72ca */ /* 0x000fe200000e0000 */
[----:B------:R-:W-:Y:S01]  /*20e40*/  UIADD3 UR4, UP0, UR6, 0x370, URZ ;  /* 0x0000037006047890 */ /* 0x000fe2000ff1e03f */
[----:B-----5:R-:W-:-:S03]  /*20e50*/  R2UR UR13, R6 ;  /* 0x00000000060d72ca */ /* 0x020fc600000e0000 */
[----:B------:R-:W-:Y:S01]  /*20e60*/  UIADD3.X UR5, URZ, UR7, URZ, UP0, !UPT ;  /* 0x000000073f057290 */ /* 0x000fe200087fe43f */
[----:B0-----:R-:W-:-:S05]  /*20e70*/  LEA R11, R12, R11, 0x18 ;  /* 0x0000000b0c0b7211 */ /* 0x001fca00078ec0ff */
        /* <DEDUP_REMOVED lines=12> */
.L_x_5739:
        /* <DEDUP_REMOVED lines=8> */
.L_x_5621:
[----:B0-2---:R-:W2:Y:S01]  /*20fc0*/  LDL R3, [R1] ;  /* 0x0000000001037983 */ /* 0x005ea20000100800 */
        /* <DEDUP_REMOVED lines=18> */
[----:B0-----:R-:W-:-:S04]  /*210f0*/  LEA R7, R10, R7, 0x18 ;  /* 0x000000070a077211 */ /* 0x001fc800078ec0ff */
        /* <DEDUP_REMOVED lines=35> */
.L_x_5616:
[----:B------:R-:W-:Y:S05]  /*21330*/  BSYNC B2 ;  /* 0x0000000000027941 */ /* 0x000fea0003800000 */
.L_x_5615:
[----:B------:R-:W2:Y:S02]  /*21340*/  LDL R2, [R1+0x1c] ;  /* 0x00001c0001027983 */ /* 0x000ea40000100800 */
[----:B--2---:R-:W-:-:S07]  /*21350*/  VIADD R5, R2, 0xfffffffd ;  /* 0xfffffffd02057836 */ /* 0x004fce0000000000 */
.L_x_5614:
[----:B------:R-:W-:Y:S05]  /*21360*/  BSYNC B1 ;  /* 0x0000000000017941 */ /* 0x000fea0003800000 */
.L_x_5613:
[----:B------:R-:W2:Y:S01]  /*21370*/  LDL.LU R2, [R1+0x1c] ;  /* 0x00001c0001027983 */ /* 0x000ea20000300800 */
[----:B------:R-:W-:Y:S01]  /*21380*/  VIADD R9, R9, 0xfffffffe ;  /* 0xfffffffe09097836 */ /* 0x000fe20000000000 */
[----:B--2---:R-:W-:-:S04]  /*21390*/  LOP3.LUT R2, RZ, R2, RZ, 0x33, !PT ;  /* 0x00000002ff027212 */ /* 0x004fc800078e33ff */
[----:B------:R-:W-:-:S13]  /*213a0*/  ISETP.NE.AND P0, PT, R9, R2, PT ;  /* 0x000000020900720c */ /* 0x000fda0003f05270 */
[----:B------:R-:W-:Y:S05]  /*213b0*/  @!P0 BRA `(.L_x_5612) ;  /* 0x0000001000408947 */ /* 0x000fea0003800000 */
.L_x_5636:
        /* <DEDUP_REMOVED lines=10> */
[----:B------:R-:W-:Y:S01]  /*21460*/  ISETP.NE.U32.AND P0, PT, RZ, UR38, PT ;  /* 0x00000026ff007c0c */ /* 0x000fe2000bf05070 */
[----:B------:R-:W-:-:S03]  /*21470*/  IMAD.MOV.U32 R11, RZ, RZ, R5 ;  /* 0x000000ffff0b7224 */ /* 0x000fc600078e0005 */
[----:B------:R-:W-:-:S13]  /*21480*/  ISETP.NE.AND.EX P0, PT, RZ, UR39, PT, P0 ;  /* 0x00000027ff007c0c */ /* 0x000fda000bf05300 */
[----:B------:R-:W-:Y:S05]  /*21490*/  @!P0 BRA `(.L_x_5624) ;  /* 0x0000000000408947 */ /* 0x000fea0003800000 */
[----:B------:R-:W2:Y:S02]  /*214a0*/  LDC R11, c[0x0][0x41c] ;  /* 0x00010700ff0b7b82 */ /* 0x000ea40000000800 */
        /* <DEDUP_REMOVED lines=15> */
.L_x_5624:
[----:B------:R-:W3:Y:S01]  /*215a0*/  S2R R3, SR_CgaCtaId ;  /* 0x0000000000037919 */ /* 0x000ee20000008800 */
[----:B------:R-:W-:-:S04]  /*215b0*/  MOV R2, 0x400 ;  /* 0x0000040000027802 */ /* 0x000fc80000000f00 */
[----:B---3--:R-:W-:Y:S02]  /*215c0*/  LEA R2, R3, R2, 0x18 ;  /* 0x0000000203027211 */ /* 0x008fe400078ec0ff */
[----:B------:R-:W-:Y:S02]  /*215d0*/  SHF.L.U32 R3, R10, 0x1f, RZ ;  /* 0x0000001f0a037819 */ /* 0x000fe400000006ff */
[----:B------:R-:W-:-:S04]  /*215e0*/  LEA R2, R9, R2, 0x3 ;  /* 0x0000000209027211 */ /* 0x000fc800078e18ff */
[----:B------:R-:W3:Y:S02]  /*215f0*/  SYNCS.PHASECHK.TRANS64.TRYWAIT P0, [R2+URZ+0x38840], R3 ;  /* 0x03884003020075a7 */ /* 0x000ee4000800017f */
[----:B---3--:R-:W-:Y:S05]  /*21600*/  @!P0 BRA `(.L_x_5625) ;  /* 0x00000034004c8947 */ /* 0x008fea0003800000 */
.L_x_5740:
        /* <DEDUP_REMOVED lines=11> */
.L_x_5626:
[----:B0-----:R-:W4:Y:S01]  /*216c0*/  LDL R12, [R1+0x10] ;  /* 0x00001000010c7983 */ /* 0x001f220000100800 */
[----:B--2---:R-:W-:Y:S01]  /*216d0*/  MOV R7, 0x400 ;  /* 0x0000040000077802 */ /* 0x004fe20000000f00 */
[----:B------:R-:W0:Y:S01]  /*216e0*/  S2R R13, SR_CgaCtaId ;  /* 0x00000000000d7919 */ /* 0x000e220000008800 */
[----:B------:R-:W-:Y:S01]  /*216f0*/  R2UR UR9, R2 ;  /* 0x00000000020972ca */ /* 0x000fe200000e0000 */
[----:B------:R-:W-:Y:S01]  /*21700*/  ULDC.64 UR6, c[0x0][0x198] ;  /* 0x0000660000067ab9 */ /* 0x000fe20000000a00 */
[----:B------:R-:W-:Y:S01]  /*21710*/  R2UR UR12, R0 ;  /* 0x00000000000c72ca */ /* 0x000fe200000e0000 */
[----:B------:R-:W-:Y:S01]  /*21720*/  UIADD3 UR4, UP0, UR6, 0x370, URZ ;  /* 0x0000037006047890 */ /* 0x000fe2000ff1e03f */
[----:B-----5:R-:W-:-:S03]  /*21730*/  R2UR UR13, R6 ;  /* 0x00000000060d72ca */ /* 0x020fc600000e0000 */
        /* <DEDUP_REMOVED lines=14> */
.L_x_5741:
        /* <DEDUP_REMOVED lines=8> */
.L_x_5628:
[----:B------:R-:W2:Y:S01]  /*218a0*/  S2R R11, SR_CgaCtaId ;  /* 0x00000000000b7919 */ /* 0x000ea20000008800 */
[----:B0--3--:R-:W-:Y:S01]  /*218b0*/  MOV R3, 0x400 ;  /* 0x0000040000037802 */ /* 0x009fe20000000f00 */
        /* <DEDUP_REMOVED lines=52> */
.L_x_5623:
[----:B------:R-:W-:Y:S05]  /*21c00*/  BSYNC B1 ;  /* 0x0000000000017941 */ /* 0x000fea0003800000 */
.L_x_5622:
[----:B------:R-:W-:Y:S01]  /*21c10*/  VIADD R9, R9, 0x1 ;  /* 0x0000000109097836 */ /* 0x000fe20000000000 */
[----:B------:R-:W-:Y:S04]  /*21c20*/  BSSY B1, `(.L_x_5629) ;  /* 0x0000085000017945 */ /* 0x000fe80003800000 */
[----:B------:R-:W-:-:S04]  /*21c30*/  ISETP.NE.AND P0, PT, R9, 0x2, PT ;  /* 0x000000020900780c */ /* 0x000fc80003f05270 */
[----:B------:R-:W-:Y:S02]  /*21c40*/  SEL R2, RZ, 0x1, P0 ;  /* 0x00000001ff027807 */ /* 0x000fe40000000000 */
[----:B0-----:R-:W-:Y:S01]  /*21c50*/  SEL R12, R9, RZ, P0 ;  /* 0x000000ff090c7207 */ /* 0x001fe20000000000 */
[----:B------:R-:W-:Y:S01]  /*21c60*/  VIADD R9, R5, 0xffffffff ;  /* 0xffffffff05097836 */ /* 0x000fe20000000000 */
[----:B------:R-:W-:-:S05]  /*21c70*/  LOP3.LUT R11, R10, R2, RZ, 0x3c, !PT ;  /* 0x000000020a0b7212 */ /* 0x000fca00078e3cff */
[----:B------:R0:W-:Y:S04]  /*21c80*/  STL [R1+0x8], R11 ;  /* 0x0000080b01007387 */ /* 0x0001e80000100800 */
[----:B------:R0:W-:Y:S01]  /*21c90*/  STL [R1], R12 ;  /* 0x0000000c01007387 */ /* 0x0001e20000100800 */
[----:B------:R-:W-:Y:S05]  /*21ca0*/  @!P6 BRA `(.L_x_5630) ;  /* 0x0000000400f0e947 */ /* 0x000fea0003800000 */
[----:B------:R-:W-:Y:S02]  /*21cb0*/  ISETP.NE.U32.AND P0, PT, RZ, UR38, PT ;  /* 0x00000026ff007c0c */ /* 0x000fe4000bf05070 */
[----:B------:R-:W-:Y:S02]  /*21cc0*/  MOV R10, R9 ;  /* 0x00000009000a7202 */ /* 0x000fe40000000f00 */
        /* <DEDUP_REMOVED lines=18> */
.L_x_5631:
[----:B------:R-:W3:Y:S01]  /*21df0*/  S2R R3, SR_CgaCtaId ;  /* 0x0000000000037919 */ /* 0x000ee20000008800 */
[----:B------:R-:W-:-:S04]  /*21e00*/  MOV R2, 0x400 ;  /* 0x0000040000027802 */ /* 0x000fc80000000f00 */
[----:B---3--:R-:W-:Y:S02]  /*21e10*/  LEA R2, R3, R2, 0x18 ;  /* 0x0000000203027211 */ /* 0x008fe400078ec0ff */
[----:B------:R-:W-:-:S03]  /*21e20*/  SHF.L.U32 R3, R11, 0x1f, RZ ;  /* 0x0000001f0b037819 */ /* 0x000fc600000006ff */
[----:B------:R-:W-:-:S04]  /*21e30*/  IMAD R2, R12, 0x8, R2 ;  /* 0x000000080c027824 */ /* 0x000fc800078e0202 */
[----:B------:R-:W3:Y:S02]  /*21e40*/  SYNCS.PHASECHK.TRANS64.TRYWAIT P0, [R2+URZ+0x38840], R3 ;  /* 0x03884003020075a7 */ /* 0x000ee4000800017f */
[----:B---3--:R-:W-:Y:S05]  /*21e50*/  @!P0 BRA `(.L_x_5632) ;  /* 0x0000002c00608947 */ /* 0x008fea0003800000 */
.L_x_5742:
        /* <DEDUP_REMOVED lines=11> */
.L_x_5633:
[----:B--2---:R-:W2:Y:S01]  /*21f10*/  LDL R7, [R1] ;  /* 0x0000000001077983 */ /* 0x004ea20000100800 */
[----:B0-----:R-:W-:-:S03]  /*21f20*/  MOV R12, 0x400 ;  /* 0x00000400000c7802 */ /* 0x001fc60000000f00 */
[----:B------:R-:W4:Y:S01]  /*21f30*/  LDL R11, [R1+0x10] ;  /* 0x00001000010b7983 */ /* 0x000f220000100800 */
        /* <DEDUP_REMOVED lines=20> */
.L_x_5743:
        /* <DEDUP_REMOVED lines=8> */
.L_x_5635:
[----:B0--3--:R-:W2:Y:S01]  /*22100*/  LDL R3, [R1] ;  /* 0x0000000001037983 */ /* 0x009ea20000100800 */
        /* <DEDUP_REMOVED lines=18> */
[----:B0-----:R-:W-:-:S05]  /*22230*/  LEA R10, R11, R10, 0x18 ;  /* 0x0000000a0b0a7211 */ /* 0x001fca00078ec0ff */
        /* <DEDUP_REMOVED lines=35> */
.L_x_5630:
[----:B------:R-:W-:Y:S05]  /*22470*/  BSYNC B1 ;  /* 0x0000000000017941 */ /* 0x000fea0003800000 */
.L_x_5629:
[----:B------:R-:W2:Y:S01]  /*22480*/  LDL R2, [R1+0x14] ;  /* 0x0000140001027983 */ /* 0x000ea20000100800 */
[----:B------:R-:W-:Y:S01]  /*22490*/  VIADD R5, R5, 0xfffffffe ;  /* 0xfffffffe05057836 */ /* 0x000fe20000000000 */
[----:B--2---:R-:W-:-:S13]  /*224a0*/  ISETP.GT.AND P0, PT, R9, R2, PT ;  /* 0x000000020900720c */ /* 0x004fda0003f04270 */
[----:B------:R-:W-:Y:S05]  /*224b0*/  @P0 BRA `(.L_x_5636) ;  /* 0xffffffec00c00947 */ /* 0x000fea000383ffff */
.L_x_5612:
[----:B------:R-:W-:Y:S05]  /*224c0*/  BSYNC B0 ;  /* 0x0000000000007941 */ /* 0x000fea0003800000 */
.L_x_5611:
        /* <DEDUP_REMOVED lines=25> */
.L_x_5638:
[----:B------:R-:W-:Y:S05]  /*22660*/  BSYNC B0 ;  /* 0x0000000000007941 */ /* 0x000fea0003800000 */
.L_x_5637:
[----:B--2---:R-:W2:Y:S02]  /*22670*/  LDL.LU R2, [R1+0x8] ;  /* 0x0000080001027983 */ /* 0x004ea40000300800 */
[----:B--2---:R-:W-:-:S05]  /*22680*/  LOP3.LUT R2, R2, R0, RZ, 0x3c, !PT ;  /* 0x0000000002027212 */ /* 0x004fca00078e3cff */
[----:B------:R3:W-:Y:S02]  /*22690*/  STL [R1+0x8], R2 ;  /* 0x0000080201007387 */ /* 0x0007e40000100800 */
.L_x_5593:
[----:B------:R-:W-:Y:S05]  /*226a0*/  BSYNC B6 ;  /* 0x0000000000067941 */ /* 0x000fea0003800000 */
.L_x_5591:
[----:B------:R-:W-:-:S03]  /*226b0*/  UMOV UR4, 0xffffffff ;  /* 0xffffffff00047882 */ /* 0x000fc60000000000 */
[----:B------:R-:W-:Y:S05]  /*226c0*/  BRA.DIV UR4, `(.L_x_5639) ;  /* 0x00000026046c7947 */ /* 0x000fea000b800000 */
[----:B------:R4:W0:Y:S04]  /*226d0*/  SHFL.IDX PT, R4, R16, RZ, 0x1f ;  /* 0x00001fff10047589 */ /* 0x00082800000e0000 */
[----:B------:R-:W0:Y:S02]  /*226e0*/  SHFL.IDX PT, R16, R16, 0x1, 0x1f ;  /* 0x00201f0010107f89 */ /* 0x000e2400000e0000 */
.L_x_5747:
[----:B------:R-:W5:Y:S01]  /*226f0*/  S2R R7, SR_TID.X ;  /* 0x0000000000077919 */ /* 0x000f620000002100 */
[----:B------:R-:W-:Y:S01]  /*22700*/  ULDC UR4, c[0x0][0xd14] ;  /* 0x0003450000047ab9 */ /* 0x000fe20000000800 */
[----:B------:R-:W-:Y:S01]  /*22710*/  BSSY B0, `(.L_x_5640) ;  /* 0x000000b000007945 */ /* 0x000fe20003800000 */
[----:B------:R-:W-:Y:S02]  /*22720*/  IMAD.U32 R0, RZ, RZ, UR4 ;  /* 0x00000004ff007e24 */ /* 0x000fe4000f8e00ff */
[----:B------:R-:W-:Y:S01]  /*22730*/  IMAD.MOV.U32 R17, RZ, RZ, RZ ;  /* 0x000000ffff117224 */ /* 0x000fe200078e00ff */
[----:B-----5:R-:W-:-:S04]  /*22740*/  LOP3.LUT R7, R7, 0x1f, RZ, 0xc0, !PT ;  /* 0x0000001f07077812 */ /* 0x020fc800078ec0ff */
[C---:B------:R-:W-:Y:S01]  /*22750*/  ISETP.NE.AND P0, PT, R7.reuse, 0x1f, PT ;  /* 0x0000001f0700780c */ /* 0x040fe20003f05270 */
[----:B------:R-:W-:-:S05]  /*22760*/  IMAD.IADD R5, R7, 0x1, R19 ;  /* 0x0000000107057824 */ /* 0x000fca00078e0213 */
[----:B------:R-:W-:-:S13]  /*22770*/  ISETP.GE.OR P0, PT, R5, R0, !P0 ;  /* 0x000000000500720c */ /* 0x000fda0004706670 */
[----:B------:R-:W-:Y:S05]  /*22780*/  @P0 BRA `(.L_x_5641) ;  /* 0x00000000000c0947 */ /* 0x000fea0003800000 */
[----:B---3--:R-:W3:Y:S02]  /*22790*/  LDC.64 R2, c[0x0][0xd58] ;  /* 0x00035600ff027b82 */ /* 0x008ee40000000a00 */
[----:B---3--:R-:W-:-:S05]  /*227a0*/  IMAD.WIDE R2, R5, 0x4, R2 ;  /* 0x0000000405027825 */ /* 0x008fca00078e0202 */
[----:B------:R3:W5:Y:S02]  /*227b0*/  LDG.E R17, desc[UR54][R2.64] ;  /* 0x0000003602117981 */ /* 0x000764000c1e1900 */
.L_x_5641:
[----:B------:R-:W-:Y:S05]  /*227c0*/  BSYNC B0 ;  /* 0x0000000000007941 */ /* 0x000fea0003800000 */
.L_x_5640:
        /* <DEDUP_REMOVED lines=11> */
[----:B---3--:R-:W-:-:S05]  /*22880*/  IADD3 R3, R13, R14, RZ ;  /* 0x0000000e0d037210 */ /* 0x008fca0007ffe0ff */
        /* <DEDUP_REMOVED lines=10> */
[----:B------:R0:W2:Y:S02]  /*22930*/  SHFL.IDX PT, R14, R2, 0x1f, 0x1f ;  /* 0x03e01f00020e7f89 */ /* 0x0000a400000e0000 */
.L_x_5755:
[----:B------:R-:W-:Y:S02]  /*22940*/  ULDC UR4, c[0x0][0xd10] ;  /* 0x0003440000047ab9 */ /* 0x000fe40000000800 */
[----:B------:R-:W-:-:S04]  /*22950*/  IMAD.U32 R5, RZ, RZ, UR4 ;  /* 0x00000004ff057e24 */ /* 0x000fc8000f8e00ff */
[----:B--2---:R-:W-:-:S04]  /*22960*/  IMAD R3, R14, R5, RZ ;  /* 0x000000050e037224 */ /* 0x004fc800078e02ff */
[----:B----4-:R-:W-:-:S05]  /*22970*/  IMAD.IADD R16, R16, 0x1, R3 ;  /* 0x0000000110107824 */ /* 0x010fca00078e0203 */
[----:B------:R-:W-:-:S13]  /*22980*/  ISETP.GT.AND P0, PT, R16, R4, PT ;  /* 0x000000041000720c */ /* 0x000fda0003f04270 */
[----:B------:R-:W-:Y:S05]  /*22990*/  @P0 BRA `(.L_x_5643) ;  /* 0x0000000000b40947 */ /* 0x000fea0003800000 */
[----:B------:R-:W2:Y:S02]  /*229a0*/  LDC R0, c[0x0][0xd14] ;  /* 0x00034500ff007b82 */ /* 0x000ea40000000800 */
.L_x_5648:
        /* <DEDUP_REMOVED lines=14> */
.L_x_5646:
[----:B------:R-:W-:Y:S05]  /*22a90*/  BSYNC B0 ;  /* 0x0000000000007941 */ /* 0x000fea0003800000 */
.L_x_5645:
[----:B------:R-:W-:-:S03]  /*22aa0*/  UMOV UR4, 0xffffffff ;  /* 0xffffffff00047882 */ /* 0x000fc60000000000 */
[----:B------:R-:W-:Y:S05]  /*22ab0*/  BRA.DIV UR4, `(.L_x_5647) ;  /* 0x00000026048c7947 */ /* 0x000fea000b800000 */
[----:B-----5:R-:W0:Y:S01]  /*22ac0*/  SHFL.UP PT, R14, R17, 0x1, RZ ;  /* 0x04200000110e7989 */ /* 0x020e2200000e00ff */
[C---:B------:R-:W-:Y:S02]  /*22ad0*/  ISETP.NE.AND P0, PT, R6.reuse, RZ, PT ;  /* 0x000000ff0600720c */ /* 0x040fe40003f05270 */
[----:B------:R-:W-:Y:S02]  /*22ae0*/  ISETP.GE.U32.AND P1, PT, R6, 0x2, PT ;  /* 0x000000020600780c */ /* 0x000fe40003f26070 */
        /* <DEDUP_REMOVED lines=18> */
.L_x_5763:
[----:B------:R-:W-:Y:S02]  /*22c10*/  ULDC UR4, c[0x0][0xd10] ;  /* 0x0003440000047ab9 */ /* 0x000fe40000000800 */
[----:B------:R-:W-:-:S04]  /*22c20*/  IMAD.U32 R5, RZ, RZ, UR4 ;  /* 0x00000004ff057e24 */ /* 0x000fc8000f8e00ff */
[----:B--2---:R-:W-:-:S04]  /*22c30*/  IMAD R3, R14, R5, RZ ;  /* 0x000000050e037224 */ /* 0x004fc800078e02ff */
[----:B------:R-:W-:-:S05]  /*22c40*/  IMAD.IADD R16, R3, 0x1, R16 ;  /* 0x0000000103107824 */ /* 0x000fca00078e0210 */
[----:B------:R-:W-:-:S13]  /*22c50*/  ISETP.GT.AND P0, PT, R16, R4, PT ;  /* 0x000000041000720c */ /* 0x000fda0003f04270 */
[----:B------:R-:W-:Y:S05]  /*22c60*/  @!P0 BRA `(.L_x_5648) ;  /* 0xfffffffc00508947 */ /* 0x000fea000383ffff */
.L_x_5643:
        /* <DEDUP_REMOVED lines=8> */
.L_x_5767:
[----:B------:R-:W-:Y:S01]  /*22cf0*/  ISETP.NE.AND P0, PT, R3, RZ, PT ;  /* 0x000000ff0300720c */ /* 0x000fe20003f05270 */
[----:B------:R-:W-:-:S12]  /*22d00*/  IMAD.MOV.U32 R7, RZ, RZ, RZ ;  /* 0x000000ffff077224 */ /* 0x000fd800078e00ff */
[----:B------:R-:W-:Y:S05]  /*22d10*/  @!P0 BRA `(.L_x_5650) ;  /* 0x0000000000108947 */ /* 0x000fea0003800000 */
[----:B------:R-:W-:Y:S01]  /*22d20*/  UMOV UR4, 0xffffffff ;  /* 0xffffffff00047882 */ /* 0x000fe20000000000 */
[----:B------:R-:W-:Y:S02]  /*22d30*/  VIADD R12, R6, 0xffffffff ;  /* 0xffffffff060c7836 */ /* 0x000fe40000000000 */
[----:B------:R-:W-:Y:S05]  /*22d40*/  BRA.DIV UR4, `(.L_x_5651) ;  /* 0x0000002a04047947 */ /* 0x000fea000b800000 */
[----:B------:R4:W0:Y:S02]  /*22d50*/  SHFL.IDX PT, R7, R2, R12, 0x1f ;  /* 0x00001f0c02077589 */ /* 0x00082400000e0000 */
.L_x_5650:
[----:B0---4-:R-:W0:Y:S01]  /*22d60*/  LDC.64 R2, c[0x0][0xd68] ;  /* 0x00035a00ff027b82 */ /* 0x011e220000000a00 */
[----:B------:R-:W-:-:S04]  /*22d70*/  IMAD.IADD R19, R6, 0x1, R19 ;  /* 0x0000000106137824 */ /* 0x000fc800078e0213 */
[----:B0-----:R-:W-:-:S05]  /*22d80*/  IMAD.WIDE R2, R19, 0x4, R2 ;  /* 0x0000000413027825 */ /* 0x001fca00078e0202 */
[----:B-1----:R-:W2:Y:S01]  /*22d90*/  LDG.E R9, desc[UR54][R2.64] ;  /* 0x0000003602097981 */ /* 0x002ea2000c1e1900 */
[----:B------:R-:W-:Y:S02]  /*22da0*/  IMAD R16, R7, R5, R16 ;  /* 0x0000000507107224 */ /* 0x000fe400078e0210 */
[----:B--23--:R-:W-:-:S05]  /*22db0*/  IMAD R6, R17, R9, RZ ;  /* 0x0000000911067224 */ /* 0x00cfca00078e02ff */
        /* <DEDUP_REMOVED lines=30> */
[----:B------:R-:W-:Y:S02]  /*22fa0*/  VIADDMNMX R9, R3, R5, R9, PT ;  /* 0x0000000503097246 */ /* 0x000fe40003800109 */
[----:B------:R-:W-:Y:S02]  /*22fb0*/  IADD3 R7, R4, R7, RZ ;  /* 0x0000000704077210 */ /* 0x000fe40007ffe0ff */
        /* <DEDUP_REMOVED lines=29> */
.L_x_5644:
[----:B------:R-:W-:Y:S01]  /*23190*/  UMOV UR4, URZ ;  /* 0x0000003f00047c82 */ /* 0x000fe20008000000 */
[----:B------:R-:W-:Y:S01]  /*231a0*/  UMOV UR5, URZ ;  /* 0x0000003f00057c82 */ /* 0x000fe20008000000 */
[----:B------:R-:W-:Y:S01]  /*231b0*/  ULDC UR6, c[0x0][0xd14] ;  /* 0x0003450000067ab9 */ /* 0x000fe20000000800 */
[----:B------:R-:W-:Y:S02]  /*231c0*/  IMAD.MOV.U32 R16, RZ, RZ, R4 ;  /* 0x000000ffff107224 */ /* 0x000fe400078e0004 */
[----:B------:R-:W-:Y:S02]  /*231d0*/  IMAD.U32 R17, RZ, RZ, UR4 ;  /* 0x00000004ff117e24 */ /* 0x000fe4000f8e00ff */
[----:B------:R-:W-:Y:S02]  /*231e0*/  IMAD.U32 R18, RZ, RZ, UR5 ;  /* 0x00000005ff127e24 */ /* 0x000fe4000f8e00ff */
[----:B------:R-:W-:-:S07]  /*231f0*/  IMAD.U32 R19, RZ, RZ, UR6 ;  /* 0x00000006ff137e24 */ /* 0x000fce000f8e00ff */
.L_x_5652:
        /* <DEDUP_REMOVED lines=12> */
.L_x_5553:
[----:B-1----:R-:W2:Y:S01]  /*232c0*/  LDL R0, [R1+0x24] ;  /* 0x0000240001007983 */ /* 0x002ea20000100800 */
[----:B------:R-:W1:Y:S01]  /*232d0*/  S2R R3, SR_CgaCtaId ;  /* 0x0000000000037919 */ /* 0x000e620000008800 */
[----:B--2---:R-:W-:Y:S02]  /*232e0*/  R2UR UR4, R0 ;  /* 0x00000000000472ca */ /* 0x004fe400000e0000 */
[----:B------:R-:W-:-:S04]  /*232f0*/  MOV R0, 0x400 ;  /* 0x0000040000007802 */ /* 0x000fc80000000f00 */
[----:B-1----:R-:W-:-:S07]  /*23300*/  LEA R0, R3, R0, 0x18 ;  /* 0x0000000003007211 */ /* 0x002fce00078ec0ff */
[----:B------:R-:W-:-:S04]  /*23310*/  UIADD3 UR4, UR4, 0x1, URZ ;  /* 0x0000000104047890 */ /* 0x000fc8000fffe03f */
[----:B------:R-:W-:-:S04]  /*23320*/  ULEA.HI UR5, UR4, UR4, URZ, 0x1 ;  /* 0x0000000404057291 */ /* 0x000fc8000f8f083f */
[----:B------:R-:W-:-:S04]  /*23330*/  ULOP3.LUT UR5, UR5, 0xfffffffe, URZ, 0xc0, !UPT ;  /* 0xfffffffe05057892 */ /* 0x000fc8000f8ec03f */
[----:B------:R-:W-:-:S06]  /*23340*/  UIADD3 UR5, UR4, -UR5, URZ ;  /* 0x8000000504057290 */ /* 0x000fcc000fffe03f */
[----:B------:R-:W-:-:S05]  /*23350*/  IMAD.U32 R3, RZ, RZ, UR5 ;  /* 0x00000005ff037e24 */ /* 0x000fca000f8e00ff */
[----:B------:R-:W-:-:S04]  /*23360*/  SHF.L.U32 R3, R3, 0x1f, RZ ;  /* 0x0000001f03037819 */ /* 0x000fc800000006ff */
[----:B------:R-:W1:Y:S02]  /*23370*/  SYNCS.PHASECHK.TRANS64.TRYWAIT P0, [R0+URZ+0x38820], R3 ;  /* 0x03882003000075a7 */ /* 0x000e64000800017f */
[----:B-1----:R-:W-:Y:S05]  /*23380*/  @!P0 BRA `(.L_x_5654) ;  /* 0x00000020009c8947 */ /* 0x002fea0003800000 */
.L_x_5770:
[----:B------:R-:W-:-:S03]  /*23390*/  UMOV UR4, 0xffffffff ;  /* 0xffffffff00047882 */ /* 0x000fc60000000000 */
[----:B------:R-:W-:Y:S05]  /*233a0*/  BRA.DIV UR4, `(.L_x_5655) ;  /* 0x0000002204a87947 */ /* 0x000fea000b800000 */
[----:B---3--:R-:W2:Y:S02]  /*233b0*/  S2R R2, SR_TID.X ;  /* 0x0000000000027919 */ /* 0x008ea40000002100 */
[----:B--2---:R-:W-:-:S04]  /*233c0*/  SHF.R.U32.HI R2, RZ, 0x5, R2 ;  /* 0x00000005ff027819 */ /* 0x004fc80000011602 */
[----:B------:R-:W-:-:S05]  /*233d0*/  LOP3.LUT R2, R2, 0x3, RZ, 0xc0, !PT ;  /* 0x0000000302027812 */ /* 0x000fca00078ec0ff */
[----:B------:R2:W3:Y:S02]  /*233e0*/  SHFL.IDX PT, R14, R2, RZ, 0x1f ;  /* 0x00001fff020e7589 */ /* 0x0004e400000e0000 */
.L_x_5773:
[----:B---3--:R-:W-:-:S13]  /*233f0*/  ISETP.NE.AND P0, PT, R14, RZ, PT ;  /* 0x000000ff0e00720c */ /* 0x008fda0003f05270 */
[----:B------:R-:W-:Y:S05]  /*23400*/  @P0 BRA `(.L_x_5335) ;  /* 0x00000000009c0947 */ /* 0x000fea0003800000 */
[----:B------:R-:W-:-:S03]  /*23410*/  UMOV UR4, 0xffffffff ;  /* 0xffffffff00047882 */ /* 0x000fc60000000000 */
[----:B------:R-:W-:Y:S05]  /*23420*/  BRA.DIV UR4, `(.L_x_5656) ;  /* 0x0000002204bc7947 */ /* 0x000fea000b800000 */
[----:B------:R-:W-:-:S13]  /*23430*/  ELECT P6, URZ, PT ;  /* 0x00000000003f782f */ /* 0x000fda00038c0000 */
.L_x_5776:
[----:B------:R-:W-:Y:S05]  /*23440*/  @!P6 BRA `(.L_x_5335) ;  /* 0x00000000008ce947 */ /* 0x000fea0003800000 */
[----:B--2---:R-:W2:Y:S02]  /*23450*/  LDL R2, [R1+0x30] ;  /* 0x0000300001027983 */ /* 0x004ea40000100800 */
[----:B--2---:R-:W-:-:S13]  /*23460*/  R2UR UR4, R2 ;  /* 0x00000000020472ca */ /* 0x004fda00000e0000 */
[----:B------:R-:W-:-:S06]  /*23470*/  ULOP3.LUT UR4, UR4, 0x2, URZ, 0xfc, !UPT ;  /* 0x0000000204047892 */ /* 0x000fcc000f8efc3f */
[----:B------:R-:W-:-:S04]  /*23480*/  MOV R2, UR4 ;  /* 0x0000000400027c02 */ /* 0x000fc80008000f00 */
[----:B------:R-:W-:-:S13]  /*23490*/  ISETP.NE.AND P2, PT, R2, 0x3, PT ;  /* 0x000000030200780c */ /* 0x000fda0003f45270 */
[----:B------:R-:W-:Y:S05]  /*234a0*/  @!P2 BRA `(.L_x_5657) ;  /* 0x000000000004a947 */ /* 0x000fea0003800000 */
[----:B------:R-:W-:Y:S01]  /*234b0*/  BPT.TRAP 0x1 ;  /* 0x000000040000795c */ /* 0x000fe20000300000 */
.L_x_5657:
        /* <DEDUP_REMOVED lines=14> */
.L_x_5777:
[----:B------:R-:W2:Y:S02]  /*235a0*/  SYNCS.PHASECHK.TRANS64.TRYWAIT P0, [R7+URZ], R2 ;  /* 0x00000002070075a7 */ /* 0x000ea4000800017f */
[----:B--2---:R-:W-:Y:S05]  /*235b0*/  @!P0 BRA `(.L_x_5659) ;  /* 0x00000020008c8947 */ /* 0x004fea0003800000 */
.L_x_5778:
[----:B------:R-:W-:Y:S05]  /*235c0*/  @!P2 BRA `(.L_x_5660) ;  /* 0x000000000004a947 */ /* 0x000fea0003800000 */
[----:B------:R-:W-:Y:S01]  /*235d0*/  BPT.TRAP 0x1 ;  /* 0x000000040000795c */ /* 0x000fe20000300000 */
.L_x_5660:
[----:B------:R-:W3:Y:S01]  /*235e0*/  LDL.LU R4, [R1] ;  /* 0x0000000001047983 */ /* 0x000ee20000300800 */
[----:B------:R-:W-:-:S04]  /*235f0*/  VIADD R0, R0, 0x38860 ;  /* 0x0003886000007836 */ /* 0x000fc80000000000 */
[----:B---3--:R-:W-:-:S04]  /*23600*/  IMAD R4, R4, 0x8, R0 ;  /* 0x0000000804047824 */ /* 0x008fc800078e0200 */
[----:B------:R-:W3:Y:S02]  /*23610*/  SYNCS.PHASECHK.TRANS64.TRYWAIT P0, [R4+URZ], R5 ;  /* 0x00000005040075a7 */ /* 0x000ee4000800017f */
[----:B---3--:R-:W-:Y:S05]  /*23620*/  @!P0 BRA `(.L_x_5661) ;  /* 0x0000002000848947 */ /* 0x008fea0003800000 */
.L_x_5779:
[----:B------:R-:W-:-:S07]  /*23630*/  IMAD R3, R3, 0x8, R0 ;  /* 0x0000000803037824 */ /* 0x000fce00078e0200 */
.L_x_5662:
[----:B----4-:R4:W0:Y:S02]  /*23640*/  SYNCS.PHASECHK.TRANS64.TRYWAIT P0, [R3+URZ], R2 ;  /* 0x00000002030075a7 */ /* 0x010824000800017f */
[----:B0-----:R-:W-:Y:S05]  /*23650*/  @!P0 NANOSLEEP.SYNCS 0x989680 ;  /* 0x009896800000895d */ /* 0x001fea0003900000 */
[----:B------:R-:W0:Y:S02]  /*23660*/  @!P0 SYNCS.PHASECHK.TRANS64 P0, [R3+URZ], R2 ;  /* 0x00000002030085a7 */ /* 0x000e24000800007f */
[----:B0-----:R-:W-:Y:S05]  /*23670*/  @!P0 BRA `(.L_x_5662) ;  /* 0xfffffffc00f08947 */ /* 0x001fea000383ffff */
.L_x_5335:
[----:B------:R-:W-:Y:S05]  /*23680*/  BSYNC B8 ;  /* 0x0000000000087941 */ /* 0x000fea0003800000 */
.L_x_5332:
[----:B------:R-:W-:Y:S05]  /*23690*/  EXIT ;  /* 0x000000000000794d */ /* 0x000fea0003800000 */
.L_x_5359:
[----:B0-----:R0:W1:Y:S02]  /*236a0*/  SYNCS.PHASECHK.TRANS64.TRYWAIT P5, [R70+URZ+0x38890], R75 ;  /* 0x0388904b460075a7 */ /* 0x00106400080a017f */
[----:B-1----:R-:W-:Y:S05]  /*236b0*/  @!P5 NANOSLEEP.SYNCS 0x989680 ;  /* 0x009896800000d95d */ /* 0x002fea0003900000 */
[----:B------:R-:W1:Y:S02]  /*236c0*/  @!P5 SYNCS.PHASECHK.TRANS64 P5, [R70+URZ+0x38890], R75 ;  /* 0x0388904b4600d5a7 */ /* 0x000e6400080a007f */
[----:B-1----:R-:W-:Y:S05]  /*236d0*/  @!P5 BRA `(.L_x_5359) ;  /* 0xfffffffc00f0d947 */ /* 0x002fea000383ffff */
[----:B------:R-:W-:Y:S05]  /*236e0*/  BRA `(.L_x_5663) ;  /* 0xfffffdf000b47947 */ /* 0x000fea000383ffff */
.L_x_5369:
[----:B0-----:R0:W1:Y:S02]  /*236f0*/  SYNCS.PHASECHK.TRANS64.TRYWAIT P5, [R70+URZ+0x38890], R75 ;  /* 0x0388904b460075a7 */ /* 0x00106400080a017f */
[----:B-1----:R-:W-:Y:S05]  /*23700*/  @!P5 NANOSLEEP.SYNCS 0x989680 ;  /* 0x009896800000d95d */ /* 0x002fea0003900000 */
[----:B------:R-:W1:Y:S02]  /*23710*/  @!P5 SYNCS.PHASECHK.TRANS64 P5, [R70+URZ+0x38890], R75 ;  /* 0x0388904b4600d5a7 */ /* 0x000e6400080a007f */
[----:B-1----:R-:W-:Y:S05]  /*23720*/  @!P5 BRA `(.L_x_5369) ;  /* 0xfffffffc00f0d947 */ /* 0x002fea000383ffff */
[----:B------:R-:W-:Y:S05]  /*23730*/  BRA `(.L_x_5664) ;  /* 0xfffffdfc00107947 */ /* 0x000fea000383ffff */
.L_x_5374:
[----:B0-----:R0:W1:Y:S02]  /*23740*/  SYNCS.PHASECHK.TRANS64.TRYWAIT P5, [R70+URZ+0x38890], R75 ;  /* 0x0388904b460075a7 */ /* 0x00106400080a017f */
[----:B-1----:R-:W-:Y:S05]  /*23750*/  @!P5 NANOSLEEP.SYNCS 0x989680 ;  /* 0x009896800000d95d */ /* 0x002fea0003900000 */
[----:B------:R-:W1:Y:S02]  /*23760*/  @!P5 SYNCS.PHASECHK.TRANS64 P5, [R70+URZ+0x38890], R75 ;  /* 0x0388904b4600d5a7 */ /* 0x000e6400080a007f */
[----:B-1----:R-:W-:Y:S05]  /*23770*/  @!P5 BRA `(.L_x_5374) ;  /* 0xfffffffc00f0d947 */ /* 0x002fea000383ffff */
[----:B------:R-:W-:Y:S05]  /*23780*/  BRA `(.L_x_5665) ;  /* 0xfffffe0400247947 */ /* 0x000fea000383ffff */
.L_x_5378:
[----:B--2---:R2:W4:Y:S02]  /*23790*/  SYNCS.PHASECHK.TRANS64.TRYWAIT P0, [R70+URZ+0x388b0], R75 ;  /* 0x0388b04b460075a7 */ /* 0x004524000800017f */
[----:B----4-:R-:W-:Y:S05]  /*237a0*/  @!P0 NANOSLEEP.SYNCS 0x989680 ;  /* 0x009896800000895d */ /* 0x010fea0003900000 */
[----:B------:R-:W4:Y:S02]  /*237b0*/  @!P0 SYNCS.PHASECHK.TRANS64 P0, [R70+URZ+0x388b0], R75 ;  /* 0x0388b04b460085a7 */ /* 0x000f24000800007f */
[----:B----4-:R-:W-:Y:S05]  /*237c0*/  @!P0 BRA `(.L_x_5378) ;  /* 0xfffffffc00f08947 */ /* 0x010fea000383ffff */
[----:B------:R-:W-:Y:S05]  /*237d0*/  BRA `(.L_x_5666) ;  /* 0xfffffe04009c7947 */ /* 0x000fea000383ffff */
.L_x_5421:
[----:B------:R-:W-:Y:S01]  /*237e0*/  BSSY B1, `(.L_x_5667) ;  /* 0x0000008000017945 */ /* 0x000fe20003800000 */
[----:B------:R-:W-:Y:S01]  /*237f0*/  MOV R13, R4 ;  /* 0x00000004000d7202 */ /* 0x000fe20000000f00 */
[----:B------:R-:W-:Y:S02]  /*23800*/  IMAD.MOV.U32 R12, RZ, RZ, RZ ;  /* 0x000000ffff0c7224 */ /* 0x000fe400078e00ff */
[----:B------:R-:W-:Y:S02]  /*23810*/  IMAD.MOV.U32 R11, RZ, RZ, 0x1c1f ;  /* 0x00001c1fff0b7424 */ /* 0x000fe400078e00ff */
[----:B------:R-:W-:-:S07]  /*23820*/  IMAD.MOV.U32 R15, RZ, RZ, -0x1 ;  /* 0xffffffffff0f7424 */ /* 0x000fce00078e00ff */
[----:B-----5:R-:W-:Y:S05]  /*23830*/  WARPSYNC.COLLECTIVE R15, `(.L_x_5668) ;  /* 0x000000000f087348 */ /* 0x020fea0003c00000 */
[----:B------:R0:W1:Y:S02]  /*23840*/  SHFL.IDX P6, R14, R13, R12, R11 ;  /* 0x0000000c0d0e7389 */ /* 0x00006400000c000b */
[----:B01---5:R-:W-:Y:S01]  /*23850*/  ENDCOLLECTIVE ;  /* 0x000000000000791b */ /* 0x023fe20003800000 */
.L_x_5668:
[----:B------:R-:W-:Y:S05]  /*23860*/  BSYNC B1 ;  /* 0x0000000000017941 */ /* 0x000fea0003800000 */
.L_x_5667:
[----:B------:R-:W-:Y:S05]  /*23870*/  BRA `(.L_x_5669) ;  /* 0xfffffe4000b07947 */ /* 0x000fea000383ffff */
.L_x_5422:
[----:B------:R-:W-:Y:S01]  /*23880*/  BSSY B1, `(.L_x_5670) ;  /* 0x0000008000017945 */ /* 0x000fe20003800000 */
[----:B------:R-:W-:Y:S02]  /*23890*/  IMAD.MOV.U32 R13, RZ, RZ, R3 ;  /* 0x000000ffff0d7224 */ /* 0x000fe400078e0003 */
[----:B------:R-:W-:Y:S02]  /*238a0*/  IMAD.MOV.U32 R12, RZ, RZ, RZ ;  /* 0x000000ffff0c7224 */ /* 0x000fe400078e00ff */
[----:B------:R-:W-:Y:S02]  /*238b0*/  IMAD.MOV.U32 R11, RZ, RZ, 0x1c1f ;  /* 0x00001c1fff0b7424 */ /* 0x000fe400078e00ff */
[----:B------:R-:W-:-:S07]  /*238c0*/  IMAD.MOV.U32 R15, RZ, RZ, -0x1 ;  /* 0xffffffffff0f7424 */ /* 0x000fce00078e00ff */
[----:B-----5:R-:W-:Y:S05]  /*238d0*/  WARPSYNC.COLLECTIVE R15, `(.L_x_5671) ;  /* 0x000000000f087348 */ /* 0x020fea0003c00000 */
[----:B------:R0:W1:Y:S02]  /*238e0*/  SHFL.IDX P6, R14, R13, R12, R11 ;  /* 0x0000000c0d0e7389 */ /* 0x00006400000c000b */
[----:B01---5:R-:W-:Y:S01]  /*238f0*/  ENDCOLLECTIVE ;  /* 0x000000000000791b */ /* 0x023fe20003800000 */
.L_x_5671:
[----:B------:R-:W-:Y:S05]  /*23900*/  BSYNC B1 ;  /* 0x0000000000017941 */ /* 0x000fea0003800000 */
.L_x_5670:
[----:B------:R-:W-:Y:S05]  /*23910*/  BRA `(.L_x_5672) ;  /* 0xfffffe4000907947 */ /* 0x000fea000383ffff */
.L_x_5423:
        /* <DEDUP_REMOVED lines=8> */
.L_x_5674:
[----:B------:R-:W-:Y:S05]  /*239a0*/  BSYNC B1 ;  /* 0x0000000000017941 */ /* 0x000fea0003800000 */
.L_x_5673:
[----:B------:R-:W-:Y:S05]  /*239b0*/  BRA `(.L_x_5675) ;  /* 0xfffffe4000707947 */ /* 0x000fea000383ffff */
.L_x_5424:
        /* <DEDUP_REMOVED lines=8> */
.L_x_5677:
[----:B------:R-:W-:Y:S05]  /*23a40*/  BSYNC B1 ;  /* 0x0000000000017941 */ /* 0x000fea0003800000 */
.L_x_5676:
[----:B------:R-:W-:Y:S05]  /*23a50*/  BRA `(.L_x_5678) ;  /* 0xfffffe4000507947 */ /* 0x000fea000383ffff */
.L_x_5425:
[----:B------:R-:W-:Y:S01]  /*23a60*/  BSSY B1, `(.L_x_5679) ;  /* 0x0000008000017945 */ /* 0x000fe20003800000 */
[----:B------:R-:W-:Y:S01]  /*23a70*/  MOV R13, R4 ;  /* 0x00000004000d7202 */ /* 0x000fe20000000f00 */
[----:B------:R-:W-:Y:S02]  /*23a80*/  IMAD.MOV.U32 R12, RZ, RZ, 0x1 ;  /* 0x00000001ff0c7424 */ /* 0x000fe400078e00ff */
[----:B------:R-:W-:Y:S02]  /*23a90*/  IMAD.MOV.U32 R11, RZ, RZ, 0x1c1f ;  /* 0x00001c1fff0b7424 */ /* 0x000fe400078e00ff */
[----:B------:R-:W-:-:S07]  /*23aa0*/  IMAD.MOV.U32 R15, RZ, RZ, -0x1 ;  /* 0xffffffffff0f7424 */ /* 0x000fce00078e00ff */
[----:B-----5:R-:W-:Y:S05]  /*23ab0*/  WARPSYNC.COLLECTIVE R15, `(.L_x_5680) ;  /* 0x000000000f087348 */ /* 0x020fea0003c00000 */
[----:B------:R0:W1:Y:S02]  /*23ac0*/  SHFL.IDX P6, R14, R13, R12, R11 ;  /* 0x0000000c0d0e7389 */ /* 0x00006400000c000b */
[----:B01---5:R-:W-:Y:S01]  /*23ad0*/  ENDCOLLECTIVE ;  /* 0x000000000000791b */ /* 0x023fe20003800000 */
.L_x_5680:
[----:B------:R-:W-:Y:S05]  /*23ae0*/  BSYNC B1 ;  /* 0x0000000000017941 */ /* 0x000fea0003800000 */
.L_x_5679:
[----:B------:R-:W-:Y:S05]  /*23af0*/  BRA `(.L_x_5681) ;  /* 0xfffffe4000307947 */ /* 0x000fea000383ffff */
.L_x_5426:
[----:B------:R-:W-:Y:S01]  /*23b00*/  BSSY B1, `(.L_x_5682) ;  /* 0x0000008000017945 */ /* 0x000fe20003800000 */
[----:B------:R-:W-:Y:S02]  /*23b10*/  IMAD.MOV.U32 R13, RZ, RZ, R3 ;  /* 0x000000ffff0d7224 */ /* 0x000fe400078e0003 */
[----:B------:R-:W-:Y:S02]  /*23b20*/  IMAD.MOV.U32 R12, RZ, RZ, 0x1 ;  /* 0x00000001ff0c7424 */ /* 0x000fe400078e00ff */
[----:B------:R-:W-:Y:S02]  /*23b30*/  IMAD.MOV.U32 R11, RZ, RZ, 0x1c1f ;  /* 0x00001c1fff0b7424 */ /* 0x000fe400078e00ff */
[----:B------:R-:W-:-:S07]  /*23b40*/  IMAD.MOV.U32 R15, RZ, RZ, -0x1 ;  /* 0xffffffffff0f7424 */ /* 0x000fce00078e00ff */
[----:B-----5:R-:W-:Y:S05]  /*23b50*/  WARPSYNC.COLLECTIVE R15, `(.L_x_5683) ;  /* 0x000000000f087348 */ /* 0x020fea0003c00000 */
[----:B------:R0:W1:Y:S02]  /*23b60*/  SHFL.IDX P6, R14, R13, R12, R11 ;  /* 0x0000000c0d0e7389 */ /* 0x00006400000c000b */
[----:B01---5:R-:W-:Y:S01]  /*23b70*/  ENDCOLLECTIVE ;  /* 0x000000000000791b */ /* 0x023fe20003800000 */
.L_x_5683:
[----:B------:R-:W-:Y:S05]  /*23b80*/  BSYNC B1 ;  /* 0x0000000000017941 */ /* 0x000fea0003800000 */
.L_x_5682:
[----:B------:R-:W-:Y:S05]  /*23b90*/  BRA `(.L_x_5684) ;  /* 0xfffffe4000107947 */ /* 0x000fea000383ffff */
.L_x_5427:
        /* <DEDUP_REMOVED lines=8> */
.L_x_5686:
[----:B------:R-:W-:Y:S05]  /*23c20*/  BSYNC B1 ;  /* 0x0000000000017941 */ /* 0x000fea0003800000 */
.L_x_5685:
[----:B------:R-:W-:Y:S05]  /*23c30*/  BRA `(.L_x_5687) ;  /* 0xfffffe3c00f07947 */ /* 0x000fea000383ffff */
.L_x_5428:
        /* <DEDUP_REMOVED lines=8> */
.L_x_5689:
[----:B------:R-:W-:Y:S05]  /*23cc0*/  BSYNC B1 ;  /* 0x0000000000017941 */ /* 0x000fea0003800000 */
.L_x_5688:
[----:B------:R-:W-:Y:S05]  /*23cd0*/  BRA `(.L_x_5690) ;  /* 0xfffffe3c00d07947 */ /* 0x000fea000383ffff */
.L_x_5430:
[----:B0-----:R0:W1:Y:S02]  /*23ce0*/  SYNCS.PHASECHK.TRANS64.TRYWAIT P2, [R18+URZ+0x38800], R5 ;  /* 0x03880005120075a7 */ /* 0x001064000804017f */
[----:B-1----:R-:W-:Y:S05]  /*23cf0*/  @!P2 NANOSLEEP.SYNCS 0x989680 ;  /* 0x009896800000a95d */ /* 0x002fea0003900000 */
[----:B------:R-:W1:Y:S02]  /*23d00*/  @!P2 SYNCS.PHASECHK.TRANS64 P2, [R18+URZ+0x38800], R5 ;  /* 0x038800051200a5a7 */ /* 0x000e64000804007f */
[----:B-1----:R-:W-:Y:S05]  /*23d10*/  @!P2 BRA `(.L_x_5430) ;  /* 0xfffffffc00f0a947 */ /* 0x002fea000383ffff */
[----:B------:R-:W-:Y:S05]  /*23d20*/  BRA `(.L_x_5691) ;  /* 0xfffffe4000487947 */ /* 0x000fea000383ffff */
.L_x_5438:
        /* <DEDUP_REMOVED lines=8> */
.L_x_5693:
[----:B------:R-:W-:Y:S05]  /*23db0*/  BSYNC B1 ;  /* 0x0000000000017941 */ /* 0x000fea0003800000 */
.L_x_5692:
[----:B------:R-:W-:Y:S05]  /*23dc0*/  BRA `(.L_x_5694) ;  /* 0xfffffe50001c7947 */ /* 0x000fea000383ffff */
.L_x_5439:
        /* <DEDUP_REMOVED lines=8> */
.L_x_5696:
[----:B------:R-:W-:Y:S05]  /*23e50*/  BSYNC B1 ;  /* 0x0000000000017941 */ /* 0x000fea0003800000 */
.L_x_5695:
[----:B------:R-:W-:Y:S05]  /*23e60*/  BRA `(.L_x_5697) ;  /* 0xfffffe4c00fc7947 */ /* 0x000fea000383ffff */
.L_x_5440:
        /* <DEDUP_REMOVED lines=8> */
.L_x_5699:
[----:B------:R-:W-:Y:S05]  /*23ef0*/  BSYNC B1 ;  /* 0x0000000000017941 */ /* 0x000fea0003800000 */
.L_x_5698:
[----:B------:R-:W-:Y:S05]  /*23f00*/  BRA `(.L_x_5700) ;  /* 0xfffffe4c00dc7947 */ /* 0x000fea000383ffff */
.L_x_5441:
        /* <DEDUP_REMOVED lines=8> */
.L_x_5702:
[----:B------:R-:W-:Y:S05]  /*23f90*/  BSYNC B1 ;  /* 0x0000000000017941 */ /* 0x000fea0003800000 */
.L_x_5701:
[----:B------:R-:W-:Y:S05]  /*23fa0*/  BRA `(.L_x_5703) ;  /* 0xfffffe4c00bc7947 */ /* 0x000fea000383ffff */
.L_x_5442:
        /* <DEDUP_REMOVED lines=8> */
.L_x_5705:
[----:B------:R-:W-:Y:S05]  /*24030*/  BSYNC B1 ;  /* 0x0000000000017941 */ /* 0x000fea0003800000 */
.L_x_5704:
[----:B------:R-:W-:Y:S05]  /*24040*/  BRA `(.L_x_5706) ;  /* 0xfffffe4c009c7947 */ /* 0x000fea000383ffff */
.L_x_5443:
        /* <DEDUP_REMOVED lines=8> */
.L_x_5708:
[----:B------:R-:W-:Y:S05]  /*240d0*/  BSYNC B1 ;  /* 0x0000000000017941 */ /* 0x000fea0003800000 */
.L_x_5707:
[----:B------:R-:W-:Y:S05]  /*240e0*/  BRA `(.L_x_5709) ;  /* 0xfffffe4c00807947 */ /* 0x000fea000383ffff */
.L_x_5444:
        /* <DEDUP_REMOVED lines=8> */
.L_x_5711:
[----:B------:R-:W-:Y:S05]  /*24170*/  BSYNC B1 ;  /* 0x0000000000017941 */ /* 0x000fea0003800000 */
.L_x_5710:
[----:B------:R-:W-:Y:S05]  /*24180*/  BRA `(.L_x_5712) ;  /* 0xfffffe4c00647947 */ /* 0x000fea000383ffff */
.L_x_5445:
        /* <DEDUP_REMOVED lines=8> */
.L_x_5714:
[----:B------:R-:W-:Y:S05]  /*24210*/  BSYNC B1 ;  /* 0x0000000000017941 */ /* 0x000fea0003800000 */
.L_x_5713:
[----:B------:R-:W-:Y:S05]  /*24220*/  BRA `(.L_x_5715) ;  /* 0xfffffe4c00487947 */ /* 0x000fea000383ffff */
.L_x_5447:
[----:B0-----:R0:W1:Y:S02]  /*24230*/  SYNCS.PHASECHK.TRANS64.TRYWAIT P2, [R18+URZ+0x38800], R3 ;  /* 0x03880003120075a7 */ /* 0x001064000804017f */
[----:B-1----:R-:W-:Y:S05]  /*24240*/  @!P2 NANOSLEEP.SYNCS 0x989680 ;  /* 0x009896800000a95d */ /* 0x002fea0003900000 */
[----:B------:R-:W1:Y:S02]  /*24250*/  @!P2 SYNCS.PHASECHK.TRANS64 P2, [R18+URZ+0x38800], R3 ;  /* 0x038800031200a5a7 */ /* 0x000e64000804007f */
[----:B-1----:R-:W-:Y:S05]  /*24260*/  @!P2 BRA `(.L_x_5447) ;  /* 0xfffffffc00f0a947 */ /* 0x002fea000383ffff */
[----:B------:R-:W-:Y:S05]  /*24270*/  BRA `(.L_x_5716) ;  /* 0xfffffe4c00a47947 */ /* 0x000fea000383ffff */
.L_x_5453:
[----:B-1----:R1:W2:Y:S02]  /*24280*/  SYNCS.PHASECHK.TRANS64.TRYWAIT P1, [R14+URZ+0x38830], R7 ;  /* 0x038830070e0075a7 */ /* 0x0022a4000802017f */
[----:B--2---:R-:W-:Y:S05]  /*24290*/  @!P1 NANOSLEEP.SYNCS 0x989680 ;  /* 0x009896800000995d */ /* 0x004fea0003900000 */
[----:B------:R-:W2:Y:S02]  /*242a0*/  @!P1 SYNCS.PHASECHK.TRANS64 P1, [R14+URZ+0x38830], R7 ;  /* 0x038830070e0095a7 */ /* 0x000ea4000802007f */
[----:B--2---:R-:W-:Y:S05]  /*242b0*/  @!P1 BRA `(.L_x_5453) ;  /* 0xfffffffc00f09947 */ /* 0x004fea000383ffff */
[----:B------:R-:W-:Y:S05]  /*242c0*/  BRA `(.L_x_5452) ;  /* 0xfffffe5800f87947 */ /* 0x000fea000383ffff */
.L_x_5455:
[----:B--2---:R2:W3:Y:S02]  /*242d0*/  SYNCS.PHASECHK.TRANS64.TRYWAIT P1, [R18+URZ+0x38810], R3 ;  /* 0x03881003120075a7 */ /* 0x0044e4000802017f */
[----:B---3--:R-:W-:Y:S05]  /*242e0*/  @!P1 NANOSLEEP.SYNCS 0x989680 ;  /* 0x009896800000995d */ /* 0x008fea0003900000 */
[----:B------:R-:W3:Y:S02]  /*242f0*/  @!P1 SYNCS.PHASECHK.TRANS64 P1, [R18+URZ+0x38810], R3 ;  /* 0x03881003120095a7 */ /* 0x000ee4000802007f */
[----:B---3--:R-:W-:Y:S05]  /*24300*/  @!P1 BRA `(.L_x_5455) ;  /* 0xfffffffc00f09947 */ /* 0x008fea000383ffff */
[----:B------:R-:W-:Y:S05]  /*24310*/  BRA `(.L_x_5717) ;  /* 0xfffffe5c00a87947 */ /* 0x000fea000383ffff */
.L_x_5459:
[----:B----4-:R4:W0:Y:S02]  /*24320*/  SYNCS.PHASECHK.TRANS64.TRYWAIT P2, [R14+URZ+0x38850], R7 ;  /* 0x038850070e0075a7 */ /* 0x010824000804017f */
[----:B0-----:R-:W-:Y:S05]  /*24330*/  @!P2 NANOSLEEP.SYNCS 0x989680 ;  /* 0x009896800000a95d */ /* 0x001fea0003900000 */
[----:B------:R-:W0:Y:S02]  /*24340*/  @!P2 SYNCS.PHASECHK.TRANS64 P2, [R14+URZ+0x38850], R7 ;  /* 0x038850070e00a5a7 */ /* 0x000e24000804007f */
[----:B0-----:R-:W-:Y:S05]  /*24350*/  @!P2 BRA `(.L_x_5459) ;  /* 0xfffffffc00f0a947 */ /* 0x001fea000383ffff */
[----:B------:R-:W-:Y:S05]  /*24360*/  BRA `(.L_x_5458) ;  /* 0xfffffe5c00cc7947 */ /* 0x000fea000383ffff */
.L_x_5479:
[----:B-1----:R1:W2:Y:S02]  /*24370*/  SYNCS.PHASECHK.TRANS64.TRYWAIT P2, [R199+URZ+0x38830], R204 ;  /* 0x038830ccc70075a7 */ /* 0x0022a4000804017f */
[----:B--2---:R-:W-:Y:S05]  /*24380*/  @!P2 NANOSLEEP.SYNCS 0x989680 ;  /* 0x009896800000a95d */ /* 0x004fea0003900000 */
[----:B------:R-:W2:Y:S02]  /*24390*/  @!P2 SYNCS.PHASECHK.TRANS64 P2, [R199+URZ+0x38830], R204 ;  /* 0x038830ccc700a5a7 */ /* 0x000ea4000804007f */
[----:B--2---:R-:W-:Y:S05]  /*243a0*/  @!P2 BRA `(.L_x_5479) ;  /* 0xfffffffc00f0a947 */ /* 0x004fea000383ffff */
[----:B------:R-:W-:Y:S05]  /*243b0*/  BRA `(.L_x_5478) ;  /* 0xfffffe9800607947 */ /* 0x000fea000383ffff */
.L_x_5484:
[----:B---3--:R3:W4:Y:S02]  /*243c0*/  SYNCS.PHASECHK.TRANS64.TRYWAIT P2, [R199+URZ+0x38850], R204 ;  /* 0x038850ccc70075a7 */ /* 0x008724000804017f */
[----:B----4-:R-:W-:Y:S05]  /*243d0*/  @!P2 NANOSLEEP.SYNCS 0x989680 ;  /* 0x009896800000a95d */ /* 0x010fea0003900000 */
[----:B------:R-:W4:Y:S02]  /*243e0*/  @!P2 SYNCS.PHASECHK.TRANS64 P2, [R199+URZ+0x38850], R204 ;  /* 0x038850ccc700a5a7 */ /* 0x000f24000804007f */
[----:B----4-:R-:W-:Y:S05]  /*243f0*/  @!P2 BRA `(.L_x_5484) ;  /* 0xfffffffc00f0a947 */ /* 0x010fea000383ffff */
[----:B------:R-:W-:Y:S05]  /*24400*/  BRA `(.L_x_5483) ;  /* 0xfffffe9800fc7947 */ /* 0x000fea000383ffff */
.L_x_5505:
[----:B-1----:R1:W2:Y:S02]  /*24410*/  SYNCS.PHASECHK.TRANS64.TRYWAIT P3, [R14+URZ+0x38830], R21 ;  /* 0x038830150e0075a7 */ /* 0x0022a4000806017f */
[----:B--2---:R-:W-:Y:S05]  /*24420*/  @!P3 NANOSLEEP.SYNCS 0x989680 ;  /* 0x009896800000b95d */ /* 0x004fea0003900000 */
[----:B------:R-:W2:Y:S02]  /*24430*/  @!P3 SYNCS.PHASECHK.TRANS64 P3, [R14+URZ+0x38830], R21 ;  /* 0x038830150e00b5a7 */ /* 0x000ea4000806007f */
[----:B--2---:R-:W-:Y:S05]  /*24440*/  @!P3 BRA `(.L_x_5505) ;  /* 0xfffffffc00f0b947 */ /* 0x004fea000383ffff */
[----:B------:R-:W-:Y:S05]  /*24450*/  BRA `(.L_x_5504) ;  /* 0xfffffedc00147947 */ /* 0x000fea000383ffff */
.L_x_5510:
[----:B---3--:R3:W4:Y:S02]  /*24460*/  SYNCS.PHASECHK.TRANS64.TRYWAIT P3, [R14+URZ+0x38850], R21 ;  /* 0x038850150e0075a7 */ /* 0x008724000806017f */
[----:B----4-:R-:W-:Y:S05]  /*24470*/  @!P3 NANOSLEEP.SYNCS 0x989680 ;  /* 0x009896800000b95d */ /* 0x010fea0003900000 */
[----:B------:R-:W4:Y:S02]  /*24480*/  @!P3 SYNCS.PHASECHK.TRANS64 P3, [R14+URZ+0x38850], R21 ;  /* 0x038850150e00b5a7 */ /* 0x000f24000806007f */
[----:B----4-:R-:W-:Y:S05]  /*24490*/  @!P3 BRA `(.L_x_5510) ;  /* 0xfffffffc00f0b947 */ /* 0x010fea000383ffff */
[----:B------:R-:W-:Y:S05]  /*244a0*/  BRA `(.L_x_5509) ;  /* 0xfffffedc00b07947 */ /* 0x000fea000383ffff */
.L_x_5518:
[----:B-1----:R1:W2:Y:S02]  /*244b0*/  SYNCS.PHASECHK.TRANS64.TRYWAIT P2, [R191+URZ+0x38830], R190 ;  /* 0x038830bebf0075a7 */ /* 0x0022a4000804017f */
[----:B--2---:R-:W-:Y:S05]  /*244c0*/  @!P2 NANOSLEEP.SYNCS 0x989680 ;  /* 0x009896800000a95d */ /* 0x004fea0003900000 */
[----:B------:R-:W2:Y:S02]  /*244d0*/  @!P2 SYNCS.PHASECHK.TRANS64 P2, [R191+URZ+0x38830], R190 ;  /* 0x038830bebf00a5a7 */ /* 0x000ea4000804007f */
[----:B--2---:R-:W-:Y:S05]  /*244e0*/  @!P2 BRA `(.L_x_5518) ;  /* 0xfffffffc00f0a947 */ /* 0x004fea000383ffff */
[----:B------:R-:W-:Y:S05]  /*244f0*/  BRA `(.L_x_5517) ;  /* 0xffffff10009c7947 */ /* 0x000fea000383ffff */
.L_x_5523:
[----:B---3--:R3:W4:Y:S02]  /*24500*/  SYNCS.PHASECHK.TRANS64.TRYWAIT P2, [R191+URZ+0x38850], R190 ;  /* 0x038850bebf0075a7 */ /* 0x008724000804017f */
[----:B----4-:R-:W-:Y:S05]  /*24510*/  @!P2 NANOSLEEP.SYNCS 0x989680 ;  /* 0x009896800000a95d */ /* 0x010fea0003900000 */
[----:B------:R-:W4:Y:S02]  /*24520*/  @!P2 SYNCS.PHASECHK.TRANS64 P2, [R191+URZ+0x38850], R190 ;  /* 0x038850bebf00a5a7 */ /* 0x000f24000804007f */
[----:B----4-:R-:W-:Y:S05]  /*24530*/  @!P2 BRA `(.L_x_5523) ;  /* 0xfffffffc00f0a947 */ /* 0x010fea000383ffff */
[----:B------:R-:W-:Y:S05]  /*24540*/  BRA `(.L_x_5522) ;  /* 0xffffff1400387947 */ /* 0x000fea000383ffff */
.L_x_5567:
[----:B------:R-:W1:Y:S01]  /*24550*/  S2R R11, SR_TID.X ;  /* 0x00000000000b7919 */ /* 0x000e620000002100 */
[----:B------:R-:W-:Y:S01]  /*24560*/  BSSY B1, `(.L_x_5718) ;  /* 0x000000a000017945 */ /* 0x000fe20003800000 */
[----:B------:R-:W-:Y:S02]  /*24570*/  IMAD.MOV.U32 R12, RZ, RZ, RZ ;  /* 0x000000ffff0c7224 */ /* 0x000fe400078e00ff */
[----:B------:R-:W-:Y:S01]  /*24580*/  IMAD.MOV.U32 R15, RZ, RZ, -0x1 ;  /* 0xffffffffff0f7424 */ /* 0x000fe200078e00ff */
[----:B-1----:R-:W-:-:S04]  /*24590*/  SHF.R.U32.HI R11, RZ, 0x5, R11 ;  /* 0x00000005ff0b7819 */ /* 0x002fc8000001160b */
[----:B------:R-:W-:-:S04]  /*245a0*/  LOP3.LUT R11, R11, 0x3, RZ, 0xc0, !PT ;  /* 0x000000030b0b7812 */ /* 0x000fc800078ec0ff */
[----:B0-----:R-:W-:Y:S01]  /*245b0*/  MOV R13, R11 ;  /* 0x0000000b000d7202 */ /* 0x001fe20000000f00 */
[----:B------:R-:W-:-:S07]  /*245c0*/  IMAD.MOV.U32 R11, RZ, RZ, 0x1f ;  /* 0x0000001fff0b7424 */ /* 0x000fce00078e00ff */
[----:B------:R-:W-:Y:S05]  /*245d0*/  WARPSYNC.COLLECTIVE R15, `(.L_x_5719) ;  /* 0x000000000f087348 */ /* 0x000fea0003c00000 */
[----:B------:R0:W1:Y:S02]  /*245e0*/  SHFL.IDX P6, R14, R13, R12, R11 ;  /* 0x0000000c0d0e7389 */ /* 0x00006400000c000b */
[----:B01----:R-:W-:Y:S01]  /*245f0*/  ENDCOLLECTIVE ;  /* 0x000000000000791b */ /* 0x003fe20003800000 */
.L_x_5719:
[----:B------:R-:W-:Y:S05]  /*24600*/  BSYNC B1 ;  /* 0x0000000000017941 */ /* 0x000fea0003800000 */
.L_x_5718:
[----:B------:R-:W-:Y:S05]  /*24610*/  BRA `(.L_x_5720) ;  /* 0xffffff9800607947 */ /* 0x000fea000383ffff */
.L_x_5568:
[----:B------:R-:W-:Y:S01]  /*24620*/  BSSY B1, `(.L_x_5721) ;  /* 0x0000006000017945 */ /* 0x000fe20003800000 */
[----:B------:R-:W-:-:S07]  /*24630*/  IMAD.MOV.U32 R15, RZ, RZ, -0x1 ;  /* 0xffffffffff0f7424 */ /* 0x000fce00078e00ff */
[----:B0-----:R-:W-:Y:S05]  /*24640*/  WARPSYNC.COLLECTIVE R15, `(.L_x_5722) ;  /* 0x000000000f0c7348 */ /* 0x001fea0003c00000 */
[----:B------:R-:W-:Y:S02]  /*24650*/  ELECT P6, UR62, PT ;  /* 0x00000000003e782f */ /* 0x000fe400038c0000 */
[----:B------:R-:W-:Y:S01]  /*24660*/  MOV R14, UR62 ;  /* 0x0000003e000e7c02 */ /* 0x000fe20008000f00 */
[----:B0-----:R-:W-:Y:S10]  /*24670*/  ENDCOLLECTIVE ;  /* 0x000000000000791b */ /* 0x001ff40003800000 */
.L_x_5722:
[----:B------:R-:W-:Y:S05]  /*24680*/  BSYNC B1 ;  /* 0x0000000000017941 */ /* 0x000fea0003800000 */
.L_x_5721:
[----:B------:R-:W-:Y:S05]  /*24690*/  BRA `(.L_x_5723) ;  /* 0xffffff98004c7947 */ /* 0x000fea000383ffff */
.L_x_5569:
[----:B-1----:R1:W2:Y:S02]  /*246a0*/  SYNCS.PHASECHK.TRANS64.TRYWAIT P0, [R7+URZ+0x38820], R8 ;  /* 0x03882008070075a7 */ /* 0x0022a4000800017f */
[----:B--2---:R-:W-:Y:S05]  /*246b0*/  @!P0 NANOSLEEP.SYNCS 0x989680 ;  /* 0x009896800000895d */ /* 0x004fea0003900000 */
[----:B------:R-:W2:Y:S02]  /*246c0*/  @!P0 SYNCS.PHASECHK.TRANS64 P0, [R7+URZ+0x38820], R8 ;  /* 0x03882008070085a7 */ /* 0x000ea4000800007f */
[----:B--2---:R-:W-:Y:S05]  /*246d0*/  @!P0 BRA `(.L_x_5569) ;  /* 0xfffffffc00f08947 */ /* 0x004fea000383ffff */
[----:B------:R-:W-:Y:S05]  /*246e0*/  BRA `(.L_x_5724) ;  /* 0xffffff98006c7947 */ /* 0x000fea000383ffff */
.L_x_5572:
[----:B-1----:R1:W2:Y:S02]  /*246f0*/  SYNCS.PHASECHK.TRANS64.TRYWAIT P0, [R8+URZ+0x388a0], R9 ;  /* 0x0388a009080075a7 */ /* 0x0022a4000800017f */
[----:B--2---:R-:W-:Y:S05]  /*24700*/  @!P0 NANOSLEEP.SYNCS 0x989680 ;  /* 0x009896800000895d */ /* 0x004fea0003900000 */
[----:B------:R-:W2:Y:S02]  /*24710*/  @!P0 SYNCS.PHASECHK.TRANS64 P0, [R8+URZ+0x388a0], R9 ;  /* 0x0388a009080085a7 */ /* 0x000ea4000800007f */
[----:B--2---:R-:W-:Y:S05]  /*24720*/  @!P0 BRA `(.L_x_5572) ;  /* 0xfffffffc00f08947 */ /* 0x004fea000383ffff */
[----:B------:R-:W-:Y:S05]  /*24730*/  BRA `(.L_x_5725) ;  /* 0xffffff9800787947 */ /* 0x000fea000383ffff */
.L_x_5574:
[----:B--2---:R2:W3:Y:S02]  /*24740*/  SYNCS.PHASECHK.TRANS64.TRYWAIT P0, [R8+URZ+0x388c0], R9 ;  /* 0x0388c009080075a7 */ /* 0x0044e4000800017f */
[----:B---3--:R-:W-:Y:S05]  /*24750*/  @!P0 NANOSLEEP.SYNCS 0x989680 ;  /* 0x009896800000895d */ /* 0x008fea0003900000 */
[----:B------:R-:W3:Y:S02]  /*24760*/  @!P0 SYNCS.PHASECHK.TRANS64 P0, [R8+URZ+0x388c0], R9 ;  /* 0x0388c009080085a7 */ /* 0x000ee4000800007f */
[----:B---3--:R-:W-:Y:S05]  /*24770*/  @!P0 BRA `(.L_x_5574) ;  /* 0xfffffffc00f08947 */ /* 0x008fea000383ffff */
[----:B------:R-:W-:Y:S05]  /*24780*/  BRA `(.L_x_5726) ;  /* 0xffffff9800e07947 */ /* 0x000fea000383ffff */
.L_x_5578:
[----:B-1----:R1:W2:Y:S02]  /*24790*/  SYNCS.PHASECHK.TRANS64.TRYWAIT P0, [R9+URZ+0x388a0], R10 ;  /* 0x0388a00a090075a7 */ /* 0x0022a4000800017f */
[----:B--2---:R-:W-:Y:S05]  /*247a0*/  @!P0 NANOSLEEP.SYNCS 0x989680 ;  /* 0x009896800000895d */ /* 0x004fea0003900000 */
[----:B------:R-:W2:Y:S02]  /*247b0*/  @!P0 SYNCS.PHASECHK.TRANS64 P0, [R9+URZ+0x388a0], R10 ;  /* 0x0388a00a090085a7 */ /* 0x000ea4000800007f */
[----:B--2---:R-:W-:Y:S05]  /*247c0*/  @!P0 BRA `(.L_x_5578) ;  /* 0xfffffffc00f08947 */ /* 0x004fea000383ffff */
[----:B------:R-:W-:Y:S05]  /*247d0*/  BRA `(.L_x_5727) ;  /* 0xffffffa000247947 */ /* 0x000fea000383ffff */
.L_x_5580:
[----:B--2---:R2:W3:Y:S02]  /*247e0*/  SYNCS.PHASECHK.TRANS64.TRYWAIT P1, [R9+URZ+0x388c0], R10 ;  /* 0x0388c00a090075a7 */ /* 0x0044e4000802017f */
[----:B---3--:R-:W-:Y:S05]  /*247f0*/  @!P1 NANOSLEEP.SYNCS 0x989680 ;  /* 0x009896800000995d */ /* 0x008fea0003900000 */
[----:B------:R-:W3:Y:S02]  /*24800*/  @!P1 SYNCS.PHASECHK.TRANS64 P1, [R9+URZ+0x388c0], R10 ;  /* 0x0388c00a090095a7 */ /* 0x000ee4000802007f */
[----:B---3--:R-:W-:Y:S05]  /*24810*/  @!P1 BRA `(.L_x_5580) ;  /* 0xfffffffc00f09947 */ /* 0x008fea000383ffff */
[----:B------:R-:W-:Y:S05]  /*24820*/  BRA `(.L_x_5728) ;  /* 0xffffffa000847947 */ /* 0x000fea000383ffff */
.L_x_5598:
[----:B------:R-:W0:Y:S01]  /*24830*/  S2R R5, SR_TID.X ;  /* 0x0000000000057919 */ /* 0x000e220000002100 */
[----:B------:R-:W-:Y:S01]  /*24840*/  BSSY B0, `(.L_x_5729) ;  /* 0x000000a000007945 */ /* 0x000fe20003800000 */
[----:B------:R-:W-:Y:S01]  /*24850*/  IMAD.MOV.U32 R12, RZ, RZ, RZ ;  /* 0x000000ffff0c7224 */ /* 0x000fe200078e00ff */
[----:B------:R-:W-:Y:S01]  /*24860*/  MOV R15, 0xffffffff ;  /* 0xffffffff000f7802 */ /* 0x000fe20000000f00 */
[----:B-1----:R-:W-:Y:S01]  /*24870*/  IMAD.MOV.U32 R11, RZ, RZ, 0x1f ;  /* 0x0000001fff0b7424 */ /* 0x002fe200078e00ff */
[----:B0-----:R-:W-:-:S04]  /*24880*/  SHF.R.U32.HI R5, RZ, 0x5, R5 ;  /* 0x00000005ff057819 */ /* 0x001fc80000011605 */
[----:B------:R-:W-:-:S05]  /*24890*/  LOP3.LUT R5, R5, 0x3, RZ, 0xc0, !PT ;  /* 0x0000000305057812 */ /* 0x000fca00078ec0ff */
[----:B------:R-:W-:-:S07]  /*248a0*/  IMAD.MOV.U32 R13, RZ, RZ, R5 ;  /* 0x000000ffff0d7224 */ /* 0x000fce00078e0005 */
[----:B------:R-:W-:Y:S05]  /*248b0*/  WARPSYNC.COLLECTIVE R15, `(.L_x_5730) ;  /* 0x000000000f087348 */ /* 0x000fea0003c00000 */
[----:B------:R0:W1:Y:S02]  /*248c0*/  SHFL.IDX P6, R14, R13, R12, R11 ;  /* 0x0000000c0d0e7389 */ /* 0x00006400000c000b */
[----:B01----:R-:W-:Y:S01]  /*248d0*/  ENDCOLLECTIVE ;  /* 0x000000000000791b */ /* 0x003fe20003800000 */
.L_x_5730:
[----:B------:R-:W-:Y:S05]  /*248e0*/  BSYNC B0 ;  /* 0x0000000000007941 */ /* 0x000fea0003800000 */
.L_x_5729:
[----:B------:R-:W-:Y:S05]  /*248f0*/  BRA `(.L_x_5731) ;  /* 0xffffffb0005c7947 */ /* 0x000fea000383ffff */
.L_x_5599:
[----:B------:R-:W-:Y:S01]  /*24900*/  BSSY B0, `(.L_x_5732) ;  /* 0x0000006000007945 */ /* 0x000fe20003800000 */
[----:B------:R-:W-:-:S07]  /*24910*/  IMAD.MOV.U32 R15, RZ, RZ, -0x1 ;  /* 0xffffffffff0f7424 */ /* 0x000fce00078e00ff */
[----:B-1----:R-:W-:Y:S05]  /*24920*/  WARPSYNC.COLLECTIVE R15, `(.L_x_5733) ;  /* 0x000000000f0c7348 */ /* 0x002fea0003c00000 */
[----:B------:R-:W-:Y:S02]  /*24930*/  ELECT P6, UR62, PT ;  /* 0x00000000003e782f */ /* 0x000fe400038c0000 */
[----:B------:R-:W-:Y:S01]  /*24940*/  MOV R14, UR62 ;  /* 0x0000003e000e7c02 */ /* 0x000fe20008000f00 */
[----:B-1----:R-:W-:Y:S10]  /*24950*/  ENDCOLLECTIVE ;  /* 0x000000000000791b */ /* 0x002ff40003800000 */
.L_x_5733:
[----:B------:R-:W-:Y:S05]  /*24960*/  BSYNC B0 ;  /* 0x0000000000007941 */ /* 0x000fea0003800000 */
.L_x_5732:
[----:B------:R-:W-:Y:S05]  /*24970*/  BRA `(.L_x_5734) ;  /* 0xffffffb0004c7947 */ /* 0x000fea000383ffff */
.L_x_5602:
[----:B0-----:R0:W1:Y:S02]  /*24980*/  SYNCS.PHASECHK.TRANS64.TRYWAIT P0, [R5+URZ+0x38840], R7 ;  /* 0x03884007050075a7 */ /* 0x001064000800017f */
[----:B-1----:R-:W-:Y:S05]  /*24990*/  @!P0 NANOSLEEP.SYNCS 0x989680 ;  /* 0x009896800000895d */ /* 0x002fea0003900000 */
[----:B------:R-:W1:Y:S02]  /*249a0*/  @!P0 SYNCS.PHASECHK.TRANS64 P0, [R5+URZ+0x38840], R7 ;  /* 0x03884007050085a7 */ /* 0x000e64000800007f */
[----:B-1----:R-:W-:Y:S05]  /*249b0*/  @!P0 BRA `(.L_x_5602) ;  /* 0xfffffffc00f08947 */ /* 0x002fea000383ffff */
[----:B------:R-:W-:Y:S05]  /*249c0*/  BRA `(.L_x_5735) ;  /* 0xffffffb000b47947 */ /* 0x000fea000383ffff */
.L_x_5606:
        /* <DEDUP_REMOVED lines=8> */
.L_x_5609:
[----:B0-----:R0:W1:Y:S02]  /*24a50*/  SYNCS.PHASECHK.TRANS64.TRYWAIT P0, [R2+URZ+0x38860], R5 ;  /* 0x03886005020075a7 */ /* 0x001064000800017f */
[----:B-1----:R-:W-:Y:S05]  /*24a60*/  @!P0 NANOSLEEP.SYNCS 0x989680 ;  /* 0x009896800000895d */ /* 0x002fea0003900000 */
[----:B------:R-:W1:Y:S02]  /*24a70*/  @!P0 SYNCS.PHASECHK.TRANS64 P0, [R2+URZ+0x38860], R5 ;  /* 0x03886005020085a7 */ /* 0x000e64000800007f */
[----:B-1----:R-:W-:Y:S05]  /*24a80*/  @!P0 BRA `(.L_x_5609) ;  /* 0xfffffffc00f08947 */ /* 0x002fea000383ffff */
[----:B------:R-:W-:Y:S05]  /*24a90*/  BRA `(.L_x_5737) ;  /* 0xffffffb800b87947 */ /* 0x000fea000383ffff */
.L_x_5618:
[----:B--2---:R2:W3:Y:S02]  /*24aa0*/  SYNCS.PHASECHK.TRANS64.TRYWAIT P0, [R2+URZ+0x38840], R3 ;  /* 0x03884003020075a7 */ /* 0x0044e4000800017f */
[----:B---3--:R-:W-:Y:S05]  /*24ab0*/  @!P0 NANOSLEEP.SYNCS 0x989680 ;  /* 0x009896800000895d */ /* 0x008fea0003900000 */
[----:B------:R-:W3:Y:S02]  /*24ac0*/  @!P0 SYNCS.PHASECHK.TRANS64 P0, [R2+URZ+0x38840], R3 ;  /* 0x03884003020085a7 */ /* 0x000ee4000800007f */
[----:B---3--:R-:W-:Y:S05]  /*24ad0*/  @!P0 BRA `(.L_x_5618) ;  /* 0xfffffffc00f08947 */ /* 0x008fea000383ffff */
[----:B------:R-:W-:Y:S05]  /*24ae0*/  BRA `(.L_x_5738) ;  /* 0xffffffc0008c7947 */ /* 0x000fea000383ffff */
.L_x_5620:
[----:B0-----:R0:W3:Y:S02]  /*24af0*/  SYNCS.PHASECHK.TRANS64.TRYWAIT P0, [R2+URZ+0x38860], R3 ;  /* 0x03886003020075a7 */ /* 0x0010e4000800017f */
[----:B---3--:R-:W-:Y:S05]  /*24b00*/  @!P0 NANOSLEEP.SYNCS 0x989680 ;  /* 0x009896800000895d */ /* 0x008fea0003900000 */
[----:B------:R-:W3:Y:S02]  /*24b10*/  @!P0 SYNCS.PHASECHK.TRANS64 P0, [R2+URZ+0x38860], R3 ;  /* 0x03886003020085a7 */ /* 0x000ee4000800007f */
[----:B---3--:R-:W-:Y:S05]  /*24b20*/  @!P0 BRA `(.L_x_5620) ;  /* 0xfffffffc00f08947 */ /* 0x008fea000383ffff */
[----:B------:R-:W-:Y:S05]  /*24b30*/  BRA `(.L_x_5739) ;  /* 0xffffffc400007947 */ /* 0x000fea000383ffff */
.L_x_5625:
[----:B---3--:R3:W4:Y:S02]  /*24b40*/  SYNCS.PHASECHK.TRANS64.TRYWAIT P0, [R2+URZ+0x38840], R3 ;  /* 0x03884003020075a7 */ /* 0x008724000800017f */
[----:B----4-:R-:W-:Y:S05]  /*24b50*/  @!P0 NANOSLEEP.SYNCS 0x989680 ;  /* 0x009896800000895d */ /* 0x010fea0003900000 */
[----:B------:R-:W4:Y:S02]  /*24b60*/  @!P0 SYNCS.PHASECHK.TRANS64 P0, [R2+URZ+0x38840], R3 ;  /* 0x03884003020085a7 */ /* 0x000f24000800007f */
[----:B----4-:R-:W-:Y:S05]  /*24b70*/  @!P0 BRA `(.L_x_5625) ;  /* 0xfffffffc00f08947 */ /* 0x010fea000383ffff */
[----:B------:R-:W-:Y:S05]  /*24b80*/  BRA `(.L_x_5740) ;  /* 0xffffffc800a07947 */ /* 0x000fea000383ffff */
.L_x_5627:
[----:B0-----:R0:W2:Y:S02]  /*24b90*/  SYNCS.PHASECHK.TRANS64.TRYWAIT P1, [R2+URZ+0x38860], R3 ;  /* 0x03886003020075a7 */ /* 0x0010a4000802017f */
[----:B--2---:R-:W-:Y:S05]  /*24ba0*/  @!P1 NANOSLEEP.SYNCS 0x989680 ;  /* 0x009896800000995d */ /* 0x004fea0003900000 */
[----:B------:R-:W2:Y:S02]  /*24bb0*/  @!P1 SYNCS.PHASECHK.TRANS64 P1, [R2+URZ+0x38860], R3 ;  /* 0x03886003020095a7 */ /* 0x000ea4000802007f */
[----:B--2---:R-:W-:Y:S05]  /*24bc0*/  @!P1 BRA `(.L_x_5627) ;  /* 0xfffffffc00f09947 */ /* 0x004fea000383ffff */
[----:B------:R-:W-:Y:S05]  /*24bd0*/  BRA `(.L_x_5741) ;  /* 0xffffffcc00107947 */ /* 0x000fea000383ffff */
.L_x_5632:
[----:B---3--:R3:W4:Y:S02]  /*24be0*/  SYNCS.PHASECHK.TRANS64.TRYWAIT P0, [R2+URZ+0x38840], R3 ;  /* 0x03884003020075a7 */ /* 0x008724000800017f */
[----:B----4-:R-:W-:Y:S05]  /*24bf0*/  @!P0 NANOSLEEP.SYNCS 0x989680 ;  /* 0x009896800000895d */ /* 0x010fea0003900000 */
[----:B------:R-:W4:Y:S02]  /*24c00*/  @!P0 SYNCS.PHASECHK.TRANS64 P0, [R2+URZ+0x38840], R3 ;  /* 0x03884003020085a7 */ /* 0x000f24000800007f */
[----:B----4-:R-:W-:Y:S05]  /*24c10*/  @!P0 BRA `(.L_x_5632) ;  /* 0xfffffffc00f08947 */ /* 0x010fea000383ffff */
[----:B------:R-:W-:Y:S05]  /*24c20*/  BRA `(.L_x_5742) ;  /* 0xffffffd0008c7947 */ /* 0x000fea000383ffff */
.L_x_5634:
[----:B0-----:R0:W2:Y:S02]  /*24c30*/  SYNCS.PHASECHK.TRANS64.TRYWAIT P1, [R2+URZ+0x38860], R3 ;  /* 0x03886003020075a7 */ /* 0x0010a4000802017f */
[----:B--2---:R-:W-:Y:S05]  /*24c40*/  @!P1 NANOSLEEP.SYNCS 0x989680 ;  /* 0x009896800000995d */ /* 0x004fea0003900000 */
[----:B------:R-:W2:Y:S02]  /*24c50*/  @!P1 SYNCS.PHASECHK.TRANS64 P1, [R2+URZ+0x38860], R3 ;  /* 0x03886003020095a7 */ /* 0x000ea4000802007f */
[----:B--2---:R-:W-:Y:S05]  /*24c60*/  @!P1 BRA `(.L_x_5634) ;  /* 0xfffffffc00f09947 */ /* 0x004fea000383ffff */
[----:B------:R-:W-:Y:S05]  /*24c70*/  BRA `(.L_x_5743) ;  /* 0xffffffd400007947 */ /* 0x000fea000383ffff */
.L_x_5639:
[----:B------:R-:W-:Y:S01]  /*24c80*/  BSSY B0, `(.L_x_5744) ;  /* 0x0000008000007945 */ /* 0x000fe20003800000 */
[----:B0-----:R-:W-:Y:S02]  /*24c90*/  IMAD.MOV.U32 R13, RZ, RZ, R16 ;  /* 0x000000ffff0d7224 */ /* 0x001fe400078e0010 */
[----:B------:R-:W-:Y:S02]  /*24ca0*/  IMAD.MOV.U32 R12, RZ, RZ, RZ ;  /* 0x000000ffff0c7224 */ /* 0x000fe400078e00ff */
[----:B-1----:R-:W-:Y:S02]  /*24cb0*/  IMAD.MOV.U32 R11, RZ, RZ, 0x1f ;  /* 0x0000001fff0b7424 */ /* 0x002fe400078e00ff */
[----:B------:R-:W-:-:S07]  /*24cc0*/  IMAD.MOV.U32 R15, RZ, RZ, -0x1 ;  /* 0xffffffffff0f7424 */ /* 0x000fce00078e00ff */
[----:B--23--:R-:W-:Y:S05]  /*24cd0*/  WARPSYNC.COLLECTIVE R15, `(.L_x_5745) ;  /* 0x000000000f087348 */ /* 0x00cfea0003c00000 */
[----:B------:R0:W1:Y:S02]  /*24ce0*/  SHFL.IDX P6, R14, R13, R12, R11 ;  /* 0x0000000c0d0e7389 */ /* 0x00006400000c000b */
[----:B0123--:R-:W-:Y:S01]  /*24cf0*/  ENDCOLLECTIVE ;  /* 0x000000000000791b */ /* 0x00ffe20003800000 */
.L_x_5745:
[----:B------:R-:W-:Y:S05]  /*24d00*/  BSYNC B0 ;  /* 0x0000000000007941 */ /* 0x000fea0003800000 */
.L_x_5744:
        /* <DEDUP_REMOVED lines=8> */
.L_x_5746:
[----:B------:R-:W-:Y:S01]  /*24d90*/  IMAD.MOV.U32 R16, RZ, RZ, R14 ;  /* 0x000000ffff107224 */ /* 0x000fe200078e000e */
[----:B------:R-:W-:Y:S06]  /*24da0*/  BRA `(.L_x_5747) ;  /* 0xffffffd800507947 */ /* 0x000fec000383ffff */
.L_x_5642:
[----:B------:R-:W-:Y:S01]  /*24db0*/  BSSY B0, `(.L_x_5748) ;  /* 0x0000008000007945 */ /* 0x000fe20003800000 */
[----:B0----5:R-:W-:Y:S02]  /*24dc0*/  IMAD.MOV.U32 R13, RZ, RZ, R17 ;  /* 0x000000ffff0d7224 */ /* 0x021fe400078e0011 */
[----:B------:R-:W-:Y:S02]  /*24dd0*/  IMAD.MOV.U32 R12, RZ, RZ, 0x1 ;  /* 0x00000001ff0c7424 */ /* 0x000fe400078e00ff */
[----:B-1----:R-:W-:Y:S02]  /*24de0*/  IMAD.MOV.U32 R11, RZ, RZ, RZ ;  /* 0x000000ffff0b7224 */ /* 0x002fe400078e00ff */
[----:B------:R-:W-:-:S07]  /*24df0*/  IMAD.MOV.U32 R15, RZ, RZ, -0x1 ;  /* 0xffffffffff0f7424 */ /* 0x000fce00078e00ff */
[----:B--234-:R-:W-:Y:S05]  /*24e00*/  WARPSYNC.COLLECTIVE R15, `(.L_x_5749) ;  /* 0x000000000f087348 */ /* 0x01cfea0003c00000 */
[----:B------:R0:W1:Y:S02]  /*24e10*/  SHFL.UP P6, R14, R13, R12, R11 ;  /* 0x0400000c0d0e7389 */ /* 0x00006400000c000b */
[----:B01234-:R-:W-:Y:S01]  /*24e20*/  ENDCOLLECTIVE ;  /* 0x000000000000791b */ /* 0x01ffe20003800000 */
.L_x_5749:
[----:B------:R-:W-:Y:S05]  /*24e30*/  BSYNC B0 ;  /* 0x0000000000007941 */ /* 0x000fea0003800000 */
.L_x_5748:
[C---:B------:R-:W-:Y:S01]  /*24e40*/  ISETP.NE.AND P0, PT, R7.reuse, RZ, PT ;  /* 0x000000ff0700720c */ /* 0x040fe20003f05270 */
        /* <DEDUP_REMOVED lines=9> */
.L_x_5750:
        /* <DEDUP_REMOVED lines=8> */
.L_x_5751:
        /* <DEDUP_REMOVED lines=8> */
.L_x_5752:
        /* <DEDUP_REMOVED lines=8> */
.L_x_5753:
        /* <DEDUP_REMOVED lines=8> */
.L_x_5754:
[----:B------:R-:W-:Y:S05]  /*250e0*/  BRA `(.L_x_5755) ;  /* 0xffffffd800147947 */ /* 0x000fea000383ffff */
.L_x_5647:
[----:B------:R-:W-:Y:S01]  /*250f0*/  BSSY B0, `(.L_x_5756) ;  /* 0x0000008000007945 */ /* 0x000fe20003800000 */
[----:B-----5:R-:W-:Y:S02]  /*25100*/  IMAD.MOV.U32 R13, RZ, RZ, R17 ;  /* 0x000000ffff0d7224 */ /* 0x020fe400078e0011 */
[----:B------:R-:W-:Y:S02]  /*25110*/  IMAD.MOV.U32 R12, RZ, RZ, 0x1 ;  /* 0x00000001ff0c7424 */ /* 0x000fe400078e00ff */
[----:B-1----:R-:W-:Y:S02]  /*25120*/  IMAD.MOV.U32 R11, RZ, RZ, RZ ;  /* 0x000000ffff0b7224 */ /* 0x002fe400078e00ff */
[----:B------:R-:W-:-:S07]  /*25130*/  IMAD.MOV.U32 R15, RZ, RZ, -0x1 ;  /* 0xffffffffff0f7424 */ /* 0x000fce00078e00ff */
[----:B0-2---:R-:W-:Y:S05]  /*25140*/  WARPSYNC.COLLECTIVE R15, `(.L_x_5757) ;  /* 0x000000000f087348 */ /* 0x005fea0003c00000 */
[----:B------:R1:W3:Y:S02]  /*25150*/  SHFL.UP P6, R14, R13, R12, R11 ;  /* 0x0400000c0d0e7389 */ /* 0x0002e400000c000b */
[----:B0123--:R-:W-:Y:S01]  /*25160*/  ENDCOLLECTIVE ;  /* 0x000000000000791b */ /* 0x00ffe20003800000 */
.L_x_5757:
[----:B------:R-:W-:Y:S05]  /*25170*/  BSYNC B0 ;  /* 0x0000000000007941 */ /* 0x000fea0003800000 */
.L_x_5756:
[----:B------:R-:W-:Y:S01]  /*25180*/  ISETP.NE.AND P0, PT, R6, RZ, PT ;  /* 0x000000ff0600720c */ /* 0x000fe20003f05270 */
[----:B------:R-:W-:Y:S01]  /*25190*/  IMAD.MOV.U32 R12, RZ, RZ, 0x2 ;  /* 0x00000002ff0c7424 */ /* 0x000fe200078e00ff */
[----:B------:R-:W-:Y:S01]  /*251a0*/  MOV R11, RZ ;  /* 0x000000ff000b7202 */ /* 0x000fe20000000f00 */
[----:B------:R-:W-:Y:S01]  /*251b0*/  IMAD.MOV.U32 R15, RZ, RZ, -0x1 ;  /* 0xffffffffff0f7424 */ /* 0x000fe200078e00ff */
[----:B------:R-:W-:Y:S02]  /*251c0*/  SEL R2, R14, RZ, P0 ;  /* 0x000000ff0e027207 */ /* 0x000fe40000000000 */
[----:B------:R-:W-:-:S03]  /*251d0*/  ISETP.GE.U32.AND P0, PT, R6, 0x2, PT ;  /* 0x000000020600780c */ /* 0x000fc60003f06070 */
[----:B------:R-:W-:-:S04]  /*251e0*/  IMAD.IADD R2, R17, 0x1, R2 ;  /* 0x0000000111027824 */ /* 0x000fc800078e0202 */
[----:B------:R-:W-:-:S07]  /*251f0*/  IMAD.MOV.U32 R13, RZ, RZ, R2 ;  /* 0x000000ffff0d7224 */ /* 0x000fce00078e0002 */
[----:B------:R-:W-:Y:S05]  /*25200*/  WARPSYNC.COLLECTIVE R15, `(.L_x_5758) ;  /* 0x000000000f087348 */ /* 0x000fea0003c00000 */
[----:B------:R0:W1:Y:S02]  /*25210*/  SHFL.UP P6, R14, R13, R12, R11 ;  /* 0x0400000c0d0e7389 */ /* 0x00006400000c000b */
[----:B01----:R-:W-:Y:S01]  /*25220*/  ENDCOLLECTIVE ;  /* 0x000000000000791b */ /* 0x003fe20003800000 */
.L_x_5758:
        /* <DEDUP_REMOVED lines=8> */
.L_x_5759:
        /* <DEDUP_REMOVED lines=8> */
.L_x_5760:
        /* <DEDUP_REMOVED lines=8> */
.L_x_5761:
        /* <DEDUP_REMOVED lines=8> */
.L_x_5762:
[----:B------:R-:W-:Y:S05]  /*25430*/  BRA `(.L_x_5763) ;  /* 0xffffffd400f47947 */ /* 0x000fea000383ffff */
.L_x_5649:
[----:B------:R-:W-:Y:S01]  /*25440*/  BSSY B0, `(.L_x_5764) ;  /* 0x0000006000007945 */ /* 0x000fe20003800000 */
[----:B------:R-:W-:Y:S01]  /*25450*/  PLOP3.LUT P6, PT, P6, PT, PT, 0x8, 0x0 ;  /* 0x000000000000781c */ /* 0x000fe200037ce170 */
[----:B------:R-:W-:-:S12]  /*25460*/  IMAD.MOV.U32 R15, RZ, RZ, -0x1 ;  /* 0xffffffffff0f7424 */ /* 0x000fd800078e00ff */
[----:B01----:R-:W-:Y:S05]  /*25470*/  WARPSYNC.COLLECTIVE R15, `(.L_x_5765) ;  /* 0x000000000f087348 */ /* 0x003fea0003c00000 */
[----:B------:R-:W-:Y:S01]  /*25480*/  VOTE.ANY R14, PT, P6 ;  /* 0x00000000000e7806 */ /* 0x000fe200030e0100 */
[----:B01----:R-:W-:Y:S06]  /*25490*/  ENDCOLLECTIVE ;  /* 0x000000000000791b */ /* 0x003fec0003800000 */
.L_x_5765:
[----:B------:R-:W-:Y:S05]  /*254a0*/  BSYNC B0 ;  /* 0x0000000000007941 */ /* 0x000fea0003800000 */
.L_x_5764:
        /* <DEDUP_REMOVED lines=9> */
.L_x_5766:
[----:B------:R-:W-:Y:S01]  /*25540*/  IMAD.MOV.U32 R17, RZ, RZ, R14 ;  /* 0x000000ffff117224 */ /* 0x000fe200078e000e */
[----:B------:R-:W-:Y:S06]  /*25550*/  BRA `(.L_x_5767) ;  /* 0xffffffd400e47947 */ /* 0x000fec000383ffff */
.L_x_5651:
[----:B------:R-:W-:Y:S01]  /*25560*/  BSSY B0, `(.L_x_5768) ;  /* 0x0000007000007945 */ /* 0x000fe20003800000 */
[----:B------:R-:W-:Y:S01]  /*25570*/  IMAD.MOV.U32 R13, RZ, RZ, R2 ;  /* 0x000000ffff0d7224 */ /* 0x000fe200078e0002 */
[----:B------:R-:W-:Y:S01]  /*25580*/  MOV R15, 0xffffffff ;  /* 0xffffffff000f7802 */ /* 0x000fe20000000f00 */
[----:B-1----:R-:W-:-:S07]  /*25590*/  IMAD.MOV.U32 R11, RZ, RZ, 0x1f ;  /* 0x0000001fff0b7424 */ /* 0x002fce00078e00ff */
[----:B0-23--:R-:W-:Y:S05]  /*255a0*/  WARPSYNC.COLLECTIVE R15, `(.L_x_5769) ;  /* 0x000000000f087348 */ /* 0x00dfea0003c00000 */
[----:B------:R1:W4:Y:S02]  /*255b0*/  SHFL.IDX P6, R14, R13, R12, R11 ;  /* 0x0000000c0d0e7389 */ /* 0x00032400000c000b */
[----:B01234-:R-:W-:Y:S01]  /*255c0*/  ENDCOLLECTIVE ;  /* 0x000000000000791b */ /* 0x01ffe20003800000 */
.L_x_5769:
[----:B------:R-:W-:Y:S05]  /*255d0*/  BSYNC B0 ;  /* 0x0000000000007941 */ /* 0x000fea0003800000 */
.L_x_5768:
[----:B------:R-:W-:Y:S01]  /*255e0*/  IMAD.MOV.U32 R7, RZ, RZ, R14 ;  /* 0x000000ffff077224 */ /* 0x000fe200078e000e */
[----:B------:R-:W-:Y:S06]  /*255f0*/  BRA `(.L_x_5650) ;  /* 0xffffffd400d87947 */ /* 0x000fec000383ffff */
.L_x_5654:
[----:B-1----:R1:W2:Y:S02]  /*25600*/  SYNCS.PHASECHK.TRANS64.TRYWAIT P0, [R0+URZ+0x38820], R3 ;  /* 0x03882003000075a7 */ /* 0x0022a4000800017f */
[----:B--2---:R-:W-:Y:S05]  /*25610*/  @!P0 NANOSLEEP.SYNCS 0x989680 ;  /* 0x009896800000895d */ /* 0x004fea0003900000 */
[----:B------:R-:W2:Y:S02]  /*25620*/  @!P0 SYNCS.PHASECHK.TRANS64 P0, [R0+URZ+0x38820], R3 ;  /* 0x03882003000085a7 */ /* 0x000ea4000800007f */
[----:B--2---:R-:W-:Y:S05]  /*25630*/  @!P0 BRA `(.L_x_5654) ;  /* 0xfffffffc00f08947 */ /* 0x004fea000383ffff */
[----:B------:R-:W-:Y:S05]  /*25640*/  BRA `(.L_x_5770) ;  /* 0xffffffdc00507947 */ /* 0x000fea000383ffff */
.L_x_5655:
[----:B---3--:R-:W2:Y:S01]  /*25650*/  S2R R2, SR_TID.X ;  /* 0x0000000000027919 */ /* 0x008ea20000002100 */
        /* <DEDUP_REMOVED lines=10> */
.L_x_5772:
[----:B------:R-:W-:Y:S05]  /*25700*/  BSYNC B0 ;  /* 0x0000000000007941 */ /* 0x000fea0003800000 */
.L_x_5771:
[----:B------:R-:W-:Y:S05]  /*25710*/  BRA `(.L_x_5773) ;  /* 0xffffffdc00347947 */ /* 0x000fea000383ffff */
.L_x_5656:
[----:B------:R-:W-:Y:S01]  /*25720*/  BSSY B0, `(.L_x_5774) ;  /* 0x0000006000007945 */ /* 0x000fe20003800000 */
[----:B------:R-:W-:-:S07]  /*25730*/  IMAD.MOV.U32 R15, RZ, RZ, -0x1 ;  /* 0xffffffffff0f7424 */ /* 0x000fce00078e00ff */
[----:B012---:R-:W-:Y:S05]  /*25740*/  WARPSYNC.COLLECTIVE R15, `(.L_x_5775) ;  /* 0x000000000f0c7348 */ /* 0x007fea0003c00000 */
[----:B------:R-:W-:Y:S02]  /*25750*/  ELECT P6, UR62, PT ;  /* 0x00000000003e782f */ /* 0x000fe400038c0000 */
[----:B------:R-:W-:Y:S01]  /*25760*/  MOV R14, UR62 ;  /* 0x0000003e000e7c02 */ /* 0x000fe20008000f00 */
[----:B012---:R-:W-:Y:S10]  /*25770*/  ENDCOLLECTIVE ;  /* 0x000000000000791b */ /* 0x007ff40003800000 */
.L_x_5775:
[----:B------:R-:W-:Y:S05]  /*25780*/  BSYNC B0 ;  /* 0x0000000000007941 */ /* 0x000fea0003800000 */
.L_x_5774:
[----:B------:R-:W-:Y:S05]  /*25790*/  BRA `(.L_x_5776) ;  /* 0xffffffdc00287947 */ /* 0x000fea000383ffff */
.L_x_5658:
[----:B-1----:R1:W2:Y:S02]  /*257a0*/  SYNCS.PHASECHK.TRANS64.TRYWAIT P0, [R6+URZ], R5 ;  /* 0x00000005060075a7 */ /* 0x0022a4000800017f */
[----:B--2---:R-:W-:Y:S05]  /*257b0*/  @!P0 NANOSLEEP.SYNCS 0x989680 ;  /* 0x009896800000895d */ /* 0x004fea0003900000 */
[----:B------:R-:W2:Y:S02]  /*257c0*/  @!P0 SYNCS.PHASECHK.TRANS64 P0, [R6+URZ], R5 ;  /* 0x00000005060085a7 */ /* 0x000ea4000800007f */
[----:B--2---:R-:W-:Y:S05]  /*257d0*/  @!P0 BRA `(.L_x_5658) ;  /* 0xfffffffc00f08947 */ /* 0x004fea000383ffff */
[----:B------:R-:W-:Y:S05]  /*257e0*/  BRA `(.L_x_5777) ;  /* 0xffffffdc006c7947 */ /* 0x000fea000383ffff */
.L_x_5659:
[----:B--2---:R2:W3:Y:S02]  /*257f0*/  SYNCS.PHASECHK.TRANS64.TRYWAIT P0, [R7+URZ], R2 ;  /* 0x00000002070075a7 */ /* 0x0044e4000800017f */
[----:B---3--:R-:W-:Y:S05]  /*25800*/  @!P0 NANOSLEEP.SYNCS 0x989680 ;  /* 0x009896800000895d */ /* 0x008fea0003900000 */
[----:B------:R-:W3:Y:S02]  /*25810*/  @!P0 SYNCS.PHASECHK.TRANS64 P0, [R7+URZ], R2 ;  /* 0x00000002070085a7 */ /* 0x000ee4000800007f */
[----:B---3--:R-:W-:Y:S05]  /*25820*/  @!P0 BRA `(.L_x_5659) ;  /* 0xfffffffc00f08947 */ /* 0x008fea000383ffff */
[----:B------:R-:W-:Y:S05]  /*25830*/  BRA `(.L_x_5778) ;  /* 0xffffffdc00607947 */ /* 0x000fea000383ffff */
.L_x_5661:
[----:B---3--:R3:W4:Y:S02]  /*25840*/  SYNCS.PHASECHK.TRANS64.TRYWAIT P0, [R4+URZ], R5 ;  /* 0x00000005040075a7 */ /* 0x008724000800017f */
[----:B----4-:R-:W-:Y:S05]  /*25850*/  @!P0 NANOSLEEP.SYNCS 0x989680 ;  /* 0x009896800000895d */ /* 0x010fea0003900000 */
[----:B------:R-:W4:Y:S02]  /*25860*/  @!P0 SYNCS.PHASECHK.TRANS64 P0, [R4+URZ], R5 ;  /* 0x00000005040085a7 */ /* 0x000f24000800007f */
[----:B----4-:R-:W-:Y:S05]  /*25870*/  @!P0 BRA `(.L_x_5661) ;  /* 0xfffffffc00f08947 */ /* 0x010fea000383ffff */
[----:B------:R-:W-:Y:S05]  /*25880*/  BRA `(.L_x_5779) ;  /* 0xffffffdc00687947 */ /* 0x000fea000383ffff */
.L_x_5780:
        /* <DEDUP_REMOVED lines=15> */
.L_x_11952:


//--------------------- .text._ZN7cutlass13device_kernelIN5flash11enable_sm90INS1_16FlashAttnFwdSm90INS1_25CollectiveMainloopFwdSm90ILi2EN4cute5tupleIJNS5_1CILi1EEES8_S8_EEENS6_IJNS7_ILi64EEESA_SA_EEELi512ENS_6half_tEfNS_4arch4Sm90ELb1ELb0ELb1ELb0ELb0ELb0ELb0ELb0ELb0ELb0ELb0ELb0EEENS1_21CollectiveEpilogueFwdINS6_IJSA_NS7_ILi512EEESA_EEES9_SC_SE_Li256ELb0ELb0ELb0ELb0EEENS1_30DynamicPersistentTileSchedulerILi256ELi32ELb0ELb0ELb1EEEEEEEEEvNT_6ParamsE --------------------------
	.section	.text._ZN7cutlass13device_kernelIN5flash11enable_sm90INS1_16FlashAttnFwdSm90INS1_25CollectiveMainloopFwdSm90ILi2EN4cute5tupleIJNS5_1CILi1EEES8_S8_EEENS6_IJNS7_ILi64EEESA_SA_EEELi512ENS_6half_tEfNS_4arch4Sm90ELb1ELb0ELb1ELb0ELb0ELb0ELb0ELb0ELb0ELb0ELb0ELb0EEENS1_21CollectiveEpilogueFwdINS6_IJSA_NS7_ILi512EEESA_EEES9_SC_SE_Li256ELb0ELb0ELb0ELb0EEENS1_30DynamicPersistentTileSchedulerILi256ELi32ELb0ELb0ELb1EEEEEEEEEvNT_6ParamsE,"ax",@progbits
	.align	128
.text._ZN7cutlass13device_kernelIN5flash11enable_sm90INS1_16FlashAttnFwdSm90INS1_25CollectiveMainloopFwdSm90ILi2EN4cute5tupleIJNS5_1CILi1EEES8_S8_EEENS6_IJNS7_ILi64EEESA_SA_EEELi512ENS_6half_tEfNS_4arch4Sm90ELb1ELb0ELb1ELb0ELb0ELb0ELb0ELb0ELb0ELb0ELb0ELb0EEENS1_21CollectiveEpilogueFwdINS6_IJSA_NS7_ILi512EEESA_EEES9_SC_SE_Li256ELb0ELb0ELb0ELb0EEENS1_30DynamicPersistentTileSchedulerILi256ELi32ELb0ELb0ELb1EEEEEEEEEvNT_6ParamsE:
        .type           _ZN7cutlass13device_kernelIN5flash11enable_sm90INS1_16FlashAttnFwdSm90INS1_25CollectiveMainloopFwdSm90ILi2EN4cute5tupleIJNS5_1CILi1EEES8_S8_EEENS6_IJNS7_ILi64EEESA_SA_EEELi512ENS_6half_tEfNS_4arch4Sm90ELb1ELb0ELb1ELb0ELb0ELb0ELb0ELb0ELb0ELb0ELb0ELb0EEENS1_21CollectiveEpilogueFwdINS6_IJSA_NS7_ILi512EEESA_EEES9_SC_SE_Li256ELb0ELb0ELb0ELb0EEENS1_30DynamicPersistentTileSchedulerILi256ELi32ELb0ELb0ELb1EEEEEEEEEvNT_6ParamsE,@function
        .size           _ZN7cutlass13device_kernelIN5flash11enable_sm90INS1_16FlashAttnFwdSm90INS1_25CollectiveMainloopFwdSm90ILi2EN4cute5tupleIJNS5_1CILi1EEES8_S8_EEENS6_IJNS7_ILi64EEESA_SA_EEELi512ENS_6half_tEfNS_4arch4Sm90ELb1ELb0ELb1ELb0ELb0ELb0ELb0ELb0ELb0ELb0ELb0ELb0EEENS1_21CollectiveEpilogueFwdINS6_IJSA_NS7_ILi512EEESA_EEES9_SC_SE_Li256ELb0ELb0ELb0ELb0EEENS1_30DynamicPersistentTileSchedulerILi256ELi32ELb0ELb0ELb1EEEEEEEEEvNT_6ParamsE,(.L_x_11953 - _ZN7cutlass13device_kernelIN5flash11enable_sm90INS1_16FlashAttnFwdSm90INS1_25CollectiveMainloopFwdSm90ILi2EN4cute5tupleIJNS5_1CILi1EEES8_S8_EEENS6_IJNS7_ILi64EEESA_SA_EEELi512ENS_6half_tEfNS_4arch4Sm90ELb1ELb0ELb1ELb0ELb0ELb0ELb0ELb0ELb0ELb0ELb0ELb0EEENS1_21CollectiveEpilogueFwdINS6_IJSA_NS7_ILi512EEESA_EEES9_SC_SE_Li256ELb0ELb0ELb0ELb0EEENS1_30DynamicPersistentTileSchedulerILi256ELi32ELb0ELb0ELb1EEEEEEEEEvNT_6ParamsE)
        .other          _ZN7cutlass13device_kernelIN5flash11enable_sm90INS1_16FlashAttnFwdSm90INS1_25CollectiveMainloopFwdSm90ILi2EN4cute5tupleIJNS5_1CILi1EEES8_S8_EEENS6_IJNS7_ILi64EEESA_SA_EEELi512ENS_6half_tEfNS_4arch4Sm90ELb1ELb0ELb1ELb0ELb0ELb0ELb0ELb0ELb0ELb0ELb0ELb0EEENS1_21CollectiveEpilogueFwdINS6_IJSA_NS7_ILi512EEESA_EEES9_SC_SE_Li256ELb0ELb0ELb0ELb0EEENS1_30DynamicPersistentTileSchedulerILi256ELi32ELb0ELb0ELb1EEEEEEEEEvNT_6ParamsE,@"STO_CUDA_ENTRY STV_DEFAULT"
_ZN7cutlass13device_kernelIN5flash11enable_sm90INS1_16FlashAttnFwdSm90INS1_25CollectiveMainloopFwdSm90ILi2EN4cute5tupleIJNS5_1CILi1EEES8_S8_EEENS6_IJNS7_ILi64EEESA_SA_EEELi512ENS_6half_tEfNS_4arch4Sm90ELb1ELb0ELb1ELb0ELb0ELb0ELb0ELb0ELb0ELb0ELb0ELb0EEENS1_21CollectiveEpilogueFwdINS6_IJSA_NS7_ILi512EEESA_EEES9_SC_SE_Li256ELb0ELb0ELb0ELb0EEENS1_30DynamicPersistentTileSchedulerILi256ELi32ELb0ELb0ELb1EEEEEEEEEvNT_6ParamsE:
        /* <DEDUP_REMOVED lines=23> */
.L_x_5782:
[----:B------:R-:W-:Y:S05]  /*0170*/  BSYNC B0 ;  /* 0x0000000000007941 */ /* 0x000fea0003800000 */
.L_x_5781:
        /* <DEDUP_REMOVED lines=33> */
.L_x_5783:
        /* <DEDUP_REMOVED lines=22> */
.L_x_5784:
        /* <DEDUP_REMOVED lines=18> */
.L_x_5785:
        /* <DEDUP_REMOVED lines=22> */
.L_x_5786:
        /* <DEDUP_REMOVED lines=22> */
.L_x_5787:
[----:B------:R-:W-:Y:S01]  /*08d0*/  PLOP3.LUT P0, PT, PT, PT, UP0, 0x80, 0x0 ;  /* 0x000000000000781c */ /* 0x000fe20003f0f008 */
[----:B------:R-:W-:Y:S01]  /*08e0*/  UMOV UR36, 0x1 ;  /* 0x0000000100247882 */ /* 0x000fe20000000000 */
[----:B------:R-:W-:Y:S01]  /*08f0*/  NOP ;  /* 0x0000000000007918 */ /* 0x000fe20000000000 */
[----:B------:R-:W-:Y:S01]  /*0900*/  USEL UR36, UR36, 0x2, !UP0 ;  /* 0x0000000224247887 */ /* 0x000fe2000c000000 */
[----:B------:R-:W-:Y:S01]  /*0910*/  ULDC.64 UR50, c[0x0][0x208] ;  /* 0x0000820000327ab9 */ /* 0x000fe20000000a00 */
[----:B-123--:R-:W-:Y:S08]  /*0920*/  BAR.SYNC.DEFER_BLOCKING 0x0 ;  /* 0x0000000000007b1d */ /* 0x00eff00000010000 */
[----:B------:R-:W-:Y:S05]  /*0930*/  @!P0 BRA `(.L_x_5788) ;  /* 0x000000a400f88947 */ /* 0x000fea0003800000 */
.L_x_5789:
[----:B------:R-:W-:-:S08]  /*0940*/  NOP ;  /* 0x0000000000007918 */ /* 0x000fd00000000000 */
[----:B------:R-:W1:Y:S02]  /*0950*/  USETMAXREG.TRY_ALLOC.CTAPOOL UP0, 0xf0 ;  /* 0x000000f0000079c8 */ /* 0x000e640008000600 */
[----:B-1----:R-:W-:-:S13]  /*0960*/  PLOP3.LUT P0, PT, PT, PT, UP0, 0x80, 0x0 ;  /* 0x000000000000781c */ /* 0x002fda0003f0f008 */
[----:B------:R-:W-:Y:S05]  /*0970*/  @!P0 BRA `(.L_x_5789) ;  /* 0xfffffffc00f08947 */ /* 0x000fea000383ffff */
[----:B------:R-:W1:Y:S01]  /*0980*/  S2R R2, SR_TID.X ;  /* 0x0000000000027919 */ /* 0x000e620000002100 */
[----:B------:R-:W2:Y:S08]  /*0990*/  S2UR UR4, SR_CTAID.X ;  /* 0x00000000000479c3 */ /* 0x000eb00000002500 */
[----:B------:R-:W-:Y:S06]  /*09a0*/  BAR.ARV 0x4, 0x120 ;  /* 0x0104800000007b1d */ /* 0x000fec0000002000 */
[----:B-1----:R-:W-:-:S04]  /*09b0*/  LOP3.LUT R0, R2, 0xffffff80, RZ, 0xc0, !PT ;  /* 0xffffff8002007812 */ /* 0x002fc800078ec0ff */
[----:B------:R-:W-:Y:S02]  /*09c0*/  ISETP.NE.AND P0, PT, R0, 0x80, PT ;  /* 0x000000800000780c */ /* 0x000fe40003f05270 */
[----:B------:R-:W2:Y:S11]  /*09d0*/  LDC R0, c[0x0][0xda8] ;  /* 0x00036a00ff007b82 */ /* 0x000eb60000000800 */
[----:B------:R-:W-:Y:S06]  /*09e0*/  @!P0 BAR.ARV 0x8, 0xa0 ;  /* 0x0202800000008b1d */ /* 0x000fec0000002000 */
[----:B------:R-:W-:-:S13]  /*09f0*/  ISETP.GE.U32.AND P0, PT, R2, 0x100, PT ;  /* 0x000001000200780c */ /* 0x000fda0003f06070 */
[----:B------:R-:W-:Y:S06]  /*0a00*/  @P0 BAR.ARV 0xf, 0x100 ;  /* 0x03c4000000000b1d */ /* 0x000fec0000002000 */
[----:B--2---:R-:W-:-:S13]  /*0a10*/  ISETP.LE.AND P0, PT, R0, UR4, PT ;  /* 0x0000000400007c0c */ /* 0x004fda000bf03270 */
        /* <DEDUP_REMOVED lines=13> */
[----:B------:R-:W-:Y:S02]  /*0af0*/  LOP3.LUT R6, R4, 0xfffffff0, RZ, 0xc0, !PT ;  /* 0xfffffff004067812 */ /* 0x000fe400078ec0ff */
[----:B------:R-:W-:Y:S02]  /*0b00*/  LEA.HI R3, R0, R191, RZ, 0x7 ;  /* 0x000000bf00037211 */ /* 0x000fe400078f38ff */
[--C-:B------:R-:W-:Y:S02]  /*0b10*/  SHF.R.S32.HI R189, RZ, 0x5, R2.reuse ;  /* 0x00000005ffbd7819 */ /* 0x100fe40000011402 */
[----:B------:R-:W-:Y:S02]  /*0b20*/  SHF.R.S32.HI R8, RZ, 0x1f, R2 ;  /* 0x0000001fff087819 */ /* 0x000fe40000011402 */
[----:B------:R-:W-:Y:S02]  /*0b30*/  IADD3 R9, R191, -R6, RZ ;  /* 0x80000006bf097210 */ /* 0x000fe40007ffe0ff */
[----:B------:R-:W-:-:S02]  /*0b40*/  LOP3.LUT R2, R3, 0xffffff80, RZ, 0xc0, !PT ;  /* 0xffffff8003027812 */ /* 0x000fc400078ec0ff */
[----:B------:R-:W-:Y:S01]  /*0b50*/  LEA.HI R8, R8, R189, RZ, 0x2 ;  /* 0x000000bd08087211 */ /* 0x000fe200078f10ff */
[----:B-1----:R-:W-:Y:S01]  /*0b60*/  ULEA UR48, UR5, UR48, 0x18 ;  /* 0x0000003005307291 */ /* 0x002fe2000f8ec03f */
[----:B------:R-:W-:Y:S02]  /*0b70*/  SHF.R.S32.HI R6, RZ, 0x1f, R9 ;  /* 0x0000001fff067819 */ /* 0x000fe40000011409 */
[----:B------:R-:W-:Y:S02]  /*0b80*/  SHF.R.S32.HI R11, RZ, 0x4, R4 ;  /* 0x00000004ff0b7819 */ /* 0x000fe40000011404 */
[----:B------:R-:W-:Y:S02]  /*0b90*/  IADD3 R2, R191, -R2, RZ ;  /* 0x80000002bf027210 */ /* 0x000fe40007ffe0ff */
[----:B------:R-:W-:Y:S02]  /*0ba0*/  LOP3.LUT R10, R8, 0x3ffffc, RZ, 0xc0, !PT ;  /* 0x003ffffc080a7812 */ /* 0x000fe400078ec0ff */
[----:B------:R-:W-:-:S02]  /*0bb0*/  LEA.HI R8, R6, R9, RZ, 0x3 ;  /* 0x0000000906087211 */ /* 0x000fc400078f18ff */
[----:B------:R-:W-:Y:S02]  /*0bc0*/  LEA.HI R4, R4, R11, RZ, 0x1 ;  /* 0x0000000b04047211 */ /* 0x000fe400078f08ff */
[----:B------:R-:W-:Y:S02]  /*0bd0*/  SHF.R.S32.HI R5, RZ, 0x1f, R2 ;  /* 0x0000001fff057819 */ /* 0x000fe40000011402 */
[----:B------:R-:W-:Y:S02]  /*0be0*/  IADD3 R13, R189, -R10, RZ ;  /* 0x8000000abd0d7210 */ /* 0x000fe40007ffe0ff */
[----:B------:R-:W-:Y:S02]  /*0bf0*/  LOP3.LUT R10, R8, 0xfffffff8, RZ, 0xc0, !PT ;  /* 0xfffffff8080a7812 */ /* 0x000fe400078ec0ff */
[----:B------:R-:W-:Y:S02]  /*0c00*/  SHF.R.S32.HI R188, RZ, 0x7, R3 ;  /* 0x00000007ffbc7819 */ /* 0x000fe40000011403 */
[----:B------:R-:W-:Y:S01]  /*0c10*/  LOP3.LUT R12, R4, 0x1ffffffe, RZ, 0xc0, !PT ;  /* 0x1ffffffe040c7812 */ /* 0x000fe200078ec0ff */
[----:B------:R-:W-:Y:S01]  /*0c20*/  IMAD.IADD R10, R9, 0x1, -R10 ;  /* 0x00000001090a7824 */ /* 0x000fe200078e0a0a */
[----:B------:R-:W-:Y:S01]  /*0c30*/  LEA.HI R4, R5, R2, RZ, 0x2 ;  /* 0x0000000205047211 */ /* 0x000fe200078f10ff */
[----:B------:R-:W-:Y:S01]  /*0c40*/  IMAD R14, R188, 0x100, R9 ;  /* 0x00000100bc0e7824 */ /* 0x000fe200078e0209 */
[----:B------:R-:W-:-:S02]  /*0c50*/  IADD3 R12, R11, -R12, RZ ;  /* 0x8000000c0b0c7210 */ /* 0x000fc40007ffe0ff */
[----:B------:R-:W-:Y:S02]  /*0c60*/  LOP3.LUT R9, R4, 0x7ffffffc, RZ, 0xc0, !PT ;  /* 0x7ffffffc04097812 */ /* 0x000fe400078ec0ff */
[--C-:B------:R-:W-:Y:S02]  /*0c70*/  SHF.R.S32.HI R6, RZ, 0x2, R4.reuse ;  /* 0x00000002ff067819 */ /* 0x100fe40000011404 */
[----:B------:R-:W-:Y:S02]  /*0c80*/  SHF.R.S32.HI R7, RZ, 0x1f, R4 ;  /* 0x0000001fff077819 */ /* 0x000fe40000011404 */
[----:B------:R-:W-:Y:S02]  /*0c90*/  SHF.L.U32 R4, R10, 0x6, RZ ;  /* 0x000000060a047819 */ /* 0x000fe400000006ff */
[----:B------:R-:W-:Y:S01]  /*0ca0*/  IADD3 R16, R2, -R9, RZ ;  /* 0x8000000902107210 */ /* 0x000fe20007ffe0ff */
[----:B------:R-:W-:Y:S01]  /*0cb0*/  IMAD.SHL.U32 R9, R12, 0x8, RZ ;  /* 0x000000080c097824 */ /* 0x000fe200078e00ff */
[----:B------:R-:W-:-:S02]  /*0cc0*/  LEA R14, R13, R14, 0x4 ;  /* 0x0000000e0d0e7211 */ /* 0x000fc400078e20ff */
[----:B------:R-:W-:Y:S02]  /*0cd0*/  SHF.L.U32 R8, R8, 0x6, RZ ;  /* 0x0000000608087819 */ /* 0x000fe400000006ff */
[----:B------:R-:W-:Y:S02]  /*0ce0*/  LOP3.LUT R4, R4, 0x1c0, RZ, 0xc0, !PT ;  /* 0x000001c004047812 */ /* 0x000fe400078ec0ff */
[----:B------:R-:W-:Y:S02]  /*0cf0*/  LEA R190, R14, R9, 0x6 ;  /* 0x000000090ebe7211 */ /* 0x000fe400078e30ff */
[----:B------:R-:W-:Y:S02]  /*0d00*/  LOP3.LUT R8, R8, 0x7ffffe00, RZ, 0xc0, !PT ;  /* 0x7ffffe0008087812 */ /* 0x000fe400078ec0ff */
[----:B------:R-:W-:Y:S02]  /*0d10*/  LOP3.LUT R9, R4, 0x8, R9, 0xf8, !PT ;  /* 0x0000000804097812 */ /* 0x000fe400078ef809 */
[----:B------:R-:W-:Y:S01]  /*0d20*/  SHF.R.U32.HI R4, RZ, 0x3, R4 ;  /* 0x00000003ff047819 */ /* 0x000fe20000011604 */
[----:B------:R-:W-:Y:S01]  /*0d30*/  IMAD R8, R189, 0x400, R8 ;  /* 0x00000400bd087824 */ /* 0x000fe200078e0208 */
[----:B------:R-:W-:-:S02]  /*0d40*/  R2P PR, R10, 0x6 ;  /* 0x000000060a007804 */ /* 0x000fc40000000000 */
[----:B------:R-:W-:Y:S02]  /*0d50*/  LOP3.LUT R9, R9, R4, RZ, 0x3c, !PT ;  /* 0x0000000409097212 */ /* 0x000fe400078e3cff */
[----:B------:R-:W-:Y:S02]  /*0d60*/  LEA.HI R7, R7, R6, RZ, 0x3 ;  /* 0x0000000607077211 */ /* 0x000fe400078f18ff */
[----:B------:R-:W-:Y:S02]  /*0d70*/  IADD3 R8, R8, R9, RZ ;  /* 0x0000000908087210 */ /* 0x000fe40007ffe0ff */
[----:B------:R-:W-:Y:S02]  /*0d80*/  LEA.HI R0, R0, R191, RZ, 0x3 ;  /* 0x000000bf00007211 */ /* 0x000fe400078f18ff */
[----:B------:R-:W-:Y:S02]  /*0d90*/  LEA R18, R8, UR48, 0x1 ;  /* 0x0000003008127c11 */ /* 0x000fe4000f8e08ff */
[----:B------:R-:W-:-:S02]  /*0da0*/  LEA.HI R3, R3, R188, RZ, 0x1 ;  /* 0x000000bc03037211 */ /* 0x000fc400078f08ff */
[----:B------:R-:W-:Y:S01]  /*0db0*/  LOP3.LUT R7, R7, 0xfffffff8, RZ, 0xc0, !PT ;  /* 0xfffffff807077812 */ /* 0x000fe200078ec0ff */
[----:B------:R-:W-:Y:S01]  /*0dc0*/  VIADD R23, R18, 0x26800 ;  /* 0x0002680012177836 */ /* 0x000fe20000000000 */
[----:B------:R-:W-:Y:S02]  /*0dd0*/  LEA.HI R5, R5, R2, RZ, 0x5 ;  /* 0x0000000205057211 */ /* 0x000fe400078f28ff */
[----:B------:R-:W-:Y:S02]  /*0de0*/  LOP3.LUT R4, R0, 0x1ffffff8, RZ, 0xc0, !PT ;  /* 0x1ffffff800047812 */ /* 0x000fe400078ec0ff */
[----:B------:R-:W-:Y:S02]  /*0df0*/  LOP3.LUT R3, R3, 0xfffffe, RZ, 0xc0, !PT ;  /* 0x00fffffe03037812 */ /* 0x000fe400078ec0ff */
[----:B------:R-:W-:Y:S01]  /*0e00*/  IADD3 R19, R18, 0x26840, RZ ;  /* 0x0002684012137810 */ /* 0x000fe20007ffe0ff */
[----:B------:R-:W-:Y:S01]  /*0e10*/  @P2 VIADD R19, R23, 0xffffffc0 ;  /* 0xffffffc017132836 */ /* 0x000fe20000000000 */
[----:B------:R-:W-:-:S02]  /*0e20*/  SEL R22, R22, 0xffffffe0, !P1 ;  /* 0xffffffe016167807 */ /* 0x000fc40004800000 */
[----:B------:R-:W-:Y:S02]  /*0e30*/  IADD3 R7, R6, -R7, RZ ;  /* 0x8000000706077210 */ /* 0x000fe40007ffe0ff */
[----:B------:R-:W-:Y:S02]  /*0e40*/  SHF.R.S32.HI R2, RZ, 0x5, R5 ;  /* 0x00000005ff027819 */ /* 0x000fe40000011405 */
[----:B------:R-:W-:Y:S02]  /*0e50*/  IADD3 R4, R191, -R4, RZ ;  /* 0x80000004bf047210 */ /* 0x000fe40007ffe0ff */
[----:B------:R-:W-:Y:S02]  /*0e60*/  IADD3 R3, R188, -R3, RZ ;  /* 0x80000003bc037210 */ /* 0x000fe40007ffe0ff */
[----:B------:R-:W-:Y:S01]  /*0e70*/  IADD3 R23, R23, R22, RZ ;  /* 0x0000001617177210 */ /* 0x000fe20007ffe0ff */
[----:B------:R-:W-:Y:S01]  /*0e80*/  IMAD.IADD R22, R22, 0x1, R19 ;  /* 0x0000000116167824 */ /* 0x000fe200078e0213 */
[----:B------:R-:W-:-:S02]  /*0e90*/  LEA R2, R2, R7, 0x4 ;  /* 0x0000000702027211 */ /* 0x000fc400078e20ff */
[----:B------:R-:W-:Y:S02]  /*0ea0*/  SHF.R.S32.HI R186, RZ, 0x3, R0 ;  /* 0x00000003ffba7819 */ /* 0x000fe40000011400 */
[----:B------:R-:W-:Y:S02]  /*0eb0*/  SHF.L.U32 R184, R4, 0x3, RZ ;  /* 0x0000000304b87819 */ /* 0x000fe400000006ff */
[----:B------:R-:W-:Y:S02]  /*0ec0*/  SHF.L.U32 R17, R3, 0x8, RZ ;  /* 0x0000000803117819 */ /* 0x000fe400000006ff */
[----:B------:R-:W-:-:S07]  /*0ed0*/  SHF.L.U32 R16, R16, 0x1, RZ ;  /* 0x0000000110107819 */ /* 0x000fce00000006ff */
.L_x_5842:
        /* <DEDUP_REMOVED lines=20> */
.L_x_5790:
[----:B------:R-:W-:Y:S01]  /*1020*/  ULDC UR6, c[0x0][0xdc4] ;  /* 0x0003710000067ab9 */ /* 0x000fe20000000800 */
[----:B------:R-:W-:Y:S01]  /*1030*/  UMOV UR40, UR7 ;  /* 0x0000000700287c82 */ /* 0x000fe20008000000 */
[----:B------:R-:W-:-:S11]  /*1040*/  UISETP.NE.AND UP0, UPT, UR6, 0x1, UPT ;  /* 0x000000010600788c */ /* 0x000fd6000bf05270 */
[----:B------:R-:W-:Y:S02]  /*1050*/  @UP0 ULDC.64 UR10, c[0x0][0xdc8] ;  /* 0x00037200000a0ab9 */ /* 0x000fe40000000a00 */
[----:B------:R-:W-:-:S04]  /*1060*/  UIMAD.WIDE.U32 UR4, UR7, UR10, URZ ;  /* 0x0000000a070472a5 */ /* 0x000fc8000f8e003f */
[----:B------:R-:W-:-:S04]  /*1070*/  @UP0 USHF.R.U32.HI UR40, URZ, UR11, UR5 ;  /* 0x0000000b3f280299 */ /* 0x000fc80008011605 */
[----:B------:R-:W-:-:S12]  /*1080*/  UIMAD UR4, UR40, UR6, URZ ;  /* 0x00000006280472a4 */ /* 0x000fd8000f8e023f */
.L_x_5791:
[----:B------:R-:W-:Y:S01]  /*1090*/  ULOP3.LUT UR5, URZ, UR40, URZ, 0x33, !UPT ;  /* 0x000000283f057292 */ /* 0x000fe2000f8e333f */
[----:B------:R-:W-:Y:S01]  /*10a0*/  CS2R R154, SRZ ;  /* 0x00000000009a7805 */ /* 0x000fe2000001ff00 */
[----:B------:R-:W-:Y:S01]  /*10b0*/  ULDC.64 UR10, c[0x0][0x3f8] ;  /* 0x0000fe00000a7ab9 */ /* 0x000fe20000000a00 */
[----:B------:R-:W-:Y:S01]  /*10c0*/  ULDC UR6, c[0x0][0xdac] ;  /* 0x00036b0000067ab9 */ /* 0x000fe20000000800 */
[----:B------:R-:W-:Y:S01]  /*10d0*/  UISETP.NE.U32.AND UP0, UPT, UR10, URZ, UPT ;  /* 0x0000003f0a00728c */ /* 0x000fe2000bf05070 */
[----:B------:R-:W-:Y:S01]  /*10e0*/  CS2R R156, SRZ ;  /* 0x00000000009c7805 */ /* 0x000fe2000001ff00 */
[----:B------:R-:W-:Y:S01]  /*10f0*/  UIADD3 UR5, UR5, UR6, URZ ;  /* 0x0000000605057290 */ /* 0x000fe2000fffe03f */
[----:B------:R-:W-:Y:S01]  /*1100*/  CS2R R150, SRZ ;  /* 0x0000000000967805 */ /* 0x000fe2000001ff00 */
[----:B------:R-:W-:Y:S01]  /*1110*/  UISETP.NE.AND.EX UP0, UPT, UR11, URZ, UPT, UP0 ;  /* 0x0000003f0b00728c */ /* 0x000fe2000bf05300 */
[----:B------:R-:W-:Y:S01]  /*1120*/  CS2R R148, SRZ ;  /* 0x0000000000947805 */ /* 0x000fe2000001ff00 */
[----:B------:R-:W-:Y:S01]  /*1130*/  USHF.L.U32 UR42, UR5, 0x6, URZ ;  /* 0x00000006052a7899 */ /* 0x000fe2000800063f */
[----:B------:R-:W-:Y:S01]  /*1140*/  CS2R R146, SRZ ;  /* 0x0000000000927805 */ /* 0x000fe2000001ff00 */
[----:B------:R-:W-:Y:S01]  /*1150*/  UIADD3 UR4, UR7, -UR4, URZ ;  /* 0x8000000407047290 */ /* 0x000fe2000fffe03f */
[----:B------:R-:W-:Y:S01]  /*1160*/  CS2R R144, SRZ ;  /* 0x0000000000907805 */ /* 0x000fe2000001ff00 */
[----:B------:R-:W-:Y:S01]  /*1170*/  ULDC UR43, c[0x0][0xdb8] ;  /* 0x00036e00002b7ab9 */ /* 0x000fe20000000800 */
[----:B------:R-:W-:Y:S01]  /*1180*/  ULDC UR49, c[0x0][0x404] ;  /* 0x0001010000317ab9 */ /* 0x000fe20000000800 */
[----:B------:R-:W-:Y:S01]  /*1190*/  ULDC UR7, c[0x0][0x288] ;  /* 0x0000a20000077ab9 */ /* 0x000fe20000000800 */
[----:B------:R-:W-:Y:S01]  /*11a0*/  UISETP.NE.AND UP1, UPT, UR43, 0x1, UPT ;  /* 0x000000012b00788c */ /* 0x000fe2000bf25270 */
        /* <DEDUP_REMOVED lines=13> */
[----:B------:R-:W-:Y:S01]  /*1280*/  UISETP.NE.AND UP2, UPT, UR46, 0x1, UPT ;  /* 0x000000012e00788c */ /* 0x000fe2000bf45270 */
[----:B------:R-:W-:Y:S01]  /*1290*/  CS2R R130, SRZ ;  /* 0x0000000000827805 */ /* 0x000fe2000001ff00 */
[----:B------:R-:W-:Y:S01]  /*12a0*/  USHF.R.S32.HI UR7, URZ, 0x1f, UR6 ;  /* 0x0000001f3f077899 */ /* 0x000fe20008011406 */
[----:B------:R-:W-:Y:S01]  /*12b0*/  CS2R R128, SRZ ;  /* 0x0000000000807805 */ /* 0x000fe2000001ff00 */
[----:B------:R-:W-:Y:S01]  /*12c0*/  USHF.R.S32.HI UR9, URZ, 0x1f, UR8 ;  /* 0x0000001f3f097899 */ /* 0x000fe20008011408 */
[----:B------:R-:W-:Y:S01]  /*12d0*/  CS2R R126, SRZ ;  /* 0x00000000007e7805 */ /* 0x000fe2000001ff00 */
[----:B------:R-:W-:Y:S01]  /*12e0*/  @UP1 ULDC UR4, c[0x0][0xdbc] ;  /* 0x00036f0000041ab9 */ /* 0x000fe20000000800 */
[----:B------:R-:W-:Y:S01]  /*12f0*/  ULEA.HI UR7, UR7, UR6, URZ, 0x6 ;  /* 0x0000000607077291 */ /* 0x000fe2000f8f303f */
[----:B------:R-:W-:Y:S01]  /*1300*/  PLOP3.LUT P0, PT, PT, PT, UP2, 0x80, 0x0 ;  /* 0x000000000000781c */ /* 0x000fe20003f0f028 */
[----:B------:R-:W-:Y:S01]  /*1310*/  UIMAD.WIDE.U32 UR4, UR10, UR4, URZ ;  /* 0x000000040a0472a5 */ /* 0x000fe2000f8e003f */
[----:B------:R-:W-:Y:S01]  /*1320*/  CS2R R124, SRZ ;  /* 0x00000000007c7805 */ /* 0x000fe2000001ff00 */
[----:B------:R-:W-:Y:S01]  /*1330*/  ULEA.HI UR9, UR9, UR8, URZ, 0x6 ;  /* 0x0000000809097291 */ /* 0x000fe2000f8f303f */
[----:B------:R-:W-:Y:S01]  /*1340*/  CS2R R122, SRZ ;  /* 0x00000000007a7805 */ /* 0x000fe2000001ff00 */
[----:B------:R-:W-:Y:S01]  /*1350*/  @UP1 ULDC UR11, c[0x0][0xdc0] ;  /* 0x00037000000b1ab9 */ /* 0x000fe20000000800 */
[----:B------:R-:W-:Y:S01]  /*1360*/  UMOV UR44, UR10 ;  /* 0x0000000a002c7c82 */ /* 0x000fe20008000000 */
[----:B------:R-:W-:Y:S01]  /*1370*/  @UP1 USHF.R.U32.HI UR44, URZ, UR11, UR5 ;  /* 0x0000000b3f2c1299 */ /* 0x000fe20008011605 */
[----:B------:R-:W-:Y:S01]  /*1380*/  CS2R R120, SRZ ;  /* 0x0000000000787805 */ /* 0x000fe2000001ff00 */
[----:B------:R-:W-:Y:S01]  /*1390*/  USHF.R.S32.HI UR7, URZ, 0x6, UR7 ;  /* 0x000000063f077899 */ /* 0x000fe20008011407 */
[----:B------:R-:W-:Y:S01]  /*13a0*/  CS2R R118, SRZ ;  /* 0x0000000000767805 */ /* 0x000fe2000001ff00 */
[----:B------:R-:W-:Y:S01]  /*13b0*/  USHF.R.S32.HI UR9, URZ, 0x6, UR9 ;  /* 0x000000063f097899 */ /* 0x000fe20008011409 */
[----:B------:R-:W-:Y:S01]  /*13c0*/  CS2R R116, SRZ ;  /* 0x0000000000747805 */ /* 0x000fe2000001ff00 */
[----:B------:R-:W-:Y:S01]  /*13d0*/  UIADD3 UR4, -UR44, URZ, URZ ;  /* 0x0000003f2c047290 */ /* 0x000fe2000fffe13f */
[----:B------:R-:W-:Y:S01]  /*13e0*/  CS2R R170, SRZ ;  /* 0x0000000000aa7805 */ /* 0x000fe2000001ff00 */
[----:B------:R-:W-:Y:S01]  /*13f0*/  UISETP.LT.AND UP0, UPT, UR7, UR9, UPT ;  /* 0x000000090700728c */ /* 0x000fe2000bf01270 */
[----:B------:R-:W-:Y:S01]  /*1400*/  CS2R R112, SRZ ;  /* 0x0000000000707805 */ /* 0x000fe2000001ff00 */
[----:B------:R-:W-:Y:S01]  /*1410*/  UIMAD UR43, UR43, UR4, UR10 ;  /* 0x000000042b2b72a4 */ /* 0x000fe2000f8e020a */
[----:B------:R-:W-:Y:S01]  /*1420*/  CS2R R168, SRZ ;  /* 0x0000000000a87805 */ /* 0x000fe2000001ff00 */
[----:B------:R-:W-:Y:S01]  /*1430*/  USEL UR45, UR7, UR9, UP0 ;  /* 0x00000009072d7287 */ /* 0x000fe20008000000 */
        /* <DEDUP_REMOVED lines=42> */
[----:B------:R-:W-:Y:S06]  /*16e0*/  @!P0 BRA `(.L_x_5792) ;  /* 0x00000018005c8947 */ /* 0x000fec0003800000 */
[----:B------:R-:W-:Y:S01]  /*16f0*/  UISETP.GE.AND UP0, UPT, UR45, 0x1, UPT ;  /* 0x000000012d00788c */ /* 0x000fe2000bf06270 */
[----:B------:R-:W-:-:S05]  /*1700*/  PLOP3.LUT P0, PT, PT, PT, PT, 0x80, 0x0 ;  /* 0x000000000000781c */ /* 0x000fca0003f0f070 */
[----:B------:R-:W-:-:S13]  /*1710*/  PLOP3.LUT P1, PT, PT, PT, UP0, 0x80, 0x0 ;  /* 0x000000000000781c */ /* 0x000fda0003f2f008 */
[----:B------:R-:W-:Y:S05]  /*1720*/  @!P1 BRA `(.L_x_5793) ;  /* 0x0000007c00d89947 */ /* 0x000fea0003800000 */
        /* <DEDUP_REMOVED lines=14> */
.L_x_5794:
[----:B------:R-:W-:Y:S01]  /*1810*/  ULEA UR16, UR39, UR48, 0x3 ;  /* 0x0000003027107291 */ /* 0x000fe2000f8e183f */
[----:B------:R-:W-:-:S04]  /*1820*/  MOV R0, UR38 ;  /* 0x0000002600007c02 */ /* 0x000fc80008000f00 */
[----:B------:R-:W-:-:S04]  /*1830*/  SHF.L.U32 R0, R0, 0x1f, RZ ;  /* 0x0000001f00007819 */ /* 0x000fc800000006ff */
[----:B------:R-:W1:Y:S02]  /*1840*/  SYNCS.PHASECHK.TRANS64.TRYWAIT P0, [UR16+0x28c50], R0 ;  /* 0x028c5000ff0075a7 */ /* 0x000e640008000150 */
[----:B-1----:R-:W-:Y:S05]  /*1850*/  @!P0 BRA `(.L_x_5795) ;  /* 0x000000c8007c8947 */ /* 0x002fea0003800000 */
.L_x_5901:
        /* <DEDUP_REMOVED lines=48> */
[----:B------:R-:W-:-:S07]  /*1b60*/  IMAD.U32 R0, RZ, RZ, UR45 ;  /* 0x0000002dff007e24 */ /* 0x000fce000f8e00ff */
.L_x_5801:
[----:B------:R-:W-:Y:S01]  /*1b70*/  BAR.SYNC.DEFER_BLOCKING 0xe, 0x100 ;  /* 0x0384000000007b1d */ /* 0x000fe20000010000 */
[----:B-1----:R-:W-:Y:S01]  /*1b80*/  MOV R3, UR39 ;  /* 0x0000002700037c02 */ /* 0x002fe20008000f00 */
[----:B------:R-:W-:Y:S01]  /*1b90*/  UISETP.NE.AND UP1, UPT, UR47, 0x3, UPT ;  /* 0x000000032f00788c */ /* 0x000fe2000bf25270 */
[C---:B------:R-:W-:Y:S01]  /*1ba0*/  ISETP.GT.AND P1, PT, R0.reuse, RZ, PT ;  /* 0x000000ff0000720c */ /* 0x040fe20003f24270 */
[----:B------:R-:W-:Y:S01]  /*1bb0*/  UIADD3 UR39, UR39, 0x1, URZ ;  /* 0x0000000127277890 */ /* 0x000fe2000fffe03f */
[----:B------:R-:W-:Y:S02]  /*1bc0*/  LEA R3, R3, R2, 0x6 ;  /* 0x0000000203037211 */ /* 0x000fe400078e30ff */
[----:B------:R-:W-:Y:S01]  /*1bd0*/  IADD3 R0, R0, -0x1, RZ ;  /* 0xffffffff00007810 */ /* 0x000fe20007ffe0ff */
[----:B------:R-:W-:Y:S01]  /*1be0*/  UISETP.NE.AND UP0, UPT, UR39, 0x2, UPT ;  /* 0x000000022700788c */ /* 0x000fe2000bf05270 */
[----:B------:R-:W-:Y:S02]  /*1bf0*/  LEA R3, R3, UR48, 0x2 ;  /* 0x0000003003037c11 */ /* 0x000fe4000f8e10ff */
[----:B------:R-:W-:Y:S01]  /*1c00*/  PLOP3.LUT P2, PT, PT, PT, UP1, 0x80, 0x0 ;  /* 0x000000000000781c */ /* 0x000fe20003f4f018 */
        /* <DEDUP_REMOVED lines=135> */
.L_x_5797:
[----:B------:R-:W-:Y:S01]  /*2480*/  ULEA UR6, UR39, UR48, 0x3 ;  /* 0x0000003027067291 */ /* 0x000fe2000f8e183f */
[----:B------:R-:W-:-:S05]  /*2490*/  IMAD.U32 R3, RZ, RZ, UR38 ;  /* 0x00000026ff037e24 */ /* 0x000fca000f8e00ff */
[----:B------:R-:W-:-:S04]  /*24a0*/  SHF.L.U32 R3, R3, 0x1f, RZ ;  /* 0x0000001f03037819 */ /* 0x000fc800000006ff */
[----:B------:R1:W2:Y:S01]  /*24b0*/  SYNCS.PHASECHK.TRANS64.TRYWAIT P0, [UR6+0x28c50], R3 ;  /* 0x028c5003ff0075a7 */ /* 0x0002a20008000146 */
[----:B------:R-:W-:Y:S05]  /*24c0*/  @!P2 BRA `(.L_x_5798) ;  /* 0x000000000004a947 */ /* 0x000fea0003800000 */
[----:B------:R-:W-:Y:S01]  /*24d0*/  BPT.TRAP 0x1 ;  /* 0x000000040000795c */ /* 0x000fe20000300000 */
.L_x_5798:
[----:B--2---:R-:W-:Y:S05]  /*24e0*/  @P0 BRA `(.L_x_5799) ;  /* 0x0000000000080947 */ /* 0x004fea0003800000 */
[----:B------:R-:W2:Y:S02]  /*24f0*/  SYNCS.PHASECHK.TRANS64.TRYWAIT P0, [UR6+0x28c50], R3 ;  /* 0x028c5003ff0075a7 */ /* 0x000ea40008000146 */
[----:B--2---:R-:W-:Y:S05]  /*2500*/  @!P0 BRA `(.L_x_5800) ;  /* 0x000000bc00688947 */ /* 0x004fea0003800000 */
.L_x_5799:
        /* <DEDUP_REMOVED lines=19> */
[----:B------:R-:W-:-:S04]  /*2640*/  @!P0 LEA R3, R3, UR48, 0x3 ;  /* 0x0000003003038c11 */ /* 0x000fc8000f8e18ff */
        /* <DEDUP_REMOVED lines=17> */
.L_x_5796:
[----:B------:R-:W-:Y:S01]  /*2760*/  BAR.SYNC.DEFER_BLOCKING 0xe, 0x100 ;  /* 0x0384000000007b1d */ /* 0x000fe20000010000 */
[----:B-1----:R-:W-:Y:S01]  /*2770*/  MOV R3, UR39 ;  /* 0x0000002700037c02 */ /* 0x002fe20008000f00 */
[----:B------:R-:W-:Y:S01]  /*2780*/  UIADD3 UR39, UR39, 0x1, URZ ;  /* 0x0000000127277890 */ /* 0x000fe2000fffe03f */
[----:B------:R-:W-:Y:S02]  /*2790*/  PLOP3.LUT P0, PT, PT, PT, PT, 0x8, 0x0 ;  /* 0x000000000000781c */ /* 0x000fe40003f0e170 */
[----:B------:R-:W-:Y:S01]  /*27a0*/  MOV R156, RZ ;  /* 0x000000ff009c7202 */ /* 0x000fe20000000f00 */
[----:B------:R-:W-:Y:S01]  /*27b0*/  IMAD R0, R3, 0x40, R2 ;  /* 0x0000004003007824 */ /* 0x000fe200078e0202 */
[----:B------:R-:W-:Y:S01]  /*27c0*/  UISETP.NE.AND UP0, UPT, UR39, 0x2, UPT ;  /* 0x000000022700788c */ /* 0x000fe2000bf05270 */
[----:B------:R-:W-:-:S03]  /*27d0*/  MOV R155, RZ ;  /* 0x000000ff009b7202 */ /* 0x000fc60000000f00 */
        /* <DEDUP_REMOVED lines=136> */
.L_x_5792:
[----:B------:R-:W-:Y:S01]  /*3060*/  UISETP.GE.AND UP0, UPT, UR45, 0x1, UPT ;  /* 0x000000012d00788c */ /* 0x000fe2000bf06270 */
[----:B------:R-:W-:-:S05]  /*3070*/  PLOP3.LUT P0, PT, PT, PT, PT, 0x80, 0x0 ;  /* 0x000000000000781c */ /* 0x000fca0003f0f070 */
[----:B------:R-:W-:-:S13]  /*3080*/  PLOP3.LUT P1, PT, PT, PT, UP0, 0x80, 0x0 ;  /* 0x000000000000781c */ /* 0x000fda0003f2f008 */
[----:B------:R-:W-:Y:S05]  /*3090*/  @!P1 BRA `(.L_x_5793) ;  /* 0x00000064007c9947 */ /* 0x000fea0003800000 */
        /* <DEDUP_REMOVED lines=18> */
[----:B------:R1:W2:Y:S01]  /*31c0*/  LDC.64 R14, c[0x4][R0] ;  /* 0x01000000000e7b82 */ /* 0x0002a20000000a00 */
[----:B------:R-:W-:Y:S01]  /*31d0*/  IMAD.U32 R5, RZ, RZ, UR5 ;  /* 0x00000005ff057e24 */ /* 0x000fe2000f8e00ff */
        /* <DEDUP_REMOVED lines=10> */
.L_x_5802:
        /* <DEDUP_REMOVED lines=9> */
.L_x_5902:
[----:B------:R-:W-:Y:S05]  /*3310*/  @!P0 BRA `(.L_x_5804) ;  /* 0x0000000000048947 */ /* 0x000fea0003800000 */
[----:B------:R-:W-:Y:S01]  /*3320*/  BPT.TRAP 0x1 ;  /* 0x000000040000795c */ /* 0x000fe20000300000 */
.L_x_5804:
[----:B------:R-:W-:Y:S02]  /*3330*/  MOV R7, UR39 ;  /* 0x0000002700077c02 */ /* 0x000fe40008000f00 */
[----:B------:R-:W-:Y:S02]  /*3340*/  MOV R8, UR38 ;  /* 0x0000002600087c02 */ /* 0x000fe40008000f00 */
[----:B------:R-:W-:Y:S02]  /*3350*/  LEA R7, R7, UR48, 0x3 ;  /* 0x0000003007077c11 */ /* 0x000fe4000f8e18ff */
[----:B------:R-:W-:-:S04]  /*3360*/  SHF.L.U32 R8, R8, 0x1f, RZ ;  /* 0x0000001f08087819 */ /* 0x000fc800000006ff */
[----:B------:R2:W3:Y:S01]  /*3370*/  SYNCS.PHASECHK.TRANS64.TRYWAIT P1, [R7+URZ+0x28c30], R8 ;  /* 0x028c3008070075a7 */ /* 0x0004e2000802017f */
[----:B------:R-:W-:Y:S05]  /*3380*/  @!P0 BRA `(.L_x_5805) ;  /* 0x0000000000048947 */ /* 0x000fea0003800000 */
[----:B------:R-:W-:Y:S01]  /*3390*/  BPT.TRAP 0x1 ;  /* 0x000000040000795c */ /* 0x000fe20000300000 */
.L_x_5805:
[----:B---3--:R-:W-:Y:S05]  /*33a0*/  @P1 BRA `(.L_x_5806) ;  /* 0x0000000000081947 */ /* 0x008fea0003800000 */
[----:B------:R-:W3:Y:S02]  /*33b0*/  SYNCS.PHASECHK.TRANS64.TRYWAIT P1, [R7+URZ+0x28c30], R8 ;  /* 0x028c3008070075a7 */ /* 0x000ee4000802017f */
[----:B---3--:R-:W-:Y:S05]  /*33c0*/  @!P1 BRA `(.L_x_5807) ;  /* 0x000000ac00e89947 */ /* 0x008fea0003800000 */
.L_x_5806:
[----:B-1----:R-:W1:Y:S01]  /*33d0*/  S2R R0, SR_TID.X ;  /* 0x0000000000007919 */ /* 0x002e620000002100 */
[----:B------:R-:W-:-:S04]  /*33e0*/  UIADD3 UR4, UR48, 0x22400, URZ ;  /* 0x0002240030047890 */ /* 0x000fc8000fffe03f */
[----:B------:R-:W-:-:S04]  /*33f0*/  USHF.R.U32.HI UR4, URZ, 0x4, UR4 ;  /* 0x000000043f047899 */ /* 0x000fc80008011604 */
[----:B------:R-:W-:Y:S01]  /*3400*/  ULOP3.LUT UR4, UR4, 0x3fff, URZ, 0xc0, !UPT ;  /* 0x00003fff04047892 */ /* 0x000fe2000f8ec03f */
[----:B-1----:R-:W-:-:S05]  /*3410*/  LOP3.LUT R3, R0, 0x7f, RZ, 0xc0, !PT ;  /* 0x0000007f00037812 */ /* 0x002fca00078ec0ff */
        /* <DEDUP_REMOVED lines=10> */
[----:B------:R-:W-:Y:S01]  /*34c0*/  IADD3 R5, R2, UR42, RZ ;  /* 0x0000002a02057c10 */ /* 0x000fe2000fffe0ff */
[----:B------:R-:W-:Y:S01]  /*34d0*/  UMOV UR7, 0x40000040 ;  /* 0x4000004000077882 */ /* 0x000fe20000000000 */
[----:B------:R-:W-:Y:S01]  /*34e0*/  UMOV UR5, 0x40000040 ;  /* 0x4000004000057882 */ /* 0x000fe20000000000 */
        /* <DEDUP_REMOVED lines=16> */
[----:B------:R-:W-:Y:S01]  /*35f0*/  HGMMA.64x64x16.F32 R24, gdesc[UR4], R24, gsb0 ;  /* 0x00e00000041879f0 */ /* 0x000fe20008000818 */
[----:B------:R-:W-:Y:S02]  /*3600*/  UMOV UR6, 0xffffffc0 ;  /* 0xffffffc000067882 */ /* 0x000fe40000000000 */
[----:B------:R-:W-:-:S04]  /*3610*/  UIMAD UR6, UR45, UR6, 0x40 ;  /* 0x000000402d0674a4 */ /* 0x000fc8000f8e0206 */
[----:B------:R-:W-:Y:S01]  /*3620*/  UIADD3 UR7, UR6, 0x1, URZ ;  /* 0x0000000106077890 */ /* 0x000fe2000fffe03f */
[----:B------:R-:W-:Y:S02]  /*3630*/  WARPGROUP.DEPBAR.LE gsb0, 0x0 ;  /* 0x00008000000079c5 */ /* 0x000fe40000010000 */
[----:B------:R-:W-:-:S06]  /*3640*/  WARPGROUP.ARRIVE ;  /* 0x00000000000079c5 */ /* 0x000fcc0000000000 */
[----:B------:R-:W-:Y:S01]  /*3650*/  HGMMA.64x64x16.F32 R24, gdesc[UR8], R24, gsb0 ;  /* 0x00e00000081879f0 */ /* 0x000fe20008000818 */
[----:B------:R-:W-:Y:S02]  /*3660*/  ULDC UR10, c[0x0][0x9d8] ;  /* 0x00027600000a7ab9 */ /* 0x000fe40000000800 */
[----:B------:R-:W-:Y:S02]  /*3670*/  WARPGROUP.DEPBAR.LE gsb0, 0x0 ;  /* 0x00008000000079c5 */ /* 0x000fe40000010000 */
[----:B------:R-:W-:-:S06]  /*3680*/  WARPGROUP.ARRIVE ;  /* 0x00000000000079c5 */ /* 0x000fcc0000000000 */
[----:B------:R-:W-:Y:S01]  /*3690*/  HGMMA.64x64x16.F32 R24, gdesc[UR12], R24, gsb0 ;  /* 0x00e000000c1879f0 */ /* 0x000fe20008000818 */
[----:B------:R-:W-:Y:S01]  /*36a0*/  ULDC UR14, c[0x0][0x2e0] ;  /* 0x0000b800000e7ab9 */ /* 0x000fe20000000800 */
[----:B------:R-:W-:Y:S01]  /*36b0*/  ULDC UR15, c[0x0][0x288] ;  /* 0x0000a200000f7ab9 */ /* 0x000fe20000000800 */
[----:B------:R-:W-:Y:S01]  /*36c0*/  UIMAD UR7, UR49, UR14, UR7 ;  /* 0x0000000e310772a4 */ /* 0x000fe2000f8e0207 */
[----:B------:R-:W-:Y:S01]  /*36d0*/  MOV R3, UR15 ;  /* 0x0000000f00037c02 */ /* 0x000fe20008000f00 */
[----:B------:R-:W-:-:S04]  /*36e0*/  UIMAD UR6, UR49, UR14, UR6 ;  /* 0x0000000e310672a4 */ /* 0x000fc8000f8e0206 */
[----:B------:R-:W-:Y:S02]  /*36f0*/  IADD3 R4, -R3, UR7, -R16 ;  /* 0x0000000703047c10 */ /* 0x000fe4000fffe910 */
[----:B------:R-:W-:Y:S02]  /*3700*/  IADD3 R3, -R16, UR6, RZ ;  /* 0x0000000610037c10 */ /* 0x000fe4000fffe1ff */
[----:B------:R-:W-:Y:S02]  /*3710*/  IADD3 R6, R4, 0x8, R5 ;  /* 0x0000000804067810 */ /* 0x000fe40007ffe005 */
[----:B------:R-:W-:Y:S02]  /*3720*/  VIADDMNMX R4, R5, R4, R3, PT ;  /* 0x0000000405047246 */ /* 0x000fe40003800103 */
[----:B------:R-:W-:Y:S02]  /*3730*/  VIMNMX R6, R3, R6, PT ;  /* 0x0000000603067248 */ /* 0x000fe40003fe0100 */
[----:B------:R-:W-:-:S02]  /*3740*/  ISETP.GT.AND P5, PT, R4, 0x28, PT ;  /* 0x000000280400780c */ /* 0x000fc40003fa4270 */
[C---:B------:R-:W-:Y:S02]  /*3750*/  ISETP.GT.AND P2, PT, R6.reuse, RZ, PT ;  /* 0x000000ff0600720c */ /* 0x040fe40003f44270 */
[C---:B------:R-:W-:Y:S02]  /*3760*/  ISETP.GT.AND P3, PT, R6.reuse, 0x1, PT ;  /* 0x000000010600780c */ /* 0x040fe40003f64270 */
[----:B------:R-:W-:Y:S01]  /*3770*/  ISETP.GT.AND P4, PT, R6, 0x8, PT ;  /* 0x000000080600780c */ /* 0x000fe20003f84270 */
        /* <DEDUP_REMOVED lines=32> */
[----:B----4-:R-:W-:Y:S01]  /*3980*/  FSEL R27, R27, -INF , P3 ;  /* 0xff8000001b1b7808 */ /* 0x010fe20001800000 */
[----:B------:R-:W-:Y:S01]  /*3990*/  FMUL.FTZ R41, R41, UR10 ;  /* 0x0000000a29297c20 */ /* 0x000fe20008410000 */
[----:B------:R-:W-:Y:S01]  /*39a0*/  ISETP.GT.AND P3, PT, R6, 0x10, PT ;  /* 0x000000100600780c */ /* 0x000fe20003f64270 */
[----:B------:R-:W-:Y:S01]  /*39b0*/  FMUL.FTZ R44, R44, UR10 ;  /* 0x0000000a2c2c7c20 */ /* 0x000fe20008410000 */
[----:B------:R-:W-:Y:S01]  /*39c0*/  FMNMX.FTZ R9, R26, R27, !PT ;  /* 0x0000001b1a097209 */ /* 0x000fe20007810000 */
[----:B------:R-:W-:Y:S01]  /*39d0*/  FMUL.FTZ R45, R45, UR10 ;  /* 0x0000000a2d2d7c20 */ /* 0x000fe20008410000 */
[----:B------:R-:W-:Y:S01]  /*39e0*/  FMUL.FTZ R48, R48, UR10 ;  /* 0x0000000a30307c20 */ /* 0x000fe20008410000 */
[----:B------:R-:W4:Y:S01]  /*39f0*/  MUFU.TANH R34, R34 ;  /* 0x0000002200227308 */ /* 0x000f220000002400 */
[----:B-----5:R-:W-:Y:S01]  /*3a00*/  FSEL R30, R30, -INF , P4 ;  /* 0xff8000001e1e7808 */ /* 0x020fe20002000000 */
[----:B------:R-:W-:Y:S01]  /*3a10*/  FMUL.FTZ R49, R49, UR10 ;  /* 0x0000000a31317c20 */ /* 0x000fe20008410000 */
[----:B------:R-:W-:Y:S01]  /*3a20*/  ISETP.GT.AND P4, PT, R4, 0x8, PT ;  /* 0x000000080400780c */ /* 0x000fe20003f84270 */
[----:B------:R-:W-:Y:S01]  /*3a30*/  FMUL.FTZ R52, R52, UR10 ;  /* 0x0000000a34347c20 */ /* 0x000fe20008410000 */
[----:B------:R-:W-:Y:S01]  /*3a40*/  FMNMX.FTZ R10, R30, R9, !PT ;  /* 0x000000091e0a7209 */ /* 0x000fe20007810000 */
[----:B------:R-:W-:Y:S01]  /*3a50*/  FMUL.FTZ R53, R53, UR10 ;  /* 0x0000000a35357c20 */ /* 0x000fe20008410000 */
[----:B------:R-:W-:Y:S01]  /*3a60*/  ULDC UR10, c[0x0][0x988] ;  /* 0x00026200000a7ab9 */ /* 0x000fe20000000800 */
[----:B------:R-:W5:Y:S01]  /*3a70*/  MUFU.TANH R35, R35 ;  /* 0x0000002300237308 */ /* 0x000f620000002400 */
[----:B-1----:R-:W-:-:S02]  /*3a80*/  FSEL R31, R31, -INF , P2 ;  /* 0xff8000001f1f7808 */ /* 0x002fc40001000000 */
[----:B------:R-:W-:Y:S02]  /*3a90*/  ISETP.GT.AND P2, PT, R6, 0x11, PT ;  /* 0x000000110600780c */ /* 0x000fe40003f44270 */
[----:B------:R-:W-:-:S03]  /*3aa0*/  FMNMX.FTZ R9, R31, R10, !PT ;  /* 0x0000000a1f097209 */ /* 0x000fc60007810000 */
[----:B------:R-:W1:Y:S01]  /*3ab0*/  MUFU.TANH R38, R38 ;  /* 0x0000002600267308 */ /* 0x000e620000002400 */
[----:B----4-:R-:W-:Y:S02]  /*3ac0*/  FSEL R34, R34, -INF , P3 ;  /* 0xff80000022227808 */ /* 0x010fe40001800000 */
[----:B------:R-:W-:Y:S02]  /*3ad0*/  ISETP.GT.AND P3, PT, R6, 0x18, PT ;  /* 0x000000180600780c */ /* 0x000fe40003f64270 */
[----:B------:R-:W-:-:S03]  /*3ae0*/  FMNMX.FTZ R10, R34, R9, !PT ;  /* 0x00000009220a7209 */ /* 0x000fc60007810000 */
[----:B------:R-:W4:Y:S01]  /*3af0*/  MUFU.TANH R39, R39 ;  /* 0x0000002700277308 */ /* 0x000f220000002400 */
[----:B-----5:R-:W-:Y:S02]  /*3b00*/  FSEL R35, R35, -INF , P2 ;  /* 0xff80000023237808 */ /* 0x020fe40001000000 */
[----:B------:R-:W-:Y:S02]  /*3b10*/  ISETP.GT.AND P2, PT, R6, 0x19, PT ;  /* 0x000000190600780c */ /* 0x000fe40003f44270 */
[----:B------:R-:W-:-:S03]  /*3b20*/  FMNMX.FTZ R9, R35, R10, !PT ;  /* 0x0000000a23097209 */ /* 0x000fc60007810000 */
[----:B------:R-:W5:Y:S01]  /*3b30*/  MUFU.TANH R42, R42 ;  /* 0x0000002a002a7308 */ /* 0x000f620000002400 */
[----:B-1----:R-:W-:Y:S02]  /*3b40*/  FSEL R38, R38, -INF , P3 ;  /* 0xff80000026267808 */ /* 0x002fe40001800000 */
        /* <DEDUP_REMOVED lines=36> */
[----:B------:R-:W-:Y:S02]  /*3d90*/  ISETP.GT.AND P2, PT, R4, RZ, PT ;  /* 0x000000ff0400720c */ /* 0x000fe40003f44270 */
[----:B------:R-:W-:-:S03]  /*3da0*/  FMNMX.FTZ R6, R55, R6, !PT ;  /* 0x0000000637067209 */ /* 0x000fc60007810000 */
[----:B------:R-:W1:Y:S01]  /*3db0*/  MUFU.TANH R28, R28 ;  /* 0x0000001c001c7308 */ /* 0x000e620000002400 */
[----:B----4-:R-:W-:Y:S01]  /*3dc0*/  FSEL R24, R24, -INF , P2 ;  /* 0xff80000018187808 */ /* 0x010fe20001000000 */
[----:B------:R-:W4:Y:S01]  /*3dd0*/  SHFL.BFLY PT, R9, R6, 0x2, 0x1f ;  /* 0x0c401f0006097f89 */ /* 0x000f2200000e0000 */
[----:B------:R-:W-:-:S05]  /*3de0*/  ISETP.GT.AND P2, PT, R4, 0x9, PT ;  /* 0x000000090400780c */ /* 0x000fca0003f44270 */
[----:B------:R-:W2:Y:S01]  /*3df0*/  MUFU.TANH R29, R29 ;  /* 0x0000001d001d7308 */ /* 0x000ea20000002400 */
[----:B-----5:R-:W-:Y:S02]  /*3e00*/  FSEL R25, R25, -INF , P3 ;  /* 0xff80000019197808 */ /* 0x020fe40001800000 */
[----:B------:R-:W-:Y:S02]  /*3e10*/  ISETP.GT.AND P3, PT, R4, 0x10, PT ;  /* 0x000000100400780c */ /* 0x000fe40003f64270 */
[----:B------:R-:W-:-:S03]  /*3e20*/  FMNMX.FTZ R5, R24, R25, !PT ;  /* 0x0000001918057209 */ /* 0x000fc60007810000 */
[----:B------:R-:W5:Y:S01]  /*3e30*/  MUFU.TANH R32, R32 ;  /* 0x0000002000207308 */ /* 0x000f620000002400 */
[----:B-1----:R-:W-:Y:S02]  /*3e40*/  FSEL R28, R28, -INF , P4 ;  /* 0xff8000001c1c7808 */ /* 0x002fe40002000000 */
[----:B------:R-:W-:-:S05]  /*3e50*/  ISETP.GT.AND P4, PT, R4, 0x19, PT ;  /* 0x000000190400780c */ /* 0x000fca0003f84270 */
[----:B------:R-:W1:Y:S01]  /*3e60*/  MUFU.TANH R33, R33 ;  /* 0x0000002100217308 */ /* 0x000e620000002400 */
[----:B--2---:R-:W-:Y:S02]  /*3e70*/  FSEL R29, R29, -INF , P2 ;  /* 0xff8000001d1d7808 */ /* 0x004fe40001000000 */
[----:B----4-:R-:W-:Y:S02]  /*3e80*/  FMNMX.FTZ R9, R6, R9, !PT ;  /* 0x0000000906097209 */ /* 0x010fe40007810000 */
[----:B------:R-:W-:-:S03]  /*3e90*/  ISETP.GT.AND P2, PT, R4, 0x11, PT ;  /* 0x000000110400780c */ /* 0x000fc60003f44270 */
[----:B------:R-:W2:Y:S01]  /*3ea0*/  SHFL.BFLY PT, R6, R9, 0x1, 0x1f ;  /* 0x0c201f0009067f89 */ /* 0x000ea200000e0000 */
[----:B------:R-:W4:Y:S01]  /*3eb0*/  MUFU.TANH R36, R36 ;  /* 0x0000002400247308 */ /* 0x000f220000002400 */
[----:B-----5:R-:W-:Y:S02]  /*3ec0*/  FSEL R32, R32, -INF , P3 ;  /* 0xff80000020207808 */ /* 0x020fe40001800000 */
[----:B------:R-:W-:-:S05]  /*3ed0*/  ISETP.GT.AND P3, PT, R4, 0x18, PT ;  /* 0x000000180400780c */ /* 0x000fca0003f64270 */
[----:B------:R-:W5:Y:S01]  /*3ee0*/  MUFU.TANH R37, R37 ;  /* 0x0000002500257308 */ /* 0x000f620000002400 */
[----:B-1----:R-:W-:Y:S02]  /*3ef0*/  FSEL R33, R33, -INF , P2 ;  /* 0xff80000021217808 */ /* 0x002fe40001000000 */
[----:B------:R-:W-:-:S05]  /*3f00*/  ISETP.GT.AND P2, PT, R4, 0x20, PT ;  /* 0x000000200400780c */ /* 0x000fca0003f44270 */
[----:B------:R-:W1:Y:S01]  /*3f10*/  MUFU.TANH R40, R40 ;  /* 0x0000002800287308 */ /* 0x000e620000002400 */
[----:B----4-:R-:W-:Y:S02]  /*3f20*/  FSEL R36, R36, -INF , P3 ;  /* 0xff80000024247808 */ /* 0x010fe40001800000 */
[----:B------:R-:W-:Y:S02]  /*3f30*/  ISETP.GT.AND P3, PT, R4, 0x21, PT ;  /* 0x000000210400780c */ /* 0x000fe40003f64270 */
[----:B--2---:R-:W-:-:S03]  /*3f40*/  FMNMX.FTZ R3, R9, R6, !PT ;  /* 0x0000000609037209 */ /* 0x004fc60007810000 */
[----:B------:R-:W2:Y:S01]  /*3f50*/  MUFU.TANH R41, R41 ;  /* 0x0000002900297308 */ /* 0x000ea20000002400 */
[----:B------:R-:W-:Y:S02]  /*3f60*/  FMNMX.FTZ R6, R28, R5, !PT ;  /* 0x000000051c067209 */ /* 0x000fe40007810000 */
[----:B-----5:R-:W-:Y:S01]  /*3f70*/  FSEL R37, R37, -INF , P4 ;  /* 0xff80000025257808 */ /* 0x020fe20002000000 */
[----:B------:R-:W-:Y:S01]  /*3f80*/  FMUL.FTZ R9, R3, UR10 ;  /* 0x0000000a03097c20 */ /* 0x000fe20008410000 */
[----:B------:R-:W-:Y:S02]  /*3f90*/  FMNMX.FTZ R5, R29, R6, !PT ;  /* 0x000000061d057209 */ /* 0x000fe40007810000 */
[----:B------:R-:W-:Y:S01]  /*3fa0*/  ISETP.GT.AND P4, PT, R4, 0x29, PT ;  /* 0x000000290400780c */ /* 0x000fe20003f84270 */
[----:B------:R-:W4:Y:S01]  /*3fb0*/  MUFU.TANH R44, R44 ;  /* 0x0000002c002c7308 */ /* 0x000f220000002400 */
[----:B------:R-:W-:Y:S02]  /*3fc0*/  FMNMX.FTZ R6, R32, R5, !PT ;  /* 0x0000000520067209 */ /* 0x000fe40007810000 */
[----:B-1----:R-:W-:-:S02]  /*3fd0*/  FSEL R40, R40, -INF , P2 ;  /* 0xff80000028287808 */ /* 0x002fc40001000000 */
[----:B------:R-:W-:Y:S02]  /*3fe0*/  FMNMX.FTZ R5, R33, R6, !PT ;  /* 0x0000000621057209 */ /* 0x000fe40007810000 */
[----:B------:R-:W-:Y:S01]  /*3ff0*/  ISETP.GT.AND P2, PT, R4, 0x30, PT ;  /* 0x000000300400780c */ /* 0x000fe20003f44270 */
[----:B------:R-:W1:Y:S01]  /*4000*/  MUFU.TANH R45, R45 ;  /* 0x0000002d002d7308 */ /* 0x000e620000002400 */
[----:B------:R-:W-:Y:S02]  /*4010*/  FMNMX.FTZ R6, R36, R5, !PT ;  /* 0x0000000524067209 */ /* 0x000fe40007810000 */
[----:B--2---:R-:W-:Y:S02]  /*4020*/  FSEL R41, R41, -INF , P3 ;  /* 0xff80000029297808 */ /* 0x004fe40001800000 */
[----:B------:R-:W-:Y:S02]  /*4030*/  FMNMX.FTZ R5, R37, R6, !PT ;  /* 0x0000000625057209 */ /* 0x000fe40007810000 */
[----:B------:R-:W-:Y:S01]  /*4040*/  FSETP.NEU.FTZ.AND P3, PT, R3, -INF , PT ;  /* 0xff8000000300780b */ /* 0x000fe20003f7d000 */
[----:B------:R-:W2:Y:S01]  /*4050*/  MUFU.TANH R48, R48 ;  /* 0x0000003000307308 */ /* 0x000ea20000002400 */
[----:B------:R-:W-:-:S02]  /*4060*/  FMNMX.FTZ R6, R40, R5, !PT ;  /* 0x0000000528067209 */ /* 0x000fc40007810000 */
[----:B----4-:R-:W-:Y:S02]  /*4070*/  FSEL R44, R44, -INF , P5 ;  /* 0xff8000002c2c7808 */ /* 0x010fe40002800000 */
[----:B------:R-:W-:Y:S02]  /*4080*/  FMNMX.FTZ R5, R41, R6, !PT ;  /* 0x0000000629057209 */ /* 0x000fe40007810000 */
[----:B------:R-:W-:Y:S01]  /*4090*/  FSEL R9, R9, RZ, P3 ;  /* 0x000000ff09097208 */ /* 0x000fe20001800000 */
[----:B------:R-:W4:Y:S01]  /*40a0*/  MUFU.TANH R49, R49 ;  /* 0x0000003100317308 */ /* 0x000f220000002400 */
[----:B-1----:R-:W-:Y:S02]  /*40b0*/  FSEL R45, R45, -INF , P4 ;  /* 0xff8000002d2d7808 */ /* 0x002fe40002000000 */
[----:B------:R-:W-:Y:S01]  /*40c0*/  FMNMX.FTZ R6, R44, R5, !PT ;  /* 0x000000052c067209 */ /* 0x000fe20007810000 */
[--C-:B------:R-:W-:Y:S01]  /*40d0*/  FFMA.FTZ R26, R26, UR10, -R9.reuse ;  /* 0x0000000a1a1a7c23 */ /* 0x100fe20008010809 */
[----:B------:R-:W-:Y:S01]  /*40e0*/  ISETP.GT.AND P3, PT, R4, 0x31, PT ;  /* 0x000000310400780c */ /* 0x000fe20003f64270 */
[--C-:B------:R-:W-:Y:S01]  /*40f0*/  FFMA.FTZ R27, R27, UR10, -R9.reuse ;  /* 0x0000000a1b1b7c23 */ /* 0x100fe20008010809 */
[----:B------:R-:W-:Y:S01]  /*4100*/  FMNMX.FTZ R5, R45, R6, !PT ;  /* 0x000000062d057209 */ /* 0x000fe20007810000 */
[----:B------:R-:W1:Y:S01]  /*4110*/  MUFU.TANH R52, R52 ;  /* 0x0000003400347308 */ /* 0x000e620000002400 */
[----:B--2---:R-:W-:Y:S01]  /*4120*/  FSEL R48, R48, -INF , P2 ;  /* 0xff80000030307808 */ /* 0x004fe20001000000 */
[--C-:B------:R-:W-:Y:S01]  /*4130*/  FFMA.FTZ R30, R30, UR10, -R9.reuse ;  /* 0x0000000a1e1e7c23 */ /* 0x100fe20008010809 */
[----:B------:R-:W-:Y:S01]  /*4140*/  ISETP.GT.AND P2, PT, R4, 0x38, PT ;  /* 0x000000380400780c */ /* 0x000fe20003f44270 */
[--C-:B------:R-:W-:Y:S01]  /*4150*/  FFMA.FTZ R31, R31, UR10, -R9.reuse ;  /* 0x0000000a1f1f7c23 */ /* 0x100fe20008010809 */
[----:B------:R-:W-:Y:S01]  /*4160*/  FMNMX.FTZ R6, R48, R5, !PT ;  /* 0x0000000530067209 */ /* 0x000fe20007810000 */
[--C-:B------:R-:W-:Y:S01]  /*4170*/  FFMA.FTZ R34, R34, UR10, -R9.reuse ;  /* 0x0000000a22227c23 */ /* 0x100fe20008010809 */
[--C-:B------:R-:W-:Y:S01]  /*4180*/  FFMA.FTZ R35, R35, UR10, -R9.reuse ;  /* 0x0000000a23237c23 */ /* 0x100fe20008010809 */
[----:B------:R-:W2:Y:S01]  /*4190*/  MUFU.TANH R53, R53 ;  /* 0x0000003500357308 */ /* 0x000ea20000002400 */
[----:B----4-:R-:W-:Y:S01]  /*41a0*/  FSEL R49, R49, -INF , P3 ;  /* 0xff80000031317808 */ /* 0x010fe20001800000 */
[--C-:B------:R-:W-:Y:S01]  /*41b0*/  FFMA.FTZ R38, R38, UR10, -R9.reuse ;  /* 0x0000000a26267c23 */ /* 0x100fe20008010809 */
[----:B------:R-:W-:Y:S01]  /*41c0*/  ISETP.GT.AND P3, PT, R4, 0x39, PT ;  /* 0x000000390400780c */ /* 0x000fe20003f64270 */
[--C-:B------:R-:W-:Y:S01]  /*41d0*/  FFMA.FTZ R39, R39, UR10, -R9.reuse ;  /* 0x0000000a27277c23 */ /* 0x100fe20008010809 */
[----:B------:R-:W-:Y:S01]  /*41e0*/  FMNMX.FTZ R5, R49, R6, !PT ;  /* 0x0000000631057209 */ /* 0x000fe20007810000 */
[--C-:B------:R-:W-:Y:S01]  /*41f0*/  FFMA.FTZ R42, R42, UR10, -R9.reuse ;  /* 0x0000000a2a2a7c23 */ /* 0x100fe20008010809 */
[--C-:B------:R-:W-:Y:S01]  /*4200*/  FFMA.FTZ R43, R43, UR10, -R9.reuse ;  /* 0x0000000a2b2b7c23 */ /* 0x100fe20008010809 */
[----:B------:R-:W-:Y:S01]  /*4210*/  MUFU.EX2 R26, R26 ;  /* 0x0000001a001a7308 */ /* 0x000fe20000000800 */
[----:B-1----:R-:W-:Y:S01]  /*4220*/  FSEL R52, R52, -INF , P2 ;  /* 0xff80000034347808 */ /* 0x002fe20001000000 */
[--C-:B------:R-:W-:Y:S01]  /*4230*/  FFMA.FTZ R46, R46, UR10, -R9.reuse ;  /* 0x0000000a2e2e7c23 */ /* 0x100fe20008010809 */
[--C-:B------:R-:W-:Y:S01]  /*4240*/  FFMA.FTZ R47, R47, UR10, -R9.reuse ;  /* 0x0000000a2f2f7c23 */ /* 0x100fe20008010809 */
[--C-:B------:R-:W-:Y:S01]  /*4250*/  FFMA.FTZ R50, R50, UR10, -R9.reuse ;  /* 0x0000000a32327c23 */ /* 0x100fe20008010809 */
[----:B------:R-:W-:Y:S01]  /*4260*/  FMNMX.FTZ R4, R52, R5, !PT ;  /* 0x0000000534047209 */ /* 0x000fe20007810000 */
[--C-:B------:R-:W-:Y:S01]  /*4270*/  FFMA.FTZ R51, R51, UR10, -R9.reuse ;  /* 0x0000000a33337c23 */ /* 0x100fe20008010809 */
[--C-:B------:R-:W-:Y:S01]  /*4280*/  FFMA.FTZ R54, R54, UR10, -R9.reuse ;  /* 0x0000000a36367c23 */ /* 0x100fe20008010809 */
[----:B------:R-:W1:Y:S01]  /*4290*/  MUFU.EX2 R27, R27 ;  /* 0x0000001b001b7308 */ /* 0x000e620000000800 */
[----:B--2---:R-:W-:Y:S01]  /*42a0*/  FSEL R53, R53, -INF , P3 ;  /* 0xff80000035357808 */ /* 0x004fe20001800000 */
[----:B------:R-:W-:-:S03]  /*42b0*/  FFMA.FTZ R9, R55, UR10, -R9 ;  /* 0x0000000a37097c23 */ /* 0x000fc60008010809 */
[----:B------:R-:W-:-:S03]  /*42c0*/  FMNMX.FTZ R4, R53, R4, !PT ;  /* 0x0000000435047209 */ /* 0x000fc60007810000 */
[----:B------:R-:W-:Y:S02]  /*42d0*/  MUFU.EX2 R30, R30 ;  /* 0x0000001e001e7308 */ /* 0x000fe40000000800 */
[----:B------:R-:W2:Y:S06]  /*42e0*/  SHFL.BFLY PT, R5, R4, 0x2, 0x1f ;  /* 0x0c401f0004057f89 */ /* 0x000eac00000e0000 */
[----:B------:R-:W4:Y:S01]  /*42f0*/  MUFU.EX2 R31, R31 ;  /* 0x0000001f001f7308 */ /* 0x000f220000000800 */
[----:B-1----:R-:W-:-:S07]  /*4300*/  F2FP.F16.F32.PACK_AB R153, R27, R26 ;  /* 0x0000001a1b99723e */ /* 0x002fce00000000ff */
[----:B------:R-:W-:Y:S08]  /*4310*/  MUFU.EX2 R34, R34 ;  /* 0x0000002200227308 */ /* 0x000ff00000000800 */
[----:B------:R-:W1:Y:S01]  /*4320*/  MUFU.EX2 R35, R35 ;  /* 0x0000002300237308 */ /* 0x000e620000000800 */
[----:B----4-:R-:W-:Y:S02]  /*4330*/  F2FP.F16.F32.PACK_AB R155, R31, R30 ;  /* 0x0000001e1f9b723e */ /* 0x010fe400000000ff */
[----:B--2---:R-:W-:-:S05]  /*4340*/  FMNMX.FTZ R5, R4, R5, !PT ;  /* 0x0000000504057209 */ /* 0x004fca0007810000 */
[----:B------:R-:W2:Y:S01]  /*4350*/  SHFL.BFLY PT, R4, R5, 0x1, 0x1f ;  /* 0x0c201f0005047f89 */ /* 0x000ea200000e0000 */
[----:B------:R-:W-:Y:S08]  /*4360*/  MUFU.EX2 R38, R38 ;  /* 0x0000002600267308 */ /* 0x000ff00000000800 */
[----:B------:R-:W4:Y:S01]  /*4370*/  MUFU.EX2 R39, R39 ;  /* 0x0000002700277308 */ /* 0x000f220000000800 */
[----:B-1----:R-:W-:-:S07]  /*4380*/  F2FP.F16.F32.PACK_AB R157, R35, R34 ;  /* 0x00000022239d723e */ /* 0x002fce00000000ff */
[----:B------:R-:W-:Y:S01]  /*4390*/  MUFU.EX2 R42, R42 ;  /* 0x0000002a002a7308 */ /* 0x000fe20000000800 */
[----:B--2---:R-:W-:-:S07]  /*43a0*/  FMNMX.FTZ R4, R5, R4, !PT ;  /* 0x0000000405047209 */ /* 0x004fce0007810000 */
[----:B------:R-:W1:Y:S01]  /*43b0*/  MUFU.EX2 R43, R43 ;  /* 0x0000002b002b7308 */ /* 0x000e620000000800 */
[----:B----4-:R-:W-:Y:S02]  /*43c0*/  F2FP.F16.F32.PACK_AB R159, R39, R38 ;  /* 0x00000026279f723e */ /* 0x010fe400000000ff */
[C---:B------:R-:W-:Y:S01]  /*43d0*/  FSETP.NEU.FTZ.AND P2, PT, R4.reuse, -INF , PT ;  /* 0xff8000000400780b */ /* 0x040fe20003f5d000 */
[----:B------:R-:W-:-:S04]  /*43e0*/  FMUL.FTZ R5, R4, UR10 ;  /* 0x0000000a04057c20 */ /* 0x000fc80008410000 */
[----:B------:R-:W-:Y:S01]  /*43f0*/  MUFU.EX2 R46, R46 ;  /* 0x0000002e002e7308 */ /* 0x000fe20000000800 */
[----:B------:R-:W-:Y:S01]  /*4400*/  FSEL R6, R5, RZ, P2 ;  /* 0x000000ff05067208 */ /* 0x000fe20001000000 */
[----:B------:R-:W-:-:S04]  /*4410*/  FADD.FTZ R5, R26, R27 ;  /* 0x0000001b1a057221 */ /* 0x000fc80000010000 */
        /* <DEDUP_REMOVED lines=8> */
[----:B------:R-:W-:Y:S01]  /*44a0*/  FADD.FTZ R10, R30, R5 ;  /* 0x000000051e0a7221 */ /* 0x000fe20000010000 */
[----:B------:R-:W-:Y:S01]  /*44b0*/  @!P1 IADD3 R5, R7, 0x28c40, RZ ;  /* 0x00028c4007059810 */ /* 0x000fe20007ffe0ff */
[--C-:B------:R-:W-:Y:S01]  /*44c0*/  FFMA.FTZ R37, R37, UR10, -R6.reuse ;  /* 0x0000000a25257c23 */ /* 0x100fe20008010806 */
[----:B------:R-:W-:Y:S01]  /*44d0*/  FFMA.FTZ R40, R40, UR10, -R6 ;  /* 0x0000000a28287c23 */ /* 0x000fe20008010806 */
[----:B------:R-:W-:Y:S01]  /*44e0*/  FADD.FTZ R13, R31, R10 ;  /* 0x0000000a1f0d7221 */ /* 0x000fe20000010000 */
[----:B------:R-:W-:Y:S01]  /*44f0*/  @!P1 PRMT R5, RZ, 0x654, R5 ;  /* 0x00000654ff059816 */ /* 0x000fe20000000005 */
[----:B------:R-:W2:Y:S01]  /*4500*/  MUFU.EX2 R25, R25 ;  /* 0x0000001900197308 */ /* 0x000ea20000000800 */
[--C-:B------:R-:W-:Y:S01]  /*4510*/  FFMA.FTZ R41, R41, UR10, -R6.reuse ;  /* 0x0000000a29297c23 */ /* 0x100fe20008010806 */
[----:B------:R-:W-:Y:S01]  /*4520*/  FADD.FTZ R12, R34, R13 ;  /* 0x0000000d220c7221 */ /* 0x000fe20000010000 */
[----:B------:R4:W-:Y:S01]  /*4530*/  @!P1 SYNCS.ARRIVE.TRANS64.RED.A1T0 RZ, [R5+URZ], RZ ;  /* 0x000000ff05ff99a7 */ /* 0x0009e2000810043f */
[--C-:B------:R-:W-:Y:S01]  /*4540*/  FFMA.FTZ R44, R44, UR10, -R6.reuse ;  /* 0x0000000a2c2c7c23 */ /* 0x100fe20008010806 */
[--C-:B------:R-:W-:Y:S01]  /*4550*/  FFMA.FTZ R45, R45, UR10, -R6.reuse ;  /* 0x0000000a2d2d7c23 */ /* 0x100fe20008010806 */
[--C-:B------:R-:W-:Y:S01]  /*4560*/  FFMA.FTZ R48, R48, UR10, -R6.reuse ;  /* 0x0000000a30307c23 */ /* 0x100fe20008010806 */
[--C-:B------:R-:W-:Y:S01]  /*4570*/  FFMA.FTZ R49, R49, UR10, -R6.reuse ;  /* 0x0000000a31317c23 */ /* 0x100fe20008010806 */
[----:B------:R-:W5:Y:S01]  /*4580*/  MUFU.EX2 R28, R28 ;  /* 0x0000001c001c7308 */ /* 0x000f620000000800 */
[--C-:B------:R-:W-:Y:S01]  /*4590*/  FFMA.FTZ R52, R52, UR10, -R6.reuse ;  /* 0x0000000a34347c23 */ /* 0x100fe20008010806 */
[----:B------:R-:W-:Y:S01]  /*45a0*/  FFMA.FTZ R6, R53, UR10, -R6 ;  /* 0x0000000a35067c23 */ /* 0x000fe20008010806 */
[----:B-1----:R-:W-:-:S05]  /*45b0*/  F2FP.F16.F32.PACK_AB R161, R43, R42 ;  /* 0x0000002a2ba1723e */ /* 0x002fca00000000ff */
        /* <DEDUP_REMOVED lines=15> */
[----:B------:R-:W-:Y:S01]  /*46b0*/  FADD.FTZ R13, R43, R12 ;  /* 0x0000000c2b0d7221 */ /* 0x000fe20000010000 */
[----:B--2---:R-:W-:-:S06]  /*46c0*/  FADD.FTZ R5, R33, R10 ;  /* 0x0000000a21057221 */ /* 0x004fcc0000010000 */
        /* <DEDUP_REMOVED lines=9> */
[----:B------:R-:W-:Y:S01]  /*4760*/  MUFU.EX2 R44, R44 ;  /* 0x0000002c002c7308 */ /* 0x000fe20000000800 */
[----:B----4-:R-:W-:-:S07]  /*4770*/  FADD.FTZ R10, R40, R11 ;  /* 0x0000000b280a7221 */ /* 0x010fce0000010000 */
[----:B------:R-:W2:Y:S01]  /*4780*/  MUFU.EX2 R47, R47 ;  /* 0x0000002f002f7308 */ /* 0x000ea20000000800 */
[C---:B-----5:R-:W-:Y:S01]  /*4790*/  FADD.FTZ R11, R41.reuse, R10 ;  /* 0x0000000a290b7221 */ /* 0x060fe20000010000 */
[----:B------:R-:W-:Y:S01]  /*47a0*/  FADD.FTZ R10, R46, R13 ;  /* 0x0000000d2e0a7221 */ /* 0x000fe20000010000 */
[----:B------:R-:W-:-:S05]  /*47b0*/  F2FP.F16.F32.PACK_AB R160, R41, R40 ;  /* 0x0000002829a0723e */ /* 0x000fca00000000ff */
        /* <DEDUP_REMOVED lines=12> */
[----:B------:R-:W-:Y:S08]  /*4880*/  MUFU.EX2 R54, R54 ;  /* 0x0000003600367308 */ /* 0x000ff00000000800 */
[----:B------:R-:W2:Y:S01]  /*4890*/  MUFU.EX2 R9, R9 ;  /* 0x0000000900097308 */ /* 0x000ea20000000800 */
[----:B----4-:R-:W-:-:S07]  /*48a0*/  F2FP.F16.F32.PACK_AB R164, R49, R48 ;  /* 0x0000003031a4723e */ /* 0x010fce00000000ff */
[----:B------:R-:W-:Y:S08]  /*48b0*/  MUFU.EX2 R52, R52 ;  /* 0x0000003400347308 */ /* 0x000ff00000000800 */
[----:B------:R4:W5:Y:S01]  /*48c0*/  MUFU.EX2 R5, R6 ;  /* 0x0000000600057308 */ /* 0x0009620000000800 */
[----:B--2---:R-:W-:Y:S01]  /*48d0*/  F2FP.F16.F32.PACK_AB R167, R9, R54 ;  /* 0x0000003609a7723e */ /* 0x004fe200000000ff */
[----:B----4-:R-:W-:-:S04]  /*48e0*/  FADD.FTZ R6, R44, R11 ;  /* 0x0000000b2c067221 */ /* 0x010fc80000010000 */
[----:B------:R-:W-:Y:S01]  /*48f0*/  FADD.FTZ R45, R45, R6 ;  /* 0x000000062d2d7221 */ /* 0x000fe20000010000 */
[----:B------:R-:W-:-:S03]  /*4900*/  FADD.FTZ R6, R54, R51 ;  /* 0x0000003336067221 */ /* 0x000fc60000010000 */
[----:B------:R-:W-:Y:S01]  /*4910*/  FADD.FTZ R48, R48, R45 ;  /* 0x0000002d30307221 */ /* 0x000fe20000010000 */
[----:B-----5:R-:W-:Y:S01]  /*4920*/  F2FP.F16.F32.PACK_AB R166, R5, R52 ;  /* 0x0000003405a6723e */ /* 0x020fe200000000ff */
[----:B------:R-:W-:Y:S02]  /*4930*/  FADD.FTZ R6, R9, R6 ;  /* 0x0000000609067221 */ /* 0x000fe40000010000 */
[----:B------:R-:W-:Y:S02]  /*4940*/  FADD.FTZ R49, R49, R48 ;  /* 0x0000003031317221 */ /* 0x000fe40000010000 */
[----:B------:R1:W-:Y:S02]  /*4950*/  STSM.16.M88.4 [R22], R164 ;  /* 0x000000a416007844 */ /* 0x0003e40000000200 */
[----:B------:R-:W-:-:S04]  /*4960*/  FADD.FTZ R52, R52, R49 ;  /* 0x0000003134347221 */ /* 0x000fc80000010000 */
[----:B------:R-:W-:Y:S01]  /*4970*/  FADD.FTZ R5, R5, R52 ;  /* 0x0000003405057221 */ /* 0x000fe20000010000 */
[----:B------:R-:W-:Y:S06]  /*4980*/  @!P0 BRA `(.L_x_5808) ;  /* 0x0000000000048947 */ /* 0x000fec0003800000 */
[----:B------:R-:W-:Y:S01]  /*4990*/  BPT.TRAP 0x1 ;  /* 0x000000040000795c */ /* 0x000fe20000300000 */
.L_x_5808:
[----:B------:R2:W4:Y:S01]  /*49a0*/  SYNCS.PHASECHK.TRANS64.TRYWAIT P2, [R7+URZ+0x28c50], R8 ;  /* 0x028c5008070075a7 */ /* 0x000522000804017f */
[----:B------:R-:W-:Y:S05]  /*49b0*/  @!P0 BRA `(.L_x_5809) ;  /* 0x0000000000048947 */ /* 0x000fea0003800000 */
[----:B------:R-:W-:Y:S01]  /*49c0*/  BPT.TRAP 0x1 ;  /* 0x000000040000795c */ /* 0x000fe20000300000 */
.L_x_5809:
[----:B----4-:R-:W-:Y:S05]  /*49d0*/  @P2 BRA `(.L_x_5810) ;  /* 0x0000000000082947 */ /* 0x010fea0003800000 */
[----:B------:R-:W4:Y:S02]  /*49e0*/  SYNCS.PHASECHK.TRANS64.TRYWAIT P2, [R7+URZ+0x28c50], R8 ;  /* 0x028c5008070075a7 */ /* 0x000f24000804017f */
[----:B----4-:R-:W-:Y:S05]  /*49f0*/  @!P2 BRA `(.L_x_5811) ;  /* 0x000000980070a947 */ /* 0x010fea0003800000 */
.L_x_5810:
[----:B------:R-:W-:Y:S01]  /*4a00*/  ULEA UR11, UR39, UR41, 0xc ;  /* 0x00000029270b7291 */ /* 0x000fe2000f8e603f */
[----:B------:R-:W-:Y:S01]  /*4a10*/  WARPGROUP.ARRIVE ;  /* 0x00000000000079c5 */ /* 0x000fe20000000000 */
[----:B------:R-:W-:Y:S01]  /*4a20*/  UMOV UR7, 0x40000040 ;  /* 0x4000004000077882 */ /* 0x000fe20000000000 */
[----:B------:R-:W-:Y:S01]  /*4a30*/  UIMAD UR49, UR49, UR14, -UR15 ;  /* 0x0000000e313172a4 */ /* 0x000fe2000f8e0a0f */
[----:B--234-:R-:W-:Y:S01]  /*4a40*/  @!P1 IADD3 R7, R7, 0x28c60, RZ ;  /* 0x00028c6007079810 */ /* 0x01cfe20007ffe0ff */
[----:B------:R-:W-:Y:S02]  /*4a50*/  UIADD3 UR22, UR45, -0x2, URZ ;  /* 0xfffffffe2d167890 */ /* 0x000fe4000fffe03f */
[----:B------:R-:W-:Y:S01]  /*4a60*/  UMOV UR6, UR11 ;  /* 0x0000000b00067c82 */ /* 0x000fe20008000000 */
[----:B------:R-:W-:Y:S01]  /*4a70*/  UIADD3 UR49, UR42, UR49, URZ ;  /* 0x000000312a317290 */ /* 0x000fe2000fffe03f */
[----:B------:R-:W-:Y:S01]  /*4a80*/  HGMMA.64x256x16.F32 R24, R152, gdesc[UR4].tnspB, RZ, !UPT, gsb0 ;  /* 0x43e0000498187df0 */ /* 0x000fe2000c0008ff */
[----:B------:R-:W-:Y:S01]  /*4a90*/  UIADD3 UR6, UR11, 0x80, URZ ;  /* 0x000000800b067890 */ /* 0x000fe2000fffe03f */
[----:B------:R-:W-:Y:S01]  /*4aa0*/  @!P1 PRMT R7, RZ, 0x654, R7 ;  /* 0x00000654ff079816 */ /* 0x000fe20000000007 */
        /* <DEDUP_REMOVED lines=17> */
[----:B------:R-:W-:-:S04]  /*4bc0*/  USHF.R.S32.HI UR6, URZ, 0x1f, UR49 ;  /* 0x0000001f3f067899 */ /* 0x000fc80008011431 */
[----:B------:R-:W-:-:S04]  /*4bd0*/  ULEA.HI UR6, UR6, UR49, URZ, 0x6 ;  /* 0x0000003106067291 */ /* 0x000fc8000f8f303f */
[----:B------:R-:W-:-:S04]  /*4be0*/  USHF.R.S32.HI UR6, URZ, 0x6, UR6 ;  /* 0x000000063f067899 */ /* 0x000fc80008011406 */
[----:B------:R-:W-:-:S04]  /*4bf0*/  UISETP.LT.AND UP0, UPT, URZ, UR6, UPT ;  /* 0x000000063f00728c */ /* 0x000fc8000bf01270 */
[----:B------:R-:W-:-:S04]  /*4c00*/  USEL UR23, URZ, UR6, !UP0 ;  /* 0x000000063f177287 */ /* 0x000fc8000c000000 */
[----:B------:R-:W-:-:S06]  /*4c10*/  UISETP.GE.AND UP0, UPT, UR22, UR23, UPT ;  /* 0x000000171600728c */ /* 0x000fcc000bf06270 */
[----:B------:R-:W-:Y:S01]  /*4c20*/  PLOP3.LUT P2, PT, PT, PT, UP0, 0x80, 0x0 ;  /* 0x000000000000781c */ /* 0x000fe20003f4f008 */
        /* <DEDUP_REMOVED lines=11> */
[----:B------:R-:W-:Y:S01]  /*4ce0*/  IMAD.MOV.U32 R8, RZ, RZ, R3 ;  /* 0x000000ffff087224 */ /* 0x000fe200078e0003 */
[----:B------:R-:W-:Y:S01]  /*4cf0*/  MOV R9, R4 ;  /* 0x0000000400097202 */ /* 0x000fe20000000f00 */
[----:B------:R-:W-:Y:S01]  /*4d00*/  UMOV UR29, UR39 ;  /* 0x00000027001d7c82 */ /* 0x000fe20008000000 */
[----:B------:R-:W-:Y:S01]  /*4d10*/  ULDC UR25, c[0x0][0x2e0] ;  /* 0x0000b80000197ab9 */ /* 0x000fe20000000800 */
[----:B------:R-:W-:Y:S01]  /*4d20*/  ULDC UR26, c[0x0][0x288] ;  /* 0x0000a200001a7ab9 */ /* 0x000fe20000000800 */
[----:B------:R-:W-:Y:S01]  /*4d30*/  ULDC UR27, c[0x0][0x404] ;  /* 0x00010100001b7ab9 */ /* 0x000fe20000000800 */
[----:B------:R-:W-:Y:S01]  /*4d40*/  ULDC UR28, c[0x0][0x9d8] ;  /* 0x00027600001c7ab9 */ /* 0x000fe20000000800 */
[----:B------:R-:W-:Y:S01]  /*4d50*/  ULDC UR24, c[0x0][0x988] ;  /* 0x0002620000187ab9 */ /* 0x000fe20000000800 */
[----:B------:R-:W-:-:S05]  /*4d60*/  ULDC.64 UR20, c[0x0][0x3f8] ;  /* 0x0000fe0000147ab9 */ /* 0x000fca0000000a00 */
.L_x_5821:
[----:B------:R-:W-:-:S04]  /*4d70*/  UIADD3 UR39, UR29, 0x1, URZ ;  /* 0x000000011d277890 */ /* 0x000fc8000fffe03f */
[----:B------:R-:W-:-:S04]  /*4d80*/  UISETP.NE.AND UP0, UPT, UR39, 0x2, UPT ;  /* 0x000000022700788c */ /* 0x000fc8000bf05270 */
[----:B------:R-:W-:Y:S02]  /*4d90*/  USEL UR6, URZ, 0x1, UP0 ;  /* 0x000000013f067887 */ /* 0x000fe40008000000 */
[----:B------:R-:W-:Y:S02]  /*4da0*/  USEL UR39, UR39, URZ, UP0 ;  /* 0x0000003f27277287 */ /* 0x000fe40008000000 */
[----:B------:R-:W-:Y:S01]  /*4db0*/  ULOP3.LUT UR38, UR38, UR6, URZ, 0x3c, !UPT ;  /* 0x0000000626267292 */ /* 0x000fe2000f8e3c3f */
[----:B---3--:R-:W-:Y:S11]  /*4dc0*/  @!P0 BRA `(.L_x_5813) ;  /* 0x0000000000048947 */ /* 0x008ff60003800000 */
[----:B------:R-:W-:Y:S01]  /*4dd0*/  BPT.TRAP 0x1 ;  /* 0x000000040000795c */ /* 0x000fe20000300000 */
.L_x_5813:
[----:B------:R-:W-:Y:S01]  /*4de0*/  ULEA UR30, UR39, UR48, 0x3 ;  /* 0x00000030271e7291 */ /* 0x000fe2000f8e183f */
[----:B--2---:R-:W-:-:S04]  /*4df0*/  MOV R7, UR38 ;  /* 0x0000002600077c02 */ /* 0x004fc80008000f00 */
[----:B------:R-:W-:-:S04]  /*4e00*/  SHF.L.U32 R7, R7, 0x1f, RZ ;  /* 0x0000001f07077819 */ /* 0x000fc800000006ff */
[----:B------:R2:W3:Y:S01]  /*4e10*/  SYNCS.PHASECHK.TRANS64.TRYWAIT P2, [UR30+0x28c30], R7 ;  /* 0x028c3007ff0075a7 */ /* 0x0004e2000804015e */
[----:B------:R-:W-:Y:S05]  /*4e20*/  @!P0 BRA `(.L_x_5814) ;  /* 0x0000000000048947 */ /* 0x000fea0003800000 */
[----:B------:R-:W-:Y:S01]  /*4e30*/  BPT.TRAP 0x1 ;  /* 0x000000040000795c */ /* 0x000fe20000300000 */
.L_x_5814:
[----:B---3--:R-:W-:Y:S05]  /*4e40*/  @P2 BRA `(.L_x_5815) ;  /* 0x0000000000082947 */ /* 0x008fea0003800000 */
[----:B------:R-:W3:Y:S02]  /*4e50*/  SYNCS.PHASECHK.TRANS64.TRYWAIT P2, [UR30+0x28c30], R7 ;  /* 0x028c3007ff0075a7 */ /* 0x000ee4000804015e */
[----:B---3--:R-:W-:Y:S05]  /*4e60*/  @!P2 BRA `(.L_x_5816) ;  /* 0x000000940068a947 */ /* 0x008fea0003800000 */
.L_x_5815:
[----:B------:R-:W-:Y:S01]  /*4e70*/  R2UR UR18, R0 ;  /* 0x00000000001272ca */ /* 0x000fe200000e0000 */
[----:B-1----:R-:W-:Y:S01]  /*4e80*/  WARPGROUP.ARRIVE ;  /* 0x00000000000079c5 */ /* 0x002fe20000000000 */
[----:B------:R-:W-:Y:S01]  /*4e90*/  UMOV UR19, 0x40000040 ;  /* 0x4000004000137882 */ /* 0x000fe20000000000 */
[----:B------:R-:W-:Y:S01]  /*4ea0*/  UMOV UR7, 0x40000040 ;  /* 0x4000004000077882 */ /* 0x000fe20000000000 */
[----:B------:R-:W-:Y:S01]  /*4eb0*/  UMOV UR11, 0x40000040 ;  /* 0x40000040000b7882 */ /* 0x000fe20000000000 */
[----:B------:R-:W-:Y:S01]  /*4ec0*/  UMOV UR15, 0x40000040 ;  /* 0x40000040000f7882 */ /* 0x000fe20000000000 */
[----:B------:R-:W-:-:S04]  /*4ed0*/  UISETP.NE.U32.AND UP0, UPT, UR20, URZ, UPT ;  /* 0x0000003f1400728c */ /* 0x000fc8000bf05070 */
[----:B------:R-:W-:-:S03]  /*4ee0*/  UISETP.NE.AND.EX UP0, UPT, UR21, URZ, UPT, UP0 ;  /* 0x0000003f1500728c */ /* 0x000fc6000bf05300 */
[----:B------:R-:W-:-:S04]  /*4ef0*/  ULEA UR18, UR39, UR18, 0x9 ;  /* 0x0000001227127291 */ /* 0x000fc8000f8e483f */
[----:B------:R-:W-:Y:S02]  /*4f00*/  UIADD3 UR6, UR18, 0x2, URZ ;  /* 0x0000000212067890 */ /* 0x000fe4000fffe03f */
[----:B------:R-:W-:Y:S02]  /*4f10*/  UIADD3 UR10, UR18, 0x4, URZ ;  /* 0x00000004120a7890 */ /* 0x000fe4000fffe03f */
[----:B------:R-:W-:Y:S02]  /*4f20*/  UIADD3 UR14, UR18, 0x6, URZ ;  /* 0x00000006120e7890 */ /* 0x000fe4000fffe03f */
[----:B------:R-:W-:Y:S03]  /*4f30*/  HGMMA.64x64x16.F32 R152, gdesc[UR16], RZ, !UPT, gsb0 ;  /* 0x00e00000109879f0 */ /* 0x000fe6000c0008ff */
[----:B------:R-:W-:Y:S02]  /*4f40*/  WARPGROUP.DEPBAR.LE gsb0, 0x0 ;  /* 0x00008000000079c5 */ /* 0x000fe40000010000 */
[----:B------:R-:W-:-:S06]  /*4f50*/  WARPGROUP.ARRIVE ;  /* 0x00000000000079c5 */ /* 0x000fcc0000000000 */
[----:B------:R-:W-:Y:S01]  /*4f60*/  HGMMA.64x64x16.F32 R152, gdesc[UR4], R152, gsb0 ;  /* 0x00e00000049879f0 */ /* 0x000fe20008000898 */
[----:B------:R-:W-:Y:S01]  /*4f70*/  UMOV UR6, 0xffffffc0 ;  /* 0xffffffc000067882 */ /* 0x000fe20000000000 */
[----:B------:R-:W-:Y:S02]  /*4f80*/  USEL UR7, UR27, 0x1, UP0 ;  /* 0x000000011b077887 */ /* 0x000fe40008000000 */
[----:B------:R-:W-:-:S04]  /*4f90*/  UIMAD UR6, UR22, UR6, 0x1 ;  /* 0x00000001160674a4 */ /* 0x000fc8000f8e0206 */
[----:B------:R-:W-:-:S04]  /*4fa0*/  UIADD3 UR6, UR42, UR6, URZ ;  /* 0x000000062a067290 */ /* 0x000fc8000fffe03f */
[----:B------:R-:W-:Y:S01]  /*4fb0*/  UIMAD UR6, UR7, UR25, UR6 ;  /* 0x00000019070672a4 */ /* 0x000fe2000f8e0206 */
        /* <DEDUP_REMOVED lines=20> */
[----:B------:R4:W5:Y:S01]  /*5100*/  MUFU.TANH R10, R153 ;  /* 0x00000099000a7308 */ /* 0x0009620000002400 */
        /* <DEDUP_REMOVED lines=8> */
[----:B----4-:R-:W-:Y:S01]  /*5190*/  MOV R153, UR26 ;  /* 0x0000001a00997c02 */ /* 0x010fe20008000f00 */
[----:B------:R-:W-:Y:S01]  /*51a0*/  FMUL.FTZ R162, R162, UR28 ;  /* 0x0000001ca2a27c20 */ /* 0x000fe20008410000 */
[----:B------:R-:W-:Y:S01]  /*51b0*/  FMUL.FTZ R163, R163, UR28 ;  /* 0x0000001ca3a37c20 */ /* 0x000fe20008410000 */
[----:B------:R-:W-:Y:S01]  /*51c0*/  FMUL.FTZ R166, R166, UR28 ;  /* 0x0000001ca6a67c20 */ /* 0x000fe20008410000 */
[----:B------:R-:W-:Y:S01]  /*51d0*/  IADD3 R153, -R153, UR6, -R16 ;  /* 0x0000000699997c10 */ /* 0x000fe2000fffe910 */
[----:B------:R-:W-:Y:S01]  /*51e0*/  FMUL.FTZ R167, R167, UR28 ;  /* 0x0000001ca7a77c20 */ /* 0x000fe20008410000 */
[----:B------:R-:W-:Y:S01]  /*51f0*/  FMUL.FTZ R170, R170, UR28 ;  /* 0x0000001caaaa7c20 */ /* 0x000fe20008410000 */
[----:B------:R4:W2:Y:S01]  /*5200*/  MUFU.TANH R11, R157 ;  /* 0x0000009d000b7308 */ /* 0x0008a20000002400 */
[----:B---3--:R-:W-:Y:S01]  /*5210*/  IADD3 R4, R2, R153, RZ ;  /* 0x0000009902047210 */ /* 0x008fe20007ffe0ff */
[----:B------:R-:W-:Y:S01]  /*5220*/  FMUL.FTZ R171, R171, UR28 ;  /* 0x0000001cabab7c20 */ /* 0x000fe20008410000 */
[----:B------:R-:W-:Y:S01]  /*5230*/  FMUL.FTZ R174, R174, UR28 ;  /* 0x0000001caeae7c20 */ /* 0x000fe20008410000 */
[----:B------:R-:W-:Y:S01]  /*5240*/  FMUL.FTZ R175, R175, UR28 ;  /* 0x0000001cafaf7c20 */ /* 0x000fe20008410000 */
[----:B------:R-:W-:Y:S01]  /*5250*/  ISETP.GT.AND P2, PT, R4, RZ, PT ;  /* 0x000000ff0400720c */ /* 0x000fe20003f44270 */
[----:B------:R-:W-:Y:S01]  /*5260*/  FMUL.FTZ R178, R178, UR28 ;  /* 0x0000001cb2b27c20 */ /* 0x000fe20008410000 */
[----:B------:R-:W-:Y:S01]  /*5270*/  ISETP.GT.AND P3, PT, R4, 0x1, PT ;  /* 0x000000010400780c */ /* 0x000fe20003f64270 */
[----:B------:R3:W3:Y:S01]  /*5280*/  MUFU.TANH R13, R160 ;  /* 0x000000a0000d7308 */ /* 0x0006e20000002400 */
[----:B-1----:R-:W-:Y:S01]  /*5290*/  FSEL R12, R12, -INF , P2 ;  /* 0xff8000000c0c7808 */ /* 0x002fe20001000000 */
[----:B------:R-:W-:Y:S01]  /*52a0*/  FMUL.FTZ R179, R179, UR28 ;  /* 0x0000001cb3b37c20 */ /* 0x000fe20008410000 */
[----:B------:R-:W-:Y:S01]  /*52b0*/  ISETP.GT.AND P2, PT, R4, 0x8, PT ;  /* 0x000000080400780c */ /* 0x000fe20003f44270 */
[----:B------:R-:W-:Y:S01]  /*52c0*/  FMUL.FTZ R182, R182, UR28 ;  /* 0x0000001cb6b67c20 */ /* 0x000fe20008410000 */
[----:B-----5:R-:W-:Y:S01]  /*52d0*/  FSEL R10, R10, -INF , P3 ;  /* 0xff8000000a0a7808 */ /* 0x020fe20001800000 */
[----:B------:R-:W-:Y:S01]  /*52e0*/  FMUL.FTZ R183, R183, UR28 ;  /* 0x0000001cb7b77c20 */ /* 0x000fe20008410000 */
[----:B----4-:R-:W-:Y:S01]  /*52f0*/  FMNMX.FTZ R157, R12, R9, !PT ;  /* 0x000000090c9d7209 */ /* 0x010fe20007810000 */
[----:B------:R1:W4:Y:S01]  /*5300*/  MUFU.TANH R14, R161 ;  /* 0x000000a1000e7308 */ /* 0x0003220000002400 */
[----:B------:R-:W-:-:S02]  /*5310*/  ISETP.GT.AND P3, PT, R4, 0x9, PT ;  /* 0x000000090400780c */ /* 0x000fc40003f64270 */
[----:B--2---:R-:W-:Y:S02]  /*5320*/  FSEL R3, R3, -INF , P2 ;  /* 0xff80000003037808 */ /* 0x004fe40001000000 */
[----:B---3--:R-:W-:Y:S02]  /*5330*/  FMNMX.FTZ R160, R10, R157, !PT ;  /* 0x0000009d0aa07209 */ /* 0x008fe40007810000 */
[----:B------:R-:W-:Y:S01]  /*5340*/  ISETP.GT.AND P2, PT, R4, 0x10, PT ;  /* 0x000000100400780c */ /* 0x000fe20003f44270 */
[----:B------:R-:W2:Y:S01]  /*5350*/  MUFU.TANH R15, R164 ;  /* 0x000000a4000f7308 */ /* 0x000ea20000002400 */
[----:B------:R-:W-:Y:S01]  /*5360*/  FSEL R11, R11, -INF , P3 ;  /* 0xff8000000b0b7808 */ /* 0x000fe20001800000 */
[----:B-1----:R-:W-:Y:S01]  /*5370*/  FMUL.FTZ R161, R154, UR28 ;  /* 0x0000001c9aa17c20 */ /* 0x002fe20008410000 */
[----:B------:R-:W-:Y:S02]  /*5380*/  FMNMX.FTZ R160, R3, R160, !PT ;  /* 0x000000a003a07209 */ /* 0x000fe40007810000 */
[----:B------:R-:W-:-:S02]  /*5390*/  ISETP.GT.AND P3, PT, R4, 0x11, PT ;  /* 0x000000110400780c */ /* 0x000fc40003f64270 */
[----:B------:R-:W-:Y:S01]  /*53a0*/  FSEL R13, R13, -INF , P2 ;  /* 0xff8000000d0d7808 */ /* 0x000fe20001000000 */
[----:B------:R-:W1:Y:S01]  /*53b0*/  MUFU.TANH R20, R165 ;  /* 0x000000a500147308 */ /* 0x000e620000002400 */
[----:B------:R-:W-:Y:S02]  /*53c0*/  FMNMX.FTZ R160, R11, R160, !PT ;  /* 0x000000a00ba07209 */ /* 0x000fe40007810000 */
[----:B------:R-:W-:Y:S02]  /*53d0*/  ISETP.GT.AND P2, PT, R4, 0x18, PT ;  /* 0x000000180400780c */ /* 0x000fe40003f44270 */
[----:B----4-:R-:W-:Y:S02]  /*53e0*/  FSEL R14, R14, -INF , P3 ;  /* 0xff8000000e0e7808 */ /* 0x010fe40001800000 */
[----:B------:R-:W-:Y:S01]  /*53f0*/  FMNMX.FTZ R157, R13, R160, !PT ;  /* 0x000000a00d9d7209 */ /* 0x000fe20007810000 */
[----:B------:R-:W3:Y:S01]  /*5400*/  MUFU.TANH R21, R168 ;  /* 0x000000a800157308 */ /* 0x000ee20000002400 */
[----:B------:R-:W-:-:S02]  /*5410*/  ISETP.GT.AND P3, PT, R4, 0x19, PT ;  /* 0x000000190400780c */ /* 0x000fc40003f64270 */
[----:B--2---:R-:W-:Y:S02]  /*5420*/  FSEL R15, R15, -INF , P2 ;  /* 0xff8000000f0f7808 */ /* 0x004fe40001000000 */
[----:B------:R-:W-:Y:S02]  /*5430*/  FMNMX.FTZ R164, R14, R157, !PT ;  /* 0x0000009d0ea47209 */ /* 0x000fe40007810000 */
[----:B------:R-:W-:Y:S01]  /*5440*/  ISETP.GT.AND P2, PT, R4, 0x20, PT ;  /* 0x000000200400780c */ /* 0x000fe20003f44270 */
[----:B------:R-:W2:Y:S01]  /*5450*/  MUFU.TANH R152, R169 ;  /* 0x000000a900987308 */ /* 0x000ea20000002400 */
        /* <DEDUP_REMOVED lines=9> */
[----:B--2---:R-:W-:Y:S02]  /*54f0*/  FSEL R152, R152, -INF , P3 ;  /* 0xff80000098987808 */ /* 0x004fe40001800000 */
[----:B------:R-:W-:Y:S02]  /*5500*/  ISETP.GT.AND P3, PT, R4, 0x29, PT ;  /* 0x000000290400780c */ /* 0x000fe40003f64270 */
[----:B------:R-:W-:-:S03]  /*5510*/  FMNMX.FTZ R164, R152, R157, !PT ;  /* 0x0000009d98a47209 */ /* 0x000fc60007810000 */
[----:B------:R-:W2:Y:S01]  /*5520*/  MUFU.TANH R176, R176 ;  /* 0x000000b000b07308 */ /* 0x000ea20000002400 */
[----:B-1----:R-:W-:Y:S02]  /*5530*/  FSEL R153, R153, -INF , P2 ;  /* 0xff80000099997808 */ /* 0x002fe40001000000 */
[----:B------:R-:W-:Y:S02]  /*5540*/  ISETP.GT.AND P2, PT, R4, 0x30, PT ;  /* 0x000000300400780c */ /* 0x000fe40003f44270 */
[----:B------:R-:W-:Y:S01]  /*5550*/  FMNMX.FTZ R165, R153, R164, !PT ;  /* 0x000000a499a57209 */ /* 0x000fe20007810000 */
[----:B------:R-:W-:Y:S02]  /*5560*/  FMUL.FTZ R164, R155, UR28 ;  /* 0x0000001c9ba47c20 */ /* 0x000fe40008410000 */
[----:B------:R-:W1:Y:S01]  /*5570*/  MUFU.TANH R160, R177 ;  /* 0x000000b100a07308 */ /* 0x000e620000002400 */
[----:B---3--:R-:W-:Y:S02]  /*5580*/  FSEL R156, R156, -INF , P3 ;  /* 0xff8000009c9c7808 */ /* 0x008fe40001800000 */
[----:B------:R-:W-:-:S02]  /*5590*/  ISETP.GT.AND P3, PT, R4, 0x31, PT ;  /* 0x000000310400780c */ /* 0x000fc40003f64270 */
[----:B------:R-:W-:-:S03]  /*55a0*/  FMNMX.FTZ R165, R156, R165, !PT ;  /* 0x000000a59ca57209 */ /* 0x000fc60007810000 */
[----:B------:R-:W3:Y:S01]  /*55b0*/  MUFU.TANH R180, R180 ;  /* 0x000000b400b47308 */ /* 0x000ee20000002400 */
[----:B--2---:R-:W-:Y:S01]  /*55c0*/  FSEL R154, R176, -INF , P2 ;  /* 0xff800000b09a7808 */ /* 0x004fe20001000000 */
[C---:B------:R-:W-:Y:S01]  /*55d0*/  VIADD R176, R4.reuse, 0x8 ;  /* 0x0000000804b07836 */ /* 0x040fe20000000000 */
[----:B------:R-:W-:Y:S02]  /*55e0*/  ISETP.GT.AND P2, PT, R4, 0x38, PT ;  /* 0x000000380400780c */ /* 0x000fe40003f44270 */
[----:B------:R-:W-:Y:S02]  /*55f0*/  FMNMX.FTZ R165, R154, R165, !PT ;  /* 0x000000a59aa57209 */ /* 0x000fe40007810000 */
[----:B------:R-:W-:Y:S01]  /*5600*/  ISETP.GT.AND P4, PT, R176, 0x20, PT ;  /* 0x00000020b000780c */ /* 0x000fe20003f84270 */
[----:B------:R-:W2:Y:S01]  /*5610*/  MUFU.TANH R157, R181 ;  /* 0x000000b5009d7308 */ /* 0x000ea20000002400 */
[----:B-1----:R-:W-:Y:S02]  /*5620*/  FSEL R160, R160, -INF , P3 ;  /* 0xff800000a0a07808 */ /* 0x002fe40001800000 */
[----:B------:R-:W-:-:S02]  /*5630*/  ISETP.GT.AND P3, PT, R4, 0x39, PT ;  /* 0x000000390400780c */ /* 0x000fc40003f64270 */
[----:B------:R-:W-:Y:S02]  /*5640*/  FMNMX.FTZ R168, R160, R165, !PT ;  /* 0x000000a5a0a87209 */ /* 0x000fe40007810000 */
[----:B------:R-:W-:Y:S01]  /*5650*/  ISETP.GT.AND P5, PT, R176, 0x21, PT ;  /* 0x00000021b000780c */ /* 0x000fe20003fa4270 */
[----:B------:R-:W1:Y:S01]  /*5660*/  MUFU.TANH R161, R161 ;  /* 0x000000a100a17308 */ /* 0x000e620000002400 */
[----:B---3--:R-:W-:Y:S02]  /*5670*/  FSEL R155, R180, -INF , P2 ;  /* 0xff800000b49b7808 */ /* 0x008fe40001000000 */
[----:B------:R-:W-:Y:S02]  /*5680*/  ISETP.GT.AND P2, PT, R176, RZ, PT ;  /* 0x000000ffb000720c */ /* 0x000fe40003f44270 */
[----:B------:R-:W-:-:S03]  /*5690*/  FMNMX.FTZ R168, R155, R168, !PT ;  /* 0x000000a89ba87209 */ /* 0x000fc60007810000 */
[----:B------:R-:W3:Y:S01]  /*56a0*/  MUFU.TANH R164, R164 ;  /* 0x000000a400a47308 */ /* 0x000ee20000002400 */
[----:B--2---:R-:W-:Y:S02]  /*56b0*/  FSEL R157, R157, -INF , P3 ;  /* 0xff8000009d9d7808 */ /* 0x004fe40001800000 */
[----:B------:R-:W-:Y:S02]  /*56c0*/  ISETP.GT.AND P3, PT, R176, 0x1, PT ;  /* 0x00000001b000780c */ /* 0x000fe40003f64270 */
[----:B------:R-:W-:-:S03]  /*56d0*/  FMNMX.FTZ R172, R157, R168, !PT ;  /* 0x000000a89dac7209 */ /* 0x000fc60007810000 */
[----:B------:R-:W2:Y:S02]  /*56e0*/  MUFU.TANH R158, R158 ;  /* 0x0000009e009e7308 */ /* 0x000ea40000002400 */
[----:B------:R-:W4:Y:S06]  /*56f0*/  SHFL.BFLY PT, R173, R172, 0x2, 0x1f ;  /* 0x0c401f00acad7f89 */ /* 0x000f2c00000e0000 */
[----:B------:R1:W5:Y:S08]  /*5700*/  MUFU.TANH R165, R159 ;  /* 0x0000009f00a57308 */ /* 0x0003700000002400 */
[----:B------:R2:W5:Y:S01]  /*5710*/  MUFU.TANH R168, R162 ;  /* 0x000000a200a87308 */ /* 0x0005620000002400 */
[----:B-1----:R-:W-:-:S02]  /*5720*/  FSEL R159, R161, -INF , P2 ;  /* 0xff800000a19f7808 */ /* 0x002fc40001000000 */
[----:B------:R-:W-:Y:S02]  /*5730*/  ISETP.GT.AND P2, PT, R176, 0x8, PT ;  /* 0x00000008b000780c */ /* 0x000fe40003f44270 */
[----:B---3--:R-:W-:Y:S02]  /*5740*/  FSEL R161, R164, -INF , P3 ;  /* 0xff800000a4a17808 */ /* 0x008fe40001800000 */
[----:B------:R-:W-:Y:S01]  /*5750*/  ISETP.GT.AND P3, PT, R176, 0x9, PT ;  /* 0x00000009b000780c */ /* 0x000fe20003f64270 */
[----:B------:R1:W3:Y:S01]  /*5760*/  MUFU.TANH R169, R163 ;  /* 0x000000a300a97308 */ /* 0x0002e20000002400 */
[----:B--2---:R-:W-:Y:S02]  /*5770*/  FMNMX.FTZ R162, R159, R8, !PT ;  /* 0x000000089fa27209 */ /* 0x004fe40007810000 */
[----:B----4-:R-:W-:Y:S02]  /*5780*/  FMNMX.FTZ R177, R172, R173, !PT ;  /* 0x000000adacb17209 */ /* 0x010fe40007810000 */
[----:B------:R-:W-:-:S02]  /*5790*/  FSEL R158, R158, -INF , P2 ;  /* 0xff8000009e9e7808 */ /* 0x000fc40001000000 */
[----:B------:R-:W-:Y:S01]  /*57a0*/  ISETP.GT.AND P2, PT, R176, 0x10, PT ;  /* 0x00000010b000780c */ /* 0x000fe20003f44270 */
[----:B------:R-:W2:Y:S01]  /*57b0*/  MUFU.TANH R166, R166 ;  /* 0x000000a600a67308 */ /* 0x000ea20000002400 */
[----:B-1----:R-:W-:Y:S01]  /*57c0*/  FMNMX.FTZ R163, R161, R162, !PT ;  /* 0x000000a2a1a37209 */ /* 0x002fe20007810000 */
[----:B------:R-:W1:Y:S01]  /*57d0*/  SHFL.BFLY PT, R180, R177, 0x1, 0x1f ;  /* 0x0c201f00b1b47f89 */ /* 0x000e6200000e0000 */
[----:B-----5:R-:W-:Y:S02]  /*57e0*/  FSEL R162, R165, -INF , P3 ;  /* 0xff800000a5a27808 */ /* 0x020fe40001800000 */
[----:B------:R-:W-:Y:S02]  /*57f0*/  FMNMX.FTZ R165, R158, R163, !PT ;  /* 0x000000a39ea57209 */ /* 0x000fe40007810000 */
[----:B------:R-:W-:Y:S01]  /*5800*/  ISETP.GT.AND P3, PT, R176, 0x11, PT ;  /* 0x00000011b000780c */ /* 0x000fe20003f64270 */
[----:B------:R-:W4:Y:S01]  /*5810*/  MUFU.TANH R167, R167 ;  /* 0x000000a700a77308 */ /* 0x000f220000002400 */
[----:B------:R-:W-:-:S02]  /*5820*/  FSEL R163, R168, -INF , P2 ;  /* 0xff800000a8a37808 */ /* 0x000fc40001000000 */
[----:B------:R-:W-:Y:S02]  /*5830*/  FMNMX.FTZ R164, R162, R165, !PT ;  /* 0x000000a5a2a47209 */ /* 0x000fe40007810000 */
[----:B------:R-:W-:Y:S02]  /*5840*/  ISETP.GT.AND P2, PT, R176, 0x18, PT ;  /* 0x00000018b000780c */ /* 0x000fe40003f44270 */
[----:B------:R-:W-:Y:S01]  /*5850*/  FMNMX.FTZ R165, R163, R164, !PT ;  /* 0x000000a4a3a57209 */ /* 0x000fe20007810000 */
[----:B------:R3:W5:Y:S08]  /*5860*/  MUFU.TANH R172, R170 ;  /* 0x000000aa00ac7308 */ /* 0x0007700000002400 */
[----:B------:R4:W1:Y:S01]  /*5870*/  MUFU.TANH R173, R171 ;  /* 0x000000ab00ad7308 */ /* 0x0008620000002400 */
[----:B---3--:R-:W-:-:S02]  /*5880*/  FSEL R170, R169, -INF , P3 ;  /* 0xff800000a9aa7808 */ /* 0x008fc40001800000 */
[----:B------:R-:W-:Y:S02]  /*5890*/  ISETP.GT.AND P3, PT, R176, 0x19, PT ;  /* 0x00000019b000780c */ /* 0x000fe40003f64270 */
[----:B--2---:R-:W-:Y:S02]  /*58a0*/  FSEL R169, R166, -INF , P2 ;  /* 0xff800000a6a97808 */ /* 0x004fe40001000000 */
[----:B------:R-:W-:Y:S01]  /*58b0*/  FMNMX.FTZ R164, R170, R165, !PT ;  /* 0x000000a5aaa47209 */ /* 0x000fe20007810000 */
[----:B------:R-:W2:Y:S01]  /*58c0*/  MUFU.TANH R174, R174 ;  /* 0x000000ae00ae7308 */ /* 0x000ea20000002400 */
[----:B----4-:R-:W-:Y:S02]  /*58d0*/  FSEL R171, R167, -INF , P3 ;  /* 0xff800000a7ab7808 */ /* 0x010fe40001800000 */
[----:B------:R-:W-:Y:S02]  /*58e0*/  FMNMX.FTZ R166, R169, R164, !PT ;  /* 0x000000a4a9a67209 */ /* 0x000fe40007810000 */
[----:B-----5:R-:W-:-:S02]  /*58f0*/  FSEL R164, R172, -INF , P4 ;  /* 0xff800000aca47808 */ /* 0x020fc40002000000 */
[----:B------:R-:W-:Y:S01]  /*5900*/  FMNMX.FTZ R165, R171, R166, !PT ;  /* 0x000000a6aba57209 */ /* 0x000fe20007810000 */
[----:B------:R-:W3:Y:S01]  /*5910*/  MUFU.TANH R175, R175 ;  /* 0x000000af00af7308 */ /* 0x000ee20000002400 */
[----:B-1----:R-:W-:Y:S02]  /*5920*/  FMNMX.FTZ R4, R177, R180, !PT ;  /* 0x000000b4b1047209 */ /* 0x002fe40007810000 */
[----:B------:R-:W-:Y:S02]  /*5930*/  ISETP.GT.AND P3, PT, R176, 0x28, PT ;  /* 0x00000028b000780c */ /* 0x000fe40003f64270 */
[----:B------:R-:W-:Y:S01]  /*5940*/  FSEL R166, R173, -INF , P5 ;  /* 0xff800000ada67808 */ /* 0x000fe20002800000 */
[----:B------:R-:W-:Y:S01]  /*5950*/  FMUL.FTZ R173, R4, UR10 ;  /* 0x0000000a04ad7c20 */ /* 0x000fe20008410000 */
[----:B------:R-:W-:Y:S01]  /*5960*/  FMNMX.FTZ R167, R164, R165, !PT ;  /* 0x000000a5a4a77209 */ /* 0x000fe20007810000 */
[----:B------:R-:W1:Y:S01]  /*5970*/  MUFU.TANH R168, R178 ;  /* 0x000000b200a87308 */ /* 0x000e620000002400 */
[----:B------:R-:W-:-:S02]  /*5980*/  ISETP.GT.AND P2, PT, R176, 0x29, PT ;  /* 0x00000029b000780c */ /* 0x000fc40003f44270 */
[----:B--2---:R-:W-:Y:S02]  /*5990*/  FSEL R165, R174, -INF , P3 ;  /* 0xff800000aea57808 */ /* 0x004fe40001800000 */
[----:B------:R-:W-:Y:S02]  /*59a0*/  FMNMX.FTZ R172, R166, R167, !PT ;  /* 0x000000a7a6ac7209 */ /* 0x000fe40007810000 */
[----:B------:R-:W-:Y:S01]  /*59b0*/  FSETP.NEU.FTZ.AND P5, PT, R4, -INF , PT ;  /* 0xff8000000400780b */ /* 0x000fe20003fbd000 */
[----:B------:R-:W2:Y:S01]  /*59c0*/  MUFU.TANH R179, R179 ;  /* 0x000000b300b37308 */ /* 0x000ea20000002400 */
[----:B------:R-:W-:Y:S02]  /*59d0*/  ISETP.GT.AND P4, PT, R176, 0x30, PT ;  /* 0x00000030b000780c */ /* 0x000fe40003f84270 */
[----:B---3--:R-:W-:Y:S02]  /*59e0*/  FSEL R167, R175, -INF , P2 ;  /* 0xff800000afa77808 */ /* 0x008fe40001000000 */
[----:B------:R-:W-:-:S02]  /*59f0*/  FMNMX.FTZ R172, R165, R172, !PT ;  /* 0x000000aca5ac7209 */ /* 0x000fc40007810000 */
[----:B------:R-:W-:Y:S01]  /*5a00*/  FSEL R192, R173, RZ, P5 ;  /* 0x000000ffadc07208 */ /* 0x000fe20002800000 */
[----:B------:R-:W3:Y:S01]  /*5a10*/  MUFU.TANH R182, R182 ;  /* 0x000000b600b67308 */ /* 0x000ee20000002400 */
[----:B------:R-:W-:Y:S02]  /*5a20*/  ISETP.GT.AND P2, PT, R176, 0x31, PT ;  /* 0x00000031b000780c */ /* 0x000fe40003f44270 */
[----:B-1----:R-:W-:Y:S01]  /*5a30*/  FSEL R168, R168, -INF , P4 ;  /* 0xff800000a8a87808 */ /* 0x002fe20002000000 */
[--C-:B------:R-:W-:Y:S01]  /*5a40*/  FFMA.FTZ R178, R12, UR10, -R192.reuse ;  /* 0x0000000a0cb27c23 */ /* 0x100fe200080108c0 */
[----:B------:R-:W-:Y:S01]  /*5a50*/  FMNMX.FTZ R173, R167, R172, !PT ;  /* 0x000000aca7ad7209 */ /* 0x000fe20007810000 */
[--C-:B------:R-:W-:Y:S01]  /*5a60*/  FFMA.FTZ R160, R160, UR10, -R192.reuse ;  /* 0x0000000aa0a07c23 */ /* 0x100fe200080108c0 */
[----:B------:R-:W-:Y:S01]  /*5a70*/  ISETP.GT.AND P3, PT, R176, 0x38, PT ;  /* 0x00000038b000780c */ /* 0x000fe20003f64270 */
[----:B------:R-:W1:Y:S01]  /*5a80*/  MUFU.TANH R183, R183 ;  /* 0x000000b700b77308 */ /* 0x000e620000002400 */
[----:B--2---:R-:W-:Y:S01]  /*5a90*/  FSEL R12, R179, -INF , P2 ;  /* 0xff800000b30c7808 */ /* 0x004fe20001000000 */
[--C-:B------:R-:W-:Y:S01]  /*5aa0*/  FFMA.FTZ R179, R10, UR10, -R192.reuse ;  /* 0x0000000a0ab37c23 */ /* 0x100fe200080108c0 */
[----:B------:R-:W-:Y:S01]  /*5ab0*/  FMNMX.FTZ R175, R168, R173, !PT ;  /* 0x000000ada8af7209 */ /* 0x000fe20007810000 */
[--C-:B------:R-:W-:Y:S01]  /*5ac0*/  FFMA.FTZ R181, R155, UR10, -R192.reuse ;  /* 0x0000000a9bb57c23 */ /* 0x100fe200080108c0 */
[----:B------:R-:W-:Y:S01]  /*5ad0*/  ISETP.GT.AND P2, PT, R176, 0x39, PT ;  /* 0x00000039b000780c */ /* 0x000fe20003f44270 */
[--C-:B------:R-:W-:Y:S01]  /*5ae0*/  FFMA.FTZ R14, R14, UR10, -R192.reuse ;  /* 0x0000000a0e0e7c23 */ /* 0x100fe200080108c0 */
[----:B------:R-:W-:Y:S01]  /*5af0*/  FMNMX.FTZ R174, R12, R175, !PT ;  /* 0x000000af0cae7209 */ /* 0x000fe20007810000 */
[----:B------:R2:W-:Y:S01]  /*5b00*/  MUFU.EX2 R172, R178 ;  /* 0x000000b200ac7308 */ /* 0x0005e20000000800 */
[----:B---3--:R-:W-:Y:S01]  /*5b10*/  FSEL R173, R182, -INF , P3 ;  /* 0xff800000b6ad7808 */ /* 0x008fe20001800000 */
[--C-:B------:R-:W-:Y:S01]  /*5b20*/  FFMA.FTZ R182, R157, UR10, -R192.reuse ;  /* 0x0000000a9db67c23 */ /* 0x100fe200080108c0 */
[----:B------:R-:W-:-:S02]  /*5b30*/  FFMA.FTZ R20, R20, UR10, -R192 ;  /* 0x0000000a14147c23 */ /* 0x000fc400080108c0 */
[----:B------:R-:W-:Y:S01]  /*5b40*/  FMNMX.FTZ R177, R173, R174, !PT ;  /* 0x000000aeadb17209 */ /* 0x000fe20007810000 */
[--C-:B------:R-:W-:Y:S02]  /*5b50*/  FFMA.FTZ R174, R3, UR10, -R192.reuse ;  /* 0x0000000a03ae7c23 */ /* 0x100fe400080108c0 */
[----:B------:R3:W-:Y:S01]  /*5b60*/  MUFU.EX2 R175, R179 ;  /* 0x000000b300af7308 */ /* 0x0007e20000000800 */
[----:B-1----:R-:W-:Y:S01]  /*5b70*/  FSEL R10, R183, -INF , P2 ;  /* 0xff800000b70a7808 */ /* 0x002fe20001000000 */
[----:B--2---:R-:W-:-:S03]  /*5b80*/  FFMA.FTZ R178, R156, UR10, -R192 ;  /* 0x0000000a9cb27c23 */ /* 0x004fc600080108c0 */
[----:B------:R-:W-:Y:S01]  /*5b90*/  FMNMX.FTZ R3, R10, R177, !PT ;  /* 0x000000b10a037209 */ /* 0x000fe20007810000 */
[--C-:B------:R-:W-:Y:S01]  /*5ba0*/  FFMA.FTZ R177, R11, UR10, -R192.reuse ;  /* 0x0000000a0bb17c23 */ /* 0x100fe200080108c0 */
[--C-:B------:R-:W-:Y:S01]  /*5bb0*/  FFMA.FTZ R11, R13, UR10, -R192.reuse ;  /* 0x0000000a0d0b7c23 */ /* 0x100fe200080108c0 */
[--C-:B------:R-:W-:Y:S01]  /*5bc0*/  FFMA.FTZ R13, R15, UR10, -R192.reuse ;  /* 0x0000000a0f0d7c23 */ /* 0x100fe200080108c0 */
[--C-:B---3--:R-:W-:Y:S01]  /*5bd0*/  FFMA.FTZ R179, R154, UR10, -R192.reuse ;  /* 0x0000000a9ab37c23 */ /* 0x108fe200080108c0 */
[----:B------:R-:W1:Y:S01]  /*5be0*/  SHFL.BFLY PT, R176, R3, 0x2, 0x1f ;  /* 0x0c401f0003b07f89 */ /* 0x000e6200000e0000 */
[----:B------:R-:W-:Y:S01]  /*5bf0*/  FSEL R154, R4, RZ, P5 ;  /* 0x000000ff049a7208 */ /* 0x000fe20002800000 */
[--C-:B------:R-:W-:Y:S01]  /*5c00*/  FFMA.FTZ R15, R21, UR10, -R192.reuse ;  /* 0x0000000a150f7c23 */ /* 0x100fe200080108c0 */
[----:B------:R-:W-:Y:S01]  /*5c10*/  FFMA.FTZ R21, R153, UR10, -R192 ;  /* 0x0000000a99157c23 */ /* 0x000fe200080108c0 */
[----:B------:R-:W-:Y:S02]  /*5c20*/  MUFU.EX2 R174, R174 ;  /* 0x000000ae00ae7308 */ /* 0x000fe40000000800 */
[----:B------:R-:W-:-:S04]  /*5c30*/  FADD.FTZ R154, -R154, R9 ;  /* 0x000000099a9a7221 */ /* 0x000fc80000010100 */
[----:B------:R-:W-:Y:S02]  /*5c40*/  FMUL.FTZ R9, R154, UR10 ;  /* 0x0000000a9a097c20 */ /* 0x000fe40008410000 */
[----:B------:R-:W-:Y:S08]  /*5c50*/  MUFU.EX2 R177, R177 ;  /* 0x000000b100b17308 */ /* 0x000ff00000000800 */
[----:B------:R-:W2:Y:S01]  /*5c60*/  MUFU.EX2 R9, R9 ;  /* 0x0000000900097308 */ /* 0x000ea20000000800 */
[----:B-1----:R-:W-:Y:S01]  /*5c70*/  FMNMX.FTZ R180, R3, R176, !PT ;  /* 0x000000b003b47209 */ /* 0x002fe20007810000 */
[----:B------:R-:W-:-:S06]  /*5c80*/  FFMA.FTZ R176, R152, UR10, -R192 ;  /* 0x0000000a98b07c23 */ /* 0x000fcc00080108c0 */
[----:B------:R-:W-:Y:S01]  /*5c90*/  MUFU.EX2 R11, R11 ;  /* 0x0000000b000b7308 */ /* 0x000fe20000000800 */
[----:B------:R-:W1:Y:S07]  /*5ca0*/  SHFL.BFLY PT, R3, R180, 0x1, 0x1f ;  /* 0x0c201f00b4037f89 */ /* 0x000e6e00000e0000 */
[----:B------:R-:W-:Y:S01]  /*5cb0*/  MUFU.EX2 R14, R14 ;  /* 0x0000000e000e7308 */ /* 0x000fe20000000800 */
[-C--:B--2---:R-:W-:Y:S01]  /*5cc0*/  FMUL.FTZ R24, R24, R9.reuse ;  /* 0x0000000918187220 */ /* 0x084fe20000410000 */
        /* <DEDUP_REMOVED lines=15> */
[----:B-1----:R-:W-:Y:S01]  /*5dc0*/  FMNMX.FTZ R3, R180, R3, !PT ;  /* 0x00000003b4037209 */ /* 0x002fe20007810000 */
[-C--:B------:R-:W-:Y:S01]  /*5dd0*/  FMUL.FTZ R52, R52, R9.reuse ;  /* 0x0000000934347220 */ /* 0x080fe20000410000 */
[-C--:B------:R-:W-:Y:S01]  /*5de0*/  FMUL.FTZ R53, R53, R9.reuse ;  /* 0x0000000935357220 */ /* 0x080fe20000410000 */
[-C--:B------:R-:W-:Y:S01]  /*5df0*/  FMUL.FTZ R56, R56, R9.reuse ;  /* 0x0000000938387220 */ /* 0x080fe20000410000 */
[C---:B------:R-:W-:Y:S01]  /*5e00*/  FSETP.NEU.FTZ.AND P2, PT, R3.reuse, -INF , PT ;  /* 0xff8000000300780b */ /* 0x040fe20003f5d000 */
[----:B------:R-:W-:Y:S01]  /*5e10*/  FMUL.FTZ R152, R3, UR10 ;  /* 0x0000000a03987c20 */ /* 0x000fe20008410000 */
[-C--:B------:R-:W-:Y:S01]  /*5e20*/  FMUL.FTZ R57, R57, R9.reuse ;  /* 0x0000000939397220 */ /* 0x080fe20000410000 */
[----:B------:R1:W-:Y:S01]  /*5e30*/  MUFU.EX2 R180, R160 ;  /* 0x000000a000b47308 */ /* 0x0003e20000000800 */
[-C--:B------:R-:W-:Y:S01]  /*5e40*/  FMUL.FTZ R60, R60, R9.reuse ;  /* 0x000000093c3c7220 */ /* 0x080fe20000410000 */
[-C--:B------:R-:W-:Y:S01]  /*5e50*/  FMUL.FTZ R61, R61, R9.reuse ;  /* 0x000000093d3d7220 */ /* 0x080fe20000410000 */
[----:B------:R-:W-:Y:S01]  /*5e60*/  FSEL R152, R152, RZ, P2 ;  /* 0x000000ff98987208 */ /* 0x000fe20001000000 */
[-C--:B------:R-:W-:Y:S01]  /*5e70*/  FMUL.FTZ R64, R64, R9.reuse ;  /* 0x0000000940407220 */ /* 0x080fe20000410000 */
[-C--:B------:R-:W-:Y:S01]  /*5e80*/  FMUL.FTZ R65, R65, R9.reuse ;  /* 0x0000000941417220 */ /* 0x080fe20000410000 */
[-C--:B------:R-:W-:Y:S01]  /*5e90*/  FMUL.FTZ R68, R68, R9.reuse ;  /* 0x0000000944447220 */ /* 0x080fe20000410000 */
[----:B------:R-:W-:Y:S01]  /*5ea0*/  FMUL.FTZ R69, R69, R9 ;  /* 0x0000000945457220 */ /* 0x000fe20000410000 */
[--C-:B------:R-:W-:Y:S01]  /*5eb0*/  FFMA.FTZ R156, R161, UR10, -R152.reuse ;  /* 0x0000000aa19c7c23 */ /* 0x100fe20008010898 */
[----:B------:R-:W-:Y:S01]  /*5ec0*/  FSEL R161, R3, RZ, P2 ;  /* 0x000000ff03a17208 */ /* 0x000fe20001000000 */
[--C-:B------:R-:W-:Y:S01]  /*5ed0*/  FFMA.FTZ R153, R159, UR10, -R152.reuse ;  /* 0x0000000a9f997c23 */ /* 0x100fe20008010898 */
[--C-:B------:R-:W-:Y:S01]  /*5ee0*/  FFMA.FTZ R155, R158, UR10, -R152.reuse ;  /* 0x0000000a9e9b7c23 */ /* 0x100fe20008010898 */
[----:B-1----:R-:W-:Y:S01]  /*5ef0*/  FFMA.FTZ R160, R170, UR10, -R152 ;  /* 0x0000000aaaa07c23 */ /* 0x002fe20008010898 */
[----:B------:R-:W-:Y:S01]  /*5f00*/  MOV R170, UR30 ;  /* 0x0000001e00aa7c02 */ /* 0x000fe20008000f00 */
[----:B------:R-:W-:Y:S01]  /*5f10*/  FADD.FTZ R161, -R161, R8 ;  /* 0x00000008a1a17221 */ /* 0x000fe20000010100 */
[----:B------:R-:W-:Y:S01]  /*5f20*/  MUFU.EX2 R156, R156 ;  /* 0x0000009c009c7308 */ /* 0x000fe20000000800 */
[--C-:B------:R-:W-:Y:S01]  /*5f30*/  FFMA.FTZ R158, R162, UR10, -R152.reuse ;  /* 0x0000000aa29e7c23 */ /* 0x100fe20008010898 */
[----:B------:R-:W-:Y:S01]  /*5f40*/  @!P1 IADD3 R154, R170, 0x28c40, RZ ;  /* 0x00028c40aa9a9810 */ /* 0x000fe20007ffe0ff */
[----:B------:R-:W-:Y:S01]  /*5f50*/  FMUL.FTZ R8, R161, UR10 ;  /* 0x0000000aa1087c20 */ /* 0x000fe20008410000 */
[--C-:B------:R-:W-:Y:S01]  /*5f60*/  FFMA.FTZ R157, R163, UR10, -R152.reuse ;  /* 0x0000000aa39d7c23 */ /* 0x100fe20008010898 */
[----:B------:R-:W-:Y:S01]  /*5f70*/  IADD3 R163, -R17, RZ, RZ ;  /* 0x000000ff11a37210 */ /* 0x000fe20007ffe1ff */
[----:B------:R-:W-:Y:S01]  /*5f80*/  FFMA.FTZ R159, R169, UR10, -R152 ;  /* 0x0000000aa99f7c23 */ /* 0x000fe20008010898 */
[----:B------:R-:W-:Y:S01]  /*5f90*/  @!P1 PRMT R154, RZ, 0x654, R154 ;  /* 0x00000654ff9a9816 */ /* 0x000fe2000000009a */
[----:B------:R-:W-:Y:S01]  /*5fa0*/  MUFU.EX2 R153, R153 ;  /* 0x0000009900997308 */ /* 0x000fe20000000800 */
[----:B------:R-:W-:Y:S01]  /*5fb0*/  ISETP.NE.AND P2, PT, R16, R163, PT ;  /* 0x000000a31000720c */ /* 0x000fe20003f45270 */
[--C-:B------:R-:W-:Y:S01]  /*5fc0*/  FFMA.FTZ R162, R171, UR10, -R152.reuse ;  /* 0x0000000aaba27c23 */ /* 0x100fe20008010898 */
[----:B------:R1:W-:Y:S01]  /*5fd0*/  @!P1 SYNCS.ARRIVE.TRANS64.RED.A1T0 RZ, [R154+URZ], RZ ;  /* 0x000000ff9aff99a7 */ /* 0x0003e2000810043f */
[--C-:B------:R-:W-:Y:S01]  /*5fe0*/  FFMA.FTZ R161, R164, UR10, -R152.reuse ;  /* 0x0000000aa4a17c23 */ /* 0x100fe20008010898 */
[----:B------:R-:W-:Y:S01]  /*5ff0*/  MOV R163, UR29 ;  /* 0x0000001d00a37c02 */ /* 0x000fe20008000f00 */
[--C-:B------:R-:W-:Y:S01]  /*6000*/  FFMA.FTZ R164, R166, UR10, -R152.reuse ;  /* 0x0000000aa6a47c23 */ /* 0x100fe20008010898 */
[--C-:B------:R-:W-:Y:S01]  /*6010*/  FFMA.FTZ R165, R165, UR10, -R152.reuse ;  /* 0x0000000aa5a57c23 */ /* 0x100fe20008010898 */
[----:B------:R-:W2:Y:S01]  /*6020*/  MUFU.EX2 R8, R8 ;  /* 0x0000000800087308 */ /* 0x000ea20000000800 */
[--C-:B------:R-:W-:Y:S01]  /*6030*/  FFMA.FTZ R167, R167, UR10, -R152.reuse ;  /* 0x0000000aa7a77c23 */ /* 0x100fe20008010898 */
[----:B------:R-:W-:Y:S01]  /*6040*/  FFMA.FTZ R168, R168, UR10, -R152 ;  /* 0x0000000aa8a87c23 */ /* 0x000fe20008010898 */
[----:B-1----:R-:W-:Y:S01]  /*6050*/  FFMA.FTZ R154, R9, R5, R172 ;  /* 0x00000005099a7223 */ /* 0x002fe200000100ac */
[--C-:B------:R-:W-:Y:S01]  /*6060*/  FFMA.FTZ R12, R12, UR10, -R152.reuse ;  /* 0x0000000a0c0c7c23 */ /* 0x100fe20008010898 */
[----:B------:R-:W-:Y:S01]  /*6070*/  FFMA.FTZ R173, R173, UR10, -R152 ;  /* 0x0000000aadad7c23 */ /* 0x000fe20008010898 */
[----:B------:R-:W-:-:S02]  /*6080*/  @!P2 IMAD R5, R163, 0x40, R2 ;  /* 0x00000040a305a824 */ /* 0x000fc400078e0202 */
[----:B------:R-:W-:Y:S01]  /*6090*/  FADD.FTZ R171, R175, R154 ;  /* 0x0000009aafab7221 */ /* 0x000fe20000010000 */
[----:B------:R-:W1:Y:S01]  /*60a0*/  MUFU.EX2 R155, R155 ;  /* 0x0000009b009b7308 */ /* 0x000e620000000800 */
[----:B------:R-:W-:Y:S01]  /*60b0*/  FFMA.FTZ R10, R10, UR10, -R152 ;  /* 0x0000000a0a0a7c23 */ /* 0x000fe20008010898 */
[-C--:B------:R-:W-:Y:S01]  /*60c0*/  FMUL.FTZ R72, R72, R9.reuse ;  /* 0x0000000948487220 */ /* 0x080fe20000410000 */
[----:B------:R-:W-:Y:S01]  /*60d0*/  FADD.FTZ R154, R174, R171 ;  /* 0x000000abae9a7221 */ /* 0x000fe20000010000 */
[----:B------:R-:W-:Y:S01]  /*60e0*/  @!P2 LEA R5, R5, UR48, 0x2 ;  /* 0x000000300505ac11 */ /* 0x000fe2000f8e10ff */
[-C--:B------:R-:W-:Y:S01]  /*60f0*/  FMUL.FTZ R73, R73, R9.reuse ;  /* 0x0000000949497220 */ /* 0x080fe20000410000 */
[----:B------:R-:W-:Y:S01]  /*6100*/  FMUL.FTZ R76, R76, R9 ;  /* 0x000000094c4c7220 */ /* 0x000fe20000410000 */
[----:B------:R-:W-:Y:S01]  /*6110*/  FADD.FTZ R154, R177, R154 ;  /* 0x0000009ab19a7221 */ /* 0x000fe20000010000 */
[----:B------:R-:W3:Y:S01]  /*6120*/  MUFU.EX2 R158, R158 ;  /* 0x0000009e009e7308 */ /* 0x000ee20000000800 */
[----:B--2---:R-:W-:Y:S01]  /*6130*/  FFMA.FTZ R169, R8, R6, R153 ;  /* 0x0000000608a97223 */ /* 0x004fe20000010099 */
[----:B------:R-:W-:Y:S01]  /*6140*/  @!P2 STS [R5+0x28800], R9 ;  /* 0x028800090500a388 */ /* 0x000fe20000000800 */
[C---:B------:R-:W-:Y:S01]  /*6150*/  F2FP.F16.F32.PACK_AB R153, R156.reuse, R153 ;  /* 0x000000999c99723e */ /* 0x040fe200000000ff */
[----:B------:R-:W-:Y:S01]  /*6160*/  FMUL.FTZ R77, R77, R9 ;  /* 0x000000094d4d7220 */ /* 0x000fe20000410000 */
[----:B------:R-:W-:Y:S01]  /*6170*/  FADD.FTZ R6, R156, R169 ;  /* 0x000000a99c067221 */ /* 0x000fe20000010000 */
[----:B------:R2:W-:Y:S01]  /*6180*/  @!P2 STS [R5+0x28820], R8 ;  /* 0x028820080500a388 */ /* 0x0005e20000000800 */
[----:B------:R-:W-:Y:S01]  /*6190*/  F2FP.F16.F32.PACK_AB R156, R14, R11 ;  /* 0x0000000b0e9c723e */ /* 0x000fe200000000ff */
        /* <DEDUP_REMOVED lines=57> */
[----:B-1----:R-:W-:Y:S01]  /*6530*/  FADD.FTZ R165, R11, R154 ;  /* 0x0000009a0ba57221 */ /* 0x002fe20000010000 */
[----:B------:R-:W-:Y:S01]  /*6540*/  FADD.FTZ R154, R160, R169 ;  /* 0x000000a9a09a7221 */ /* 0x000fe20000010000 */
[-C--:B------:R-:W-:Y:S01]  /*6550*/  FMUL.FTZ R42, R42, R8.reuse ;  /* 0x000000082a2a7220 */ /* 0x080fe20000410000 */
[----:B------:R-:W-:Y:S01]  /*6560*/  FMUL.FTZ R43, R43, R8 ;  /* 0x000000082b2b7220 */ /* 0x000fe20000410000 */
[----:B------:R-:W-:Y:S01]  /*6570*/  FADD.FTZ R152, R14, R165 ;  /* 0x000000a50e987221 */ /* 0x000fe20000010000 */
[----:B---3--:R-:W-:Y:S01]  /*6580*/  FADD.FTZ R169, R159, R154 ;  /* 0x0000009a9fa97221 */ /* 0x008fe20000010000 */
[----:B------:R-:W-:Y:S01]  /*6590*/  F2FP.F16.F32.PACK_AB R154, R177, R174 ;  /* 0x000000aeb19a723e */ /* 0x000fe200000000ff */
[----:B------:R-:W1:Y:S01]  /*65a0*/  MUFU.EX2 R176, R176 ;  /* 0x000000b000b07308 */ /* 0x000e620000000800 */
[----:B----4-:R-:W-:Y:S01]  /*65b0*/  F2FP.F16.F32.PACK_AB R159, R162, R159 ;  /* 0x0000009fa29f723e */ /* 0x010fe200000000ff */
        /* <DEDUP_REMOVED lines=15> */
[----:B---3--:R-:W-:Y:S01]  /*66b0*/  FADD.FTZ R167, R13, R152 ;  /* 0x000000980da77221 */ /* 0x008fe20000010000 */
[----:B------:R-:W-:Y:S01]  /*66c0*/  F2FP.F16.F32.PACK_AB R152, R175, R172 ;  /* 0x000000acaf98723e */ /* 0x000fe200000000ff */
[----:B------:R-:W-:Y:S01]  /*66d0*/  FADD.FTZ R172, R162, R169 ;  /* 0x000000a9a2ac7221 */ /* 0x000fe20000010000 */
[----:B------:R-:W-:Y:S01]  /*66e0*/  BAR.SYNC.DEFER_BLOCKING 0xf, 0x100 ;  /* 0x03c4000000007b1d */ /* 0x000fe20000010000 */
[----:B------:R-:W-:Y:S01]  /*66f0*/  FADD.FTZ R166, R20, R167 ;  /* 0x000000a714a67221 */ /* 0x000fe20000010000 */
[----:B-1----:R-:W-:Y:S01]  /*6700*/  F2FP.F16.F32.PACK_AB R160, R176, R15 ;  /* 0x0000000fb0a0723e */ /* 0x002fe200000000ff */
[----:B------:R-:W-:Y:S01]  /*6710*/  FADD.FTZ R169, R161, R172 ;  /* 0x000000aca1a97221 */ /* 0x000fe20000010000 */
[C---:B------:R-:W-:Y:S01]  /*6720*/  F2FP.F16.F32.PACK_AB R161, R164.reuse, R161 ;  /* 0x000000a1a4a1723e */ /* 0x040fe200000000ff */
[----:B------:R-:W-:Y:S01]  /*6730*/  FADD.FTZ R167, R15, R166 ;  /* 0x000000a60fa77221 */ /* 0x000fe20000010000 */
[----:B------:R-:W1:Y:S01]  /*6740*/  MUFU.EX2 R165, R168 ;  /* 0x000000a800a57308 */ /* 0x000e620000000800 */
[----:B------:R-:W-:Y:S01]  /*6750*/  FADD.FTZ R166, R164, R169 ;  /* 0x000000a9a4a67221 */ /* 0x000fe20000010000 */
[-C--:B------:R-:W-:Y:S01]  /*6760*/  FMUL.FTZ R71, R71, R8.reuse ;  /* 0x0000000847477220 */ /* 0x080fe20000410000 */
[----:B------:R-:W-:Y:S01]  /*6770*/  FADD.FTZ R158, R176, R167 ;  /* 0x000000a7b09e7221 */ /* 0x000fe20000010000 */
[-C--:B------:R-:W-:Y:S01]  /*6780*/  FMUL.FTZ R74, R74, R8.reuse ;  /* 0x000000084a4a7220 */ /* 0x080fe20000410000 */
[----:B------:R-:W-:Y:S01]  /*6790*/  FADD.FTZ R11, R163, R166 ;  /* 0x000000a6a30b7221 */ /* 0x000fe20000010000 */
[----:B----4-:R-:W-:Y:S01]  /*67a0*/  F2FP.F16.F32.PACK_AB R163, R6, R163 ;  /* 0x000000a306a3723e */ /* 0x010fe200000000ff */
[----:B--2---:R-:W-:Y:S01]  /*67b0*/  FADD.FTZ R5, R21, R158 ;  /* 0x0000009e15057221 */ /* 0x004fe20000010000 */
[----:B------:R-:W2:Y:S01]  /*67c0*/  MUFU.EX2 R178, R178 ;  /* 0x000000b200b27308 */ /* 0x000ea20000000800 */
[----:B------:R-:W-:Y:S01]  /*67d0*/  F2FP.F16.F32.PACK_AB R158, R20, R13 ;  /* 0x0000000d149e723e */ /* 0x000fe200000000ff */
[----:B------:R-:W-:Y:S01]  /*67e0*/  FADD.FTZ R20, R6, R11 ;  /* 0x0000000b06147221 */ /* 0x000fe20000010000 */
[-C--:B------:R-:W-:Y:S01]  /*67f0*/  FMUL.FTZ R75, R75, R8.reuse ;  /* 0x000000084b4b7220 */ /* 0x080fe20000410000 */
[-C--:B------:R-:W-:Y:S01]  /*6800*/  FMUL.FTZ R78, R78, R8.reuse ;  /* 0x000000084e4e7220 */ /* 0x080fe20000410000 */
        /* <DEDUP_REMOVED lines=9> */
[----:B------:R1:W-:Y:S01]  /*68a0*/  STSM.16.M88.4 [R23], R156 ;  /* 0x0000009c17007844 */ /* 0x0003e20000000200 */
[-C--:B------:R-:W-:Y:S01]  /*68b0*/  FMUL.FTZ R91, R91, R8.reuse ;  /* 0x000000085b5b7220 */ /* 0x080fe20000410000 */
[----:B------:R-:W4:Y:S01]  /*68c0*/  MUFU.EX2 R179, R179 ;  /* 0x000000b300b37308 */ /* 0x000f220000000800 */
        /* <DEDUP_REMOVED lines=17> */
[----:B------:R-:W-:Y:S01]  /*69e0*/  F2FP.F16.F32.PACK_AB R164, R180, R179 ;  /* 0x000000b3b4a4723e */ /* 0x000fe200000000ff */
[-C--:B------:R-:W-:Y:S01]  /*69f0*/  FMUL.FTZ R111, R111, R8.reuse ;  /* 0x000000086f6f7220 */ /* 0x080fe20000410000 */
[-C--:B------:R-:W-:Y:S01]  /*6a00*/  FMUL.FTZ R114, R114, R8.reuse ;  /* 0x0000000872727220 */ /* 0x080fe20000410000 */
[----:B------:R-:W-:Y:S01]  /*6a10*/  FADD.FTZ R14, R180, R5 ;  /* 0x00000005b40e7221 */ /* 0x000fe20000010000 */
        /* <DEDUP_REMOVED lines=18> */
[-C--:B------:R-:W-:Y:S01]  /*6b40*/  FMUL.FTZ R143, R143, R8.reuse ;  /* 0x000000088f8f7220 */ /* 0x080fe20000410000 */
[C---:B----4-:R-:W-:Y:S01]  /*6b50*/  F2FP.F16.F32.PACK_AB R166, R182.reuse, R181 ;  /* 0x000000b5b6a6723e */ /* 0x050fe200000000ff */
[----:B------:R-:W-:Y:S01]  /*6b60*/  FADD.FTZ R5, R182, R5 ;  /* 0x00000005b6057221 */ /* 0x000fe20000010000 */
[-C--:B------:R-:W-:Y:S01]  /*6b70*/  FMUL.FTZ R146, R146, R8.reuse ;  /* 0x0000000892927220 */ /* 0x080fe20000410000 */
[-C--:B------:R-:W-:Y:S01]  /*6b80*/  FMUL.FTZ R147, R147, R8.reuse ;  /* 0x0000000893937220 */ /* 0x080fe20000410000 */
[-C--:B------:R-:W-:Y:S01]  /*6b90*/  FMUL.FTZ R150, R150, R8.reuse ;  /* 0x0000000896967220 */ /* 0x080fe20000410000 */
[----:B------:R-:W-:Y:S01]  /*6ba0*/  FMUL.FTZ R151, R151, R8 ;  /* 0x0000000897977220 */ /* 0x000fe20000410000 */
[C---:B--2---:R-:W-:Y:S01]  /*6bb0*/  F2FP.F16.F32.PACK_AB R167, R10.reuse, R167 ;  /* 0x000000a70aa7723e */ /* 0x044fe200000000ff */
[----:B------:R-:W-:-:S04]  /*6bc0*/  FADD.FTZ R6, R10, R11 ;  /* 0x0000000b0a067221 */ /* 0x000fc80000010000 */
[----:B------:R1:W-:Y:S01]  /*6bd0*/  STSM.16.M88.4 [R22], R164 ;  /* 0x000000a416007844 */ /* 0x0003e20000000200 */
[----:B------:R-:W-:Y:S05]  /*6be0*/  @!P0 BRA `(.L_x_5817) ;  /* 0x0000000000048947 */ /* 0x000fea0003800000 */
[----:B------:R-:W-:Y:S01]  /*6bf0*/  BPT.TRAP 0x1 ;  /* 0x000000040000795c */ /* 0x000fe20000300000 */
.L_x_5817:
[----:B------:R2:W3:Y:S01]  /*6c00*/  SYNCS.PHASECHK.TRANS64.TRYWAIT P2, [UR30+0x28c50], R7 ;  /* 0x028c5007ff0075a7 */ /* 0x0004e2000804015e */
[----:B------:R-:W-:Y:S05]  /*6c10*/  @!P0 BRA `(.L_x_5818) ;  /* 0x0000000000048947 */ /* 0x000fea0003800000 */
[----:B------:R-:W-:Y:S01]  /*6c20*/  BPT.TRAP 0x1 ;  /* 0x000000040000795c */ /* 0x000fe20000300000 */
.L_x_5818:
[----:B---3--:R-:W-:Y:S05]  /*6c30*/  @P2 BRA `(.L_x_5819) ;  /* 0x0000000000082947 */ /* 0x008fea0003800000 */
[----:B------:R-:W3:Y:S02]  /*6c40*/  SYNCS.PHASECHK.TRANS64.TRYWAIT P2, [UR30+0x28c50], R7 ;  /* 0x028c5007ff0075a7 */ /* 0x000ee4000804015e */
[----:B---3--:R-:W-:Y:S05]  /*6c50*/  @!P2 BRA `(.L_x_5820) ;  /* 0x000000780004a947 */ /* 0x008fea0003800000 */
.L_x_5819:
[----:B------:R-:W-:Y:S01]  /*6c60*/  ULEA UR11, UR39, UR41, 0xc ;  /* 0x00000029270b7291 */ /* 0x000fe2000f8e603f */
[----:B------:R-:W-:Y:S01]  /*6c70*/  WARPGROUP.ARRIVE ;  /* 0x00000000000079c5 */ /* 0x000fe20000000000 */
[----:B------:R-:W-:Y:S01]  /*6c80*/  UMOV UR7, 0x40000040 ;  /* 0x4000004000077882 */ /* 0x000fe20000000000 */
[----:B------:R-:W-:Y:S01]  /*6c90*/  UISETP.GT.AND UP0, UPT, UR22, UR23, UPT ;  /* 0x000000171600728c */ /* 0x000fe2000bf04270 */
[----:B---3--:R-:W-:Y:S01]  /*6ca0*/  @!P1 IADD3 R170, R170, 0x28c60, RZ ;  /* 0x00028c60aaaa9810 */ /* 0x008fe20007ffe0ff */
[----:B------:R-:W-:Y:S01]  /*6cb0*/  UIADD3 UR22, UR22, -0x1, URZ ;  /* 0xffffffff16167890 */ /* 0x000fe2000fffe03f */
[----:B------:R-:W-:Y:S01]  /*6cc0*/  MOV R8, R3 ;  /* 0x0000000300087202 */ /* 0x000fe20000000f00 */
[----:B------:R-:W-:Y:S01]  /*6cd0*/  UMOV UR6, UR11 ;  /* 0x0000000b00067c82 */ /* 0x000fe20008000000 */
[----:B------:R-:W-:Y:S01]  /*6ce0*/  @!P1 PRMT R170, RZ, 0x654, R170 ;  /* 0x00000654ffaa9816 */ /* 0x000fe200000000aa */
[----:B------:R-:W-:Y:S01]  /*6cf0*/  HGMMA.64x256x16.F32 R24, R152, gdesc[UR4].tnspB, R24, gsb0 ;  /* 0x43e0000498187df0 */ /* 0x000fe20008000818 */
[----:B------:R-:W-:Y:S01]  /*6d00*/  UIADD3 UR6, UR11, 0x80, URZ ;  /* 0x000000800b067890 */ /* 0x000fe2000fffe03f */
[----:B------:R-:W-:Y:S01]  /*6d10*/  PLOP3.LUT P2, PT, PT, PT, UP0, 0x80, 0x0 ;  /* 0x000000000000781c */ /* 0x000fe20003f4f008 */
[----:B------:R-:W-:Y:S01]  /*6d20*/  UMOV UR7, 0x40000040 ;  /* 0x4000004000077882 */ /* 0x000fe20000000000 */
[----:B------:R-:W-:Y:S01]  /*6d30*/  UMOV UR29, UR39 ;  /* 0x00000027001d7c82 */ /* 0x000fe20008000000 */
[----:B------:R-:W-:Y:S01]  /*6d40*/  MOV R9, R4 ;  /* 0x0000000400097202 */ /* 0x000fe20000000f00 */
[----:B------:R-:W-:-:S02]  /*6d50*/  WARPGROUP.DEPBAR.LE gsb0, 0x0 ;  /* 0x00008000000079c5 */ /* 0x000fc40000010000 */
[----:B------:R-:W-:-:S15]  /*6d60*/  WARPGROUP.ARRIVE ;  /* 0x00000000000079c5 */ /* 0x000fde0000000000 */
[----:B------:R-:W-:-:S05]  /*6d70*/  NOP ;  /* 0x0000000000007918 */ /* 0x000fca0000000000 */
        /* <DEDUP_REMOVED lines=24> */
.L_x_5812:
[----:B------:R-:W-:-:S13]  /*6f00*/  ISETP.LE.AND P2, PT, RZ, UR22, PT ;  /* 0x00000016ff007c0c */ /* 0x000fda000bf43270 */
[----:B------:R-:W-:Y:S05]  /*6f10*/  @!P2 BRA `(.L_x_5822) ;  /* 0x0000001c0030a947 */ /* 0x000fea0003800000 */
[----:B------:R-:W-:Y:S01]  /*6f20*/  MOV R8, R3 ;  /* 0x0000000300087202 */ /* 0x000fe20000000f00 */
[----:B------:R-:W-:Y:S01]  /*6f30*/  IMAD.MOV.U32 R13, RZ, RZ, R4 ;  /* 0x000000ffff0d7224 */ /* 0x000fe200078e0004 */
[----:B------:R-:W-:Y:S01]  /*6f40*/  UMOV UR21, UR39 ;  /* 0x0000002700157c82 */ /* 0x000fe20008000000 */
[----:B------:R-:W-:Y:S01]  /*6f50*/  ULDC UR23, c[0x0][0x9d8] ;  /* 0x0002760000177ab9 */ /* 0x000fe20000000800 */
[----:B------:R-:W-:-:S05]  /*6f60*/  ULDC UR20, c[0x0][0x988] ;  /* 0x0002620000147ab9 */ /* 0x000fca0000000800 */
.L_x_5831:
[----:B------:R-:W-:-:S04]  /*6f70*/  UIADD3 UR39, UR21, 0x1, URZ ;  /* 0x0000000115277890 */ /* 0x000fc8000fffe03f */
[----:B------:R-:W-:-:S04]  /*6f80*/  UISETP.NE.AND UP0, UPT, UR39, 0x2, UPT ;  /* 0x000000022700788c */ /* 0x000fc8000bf05270 */
[----:B------:R-:W-:Y:S02]  /*6f90*/  USEL UR6, URZ, 0x1, UP0 ;  /* 0x000000013f067887 */ /* 0x000fe40008000000 */
[----:B------:R-:W-:Y:S02]  /*6fa0*/  USEL UR39, UR39, URZ, UP0 ;  /* 0x0000003f27277287 */ /* 0x000fe40008000000 */
[----:B------:R-:W-:Y:S01]  /*6fb0*/  ULOP3.LUT UR38, UR38, UR6, URZ, 0x3c, !UPT ;  /* 0x0000000626267292 */ /* 0x000fe2000f8e3c3f */
[----:B-1-34-:R-:W-:Y:S11]  /*6fc0*/  @!P0 BRA `(.L_x_5823) ;  /* 0x0000000000048947 */ /* 0x01aff60003800000 */
[----:B------:R-:W-:Y:S01]  /*6fd0*/  BPT.TRAP 0x1 ;  /* 0x000000040000795c */ /* 0x000fe20000300000 */
.L_x_5823:
[----:B------:R-:W-:Y:S01]  /*6fe0*/  ULEA UR24, UR39, UR48, 0x3 ;  /* 0x0000003027187291 */ /* 0x000fe2000f8e183f */
[----:B--2---:R-:W-:-:S04]  /*6ff0*/  MOV R7, UR38 ;  /* 0x0000002600077c02 */ /* 0x004fc80008000f00 */
[----:B------:R-:W-:-:S04]  /*7000*/  SHF.L.U32 R7, R7, 0x1f, RZ ;  /* 0x0000001f07077819 */ /* 0x000fc800000006ff */
[----:B------:R2:W4:Y:S01]  /*7010*/  SYNCS.PHASECHK.TRANS64.TRYWAIT P2, [UR24+0x28c30], R7 ;  /* 0x028c3007ff0075a7 */ /* 0x0005220008040158 */
[----:B------:R-:W-:Y:S05]  /*7020*/  @!P0 BRA `(.L_x_5824) ;  /* 0x0000000000048947 */ /* 0x000fea0003800000 */
[----:B------:R-:W-:Y:S01]  /*7030*/  BPT.TRAP 0x1 ;  /* 0x000000040000795c */ /* 0x000fe20000300000 */
.L_x_5824:
[----:B----4-:R-:W-:Y:S05]  /*7040*/  @P2 BRA `(.L_x_5825) ;  /* 0x0000000000082947 */ /* 0x010fea0003800000 */
[----:B------:R-:W4:Y:S02]  /*7050*/  SYNCS.PHASECHK.TRANS64.TRYWAIT P2, [UR24+0x28c30], R7 ;  /* 0x028c3007ff0075a7 */ /* 0x000f240008040158 */
[----:B----4-:R-:W-:Y:S05]  /*7060*/  @!P2 BRA `(.L_x_5826) ;  /* 0x000000740014a947 */ /* 0x010fea0003800000 */
.L_x_5825:
[----:B------:R-:W-:Y:S01]  /*7070*/  R2UR UR18, R0 ;  /* 0x00000000001272ca */ /* 0x000fe200000e0000 */
[----:B-1-3--:R-:W-:Y:S01]  /*7080*/  WARPGROUP.ARRIVE ;  /* 0x00000000000079c5 */ /* 0x00afe20000000000 */
        /* <DEDUP_REMOVED lines=43> */
[----:B----4-:R-:W-:Y:S01]  /*7340*/  FMNMX.FTZ R4, R14, R13, !PT ;  /* 0x0000000d0e047209 */ /* 0x010fe20007810000 */
[----:B------:R-:W-:Y:S01]  /*7350*/  FMUL.FTZ R172, R175, UR23 ;  /* 0x00000017afac7c20 */ /* 0x000fe20008410000 */
[----:B------:R-:W-:Y:S01]  /*7360*/  FMUL.FTZ R168, R171, UR23 ;  /* 0x00000017aba87c20 */ /* 0x000fe20008410000 */
[----:B------:R-:W-:-:S04]  /*7370*/  FMUL.FTZ R171, R179, UR23 ;  /* 0x00000017b3ab7c20 */ /* 0x000fc80008410000 */
        /* <DEDUP_REMOVED lines=19> */
[----:B------:R-:W-:Y:S01]  /*74b0*/  FMUL.FTZ R162, R163, UR23 ;  /* 0x00000017a3a27c20 */ /* 0x000fe20008410000 */
[----:B------:R-:W-:Y:S01]  /*74c0*/  FMUL.FTZ R163, R166, UR23 ;  /* 0x00000017a6a37c20 */ /* 0x000fe20008410000 */
[----:B------:R-:W-:Y:S01]  /*74d0*/  FMUL.FTZ R166, R167, UR23 ;  /* 0x00000017a7a67c20 */ /* 0x000fe20008410000 */
[----:B------:R-:W-:Y:S01]  /*74e0*/  FMUL.FTZ R167, R170, UR23 ;  /* 0x00000017aaa77c20 */ /* 0x000fe20008410000 */
[----:B------:R-:W-:Y:S01]  /*74f0*/  FMUL.FTZ R170, R178, UR23 ;  /* 0x00000017b2aa7c20 */ /* 0x000fe20008410000 */
        /* <DEDUP_REMOVED lines=10> */
[----:B------:R-:W-:Y:S01]  /*75a0*/  FMUL.FTZ R169, R174, UR23 ;  /* 0x00000017aea97c20 */ /* 0x000fe20008410000 */
[----:B------:R-:W-:-:S05]  /*75b0*/  FMUL.FTZ R174, R183, UR23 ;  /* 0x00000017b7ae7c20 */ /* 0x000fca0008410000 */
[----:B------:R-:W3:Y:S01]  /*75c0*/  MUFU.TANH R10, R10 ;  /* 0x0000000a000a7308 */ /* 0x000ee20000002400 */
[----:B----4-:R-:W-:-:S05]  /*75d0*/  FMNMX.FTZ R4, R165, R4, !PT ;  /* 0x00000004a5047209 */ /* 0x010fca0007810000 */
[----:B------:R-:W4:Y:S02]  /*75e0*/  SHFL.BFLY PT, R173, R4, 0x2, 0x1f ;  /* 0x0c401f0004ad7f89 */ /* 0x000f2400000e0000 */
[----:B------:R-:W5:Y:S08]  /*75f0*/  MUFU.TANH R11, R11 ;  /* 0x0000000b000b7308 */ /* 0x000f700000002400 */
[----:B------:R-:W2:Y:S08]  /*7600*/  MUFU.TANH R12, R12 ;  /* 0x0000000c000c7308 */ /* 0x000eb00000002400 */
[----:B------:R-:W2:Y:S01]  /*7610*/  MUFU.TANH R161, R161 ;  /* 0x000000a100a17308 */ /* 0x000ea20000002400 */
[----:B----4-:R-:W-:-:S02]  /*7620*/  FMNMX.FTZ R176, R4, R173, !PT ;  /* 0x000000ad04b07209 */ /* 0x010fc40007810000 */
[----:B-1----:R-:W-:-:S05]  /*7630*/  FMNMX.FTZ R173, R9, R8, !PT ;  /* 0x0000000809ad7209 */ /* 0x002fca0007810000 */
[----:B------:R-:W1:Y:S01]  /*7640*/  MUFU.TANH R162, R162 ;  /* 0x000000a200a27308 */ /* 0x000e620000002400 */
[----:B------:R-:W4:Y:S01]  /*7650*/  SHFL.BFLY PT, R177, R176, 0x1, 0x1f ;  /* 0x0c201f00b0b17f89 */ /* 0x000f2200000e0000 */
[----:B---3--:R-:W-:Y:S01]  /*7660*/  FMNMX.FTZ R4, R10, R173, !PT ;  /* 0x000000ad0a047209 */ /* 0x008fe20007810000 */
[----:B------:R-:W-:-:S03]  /*7670*/  FMUL.FTZ R173, R182, UR23 ;  /* 0x00000017b6ad7c20 */ /* 0x000fc60008410000 */
[----:B-----5:R-:W-:Y:S02]  /*7680*/  FMNMX.FTZ R175, R11, R4, !PT ;  /* 0x000000040baf7209 */ /* 0x020fe40007810000 */
[----:B------:R-:W3:Y:S02]  /*7690*/  MUFU.TANH R163, R163 ;  /* 0x000000a300a37308 */ /* 0x000ee40000002400 */
[----:B--2---:R-:W-:-:S04]  /*76a0*/  FMNMX.FTZ R4, R12, R175, !PT ;  /* 0x000000af0c047209 */ /* 0x004fc80007810000 */
[----:B------:R-:W-:Y:S02]  /*76b0*/  FMNMX.FTZ R175, R161, R4, !PT ;  /* 0x00000004a1af7209 */ /* 0x000fe40007810000 */
[----:B------:R-:W2:Y:S08]  /*76c0*/  MUFU.TANH R166, R166 ;  /* 0x000000a600a67308 */ /* 0x000eb00000002400 */
[----:B------:R-:W5:Y:S01]  /*76d0*/  MUFU.TANH R167, R167 ;  /* 0x000000a700a77308 */ /* 0x000f620000002400 */
[----:B----4-:R-:W-:-:S02]  /*76e0*/  FMNMX.FTZ R4, R176, R177, !PT ;  /* 0x000000b1b0047209 */ /* 0x010fc40007810000 */
[----:B-1----:R-:W-:-:S03]  /*76f0*/  FMNMX.FTZ R176, R162, R175, !PT ;  /* 0x000000afa2b07209 */ /* 0x002fc60007810000 */
[C---:B------:R-:W-:Y:S02]  /*7700*/  FADD.FTZ R175, -R4.reuse, R13 ;  /* 0x0000000d04af7221 */ /* 0x040fe40000010100 */
[----:B------:R-:W1:Y:S01]  /*7710*/  MUFU.TANH R168, R168 ;  /* 0x000000a800a87308 */ /* 0x000e620000002400 */
[----:B---3--:R-:W-:Y:S01]  /*7720*/  FMNMX.FTZ R13, R163, R176, !PT ;  /* 0x000000b0a30d7209 */ /* 0x008fe20007810000 */
[----:B------:R-:W-:Y:S01]  /*7730*/  FMUL.FTZ R179, R4, UR10 ;  /* 0x0000000a04b37c20 */ /* 0x000fe20008410000 */
[----:B------:R-:W-:Y:S02]  /*7740*/  FMUL.FTZ R176, R175, UR10 ;  /* 0x0000000aafb07c20 */ /* 0x000fe40008410000 */
[----:B--2---:R-:W-:Y:S01]  /*7750*/  FMNMX.FTZ R178, R166, R13, !PT ;  /* 0x0000000da6b27209 */ /* 0x004fe20007810000 */
[--C-:B------:R-:W-:Y:S01]  /*7760*/  FFMA.FTZ R177, R14, UR10, -R179.reuse ;  /* 0x0000000a0eb17c23 */ /* 0x100fe200080108b3 */
[--C-:B------:R-:W-:Y:S01]  /*7770*/  FFMA.FTZ R15, R15, UR10, -R179.reuse ;  /* 0x0000000a0f0f7c23 */ /* 0x100fe200080108b3 */
[----:B------:R-:W2:Y:S01]  /*7780*/  MUFU.TANH R169, R169 ;  /* 0x000000a900a97308 */ /* 0x000ea20000002400 */
[----:B-----5:R-:W-:Y:S01]  /*7790*/  FMNMX.FTZ R13, R167, R178, !PT ;  /* 0x000000b2a70d7209 */ /* 0x020fe20007810000 */
        /* <DEDUP_REMOVED lines=16> */
[----:B---3--:R-:W-:-:S07]  /*78a0*/  FMNMX.FTZ R175, R172, R175, !PT ;  /* 0x000000afacaf7209 */ /* 0x008fce0007810000 */
[----:B------:R-:W3:Y:S01]  /*78b0*/  MUFU.TANH R173, R173 ;  /* 0x000000ad00ad7308 */ /* 0x000ee20000002400 */
[----:B-1----:R-:W-:-:S07]  /*78c0*/  FMNMX.FTZ R178, R170, R175, !PT ;  /* 0x000000afaab27209 */ /* 0x002fce0007810000 */
[----:B------:R-:W1:Y:S01]  /*78d0*/  MUFU.TANH R174, R174 ;  /* 0x000000ae00ae7308 */ /* 0x000e620000002400 */
[----:B--2---:R-:W-:-:S07]  /*78e0*/  FMNMX.FTZ R178, R171, R178, !PT ;  /* 0x000000b2abb27209 */ /* 0x004fce0007810000 */
[----:B------:R-:W2:Y:S01]  /*78f0*/  MUFU.EX2 R176, R176 ;  /* 0x000000b000b07308 */ /* 0x000ea20000000800 */
[----:B---3--:R-:W-:Y:S01]  /*7900*/  FMNMX.FTZ R3, R173, R178, !PT ;  /* 0x000000b2ad037209 */ /* 0x008fe20007810000 */
[----:B------:R-:W-:-:S06]  /*7910*/  FFMA.FTZ R178, R152, UR10, -R179 ;  /* 0x0000000a98b27c23 */ /* 0x000fcc00080108b3 */
[----:B------:R3:W4:Y:S01]  /*7920*/  MUFU.EX2 R13, R177 ;  /* 0x000000b1000d7308 */ /* 0x0007220000000800 */
[----:B-1----:R-:W-:-:S05]  /*7930*/  FMNMX.FTZ R3, R174, R3, !PT ;  /* 0x00000003ae037209 */ /* 0x002fca0007810000 */
[----:B------:R-:W1:Y:S02]  /*7940*/  SHFL.BFLY PT, R182, R3, 0x2, 0x1f ;  /* 0x0c401f0003b67f89 */ /* 0x000e6400000e0000 */
[----:B------:R-:W-:Y:S01]  /*7950*/  MUFU.EX2 R14, R14 ;  /* 0x0000000e000e7308 */ /* 0x000fe20000000800 */
[----:B---3--:R-:W-:Y:S01]  /*7960*/  FFMA.FTZ R177, R164, UR10, -R179 ;  /* 0x0000000aa4b17c23 */ /* 0x008fe200080108b3 */
[-C--:B--2---:R-:W-:Y:S01]  /*7970*/  FMUL.FTZ R24, R24, R176.reuse ;  /* 0x000000b018187220 */ /* 0x084fe20000410000 */
[-C--:B------:R-:W-:Y:S01]  /*7980*/  FMUL.FTZ R25, R25, R176.reuse ;  /* 0x000000b019197220 */ /* 0x080fe20000410000 */
[-C--:B------:R-:W-:Y:S01]  /*7990*/  FMUL.FTZ R28, R28, R176.reuse ;  /* 0x000000b01c1c7220 */ /* 0x080fe20000410000 */
[-C--:B------:R-:W-:Y:S01]  /*79a0*/  FMUL.FTZ R29, R29, R176.reuse ;  /* 0x000000b01d1d7220 */ /* 0x080fe20000410000 */
[-C--:B------:R-:W-:Y:S01]  /*79b0*/  FMUL.FTZ R32, R32, R176.reuse ;  /* 0x000000b020207220 */ /* 0x080fe20000410000 */
[-C--:B------:R-:W-:Y:S01]  /*79c0*/  FMUL.FTZ R33, R33, R176.reuse ;  /* 0x000000b021217220 */ /* 0x080fe20000410000 */
[----:B------:R-:W-:Y:S01]  /*79d0*/  MUFU.EX2 R15, R15 ;  /* 0x0000000f000f7308 */ /* 0x000fe20000000800 */
[----:B----4-:R-:W-:Y:S01]  /*79e0*/  FFMA.FTZ R5, R176, R5, R13 ;  /* 0x00000005b0057223 */ /* 0x010fe2000001000d */
        /* <DEDUP_REMOVED lines=12> */
[----:B-1----:R-:W-:Y:S01]  /*7ab0*/  FMNMX.FTZ R152, R3, R182, !PT ;  /* 0x000000b603987209 */ /* 0x002fe20007810000 */
[----:B------:R-:W-:Y:S01]  /*7ac0*/  FFMA.FTZ R182, R156, UR10, -R179 ;  /* 0x0000000a9cb67c23 */ /* 0x000fe200080108b3 */
[----:B------:R-:W-:Y:S01]  /*7ad0*/  MUFU.EX2 R21, R21 ;  /* 0x0000001500157308 */ /* 0x000fe20000000800 */
[----:B------:R-:W-:Y:S01]  /*7ae0*/  IADD3 R179, -R17, RZ, RZ ;  /* 0x000000ff11b37210 */ /* 0x000fe20007ffe1ff */
[-C--:B------:R-:W-:Y:S01]  /*7af0*/  FMUL.FTZ R57, R57, R176.reuse ;  /* 0x000000b039397220 */ /* 0x080fe20000410000 */
[----:B------:R-:W1:Y:S01]  /*7b00*/  SHFL.BFLY PT, R3, R152, 0x1, 0x1f ;  /* 0x0c201f0098037f89 */ /* 0x000e6200000e0000 */
[-C--:B------:R-:W-:Y:S01]  /*7b10*/  FMUL.FTZ R60, R60, R176.reuse ;  /* 0x000000b03c3c7220 */ /* 0x080fe20000410000 */
[----:B------:R-:W-:Y:S01]  /*7b20*/  ISETP.NE.AND P2, PT, R16, R179, PT ;  /* 0x000000b31000720c */ /* 0x000fe20003f45270 */
[-C--:B------:R-:W-:Y:S01]  /*7b30*/  FMUL.FTZ R61, R61, R176.reuse ;  /* 0x000000b03d3d7220 */ /* 0x080fe20000410000 */
[----:B------:R-:W-:Y:S01]  /*7b40*/  MOV R179, UR21 ;  /* 0x0000001500b37c02 */ /* 0x000fe20008000f00 */
        /* <DEDUP_REMOVED lines=10> */
[----:B------:R-:W-:Y:S01]  /*7bf0*/  @!P2 LEA R154, R179, R2, 0x6 ;  /* 0x00000002b39aa211 */ /* 0x000fe200078e30ff */
[-C--:B------:R-:W-:Y:S01]  /*7c00*/  FMUL.FTZ R80, R80, R176.reuse ;  /* 0x000000b050507220 */ /* 0x080fe20000410000 */
[-C--:B------:R-:W-:Y:S01]  /*7c10*/  FMUL.FTZ R81, R81, R176.reuse ;  /* 0x000000b051517220 */ /* 0x080fe20000410000 */
[-C--:B------:R-:W-:Y:S01]  /*7c20*/  FMUL.FTZ R84, R84, R176.reuse ;  /* 0x000000b054547220 */ /* 0x080fe20000410000 */
[----:B------:R-:W-:Y:S01]  /*7c30*/  @!P2 LEA R154, R154, UR48, 0x2 ;  /* 0x000000309a9aac11 */ /* 0x000fe2000f8e10ff */
[-C--:B------:R-:W-:Y:S01]  /*7c40*/  FMUL.FTZ R85, R85, R176.reuse ;  /* 0x000000b055557220 */ /* 0x080fe20000410000 */
[----:B------:R-:W2:Y:S01]  /*7c50*/  MUFU.EX2 R180, R180 ;  /* 0x000000b400b47308 */ /* 0x000ea20000000800 */
        /* <DEDUP_REMOVED lines=11> */
[--C-:B------:R-:W-:Y:S01]  /*7d10*/  FFMA.FTZ R196, R9, UR10, -R156.reuse ;  /* 0x0000000a09c47c23 */ /* 0x100fe2000801089c */
[----:B------:R-:W-:Y:S01]  /*7d20*/  FMUL.FTZ R152, R152, UR10 ;  /* 0x0000000a98987c20 */ /* 0x000fe20008410000 */
[--C-:B------:R-:W-:Y:S01]  /*7d30*/  FFMA.FTZ R200, R168, UR10, -R156.reuse ;  /* 0x0000000aa8c87c23 */ /* 0x100fe2000801089c */
[----:B------:R-:W-:Y:S01]  /*7d40*/  MOV R168, UR24 ;  /* 0x0000001800a87c02 */ /* 0x000fe20008000f00 */
[--C-:B------:R-:W-:Y:S01]  /*7d50*/  FFMA.FTZ R9, R10, UR10, -R156.reuse ;  /* 0x0000000a0a097c23 */ /* 0x100fe2000801089c */
[--C-:B------:R-:W-:Y:S01]  /*7d60*/  FFMA.FTZ R10, R11, UR10, -R156.reuse ;  /* 0x0000000a0b0a7c23 */ /* 0x100fe2000801089c */
[----:B------:R1:W3:Y:S01]  /*7d70*/  MUFU.EX2 R175, R152 ;  /* 0x0000009800af7308 */ /* 0x0002e20000000800 */
[--C-:B------:R-:W-:Y:S01]  /*7d80*/  FFMA.FTZ R11, R12, UR10, -R156.reuse ;  /* 0x0000000a0c0b7c23 */ /* 0x100fe2000801089c */
[--C-:B------:R-:W-:Y:S01]  /*7d90*/  FFMA.FTZ R12, R161, UR10, -R156.reuse ;  /* 0x0000000aa10c7c23 */ /* 0x100fe2000801089c */
[--C-:B------:R-:W-:Y:S01]  /*7da0*/  FFMA.FTZ R161, R162, UR10, -R156.reuse ;  /* 0x0000000aa2a17c23 */ /* 0x100fe2000801089c */
[--C-:B------:R-:W-:Y:S01]  /*7db0*/  FFMA.FTZ R163, R163, UR10, -R156.reuse ;  /* 0x0000000aa3a37c23 */ /* 0x100fe2000801089c */
[--C-:B------:R-:W-:Y:S01]  /*7dc0*/  FFMA.FTZ R198, R166, UR10, -R156.reuse ;  /* 0x0000000aa6c67c23 */ /* 0x100fe2000801089c */
[--C-:B------:R-:W-:Y:S01]  /*7dd0*/  FFMA.FTZ R171, R171, UR10, -R156.reuse ;  /* 0x0000000aabab7c23 */ /* 0x100fe2000801089c */
[----:B------:R-:W-:Y:S01]  /*7de0*/  FFMA.FTZ R172, R172, UR10, -R156 ;  /* 0x0000000aacac7c23 */ /* 0x000fe2000801089c */
[----:B------:R-:W4:Y:S01]  /*7df0*/  MUFU.EX2 R196, R196 ;  /* 0x000000c400c47308 */ /* 0x000f220000000800 */
[----:B-1----:R-:W-:-:S02]  /*7e00*/  @!P1 VIADD R152, R168, 0x28c40 ;  /* 0x00028c40a8989836 */ /* 0x002fc40000000000 */
[--C-:B------:R-:W-:Y:S01]  /*7e10*/  FFMA.FTZ R173, R173, UR10, -R156.reuse ;  /* 0x0000000aadad7c23 */ /* 0x100fe2000801089c */
[----:B------:R-:W-:Y:S01]  /*7e20*/  FFMA.FTZ R174, R174, UR10, -R156 ;  /* 0x0000000aaeae7c23 */ /* 0x000fe2000801089c */
[----:B--2---:R-:W-:Y:S01]  /*7e30*/  F2FP.F16.F32.PACK_AB R158, R180, R153 ;  /* 0x00000099b49e723e */ /* 0x004fe200000000ff */
[-C--:B------:R-:W-:Y:S01]  /*7e40*/  FMUL.FTZ R101, R101, R176.reuse ;  /* 0x000000b065657220 */ /* 0x080fe20000410000 */
[----:B------:R-:W-:Y:S01]  /*7e50*/  @!P1 PRMT R152, RZ, 0x654, R152 ;  /* 0x00000654ff989816 */ /* 0x000fe20000000098 */
[-C--:B------:R-:W-:Y:S01]  /*7e60*/  FMUL.FTZ R104, R104, R176.reuse ;  /* 0x000000b068687220 */ /* 0x080fe20000410000 */
[----:B------:R-:W1:Y:S01]  /*7e70*/  MUFU.EX2 R9, R9 ;  /* 0x0000000900097308 */ /* 0x000e620000000800 */
[-C--:B------:R-:W-:Y:S01]  /*7e80*/  FMUL.FTZ R105, R105, R176.reuse ;  /* 0x000000b069697220 */ /* 0x080fe20000410000 */
[----:B------:R2:W-:Y:S01]  /*7e90*/  @!P1 SYNCS.ARRIVE.TRANS64.RED.A1T0 RZ, [R152+URZ], RZ ;  /* 0x000000ff98ff99a7 */ /* 0x0005e2000810043f */
[----:B------:R-:W-:Y:S01]  /*7ea0*/  @!P2 STS [R154+0x28800], R176 ;  /* 0x028800b09a00a388 */ /* 0x000fe20000000800 */
[-C--:B------:R-:W-:Y:S01]  /*7eb0*/  FMUL.FTZ R108, R108, R176.reuse ;  /* 0x000000b06c6c7220 */ /* 0x080fe20000410000 */
[-C--:B------:R-:W-:Y:S01]  /*7ec0*/  FMUL.FTZ R109, R109, R176.reuse ;  /* 0x000000b06d6d7220 */ /* 0x080fe20000410000 */
[----:B------:R-:W-:Y:S01]  /*7ed0*/  FMUL.FTZ R112, R112, R176 ;  /* 0x000000b070707220 */ /* 0x000fe20000410000 */
[----:B---3--:R3:W-:Y:S01]  /*7ee0*/  @!P2 STS [R154+0x28820], R175 ;  /* 0x028820af9a00a388 */ /* 0x0087e20000000800 */
[----:B------:R-:W5:Y:S01]  /*7ef0*/  MUFU.EX2 R10, R10 ;  /* 0x0000000a000a7308 */ /* 0x000f620000000800 */
[----:B----4-:R-:W-:Y:S01]  /*7f00*/  FFMA.FTZ R6, R175, R6, R196 ;  /* 0x00000006af067223 */ /* 0x010fe200000100c4 */
[----:B--2---:R-:W-:Y:S01]  /*7f10*/  FADD.FTZ R152, R14, R5 ;  /* 0x000000050e987221 */ /* 0x004fe20000010000 */
[-C--:B------:R-:W-:Y:S01]  /*7f20*/  FMUL.FTZ R113, R113, R176.reuse ;  /* 0x000000b071717220 */ /* 0x080fe20000410000 */
[-C--:B------:R-:W-:Y:S01]  /*7f30*/  FMUL.FTZ R116, R116, R176.reuse ;  /* 0x000000b074747220 */ /* 0x080fe20000410000 */
[-C--:B------:R-:W-:Y:S01]  /*7f40*/  FMUL.FTZ R117, R117, R176.reuse ;  /* 0x000000b075757220 */ /* 0x080fe20000410000 */
[----:B------:R-:W-:Y:S01]  /*7f50*/  FADD.FTZ R5, R15, R152 ;  /* 0x000000980f057221 */ /* 0x000fe20000010000 */
[-C--:B------:R-:W-:Y:S01]  /*7f60*/  FMUL.FTZ R120, R120, R176.reuse ;  /* 0x000000b078787220 */ /* 0x080fe20000410000 */
[----:B------:R-:W2:Y:S01]  /*7f70*/  MUFU.EX2 R11, R11 ;  /* 0x0000000b000b7308 */ /* 0x000ea20000000800 */
[C---:B---3--:R-:W-:Y:S01]  /*7f80*/  F2FP.F16.F32.PACK_AB R154, R20.reuse, R15 ;  /* 0x0000000f149a723e */ /* 0x048fe200000000ff */
[----:B------:R-:W-:Y:S01]  /*7f90*/  FADD.FTZ R152, R20, R5 ;  /* 0x0000000514987221 */ /* 0x000fe20000010000 */
[----:B-1----:R-:W-:Y:S01]  /*7fa0*/  FADD.FTZ R5, R9, R6 ;  /* 0x0000000609057221 */ /* 0x002fe20000010000 */
[-C--:B------:R-:W-:Y:S01]  /*7fb0*/  FMUL.FTZ R121, R121, R176.reuse ;  /* 0x000000b079797220 */ /* 0x080fe20000410000 */
[-C--:B------:R-:W-:Y:S01]  /*7fc0*/  FMUL.FTZ R124, R124, R176.reuse ;  /* 0x000000b07c7c7220 */ /* 0x080fe20000410000 */
[-C--:B------:R-:W-:Y:S01]  /*7fd0*/  FMUL.FTZ R125, R125, R176.reuse ;  /* 0x000000b07d7d7220 */ /* 0x080fe20000410000 */
[-C--:B------:R-:W-:Y:S01]  /*7fe0*/  FMUL.FTZ R128, R128, R176.reuse ;  /* 0x000000b080807220 */ /* 0x080fe20000410000 */
[----:B------:R-:W1:Y:S01]  /*7ff0*/  MUFU.EX2 R12, R12 ;  /* 0x0000000c000c7308 */ /* 0x000e620000000800 */
        /* <DEDUP_REMOVED lines=13> */
[----:B------:R-:W-:Y:S01]  /*80d0*/  FMUL.FTZ R149, R149, R176 ;  /* 0x000000b095957220 */ /* 0x000fe20000410000 */
        /* <DEDUP_REMOVED lines=10> */
[--C-:B--2---:R-:W-:Y:S01]  /*8180*/  FFMA.FTZ R165, R167, UR10, -R156.reuse ;  /* 0x0000000aa7a57c23 */ /* 0x104fe2000801089c */
[--C-:B------:R-:W-:Y:S01]  /*8190*/  FFMA.FTZ R167, R169, UR10, -R156.reuse ;  /* 0x0000000aa9a77c23 */ /* 0x100fe2000801089c */
[----:B------:R-:W-:Y:S01]  /*81a0*/  FFMA.FTZ R169, R170, UR10, -R156 ;  /* 0x0000000aaaa97c23 */ /* 0x000fe2000801089c */
[----:B---3--:R-:W-:Y:S01]  /*81b0*/  FADD.FTZ R6, R161, R6 ;  /* 0x00000006a1067221 */ /* 0x008fe20000010000 */
[----:B------:R-:W-:Y:S01]  /*81c0*/  F2FP.F16.F32.PACK_AB R156, R178, R21 ;  /* 0x00000015b29c723e */ /* 0x000fe200000000ff */
        /* <DEDUP_REMOVED lines=12> */
[----:B-1----:R-:W-:Y:S01]  /*8290*/  FADD.FTZ R5, R163, R6 ;  /* 0x00000006a3057221 */ /* 0x002fe20000010000 */
[-C--:B------:R-:W-:Y:S01]  /*82a0*/  FMUL.FTZ R58, R58, R175.reuse ;  /* 0x000000af3a3a7220 */ /* 0x080fe20000410000 */
[-C--:B------:R-:W-:Y:S01]  /*82b0*/  FMUL.FTZ R59, R59, R175.reuse ;  /* 0x000000af3b3b7220 */ /* 0x080fe20000410000 */
[----:B------:R-:W-:Y:S01]  /*82c0*/  FADD.FTZ R152, R178, R171 ;  /* 0x000000abb2987221 */ /* 0x000fe20000010000 */
[-C--:B------:R-:W-:Y:S01]  /*82d0*/  FMUL.FTZ R62, R62, R175.reuse ;  /* 0x000000af3e3e7220 */ /* 0x080fe20000410000 */
[-C--:B------:R-:W-:Y:S01]  /*82e0*/  FMUL.FTZ R63, R63, R175.reuse ;  /* 0x000000af3f3f7220 */ /* 0x080fe20000410000 */
[----:B------:R-:W1:Y:S01]  /*82f0*/  MUFU.EX2 R182, R182 ;  /* 0x000000b600b67308 */ /* 0x000e620000000800 */
[----:B------:R-:W-:Y:S01]  /*8300*/  FADD.FTZ R171, R153, R152 ;  /* 0x0000009899ab7221 */ /* 0x000fe20000010000 */
[----:B------:R-:W-:Y:S01]  /*8310*/  F2FP.F16.F32.PACK_AB R153, R9, R196 ;  /* 0x000000c40999723e */ /* 0x000fe200000000ff */
[-C--:B------:R-:W-:Y:S01]  /*8320*/  FMUL.FTZ R66, R66, R175.reuse ;  /* 0x000000af42427220 */ /* 0x080fe20000410000 */
[-C--:B------:R-:W-:Y:S01]  /*8330*/  FMUL.FTZ R67, R67, R175.reuse ;  /* 0x000000af43437220 */ /* 0x080fe20000410000 */
[----:B------:R-:W-:Y:S01]  /*8340*/  FADD.FTZ R152, R180, R171 ;  /* 0x000000abb4987221 */ /* 0x000fe20000010000 */
[-C--:B------:R-:W-:Y:S01]  /*8350*/  FMUL.FTZ R70, R70, R175.reuse ;  /* 0x000000af46467220 */ /* 0x080fe20000410000 */
[-C--:B------:R-:W-:Y:S01]  /*8360*/  FMUL.FTZ R71, R71, R175.reuse ;  /* 0x000000af47477220 */ /* 0x080fe20000410000 */
[----:B------:R-:W2:Y:S01]  /*8370*/  MUFU.EX2 R165, R165 ;  /* 0x000000a500a57308 */ /* 0x000ea20000000800 */
[----:B------:R-:W-:Y:S01]  /*8380*/  FADD.FTZ R171, R155, R152 ;  /* 0x000000989bab7221 */ /* 0x000fe20000010000 */
[----:B---3--:R-:W-:Y:S01]  /*8390*/  FADD.FTZ R6, R198, R5 ;  /* 0x00000005c6067221 */ /* 0x008fe20000010000 */
        /* <DEDUP_REMOVED lines=24> */
[----:B------:R-:W-:Y:S01]  /*8520*/  BAR.SYNC.DEFER_BLOCKING 0xf, 0x100 ;  /* 0x03c4000000007b1d */ /* 0x000fe20000010000 */
        /* <DEDUP_REMOVED lines=17> */
[----:B------:R-:W-:Y:S01]  /*8640*/  F2FP.F16.F32.PACK_AB R157, R161, R12 ;  /* 0x0000000ca19d723e */ /* 0x000fe200000000ff */
[----:B------:R-:W-:Y:S01]  /*8650*/  FMUL.FTZ R127, R127, R175 ;  /* 0x000000af7f7f7220 */ /* 0x000fe20000410000 */
[----:B------:R-:W-:Y:S01]  /*8660*/  F2FP.F16.F32.PACK_AB R161, R200, R165 ;  /* 0x000000a5c8a1723e */ /* 0x000fe200000000ff */
[-C--:B------:R-:W-:Y:S01]  /*8670*/  FMUL.FTZ R130, R130, R175.reuse ;  /* 0x000000af82827220 */ /* 0x080fe20000410000 */
[----:B------:R-:W2:Y:S01]  /*8680*/  MUFU.EX2 R172, R172 ;  /* 0x000000ac00ac7308 */ /* 0x000ea20000000800 */
[----:B---3--:R-:W-:Y:S01]  /*8690*/  FADD.FTZ R5, R167, R6 ;  /* 0x00000006a7057221 */ /* 0x008fe20000010000 */
[----:B------:R3:W-:Y:S01]  /*86a0*/  STSM.16.M88.4 [R18+0x26800], R152 ;  /* 0x0268009812007844 */ /* 0x0007e20000000200 */
        /* <DEDUP_REMOVED lines=14> */
[----:B--2---:R-:W-:-:S07]  /*8790*/  FADD.FTZ R6, R172, R5 ;  /* 0x00000005ac067221 */ /* 0x004fce0000010000 */
[----:B------:R-:W2:Y:S01]  /*87a0*/  MUFU.EX2 R177, R177 ;  /* 0x000000b100b17308 */ /* 0x000ea20000000800 */
[C---:B----4-:R-:W-:Y:S01]  /*87b0*/  FADD.FTZ R14, R194.reuse, R13 ;  /* 0x0000000dc20e7221 */ /* 0x050fe20000010000 */
[----:B------:R-:W-:Y:S02]  /*87c0*/  F2FP.F16.F32.PACK_AB R164, R194, R159 ;  /* 0x0000009fc2a4723e */ /* 0x000fe400000000ff */
[----:B------:R-:W-:Y:S02]  /*87d0*/  F2FP.F16.F32.PACK_AB R159, R198, R163 ;  /* 0x000000a3c69f723e */ /* 0x000fe400000000ff */
[----:B------:R-:W-:Y:S02]  /*87e0*/  F2FP.F16.F32.PACK_AB R163, R172, R167 ;  /* 0x000000a7aca3723e */ /* 0x000fe400000000ff */
[----:B------:R-:W4:Y:S01]  /*87f0*/  MUFU.EX2 R173, R173 ;  /* 0x000000ad00ad7308 */ /* 0x000f220000000800 */
[----:B-1----:R-:W-:Y:S01]  /*8800*/  FADD.FTZ R13, R169, R6 ;  /* 0x00000006a90d7221 */ /* 0x002fe20000010000 */
[C---:B------:R-:W-:Y:S01]  /*8810*/  F2FP.F16.F32.PACK_AB R165, R170.reuse, R169 ;  /* 0x000000a9aaa5723e */ /* 0x040fe200000000ff */
[----:B------:R3:W-:Y:S02]  /*8820*/  STSM.16.M88.4 [R23], R156 ;  /* 0x0000009c17007844 */ /* 0x0007e40000000200 */
[----:B------:R-:W-:-:S02]  /*8830*/  FADD.FTZ R6, R170, R13 ;  /* 0x0000000daa067221 */ /* 0x000fc40000010000 */
[----:B------:R3:W-:Y:S01]  /*8840*/  STSM.16.M88.4 [R19], R160 ;  /* 0x000000a013007844 */ /* 0x0007e20000000200 */
[----:B------:R-:W1:Y:S01]  /*8850*/  MUFU.EX2 R174, R174 ;  /* 0x000000ae00ae7308 */ /* 0x000e620000000800 */
[----:B--2---:R-:W-:Y:S01]  /*8860*/  F2FP.F16.F32.PACK_AB R166, R8, R177 ;  /* 0x000000b108a6723e */ /* 0x004fe200000000ff */
[----:B------:R-:W-:-:S04]  /*8870*/  FADD.FTZ R5, R177, R14 ;  /* 0x0000000eb1057221 */ /* 0x000fc80000010000 */
[----:B------:R-:W-:Y:S01]  /*8880*/  FADD.FTZ R5, R8, R5 ;  /* 0x0000000508057221 */ /* 0x000fe20000010000 */
[----:B----4-:R-:W-:Y:S01]  /*8890*/  FADD.FTZ R9, R173, R6 ;  /* 0x00000006ad097221 */ /* 0x010fe20000010000 */
[----:B-1----:R-:W-:-:S03]  /*88a0*/  F2FP.F16.F32.PACK_AB R167, R174, R173 ;  /* 0x000000adaea7723e */ /* 0x002fc600000000ff */
[----:B------:R-:W-:Y:S02]  /*88b0*/  FADD.FTZ R6, R174, R9 ;  /* 0x00000009ae067221 */ /* 0x000fe40000010000 */
[----:B------:R3:W-:Y:S01]  /*88c0*/  STSM.16.M88.4 [R22], R164 ;  /* 0x000000a416007844 */ /* 0x0007e20000000200 */
[----:B------:R-:W-:Y:S05]  /*88d0*/  @!P0 BRA `(.L_x_5827) ;  /* 0x0000000000048947 */ /* 0x000fea0003800000 */
[----:B------:R-:W-:Y:S01]  /*88e0*/  BPT.TRAP 0x1 ;  /* 0x000000040000795c */ /* 0x000fe20000300000 */
.L_x_5827:
[----:B------:R1:W2:Y:S01]  /*88f0*/  SYNCS.PHASECHK.TRANS64.TRYWAIT P2, [UR24+0x28c50], R7 ;  /* 0x028c5007ff0075a7 */ /* 0x0002a20008040158 */
[----:B------:R-:W-:Y:S05]  /*8900*/  @!P0 BRA `(.L_x_5828) ;  /* 0x0000000000048947 */ /* 0x000fea0003800000 */
[----:B------:R-:W-:Y:S01]  /*8910*/  BPT.TRAP 0x1 ;  /* 0x000000040000795c */ /* 0x000fe20000300000 */
.L_x_5828:
[----:B--2---:R-:W-:Y:S05]  /*8920*/  @P2 BRA `(.L_x_5829) ;  /* 0x0000000000082947 */ /* 0x004fea0003800000 */
[----:B------:R-:W2:Y:S02]  /*8930*/  SYNCS.PHASECHK.TRANS64.TRYWAIT P2, [UR24+0x28c50], R7 ;  /* 0x028c5007ff0075a7 */ /* 0x000ea40008040158 */
[----:B--2---:R-:W-:Y:S05]  /*8940*/  @!P2 BRA `(.L_x_5830) ;  /* 0x0000005800f4a947 */ /* 0x004fea0003800000 */
.L_x_5829:
[----:B------:R-:W-:Y:S01]  /*8950*/  ULEA UR11, UR39, UR41, 0xc ;  /* 0x00000029270b7291 */ /* 0x000fe2000f8e603f */
[----:B------:R-:W-:Y:S01]  /*8960*/  WARPGROUP.ARRIVE ;  /* 0x00000000000079c5 */ /* 0x000fe20000000000 */
[----:B------:R-:W-:Y:S01]  /*8970*/  UMOV UR7, 0x40000040 ;  /* 0x4000004000077882 */ /* 0x000fe20000000000 */
[----:B------:R-:W-:Y:S01]  /*8980*/  ISETP.LT.AND P2, PT, RZ, UR22, PT ;  /* 0x00000016ff007c0c */ /* 0x000fe2000bf41270 */
[----:B------:R-:W-:Y:S01]  /*8990*/  UIADD3 UR22, UR22, -0x1, URZ ;  /* 0xffffffff16167890 */ /* 0x000fe2000fffe03f */
[----:B--2---:R-:W-:Y:S01]  /*89a0*/  @!P1 IADD3 R168, R168, 0x28c60, RZ ;  /* 0x00028c60a8a89810 */ /* 0x004fe20007ffe0ff */
[----:B------:R-:W-:Y:S01]  /*89b0*/  UMOV UR21, UR39 ;  /* 0x0000002700157c82 */ /* 0x000fe20008000000 */
[----:B------:R-:W-:Y:S01]  /*89c0*/  UMOV UR6, UR11 ;  /* 0x0000000b00067c82 */ /* 0x000fe20008000000 */
[----:B------:R-:W-:Y:S01]  /*89d0*/  MOV R8, R3 ;  /* 0x0000000300087202 */ /* 0x000fe20000000f00 */
[----:B------:R-:W-:Y:S01]  /*89e0*/  HGMMA.64x256x16.F32 R24, R152, gdesc[UR4].tnspB, R24, gsb0 ;  /* 0x43e0000498187df0 */ /* 0x000fe20008000818 */
[----:B------:R-:W-:Y:S01]  /*89f0*/  UIADD3 UR6, UR11, 0x80, URZ ;  /* 0x000000800b067890 */ /* 0x000fe2000fffe03f */
[----:B------:R-:W-:Y:S01]  /*8a00*/  @!P1 PRMT R168, RZ, 0x654, R168 ;  /* 0x00000654ffa89816 */ /* 0x000fe200000000a8 */
[----:B------:R-:W-:Y:S01]  /*8a10*/  UMOV UR7, 0x40000040 ;  /* 0x4000004000077882 */ /* 0x000fe20000000000 */
[----:B------:R-:W-:Y:S01]  /*8a20*/  MOV R13, R4 ;  /* 0x00000004000d7202 */ /* 0x000fe20000000f00 */
        /* <DEDUP_REMOVED lines=27> */
.L_x_5822:
[----:B------:R-:W5:Y:S01]  /*8be0*/  SHFL.BFLY PT, R0, R5, 0x2, 0x1f ;  /* 0x0c401f0005007f89 */ /* 0x000f6200000e0000 */
[----:B------:R-:W-:Y:S01]  /*8bf0*/  MOV R11, UR10 ;  /* 0x0000000a000b7c02 */ /* 0x000fe20008000f00 */
[----:B------:R-:W-:Y:S01]  /*8c00*/  UIADD3 UR37, UR37, 0x1, URZ ;  /* 0x0000000125257890 */ /* 0x000fe2000fffe03f */
[----:B-1-3--:R-:W-:Y:S01]  /*8c10*/  MOV R156, 0xff800000 ;  /* 0xff800000009c7802 */ /* 0x00afe20000000f00 */
[----:B------:R-:W1:Y:S01]  /*8c20*/  SHFL.BFLY PT, R9, R6, 0x2, 0x1f ;  /* 0x0c401f0006097f89 */ /* 0x000e6200000e0000 */
[----:B------:R-:W-:Y:S01]  /*8c30*/  MOV R155, 0xff800000 ;  /* 0xff800000009b7802 */ /* 0x000fe20000000f00 */
[----:B------:R-:W-:Y:S08]  /*8c40*/  BAR.ARV 0x8, 0xa0 ;  /* 0x0202800000007b1d */ /* 0x000ff00000002000 */
[----:B------:R-:W-:Y:S01]  /*8c50*/  BAR.SYNC.DEFER_BLOCKING 0xf, 0x100 ;  /* 0x03c4000000007b1d */ /* 0x000fe20000010000 */
[----:B-----5:R-:W-:Y:S01]  /*8c60*/  FADD.FTZ R0, R0, R5 ;  /* 0x0000000500007221 */ /* 0x020fe20000010000 */
[----:B------:R-:W-:Y:S01]  /*8c70*/  MOV R5, UR39 ;  /* 0x0000002700057c02 */ /* 0x000fe20008000f00 */
[----:B------:R-:W-:Y:S01]  /*8c80*/  UIADD3 UR39, UR39, 0x1, URZ ;  /* 0x0000000127277890 */ /* 0x000fe2000fffe03f */
[----:B-1----:R-:W-:-:S02]  /*8c90*/  FADD.FTZ R9, R9, R6 ;  /* 0x0000000609097221 */ /* 0x002fc40000010000 */
[----:B--2---:R-:W1:Y:S01]  /*8ca0*/  SHFL.BFLY PT, R7, R0, 0x1, 0x1f ;  /* 0x0c201f0000077f89 */ /* 0x004e6200000e0000 */
[----:B------:R-:W-:-:S03]  /*8cb0*/  UISETP.NE.AND UP0, UPT, UR39, 0x2, UPT ;  /* 0x000000022700788c */ /* 0x000fc6000bf05270 */
[----:B------:R-:W2:Y:S01]  /*8cc0*/  SHFL.BFLY PT, R8, R9, 0x1, 0x1f ;  /* 0x0c201f0009087f89 */ /* 0x000ea200000e0000 */
[----:B------:R-:W-:Y:S02]  /*8cd0*/  USEL UR4, URZ, 0x1, UP0 ;  /* 0x000000013f047887 */ /* 0x000fe40008000000 */
[----:B------:R-:W-:Y:S02]  /*8ce0*/  USEL UR39, UR39, URZ, UP0 ;  /* 0x0000003f27277287 */ /* 0x000fe40008000000 */
[----:B------:R-:W-:Y:S01]  /*8cf0*/  ULOP3.LUT UR38, UR38, UR4, URZ, 0x3c, !UPT ;  /* 0x0000000426267292 */ /* 0x000fe2000f8e3c3f */
[----:B-1----:R-:W-:Y:S01]  /*8d00*/  FADD.FTZ R10, R0, R7 ;  /* 0x00000007000a7221 */ /* 0x002fe20000010000 */
[----:B------:R-:W-:Y:S01]  /*8d10*/  IMAD.MOV R7, RZ, RZ, -R17 ;  /* 0x000000ffff077224 */ /* 0x000fe200078e0a11 */
[----:B------:R-:W-:Y:S01]  /*8d20*/  MOV R0, RZ ;  /* 0x000000ff00007202 */ /* 0x000fe20000000f00 */
[----:B--2---:R-:W-:Y:S02]  /*8d30*/  FADD.FTZ R8, R9, R8 ;  /* 0x0000000809087221 */ /* 0x004fe40000010000 */
[----:B------:R-:W-:Y:S01]  /*8d40*/  FSETP.NE.FTZ.AND P1, PT, R10, RZ, PT ;  /* 0x000000ff0a00720b */ /* 0x000fe20003f35000 */
[----:B------:R-:W-:Y:S01]  /*8d50*/  IMAD.U32 R9, RZ, RZ, UR10 ;  /* 0x0000000aff097e24 */ /* 0x000fe2000f8e00ff */
[----:B------:R-:W-:-:S02]  /*8d60*/  ISETP.NE.AND P0, PT, R16, R7, PT ;  /* 0x000000071000720c */ /* 0x000fc40003f05270 */
[----:B------:R-:W-:Y:S02]  /*8d70*/  FSETP.NE.FTZ.AND P2, PT, R8, RZ, PT ;  /* 0x000000ff0800720b */ /* 0x000fe40003f55000 */
[----:B------:R-:W-:-:S07]  /*8d80*/  MOV R7, RZ ;  /* 0x000000ff00077202 */ /* 0x000fce0000000f00 */
[----:B------:R-:W1:Y:S02]  /*8d90*/  @P1 MUFU.RCP R7, R10 ;  /* 0x0000000a00071308 */ /* 0x000e640000001000 */
[----:B------:R-:W-:-:S04]  /*8da0*/  @!P0 LEA R5, R5, R2, 0x6 ;  /* 0x0000000205058211 */ /* 0x000fc800078e30ff */
[----:B------:R-:W-:Y:S02]  /*8db0*/  @!P0 LEA R5, R5, UR48, 0x2 ;  /* 0x0000003005058c11 */ /* 0x000fe4000f8e10ff */
[----:B------:R-:W-:Y:S08]  /*8dc0*/  @P2 MUFU.RCP R0, R8 ;  /* 0x0000000800002308 */ /* 0x000ff00000001000 */
[----:B------:R-:W2:Y:S01]  /*8dd0*/  @P1 MUFU.LG2 R6, R10 ;  /* 0x0000000a00061308 */ /* 0x000ea20000000c00 */
        /* <DEDUP_REMOVED lines=65> */
[----:B--2---:R-:W-:Y:S01]  /*91f0*/  @P1 FMUL.FTZ R6, R6, 0.69314718246459960938 ;  /* 0x3f31721806061820 */ /* 0x004fe20000410000 */
[-C--:B------:R-:W-:Y:S01]  /*9200*/  FMUL.FTZ R26, R26, R0.reuse ;  /* 0x000000001a1a7220 */ /* 0x080fe20000410000 */
[-C--:B------:R-:W-:Y:S01]  /*9210*/  FMUL.FTZ R27, R27, R0.reuse ;  /* 0x000000001b1b7220 */ /* 0x080fe20000410000 */
[----:B------:R2:W-:Y:S01]  /*9220*/  @!P0 STS [R5+0x28820], R0 ;  /* 0x0288200005008388 */ /* 0x0005e20000000800 */
[----:B------:R-:W-:Y:S01]  /*9230*/  PLOP3.LUT P0, PT, PT, PT, PT, 0x8, 0x0 ;  /* 0x000000000000781c */ /* 0x000fe20003f0e170 */
[-C--:B------:R-:W-:Y:S01]  /*9240*/  FMUL.FTZ R30, R30, R0.reuse ;  /* 0x000000001e1e7220 */ /* 0x080fe20000410000 */
[-C--:B------:R-:W-:Y:S01]  /*9250*/  FMUL.FTZ R31, R31, R0.reuse ;  /* 0x000000001f1f7220 */ /* 0x080fe20000410000 */
[-C--:B------:R-:W-:Y:S01]  /*9260*/  FMUL.FTZ R34, R34, R0.reuse ;  /* 0x0000000022227220 */ /* 0x080fe20000410000 */
[-C--:B------:R-:W-:Y:S01]  /*9270*/  FMUL.FTZ R35, R35, R0.reuse ;  /* 0x0000000023237220 */ /* 0x080fe20000410000 */
[----:B-1----:R-:W1:Y:S01]  /*9280*/  @P2 MUFU.LG2 R7, R8 ;  /* 0x0000000800072308 */ /* 0x002e620000000c00 */
[-C--:B------:R-:W-:Y:S01]  /*9290*/  FMUL.FTZ R38, R38, R0.reuse ;  /* 0x0000000026267220 */ /* 0x080fe20000410000 */
[-C--:B------:R-:W-:Y:S01]  /*92a0*/  FMUL.FTZ R39, R39, R0.reuse ;  /* 0x0000000027277220 */ /* 0x080fe20000410000 */
[-C--:B------:R-:W-:Y:S01]  /*92b0*/  FMUL.FTZ R42, R42, R0.reuse ;  /* 0x000000002a2a7220 */ /* 0x080fe20000410000 */
[----:B--2---:R-:W-:Y:S01]  /*92c0*/  @P1 FMUL.FTZ R5, R9, 0.69314718246459960938 ;  /* 0x3f31721809051820 */ /* 0x004fe20000410000 */
[----:B------:R-:W-:Y:S01]  /*92d0*/  @P2 FMUL.FTZ R9, R11, 0.69314718246459960938 ;  /* 0x3f3172180b092820 */ /* 0x000fe20000410000 */
        /* <DEDUP_REMOVED lines=59> */
.L_x_5793:
        /* <DEDUP_REMOVED lines=34> */
[----:B------:R-:W-:-:S02]  /*98b0*/  IADD3 R175, P4, R114, 0x60, RZ ;  /* 0x0000006072af7810 */ /* 0x000fc40007f9e0ff */
[C---:B------:R-:W-:Y:S02]  /*98c0*/  LOP3.LUT R3, R114.reuse, 0x380, RZ, 0xc0, !PT ;  /* 0x0000038072037812 */ /* 0x040fe400078ec0ff */
[C---:B------:R-:W-:Y:S02]  /*98d0*/  IADD3 R179, P6, R114.reuse, 0x2020, RZ ;  /* 0x0000202072b37810 */ /* 0x040fe40007fde0ff */
[-C--:B------:R-:W-:Y:S02]  /*98e0*/  IADD3.X R5, RZ, R115.reuse, RZ, P2, !PT ;  /* 0x00000073ff057210 */ /* 0x080fe400017fe4ff */
[-C--:B------:R-:W-:Y:S01]  /*98f0*/  IADD3.X R7, RZ, R115.reuse, RZ, P3, !PT ;  /* 0x00000073ff077210 */ /* 0x080fe20001ffe4ff */
[----:B------:R-:W-:Y:S01]  /*9900*/  IMAD.X R13, RZ, RZ, R115, P6 ;  /* 0x000000ffff0d7224 */ /* 0x000fe200030e0673 */
[----:B------:R-:W-:Y:S02]  /*9910*/  IADD3.X R9, RZ, R115, RZ, P4, !PT ;  /* 0x00000073ff097210 */ /* 0x000fe400027fe4ff */
        /* <DEDUP_REMOVED lines=13> */
[C---:B------:R-:W-:Y:S01]  /*99f0*/  IADD3 R197, P1, R114.reuse, 0x6000, RZ ;  /* 0x0000600072c57810 */ /* 0x040fe20007f3e0ff */
[--C-:B------:R-:W-:Y:S01]  /*9a00*/  IMAD.X R91, RZ, RZ, R115.reuse, P5 ;  /* 0x000000ffff5b7224 */ /* 0x100fe200028e0673 */
[C---:B------:R-:W-:Y:S02]  /*9a10*/  IADD3 R199, P2, R114.reuse, 0x6020, RZ ;  /* 0x0000602072c77810 */ /* 0x040fe40007f5e0ff */
[C---:B------:R-:W-:Y:S02]  /*9a20*/  IADD3 R106, P3, R114.reuse, 0x6040, RZ ;  /* 0x00006040726a7810 */ /* 0x040fe40007f7e0ff */
[----:B------:R-:W-:Y:S02]  /*9a30*/  IADD3 R201, P4, R114, 0x6060, RZ ;  /* 0x0000606072c97810 */ /* 0x000fe40007f9e0ff */
[----:B------:R-:W-:Y:S02]  /*9a40*/  LOP3.LUT R114, R3, R114, RZ, 0x3c, !PT ;  /* 0x0000007203727212 */ /* 0x000fe400078e3cff */
[----:B------:R-:W-:Y:S01]  /*9a50*/  LOP3.LUT R3, R6, 0x380, RZ, 0xc0, !PT ;  /* 0x0000038006037812 */ /* 0x000fe200078ec0ff */
[----:B------:R-:W-:Y:S01]  /*9a60*/  IMAD.X R111, RZ, RZ, R115, P4 ;  /* 0x000000ffff6f7224 */ /* 0x000fe200020e0673 */
[----:B------:R-:W-:-:S02]  /*9a70*/  LOP3.LUT R0, R173, 0x380, RZ, 0xc0, !PT ;  /* 0x00000380ad007812 */ /* 0x000fc400078ec0ff */
[----:B------:R-:W-:Y:S02]  /*9a80*/  SHF.R.U64 R3, R3, 0x3, RZ ;  /* 0x0000000303037819 */ /* 0x000fe400000012ff */
[----:B------:R-:W-:Y:S02]  /*9a90*/  SHF.R.U64 R0, R0, 0x3, RZ ;  /* 0x0000000300007819 */ /* 0x000fe400000012ff */
[----:B------:R-:W-:Y:S02]  /*9aa0*/  LOP3.LUT R6, R3, R6, RZ, 0x3c, !PT ;  /* 0x0000000603067212 */ /* 0x000fe400078e3cff */
[----:B------:R-:W-:Y:S02]  /*9ab0*/  LOP3.LUT R3, R14, 0x380, RZ, 0xc0, !PT ;  /* 0x000003800e037812 */ /* 0x000fe400078ec0ff */
[----:B------:R-:W-:Y:S02]  /*9ac0*/  LOP3.LUT R4, R0, R173, RZ, 0x3c, !PT ;  /* 0x000000ad00047212 */ /* 0x000fe400078e3cff */
[----:B------:R-:W-:-:S02]  /*9ad0*/  LOP3.LUT R0, R179, 0x380, RZ, 0xc0, !PT ;  /* 0x00000380b3007812 */ /* 0x000fc400078ec0ff */
[----:B------:R-:W-:Y:S02]  /*9ae0*/  SHF.R.U64 R3, R3, 0x3, RZ ;  /* 0x0000000303037819 */ /* 0x000fe400000012ff */
[----:B------:R-:W-:Y:S02]  /*9af0*/  SHF.R.U64 R0, R0, 0x3, RZ ;  /* 0x0000000300007819 */ /* 0x000fe400000012ff */
[----:B------:R-:W-:Y:S02]  /*9b00*/  LOP3.LUT R14, R3, R14, RZ, 0x3c, !PT ;  /* 0x0000000e030e7212 */ /* 0x000fe400078e3cff */
[----:B------:R-:W-:Y:S02]  /*9b10*/  LOP3.LUT R3, R90, 0x380, RZ, 0xc0, !PT ;  /* 0x000003805a037812 */ /* 0x000fe400078ec0ff */
[----:B------:R-:W-:Y:S02]  /*9b20*/  LOP3.LUT R12, R0, R179, RZ, 0x3c, !PT ;  /* 0x000000b3000c7212 */ /* 0x000fe400078e3cff */
[----:B------:R-:W-:-:S02]  /*9b30*/  LOP3.LUT R8, R175, 0x380, RZ, 0xc0, !PT ;  /* 0x00000380af087812 */ /* 0x000fc400078ec0ff */
[----:B------:R-:W-:Y:S02]  /*9b40*/  LOP3.LUT R0, R193, 0x380, RZ, 0xc0, !PT ;  /* 0x00000380c1007812 */ /* 0x000fe400078ec0ff */
[----:B------:R-:W-:Y:S02]  /*9b50*/  LOP3.LUT R10, R177, 0x380, RZ, 0xc0, !PT ;  /* 0x00000380b10a7812 */ /* 0x000fe400078ec0ff */
[----:B------:R-:W-:Y:S02]  /*9b60*/  SHF.R.U64 R3, R3, 0x3, RZ ;  /* 0x0000000303037819 */ /* 0x000fe400000012ff */
[----:B------:R-:W-:Y:S02]  /*9b70*/  LOP3.LUT R27, R201, 0x380, RZ, 0xc0, !PT ;  /* 0x00000380c91b7812 */ /* 0x000fe400078ec0ff */
[----:B------:R-:W-:Y:S02]  /*9b80*/  LOP3.LUT R82, R183, 0x380, RZ, 0xc0, !PT ;  /* 0x00000380b7527812 */ /* 0x000fe400078ec0ff */
[----:B------:R-:W-:-:S02]  /*9b90*/  SHF.R.U64 R8, R8, 0x3, RZ ;  /* 0x0000000308087819 */ /* 0x000fc400000012ff */
[----:B------:R-:W-:Y:S02]  /*9ba0*/  LOP3.LUT R20, R181, 0x380, RZ, 0xc0, !PT ;  /* 0x00000380b5147812 */ /* 0x000fe400078ec0ff */
[----:B------:R-:W-:Y:S02]  /*9bb0*/  SHF.R.U64 R0, R0, 0x3, RZ ;  /* 0x0000000300007819 */ /* 0x000fe400000012ff */
[----:B------:R-:W-:Y:S02]  /*9bc0*/  SHF.R.U64 R10, R10, 0x3, RZ ;  /* 0x000000030a0a7819 */ /* 0x000fe400000012ff */
[----:B------:R-:W-:Y:S02]  /*9bd0*/  LOP3.LUT R98, R197, 0x380, RZ, 0xc0, !PT ;  /* 0x00000380c5627812 */ /* 0x000fe400078ec0ff */
[----:B------:R-:W-:Y:S02]  /*9be0*/  LOP3.LUT R90, R3, R90, RZ, 0x3c, !PT ;  /* 0x0000005a035a7212 */ /* 0x000fe400078e3cff */
[----:B------:R-:W-:-:S02]  /*9bf0*/  SHF.R.U64 R28, R27, 0x3, RZ ;  /* 0x000000031b1c7819 */ /* 0x000fc400000012ff */
[----:B------:R-:W-:Y:S02]  /*9c00*/  LOP3.LUT R3, R106, 0x380, RZ, 0xc0, !PT ;  /* 0x000003806a037812 */ /* 0x000fe400078ec0ff */
[----:B------:R-:W-:Y:S02]  /*9c10*/  SHF.R.U64 R82, R82, 0x3, RZ ;  /* 0x0000000352527819 */ /* 0x000fe400000012ff */
[----:B------:R-:W-:Y:S02]  /*9c20*/  LOP3.LUT R8, R8, R175, RZ, 0x3c, !PT ;  /* 0x000000af08087212 */ /* 0x000fe400078e3cff */
[----:B------:R-:W-:Y:S02]  /*9c30*/  SHF.R.U64 R20, R20, 0x3, RZ ;  /* 0x0000000314147819 */ /* 0x000fe400000012ff */
[----:B------:R-:W-:Y:S02]  /*9c40*/  LOP3.LUT R94, R195, 0x380, RZ, 0xc0, !PT ;  /* 0x00000380c35e7812 */ /* 0x000fe400078ec0ff */
[----:B------:R-:W-:-:S02]  /*9c50*/  LOP3.LUT R86, R0, R193, RZ, 0x3c, !PT ;  /* 0x000000c100567212 */ /* 0x000fc400078e3cff */
[----:B------:R-:W-:Y:S02]  /*9c60*/  LOP3.LUT R10, R10, R177, RZ, 0x3c, !PT ;  /* 0x000000b10a0a7212 */ /* 0x000fe400078e3cff */
[----:B------:R-:W-:Y:S02]  /*9c70*/  SHF.R.U64 R98, R98, 0x3, RZ ;  /* 0x0000000362627819 */ /* 0x000fe400000012ff */
[----:B------:R-:W-:Y:S02]  /*9c80*/  MOV R114, R114 ;  /* 0x0000007200727202 */ /* 0x000fe40000000f00 */
[----:B------:R-:W-:Y:S02]  /*9c90*/  LOP3.LUT R0, R199, 0x380, RZ, 0xc0, !PT ;  /* 0x00000380c7007812 */ /* 0x000fe400078ec0ff */
[----:B------:R-:W-:Y:S02]  /*9ca0*/  F2FP.F16.F32.PACK_AB R27, R31, R30 ;  /* 0x0000001e1f1b723e */ /* 0x000fe400000000ff */
[----:B------:R-:W-:-:S02]  /*9cb0*/  LOP3.LUT R110, R28, R201, RZ, 0x3c, !PT ;  /* 0x000000c91c6e7212 */ /* 0x000fc400078e3cff */
[----:B------:R-:W-:Y:S01]  /*9cc0*/  SHF.R.U64 R3, R3, 0x3, RZ ;  /* 0x0000000303037819 */ /* 0x000fe200000012ff */
[----:B------:R1:W-:Y:S01]  /*9cd0*/  STSM.16.M88.4 [R114], R24 ;  /* 0x0000001872007844 */ /* 0x0003e20000000200 */
[----:B------:R-:W-:Y:S02]  /*9ce0*/  MOV R28, R4 ;  /* 0x00000004001c7202 */ /* 0x000fe40000000f00 */
[----:B------:R-:W-:Y:S02]  /*9cf0*/  LOP3.LUT R82, R82, R183, RZ, 0x3c, !PT ;  /* 0x000000b752527212 */ /* 0x000fe400078e3cff */
[----:B------:R-:W-:Y:S01]  /*9d00*/  MOV R6, R6 ;  /* 0x0000000600067202 */ /* 0x000fe20000000f00 */
[----:B------:R2:W-:Y:S01]  /*9d10*/  STSM.16.M88.4 [R28], R32 ;  /* 0x000000201c007844 */ /* 0x0005e20000000200 */
[----:B------:R-:W-:Y:S02]  /*9d20*/  LOP3.LUT R20, R20, R181, RZ, 0x3c, !PT ;  /* 0x000000b514147212 */ /* 0x000fe400078e3cff */
[----:B------:R-:W-:Y:S01]  /*9d30*/  SHF.R.U64 R94, R94, 0x3, RZ ;  /* 0x000000035e5e7819 */ /* 0x000fe200000012ff */
[----:B------:R2:W-:Y:S01]  /*9d40*/  STSM.16.M88.4 [R6], R40 ;  /* 0x0000002806007844 */ /* 0x0005e20000000200 */
[----:B------:R-:W-:-:S02]  /*9d50*/  MOV R8, R8 ;  /* 0x0000000800087202 */ /* 0x000fc40000000f00 */
[----:B------:R-:W-:Y:S02]  /*9d60*/  F2FP.F16.F32.PACK_AB R51, R55, R54 ;  /* 0x000000363733723e */ /* 0x000fe400000000ff */
[----:B------:R-:W-:Y:S02]  /*9d70*/  F2FP.F16.F32.PACK_AB R57, R59, R58 ;  /* 0x0000003a3b39723e */ /* 0x000fe400000000ff */
[----:B------:R-:W-:Y:S01]  /*9d80*/  F2FP.F16.F32.PACK_AB R64, R65, R64 ;  /* 0x000000404140723e */ /* 0x000fe200000000ff */
[----:B------:R2:W-:Y:S01]  /*9d90*/  STSM.16.M88.4 [R8], R48 ;  /* 0x0000003008007844 */ /* 0x0005e20000000200 */
[----:B------:R-:W-:Y:S02]  /*9da0*/  IADD3.X R99, RZ, R115, RZ, P1, !PT ;  /* 0x00000073ff637210 */ /* 0x000fe40000ffe4ff */
[----:B------:R-:W-:Y:S02]  /*9db0*/  LOP3.LUT R98, R98, R197, RZ, 0x3c, !PT ;  /* 0x000000c562627212 */ /* 0x000fe400078e3cff */
[----:B------:R-:W-:-:S02]  /*9dc0*/  SHF.R.U64 R0, R0, 0x3, RZ ;  /* 0x0000000300007819 */ /* 0x000fc400000012ff */
[----:B------:R-:W-:Y:S02]  /*9dd0*/  MOV R10, R10 ;  /* 0x0000000a000a7202 */ /* 0x000fe40000000f00 */
[----:B------:R-:W-:Y:S02]  /*9de0*/  F2FP.F16.F32.PACK_AB R58, R61, R60 ;  /* 0x0000003c3d3a723e */ /* 0x000fe400000000ff */
[----:B------:R-:W-:Y:S02]  /*9df0*/  F2FP.F16.F32.PACK_AB R59, R63, R62 ;  /* 0x0000003e3f3b723e */ /* 0x000fe400000000ff */
[----:B------:R-:W-:Y:S02]  /*9e00*/  F2FP.F16.F32.PACK_AB R65, R67, R66 ;  /* 0x000000424341723e */ /* 0x000fe400000000ff */
[----:B------:R-:W-:Y:S01]  /*9e10*/  F2FP.F16.F32.PACK_AB R72, R73, R72 ;  /* 0x000000484948723e */ /* 0x000fe200000000ff */
[----:B------:R2:W-:Y:S01]  /*9e20*/  STSM.16.M88.4 [R10], R56 ;  /* 0x000000380a007844 */ /* 0x0005e20000000200 */
[----:B------:R-:W-:-:S02]  /*9e30*/  IADD3.X R107, RZ, R115, RZ, P3, !PT ;  /* 0x00000073ff6b7210 */ /* 0x000fc40001ffe4ff */
[----:B------:R-:W-:Y:S02]  /*9e40*/  LOP3.LUT R106, R3, R106, RZ, 0x3c, !PT ;  /* 0x0000006a036a7212 */ /* 0x000fe400078e3cff */
[----:B------:R-:W-:Y:S02]  /*9e50*/  MOV R12, R12 ;  /* 0x0000000c000c7202 */ /* 0x000fe40000000f00 */
        /* <DEDUP_REMOVED lines=9> */
[----:B------:R-:W-:Y:S01]  /*9ef0*/  IADD3.X R95, RZ, R115, RZ, P6, !PT ;  /* 0x00000073ff5f7210 */ /* 0x000fe200037fe4ff */
[----:B------:R2:W-:Y:S01]  /*9f00*/  STSM.16.M88.4 [R14], R72 ;  /* 0x000000480e007844 */ /* 0x0005e20000000200 */
[----:B------:R-:W-:Y:S02]  /*9f10*/  LOP3.LUT R94, R94, R195, RZ, 0x3c, !PT ;  /* 0x000000c35e5e7212 */ /* 0x000fe400078e3cff */
[----:B------:R-:W-:-:S02]  /*9f20*/  MOV R20, R20 ;  /* 0x0000001400147202 */ /* 0x000fc40000000f00 */
[----:B------:R-:W-:Y:S02]  /*9f30*/  MOV R4, R90 ;  /* 0x0000005a00047202 */ /* 0x000fe40000000f00 */
        /* <DEDUP_REMOVED lines=11> */
[----:B------:R-:W-:Y:S01]  /*9ff0*/  IADD3.X R103, RZ, R115, RZ, P2, !PT ;  /* 0x00000073ff677210 */ /* 0x000fe200017fe4ff */
[----:B------:R2:W-:Y:S01]  /*a000*/  STSM.16.M88.4 [R5], R88 ;  /* 0x0000005805007844 */ /* 0x0005e20000000200 */
[----:B------:R-:W-:-:S02]  /*a010*/  MOV R86, R86 ;  /* 0x0000005600567202 */ /* 0x000fc40000000f00 */
[----:B------:R-:W-:Y:S02]  /*a020*/  MOV R0, R106 ;  /* 0x0000006a00007202 */ /* 0x000fe40000000f00 */
        /* <DEDUP_REMOVED lines=45> */
[----:B--2---:R-:W1:Y:S01]  /*a300*/  LDC.64 R6, c[0x0][0xb78] ;  /* 0x0002de00ff067b82 */ /* 0x004e620000000a00 */
[----:B------:R-:W-:Y:S01]  /*a310*/  USHF.R.S32.HI UR5, URZ, 0x1f, UR43 ;  /* 0x0000001f3f057899 */ /* 0x000fe2000801142b */
[----:B------:R-:W-:Y:S01]  /*a320*/  IADD3 R3, -R17, RZ, RZ ;  /* 0x000000ff11037210 */ /* 0x000fe20007ffe1ff */
[----:B------:R-:W-:Y:S01]  /*a330*/  ULDC.64 UR8, c[0x0][0xb70] ;  /* 0x0002dc0000087ab9 */ /* 0x000fe20000000a00 */
[----:B------:R-:W-:Y:S01]  /*a340*/  VIADD R9, R2, UR42 ;  /* 0x0000002a02097c36 */ /* 0x000fe20008000000 */
[----:B------:R-:W-:Y:S01]  /*a350*/  UIMAD UR5, UR5, UR8, URZ ;  /* 0x00000008050572a4 */ /* 0x000fe2000f8e023f */
[----:B------:R-:W-:Y:S01]  /*a360*/  ISETP.NE.AND P0, PT, R16, R3, PT ;  /* 0x000000031000720c */ /* 0x000fe20003f05270 */
[----:B------:R-:W-:Y:S02]  /*a370*/  UIMAD.WIDE.U32 UR6, UR43, UR8, URZ ;  /* 0x000000082b0672a5 */ /* 0x000fe4000f8e003f */
[----:B------:R-:W-:Y:S01]  /*a380*/  UIMAD UR5, UR43, UR9, UR5 ;  /* 0x000000092b0572a4 */ /* 0x000fe2000f8e0205 */
[----:B------:R-:W-:Y:S01]  /*a390*/  SHF.R.S32.HI R3, RZ, 0x1f, R9 ;  /* 0x0000001fff037819 */ /* 0x000fe20000011409 */
[----:B------:R-:W-:-:S02]  /*a3a0*/  USHF.R.S32.HI UR8, URZ, 0x1f, UR44 ;  /* 0x0000001f3f087899 */ /* 0x000fc4000801142c */
[----:B------:R-:W-:Y:S02]  /*a3b0*/  UIADD3 UR5, UR7, UR5, URZ ;  /* 0x0000000507057290 */ /* 0x000fe4000fffe03f */
[----:B------:R-:W-:Y:S02]  /*a3c0*/  MOV R5, UR7 ;  /* 0x0000000700057c02 */ /* 0x000fe40008000f00 */
[----:B------:R-:W-:Y:S01]  /*a3d0*/  MOV R4, UR6 ;  /* 0x0000000600047c02 */ /* 0x000fe20008000f00 */
[----:B------:R-:W-:Y:S01]  /*a3e0*/  ULDC.64 UR6, c[0x0][0xb40] ;  /* 0x0002d00000067ab9 */ /* 0x000fe20000000a00 */
[----:B------:R-:W-:Y:S01]  /*a3f0*/  MOV R5, UR5 ;  /* 0x0000000500057c02 */ /* 0x000fe20008000f00 */
[----:B------:R-:W-:Y:S02]  /*a400*/  ULDC UR5, c[0x0][0xa88] ;  /* 0x0002a20000057ab9 */ /* 0x000fe40000000800 */
[----:B------:R-:W-:Y:S01]  /*a410*/  ISETP.GE.OR P1, PT, R9, UR5, P0 ;  /* 0x0000000509007c0c */ /* 0x000fe20008726670 */
[----:B-1----:R-:W-:-:S02]  /*a420*/  IMAD R0, R6, UR8, RZ ;  /* 0x0000000806007c24 */ /* 0x002fc4000f8e02ff */
[----:B------:R-:W-:-:S04]  /*a430*/  IMAD.WIDE.U32 R4, R6, UR44, R4 ;  /* 0x0000002c06047c25 */ /* 0x000fc8000f8e0004 */
[----:B------:R-:W-:Y:S01]  /*a440*/  IMAD R6, R7, UR44, R0 ;  /* 0x0000002c07067c24 */ /* 0x000fe2000f8e0200 */
[C---:B------:R-:W-:Y:S02]  /*a450*/  IADD3 R7, R9.reuse, 0x8, RZ ;  /* 0x0000000809077810 */ /* 0x040fe40007ffe0ff */
[----:B------:R-:W-:Y:S02]  /*a460*/  IADD3 R0, P2, R9, R4, RZ ;  /* 0x0000000409007210 */ /* 0x000fe40007f5e0ff */
[----:B------:R-:W-:Y:S02]  /*a470*/  ISETP.GE.OR P0, PT, R7, UR5, P0 ;  /* 0x0000000507007c0c */ /* 0x000fe40008706670 */
[----:B------:R-:W-:Y:S02]  /*a480*/  IADD3.X R3, R3, R5, R6, P2, !PT ;  /* 0x0000000503037210 */ /* 0x000fe400017fe406 */
[----:B------:R-:W-:-:S04]  /*a490*/  LEA R4, P2, R0, UR6, 0x2 ;  /* 0x0000000600047c11 */ /* 0x000fc8000f8410ff */
[----:B------:R-:W-:-:S05]  /*a4a0*/  LEA.HI.X R5, R0, UR7, R3, 0x2, P2 ;  /* 0x0000000700057c11 */ /* 0x000fca00090f1403 */
[----:B------:R1:W-:Y:S04]  /*a4b0*/  @!P1 STG.E desc[UR50][R4.64], R156 ;  /* 0x0000009c04009986 */ /* 0x0003e8000c101932 */
[----:B------:R1:W-:Y:S02]  /*a4c0*/  @!P0 STG.E desc[UR50][R4.64+0x20], R155 ;  /* 0x0000209b04008986 */ /* 0x0003e4000c101932 */
.L_x_5833:
        /* <DEDUP_REMOVED lines=53> */
.L_x_5836:
[----:B------:R-:W-:Y:S05]  /*a820*/  BSYNC B0 ;  /* 0x0000000000007941 */ /* 0x000fea0003800000 */
.L_x_5835:
[----:B------:R-:W-:Y:S05]  /*a830*/  BRA `(.L_x_5834) ;  /* 0x0000000800287947 */ /* 0x000fea0003800000 */
.L_x_5832:
        /* <DEDUP_REMOVED lines=8> */
[----:B------:R-:W-:Y:S01]  /*a8c0*/  MOV R4, UR42 ;  /* 0x0000002a00047c02 */ /* 0x000fe20008000f00 */
[----:B------:R-:W-:-:S03]  /*a8d0*/  ULDC UR6, c[0x0][0xa88] ;  /* 0x0002a20000067ab9 */ /* 0x000fc60000000800 */
        /* <DEDUP_REMOVED lines=19> */
.L_x_5838:
[----:B------:R-:W-:Y:S05]  /*aa10*/  BSYNC B0 ;  /* 0x0000000000007941 */ /* 0x000fea0003800000 */
.L_x_5837:
[----:B------:R-:W-:Y:S01]  /*aa20*/  ULDC.64 UR6, c[0x0][0xa88] ;  /* 0x0002a20000067ab9 */ /* 0x000fe20000000a00 */
[----:B-12---:R-:W-:Y:S01]  /*aa30*/  IMAD R6, R8, UR5, RZ ;  /* 0x0000000508067c24 */ /* 0x006fe2000f8e02ff */
[----:B------:R-:W-:Y:S01]  /*aa40*/  ISETP.GE.AND P1, PT, R12, UR7, PT ;  /* 0x000000070c007c0c */ /* 0x000fe2000bf26270 */
[----:B------:R-:W1:Y:S01]  /*aa50*/  LDC.64 R10, c[0x0][0xae8] ;  /* 0x0002ba00ff0a7b82 */ /* 0x000e620000000a00 */
[C---:B------:R-:W-:Y:S01]  /*aa60*/  ISETP.GE.AND P0, PT, R184.reuse, UR7, PT ;  /* 0x00000007b8007c0c */ /* 0x040fe2000bf06270 */
[----:B------:R-:W-:Y:S01]  /*aa70*/  IMAD R7, R9, UR43, R6 ;  /* 0x0000002b09077c24 */ /* 0x000fe2000f8e0206 */
[----:B------:R-:W-:Y:S01]  /*aa80*/  SEL R3, RZ, 0xffffffff, P1 ;  /* 0xffffffffff037807 */ /* 0x000fe20000800000 */
[C---:B------:R-:W-:Y:S01]  /*aa90*/  VIADD R14, R184.reuse, 0x80 ;  /* 0x00000080b80e7836 */ /* 0x040fe20000000000 */
[----:B------:R-:W-:Y:S01]  /*aaa0*/  IADD3 R15, R184, 0xc0, RZ ;  /* 0x000000c0b80f7810 */ /* 0x000fe20007ffe0ff */
[----:B------:R-:W-:Y:S01]  /*aab0*/  UIADD3 UR42, -UR42, UR6, URZ ;  /* 0x000000062a2a7290 */ /* 0x000fe2000fffe13f */
[----:B------:R-:W-:Y:S01]  /*aac0*/  SEL R0, RZ, 0x1, P0 ;  /* 0x00000001ff007807 */ /* 0x000fe20000000000 */
[----:B------:R-:W2:Y:S01]  /*aad0*/  LDC R9, c[0x0][0xdac] ;  /* 0x00036b00ff097b82 */ /* 0x000ea20000000800 */
[----:B------:R-:W-:Y:S01]  /*aae0*/  SHF.L.U32 R3, R3, 0x1, RZ ;  /* 0x0000000103037819 */ /* 0x000fe200000006ff */
[----:B------:R-:W-:Y:S01]  /*aaf0*/  ULOP3.LUT UR40, URZ, UR40, URZ, 0x33, !UPT ;  /* 0x000000283f287292 */ /* 0x000fe2000f8e333f */
[----:B------:R-:W-:Y:S01]  /*ab00*/  ISETP.GE.AND P0, PT, R14, UR7, PT ;  /* 0x000000070e007c0c */ /* 0x000fe2000bf06270 */
[----:B------:R-:W-:Y:S01]  /*ab10*/  BSSY B0, `(.L_x_5839) ;  /* 0x000003d000007945 */ /* 0x000fe20003800000 */
[----:B------:R-:W-:-:S02]  /*ab20*/  ISETP.GE.AND P2, PT, R15, UR7, PT ;  /* 0x000000070f007c0c */ /* 0x000fc4000bf46270 */
[C---:B------:R-:W-:Y:S02]  /*ab30*/  IADD3 R21, R184.reuse, 0x140, RZ ;  /* 0x00000140b8157810 */ /* 0x040fe40007ffe0ff */
[----:B------:R-:W-:Y:S02]  /*ab40*/  LOP3.LUT R0, R3, 0x2, R0, 0xe2, !PT ;  /* 0x0000000203007812 */ /* 0x000fe400078ee200 */
[C---:B------:R-:W-:Y:S02]  /*ab50*/  IADD3 R20, R184.reuse, 0x100, RZ ;  /* 0x00000100b8147810 */ /* 0x040fe40007ffe0ff */
[----:B------:R-:W-:Y:S02]  /*ab60*/  SHF.R.S32.HI R185, RZ, 0x1f, R184 ;  /* 0x0000001fffb97819 */ /* 0x000fe400000114b8 */
[C---:B------:R-:W-:Y:S02]  /*ab70*/  IADD3 R4, R184.reuse, 0x180, RZ ;  /* 0x00000180b8047810 */ /* 0x040fe40007ffe0ff */
[----:B------:R-:W-:-:S02]  /*ab80*/  IADD3 R5, R184, 0x1c0, RZ ;  /* 0x000001c0b8057810 */ /* 0x000fc40007ffe0ff */
[----:B------:R-:W-:Y:S02]  /*ab90*/  SEL R3, RZ, 0x4, P0 ;  /* 0x00000004ff037807 */ /* 0x000fe40000000000 */
[----:B------:R-:W-:Y:S02]  /*aba0*/  SEL R6, RZ, 0x8, P2 ;  /* 0x00000008ff067807 */ /* 0x000fe40001000000 */
[----:B------:R-:W-:Y:S02]  /*abb0*/  ISETP.GE.AND P2, PT, R21, UR7, PT ;  /* 0x0000000715007c0c */ /* 0x000fe4000bf46270 */
[----:B------:R-:W-:Y:S02]  /*abc0*/  ISETP.GE.AND P0, PT, R20, UR7, PT ;  /* 0x0000000714007c0c */ /* 0x000fe4000bf06270 */
[----:B------:R-:W-:Y:S02]  /*abd0*/  ISETP.GE.AND P3, PT, R4, UR7, PT ;  /* 0x0000000704007c0c */ /* 0x000fe4000bf66270 */
[----:B------:R-:W-:Y:S01]  /*abe0*/  ISETP.GE.AND P1, PT, R5, UR7, PT ;  /* 0x0000000705007c0c */ /* 0x000fe2000bf26270 */
[----:B------:R-:W-:Y:S01]  /*abf0*/  IMAD.WIDE.U32 R4, R8, UR43, R184 ;  /* 0x0000002b08047c25 */ /* 0x000fe2000f8e00b8 */
[----:B------:R-:W-:-:S02]  /*ac00*/  LOP3.LUT R0, R6, R0, R3, 0xfe, !PT ;  /* 0x0000000006007212 */ /* 0x000fc400078efe03 */
[----:B------:R-:W-:Y:S01]  /*ac10*/  SEL R6, RZ, 0x20, P2 ;  /* 0x00000020ff067807 */ /* 0x000fe20001000000 */
[----:B------:R-:W-:Y:S01]  /*ac20*/  IMAD.IADD R5, R5, 0x1, R7 ;  /* 0x0000000105057824 */ /* 0x000fe200078e0207 */
[C---:B------:R-:W-:Y:S02]  /*ac30*/  IADD3 R8, R186.reuse, 0x20, RZ ;  /* 0x00000020ba087810 */ /* 0x040fe40007ffe0ff */
[----:B------:R-:W-:Y:S02]  /*ac40*/  ISETP.GE.AND P2, PT, R186, UR42, PT ;  /* 0x0000002aba007c0c */ /* 0x000fe4000bf46270 */
[----:B------:R-:W-:Y:S02]  /*ac50*/  SEL R3, RZ, 0x10, P0 ;  /* 0x00000010ff037807 */ /* 0x000fe40000000000 */
[----:B------:R-:W-:Y:S01]  /*ac60*/  ISETP.GE.AND P0, PT, R8, UR42, PT ;  /* 0x0000002a08007c0c */ /* 0x000fe2000bf06270 */
[----:B-1----:R-:W-:Y:S01]  /*ac70*/  IMAD R8, R10, UR8, RZ ;  /* 0x000000080a087c24 */ /* 0x002fe2000f8e02ff */
[----:B------:R-:W-:-:S02]  /*ac80*/  LOP3.LUT R3, R6, R0, R3, 0xfe, !PT ;  /* 0x0000000006037212 */ /* 0x000fc400078efe03 */
[----:B------:R-:W-:Y:S01]  /*ac90*/  SEL R0, RZ, 0x40, P3 ;  /* 0x00000040ff007807 */ /* 0x000fe20001800000 */
[----:B------:R-:W-:Y:S01]  /*aca0*/  IMAD R11, R11, UR44, R8 ;  /* 0x0000002c0b0b7c24 */ /* 0x000fe2000f8e0208 */
[----:B--2---:R-:W-:Y:S01]  /*acb0*/  IADD3 R7, R9, UR40, RZ ;  /* 0x0000002809077c10 */ /* 0x004fe2000fffe0ff */
[----:B------:R-:W-:Y:S01]  /*acc0*/  IMAD.WIDE.U32 R8, R10, UR44, R4 ;  /* 0x0000002c0a087c25 */ /* 0x000fe2000f8e0004 */
[--C-:B------:R-:W-:Y:S02]  /*acd0*/  SHF.R.S32.HI R187, RZ, 0x1f, R186.reuse ;  /* 0x0000001fffbb7819 */ /* 0x100fe400000114ba */
[----:B------:R-:W-:Y:S02]  /*ace0*/  LOP3.LUT R3, R3, R0, RZ, 0xfc, !PT ;  /* 0x0000000003037212 */ /* 0x000fe400078efcff */
[----:B------:R-:W-:Y:S01]  /*acf0*/  SEL R0, RZ, 0x80, P1 ;  /* 0x00000080ff007807 */ /* 0x000fe20000800000 */
[----:B------:R-:W-:Y:S01]  /*ad00*/  IMAD.WIDE R6, R7, 0x40, R186 ;  /* 0x0000004007067825 */ /* 0x000fe200078e02ba */
[----:B------:R-:W-:-:S02]  /*ad10*/  IADD3 R13, R9, R11, RZ ;  /* 0x0000000b090d7210 */ /* 0x000fc40007ffe0ff */
[----:B------:R-:W-:Y:S01]  /*ad20*/  LOP3.LUT R0, R3, R0, RZ, 0xfc, !PT ;  /* 0x0000000003007212 */ /* 0x000fe200078efcff */
[----:B------:R-:W-:Y:S06]  /*ad30*/  @P2 BRA `(.L_x_5840) ;  /* 0x0000000000682947 */ /* 0x000fec0003800000 */
[----:B------:R-:W-:Y:S01]  /*ad40*/  ULDC.64 UR8, c[0x0][0xad8] ;  /* 0x0002b60000087ab9 */ /* 0x000fe20000000a00 */
[----:B------:R-:W-:Y:S01]  /*ad50*/  MOV R4, R8 ;  /* 0x0000000800047202 */ /* 0x000fe20000000f00 */
[----:B------:R-:W-:Y:S01]  /*ad60*/  IMAD R11, R7, UR8, RZ ;  /* 0x00000008070b7c24 */ /* 0x000fe2000f8e02ff */
[----:B------:R-:W-:Y:S02]  /*ad70*/  MOV R5, R13 ;  /* 0x0000000d00057202 */ /* 0x000fe40000000f00 */
[----:B------:R-:W-:Y:S01]  /*ad80*/  ISETP.GE.AND P6, PT, R184, UR7, PT ;  /* 0x00000007b8007c0c */ /* 0x000fe2000bfc6270 */
[----:B------:R-:W-:Y:S01]  /*ad90*/  IMAD R11, R6, UR9, R11 ;  /* 0x00000009060b7c24 */ /* 0x000fe2000f8e020b */
[----:B------:R-:W-:Y:S01]  /*ada0*/  ISETP.GE.AND P1, PT, R12, UR7, PT ;  /* 0x000000070c007c0c */ /* 0x000fe2000bf26270 */
        /* <DEDUP_REMOVED lines=19> */
.L_x_5840:
[----:B------:R-:W-:Y:S05]  /*aee0*/  BSYNC B0 ;  /* 0x0000000000007941 */ /* 0x000fea0003800000 */
.L_x_5839:
[----:B------:R-:W-:Y:S04]  /*aef0*/  BSSY B0, `(.L_x_5834) ;  /* 0x000001e000007945 */ /* 0x000fe80003800000 */
[----:B------:R-:W-:Y:S05]  /*af00*/  @P0 BRA `(.L_x_5841) ;  /* 0x0000000000700947 */ /* 0x000fea0003800000 */
[----:B------:R-:W-:Y:S01]  /*af10*/  IADD3 R9, P0, R6, 0x20, RZ ;  /* 0x0000002006097810 */ /* 0x000fe20007f1e0ff */
[----:B------:R-:W-:Y:S01]  /*af20*/  ULDC.64 UR8, c[0x0][0xad8] ;  /* 0x0002b60000087ab9 */ /* 0x000fe20000000a00 */
[----:B------:R-:W-:Y:S02]  /*af30*/  MOV R4, R8 ;  /* 0x0000000800047202 */ /* 0x000fe40000000f00 */
[----:B------:R-:W-:Y:S02]  /*af40*/  IADD3.X R6, RZ, R7, RZ, P0, !PT ;  /* 0x00000007ff067210 */ /* 0x000fe400007fe4ff */
[----:B------:R-:W-:Y:S02]  /*af50*/  MOV R5, R13 ;  /* 0x0000000d00057202 */ /* 0x000fe40000000f00 */
[----:B------:R-:W-:Y:S01]  /*af60*/  ISETP.GE.AND P0, PT, R12, UR7, PT ;  /* 0x000000070c007c0c */ /* 0x000fe2000bf06270 */
[----:B------:R-:W-:Y:S01]  /*af70*/  IMAD R6, R6, UR8, RZ ;  /* 0x0000000806067c24 */ /* 0x000fe2000f8e02ff */
[----:B------:R-:W-:Y:S01]  /*af80*/  ISETP.GE.AND P1, PT, R14, UR7, PT ;  /* 0x000000070e007c0c */ /* 0x000fe2000bf26270 */
[----:B------:R-:W-:Y:S01]  /*af90*/  IMAD.WIDE.U32 R4, R9, UR8, R4 ;  /* 0x0000000809047c25 */ /* 0x000fe2000f8e0004 */
[----:B------:R-:W-:-:S02]  /*afa0*/  ISETP.GE.AND P2, PT, R15, UR7, PT ;  /* 0x000000070f007c0c */ /* 0x000fc4000bf46270 */
[----:B------:R-:W-:Y:S01]  /*afb0*/  ISETP.GE.AND P6, PT, R20, UR7, PT ;  /* 0x0000000714007c0c */ /* 0x000fe2000bfc6270 */
[----:B------:R-:W-:Y:S01]  /*afc0*/  IMAD R9, R9, UR9, R6 ;  /* 0x0000000909097c24 */ /* 0x000fe2000f8e0206 */
[----:B------:R-:W-:Y:S01]  /*afd0*/  ULDC.64 UR8, c[0x0][0xa80] ;  /* 0x0002a00000087ab9 */ /* 0x000fe20000000a00 */
[----:B------:R-:W-:Y:S02]  /*afe0*/  ISETP.GE.AND P5, PT, R21, UR7, PT ;  /* 0x0000000715007c0c */ /* 0x000fe4000bfa6270 */
[C---:B------:R-:W-:Y:S02]  /*aff0*/  LEA R6, P3, R4.reuse, UR8, 0x1 ;  /* 0x0000000804067c11 */ /* 0x040fe4000f8608ff */
[----:B------:R-:W-:Y:S02]  /*b000*/  IADD3 R5, R5, R9, RZ ;  /* 0x0000000905057210 */ /* 0x000fe40007ffe0ff */
[----:B------:R-:W-:Y:S02]  /*b010*/  LOP3.LUT P4, RZ, R3, 0x40, RZ, 0xc0, !PT ;  /* 0x0000004003ff7812 */ /* 0x000fe4000788c0ff */
[----:B------:R-:W-:-:S02]  /*b020*/  LEA.HI.X R7, R4, UR9, R5, 0x1, P3 ;  /* 0x0000000904077c11 */ /* 0x000fc400098f0c05 */
        /* <DEDUP_REMOVED lines=10> */
.L_x_5841:
[----:B------:R-:W-:Y:S05]  /*b0d0*/  BSYNC B0 ;  /* 0x0000000000007941 */ /* 0x000fea0003800000 */
.L_x_5834:
[----:B------:R-:W3:Y:S02]  /*b0e0*/  LDC R0, c[0x0][0xda8] ;  /* 0x00036a00ff007b82 */ /* 0x000ee40000000800 */
[----:B---3--:R-:W-:-:S13]  /*b0f0*/  ISETP.LE.AND P0, PT, R0, UR4, PT ;  /* 0x0000000400007c0c */ /* 0x008fda000bf03270 */
[----:B------:R-:W-:Y:S05]  /*b100*/  @!P0 BRA `(.L_x_5842) ;  /* 0xffffff5c00748947 */ /* 0x000fea000383ffff */
[----:B------:R-:W-:Y:S05]  /*b110*/  EXIT ;  /* 0x000000000000794d */ /* 0x000fea0003800000 */
.L_x_5788:
        /* <DEDUP_REMOVED lines=8> */
[----:B------:R-:W-:Y:S01]  /*b1a0*/  IMAD.MOV.U32 R17, RZ, RZ, 0x1 ;  /* 0x00000001ff117424 */ /* 0x000fe200078e00ff */
[----:B------:R-:W-:-:S05]  /*b1b0*/  MOV R16, RZ ;  /* 0x000000ff00107202 */ /* 0x000fca0000000f00 */
[----:B------:R-:W1:Y:S02]  /*b1c0*/  LDC R0, c[0x0][0xda8] ;  /* 0x00036a00ff007b82 */ /* 0x000e640000000800 */
[----:B-1----:R-:W-:-:S13]  /*b1d0*/  ISETP.LE.AND P0, PT, R0, UR4, PT ;  /* 0x0000000400007c0c */ /* 0x002fda000bf03270 */
[----:B------:R-:W-:Y:S05]  /*b1e0*/  @P0 BRA `(.L_x_5843) ;  /* 0x0000002c00480947 */ /* 0x000fea0003800000 */
[----:B------:R-:W1:Y:S01]  /*b1f0*/  S2R R2, SR_TID.X ;  /* 0x0000000000027919 */ /* 0x000e620000002100 */
[----:B------:R-:W-:Y:S01]  /*b200*/  MOV R18, UR4 ;  /* 0x0000000400127c02 */ /* 0x000fe20008000f00 */
[----:B------:R-:W-:Y:S01]  /*b210*/  ULDC UR39, c[0x0][0xc] ;  /* 0x0000030000277ab9 */ /* 0x000fe20000000800 */
[----:B------:R-:W-:Y:S01]  /*b220*/  MOV R16, RZ ;  /* 0x000000ff00107202 */ /* 0x000fe20000000f00 */
[----:B------:R-:W-:Y:S01]  /*b230*/  ULDC.64 UR46, c[0x0][0x198] ;  /* 0x00006600002e7ab9 */ /* 0x000fe20000000a00 */
[----:B------:R-:W-:Y:S01]  /*b240*/  MOV R17, 0x1 ;  /* 0x0000000100117802 */ /* 0x000fe20000000f00 */
[----:B------:R-:W-:Y:S01]  /*b250*/  UMOV UR44, URZ ;  /* 0x0000003f002c7c82 */ /* 0x000fe20008000000 */
[----:B-1----:R-:W-:-:S07]  /*b260*/  LOP3.LUT R19, R2, 0x1f, RZ, 0xc0, !PT ;  /* 0x0000001f02137812 */ /* 0x002fce00078ec0ff */
.L_x_5891:
        /* <DEDUP_REMOVED lines=21> */
.L_x_5844:
[----:B------:R-:W-:Y:S01]  /*b3c0*/  ULDC UR11, c[0x0][0xdc4] ;  /* 0x00037100000b7ab9 */ /* 0x000fe20000000800 */
[----:B------:R-:W-:Y:S01]  /*b3d0*/  UMOV UR9, UR10 ;  /* 0x0000000a00097c82 */ /* 0x000fe20008000000 */
[----:B------:R-:W-:-:S11]  /*b3e0*/  UISETP.NE.AND UP0, UPT, UR11, 0x1, UPT ;  /* 0x000000010b00788c */ /* 0x000fd6000bf05270 */
[----:B------:R-:W-:Y:S02]  /*b3f0*/  @UP0 ULDC.64 UR12, c[0x0][0xdc8] ;  /* 0x00037200000c0ab9 */ /* 0x000fe40000000a00 */
[----:B------:R-:W-:-:S04]  /*b400*/  UIMAD.WIDE.U32 UR6, UR10, UR12, URZ ;  /* 0x0000000c0a0672a5 */ /* 0x000fc8000f8e003f */
[----:B------:R-:W-:-:S04]  /*b410*/  @UP0 USHF.R.U32.HI UR9, URZ, UR13, UR7 ;  /* 0x0000000d3f090299 */ /* 0x000fc80008011607 */
[----:B------:R-:W-:-:S12]  /*b420*/  UIMAD UR6, UR9, UR11, URZ ;  /* 0x0000000b090672a4 */ /* 0x000fd8000f8e023f */
.L_x_5845:
        /* <DEDUP_REMOVED lines=53> */
.L_x_5847:
        /* <DEDUP_REMOVED lines=23> */
.L_x_5849:
        /* <DEDUP_REMOVED lines=12> */
[----:B------:R-:W-:Y:S02]  /*b9b0*/  MOV R6, UR8 ;  /* 0x0000000800067c02 */ /* 0x000fe40008000f00 */
[----:B------:R-:W-:-:S02]  /*b9c0*/  MOV R7, UR9 ;  /* 0x0000000900077c02 */ /* 0x000fc40008000f00 */
[----:B------:R-:W-:Y:S02]  /*b9d0*/  MOV R10, UR4 ;  /* 0x00000004000a7c02 */ /* 0x000fe40008000f00 */
[----:B------:R-:W-:Y:S02]  /*b9e0*/  MOV R8, 0x70 ;  /* 0x0000007000087802 */ /* 0x000fe40000000f00 */
[----:B------:R-:W-:Y:S02]  /*b9f0*/  MOV R12, 0x1 ;  /* 0x00000001000c7802 */ /* 0x000fe40000000f00 */
[----:B-1----:R-:W-:-:S07]  /*ba00*/  MOV R13, RZ ;  /* 0x000000ff000d7202 */ /* 0x002fce0000000f00 */
[----:B------:R-:W-:-:S07]  /*ba10*/  LEPC R20, `(.L_x_5851) ;  /* 0x000000001014794e */ /* 0x000fce0000000000 */
[----:B--2---:R-:W-:Y:S05]  /*ba20*/  CALL.ABS.NOINC R2 ;  /* 0x0000000002007343 */ /* 0x004fea0003c00000 */
.L_x_5851:
[----:B------:R-:W-:Y:S01]  /*ba30*/  MOV R2, 0x0 ;  /* 0x0000000000027802 */ /* 0x000fe20000000f00 */
[----:B------:R-:W-:Y:S01]  /*ba40*/  ULDC.64 UR6, c[0x4][0x108] ;  /* 0x0100420000067ab9 */ /* 0x000fe20000000a00 */
[----:B------:R-:W-:Y:S01]  /*ba50*/  ULDC.64 UR8, c[0x4][0x110] ;  /* 0x0100440000087ab9 */ /* 0x000fe20000000a00 */
[----:B------:R-:W-:Y:S01]  /*ba60*/  ULDC.64 UR4, c[0x4][0x48] ;  /* 0x0100120000047ab9 */ /* 0x000fe20000000a00 */
[----:B------:R-:W-:Y:S01]  /*ba70*/  MOV R4, UR6 ;  /* 0x0000000600047c02 */ /* 0x000fe20008000f00 */
[----:B------:R-:W-:Y:S01]  /*ba80*/  IMAD.U32 R5, RZ, RZ, UR7 ;  /* 0x00000007ff057e24 */ /* 0x000fe2000f8e00ff */
[----:B------:R-:W1:Y:S01]  /*ba90*/  LDC.64 R2, c[0x4][R2] ;  /* 0x0100000002027b82 */ /* 0x000e620000000a00 */
[----:B------:R-:W-:Y:S01]  /*baa0*/  MOV R6, UR8 ;  /* 0x0000000800067c02 */ /* 0x000fe20008000f00 */
[----:B------:R-:W-:Y:S01]  /*bab0*/  IMAD.MOV.U32 R8, RZ, RZ, 0x70 ;  /* 0x00000070ff087424 */ /* 0x000fe200078e00ff */
[----:B------:R-:W-:Y:S02]  /*bac0*/  MOV R7, UR9 ;  /* 0x0000000900077c02 */ /* 0x000fe40008000f00 */
[----:B------:R-:W-:-:S02]  /*bad0*/  MOV R10, UR4 ;  /* 0x00000004000a7c02 */ /* 0x000fc40008000f00 */
[----:B------:R-:W-:Y:S02]  /*bae0*/  MOV R11, UR5 ;  /* 0x00000005000b7c02 */ /* 0x000fe40008000f00 */
[----:B------:R-:W-:Y:S02]  /*baf0*/  MOV R12, 0x1 ;  /* 0x00000001000c7802 */ /* 0x000fe40000000f00 */
[----:B------:R-:W-:-:S07]  /*bb00*/  MOV R13, RZ ;  /* 0x000000ff000d7202 */ /* 0x000fce0000000f00 */
[----:B------:R-:W-:-:S07]  /*bb10*/  LEPC R20, `(.L_x_5850) ;  /* 0x000000001014794e */ /* 0x000fce0000000000 */
[----:B-1----:R-:W-:Y:S05]  /*bb20*/  CALL.ABS.NOINC R2 ;  /* 0x0000000002007343 */ /* 0x002fea0003c00000 */
.L_x_5850:
[----:B------:R-:W-:Y:S01]  /*bb30*/  ULDC.64 UR4, c[0x0][0x9f8] ;  /* 0x00027e0000047ab9 */ /* 0x000fe20000000a00 */
[----:B------:R-:W-:Y:S01]  /*bb40*/  MOV R5, UR43 ;  /* 0x0000002b00057c02 */ /* 0x000fe20008000f00 */
[----:B------:R-:W1:Y:S01]  /*bb50*/  LDC R0, c[0x0][0x428] ;  /* 0x00010a00ff007b82 */ /* 0x000e620000000800 */
[----:B------:R-:W-:Y:S02]  /*bb60*/  ISETP.NE.U32.AND P0, PT, RZ, UR4, PT ;  /* 0x00000004ff007c0c */ /* 0x000fe4000bf05070 */
        /* <DEDUP_REMOVED lines=10> */
[----:B------:R-:W-:Y:S01]  /*bc10*/  MOV R10, UR38 ;  /* 0x00000026000a7c02 */ /* 0x000fe20008000f00 */
[----:B--2---:R-:W1:Y:S03]  /*bc20*/  LDC.64 R2, c[0x0][0x3f8] ;  /* 0x0000fe00ff027b82 */ /* 0x004e660000000a00 */
[----:B------:R-:W-:-:S06]  /*bc30*/  IADD3 R10, R10, -0x1, RZ ;  /* 0xffffffff0a0a7810 */ /* 0x000fcc0007ffe0ff */
        /* <DEDUP_REMOVED lines=12> */
.L_x_5904:
[----:B------:R-:W-:Y:S01]  /*bd00*/  UMOV UR4, 0xffffffff ;  /* 0xffffffff00047882 */ /* 0x000fe20000000000 */
[----:B------:R-:W-:Y:S02]  /*bd10*/  SHF.R.S32.HI R7, RZ, 0x1f, R6 ;  /* 0x0000001fff077819 */ /* 0x000fe40000011406 */
[----:B------:R-:W-:Y:S05]  /*bd20*/  BRA.DIV UR4, `(.L_x_5853) ;  /* 0x0000002a043c7947 */ /* 0x000fea000b800000 */
[----:B------:R-:W-:-:S13]  /*bd30*/  ELECT P6, URZ, PT ;  /* 0x00000000003f782f */ /* 0x000fda00038c0000 */
.L_x_5907:
[----:B------:R-:W-:Y:S05]  /*bd40*/  @!P6 BRA `(.L_x_5854) ;  /* 0x0000000000c4e947 */ /* 0x000fea0003800000 */
[----:B------:R-:W-:Y:S01]  /*bd50*/  MOV R4, R6 ;  /* 0x0000000600047202 */ /* 0x000fe20000000f00 */
        /* <DEDUP_REMOVED lines=17> */
[----:B------:R-:W-:-:S05]  /*be70*/  IADD3 R5, -R11, RZ, RZ ;  /* 0x000000ff0b057210 */ /* 0x000fca0007ffe1ff */
[----:B------:R-:W-:-:S07]  /*be80*/  IMAD R10, R12, R5, R10 ;  /* 0x000000050c0a7224 */ /* 0x000fce00078e020a */
.L_x_5855:
[----:B------:R-:W2:Y:S01]  /*be90*/  S2R R5, SR_TID.X ;  /* 0x0000000000057919 */ /* 0x000ea20000002100 */
[----:B-1----:R-:W-:Y:S02]  /*bea0*/  LEA R8, R16, UR37, 0x3 ;  /* 0x0000002510087c11 */ /* 0x002fe4000f8e18ff */
[----:B--2---:R-:W-:Y:S02]  /*beb0*/  LOP3.LUT R9, R5, 0x7f, RZ, 0xc0, !PT ;  /* 0x0000007f05097812 */ /* 0x004fe400078ec0ff */
[----:B------:R-:W-:Y:S02]  /*bec0*/  SHF.L.U32 R5, R17, 0x1f, RZ ;  /* 0x0000001f11057819 */ /* 0x000fe400000006ff */
[----:B------:R-:W-:Y:S02]  /*bed0*/  ISETP.NE.AND P3, PT, R9, RZ, PT ;  /* 0x000000ff0900720c */ /* 0x000fe40003f65270 */
[----:B------:R-:W1:Y:S02]  /*bee0*/  SYNCS.PHASECHK.TRANS64.TRYWAIT P2, [R8+URZ+0x28c40], R5 ;  /* 0x028c4005080075a7 */ /* 0x000e64000804017f */
[----:B-1----:R-:W-:Y:S09]  /*bef0*/  @!P2 BRA `(.L_x_5856) ;  /* 0x0000002400e8a947 */ /* 0x002ff20003800000 */
.L_x_5908:
[----:B------:R-:W-:Y:S05]  /*bf00*/  @P3 BRA `(.L_x_5857) ;  /* 0x0000000000143947 */ /* 0x000fea0003800000 */
[----:B------:R-:W-:Y:S02]  /*bf10*/  ISETP.NE.AND P2, PT, R19, RZ, PT ;  /* 0x000000ff1300720c */ /* 0x000fe40003f45270 */
[----:B-1----:R-:W-:-:S04]  /*bf20*/  MOV R5, 0x2000 ;  /* 0x0000200000057802 */ /* 0x002fc80000000f00 */
[----:B------:R2:W-:Y:S07]  /*bf30*/  SYNCS.ARRIVE.TRANS64 RZ, [R8+URZ+0x28c30], R5 ;  /* 0x028c300508ff79a7 */ /* 0x0005ee000800003f */
[----:B------:R-:W-:Y:S05]  /*bf40*/  @!P2 BRA `(.L_x_5857) ;  /* 0x000000000004a947 */ /* 0x000fea0003800000 */
[----:B------:R-:W-:Y:S01]  /*bf50*/  BPT.TRAP 0x1 ;  /* 0x000000040000795c */ /* 0x000fe20000300000 */
.L_x_5857:
        /* <DEDUP_REMOVED lines=16> */
.L_x_5854:
        /* <DEDUP_REMOVED lines=9> */
[----:B-12---:R-:W-:Y:S01]  /*c0f0*/  @P2 MOV R5, 0x2000 ;  /* 0x0000200000052802 */ /* 0x006fe20000000f00 */
        /* <DEDUP_REMOVED lines=8> */
[----:B-1----:R-:W-:Y:S01]  /*c180*/  IMAD.U32 R5, RZ, RZ, UR4 ;  /* 0x00000004ff057e24 */ /* 0x002fe2000f8e00ff */
[----:B------:R-:W-:-:S02]  /*c190*/  UMOV UR4, 0x0 ;  /* 0x0000000000047882 */ /* 0x000fc40000000000 */
[----:B------:R1:W-:Y:S02]  /*c1a0*/  UTMALDG.4D [UR8], [UR6], desc[UR4] ;  /* 0x00000408060075b4 */ /* 0x0003e40008019000 */
[----:B------:R-:W-:-:S04]  /*c1b0*/  SHF.L.U32 R5, R5, 0x1f, RZ ;  /* 0x0000001f05057819 */ /* 0x000fc800000006ff */
[----:B------:R-:W2:Y:S02]  /*c1c0*/  SYNCS.PHASECHK.TRANS64.TRYWAIT P2, [UR37+0x28c20], R5 ;  /* 0x028c2005ff0075a7 */ /* 0x000ea40008040165 */
[----:B-12---:R-:W-:Y:S05]  /*c1d0*/  @!P2 BRA `(.L_x_5858) ;  /* 0x000000240044a947 */ /* 0x006fea0003800000 */
.L_x_5909:
[----:B------:R-:W-:Y:S01]  /*c1e0*/  ULDC.64 UR4, c[0x0][0x408] ;  /* 0x0001020000047ab9 */ /* 0x000fe20000000a00 */
[----:B------:R-:W-:Y:S04]  /*c1f0*/  BSSY B0, `(.L_x_5859) ;  /* 0x0000042000007945 */ /* 0x000fe80003800000 */
[----:B------:R-:W-:Y:S05]  /*c200*/  @!P6 BRA `(.L_x_5860) ;  /* 0x000000040000e947 */ /* 0x000fea0003800000 */
[----:B-1----:R-:W1:Y:S01]  /*c210*/  S2R R8, SR_TID.X ;  /* 0x0000000000087919 */ /* 0x002e620000002100 */
[----:B------:R-:W-:Y:S02]  /*c220*/  SHF.L.U32 R5, R17, 0x1f, RZ ;  /* 0x0000001f11057819 */ /* 0x000fe400000006ff */
[----:B-1----:R-:W-:Y:S02]  /*c230*/  LOP3.LUT R9, R8, 0x7f, RZ, 0xc0, !PT ;  /* 0x0000007f08097812 */ /* 0x002fe400078ec0ff */
[----:B------:R-:W-:Y:S02]  /*c240*/  LEA R8, R16, UR37, 0x3 ;  /* 0x0000002510087c11 */ /* 0x000fe4000f8e18ff */
[----:B------:R-:W-:Y:S02]  /*c250*/  ISETP.NE.AND P3, PT, R9, RZ, PT ;  /* 0x000000ff0900720c */ /* 0x000fe40003f65270 */
[----:B------:R-:W1:Y:S02]  /*c260*/  SYNCS.PHASECHK.TRANS64.TRYWAIT P2, [R8+URZ+0x28c60], R5 ;  /* 0x028c6005080075a7 */ /* 0x000e64000804017f */
[----:B-1----:R-:W-:Y:S09]  /*c270*/  @!P2 BRA `(.L_x_5861) ;  /* 0x000000240034a947 */ /* 0x002ff20003800000 */
.L_x_5910:
[----:B------:R-:W-:Y:S05]  /*c280*/  @P3 BRA `(.L_x_5862) ;  /* 0x0000000000143947 */ /* 0x000fea0003800000 */
[----:B------:R-:W-:Y:S02]  /*c290*/  ISETP.NE.AND P2, PT, R19, RZ, PT ;  /* 0x000000ff1300720c */ /* 0x000fe40003f45270 */
[----:B-1----:R-:W-:-:S04]  /*c2a0*/  MOV R5, 0x10000 ;  /* 0x0001000000057802 */ /* 0x002fc80000000f00 */
[----:B------:R2:W-:Y:S07]  /*c2b0*/  SYNCS.ARRIVE.TRANS64 RZ, [R8+URZ+0x28c50], R5 ;  /* 0x028c500508ff79a7 */ /* 0x0005ee000800003f */
[----:B------:R-:W-:Y:S05]  /*c2c0*/  @!P2 BRA `(.L_x_5862) ;  /* 0x000000000004a947 */ /* 0x000fea0003800000 */
[----:B------:R-:W-:Y:S01]  /*c2d0*/  BPT.TRAP 0x1 ;  /* 0x000000040000795c */ /* 0x000fe20000300000 */
.L_x_5862:
        /* <DEDUP_REMOVED lines=51> */
.L_x_5860:
[----:B------:R-:W-:Y:S05]  /*c610*/  BSYNC B0 ;  /* 0x0000000000007941 */ /* 0x000fea0003800000 */
.L_x_5859:
[----:B------:R-:W-:-:S06]  /*c620*/  UISETP.GE.AND UP0, UPT, UR38, 0x2, UPT ;  /* 0x000000022600788c */ /* 0x000fcc000bf06270 */
[----:B------:R-:W-:-:S13]  /*c630*/  PLOP3.LUT P2, PT, PT, PT, UP0, 0x80, 0x0 ;  /* 0x000000000000781c */ /* 0x000fda0003f4f008 */
[----:B------:R-:W-:Y:S05]  /*c640*/  @!P2 BRA `(.L_x_5863) ;  /* 0x00000014009ca947 */ /* 0x000fea0003800000 */
[----:B------:R-:W-:Y:S02]  /*c650*/  ULOP3.LUT UR6, UR38, 0x1, URZ, 0xc0, !UPT ;  /* 0x0000000126067892 */ /* 0x000fe4000f8ec03f */
[----:B------:R-:W-:Y:S02]  /*c660*/  MOV R9, UR38 ;  /* 0x0000002600097c02 */ /* 0x000fe40008000f00 */
[----:B------:R-:W-:Y:S02]  /*c670*/  UISETP.NE.U32.AND UP0, UPT, UR6, 0x1, UPT ;  /* 0x000000010600788c */ /* 0x000fe4000bf05070 */
[----:B------:R-:W-:-:S04]  /*c680*/  IADD3 R9, R9, -0x2, RZ ;  /* 0xfffffffe09097810 */ /* 0x000fc80007ffe0ff */
[----:B-12---:R-:W-:Y:S02]  /*c690*/  MOV R8, R9 ;  /* 0x0000000900087202 */ /* 0x006fe40000000f00 */
        /* <DEDUP_REMOVED lines=20> */
[----:B------:R-:W-:Y:S02]  /*c7e0*/  SHF.R.S32.HI R5, RZ, 0x1f, R10 ;  /* 0x0000001fff057819 */ /* 0x000fe4000001140a */
[----:B------:R-:W-:-:S05]  /*c7f0*/  MOV R4, R10 ;  /* 0x0000000a00047202 */ /* 0x000fca0000000f00 */
[----:B------:R-:W-:-:S03]  /*c800*/  IMAD.WIDE.U32 R4, R6, UR6, R4 ;  /* 0x0000000606047c25 */ /* 0x000fc6000f8e0004 */
[----:B------:R-:W-:Y:S02]  /*c810*/  LEA R2, P2, R4, R2, 0x2 ;  /* 0x0000000204027211 */ /* 0x000fe400078410ff */
[----:B------:R-:W-:-:S04]  /*c820*/  IADD3 R5, R11, R5, RZ ;  /* 0x000000050b057210 */ /* 0x000fc80007ffe0ff */
[----:B------:R-:W-:-:S05]  /*c830*/  LEA.HI.X R3, R4, R3, R5, 0x2, P2 ;  /* 0x0000000304037211 */ /* 0x000fca00010f1405 */
[----:B------:R1:W5:Y:S01]  /*c840*/  LDG.E R4, desc[UR50][R2.64] ;  /* 0x0000003202047981 */ /* 0x000362000c1e1900 */
[----:B------:R-:W-:-:S04]  /*c850*/  IMAD.MOV R5, RZ, RZ, -R10 ;  /* 0x000000ffff057224 */ /* 0x000fc800078e0a0a */
[----:B------:R-:W-:-:S07]  /*c860*/  IMAD R8, R8, R5, R9 ;  /* 0x0000000508087224 */ /* 0x000fce00078e0209 */
.L_x_5867:
[----:B-1----:R-:W1:Y:S01]  /*c870*/  S2R R2, SR_TID.X ;  /* 0x0000000000027919 */ /* 0x002e620000002100 */
[----:B------:R-:W-:Y:S02]  /*c880*/  SHF.L.U32 R3, R17, 0x1f, RZ ;  /* 0x0000001f11037819 */ /* 0x000fe400000006ff */
[----:B-1----:R-:W-:Y:S02]  /*c890*/  LOP3.LUT R5, R2, 0x7f, RZ, 0xc0, !PT ;  /* 0x0000007f02057812 */ /* 0x002fe400078ec0ff */
[----:B------:R-:W-:Y:S02]  /*c8a0*/  LEA R2, R16, UR37, 0x3 ;  /* 0x0000002510027c11 */ /* 0x000fe4000f8e18ff */
[----:B------:R-:W-:Y:S02]  /*c8b0*/  ISETP.NE.AND P2, PT, R5, RZ, PT ;  /* 0x000000ff0500720c */ /* 0x000fe40003f45270 */
[----:B------:R-:W1:Y:S02]  /*c8c0*/  SYNCS.PHASECHK.TRANS64.TRYWAIT P3, [R2+URZ+0x28c40], R3 ;  /* 0x028c4003020075a7 */ /* 0x000e64000806017f */
[----:B-1----:R-:W-:Y:S09]  /*c8d0*/  @!P3 BRA `(.L_x_5868) ;  /* 0x0000001c00b0b947 */ /* 0x002ff20003800000 */
.L_x_5911:
[----:B------:R-:W-:Y:S05]  /*c8e0*/  @P2 BRA `(.L_x_5869) ;  /* 0x0000000000142947 */ /* 0x000fea0003800000 */
[----:B------:R-:W-:Y:S02]  /*c8f0*/  ISETP.NE.AND P3, PT, R19, RZ, PT ;  /* 0x000000ff1300720c */ /* 0x000fe40003f65270 */
[----:B------:R-:W-:-:S04]  /*c900*/  MOV R5, 0x2000 ;  /* 0x0000200000057802 */ /* 0x000fc80000000f00 */
[----:B------:R2:W-:Y:S07]  /*c910*/  SYNCS.ARRIVE.TRANS64 RZ, [R2+URZ+0x28c30], R5 ;  /* 0x028c300502ff79a7 */ /* 0x0005ee000800003f */
[----:B------:R-:W-:Y:S05]  /*c920*/  @!P3 BRA `(.L_x_5869) ;  /* 0x000000000004b947 */ /* 0x000fea0003800000 */
[----:B------:R-:W-:Y:S01]  /*c930*/  BPT.TRAP 0x1 ;  /* 0x000000040000795c */ /* 0x000fe20000300000 */
.L_x_5869:
[----:B------:R-:W-:Y:S01]  /*c940*/  R2UR UR8, R16 ;  /* 0x00000000100872ca */ /* 0x000fe200000e0000 */
[----:B------:R-:W-:Y:S01]  /*c950*/  UIADD3 UR6, UP0, UR46, 0x370, URZ ;  /* 0x000003702e067890 */ /* 0x000fe2000ff1e03f */
[----:B------:R-:W-:Y:S01]  /*c960*/  R2UR UR9, R2 ;  /* 0x00000000020972ca */ /* 0x000fe200000e0000 */
[----:B------:R-:W-:Y:S01]  /*c970*/  UMOV UR14, 0x0 ;  /* 0x00000000000e7882 */ /* 0x000fe20000000000 */
[----:B--2---:R-:W-:Y:S01]  /*c980*/  SHF.L.U32 R5, R8, 0x6, RZ ;  /* 0x0000000608057819 */ /* 0x004fe200000006ff */
        /* <DEDUP_REMOVED lines=10> */
[----:B------:R-:W3:Y:S02]  /*ca30*/  SYNCS.PHASECHK.TRANS64.TRYWAIT P3, [R2+URZ+0x28c60], R3 ;  /* 0x028c6003020075a7 */ /* 0x000ee4000806017f */
[----:B--23--:R-:W-:Y:S05]  /*ca40*/  @!P3 BRA `(.L_x_5870) ;  /* 0x0000001c0068b947 */ /* 0x00cfea0003800000 */
.L_x_5912:
[----:B------:R-:W-:Y:S05]  /*ca50*/  @P2 BRA `(.L_x_5871) ;  /* 0x0000000000142947 */ /* 0x000fea0003800000 */
[----:B------:R-:W-:Y:S02]  /*ca60*/  ISETP.NE.AND P2, PT, R19, RZ, PT ;  /* 0x000000ff1300720c */ /* 0x000fe40003f45270 */
[----:B-12---:R-:W-:-:S04]  /*ca70*/  MOV R3, 0x10000 ;  /* 0x0001000000037802 */ /* 0x006fc80000000f00 */
[----:B------:R3:W-:Y:S07]  /*ca80*/  SYNCS.ARRIVE.TRANS64 RZ, [R2+URZ+0x28c50], R3 ;  /* 0x028c500302ff79a7 */ /* 0x0007ee000800003f */
[----:B------:R-:W-:Y:S05]  /*ca90*/  @!P2 BRA `(.L_x_5871) ;  /* 0x000000000004a947 */ /* 0x000fea0003800000 */
[----:B------:R-:W-:Y:S01]  /*caa0*/  BPT.TRAP 0x1 ;  /* 0x000000040000795c */ /* 0x000fe20000300000 */
.L_x_5871:
        /* <DEDUP_REMOVED lines=50> */
.L_x_5866:
[----:B------:R-:W-:Y:S05]  /*cdd0*/  BSYNC B0 ;  /* 0x0000000000007941 */ /* 0x000fea0003800000 */
.L_x_5865:
[----:B------:R-:W-:-:S06]  /*cde0*/  UIADD3 UR6, UR38, -0x3, URZ ;  /* 0xfffffffd26067890 */ /* 0x000fcc000fffe03f */
[----:B------:R-:W-:-:S07]  /*cdf0*/  MOV R8, UR6 ;  /* 0x0000000600087c02 */ /* 0x000fce0008000f00 */
.L_x_5864:
[----:B------:R-:W-:Y:S01]  /*ce00*/  ISETP.NE.AND P2, PT, R9, RZ, PT ;  /* 0x000000ff0900720c */ /* 0x000fe20003f45270 */
[----:B------:R-:W-:-:S12]  /*ce10*/  BSSY B0, `(.L_x_5863) ;  /* 0x00000ea000007945 */ /* 0x000fd80003800000 */
[----:B------:R-:W-:Y:S05]  /*ce20*/  @!P2 BRA `(.L_x_5872) ;  /* 0x0000000c00a0a947 */ /* 0x000fea0003800000 */
.L_x_5887:
        /* <DEDUP_REMOVED lines=11> */
[----:B------:R-:W-:Y:S01]  /*cee0*/  MOV R11, R8 ;  /* 0x00000008000b7202 */ /* 0x000fe20000000f00 */
[----:B------:R-:W-:-:S04]  /*cef0*/  IMAD R13, R7, UR4, RZ ;  /* 0x00000004070d7c24 */ /* 0x000fc8000f8e02ff */
[----:B------:R-:W-:Y:S02]  /*cf00*/  IMAD R13, R6, UR5, R13 ;  /* 0x00000005060d7c24 */ /* 0x000fe4000f8e020d */
[----:B------:R-:W2:Y:S01]  /*cf10*/  LDC.64 R4, c[0x0][0x3f8] ;  /* 0x0000fe00ff047b82 */ /* 0x000ea20000000a00 */
[----:B-1----:R-:W-:-:S13]  /*cf20*/  ISETP.NE.AND P2, PT, R10, 0x1, PT ;  /* 0x000000010a00780c */ /* 0x002fda0003f45270 */
[----:B------:R-:W1:Y:S02]  /*cf30*/  @P2 LDC.64 R2, c[0x0][0x420] ;  /* 0x00010800ff022b82 */ /* 0x000e640000000a00 */
[----:B-1----:R-:W-:-:S05]  /*cf40*/  @P2 IMAD.HI.U32 R2, R8, R2, RZ ;  /* 0x0000000208022227 */ /* 0x002fca00078e00ff */
[----:B------:R-:W-:-:S04]  /*cf50*/  @P2 SHF.R.U32.HI R11, RZ, R3, R2 ;  /* 0x00000003ff0b2219 */ /* 0x000fc80000011602 */
[----:B------:R-:W-:Y:S02]  /*cf60*/  SHF.R.S32.HI R3, RZ, 0x1f, R11 ;  /* 0x0000001fff037819 */ /* 0x000fe4000001140b */
[----:B------:R-:W-:-:S05]  /*cf70*/  MOV R2, R11 ;  /* 0x0000000b00027202 */ /* 0x000fca0000000f00 */
[----:B------:R-:W-:-:S05]  /*cf80*/  IMAD.WIDE.U32 R2, R6, UR4, R2 ;  /* 0x0000000406027c25 */ /* 0x000fca000f8e0002 */
[----:B------:R-:W-:Y:S02]  /*cf90*/  IADD3 R3, R13, R3, RZ ;  /* 0x000000030d037210 */ /* 0x000fe40007ffe0ff */
[----:B--2---:R-:W-:-:S04]  /*cfa0*/  LEA R4, P2, R2, R4, 0x2 ;  /* 0x0000000402047211 */ /* 0x004fc800078410ff */
[----:B------:R-:W-:-:S05]  /*cfb0*/  LEA.HI.X R5, R2, R5, R3, 0x2, P2 ;  /* 0x0000000502057211 */ /* 0x000fca00010f1403 */
[----:B------:R1:W5:Y:S01]  /*cfc0*/  LDG.E R4, desc[UR50][R4.64] ;  /* 0x0000003204047981 */ /* 0x000362000c1e1900 */
[----:B------:R-:W-:-:S04]  /*cfd0*/  IMAD.MOV R3, RZ, RZ, -R11 ;  /* 0x000000ffff037224 */ /* 0x000fc800078e0a0b */
[----:B------:R-:W-:-:S07]  /*cfe0*/  IMAD R10, R10, R3, R8 ;  /* 0x000000030a0a7224 */ /* 0x000fce00078e0208 */
.L_x_5875:
[----:B------:R-:W1:Y:S01]  /*cff0*/  S2R R2, SR_TID.X ;  /* 0x0000000000027919 */ /* 0x000e620000002100 */
[----:B------:R-:W-:Y:S02]  /*d000*/  LEA R3, R9, UR37, 0x3 ;  /* 0x0000002509037c11 */ /* 0x000fe4000f8e18ff */
[----:B-1----:R-:W-:Y:S02]  /*d010*/  LOP3.LUT R5, R2, 0x7f, RZ, 0xc0, !PT ;  /* 0x0000007f02057812 */ /* 0x002fe400078ec0ff */
[----:B------:R-:W-:Y:S02]  /*d020*/  SHF.L.U32 R2, R17, 0x1f, RZ ;  /* 0x0000001f11027819 */ /* 0x000fe400000006ff */
[----:B------:R-:W-:Y:S02]  /*d030*/  ISETP.NE.AND P2, PT, R5, RZ, PT ;  /* 0x000000ff0500720c */ /* 0x000fe40003f45270 */
[----:B------:R-:W1:Y:S02]  /*d040*/  SYNCS.PHASECHK.TRANS64.TRYWAIT P3, [R3+URZ+0x28c40], R2 ;  /* 0x028c4002030075a7 */ /* 0x000e64000806017f */
[----:B-1----:R-:W-:Y:S09]  /*d050*/  @!P3 BRA `(.L_x_5876) ;  /* 0x0000001400f8b947 */ /* 0x002ff20003800000 */
.L_x_5913:
[----:B------:R-:W-:Y:S05]  /*d060*/  @P2 BRA `(.L_x_5877) ;  /* 0x0000000000142947 */ /* 0x000fea0003800000 */
[----:B------:R-:W-:Y:S02]  /*d070*/  ISETP.NE.AND P3, PT, R19, RZ, PT ;  /* 0x000000ff1300720c */ /* 0x000fe40003f65270 */
[----:B------:R-:W-:-:S04]  /*d080*/  MOV R12, 0x2000 ;  /* 0x00002000000c7802 */ /* 0x000fc80000000f00 */
[----:B------:R2:W-:Y:S07]  /*d090*/  SYNCS.ARRIVE.TRANS64 RZ, [R3+URZ+0x28c30], R12 ;  /* 0x028c300c03ff79a7 */ /* 0x0005ee000800003f */
[----:B------:R-:W-:Y:S05]  /*d0a0*/  @!P3 BRA `(.L_x_5877) ;  /* 0x000000000004b947 */ /* 0x000fea0003800000 */
[----:B------:R-:W-:Y:S01]  /*d0b0*/  BPT.TRAP 0x1 ;  /* 0x000000040000795c */ /* 0x000fe20000300000 */
.L_x_5877:
        /* <DEDUP_REMOVED lines=17> */
.L_x_5914:
[----:B------:R-:W-:Y:S05]  /*d1d0*/  @P2 BRA `(.L_x_5879) ;  /* 0x0000000000142947 */ /* 0x000fea0003800000 */
[----:B------:R-:W-:Y:S02]  /*d1e0*/  ISETP.NE.AND P2, PT, R19, RZ, PT ;  /* 0x000000ff1300720c */ /* 0x000fe40003f45270 */
[----:B-1-3--:R-:W-:-:S04]  /*d1f0*/  MOV R2, 0x10000 ;  /* 0x0001000000027802 */ /* 0x00afc80000000f00 */
[----:B------:R4:W-:Y:S07]  /*d200*/  SYNCS.ARRIVE.TRANS64 RZ, [R3+URZ+0x28c50], R2 ;  /* 0x028c500203ff79a7 */ /* 0x0009ee000800003f */
[----:B------:R-:W-:Y:S05]  /*d210*/  @!P2 BRA `(.L_x_5879) ;  /* 0x000000000004a947 */ /* 0x000fea0003800000 */
[----:B------:R-:W-:Y:S01]  /*d220*/  BPT.TRAP 0x1 ;  /* 0x000000040000795c */ /* 0x000fe20000300000 */
.L_x_5879:
        /* <DEDUP_REMOVED lines=50> */
.L_x_5874:
[----:B------:R-:W-:Y:S05]  /*d550*/  BSYNC B1 ;  /* 0x0000000000017941 */ /* 0x000fea0003800000 */
.L_x_5873:
[----:B------:R-:W-:Y:S01]  /*d560*/  IADD3 R9, R9, 0x1, RZ ;  /* 0x0000000109097810 */ /* 0x000fe20007ffe0ff */
[----:B------:R-:W-:Y:S03]  /*d570*/  BSSY B1, `(.L_x_5880) ;  /* 0x0000070000017945 */ /* 0x000fe60003800000 */
[----:B------:R-:W-:-:S04]  /*d580*/  ISETP.NE.AND P2, PT, R9, 0x2, PT ;  /* 0x000000020900780c */ /* 0x000fc80003f45270 */
[----:B---34-:R-:W-:Y:S02]  /*d590*/  SEL R2, RZ, 0x1, P2 ;  /* 0x00000001ff027807 */ /* 0x018fe40001000000 */
[----:B------:R-:W-:Y:S02]  /*d5a0*/  SEL R16, R9, RZ, P2 ;  /* 0x000000ff09107207 */ /* 0x000fe40001000000 */
[----:B------:R-:W-:Y:S01]  /*d5b0*/  LOP3.LUT R17, R17, R2, RZ, 0x3c, !PT ;  /* 0x0000000211117212 */ /* 0x000fe200078e3cff */
[----:B------:R-:W-:Y:S06]  /*d5c0*/  @!P6 BRA `(.L_x_5881) ;  /* 0x0000000400a8e947 */ /* 0x000fec0003800000 */
[----:B------:R-:W-:Y:S01]  /*d5d0*/  VIADD R10, R8, 0xffffffff ;  /* 0xffffffff080a7836 */ /* 0x000fe20000000000 */
[----:B------:R-:W-:Y:S06]  /*d5e0*/  @!P0 BRA `(.L_x_5882) ;  /* 0x0000000000488947 */ /* 0x000fec0003800000 */
[----:B------:R-:W1:Y:S01]  /*d5f0*/  LDC R9, c[0x0][0x41c] ;  /* 0x00010700ff097b82 */ /* 0x000e620000000800 */
[----:B------:R-:W-:Y:S01]  /*d600*/  MOV R11, R10 ;  /* 0x0000000a000b7202 */ /* 0x000fe20000000f00 */
[----:B------:R-:W-:-:S04]  /*d610*/  IMAD R13, R7, UR4, RZ ;  /* 0x00000004070d7c24 */ /* 0x000fc8000f8e02ff */
[----:B------:R-:W-:Y:S02]  /*d620*/  IMAD R13, R6, UR5, R13 ;  /* 0x00000005060d7c24 */ /* 0x000fe4000f8e020d */
[----:B------:R-:W3:Y:S01]  /*d630*/  LDC.64 R4, c[0x0][0x3f8] ;  /* 0x0000fe00ff047b82 */ /* 0x000ee20000000a00 */
[----:B-1----:R-:W-:-:S13]  /*d640*/  ISETP.NE.AND P2, PT, R9, 0x1, PT ;  /* 0x000000010900780c */ /* 0x002fda0003f45270 */
[----:B--2---:R-:W1:Y:S02]  /*d650*/  @P2 LDC.64 R2, c[0x0][0x420] ;  /* 0x00010800ff022b82 */ /* 0x004e640000000a00 */
[----:B-1----:R-:W-:-:S05]  /*d660*/  @P2 IMAD.HI.U32 R2, R10, R2, RZ ;  /* 0x000000020a022227 */ /* 0x002fca00078e00ff */
[----:B------:R-:W-:-:S04]  /*d670*/  @P2 SHF.R.U32.HI R11, RZ, R3, R2 ;  /* 0x00000003ff0b2219 */ /* 0x000fc80000011602 */
[----:B------:R-:W-:Y:S02]  /*d680*/  SHF.R.S32.HI R3, RZ, 0x1f, R11 ;  /* 0x0000001fff037819 */ /* 0x000fe4000001140b */
[----:B------:R-:W-:-:S05]  /*d690*/  MOV R2, R11 ;  /* 0x0000000b00027202 */ /* 0x000fca0000000f00 */
[----:B------:R-:W-:-:S05]  /*d6a0*/  IMAD.WIDE.U32 R2, R6, UR4, R2 ;  /* 0x0000000406027c25 */ /* 0x000fca000f8e0002 */
[----:B------:R-:W-:Y:S02]  /*d6b0*/  IADD3 R3, R13, R3, RZ ;  /* 0x000000030d037210 */ /* 0x000fe40007ffe0ff */
[----:B---3--:R-:W-:-:S04]  /*d6c0*/  LEA R4, P2, R2, R4, 0x2 ;  /* 0x0000000402047211 */ /* 0x008fc800078410ff */
[----:B------:R-:W-:-:S05]  /*d6d0*/  LEA.HI.X R5, R2, R5, R3, 0x2, P2 ;  /* 0x0000000502057211 */ /* 0x000fca00010f1403 */
[----:B------:R1:W5:Y:S01]  /*d6e0*/  LDG.E R4, desc[UR50][R4.64] ;  /* 0x0000003204047981 */ /* 0x000362000c1e1900 */
[----:B------:R-:W-:-:S05]  /*d6f0*/  IADD3 R2, -R11, RZ, RZ ;  /* 0x000000ff0b027210 */ /* 0x000fca0007ffe1ff */
[----:B------:R-:W-:-:S07]  /*d700*/  IMAD R10, R9, R2, R10 ;  /* 0x00000002090a7224 */ /* 0x000fce00078e020a */
.L_x_5882:
[----:B------:R-:W1:Y:S01]  /*d710*/  S2R R2, SR_TID.X ;  /* 0x0000000000027919 */ /* 0x000e620000002100 */
[----:B--2---:R-:W-:Y:S02]  /*d720*/  SHF.L.U32 R3, R17, 0x1f, RZ ;  /* 0x0000001f11037819 */ /* 0x004fe400000006ff */
[----:B-1----:R-:W-:Y:S02]  /*d730*/  LOP3.LUT R5, R2, 0x7f, RZ, 0xc0, !PT ;  /* 0x0000007f02057812 */ /* 0x002fe400078ec0ff */
[----:B------:R-:W-:Y:S02]  /*d740*/  LEA R2, R16, UR37, 0x3 ;  /* 0x0000002510027c11 */ /* 0x000fe4000f8e18ff */
[----:B------:R-:W-:Y:S02]  /*d750*/  ISETP.NE.AND P2, PT, R5, RZ, PT ;  /* 0x000000ff0500720c */ /* 0x000fe40003f45270 */
[----:B------:R-:W1:Y:S02]  /*d760*/  SYNCS.PHASECHK.TRANS64.TRYWAIT P3, [R2+URZ+0x28c40], R3 ;  /* 0x028c4003020075a7 */ /* 0x000e64000806017f */
[----:B-1----:R-:W-:Y:S09]  /*d770*/  @!P3 BRA `(.L_x_5883) ;  /* 0x000000100058b947 */ /* 0x002ff20003800000 */
.L_x_5915:
[----:B------:R-:W-:Y:S05]  /*d780*/  @P2 BRA `(.L_x_5884) ;  /* 0x0000000000142947 */ /* 0x000fea0003800000 */
[----:B------:R-:W-:Y:S01]  /*d790*/  ISETP.NE.AND P3, PT, R19, RZ, PT ;  /* 0x000000ff1300720c */ /* 0x000fe20003f65270 */
[----:B------:R-:W-:-:S04]  /*d7a0*/  IMAD.MOV.U32 R5, RZ, RZ, 0x2000 ;  /* 0x00002000ff057424 */ /* 0x000fc800078e00ff */
[----:B------:R2:W-:Y:S08]  /*d7b0*/  SYNCS.ARRIVE.TRANS64 RZ, [R2+URZ+0x28c30], R5 ;  /* 0x028c300502ff79a7 */ /* 0x0005f0000800003f */
[----:B------:R-:W-:Y:S05]  /*d7c0*/  @!P3 BRA `(.L_x_5884) ;  /* 0x000000000004b947 */ /* 0x000fea0003800000 */
[----:B------:R-:W-:Y:S01]  /*d7d0*/  BPT.TRAP 0x1 ;  /* 0x000000040000795c */ /* 0x000fe20000300000 */
.L_x_5884:
        /* <DEDUP_REMOVED lines=17> */
.L_x_5916:
[----:B------:R-:W-:Y:S05]  /*d8f0*/  @P2 BRA `(.L_x_5886) ;  /* 0x0000000000142947 */ /* 0x000fea0003800000 */
[----:B------:R-:W-:Y:S02]  /*d900*/  ISETP.NE.AND P2, PT, R19, RZ, PT ;  /* 0x000000ff1300720c */ /* 0x000fe40003f45270 */
[----:B-1-3--:R-:W-:-:S04]  /*d910*/  MOV R3, 0x10000 ;  /* 0x0001000000037802 */ /* 0x00afc80000000f00 */
[----:B------:R4:W-:Y:S07]  /*d920*/  SYNCS.ARRIVE.TRANS64 RZ, [R2+URZ+0x28c50], R3 ;  /* 0x028c500302ff79a7 */ /* 0x0009ee000800003f */
[----:B------:R-:W-:Y:S05]  /*d930*/  @!P2 BRA `(.L_x_5886) ;  /* 0x000000000004a947 */ /* 0x000fea0003800000 */
[----:B------:R-:W-:Y:S01]  /*d940*/  BPT.TRAP 0x1 ;  /* 0x000000040000795c */ /* 0x000fe20000300000 */
.L_x_5886:
        /* <DEDUP_REMOVED lines=50> */
.L_x_5881:
[----:B------:R-:W-:Y:S05]  /*dc70*/  BSYNC B1 ;  /* 0x0000000000017941 */ /* 0x000fea0003800000 */
.L_x_5880:
[C---:B------:R-:W-:Y:S02]  /*dc80*/  ISETP.GT.AND P2, PT, R8.reuse, 0x1, PT ;  /* 0x000000010800780c */ /* 0x040fe40003f44270 */
[----:B------:R-:W-:-:S11]  /*dc90*/  IADD3 R8, R8, -0x2, RZ ;  /* 0xfffffffe08087810 */ /* 0x000fd60007ffe0ff */
[----:B------:R-:W-:Y:S05]  /*dca0*/  @P2 BRA `(.L_x_5887) ;  /* 0xfffffff000602947 */ /* 0x000fea000383ffff */
.L_x_5872:
[----:B------:R-:W-:Y:S05]  /*dcb0*/  BSYNC B0 ;  /* 0x0000000000007941 */ /* 0x000fea0003800000 */
.L_x_5863:
        /* <DEDUP_REMOVED lines=18> */
.L_x_5889:
[----:B------:R-:W-:Y:S05]  /*dde0*/  BSYNC B0 ;  /* 0x0000000000007941 */ /* 0x000fea0003800000 */
.L_x_5888:
[----:B------:R-:W-:Y:S01]  /*ddf0*/  SEL R16, R16, RZ, P0 ;  /* 0x000000ff10107207 */ /* 0x000fe20000000000 */
[----:B------:R-:W-:-:S07]  /*de00*/  IMAD.MOV.U32 R13, RZ, RZ, R18 ;  /* 0x000000ffff0d7224 */ /* 0x000fce00078e0012 */
.L_x_5848:
[----:B------:R-:W-:Y:S05]  /*de10*/  BSYNC B6 ;  /* 0x0000000000067941 */ /* 0x000fea0003800000 */
.L_x_5846:
[----:B------:R-:W-:-:S03]  /*de20*/  UMOV UR6, 0xffffffff ;  /* 0xffffffff00067882 */ /* 0x000fc60000000000 */
[----:B------:R-:W-:Y:S05]  /*de30*/  BRA.DIV UR6, `(.L_x_5890) ;  /* 0x0000000a06d07947 */ /* 0x000fea000b800000 */
[----:B------:R1:W1:Y:S02]  /*de40*/  SHFL.IDX PT, R14, R13, RZ, 0x1f ;  /* 0x00001fff0d0e7589 */ /* 0x00026400000e0000 */
.L_x_5919:
        /* <DEDUP_REMOVED lines=12> */
.L_x_5843:
        /* <DEDUP_REMOVED lines=11> */
.L_x_5920:
        /* <DEDUP_REMOVED lines=14> */
.L_x_5895:
[----:B------:R-:W-:Y:S02]  /*e0a0*/  IADD3 R3, R7, 0x28c40, RZ ;  /* 0x00028c4007037810 */ /* 0x000fe40007ffe0ff */
        /* <DEDUP_REMOVED lines=8> */
[----:B------:R-:W-:Y:S02]  /*e130*/  SHF.L.U32 R0, R17, 0x1f, RZ ;  /* 0x0000001f11007819 */ /* 0x000fe400000006ff */
[----:B------:R-:W-:Y:S01]  /*e140*/  LEA R3, R2, R3, 0x3 ;  /* 0x0000000302037211 */ /* 0x000fe200078e18ff */
[----:B-1----:R-:W-:Y:S06]  /*e150*/  @!P0 BRA `(.L_x_5896) ;  /* 0x0000000800408947 */ /* 0x002fec0003800000 */
.L_x_5921:
[----:B------:R-:W2:Y:S02]  /*e160*/  SYNCS.PHASECHK.TRANS64.TRYWAIT P0, [R3+URZ], R0 ;  /* 0x00000000030075a7 */ /* 0x000ea4000800017f */
[----:B--2---:R-:W-:Y:S05]  /*e170*/  @!P0 BRA `(.L_x_5897) ;  /* 0x00000008004c8947 */ /* 0x004fea0003800000 */
.L_x_5922:
[----:B------:R-:W-:Y:S05]  /*e180*/  @!P2 BRA `(.L_x_5898) ;  /* 0x000000000004a947 */ /* 0x000fea0003800000 */
[----:B------:R-:W-:Y:S01]  /*e190*/  BPT.TRAP 0x1 ;  /* 0x000000040000795c */ /* 0x000fe20000300000 */
.L_x_5898:
[----:B--2---:R-:W-:-:S04]  /*e1a0*/  IADD3 R3, R7, 0x28c60, RZ ;  /* 0x00028c6007037810 */ /* 0x004fc80007ffe0ff */
[----:B-1----:R-:W-:-:S04]  /*e1b0*/  LEA R5, R16, R3, 0x3 ;  /* 0x0000000310057211 */ /* 0x002fc800078e18ff */
[----:B------:R-:W1:Y:S02]  /*e1c0*/  SYNCS.PHASECHK.TRANS64.TRYWAIT P0, [R5+URZ], R4 ;  /* 0x00000004050075a7 */ /* 0x000e64000800017f */
[----:B-1----:R-:W-:Y:S05]  /*e1d0*/  @!P0 BRA `(.L_x_5899) ;  /* 0x0000000800488947 */ /* 0x002fea0003800000 */
.L_x_5923:
[----:B------:R-:W-:-:S07]  /*e1e0*/  IMAD R3, R2, 0x8, R3 ;  /* 0x0000000802037824 */ /* 0x000fce00078e0203 */
.L_x_5900:
[----:B--2---:R2:W3:Y:S02]  /*e1f0*/  SYNCS.PHASECHK.TRANS64.TRYWAIT P0, [R3+URZ], R0 ;  /* 0x00000000030075a7 */ /* 0x0044e4000800017f */
[----:B---3--:R-:W-:Y:S05]  /*e200*/  @!P0 NANOSLEEP.SYNCS 0x989680 ;  /* 0x009896800000895d */ /* 0x008fea0003900000 */
[----:B------:R-:W3:Y:S02]  /*e210*/  @!P0 SYNCS.PHASECHK.TRANS64 P0, [R3+URZ], R0 ;  /* 0x00000000030085a7 */ /* 0x000ee4000800007f */
[----:B---3--:R-:W-:Y:S05]  /*e220*/  @!P0 BRA `(.L_x_5900) ;  /* 0xfffffffc00f08947 */ /* 0x008fea000383ffff */
.L_x_5894:
[----:B------:R-:W-:Y:S05]  /*e230*/  BSYNC B0 ;  /* 0x0000000000007941 */ /* 0x000fea0003800000 */
.L_x_5893:
[----:B------:R-:W-:Y:S05]  /*e240*/  EXIT ;  /* 0x000000000000794d */ /* 0x000fea0003800000 */
.L_x_5795:
[----:B-1----:R-:W-:-:S04]  /*e250*/  MOV R3, UR16 ;  /* 0x0000001000037c02 */ /* 0x002fc80008000f00 */
[----:B------:R1:W2:Y:S03]  /*e260*/  SYNCS.PHASECHK.TRANS64.TRYWAIT P0, [R3+URZ+0x28c50], R0 ;  /* 0x028c5000030075a7 */ /* 0x0002a6000800017f */
[----:B--2---:R-:W-:Y:S05]  /*e270*/  @!P0 NANOSLEEP.SYNCS 0x989680 ;  /* 0x009896800000895d */ /* 0x004fea0003900000 */
[----:B------:R-:W2:Y:S02]  /*e280*/  @!P0 SYNCS.PHASECHK.TRANS64 P0, [R3+URZ+0x28c50], R0 ;  /* 0x028c5000030085a7 */ /* 0x000ea4000800007f */
[----:B--2---:R-:W-:Y:S05]  /*e290*/  @!P0 BRA `(.L_x_5795) ;  /* 0xfffffffc00ec8947 */ /* 0x004fea000383ffff */
[----:B------:R-:W-:Y:S05]  /*e2a0*/  BRA `(.L_x_5901) ;  /* 0xffffff34006c7947 */ /* 0x000fea000383ffff */
.L_x_5800:
[----:B--2---:R-:W-:-:S04]  /*e2b0*/  MOV R4, UR6 ;  /* 0x0000000600047c02 */ /* 0x004fc80008000f00 */
[----:B------:R2:W3:Y:S03]  /*e2c0*/  SYNCS.PHASECHK.TRANS64.TRYWAIT P0, [R4+URZ+0x28c50], R3 ;  /* 0x028c5003040075a7 */ /* 0x0004e6000800017f */
[----:B---3--:R-:W-:Y:S05]  /*e2d0*/  @!P0 NANOSLEEP.SYNCS 0x989680 ;  /* 0x009896800000895d */ /* 0x008fea0003900000 */
[----:B------:R-:W3:Y:S02]  /*e2e0*/  @!P0 SYNCS.PHASECHK.TRANS64 P0, [R4+URZ+0x28c50], R3 ;  /* 0x028c5003040085a7 */ /* 0x000ee4000800007f */
[----:B---3--:R-:W-:Y:S05]  /*e2f0*/  @!P0 BRA `(.L_x_5800) ;  /* 0xfffffffc00ec8947 */ /* 0x008fea000383ffff */
[----:B------:R-:W-:Y:S05]  /*e300*/  BRA `(.L_x_5799) ;  /* 0xffffff4000807947 */ /* 0x000fea000383ffff */
.L_x_5803:
[----:B-1----:R-:W-:-:S04]  /*e310*/  MOV R3, UR48 ;  /* 0x0000003000037c02 */ /* 0x002fc80008000f00 */
[----:B------:R1:W2:Y:S03]  /*e320*/  SYNCS.PHASECHK.TRANS64.TRYWAIT P1, [R3+URZ+0x28c00], R0 ;  /* 0x028c0000030075a7 */ /* 0x0002a6000802017f */
[----:B--2---:R-:W-:Y:S05]  /*e330*/  @!P1 NANOSLEEP.SYNCS 0x989680 ;  /* 0x009896800000995d */ /* 0x004fea0003900000 */
[----:B------:R-:W2:Y:S02]  /*e340*/  @!P1 SYNCS.PHASECHK.TRANS64 P1, [R3+URZ+0x28c00], R0 ;  /* 0x028c0000030095a7 */ /* 0x000ea4000802007f */
[----:B--2---:R-:W-:Y:S05]  /*e350*/  @!P1 BRA `(.L_x_5803) ;  /* 0xfffffffc00ec9947 */ /* 0x004fea000383ffff */
[----:B------:R-:W-:Y:S05]  /*e360*/  BRA `(.L_x_5902) ;  /* 0xffffff4c00e87947 */ /* 0x000fea000383ffff */
.L_x_5807:
[----:B---3--:R3:W4:Y:S02]  /*e370*/  SYNCS.PHASECHK.TRANS64.TRYWAIT P1, [R7+URZ+0x28c30], R8 ;  /* 0x028c3008070075a7 */ /* 0x008724000802017f */
[----:B----4-:R-:W-:Y:S05]  /*e380*/  @!P1 NANOSLEEP.SYNCS 0x989680 ;  /* 0x009896800000995d */ /* 0x010fea0003900000 */
[----:B------:R-:W4:Y:S02]  /*e390*/  @!P1 SYNCS.PHASECHK.TRANS64 P1, [R7+URZ+0x28c30], R8 ;  /* 0x028c3008070095a7 */ /* 0x000f24000802007f */
[----:B----4-:R-:W-:Y:S05]  /*e3a0*/  @!P1 BRA `(.L_x_5807) ;  /* 0xfffffffc00f09947 */ /* 0x010fea000383ffff */
[----:B------:R-:W-:Y:S05]  /*e3b0*/  BRA `(.L_x_5806) ;  /* 0xffffff5000047947 */ /* 0x000fea000383ffff */
.L_x_5811:
[----:B----4-:R4:W1:Y:S02]  /*e3c0*/  SYNCS.PHASECHK.TRANS64.TRYWAIT P2, [R7+URZ+0x28c50], R8 ;  /* 0x028c5008070075a7 */ /* 0x010864000804017f */
[----:B-1----:R-:W-:Y:S05]  /*e3d0*/  @!P2 NANOSLEEP.SYNCS 0x989680 ;  /* 0x009896800000a95d */ /* 0x002fea0003900000 */
[----:B------:R-:W1:Y:S02]  /*e3e0*/  @!P2 SYNCS.PHASECHK.TRANS64 P2, [R7+URZ+0x28c50], R8 ;  /* 0x028c50080700a5a7 */ /* 0x000e64000804007f */
[----:B-1----:R-:W-:Y:S05]  /*e3f0*/  @!P2 BRA `(.L_x_5811) ;  /* 0xfffffffc00f0a947 */ /* 0x002fea000383ffff */
[----:B------:R-:W-:Y:S05]  /*e400*/  BRA `(.L_x_5810) ;  /* 0xffffff64007c7947 */ /* 0x000fea000383ffff */
.L_x_5816:
[----:B---3--:R-:W-:-:S04]  /*e410*/  MOV R4, UR30 ;  /* 0x0000001e00047c02 */ /* 0x008fc80008000f00 */
[----:B------:R3:W4:Y:S03]  /*e420*/  SYNCS.PHASECHK.TRANS64.TRYWAIT P2, [R4+URZ+0x28c30], R7 ;  /* 0x028c3007040075a7 */ /* 0x000726000804017f */
[----:B----4-:R-:W-:Y:S05]  /*e430*/  @!P2 NANOSLEEP.SYNCS 0x989680 ;  /* 0x009896800000a95d */ /* 0x010fea0003900000 */
[----:B------:R-:W4:Y:S02]  /*e440*/  @!P2 SYNCS.PHASECHK.TRANS64 P2, [R4+URZ+0x28c30], R7 ;  /* 0x028c30070400a5a7 */ /* 0x000f24000804007f */
[----:B----4-:R-:W-:Y:S05]  /*e450*/  @!P2 BRA `(.L_x_5816) ;  /* 0xfffffffc00eca947 */ /* 0x010fea000383ffff */
[----:B------:R-:W-:Y:S05]  /*e460*/  BRA `(.L_x_5815) ;  /* 0xffffff6800807947 */ /* 0x000fea000383ffff */
.L_x_5820:
[----:B---3--:R3:W4:Y:S02]  /*e470*/  SYNCS.PHASECHK.TRANS64.TRYWAIT P2, [R170+URZ+0x28c50], R7 ;  /* 0x028c5007aa0075a7 */ /* 0x008724000804017f */
[----:B----4-:R-:W-:Y:S05]  /*e480*/  @!P2 NANOSLEEP.SYNCS 0x989680 ;  /* 0x009896800000a95d */ /* 0x010fea0003900000 */
[----:B------:R-:W4:Y:S02]  /*e490*/  @!P2 SYNCS.PHASECHK.TRANS64 P2, [R170+URZ+0x28c50], R7 ;  /* 0x028c5007aa00a5a7 */ /* 0x000f24000804007f */
[----:B----4-:R-:W-:Y:S05]  /*e4a0*/  @!P2 BRA `(.L_x_5820) ;  /* 0xfffffffc00f0a947 */ /* 0x010fea000383ffff */
[----:B------:R-:W-:Y:S05]  /*e4b0*/  BRA `(.L_x_5819) ;  /* 0xffffff8400e87947 */ /* 0x000fea000383ffff */
.L_x_5826:
[----:B----4-:R-:W-:-:S04]  /*e4c0*/  IMAD.U32 R4, RZ, RZ, UR24 ;  /* 0x00000018ff047e24 */ /* 0x010fc8000f8e00ff */
[----:B------:R4:W1:Y:S03]  /*e4d0*/  SYNCS.PHASECHK.TRANS64.TRYWAIT P2, [R4+URZ+0x28c30], R7 ;  /* 0x028c3007040075a7 */ /* 0x000866000804017f */
[----:B-1----:R-:W-:Y:S05]  /*e4e0*/  @!P2 NANOSLEEP.SYNCS 0x989680 ;  /* 0x009896800000a95d */ /* 0x002fea0003900000 */
[----:B------:R-:W1:Y:S02]  /*e4f0*/  @!P2 SYNCS.PHASECHK.TRANS64 P2, [R4+URZ+0x28c30], R7 ;  /* 0x028c30070400a5a7 */ /* 0x000e64000804007f */
[----:B-1----:R-:W-:Y:S05]  /*e500*/  @!P2 BRA `(.L_x_5826) ;  /* 0xfffffffc00eca947 */ /* 0x002fea000383ffff */
[----:B------:R-:W-:Y:S05]  /*e510*/  BRA `(.L_x_5825) ;  /* 0xffffff8800d47947 */ /* 0x000fea000383ffff */
.L_x_5830:
[----:B--2---:R2:W4:Y:S02]  /*e520*/  SYNCS.PHASECHK.TRANS64.TRYWAIT P2, [R168+URZ+0x28c50], R7 ;  /* 0x028c5007a80075a7 */ /* 0x004524000804017f */
[----:B----4-:R-:W-:Y:S05]  /*e530*/  @!P2 NANOSLEEP.SYNCS 0x989680 ;  /* 0x009896800000a95d */ /* 0x010fea0003900000 */
[----:B------:R-:W4:Y:S02]  /*e540*/  @!P2 SYNCS.PHASECHK.TRANS64 P2, [R168+URZ+0x28c50], R7 ;  /* 0x028c5007a800a5a7 */ /* 0x000f24000804007f */
[----:B----4-:R-:W-:Y:S05]  /*e550*/  @!P2 BRA `(.L_x_5830) ;  /* 0xfffffffc00f0a947 */ /* 0x010fea000383ffff */
[----:B------:R-:W-:Y:S05]  /*e560*/  BRA `(.L_x_5829) ;  /* 0xffffffa000f87947 */ /* 0x000fea000383ffff */
.L_x_5852:
[----:B------:R-:W1:Y:S01]  /*e570*/  S2R R7, SR_TID.X ;  /* 0x0000000000077919 */ /* 0x000e620000002100 */
[----:B------:R-:W-:Y:S02]  /*e580*/  MOV R12, RZ ;  /* 0x000000ff000c7202 */ /* 0x000fe40000000f00 */
[----:B------:R-:W-:Y:S02]  /*e590*/  MOV R11, 0x1f ;  /* 0x0000001f000b7802 */ /* 0x000fe40000000f00 */
[----:B------:R-:W-:Y:S02]  /*e5a0*/  MOV R15, 0xffffffff ;  /* 0xffffffff000f7802 */ /* 0x000fe40000000f00 */
[----:B-1----:R-:W-:-:S04]  /*e5b0*/  SHF.R.U32.HI R7, RZ, 0x5, R7 ;  /* 0x00000005ff077819 */ /* 0x002fc80000011607 */
[----:B------:R-:W-:-:S04]  /*e5c0*/  LOP3.LUT R7, R7, 0x3, RZ, 0xc0, !PT ;  /* 0x0000000307077812 */ /* 0x000fc800078ec0ff */
[----:B------:R-:W-:-:S07]  /*e5d0*/  MOV R13, R7 ;  /* 0x00000007000d7202 */ /* 0x000fce0000000f00 */
[----:B------:R-:W-:Y:S05]  /*e5e0*/  WARPSYNC.COLLECTIVE R15, `(.L_x_5903) ;  /* 0x000000000f087348 */ /* 0x000fea0003c00000 */
[----:B------:R1:W2:Y:S02]  /*e5f0*/  SHFL.IDX P6, R14, R13, R12, R11 ;  /* 0x0000000c0d0e7389 */ /* 0x0002a400000c000b */
[----:B-12---:R-:W-:Y:S01]  /*e600*/  ENDCOLLECTIVE ;  /* 0x000000000000791b */ /* 0x006fe20003800000 */
.L_x_5903:
[----:B------:R-:W-:Y:S05]  /*e610*/  BRA `(.L_x_5904) ;  /* 0xffffffd400b87947 */ /* 0x000fea000383ffff */
.L_x_5853:
[----:B------:R-:W-:Y:S01]  /*e620*/  BSSY B0, `(.L_x_5905) ;  /* 0x0000006000007945 */ /* 0x000fe20003800000 */
[----:B------:R-:W-:-:S07]  /*e630*/  IMAD.MOV.U32 R15, RZ, RZ, -0x1 ;  /* 0xffffffffff0f7424 */ /* 0x000fce00078e00ff */
[----:B------:R-:W-:Y:S05]  /*e640*/  WARPSYNC.COLLECTIVE R15, `(.L_x_5906) ;  /* 0x000000000f0c7348 */ /* 0x000fea0003c00000 */
[----:B------:R-:W-:Y:S02]  /*e650*/  ELECT P6, UR62, PT ;  /* 0x00000000003e782f */ /* 0x000fe400038c0000 */
[----:B------:R-:W-:Y:S01]  /*e660*/  MOV R14, UR62 ;  /* 0x0000003e000e7c02 */ /* 0x000fe20008000f00 */
[----:B------:R-:W-:Y:S10]  /*e670*/  ENDCOLLECTIVE ;  /* 0x000000000000791b */ /* 0x000ff40003800000 */
.L_x_5906:
[----:B------:R-:W-:Y:S05]  /*e680*/  BSYNC B0 ;  /* 0x0000000000007941 */ /* 0x000fea0003800000 */
.L_x_5905:
[----:B------:R-:W-:Y:S05]  /*e690*/  BRA `(.L_x_5907) ;  /* 0xffffffd400a87947 */ /* 0x000fea000383ffff */
.L_x_5856:
[----:B-1----:R1:W2:Y:S02]  /*e6a0*/  SYNCS.PHASECHK.TRANS64.TRYWAIT P2, [R8+URZ+0x28c40], R5 ;  /* 0x028c4005080075a7 */ /* 0x0022a4000804017f */
[----:B--2---:R-:W-:Y:S05]  /*e6b0*/  @!P2 NANOSLEEP.SYNCS 0x989680 ;  /* 0x009896800000a95d */ /* 0x004fea0003900000 */
[----:B------:R-:W2:Y:S02]  /*e6c0*/  @!P2 SYNCS.PHASECHK.TRANS64 P2, [R8+URZ+0x28c40], R5 ;  /* 0x028c40050800a5a7 */ /* 0x000ea4000804007f */
[----:B--2---:R-:W-:Y:S05]  /*e6d0*/  @!P2 BRA `(.L_x_5856) ;  /* 0xfffffffc00f0a947 */ /* 0x004fea000383ffff */
[----:B------:R-:W-:Y:S05]  /*e6e0*/  BRA `(.L_x_5908) ;  /* 0xffffffd800047947 */ /* 0x000fea000383ffff */
.L_x_5858:
[----:B-1----:R-:W-:-:S04]  /*e6f0*/  MOV R8, UR37 ;  /* 0x0000002500087c02 */ /* 0x002fc80008000f00 */
[----:B------:R1:W2:Y:S03]  /*e700*/  SYNCS.PHASECHK.TRANS64.TRYWAIT P2, [R8+URZ+0x28c20], R5 ;  /* 0x028c2005080075a7 */ /* 0x0002a6000804017f */
[----:B--2---:R-:W-:Y:S05]  /*e710*/  @!P2 NANOSLEEP.SYNCS 0x989680 ;  /* 0x009896800000a95d */ /* 0x004fea0003900000 */
[----:B------:R-:W2:Y:S02]  /*e720*/  @!P2 SYNCS.PHASECHK.TRANS64 P2, [R8+URZ+0x28c20], R5 ;  /* 0x028c20050800a5a7 */ /* 0x000ea4000804007f */
[----:B--2---:R-:W-:Y:S05]  /*e730*/  @!P2 BRA `(.L_x_5858) ;  /* 0xfffffffc00eca947 */ /* 0x004fea000383ffff */
[----:B------:R-:W-:Y:S05]  /*e740*/  BRA `(.L_x_5909) ;  /* 0xffffffd800a47947 */ /* 0x000fea000383ffff */
.L_x_5861:
[----:B-1----:R1:W2:Y:S02]  /*e750*/  SYNCS.PHASECHK.TRANS64.TRYWAIT P2, [R8+URZ+0x28c60], R5 ;  /* 0x028c6005080075a7 */ /* 0x0022a4000804017f */
[----:B--2---:R-:W-:Y:S05]  /*e760*/  @!P2 NANOSLEEP.SYNCS 0x989680 ;  /* 0x009896800000a95d */ /* 0x004fea0003900000 */
[----:B------:R-:W2:Y:S02]  /*e770*/  @!P2 SYNCS.PHASECHK.TRANS64 P2, [R8+URZ+0x28c60], R5 ;  /* 0x028c60050800a5a7 */ /* 0x000ea4000804007f */
[----:B--2---:R-:W-:Y:S05]  /*e780*/  @!P2 BRA `(.L_x_5861) ;  /* 0xfffffffc00f0a947 */ /* 0x004fea000383ffff */
[----:B------:R-:W-:Y:S05]  /*e790*/  BRA `(.L_x_5910) ;  /* 0xffffffd800b87947 */ /* 0x000fea000383ffff */
.L_x_5868:
[----:B-1----:R1:W2:Y:S02]  /*e7a0*/  SYNCS.PHASECHK.TRANS64.TRYWAIT P3, [R2+URZ+0x28c40], R3 ;  /* 0x028c4003020075a7 */ /* 0x0022a4000806017f */
[----:B--2---:R-:W-:Y:S05]  /*e7b0*/  @!P3 NANOSLEEP.SYNCS 0x989680 ;  /* 0x009896800000b95d */ /* 0x004fea0003900000 */
[----:B------:R-:W2:Y:S02]  /*e7c0*/  @!P3 SYNCS.PHASECHK.TRANS64 P3, [R2+URZ+0x28c40], R3 ;  /* 0x028c40030200b5a7 */ /* 0x000ea4000806007f */
[----:B--2---:R-:W-:Y:S05]  /*e7d0*/  @!P3 BRA `(.L_x_5868) ;  /* 0xfffffffc00f0b947 */ /* 0x004fea000383ffff */
[----:B------:R-:W-:Y:S05]  /*e7e0*/  BRA `(.L_x_5911) ;  /* 0xffffffe0003c7947 */ /* 0x000fea000383ffff */
.L_x_5870:
[----:B--2---:R2:W3:Y:S02]  /*e7f0*/  SYNCS.PHASECHK.TRANS64.TRYWAIT P3, [R2+URZ+0x28c60], R3 ;  /* 0x028c6003020075a7 */ /* 0x0044e4000806017f */
[----:B---3--:R-:W-:Y:S05]  /*e800*/  @!P3 NANOSLEEP.SYNCS 0x989680 ;  /* 0x009896800000b95d */ /* 0x008fea0003900000 */
[----:B------:R-:W3:Y:S02]  /*e810*/  @!P3 SYNCS.PHASECHK.TRANS64 P3, [R2+URZ+0x28c60], R3 ;  /* 0x028c60030200b5a7 */ /* 0x000ee4000806007f */
[----:B---3--:R-:W-:Y:S05]  /*e820*/  @!P3 BRA `(.L_x_5870) ;  /* 0xfffffffc00f0b947 */ /* 0x008fea000383ffff */
[----:B------:R-:W-:Y:S05]  /*e830*/  BRA `(.L_x_5912) ;  /* 0xffffffe000847947 */ /* 0x000fea000383ffff */
.L_x_5876:
[----:B-1----:R1:W2:Y:S02]  /*e840*/  SYNCS.PHASECHK.TRANS64.TRYWAIT P3, [R3+URZ+0x28c40], R2 ;  /* 0x028c4002030075a7 */ /* 0x0022a4000806017f */
[----:B--2---:R-:W-:Y:S05]  /*e850*/  @!P3 NANOSLEEP.SYNCS 0x989680 ;  /* 0x009896800000b95d */ /* 0x004fea0003900000 */
[----:B------:R-:W2:Y:S02]  /*e860*/  @!P3 SYNCS.PHASECHK.TRANS64 P3, [R3+URZ+0x28c40], R2 ;  /* 0x028c40020300b5a7 */ /* 0x000ea4000806007f */
[----:B--2---:R-:W-:Y:S05]  /*e870*/  @!P3 BRA `(.L_x_5876) ;  /* 0xfffffffc00f0b947 */ /* 0x004fea000383ffff */
[----:B------:R-:W-:Y:S05]  /*e880*/  BRA `(.L_x_5913) ;  /* 0xffffffe400f47947 */ /* 0x000fea000383ffff */
.L_x_5878:
[----:B---3--:R3:W4:Y:S02]  /*e890*/  SYNCS.PHASECHK.TRANS64.TRYWAIT P3, [R3+URZ+0x28c60], R2 ;  /* 0x028c6002030075a7 */ /* 0x008724000806017f */
[----:B----4-:R-:W-:Y:S05]  /*e8a0*/  @!P3 NANOSLEEP.SYNCS 0x989680 ;  /* 0x009896800000b95d */ /* 0x010fea0003900000 */
[----:B------:R-:W4:Y:S02]  /*e8b0*/  @!P3 SYNCS.PHASECHK.TRANS64 P3, [R3+URZ+0x28c60], R2 ;  /* 0x028c60020300b5a7 */ /* 0x000f24000806007f */
[----:B----4-:R-:W-:Y:S05]  /*e8c0*/  @!P3 BRA `(.L_x_5878) ;  /* 0xfffffffc00f0b947 */ /* 0x010fea000383ffff */
[----:B------:R-:W-:Y:S05]  /*e8d0*/  BRA `(.L_x_5914) ;  /* 0xffffffe8003c7947 */ /* 0x000fea000383ffff */
.L_x_5883:
[----:B-1----:R1:W2:Y:S02]  /*e8e0*/  SYNCS.PHASECHK.TRANS64.TRYWAIT P3, [R2+URZ+0x28c40], R3 ;  /* 0x028c4003020075a7 */ /* 0x0022a4000806017f */
[----:B--2---:R-:W-:Y:S05]  /*e8f0*/  @!P3 NANOSLEEP.SYNCS 0x989680 ;  /* 0x009896800000b95d */ /* 0x004fea0003900000 */
[----:B------:R-:W2:Y:S02]  /*e900*/  @!P3 SYNCS.PHASECHK.TRANS64 P3, [R2+URZ+0x28c40], R3 ;  /* 0x028c40030200b5a7 */ /* 0x000ea4000806007f */
[----:B--2---:R-:W-:Y:S05]  /*e910*/  @!P3 BRA `(.L_x_5883) ;  /* 0xfffffffc00f0b947 */ /* 0x004fea000383ffff */
[----:B------:R-:W-:Y:S05]  /*e920*/  BRA `(.L_x_5915) ;  /* 0xffffffec00947947 */ /* 0x000fea000383ffff */
.L_x_5885:
[----:B---3--:R3:W4:Y:S02]  /*e930*/  SYNCS.PHASECHK.TRANS64.TRYWAIT P3, [R2+URZ+0x28c60], R3 ;  /* 0x028c6003020075a7 */ /* 0x008724000806017f */
[----:B----4-:R-:W-:Y:S05]  /*e940*/  @!P3 NANOSLEEP.SYNCS 0x989680 ;  /* 0x009896800000b95d */ /* 0x010fea0003900000 */
[----:B------:R-:W4:Y:S02]  /*e950*/  @!P3 SYNCS.PHASECHK.TRANS64 P3, [R2+URZ+0x28c60], R3 ;  /* 0x028c60030200b5a7 */ /* 0x000f24000806007f */
[----:B----4-:R-:W-:Y:S05]  /*e960*/  @!P3 BRA `(.L_x_5885) ;  /* 0xfffffffc00f0b947 */ /* 0x010fea000383ffff */
[----:B------:R-:W-:Y:S05]  /*e970*/  BRA `(.L_x_5916) ;  /* 0xffffffec00dc7947 */ /* 0x000fea000383ffff */
.L_x_5890:
[----:B------:R-:W-:Y:S01]  /*e980*/  BSSY B0, `(.L_x_5917) ;  /* 0x0000007000007945 */ /* 0x000fe20003800000 */
[----:B--2---:R-:W-:Y:S02]  /*e990*/  MOV R12, RZ ;  /* 0x000000ff000c7202 */ /* 0x004fe40000000f00 */
[----:B------:R-:W-:Y:S02]  /*e9a0*/  MOV R11, 0x1f ;  /* 0x0000001f000b7802 */ /* 0x000fe40000000f00 */
[----:B------:R-:W-:-:S07]  /*e9b0*/  MOV R15, 0xffffffff ;  /* 0xffffffff000f7802 */ /* 0x000fce0000000f00 */
[----:B-1-34-:R-:W-:Y:S05]  /*e9c0*/  WARPSYNC.COLLECTIVE R15, `(.L_x_5918) ;  /* 0x000000000f087348 */ /* 0x01afea0003c00000 */
[----:B------:R2:W1:Y:S02]  /*e9d0*/  SHFL.IDX P6, R14, R13, R12, R11 ;  /* 0x0000000c0d0e7389 */ /* 0x00046400000c000b */
[----:B-1234-:R-:W-:Y:S01]  /*e9e0*/  ENDCOLLECTIVE ;  /* 0x000000000000791b */ /* 0x01efe20003800000 */
.L_x_5918:
[----:B------:R-:W-:Y:S05]  /*e9f0*/  BSYNC B0 ;  /* 0x0000000000007941 */ /* 0x000fea0003800000 */
.L_x_5917:
[----:B------:R-:W-:Y:S05]  /*ea00*/  BRA `(.L_x_5919) ;  /* 0xfffffff400107947 */ /* 0x000fea000383ffff */
.L_x_5892:
[----:B-1----:R1:W2:Y:S02]  /*ea10*/  SYNCS.PHASECHK.TRANS64.TRYWAIT P0, [R7+URZ+0x28c20], R0 ;  /* 0x028c2000070075a7 */ /* 0x0022a4000800017f */
[----:B--2---:R-:W-:Y:S05]  /*ea20*/  @!P0 NANOSLEEP.SYNCS 0x989680 ;  /* 0x009896800000895d */ /* 0x004fea0003900000 */
[----:B------:R-:W2:Y:S02]  /*ea30*/  @!P0 SYNCS.PHASECHK.TRANS64 P0, [R7+URZ+0x28c20], R0 ;  /* 0x028c2000070085a7 */ /* 0x000ea4000800007f */
[----:B--2---:R-:W-:Y:S05]  /*ea40*/  @!P0 BRA `(.L_x_5892) ;  /* 0xfffffffc00f08947 */ /* 0x004fea000383ffff */
[----:B------:R-:W-:Y:S05]  /*ea50*/  BRA `(.L_x_5920) ;  /* 0xfffffff400587947 */ /* 0x000fea000383ffff */
.L_x_5896:
[----:B-1----:R1:W2:Y:S02]  /*ea60*/  SYNCS.PHASECHK.TRANS64.TRYWAIT P0, [R5+URZ], R4 ;  /* 0x00000004050075a7 */ /* 0x0022a4000800017f */
[----:B--2---:R-:W-:Y:S05]  /*ea70*/  @!P0 NANOSLEEP.SYNCS 0x989680 ;  /* 0x009896800000895d */ /* 0x004fea0003900000 */
[----:B------:R-:W2:Y:S02]  /*ea80*/  @!P0 SYNCS.PHASECHK.TRANS64 P0, [R5+URZ], R4 ;  /* 0x00000004050085a7 */ /* 0x000ea4000800007f */
[----:B--2---:R-:W-:Y:S05]  /*ea90*/  @!P0 BRA `(.L_x_5896) ;  /* 0xfffffffc00f08947 */ /* 0x004fea000383ffff */
[----:B------:R-:W-:Y:S05]  /*eaa0*/  BRA `(.L_x_5921) ;  /* 0xfffffff400ac7947 */ /* 0x000fea000383ffff */
.L_x_5897:
[----:B--2---:R2:W3:Y:S02]  /*eab0*/  SYNCS.PHASECHK.TRANS64.TRYWAIT P0, [R3+URZ], R0 ;  /* 0x00000000030075a7 */ /* 0x0044e4000800017f */
[----:B---3--:R-:W-:Y:S05]  /*eac0*/  @!P0 NANOSLEEP.SYNCS 0x989680 ;  /* 0x009896800000895d */ /* 0x008fea0003900000 */
[----:B------:R-:W3:Y:S02]  /*ead0*/  @!P0 SYNCS.PHASECHK.TRANS64 P0, [R3+URZ], R0 ;  /* 0x00000000030085a7 */ /* 0x000ee4000800007f */
[----:B---3--:R-:W-:Y:S05]  /*eae0*/  @!P0 BRA `(.L_x_5897) ;  /* 0xfffffffc00f08947 */ /* 0x008fea000383ffff */
[----:B------:R-:W-:Y:S05]  /*eaf0*/  BRA `(.L_x_5922) ;  /* 0xfffffff400a07947 */ /* 0x000fea000383ffff */
.L_x_5899:
[----:B-1----:R1:W2:Y:S02]  /*eb00*/  SYNCS.PHASECHK.TRANS64.TRYWAIT P0, [R5+URZ], R4 ;  /* 0x00000004050075a7 */ /* 0x0022a4000800017f */
[----:B--2---:R-:W-:Y:S05]  /*eb10*/  @!P0 NANOSLEEP.SYNCS 0x989680 ;  /* 0x009896800000895d */ /* 0x004fea0003900000 */
[----:B------:R-:W2:Y:S02]  /*eb20*/  @!P0 SYNCS.PHASECHK.TRANS64 P0, [R5+URZ], R4 ;  /* 0x00000004050085a7 */ /* 0x000ea4000800007f */
[----:B--2---:R-:W-:Y:S05]  /*eb30*/  @!P0 BRA `(.L_x_5899) ;  /* 0xfffffffc00f08947 */ /* 0x004fea000383ffff */
[----:B------:R-:W-:Y:S05]  /*eb40*/  BRA `(.L_x_5923) ;  /* 0xfffffff400a47947 */ /* 0x000fea000383ffff */
.L_x_5924:
        /* <DEDUP_REMOVED lines=11> */
.L_x_11953:


//--------------------- .text._ZN7cutlass13device_kernelIN5flash11enable_sm90INS1_16FlashAttnFwdSm90INS1_25CollectiveMainloopFwdSm90ILi2EN4cute5tupleIJNS5_1CILi1EEES8_S8_EEENS6_IJNS7_ILi64EEESA_SA_EEELi512ENS_6half_tEfNS_4arch4Sm90ELb1ELb0ELb1ELb0ELb0ELb0ELb1ELb0ELb0ELb0ELb0ELb0EEENS1_21CollectiveEpilogueFwdINS6_IJSA_NS7_ILi512EEESA_EEES9_SC_SE_Li256ELb0ELb0ELb0ELb0EEENS1_30DynamicPersistentTileSchedulerILi256ELi32ELb0ELb0ELb1EEEEEEEEEvNT_6ParamsE --------------------------
	.section	.text._ZN7cutlass13device_kernelIN5flash11enable_sm90INS1_16FlashAttnFwdSm90INS1_25CollectiveMainloopFwdSm90ILi2EN4cute5tupleIJNS5_1CILi1EEES8_S8_EEENS6_IJNS7_ILi64EEESA_SA_EEELi512ENS_6half_tEfNS_4arch4Sm90ELb1ELb0ELb1ELb0ELb0ELb0ELb1ELb0ELb0ELb0ELb0ELb0EEENS1_21CollectiveEpilogueFwdINS6_IJSA_NS7_ILi512EEESA_EEES9_SC_SE_Li256ELb0ELb0ELb0ELb0EEENS1_30DynamicPersistentTileSchedulerILi256ELi32ELb0ELb0ELb1EEEEEEEEEvNT_6ParamsE,"ax",@progbits
	.align	128
.text._ZN7cutlass13device_kernelIN5flash11enable_sm90INS1_16FlashAttnFwdSm90INS1_25CollectiveMainloopFwdSm90ILi2EN4cute5tupleIJNS5_1CILi1EEES8_S8_EEENS6_IJNS7_ILi64EEESA_SA_EEELi512ENS_6half_tEfNS_4arch4Sm90ELb1ELb0ELb1ELb0ELb0ELb0ELb1ELb0ELb0ELb0ELb0ELb0EEENS1_21CollectiveEpilogueFwdINS6_IJSA_NS7_ILi512EEESA_EEES9_SC_SE_Li256ELb0ELb0ELb0ELb0EEENS1_30DynamicPersistentTileSchedulerILi256ELi32ELb0ELb0ELb1EEEEEEEEEvNT_6ParamsE:
        .type           _ZN7cutlass13device_kernelIN5flash11enable_sm90INS1_16FlashAttnFwdSm90INS1_25CollectiveMainloopFwdSm90ILi2EN4cute5tupleIJNS5_1CILi1EEES8_S8_EEENS6_IJNS7_ILi64EEESA_SA_EEELi512ENS_6half_tEfNS_4arch4Sm90ELb1ELb0ELb1ELb0ELb0ELb0ELb1ELb0ELb0ELb0ELb0ELb0EEENS1_21CollectiveEpilogueFwdINS6_IJSA_NS7_ILi512EEESA_EEES9_SC_SE_Li256ELb0ELb0ELb0ELb0EEENS1_30DynamicPersistentTileSchedulerILi256ELi32ELb0ELb0ELb1EEEEEEEEEvNT_6ParamsE,@function
        .size           _ZN7cutlass13device_kernelIN5flash11enable_sm90INS1_16FlashAttnFwdSm90INS1_25CollectiveMainloopFwdSm90ILi2EN4cute5tupleIJNS5_1CILi1EEES8_S8_EEENS6_IJNS7_ILi64EEESA_SA_EEELi512ENS_6half_tEfNS_4arch4Sm90ELb1ELb0ELb1ELb0ELb0ELb0ELb1ELb0ELb0ELb0ELb0ELb0EEENS1_21CollectiveEpilogueFwdINS6_IJSA_NS7_ILi512EEESA_EEES9_SC_SE_Li256ELb0ELb0ELb0ELb0EEENS1_30DynamicPersistentTileSchedulerILi256ELi32ELb0ELb0ELb1EEEEEEEEEvNT_6ParamsE,(.L_x_11954 - _ZN7cutlass13device_kernelIN5flash11enable_sm90INS1_16FlashAttnFwdSm90INS1_25CollectiveMainloopFwdSm90ILi2EN4cute5tupleIJNS5_1CILi1EEES8_S8_EEENS6_IJNS7_ILi64EEESA_SA_EEELi512ENS_6half_tEfNS_4arch4Sm90ELb1ELb0ELb1ELb0ELb0ELb0ELb1ELb0ELb0ELb0ELb0ELb0EEENS1_21CollectiveEpilogueFwdINS6_IJSA_NS7_ILi512EEESA_EEES9_SC_SE_Li256ELb0ELb0ELb0ELb0EEENS1_30DynamicPersistentTileSchedulerILi256ELi32ELb0ELb0ELb1EEEEEEEEEvNT_6ParamsE)
        .other          _ZN7cutlass13device_kernelIN5flash11enable_sm90INS1_16FlashAttnFwdSm90INS1_25CollectiveMainloopFwdSm90ILi2EN4cute5tupleIJNS5_1CILi1EEES8_S8_EEENS6_IJNS7_ILi64EEESA_SA_EEELi512ENS_6half_tEfNS_4arch4Sm90ELb1ELb0ELb1ELb0ELb0ELb0ELb1ELb0ELb0ELb0ELb0ELb0EEENS1_21CollectiveEpilogueFwdINS6_IJSA_NS7_ILi512EEESA_EEES9_SC_SE_Li256ELb0ELb0ELb0ELb0EEENS1_30DynamicPersistentTileSchedulerILi256ELi32ELb0ELb0ELb1EEEEEEEEEvNT_6ParamsE,@"STO_CUDA_ENTRY STV_DEFAULT"
_ZN7cutlass13device_kernelIN5flash11enable_sm90INS1_16FlashAttnFwdSm90INS1_25CollectiveMainloopFwdSm90ILi2EN4cute5tupleIJNS5_1CILi1EEES8_S8_EEENS6_IJNS7_ILi64EEESA_SA_EEELi512ENS_6half_tEfNS_4arch4Sm90ELb1ELb0ELb1ELb0ELb0ELb0ELb1ELb0ELb0ELb0ELb0ELb0EEENS1_21CollectiveEpilogueFwdINS6_IJSA_NS7_ILi512EEESA_EEES9_SC_SE_Li256ELb0ELb0ELb0ELb0EEENS1_30DynamicPersistentTileSchedulerILi256ELi32ELb0ELb0ELb1EEEEEEEEEvNT_6ParamsE:
        /* <DEDUP_REMOVED lines=27> */
.L_x_5926:
[----:B------:R-:W-:Y:S05]  /*01b0*/  BSYNC B0 ;  /* 0x0000000000007941 */ /* 0x000fea0003800000 */
.L_x_5925:
        /* <DEDUP_REMOVED lines=35> */
.L_x_5927:
        /* <DEDUP_REMOVED lines=22> */
.L_x_5928:
        /* <DEDUP_REMOVED lines=18> */
.L_x_5929:
        /* <DEDUP_REMOVED lines=22> */
.L_x_5930:
        /* <DEDUP_REMOVED lines=22> */
.L_x_5931:
[----:B-1----:R-:W-:Y:S01]  /*0930*/  UMOV UR4, 0x1 ;  /* 0x0000000100047882 */ /* 0x002fe20000000000 */
[----:B------:R-:W-:Y:S01]  /*0940*/  PLOP3.LUT P0, PT, PT, PT, UP0, 0x80, 0x0 ;  /* 0x000000000000781c */ /* 0x000fe20003f0f008 */
[----:B------:R-:W-:Y:S01]  /*0950*/  USEL UR4, UR4, 0x2, !UP0 ;  /* 0x0000000204047887 */ /* 0x000fe2000c000000 */
[----:B------:R-:W-:Y:S01]  /*0960*/  NOP ;  /* 0x0000000000007918 */ /* 0x000fe20000000000 */
[----:B------:R-:W-:-:S04]  /*0970*/  ULDC.64 UR54, c[0x0][0x208] ;  /* 0x0000820000367ab9 */ /* 0x000fc80000000a00 */
[----:B------:R-:W-:-:S05]  /*0980*/  IMAD.U32 R2, RZ, RZ, UR4 ;  /* 0x00000004ff027e24 */ /* 0x000fca000f8e00ff */
[----:B------:R1:W-:Y:S01]  /*0990*/  STL [R1], R2 ;  /* 0x0000000201007387 */ /* 0x0003e20000100800 */
[----:B--234-:R-:W-:Y:S06]  /*09a0*/  BAR.SYNC.DEFER_BLOCKING 0x0 ;  /* 0x0000000000007b1d */ /* 0x01cfec0000010000 */
[----:B------:R-:W-:Y:S05]  /*09b0*/  @!P0 BRA `(.L_x_5932) ;  /* 0x000000e000e88947 */ /* 0x000fea0003800000 */
.L_x_5933:
[----:B------:R-:W-:-:S08]  /*09c0*/  NOP ;  /* 0x0000000000007918 */ /* 0x000fd00000000000 */
[----:B------:R-:W2:Y:S02]  /*09d0*/  USETMAXREG.TRY_ALLOC.CTAPOOL UP0, 0xf0 ;  /* 0x000000f0000079c8 */ /* 0x000ea40008000600 */
[----:B--2---:R-:W-:-:S13]  /*09e0*/  PLOP3.LUT P0, PT, PT, PT, UP0, 0x80, 0x0 ;  /* 0x000000000000781c */ /* 0x004fda0003f0f008 */
[----:B------:R-:W-:Y:S05]  /*09f0*/  @!P0 BRA `(.L_x_5933) ;  /* 0xfffffffc00f08947 */ /* 0x000fea000383ffff */
[----:B-1----:R-:W1:Y:S01]  /*0a00*/  S2R R2, SR_TID.X ;  /* 0x0000000000027919 */ /* 0x002e620000002100 */
        /* <DEDUP_REMOVED lines=10> */
[----:B------:R-:W2:Y:S01]  /*0ab0*/  LDL R3, [R1] ;  /* 0x0000000001037983 */ /* 0x000ea20000100800 */
[----:B------:R-:W-:Y:S01]  /*0ac0*/  VIADD R195, R2, 0xffffff80 ;  /* 0xffffff8002c37836 */ /* 0x000fe20000000000 */
[----:B------:R-:W1:Y:S01]  /*0ad0*/  S2UR UR5, SR_CgaCtaId ;  /* 0x00000000000579c3 */ /* 0x000e620000008800 */
[----:B------:R-:W-:Y:S01]  /*0ae0*/  UMOV UR37, 0x400 ;  /* 0x0000040000257882 */ /* 0x000fe20000000000 */
[----:B------:R-:W-:Y:S01]  /*0af0*/  MOV R185, 0x20 ;  /* 0x0000002000b97802 */ /* 0x000fe20000000f00 */
[----:B------:R-:W-:Y:S01]  /*0b00*/  IMAD.MOV.U32 R16, RZ, RZ, RZ ;  /* 0x000000ffff107224 */ /* 0x000fe200078e00ff */
[----:B------:R-:W-:Y:S01]  /*0b10*/  SHF.R.S32.HI R0, RZ, 0x1f, R195 ;  /* 0x0000001fff007819 */ /* 0x000fe200000114c3 */
[----:B------:R-:W-:Y:S01]  /*0b20*/  ULDC.64 UR48, c[0x0][0x198] ;  /* 0x0000660000307ab9 */ /* 0x000fe20000000a00 */
[----:B------:R-:W-:Y:S02]  /*0b30*/  UMOV UR36, URZ ;  /* 0x0000003f00247c82 */ /* 0x000fe40008000000 */
[----:B------:R-:W-:-:S02]  /*0b40*/  LEA.HI R4, R0, R195, RZ, 0x4 ;  /* 0x000000c300047211 */ /* 0x000fc400078f20ff */
[----:B------:R-:W-:Y:S02]  /*0b50*/  LEA.HI R5, R0, R195, RZ, 0x5 ;  /* 0x000000c300057211 */ /* 0x000fe400078f28ff */
[----:B------:R-:W-:Y:S02]  /*0b60*/  LOP3.LUT R2, R4, 0xfffffff0, RZ, 0xc0, !PT ;  /* 0xfffffff004027812 */ /* 0x000fe400078ec0ff */
[--C-:B------:R-:W-:Y:S02]  /*0b70*/  SHF.R.S32.HI R193, RZ, 0x5, R5.reuse ;  /* 0x00000005ffc17819 */ /* 0x100fe40000011405 */
[----:B------:R-:W-:Y:S02]  /*0b80*/  SHF.R.S32.HI R6, RZ, 0x1f, R5 ;  /* 0x0000001fff067819 */ /* 0x000fe40000011405 */
[----:B------:R-:W-:Y:S02]  /*0b90*/  SHF.R.S32.HI R9, RZ, 0x4, R4 ;  /* 0x00000004ff097819 */ /* 0x000fe40000011404 */
[----:B------:R-:W-:-:S02]  /*0ba0*/  IADD3 R7, R195, -R2, RZ ;  /* 0x80000002c3077210 */ /* 0x000fc40007ffe0ff */
[----:B------:R-:W-:Y:S02]  /*0bb0*/  LEA.HI R6, R6, R193, RZ, 0x2 ;  /* 0x000000c106067211 */ /* 0x000fe400078f10ff */
[----:B------:R-:W-:Y:S01]  /*0bc0*/  LEA.HI R5, R4, R9, RZ, 0x1 ;  /* 0x0000000904057211 */ /* 0x000fe200078f08ff */
[----:B-1----:R-:W-:Y:S01]  /*0bd0*/  ULEA UR37, UR5, UR37, 0x18 ;  /* 0x0000002505257291 */ /* 0x002fe2000f8ec03f */
[----:B------:R-:W-:Y:S02]  /*0be0*/  SHF.R.S32.HI R4, RZ, 0x1f, R7 ;  /* 0x0000001fff047819 */ /* 0x000fe40000011407 */
[----:B------:R-:W-:Y:S02]  /*0bf0*/  LOP3.LUT R6, R6, 0x3ffffc, RZ, 0xc0, !PT ;  /* 0x003ffffc06067812 */ /* 0x000fe400078ec0ff */
[----:B------:R-:W-:Y:S02]  /*0c00*/  LEA.HI R8, R4, R7, RZ, 0x3 ;  /* 0x0000000704087211 */ /* 0x000fe400078f18ff */
[----:B------:R-:W-:Y:S01]  /*0c10*/  LOP3.LUT R10, R5, 0x1ffffffe, RZ, 0xc0, !PT ;  /* 0x1ffffffe050a7812 */ /* 0x000fe200078ec0ff */
[----:B------:R-:W-:Y:S01]  /*0c20*/  IMAD.IADD R4, R193, 0x1, -R6 ;  /* 0x00000001c1047824 */ /* 0x000fe200078e0a06 */
[C---:B------:R-:W-:Y:S01]  /*0c30*/  LOP3.LUT R6, R8.reuse, 0xfffffff8, RZ, 0xc0, !PT ;  /* 0xfffffff808067812 */ /* 0x040fe200078ec0ff */
[----:B------:R-:W-:Y:S01]  /*0c40*/  IMAD.SHL.U32 R8, R8, 0x40, RZ ;  /* 0x0000004008087824 */ /* 0x000fe200078e00ff */
[----:B------:R-:W-:-:S04]  /*0c50*/  IADD3 R10, R9, -R10, RZ ;  /* 0x8000000a090a7210 */ /* 0x000fc80007ffe0ff */
[----:B------:R-:W-:Y:S01]  /*0c60*/  LOP3.LUT R8, R8, 0x7ffffe00, RZ, 0xc0, !PT ;  /* 0x7ffffe0008087812 */ /* 0x000fe200078ec0ff */
[----:B------:R-:W-:-:S04]  /*0c70*/  IMAD.SHL.U32 R10, R10, 0x8, RZ ;  /* 0x000000080a0a7824 */ /* 0x000fc800078e00ff */
[----:B------:R-:W-:Y:S01]  /*0c80*/  IMAD R8, R193, 0x400, R8 ;  /* 0x00000400c1087824 */ /* 0x000fe200078e0208 */
[----:B--2---:R-:W-:Y:S02]  /*0c90*/  R2UR UR6, R3 ;  /* 0x00000000030672ca */ /* 0x004fe400000e0000 */
[CC--:B------:R-:W-:Y:S02]  /*0ca0*/  LEA.HI R3, R0.reuse, R195.reuse, RZ, 0x7 ;  /* 0x000000c300037211 */ /* 0x0c0fe400078f38ff */
[----:B------:R-:W-:Y:S02]  /*0cb0*/  LEA.HI R0, R0, R195, RZ, 0x3 ;  /* 0x000000c300007211 */ /* 0x000fe400078f18ff */
[----:B------:R-:W-:Y:S02]  /*0cc0*/  SHF.R.S32.HI R192, RZ, 0x7, R3 ;  /* 0x00000007ffc07819 */ /* 0x000fe40000011403 */
[C---:B------:R-:W-:Y:S02]  /*0cd0*/  LOP3.LUT R2, R3.reuse, 0xffffff80, RZ, 0xc0, !PT ;  /* 0xffffff8003027812 */ /* 0x040fe400078ec0ff */
[----:B------:R-:W-:Y:S01]  /*0ce0*/  LEA.HI R3, R3, R192, RZ, 0x1 ;  /* 0x000000c003037211 */ /* 0x000fe200078f08ff */
[----:B------:R-:W-:Y:S01]  /*0cf0*/  IMAD R11, R192, 0x100, R7 ;  /* 0x00000100c00b7824 */ /* 0x000fe200078e0207 */
[----:B------:R-:W-:Y:S01]  /*0d00*/  SHF.R.S32.HI R190, RZ, 0x3, R0 ;  /* 0x00000003ffbe7819 */ /* 0x000fe20000011400 */
[----:B------:R-:W-:Y:S01]  /*0d10*/  IMAD.IADD R7, R7, 0x1, -R6 ;  /* 0x0000000107077824 */ /* 0x000fe200078e0a06 */
[----:B------:R-:W-:Y:S01]  /*0d20*/  LOP3.LUT R3, R3, 0xfffffe, RZ, 0xc0, !PT ;  /* 0x00fffffe03037812 */ /* 0x000fe200078ec0ff */
[----:B------:R-:W-:Y:S01]  /*0d30*/  IMAD.IADD R2, R195, 0x1, -R2 ;  /* 0x00000001c3027824 */ /* 0x000fe200078e0a02 */
[----:B------:R-:W-:Y:S01]  /*0d40*/  ULOP3.LUT UR46, UR6, 0x1, URZ, 0xfc, !UPT ;  /* 0x00000001062e7892 */ /* 0x000fe2000f8efc3f */
[C---:B------:R-:W-:Y:S01]  /*0d50*/  IMAD.SHL.U32 R9, R7.reuse, 0x40, RZ ;  /* 0x0000004007097824 */ /* 0x040fe200078e00ff */
[----:B------:R-:W-:Y:S01]  /*0d60*/  R2P PR, R7, 0x6 ;  /* 0x0000000607007804 */ /* 0x000fe20000000000 */
[----:B------:R-:W-:Y:S01]  /*0d70*/  IMAD R13, R4, 0x10, R11 ;  /* 0x00000010040d7824 */ /* 0x000fe200078e020b */
[----:B------:R-:W-:Y:S01]  /*0d80*/  SHF.R.S32.HI R5, RZ, 0x1f, R2 ;  /* 0x0000001fff057819 */ /* 0x000fe20000011402 */
[----:B------:R-:W-:Y:S01]  /*0d90*/  IMAD.IADD R3, R192, 0x1, -R3 ;  /* 0x00000001c0037824 */ /* 0x000fe200078e0a03 */
[----:B------:R-:W-:Y:S01]  /*0da0*/  LOP3.LUT R9, R9, 0x1c0, RZ, 0xc0, !PT ;  /* 0x000001c009097812 */ /* 0x000fe200078ec0ff */
[--C-:B------:R-:W-:Y:S01]  /*0db0*/  IMAD.U32 R194, R13, 0x40, R10.reuse ;  /* 0x000000400dc27824 */ /* 0x100fe200078e000a */
[----:B------:R-:W-:Y:S01]  /*0dc0*/  LEA.HI R4, R5, R2, RZ, 0x2 ;  /* 0x0000000205047211 */ /* 0x000fe200078f10ff */
[----:B------:R-:W-:Y:S01]  /*0dd0*/  IMAD.SHL.U32 R22, R3, 0x100, RZ ;  /* 0x0000010003167824 */ /* 0x000fe200078e00ff */
[----:B------:R-:W-:-:S02]  /*0de0*/  LOP3.LUT R10, R9, 0x8, R10, 0xf8, !PT ;  /* 0x00000008090a7812 */ /* 0x000fc400078ef80a */
[----:B------:R-:W-:Y:S02]  /*0df0*/  SHF.R.U32.HI R9, RZ, 0x3, R9 ;  /* 0x00000003ff097819 */ /* 0x000fe40000011609 */
[----:B------:R-:W-:Y:S02]  /*0e00*/  LEA.HI R6, R5, R2, RZ, 0x5 ;  /* 0x0000000205067211 */ /* 0x000fe400078f28ff */
[----:B------:R-:W-:Y:S02]  /*0e10*/  LOP3.LUT R11, R4, 0x7ffffffc, RZ, 0xc0, !PT ;  /* 0x7ffffffc040b7812 */ /* 0x000fe400078ec0ff */
[--C-:B------:R-:W-:Y:S02]  /*0e20*/  SHF.R.S32.HI R5, RZ, 0x2, R4.reuse ;  /* 0x00000002ff057819 */ /* 0x100fe40000011404 */
[----:B------:R-:W-:Y:S02]  /*0e30*/  SHF.R.S32.HI R4, RZ, 0x1f, R4 ;  /* 0x0000001fff047819 */ /* 0x000fe40000011404 */
[----:B------:R-:W-:-:S02]  /*0e40*/  LOP3.LUT R9, R10, R9, RZ, 0x3c, !PT ;  /* 0x000000090a097212 */ /* 0x000fc400078e3cff */
[----:B------:R-:W-:Y:S02]  /*0e50*/  LEA.HI R4, R4, R5, RZ, 0x3 ;  /* 0x0000000504047211 */ /* 0x000fe400078f18ff */
[----:B------:R-:W-:Y:S01]  /*0e60*/  SEL R185, R185, 0xffffffe0, !P1 ;  /* 0xffffffe0b9b97807 */ /* 0x000fe20004800000 */
[----:B------:R-:W-:Y:S01]  /*0e70*/  IMAD.IADD R8, R8, 0x1, R9 ;  /* 0x0000000108087824 */ /* 0x000fe200078e0209 */
[----:B------:R-:W-:Y:S02]  /*0e80*/  LOP3.LUT R4, R4, 0xfffffff8, RZ, 0xc0, !PT ;  /* 0xfffffff804047812 */ /* 0x000fe400078ec0ff */
[----:B------:R-:W-:Y:S01]  /*0e90*/  IADD3 R11, R2, -R11, RZ ;  /* 0x8000000b020b7210 */ /* 0x000fe20007ffe0ff */
[----:B------:R-:W-:Y:S01]  /*0ea0*/  IMAD.MOV.U32 R2, RZ, RZ, RZ ;  /* 0x000000ffff027224 */ /* 0x000fe200078e00ff */
[----:B------:R-:W-:Y:S02]  /*0eb0*/  LEA R23, R8, UR37, 0x1 ;  /* 0x0000002508177c11 */ /* 0x000fe4000f8e08ff */
[----:B------:R-:W-:Y:S01]  /*0ec0*/  IADD3 R17, R5, -R4, RZ ;  /* 0x8000000405117210 */ /* 0x000fe20007ffe0ff */
[----:B------:R-:W-:Y:S01]  /*0ed0*/  IMAD.SHL.U32 R18, R11, 0x2, RZ ;  /* 0x000000020b127824 */ /* 0x000fe200078e00ff */
[----:B------:R-:W-:Y:S01]  /*0ee0*/  LOP3.LUT R4, R0, 0x1ffffff8, RZ, 0xc0, !PT ;  /* 0x1ffffff800047812 */ /* 0x000fe200078ec0ff */
[C---:B------:R-:W-:Y:S01]  /*0ef0*/  VIADD R184, R23.reuse, 0x36440 ;  /* 0x0003644017b87836 */ /* 0x040fe20000000000 */
[----:B------:R-:W-:-:S02]  /*0f00*/  IADD3 R186, R23, 0x36400, RZ ;  /* 0x0003640017ba7810 */ /* 0x000fc40007ffe0ff */
[----:B------:R-:W-:Y:S01]  /*0f10*/  SHF.R.S32.HI R6, RZ, 0x5, R6 ;  /* 0x00000005ff067819 */ /* 0x000fe20000011406 */
[----:B------:R-:W-:Y:S01]  /*0f20*/  IMAD.IADD R4, R195, 0x1, -R4 ;  /* 0x00000001c3047824 */ /* 0x000fe200078e0a04 */
[C---:B------:R-:W-:Y:S01]  /*0f30*/  @P2 IADD3 R184, R186.reuse, -0x40, RZ ;  /* 0xffffffc0bab82810 */ /* 0x040fe20007ffe0ff */
[----:B------:R-:W-:Y:S02]  /*0f40*/  IMAD.IADD R186, R186, 0x1, R185 ;  /* 0x00000001baba7824 */ /* 0x000fe400078e02b9 */
[----:B------:R-:W-:Y:S01]  /*0f50*/  IMAD R17, R6, 0x10, R17 ;  /* 0x0000001006117824 */ /* 0x000fe200078e0211 */
[----:B------:R-:W-:Y:S01]  /*0f60*/  IADD3 R185, R185, R184, RZ ;  /* 0x000000b8b9b97210 */ /* 0x000fe20007ffe0ff */
[----:B------:R-:W-:-:S07]  /*0f70*/  IMAD.SHL.U32 R188, R4, 0x8, RZ ;  /* 0x0000000804bc7824 */ /* 0x000fce00078e00ff */
.L_x_5981:
        /* <DEDUP_REMOVED lines=20> */
.L_x_5934:
[----:B------:R-:W-:Y:S01]  /*10c0*/  ULDC UR6, c[0x0][0xec4] ;  /* 0x0003b10000067ab9 */ /* 0x000fe20000000800 */
[----:B------:R-:W-:Y:S01]  /*10d0*/  UMOV UR38, UR7 ;  /* 0x0000000700267c82 */ /* 0x000fe20008000000 */
[----:B------:R-:W-:-:S11]  /*10e0*/  UISETP.NE.AND UP0, UPT, UR6, 0x1, UPT ;  /* 0x000000010600788c */ /* 0x000fd6000bf05270 */
[----:B------:R-:W-:Y:S02]  /*10f0*/  @UP0 ULDC.64 UR10, c[0x0][0xec8] ;  /* 0x0003b200000a0ab9 */ /* 0x000fe40000000a00 */
[----:B------:R-:W-:-:S04]  /*1100*/  UIMAD.WIDE.U32 UR4, UR7, UR10, URZ ;  /* 0x0000000a070472a5 */ /* 0x000fc8000f8e003f */
[----:B------:R-:W-:-:S04]  /*1110*/  @UP0 USHF.R.U32.HI UR38, URZ, UR11, UR5 ;  /* 0x0000000b3f260299 */ /* 0x000fc80008011605 */
[----:B------:R-:W-:-:S12]  /*1120*/  UIMAD UR4, UR38, UR6, URZ ;  /* 0x00000006260472a4 */ /* 0x000fd8000f8e023f */
.L_x_5935:
[----:B------:R-:W1:Y:S01]  /*1130*/  LDC.64 R8, c[0x0][0x3f8] ;  /* 0x0000fe00ff087b82 */ /* 0x000e620000000a00 */
[----:B------:R-:W-:Y:S01]  /*1140*/  ULOP3.LUT UR5, URZ, UR38, URZ, 0x33, !UPT ;  /* 0x000000263f057292 */ /* 0x000fe2000f8e333f */
[----:B------:R-:W-:Y:S01]  /*1150*/  CS2R R150, SRZ ;  /* 0x0000000000967805 */ /* 0x000fe2000001ff00 */
[----:B------:R-:W-:Y:S01]  /*1160*/  ULDC UR6, c[0x0][0xeac] ;  /* 0x0003ab0000067ab9 */ /* 0x000fe20000000800 */
[----:B------:R-:W-:Y:S01]  /*1170*/  ULDC UR43, c[0x0][0xeb8] ;  /* 0x0003ae00002b7ab9 */ /* 0x000fe20000000800 */
[----:B------:R-:W-:Y:S01]  /*1180*/  UIADD3 UR5, UR5, UR6, URZ ;  /* 0x0000000605057290 */ /* 0x000fe2000fffe03f */
[----:B------:R-:W-:Y:S01]  /*1190*/  CS2R R148, SRZ ;  /* 0x0000000000947805 */ /* 0x000fe2000001ff00 */
[----:B------:R-:W-:Y:S01]  /*11a0*/  UISETP.NE.AND UP0, UPT, UR43, 0x1, UPT ;  /* 0x000000012b00788c */ /* 0x000fe2000bf05270 */
[----:B------:R-:W2:Y:S01]  /*11b0*/  LDC R153, c[0x0][0x404] ;  /* 0x00010100ff997b82 */ /* 0x000ea20000000800 */
[----:B------:R-:W-:Y:S01]  /*11c0*/  USHF.L.U32 UR42, UR5, 0x6, URZ ;  /* 0x00000006052a7899 */ /* 0x000fe2000800063f */
[----:B------:R-:W-:Y:S01]  /*11d0*/  CS2R R146, SRZ ;  /* 0x0000000000927805 */ /* 0x000fe2000001ff00 */
[----:B------:R-:W-:Y:S01]  /*11e0*/  UIADD3 UR4, UR7, -UR4, URZ ;  /* 0x8000000407047290 */ /* 0x000fe2000fffe03f */
[----:B------:R-:W-:Y:S01]  /*11f0*/  CS2R R144, SRZ ;  /* 0x0000000000907805 */ /* 0x000fe2000001ff00 */
[----:B------:R-:W-:Y:S01]  /*1200*/  ULDC UR5, c[0x0][0xec4] ;  /* 0x0003b10000057ab9 */ /* 0x000fe20000000800 */
[----:B------:R-:W-:Y:S01]  /*1210*/  UISETP.NE.AND UP1, UPT, UR39, 0x1, UPT ;  /* 0x000000012700788c */ /* 0x000fe2000bf25270 */
[----:B------:R-:W-:Y:S01]  /*1220*/  IMAD.U32 R187, RZ, RZ, UR42 ;  /* 0x0000002affbb7e24 */ /* 0x000fe2000f8e00ff */
[----:B------:R-:W3:Y:S01]  /*1230*/  LDC R4, c[0x0][0x288] ;  /* 0x0000a200ff047b82 */ /* 0x000ee20000000800 */
[----:B------:R-:W-:Y:S01]  /*1240*/  UIMAD UR8, UR8, UR5, UR4 ;  /* 0x00000005080872a4 */ /* 0x000fe2000f8e0204 */
[----:B------:R-:W-:Y:S01]  /*1250*/  CS2R R142, SRZ ;  /* 0x00000000008e7805 */ /* 0x000fe2000001ff00 */
[----:B------:R-:W-:Y:S01]  /*1260*/  @UP0 ULDC UR6, c[0x0][0xec0] ;  /* 0x0003b00000060ab9 */ /* 0x000fe20000000800 */
[----:B------:R-:W-:Y:S01]  /*1270*/  @UP0 ULDC UR4, c[0x0][0xebc] ;  /* 0x0003af0000040ab9 */ /* 0x000fe20000000800 */
[----:B------:R-:W-:Y:S01]  /*1280*/  CS2R R140, SRZ ;  /* 0x00000000008c7805 */ /* 0x000fe2000001ff00 */
[----:B------:R-:W-:Y:S01]  /*1290*/  UIMAD.WIDE.U32 UR4, UR8, UR4, URZ ;  /* 0x00000004080472a5 */ /* 0x000fe2000f8e003f */
[----:B------:R-:W-:Y:S01]  /*12a0*/  CS2R R138, SRZ ;  /* 0x00000000008a7805 */ /* 0x000fe2000001ff00 */
[----:B------:R-:W4:Y:S01]  /*12b0*/  LDC R6, c[0x0][0x2e0] ;  /* 0x0000b800ff067b82 */ /* 0x000f220000000800 */
[----:B-1----:R-:W-:Y:S01]  /*12c0*/  ISETP.NE.U32.AND P0, PT, R8, RZ, PT ;  /* 0x000000ff0800720c */ /* 0x002fe20003f05070 */
[----:B------:R-:W-:Y:S01]  /*12d0*/  UMOV UR44, UR8 ;  /* 0x00000008002c7c82 */ /* 0x000fe20008000000 */
[----:B------:R-:W-:Y:S01]  /*12e0*/  @UP0 USHF.R.U32.HI UR44, URZ, UR6, UR5 ;  /* 0x000000063f2c0299 */ /* 0x000fe20008011605 */
[----:B------:R-:W-:-:S02]  /*12f0*/  CS2R R136, SRZ ;  /* 0x0000000000887805 */ /* 0x000fc4000001ff00 */
[----:B------:R-:W-:Y:S02]  /*1300*/  ISETP.NE.AND.EX P0, PT, R9, RZ, PT, P0 ;  /* 0x000000ff0900720c */ /* 0x000fe40003f05300 */
[----:B------:R-:W-:Y:S01]  /*1310*/  CS2R R134, SRZ ;  /* 0x0000000000867805 */ /* 0x000fe2000001ff00 */
[----:B------:R-:W-:Y:S01]  /*1320*/  UIADD3 UR4, -UR44, URZ, URZ ;  /* 0x0000003f2c047290 */ /* 0x000fe2000fffe13f */
[----:B------:R-:W-:Y:S02]  /*1330*/  CS2R R132, SRZ ;  /* 0x0000000000847805 */ /* 0x000fe4000001ff00 */
[----:B--2---:R-:W-:Y:S02]  /*1340*/  SEL R153, R153, 0x1, P0 ;  /* 0x0000000199997807 */ /* 0x004fe40000000000 */
[----:B------:R-:W-:Y:S02]  /*1350*/  CS2R R130, SRZ ;  /* 0x0000000000827805 */ /* 0x000fe4000001ff00 */
[----:B------:R-:W-:Y:S01]  /*1360*/  PLOP3.LUT P0, PT, PT, PT, UP1, 0x80, 0x0 ;  /* 0x000000000000781c */ /* 0x000fe20003f0f018 */
[----:B------:R-:W-:Y:S01]  /*1370*/  UIMAD UR43, UR43, UR4, UR8 ;  /* 0x000000042b2b72a4 */ /* 0x000fe2000f8e0208 */
[----:B------:R-:W-:-:S02]  /*1380*/  CS2R R128, SRZ ;  /* 0x0000000000807805 */ /* 0x000fc4000001ff00 */
[----:B------:R-:W-:Y:S02]  /*1390*/  CS2R R126, SRZ ;  /* 0x00000000007e7805 */ /* 0x000fe4000001ff00 */
[----:B------:R-:W-:Y:S02]  /*13a0*/  CS2R R124, SRZ ;  /* 0x00000000007c7805 */ /* 0x000fe4000001ff00 */
[----:B---3--:R-:W-:Y:S02]  /*13b0*/  IADD3 R4, R187, 0x7f, -R4 ;  /* 0x0000007fbb047810 */ /* 0x008fe40007ffe804 */
[----:B------:R-:W-:Y:S02]  /*13c0*/  CS2R R122, SRZ ;  /* 0x00000000007a7805 */ /* 0x000fe4000001ff00 */
[----:B------:R-:W-:Y:S02]  /*13d0*/  CS2R R120, SRZ ;  /* 0x0000000000787805 */ /* 0x000fe4000001ff00 */
[----:B------:R-:W-:-:S02]  /*13e0*/  CS2R R118, SRZ ;  /* 0x0000000000767805 */ /* 0x000fc4000001ff00 */
[----:B------:R-:W-:Y:S02]  /*13f0*/  CS2R R116, SRZ ;  /* 0x0000000000747805 */ /* 0x000fe4000001ff00 */
[----:B------:R-:W-:Y:S02]  /*1400*/  CS2R R168, SRZ ;  /* 0x0000000000a87805 */ /* 0x000fe4000001ff00 */
[----:B------:R-:W-:Y:S02]  /*1410*/  CS2R R166, SRZ ;  /* 0x0000000000a67805 */ /* 0x000fe4000001ff00 */
[----:B------:R-:W-:Y:S01]  /*1420*/  CS2R R112, SRZ ;  /* 0x0000000000707805 */ /* 0x000fe2000001ff00 */
[CC--:B----4-:R-:W-:Y:S01]  /*1430*/  IMAD R0, R153.reuse, R6.reuse, 0x3f ;  /* 0x0000003f99007424 */ /* 0x0d0fe200078e0206 */
[----:B------:R-:W-:Y:S01]  /*1440*/  CS2R R164, SRZ ;  /* 0x0000000000a47805 */ /* 0x000fe2000001ff00 */
[----:B------:R-:W-:Y:S01]  /*1450*/  IMAD R4, R153, R6, R4 ;  /* 0x0000000699047224 */ /* 0x000fe200078e0204 */
[----:B------:R-:W-:-:S02]  /*1460*/  CS2R R108, SRZ ;  /* 0x00000000006c7805 */ /* 0x000fc4000001ff00 */
[----:B------:R-:W-:Y:S02]  /*1470*/  CS2R R162, SRZ ;  /* 0x0000000000a27805 */ /* 0x000fe4000001ff00 */
[----:B------:R-:W-:Y:S02]  /*1480*/  SHF.R.S32.HI R3, RZ, 0x1f, R0 ;  /* 0x0000001fff037819 */ /* 0x000fe40000011400 */
[----:B------:R-:W-:Y:S02]  /*1490*/  CS2R R104, SRZ ;  /* 0x0000000000687805 */ /* 0x000fe4000001ff00 */
[----:B------:R-:W-:Y:S02]  /*14a0*/  SHF.R.S32.HI R5, RZ, 0x1f, R4 ;  /* 0x0000001fff057819 */ /* 0x000fe40000011404 */
[----:B------:R-:W-:Y:S02]  /*14b0*/  CS2R R160, SRZ ;  /* 0x0000000000a07805 */ /* 0x000fe4000001ff00 */
[----:B------:R-:W-:Y:S01]  /*14c0*/  LEA.HI R3, R3, R0, RZ, 0x6 ;  /* 0x0000000003037211 */ /* 0x000fe200078f30ff */
[----:B------:R-:W-:Y:S01]  /*14d0*/  IMAD.MOV.U32 R0, RZ, RZ, RZ ;  /* 0x000000ffff007224 */ /* 0x000fe200078e00ff */
[----:B------:R-:W-:-:S02]  /*14e0*/  LEA.HI R5, R5, R4, RZ, 0x6 ;  /* 0x0000000405057211 */ /* 0x000fc400078f30ff */
[----:B------:R-:W-:Y:S02]  /*14f0*/  CS2R R158, SRZ ;  /* 0x00000000009e7805 */ /* 0x000fe4000001ff00 */
[----:B------:R-:W-:Y:S02]  /*1500*/  SHF.R.S32.HI R3, RZ, 0x6, R3 ;  /* 0x00000006ff037819 */ /* 0x000fe40000011403 */
[----:B------:R-:W-:Y:S02]  /*1510*/  CS2R R100, SRZ ;  /* 0x0000000000647805 */ /* 0x000fe4000001ff00 */
[----:B------:R-:W-:Y:S02]  /*1520*/  SHF.R.S32.HI R152, RZ, 0x6, R5 ;  /* 0x00000006ff987819 */ /* 0x000fe40000011405 */
[----:B------:R-:W-:Y:S02]  /*1530*/  CS2R R156, SRZ ;  /* 0x00000000009c7805 */ /* 0x000fe4000001ff00 */
[----:B------:R-:W-:-:S02]  /*1540*/  CS2R R96, SRZ ;  /* 0x0000000000607805 */ /* 0x000fc4000001ff00 */
[----:B------:R-:W-:Y:S02]  /*1550*/  CS2R R154, SRZ ;  /* 0x00000000009a7805 */ /* 0x000fe4000001ff00 */
[----:B------:R-:W-:Y:S01]  /*1560*/  VIMNMX R152, R3, R152, PT ;  /* 0x0000009803987248 */ /* 0x000fe20003fe0100 */
[----:B------:R-:W-:Y:S01]  /*1570*/  IMAD.MOV.U32 R3, RZ, RZ, RZ ;  /* 0x000000ffff037224 */ /* 0x000fe200078e00ff */
[----:B------:R-:W-:Y:S02]  /*1580*/  CS2R R92, SRZ ;  /* 0x00000000005c7805 */ /* 0x000fe4000001ff00 */
[----:B------:R-:W-:Y:S02]  /*1590*/  CS2R R36, SRZ ;  /* 0x0000000000247805 */ /* 0x000fe4000001ff00 */
[----:B------:R-:W-:Y:S02]  /*15a0*/  CS2R R32, SRZ ;  /* 0x0000000000207805 */ /* 0x000fe4000001ff00 */
[----:B------:R-:W-:-:S02]  /*15b0*/  CS2R R88, SRZ ;  /* 0x0000000000587805 */ /* 0x000fc4000001ff00 */
[----:B------:R-:W-:Y:S02]  /*15c0*/  CS2R R26, SRZ ;  /* 0x00000000001a7805 */ /* 0x000fe4000001ff00 */
[----:B------:R-:W-:Y:S02]  /*15d0*/  MOV R19, RZ ;  /* 0x000000ff00137202 */ /* 0x000fe40000000f00 */
        /* <DEDUP_REMOVED lines=28> */
[----:B------:R-:W-:Y:S06]  /*17a0*/  @!P0 BRA `(.L_x_5936) ;  /* 0x0000001400d88947 */ /* 0x000fec0003800000 */
[----:B------:R-:W-:Y:S02]  /*17b0*/  ISETP.GE.AND P1, PT, R152, 0x1, PT ;  /* 0x000000019800780c */ /* 0x000fe40003f26270 */
[----:B------:R-:W-:-:S11]  /*17c0*/  PLOP3.LUT P0, PT, PT, PT, PT, 0x80, 0x0 ;  /* 0x000000000000781c */ /* 0x000fd60003f0f070 */
[----:B------:R-:W-:Y:S05]  /*17d0*/  @!P1 BRA `(.L_x_5937) ;  /* 0x000000b800c09947 */ /* 0x000fea0003800000 */
[----:B------:R-:W1:Y:S01]  /*17e0*/  SHFL.IDX PT, R4, R192, RZ, 0x1f ;  /* 0x00001fffc0047589 */ /* 0x000e6200000e0000 */
[----:B------:R-:W-:Y:S01]  /*17f0*/  UIADD3 UR4, UR37, 0x36400, URZ ;  /* 0x0003640025047890 */ /* 0x000fe2000fffe03f */
[----:B------:R-:W-:Y:S01]  /*1800*/  ISETP.GE.AND P0, PT, R152, 0x2, PT ;  /* 0x000000029800780c */ /* 0x000fe20003f06270 */
[----:B------:R-:W-:Y:S01]  /*1810*/  UMOV UR17, 0x40000040 ;  /* 0x4000004000117882 */ /* 0x000fe20000000000 */
[----:B------:R-:W-:Y:S01]  /*1820*/  BAR.SYNC.DEFER_BLOCKING 0xe, 0x100 ;  /* 0x0384000000007b1d */ /* 0x000fe20000010000 */
        /* <DEDUP_REMOVED lines=24> */
[----:B------:R-:W-:-:S04]  /*19b0*/  LOP3.LUT R7, R5, 0x2000000, RZ, 0xfc, !PT ;  /* 0x0200000005077812 */ /* 0x000fc800078efcff */
[----:B------:R-:W-:-:S04]  /*19c0*/  LEA R4, R2, R7, 0xc ;  /* 0x0000000702047211 */ /* 0x000fc800078e60ff */
[C---:B------:R-:W-:Y:S01]  /*19d0*/  R2UR UR18, R4.reuse ;  /* 0x00000000041272ca */ /* 0x040fe200000e0000 */
[----:B------:R-:W-:-:S05]  /*19e0*/  VIADD R5, R4, 0x80 ;  /* 0x0000008004057836 */ /* 0x000fca0000000000 */
        /* <DEDUP_REMOVED lines=25> */
.L_x_5939:
[----:B------:R-:W-:Y:S01]  /*1b80*/  BAR.SYNC.DEFER_BLOCKING 0xe, 0x100 ;  /* 0x0384000000007b1d */ /* 0x000fe20000010000 */
[----:B-12---:R-:W-:Y:S01]  /*1b90*/  IMAD R4, R2, 0x40, R17 ;  /* 0x0000004002047824 */ /* 0x006fe200078e0211 */
[----:B------:R-:W-:Y:S01]  /*1ba0*/  ISETP.GT.AND P2, PT, R152, RZ, PT ;  /* 0x000000ff9800720c */ /* 0x000fe20003f44270 */
        /* <DEDUP_REMOVED lines=9> */
[----:B------:R-:W1:Y:S04]  /*1c40*/  LDS R5, [R4+0x38400] ;  /* 0x0384000004057984 */ /* 0x000e680000000800 */
[----:B------:R2:W3:Y:S02]  /*1c50*/  LDS R6, [R4+0x38420] ;  /* 0x0384200004067984 */ /* 0x0004e40000000800 */
[----:B--2---:R-:W-:-:S04]  /*1c60*/  LEA R4, R2, R7, 0xc ;  /* 0x0000000702047211 */ /* 0x004fc800078e60ff */
        /* <DEDUP_REMOVED lines=132> */
[C---:B------:R-:W-:Y:S02]  /*24b0*/  VIADD R5, R4.reuse, 0x100 ;  /* 0x0000010004057836 */ /* 0x040fe40000000000 */
[----:B------:R-:W-:Y:S02]  /*24c0*/  VIADD R4, R4, 0x180 ;  /* 0x0000018004047836 */ /* 0x000fe40000000000 */
[----:B------:R-:W-:Y:S01]  /*24d0*/  HGMMA.64x256x16.F32 R24, gdesc[UR16].tnspB, R24, gsb0 ;  /* 0x43e00000101879f0 */ /* 0x000fe20008000818 */
[----:B------:R-:W-:Y:S02]  /*24e0*/  R2UR UR10, R5 ;  /* 0x00000000050a72ca */ /* 0x000fe400000e0000 */
[----:B------:R-:W-:Y:S02]  /*24f0*/  R2UR UR14, R4 ;  /* 0x00000000040e72ca */ /* 0x000fe400000e0000 */
[----:B------:R-:W-:-:S02]  /*2500*/  @!P1 LEA R4, R2, UR37, 0x3 ;  /* 0x0000002502049c11 */ /* 0x000fc4000f8e18ff */
[----:B------:R-:W-:Y:S02]  /*2510*/  SEL R5, RZ, 0x1, P0 ;  /* 0x00000001ff057807 */ /* 0x000fe40000000000 */
[----:B------:R-:W-:Y:S02]  /*2520*/  @!P1 IADD3 R4, R4, 0x38860, RZ ;  /* 0x0003886004049810 */ /* 0x000fe40007ffe0ff */
[----:B------:R-:W-:Y:S02]  /*2530*/  LOP3.LUT R16, R16, R5, RZ, 0x3c, !PT ;  /* 0x0000000510107212 */ /* 0x000fe400078e3cff */
[----:B------:R-:W-:Y:S01]  /*2540*/  @!P1 PRMT R4, RZ, 0x654, R4 ;  /* 0x00000654ff049816 */ /* 0x000fe20000000004 */
[----:B------:R-:W-:Y:S02]  /*2550*/  WARPGROUP.DEPBAR.LE gsb0, 0x0 ;  /* 0x00008000000079c5 */ /* 0x000fe40000010000 */
[----:B------:R-:W-:-:S12]  /*2560*/  WARPGROUP.ARRIVE ;  /* 0x00000000000079c5 */ /* 0x000fd80000000000 */
        /* <DEDUP_REMOVED lines=13> */
.L_x_5938:
[----:B------:R-:W-:Y:S01]  /*2640*/  BAR.SYNC.DEFER_BLOCKING 0xe, 0x100 ;  /* 0x0384000000007b1d */ /* 0x000fe20000010000 */
[C---:B-12---:R-:W-:Y:S01]  /*2650*/  IMAD R4, R2.reuse, 0x40, R17 ;  /* 0x0000004002047824 */ /* 0x046fe200078e0211 */
[----:B------:R-:W-:Y:S01]  /*2660*/  PLOP3.LUT P0, PT, PT, PT, PT, 0x8, 0x0 ;  /* 0x000000000000781c */ /* 0x000fe20003f0e170 */
        /* <DEDUP_REMOVED lines=138> */
.L_x_5936:
[----:B------:R-:W-:Y:S02]  /*2f10*/  ISETP.GE.AND P1, PT, R152, 0x1, PT ;  /* 0x000000019800780c */ /* 0x000fe40003f26270 */
[----:B------:R-:W-:-:S11]  /*2f20*/  PLOP3.LUT P0, PT, PT, PT, PT, 0x80, 0x0 ;  /* 0x000000000000781c */ /* 0x000fd60003f0f070 */
[----:B------:R-:W-:Y:S05]  /*2f30*/  @!P1 BRA `(.L_x_5937) ;  /* 0x000000a000e89947 */ /* 0x000fea0003800000 */
[----:B------:R-:W1:Y:S01]  /*2f40*/  SHFL.IDX PT, R0, R192, RZ, 0x1f ;  /* 0x00001fffc0007589 */ /* 0x000e6200000e0000 */
[----:B------:R-:W-:-:S04]  /*2f50*/  UIADD3 UR4, UR37, 0x36400, URZ ;  /* 0x0003640025047890 */ /* 0x000fc8000fffe03f */
[----:B------:R-:W-:-:S06]  /*2f60*/  ULOP3.LUT UP0, URZ, UR4, 0x3ff, URZ, 0xc0, !UPT ;  /* 0x000003ff043f7892 */ /* 0x000fcc000f80c03f */
[----:B------:R-:W-:Y:S02]  /*2f70*/  PLOP3.LUT P0, PT, PT, PT, UP0, 0x80, 0x0 ;  /* 0x000000000000781c */ /* 0x000fe40003f0f008 */
[----:B-1----:R-:W-:-:S04]  /*2f80*/  LEA.HI R3, R0, R0, RZ, 0x1 ;  /* 0x0000000000037211 */ /* 0x002fc800078f08ff */
[----:B------:R-:W-:-:S04]  /*2f90*/  LOP3.LUT R3, R3, 0x1fffe, RZ, 0xc0, !PT ;  /* 0x0001fffe03037812 */ /* 0x000fc800078ec0ff */
[----:B------:R-:W-:-:S04]  /*2fa0*/  IADD3 R3, R0, -R3, RZ ;  /* 0x8000000300037210 */ /* 0x000fc80007ffe0ff */
        /* <DEDUP_REMOVED lines=19> */
[----:B-1----:R-:W-:-:S07]  /*30e0*/  IMAD.MOV.U32 R13, RZ, RZ, RZ ;  /* 0x000000ffff0d7224 */ /* 0x002fce00078e00ff */
[----:B------:R-:W-:-:S07]  /*30f0*/  LEPC R20, `(.L_x_5940) ;  /* 0x000000001014794e */ /* 0x000fce0000000000 */
[----:B--2---:R-:W-:Y:S05]  /*3100*/  CALL.ABS.NOINC R14 ;  /* 0x000000000e007343 */ /* 0x004fea0003c00000 */
.L_x_5940:
        /* <DEDUP_REMOVED lines=9> */
.L_x_6042:
[----:B------:R-:W-:Y:S05]  /*31a0*/  @!P0 BRA `(.L_x_5942) ;  /* 0x0000000000048947 */ /* 0x000fea0003800000 */
[----:B------:R-:W-:Y:S01]  /*31b0*/  BPT.TRAP 0x1 ;  /* 0x000000040000795c */ /* 0x000fe20000300000 */
.L_x_5942:
[----:B------:R-:W-:Y:S02]  /*31c0*/  LEA R5, R2, UR37, 0x3 ;  /* 0x0000002502057c11 */ /* 0x000fe4000f8e18ff */
[----:B------:R-:W-:-:S04]  /*31d0*/  SHF.L.U32 R8, R16, 0x1f, RZ ;  /* 0x0000001f10087819 */ /* 0x000fc800000006ff */
[----:B------:R2:W3:Y:S01]  /*31e0*/  SYNCS.PHASECHK.TRANS64.TRYWAIT P1, [R5+URZ+0x38830], R8 ;  /* 0x03883008050075a7 */ /* 0x0004e2000802017f */
[----:B------:R-:W-:Y:S05]  /*31f0*/  @!P0 BRA `(.L_x_5943) ;  /* 0x0000000000048947 */ /* 0x000fea0003800000 */
[----:B------:R-:W-:Y:S01]  /*3200*/  BPT.TRAP 0x1 ;  /* 0x000000040000795c */ /* 0x000fe20000300000 */
.L_x_5943:
[----:B---3--:R-:W-:Y:S05]  /*3210*/  @P1 BRA `(.L_x_5944) ;  /* 0x0000000000081947 */ /* 0x008fea0003800000 */
[----:B------:R-:W3:Y:S02]  /*3220*/  SYNCS.PHASECHK.TRANS64.TRYWAIT P1, [R5+URZ+0x38830], R8 ;  /* 0x03883008050075a7 */ /* 0x000ee4000802017f */
[----:B---3--:R-:W-:Y:S05]  /*3230*/  @!P1 BRA `(.L_x_5945) ;  /* 0x000000f000089947 */ /* 0x008fea0003800000 */
.L_x_5944:
[----:B------:R-:W-:-:S04]  /*3240*/  UIADD3 UR4, UR37, 0x22400, URZ ;  /* 0x0002240025047890 */ /* 0x000fc8000fffe03f */
[----:B------:R-:W-:-:S04]  /*3250*/  USHF.R.U32.HI UR4, URZ, 0x4, UR4 ;  /* 0x000000043f047899 */ /* 0x000fc80008011604 */
[----:B------:R-:W-:-:S06]  /*3260*/  ULOP3.LUT UR4, UR4, 0x3fff, URZ, 0xc0, !UPT ;  /* 0x00003fff04047892 */ /* 0x000fcc000f8ec03f */
[----:B-1----:R-:W-:Y:S01]  /*3270*/  IMAD.U32 R0, RZ, RZ, UR4 ;  /* 0x00000004ff007e24 */ /* 0x002fe2000f8e00ff */
[----:B------:R-:W-:Y:S05]  /*3280*/  WARPSYNC.ALL ;  /* 0x0000000000007948 */ /* 0x000fea0003800000 */
[----:B------:R-:W-:Y:S01]  /*3290*/  LOP3.LUT R0, R0, 0x10000, RZ, 0xfc, !PT ;  /* 0x0001000000007812 */ /* 0x000fe200078efcff */
[----:B------:R-:W-:-:S04]  /*32a0*/  UIADD3 UR4, UR37, 0x20400, URZ ;  /* 0x0002040025047890 */ /* 0x000fc8000fffe03f */
[----:B------:R-:W-:Y:S01]  /*32b0*/  IMAD R4, R2, 0x200, R0 ;  /* 0x0000020002047824 */ /* 0x000fe200078e0200 */
        /* <DEDUP_REMOVED lines=32> */
.L_x_6043:
[----:B------:R-:W-:Y:S05]  /*34c0*/  @!P0 BRA `(.L_x_5947) ;  /* 0x0000000000048947 */ /* 0x000fea0003800000 */
[----:B------:R-:W-:Y:S01]  /*34d0*/  BPT.TRAP 0x1 ;  /* 0x000000040000795c */ /* 0x000fe20000300000 */
.L_x_5947:
[----:B------:R4:W1:Y:S01]  /*34e0*/  SYNCS.PHASECHK.TRANS64.TRYWAIT P1, [R5+URZ+0x38850], R8 ;  /* 0x03885008050075a7 */ /* 0x000862000802017f */
[----:B------:R-:W-:Y:S05]  /*34f0*/  @!P0 BRA `(.L_x_5948) ;  /* 0x0000000000048947 */ /* 0x000fea0003800000 */
[----:B------:R-:W-:Y:S01]  /*3500*/  BPT.TRAP 0x1 ;  /* 0x000000040000795c */ /* 0x000fe20000300000 */
.L_x_5948:
[----:B-1----:R-:W-:-:S05]  /*3510*/  IMAD.U32 R4, RZ, RZ, UR37 ;  /* 0x00000025ff047e24 */ /* 0x002fca000f8e00ff */
[C---:B------:R-:W-:Y:S01]  /*3520*/  IADD3 R3, R4.reuse, 0x400, RZ ;  /* 0x0000040004037810 */ /* 0x040fe20007ffe0ff */
        /* <DEDUP_REMOVED lines=11> */
.L_x_5949:
[----:B------:R-:W-:Y:S01]  /*35e0*/  R2UR UR8, R4 ;  /* 0x00000000040872ca */ /* 0x000fe200000e0000 */
[----:B------:R-:W-:Y:S01]  /*35f0*/  WARPGROUP.ARRIVE ;  /* 0x00000000000079c5 */ /* 0x000fe20000000000 */
[----:B------:R-:W-:Y:S01]  /*3600*/  R2UR UR10, R6 ;  /* 0x00000000060a72ca */ /* 0x000fe200000e0000 */
[----:B------:R-:W-:Y:S01]  /*3610*/  UMOV UR9, 0x40000040 ;  /* 0x4000004000097882 */ /* 0x000fe20000000000 */
[----:B------:R-:W-:Y:S01]  /*3620*/  UMOV UR11, 0x40000040 ;  /* 0x40000040000b7882 */ /* 0x000fe20000000000 */
[----:B--234-:R-:W-:Y:S01]  /*3630*/  VIADD R8, R4, 0x2 ;  /* 0x0000000204087836 */ /* 0x01cfe20000000000 */
[----:B------:R-:W-:Y:S01]  /*3640*/  IADD3 R7, R6, 0x2, RZ ;  /* 0x0000000206077810 */ /* 0x000fe20007ffe0ff */
        /* <DEDUP_REMOVED lines=10> */
[----:B------:R-:W-:Y:S01]  /*36f0*/  ULDC UR10, c[0x0][0xa80] ;  /* 0x0002a000000a7ab9 */ /* 0x000fe20000000800 */
[----:B------:R-:W-:-:S04]  /*3700*/  IMAD R206, R2, 0x1000, R19 ;  /* 0x0000100002ce7824 */ /* 0x000fc800078e0213 */
[----:B------:R-:W-:Y:S01]  /*3710*/  VIADD R207, R206, 0x80 ;  /* 0x00000080cecf7836 */ /* 0x000fe20000000000 */
        /* <DEDUP_REMOVED lines=142> */
[C-C-:B------:R-:W-:Y:S01]  /*4000*/  IMAD.IADD R12, R8.reuse, 0x1, R9.reuse ;  /* 0x00000001080c7824 */ /* 0x140fe200078e0209 */
[----:B------:R-:W-:Y:S01]  /*4010*/  IADD3 R8, R8, R11, RZ ;  /* 0x0000000b08087210 */ /* 0x000fe20007ffe0ff */
        /* <DEDUP_REMOVED lines=130> */
[C---:B------:R-:W-:Y:S01]  /*4840*/  IADD3 R7, R9.reuse, R8, RZ ;  /* 0x0000000809077210 */ /* 0x040fe20007ffe0ff */
[----:B------:R-:W-:Y:S02]  /*4850*/  IMAD.IADD R9, R9, 0x1, R10 ;  /* 0x0000000109097824 */ /* 0x000fe400078e020a */
[C---:B------:R-:W-:Y:S02]  /*4860*/  IMAD.IADD R8, R11.reuse, 0x1, R8 ;  /* 0x000000010b087824 */ /* 0x040fe400078e0208 */
[----:B------:R-:W-:Y:S01]  /*4870*/  IMAD.IADD R10, R11, 0x1, R10 ;  /* 0x000000010b0a7824 */ /* 0x000fe200078e020a */
[----:B------:R-:W-:Y:S01]  /*4880*/  MOV R11, 0x40 ;  /* 0x00000040000b7802 */ /* 0x000fe20000000f00 */
[----:B------:R-:W-:-:S02]  /*4890*/  WARPGROUP.DEPBAR.LE gsb0, 0x0 ;  /* 0x00008000000079c5 */ /* 0x000fc40000010000 */
[----:B------:R-:W-:-:S06]  /*48a0*/  WARPGROUP.ARRIVE ;  /* 0x00000000000079c5 */ /* 0x000fcc0000000000 */
[----:B------:R-:W-:Y:S01]  /*48b0*/  HGMMA.64x64x16.F32 R24, gdesc[UR4], R24, gsb0 ;  /* 0x00e00000041879f0 */ /* 0x000fe20008000818 */
[----:B------:R-:W-:Y:S01]  /*48c0*/  R2UR UR4, R7 ;  /* 0x00000000070472ca */ /* 0x000fe200000e0000 */
[----:B------:R-:W-:Y:S01]  /*48d0*/  UMOV UR5, 0x40000040 ;  /* 0x4000004000057882 */ /* 0x000fe20000000000 */
[----:B------:R-:W-:Y:S01]  /*48e0*/  R2UR UR6, R9 ;  /* 0x00000000090672ca */ /* 0x000fe200000e0000 */
[----:B------:R-:W-:Y:S01]  /*48f0*/  UMOV UR7, 0x40000040 ;  /* 0x4000004000077882 */ /* 0x000fe20000000000 */
        /* <DEDUP_REMOVED lines=14> */
[----:B------:R-:W-:Y:S02]  /*49e0*/  IMAD R7, R152, -0x40, R11 ;  /* 0xffffffc098077824 */ /* 0x000fe400078e020b */
[----:B------:R-:W-:Y:S02]  /*49f0*/  VIADD R11, R17, UR42 ;  /* 0x0000002a110b7c36 */ /* 0x000fe40008000000 */
        /* <DEDUP_REMOVED lines=8> */
[----:B------:R-:W1:Y:S08]  /*4a80*/  LDC R6, c[0x0][0x2e0] ;  /* 0x0000b800ff067b82 */ /* 0x000e700000000800 */
[----:B------:R-:W2:Y:S01]  /*4a90*/  LDC R9, c[0x0][0x288] ;  /* 0x0000a200ff097b82 */ /* 0x000ea20000000800 */
[----:B-1----:R-:W-:-:S02]  /*4aa0*/  IMAD R7, R153, R6, R7 ;  /* 0x0000000699077224 */ /* 0x002fc400078e0207 */
[----:B------:R-:W-:-:S03]  /*4ab0*/  IMAD R8, R153, R6, R8 ;  /* 0x0000000699087224 */ /* 0x000fc600078e0208 */
[----:B------:R-:W-:Y:S02]  /*4ac0*/  IADD3 R7, -R18, R7, RZ ;  /* 0x0000000712077210 */ /* 0x000fe40007ffe1ff */
[----:B--2---:R-:W-:Y:S01]  /*4ad0*/  IADD3 R8, R8, -R9, -R18 ;  /* 0x8000000908087210 */ /* 0x004fe20007ffe812 */
[----:B------:R-:W-:-:S03]  /*4ae0*/  IMAD R6, R153, R6, -R9 ;  /* 0x0000000699067224 */ /* 0x000fc600078e0a09 */
[----:B------:R-:W-:Y:S01]  /*4af0*/  VIADDMNMX R10, R11, R8, R7, PT ;  /* 0x000000080b0a7246 */ /* 0x000fe20003800107 */
[----:B------:R-:W-:Y:S01]  /*4b00*/  VIADD R6, R6, UR42 ;  /* 0x0000002a06067c36 */ /* 0x000fe20008000000 */
[----:B------:R-:W-:Y:S02]  /*4b10*/  IADD3 R8, R8, 0x8, R11 ;  /* 0x0000000808087810 */ /* 0x000fe40007ffe00b */
[C---:B------:R-:W-:Y:S02]  /*4b20*/  ISETP.GT.AND P1, PT, R10.reuse, RZ, PT ;  /* 0x000000ff0a00720c */ /* 0x040fe40003f24270 */
[C---:B------:R-:W-:Y:S02]  /*4b30*/  ISETP.GT.AND P2, PT, R10.reuse, 0x1, PT ;  /* 0x000000010a00780c */ /* 0x040fe40003f44270 */
[----:B------:R-:W-:Y:S02]  /*4b40*/  ISETP.GT.AND P3, PT, R10, 0x8, PT ;  /* 0x000000080a00780c */ /* 0x000fe40003f64270 */
[----:B------:R-:W-:-:S02]  /*4b50*/  VIMNMX R8, R7, R8, PT ;  /* 0x0000000807087248 */ /* 0x000fc40003fe0100 */
[----:B------:R-:W-:Y:S02]  /*4b60*/  SHF.R.S32.HI R9, RZ, 0x1f, R6 ;  /* 0x0000001fff097819 */ /* 0x000fe40000011406 */
[----:B------:R-:W-:Y:S02]  /*4b70*/  ISETP.GT.AND P4, PT, R8, 0x29, PT ;  /* 0x000000290800780c */ /* 0x000fe40003f84270 */
[----:B------:R-:W-:-:S04]  /*4b80*/  LEA.HI R9, R9, R6, RZ, 0x6 ;  /* 0x0000000609097211 */ /* 0x000fc800078f30ff */
[----:B------:R-:W-:-:S04]  /*4b90*/  SHF.R.S32.HI R9, RZ, 0x6, R9 ;  /* 0x00000006ff097819 */ /* 0x000fc80000011409 */
[----:B------:R-:W-:Y:S01]  /*4ba0*/  VIMNMX R9, RZ, R9, !PT ;  /* 0x00000009ff097248 */ /* 0x000fe20007fe0100 */
        /* <DEDUP_REMOVED lines=51> */
[----:B------:R-:W-:Y:S01]  /*4ee0*/  R2UR UR4, R206 ;  /* 0x00000000ce0472ca */ /* 0x000fe200000e0000 */
[----:B------:R-:W3:Y:S01]  /*4ef0*/  MUFU.TANH R33, R33 ;  /* 0x0000002100217308 */ /* 0x000ee20000002400 */
[----:B-1----:R-:W-:-:S02]  /*4f00*/  FSEL R29, R29, -INF , P1 ;  /* 0xff8000001d1d7808 */ /* 0x002fc40000800000 */
[----:B------:R-:W-:Y:S02]  /*4f10*/  ISETP.GT.AND P1, PT, R10, 0x11, PT ;  /* 0x000000110a00780c */ /* 0x000fe40003f24270 */
[----:B------:R-:W-:-:S03]  /*4f20*/  FMNMX.FTZ R13, R29, R12, !PT ;  /* 0x0000000c1d0d7209 */ /* 0x000fc60007810000 */
[----:B------:R-:W1:Y:S01]  /*4f30*/  MUFU.TANH R36, R36 ;  /* 0x0000002400247308 */ /* 0x000e620000002400 */
[----:B--2---:R-:W-:Y:S02]  /*4f40*/  FSEL R32, R32, -INF , P2 ;  /* 0xff80000020207808 */ /* 0x004fe40001000000 */
[----:B------:R-:W-:Y:S01]  /*4f50*/  ISETP.GT.AND P2, PT, R10, 0x18, PT ;  /* 0x000000180a00780c */ /* 0x000fe20003f44270 */
[----:B------:R-:W-:Y:S01]  /*4f60*/  UMOV UR6, UR4 ;  /* 0x0000000400067c82 */ /* 0x000fe20008000000 */
[----:B------:R-:W-:Y:S02]  /*4f70*/  FMNMX.FTZ R12, R32, R13, !PT ;  /* 0x0000000d200c7209 */ /* 0x000fe40007810000 */
[----:B------:R-:W-:Y:S01]  /*4f80*/  R2UR UR4, R207 ;  /* 0x00000000cf0472ca */ /* 0x000fe200000e0000 */
[----:B------:R-:W2:Y:S01]  /*4f90*/  MUFU.TANH R37, R37 ;  /* 0x0000002500257308 */ /* 0x000ea20000002400 */
[----:B---3--:R-:W-:Y:S02]  /*4fa0*/  FSEL R33, R33, -INF , P1 ;  /* 0xff80000021217808 */ /* 0x008fe40000800000 */
[----:B------:R-:W-:-:S02]  /*4fb0*/  ISETP.GT.AND P1, PT, R10, 0x19, PT ;  /* 0x000000190a00780c */ /* 0x000fc40003f24270 */
[----:B------:R-:W-:Y:S02]  /*4fc0*/  FMNMX.FTZ R13, R33, R12, !PT ;  /* 0x0000000c210d7209 */ /* 0x000fe40007810000 */
[----:B------:R-:W-:Y:S01]  /*4fd0*/  IADD3 R207, R206, 0x100, RZ ;  /* 0x00000100cecf7810 */ /* 0x000fe20007ffe0ff */
[----:B------:R-:W3:Y:S01]  /*4fe0*/  MUFU.TANH R40, R40 ;  /* 0x0000002800287308 */ /* 0x000ee20000002400 */
[----:B-1----:R-:W-:Y:S01]  /*4ff0*/  FSEL R36, R36, -INF , P2 ;  /* 0xff80000024247808 */ /* 0x002fe20001000000 */
[----:B------:R-:W-:Y:S01]  /*5000*/  VIADD R206, R206, 0x180 ;  /* 0x00000180cece7836 */ /* 0x000fe20000000000 */
[----:B------:R-:W-:Y:S02]  /*5010*/  ISETP.GT.AND P2, PT, R10, 0x20, PT ;  /* 0x000000200a00780c */ /* 0x000fe40003f44270 */
[----:B------:R-:W-:-:S03]  /*5020*/  FMNMX.FTZ R12, R36, R13, !PT ;  /* 0x0000000d240c7209 */ /* 0x000fc60007810000 */
[----:B------:R-:W1:Y:S01]  /*5030*/  MUFU.TANH R41, R41 ;  /* 0x0000002900297308 */ /* 0x000e620000002400 */
[----:B--2---:R-:W-:Y:S02]  /*5040*/  FSEL R37, R37, -INF , P1 ;  /* 0xff80000025257808 */ /* 0x004fe40000800000 */
[----:B------:R-:W-:Y:S02]  /*5050*/  ISETP.GT.AND P1, PT, R10, 0x21, PT ;  /* 0x000000210a00780c */ /* 0x000fe40003f24270 */
[----:B------:R-:W-:-:S03]  /*5060*/  FMNMX.FTZ R13, R37, R12, !PT ;  /* 0x0000000c250d7209 */ /* 0x000fc60007810000 */
        /* <DEDUP_REMOVED lines=30> */
[----:B------:R-:W-:Y:S02]  /*5250*/  ISETP.GT.AND P1, PT, R8, RZ, PT ;  /* 0x000000ff0800720c */ /* 0x000fe40003f24270 */
[----:B------:R-:W-:-:S03]  /*5260*/  FMNMX.FTZ R10, R53, R10, !PT ;  /* 0x0000000a350a7209 */ /* 0x000fc60007810000 */
[----:B------:R-:W1:Y:S01]  /*5270*/  MUFU.TANH R30, R30 ;  /* 0x0000001e001e7308 */ /* 0x000e620000002400 */
[----:B--2---:R-:W-:Y:S01]  /*5280*/  FSEL R26, R26, -INF , P1 ;  /* 0xff8000001a1a7808 */ /* 0x004fe20000800000 */
[----:B------:R-:W2:Y:S01]  /*5290*/  SHFL.BFLY PT, R13, R10, 0x2, 0x1f ;  /* 0x0c401f000a0d7f89 */ /* 0x000ea200000e0000 */
[----:B------:R-:W-:-:S05]  /*52a0*/  ISETP.GT.AND P1, PT, R8, 0x9, PT ;  /* 0x000000090800780c */ /* 0x000fca0003f24270 */
[----:B------:R-:W4:Y:S01]  /*52b0*/  MUFU.TANH R31, R31 ;  /* 0x0000001f001f7308 */ /* 0x000f220000002400 */
[----:B---3--:R-:W-:Y:S02]  /*52c0*/  FSEL R27, R27, -INF , P2 ;  /* 0xff8000001b1b7808 */ /* 0x008fe40001000000 */
[----:B------:R-:W-:Y:S02]  /*52d0*/  ISETP.GT.AND P2, PT, R8, 0x10, PT ;  /* 0x000000100800780c */ /* 0x000fe40003f44270 */
[----:B------:R-:W-:-:S03]  /*52e0*/  FMNMX.FTZ R11, R26, R27, !PT ;  /* 0x0000001b1a0b7209 */ /* 0x000fc60007810000 */
[----:B------:R-:W3:Y:S01]  /*52f0*/  MUFU.TANH R34, R34 ;  /* 0x0000002200227308 */ /* 0x000ee20000002400 */
[----:B-1----:R-:W-:Y:S02]  /*5300*/  FSEL R30, R30, -INF , P3 ;  /* 0xff8000001e1e7808 */ /* 0x002fe40001800000 */
[----:B------:R-:W-:-:S05]  /*5310*/  ISETP.GT.AND P3, PT, R8, 0x20, PT ;  /* 0x000000200800780c */ /* 0x000fca0003f64270 */
[----:B------:R-:W1:Y:S01]  /*5320*/  MUFU.TANH R35, R35 ;  /* 0x0000002300237308 */ /* 0x000e620000002400 */
[----:B----4-:R-:W-:Y:S02]  /*5330*/  FSEL R31, R31, -INF , P1 ;  /* 0xff8000001f1f7808 */ /* 0x010fe40000800000 */
[----:B--2---:R-:W-:Y:S02]  /*5340*/  FMNMX.FTZ R13, R10, R13, !PT ;  /* 0x0000000d0a0d7209 */ /* 0x004fe40007810000 */
[----:B------:R-:W-:-:S03]  /*5350*/  ISETP.GT.AND P1, PT, R8, 0x11, PT ;  /* 0x000000110800780c */ /* 0x000fc60003f24270 */
[----:B------:R-:W2:Y:S01]  /*5360*/  SHFL.BFLY PT, R10, R13, 0x1, 0x1f ;  /* 0x0c201f000d0a7f89 */ /* 0x000ea200000e0000 */
[----:B------:R-:W4:Y:S01]  /*5370*/  MUFU.TANH R38, R38 ;  /* 0x0000002600267308 */ /* 0x000f220000002400 */
[----:B---3--:R-:W-:Y:S02]  /*5380*/  FSEL R34, R34, -INF , P2 ;  /* 0xff80000022227808 */ /* 0x008fe40001000000 */
[----:B------:R-:W-:-:S05]  /*5390*/  ISETP.GT.AND P2, PT, R8, 0x18, PT ;  /* 0x000000180800780c */ /* 0x000fca0003f44270 */
[----:B------:R-:W3:Y:S01]  /*53a0*/  MUFU.TANH R39, R39 ;  /* 0x0000002700277308 */ /* 0x000ee20000002400 */
        /* <DEDUP_REMOVED lines=8> */
[----:B---3--:R-:W-:Y:S01]  /*5430*/  FSEL R39, R39, -INF , P1 ;  /* 0xff80000027277808 */ /* 0x008fe20000800000 */
[----:B------:R-:W-:Y:S01]  /*5440*/  FMUL.FTZ R12, R7, UR10 ;  /* 0x0000000a070c7c20 */ /* 0x000fe20008410000 */
[----:B------:R-:W-:Y:S02]  /*5450*/  FMNMX.FTZ R11, R31, R10, !PT ;  /* 0x0000000a1f0b7209 */ /* 0x000fe40007810000 */
[----:B------:R-:W-:Y:S01]  /*5460*/  ISETP.GT.AND P1, PT, R8, 0x28, PT ;  /* 0x000000280800780c */ /* 0x000fe20003f24270 */
[----:B------:R-:W3:Y:S01]  /*5470*/  MUFU.TANH R46, R46 ;  /* 0x0000002e002e7308 */ /* 0x000ee20000002400 */
        /* <DEDUP_REMOVED lines=11> */
[----:B---3--:R-:W-:Y:S02]  /*5530*/  FSEL R46, R46, -INF , P1 ;  /* 0xff8000002e2e7808 */ /* 0x008fe40000800000 */
[----:B------:R-:W-:Y:S02]  /*5540*/  FMNMX.FTZ R11, R43, R10, !PT ;  /* 0x0000000a2b0b7209 */ /* 0x000fe40007810000 */
[----:B------:R-:W-:Y:S01]  /*5550*/  ISETP.GT.AND P1, PT, R8, 0x31, PT ;  /* 0x000000310800780c */ /* 0x000fe20003f24270 */
[----:B------:R-:W3:Y:S01]  /*5560*/  MUFU.TANH R51, R51 ;  /* 0x0000003300337308 */ /* 0x000ee20000002400 */
[----:B-1----:R-:W-:Y:S02]  /*5570*/  FSEL R47, R47, -INF , P4 ;  /* 0xff8000002f2f7808 */ /* 0x002fe40002000000 */
[----:B------:R-:W-:Y:S02]  /*5580*/  FMNMX.FTZ R10, R46, R11, !PT ;  /* 0x0000000b2e0a7209 */ /* 0x000fe40007810000 */
[----:B------:R-:W-:-:S02]  /*5590*/  FSEL R56, R12, RZ, P2 ;  /* 0x000000ff0c387208 */ /* 0x000fc40001000000 */
        /* <DEDUP_REMOVED lines=10> */
[----:B---3--:R-:W-:Y:S01]  /*5640*/  FSEL R51, R51, -INF , P1 ;  /* 0xff80000033337808 */ /* 0x008fe20000800000 */
        /* <DEDUP_REMOVED lines=14> */
[--C-:B------:R-:W-:Y:S01]  /*5730*/  FFMA.FTZ R175, R49, UR10, -R56.reuse ;  /* 0x0000000a31af7c23 */ /* 0x100fe20008010838 */
[----:B--2---:R-:W-:Y:S01]  /*5740*/  FSEL R55, R55, -INF , P1 ;  /* 0xff80000037377808 */ /* 0x004fe20000800000 */
[--C-:B------:R-:W-:Y:S01]  /*5750*/  FFMA.FTZ R176, R52, UR10, -R56.reuse ;  /* 0x0000000a34b07c23 */ /* 0x100fe20008010838 */
[----:B------:R-:W-:Y:S01]  /*5760*/  FFMA.FTZ R177, R53, UR10, -R56 ;  /* 0x0000000a35b17c23 */ /* 0x000fe20008010838 */
[----:B------:R-:W1:Y:S01]  /*5770*/  MUFU.EX2 R11, R11 ;  /* 0x0000000b000b7308 */ /* 0x000e620000000800 */
[----:B------:R-:W-:-:S05]  /*5780*/  FMNMX.FTZ R8, R55, R8, !PT ;  /* 0x0000000837087209 */ /* 0x000fca0007810000 */
[----:B------:R-:W2:Y:S02]  /*5790*/  SHFL.BFLY PT, R25, R8, 0x2, 0x1f ;  /* 0x0c401f0008197f89 */ /* 0x000ea400000e0000 */
[----:B------:R-:W-:Y:S08]  /*57a0*/  MUFU.EX2 R12, R12 ;  /* 0x0000000c000c7308 */ /* 0x000ff00000000800 */
[----:B------:R-:W3:Y:S01]  /*57b0*/  MUFU.EX2 R13, R13 ;  /* 0x0000000d000d7308 */ /* 0x000ee20000000800 */
[----:B-1----:R-:W-:Y:S01]  /*57c0*/  F2FP.F16.F32.PACK_AB R156, R11, R10 ;  /* 0x0000000a0b9c723e */ /* 0x002fe200000000ff */
[----:B------:R-:W-:-:S06]  /*57d0*/  FADD.FTZ R11, R10, R11 ;  /* 0x0000000b0a0b7221 */ /* 0x000fcc0000010000 */
[----:B------:R-:W-:Y:S01]  /*57e0*/  MUFU.EX2 R14, R14 ;  /* 0x0000000e000e7308 */ /* 0x000fe20000000800 */
[----:B--2---:R-:W-:-:S07]  /*57f0*/  FMNMX.FTZ R25, R8, R25, !PT ;  /* 0x0000001908197209 */ /* 0x004fce0007810000 */
[----:B------:R-:W1:Y:S01]  /*5800*/  MUFU.EX2 R15, R15 ;  /* 0x0000000f000f7308 */ /* 0x000e620000000800 */
[C---:B---3--:R-:W-:Y:S01]  /*5810*/  F2FP.F16.F32.PACK_AB R158, R13.reuse, R12 ;  /* 0x0000000c0d9e723e */ /* 0x048fe200000000ff */
[----:B------:R-:W-:Y:S01]  /*5820*/  FADD.FTZ R12, R12, R11 ;  /* 0x0000000b0c0c7221 */ /* 0x000fe20000010000 */
[----:B------:R-:W2:Y:S03]  /*5830*/  SHFL.BFLY PT, R8, R25, 0x1, 0x1f ;  /* 0x0c201f0019087f89 */ /* 0x000ea600000e0000 */
[----:B------:R-:W-:Y:S01]  /*5840*/  FADD.FTZ R13, R13, R12 ;  /* 0x0000000c0d0d7221 */ /* 0x000fe20000010000 */
[----:B------:R-:W-:Y:S01]  /*5850*/  VIADD R12, R152, 0xfffffffe ;  /* 0xfffffffe980c7836 */ /* 0x000fe20000000000 */
[----:B------:R-:W-:Y:S04]  /*5860*/  MUFU.EX2 R20, R20 ;  /* 0x0000001400147308 */ /* 0x000fe80000000800 */
[----:B------:R-:W-:-:S04]  /*5870*/  ISETP.GE.AND P2, PT, R12, R9, PT ;  /* 0x000000090c00720c */ /* 0x000fc80003f46270 */
[----:B------:R-:W3:Y:S01]  /*5880*/  MUFU.EX2 R21, R21 ;  /* 0x0000001500157308 */ /* 0x000ee20000000800 */
[----:B-1----:R-:W-:Y:S01]  /*5890*/  F2FP.F16.F32.PACK_AB R160, R15, R14 ;  /* 0x0000000e0fa0723e */ /* 0x002fe200000000ff */
[----:B------:R-:W-:-:S04]  /*58a0*/  FADD.FTZ R14, R14, R13 ;  /* 0x0000000d0e0e7221 */ /* 0x000fc80000010000 */
[----:B------:R-:W-:Y:S02]  /*58b0*/  FADD.FTZ R15, R15, R14 ;  /* 0x0000000e0f0f7221 */ /* 0x000fe40000010000 */
[----:B------:R-:W-:Y:S01]  /*58c0*/  MUFU.EX2 R154, R154 ;  /* 0x0000009a009a7308 */ /* 0x000fe20000000800 */
[----:B--2---:R-:W-:-:S04]  /*58d0*/  FMNMX.FTZ R8, R25, R8, !PT ;  /* 0x0000000819087209 */ /* 0x004fc80007810000 */
[C---:B------:R-:W-:Y:S01]  /*58e0*/  FSETP.NEU.FTZ.AND P1, PT, R8.reuse, -INF , PT ;  /* 0xff8000000800780b */ /* 0x040fe20003f3d000 */
[----:B------:R-:W-:Y:S02]  /*58f0*/  FMUL.FTZ R24, R8, UR10 ;  /* 0x0000000a08187c20 */ /* 0x000fe40008410000 */
[----:B------:R-:W1:Y:S01]  /*5900*/  MUFU.EX2 R155, R155 ;  /* 0x0000009b009b7308 */ /* 0x000e620000000800 */
[----:B---3--:R-:W-:Y:S01]  /*5910*/  F2FP.F16.F32.PACK_AB R162, R21, R20 ;  /* 0x0000001415a2723e */ /* 0x008fe200000000ff */
[----:B------:R-:W-:Y:S01]  /*5920*/  FADD.FTZ R20, R20, R15 ;  /* 0x0000000f14147221 */ /* 0x000fe20000010000 */
[----:B------:R-:W-:Y:S02]  /*5930*/  FSEL R25, R24, RZ, P1 ;  /* 0x000000ff18197208 */ /* 0x000fe40000800000 */
[----:B------:R-:W-:Y:S01]  /*5940*/  ISETP.NE.AND P1, PT, R57, RZ, PT ;  /* 0x000000ff3900720c */ /* 0x000fe20003f25270 */
[----:B------:R-:W-:Y:S02]  /*5950*/  FADD.FTZ R21, R21, R20 ;  /* 0x0000001415157221 */ /* 0x000fe40000010000 */
        /* <DEDUP_REMOVED lines=23> */
[----:B------:R-:W-:-:S03]  /*5ad0*/  @!P1 IADD3 R5, R5, 0x38860, RZ ;  /* 0x0003886005059810 */ /* 0x000fc60007ffe0ff */
        /* <DEDUP_REMOVED lines=38> */
[----:B------:R4:W-:Y:S01]  /*5d40*/  STSM.16.M88.4 [R184], R164 ;  /* 0x000000a4b8007844 */ /* 0x0009e20000000200 */
[----:B------:R-:W-:Y:S01]  /*5d50*/  FADD.FTZ R200, R201, R200 ;  /* 0x000000c8c9c87221 */ /* 0x000fe20000010000 */
        /* <DEDUP_REMOVED lines=8> */
[----:B------:R-:W-:-:S06]  /*5de0*/  FADD.FTZ R176, R176, R175 ;  /* 0x000000afb0b07221 */ /* 0x000fcc0000010000 */
[----:B------:R-:W1:Y:S08]  /*5df0*/  MUFU.EX2 R204, R204 ;  /* 0x000000cc00cc7308 */ /* 0x000e700000000800 */
[----:B------:R-:W5:Y:S01]  /*5e00*/  MUFU.EX2 R205, R205 ;  /* 0x000000cd00cd7308 */ /* 0x000f620000000800 */
[----:B---3--:R-:W-:Y:S01]  /*5e10*/  F2FP.F16.F32.PACK_AB R169, R202, R203 ;  /* 0x000000cbcaa9723e */ /* 0x008fe200000000ff */
[----:B------:R-:W-:-:S04]  /*5e20*/  FADD.FTZ R203, R203, R200 ;  /* 0x000000c8cbcb7221 */ /* 0x000fc80000010000 */
[----:B------:R-:W-:-:S04]  /*5e30*/  FADD.FTZ R203, R202, R203 ;  /* 0x000000cbcacb7221 */ /* 0x000fc80000010000 */
[----:B-1----:R-:W-:Y:S01]  /*5e40*/  FADD.FTZ R6, R204, R203 ;  /* 0x000000cbcc067221 */ /* 0x002fe20000010000 */
[----:B-----5:R-:W-:-:S03]  /*5e50*/  F2FP.F16.F32.PACK_AB R171, R205, R204 ;  /* 0x000000cccdab723e */ /* 0x020fc600000000ff */
[----:B------:R-:W-:Y:S02]  /*5e60*/  FADD.FTZ R6, R205, R6 ;  /* 0x00000006cd067221 */ /* 0x000fe40000010000 */
[----:B------:R4:W-:Y:S01]  /*5e70*/  STSM.16.M88.4 [R185], R168 ;  /* 0x000000a8b9007844 */ /* 0x0009e20000000200 */
[----:B--2---:R-:W-:-:S06]  /*5e80*/  WARPGROUP.ARRIVE ;  /* 0x00000000000079c5 */ /* 0x004fcc0000000000 */
[----:B------:R-:W-:Y:S01]  /*5e90*/  HGMMA.64x256x16.F32 R24, R156, gdesc[UR4].tnspB, RZ, !UPT, gsb0 ;  /* 0x43e000049c187df0 */ /* 0x000fe2000c0008ff */
[----:B------:R-:W-:Y:S01]  /*5ea0*/  UMOV UR6, UR4 ;  /* 0x0000000400067c82 */ /* 0x000fe20008000000 */
[----:B------:R-:W-:Y:S01]  /*5eb0*/  UMOV UR7, 0x40000040 ;  /* 0x4000004000077882 */ /* 0x000fe20000000000 */
[----:B------:R-:W-:Y:S01]  /*5ec0*/  R2UR UR4, R207 ;  /* 0x00000000cf0472ca */ /* 0x000fe200000e0000 */
[----:B------:R-:W-:Y:S02]  /*5ed0*/  WARPGROUP.DEPBAR.LE gsb0, 0x0 ;  /* 0x00008000000079c5 */ /* 0x000fe40000010000 */
[----:B------:R-:W-:-:S15]  /*5ee0*/  WARPGROUP.ARRIVE ;  /* 0x00000000000079c5 */ /* 0x000fde0000000000 */
[----:B------:R-:W-:-:S07]  /*5ef0*/  NOP ;  /* 0x0000000000007918 */ /* 0x000fce0000000000 */
[----:B------:R-:W-:Y:S01]  /*5f00*/  HGMMA.64x256x16.F32 R24, R160, gdesc[UR4].tnspB, R24, gsb0 ;  /* 0x43e00004a0187df0 */ /* 0x000fe20008000818 */
        /* <DEDUP_REMOVED lines=23> */
[----:B-1----:R-:W-:Y:S01]  /*6080*/  FADD.FTZ R5, R177, R176 ;  /* 0x000000b0b1057221 */ /* 0x002fe20000010000 */
[----:B----4-:R-:W-:Y:S06]  /*6090*/  @!P2 BRA `(.L_x_5951) ;  /* 0x000000340098a947 */ /* 0x010fec0003800000 */
[----:B------:R-:W-:Y:S01]  /*60a0*/  IMAD.MOV.U32 R11, RZ, RZ, R8 ;  /* 0x000000ffff0b7224 */ /* 0x000fe200078e0008 */
[----:B------:R-:W-:Y:S01]  /*60b0*/  MOV R13, R7 ;  /* 0x00000007000d7202 */ /* 0x000fe20000000f00 */
[----:B------:R-:W-:Y:S01]  /*60c0*/  IMAD.MOV.U32 R14, RZ, RZ, R2 ;  /* 0x000000ffff0e7224 */ /* 0x000fe200078e0002 */
[----:B------:R-:W-:Y:S01]  /*60d0*/  ULDC UR4, c[0x0][0x288] ;  /* 0x0000a20000047ab9 */ /* 0x000fe20000000800 */
[----:B------:R-:W-:-:S05]  /*60e0*/  ULDC.64 UR6, c[0x0][0x3f8] ;  /* 0x0000fe0000067ab9 */ /* 0x000fca0000000a00 */
.L_x_5960:
[----:B------:R-:W-:-:S05]  /*60f0*/  VIADD R2, R14, 0x1 ;  /* 0x000000010e027836 */ /* 0x000fca0000000000 */
[----:B------:R-:W-:-:S04]  /*6100*/  ISETP.NE.AND P2, PT, R2, 0x2, PT ;  /* 0x000000020200780c */ /* 0x000fc80003f45270 */
[----:B------:R-:W-:Y:S02]  /*6110*/  SEL R7, RZ, 0x1, P2 ;  /* 0x00000001ff077807 */ /* 0x000fe40001000000 */
[----:B------:R-:W-:Y:S02]  /*6120*/  SEL R2, R2, RZ, P2 ;  /* 0x000000ff02027207 */ /* 0x000fe40001000000 */
[----:B------:R-:W-:Y:S01]  /*6130*/  LOP3.LUT R16, R16, R7, RZ, 0x3c, !PT ;  /* 0x0000000710107212 */ /* 0x000fe200078e3cff */
[----:B------:R-:W-:Y:S06]  /*6140*/  @!P0 BRA `(.L_x_5952) ;  /* 0x0000000000048947 */ /* 0x000fec0003800000 */
[----:B------:R-:W-:Y:S01]  /*6150*/  BPT.TRAP 0x1 ;  /* 0x000000040000795c */ /* 0x000fe20000300000 */
.L_x_5952:
[----:B------:R-:W-:Y:S02]  /*6160*/  LEA R10, R2, UR37, 0x3 ;  /* 0x00000025020a7c11 */ /* 0x000fe4000f8e18ff */
[----:B------:R-:W-:-:S04]  /*6170*/  SHF.L.U32 R7, R16, 0x1f, RZ ;  /* 0x0000001f10077819 */ /* 0x000fc800000006ff */
[----:B------:R1:W2:Y:S01]  /*6180*/  SYNCS.PHASECHK.TRANS64.TRYWAIT P2, [R10+URZ+0x38830], R7 ;  /* 0x038830070a0075a7 */ /* 0x0002a2000804017f */
[----:B------:R-:W-:Y:S05]  /*6190*/  @!P0 BRA `(.L_x_5953) ;  /* 0x0000000000048947 */ /* 0x000fea0003800000 */
[----:B------:R-:W-:Y:S01]  /*61a0*/  BPT.TRAP 0x1 ;  /* 0x000000040000795c */ /* 0x000fe20000300000 */
.L_x_5953:
[----:B------:R-:W-:Y:S01]  /*61b0*/  LEA R8, R2, R0, 0x9 ;  /* 0x0000000002087211 */ /* 0x000fe200078e48ff */
[----:B--2---:R-:W-:Y:S06]  /*61c0*/  @P2 BRA `(.L_x_5954) ;  /* 0x0000000000082947 */ /* 0x004fec0003800000 */
[----:B------:R-:W2:Y:S02]  /*61d0*/  SYNCS.PHASECHK.TRANS64.TRYWAIT P2, [R10+URZ+0x38830], R7 ;  /* 0x038830070a0075a7 */ /* 0x000ea4000804017f */
[----:B--2---:R-:W-:Y:S05]  /*61e0*/  @!P2 BRA `(.L_x_5955) ;  /* 0x000000c0005ca947 */ /* 0x004fea0003800000 */
.L_x_5954:
        /* <DEDUP_REMOVED lines=22> */
.L_x_5956:
[----:B------:R3:W4:Y:S01]  /*6350*/  SYNCS.PHASECHK.TRANS64.TRYWAIT P2, [R10+URZ+0x38850], R7 ;  /* 0x038850070a0075a7 */ /* 0x000722000804017f */
[----:B------:R-:W-:Y:S05]  /*6360*/  @!P0 BRA `(.L_x_5957) ;  /* 0x0000000000048947 */ /* 0x000fea0003800000 */
[----:B------:R-:W-:Y:S01]  /*6370*/  BPT.TRAP 0x1 ;  /* 0x000000040000795c */ /* 0x000fe20000300000 */
.L_x_5957:
[----:B----4-:R-:W-:Y:S05]  /*6380*/  @P2 BRA `(.L_x_5958) ;  /* 0x0000000000082947 */ /* 0x010fea0003800000 */
[----:B------:R-:W4:Y:S02]  /*6390*/  SYNCS.PHASECHK.TRANS64.TRYWAIT P2, [R10+URZ+0x38850], R7 ;  /* 0x038850070a0075a7 */ /* 0x000f24000804017f */
[----:B----4-:R-:W-:Y:S05]  /*63a0*/  @!P2 BRA `(.L_x_5959) ;  /* 0x000000c00000a947 */ /* 0x010fea0003800000 */
.L_x_5958:
[----:B-1234-:R-:W-:Y:S01]  /*63b0*/  IMAD R7, R2, 0x1000, R3 ;  /* 0x0000100002077824 */ /* 0x01efe200078e0203 */
[----:B------:R-:W-:Y:S01]  /*63c0*/  WARPGROUP.ARRIVE ;  /* 0x00000000000079c5 */ /* 0x000fe20000000000 */
[----:B------:R-:W-:Y:S01]  /*63d0*/  UMOV UR11, 0x40000040 ;  /* 0x40000040000b7882 */ /* 0x000fe20000000000 */
[C---:B------:R-:W-:Y:S01]  /*63e0*/  VIADD R15, R4.reuse, 0x2 ;  /* 0x00000002040f7836 */ /* 0x040fe20000000000 */
[----:B------:R-:W-:Y:S01]  /*63f0*/  UMOV UR29, 0x40000040 ;  /* 0x40000040001d7882 */ /* 0x000fe20000000000 */
[C---:B------:R-:W-:Y:S01]  /*6400*/  R2UR UR10, R7.reuse ;  /* 0x00000000070a72ca */ /* 0x040fe200000e0000 */
[----:B------:R-:W-:Y:S01]  /*6410*/  UMOV UR31, 0x40000040 ;  /* 0x40000040001f7882 */ /* 0x000fe20000000000 */
[----:B------:R-:W-:Y:S01]  /*6420*/  IADD3 R8, R7, 0x2, RZ ;  /* 0x0000000207087810 */ /* 0x000fe20007ffe0ff */
[----:B------:R-:W1:Y:S01]  /*6430*/  S2R R20, SR_TID.X ;  /* 0x0000000000147919 */ /* 0x000e620000002100 */
[----:B------:R-:W-:Y:S01]  /*6440*/  R2UR UR28, R15 ;  /* 0x000000000f1c72ca */ /* 0x000fe200000e0000 */
[----:B------:R-:W-:Y:S01]  /*6450*/  VIADD R15, R4, 0x4 ;  /* 0x00000004040f7836 */ /* 0x000fe20000000000 */
[----:B------:R-:W-:Y:S01]  /*6460*/  R2UR UR30, R8 ;  /* 0x00000000081e72ca */ /* 0x000fe200000e0000 */
[C---:B------:R-:W-:Y:S01]  /*6470*/  VIADD R8, R7.reuse, 0x4 ;  /* 0x0000000407087836 */ /* 0x040fe20000000000 */
[----:B------:R-:W-:Y:S01]  /*6480*/  IADD3 R21, R7, 0x800, RZ ;  /* 0x0000080007157810 */ /* 0x000fe20007ffe0ff */
[----:B------:R-:W-:Y:S01]  /*6490*/  VIADD R197, R4, 0x800 ;  /* 0x0000080004c57836 */ /* 0x000fe20000000000 */
[----:B------:R-:W-:Y:S01]  /*64a0*/  UISETP.NE.U32.AND UP0, UPT, UR6, URZ, UPT ;  /* 0x0000003f0600728c */ /* 0x000fe2000bf05070 */
[----:B------:R-:W-:Y:S01]  /*64b0*/  LEA R209, R2, R19, 0xc ;  /* 0x0000001302d17211 */ /* 0x000fe200078e60ff */
[----:B------:R-:W-:Y:S01]  /*64c0*/  ULDC UR5, c[0x0][0x404] ;  /* 0x0001010000057ab9 */ /* 0x000fe20000000800 */
[----:B------:R-:W-:Y:S01]  /*64d0*/  HGMMA.64x64x16.F32 R152, gdesc[UR8], R152, gsb0 ;  /* 0x00e00000089879f0 */ /* 0x000fe20008000898 */
[----:B------:R-:W-:Y:S01]  /*64e0*/  UISETP.NE.AND.EX UP0, UPT, UR7, URZ, UPT, UP0 ;  /* 0x0000003f0700728c */ /* 0x000fe2000bf05300 */
[----:B------:R-:W-:Y:S01]  /*64f0*/  R2UR UR14, R209 ;  /* 0x00000000d10e72ca */ /* 0x000fe200000e0000 */
[----:B------:R-:W-:Y:S01]  /*6500*/  ULDC UR10, c[0x0][0xad0] ;  /* 0x0002b400000a7ab9 */ /* 0x000fe20000000800 */
[----:B------:R-:W-:Y:S01]  /*6510*/  UMOV UR15, 0x40000040 ;  /* 0x40000040000f7882 */ /* 0x000fe20000000000 */
[----:B------:R-:W-:Y:S01]  /*6520*/  USEL UR5, UR5, 0x1, UP0 ;  /* 0x0000000105057887 */ /* 0x000fe20008000000 */
        /* <DEDUP_REMOVED lines=151> */
[----:B------:R-:W-:Y:S02]  /*6ea0*/  WARPGROUP.DEPBAR.LE gsb0, 0x0 ;  /* 0x00008000000079c5 */ /* 0x000fe40000010000 */
[----:B------:R-:W-:-:S08]  /*6eb0*/  WARPGROUP.ARRIVE ;  /* 0x00000000000079c5 */ /* 0x000fd00000000000 */
        /* <DEDUP_REMOVED lines=76> */
[----:B------:R-:W-:Y:S02]  /*7380*/  IADD3 R196, R197, R15, RZ ;  /* 0x0000000fc5c47210 */ /* 0x000fe40007ffe0ff */
        /* <DEDUP_REMOVED lines=33> */
[----:B------:R-:W-:Y:S01]  /*75a0*/  IMAD.IADD R196, R197, 0x1, R8 ;  /* 0x00000001c5c47824 */ /* 0x000fe200078e0208 */
        /* <DEDUP_REMOVED lines=9> */
[----:B------:R-:W1:Y:S01]  /*7640*/  LDC R196, c[0x0][0x2e0] ;  /* 0x0000b800ffc47b82 */ /* 0x000e620000000800 */
        /* <DEDUP_REMOVED lines=10> */
[----:B------:R-:W-:-:S04]  /*76f0*/  MOV R15, 0x1000 ;  /* 0x00001000000f7802 */ /* 0x000fc80000000f00 */
        /* <DEDUP_REMOVED lines=21> */
[----:B------:R-:W-:-:S04]  /*7850*/  IMAD.MOV.U32 R7, RZ, RZ, -0x40 ;  /* 0xffffffc0ff077424 */ /* 0x000fc800078e00ff */
[----:B------:R-:W-:-:S04]  /*7860*/  IMAD R7, R12, R7, 0x1 ;  /* 0x000000010c077424 */ /* 0x000fc800078e0207 */
[----:B------:R-:W-:-:S04]  /*7870*/  VIADD R7, R7, UR42 ;  /* 0x0000002a07077c36 */ /* 0x000fc80008000000 */
[----:B-1----:R-:W-:Y:S01]  /*7880*/  IMAD R7, R196, UR5, R7 ;  /* 0x00000005c4077c24 */ /* 0x002fe2000f8e0207 */
        /* <DEDUP_REMOVED lines=24> */
[----:B------:R3:W4:Y:S01]  /*7a10*/  MUFU.TANH R21, R156 ;  /* 0x0000009c00157308 */ /* 0x0007220000002400 */
        /* <DEDUP_REMOVED lines=8> */
[----:B---3--:R-:W-:Y:S01]  /*7aa0*/  IADD3 R156, R7, -UR4, -R18 ;  /* 0x80000004079c7c10 */ /* 0x008fe2000fffe812 */
[----:B------:R-:W-:Y:S01]  /*7ab0*/  FMUL.FTZ R174, R174, UR10 ;  /* 0x0000000aaeae7c20 */ /* 0x000fe20008410000 */
[----:B------:R-:W-:Y:S01]  /*7ac0*/  FMUL.FTZ R175, R175, UR10 ;  /* 0x0000000aafaf7c20 */ /* 0x000fe20008410000 */
[----:B------:R-:W-:Y:S01]  /*7ad0*/  FMUL.FTZ R178, R178, UR10 ;  /* 0x0000000ab2b27c20 */ /* 0x000fe20008410000 */
[----:B------:R-:W-:Y:S01]  /*7ae0*/  IADD3 R7, R17, R156, RZ ;  /* 0x0000009c11077210 */ /* 0x000fe20007ffe0ff */
[----:B------:R-:W-:Y:S01]  /*7af0*/  FMUL.FTZ R200, R182, UR10 ;  /* 0x0000000ab6c87c20 */ /* 0x000fe20008410000 */
[----:B------:R-:W-:Y:S01]  /*7b00*/  FMUL.FTZ R202, R183, UR10 ;  /* 0x0000000ab7ca7c20 */ /* 0x000fe20008410000 */
[----:B------:R-:W3:Y:S01]  /*7b10*/  MUFU.TANH R160, R160 ;  /* 0x000000a000a07308 */ /* 0x000ee20000002400 */
[----:B------:R-:W-:-:S02]  /*7b20*/  ISETP.GT.AND P2, PT, R7, RZ, PT ;  /* 0x000000ff0700720c */ /* 0x000fc40003f44270 */
[C---:B------:R-:W-:Y:S02]  /*7b30*/  ISETP.GT.AND P3, PT, R7.reuse, 0x1, PT ;  /* 0x000000010700780c */ /* 0x040fe40003f64270 */
[----:B-1----:R-:W-:Y:S02]  /*7b40*/  FSEL R20, R20, -INF , P2 ;  /* 0xff80000014147808 */ /* 0x002fe40001000000 */
[----:B------:R-:W-:Y:S01]  /*7b50*/  ISETP.GT.AND P2, PT, R7, 0x8, PT ;  /* 0x000000080700780c */ /* 0x000fe20003f44270 */
[----:B------:R3:W1:Y:S01]  /*7b60*/  MUFU.TANH R8, R161 ;  /* 0x000000a100087308 */ /* 0x0006620000002400 */
[----:B--2---:R-:W-:Y:S02]  /*7b70*/  FSEL R15, R15, -INF , P3 ;  /* 0xff8000000f0f7808 */ /* 0x004fe40001800000 */
[----:B------:R-:W-:Y:S02]  /*7b80*/  FMNMX.FTZ R156, R20, R13, !PT ;  /* 0x0000000d149c7209 */ /* 0x000fe40007810000 */
[----:B------:R-:W-:-:S02]  /*7b90*/  ISETP.GT.AND P3, PT, R7, 0x9, PT ;  /* 0x000000090700780c */ /* 0x000fc40003f64270 */
[----:B----4-:R-:W-:Y:S01]  /*7ba0*/  FSEL R21, R21, -INF , P2 ;  /* 0xff80000015157808 */ /* 0x010fe20001000000 */
[----:B------:R2:W4:Y:S01]  /*7bb0*/  MUFU.TANH R152, R164 ;  /* 0x000000a400987308 */ /* 0x0005220000002400 */
[----:B------:R-:W-:Y:S02]  /*7bc0*/  ISETP.GT.AND P2, PT, R7, 0x10, PT ;  /* 0x000000100700780c */ /* 0x000fe40003f44270 */
[----:B-----5:R-:W-:Y:S02]  /*7bd0*/  FSEL R157, R157, -INF , P3 ;  /* 0xff8000009d9d7808 */ /* 0x020fe40001800000 */
[----:B---3--:R-:W-:Y:S02]  /*7be0*/  FSEL R161, R160, -INF , P2 ;  /* 0xff800000a0a17808 */ /* 0x008fe40001000000 */
[----:B------:R-:W-:Y:S01]  /*7bf0*/  ISETP.GT.AND P3, PT, R7, 0x11, PT ;  /* 0x000000110700780c */ /* 0x000fe20003f64270 */
[----:B------:R-:W3:Y:S01]  /*7c00*/  MUFU.TANH R165, R165 ;  /* 0x000000a500a57308 */ /* 0x000ee20000002400 */
[----:B--2---:R-:W-:-:S02]  /*7c10*/  FMNMX.FTZ R164, R15, R156, !PT ;  /* 0x0000009c0fa47209 */ /* 0x004fc40007810000 */
[----:B------:R-:W-:Y:S02]  /*7c20*/  ISETP.GT.AND P2, PT, R7, 0x18, PT ;  /* 0x000000180700780c */ /* 0x000fe40003f44270 */
[----:B------:R-:W-:-:S03]  /*7c30*/  FMNMX.FTZ R164, R21, R164, !PT ;  /* 0x000000a415a47209 */ /* 0x000fc60007810000 */
[----:B------:R-:W-:Y:S01]  /*7c40*/  MUFU.TANH R168, R168 ;  /* 0x000000a800a87308 */ /* 0x000fe20000002400 */
[----:B------:R-:W-:Y:S02]  /*7c50*/  FMNMX.FTZ R160, R157, R164, !PT ;  /* 0x000000a49da07209 */ /* 0x000fe40007810000 */
[----:B-1----:R-:W-:Y:S02]  /*7c60*/  FSEL R164, R8, -INF , P3 ;  /* 0xff80000008a47808 */ /* 0x002fe40001800000 */
[----:B------:R-:W-:Y:S02]  /*7c70*/  FMNMX.FTZ R197, R161, R160, !PT ;  /* 0x000000a0a1c57209 */ /* 0x000fe40007810000 */
[----:B------:R-:W-:Y:S01]  /*7c80*/  ISETP.GT.AND P3, PT, R7, 0x19, PT ;  /* 0x000000190700780c */ /* 0x000fe20003f64270 */
[----:B------:R-:W1:Y:S01]  /*7c90*/  MUFU.TANH R169, R169 ;  /* 0x000000a900a97308 */ /* 0x000e620000002400 */
[----:B------:R-:W-:-:S07]  /*7ca0*/  FMNMX.FTZ R197, R164, R197, !PT ;  /* 0x000000c5a4c57209 */ /* 0x000fce0007810000 */
[----:B------:R4:W2:Y:S08]  /*7cb0*/  MUFU.TANH R153, R172 ;  /* 0x000000ac00997308 */ /* 0x0008b00000002400 */
[----:B------:R3:W5:Y:S01]  /*7cc0*/  MUFU.TANH R156, R173 ;  /* 0x000000ad009c7308 */ /* 0x0007620000002400 */
[----:B----4-:R-:W-:Y:S02]  /*7cd0*/  FSEL R172, R152, -INF , P2 ;  /* 0xff80000098ac7808 */ /* 0x010fe40001000000 */
[----:B------:R-:W-:-:S02]  /*7ce0*/  ISETP.GT.AND P2, PT, R7, 0x20, PT ;  /* 0x000000200700780c */ /* 0x000fc40003f44270 */
[----:B------:R-:W-:-:S03]  /*7cf0*/  FMNMX.FTZ R8, R172, R197, !PT ;  /* 0x000000c5ac087209 */ /* 0x000fc60007810000 */
[----:B------:R4:W5:Y:S01]  /*7d00*/  MUFU.TANH R196, R176 ;  /* 0x000000b000c47308 */ /* 0x0009620000002400 */
[----:B---3--:R-:W-:Y:S02]  /*7d10*/  FSEL R173, R165, -INF , P3 ;  /* 0xff800000a5ad7808 */ /* 0x008fe40001800000 */
[----:B------:R-:W-:Y:S02]  /*7d20*/  ISETP.GT.AND P3, PT, R7, 0x21, PT ;  /* 0x000000210700780c */ /* 0x000fe40003f64270 */
[----:B------:R-:W-:Y:S02]  /*7d30*/  FMNMX.FTZ R165, R173, R8, !PT ;  /* 0x00000008ada57209 */ /* 0x000fe40007810000 */
[----:B-1----:R-:W-:Y:S01]  /*7d40*/  FSEL R160, R169, -INF , P3 ;  /* 0xff800000a9a07808 */ /* 0x002fe20001800000 */
[----:B------:R-:W1:Y:S01]  /*7d50*/  MUFU.TANH R177, R177 ;  /* 0x000000b100b17308 */ /* 0x000e620000002400 */
[----:B----4-:R-:W-:Y:S02]  /*7d60*/  FSEL R176, R168, -INF , P2 ;  /* 0xff800000a8b07808 */ /* 0x010fe40001000000 */
[----:B------:R-:W-:-:S02]  /*7d70*/  ISETP.GT.AND P2, PT, R7, 0x28, PT ;  /* 0x000000280700780c */ /* 0x000fc40003f44270 */
[----:B------:R-:W-:Y:S02]  /*7d80*/  FMNMX.FTZ R169, R176, R165, !PT ;  /* 0x000000a5b0a97209 */ /* 0x000fe40007810000 */
[----:B------:R-:W-:Y:S01]  /*7d90*/  ISETP.GT.AND P3, PT, R7, 0x29, PT ;  /* 0x000000290700780c */ /* 0x000fe20003f64270 */
[----:B------:R-:W3:Y:S01]  /*7da0*/  MUFU.TANH R180, R180 ;  /* 0x000000b400b47308 */ /* 0x000ee20000002400 */
[----:B--2---:R-:W-:Y:S02]  /*7db0*/  FSEL R165, R153, -INF , P2 ;  /* 0xff80000099a57808 */ /* 0x004fe40001000000 */
[----:B------:R-:W-:Y:S02]  /*7dc0*/  FMNMX.FTZ R168, R160, R169, !PT ;  /* 0x000000a9a0a87209 */ /* 0x000fe40007810000 */
[----:B------:R-:W-:Y:S02]  /*7dd0*/  ISETP.GT.AND P2, PT, R7, 0x30, PT ;  /* 0x000000300700780c */ /* 0x000fe40003f44270 */
[----:B-----5:R-:W-:Y:S01]  /*7de0*/  FSEL R8, R156, -INF , P3 ;  /* 0xff8000009c087808 */ /* 0x020fe20001800000 */
[----:B------:R-:W2:Y:S01]  /*7df0*/  MUFU.TANH R152, R181 ;  /* 0x000000b500987308 */ /* 0x000ea20000002400 */
[----:B------:R-:W-:Y:S01]  /*7e00*/  FMNMX.FTZ R153, R165, R168, !PT ;  /* 0x000000a8a5997209 */ /* 0x000fe20007810000 */
[----:B------:R-:W-:Y:S01]  /*7e10*/  FMUL.FTZ R168, R154, UR10 ;  /* 0x0000000a9aa87c20 */ /* 0x000fe20008410000 */
[----:B------:R-:W-:-:S02]  /*7e20*/  ISETP.GT.AND P3, PT, R7, 0x31, PT ;  /* 0x000000310700780c */ /* 0x000fc40003f64270 */
[----:B------:R-:W-:Y:S02]  /*7e30*/  FSEL R154, R196, -INF , P2 ;  /* 0xff800000c49a7808 */ /* 0x000fe40001000000 */
[----:B------:R-:W-:Y:S01]  /*7e40*/  FMNMX.FTZ R153, R8, R153, !PT ;  /* 0x0000009908997209 */ /* 0x000fe20007810000 */
[----:B------:R4:W5:Y:S01]  /*7e50*/  MUFU.TANH R169, R168 ;  /* 0x000000a800a97308 */ /* 0x0009620000002400 */
[----:B------:R-:W-:Y:S02]  /*7e60*/  ISETP.GT.AND P2, PT, R7, 0x38, PT ;  /* 0x000000380700780c */ /* 0x000fe40003f44270 */
[----:B-1----:R-:W-:Y:S02]  /*7e70*/  FSEL R156, R177, -INF , P3 ;  /* 0xff800000b19c7808 */ /* 0x002fe40001800000 */
[----:B------:R-:W-:Y:S02]  /*7e80*/  FMNMX.FTZ R177, R154, R153, !PT ;  /* 0x000000999ab17209 */ /* 0x000fe40007810000 */
[----:B---3--:R-:W-:Y:S01]  /*7e90*/  FSEL R153, R180, -INF , P2 ;  /* 0xff800000b4997808 */ /* 0x008fe20001000000 */
[----:B------:R-:W1:Y:S01]  /*7ea0*/  MUFU.TANH R155, R155 ;  /* 0x0000009b009b7308 */ /* 0x000e620000002400 */
[----:B------:R-:W-:-:S02]  /*7eb0*/  ISETP.GT.AND P3, PT, R7, 0x39, PT ;  /* 0x000000390700780c */ /* 0x000fc40003f64270 */
[----:B------:R-:W-:Y:S02]  /*7ec0*/  FMNMX.FTZ R180, R156, R177, !PT ;  /* 0x000000b19cb47209 */ /* 0x000fe40007810000 */
[----:B--2---:R-:W-:Y:S02]  /*7ed0*/  FSEL R152, R152, -INF , P3 ;  /* 0xff80000098987808 */ /* 0x004fe40001800000 */
[----:B------:R-:W-:Y:S01]  /*7ee0*/  FMNMX.FTZ R177, R153, R180, !PT ;  /* 0x000000b499b17209 */ /* 0x000fe20007810000 */
[----:B------:R-:W-:Y:S03]  /*7ef0*/  MUFU.TANH R181, R162 ;  /* 0x000000a200b57308 */ /* 0x000fe60000002400 */
[----:B----4-:R-:W-:-:S05]  /*7f00*/  FMNMX.FTZ R168, R152, R177, !PT ;  /* 0x000000b198a87209 */ /* 0x010fca0007810000 */
[----:B------:R-:W2:Y:S01]  /*7f10*/  SHFL.BFLY PT, R199, R168, 0x2, 0x1f ;  /* 0x0c401f00a8c77f89 */ /* 0x000ea200000e0000 */
[----:B------:R5:W3:Y:S08]  /*7f20*/  MUFU.TANH R177, R158 ;  /* 0x0000009e00b17308 */ /* 0x000af00000002400 */
[----:B------:R1:W4:Y:S08]  /*7f30*/  MUFU.TANH R180, R159 ;  /* 0x0000009f00b47308 */ /* 0x0003300000002400 */
[----:B------:R-:W4:Y:S01]  /*7f40*/  MUFU.TANH R196, R163 ;  /* 0x000000a300c47308 */ /* 0x000f220000002400 */
[----:B--2---:R-:W-:Y:S01]  /*7f50*/  FMNMX.FTZ R201, R168, R199, !PT ;  /* 0x000000c7a8c97209 */ /* 0x004fe20007810000 */
[----:B------:R-:W-:-:S06]  /*7f60*/  VIADD R168, R7, 0x8 ;  /* 0x0000000807a87836 */ /* 0x000fcc0000000000 */
[----:B------:R2:W4:Y:S01]  /*7f70*/  MUFU.TANH R197, R166 ;  /* 0x000000a600c57308 */ /* 0x0005220000002400 */
[----:B------:R-:W-:Y:S01]  /*7f80*/  FMUL.FTZ R199, R179, UR10 ;  /* 0x0000000ab3c77c20 */ /* 0x000fe20008410000 */
[----:B------:R-:W-:Y:S01]  /*7f90*/  ULDC UR10, c[0x0][0xa80] ;  /* 0x0002a000000a7ab9 */ /* 0x000fe20000000800 */
[----:B------:R-:W4:Y:S01]  /*7fa0*/  SHFL.BFLY PT, R204, R201, 0x1, 0x1f ;  /* 0x0c201f00c9cc7f89 */ /* 0x000f2200000e0000 */
[C---:B------:R-:W-:Y:S02]  /*7fb0*/  ISETP.GT.AND P2, PT, R168.reuse, RZ, PT ;  /* 0x000000ffa800720c */ /* 0x040fe40003f44270 */
[C---:B------:R-:W-:Y:S02]  /*7fc0*/  ISETP.GT.AND P3, PT, R168.reuse, 0x1, PT ;  /* 0x00000001a800780c */ /* 0x040fe40003f64270 */
[----:B-----5:R-:W-:Y:S01]  /*7fd0*/  FSEL R158, R169, -INF , P2 ;  /* 0xff800000a99e7808 */ /* 0x020fe20001000000 */
[----:B------:R5:W5:Y:S01]  /*7fe0*/  MUFU.TANH R198, R167 ;  /* 0x000000a700c67308 */ /* 0x000b620000002400 */
[----:B------:R-:W-:-:S02]  /*7ff0*/  ISETP.GT.AND P2, PT, R168, 0x8, PT ;  /* 0x00000008a800780c */ /* 0x000fc40003f44270 */
[----:B-1----:R-:W-:Y:S02]  /*8000*/  FSEL R159, R155, -INF , P3 ;  /* 0xff8000009b9f7808 */ /* 0x002fe40001800000 */
[----:B------:R-:W-:Y:S02]  /*8010*/  FMNMX.FTZ R162, R158, R11, !PT ;  /* 0x0000000b9ea27209 */ /* 0x000fe40007810000 */
[C---:B------:R-:W-:Y:S01]  /*8020*/  ISETP.GT.AND P3, PT, R168.reuse, 0x9, PT ;  /* 0x00000009a800780c */ /* 0x040fe20003f64270 */
[----:B------:R-:W1:Y:S01]  /*8030*/  MUFU.TANH R170, R170 ;  /* 0x000000aa00aa7308 */ /* 0x000e620000002400 */
[----:B---3--:R-:W-:Y:S02]  /*8040*/  FSEL R155, R177, -INF , P2 ;  /* 0xff800000b19b7808 */ /* 0x008fe40001000000 */
[----:B--2---:R-:W-:Y:S02]  /*8050*/  FMNMX.FTZ R166, R159, R162, !PT ;  /* 0x000000a29fa67209 */ /* 0x004fe40007810000 */
[----:B------:R-:W-:-:S02]  /*8060*/  ISETP.GT.AND P2, PT, R168, 0x10, PT ;  /* 0x00000010a800780c */ /* 0x000fc40003f44270 */
[----:B----4-:R-:W-:Y:S01]  /*8070*/  FSEL R162, R180, -INF , P3 ;  /* 0xff800000b4a27808 */ /* 0x010fe20001800000 */
[----:B------:R-:W2:Y:S01]  /*8080*/  MUFU.TANH R171, R171 ;  /* 0x000000ab00ab7308 */ /* 0x000ea20000002400 */
[----:B-----5:R-:W-:Y:S02]  /*8090*/  FMNMX.FTZ R167, R155, R166, !PT ;  /* 0x000000a69ba77209 */ /* 0x020fe40007810000 */
[----:B------:R-:W-:Y:S02]  /*80a0*/  ISETP.GT.AND P3, PT, R168, 0x11, PT ;  /* 0x00000011a800780c */ /* 0x000fe40003f64270 */
[----:B------:R-:W-:Y:S02]  /*80b0*/  FSEL R163, R181, -INF , P2 ;  /* 0xff800000b5a37808 */ /* 0x000fe40001000000 */
[----:B------:R-:W-:Y:S01]  /*80c0*/  FMNMX.FTZ R180, R162, R167, !PT ;  /* 0x000000a7a2b47209 */ /* 0x000fe20007810000 */
[----:B------:R-:W3:Y:S01]  /*80d0*/  MUFU.TANH R174, R174 ;  /* 0x000000ae00ae7308 */ /* 0x000ee20000002400 */
[----:B------:R-:W-:-:S02]  /*80e0*/  ISETP.GT.AND P2, PT, R168, 0x18, PT ;  /* 0x00000018a800780c */ /* 0x000fc40003f44270 */
[----:B------:R-:W-:Y:S02]  /*80f0*/  FSEL R166, R196, -INF , P3 ;  /* 0xff800000c4a67808 */ /* 0x000fe40001800000 */
[----:B------:R-:W-:Y:S02]  /*8100*/  FMNMX.FTZ R169, R163, R180, !PT ;  /* 0x000000b4a3a97209 */ /* 0x000fe40007810000 */
[----:B------:R-:W-:Y:S01]  /*8110*/  ISETP.GT.AND P3, PT, R168, 0x19, PT ;  /* 0x00000019a800780c */ /* 0x000fe20003f64270 */
[----:B------:R-:W4:Y:S01]  /*8120*/  MUFU.TANH R175, R175 ;  /* 0x000000af00af7308 */ /* 0x000f220000002400 */
[----:B------:R-:W-:Y:S02]  /*8130*/  FSEL R167, R197, -INF , P2 ;  /* 0xff800000c5a77808 */ /* 0x000fe40001000000 */
[----:B------:R-:W-:Y:S02]  /*8140*/  FMNMX.FTZ R180, R166, R169, !PT ;  /* 0x000000a9a6b47209 */ /* 0x000fe40007810000 */
[----:B------:R-:W-:-:S02]  /*8150*/  ISETP.GT.AND P4, PT, R168, 0x20, PT ;  /* 0x00000020a800780c */ /* 0x000fc40003f84270 */
[----:B------:R-:W-:Y:S01]  /*8160*/  FSEL R177, R198, -INF , P3 ;  /* 0xff800000c6b17808 */ /* 0x000fe20001800000 */
[----:B------:R1:W5:Y:S01]  /*8170*/  MUFU.TANH R182, R178 ;  /* 0x000000b200b67308 */ /* 0x0003620000002400 */
[----:B------:R-:W-:Y:S02]  /*8180*/  FMNMX.FTZ R180, R167, R180, !PT ;  /* 0x000000b4a7b47209 */ /* 0x000fe40007810000 */
[C---:B------:R-:W-:Y:S02]  /*8190*/  ISETP.GT.AND P5, PT, R168.reuse, 0x21, PT ;  /* 0x00000021a800780c */ /* 0x040fe40003fa4270 */
[----:B------:R-:W-:Y:S02]  /*81a0*/  FMNMX.FTZ R169, R177, R180, !PT ;  /* 0x000000b4b1a97209 */ /* 0x000fe40007810000 */
[----:B------:R-:W-:Y:S01]  /*81b0*/  ISETP.GT.AND P3, PT, R168, 0x28, PT ;  /* 0x00000028a800780c */ /* 0x000fe20003f64270 */
[----:B------:R-:W5:Y:S01]  /*81c0*/  MUFU.TANH R183, R199 ;  /* 0x000000c700b77308 */ /* 0x000f620000002400 */
[----:B-1----:R-:W-:-:S02]  /*81d0*/  FSEL R178, R170, -INF , P4 ;  /* 0xff800000aab27808 */ /* 0x002fc40002000000 */
[----:B--2---:R-:W-:Y:S02]  /*81e0*/  FSEL R179, R171, -INF , P5 ;  /* 0xff800000abb37808 */ /* 0x004fe40002800000 */
[----:B------:R-:W-:Y:S02]  /*81f0*/  FMNMX.FTZ R170, R178, R169, !PT ;  /* 0x000000a9b2aa7209 */ /* 0x000fe40007810000 */
[----:B------:R-:W-:Y:S01]  /*8200*/  ISETP.GT.AND P2, PT, R168, 0x29, PT ;  /* 0x00000029a800780c */ /* 0x000fe20003f44270 */
[----:B------:R-:W1:Y:S01]  /*8210*/  MUFU.TANH R197, R200 ;  /* 0x000000c800c57308 */ /* 0x000e620000002400 */
[----:B---3--:R-:W-:Y:S02]  /*8220*/  FSEL R180, R174, -INF , P3 ;  /* 0xff800000aeb47808 */ /* 0x008fe40001800000 */
[----:B------:R-:W-:Y:S02]  /*8230*/  FMNMX.FTZ R169, R179, R170, !PT ;  /* 0x000000aab3a97209 */ /* 0x000fe40007810000 */
[----:B------:R-:W-:-:S02]  /*8240*/  ISETP.GT.AND P4, PT, R168, 0x30, PT ;  /* 0x00000030a800780c */ /* 0x000fc40003f84270 */
[----:B----4-:R-:W-:Y:S01]  /*8250*/  FSEL R181, R175, -INF , P2 ;  /* 0xff800000afb57808 */ /* 0x010fe20001000000 */
[----:B------:R-:W2:Y:S01]  /*8260*/  MUFU.TANH R198, R202 ;  /* 0x000000ca00c67308 */ /* 0x000ea20000002400 */
[----:B------:R-:W-:Y:S02]  /*8270*/  FMNMX.FTZ R170, R180, R169, !PT ;  /* 0x000000a9b4aa7209 */ /* 0x000fe40007810000 */
[----:B------:R-:W-:Y:S02]  /*8280*/  ISETP.GT.AND P2, PT, R168, 0x31, PT ;  /* 0x00000031a800780c */ /* 0x000fe40003f44270 */
[----:B-----5:R-:W-:Y:S02]  /*8290*/  FSEL R182, R182, -INF , P4 ;  /* 0xff800000b6b67808 */ /* 0x020fe40002000000 */
[----:B------:R-:W-:Y:S02]  /*82a0*/  FMNMX.FTZ R169, R181, R170, !PT ;  /* 0x000000aab5a97209 */ /* 0x000fe40007810000 */
[----:B------:R-:W-:-:S02]  /*82b0*/  ISETP.GT.AND P3, PT, R168, 0x38, PT ;  /* 0x00000038a800780c */ /* 0x000fc40003f64270 */
[----:B------:R-:W-:Y:S02]  /*82c0*/  FSEL R183, R183, -INF , P2 ;  /* 0xff800000b7b77808 */ /* 0x000fe40001000000 */
[----:B------:R-:W-:Y:S02]  /*82d0*/  FMNMX.FTZ R170, R182, R169, !PT ;  /* 0x000000a9b6aa7209 */ /* 0x000fe40007810000 */
[----:B------:R-:W-:Y:S02]  /*82e0*/  FMNMX.FTZ R7, R201, R204, !PT ;  /* 0x000000ccc9077209 */ /* 0x000fe40007810000 */
[----:B------:R-:W-:Y:S02]  /*82f0*/  ISETP.GT.AND P2, PT, R168, 0x39, PT ;  /* 0x00000039a800780c */ /* 0x000fe40003f44270 */
[----:B-1----:R-:W-:Y:S01]  /*8300*/  FSEL R197, R197, -INF , P3 ;  /* 0xff800000c5c57808 */ /* 0x002fe20001800000 */
[----:B------:R-:W-:Y:S01]  /*8310*/  FMUL.FTZ R201, R7, UR10 ;  /* 0x0000000a07c97c20 */ /* 0x000fe20008410000 */
[----:B------:R-:W-:-:S02]  /*8320*/  FMNMX.FTZ R170, R183, R170, !PT ;  /* 0x000000aab7aa7209 */ /* 0x000fc40007810000 */
[----:B------:R-:W-:Y:S02]  /*8330*/  FSETP.NEU.FTZ.AND P5, PT, R7, -INF , PT ;  /* 0xff8000000700780b */ /* 0x000fe40003fbd000 */
[----:B--2---:R-:W-:Y:S02]  /*8340*/  FSEL R198, R198, -INF , P2 ;  /* 0xff800000c6c67808 */ /* 0x004fe40001000000 */
[----:B------:R-:W-:Y:S02]  /*8350*/  FMNMX.FTZ R169, R197, R170, !PT ;  /* 0x000000aac5a97209 */ /* 0x000fe40007810000 */
[----:B------:R-:W-:Y:S02]  /*8360*/  FSEL R201, R201, RZ, P5 ;  /* 0x000000ffc9c97208 */ /* 0x000fe40002800000 */
[----:B------:R-:W-:-:S03]  /*8370*/  FMNMX.FTZ R174, R198, R169, !PT ;  /* 0x000000a9c6ae7209 */ /* 0x000fc60007810000 */
        /* <DEDUP_REMOVED lines=15> */
[----:B------:R-:W-:Y:S01]  /*8470*/  FSEL R154, R7, RZ, P5 ;  /* 0x000000ff079a7208 */ /* 0x000fe20002800000 */
[----:B------:R-:W-:Y:S04]  /*8480*/  MUFU.EX2 R20, R20 ;  /* 0x0000001400147308 */ /* 0x000fe80000000800 */
[----:B------:R-:W-:-:S04]  /*8490*/  FADD.FTZ R154, -R154, R13 ;  /* 0x0000000d9a9a7221 */ /* 0x000fc80000010100 */
[----:B------:R-:W-:Y:S01]  /*84a0*/  FMUL.FTZ R154, R154, UR10 ;  /* 0x0000000a9a9a7c20 */ /* 0x000fe20008410000 */
[----:B------:R-:W-:Y:S01]  /*84b0*/  MUFU.EX2 R15, R15 ;  /* 0x0000000f000f7308 */ /* 0x000fe20000000800 */
[----:B-1----:R-:W-:Y:S01]  /*84c0*/  FMNMX.FTZ R157, R174, R157, !PT ;  /* 0x0000009dae9d7209 */ /* 0x002fe20007810000 */
[--C-:B------:R-:W-:Y:S01]  /*84d0*/  FFMA.FTZ R174, R160, UR10, -R201.reuse ;  /* 0x0000000aa0ae7c23 */ /* 0x100fe200080108c9 */
[----:B------:R-:W-:-:S03]  /*84e0*/  FFMA.FTZ R201, R152, UR10, -R201 ;  /* 0x0000000a98c97c23 */ /* 0x000fc600080108c9 */
        /* <DEDUP_REMOVED lines=13> */
[C---:B------:R-:W-:Y:S01]  /*85c0*/  FSETP.NEU.FTZ.AND P2, PT, R8.reuse, -INF , PT ;  /* 0xff8000000800780b */ /* 0x040fe20003f5d000 */
[----:B------:R-:W-:Y:S01]  /*85d0*/  FMUL.FTZ R153, R8, UR10 ;  /* 0x0000000a08997c20 */ /* 0x000fe20008410000 */
[-C--:B------:R-:W-:Y:S01]  /*85e0*/  FMUL.FTZ R37, R37, R211.reuse ;  /* 0x000000d325257220 */ /* 0x080fe20000410000 */
[-C--:B------:R-:W-:Y:S01]  /*85f0*/  FMUL.FTZ R40, R40, R211.reuse ;  /* 0x000000d328287220 */ /* 0x080fe20000410000 */
[----:B------:R-:W-:Y:S01]  /*8600*/  FSEL R156, R8, RZ, P2 ;  /* 0x000000ff089c7208 */ /* 0x000fe20001000000 */
[----:B------:R-:W-:Y:S01]  /*8610*/  FMUL.FTZ R41, R41, R211 ;  /* 0x000000d329297220 */ /* 0x000fe20000410000 */
[----:B------:R-:W-:Y:S01]  /*8620*/  FSEL R152, R153, RZ, P2 ;  /* 0x000000ff99987208 */ /* 0x000fe20001000000 */
[----:B------:R-:W-:Y:S01]  /*8630*/  IMAD.MOV R153, RZ, RZ, -R22 ;  /* 0x000000ffff997224 */ /* 0x000fe200078e0a16 */
[----:B------:R-:W-:Y:S01]  /*8640*/  MUFU.EX2 R170, R170 ;  /* 0x000000aa00aa7308 */ /* 0x000fe20000000800 */
[----:B------:R-:W-:Y:S01]  /*8650*/  FADD.FTZ R156, -R156, R11 ;  /* 0x0000000b9c9c7221 */ /* 0x000fe20000010100 */
[----:B------:R-:W-:-:S02]  /*8660*/  @!P1 VIADD R11, R10, 0x38840 ;  /* 0x000388400a0b9836 */ /* 0x000fc40000000000 */
[--C-:B------:R-:W-:Y:S01]  /*8670*/  FFMA.FTZ R203, R158, UR10, -R152.reuse ;  /* 0x0000000a9ecb7c23 */ /* 0x100fe20008010898 */
[----:B------:R-:W-:Y:S01]  /*8680*/  ISETP.NE.AND P2, PT, R18, R153, PT ;  /* 0x000000991200720c */ /* 0x000fe20003f45270 */
[----:B------:R-:W-:Y:S01]  /*8690*/  FMUL.FTZ R156, R156, UR10 ;  /* 0x0000000a9c9c7c20 */ /* 0x000fe20008410000 */
[--C-:B------:R-:W-:Y:S01]  /*86a0*/  FFMA.FTZ R202, R159, UR10, -R152.reuse ;  /* 0x0000000a9fca7c23 */ /* 0x100fe20008010898 */
[--C-:B------:R-:W-:Y:S01]  /*86b0*/  FFMA.FTZ R204, R155, UR10, -R152.reuse ;  /* 0x0000000a9bcc7c23 */ /* 0x100fe20008010898 */
[--C-:B------:R-:W-:Y:S01]  /*86c0*/  FFMA.FTZ R205, R162, UR10, -R152.reuse ;  /* 0x0000000aa2cd7c23 */ /* 0x100fe20008010898 */
[----:B------:R-:W1:Y:S01]  /*86d0*/  MUFU.EX2 R210, R156 ;  /* 0x0000009c00d27308 */ /* 0x000e620000000800 */
[--C-:B------:R-:W-:Y:S01]  /*86e0*/  FFMA.FTZ R206, R163, UR10, -R152.reuse ;  /* 0x0000000aa3ce7c23 */ /* 0x100fe20008010898 */
[--C-:B------:R-:W-:Y:S01]  /*86f0*/  FFMA.FTZ R207, R166, UR10, -R152.reuse ;  /* 0x0000000aa6cf7c23 */ /* 0x100fe20008010898 */
[--C-:B------:R-:W-:Y:S01]  /*8700*/  FFMA.FTZ R208, R167, UR10, -R152.reuse ;  /* 0x0000000aa7d07c23 */ /* 0x100fe20008010898 */
[--C-:B------:R-:W-:Y:S01]  /*8710*/  FFMA.FTZ R177, R177, UR10, -R152.reuse ;  /* 0x0000000ab1b17c23 */ /* 0x100fe20008010898 */
[--C-:B------:R-:W-:Y:S01]  /*8720*/  FFMA.FTZ R178, R178, UR10, -R152.reuse ;  /* 0x0000000ab2b27c23 */ /* 0x100fe20008010898 */
[--C-:B------:R-:W-:Y:S01]  /*8730*/  FFMA.FTZ R179, R179, UR10, -R152.reuse ;  /* 0x0000000ab3b37c23 */ /* 0x100fe20008010898 */
[--C-:B------:R-:W-:Y:S01]  /*8740*/  FFMA.FTZ R180, R180, UR10, -R152.reuse ;  /* 0x0000000ab4b47c23 */ /* 0x100fe20008010898 */
[----:B------:R-:W-:Y:S01]  /*8750*/  @!P2 IMAD R153, R14, 0x40, R17 ;  /* 0x000000400e99a824 */ /* 0x000fe200078e0211 */
[----:B------:R-:W-:Y:S01]  /*8760*/  @!P1 PRMT R14, RZ, 0x654, R11 ;  /* 0x00000654ff0e9816 */ /* 0x000fe2000000000b */
[--C-:B------:R-:W-:Y:S01]  /*8770*/  FFMA.FTZ R181, R181, UR10, -R152.reuse ;  /* 0x0000000ab5b57c23 */ /* 0x100fe20008010898 */
[--C-:B------:R-:W-:Y:S01]  /*8780*/  FFMA.FTZ R182, R182, UR10, -R152.reuse ;  /* 0x0000000ab6b67c23 */ /* 0x100fe20008010898 */
[--C-:B------:R-:W-:Y:S01]  /*8790*/  FFMA.FTZ R183, R183, UR10, -R152.reuse ;  /* 0x0000000ab7b77c23 */ /* 0x100fe20008010898 */
[----:B------:R-:W-:Y:S01]  /*87a0*/  @!P2 LEA R160, R153, UR37, 0x2 ;  /* 0x0000002599a0ac11 */ /* 0x000fe2000f8e10ff */
[----:B------:R2:W-:Y:S01]  /*87b0*/  @!P1 SYNCS.ARRIVE.TRANS64.RED.A1T0 RZ, [R14+URZ], RZ ;  /* 0x000000ff0eff99a7 */ /* 0x0005e2000810043f */
[--C-:B------:R-:W-:Y:S01]  /*87c0*/  FFMA.FTZ R197, R197, UR10, -R152.reuse ;  /* 0x0000000ac5c57c23 */ /* 0x100fe20008010898 */
[----:B------:R-:W-:Y:S01]  /*87d0*/  FFMA.FTZ R198, R198, UR10, -R152 ;  /* 0x0000000ac6c67c23 */ /* 0x000fe20008010898 */
[----:B------:R-:W-:Y:S01]  /*87e0*/  MUFU.EX2 R203, R203 ;  /* 0x000000cb00cb7308 */ /* 0x000fe20000000800 */
[----:B------:R-:W-:Y:S01]  /*87f0*/  @!P2 STS [R160+0x38400], R211 ;  /* 0x038400d3a000a388 */ /* 0x000fe20000000800 */
[----:B------:R-:W-:Y:S01]  /*8800*/  F2FP.F16.F32.PACK_AB R152, R15, R20 ;  /* 0x000000140f98723e */ /* 0x000fe200000000ff */
[-C--:B-1----:R-:W-:Y:S01]  /*8810*/  FMUL.FTZ R26, R26, R210.reuse ;  /* 0x000000d21a1a7220 */ /* 0x082fe20000410000 */
[----:B------:R-:W-:Y:S01]  /*8820*/  F2FP.F16.F32.PACK_AB R154, R168, R21 ;  /* 0x00000015a89a723e */ /* 0x000fe200000000ff */
[----:B------:R1:W-:Y:S01]  /*8830*/  @!P2 STS [R160+0x38420], R210 ;  /* 0x038420d2a000a388 */ /* 0x0003e20000000800 */
[----:B------:R-:W-:Y:S01]  /*8840*/  F2FP.F16.F32.PACK_AB R156, R170, R169 ;  /* 0x000000a9aa9c723e */ /* 0x000fe200000000ff */
        /* <DEDUP_REMOVED lines=17> */
[----:B------:R-:W4:Y:S01]  /*8960*/  MUFU.EX2 R205, R205 ;  /* 0x000000cd00cd7308 */ /* 0x000f220000000800 */
        /* <DEDUP_REMOVED lines=124> */
[-C--:B------:R-:W-:Y:S01]  /*9130*/  FMUL.FTZ R150, R150, R210.reuse ;  /* 0x000000d296967220 */ /* 0x080fe20000410000 */
[----:B------:R-:W-:Y:S01]  /*9140*/  FMUL.FTZ R151, R151, R210 ;  /* 0x000000d297977220 */ /* 0x000fe20000410000 */
[----:B------:R1:W-:Y:S01]  /*9150*/  STSM.16.M88.4 [R23+0x36400], R152 ;  /* 0x0364009817007844 */ /* 0x0003e20000000200 */
[----:B------:R-:W-:Y:S01]  /*9160*/  MUFU.EX2 R196, R196 ;  /* 0x000000c400c47308 */ /* 0x000fe20000000800 */
[----:B---3--:R-:W-:Y:S01]  /*9170*/  F2FP.F16.F32.PACK_AB R163, R181, R180 ;  /* 0x000000b4b5a3723e */ /* 0x008fe200000000ff */
[----:B------:R-:W-:Y:S01]  /*9180*/  FFMA.FTZ R203, R210, R6, R203 ;  /* 0x00000006d2cb7223 */ /* 0x000fe200000100cb */
[----:B------:R1:W-:Y:S01]  /*9190*/  STSM.16.M88.4 [R186], R156 ;  /* 0x0000009cba007844 */ /* 0x0003e20000000200 */
[----:B------:R-:W-:Y:S01]  /*91a0*/  FFMA.FTZ R20, R211, R5, R20 ;  /* 0x00000005d3147223 */ /* 0x000fe20000010014 */
[----:B------:R-:W-:Y:S01]  /*91b0*/  ISETP.GT.AND P2, PT, R12, R9, PT ;  /* 0x000000090c00720c */ /* 0x000fe20003f44270 */
[----:B------:R-:W-:Y:S01]  /*91c0*/  FADD.FTZ R203, R202, R203 ;  /* 0x000000cbcacb7221 */ /* 0x000fe20000010000 */
[----:B------:R1:W-:Y:S01]  /*91d0*/  STSM.16.M88.4 [R184], R160 ;  /* 0x000000a0b8007844 */ /* 0x0003e20000000200 */
[----:B------:R-:W3:Y:S01]  /*91e0*/  MUFU.EX2 R199, R199 ;  /* 0x000000c700c77308 */ /* 0x000ee20000000800 */
[----:B------:R-:W-:Y:S01]  /*91f0*/  FADD.FTZ R20, R15, R20 ;  /* 0x000000140f147221 */ /* 0x000fe20000010000 */
[----:B------:R-:W-:Y:S01]  /*9200*/  FADD.FTZ R204, R204, R203 ;  /* 0x000000cbcccc7221 */ /* 0x000fe20000010000 */
[----:B------:R-:W-:-:S02]  /*9210*/  @!P1 IADD3 R10, R10, 0x38860, RZ ;  /* 0x000388600a0a9810 */ /* 0x000fc40007ffe0ff */
[----:B------:R-:W-:Y:S01]  /*9220*/  FADD.FTZ R21, R21, R20 ;  /* 0x0000001415157221 */ /* 0x000fe20000010000 */
[----:B------:R-:W-:Y:S01]  /*9230*/  FADD.FTZ R205, R205, R204 ;  /* 0x000000cccdcd7221 */ /* 0x000fe20000010000 */
[----:B------:R-:W-:Y:S01]  /*9240*/  @!P1 PRMT R10, RZ, 0x654, R10 ;  /* 0x00000654ff0a9816 */ /* 0x000fe2000000000a */
[----:B------:R-:W-:Y:S01]  /*9250*/  MUFU.EX2 R200, R200 ;  /* 0x000000c800c87308 */ /* 0x000fe20000000800 */
[----:B------:R-:W-:Y:S01]  /*9260*/  FADD.FTZ R168, R168, R21 ;  /* 0x00000015a8a87221 */ /* 0x000fe20000010000 */
[----:B------:R-:W-:-:S03]  /*9270*/  FADD.FTZ R206, R206, R205 ;  /* 0x000000cdcece7221 */ /* 0x000fc60000010000 */
[----:B------:R-:W-:Y:S01]  /*9280*/  FADD.FTZ R169, R169, R168 ;  /* 0x000000a8a9a97221 */ /* 0x000fe20000010000 */
[----:B------:R-:W-:Y:S02]  /*9290*/  FADD.FTZ R207, R207, R206 ;  /* 0x000000cecfcf7221 */ /* 0x000fe40000010000 */
[----:B------:R-:W4:Y:S01]  /*92a0*/  MUFU.EX2 R201, R201 ;  /* 0x000000c900c97308 */ /* 0x000f220000000800 */
[----:B---3--:R-:W-:Y:S01]  /*92b0*/  F2FP.F16.F32.PACK_AB R164, R199, R196 ;  /* 0x000000c4c7a4723e */ /* 0x008fe200000000ff */
[----:B------:R-:W-:Y:S01]  /*92c0*/  FADD.FTZ R170, R170, R169 ;  /* 0x000000a9aaaa7221 */ /* 0x000fe20000010000 */
[----:B------:R-:W-:-:S03]  /*92d0*/  FADD.FTZ R208, R208, R207 ;  /* 0x000000cfd0d07221 */ /* 0x000fc60000010000 */
[----:B------:R-:W-:Y:S01]  /*92e0*/  FADD.FTZ R171, R171, R170 ;  /* 0x000000aaabab7221 */ /* 0x000fe20000010000 */
[----:B------:R-:W-:Y:S01]  /*92f0*/  FADD.FTZ R177, R177, R208 ;  /* 0x000000d0b1b17221 */ /* 0x000fe20000010000 */
[----:B------:R3:W5:Y:S02]  /*9300*/  MUFU.EX2 R182, R183 ;  /* 0x000000b700b67308 */ /* 0x0007640000000800 */
[----:B------:R-:W-:Y:S01]  /*9310*/  FADD.FTZ R172, R172, R171 ;  /* 0x000000abacac7221 */ /* 0x000fe20000010000 */
[----:B------:R-:W-:-:S03]  /*9320*/  FADD.FTZ R178, R178, R177 ;  /* 0x000000b1b2b27221 */ /* 0x000fc60000010000 */
[----:B------:R-:W-:Y:S01]  /*9330*/  FADD.FTZ R173, R173, R172 ;  /* 0x000000acadad7221 */ /* 0x000fe20000010000 */
[----:B------:R-:W-:Y:S01]  /*9340*/  FADD.FTZ R179, R179, R178 ;  /* 0x000000b2b3b37221 */ /* 0x000fe20000010000 */
[----:B------:R-:W-:Y:S01]  /*9350*/  MUFU.EX2 R11, R197 ;  /* 0x000000c5000b7308 */ /* 0x000fe20000000800 */
[----:B----4-:R-:W-:Y:S01]  /*9360*/  F2FP.F16.F32.PACK_AB R166, R201, R200 ;  /* 0x000000c8c9a6723e */ /* 0x010fe200000000ff */
[----:B------:R-:W-:Y:S01]  /*9370*/  FADD.FTZ R174, R174, R173 ;  /* 0x000000adaeae7221 */ /* 0x000fe20000010000 */
[----:B---3--:R-:W-:Y:S01]  /*9380*/  IADD3 R183, R209, 0x80, RZ ;  /* 0x00000080d1b77810 */ /* 0x008fe20007ffe0ff */
[----:B------:R-:W-:Y:S02]  /*9390*/  FADD.FTZ R180, R180, R179 ;  /* 0x000000b3b4b47221 */ /* 0x000fe40000010000 */
[----:B------:R-:W-:Y:S02]  /*93a0*/  FADD.FTZ R175, R175, R174 ;  /* 0x000000aeafaf7221 */ /* 0x000fe40000010000 */
[----:B--2---:R-:W2:Y:S01]  /*93b0*/  MUFU.EX2 R14, R198 ;  /* 0x000000c6000e7308 */ /* 0x004ea20000000800 */
[----:B-----5:R-:W-:Y:S01]  /*93c0*/  F2FP.F16.F32.PACK_AB R165, R182, R13 ;  /* 0x0000000db6a5723e */ /* 0x020fe200000000ff */
[----:B------:R-:W-:Y:S01]  /*93d0*/  FADD.FTZ R180, R181, R180 ;  /* 0x000000b4b5b47221 */ /* 0x000fe20000010000 */
[----:B------:R-:W-:-:S03]  /*93e0*/  FADD.FTZ R175, R176, R175 ;  /* 0x000000afb0af7221 */ /* 0x000fc60000010000 */
[----:B------:R-:W-:Y:S01]  /*93f0*/  FADD.FTZ R13, R13, R180 ;  /* 0x000000b40d0d7221 */ /* 0x000fe20000010000 */
[----:B------:R-:W-:-:S03]  /*9400*/  FADD.FTZ R196, R196, R175 ;  /* 0x000000afc4c47221 */ /* 0x000fc60000010000 */
[----:B------:R-:W-:Y:S01]  /*9410*/  FADD.FTZ R182, R182, R13 ;  /* 0x0000000db6b67221 */ /* 0x000fe20000010000 */
[----:B------:R-:W-:Y:S01]  /*9420*/  FADD.FTZ R199, R199, R196 ;  /* 0x000000c4c7c77221 */ /* 0x000fe20000010000 */
[----:B------:R-:W-:-:S03]  /*9430*/  IMAD.MOV.U32 R13, RZ, RZ, R7 ;  /* 0x000000ffff0d7224 */ /* 0x000fc600078e0007 */
[----:B------:R-:W-:Y:S01]  /*9440*/  FADD.FTZ R200, R200, R199 ;  /* 0x000000c7c8c87221 */ /* 0x000fe20000010000 */
[C---:B--2---:R-:W-:Y:S01]  /*9450*/  F2FP.F16.F32.PACK_AB R167, R14.reuse, R11 ;  /* 0x0000000b0ea7723e */ /* 0x044fe200000000ff */
[----:B------:R-:W-:Y:S02]  /*9460*/  FADD.FTZ R11, R11, R182 ;  /* 0x000000b60b0b7221 */ /* 0x000fe40000010000 */
[----:B------:R-:W-:Y:S02]  /*9470*/  FADD.FTZ R5, R201, R200 ;  /* 0x000000c8c9057221 */ /* 0x000fe40000010000 */
[----:B------:R1:W-:Y:S01]  /*9480*/  STSM.16.M88.4 [R185], R164 ;  /* 0x000000a4b9007844 */ /* 0x0003e20000000200 */
[----:B------:R-:W-:Y:S01]  /*9490*/  WARPGROUP.ARRIVE ;  /* 0x00000000000079c5 */ /* 0x000fe20000000000 */
[----:B------:R-:W-:Y:S01]  /*94a0*/  FADD.FTZ R6, R14, R11 ;  /* 0x0000000b0e067221 */ /* 0x000fe20000010000 */
[----:B------:R-:W-:Y:S01]  /*94b0*/  MOV R14, R2 ;  /* 0x00000002000e7202 */ /* 0x000fe20000000f00 */
[----:B------:R-:W-:-:S03]  /*94c0*/  IMAD.MOV.U32 R11, RZ, RZ, R8 ;  /* 0x000000ffff0b7224 */ /* 0x000fc600078e0008 */
[----:B------:R-:W-:Y:S01]  /*94d0*/  HGMMA.64x256x16.F32 R24, R152, gdesc[UR12].tnspB, R24, gsb0 ;  /* 0x43e0000c98187df0 */ /* 0x000fe20008000818 */
        /* <DEDUP_REMOVED lines=33> */
[----:B------:R-:W-:-:S07]  /*96f0*/  MOV R12, R10 ;  /* 0x0000000a000c7202 */ /* 0x000fce0000000f00 */
.L_x_5951:
[----:B------:R-:W-:-:S13]  /*9700*/  ISETP.GE.AND P2, PT, R12, RZ, PT ;  /* 0x000000ff0c00720c */ /* 0x000fda0003f46270 */
[----:B------:R-:W-:Y:S05]  /*9710*/  @!P2 BRA `(.L_x_5961) ;  /* 0x000000300048a947 */ /* 0x000fea0003800000 */
[----:B------:R-:W-:Y:S01]  /*9720*/  IMAD.MOV.U32 R11, RZ, RZ, R8 ;  /* 0x000000ffff0b7224 */ /* 0x000fe200078e0008 */
[----:B------:R-:W-:Y:S01]  /*9730*/  MOV R10, R2 ;  /* 0x00000002000a7202 */ /* 0x000fe20000000f00 */
[----:B------:R-:W-:Y:S01]  /*9740*/  IMAD.MOV.U32 R196, RZ, RZ, R7 ;  /* 0x000000ffffc47224 */ /* 0x000fe200078e0007 */
[----:B------:R-:W-:Y:S01]  /*9750*/  ULDC UR5, c[0x0][0xad0] ;  /* 0x0002b40000057ab9 */ /* 0x000fe20000000800 */
[----:B------:R-:W-:-:S05]  /*9760*/  ULDC UR4, c[0x0][0xa80] ;  /* 0x0002a00000047ab9 */ /* 0x000fca0000000800 */
.L_x_5970:
[----:B------:R-:W-:-:S05]  /*9770*/  VIADD R2, R10, 0x1 ;  /* 0x000000010a027836 */ /* 0x000fca0000000000 */
[----:B------:R-:W-:-:S04]  /*9780*/  ISETP.NE.AND P2, PT, R2, 0x2, PT ;  /* 0x000000020200780c */ /* 0x000fc80003f45270 */
[----:B------:R-:W-:Y:S02]  /*9790*/  SEL R7, RZ, 0x1, P2 ;  /* 0x00000001ff077807 */ /* 0x000fe40001000000 */
[----:B------:R-:W-:Y:S02]  /*97a0*/  SEL R2, R2, RZ, P2 ;  /* 0x000000ff02027207 */ /* 0x000fe40001000000 */
[----:B------:R-:W-:Y:S01]  /*97b0*/  LOP3.LUT R16, R16, R7, RZ, 0x3c, !PT ;  /* 0x0000000710107212 */ /* 0x000fe200078e3cff */
[----:B------:R-:W-:Y:S06]  /*97c0*/  @!P0 BRA `(.L_x_5962) ;  /* 0x0000000000048947 */ /* 0x000fec0003800000 */
[----:B------:R-:W-:Y:S01]  /*97d0*/  BPT.TRAP 0x1 ;  /* 0x000000040000795c */ /* 0x000fe20000300000 */
.L_x_5962:
[----:B------:R-:W-:Y:S02]  /*97e0*/  LEA R9, R2, UR37, 0x3 ;  /* 0x0000002502097c11 */ /* 0x000fe4000f8e18ff */
[----:B------:R-:W-:-:S04]  /*97f0*/  SHF.L.U32 R8, R16, 0x1f, RZ ;  /* 0x0000001f10087819 */ /* 0x000fc800000006ff */
[----:B------:R1:W2:Y:S01]  /*9800*/  SYNCS.PHASECHK.TRANS64.TRYWAIT P2, [R9+URZ+0x38830], R8 ;  /* 0x03883008090075a7 */ /* 0x0002a2000804017f */
[----:B------:R-:W-:Y:S05]  /*9810*/  @!P0 BRA `(.L_x_5963) ;  /* 0x0000000000048947 */ /* 0x000fea0003800000 */
[----:B------:R-:W-:Y:S01]  /*9820*/  BPT.TRAP 0x1 ;  /* 0x000000040000795c */ /* 0x000fe20000300000 */
.L_x_5963:
[----:B------:R-:W-:Y:S01]  /*9830*/  IMAD R7, R2, 0x200, R0 ;  /* 0x0000020002077824 */ /* 0x000fe200078e0200 */
[----:B--2---:R-:W-:Y:S06]  /*9840*/  @P2 BRA `(.L_x_5964) ;  /* 0x0000000000082947 */ /* 0x004fec0003800000 */
[----:B------:R-:W2:Y:S02]  /*9850*/  SYNCS.PHASECHK.TRANS64.TRYWAIT P2, [R9+URZ+0x38830], R8 ;  /* 0x03883008090075a7 */ /* 0x000ea4000804017f */
[----:B--2---:R-:W-:Y:S05]  /*9860*/  @!P2 BRA `(.L_x_5965) ;  /* 0x0000008800e4a947 */ /* 0x004fea0003800000 */
.L_x_5964:
        /* <DEDUP_REMOVED lines=22> */
.L_x_5966:
[----:B------:R3:W4:Y:S01]  /*99d0*/  SYNCS.PHASECHK.TRANS64.TRYWAIT P2, [R9+URZ+0x38850], R8 ;  /* 0x03885008090075a7 */ /* 0x000722000804017f */
[----:B------:R-:W-:Y:S05]  /*99e0*/  @!P0 BRA `(.L_x_5967) ;  /* 0x0000000000048947 */ /* 0x000fea0003800000 */
[----:B------:R-:W-:Y:S01]  /*99f0*/  BPT.TRAP 0x1 ;  /* 0x000000040000795c */ /* 0x000fe20000300000 */
.L_x_5967:
[----:B----4-:R-:W-:Y:S05]  /*9a00*/  @P2 BRA `(.L_x_5968) ;  /* 0x0000000000082947 */ /* 0x010fea0003800000 */
[----:B------:R-:W4:Y:S02]  /*9a10*/  SYNCS.PHASECHK.TRANS64.TRYWAIT P2, [R9+URZ+0x38850], R8 ;  /* 0x03885008090075a7 */ /* 0x000f24000804017f */
[----:B----4-:R-:W-:Y:S05]  /*9a20*/  @!P2 BRA `(.L_x_5969) ;  /* 0x000000880088a947 */ /* 0x010fea0003800000 */
.L_x_5968:
[----:B------:R-:W-:Y:S01]  /*9a30*/  LEA R7, R2, R3, 0xc ;  /* 0x0000000302077211 */ /* 0x000fe200078e60ff */
[----:B------:R-:W-:Y:S01]  /*9a40*/  WARPGROUP.ARRIVE ;  /* 0x00000000000079c5 */ /* 0x000fe20000000000 */
[----:B------:R-:W-:Y:S01]  /*9a50*/  UMOV UR11, 0x40000040 ;  /* 0x40000040000b7882 */ /* 0x000fe20000000000 */
[----:B------:R-:W-:Y:S01]  /*9a60*/  VIADD R13, R4, 0x2 ;  /* 0x00000002040d7836 */ /* 0x000fe20000000000 */
[C---:B------:R-:W-:Y:S01]  /*9a70*/  R2UR UR10, R7.reuse ;  /* 0x00000000070a72ca */ /* 0x040fe200000e0000 */
[----:B-1234-:R-:W-:Y:S01]  /*9a80*/  VIADD R8, R7, 0x2 ;  /* 0x0000000207087836 */ /* 0x01efe20000000000 */
[----:B------:R-:W-:Y:S01]  /*9a90*/  UMOV UR29, 0x40000040 ;  /* 0x40000040001d7882 */ /* 0x000fe20000000000 */
[----:B------:R-:W-:Y:S01]  /*9aa0*/  UMOV UR31, 0x40000040 ;  /* 0x40000040001f7882 */ /* 0x000fe20000000000 */
[----:B------:R-:W-:Y:S01]  /*9ab0*/  R2UR UR28, R13 ;  /* 0x000000000d1c72ca */ /* 0x000fe200000e0000 */
[----:B------:R-:W1:Y:S01]  /*9ac0*/  S2R R14, SR_TID.X ;  /* 0x00000000000e7919 */ /* 0x000e620000002100 */
[----:B------:R-:W-:Y:S01]  /*9ad0*/  R2UR UR30, R8 ;  /* 0x00000000081e72ca */ /* 0x000fe200000e0000 */
[C---:B------:R-:W-:Y:S01]  /*9ae0*/  VIADD R8, R7.reuse, 0x4 ;  /* 0x0000000407087836 */ /* 0x040fe20000000000 */
[C---:B------:R-:W-:Y:S01]  /*9af0*/  IADD3 R13, R4.reuse, 0x4, RZ ;  /* 0x00000004040d7810 */ /* 0x040fe20007ffe0ff */
[----:B------:R-:W-:Y:S01]  /*9b00*/  VIADD R21, R4, 0x800 ;  /* 0x0000080004157836 */ /* 0x000fe20000000000 */
[----:B------:R-:W-:Y:S01]  /*9b10*/  UMOV UR7, 0x40000040 ;  /* 0x4000004000077882 */ /* 0x000fe20000000000 */
[----:B------:R-:W-:-:S02]  /*9b20*/  VIADD R15, R7, 0x800 ;  /* 0x00000800070f7836 */ /* 0x000fc40000000000 */
[----:B------:R-:W-:Y:S01]  /*9b30*/  HGMMA.64x64x16.F32 R152, gdesc[UR8], R152, gsb0 ;  /* 0x00e00000089879f0 */ /* 0x000fe20008000898 */
[----:B------:R-:W-:Y:S01]  /*9b40*/  UMOV UR10, UR4 ;  /* 0x00000004000a7c82 */ /* 0x000fe20008000000 */
[----:B------:R-:W-:-:S05]  /*9b50*/  IMAD R209, R2, 0x1000, R19 ;  /* 0x0000100002d17824 */ /* 0x000fca00078e0213 */
[----:B------:R-:W-:Y:S02]  /*9b60*/  R2UR UR6, R209 ;  /* 0x00000000d10672ca */ /* 0x000fe400000e0000 */
        /* <DEDUP_REMOVED lines=262> */
[----:B------:R-:W-:-:S03]  /*abd0*/  IADD3 R15, R7, 0xe00, RZ ;  /* 0x00000e00070f7810 */ /* 0x000fc60007ffe0ff */
        /* <DEDUP_REMOVED lines=105> */
[----:B--2---:R-:W-:Y:S01]  /*b270*/  FMNMX.FTZ R7, R177, R162, !PT ;  /* 0x000000a2b1077209 */ /* 0x004fe20007810000 */
[----:B------:R-:W-:Y:S01]  /*b280*/  FMUL.FTZ R162, R166, UR5 ;  /* 0x00000005a6a27c20 */ /* 0x000fe20008410000 */
[----:B------:R-:W-:-:S05]  /*b290*/  FMUL.FTZ R166, R170, UR5 ;  /* 0x00000005aaa67c20 */ /* 0x000fca0008410000 */
        /* <DEDUP_REMOVED lines=23> */
[----:B------:R-:W-:Y:S01]  /*b410*/  FADD.FTZ R170, -R7, R196 ;  /* 0x000000c407aa7221 */ /* 0x000fe20000010100 */
[----:B----4-:R-:W-:Y:S01]  /*b420*/  FMNMX.FTZ R169, R163, R168, !PT ;  /* 0x000000a8a3a97209 */ /* 0x010fe20007810000 */
[----:B------:R-:W-:Y:S02]  /*b430*/  FMUL.FTZ R204, R7, UR10 ;  /* 0x0000000a07cc7c20 */ /* 0x000fe40008410000 */
[----:B------:R-:W-:Y:S02]  /*b440*/  FMUL.FTZ R171, R170, UR10 ;  /* 0x0000000aaaab7c20 */ /* 0x000fe40008410000 */
        /* <DEDUP_REMOVED lines=22> */
[----:B--2---:R-:W-:Y:S01]  /*b5b0*/  FMNMX.FTZ R8, R200, R169, !PT ;  /* 0x000000a9c8087209 */ /* 0x004fe20007810000 */
[----:B------:R-:W-:Y:S01]  /*b5c0*/  FFMA.FTZ R169, R152, UR10, -R204 ;  /* 0x0000000a98a97c23 */ /* 0x000fe200080108cc */
[C---:B------:R-:W-:Y:S02]  /*b5d0*/  @!P1 VIADD R152, R9.reuse, 0x38840 ;  /* 0x0003884009989836 */ /* 0x040fe40000000000 */
[----:B------:R-:W-:-:S03]  /*b5e0*/  @!P1 VIADD R9, R9, 0x38860 ;  /* 0x0003886009099836 */ /* 0x000fc60000000000 */
[----:B------:R-:W2:Y:S01]  /*b5f0*/  MUFU.TANH R183, R183 ;  /* 0x000000b700b77308 */ /* 0x000ea20000002400 */
[----:B------:R-:W-:Y:S02]  /*b600*/  @!P1 PRMT R152, RZ, 0x654, R152 ;  /* 0x00000654ff989816 */ /* 0x000fe40000000098 */
[----:B------:R-:W-:Y:S02]  /*b610*/  @!P1 PRMT R9, RZ, 0x654, R9 ;  /* 0x00000654ff099816 */ /* 0x000fe40000000009 */
[----:B------:R4:W-:Y:S03]  /*b620*/  @!P1 SYNCS.ARRIVE.TRANS64.RED.A1T0 RZ, [R152+URZ], RZ ;  /* 0x000000ff98ff99a7 */ /* 0x0009e6000810043f */
[----:B------:R3:W5:Y:S08]  /*b630*/  MUFU.EX2 R168, R171 ;  /* 0x000000ab00a87308 */ /* 0x0007700000000800 */
[----:B------:R4:W-:Y:S01]  /*b640*/  MUFU.EX2 R170, R173 ;  /* 0x000000ad00aa7308 */ /* 0x0009e20000000800 */
[----:B---3--:R-:W-:-:S04]  /*b650*/  FMNMX.FTZ R171, R179, R8, !PT ;  /* 0x00000008b3ab7209 */ /* 0x008fc80007810000 */
[----:B-1----:R-:W-:Y:S01]  /*b660*/  FMNMX.FTZ R8, R182, R171, !PT ;  /* 0x000000abb6087209 */ /* 0x002fe20007810000 */
[--C-:B------:R-:W-:Y:S02]  /*b670*/  FFMA.FTZ R171, R154, UR10, -R204.reuse ;  /* 0x0000000a9aab7c23 */ /* 0x100fe400080108cc */
[----:B------:R-:W1:Y:S01]  /*b680*/  MUFU.EX2 R21, R21 ;  /* 0x0000001500157308 */ /* 0x000e620000000800 */
[----:B--2---:R-:W-:Y:S01]  /*b690*/  FMNMX.FTZ R8, R183, R8, !PT ;  /* 0x00000008b7087209 */ /* 0x004fe20007810000 */
[----:B----4-:R-:W-:Y:S01]  /*b6a0*/  FFMA.FTZ R173, R156, UR10, -R204 ;  /* 0x0000000a9cad7c23 */ /* 0x010fe200080108cc */
[-C--:B-----5:R-:W-:Y:S01]  /*b6b0*/  FMUL.FTZ R24, R24, R168.reuse ;  /* 0x000000a818187220 */ /* 0x0a0fe20000410000 */
[-C--:B------:R-:W-:Y:S01]  /*b6c0*/  FMUL.FTZ R25, R25, R168.reuse ;  /* 0x000000a819197220 */ /* 0x080fe20000410000 */
[-C--:B------:R-:W-:Y:S01]  /*b6d0*/  FMUL.FTZ R28, R28, R168.reuse ;  /* 0x000000a81c1c7220 */ /* 0x080fe20000410000 */
[----:B------:R-:W2:Y:S01]  /*b6e0*/  SHFL.BFLY PT, R153, R8, 0x2, 0x1f ;  /* 0x0c401f0008997f89 */ /* 0x000ea200000e0000 */
        /* <DEDUP_REMOVED lines=25> */
[----:B------:R-:W1:Y:S01]  /*b880*/  MUFU.EX2 R174, R174 ;  /* 0x000000ae00ae7308 */ /* 0x000e620000000800 */
[-C--:B------:R-:W-:Y:S01]  /*b890*/  FMUL.FTZ R69, R69, R168.reuse ;  /* 0x000000a845457220 */ /* 0x080fe20000410000 */
[-C--:B------:R-:W-:Y:S01]  /*b8a0*/  FMUL.FTZ R72, R72, R168.reuse ;  /* 0x000000a848487220 */ /* 0x080fe20000410000 */
[----:B------:R-:W2:Y:S01]  /*b8b0*/  SHFL.BFLY PT, R8, R153, 0x1, 0x1f ;  /* 0x0c201f0099087f89 */ /* 0x000ea200000e0000 */
        /* <DEDUP_REMOVED lines=23> */
[----:B--2---:R-:W-:Y:S01]  /*ba30*/  FMNMX.FTZ R8, R153, R8, !PT ;  /* 0x0000000899087209 */ /* 0x004fe20007810000 */
[-C--:B------:R-:W-:Y:S01]  /*ba40*/  FMUL.FTZ R112, R112, R168.reuse ;  /* 0x000000a870707220 */ /* 0x080fe20000410000 */
[----:B------:R-:W-:Y:S01]  /*ba50*/  IADD3 R153, -R22, RZ, RZ ;  /* 0x000000ff16997210 */ /* 0x000fe20007ffe1ff */
[-C--:B------:R-:W-:Y:S01]  /*ba60*/  FMUL.FTZ R113, R113, R168.reuse ;  /* 0x000000a871717220 */ /* 0x080fe20000410000 */
[-C--:B------:R-:W-:Y:S01]  /*ba70*/  FMUL.FTZ R116, R116, R168.reuse ;  /* 0x000000a874747220 */ /* 0x080fe20000410000 */
[----:B------:R-:W-:Y:S01]  /*ba80*/  FADD.FTZ R11, -R8, R11 ;  /* 0x0000000b080b7221 */ /* 0x000fe20000010100 */
[----:B------:R-:W-:Y:S01]  /*ba90*/  ISETP.NE.AND P2, PT, R18, R153, PT ;  /* 0x000000991200720c */ /* 0x000fe20003f45270 */
[----:B------:R-:W-:Y:S01]  /*baa0*/  FMUL.FTZ R154, R8, UR10 ;  /* 0x0000000a089a7c20 */ /* 0x000fe20008410000 */
[----:B------:R-:W-:Y:S01]  /*bab0*/  MUFU.EX2 R178, R178 ;  /* 0x000000b200b27308 */ /* 0x000fe20000000800 */
[----:B------:R-:W-:Y:S01]  /*bac0*/  FMUL.FTZ R11, R11, UR10 ;  /* 0x0000000a0b0b7c20 */ /* 0x000fe20008410000 */
[----:B------:R-:W-:Y:S01]  /*bad0*/  FMUL.FTZ R117, R117, R168 ;  /* 0x000000a875757220 */ /* 0x000fe20000410000 */
        /* <DEDUP_REMOVED lines=8> */
[----:B------:R-:W-:Y:S01]  /*bb60*/  @!P2 LEA R10, R10, R17, 0x6 ;  /* 0x000000110a0aa211 */ /* 0x000fe200078e30ff */
        /* <DEDUP_REMOVED lines=9> */
[----:B------:R-:W-:Y:S01]  /*bc00*/  @!P2 STS [R153+0x38400], R168 ;  /* 0x038400a89900a388 */ /* 0x000fe20000000800 */
[----:B------:R-:W-:Y:S01]  /*bc10*/  FFMA.FTZ R182, R182, UR10, -R154 ;  /* 0x0000000ab6b67c23 */ /* 0x000fe2000801089a */
[----:B------:R-:W-:Y:S01]  /*bc20*/  MUFU.EX2 R14, R14 ;  /* 0x0000000e000e7308 */ /* 0x000fe20000000800 */
[----:B------:R-:W-:Y:S01]  /*bc30*/  F2FP.F16.F32.PACK_AB R154, R172, R169 ;  /* 0x000000a9ac9a723e */ /* 0x000fe200000000ff */
[----:B-1----:R1:W-:Y:S01]  /*bc40*/  @!P2 STS [R153+0x38420], R11 ;  /* 0x0384200b9900a388 */ /* 0x0023e20000000800 */
[----:B------:R-:W-:Y:S01]  /*bc50*/  F2FP.F16.F32.PACK_AB R158, R176, R173 ;  /* 0x000000adb09e723e */ /* 0x000fe200000000ff */
[----:B------:R-:W-:Y:S01]  /*bc60*/  FMUL.FTZ R26, R26, R11 ;  /* 0x0000000b1a1a7220 */ /* 0x000fe20000410000 */
[----:B------:R-:W-:Y:S01]  /*bc70*/  F2FP.F16.F32.PACK_AB R160, R178, R175 ;  /* 0x000000afb2a0723e */ /* 0x000fe200000000ff */
        /* <DEDUP_REMOVED lines=98> */
[----:B------:R-:W3:Y:S01]  /*c2a0*/  MUFU.EX2 R208, R208 ;  /* 0x000000d000d07308 */ /* 0x000ee20000000800 */
[----:B--2---:R-:W-:Y:S01]  /*c2b0*/  F2FP.F16.F32.PACK_AB R161, R207, R206 ;  /* 0x000000cecfa1723e */ /* 0x004fe200000000ff */
[----:B------:R-:W-:Y:S01]  /*c2c0*/  FFMA.FTZ R5, R168, R5, R21 ;  /* 0x00000005a8057223 */ /* 0x000fe20000010015 */
[----:B------:R1:W-:Y:S01]  /*c2d0*/  STSM.16.M88.4 [R186], R156 ;  /* 0x0000009cba007844 */ /* 0x0003e20000000200 */
[----:B------:R-:W-:Y:S01]  /*c2e0*/  FFMA.FTZ R6, R11, R6, R14 ;  /* 0x000000060b067223 */ /* 0x000fe2000001000e */
[----:B------:R-:W-:Y:S01]  /*c2f0*/  ISETP.GT.AND P2, PT, R12, RZ, PT ;  /* 0x000000ff0c00720c */ /* 0x000fe20003f44270 */
[----:B------:R-:W-:Y:S01]  /*c300*/  FADD.FTZ R170, R170, R5 ;  /* 0x00000005aaaa7221 */ /* 0x000fe20000010000 */
[----:B------:R-:W-:Y:S01]  /*c310*/  IMAD.MOV.U32 R11, RZ, RZ, R8 ;  /* 0x000000ffff0b7224 */ /* 0x000fe200078e0008 */
[----:B------:R-:W-:Y:S01]  /*c320*/  MUFU.EX2 R197, R197 ;  /* 0x000000c500c57308 */ /* 0x000fe20000000800 */
[----:B------:R-:W-:Y:S01]  /*c330*/  FADD.FTZ R6, R13, R6 ;  /* 0x000000060d067221 */ /* 0x000fe20000010000 */
[----:B------:R-:W-:-:S03]  /*c340*/  FADD.FTZ R169, R169, R170 ;  /* 0x000000aaa9a97221 */ /* 0x000fc60000010000 */
[----:B------:R-:W-:Y:S01]  /*c350*/  FADD.FTZ R15, R15, R6 ;  /* 0x000000060f0f7221 */ /* 0x000fe20000010000 */
[----:B------:R-:W-:Y:S02]  /*c360*/  FADD.FTZ R172, R172, R169 ;  /* 0x000000a9acac7221 */ /* 0x000fe40000010000 */
[----:B------:R-:W2:Y:S01]  /*c370*/  MUFU.EX2 R202, R202 ;  /* 0x000000ca00ca7308 */ /* 0x000ea20000000800 */
[----:B---3--:R-:W-:Y:S01]  /*c380*/  F2FP.F16.F32.PACK_AB R163, R208, R181 ;  /* 0x000000b5d0a3723e */ /* 0x008fe200000000ff */
        /* <DEDUP_REMOVED lines=9> */
[----:B------:R-:W3:Y:S01]  /*c420*/  MUFU.EX2 R180, R180 ;  /* 0x000000b400b47308 */ /* 0x000ee20000000800 */
[----:B--2---:R-:W-:Y:S01]  /*c430*/  F2FP.F16.F32.PACK_AB R164, R202, R197 ;  /* 0x000000c5caa4723e */ /* 0x004fe200000000ff */
        /* <DEDUP_REMOVED lines=10> */
[----:B---3--:R-:W-:Y:S01]  /*c4e0*/  F2FP.F16.F32.PACK_AB R166, R180, R177 ;  /* 0x000000b1b4a6723e */ /* 0x008fe200000000ff */
[----:B------:R-:W-:Y:S01]  /*c4f0*/  FADD.FTZ R196, R201, R196 ;  /* 0x000000c4c9c47221 */ /* 0x000fe20000010000 */
[----:B------:R-:W-:-:S03]  /*c500*/  FADD.FTZ R208, R208, R181 ;  /* 0x000000b5d0d07221 */ /* 0x000fc60000010000 */
[----:B------:R-:W-:Y:S01]  /*c510*/  FADD.FTZ R197, R197, R196 ;  /* 0x000000c4c5c57221 */ /* 0x000fe20000010000 */
[----:B------:R-:W-:Y:S01]  /*c520*/  MOV R196, R7 ;  /* 0x0000000700c47202 */ /* 0x000fe20000000f00 */
[----:B------:R3:W4:Y:S02]  /*c530*/  MUFU.EX2 R10, R182 ;  /* 0x000000b6000a7308 */ /* 0x0007240000000800 */
[----:B------:R-:W-:-:S04]  /*c540*/  FADD.FTZ R202, R202, R197 ;  /* 0x000000c5caca7221 */ /* 0x000fc80000010000 */
[----:B------:R-:W-:Y:S02]  /*c550*/  FADD.FTZ R5, R177, R202 ;  /* 0x000000cab1057221 */ /* 0x000fe40000010000 */
[----:B------:R-:W5:Y:S01]  /*c560*/  MUFU.EX2 R179, R179 ;  /* 0x000000b300b37308 */ /* 0x000f620000000800 */
[----:B--2---:R-:W-:Y:S01]  /*c570*/  F2FP.F16.F32.PACK_AB R165, R200, R199 ;  /* 0x000000c7c8a5723e */ /* 0x004fe200000000ff */
[----:B---3--:R-:W-:Y:S02]  /*c580*/  VIADD R182, R209, 0x80 ;  /* 0x00000080d1b67836 */ /* 0x008fe40000000000 */
[----:B------:R-:W-:Y:S01]  /*c590*/  FADD.FTZ R199, R199, R208 ;  /* 0x000000d0c7c77221 */ /* 0x000fe20000010000 */
[----:B------:R-:W-:-:S03]  /*c5a0*/  FADD.FTZ R5, R180, R5 ;  /* 0x00000005b4057221 */ /* 0x000fc60000010000 */
[----:B------:R-:W-:-:S04]  /*c5b0*/  FADD.FTZ R199, R200, R199 ;  /* 0x000000c7c8c77221 */ /* 0x000fc80000010000 */
[----:B----4-:R-:W-:Y:S01]  /*c5c0*/  FADD.FTZ R6, R10, R199 ;  /* 0x000000c70a067221 */ /* 0x010fe20000010000 */
[----:B-----5:R-:W-:-:S03]  /*c5d0*/  F2FP.F16.F32.PACK_AB R167, R179, R10 ;  /* 0x0000000ab3a7723e */ /* 0x020fc600000000ff */
[----:B------:R-:W-:Y:S01]  /*c5e0*/  FADD.FTZ R6, R179, R6 ;  /* 0x00000006b3067221 */ /* 0x000fe20000010000 */
[----:B------:R-:W-:Y:S01]  /*c5f0*/  IMAD.MOV.U32 R10, RZ, RZ, R2 ;  /* 0x000000ffff0a7224 */ /* 0x000fe200078e0002 */
[----:B------:R1:W-:Y:S01]  /*c600*/  STSM.16.M88.4 [R185], R164 ;  /* 0x000000a4b9007844 */ /* 0x0003e20000000200 */
[----:B------:R-:W-:-:S06]  /*c610*/  WARPGROUP.ARRIVE ;  /* 0x00000000000079c5 */ /* 0x000fcc0000000000 */
        /* <DEDUP_REMOVED lines=31> */
[----:B--2---:R-:W-:-:S05]  /*c810*/  VIADD R9, R12, 0xffffffff ;  /* 0xffffffff0c097836 */ /* 0x004fca0000000000 */
[----:B------:R-:W-:Y:S01]  /*c820*/  MOV R12, R9 ;  /* 0x00000009000c7202 */ /* 0x000fe20000000f00 */
[----:B-1----:R-:W-:Y:S06]  /*c830*/  @P2 BRA `(.L_x_5970) ;  /* 0xffffffcc00cc2947 */ /* 0x002fec000383ffff */
.L_x_5961:
[----:B------:R-:W1:Y:S01]  /*c840*/  SHFL.BFLY PT, R0, R5, 0x2, 0x1f ;  /* 0x0c401f0005007f89 */ /* 0x000e6200000e0000 */
[----:B------:R-:W-:Y:S01]  /*c850*/  VIADD R4, R2, 0x1 ;  /* 0x0000000102047836 */ /* 0x000fe20000000000 */
[----:B------:R-:W-:Y:S01]  /*c860*/  UIADD3 UR36, UR36, 0x1, URZ ;  /* 0x0000000124247890 */ /* 0x000fe2000fffe03f */
[----:B------:R-:W-:Y:S01]  /*c870*/  IMAD.U32 R14, RZ, RZ, UR10 ;  /* 0x0000000aff0e7e24 */ /* 0x000fe2000f8e00ff */
[----:B------:R-:W2:Y:S01]  /*c880*/  SHFL.BFLY PT, R9, R6, 0x2, 0x1f ;  /* 0x0c401f0006097f89 */ /* 0x000ea200000e0000 */
[----:B------:R-:W-:Y:S08]  /*c890*/  BAR.ARV 0x8, 0xa0 ;  /* 0x0202800000007b1d */ /* 0x000ff00000002000 */
[----:B------:R-:W-:Y:S01]  /*c8a0*/  BAR.SYNC.DEFER_BLOCKING 0xf, 0x100 ;  /* 0x03c4000000007b1d */ /* 0x000fe20000010000 */
[----:B------:R-:W-:Y:S01]  /*c8b0*/  ISETP.NE.AND P1, PT, R4, 0x2, PT ;  /* 0x000000020400780c */ /* 0x000fe20003f25270 */
[----:B-1----:R-:W-:Y:S01]  /*c8c0*/  FADD.FTZ R0, R0, R5 ;  /* 0x0000000500007221 */ /* 0x002fe20000010000 */
[----:B------:R-:W-:Y:S01]  /*c8d0*/  MOV R5, RZ ;  /* 0x000000ff00057202 */ /* 0x000fe20000000f00 */
[----:B--2---:R-:W-:-:S03]  /*c8e0*/  FADD.FTZ R9, R9, R6 ;  /* 0x0000000609097221 */ /* 0x004fc60000010000 */
[----:B------:R-:W1:Y:S01]  /*c8f0*/  SHFL.BFLY PT, R3, R0, 0x1, 0x1f ;  /* 0x0c201f0000037f89 */ /* 0x000e6200000e0000 */
[----:B------:R-:W-:-:S03]  /*c900*/  IMAD.MOV.U32 R6, RZ, RZ, RZ ;  /* 0x000000ffff067224 */ /* 0x000fc600078e00ff */
[----:B------:R-:W2:Y:S01]  /*c910*/  SHFL.BFLY PT, R10, R9, 0x1, 0x1f ;  /* 0x0c201f00090a7f89 */ /* 0x000ea200000e0000 */
[----:B-1----:R-:W-:Y:S01]  /*c920*/  FADD.FTZ R12, R0, R3 ;  /* 0x00000003000c7221 */ /* 0x002fe20000010000 */
[----:B------:R-:W-:Y:S02]  /*c930*/  IMAD.MOV R3, RZ, RZ, -R22 ;  /* 0x000000ffff037224 */ /* 0x000fe400078e0a16 */
[----:B------:R-:W-:Y:S02]  /*c940*/  IMAD.MOV.U32 R0, RZ, RZ, -0x800000 ;  /* 0xff800000ff007424 */ /* 0x000fe400078e00ff */
[----:B--2---:R-:W-:Y:S01]  /*c950*/  FADD.FTZ R10, R9, R10 ;  /* 0x0000000a090a7221 */ /* 0x004fe20000010000 */
[----:B------:R-:W-:Y:S02]  /*c960*/  FSETP.NE.FTZ.AND P2, PT, R12, RZ, PT ;  /* 0x000000ff0c00720b */ /* 0x000fe40003f55000 */
[----:B------:R-:W-:Y:S02]  /*c970*/  ISETP.NE.AND P0, PT, R18, R3, PT ;  /* 0x000000031200720c */ /* 0x000fe40003f05270 */
[----:B------:R-:W-:-:S02]  /*c980*/  FSETP.NE.FTZ.AND P3, PT, R10, RZ, PT ;  /* 0x000000ff0a00720b */ /* 0x000fc40003f75000 */
[----:B------:R-:W-:-:S04]  /*c990*/  SEL R3, RZ, 0x1, P1 ;  /* 0x00000001ff037807 */ /* 0x000fc80000800000 */
[----:B------:R-:W-:Y:S02]  /*c9a0*/  LOP3.LUT R16, R16, R3, RZ, 0x3c, !PT ;  /* 0x0000000310107212 */ /* 0x000fe400078e3cff */
[----:B------:R-:W-:Y:S01]  /*c9b0*/  MOV R3, 0xff800000 ;  /* 0xff80000000037802 */ /* 0x000fe20000000f00 */
[----:B------:R-:W1:Y:S02]  /*c9c0*/  @P2 MUFU.RCP R5, R12 ;  /* 0x0000000c00052308 */ /* 0x000e640000001000 */
[----:B------:R-:W-:Y:S02]  /*c9d0*/  @!P0 IMAD R2, R2, 0x40, R17 ;  /* 0x0000004002028824 */ /* 0x000fe400078e0211 */
[----:B------:R-:W-:-:S03]  /*c9e0*/  @P3 FMUL.FTZ R14, R14, 0.69314718246459960938 ;  /* 0x3f3172180e0e3820 */ /* 0x000fc60000410000 */
[----:B------:R-:W-:Y:S01]  /*c9f0*/  @!P0 LEA R11, R2, UR37, 0x2 ;  /* 0x00000025020b8c11 */ /* 0x000fe2000f8e10ff */
[----:B------:R-:W2:Y:S01]  /*ca00*/  @P3 MUFU.RCP R6, R10 ;  /* 0x0000000a00063308 */ /* 0x000ea20000001000 */
[----:B------:R-:W-:-:S05]  /*ca10*/  MOV R2, UR10 ;  /* 0x0000000a00027c02 */ /* 0x000fca0008000f00 */
[----:B------:R-:W-:Y:S02]  /*ca20*/  @P2 FMUL.FTZ R2, R2, 0.69314718246459960938 ;  /* 0x3f31721802022820 */ /* 0x000fe40000410000 */
[----:B------:R-:W3:Y:S01]  /*ca30*/  @P2 MUFU.LG2 R9, R12 ;  /* 0x0000000c00092308 */ /* 0x000ee20000000c00 */
[----:B-1----:R-:W-:Y:S01]  /*ca40*/  @!P0 STS [R11+0x38400], R5 ;  /* 0x038400050b008388 */ /* 0x002fe20000000800 */
[-C--:B------:R-:W-:Y:S01]  /*ca50*/  FMUL.FTZ R171, R24, R5.reuse ;  /* 0x0000000518ab7220 */ /* 0x080fe20000410000 */
[-C--:B------:R-:W-:Y:S01]  /*ca60*/  FMUL.FTZ R168, R25, R5.reuse ;  /* 0x0000000519a87220 */ /* 0x080fe20000410000 */
[-C--:B------:R-:W-:Y:S01]  /*ca70*/  FMUL.FTZ R170, R28, R5.reuse ;  /* 0x000000051caa7220 */ /* 0x080fe20000410000 */
[-C--:B------:R-:W-:Y:S01]  /*ca80*/  FMUL.FTZ R160, R29, R5.reuse ;  /* 0x000000051da07220 */ /* 0x080fe20000410000 */
[-C--:B------:R-:W-:Y:S01]  /*ca90*/  FMUL.FTZ R162, R32, R5.reuse ;  /* 0x0000000520a27220 */ /* 0x080fe20000410000 */
[-C--:B------:R-:W-:Y:S01]  /*caa0*/  FMUL.FTZ R33, R33, R5.reuse ;  /* 0x0000000521217220 */ /* 0x080fe20000410000 */
[----:B------:R-:W1:Y:S01]  /*cab0*/  @P3 MUFU.LG2 R10, R10 ;  /* 0x0000000a000a3308 */ /* 0x000e620000000c00 */
        /* <DEDUP_REMOVED lines=130> */
.L_x_5937:
        /* <DEDUP_REMOVED lines=44> */
[----:B------:R-:W-:-:S02]  /*d5a0*/  LOP3.LUT R103, R6, 0x380, RZ, 0xc0, !PT ;  /* 0x0000038006677812 */ /* 0x000fc400078ec0ff */
[----:B------:R-:W-:Y:S02]  /*d5b0*/  SHF.R.U64 R4, R4, 0x3, RZ ;  /* 0x0000000304047819 */ /* 0x000fe400000012ff */
[C---:B------:R-:W-:Y:S02]  /*d5c0*/  IADD3 R197, P4, R6.reuse, 0x4020, RZ ;  /* 0x0000402006c57810 */ /* 0x040fe40007f9e0ff */
[C---:B------:R-:W-:Y:S02]  /*d5d0*/  IADD3 R181, P1, R6.reuse, 0x2040, RZ ;  /* 0x0000204006b57810 */ /* 0x040fe40007f3e0ff */
[----:B------:R-:W-:Y:S01]  /*d5e0*/  IADD3.X R9, RZ, R7, RZ, P2, !PT ;  /* 0x00000007ff097210 */ /* 0x000fe200017fe4ff */
[--C-:B------:R-:W-:Y:S01]  /*d5f0*/  IMAD.X R91, RZ, RZ, R7.reuse, P4 ;  /* 0x000000ffff5b7224 */ /* 0x100fe200020e0607 */
[C---:B------:R-:W-:Y:S01]  /*d600*/  IADD3 R187, P3, R6.reuse, 0x4000, RZ ;  /* 0x0000400006bb7810 */ /* 0x040fe20007f7e0ff */
[----:B------:R-:W-:Y:S01]  /*d610*/  IMAD.X R25, RZ, RZ, R7, P1 ;  /* 0x000000ffff197224 */ /* 0x000fe200008e0607 */
[----:B------:R-:W-:-:S02]  /*d620*/  IADD3 R177, P5, R6, 0x2000, RZ ;  /* 0x0000200006b17810 */ /* 0x000fc40007fbe0ff */
[----:B------:R-:W-:Y:S01]  /*d630*/  IADD3 R183, P2, R6, 0x2060, RZ ;  /* 0x0000206006b77810 */ /* 0x000fe20007f5e0ff */
[----:B------:R-:W-:Y:S01]  /*d640*/  IMAD.X R87, RZ, RZ, R7, P3 ;  /* 0x000000ffff577224 */ /* 0x000fe200018e0607 */
[----:B------:R-:W-:Y:S02]  /*d650*/  LOP3.LUT R20, R4, R179, RZ, 0x3c, !PT ;  /* 0x000000b304147212 */ /* 0x000fe400078e3cff */
[----:B------:R-:W-:Y:S02]  /*d660*/  SHF.R.U64 R103, R103, 0x3, RZ ;  /* 0x0000000367677819 */ /* 0x000fe400000012ff */
[----:B------:R-:W-:Y:S02]  /*d670*/  LOP3.LUT R4, R197, 0x380, RZ, 0xc0, !PT ;  /* 0x00000380c5047812 */ /* 0x000fe400078ec0ff */
[-C--:B------:R-:W-:Y:S02]  /*d680*/  IADD3.X R15, RZ, R7.reuse, RZ, P5, !PT ;  /* 0x00000007ff0f7210 */ /* 0x080fe40002ffe4ff */
[----:B------:R-:W-:-:S02]  /*d690*/  IADD3.X R29, RZ, R7, RZ, P2, !PT ;  /* 0x00000007ff1d7210 */ /* 0x000fc400017fe4ff */
[C---:B------:R-:W-:Y:S02]  /*d6a0*/  IADD3 R199, P5, R6.reuse, 0x4040, RZ ;  /* 0x0000404006c77810 */ /* 0x040fe40007fbe0ff */
[C---:B------:R-:W-:Y:S02]  /*d6b0*/  IADD3 R201, P6, R6.reuse, 0x4060, RZ ;  /* 0x0000406006c97810 */ /* 0x040fe40007fde0ff */
[C---:B------:R-:W-:Y:S02]  /*d6c0*/  IADD3 R203, P1, R6.reuse, 0x6000, RZ ;  /* 0x0000600006cb7810 */ /* 0x040fe40007f3e0ff */
[C---:B------:R-:W-:Y:S01]  /*d6d0*/  IADD3 R106, P2, R6.reuse, 0x6020, RZ ;  /* 0x00006020066a7810 */ /* 0x040fe20007f5e0ff */
[----:B------:R-:W-:Y:S01]  /*d6e0*/  IMAD.X R99, RZ, RZ, R7, P6 ;  /* 0x000000ffff637224 */ /* 0x000fe200030e0607 */
[C---:B------:R-:W-:Y:S02]  /*d6f0*/  IADD3 R205, P3, R6.reuse, 0x6040, RZ ;  /* 0x0000604006cd7810 */ /* 0x040fe40007f7e0ff */
[----:B------:R-:W-:-:S02]  /*d700*/  IADD3 R207, P4, R6, 0x6060, RZ ;  /* 0x0000606006cf7810 */ /* 0x000fc40007f9e0ff */
[----:B------:R-:W-:Y:S01]  /*d710*/  LOP3.LUT R6, R103, R6, RZ, 0x3c, !PT ;  /* 0x0000000667067212 */ /* 0x000fe200078e3cff */
[--C-:B------:R-:W-:Y:S01]  /*d720*/  IMAD.X R103, RZ, RZ, R7.reuse, P1 ;  /* 0x000000ffff677224 */ /* 0x100fe200008e0607 */
[----:B------:R-:W-:Y:S01]  /*d730*/  LOP3.LUT R10, R173, 0x380, RZ, 0xc0, !PT ;  /* 0x00000380ad0a7812 */ /* 0x000fe200078ec0ff */
[--C-:B------:R-:W-:Y:S01]  /*d740*/  IMAD.X R111, RZ, RZ, R7.reuse, P3 ;  /* 0x000000ffff6f7224 */ /* 0x100fe200018e0607 */
[----:B------:R-:W-:Y:S01]  /*d750*/  SHF.R.U64 R4, R4, 0x3, RZ ;  /* 0x0000000304047819 */ /* 0x000fe200000012ff */
[----:B------:R-:W-:Y:S01]  /*d760*/  IMAD.X R115, RZ, RZ, R7, P4 ;  /* 0x000000ffff737224 */ /* 0x000fe200020e0607 */
[----:B------:R-:W-:Y:S02]  /*d770*/  LOP3.LUT R12, R175, 0x380, RZ, 0xc0, !PT ;  /* 0x00000380af0c7812 */ /* 0x000fe400078ec0ff */
[----:B------:R-:W-:Y:S02]  /*d780*/  LOP3.LUT R14, R177, 0x380, RZ, 0xc0, !PT ;  /* 0x00000380b10e7812 */ /* 0x000fe400078ec0ff */
[----:B------:R-:W-:-:S02]  /*d790*/  LOP3.LUT R27, R106, 0x380, RZ, 0xc0, !PT ;  /* 0x000003806a1b7812 */ /* 0x000fc400078ec0ff */
[-C--:B------:R-:W-:Y:S02]  /*d7a0*/  IADD3.X R95, RZ, R7.reuse, RZ, P5, !PT ;  /* 0x00000007ff5f7210 */ /* 0x080fe40002ffe4ff */
[----:B------:R-:W-:Y:S02]  /*d7b0*/  IADD3.X R107, RZ, R7, RZ, P2, !PT ;  /* 0x00000007ff6b7210 */ /* 0x000fe400017fe4ff */
[----:B------:R-:W-:Y:S02]  /*d7c0*/  SHF.R.U64 R10, R10, 0x3, RZ ;  /* 0x000000030a0a7819 */ /* 0x000fe400000012ff */
[----:B------:R-:W-:Y:S02]  /*d7d0*/  LOP3.LUT R24, R181, 0x380, RZ, 0xc0, !PT ;  /* 0x00000380b5187812 */ /* 0x000fe400078ec0ff */
[----:B------:R-:W-:Y:S02]  /*d7e0*/  LOP3.LUT R90, R4, R197, RZ, 0x3c, !PT ;  /* 0x000000c5045a7212 */ /* 0x000fe400078e3cff */
[----:B------:R-:W-:-:S02]  /*d7f0*/  MOV R152, R6 ;  /* 0x0000000600987202 */ /* 0x000fc40000000f00 */
[----:B------:R-:W-:Y:S02]  /*d800*/  SHF.R.U64 R12, R12, 0x3, RZ ;  /* 0x000000030c0c7819 */ /* 0x000fe400000012ff */
[----:B------:R-:W-:Y:S02]  /*d810*/  LOP3.LUT R28, R183, 0x380, RZ, 0xc0, !PT ;  /* 0x00000380b71c7812 */ /* 0x000fe400078ec0ff */
[----:B------:R-:W-:Y:S02]  /*d820*/  F2FP.F16.F32.PACK_AB R4, R168, R171 ;  /* 0x000000aba804723e */ /* 0x000fe400000000ff */
[----:B------:R-:W-:Y:S02]  /*d830*/  F2FP.F16.F32.PACK_AB R6, R160, R170 ;  /* 0x000000aaa006723e */ /* 0x000fe400000000ff */
[----:B------:R-:W-:Y:S02]  /*d840*/  F2FP.F16.F32.PACK_AB R7, R31, R30 ;  /* 0x0000001e1f07723e */ /* 0x000fe400000000ff */
[----:B------:R-:W-:-:S02]  /*d850*/  SHF.R.U64 R14, R14, 0x3, RZ ;  /* 0x000000030e0e7819 */ /* 0x000fc400000012ff */
[----:B------:R-:W-:Y:S01]  /*d860*/  LOP3.LUT R86, R187, 0x380, RZ, 0xc0, !PT ;  /* 0x00000380bb567812 */ /* 0x000fe200078ec0ff */
[----:B------:R1:W-:Y:S01]  /*d870*/  STSM.16.M88.4 [R152], R4 ;  /* 0x0000000498007844 */ /* 0x0003e20000000200 */
[----:B------:R-:W-:Y:S02]  /*d880*/  LOP3.LUT R98, R201, 0x380, RZ, 0xc0, !PT ;  /* 0x00000380c9627812 */ /* 0x000fe400078ec0ff */
[----:B------:R-:W-:Y:S02]  /*d890*/  SHF.R.U64 R27, R27, 0x3, RZ ;  /* 0x000000031b1b7819 */ /* 0x000fe400000012ff */
[----:B------:R-:W-:Y:S02]  /*d8a0*/  LOP3.LUT R10, R10, R173, RZ, 0x3c, !PT ;  /* 0x000000ad0a0a7212 */ /* 0x000fe400078e3cff */
[----:B------:R-:W-:Y:S02]  /*d8b0*/  SHF.R.U64 R24, R24, 0x3, RZ ;  /* 0x0000000318187819 */ /* 0x000fe400000012ff */
[----:B------:R-:W-:-:S02]  /*d8c0*/  LOP3.LUT R94, R199, 0x380, RZ, 0xc0, !PT ;  /* 0x00000380c75e7812 */ /* 0x000fc400078ec0ff */
[----:B------:R-:W-:Y:S02]  /*d8d0*/  LOP3.LUT R114, R207, 0x380, RZ, 0xc0, !PT ;  /* 0x00000380cf727812 */ /* 0x000fe400078ec0ff */
[----:B------:R-:W-:Y:S02]  /*d8e0*/  LOP3.LUT R12, R12, R175, RZ, 0x3c, !PT ;  /* 0x000000af0c0c7212 */ /* 0x000fe400078e3cff */
[----:B------:R-:W-:Y:S02]  /*d8f0*/  SHF.R.U64 R28, R28, 0x3, RZ ;  /* 0x000000031c1c7819 */ /* 0x000fe400000012ff */
[----:B------:R-:W-:Y:S02]  /*d900*/  LOP3.LUT R14, R14, R177, RZ, 0x3c, !PT ;  /* 0x000000b10e0e7212 */ /* 0x000fe400078e3cff */
[----:B------:R-:W-:Y:S02]  /*d910*/  SHF.R.U64 R86, R86, 0x3, RZ ;  /* 0x0000000356567819 */ /* 0x000fe400000012ff */
[----:B------:R-:W-:-:S02]  /*d920*/  LOP3.LUT R102, R203, 0x380, RZ, 0xc0, !PT ;  /* 0x00000380cb667812 */ /* 0x000fc400078ec0ff */
[----:B------:R-:W-:Y:S02]  /*d930*/  SHF.R.U64 R98, R98, 0x3, RZ ;  /* 0x0000000362627819 */ /* 0x000fe400000012ff */
[----:B------:R-:W-:Y:S02]  /*d940*/  LOP3.LUT R106, R27, R106, RZ, 0x3c, !PT ;  /* 0x0000006a1b6a7212 */ /* 0x000fe400078e3cff */
[----:B------:R-:W-:Y:S02]  /*d950*/  MOV R30, R8 ;  /* 0x00000008001e7202 */ /* 0x000fe40000000f00 */
[----:B-1----:R-:W-:Y:S02]  /*d960*/  F2FP.F16.F32.PACK_AB R4, R33, R162 ;  /* 0x000000a22104723e */ /* 0x002fe400000000ff */
[----:B------:R-:W-:Y:S02]  /*d970*/  F2FP.F16.F32.PACK_AB R5, R35, R34 ;  /* 0x000000222305723e */ /* 0x000fe400000000ff */
[----:B------:R-:W-:-:S02]  /*d980*/  F2FP.F16.F32.PACK_AB R6, R37, R158 ;  /* 0x0000009e2506723e */ /* 0x000fc400000000ff */
[----:B------:R-:W-:Y:S02]  /*d990*/  F2FP.F16.F32.PACK_AB R7, R39, R38 ;  /* 0x000000262707723e */ /* 0x000fe400000000ff */
[----:B------:R-:W-:Y:S02]  /*d9a0*/  LOP3.LUT R24, R24, R181, RZ, 0x3c, !PT ;  /* 0x000000b518187212 */ /* 0x000fe400078e3cff */
[----:B------:R-:W-:Y:S01]  /*d9b0*/  SHF.R.U64 R94, R94, 0x3, RZ ;  /* 0x000000035e5e7819 */ /* 0x000fe200000012ff */
[----:B------:R1:W-:Y:S01]  /*d9c0*/  STSM.16.M88.4 [R30], R4 ;  /* 0x000000041e007844 */ /* 0x0003e20000000200 */
[----:B------:R-:W-:Y:S02]  /*d9d0*/  LOP3.LUT R110, R205, 0x380, RZ, 0xc0, !PT ;  /* 0x00000380cd6e7812 */ /* 0x000fe400078ec0ff */
[----:B------:R-:W-:Y:S02]  /*d9e0*/  SHF.R.U64 R114, R114, 0x3, RZ ;  /* 0x0000000372727819 */ /* 0x000fe400000012ff */
[----:B------:R-:W-:-:S02]  /*d9f0*/  MOV R27, R10 ;  /* 0x0000000a001b7202 */ /* 0x000fc40000000f00 */
[----:B------:R-:W-:Y:S02]  /*da00*/  LOP3.LUT R28, R28, R183, RZ, 0x3c, !PT ;  /* 0x000000b71c1c7212 */ /* 0x000fe400078e3cff */
[----:B------:R-:W-:Y:S01]  /*da10*/  MOV R12, R12 ;  /* 0x0000000c000c7202 */ /* 0x000fe20000000f00 */
[----:B------:R1:W-:Y:S01]  /*da20*/  STSM.16.M88.4 [R27], R40 ;  /* 0x000000281b007844 */ /* 0x0003e20000000200 */
[----:B------:R-:W-:Y:S02]  /*da30*/  LOP3.LUT R86, R86, R187, RZ, 0x3c, !PT ;  /* 0x000000bb56567212 */ /* 0x000fe400078e3cff */
[----:B------:R-:W-:Y:S01]  /*da40*/  SHF.R.U64 R102, R102, 0x3, RZ ;  /* 0x0000000366667819 */ /* 0x000fe200000012ff */
[----:B------:R1:W-:Y:S01]  /*da50*/  STSM.16.M88.4 [R12], R48 ;  /* 0x000000300c007844 */ /* 0x0003e20000000200 */
[----:B------:R-:W-:Y:S02]  /*da60*/  LOP3.LUT R98, R98, R201, RZ, 0x3c, !PT ;  /* 0x000000c962627212 */ /* 0x000fe400078e3cff */
[----:B------:R-:W-:-:S02]  /*da70*/  MOV R14, R14 ;  /* 0x0000000e000e7202 */ /* 0x000fc40000000f00 */
[----:B------:R-:W-:Y:S02]  /*da80*/  MOV R20, R20 ;  /* 0x0000001400147202 */ /* 0x000fe40000000f00 */
[----:B------:R-:W-:Y:S01]  /*da90*/  F2FP.F16.F32.PACK_AB R66, R69, R68 ;  /* 0x000000444542723e */ /* 0x000fe200000000ff */
[----:B------:R1:W-:Y:S01]  /*daa0*/  STSM.16.M88.4 [R14], R56 ;  /* 0x000000380e007844 */ /* 0x0003e20000000200 */
[----:B------:R-:W-:Y:S02]  /*dab0*/  F2FP.F16.F32.PACK_AB R67, R71, R70 ;  /* 0x000000464743723e */ /* 0x000fe400000000ff */
[----:B------:R-:W-:Y:S02]  /*dac0*/  F2FP.F16.F32.PACK_AB R73, R75, R74 ;  /* 0x0000004a4b49723e */ /* 0x000fe400000000ff */
[----:B------:R-:W-:Y:S01]  /*dad0*/  F2FP.F16.F32.PACK_AB R80, R81, R80 ;  /* 0x000000505150723e */ /* 0x000fe200000000ff */
[----:B------:R1:W-:Y:S01]  /*dae0*/  STSM.16.M88.4 [R20], R64 ;  /* 0x0000004014007844 */ /* 0x0003e20000000200 */
[----:B------:R-:W-:-:S02]  /*daf0*/  LOP3.LUT R94, R94, R199, RZ, 0x3c, !PT ;  /* 0x000000c75e5e7212 */ /* 0x000fc400078e3cff */
[----:B------:R-:W-:Y:S02]  /*db00*/  SHF.R.U64 R110, R110, 0x3, RZ ;  /* 0x000000036e6e7819 */ /* 0x000fe400000012ff */
[----:B------:R-:W-:Y:S02]  /*db10*/  LOP3.LUT R114, R114, R207, RZ, 0x3c, !PT ;  /* 0x000000cf72727212 */ /* 0x000fe400078e3cff */
[----:B------:R-:W-:Y:S02]  /*db20*/  MOV R24, R24 ;  /* 0x0000001800187202 */ /* 0x000fe40000000f00 */
[----:B------:R-:W-:Y:S02]  /*db30*/  F2FP.F16.F32.PACK_AB R74, R77, R76 ;  /* 0x0000004c4d4a723e */ /* 0x000fe400000000ff */
[----:B------:R-:W-:Y:S02]  /*db40*/  F2FP.F16.F32.PACK_AB R75, R79, R78 ;  /* 0x0000004e4f4b723e */ /* 0x000fe400000000ff */
[----:B------:R-:W-:-:S02]  /*db50*/  F2FP.F16.F32.PACK_AB R81, R83, R82 ;  /* 0x000000525351723e */ /* 0x000fc400000000ff */
[----:B------:R-:W-:Y:S01]  /*db60*/  MOV R28, R28 ;  /* 0x0000001c001c7202 */ /* 0x000fe20000000f00 */
[----:B------:R1:W-:Y:S01]  /*db70*/  STSM.16.M88.4 [R24], R72 ;  /* 0x0000004818007844 */ /* 0x0003e20000000200 */
[----:B------:R-:W-:Y:S02]  /*db80*/  MOV R11, R90 ;  /* 0x0000005a000b7202 */ /* 0x000fe40000000f00 */
[----:B------:R-:W-:Y:S02]  /*db90*/  F2FP.F16.F32.PACK_AB R82, R85, R84 ;  /* 0x000000545552723e */ /* 0x000fe400000000ff */
[----:B------:R-:W-:Y:S02]  /*dba0*/  F2FP.F16.F32.PACK_AB R83, R26, R19 ;  /* 0x000000131a53723e */ /* 0x000fe400000000ff */
[----:B------:R-:W-:Y:S02]  /*dbb0*/  F2FP.F16.F32.PACK_AB R88, R89, R88 ;  /* 0x000000585958723e */ /* 0x000fe400000000ff */
[----:B------:R-:W-:Y:S01]  /*dbc0*/  LOP3.LUT R102, R102, R203, RZ, 0x3c, !PT ;  /* 0x000000cb66667212 */ /* 0x000fe200078e3cff */
[----:B------:R1:W-:Y:S01]  /*dbd0*/  STSM.16.M88.4 [R28], R80 ;  /* 0x000000501c007844 */ /* 0x0003e20000000200 */
[----:B------:R-:W-:-:S02]  /*dbe0*/  MOV R86, R86 ;  /* 0x0000005600567202 */ /* 0x000fc40000000f00 */
[----:B------:R-:W-:Y:S02]  /*dbf0*/  MOV R10, R98 ;  /* 0x00000062000a7202 */ /* 0x000fe40000000f00 */
[----:B------:R-:W-:Y:S02]  /*dc00*/  F2FP.F16.F32.PACK_AB R89, R36, R32 ;  /* 0x000000202459723e */ /* 0x000fe400000000ff */
[----:B------:R-:W-:Y:S02]  /*dc10*/  F2FP.F16.F32.PACK_AB R90, R93, R92 ;  /* 0x0000005c5d5a723e */ /* 0x000fe400000000ff */
[----:B------:R-:W-:Y:S02]  /*dc20*/  F2FP.F16.F32.PACK_AB R91, R155, R154 ;  /* 0x0000009a9b5b723e */ /* 0x000fe400000000ff */
[----:B------:R-:W-:Y:S02]  /*dc30*/  F2FP.F16.F32.PACK_AB R96, R97, R96 ;  /* 0x000000606160723e */ /* 0x000fe400000000ff */
[----:B------:R-:W-:Y:S01]  /*dc40*/  MOV R9, R106 ;  /* 0x0000006a00097202 */ /* 0x000fe20000000f00 */
[----:B------:R1:W-:Y:S01]  /*dc50*/  STSM.16.M88.4 [R86], R88 ;  /* 0x0000005856007844 */ /* 0x0003e20000000200 */
[----:B------:R-:W-:-:S02]  /*dc60*/  F2FP.F16.F32.PACK_AB R97, R157, R156 ;  /* 0x0000009c9d61723e */ /* 0x000fc400000000ff */
[----:B------:R-:W-:Y:S02]  /*dc70*/  F2FP.F16.F32.PACK_AB R98, R101, R100 ;  /* 0x000000646562723e */ /* 0x000fe400000000ff */
[----:B------:R-:W-:Y:S02]  /*dc80*/  F2FP.F16.F32.PACK_AB R99, R161, R159 ;  /* 0x0000009fa163723e */ /* 0x000fe400000000ff */
[----:B------:R-:W-:Y:S02]  /*dc90*/  F2FP.F16.F32.PACK_AB R104, R105, R104 ;  /* 0x000000686968723e */ /* 0x000fe400000000ff */
[----:B------:R-:W-:Y:S01]  /*dca0*/  LOP3.LUT R110, R110, R205, RZ, 0x3c, !PT ;  /* 0x000000cd6e6e7212 */ /* 0x000fe200078e3cff */
[----:B------:R1:W-:Y:S01]  /*dcb0*/  STSM.16.M88.4 [R11], R96 ;  /* 0x000000600b007844 */ /* 0x0003e20000000200 */
[----:B------:R-:W-:Y:S02]  /*dcc0*/  MOV R94, R94 ;  /* 0x0000005e005e7202 */ /* 0x000fe40000000f00 */
        /* <DEDUP_REMOVED lines=52> */
[----:B------:R-:W-:Y:S02]  /*e010*/  IMAD.U32 R5, RZ, RZ, UR7 ;  /* 0x00000007ff057e24 */ /* 0x000fe4000f8e00ff */
[----:B------:R-:W-:Y:S01]  /*e020*/  IMAD.U32 R4, RZ, RZ, UR6 ;  /* 0x00000006ff047e24 */ /* 0x000fe2000f8e00ff */
[----:B------:R-:W-:Y:S01]  /*e030*/  ULDC.64 UR6, c[0x0][0xc40] ;  /* 0x0003100000067ab9 */ /* 0x000fe20000000a00 */
[----:B------:R-:W-:Y:S01]  /*e040*/  MOV R5, UR5 ;  /* 0x0000000500057c02 */ /* 0x000fe20008000f00 */
[----:B------:R-:W-:Y:S02]  /*e050*/  ULDC UR5, c[0x0][0xb88] ;  /* 0x0002e20000057ab9 */ /* 0x000fe40000000800 */
[----:B------:R-:W-:Y:S01]  /*e060*/  ISETP.GE.OR P1, PT, R11, UR5, P0 ;  /* 0x000000050b007c0c */ /* 0x000fe20008726670 */
[----:B-1----:R-:W-:-:S02]  /*e070*/  IMAD R6, R8, UR8, RZ ;  /* 0x0000000808067c24 */ /* 0x002fc4000f8e02ff */
[----:B------:R-:W-:-:S04]  /*e080*/  IMAD.WIDE.U32 R4, R8, UR44, R4 ;  /* 0x0000002c08047c25 */ /* 0x000fc8000f8e0004 */
[----:B------:R-:W-:Y:S01]  /*e090*/  IMAD R8, R9, UR44, R6 ;  /* 0x0000002c09087c24 */ /* 0x000fe2000f8e0206 */
[C---:B------:R-:W-:Y:S01]  /*e0a0*/  IADD3 R6, P2, R11.reuse, R4, RZ ;  /* 0x000000040b067210 */ /* 0x040fe20007f5e0ff */
[----:B------:R-:W-:-:S03]  /*e0b0*/  VIADD R9, R11, 0x8 ;  /* 0x000000080b097836 */ /* 0x000fc60000000000 */
[----:B------:R-:W-:Y:S02]  /*e0c0*/  IADD3.X R7, R7, R5, R8, P2, !PT ;  /* 0x0000000507077210 */ /* 0x000fe400017fe408 */
[----:B------:R-:W-:Y:S02]  /*e0d0*/  ISETP.GE.OR P0, PT, R9, UR5, P0 ;  /* 0x0000000509007c0c */ /* 0x000fe40008706670 */
[----:B------:R-:W-:-:S04]  /*e0e0*/  LEA R4, P2, R6, UR6, 0x2 ;  /* 0x0000000606047c11 */ /* 0x000fc8000f8410ff */
[----:B------:R-:W-:-:S05]  /*e0f0*/  LEA.HI.X R5, R6, UR7, R7, 0x2, P2 ;  /* 0x0000000706057c11 */ /* 0x000fca00090f1407 */
[----:B------:R2:W-:Y:S04]  /*e100*/  @!P1 STG.E desc[UR54][R4.64], R0 ;  /* 0x0000000004009986 */ /* 0x0005e8000c101936 */
[----:B------:R2:W-:Y:S02]  /*e110*/  @!P0 STG.E desc[UR54][R4.64+0x20], R3 ;  /* 0x0000200304008986 */ /* 0x0005e4000c101936 */
.L_x_5972:
        /* <DEDUP_REMOVED lines=53> */
.L_x_5975:
[----:B------:R-:W-:Y:S05]  /*e470*/  BSYNC B0 ;  /* 0x0000000000007941 */ /* 0x000fea0003800000 */
.L_x_5974:
[----:B------:R-:W-:Y:S05]  /*e480*/  BRA `(.L_x_5973) ;  /* 0x0000000800247947 */ /* 0x000fea0003800000 */
.L_x_5971:
        /* <DEDUP_REMOVED lines=8> */
[----:B------:R-:W-:Y:S01]  /*e510*/  ULDC UR6, c[0x0][0xb88] ;  /* 0x0002e20000067ab9 */ /* 0x000fe20000000800 */
        /* <DEDUP_REMOVED lines=19> */
.L_x_5977:
[----:B------:R-:W-:Y:S05]  /*e650*/  BSYNC B0 ;  /* 0x0000000000007941 */ /* 0x000fea0003800000 */
.L_x_5976:
        /* <DEDUP_REMOVED lines=10> */
[----:B------:R-:W-:Y:S01]  /*e700*/  SHF.L.U32 R3, R3, 0x1, RZ ;  /* 0x0000000103037819 */ /* 0x000fe200000006ff */
[----:B------:R-:W2:Y:S01]  /*e710*/  LDC R9, c[0x0][0xeac] ;  /* 0x0003ab00ff097b82 */ /* 0x000ea20000000800 */
[----:B------:R-:W-:Y:S01]  /*e720*/  ISETP.GE.AND P0, PT, R14, UR7, PT ;  /* 0x000000070e007c0c */ /* 0x000fe2000bf06270 */
[C---:B------:R-:W-:Y:S01]  /*e730*/  VIADD R20, R188.reuse, 0x140 ;  /* 0x00000140bc147836 */ /* 0x040fe20000000000 */
[----:B------:R-:W-:Y:S01]  /*e740*/  ISETP.GE.AND P2, PT, R15, UR7, PT ;  /* 0x000000070f007c0c */ /* 0x000fe2000bf46270 */
[C---:B------:R-:W-:Y:S01]  /*e750*/  VIADD R4, R188.reuse, 0x180 ;  /* 0x00000180bc047836 */ /* 0x040fe20000000000 */
[----:B------:R-:W-:Y:S01]  /*e760*/  LOP3.LUT R0, R3, 0x2, R0, 0xe2, !PT ;  /* 0x0000000203007812 */ /* 0x000fe200078ee200 */
[C---:B------:R-:W-:Y:S01]  /*e770*/  VIADD R5, R188.reuse, 0x1c0 ;  /* 0x000001c0bc057836 */ /* 0x040fe20000000000 */
[----:B------:R-:W-:Y:S01]  /*e780*/  IADD3 R19, R188, 0x100, RZ ;  /* 0x00000100bc137810 */ /* 0x000fe20007ffe0ff */
[----:B------:R-:W-:Y:S01]  /*e790*/  UIADD3 UR42, -UR42, UR6, URZ ;  /* 0x000000062a2a7290 */ /* 0x000fe2000fffe13f */
[----:B------:R-:W-:Y:S01]  /*e7a0*/  SHF.R.S32.HI R189, RZ, 0x1f, R188 ;  /* 0x0000001fffbd7819 */ /* 0x000fe200000114bc */
[----:B------:R-:W-:Y:S01]  /*e7b0*/  ULOP3.LUT UR38, URZ, UR38, URZ, 0x33, !UPT ;  /* 0x000000263f267292 */ /* 0x000fe2000f8e333f */
[----:B------:R-:W-:Y:S01]  /*e7c0*/  SEL R3, RZ, 0x4, P0 ;  /* 0x00000004ff037807 */ /* 0x000fe20000000000 */
[----:B------:R-:W-:Y:S01]  /*e7d0*/  BSSY B0, `(.L_x_5978) ;  /* 0x0000035000007945 */ /* 0x000fe20003800000 */
[----:B------:R-:W-:-:S02]  /*e7e0*/  SEL R6, RZ, 0x8, P2 ;  /* 0x00000008ff067807 */ /* 0x000fc40001000000 */
[----:B------:R-:W-:Y:S02]  /*e7f0*/  ISETP.GE.AND P2, PT, R20, UR7, PT ;  /* 0x0000000714007c0c */ /* 0x000fe4000bf46270 */
[----:B------:R-:W-:Y:S02]  /*e800*/  ISETP.GE.AND P0, PT, R19, UR7, PT ;  /* 0x0000000713007c0c */ /* 0x000fe4000bf06270 */
[----:B------:R-:W-:Y:S02]  /*e810*/  ISETP.GE.AND P3, PT, R4, UR7, PT ;  /* 0x0000000704007c0c */ /* 0x000fe4000bf66270 */
[----:B------:R-:W-:Y:S01]  /*e820*/  ISETP.GE.AND P1, PT, R5, UR7, PT ;  /* 0x0000000705007c0c */ /* 0x000fe2000bf26270 */
[----:B------:R-:W-:Y:S01]  /*e830*/  IMAD.WIDE.U32 R4, R8, UR43, R188 ;  /* 0x0000002b08047c25 */ /* 0x000fe2000f8e00bc */
[----:B------:R-:W-:Y:S02]  /*e840*/  LOP3.LUT R0, R6, R0, R3, 0xfe, !PT ;  /* 0x0000000006007212 */ /* 0x000fe400078efe03 */
[----:B------:R-:W-:Y:S01]  /*e850*/  SEL R6, RZ, 0x20, P2 ;  /* 0x00000020ff067807 */ /* 0x000fe20001000000 */
[C---:B------:R-:W-:Y:S01]  /*e860*/  VIADD R8, R190.reuse, 0x20 ;  /* 0x00000020be087836 */ /* 0x040fe20000000000 */
[----:B------:R-:W-:-:S02]  /*e870*/  ISETP.GE.AND P2, PT, R190, UR42, PT ;  /* 0x0000002abe007c0c */ /* 0x000fc4000bf46270 */
[----:B------:R-:W-:Y:S02]  /*e880*/  SEL R3, RZ, 0x10, P0 ;  /* 0x00000010ff037807 */ /* 0x000fe40000000000 */
[----:B------:R-:W-:Y:S01]  /*e890*/  ISETP.GE.AND P0, PT, R8, UR42, PT ;  /* 0x0000002a08007c0c */ /* 0x000fe2000bf06270 */
[----:B-1----:R-:W-:Y:S01]  /*e8a0*/  IMAD R8, R10, UR8, RZ ;  /* 0x000000080a087c24 */ /* 0x002fe2000f8e02ff */
[----:B------:R-:W-:Y:S02]  /*e8b0*/  LOP3.LUT R3, R6, R0, R3, 0xfe, !PT ;  /* 0x0000000006037212 */ /* 0x000fe400078efe03 */
[----:B------:R-:W-:Y:S01]  /*e8c0*/  IADD3 R5, R5, R7, RZ ;  /* 0x0000000705057210 */ /* 0x000fe20007ffe0ff */
[----:B------:R-:W-:Y:S01]  /*e8d0*/  IMAD R11, R11, UR44, R8 ;  /* 0x0000002c0b0b7c24 */ /* 0x000fe2000f8e0208 */
[----:B------:R-:W-:Y:S01]  /*e8e0*/  SEL R0, RZ, 0x40, P3 ;  /* 0x00000040ff007807 */ /* 0x000fe20001800000 */
[----:B--2---:R-:W-:Y:S01]  /*e8f0*/  VIADD R7, R9, UR38 ;  /* 0x0000002609077c36 */ /* 0x004fe20008000000 */
[----:B------:R-:W-:Y:S01]  /*e900*/  SHF.R.S32.HI R191, RZ, 0x1f, R190 ;  /* 0x0000001fffbf7819 */ /* 0x000fe200000114be */
        /* <DEDUP_REMOVED lines=33> */
.L_x_5979:
[----:B------:R-:W-:Y:S05]  /*eb20*/  BSYNC B0 ;  /* 0x0000000000007941 */ /* 0x000fea0003800000 */
.L_x_5978:
[----:B------:R-:W-:Y:S04]  /*eb30*/  BSSY B0, `(.L_x_5973) ;  /* 0x000001e000007945 */ /* 0x000fe80003800000 */
        /* <DEDUP_REMOVED lines=29> */
.L_x_5980:
[----:B------:R-:W-:Y:S05]  /*ed10*/  BSYNC B0 ;  /* 0x0000000000007941 */ /* 0x000fea0003800000 */
.L_x_5973:
[----:B------:R-:W3:Y:S02]  /*ed20*/  LDC R0, c[0x0][0xea8] ;  /* 0x0003aa00ff007b82 */ /* 0x000ee40000000800 */
[----:B---3--:R-:W-:-:S13]  /*ed30*/  ISETP.LE.AND P0, PT, R0, UR4, PT ;  /* 0x0000000400007c0c */ /* 0x008fda000bf03270 */
[----:B------:R-:W-:Y:S05]  /*ed40*/  @!P0 BRA `(.L_x_5981) ;  /* 0xffffff20008c8947 */ /* 0x000fea000383ffff */
[----:B------:R-:W-:Y:S05]  /*ed50*/  EXIT ;  /* 0x000000000000794d */ /* 0x000fea0003800000 */
.L_x_5932:
        /* <DEDUP_REMOVED lines=13> */
[----:B------:R-:W1:Y:S01]  /*ee30*/  S2R R2, SR_TID.X ;  /* 0x0000000000027919 */ /* 0x000e620000002100 */
[----:B------:R-:W-:Y:S01]  /*ee40*/  MOV R18, UR4 ;  /* 0x0000000400127c02 */ /* 0x000fe20008000f00 */
[----:B------:R-:W-:Y:S01]  /*ee50*/  IMAD.MOV.U32 R17, RZ, RZ, 0x1 ;  /* 0x00000001ff117424 */ /* 0x000fe200078e00ff */
[----:B------:R-:W-:Y:S01]  /*ee60*/  ULDC UR61, c[0x0][0xc] ;  /* 0x00000300003d7ab9 */ /* 0x000fe20000000800 */
[----:B------:R-:W-:Y:S01]  /*ee70*/  IMAD.MOV.U32 R16, RZ, RZ, RZ ;  /* 0x000000ffff107224 */ /* 0x000fe200078e00ff */
[----:B------:R-:W-:Y:S01]  /*ee80*/  ULDC.64 UR46, c[0x0][0x198] ;  /* 0x00006600002e7ab9 */ /* 0x000fe20000000a00 */
[----:B------:R-:W-:Y:S01]  /*ee90*/  UMOV UR60, URZ ;  /* 0x0000003f003c7c82 */ /* 0x000fe20008000000 */
[----:B-1----:R-:W-:-:S07]  /*eea0*/  LOP3.LUT R19, R2, 0x1f, RZ, 0xc0, !PT ;  /* 0x0000001f02137812 */ /* 0x002fce00078ec0ff */
.L_x_6032:
        /* <DEDUP_REMOVED lines=21> */
.L_x_5983:
[----:B------:R-:W-:Y:S01]  /*f000*/  ULDC UR11, c[0x0][0xec4] ;  /* 0x0003b100000b7ab9 */ /* 0x000fe20000000800 */
[----:B------:R-:W-:Y:S01]  /*f010*/  UMOV UR9, UR10 ;  /* 0x0000000a00097c82 */ /* 0x000fe20008000000 */
[----:B------:R-:W-:-:S11]  /*f020*/  UISETP.NE.AND UP0, UPT, UR11, 0x1, UPT ;  /* 0x000000010b00788c */ /* 0x000fd6000bf05270 */
[----:B------:R-:W-:Y:S02]  /*f030*/  @UP0 ULDC.64 UR12, c[0x0][0xec8] ;  /* 0x0003b200000c0ab9 */ /* 0x000fe40000000a00 */
[----:B------:R-:W-:-:S04]  /*f040*/  UIMAD.WIDE.U32 UR6, UR10, UR12, URZ ;  /* 0x0000000c0a0672a5 */ /* 0x000fc8000f8e003f */
[----:B------:R-:W-:-:S04]  /*f050*/  @UP0 USHF.R.U32.HI UR9, URZ, UR13, UR7 ;  /* 0x0000000d3f090299 */ /* 0x000fc80008011607 */
[----:B------:R-:W-:-:S12]  /*f060*/  UIMAD UR6, UR9, UR11, URZ ;  /* 0x0000000b090672a4 */ /* 0x000fd8000f8e023f */
.L_x_5984:
        /* <DEDUP_REMOVED lines=53> */
.L_x_5986:
        /* <DEDUP_REMOVED lines=23> */
.L_x_5988:
        /* <DEDUP_REMOVED lines=20> */
.L_x_5990:
        /* <DEDUP_REMOVED lines=16> */
.L_x_5989:
[----:B------:R-:W-:Y:S01]  /*f770*/  ULDC.64 UR4, c[0x0][0xaf0] ;  /* 0x0002bc0000047ab9 */ /* 0x000fe20000000a00 */
[----:B------:R-:W-:Y:S01]  /*f780*/  IMAD.U32 R5, RZ, RZ, UR59 ;  /* 0x0000003bff057e24 */ /* 0x000fe2000f8e00ff */
[----:B------:R-:W-:Y:S01]  /*f790*/  ISETP.NE.U32.AND P0, PT, RZ, UR4, PT ;  /* 0x00000004ff007c0c */ /* 0x000fe2000bf05070 */
[----:B------:R-:W-:Y:S01]  /*f7a0*/  IMAD.U32 R6, RZ, RZ, UR59 ;  /* 0x0000003bff067e24 */ /* 0x000fe2000f8e00ff */
[----:B------:R-:W1:Y:S02]  /*f7b0*/  LDC R0, c[0x0][0x428] ;  /* 0x00010a00ff007b82 */ /* 0x000e640000000800 */
[----:B------:R-:W-:-:S13]  /*f7c0*/  ISETP.NE.AND.EX P0, PT, RZ, UR5, PT, P0 ;  /* 0x00000005ff007c0c */ /* 0x000fda000bf05300 */
[----:B------:R-:W2:Y:S02]  /*f7d0*/  @P0 LDC.64 R2, c[0x0][0xaf0] ;  /* 0x0002bc00ff020b82 */ /* 0x000ea40000000a00 */
[----:B--2---:R-:W-:-:S05]  /*f7e0*/  @P0 IMAD.WIDE R2, R5, 0x4, R2 ;  /* 0x0000000405020825 */ /* 0x004fca00078e0202 */
[----:B------:R2:W3:Y:S01]  /*f7f0*/  @P0 LDG.E R6, desc[UR54][R2.64] ;  /* 0x0000003602060981 */ /* 0x0004e2000c1e1900 */
[----:B-1----:R-:W-:Y:S01]  /*f800*/  ISETP.NE.AND P0, PT, R0, 0x1, PT ;  /* 0x000000010000780c */ /* 0x002fe20003f05270 */
[----:B------:R-:W-:Y:S01]  /*f810*/  UMOV UR56, URZ ;  /* 0x0000003f00387c82 */ /* 0x000fe20008000000 */
[----:B------:R-:W-:Y:S01]  /*f820*/  ISETP.NE.AND P1, PT, R19, RZ, PT ;  /* 0x000000ff1300720c */ /* 0x000fe20003f25270 */
[----:B------:R-:W-:Y:S01]  /*f830*/  UMOV UR6, 0xffffffff ;  /* 0xffffffff00067882 */ /* 0x000fe20000000000 */
[----:B------:R-:W-:Y:S01]  /*f840*/  MOV R0, UR58 ;  /* 0x0000003a00007c02 */ /* 0x000fe20008000f00 */
        /* <DEDUP_REMOVED lines=15> */
.L_x_6045:
[----:B------:R-:W-:Y:S01]  /*f940*/  UMOV UR4, 0xffffffff ;  /* 0xffffffff00047882 */ /* 0x000fe20000000000 */
[----:B------:R-:W-:Y:S02]  /*f950*/  SHF.R.S32.HI R7, RZ, 0x1f, R6 ;  /* 0x0000001fff077819 */ /* 0x000fe40000011406 */
[----:B------:R-:W-:Y:S05]  /*f960*/  BRA.DIV UR4, `(.L_x_5992) ;  /* 0x0000002a04f87947 */ /* 0x000fea000b800000 */
[----:B------:R-:W-:-:S13]  /*f970*/  ELECT P6, URZ, PT ;  /* 0x00000000003f782f */ /* 0x000fda00038c0000 */
.L_x_6048:
[----:B------:R-:W-:Y:S05]  /*f980*/  @!P6 BRA `(.L_x_5993) ;  /* 0x0000000000c4e947 */ /* 0x000fea0003800000 */
[----:B------:R-:W-:Y:S01]  /*f990*/  MOV R4, R6 ;  /* 0x0000000600047202 */ /* 0x000fe20000000f00 */
        /* <DEDUP_REMOVED lines=19> */
.L_x_5994:
[----:B------:R-:W2:Y:S01]  /*fad0*/  S2R R5, SR_TID.X ;  /* 0x0000000000057919 */ /* 0x000ea20000002100 */
[----:B-1----:R-:W-:Y:S02]  /*fae0*/  LEA R8, R16, UR38, 0x3 ;  /* 0x0000002610087c11 */ /* 0x002fe4000f8e18ff */
[----:B--2---:R-:W-:Y:S02]  /*faf0*/  LOP3.LUT R9, R5, 0x7f, RZ, 0xc0, !PT ;  /* 0x0000007f05097812 */ /* 0x004fe400078ec0ff */
[----:B------:R-:W-:Y:S02]  /*fb00*/  SHF.L.U32 R5, R17, 0x1f, RZ ;  /* 0x0000001f11057819 */ /* 0x000fe400000006ff */
[----:B------:R-:W-:Y:S02]  /*fb10*/  ISETP.NE.AND P3, PT, R9, RZ, PT ;  /* 0x000000ff0900720c */ /* 0x000fe40003f65270 */
[----:B------:R-:W1:Y:S02]  /*fb20*/  SYNCS.PHASECHK.TRANS64.TRYWAIT P2, [R8+URZ+0x38840], R5 ;  /* 0x03884005080075a7 */ /* 0x000e64000804017f */
[----:B-1----:R-:W-:Y:S09]  /*fb30*/  @!P2 BRA `(.L_x_5995) ;  /* 0x0000002800a4a947 */ /* 0x002ff20003800000 */
.L_x_6049:
[----:B------:R-:W-:Y:S05]  /*fb40*/  @P3 BRA `(.L_x_5996) ;  /* 0x0000000000143947 */ /* 0x000fea0003800000 */
[----:B------:R-:W-:Y:S01]  /*fb50*/  ISETP.NE.AND P2, PT, R19, RZ, PT ;  /* 0x000000ff1300720c */ /* 0x000fe20003f45270 */
[----:B-1----:R-:W-:-:S04]  /*fb60*/  IMAD.MOV.U32 R5, RZ, RZ, 0x2000 ;  /* 0x00002000ff057424 */ /* 0x002fc800078e00ff */
[----:B------:R2:W-:Y:S08]  /*fb70*/  SYNCS.ARRIVE.TRANS64 RZ, [R8+URZ+0x38830], R5 ;  /* 0x0388300508ff79a7 */ /* 0x0005f0000800003f */
[----:B------:R-:W-:Y:S05]  /*fb80*/  @!P2 BRA `(.L_x_5996) ;  /* 0x000000000004a947 */ /* 0x000fea0003800000 */
[----:B------:R-:W-:Y:S01]  /*fb90*/  BPT.TRAP 0x1 ;  /* 0x000000040000795c */ /* 0x000fe20000300000 */
.L_x_5996:
        /* <DEDUP_REMOVED lines=16> */
.L_x_5993:
[----:B------:R-:W-:Y:S05]  /*fca0*/  WARPSYNC.ALL ;  /* 0x0000000000007948 */ /* 0x000fea0003800000 */
[----:B------:R-:W-:Y:S01]  /*fcb0*/  BAR.SYNC.DEFER_BLOCKING 0x8, 0xa0 ;  /* 0x0202800000007b1d */ /* 0x000fe20000010000 */
[----:B------:R-:W-:-:S05]  /*fcc0*/  ELECT P2, URZ, PT ;  /* 0x00000000003f782f */ /* 0x000fca0003840000 */
[----:B------:R-:W-:Y:S08]  /*fcd0*/  BSSY B0, `(.L_x_5997) ;  /* 0x0000041000007945 */ /* 0x000ff00003800000 */
[----:B------:R-:W-:Y:S05]  /*fce0*/  @!P2 BRA `(.L_x_5998) ;  /* 0x0000000000fca947 */ /* 0x000fea0003800000 */
[----:B------:R-:W-:Y:S01]  /*fcf0*/  UIADD3 UR14, UP0, UR46, 0x270, URZ ;  /* 0x000002702e0e7890 */ /* 0x000fe2000ff1e03f */
[----:B-12---:R-:W-:Y:S01]  /*fd00*/  MOV R5, 0x2000 ;  /* 0x0000200000057802 */ /* 0x006fe20000000f00 */
        /* <DEDUP_REMOVED lines=61> */
.L_x_5998:
[----:B------:R-:W-:Y:S05]  /*100e0*/  BSYNC B0 ;  /* 0x0000000000007941 */ /* 0x000fea0003800000 */
.L_x_5997:
        /* <DEDUP_REMOVED lines=8> */
.L_x_6050:
[----:B------:R-:W-:Y:S01]  /*10170*/  ULDC.64 UR4, c[0x0][0x408] ;  /* 0x0001020000047ab9 */ /* 0x000fe20000000a00 */
[----:B------:R-:W-:Y:S04]  /*10180*/  BSSY B0, `(.L_x_6000) ;  /* 0x0000042000007945 */ /* 0x000fe80003800000 */
[----:B------:R-:W-:Y:S05]  /*10190*/  @!P6 BRA `(.L_x_6001) ;  /* 0x000000040000e947 */ /* 0x000fea0003800000 */
[----:B-1----:R-:W1:Y:S01]  /*101a0*/  S2R R8, SR_TID.X ;  /* 0x0000000000087919 */ /* 0x002e620000002100 */
[----:B------:R-:W-:Y:S02]  /*101b0*/  LEA R5, R16, UR38, 0x3 ;  /* 0x0000002610057c11 */ /* 0x000fe4000f8e18ff */
[----:B-1----:R-:W-:Y:S02]  /*101c0*/  LOP3.LUT R9, R8, 0x7f, RZ, 0xc0, !PT ;  /* 0x0000007f08097812 */ /* 0x002fe400078ec0ff */
[----:B------:R-:W-:Y:S02]  /*101d0*/  SHF.L.U32 R8, R17, 0x1f, RZ ;  /* 0x0000001f11087819 */ /* 0x000fe400000006ff */
[----:B------:R-:W-:Y:S02]  /*101e0*/  ISETP.NE.AND P3, PT, R9, RZ, PT ;  /* 0x000000ff0900720c */ /* 0x000fe40003f65270 */
[----:B------:R-:W1:Y:S02]  /*101f0*/  SYNCS.PHASECHK.TRANS64.TRYWAIT P2, [R5+URZ+0x38860], R8 ;  /* 0x03886008050075a7 */ /* 0x000e64000804017f */
[----:B-1----:R-:W-:Y:S09]  /*10200*/  @!P2 BRA `(.L_x_6002) ;  /* 0x00000024001ca947 */ /* 0x002ff20003800000 */
.L_x_6051:
[----:B------:R-:W-:Y:S05]  /*10210*/  @P3 BRA `(.L_x_6003) ;  /* 0x0000000000143947 */ /* 0x000fea0003800000 */
[----:B------:R-:W-:Y:S02]  /*10220*/  ISETP.NE.AND P2, PT, R19, RZ, PT ;  /* 0x000000ff1300720c */ /* 0x000fe40003f45270 */
[----:B-1----:R-:W-:-:S04]  /*10230*/  MOV R8, 0x10000 ;  /* 0x0001000000087802 */ /* 0x002fc80000000f00 */
[----:B------:R2:W-:Y:S07]  /*10240*/  SYNCS.ARRIVE.TRANS64 RZ, [R5+URZ+0x38850], R8 ;  /* 0x0388500805ff79a7 */ /* 0x0005ee000800003f */
[----:B------:R-:W-:Y:S05]  /*10250*/  @!P2 BRA `(.L_x_6003) ;  /* 0x000000000004a947 */ /* 0x000fea0003800000 */
[----:B------:R-:W-:Y:S01]  /*10260*/  BPT.TRAP 0x1 ;  /* 0x000000040000795c */ /* 0x000fe20000300000 */
.L_x_6003:
        /* <DEDUP_REMOVED lines=51> */
.L_x_6001:
[----:B------:R-:W-:Y:S05]  /*105a0*/  BSYNC B0 ;  /* 0x0000000000007941 */ /* 0x000fea0003800000 */
.L_x_6000:
[----:B------:R-:W-:-:S06]  /*105b0*/  UISETP.GE.AND UP0, UPT, UR39, 0x2, UPT ;  /* 0x000000022700788c */ /* 0x000fcc000bf06270 */
[----:B------:R-:W-:-:S13]  /*105c0*/  PLOP3.LUT P2, PT, PT, PT, UP0, 0x80, 0x0 ;  /* 0x000000000000781c */ /* 0x000fda0003f4f008 */
[----:B------:R-:W-:Y:S05]  /*105d0*/  @!P2 BRA `(.L_x_6004) ;  /* 0x00000014009ca947 */ /* 0x000fea0003800000 */
[----:B------:R-:W-:Y:S02]  /*105e0*/  ULOP3.LUT UR6, UR39, 0x1, URZ, 0xc0, !UPT ;  /* 0x0000000127067892 */ /* 0x000fe4000f8ec03f */
[----:B------:R-:W-:Y:S02]  /*105f0*/  IMAD.U32 R9, RZ, RZ, UR39 ;  /* 0x00000027ff097e24 */ /* 0x000fe4000f8e00ff */
[----:B------:R-:W-:Y:S02]  /*10600*/  UISETP.NE.U32.AND UP0, UPT, UR6, 0x1, UPT ;  /* 0x000000010600788c */ /* 0x000fe4000bf05070 */
[----:B------:R-:W-:-:S04]  /*10610*/  VIADD R9, R9, 0xfffffffe ;  /* 0xfffffffe09097836 */ /* 0x000fc80000000000 */
[----:B------:R-:W-:Y:S02]  /*10620*/  PLOP3.LUT P2, PT, PT, PT, UP0, 0x80, 0x0 ;  /* 0x000000000000781c */ /* 0x000fe40003f4f008 */
[----:B-12---:R-:W-:-:S11]  /*10630*/  MOV R8, R9 ;  /* 0x0000000900087202 */ /* 0x006fd60000000f00 */
        /* <DEDUP_REMOVED lines=28> */
.L_x_6008:
[----:B-1----:R-:W1:Y:S01]  /*10800*/  S2R R2, SR_TID.X ;  /* 0x0000000000027919 */ /* 0x002e620000002100 */
[----:B------:R-:W-:Y:S02]  /*10810*/  SHF.L.U32 R3, R17, 0x1f, RZ ;  /* 0x0000001f11037819 */ /* 0x000fe400000006ff */
[----:B-1----:R-:W-:Y:S02]  /*10820*/  LOP3.LUT R5, R2, 0x7f, RZ, 0xc0, !PT ;  /* 0x0000007f02057812 */ /* 0x002fe400078ec0ff */
[----:B------:R-:W-:Y:S02]  /*10830*/  LEA R2, R16, UR38, 0x3 ;  /* 0x0000002610027c11 */ /* 0x000fe4000f8e18ff */
[----:B------:R-:W-:Y:S02]  /*10840*/  ISETP.NE.AND P2, PT, R5, RZ, PT ;  /* 0x000000ff0500720c */ /* 0x000fe40003f45270 */
[----:B------:R-:W1:Y:S02]  /*10850*/  SYNCS.PHASECHK.TRANS64.TRYWAIT P3, [R2+URZ+0x38840], R3 ;  /* 0x03884003020075a7 */ /* 0x000e64000806017f */
[----:B-1----:R-:W-:Y:S09]  /*10860*/  @!P3 BRA `(.L_x_6009) ;  /* 0x0000001c0098b947 */ /* 0x002ff20003800000 */
.L_x_6052:
[----:B------:R-:W-:Y:S05]  /*10870*/  @P2 BRA `(.L_x_6010) ;  /* 0x0000000000142947 */ /* 0x000fea0003800000 */
[----:B------:R-:W-:Y:S01]  /*10880*/  ISETP.NE.AND P3, PT, R19, RZ, PT ;  /* 0x000000ff1300720c */ /* 0x000fe20003f65270 */
[----:B------:R-:W-:-:S04]  /*10890*/  IMAD.MOV.U32 R5, RZ, RZ, 0x2000 ;  /* 0x00002000ff057424 */ /* 0x000fc800078e00ff */
[----:B------:R2:W-:Y:S08]  /*108a0*/  SYNCS.ARRIVE.TRANS64 RZ, [R2+URZ+0x38830], R5 ;  /* 0x0388300502ff79a7 */ /* 0x0005f0000800003f */
[----:B------:R-:W-:Y:S05]  /*108b0*/  @!P3 BRA `(.L_x_6010) ;  /* 0x000000000004b947 */ /* 0x000fea0003800000 */
[----:B------:R-:W-:Y:S01]  /*108c0*/  BPT.TRAP 0x1 ;  /* 0x000000040000795c */ /* 0x000fe20000300000 */
.L_x_6010:
        /* <DEDUP_REMOVED lines=17> */
.L_x_6053:
[----:B------:R-:W-:Y:S05]  /*109e0*/  @P2 BRA `(.L_x_6012) ;  /* 0x0000000000142947 */ /* 0x000fea0003800000 */
[----:B------:R-:W-:Y:S02]  /*109f0*/  ISETP.NE.AND P2, PT, R19, RZ, PT ;  /* 0x000000ff1300720c */ /* 0x000fe40003f45270 */
[----:B-12---:R-:W-:-:S04]  /*10a00*/  MOV R3, 0x10000 ;  /* 0x0001000000037802 */ /* 0x006fc80000000f00 */
[----:B------:R3:W-:Y:S07]  /*10a10*/  SYNCS.ARRIVE.TRANS64 RZ, [R2+URZ+0x38850], R3 ;  /* 0x0388500302ff79a7 */ /* 0x0007ee000800003f */
[----:B------:R-:W-:Y:S05]  /*10a20*/  @!P2 BRA `(.L_x_6012) ;  /* 0x000000000004a947 */ /* 0x000fea0003800000 */
[----:B------:R-:W-:Y:S01]  /*10a30*/  BPT.TRAP 0x1 ;  /* 0x000000040000795c */ /* 0x000fe20000300000 */
.L_x_6012:
        /* <DEDUP_REMOVED lines=50> */
.L_x_6007:
[----:B------:R-:W-:Y:S05]  /*10d60*/  BSYNC B0 ;  /* 0x0000000000007941 */ /* 0x000fea0003800000 */
.L_x_6006:
[----:B------:R-:W-:-:S06]  /*10d70*/  UIADD3 UR6, UR39, -0x3, URZ ;  /* 0xfffffffd27067890 */ /* 0x000fcc000fffe03f */
[----:B------:R-:W-:-:S07]  /*10d80*/  IMAD.U32 R8, RZ, RZ, UR6 ;  /* 0x00000006ff087e24 */ /* 0x000fce000f8e00ff */
.L_x_6005:
[----:B------:R-:W-:Y:S01]  /*10d90*/  ISETP.NE.AND P2, PT, R9, RZ, PT ;  /* 0x000000ff0900720c */ /* 0x000fe20003f45270 */
[----:B------:R-:W-:-:S12]  /*10da0*/  BSSY B0, `(.L_x_6004) ;  /* 0x00000ea000007945 */ /* 0x000fd80003800000 */
[----:B------:R-:W-:Y:S05]  /*10db0*/  @!P2 BRA `(.L_x_6013) ;  /* 0x0000000c00a0a947 */ /* 0x000fea0003800000 */
.L_x_6028:
        /* <DEDUP_REMOVED lines=23> */
[----:B--2---:R-:W-:-:S04]  /*10f30*/  LEA R4, P2, R2, R4, 0x2 ;  /* 0x0000000402047211 */ /* 0x004fc800078410ff */
[----:B------:R-:W-:-:S05]  /*10f40*/  LEA.HI.X R5, R2, R5, R3, 0x2, P2 ;  /* 0x0000000502057211 */ /* 0x000fca00010f1403 */
[----:B------:R1:W5:Y:S01]  /*10f50*/  LDG.E R4, desc[UR54][R4.64] ;  /* 0x0000003604047981 */ /* 0x000362000c1e1900 */
[----:B------:R-:W-:-:S04]  /*10f60*/  IMAD.MOV R3, RZ, RZ, -R11 ;  /* 0x000000ffff037224 */ /* 0x000fc800078e0a0b */
[----:B------:R-:W-:-:S07]  /*10f70*/  IMAD R10, R10, R3, R8 ;  /* 0x000000030a0a7224 */ /* 0x000fce00078e0208 */
.L_x_6016:
[----:B------:R-:W1:Y:S01]  /*10f80*/  S2R R2, SR_TID.X ;  /* 0x0000000000027919 */ /* 0x000e620000002100 */
[----:B------:R-:W-:Y:S02]  /*10f90*/  LEA R3, R9, UR38, 0x3 ;  /* 0x0000002609037c11 */ /* 0x000fe4000f8e18ff */
[----:B-1----:R-:W-:Y:S02]  /*10fa0*/  LOP3.LUT R5, R2, 0x7f, RZ, 0xc0, !PT ;  /* 0x0000007f02057812 */ /* 0x002fe400078ec0ff */
[----:B------:R-:W-:Y:S02]  /*10fb0*/  SHF.L.U32 R2, R17, 0x1f, RZ ;  /* 0x0000001f11027819 */ /* 0x000fe400000006ff */
[----:B------:R-:W-:Y:S02]  /*10fc0*/  ISETP.NE.AND P2, PT, R5, RZ, PT ;  /* 0x000000ff0500720c */ /* 0x000fe40003f45270 */
[----:B------:R-:W1:Y:S02]  /*10fd0*/  SYNCS.PHASECHK.TRANS64.TRYWAIT P3, [R3+URZ+0x38840], R2 ;  /* 0x03884002030075a7 */ /* 0x000e64000806017f */
[----:B-1----:R-:W-:Y:S09]  /*10fe0*/  @!P3 BRA `(.L_x_6017) ;  /* 0x0000001400e0b947 */ /* 0x002ff20003800000 */
.L_x_6054:
[----:B------:R-:W-:Y:S05]  /*10ff0*/  @P2 BRA `(.L_x_6018) ;  /* 0x0000000000142947 */ /* 0x000fea0003800000 */
[----:B------:R-:W-:Y:S01]  /*11000*/  ISETP.NE.AND P3, PT, R19, RZ, PT ;  /* 0x000000ff1300720c */ /* 0x000fe20003f65270 */
[----:B------:R-:W-:-:S04]  /*11010*/  IMAD.MOV.U32 R12, RZ, RZ, 0x2000 ;  /* 0x00002000ff0c7424 */ /* 0x000fc800078e00ff */
[----:B------:R2:W-:Y:S08]  /*11020*/  SYNCS.ARRIVE.TRANS64 RZ, [R3+URZ+0x38830], R12 ;  /* 0x0388300c03ff79a7 */ /* 0x0005f0000800003f */
[----:B------:R-:W-:Y:S05]  /*11030*/  @!P3 BRA `(.L_x_6018) ;  /* 0x000000000004b947 */ /* 0x000fea0003800000 */
[----:B------:R-:W-:Y:S01]  /*11040*/  BPT.TRAP 0x1 ;  /* 0x000000040000795c */ /* 0x000fe20000300000 */
.L_x_6018:
        /* <DEDUP_REMOVED lines=17> */
.L_x_6055:
[----:B------:R-:W-:Y:S05]  /*11160*/  @P2 BRA `(.L_x_6020) ;  /* 0x0000000000142947 */ /* 0x000fea0003800000 */
[----:B------:R-:W-:Y:S01]  /*11170*/  ISETP.NE.AND P2, PT, R19, RZ, PT ;  /* 0x000000ff1300720c */ /* 0x000fe20003f45270 */
[----:B-1-3--:R-:W-:-:S04]  /*11180*/  IMAD.MOV.U32 R2, RZ, RZ, 0x10000 ;  /* 0x00010000ff027424 */ /* 0x00afc800078e00ff */
[----:B------:R4:W-:Y:S08]  /*11190*/  SYNCS.ARRIVE.TRANS64 RZ, [R3+URZ+0x38850], R2 ;  /* 0x0388500203ff79a7 */ /* 0x0009f0000800003f */
[----:B------:R-:W-:Y:S05]  /*111a0*/  @!P2 BRA `(.L_x_6020) ;  /* 0x000000000004a947 */ /* 0x000fea0003800000 */
[----:B------:R-:W-:Y:S01]  /*111b0*/  BPT.TRAP 0x1 ;  /* 0x000000040000795c */ /* 0x000fe20000300000 */
.L_x_6020:
        /* <DEDUP_REMOVED lines=50> */
.L_x_6015:
[----:B------:R-:W-:Y:S05]  /*114e0*/  BSYNC B1 ;  /* 0x0000000000017941 */ /* 0x000fea0003800000 */
.L_x_6014:
[----:B------:R-:W-:Y:S01]  /*114f0*/  VIADD R9, R9, 0x1 ;  /* 0x0000000109097836 */ /* 0x000fe20000000000 */
[----:B------:R-:W-:Y:S04]  /*11500*/  BSSY B1, `(.L_x_6021) ;  /* 0x0000070000017945 */ /* 0x000fe80003800000 */
[----:B------:R-:W-:-:S04]  /*11510*/  ISETP.NE.AND P2, PT, R9, 0x2, PT ;  /* 0x000000020900780c */ /* 0x000fc80003f45270 */
[----:B---34-:R-:W-:Y:S02]  /*11520*/  SEL R2, RZ, 0x1, P2 ;  /* 0x00000001ff027807 */ /* 0x018fe40001000000 */
[----:B------:R-:W-:Y:S02]  /*11530*/  SEL R16, R9, RZ, P2 ;  /* 0x000000ff09107207 */ /* 0x000fe40001000000 */
[----:B------:R-:W-:Y:S01]  /*11540*/  LOP3.LUT R17, R17, R2, RZ, 0x3c, !PT ;  /* 0x0000000211117212 */ /* 0x000fe200078e3cff */
[----:B------:R-:W-:Y:S06]  /*11550*/  @!P6 BRA `(.L_x_6022) ;  /* 0x0000000400a8e947 */ /* 0x000fec0003800000 */
[----:B------:R-:W-:Y:S01]  /*11560*/  IADD3 R10, R8, -0x1, RZ ;  /* 0xffffffff080a7810 */ /* 0x000fe20007ffe0ff */
[----:B------:R-:W-:Y:S06]  /*11570*/  @!P0 BRA `(.L_x_6023) ;  /* 0x0000000000488947 */ /* 0x000fec0003800000 */
[----:B------:R-:W1:Y:S01]  /*11580*/  LDC R9, c[0x0][0x41c] ;  /* 0x00010700ff097b82 */ /* 0x000e620000000800 */
[----:B------:R-:W-:Y:S02]  /*11590*/  IMAD.MOV.U32 R11, RZ, RZ, R10 ;  /* 0x000000ffff0b7224 */ /* 0x000fe400078e000a */
[----:B------:R-:W-:-:S04]  /*115a0*/  IMAD R13, R7, UR4, RZ ;  /* 0x00000004070d7c24 */ /* 0x000fc8000f8e02ff */
[----:B------:R-:W-:Y:S01]  /*115b0*/  IMAD R13, R6, UR5, R13 ;  /* 0x00000005060d7c24 */ /* 0x000fe2000f8e020d */
[----:B------:R-:W3:Y:S01]  /*115c0*/  LDC.64 R4, c[0x0][0x3f8] ;  /* 0x0000fe00ff047b82 */ /* 0x000ee20000000a00 */
[----:B-1----:R-:W-:-:S13]  /*115d0*/  ISETP.NE.AND P2, PT, R9, 0x1, PT ;  /* 0x000000010900780c */ /* 0x002fda0003f45270 */
[----:B--2---:R-:W1:Y:S02]  /*115e0*/  @P2 LDC.64 R2, c[0x0][0x420] ;  /* 0x00010800ff022b82 */ /* 0x004e640000000a00 */
[----:B-1----:R-:W-:-:S05]  /*115f0*/  @P2 IMAD.HI.U32 R2, R10, R2, RZ ;  /* 0x000000020a022227 */ /* 0x002fca00078e00ff */
[----:B------:R-:W-:-:S04]  /*11600*/  @P2 SHF.R.U32.HI R11, RZ, R3, R2 ;  /* 0x00000003ff0b2219 */ /* 0x000fc80000011602 */
[--C-:B------:R-:W-:Y:S01]  /*11610*/  SHF.R.S32.HI R3, RZ, 0x1f, R11.reuse ;  /* 0x0000001fff037819 */ /* 0x100fe2000001140b */
[----:B------:R-:W-:-:S04]  /*11620*/  IMAD.MOV.U32 R2, RZ, RZ, R11 ;  /* 0x000000ffff027224 */ /* 0x000fc800078e000b */
[----:B------:R-:W-:-:S05]  /*11630*/  IMAD.WIDE.U32 R2, R6, UR4, R2 ;  /* 0x0000000406027c25 */ /* 0x000fca000f8e0002 */
[----:B------:R-:W-:Y:S02]  /*11640*/  IADD3 R3, R13, R3, RZ ;  /* 0x000000030d037210 */ /* 0x000fe40007ffe0ff */
[----:B---3--:R-:W-:-:S04]  /*11650*/  LEA R4, P2, R2, R4, 0x2 ;  /* 0x0000000402047211 */ /* 0x008fc800078410ff */
[----:B------:R-:W-:-:S05]  /*11660*/  LEA.HI.X R5, R2, R5, R3, 0x2, P2 ;  /* 0x0000000502057211 */ /* 0x000fca00010f1403 */
[----:B------:R1:W5:Y:S01]  /*11670*/  LDG.E R4, desc[UR54][R4.64] ;  /* 0x0000003604047981 */ /* 0x000362000c1e1900 */
[----:B------:R-:W-:-:S04]  /*11680*/  IMAD.MOV R2, RZ, RZ, -R11 ;  /* 0x000000ffff027224 */ /* 0x000fc800078e0a0b */
[----:B------:R-:W-:-:S07]  /*11690*/  IMAD R10, R9, R2, R10 ;  /* 0x00000002090a7224 */ /* 0x000fce00078e020a */
.L_x_6023:
[----:B------:R-:W1:Y:S01]  /*116a0*/  S2R R2, SR_TID.X ;  /* 0x0000000000027919 */ /* 0x000e620000002100 */
[----:B--2---:R-:W-:Y:S02]  /*116b0*/  SHF.L.U32 R3, R17, 0x1f, RZ ;  /* 0x0000001f11037819 */ /* 0x004fe400000006ff */
[----:B-1----:R-:W-:Y:S02]  /*116c0*/  LOP3.LUT R5, R2, 0x7f, RZ, 0xc0, !PT ;  /* 0x0000007f02057812 */ /* 0x002fe400078ec0ff */
[----:B------:R-:W-:Y:S02]  /*116d0*/  LEA R2, R16, UR38, 0x3 ;  /* 0x0000002610027c11 */ /* 0x000fe4000f8e18ff */
[----:B------:R-:W-:Y:S02]  /*116e0*/  ISETP.NE.AND P2, PT, R5, RZ, PT ;  /* 0x000000ff0500720c */ /* 0x000fe40003f45270 */
[----:B------:R-:W1:Y:S02]  /*116f0*/  SYNCS.PHASECHK.TRANS64.TRYWAIT P3, [R2+URZ+0x38840], R3 ;  /* 0x03884003020075a7 */ /* 0x000e64000806017f */
[----:B-1----:R-:W-:Y:S09]  /*11700*/  @!P3 BRA `(.L_x_6024) ;  /* 0x000000100040b947 */ /* 0x002ff20003800000 */
.L_x_6056:
[----:B------:R-:W-:Y:S05]  /*11710*/  @P2 BRA `(.L_x_6025) ;  /* 0x0000000000142947 */ /* 0x000fea0003800000 */
[----:B------:R-:W-:Y:S01]  /*11720*/  ISETP.NE.AND P3, PT, R19, RZ, PT ;  /* 0x000000ff1300720c */ /* 0x000fe20003f65270 */
[----:B------:R-:W-:-:S04]  /*11730*/  IMAD.MOV.U32 R5, RZ, RZ, 0x2000 ;  /* 0x00002000ff057424 */ /* 0x000fc800078e00ff */
[----:B------:R2:W-:Y:S08]  /*11740*/  SYNCS.ARRIVE.TRANS64 RZ, [R2+URZ+0x38830], R5 ;  /* 0x0388300502ff79a7 */ /* 0x0005f0000800003f */
[----:B------:R-:W-:Y:S05]  /*11750*/  @!P3 BRA `(.L_x_6025) ;  /* 0x000000000004b947 */ /* 0x000fea0003800000 */
[----:B------:R-:W-:Y:S01]  /*11760*/  BPT.TRAP 0x1 ;  /* 0x000000040000795c */ /* 0x000fe20000300000 */
.L_x_6025:
        /* <DEDUP_REMOVED lines=17> */
.L_x_6057:
[----:B------:R-:W-:Y:S05]  /*11880*/  @P2 BRA `(.L_x_6027) ;  /* 0x0000000000142947 */ /* 0x000fea0003800000 */
[----:B------:R-:W-:Y:S01]  /*11890*/  ISETP.NE.AND P2, PT, R19, RZ, PT ;  /* 0x000000ff1300720c */ /* 0x000fe20003f45270 */
[----:B-1-3--:R-:W-:-:S04]  /*118a0*/  IMAD.MOV.U32 R3, RZ, RZ, 0x10000 ;  /* 0x00010000ff037424 */ /* 0x00afc800078e00ff */
[----:B------:R4:W-:Y:S08]  /*118b0*/  SYNCS.ARRIVE.TRANS64 RZ, [R2+URZ+0x38850], R3 ;  /* 0x0388500302ff79a7 */ /* 0x0009f0000800003f */
[----:B------:R-:W-:Y:S05]  /*118c0*/  @!P2 BRA `(.L_x_6027) ;  /* 0x000000000004a947 */ /* 0x000fea0003800000 */
[----:B------:R-:W-:Y:S01]  /*118d0*/  BPT.TRAP 0x1 ;  /* 0x000000040000795c */ /* 0x000fe20000300000 */
.L_x_6027:
        /* <DEDUP_REMOVED lines=50> */
.L_x_6022:
[----:B------:R-:W-:Y:S05]  /*11c00*/  BSYNC B1 ;  /* 0x0000000000017941 */ /* 0x000fea0003800000 */
.L_x_6021:
[C---:B------:R-:W-:Y:S01]  /*11c10*/  ISETP.GT.AND P2, PT, R8.reuse, 0x1, PT ;  /* 0x000000010800780c */ /* 0x040fe20003f44270 */
[----:B------:R-:W-:-:S12]  /*11c20*/  VIADD R8, R8, 0xfffffffe ;  /* 0xfffffffe08087836 */ /* 0x000fd80000000000 */
[----:B------:R-:W-:Y:S05]  /*11c30*/  @P2 BRA `(.L_x_6028) ;  /* 0xfffffff000602947 */ /* 0x000fea000383ffff */
.L_x_6013:
[----:B------:R-:W-:Y:S05]  /*11c40*/  BSYNC B0 ;  /* 0x0000000000007941 */ /* 0x000fea0003800000 */
.L_x_6004:
        /* <DEDUP_REMOVED lines=18> */
.L_x_6030:
[----:B------:R-:W-:Y:S05]  /*11d70*/  BSYNC B0 ;  /* 0x0000000000007941 */ /* 0x000fea0003800000 */
.L_x_6029:
[----:B------:R-:W-:Y:S01]  /*11d80*/  SEL R16, R16, RZ, P0 ;  /* 0x000000ff10107207 */ /* 0x000fe20000000000 */
[----:B------:R-:W-:-:S07]  /*11d90*/  IMAD.MOV.U32 R13, RZ, RZ, R18 ;  /* 0x000000ffff0d7224 */ /* 0x000fce00078e0012 */
.L_x_5987:
[----:B------:R-:W-:Y:S05]  /*11da0*/  BSYNC B6 ;  /* 0x0000000000067941 */ /* 0x000fea0003800000 */
.L_x_5985:
[----:B------:R-:W-:-:S03]  /*11db0*/  UMOV UR6, 0xffffffff ;  /* 0xffffffff00067882 */ /* 0x000fc60000000000 */
[----:B------:R-:W-:Y:S05]  /*11dc0*/  BRA.DIV UR6, `(.L_x_6031) ;  /* 0x0000000a06b87947 */ /* 0x000fea000b800000 */
[----:B------:R1:W1:Y:S02]  /*11dd0*/  SHFL.IDX PT, R14, R13, RZ, 0x1f ;  /* 0x00001fff0d0e7589 */ /* 0x00026400000e0000 */
.L_x_6060:
        /* <DEDUP_REMOVED lines=12> */
.L_x_5982:
        /* <DEDUP_REMOVED lines=11> */
.L_x_6061:
        /* <DEDUP_REMOVED lines=16> */
.L_x_6036:
        /* <DEDUP_REMOVED lines=9> */
[----:B------:R-:W-:-:S03]  /*120e0*/  SHF.L.U32 R0, R17, 0x1f, RZ ;  /* 0x0000001f11007819 */ /* 0x000fc600000006ff */
[----:B------:R-:W-:Y:S01]  /*120f0*/  IMAD R3, R2, 0x8, R3 ;  /* 0x0000000802037824 */ /* 0x000fe200078e0203 */
[----:B-1----:R-:W-:Y:S06]  /*12100*/  @!P0 BRA `(.L_x_6037) ;  /* 0x0000000800208947 */ /* 0x002fec0003800000 */
.L_x_6062:
[----:B------:R-:W2:Y:S02]  /*12110*/  SYNCS.PHASECHK.TRANS64.TRYWAIT P0, [R3+URZ], R0 ;  /* 0x00000000030075a7 */ /* 0x000ea4000800017f */
[----:B--2---:R-:W-:Y:S05]  /*12120*/  @!P0 BRA `(.L_x_6038) ;  /* 0x00000008002c8947 */ /* 0x004fea0003800000 */
.L_x_6063:
[----:B------:R-:W-:Y:S05]  /*12130*/  @!P2 BRA `(.L_x_6039) ;  /* 0x000000000004a947 */ /* 0x000fea0003800000 */
[----:B------:R-:W-:Y:S01]  /*12140*/  BPT.TRAP 0x1 ;  /* 0x000000040000795c */ /* 0x000fe20000300000 */
.L_x_6039:
[----:B--2---:R-:W-:-:S05]  /*12150*/  IADD3 R3, R7, 0x38860, RZ ;  /* 0x0003886007037810 */ /* 0x004fca0007ffe0ff */
[----:B-1----:R-:W-:-:S04]  /*12160*/  IMAD R5, R16, 0x8, R3 ;  /* 0x0000000810057824 */ /* 0x002fc800078e0203 */
[----:B------:R-:W1:Y:S02]  /*12170*/  SYNCS.PHASECHK.TRANS64.TRYWAIT P0, [R5+URZ], R4 ;  /* 0x00000004050075a7 */ /* 0x000e64000800017f */
[----:B-1----:R-:W-:Y:S05]  /*12180*/  @!P0 BRA `(.L_x_6040) ;  /* 0x0000000800288947 */ /* 0x002fea0003800000 */
.L_x_6064:
[----:B------:R-:W-:-:S07]  /*12190*/  IMAD R3, R2, 0x8, R3 ;  /* 0x0000000802037824 */ /* 0x000fce00078e0203 */
.L_x_6041:
[----:B--2---:R2:W3:Y:S02]  /*121a0*/  SYNCS.PHASECHK.TRANS64.TRYWAIT P0, [R3+URZ], R0 ;  /* 0x00000000030075a7 */ /* 0x0044e4000800017f */
[----:B---3--:R-:W-:Y:S05]  /*121b0*/  @!P0 NANOSLEEP.SYNCS 0x989680 ;  /* 0x009896800000895d */ /* 0x008fea0003900000 */
[----:B------:R-:W3:Y:S02]  /*121c0*/  @!P0 SYNCS.PHASECHK.TRANS64 P0, [R3+URZ], R0 ;  /* 0x00000000030085a7 */ /* 0x000ee4000800007f */
[----:B---3--:R-:W-:Y:S05]  /*121d0*/  @!P0 BRA `(.L_x_6041) ;  /* 0xfffffffc00f08947 */ /* 0x008fea000383ffff */
.L_x_6035:
[----:B------:R-:W-:Y:S05]  /*121e0*/  BSYNC B0 ;  /* 0x0000000000007941 */ /* 0x000fea0003800000 */
.L_x_6034:
[----:B------:R-:W-:Y:S05]  /*121f0*/  EXIT ;  /* 0x000000000000794d */ /* 0x000fea0003800000 */
.L_x_5941:
[----:B-1----:R-:W-:-:S04]  /*12200*/  MOV R0, UR37 ;  /* 0x0000002500007c02 */ /* 0x002fc80008000f00 */
[----:B------:R1:W2:Y:S03]  /*12210*/  SYNCS.PHASECHK.TRANS64.TRYWAIT P1, [R0+URZ+0x38800], R3 ;  /* 0x03880003000075a7 */ /* 0x0002a6000802017f */
[----:B--2---:R-:W-:Y:S05]  /*12220*/  @!P1 NANOSLEEP.SYNCS 0x989680 ;  /* 0x009896800000995d */ /* 0x004fea0003900000 */
[----:B------:R-:W2:Y:S02]  /*12230*/  @!P1 SYNCS.PHASECHK.TRANS64 P1, [R0+URZ+0x38800], R3 ;  /* 0x03880003000095a7 */ /* 0x000ea4000802007f */
[----:B--2---:R-:W-:Y:S05]  /*12240*/  @!P1 BRA `(.L_x_5941) ;  /* 0xfffffffc00ec9947 */ /* 0x004fea000383ffff */
[----:B------:R-:W-:Y:S05]  /*12250*/  BRA `(.L_x_6042) ;  /* 0xffffff0c00d07947 */ /* 0x000fea000383ffff */
.L_x_5945:
[----:B---3--:R3:W4:Y:S02]  /*12260*/  SYNCS.PHASECHK.TRANS64.TRYWAIT P1, [R5+URZ+0x38830], R8 ;  /* 0x03883008050075a7 */ /* 0x008724000802017f */
[----:B----4-:R-:W-:Y:S05]  /*12270*/  @!P1 NANOSLEEP.SYNCS 0x989680 ;  /* 0x009896800000995d */ /* 0x010fea0003900000 */
[----:B------:R-:W4:Y:S02]  /*12280*/  @!P1 SYNCS.PHASECHK.TRANS64 P1, [R5+URZ+0x38830], R8 ;  /* 0x03883008050095a7 */ /* 0x000f24000802007f */
[----:B----4-:R-:W-:Y:S05]  /*12290*/  @!P1 BRA `(.L_x_5945) ;  /* 0xfffffffc00f09947 */ /* 0x010fea000383ffff */
[----:B------:R-:W-:Y:S05]  /*122a0*/  BRA `(.L_x_5944) ;  /* 0xffffff0c00e47947 */ /* 0x000fea000383ffff */
.L_x_5946:
[----:B-1----:R-:W-:-:S04]  /*122b0*/  IMAD.U32 R4, RZ, RZ, UR37 ;  /* 0x00000025ff047e24 */ /* 0x002fc8000f8e00ff */
[----:B------:R1:W4:Y:S03]  /*122c0*/  SYNCS.PHASECHK.TRANS64.TRYWAIT P1, [R4+URZ+0x38810], R3 ;  /* 0x03881003040075a7 */ /* 0x000326000802017f */
[----:B----4-:R-:W-:Y:S05]  /*122d0*/  @!P1 NANOSLEEP.SYNCS 0x989680 ;  /* 0x009896800000995d */ /* 0x010fea0003900000 */
[----:B------:R-:W4:Y:S02]  /*122e0*/  @!P1 SYNCS.PHASECHK.TRANS64 P1, [R4+URZ+0x38810], R3 ;  /* 0x03881003040095a7 */ /* 0x000f24000802007f */
[----:B----4-:R-:W-:Y:S05]  /*122f0*/  @!P1 BRA `(.L_x_5946) ;  /* 0xfffffffc00ec9947 */ /* 0x010fea000383ffff */
[----:B------:R-:W-:Y:S05]  /*12300*/  BRA `(.L_x_6043) ;  /* 0xffffff10006c7947 */ /* 0x000fea000383ffff */
.L_x_5950:
[----:B------:R1:W1:Y:S02]  /*12310*/  SYNCS.PHASECHK.TRANS64.TRYWAIT P1, [R5+URZ+0x38850], R8 ;  /* 0x03885008050075a7 */ /* 0x000264000802017f */
[----:B-1----:R-:W-:Y:S05]  /*12320*/  @!P1 NANOSLEEP.SYNCS 0x989680 ;  /* 0x009896800000995d */ /* 0x002fea0003900000 */
[----:B------:R-:W1:Y:S02]  /*12330*/  @!P1 SYNCS.PHASECHK.TRANS64 P1, [R5+URZ+0x38850], R8 ;  /* 0x03885008050095a7 */ /* 0x000e64000802007f */
[----:B-1----:R-:W-:Y:S05]  /*12340*/  @!P1 BRA `(.L_x_5950) ;  /* 0xfffffffc00f09947 */ /* 0x002fea000383ffff */
[----:B------:R-:W-:Y:S05]  /*12350*/  BRA `(.L_x_5949) ;  /* 0xffffff1000a07947 */ /* 0x000fea000383ffff */
.L_x_5955:
[----:B--2---:R2:W3:Y:S02]  /*12360*/  SYNCS.PHASECHK.TRANS64.TRYWAIT P2, [R10+URZ+0x38830], R7 ;  /* 0x038830070a0075a7 */ /* 0x0044e4000804017f */
[----:B---3--:R-:W-:Y:S05]  /*12370*/  @!P2 NANOSLEEP.SYNCS 0x989680 ;  /* 0x009896800000a95d */ /* 0x008fea0003900000 */
[----:B------:R-:W3:Y:S02]  /*12380*/  @!P2 SYNCS.PHASECHK.TRANS64 P2, [R10+URZ+0x38830], R7 ;  /* 0x038830070a00a5a7 */ /* 0x000ee4000804007f */
[----:B---3--:R-:W-:Y:S05]  /*12390*/  @!P2 BRA `(.L_x_5955) ;  /* 0xfffffffc00f0a947 */ /* 0x008fea000383ffff */
[----:B------:R-:W-:Y:S05]  /*123a0*/  BRA `(.L_x_5954) ;  /* 0xffffff3c00907947 */ /* 0x000fea000383ffff */
.L_x_5959:
[----:B----4-:R4:W1:Y:S02]  /*123b0*/  SYNCS.PHASECHK.TRANS64.TRYWAIT P2, [R10+URZ+0x38850], R7 ;  /* 0x038850070a0075a7 */ /* 0x010864000804017f */
[----:B-1----:R-:W-:Y:S05]  /*123c0*/  @!P2 NANOSLEEP.SYNCS 0x989680 ;  /* 0x009896800000a95d */ /* 0x002fea0003900000 */
[----:B------:R-:W1:Y:S02]  /*123d0*/  @!P2 SYNCS.PHASECHK.TRANS64 P2, [R10+URZ+0x38850], R7 ;  /* 0x038850070a00a5a7 */ /* 0x000e64000804007f */
[----:B-1----:R-:W-:Y:S05]  /*123e0*/  @!P2 BRA `(.L_x_5959) ;  /* 0xfffffffc00f0a947 */ /* 0x002fea000383ffff */
[----:B------:R-:W-:Y:S05]  /*123f0*/  BRA `(.L_x_5958) ;  /* 0xffffff3c00ec7947 */ /* 0x000fea000383ffff */
.L_x_5965:
[----:B--2---:R2:W3:Y:S02]  /*12400*/  SYNCS.PHASECHK.TRANS64.TRYWAIT P2, [R9+URZ+0x38830], R8 ;  /* 0x03883008090075a7 */ /* 0x0044e4000804017f */
[----:B---3--:R-:W-:Y:S05]  /*12410*/  @!P2 NANOSLEEP.SYNCS 0x989680 ;  /* 0x009896800000a95d */ /* 0x008fea0003900000 */
[----:B------:R-:W3:Y:S02]  /*12420*/  @!P2 SYNCS.PHASECHK.TRANS64 P2, [R9+URZ+0x38830], R8 ;  /* 0x038830080900a5a7 */ /* 0x000ee4000804007f */
[----:B---3--:R-:W-:Y:S05]  /*12430*/  @!P2 BRA `(.L_x_5965) ;  /* 0xfffffffc00f0a947 */ /* 0x008fea000383ffff */
[----:B------:R-:W-:Y:S05]  /*12440*/  BRA `(.L_x_5964) ;  /* 0xffffff7400087947 */ /* 0x000fea000383ffff */
.L_x_5969:
[----:B----4-:R4:W1:Y:S02]  /*12450*/  SYNCS.PHASECHK.TRANS64.TRYWAIT P2, [R9+URZ+0x38850], R8 ;  /* 0x03885008090075a7 */ /* 0x010864000804017f */
[----:B-1----:R-:W-:Y:S05]  /*12460*/  @!P2 NANOSLEEP.SYNCS 0x989680 ;  /* 0x009896800000a95d */ /* 0x002fea0003900000 */
[----:B------:R-:W1:Y:S02]  /*12470*/  @!P2 SYNCS.PHASECHK.TRANS64 P2, [R9+URZ+0x38850], R8 ;  /* 0x038850080900a5a7 */ /* 0x000e64000804007f */
[----:B-1----:R-:W-:Y:S05]  /*12480*/  @!P2 BRA `(.L_x_5969) ;  /* 0xfffffffc00f0a947 */ /* 0x002fea000383ffff */
[----:B------:R-:W-:Y:S05]  /*12490*/  BRA `(.L_x_5968) ;  /* 0xffffff7400647947 */ /* 0x000fea000383ffff */
.L_x_5991:
[----:B------:R-:W1:Y:S01]  /*124a0*/  S2R R7, SR_TID.X ;  /* 0x0000000000077919 */ /* 0x000e620000002100 */
[----:B------:R-:W-:Y:S01]  /*124b0*/  MOV R12, RZ ;  /* 0x000000ff000c7202 */ /* 0x000fe20000000f00 */
        /* <DEDUP_REMOVED lines=8> */
.L_x_6044:
[----:B------:R-:W-:Y:S05]  /*12540*/  BRA `(.L_x_6045) ;  /* 0xffffffd000fc7947 */ /* 0x000fea000383ffff */
.L_x_5992:
[----:B------:R-:W-:Y:S01]  /*12550*/  BSSY B0, `(.L_x_6046) ;  /* 0x0000006000007945 */ /* 0x000fe20003800000 */
[----:B------:R-:W-:-:S07]  /*12560*/  MOV R15, 0xffffffff ;  /* 0xffffffff000f7802 */ /* 0x000fce0000000f00 */
[----:B------:R-:W-:Y:S05]  /*12570*/  WARPSYNC.COLLECTIVE R15, `(.L_x_6047) ;  /* 0x000000000f0c7348 */ /* 0x000fea0003c00000 */
[----:B------:R-:W-:Y:S02]  /*12580*/  ELECT P6, UR62, PT ;  /* 0x00000000003e782f */ /* 0x000fe400038c0000 */
[----:B------:R-:W-:Y:S01]  /*12590*/  MOV R14, UR62 ;  /* 0x0000003e000e7c02 */ /* 0x000fe20008000f00 */
[----:B------:R-:W-:Y:S10]  /*125a0*/  ENDCOLLECTIVE ;  /* 0x000000000000791b */ /* 0x000ff40003800000 */
.L_x_6047:
[----:B------:R-:W-:Y:S05]  /*125b0*/  BSYNC B0 ;  /* 0x0000000000007941 */ /* 0x000fea0003800000 */
.L_x_6046:
[----:B------:R-:W-:Y:S05]  /*125c0*/  BRA `(.L_x_6048) ;  /* 0xffffffd000ec7947 */ /* 0x000fea000383ffff */
.L_x_5995:
[----:B-1----:R1:W2:Y:S02]  /*125d0*/  SYNCS.PHASECHK.TRANS64.TRYWAIT P2, [R8+URZ+0x38840], R5 ;  /* 0x03884005080075a7 */ /* 0x0022a4000804017f */
[----:B--2---:R-:W-:Y:S05]  /*125e0*/  @!P2 NANOSLEEP.SYNCS 0x989680 ;  /* 0x009896800000a95d */ /* 0x004fea0003900000 */
[----:B------:R-:W2:Y:S02]  /*125f0*/  @!P2 SYNCS.PHASECHK.TRANS64 P2, [R8+URZ+0x38840], R5 ;  /* 0x038840050800a5a7 */ /* 0x000ea4000804007f */
[----:B--2---:R-:W-:Y:S05]  /*12600*/  @!P2 BRA `(.L_x_5995) ;  /* 0xfffffffc00f0a947 */ /* 0x004fea000383ffff */
[----:B------:R-:W-:Y:S05]  /*12610*/  BRA `(.L_x_6049) ;  /* 0xffffffd400487947 */ /* 0x000fea000383ffff */
.L_x_5999:
[----:B-1----:R-:W-:-:S04]  /*12620*/  IMAD.U32 R8, RZ, RZ, UR38 ;  /* 0x00000026ff087e24 */ /* 0x002fc8000f8e00ff */
[----:B------:R1:W2:Y:S03]  /*12630*/  SYNCS.PHASECHK.TRANS64.TRYWAIT P2, [R8+URZ+0x38820], R5 ;  /* 0x03882005080075a7 */ /* 0x0002a6000804017f */
[----:B--2---:R-:W-:Y:S05]  /*12640*/  @!P2 NANOSLEEP.SYNCS 0x989680 ;  /* 0x009896800000a95d */ /* 0x004fea0003900000 */
[----:B------:R-:W2:Y:S02]  /*12650*/  @!P2 SYNCS.PHASECHK.TRANS64 P2, [R8+URZ+0x38820], R5 ;  /* 0x038820050800a5a7 */ /* 0x000ea4000804007f */
[----:B--2---:R-:W-:Y:S05]  /*12660*/  @!P2 BRA `(.L_x_5999) ;  /* 0xfffffffc00eca947 */ /* 0x004fea000383ffff */
[----:B------:R-:W-:Y:S05]  /*12670*/  BRA `(.L_x_6050) ;  /* 0xffffffd800bc7947 */ /* 0x000fea000383ffff */
.L_x_6002:
[----:B-1----:R1:W2:Y:S02]  /*12680*/  SYNCS.PHASECHK.TRANS64.TRYWAIT P2, [R5+URZ+0x38860], R8 ;  /* 0x03886008050075a7 */ /* 0x0022a4000804017f */
[----:B--2---:R-:W-:Y:S05]  /*12690*/  @!P2 NANOSLEEP.SYNCS 0x989680 ;  /* 0x009896800000a95d */ /* 0x004fea0003900000 */
[----:B------:R-:W2:Y:S02]  /*126a0*/  @!P2 SYNCS.PHASECHK.TRANS64 P2, [R5+URZ+0x38860], R8 ;  /* 0x038860080500a5a7 */ /* 0x000ea4000804007f */
[----:B--2---:R-:W-:Y:S05]  /*126b0*/  @!P2 BRA `(.L_x_6002) ;  /* 0xfffffffc00f0a947 */ /* 0x004fea000383ffff */
[----:B------:R-:W-:Y:S05]  /*126c0*/  BRA `(.L_x_6051) ;  /* 0xffffffd800d07947 */ /* 0x000fea000383ffff */
.L_x_6009:
[----:B-1----:R1:W2:Y:S02]  /*126d0*/  SYNCS.PHASECHK.TRANS64.TRYWAIT P3, [R2+URZ+0x38840], R3 ;  /* 0x03884003020075a7 */ /* 0x0022a4000806017f */
[----:B--2---:R-:W-:Y:S05]  /*126e0*/  @!P3 NANOSLEEP.SYNCS 0x989680 ;  /* 0x009896800000b95d */ /* 0x004fea0003900000 */
[----:B------:R-:W2:Y:S02]  /*126f0*/  @!P3 SYNCS.PHASECHK.TRANS64 P3, [R2+URZ+0x38840], R3 ;  /* 0x038840030200b5a7 */ /* 0x000ea4000806007f */
[----:B--2---:R-:W-:Y:S05]  /*12700*/  @!P3 BRA `(.L_x_6009) ;  /* 0xfffffffc00f0b947 */ /* 0x004fea000383ffff */
[----:B------:R-:W-:Y:S05]  /*12710*/  BRA `(.L_x_6052) ;  /* 0xffffffe000547947 */ /* 0x000fea000383ffff */
.L_x_6011:
[----:B--2---:R2:W3:Y:S02]  /*12720*/  SYNCS.PHASECHK.TRANS64.TRYWAIT P3, [R2+URZ+0x38860], R3 ;  /* 0x03886003020075a7 */ /* 0x0044e4000806017f */
[----:B---3--:R-:W-:Y:S05]  /*12730*/  @!P3 NANOSLEEP.SYNCS 0x989680 ;  /* 0x009896800000b95d */ /* 0x008fea0003900000 */
[----:B------:R-:W3:Y:S02]  /*12740*/  @!P3 SYNCS.PHASECHK.TRANS64 P3, [R2+URZ+0x38860], R3 ;  /* 0x038860030200b5a7 */ /* 0x000ee4000806007f */
[----:B---3--:R-:W-:Y:S05]  /*12750*/  @!P3 BRA `(.L_x_6011) ;  /* 0xfffffffc00f0b947 */ /* 0x008fea000383ffff */
[----:B------:R-:W-:Y:S05]  /*12760*/  BRA `(.L_x_6053) ;  /* 0xffffffe0009c7947 */ /* 0x000fea000383ffff */
.L_x_6017:
[----:B-1----:R1:W2:Y:S02]  /*12770*/  SYNCS.PHASECHK.TRANS64.TRYWAIT P3, [R3+URZ+0x38840], R2 ;  /* 0x03884002030075a7 */ /* 0x0022a4000806017f */
[----:B--2---:R-:W-:Y:S05]  /*12780*/  @!P3 NANOSLEEP.SYNCS 0x989680 ;  /* 0x009896800000b95d */ /* 0x004fea0003900000 */
[----:B------:R-:W2:Y:S02]  /*12790*/  @!P3 SYNCS.PHASECHK.TRANS64 P3, [R3+URZ+0x38840], R2 ;  /* 0x038840020300b5a7 */ /* 0x000ea4000806007f */
[----:B--2---:R-:W-:Y:S05]  /*127a0*/  @!P3 BRA `(.L_x_6017) ;  /* 0xfffffffc00f0b947 */ /* 0x004fea000383ffff */
[----:B------:R-:W-:Y:S05]  /*127b0*/  BRA `(.L_x_6054) ;  /* 0xffffffe8000c7947 */ /* 0x000fea000383ffff */
.L_x_6019:
[----:B---3--:R3:W4:Y:S02]  /*127c0*/  SYNCS.PHASECHK.TRANS64.TRYWAIT P3, [R3+URZ+0x38860], R2 ;  /* 0x03886002030075a7 */ /* 0x008724000806017f */
[----:B----4-:R-:W-:Y:S05]  /*127d0*/  @!P3 NANOSLEEP.SYNCS 0x989680 ;  /* 0x009896800000b95d */ /* 0x010fea0003900000 */
[----:B------:R-:W4:Y:S02]  /*127e0*/  @!P3 SYNCS.PHASECHK.TRANS64 P3, [R3+URZ+0x38860], R2 ;  /* 0x038860020300b5a7 */ /* 0x000f24000806007f */
[----:B----4-:R-:W-:Y:S05]  /*127f0*/  @!P3 BRA `(.L_x_6019) ;  /* 0xfffffffc00f0b947 */ /* 0x010fea000383ffff */
[----:B------:R-:W-:Y:S05]  /*12800*/  BRA `(.L_x_6055) ;  /* 0xffffffe800547947 */ /* 0x000fea000383ffff */
.L_x_6024:
[----:B-1----:R1:W2:Y:S02]  /*12810*/  SYNCS.PHASECHK.TRANS64.TRYWAIT P3, [R2+URZ+0x38840], R3 ;  /* 0x03884003020075a7 */ /* 0x0022a4000806017f */
[----:B--2---:R-:W-:Y:S05]  /*12820*/  @!P3 NANOSLEEP.SYNCS 0x989680 ;  /* 0x009896800000b95d */ /* 0x004fea0003900000 */
[----:B------:R-:W2:Y:S02]  /*12830*/  @!P3 SYNCS.PHASECHK.TRANS64 P3, [R2+URZ+0x38840], R3 ;  /* 0x038840030200b5a7 */ /* 0x000ea4000806007f */
[----:B--2---:R-:W-:Y:S05]  /*12840*/  @!P3 BRA `(.L_x_6024) ;  /* 0xfffffffc00f0b947 */ /* 0x004fea000383ffff */
[----:B------:R-:W-:Y:S05]  /*12850*/  BRA `(.L_x_6056) ;  /* 0xffffffec00ac7947 */ /* 0x000fea000383ffff */
.L_x_6026:
[----:B---3--:R3:W4:Y:S02]  /*12860*/  SYNCS.PHASECHK.TRANS64.TRYWAIT P3, [R2+URZ+0x38860], R3 ;  /* 0x03886003020075a7 */ /* 0x008724000806017f */
[----:B----4-:R-:W-:Y:S05]  /*12870*/  @!P3 NANOSLEEP.SYNCS 0x989680 ;  /* 0x009896800000b95d */ /* 0x010fea0003900000 */
[----:B------:R-:W4:Y:S02]  /*12880*/  @!P3 SYNCS.PHASECHK.TRANS64 P3, [R2+URZ+0x38860], R3 ;  /* 0x038860030200b5a7 */ /* 0x000f24000806007f */
[----:B----4-:R-:W-:Y:S05]  /*12890*/  @!P3 BRA `(.L_x_6026) ;  /* 0xfffffffc00f0b947 */ /* 0x010fea000383ffff */
[----:B------:R-:W-:Y:S05]  /*128a0*/  BRA `(.L_x_6057) ;  /* 0xffffffec00f47947 */ /* 0x000fea000383ffff */
.L_x_6031:
[----:B------:R-:W-:Y:S01]  /*128b0*/  BSSY B0, `(.L_x_6058) ;  /* 0x0000007000007945 */ /* 0x000fe20003800000 */
[----:B--2---:R-:W-:Y:S01]  /*128c0*/  IMAD.MOV.U32 R12, RZ, RZ, RZ ;  /* 0x000000ffff0c7224 */ /* 0x004fe200078e00ff */
[----:B------:R-:W-:Y:S01]  /*128d0*/  MOV R11, 0x1f ;  /* 0x0000001f000b7802 */ /* 0x000fe20000000f00 */
[----:B------:R-:W-:-:S07]  /*128e0*/  IMAD.MOV.U32 R15, RZ, RZ, -0x1 ;  /* 0xffffffffff0f7424 */ /* 0x000fce00078e00ff */
[----:B-1-34-:R-:W-:Y:S05]  /*128f0*/  WARPSYNC.COLLECTIVE R15, `(.L_x_6059) ;  /* 0x000000000f087348 */ /* 0x01afea0003c00000 */
[----:B------:R2:W1:Y:S02]  /*12900*/  SHFL.IDX P6, R14, R13, R12, R11 ;  /* 0x0000000c0d0e7389 */ /* 0x00046400000c000b */
[----:B-1234-:R-:W-:Y:S01]  /*12910*/  ENDCOLLECTIVE ;  /* 0x000000000000791b */ /* 0x01efe20003800000 */
.L_x_6059:
[----:B------:R-:W-:Y:S05]  /*12920*/  BSYNC B0 ;  /* 0x0000000000007941 */ /* 0x000fea0003800000 */
.L_x_6058:
[----:B------:R-:W-:Y:S05]  /*12930*/  BRA `(.L_x_6060) ;  /* 0xfffffff400287947 */ /* 0x000fea000383ffff */
.L_x_6033:
[----:B-1----:R1:W2:Y:S02]  /*12940*/  SYNCS.PHASECHK.TRANS64.TRYWAIT P0, [R7+URZ+0x38820], R0 ;  /* 0x03882000070075a7 */ /* 0x0022a4000800017f */
[----:B--2---:R-:W-:Y:S05]  /*12950*/  @!P0 NANOSLEEP.SYNCS 0x989680 ;  /* 0x009896800000895d */ /* 0x004fea0003900000 */
[----:B------:R-:W2:Y:S02]  /*12960*/  @!P0 SYNCS.PHASECHK.TRANS64 P0, [R7+URZ+0x38820], R0 ;  /* 0x03882000070085a7 */ /* 0x000ea4000800007f */
[----:B--2---:R-:W-:Y:S05]  /*12970*/  @!P0 BRA `(.L_x_6033) ;  /* 0xfffffffc00f08947 */ /* 0x004fea000383ffff */
[----:B------:R-:W-:Y:S05]  /*12980*/  BRA `(.L_x_6061) ;  /* 0xfffffff400707947 */ /* 0x000fea000383ffff */
.L_x_6037:
[----:B-1----:R1:W2:Y:S02]  /*12990*/  SYNCS.PHASECHK.TRANS64.TRYWAIT P0, [R5+URZ], R4 ;  /* 0x00000004050075a7 */ /* 0x0022a4000800017f */
[----:B--2---:R-:W-:Y:S05]  /*129a0*/  @!P0 NANOSLEEP.SYNCS 0x989680 ;  /* 0x009896800000895d */ /* 0x004fea0003900000 */
[----:B------:R-:W2:Y:S02]  /*129b0*/  @!P0 SYNCS.PHASECHK.TRANS64 P0, [R5+URZ], R4 ;  /* 0x00000004050085a7 */ /* 0x000ea4000800007f */
[----:B--2---:R-:W-:Y:S05]  /*129c0*/  @!P0 BRA `(.L_x_6037) ;  /* 0xfffffffc00f08947 */ /* 0x004fea000383ffff */
[----:B------:R-:W-:Y:S05]  /*129d0*/  BRA `(.L_x_6062) ;  /* 0xfffffff400cc7947 */ /* 0x000fea000383ffff */
.L_x_6038:
[----:B--2---:R2:W3:Y:S02]  /*129e0*/  SYNCS.PHASECHK.TRANS64.TRYWAIT P0, [R3+URZ], R0 ;  /* 0x00000000030075a7 */ /* 0x0044e4000800017f */
[----:B---3--:R-:W-:Y:S05]  /*129f0*/  @!P0 NANOSLEEP.SYNCS 0x989680 ;  /* 0x009896800000895d */ /* 0x008fea0003900000 */
[----:B------:R-:W3:Y:S02]  /*12a00*/  @!P0 SYNCS.PHASECHK.TRANS64 P0, [R3+URZ], R0 ;  /* 0x00000000030085a7 */ /* 0x000ee4000800007f */
[----:B---3--:R-:W-:Y:S05]  /*12a10*/  @!P0 BRA `(.L_x_6038) ;  /* 0xfffffffc00f08947 */ /* 0x008fea000383ffff */
[----:B------:R-:W-:Y:S05]  /*12a20*/  BRA `(.L_x_6063) ;  /* 0xfffffff400c07947 */ /* 0x000fea000383ffff */
.L_x_6040:
[----:B-1----:R1:W2:Y:S02]  /*12a30*/  SYNCS.PHASECHK.TRANS64.TRYWAIT P0, [R5+URZ], R4 ;  /* 0x00000004050075a7 */ /* 0x0022a4000800017f */
[----:B--2---:R-:W-:Y:S05]  /*12a40*/  @!P0 NANOSLEEP.SYNCS 0x989680 ;  /* 0x009896800000895d */ /* 0x004fea0003900000 */
[----:B------:R-:W2:Y:S02]  /*12a50*/  @!P0 SYNCS.PHASECHK.TRANS64 P0, [R5+URZ], R4 ;  /* 0x00000004050085a7 */ /* 0x000ea4000800007f */
[----:B--2---:R-:W-:Y:S05]  /*12a60*/  @!P0 BRA `(.L_x_6040) ;  /* 0xfffffffc00f08947 */ /* 0x004fea000383ffff */
[----:B------:R-:W-:Y:S05]  /*12a70*/  BRA `(.L_x_6064) ;  /* 0xfffffff400c47947 */ /* 0x000fea000383ffff */
.L_x_6065:
        /* <DEDUP_REMOVED lines=16> */
.L_x_11954:


//--------------------- .text._ZN7cutlass13device_kernelIN5flash11enable_sm90INS1_16FlashAttnFwdSm90INS1_25CollectiveMainloopFwdSm90ILi2EN4cute5tupleIJNS5_1CILi1EEES8_S8_EEENS6_IJNS7_ILi64EEESA_SA_EEELi512ENS_6half_tEfNS_4arch4Sm90ELb1ELb0ELb1ELb1ELb0ELb0ELb0ELb0ELb0ELb0ELb0ELb0EEENS1_21CollectiveEpilogueFwdINS6_IJSA_NS7_ILi512EEESA_EEES9_SC_SE_Li256ELb1ELb0ELb0ELb0EEENS1_36VarlenDynamicPersistentTileSchedulerILi64ELi64ELi256ELi32ELb0ELb0ELb1ELb1ELb1ELb1EEEEEEEEEvNT_6ParamsE --------------------------
	.section	.text._ZN7cutlass13device_kernelIN5flash11enable_sm90INS1_16FlashAttnFwdSm90INS1_25CollectiveMainloopFwdSm90ILi2EN4cute5tupleIJNS5_1CILi1EEES8_S8_EEENS6_IJNS7_ILi64EEESA_SA_EEELi512ENS_6half_tEfNS_4arch4Sm90ELb1ELb0ELb1ELb1ELb0ELb0ELb0ELb0ELb0ELb0ELb0ELb0EEENS1_21CollectiveEpilogueFwdINS6_IJSA_NS7_ILi512EEESA_EEES9_SC_SE_Li256ELb1ELb0ELb0ELb0EEENS1_36VarlenDynamicPersistentTileSchedulerILi64ELi64ELi256ELi32ELb0ELb0ELb1ELb1ELb1ELb1EEEEEEEEEvNT_6ParamsE,"ax",@progbits
	.align	128
.text._ZN7cutlass13device_kernelIN5flash11enable_sm90INS1_16FlashAttnFwdSm90INS1_25CollectiveMainloopFwdSm90ILi2EN4cute5tupleIJNS5_1CILi1EEES8_S8_EEENS6_IJNS7_ILi64EEESA_SA_EEELi512ENS_6half_tEfNS_4arch4Sm90ELb1ELb0ELb1ELb1ELb0ELb0ELb0ELb0ELb0ELb0ELb0ELb0EEENS1_21CollectiveEpilogueFwdINS6_IJSA_NS7_ILi512EEESA_EEES9_SC_SE_Li256ELb1ELb0ELb0ELb0EEENS1_36VarlenDynamicPersistentTileSchedulerILi64ELi64ELi256ELi32ELb0ELb0ELb1ELb1ELb1ELb1EEEEEEEEEvNT_6ParamsE:
        .type           _ZN7cutlass13device_kernelIN5flash11enable_sm90INS1_16FlashAttnFwdSm90INS1_25CollectiveMainloopFwdSm90ILi2EN4cute5tupleIJNS5_1CILi1EEES8_S8_EEENS6_IJNS7_ILi64EEESA_SA_EEELi512ENS_6half_tEfNS_4arch4Sm90ELb1ELb0ELb1ELb1ELb0ELb0ELb0ELb0ELb0ELb0ELb0ELb0EEENS1_21CollectiveEpilogueFwdINS6_IJSA_NS7_ILi512EEESA_EEES9_SC_SE_Li256ELb1ELb0ELb0ELb0EEENS1_36VarlenDynamicPersistentTileSchedulerILi64ELi64ELi256ELi32ELb0ELb0ELb1ELb1ELb1ELb1EEEEEEEEEvNT_6ParamsE,@function
        .size           _ZN7cutlass13device_kernelIN5flash11enable_sm90INS1_16FlashAttnFwdSm90INS1_25CollectiveMainloopFwdSm90ILi2EN4cute5tupleIJNS5_1CILi1EEES8_S8_EEENS6_IJNS7_ILi64EEESA_SA_EEELi512ENS_6half_tEfNS_4arch4Sm90ELb1ELb0ELb1ELb1ELb0ELb0ELb0ELb0ELb0ELb0ELb0ELb0EEENS1_21CollectiveEpilogueFwdINS6_IJSA_NS7_ILi512EEESA_EEES9_SC_SE_Li256ELb1ELb0ELb0ELb0EEENS1_36VarlenDynamicPersistentTileSchedulerILi64ELi64ELi256ELi32ELb0ELb0ELb1ELb1ELb1ELb1EEEEEEEEEvNT_6ParamsE,(.L_x_11955 - _ZN7cutlass13device_kernelIN5flash11enable_sm90INS1_16FlashAttnFwdSm90INS1_25CollectiveMainloopFwdSm90ILi2EN4cute5tupleIJNS5_1CILi1EEES8_S8_EEENS6_IJNS7_ILi64EEESA_SA_EEELi512ENS_6half_tEfNS_4arch4Sm90ELb1ELb0ELb1ELb1ELb0ELb0ELb0ELb0ELb0ELb0ELb0ELb0EEENS1_21CollectiveEpilogueFwdINS6_IJSA_NS7_ILi512EEESA_EEES9_SC_SE_Li256ELb1ELb0ELb0ELb0EEENS1_36VarlenDynamicPersistentTileSchedulerILi64ELi64ELi256ELi32ELb0ELb0ELb1ELb1ELb1ELb1EEEEEEEEEvNT_6ParamsE)
        .other          _ZN7cutlass13device_kernelIN5flash11enable_sm90INS1_16FlashAttnFwdSm90INS1_25CollectiveMainloopFwdSm90ILi2EN4cute5tupleIJNS5_1CILi1EEES8_S8_EEENS6_IJNS7_ILi64EEESA_SA_EEELi512ENS_6half_tEfNS_4arch4Sm90ELb1ELb0ELb1ELb1ELb0ELb0ELb0ELb0ELb0ELb0ELb0ELb0EEENS1_21CollectiveEpilogueFwdINS6_IJSA_NS7_ILi512EEESA_EEES9_SC_SE_Li256ELb1ELb0ELb0ELb0EEENS1_36VarlenDynamicPersistentTileSchedulerILi64ELi64ELi256ELi32ELb0ELb0ELb1ELb1ELb1ELb1EEEEEEEEEvNT_6ParamsE,@"STO_CUDA_ENTRY STV_DEFAULT"
_ZN7cutlass13device_kernelIN5flash11enable_sm90INS1_16FlashAttnFwdSm90INS1_25CollectiveMainloopFwdSm90ILi2EN4cute5tupleIJNS5_1CILi1EEES8_S8_EEENS6_IJNS7_ILi64EEESA_SA_EEELi512ENS_6half_tEfNS_4arch4Sm90ELb1ELb0ELb1ELb1ELb0ELb0ELb0ELb0ELb0ELb0ELb0ELb0EEENS1_21CollectiveEpilogueFwdINS6_IJSA_NS7_ILi512EEESA_EEES9_SC_SE_Li256ELb1ELb0ELb0ELb0EEENS1_36VarlenDynamicPersistentTileSchedulerILi64ELi64ELi256ELi32ELb0ELb0ELb1ELb1ELb1ELb1EEEEEEEEEvNT_6ParamsE:
        /* <DEDUP_REMOVED lines=21> */
.L_x_6067:
[----:B------:R-:W-:Y:S05]  /*0150*/  BSYNC B0 ;  /* 0x0000000000007941 */ /* 0x000fea0003800000 */
.L_x_6066:
        /* <DEDUP_REMOVED lines=37> */
.L_x_6068:
        /* <DEDUP_REMOVED lines=22> */
.L_x_6069:
        /* <DEDUP_REMOVED lines=18> */
.L_x_6070:
        /* <DEDUP_REMOVED lines=22> */
.L_x_6071:
        /* <DEDUP_REMOVED lines=22> */
.L_x_6072:
[----:B------:R-:W-:Y:S01]  /*08f0*/  PLOP3.LUT P0, PT, PT, PT, UP0, 0x80, 0x0 ;  /* 0x000000000000781c */ /* 0x000fe20003f0f008 */
[----:B------:R-:W-:Y:S01]  /*0900*/  UMOV UR36, 0x1 ;  /* 0x0000000100247882 */ /* 0x000fe20000000000 */
[----:B------:R-:W-:Y:S01]  /*0910*/  NOP ;  /* 0x0000000000007918 */ /* 0x000fe20000000000 */
[----:B------:R-:W-:Y:S01]  /*0920*/  USEL UR36, UR36, 0x2, !UP0 ;  /* 0x0000000224247887 */ /* 0x000fe2000c000000 */
[----:B------:R-:W-:Y:S01]  /*0930*/  ULDC.64 UR48, c[0x0][0x208] ;  /* 0x0000820000307ab9 */ /* 0x000fe20000000a00 */
[----:B012-4-:R-:W-:Y:S08]  /*0940*/  BAR.SYNC.DEFER_BLOCKING 0x0 ;  /* 0x0000000000007b1d */ /* 0x017ff00000010000 */
[----:B------:R-:W-:Y:S05]  /*0950*/  @!P0 BRA `(.L_x_6073) ;  /* 0x000000b400c48947 */ /* 0x000fea0003800000 */
.L_x_6074:
        /* <DEDUP_REMOVED lines=20> */
[----:B------:R-:W-:Y:S01]  /*0aa0*/  MOV R23, 0x20 ;  /* 0x0000002000177802 */ /* 0x000fe20000000f00 */
[----:B------:R-:W-:Y:S01]  /*0ab0*/  ULOP3.LUT UR41, UR36, 0x1, URZ, 0xfc, !UPT ;  /* 0x0000000124297892 */ /* 0x000fe2000f8efc3f */
[----:B------:R-:W-:Y:S01]  /*0ac0*/  R2UR UR52, R13 ;  /* 0x000000000d3472ca */ /* 0x000fe200000e0000 */
[----:B------:R-:W-:Y:S01]  /*0ad0*/  UMOV UR37, URZ ;  /* 0x0000003f00257c82 */ /* 0x000fe20008000000 */
[----:B------:R-:W-:Y:S01]  /*0ae0*/  SHF.R.S32.HI R0, RZ, 0x1f, R189 ;  /* 0x0000001fff007819 */ /* 0x000fe200000114bd */
[----:B------:R-:W-:Y:S01]  /*0af0*/  UMOV UR38, URZ ;  /* 0x0000003f00267c82 */ /* 0x000fe20008000000 */
[----:B------:R-:W-:Y:S01]  /*0b00*/  R2UR UR5, R14 ;  /* 0x000000000e0572ca */ /* 0x000fe200000e0000 */
[----:B------:R-:W-:Y:S01]  /*0b10*/  UMOV UR39, URZ ;  /* 0x0000003f00277c82 */ /* 0x000fe20008000000 */
[CC--:B------:R-:W-:Y:S02]  /*0b20*/  LEA.HI R2, R0.reuse, R189.reuse, RZ, 0x4 ;  /* 0x000000bd00027211 */ /* 0x0c0fe400078f20ff */
[----:B------:R-:W-:-:S02]  /*0b30*/  LEA.HI R6, R0, R189, RZ, 0x5 ;  /* 0x000000bd00067211 */ /* 0x000fc400078f28ff */
[----:B------:R-:W-:Y:S02]  /*0b40*/  SHF.R.S32.HI R3, RZ, 0x4, R2 ;  /* 0x00000004ff037819 */ /* 0x000fe40000011402 */
[--C-:B------:R-:W-:Y:S02]  /*0b50*/  SHF.R.S32.HI R12, RZ, 0x5, R6.reuse ;  /* 0x00000005ff0c7819 */ /* 0x100fe40000011406 */
[C---:B------:R-:W-:Y:S02]  /*0b60*/  LEA.HI R5, R2.reuse, R3, RZ, 0x1 ;  /* 0x0000000302057211 */ /* 0x040fe400078f08ff */
[----:B------:R-:W-:Y:S02]  /*0b70*/  LOP3.LUT R2, R2, 0xfffffff0, RZ, 0xc0, !PT ;  /* 0xfffffff002027812 */ /* 0x000fe400078ec0ff */
[----:B------:R-:W-:Y:S02]  /*0b80*/  LOP3.LUT R8, R5, 0x1ffffffe, RZ, 0xc0, !PT ;  /* 0x1ffffffe05087812 */ /* 0x000fe400078ec0ff */
[----:B------:R-:W-:Y:S01]  /*0b90*/  SHF.R.S32.HI R5, RZ, 0x1f, R6 ;  /* 0x0000001fff057819 */ /* 0x000fe20000011406 */
[----:B------:R-:W-:Y:S01]  /*0ba0*/  IMAD.IADD R6, R189, 0x1, -R2 ;  /* 0x00000001bd067824 */ /* 0x000fe200078e0a02 */
[----:B------:R-:W-:-:S02]  /*0bb0*/  LEA.HI R4, R0, R189, RZ, 0x7 ;  /* 0x000000bd00047211 */ /* 0x000fc400078f38ff */
[----:B------:R-:W-:Y:S02]  /*0bc0*/  LEA.HI R5, R5, R12, RZ, 0x2 ;  /* 0x0000000c05057211 */ /* 0x000fe400078f10ff */
[----:B------:R-:W-:Y:S02]  /*0bd0*/  IADD3 R9, R3, -R8, RZ ;  /* 0x8000000803097210 */ /* 0x000fe40007ffe0ff */
[----:B------:R-:W-:Y:S02]  /*0be0*/  SHF.R.S32.HI R3, RZ, 0x1f, R6 ;  /* 0x0000001fff037819 */ /* 0x000fe40000011406 */
[----:B------:R-:W-:Y:S01]  /*0bf0*/  LOP3.LUT R7, R5, 0x3ffffc, RZ, 0xc0, !PT ;  /* 0x003ffffc05077812 */ /* 0x000fe200078ec0ff */
[----:B------:R-:W-:Y:S01]  /*0c00*/  IMAD.SHL.U32 R9, R9, 0x8, RZ ;  /* 0x0000000809097824 */ /* 0x000fe200078e00ff */
[----:B------:R-:W-:Y:S02]  /*0c10*/  SHF.R.S32.HI R185, RZ, 0x7, R4 ;  /* 0x00000007ffb97819 */ /* 0x000fe40000011404 */
[----:B------:R-:W-:Y:S01]  /*0c20*/  LEA.HI R5, R3, R6, RZ, 0x3 ;  /* 0x0000000603057211 */ /* 0x000fe200078f18ff */
[----:B------:R-:W-:Y:S01]  /*0c30*/  IMAD.IADD R8, R12, 0x1, -R7 ;  /* 0x000000010c087824 */ /* 0x000fe200078e0a07 */
[----:B------:R-:W-:Y:S01]  /*0c40*/  LOP3.LUT R2, R4, 0xffffff80, RZ, 0xc0, !PT ;  /* 0xffffff8004027812 */ /* 0x000fe200078ec0ff */
[----:B------:R-:W-:Y:S01]  /*0c50*/  IMAD R11, R185, 0x100, R6 ;  /* 0x00000100b90b7824 */ /* 0x000fe200078e0206 */
[----:B------:R-:W-:-:S02]  /*0c60*/  LOP3.LUT R7, R5, 0xfffffff8, RZ, 0xc0, !PT ;  /* 0xfffffff805077812 */ /* 0x000fc400078ec0ff */
[----:B------:R-:W-:Y:S01]  /*0c70*/  SHF.L.U32 R10, R5, 0x6, RZ ;  /* 0x00000006050a7819 */ /* 0x000fe200000006ff */
[----:B------:R-:W-:Y:S01]  /*0c80*/  IMAD R188, R8, 0x10, R11 ;  /* 0x0000001008bc7824 */ /* 0x000fe200078e020b */
[----:B------:R-:W-:Y:S01]  /*0c90*/  LEA.HI R0, R0, R189, RZ, 0x3 ;  /* 0x000000bd00007211 */ /* 0x000fe200078f18ff */
[----:B------:R-:W-:Y:S01]  /*0ca0*/  IMAD.IADD R8, R6, 0x1, -R7 ;  /* 0x0000000106087824 */ /* 0x000fe200078e0a07 */
[----:B------:R-:W-:Y:S01]  /*0cb0*/  LOP3.LUT R11, R10, 0x7ffffe00, RZ, 0xc0, !PT ;  /* 0x7ffffe000a0b7812 */ /* 0x000fe200078ec0ff */
[----:B------:R-:W-:Y:S01]  /*0cc0*/  IMAD.IADD R2, R189, 0x1, -R2 ;  /* 0x00000001bd027824 */ /* 0x000fe200078e0a02 */
[----:B------:R-:W-:Y:S01]  /*0cd0*/  LEA.HI R4, R4, R185, RZ, 0x1 ;  /* 0x000000b904047211 */ /* 0x000fe200078f08ff */
[----:B------:R-:W-:Y:S01]  /*0ce0*/  IMAD.SHL.U32 R10, R8, 0x40, RZ ;  /* 0x00000040080a7824 */ /* 0x000fe200078e00ff */
[----:B------:R-:W-:Y:S01]  /*0cf0*/  LEA R11, R12, R11, 0xa ;  /* 0x0000000b0c0b7211 */ /* 0x000fe200078e50ff */
[----:B------:R-:W-:Y:S01]  /*0d00*/  IMAD.U32 R188, R188, 0x40, R9 ;  /* 0x00000040bcbc7824 */ /* 0x000fe200078e0009 */
[----:B------:R-:W-:-:S02]  /*0d10*/  SHF.R.S32.HI R3, RZ, 0x1f, R2 ;  /* 0x0000001fff037819 */ /* 0x000fc40000011402 */
[----:B------:R-:W-:Y:S02]  /*0d20*/  LOP3.LUT R10, R10, 0x1c0, RZ, 0xc0, !PT ;  /* 0x000001c00a0a7812 */ /* 0x000fe400078ec0ff */
[----:B------:R-:W-:Y:S02]  /*0d30*/  LEA.HI R5, R3, R2, RZ, 0x2 ;  /* 0x0000000203057211 */ /* 0x000fe400078f10ff */
[----:B------:R-:W-:Y:S02]  /*0d40*/  LOP3.LUT R9, R10, 0x8, R9, 0xf8, !PT ;  /* 0x000000080a097812 */ /* 0x000fe400078ef809 */
[--C-:B------:R-:W-:Y:S02]  /*0d50*/  SHF.R.S32.HI R6, RZ, 0x2, R5.reuse ;  /* 0x00000002ff067819 */ /* 0x100fe40000011405 */
[----:B------:R-:W-:Y:S02]  /*0d60*/  SHF.R.S32.HI R7, RZ, 0x1f, R5 ;  /* 0x0000001fff077819 */ /* 0x000fe40000011405 */
[----:B------:R-:W-:-:S02]  /*0d70*/  SHF.R.U32.HI R10, RZ, 0x3, R10 ;  /* 0x00000003ff0a7819 */ /* 0x000fc4000001160a */
[----:B------:R-:W-:Y:S02]  /*0d80*/  LEA.HI R7, R7, R6, RZ, 0x3 ;  /* 0x0000000607077211 */ /* 0x000fe400078f18ff */
[----:B------:R-:W-:Y:S02]  /*0d90*/  LOP3.LUT R10, R9, R10, RZ, 0x3c, !PT ;  /* 0x0000000a090a7212 */ /* 0x000fe400078e3cff */
[----:B------:R-:W-:Y:S02]  /*0da0*/  LEA.HI R3, R3, R2, RZ, 0x5 ;  /* 0x0000000203037211 */ /* 0x000fe400078f28ff */
[----:B------:R-:W-:Y:S01]  /*0db0*/  LOP3.LUT R7, R7, 0xfffffff8, RZ, 0xc0, !PT ;  /* 0xfffffff807077812 */ /* 0x000fe200078ec0ff */
[----:B------:R-:W-:Y:S01]  /*0dc0*/  IMAD.IADD R10, R11, 0x1, R10 ;  /* 0x000000010b0a7824 */ /* 0x000fe200078e020a */
[----:B------:R-:W-:Y:S02]  /*0dd0*/  R2P PR, R8, 0x6 ;  /* 0x0000000608007804 */ /* 0x000fe40000000000 */
[----:B------:R-:W-:Y:S01]  /*0de0*/  LOP3.LUT R5, R5, 0x7ffffffc, RZ, 0xc0, !PT ;  /* 0x7ffffffc05057812 */ /* 0x000fe200078ec0ff */
[----:B------:R-:W-:Y:S01]  /*0df0*/  IMAD.IADD R6, R6, 0x1, -R7 ;  /* 0x0000000106067824 */ /* 0x000fe200078e0a07 */
[----:B------:R-:W-:Y:S01]  /*0e00*/  SHF.R.S32.HI R3, RZ, 0x5, R3 ;  /* 0x00000005ff037819 */ /* 0x000fe20000011403 */
[----:B------:R-:W-:Y:S01]  /*0e10*/  IMAD.MOV.U32 R7, RZ, RZ, R15 ;  /* 0x000000ffff077224 */ /* 0x000fe200078e000f */
[----:B------:R-:W-:-:S02]  /*0e20*/  LEA R19, R10, UR40, 0x1 ;  /* 0x000000280a137c11 */ /* 0x000fc4000f8e08ff */
[----:B------:R-:W-:Y:S01]  /*0e30*/  IADD3 R5, R2, -R5, RZ ;  /* 0x8000000502057210 */ /* 0x000fe20007ffe0ff */
[----:B------:R-:W-:Y:S01]  /*0e40*/  IMAD R2, R3, 0x10, R6 ;  /* 0x0000001003027824 */ /* 0x000fe200078e0206 */
[----:B------:R-:W-:Y:S01]  /*0e50*/  LOP3.LUT R6, R0, 0x1ffffff8, RZ, 0xc0, !PT ;  /* 0x1ffffff800067812 */ /* 0x000fe200078ec0ff */
[C---:B------:R-:W-:Y:S01]  /*0e60*/  VIADD R184, R19.reuse, 0x26800 ;  /* 0x0002680013b87836 */ /* 0x040fe20000000000 */
[----:B------:R-:W-:Y:S01]  /*0e70*/  LOP3.LUT R4, R4, 0xfffffe, RZ, 0xc0, !PT ;  /* 0x00fffffe04047812 */ /* 0x000fe200078ec0ff */
[----:B------:R-:W-:Y:S01]  /*0e80*/  VIADD R22, R19, 0x26840 ;  /* 0x0002684013167836 */ /* 0x000fe20000000000 */
[----:B------:R-:W-:Y:S01]  /*0e90*/  SEL R23, R23, 0xffffffe0, !P1 ;  /* 0xffffffe017177807 */ /* 0x000fe20004800000 */
[----:B------:R-:W-:Y:S01]  /*0ea0*/  IMAD.IADD R6, R189, 0x1, -R6 ;  /* 0x00000001bd067824 */ /* 0x000fe200078e0a06 */
[----:B------:R-:W-:Y:S01]  /*0eb0*/  IADD3 R4, R185, -R4, RZ ;  /* 0x80000004b9047210 */ /* 0x000fe20007ffe0ff */
[C---:B------:R-:W-:Y:S01]  /*0ec0*/  @P2 VIADD R22, R184.reuse, 0xffffffc0 ;  /* 0xffffffc0b8162836 */ /* 0x040fe20000000000 */
[----:B------:R-:W-:Y:S01]  /*0ed0*/  SHF.R.S32.HI R186, RZ, 0x3, R0 ;  /* 0x00000003ffba7819 */ /* 0x000fe20000011400 */
[----:B------:R-:W-:Y:S01]  /*0ee0*/  IMAD.IADD R184, R184, 0x1, R23 ;  /* 0x00000001b8b87824 */ /* 0x000fe200078e0217 */
[----:B------:R-:W-:Y:S01]  /*0ef0*/  SHF.L.U32 R16, R5, 0x1, RZ ;  /* 0x0000000105107819 */ /* 0x000fe200000006ff */
[----:B------:R-:W-:-:S02]  /*0f00*/  IMAD.SHL.U32 R17, R6, 0x8, RZ ;  /* 0x0000000806117824 */ /* 0x000fc400078e00ff */
[----:B------:R-:W-:Y:S02]  /*0f10*/  IMAD.SHL.U32 R18, R4, 0x100, RZ ;  /* 0x0000010004127824 */ /* 0x000fe400078e00ff */
[----:B------:R-:W-:-:S07]  /*0f20*/  IMAD.IADD R23, R23, 0x1, R22 ;  /* 0x0000000117177824 */ /* 0x000fce00078e0216 */
.L_x_6130:
[----:B0-----:R-:W0:Y:S01]  /*0f30*/  LDC.64 R4, c[0x0][0xc60] ;  /* 0x00031800ff047b82 */ /* 0x001e220000000a00 */
[----:B------:R-:W-:Y:S01]  /*0f40*/  ULDC.64 UR6, c[0x0][0xa28] ;  /* 0x00028a0000067ab9 */ /* 0x000fe20000000a00 */
[----:B------:R-:W-:Y:S01]  /*0f50*/  ULDC.64 UR8, c[0x0][0xa18] ;  /* 0x0002860000087ab9 */ /* 0x000fe20000000a00 */
[----:B------:R-:W-:Y:S01]  /*0f60*/  ULDC UR4, c[0x0][0x404] ;  /* 0x0001010000047ab9 */ /* 0x000fe20000000800 */
        /* <DEDUP_REMOVED lines=10> */
[----:B------:R-:W-:-:S04]  /*1010*/  @UP0 ULEA UR6, UP2, UR42, UR6, 0x2 ;  /* 0x000000062a060291 */ /* 0x000fc8000f84103f */
[----:B------:R-:W-:Y:S02]  /*1020*/  @UP0 ULEA.HI.X UR7, UR42, UR7, UR43, 0x2, UP2 ;  /* 0x000000072a070291 */ /* 0x000fe400090f142b */
[----:B------:R-:W-:Y:S01]  /*1030*/  @UP1 ULEA UR8, UP0, UR42, UR8, 0x2 ;  /* 0x000000082a081291 */ /* 0x000fe2000f80103f */
[----:B------:R-:W-:-:S03]  /*1040*/  IMAD.U32 R4, RZ, RZ, UR6 ;  /* 0x00000006ff047e24 */ /* 0x000fc6000f8e00ff */
[----:B------:R-:W-:Y:S01]  /*1050*/  @UP1 ULEA.HI.X UR9, UR42, UR9, UR43, 0x2, UP0 ;  /* 0x000000092a091291 */ /* 0x000fe200080f142b */
[----:B------:R-:W-:Y:S01]  /*1060*/  MOV R5, UR7 ;  /* 0x0000000700057c02 */ /* 0x000fe20008000f00 */
[----:B------:R-:W-:Y:S01]  /*1070*/  IMAD.U32 R6, RZ, RZ, UR8 ;  /* 0x00000008ff067e24 */ /* 0x000fe2000f8e00ff */
[----:B------:R-:W-:-:S03]  /*1080*/  ULDC.64 UR6, c[0x0][0x3f8] ;  /* 0x0000fe0000067ab9 */ /* 0x000fc60000000a00 */
[----:B------:R-:W-:Y:S01]  /*1090*/  IMAD.U32 R7, RZ, RZ, UR9 ;  /* 0x00000009ff077e24 */ /* 0x000fe2000f8e00ff */
[----:B------:R-:W2:Y:S01]  /*10a0*/  @P0 LDG.E R4, desc[UR48][R4.64] ;  /* 0x0000003004040981 */ /* 0x000ea2000c1e1900 */
[----:B------:R-:W-:Y:S01]  /*10b0*/  UISETP.NE.U32.AND UP0, UPT, UR6, URZ, UPT ;  /* 0x0000003f0600728c */ /* 0x000fe2000bf05070 */
[----:B------:R-:W-:Y:S02]  /*10c0*/  ULDC.64 UR8, c[0x0][0xa20] ;  /* 0x0002880000087ab9 */ /* 0x000fe40000000a00 */
[----:B---3--:R-:W3:Y:S01]  /*10d0*/  @P2 LDG.E R6, desc[UR48][R6.64] ;  /* 0x0000003006062981 */ /* 0x008ee2000c1e1900 */
[----:B------:R-:W-:Y:S01]  /*10e0*/  UISETP.NE.AND.EX UP0, UPT, UR7, URZ, UPT, UP0 ;  /* 0x0000003f0700728c */ /* 0x000fe2000bf05300 */
[----:B------:R-:W-:Y:S01]  /*10f0*/  ISETP.NE.U32.AND P1, PT, RZ, UR8, PT ;  /* 0x00000008ff007c0c */ /* 0x000fe2000bf25070 */
[----:B------:R-:W-:Y:S01]  /*1100*/  ULDC UR6, c[0x0][0x2e0] ;  /* 0x0000b80000067ab9 */ /* 0x000fe20000000800 */
[----:B------:R-:W-:Y:S01]  /*1110*/  UMOV UR50, URZ ;  /* 0x0000003f00327c82 */ /* 0x000fe20008000000 */
[----:B------:R-:W-:Y:S01]  /*1120*/  USEL UR4, UR4, 0x1, UP0 ;  /* 0x0000000104047887 */ /* 0x000fe20008000000 */
[----:B------:R-:W-:Y:S01]  /*1130*/  ISETP.NE.AND.EX P1, PT, RZ, UR9, PT, P1 ;  /* 0x00000009ff007c0c */ /* 0x000fe2000bf25310 */
[----:B------:R-:W-:Y:S01]  /*1140*/  ULDC UR51, c[0x0][0x288] ;  /* 0x0000a20000337ab9 */ /* 0x000fe20000000800 */
[----:B------:R-:W-:Y:S01]  /*1150*/  UMOV UR44, UR5 ;  /* 0x00000005002c7c82 */ /* 0x000fe20008000000 */
[----:B------:R-:W-:Y:S01]  /*1160*/  UIMAD UR6, UR4, UR6, URZ ;  /* 0x00000006040672a4 */ /* 0x000fe2000f8e023f */
[----:B--2---:R-:W-:-:S02]  /*1170*/  @P0 R2UR UR50, R4 ;  /* 0x00000000043202ca */ /* 0x004fc400000e0000 */
[----:B---3--:R-:W-:Y:S01]  /*1180*/  @P2 R2UR UR51, R6 ;  /* 0x00000000063322ca */ /* 0x008fe200000e0000 */
[----:B-1---5:R-:W-:-:S14]  /*1190*/  @P2 BRA `(.L_x_6075) ;  /* 0x0000000000342947 */ /* 0x022fdc0003800000 */
[----:B------:R-:W-:Y:S02]  /*11a0*/  ULDC.64 UR4, c[0x0][0xa00] ;  /* 0x0002800000047ab9 */ /* 0x000fe40000000a00 */
[----:B------:R-:W-:-:S04]  /*11b0*/  ISETP.NE.U32.AND P0, PT, RZ, UR4, PT ;  /* 0x00000004ff007c0c */ /* 0x000fc8000bf05070 */
[----:B------:R-:W-:-:S13]  /*11c0*/  ISETP.NE.AND.EX P0, PT, RZ, UR5, PT, P0 ;  /* 0x00000005ff007c0c */ /* 0x000fda000bf05300 */
[----:B------:R-:W-:Y:S05]  /*11d0*/  @!P0 BRA `(.L_x_6075) ;  /* 0x0000000000248947 */ /* 0x000fea0003800000 */
[----:B------:R-:W-:Y:S02]  /*11e0*/  ULDC.64 UR4, c[0x0][0xa00] ;  /* 0x0002800000047ab9 */ /* 0x000fe40000000a00 */
        /* <DEDUP_REMOVED lines=8> */
.L_x_6075:
[----:B------:R-:W-:Y:S01]  /*1270*/  UMOV UR45, UR52 ;  /* 0x00000034002d7c82 */ /* 0x000fe20008000000 */
[----:B------:R-:W-:Y:S05]  /*1280*/  @!P1 BRA `(.L_x_6076) ;  /* 0x00000000001c9947 */ /* 0x000fea0003800000 */
[----:B------:R-:W-:-:S04]  /*1290*/  ULEA UR4, UP0, UR42, UR8, 0x2 ;  /* 0x000000082a047291 */ /* 0x000fc8000f80103f */
[----:B------:R-:W-:Y:S02]  /*12a0*/  ULEA.HI.X UR5, UR42, UR9, UR43, 0x2, UP0 ;  /* 0x000000092a057291 */ /* 0x000fe400080f142b */
[----:B------:R-:W-:-:S04]  /*12b0*/  IMAD.U32 R4, RZ, RZ, UR4 ;  /* 0x00000004ff047e24 */ /* 0x000fc8000f8e00ff */
[----:B------:R-:W-:-:S05]  /*12c0*/  IMAD.U32 R5, RZ, RZ, UR5 ;  /* 0x00000005ff057e24 */ /* 0x000fca000f8e00ff */
[----:B------:R-:W2:Y:S02]  /*12d0*/  LDG.E R4, desc[UR48][R4.64] ;  /* 0x0000003004047981 */ /* 0x000ea4000c1e1900 */
[----:B--2---:R-:W-:Y:S01]  /*12e0*/  R2UR UR6, R4 ;  /* 0x00000000040672ca */ /* 0x004fe200000e0000 */
[----:B------:R-:W-:-:S14]  /*12f0*/  BRA `(.L_x_6077) ;  /* 0x0000000000347947 */ /* 0x000fdc0003800000 */
.L_x_6076:
        /* <DEDUP_REMOVED lines=13> */
.L_x_6077:
[----:B------:R-:W-:Y:S01]  /*13d0*/  UIADD3 UR50, -UR50, UR6, URZ ;  /* 0x0000000632327290 */ /* 0x000fe2000fffe13f */
[----:B------:R-:W-:Y:S01]  /*13e0*/  IMAD.MOV.U32 R3, RZ, RZ, RZ ;  /* 0x000000ffff037224 */ /* 0x000fe200078e00ff */
[----:B------:R-:W-:Y:S01]  /*13f0*/  ULEA UR5, UR52, 0x7f, 0x6 ;  /* 0x0000007f34057891 */ /* 0x000fe2000f8e303f */
[----:B------:R-:W-:Y:S01]  /*1400*/  IMAD.MOV.U32 R0, RZ, RZ, RZ ;  /* 0x000000ffff007224 */ /* 0x000fe200078e00ff */
[----:B------:R-:W-:Y:S01]  /*1410*/  UIADD3 UR4, UR50, 0x3f, URZ ;  /* 0x0000003f32047890 */ /* 0x000fe2000fffe03f */
[----:B------:R-:W-:Y:S01]  /*1420*/  CS2R R150, SRZ ;  /* 0x0000000000967805 */ /* 0x000fe2000001ff00 */
[----:B------:R-:W-:Y:S01]  /*1430*/  UIADD3 UR6, UR50, UR5, -UR51 ;  /* 0x0000000532067290 */ /* 0x000fe2000fffe833 */
[----:B------:R-:W-:Y:S01]  /*1440*/  CS2R R148, SRZ ;  /* 0x0000000000947805 */ /* 0x000fe2000001ff00 */
[----:B------:R-:W-:Y:S01]  /*1450*/  UISETP.NE.AND UP0, UPT, UR46, 0x1, UPT ;  /* 0x000000012e00788c */ /* 0x000fe2000bf05270 */
[----:B------:R-:W-:Y:S01]  /*1460*/  CS2R R146, SRZ ;  /* 0x0000000000927805 */ /* 0x000fe2000001ff00 */
[----:B------:R-:W-:Y:S01]  /*1470*/  USHF.R.S32.HI UR5, URZ, 0x1f, UR4 ;  /* 0x0000001f3f057899 */ /* 0x000fe20008011404 */
[----:B------:R-:W-:Y:S01]  /*1480*/  CS2R R144, SRZ ;  /* 0x0000000000907805 */ /* 0x000fe2000001ff00 */
[----:B------:R-:W-:Y:S01]  /*1490*/  USHF.R.S32.HI UR7, URZ, 0x1f, UR6 ;  /* 0x0000001f3f077899 */ /* 0x000fe20008011406 */
[----:B------:R-:W-:Y:S01]  /*14a0*/  CS2R R142, SRZ ;  /* 0x00000000008e7805 */ /* 0x000fe2000001ff00 */
[----:B------:R-:W-:Y:S01]  /*14b0*/  ULEA.HI UR5, UR5, UR4, URZ, 0x6 ;  /* 0x0000000405057291 */ /* 0x000fe2000f8f303f */
[----:B------:R-:W-:Y:S01]  /*14c0*/  PLOP3.LUT P0, PT, PT, PT, UP0, 0x80, 0x0 ;  /* 0x000000000000781c */ /* 0x000fe20003f0f008 */
        /* <DEDUP_REMOVED lines=65> */
[----:B------:R-:W-:Y:S01]  /*18e0*/  UISETP.GE.AND UP0, UPT, UR53, 0x1, UPT ;  /* 0x000000013500788c */ /* 0x000fe2000bf06270 */
[----:B------:R-:W-:-:S05]  /*18f0*/  PLOP3.LUT P0, PT, PT, PT, PT, 0x80, 0x0 ;  /* 0x000000000000781c */ /* 0x000fca0003f0f070 */
[----:B------:R-:W-:-:S13]  /*1900*/  PLOP3.LUT P1, PT, PT, PT, UP0, 0x80, 0x0 ;  /* 0x000000000000781c */ /* 0x000fda0003f2f008 */
        /* <DEDUP_REMOVED lines=15> */
.L_x_6080:
[----:B------:R-:W-:Y:S01]  /*1a00*/  ULEA UR21, UR39, UR40, 0x3 ;  /* 0x0000002827157291 */ /* 0x000fe2000f8e183f */
[----:B------:R-:W-:-:S05]  /*1a10*/  IMAD.U32 R4, RZ, RZ, UR38 ;  /* 0x00000026ff047e24 */ /* 0x000fca000f8e00ff */
[----:B------:R-:W-:-:S04]  /*1a20*/  SHF.L.U32 R4, R4, 0x1f, RZ ;  /* 0x0000001f04047819 */ /* 0x000fc800000006ff */
[----:B------:R-:W0:Y:S02]  /*1a30*/  SYNCS.PHASECHK.TRANS64.TRYWAIT P1, [UR21+0x28c50], R4 ;  /* 0x028c5004ff0075a7 */ /* 0x000e240008020155 */
[----:B0-----:R-:W-:Y:S05]  /*1a40*/  @!P1 BRA `(.L_x_6081) ;  /* 0x000000f400bc9947 */ /* 0x001fea0003800000 */
.L_x_6216:
[----:B------:R-:W-:Y:S01]  /*1a50*/  BAR.SYNC.DEFER_BLOCKING 0xe, 0x100 ;  /* 0x0384000000007b1d */ /* 0x000fe20000010000 */
[----:B------:R-:W-:Y:S01]  /*1a60*/  UIADD3 UR4, UR40, 0x26800, URZ ;  /* 0x0002680028047890 */ /* 0x000fe2000fffe03f */
[----:B0-----:R-:W-:Y:S01]  /*1a70*/  MOV R4, UR21 ;  /* 0x0000001500047c02 */ /* 0x001fe20008000f00 */
        /* <DEDUP_REMOVED lines=21> */
[----:B------:R-:W-:-:S06]  /*1bd0*/  UISETP.GE.AND UP0, UPT, UR53, 0x2, UPT ;  /* 0x000000023500788c */ /* 0x000fcc000bf06270 */
[----:B------:R-:W-:Y:S02]  /*1be0*/  PLOP3.LUT P1, PT, PT, PT, UP0, 0x80, 0x0 ;  /* 0x000000000000781c */ /* 0x000fe40003f2f008 */
        /* <DEDUP_REMOVED lines=19> */
[----:B------:R-:W-:-:S06]  /*1d20*/  UIADD3 UR53, UR53, -0x2, URZ ;  /* 0xfffffffe35357890 */ /* 0x000fcc000fffe03f */
[----:B0-----:R-:W-:-:S07]  /*1d30*/  IMAD.U32 R4, RZ, RZ, UR53 ;  /* 0x00000035ff047e24 */ /* 0x001fce000f8e00ff */
.L_x_6087:
[----:B------:R-:W-:Y:S01]  /*1d40*/  BAR.SYNC.DEFER_BLOCKING 0xe, 0x100 ;  /* 0x0384000000007b1d */ /* 0x000fe20000010000 */
[----:B-1----:R-:W-:Y:S01]  /*1d50*/  IMAD.U32 R5, RZ, RZ, UR39 ;  /* 0x00000027ff057e24 */ /* 0x002fe2000f8e00ff */
[----:B------:R-:W-:Y:S01]  /*1d60*/  UIADD3 UR39, UR39, 0x1, URZ ;  /* 0x0000000127277890 */ /* 0x000fe2000fffe03f */
[C---:B------:R-:W-:Y:S01]  /*1d70*/  ISETP.GT.AND P3, PT, R4.reuse, RZ, PT ;  /* 0x000000ff0400720c */ /* 0x040fe20003f64270 */
[----:B------:R-:W-:Y:S02]  /*1d80*/  VIADD R4, R4, 0xffffffff ;  /* 0xffffffff04047836 */ /* 0x000fe40000000000 */
[----:B------:R-:W-:Y:S01]  /*1d90*/  LEA R5, R5, R2, 0x6 ;  /* 0x0000000205057211 */ /* 0x000fe200078e30ff */
        /* <DEDUP_REMOVED lines=137> */
.L_x_6083:
[----:B------:R-:W-:Y:S01]  /*2630*/  ULEA UR21, UR39, UR40, 0x3 ;  /* 0x0000002827157291 */ /* 0x000fe2000f8e183f */
[----:B------:R-:W-:-:S05]  /*2640*/  IMAD.U32 R5, RZ, RZ, UR38 ;  /* 0x00000026ff057e24 */ /* 0x000fca000f8e00ff */
[----:B------:R-:W-:-:S04]  /*2650*/  SHF.L.U32 R5, R5, 0x1f, RZ ;  /* 0x0000001f05057819 */ /* 0x000fc800000006ff */
[----:B------:R0:W1:Y:S01]  /*2660*/  SYNCS.PHASECHK.TRANS64.TRYWAIT P1, [UR21+0x28c50], R5 ;  /* 0x028c5005ff0075a7 */ /* 0x0000620008020155 */
[----:B------:R-:W-:Y:S05]  /*2670*/  @!P0 BRA `(.L_x_6084) ;  /* 0x0000000000048947 */ /* 0x000fea0003800000 */
[----:B------:R-:W-:Y:S01]  /*2680*/  BPT.TRAP 0x1 ;  /* 0x000000040000795c */ /* 0x000fe20000300000 */
.L_x_6084:
[----:B-1----:R-:W-:Y:S05]  /*2690*/  @P1 BRA `(.L_x_6085) ;  /* 0x0000000000081947 */ /* 0x002fea0003800000 */
[----:B------:R-:W1:Y:S02]  /*26a0*/  SYNCS.PHASECHK.TRANS64.TRYWAIT P1, [UR21+0x28c50], R5 ;  /* 0x028c5005ff0075a7 */ /* 0x000e640008020155 */
[----:B-1----:R-:W-:Y:S05]  /*26b0*/  @!P1 BRA `(.L_x_6086) ;  /* 0x000000e800b89947 */ /* 0x002fea0003800000 */
.L_x_6085:
        /* <DEDUP_REMOVED lines=29> */
.L_x_6082:
[----:B------:R-:W-:Y:S01]  /*2890*/  BAR.SYNC.DEFER_BLOCKING 0xe, 0x100 ;  /* 0x0384000000007b1d */ /* 0x000fe20000010000 */
[----:B-1----:R-:W-:Y:S01]  /*28a0*/  IMAD.U32 R5, RZ, RZ, UR39 ;  /* 0x00000027ff057e24 */ /* 0x002fe2000f8e00ff */
        /* <DEDUP_REMOVED lines=140> */
.L_x_6078:
[----:B------:R-:W-:Y:S01]  /*3170*/  UISETP.GE.AND UP0, UPT, UR53, 0x1, UPT ;  /* 0x000000013500788c */ /* 0x000fe2000bf06270 */
[----:B------:R-:W-:-:S05]  /*3180*/  PLOP3.LUT P0, PT, PT, PT, PT, 0x80, 0x0 ;  /* 0x000000000000781c */ /* 0x000fca0003f0f070 */
[----:B------:R-:W-:-:S13]  /*3190*/  PLOP3.LUT P1, PT, PT, PT, UP0, 0x80, 0x0 ;  /* 0x000000000000781c */ /* 0x000fda0003f2f008 */
        /* <DEDUP_REMOVED lines=30> */
[----:B-1----:R-:W-:Y:S05]  /*3380*/  CALL.ABS.NOINC R14 ;  /* 0x000000000e007343 */ /* 0x002fea0003c00000 */
.L_x_6088:
[----:B------:R-:W-:Y:S01]  /*3390*/  ULEA.HI UR4, UR37, UR37, URZ, 0x1 ;  /* 0x0000002525047291 */ /* 0x000fe2000f8f083f */
[----:B------:R-:W-:-:S03]  /*33a0*/  IMAD.U32 R3, RZ, RZ, UR41 ;  /* 0x00000029ff037e24 */ /* 0x000fc6000f8e00ff */
[----:B------:R-:W-:Y:S02]  /*33b0*/  ULOP3.LUT UR4, UR4, 0xfffffffe, URZ, 0xc0, !UPT ;  /* 0xfffffffe04047892 */ /* 0x000fe4000f8ec03f */
[----:B------:R-:W-:Y:S02]  /*33c0*/  ISETP.NE.AND P0, PT, R3, 0x3, PT ;  /* 0x000000030300780c */ /* 0x000fe40003f05270 */
[----:B------:R-:W-:-:S06]  /*33d0*/  UIADD3 UR4, UR37, -UR4, URZ ;  /* 0x8000000425047290 */ /* 0x000fcc000fffe03f */
[----:B------:R-:W-:-:S04]  /*33e0*/  MOV R0, UR4 ;  /* 0x0000000400007c02 */ /* 0x000fc80008000f00 */
[----:B------:R-:W-:-:S04]  /*33f0*/  SHF.L.U32 R0, R0, 0x1f, RZ ;  /* 0x0000001f00007819 */ /* 0x000fc800000006ff */
[----:B------:R-:W0:Y:S02]  /*3400*/  SYNCS.PHASECHK.TRANS64.TRYWAIT P1, [UR40+0x28c00], R0 ;  /* 0x028c0000ff0075a7 */ /* 0x000e240008020168 */
[----:B0-----:R-:W-:Y:S05]  /*3410*/  @!P1 BRA `(.L_x_6089) ;  /* 0x000000dc00789947 */ /* 0x001fea0003800000 */
.L_x_6217:
[----:B------:R-:W-:Y:S05]  /*3420*/  @!P0 BRA `(.L_x_6090) ;  /* 0x0000000000048947 */ /* 0x000fea0003800000 */
[----:B------:R-:W-:Y:S01]  /*3430*/  BPT.TRAP 0x1 ;  /* 0x000000040000795c */ /* 0x000fe20000300000 */
.L_x_6090:
[----:B------:R-:W-:Y:S02]  /*3440*/  IMAD.U32 R7, RZ, RZ, UR39 ;  /* 0x00000027ff077e24 */ /* 0x000fe4000f8e00ff */
[----:B------:R-:W-:-:S03]  /*3450*/  IMAD.U32 R8, RZ, RZ, UR38 ;  /* 0x00000026ff087e24 */ /* 0x000fc6000f8e00ff */
[----:B------:R-:W-:Y:S02]  /*3460*/  LEA R7, R7, UR40, 0x3 ;  /* 0x0000002807077c11 */ /* 0x000fe4000f8e18ff */
[----:B------:R-:W-:-:S04]  /*3470*/  SHF.L.U32 R8, R8, 0x1f, RZ ;  /* 0x0000001f08087819 */ /* 0x000fc800000006ff */
[----:B------:R1:W2:Y:S01]  /*3480*/  SYNCS.PHASECHK.TRANS64.TRYWAIT P1, [R7+URZ+0x28c30], R8 ;  /* 0x028c3008070075a7 */ /* 0x0002a2000802017f */
[----:B------:R-:W-:Y:S05]  /*3490*/  @!P0 BRA `(.L_x_6091) ;  /* 0x0000000000048947 */ /* 0x000fea0003800000 */
[----:B------:R-:W-:Y:S01]  /*34a0*/  BPT.TRAP 0x1 ;  /* 0x000000040000795c */ /* 0x000fe20000300000 */
.L_x_6091:
[----:B--2---:R-:W-:Y:S05]  /*34b0*/  @P1 BRA `(.L_x_6092) ;  /* 0x0000000000081947 */ /* 0x004fea0003800000 */
[----:B------:R-:W2:Y:S02]  /*34c0*/  SYNCS.PHASECHK.TRANS64.TRYWAIT P1, [R7+URZ+0x28c30], R8 ;  /* 0x028c3008070075a7 */ /* 0x000ea4000802017f */
[----:B--2---:R-:W-:Y:S05]  /*34d0*/  @!P1 BRA `(.L_x_6093) ;  /* 0x000000dc00609947 */ /* 0x004fea0003800000 */
.L_x_6092:
[----:B0-----:R-:W0:Y:S01]  /*34e0*/  S2R R0, SR_TID.X ;  /* 0x0000000000007919 */ /* 0x001e220000002100 */
[----:B------:R-:W-:-:S04]  /*34f0*/  UIADD3 UR4, UR40, 0x22400, URZ ;  /* 0x0002240028047890 */ /* 0x000fc8000fffe03f */
[----:B------:R-:W-:-:S04]  /*3500*/  USHF.R.U32.HI UR4, URZ, 0x4, UR4 ;  /* 0x000000043f047899 */ /* 0x000fc80008011604 */
[----:B------:R-:W-:Y:S01]  /*3510*/  ULOP3.LUT UR4, UR4, 0x3fff, URZ, 0xc0, !UPT ;  /* 0x00003fff04047892 */ /* 0x000fe2000f8ec03f */
[----:B0-----:R-:W-:-:S05]  /*3520*/  LOP3.LUT R3, R0, 0x7f, RZ, 0xc0, !PT ;  /* 0x0000007f00037812 */ /* 0x001fca00078ec0ff */
[----:B------:R-:W-:Y:S01]  /*3530*/  MOV R0, UR4 ;  /* 0x0000000400007c02 */ /* 0x000fe20008000f00 */
        /* <DEDUP_REMOVED lines=13> */
[----:B------:R-:W-:Y:S01]  /*3610*/  IMAD R5, R5, 0x40, R2 ;  /* 0x0000004005057824 */ /* 0x000fe200078e0202 */
[----:B------:R-:W-:Y:S01]  /*3620*/  UMOV UR11, 0x40000040 ;  /* 0x40000040000b7882 */ /* 0x000fe20000000000 */
[----:B------:R-:W-:Y:S01]  /*3630*/  UMOV UR9, 0x40000040 ;  /* 0x4000004000097882 */ /* 0x000fe20000000000 */
[----:B------:R-:W-:-:S02]  /*3640*/  ULEA UR18, UR39, UR18, 0x9 ;  /* 0x0000001227127291 */ /* 0x000fc4000f8e483f */
[----:B------:R-:W-:Y:S02]  /*3650*/  ULOP3.LUT UR16, UR4, 0x10000, URZ, 0xfc, !UPT ;  /* 0x0001000004107892 */ /* 0x000fe4000f8efc3f */
[----:B------:R-:W-:Y:S02]  /*3660*/  UIADD3 UR6, UR18, 0x2, URZ ;  /* 0x0000000212067890 */ /* 0x000fe4000fffe03f */
[----:B------:R-:W-:Y:S02]  /*3670*/  UIADD3 UR4, UR16, 0x2, URZ ;  /* 0x0000000210047890 */ /* 0x000fe4000fffe03f */
[----:B------:R-:W-:Y:S02]  /*3680*/  UIADD3 UR10, UR18, 0x4, URZ ;  /* 0x00000004120a7890 */ /* 0x000fe4000fffe03f */
[----:B------:R-:W-:Y:S02]  /*3690*/  UIADD3 UR8, UR16, 0x4, URZ ;  /* 0x0000000410087890 */ /* 0x000fe4000fffe03f */
[----:B------:R-:W-:Y:S01]  /*36a0*/  HGMMA.64x64x16.F32 R24, gdesc[UR16], RZ, !UPT, gsb0 ;  /* 0x00e00000101879f0 */ /* 0x000fe2000c0008ff */
[----:B------:R-:W-:-:S02]  /*36b0*/  UIADD3 UR14, UR18, 0x6, URZ ;  /* 0x00000006120e7890 */ /* 0x000fc4000fffe03f */
[----:B------:R-:W-:Y:S01]  /*36c0*/  UIADD3 UR12, UR16, 0x6, URZ ;  /* 0x00000006100c7890 */ /* 0x000fe2000fffe03f */
[----:B------:R-:W-:Y:S01]  /*36d0*/  UMOV UR15, 0x40000040 ;  /* 0x40000040000f7882 */ /* 0x000fe20000000000 */
[----:B------:R-:W-:Y:S01]  /*36e0*/  UMOV UR13, 0x40000040 ;  /* 0x40000040000d7882 */ /* 0x000fe20000000000 */
[----:B------:R-:W-:Y:S02]  /*36f0*/  WARPGROUP.DEPBAR.LE gsb0, 0x0 ;  /* 0x00008000000079c5 */ /* 0x000fe40000010000 */
[----:B------:R-:W-:-:S06]  /*3700*/  WARPGROUP.ARRIVE ;  /* 0x00000000000079c5 */ /* 0x000fcc0000000000 */
[----:B------:R-:W-:Y:S01]  /*3710*/  HGMMA.64x64x16.F32 R24, gdesc[UR4], R24, gsb0 ;  /* 0x00e00000041879f0 */ /* 0x000fe20008000818 */
[----:B------:R-:W-:Y:S02]  /*3720*/  UMOV UR6, 0x40 ;  /* 0x0000004000067882 */ /* 0x000fe40000000000 */
[----:B------:R-:W-:-:S04]  /*3730*/  UIMAD UR6, UR53, -0x40, UR6 ;  /* 0xffffffc0350678a4 */ /* 0x000fc8000f8e0206 */
[----:B------:R-:W-:Y:S02]  /*3740*/  UIADD3 UR7, UR50, 0x1, UR6 ;  /* 0x0000000132077890 */ /* 0x000fe4000fffe006 */
[----:B------:R-:W-:-:S04]  /*3750*/  MOV R3, UR6 ;  /* 0x0000000600037c02 */ /* 0x000fc80008000f00 */
[----:B------:R-:W-:Y:S01]  /*3760*/  IMAD.U32 R9, RZ, RZ, UR7 ;  /* 0x00000007ff097e24 */ /* 0x000fe2000f8e00ff */
[----:B------:R-:W-:-:S04]  /*3770*/  IADD3 R3, -R16, UR50, R3 ;  /* 0x0000003210037c10 */ /* 0x000fc8000fffe103 */
[----:B------:R-:W-:-:S04]  /*3780*/  IADD3 R4, R9, -UR51, -R16 ;  /* 0x8000003309047c10 */ /* 0x000fc8000fffe810 */
[----:B------:R-:W-:-:S04]  /*3790*/  IADD3 R6, R4, 0x8, R5 ;  /* 0x0000000804067810 */ /* 0x000fc80007ffe005 */
[----:B------:R-:W-:Y:S02]  /*37a0*/  VIMNMX R6, R3, R6, PT ;  /* 0x0000000603067248 */ /* 0x000fe40003fe0100 */
[----:B------:R-:W-:Y:S02]  /*37b0*/  VIADDMNMX R3, R5, R4, R3, PT ;  /* 0x0000000405037246 */ /* 0x000fe40003800103 */
[C---:B------:R-:W-:Y:S02]  /*37c0*/  ISETP.GT.AND P2, PT, R6.reuse, RZ, PT ;  /* 0x000000ff0600720c */ /* 0x040fe40003f44270 */
[C---:B------:R-:W-:Y:S02]  /*37d0*/  ISETP.GT.AND P3, PT, R6.reuse, 0x1, PT ;  /* 0x000000010600780c */ /* 0x040fe40003f64270 */
[----:B------:R-:W-:Y:S02]  /*37e0*/  ISETP.GT.AND P4, PT, R6, 0x8, PT ;  /* 0x000000080600780c */ /* 0x000fe40003f84270 */
[----:B------:R-:W-:Y:S01]  /*37f0*/  ISETP.GT.AND P5, PT, R3, 0x28, PT ;  /* 0x000000280300780c */ /* 0x000fe20003fa4270 */
[----:B------:R-:W-:-:S02]  /*3800*/  WARPGROUP.DEPBAR.LE gsb0, 0x0 ;  /* 0x00008000000079c5 */ /* 0x000fc40000010000 */
[----:B------:R-:W-:-:S06]  /*3810*/  WARPGROUP.ARRIVE ;  /* 0x00000000000079c5 */ /* 0x000fcc0000000000 */
[----:B------:R-:W-:Y:S01]  /*3820*/  HGMMA.64x64x16.F32 R24, gdesc[UR8], R24, gsb0 ;  /* 0x00e00000081879f0 */ /* 0x000fe20008000818 */
[----:B------:R-:W-:Y:S02]  /*3830*/  ULDC UR10, c[0x0][0x9d8] ;  /* 0x00027600000a7ab9 */ /* 0x000fe40000000800 */
        /* <DEDUP_REMOVED lines=43> */
[----:B----4-:R-:W-:Y:S01]  /*3af0*/  FSEL R30, R30, -INF , P4 ;  /* 0xff8000001e1e7808 */ /* 0x010fe20002000000 */
[----:B------:R-:W-:Y:S01]  /*3b00*/  FMUL.FTZ R49, R49, UR10 ;  /* 0x0000000a31317c20 */ /* 0x000fe20008410000 */
[----:B------:R-:W-:Y:S01]  /*3b10*/  ISETP.GT.AND P4, PT, R3, 0x8, PT ;  /* 0x000000080300780c */ /* 0x000fe20003f84270 */
[----:B------:R-:W-:Y:S01]  /*3b20*/  FMUL.FTZ R52, R52, UR10 ;  /* 0x0000000a34347c20 */ /* 0x000fe20008410000 */
[----:B------:R-:W-:Y:S01]  /*3b30*/  FMNMX.FTZ R10, R30, R9, !PT ;  /* 0x000000091e0a7209 */ /* 0x000fe20007810000 */
[----:B------:R-:W-:Y:S01]  /*3b40*/  FMUL.FTZ R53, R53, UR10 ;  /* 0x0000000a35357c20 */ /* 0x000fe20008410000 */
[----:B------:R-:W-:Y:S01]  /*3b50*/  ULDC UR10, c[0x0][0x988] ;  /* 0x00026200000a7ab9 */ /* 0x000fe20000000800 */
[----:B------:R-:W4:Y:S01]  /*3b60*/  MUFU.TANH R35, R35 ;  /* 0x0000002300237308 */ /* 0x000f220000002400 */
[----:B0-----:R-:W-:-:S02]  /*3b70*/  FSEL R31, R31, -INF , P2 ;  /* 0xff8000001f1f7808 */ /* 0x001fc40001000000 */
[----:B------:R-:W-:Y:S02]  /*3b80*/  ISETP.GT.AND P2, PT, R6, 0x11, PT ;  /* 0x000000110600780c */ /* 0x000fe40003f44270 */
[----:B------:R-:W-:-:S03]  /*3b90*/  FMNMX.FTZ R9, R31, R10, !PT ;  /* 0x0000000a1f097209 */ /* 0x000fc60007810000 */
[----:B------:R-:W0:Y:S01]  /*3ba0*/  MUFU.TANH R38, R38 ;  /* 0x0000002600267308 */ /* 0x000e220000002400 */
        /* <DEDUP_REMOVED lines=8> */
[----:B0-----:R-:W-:Y:S02]  /*3c30*/  FSEL R38, R38, -INF , P3 ;  /* 0xff80000026267808 */ /* 0x001fe40001800000 */
        /* <DEDUP_REMOVED lines=36> */
[----:B------:R-:W-:Y:S02]  /*3e80*/  ISETP.GT.AND P2, PT, R3, RZ, PT ;  /* 0x000000ff0300720c */ /* 0x000fe40003f44270 */
[----:B------:R-:W-:-:S03]  /*3e90*/  FMNMX.FTZ R6, R55, R6, !PT ;  /* 0x0000000637067209 */ /* 0x000fc60007810000 */
[----:B------:R-:W0:Y:S01]  /*3ea0*/  MUFU.TANH R28, R28 ;  /* 0x0000001c001c7308 */ /* 0x000e220000002400 */
[----:B---3--:R-:W-:Y:S01]  /*3eb0*/  FSEL R24, R24, -INF , P2 ;  /* 0xff80000018187808 */ /* 0x008fe20001000000 */
[----:B------:R-:W3:Y:S01]  /*3ec0*/  SHFL.BFLY PT, R9, R6, 0x2, 0x1f ;  /* 0x0c401f0006097f89 */ /* 0x000ee200000e0000 */
[----:B------:R-:W-:-:S05]  /*3ed0*/  ISETP.GT.AND P2, PT, R3, 0x9, PT ;  /* 0x000000090300780c */ /* 0x000fca0003f44270 */
[----:B------:R-:W5:Y:S01]  /*3ee0*/  MUFU.TANH R29, R29 ;  /* 0x0000001d001d7308 */ /* 0x000f620000002400 */
[----:B----4-:R-:W-:Y:S02]  /*3ef0*/  FSEL R25, R25, -INF , P3 ;  /* 0xff80000019197808 */ /* 0x010fe40001800000 */
[----:B------:R-:W-:Y:S02]  /*3f00*/  ISETP.GT.AND P3, PT, R3, 0x10, PT ;  /* 0x000000100300780c */ /* 0x000fe40003f64270 */
[----:B------:R-:W-:-:S03]  /*3f10*/  FMNMX.FTZ R5, R24, R25, !PT ;  /* 0x0000001918057209 */ /* 0x000fc60007810000 */
[----:B------:R-:W4:Y:S01]  /*3f20*/  MUFU.TANH R32, R32 ;  /* 0x0000002000207308 */ /* 0x000f220000002400 */
[----:B0-----:R-:W-:Y:S02]  /*3f30*/  FSEL R28, R28, -INF , P4 ;  /* 0xff8000001c1c7808 */ /* 0x001fe40002000000 */
[----:B------:R-:W-:-:S05]  /*3f40*/  ISETP.GT.AND P4, PT, R3, 0x19, PT ;  /* 0x000000190300780c */ /* 0x000fca0003f84270 */
[----:B------:R-:W0:Y:S01]  /*3f50*/  MUFU.TANH R33, R33 ;  /* 0x0000002100217308 */ /* 0x000e220000002400 */
[----:B-----5:R-:W-:Y:S02]  /*3f60*/  FSEL R29, R29, -INF , P2 ;  /* 0xff8000001d1d7808 */ /* 0x020fe40001000000 */
[----:B---3--:R-:W-:Y:S02]  /*3f70*/  FMNMX.FTZ R9, R6, R9, !PT ;  /* 0x0000000906097209 */ /* 0x008fe40007810000 */
[----:B------:R-:W-:-:S03]  /*3f80*/  ISETP.GT.AND P2, PT, R3, 0x11, PT ;  /* 0x000000110300780c */ /* 0x000fc60003f44270 */
[----:B------:R-:W3:Y:S01]  /*3f90*/  SHFL.BFLY PT, R6, R9, 0x1, 0x1f ;  /* 0x0c201f0009067f89 */ /* 0x000ee200000e0000 */
[----:B------:R-:W5:Y:S01]  /*3fa0*/  MUFU.TANH R36, R36 ;  /* 0x0000002400247308 */ /* 0x000f620000002400 */
[----:B----4-:R-:W-:Y:S02]  /*3fb0*/  FSEL R32, R32, -INF , P3 ;  /* 0xff80000020207808 */ /* 0x010fe40001800000 */
[----:B------:R-:W-:-:S05]  /*3fc0*/  ISETP.GT.AND P3, PT, R3, 0x18, PT ;  /* 0x000000180300780c */ /* 0x000fca0003f64270 */
[----:B------:R-:W4:Y:S01]  /*3fd0*/  MUFU.TANH R37, R37 ;  /* 0x0000002500257308 */ /* 0x000f220000002400 */
[----:B0-----:R-:W-:Y:S02]  /*3fe0*/  FSEL R33, R33, -INF , P2 ;  /* 0xff80000021217808 */ /* 0x001fe40001000000 */
[----:B------:R-:W-:-:S05]  /*3ff0*/  ISETP.GT.AND P2, PT, R3, 0x20, PT ;  /* 0x000000200300780c */ /* 0x000fca0003f44270 */
[----:B------:R-:W0:Y:S01]  /*4000*/  MUFU.TANH R40, R40 ;  /* 0x0000002800287308 */ /* 0x000e220000002400 */
[----:B-----5:R-:W-:Y:S02]  /*4010*/  FSEL R36, R36, -INF , P3 ;  /* 0xff80000024247808 */ /* 0x020fe40001800000 */
[----:B------:R-:W-:Y:S02]  /*4020*/  ISETP.GT.AND P3, PT, R3, 0x21, PT ;  /* 0x000000210300780c */ /* 0x000fe40003f64270 */
[----:B---3--:R-:W-:-:S03]  /*4030*/  FMNMX.FTZ R4, R9, R6, !PT ;  /* 0x0000000609047209 */ /* 0x008fc60007810000 */
[----:B------:R-:W3:Y:S01]  /*4040*/  MUFU.TANH R41, R41 ;  /* 0x0000002900297308 */ /* 0x000ee20000002400 */
[----:B------:R-:W-:Y:S02]  /*4050*/  FMNMX.FTZ R6, R28, R5, !PT ;  /* 0x000000051c067209 */ /* 0x000fe40007810000 */
[----:B----4-:R-:W-:Y:S01]  /*4060*/  FSEL R37, R37, -INF , P4 ;  /* 0xff80000025257808 */ /* 0x010fe20002000000 */
[----:B------:R-:W-:Y:S01]  /*4070*/  FMUL.FTZ R9, R4, UR10 ;  /* 0x0000000a04097c20 */ /* 0x000fe20008410000 */
[----:B------:R-:W-:Y:S02]  /*4080*/  FMNMX.FTZ R5, R29, R6, !PT ;  /* 0x000000061d057209 */ /* 0x000fe40007810000 */
[----:B------:R-:W-:Y:S01]  /*4090*/  ISETP.GT.AND P4, PT, R3, 0x29, PT ;  /* 0x000000290300780c */ /* 0x000fe20003f84270 */
[----:B------:R-:W4:Y:S01]  /*40a0*/  MUFU.TANH R44, R44 ;  /* 0x0000002c002c7308 */ /* 0x000f220000002400 */
[----:B------:R-:W-:Y:S02]  /*40b0*/  FMNMX.FTZ R6, R32, R5, !PT ;  /* 0x0000000520067209 */ /* 0x000fe40007810000 */
[----:B0-----:R-:W-:-:S02]  /*40c0*/  FSEL R40, R40, -INF , P2 ;  /* 0xff80000028287808 */ /* 0x001fc40001000000 */
[----:B------:R-:W-:Y:S02]  /*40d0*/  FMNMX.FTZ R5, R33, R6, !PT ;  /* 0x0000000621057209 */ /* 0x000fe40007810000 */
[----:B------:R-:W-:Y:S01]  /*40e0*/  ISETP.GT.AND P2, PT, R3, 0x30, PT ;  /* 0x000000300300780c */ /* 0x000fe20003f44270 */
[----:B------:R-:W0:Y:S01]  /*40f0*/  MUFU.TANH R45, R45 ;  /* 0x0000002d002d7308 */ /* 0x000e220000002400 */
[----:B------:R-:W-:Y:S02]  /*4100*/  FMNMX.FTZ R6, R36, R5, !PT ;  /* 0x0000000524067209 */ /* 0x000fe40007810000 */
[----:B---3--:R-:W-:Y:S02]  /*4110*/  FSEL R41, R41, -INF , P3 ;  /* 0xff80000029297808 */ /* 0x008fe40001800000 */
[----:B------:R-:W-:Y:S02]  /*4120*/  FMNMX.FTZ R5, R37, R6, !PT ;  /* 0x0000000625057209 */ /* 0x000fe40007810000 */
[----:B------:R-:W-:Y:S01]  /*4130*/  FSETP.NEU.FTZ.AND P3, PT, R4, -INF , PT ;  /* 0xff8000000400780b */ /* 0x000fe20003f7d000 */
[----:B------:R-:W3:Y:S01]  /*4140*/  MUFU.TANH R48, R48 ;  /* 0x0000003000307308 */ /* 0x000ee20000002400 */
[----:B------:R-:W-:-:S02]  /*4150*/  FMNMX.FTZ R6, R40, R5, !PT ;  /* 0x0000000528067209 */ /* 0x000fc40007810000 */
[----:B----4-:R-:W-:Y:S02]  /*4160*/  FSEL R44, R44, -INF , P5 ;  /* 0xff8000002c2c7808 */ /* 0x010fe40002800000 */
[----:B------:R-:W-:Y:S02]  /*4170*/  FMNMX.FTZ R5, R41, R6, !PT ;  /* 0x0000000629057209 */ /* 0x000fe40007810000 */
[----:B------:R-:W-:Y:S01]  /*4180*/  FSEL R9, R9, RZ, P3 ;  /* 0x000000ff09097208 */ /* 0x000fe20001800000 */
[----:B------:R-:W4:Y:S01]  /*4190*/  MUFU.TANH R49, R49 ;  /* 0x0000003100317308 */ /* 0x000f220000002400 */
[----:B0-----:R-:W-:Y:S02]  /*41a0*/  FSEL R45, R45, -INF , P4 ;  /* 0xff8000002d2d7808 */ /* 0x001fe40002000000 */
[----:B------:R-:W-:Y:S01]  /*41b0*/  FMNMX.FTZ R6, R44, R5, !PT ;  /* 0x000000052c067209 */ /* 0x000fe20007810000 */
[--C-:B------:R-:W-:Y:S01]  /*41c0*/  FFMA.FTZ R26, R26, UR10, -R9.reuse ;  /* 0x0000000a1a1a7c23 */ /* 0x100fe20008010809 */
[----:B------:R-:W-:Y:S01]  /*41d0*/  ISETP.GT.AND P3, PT, R3, 0x31, PT ;  /* 0x000000310300780c */ /* 0x000fe20003f64270 */
[--C-:B------:R-:W-:Y:S01]  /*41e0*/  FFMA.FTZ R27, R27, UR10, -R9.reuse ;  /* 0x0000000a1b1b7c23 */ /* 0x100fe20008010809 */
[----:B------:R-:W-:Y:S01]  /*41f0*/  FMNMX.FTZ R5, R45, R6, !PT ;  /* 0x000000062d057209 */ /* 0x000fe20007810000 */
[----:B------:R-:W0:Y:S01]  /*4200*/  MUFU.TANH R52, R52 ;  /* 0x0000003400347308 */ /* 0x000e220000002400 */
[----:B---3--:R-:W-:Y:S01]  /*4210*/  FSEL R48, R48, -INF , P2 ;  /* 0xff80000030307808 */ /* 0x008fe20001000000 */
[--C-:B------:R-:W-:Y:S01]  /*4220*/  FFMA.FTZ R30, R30, UR10, -R9.reuse ;  /* 0x0000000a1e1e7c23 */ /* 0x100fe20008010809 */
[----:B------:R-:W-:Y:S01]  /*4230*/  ISETP.GT.AND P2, PT, R3, 0x38, PT ;  /* 0x000000380300780c */ /* 0x000fe20003f44270 */
[--C-:B------:R-:W-:Y:S01]  /*4240*/  FFMA.FTZ R31, R31, UR10, -R9.reuse ;  /* 0x0000000a1f1f7c23 */ /* 0x100fe20008010809 */
[----:B------:R-:W-:Y:S01]  /*4250*/  FMNMX.FTZ R6, R48, R5, !PT ;  /* 0x0000000530067209 */ /* 0x000fe20007810000 */
[--C-:B------:R-:W-:Y:S01]  /*4260*/  FFMA.FTZ R34, R34, UR10, -R9.reuse ;  /* 0x0000000a22227c23 */ /* 0x100fe20008010809 */
[--C-:B------:R-:W-:Y:S01]  /*4270*/  FFMA.FTZ R35, R35, UR10, -R9.reuse ;  /* 0x0000000a23237c23 */ /* 0x100fe20008010809 */
[----:B------:R-:W3:Y:S01]  /*4280*/  MUFU.TANH R53, R53 ;  /* 0x0000003500357308 */ /* 0x000ee20000002400 */
        /* <DEDUP_REMOVED lines=8> */
[----:B0-----:R-:W-:Y:S01]  /*4310*/  FSEL R52, R52, -INF , P2 ;  /* 0xff80000034347808 */ /* 0x001fe20001000000 */
[--C-:B------:R-:W-:Y:S01]  /*4320*/  FFMA.FTZ R46, R46, UR10, -R9.reuse ;  /* 0x0000000a2e2e7c23 */ /* 0x100fe20008010809 */
[--C-:B------:R-:W-:Y:S01]  /*4330*/  FFMA.FTZ R47, R47, UR10, -R9.reuse ;  /* 0x0000000a2f2f7c23 */ /* 0x100fe20008010809 */
[--C-:B------:R-:W-:Y:S01]  /*4340*/  FFMA.FTZ R50, R50, UR10, -R9.reuse ;  /* 0x0000000a32327c23 */ /* 0x100fe20008010809 */
[----:B------:R-:W-:Y:S01]  /*4350*/  FMNMX.FTZ R6, R52, R3, !PT ;  /* 0x0000000334067209 */ /* 0x000fe20007810000 */
[--C-:B------:R-:W-:Y:S01]  /*4360*/  FFMA.FTZ R51, R51, UR10, -R9.reuse ;  /* 0x0000000a33337c23 */ /* 0x100fe20008010809 */
[--C-:B------:R-:W-:Y:S01]  /*4370*/  FFMA.FTZ R54, R54, UR10, -R9.reuse ;  /* 0x0000000a36367c23 */ /* 0x100fe20008010809 */
[----:B------:R-:W0:Y:S01]  /*4380*/  MUFU.EX2 R27, R27 ;  /* 0x0000001b001b7308 */ /* 0x000e220000000800 */
[----:B---3--:R-:W-:Y:S01]  /*4390*/  FSEL R53, R53, -INF , P3 ;  /* 0xff80000035357808 */ /* 0x008fe20001800000 */
[----:B------:R-:W-:-:S03]  /*43a0*/  FFMA.FTZ R9, R55, UR10, -R9 ;  /* 0x0000000a37097c23 */ /* 0x000fc60008010809 */
[----:B------:R-:W-:-:S03]  /*43b0*/  FMNMX.FTZ R6, R53, R6, !PT ;  /* 0x0000000635067209 */ /* 0x000fc60007810000 */
[----:B------:R-:W-:Y:S02]  /*43c0*/  MUFU.EX2 R30, R30 ;  /* 0x0000001e001e7308 */ /* 0x000fe40000000800 */
[----:B------:R-:W3:Y:S06]  /*43d0*/  SHFL.BFLY PT, R3, R6, 0x2, 0x1f ;  /* 0x0c401f0006037f89 */ /* 0x000eec00000e0000 */
[----:B------:R-:W4:Y:S01]  /*43e0*/  MUFU.EX2 R31, R31 ;  /* 0x0000001f001f7308 */ /* 0x000f220000000800 */
[----:B0-----:R-:W-:-:S07]  /*43f0*/  F2FP.F16.F32.PACK_AB R153, R27, R26 ;  /* 0x0000001a1b99723e */ /* 0x001fce00000000ff */
[----:B------:R-:W-:Y:S08]  /*4400*/  MUFU.EX2 R34, R34 ;  /* 0x0000002200227308 */ /* 0x000ff00000000800 */
[----:B------:R-:W0:Y:S01]  /*4410*/  MUFU.EX2 R35, R35 ;  /* 0x0000002300237308 */ /* 0x000e220000000800 */
[----:B----4-:R-:W-:Y:S02]  /*4420*/  F2FP.F16.F32.PACK_AB R155, R31, R30 ;  /* 0x0000001e1f9b723e */ /* 0x010fe400000000ff */
[----:B---3--:R-:W-:-:S05]  /*4430*/  FMNMX.FTZ R3, R6, R3, !PT ;  /* 0x0000000306037209 */ /* 0x008fca0007810000 */
[----:B------:R-:W3:Y:S01]  /*4440*/  SHFL.BFLY PT, R6, R3, 0x1, 0x1f ;  /* 0x0c201f0003067f89 */ /* 0x000ee200000e0000 */
[----:B------:R-:W-:Y:S08]  /*4450*/  MUFU.EX2 R38, R38 ;  /* 0x0000002600267308 */ /* 0x000ff00000000800 */
[----:B------:R-:W4:Y:S01]  /*4460*/  MUFU.EX2 R39, R39 ;  /* 0x0000002700277308 */ /* 0x000f220000000800 */
[----:B0-----:R-:W-:-:S07]  /*4470*/  F2FP.F16.F32.PACK_AB R157, R35, R34 ;  /* 0x00000022239d723e */ /* 0x001fce00000000ff */
[----:B------:R-:W-:Y:S01]  /*4480*/  MUFU.EX2 R42, R42 ;  /* 0x0000002a002a7308 */ /* 0x000fe20000000800 */
[----:B---3--:R-:W-:-:S07]  /*4490*/  FMNMX.FTZ R5, R3, R6, !PT ;  /* 0x0000000603057209 */ /* 0x008fce0007810000 */
[----:B------:R-:W0:Y:S01]  /*44a0*/  MUFU.EX2 R43, R43 ;  /* 0x0000002b002b7308 */ /* 0x000e220000000800 */
        /* <DEDUP_REMOVED lines=15> */
[----:B------:R-:W-:Y:S02]  /*45a0*/  @!P1 VIADD R3, R7, 0x28c40 ;  /* 0x00028c4007039836 */ /* 0x000fe40000000000 */
[--C-:B------:R-:W-:Y:S01]  /*45b0*/  FFMA.FTZ R37, R37, UR10, -R6.reuse ;  /* 0x0000000a25257c23 */ /* 0x100fe20008010806 */
[----:B------:R-:W-:Y:S01]  /*45c0*/  FFMA.FTZ R40, R40, UR10, -R6 ;  /* 0x0000000a28287c23 */ /* 0x000fe20008010806 */
[----:B------:R-:W-:Y:S01]  /*45d0*/  FADD.FTZ R13, R31, R10 ;  /* 0x0000000a1f0d7221 */ /* 0x000fe20000010000 */
[--C-:B------:R-:W-:Y:S01]  /*45e0*/  FFMA.FTZ R41, R41, UR10, -R6.reuse ;  /* 0x0000000a29297c23 */ /* 0x100fe20008010806 */
[----:B------:R-:W3:Y:S01]  /*45f0*/  MUFU.EX2 R25, R25 ;  /* 0x0000001900197308 */ /* 0x000ee20000000800 */
[----:B------:R-:W-:Y:S01]  /*4600*/  @!P1 PRMT R3, RZ, 0x654, R3 ;  /* 0x00000654ff039816 */ /* 0x000fe20000000003 */
[----:B------:R-:W-:Y:S01]  /*4610*/  FADD.FTZ R12, R34, R13 ;  /* 0x0000000d220c7221 */ /* 0x000fe20000010000 */
[--C-:B------:R-:W-:Y:S01]  /*4620*/  FFMA.FTZ R44, R44, UR10, -R6.reuse ;  /* 0x0000000a2c2c7c23 */ /* 0x100fe20008010806 */
[--C-:B------:R-:W-:Y:S01]  /*4630*/  FFMA.FTZ R45, R45, UR10, -R6.reuse ;  /* 0x0000000a2d2d7c23 */ /* 0x100fe20008010806 */
[----:B------:R4:W-:Y:S01]  /*4640*/  @!P1 SYNCS.ARRIVE.TRANS64.RED.A1T0 RZ, [R3+URZ], RZ ;  /* 0x000000ff03ff99a7 */ /* 0x0009e2000810043f */
[--C-:B------:R-:W-:Y:S01]  /*4650*/  FFMA.FTZ R48, R48, UR10, -R6.reuse ;  /* 0x0000000a30307c23 */ /* 0x100fe20008010806 */
[--C-:B------:R-:W-:Y:S01]  /*4660*/  FFMA.FTZ R49, R49, UR10, -R6.reuse ;  /* 0x0000000a31317c23 */ /* 0x100fe20008010806 */
[----:B------:R-:W5:Y:S01]  /*4670*/  MUFU.EX2 R28, R28 ;  /* 0x0000001c001c7308 */ /* 0x000f620000000800 */
[--C-:B------:R-:W-:Y:S01]  /*4680*/  FFMA.FTZ R52, R52, UR10, -R6.reuse ;  /* 0x0000000a34347c23 */ /* 0x100fe20008010806 */
[----:B------:R-:W-:Y:S01]  /*4690*/  FFMA.FTZ R6, R53, UR10, -R6 ;  /* 0x0000000a35067c23 */ /* 0x000fe20008010806 */
[----:B0-----:R-:W-:-:S05]  /*46a0*/  F2FP.F16.F32.PACK_AB R161, R43, R42 ;  /* 0x0000002a2ba1723e */ /* 0x001fca00000000ff */
        /* <DEDUP_REMOVED lines=30> */
[----:B------:R-:W-:Y:S01]  /*4890*/  FADD.FTZ R10, R46, R13 ;  /* 0x0000000d2e0a7221 */ /* 0x000fe20000010000 */
[----:B------:R-:W-:-:S05]  /*48a0*/  F2FP.F16.F32.PACK_AB R160, R41, R40 ;  /* 0x0000002829a0723e */ /* 0x000fca00000000ff */
[----:B------:R-:W4:Y:S08]  /*48b0*/  MUFU.EX2 R45, R45 ;  /* 0x0000002d002d7308 */ /* 0x000f300000000800 */
[----:B------:R-:W-:Y:S01]  /*48c0*/  MUFU.EX2 R50, R50 ;  /* 0x0000003200327308 */ /* 0x000fe20000000800 */
[C---:B---3--:R-:W-:Y:S01]  /*48d0*/  F2FP.F16.F32.PACK_AB R163, R47.reuse, R46 ;  /* 0x0000002e2fa3723e */ /* 0x048fe200000000ff */
[----:B------:R-:W-:-:S06]  /*48e0*/  FADD.FTZ R47, R47, R10 ;  /* 0x0000000a2f2f7221 */ /* 0x000fcc0000010000 */
[----:B------:R-:W3:Y:S01]  /*48f0*/  MUFU.EX2 R51, R51 ;  /* 0x0000003300337308 */ /* 0x000ee20000000800 */
[----:B----4-:R-:W-:-:S05]  /*4900*/  F2FP.F16.F32.PACK_AB R162, R45, R44 ;  /* 0x0000002c2da2723e */ /* 0x010fca00000000ff */
[----:B------:R0:W-:Y:S02]  /*4910*/  STSM.16.M88.4 [R22], R160 ;  /* 0x000000a016007844 */ /* 0x0001e40000000200 */
[----:B------:R-:W-:Y:S08]  /*4920*/  MUFU.EX2 R48, R48 ;  /* 0x0000003000307308 */ /* 0x000ff00000000800 */
[----:B------:R-:W4:Y:S01]  /*4930*/  MUFU.EX2 R49, R49 ;  /* 0x0000003100317308 */ /* 0x000f220000000800 */
[----:B---3--:R-:W-:Y:S01]  /*4940*/  F2FP.F16.F32.PACK_AB R165, R51, R50 ;  /* 0x0000003233a5723e */ /* 0x008fe200000000ff */
[----:B------:R-:W-:-:S04]  /*4950*/  FADD.FTZ R50, R50, R47 ;  /* 0x0000002f32327221 */ /* 0x000fc80000010000 */
[----:B------:R-:W-:Y:S02]  /*4960*/  FADD.FTZ R51, R51, R50 ;  /* 0x0000003233337221 */ /* 0x000fe40000010000 */
[----:B------:R-:W-:Y:S08]  /*4970*/  MUFU.EX2 R54, R54 ;  /* 0x0000003600367308 */ /* 0x000ff00000000800 */
[----:B------:R-:W3:Y:S01]  /*4980*/  MUFU.EX2 R9, R9 ;  /* 0x0000000900097308 */ /* 0x000ee20000000800 */
[----:B----4-:R-:W-:-:S07]  /*4990*/  F2FP.F16.F32.PACK_AB R164, R49, R48 ;  /* 0x0000003031a4723e */ /* 0x010fce00000000ff */
[----:B------:R-:W-:Y:S08]  /*49a0*/  MUFU.EX2 R52, R52 ;  /* 0x0000003400347308 */ /* 0x000ff00000000800 */
[----:B------:R4:W5:Y:S01]  /*49b0*/  MUFU.EX2 R3, R6 ;  /* 0x0000000600037308 */ /* 0x0009620000000800 */
[----:B---3--:R-:W-:Y:S01]  /*49c0*/  F2FP.F16.F32.PACK_AB R167, R9, R54 ;  /* 0x0000003609a7723e */ /* 0x008fe200000000ff */
        /* <DEDUP_REMOVED lines=12> */
.L_x_6094:
[----:B------:R3:W4:Y:S01]  /*4a90*/  SYNCS.PHASECHK.TRANS64.TRYWAIT P2, [R7+URZ+0x28c50], R8 ;  /* 0x028c5008070075a7 */ /* 0x000722000804017f */
[----:B------:R-:W-:Y:S05]  /*4aa0*/  @!P0 BRA `(.L_x_6095) ;  /* 0x0000000000048947 */ /* 0x000fea0003800000 */
[----:B------:R-:W-:Y:S01]  /*4ab0*/  BPT.TRAP 0x1 ;  /* 0x000000040000795c */ /* 0x000fe20000300000 */
.L_x_6095:
[----:B----4-:R-:W-:Y:S05]  /*4ac0*/  @P2 BRA `(.L_x_6096) ;  /* 0x0000000000082947 */ /* 0x010fea0003800000 */
[----:B------:R-:W4:Y:S02]  /*4ad0*/  SYNCS.PHASECHK.TRANS64.TRYWAIT P2, [R7+URZ+0x28c50], R8 ;  /* 0x028c5008070075a7 */ /* 0x000f24000804017f */
[----:B----4-:R-:W-:Y:S05]  /*4ae0*/  @!P2 BRA `(.L_x_6097) ;  /* 0x000000c400f0a947 */ /* 0x010fea0003800000 */
.L_x_6096:
[----:B------:R-:W-:Y:S01]  /*4af0*/  ULEA UR11, UR39, UR47, 0xc ;  /* 0x0000002f270b7291 */ /* 0x000fe2000f8e603f */
[----:B------:R-:W-:Y:S01]  /*4b00*/  WARPGROUP.ARRIVE ;  /* 0x00000000000079c5 */ /* 0x000fe20000000000 */
[----:B------:R-:W-:Y:S01]  /*4b10*/  UMOV UR7, 0x40000040 ;  /* 0x4000004000077882 */ /* 0x000fe20000000000 */
[----:B------:R-:W-:Y:S01]  /*4b20*/  UIADD3 UR21, UR53, -0x2, URZ ;  /* 0xfffffffe35157890 */ /* 0x000fe2000fffe03f */
[----:B-1234-:R-:W-:-:S03]  /*4b30*/  @!P1 VIADD R7, R7, 0x28c60 ;  /* 0x00028c6007079836 */ /* 0x01efc60000000000 */
[----:B------:R-:W-:Y:S02]  /*4b40*/  UMOV UR6, UR11 ;  /* 0x0000000b00067c82 */ /* 0x000fe40008000000 */
[----:B------:R-:W-:Y:S01]  /*4b50*/  HGMMA.64x256x16.F32 R24, R152, gdesc[UR4].tnspB, RZ, !UPT, gsb0 ;  /* 0x43e0000498187df0 */ /* 0x000fe2000c0008ff */
[----:B------:R-:W-:Y:S01]  /*4b60*/  UIADD3 UR6, UR11, 0x80, URZ ;  /* 0x000000800b067890 */ /* 0x000fe2000fffe03f */
[----:B------:R-:W-:Y:S01]  /*4b70*/  @!P1 PRMT R7, RZ, 0x654, R7 ;  /* 0x00000654ff079816 */ /* 0x000fe20000000007 */
        /* <DEDUP_REMOVED lines=17> */
[----:B------:R-:W-:-:S04]  /*4c90*/  UIADD3 UR6, UR50, -UR51, URZ ;  /* 0x8000003332067290 */ /* 0x000fc8000fffe03f */
[----:B------:R-:W-:-:S04]  /*4ca0*/  ULEA UR6, UR52, UR6, 0x6 ;  /* 0x0000000634067291 */ /* 0x000fc8000f8e303f */
        /* <DEDUP_REMOVED lines=18> */
[----:B------:R-:W-:Y:S01]  /*4dd0*/  IMAD.MOV.U32 R8, RZ, RZ, R4 ;  /* 0x000000ffff087224 */ /* 0x000fe200078e0004 */
[----:B------:R-:W-:Y:S01]  /*4de0*/  MOV R9, R5 ;  /* 0x0000000500097202 */ /* 0x000fe20000000f00 */
[----:B------:R-:W-:Y:S01]  /*4df0*/  UMOV UR23, UR39 ;  /* 0x0000002700177c82 */ /* 0x000fe20008000000 */
[----:B------:R-:W-:Y:S01]  /*4e00*/  ULDC UR24, c[0x0][0x9d8] ;  /* 0x0002760000187ab9 */ /* 0x000fe20000000800 */
[----:B------:R-:W-:-:S05]  /*4e10*/  ULDC UR22, c[0x0][0x988] ;  /* 0x0002620000167ab9 */ /* 0x000fca0000000800 */
.L_x_6107:
[----:B------:R-:W-:-:S04]  /*4e20*/  UIADD3 UR39, UR23, 0x1, URZ ;  /* 0x0000000117277890 */ /* 0x000fc8000fffe03f */
[----:B------:R-:W-:-:S04]  /*4e30*/  UISETP.NE.AND UP0, UPT, UR39, 0x2, UPT ;  /* 0x000000022700788c */ /* 0x000fc8000bf05270 */
[----:B------:R-:W-:Y:S02]  /*4e40*/  USEL UR6, URZ, 0x1, UP0 ;  /* 0x000000013f067887 */ /* 0x000fe40008000000 */
[----:B------:R-:W-:Y:S02]  /*4e50*/  USEL UR39, UR39, URZ, UP0 ;  /* 0x0000003f27277287 */ /* 0x000fe40008000000 */
[----:B------:R-:W-:Y:S01]  /*4e60*/  ULOP3.LUT UR38, UR38, UR6, URZ, 0x3c, !UPT ;  /* 0x0000000626267292 */ /* 0x000fe2000f8e3c3f */
[----:B0-2---:R-:W-:Y:S11]  /*4e70*/  @!P0 BRA `(.L_x_6099) ;  /* 0x0000000000048947 */ /* 0x005ff60003800000 */
[----:B------:R-:W-:Y:S01]  /*4e80*/  BPT.TRAP 0x1 ;  /* 0x000000040000795c */ /* 0x000fe20000300000 */
.L_x_6099:
[----:B------:R-:W-:Y:S01]  /*4e90*/  ULEA UR25, UR39, UR40, 0x3 ;  /* 0x0000002827197291 */ /* 0x000fe2000f8e183f */
[----:B-1----:R-:W-:-:S05]  /*4ea0*/  IMAD.U32 R7, RZ, RZ, UR38 ;  /* 0x00000026ff077e24 */ /* 0x002fca000f8e00ff */
[----:B------:R-:W-:-:S04]  /*4eb0*/  SHF.L.U32 R7, R7, 0x1f, RZ ;  /* 0x0000001f07077819 */ /* 0x000fc800000006ff */
[----:B------:R1:W2:Y:S01]  /*4ec0*/  SYNCS.PHASECHK.TRANS64.TRYWAIT P2, [UR25+0x28c30], R7 ;  /* 0x028c3007ff0075a7 */ /* 0x0002a20008040159 */
[----:B------:R-:W-:Y:S05]  /*4ed0*/  @!P0 BRA `(.L_x_6100) ;  /* 0x0000000000048947 */ /* 0x000fea0003800000 */
[----:B------:R-:W-:Y:S01]  /*4ee0*/  BPT.TRAP 0x1 ;  /* 0x000000040000795c */ /* 0x000fe20000300000 */
.L_x_6100:
[----:B--2---:R-:W-:Y:S05]  /*4ef0*/  @P2 BRA `(.L_x_6101) ;  /* 0x0000000000082947 */ /* 0x004fea0003800000 */
[----:B------:R-:W2:Y:S02]  /*4f00*/  SYNCS.PHASECHK.TRANS64.TRYWAIT P2, [UR25+0x28c30], R7 ;  /* 0x028c3007ff0075a7 */ /* 0x000ea40008040159 */
[----:B--2---:R-:W-:Y:S05]  /*4f10*/  @!P2 BRA `(.L_x_6102) ;  /* 0x000000c000f8a947 */ /* 0x004fea0003800000 */
.L_x_6101:
[----:B------:R-:W-:Y:S01]  /*4f20*/  R2UR UR18, R0 ;  /* 0x00000000001272ca */ /* 0x000fe200000e0000 */
[----:B0-----:R-:W-:Y:S01]  /*4f30*/  WARPGROUP.ARRIVE ;  /* 0x00000000000079c5 */ /* 0x001fe20000000000 */
        /* <DEDUP_REMOVED lines=12> */
[----:B------:R-:W-:Y:S02]  /*5000*/  UMOV UR6, 0x1 ;  /* 0x0000000100067882 */ /* 0x000fe40000000000 */
[----:B------:R-:W-:-:S04]  /*5010*/  UIMAD UR6, UR21, -0x40, UR6 ;  /* 0xffffffc0150678a4 */ /* 0x000fc8000f8e0206 */
[----:B------:R-:W-:-:S04]  /*5020*/  ULEA UR6, UR52, UR6, 0x6 ;  /* 0x0000000634067291 */ /* 0x000fc8000f8e303f */
[----:B------:R-:W-:-:S06]  /*5030*/  UIADD3 UR6, -UR51, UR6, UR50 ;  /* 0x0000000633067290 */ /* 0x000fcc000fffe132 */
[----:B------:R-:W-:-:S04]  /*5040*/  IADD3 R5, R2, UR6, -R16 ;  /* 0x0000000602057c10 */ /* 0x000fc8000fffe810 */
[C---:B------:R-:W-:Y:S02]  /*5050*/  ISETP.GT.AND P2, PT, R5.reuse, RZ, PT ;  /* 0x000000ff0500720c */ /* 0x040fe40003f44270 */
[----:B------:R-:W-:Y:S01]  /*5060*/  ISETP.GT.AND P3, PT, R5, 0x1, PT ;  /* 0x000000010500780c */ /* 0x000fe20003f64270 */
        /* <DEDUP_REMOVED lines=28> */
[----:B--2---:R-:W2:Y:S01]  /*5230*/  MUFU.TANH R4, R156 ;  /* 0x0000009c00047308 */ /* 0x004ea20000002400 */
[----:B0-----:R-:W-:Y:S01]  /*5240*/  FSEL R12, R12, -INF , P2 ;  /* 0xff8000000c0c7808 */ /* 0x001fe20001000000 */
[----:B------:R-:W-:Y:S01]  /*5250*/  FMUL.FTZ R162, R162, UR24 ;  /* 0x00000018a2a27c20 */ /* 0x000fe20008410000 */
[----:B------:R-:W-:Y:S01]  /*5260*/  ISETP.GT.AND P2, PT, R5, 0x8, PT ;  /* 0x000000080500780c */ /* 0x000fe20003f44270 */
[----:B------:R-:W-:Y:S01]  /*5270*/  FMUL.FTZ R163, R163, UR24 ;  /* 0x00000018a3a37c20 */ /* 0x000fe20008410000 */
[----:B------:R-:W-:Y:S01]  /*5280*/  FMUL.FTZ R166, R166, UR24 ;  /* 0x00000018a6a67c20 */ /* 0x000fe20008410000 */
[----:B------:R-:W-:Y:S01]  /*5290*/  FMUL.FTZ R167, R167, UR24 ;  /* 0x00000018a7a77c20 */ /* 0x000fe20008410000 */
[----:B------:R-:W-:Y:S01]  /*52a0*/  FMUL.FTZ R170, R170, UR24 ;  /* 0x00000018aaaa7c20 */ /* 0x000fe20008410000 */
[----:B------:R0:W4:Y:S01]  /*52b0*/  MUFU.TANH R11, R157 ;  /* 0x0000009d000b7308 */ /* 0x0001220000002400 */
[----:B---3--:R-:W-:Y:S01]  /*52c0*/  FSEL R10, R10, -INF , P3 ;  /* 0xff8000000a0a7808 */ /* 0x008fe20001800000 */
[----:B------:R-:W-:Y:S01]  /*52d0*/  FMUL.FTZ R171, R171, UR24 ;  /* 0x00000018abab7c20 */ /* 0x000fe20008410000 */
[----:B------:R-:W-:Y:S01]  /*52e0*/  ISETP.GT.AND P3, PT, R5, 0x9, PT ;  /* 0x000000090500780c */ /* 0x000fe20003f64270 */
[----:B------:R-:W-:Y:S01]  /*52f0*/  FMUL.FTZ R174, R174, UR24 ;  /* 0x00000018aeae7c20 */ /* 0x000fe20008410000 */
[----:B------:R-:W-:Y:S01]  /*5300*/  FMUL.FTZ R175, R175, UR24 ;  /* 0x00000018afaf7c20 */ /* 0x000fe20008410000 */
[----:B------:R-:W-:Y:S01]  /*5310*/  FMUL.FTZ R178, R178, UR24 ;  /* 0x00000018b2b27c20 */ /* 0x000fe20008410000 */
[----:B------:R-:W-:Y:S01]  /*5320*/  FMUL.FTZ R179, R179, UR24 ;  /* 0x00000018b3b37c20 */ /* 0x000fe20008410000 */
[----:B------:R3:W5:Y:S01]  /*5330*/  MUFU.TANH R13, R160 ;  /* 0x000000a0000d7308 */ /* 0x0007620000002400 */
[----:B0-----:R-:W-:Y:S01]  /*5340*/  FMNMX.FTZ R157, R12, R9, !PT ;  /* 0x000000090c9d7209 */ /* 0x001fe20007810000 */
[----:B------:R-:W-:Y:S01]  /*5350*/  FMUL.FTZ R182, R182, UR24 ;  /* 0x00000018b6b67c20 */ /* 0x000fe20008410000 */
[----:B--2---:R-:W-:Y:S01]  /*5360*/  FSEL R4, R4, -INF , P2 ;  /* 0xff80000004047808 */ /* 0x004fe20001000000 */
[----:B------:R-:W-:Y:S01]  /*5370*/  FMUL.FTZ R183, R183, UR24 ;  /* 0x00000018b7b77c20 */ /* 0x000fe20008410000 */
[----:B------:R-:W-:-:S02]  /*5380*/  FMNMX.FTZ R157, R10, R157, !PT ;  /* 0x0000009d0a9d7209 */ /* 0x000fc40007810000 */
[----:B------:R-:W-:Y:S01]  /*5390*/  ISETP.GT.AND P2, PT, R5, 0x10, PT ;  /* 0x000000100500780c */ /* 0x000fe20003f44270 */
[----:B------:R0:W2:Y:S01]  /*53a0*/  MUFU.TANH R14, R161 ;  /* 0x000000a1000e7308 */ /* 0x0000a20000002400 */
[----:B----4-:R-:W-:Y:S02]  /*53b0*/  FSEL R11, R11, -INF , P3 ;  /* 0xff8000000b0b7808 */ /* 0x010fe40001800000 */
[----:B---3--:R-:W-:Y:S02]  /*53c0*/  FMNMX.FTZ R160, R4, R157, !PT ;  /* 0x0000009d04a07209 */ /* 0x008fe40007810000 */
[----:B------:R-:W-:Y:S02]  /*53d0*/  ISETP.GT.AND P3, PT, R5, 0x11, PT ;  /* 0x000000110500780c */ /* 0x000fe40003f64270 */
[----:B------:R-:W-:Y:S01]  /*53e0*/  FMNMX.FTZ R160, R11, R160, !PT ;  /* 0x000000a00ba07209 */ /* 0x000fe20007810000 */
[----:B------:R3:W4:Y:S01]  /*53f0*/  MUFU.TANH R15, R164 ;  /* 0x000000a4000f7308 */ /* 0x0007220000002400 */
[----:B-----5:R-:W-:Y:S01]  /*5400*/  FSEL R13, R13, -INF , P2 ;  /* 0xff8000000d0d7808 */ /* 0x020fe20001000000 */
[----:B0-----:R-:W-:Y:S01]  /*5410*/  FMUL.FTZ R161, R154, UR24 ;  /* 0x000000189aa17c20 */ /* 0x001fe20008410000 */
[----:B------:R-:W-:-:S02]  /*5420*/  ISETP.GT.AND P2, PT, R5, 0x18, PT ;  /* 0x000000180500780c */ /* 0x000fc40003f44270 */
[----:B------:R-:W-:-:S03]  /*5430*/  FMNMX.FTZ R157, R13, R160, !PT ;  /* 0x000000a00d9d7209 */ /* 0x000fc60007810000 */
[----:B------:R-:W0:Y:S01]  /*5440*/  MUFU.TANH R20, R165 ;  /* 0x000000a500147308 */ /* 0x000e220000002400 */
[----:B--2---:R-:W-:Y:S02]  /*5450*/  FSEL R14, R14, -INF , P3 ;  /* 0xff8000000e0e7808 */ /* 0x004fe40001800000 */
[----:B------:R-:W-:Y:S02]  /*5460*/  ISETP.GT.AND P3, PT, R5, 0x19, PT ;  /* 0x000000190500780c */ /* 0x000fe40003f64270 */
[----:B---3--:R-:W-:-:S03]  /*5470*/  FMNMX.FTZ R164, R14, R157, !PT ;  /* 0x0000009d0ea47209 */ /* 0x008fc60007810000 */
[----:B------:R-:W2:Y:S01]  /*5480*/  MUFU.TANH R152, R168 ;  /* 0x000000a800987308 */ /* 0x000ea20000002400 */
[----:B----4-:R-:W-:Y:S02]  /*5490*/  FSEL R15, R15, -INF , P2 ;  /* 0xff8000000f0f7808 */ /* 0x010fe40001000000 */
[----:B------:R-:W-:Y:S02]  /*54a0*/  ISETP.GT.AND P2, PT, R5, 0x20, PT ;  /* 0x000000200500780c */ /* 0x000fe40003f44270 */
[----:B------:R-:W-:-:S03]  /*54b0*/  FMNMX.FTZ R157, R15, R164, !PT ;  /* 0x000000a40f9d7209 */ /* 0x000fc60007810000 */
[----:B------:R-:W3:Y:S01]  /*54c0*/  MUFU.TANH R21, R169 ;  /* 0x000000a900157308 */ /* 0x000ee20000002400 */
        /* <DEDUP_REMOVED lines=12> */
[----:B0-----:R-:W-:Y:S02]  /*5590*/  FSEL R153, R153, -INF , P2 ;  /* 0xff80000099997808 */ /* 0x001fe40001000000 */
[----:B------:R-:W-:Y:S02]  /*55a0*/  ISETP.GT.AND P2, PT, R5, 0x30, PT ;  /* 0x000000300500780c */ /* 0x000fe40003f44270 */
[----:B------:R-:W-:Y:S01]  /*55b0*/  FMNMX.FTZ R165, R153, R164, !PT ;  /* 0x000000a499a57209 */ /* 0x000fe20007810000 */
[----:B------:R-:W-:Y:S02]  /*55c0*/  FMUL.FTZ R164, R155, UR24 ;  /* 0x000000189ba47c20 */ /* 0x000fe40008410000 */
[----:B------:R-:W0:Y:S01]  /*55d0*/  MUFU.TANH R160, R177 ;  /* 0x000000b100a07308 */ /* 0x000e220000002400 */
[----:B--2---:R-:W-:Y:S02]  /*55e0*/  FSEL R156, R156, -INF , P3 ;  /* 0xff8000009c9c7808 */ /* 0x004fe40001800000 */
[----:B------:R-:W-:-:S02]  /*55f0*/  ISETP.GT.AND P3, PT, R5, 0x31, PT ;  /* 0x000000310500780c */ /* 0x000fc40003f64270 */
        /* <DEDUP_REMOVED lines=8> */
[----:B------:R-:W-:-:S03]  /*5680*/  FMNMX.FTZ R168, R160, R165, !PT ;  /* 0x000000a5a0a87209 */ /* 0x000fc60007810000 */
[----:B------:R-:W0:Y:S01]  /*5690*/  MUFU.TANH R161, R161 ;  /* 0x000000a100a17308 */ /* 0x000e220000002400 */
[----:B--2---:R-:W-:-:S04]  /*56a0*/  FSEL R155, R180, -INF , P2 ;  /* 0xff800000b49b7808 */ /* 0x004fc80001000000 */
[----:B------:R-:W-:-:S03]  /*56b0*/  FMNMX.FTZ R168, R155, R168, !PT ;  /* 0x000000a89ba87209 */ /* 0x000fc60007810000 */
[----:B------:R-:W2:Y:S01]  /*56c0*/  MUFU.TANH R164, R164 ;  /* 0x000000a400a47308 */ /* 0x000ea20000002400 */
[----:B---3--:R-:W-:-:S04]  /*56d0*/  FSEL R157, R157, -INF , P3 ;  /* 0xff8000009d9d7808 */ /* 0x008fc80001800000 */
[----:B------:R-:W-:-:S03]  /*56e0*/  FMNMX.FTZ R169, R157, R168, !PT ;  /* 0x000000a89da97209 */ /* 0x000fc60007810000 */
[----:B------:R-:W3:Y:S02]  /*56f0*/  MUFU.TANH R165, R158 ;  /* 0x0000009e00a57308 */ /* 0x000ee40000002400 */
[----:B------:R-:W4:Y:S06]  /*5700*/  SHFL.BFLY PT, R176, R169, 0x2, 0x1f ;  /* 0x0c401f00a9b07f89 */ /* 0x000f2c00000e0000 */
[----:B------:R0:W5:Y:S08]  /*5710*/  MUFU.TANH R168, R159 ;  /* 0x0000009f00a87308 */ /* 0x0001700000002400 */
[----:B------:R-:W1:Y:S08]  /*5720*/  MUFU.TANH R162, R162 ;  /* 0x000000a200a27308 */ /* 0x000e700000002400 */
[----:B------:R-:W1:Y:S01]  /*5730*/  MUFU.TANH R163, R163 ;  /* 0x000000a300a37308 */ /* 0x000e620000002400 */
[----:B----4-:R-:W-:Y:S01]  /*5740*/  FMNMX.FTZ R177, R169, R176, !PT ;  /* 0x000000b0a9b17209 */ /* 0x010fe20007810000 */
[----:B------:R-:W-:-:S04]  /*5750*/  VIADD R176, R5, 0x8 ;  /* 0x0000000805b07836 */ /* 0x000fc80000000000 */
[----:B------:R-:W4:Y:S01]  /*5760*/  SHFL.BFLY PT, R180, R177, 0x1, 0x1f ;  /* 0x0c201f00b1b47f89 */ /* 0x000f2200000e0000 */
[C---:B------:R-:W-:Y:S01]  /*5770*/  ISETP.GT.AND P2, PT, R176.reuse, RZ, PT ;  /* 0x000000ffb000720c */ /* 0x040fe20003f44270 */
[----:B------:R5:W4:Y:S01]  /*5780*/  MUFU.TANH R172, R166 ;  /* 0x000000a600ac7308 */ /* 0x000b220000002400 */
[C---:B------:R-:W-:Y:S02]  /*5790*/  ISETP.GT.AND P3, PT, R176.reuse, 0x1, PT ;  /* 0x00000001b000780c */ /* 0x040fe40003f64270 */
[----:B0-----:R-:W-:Y:S02]  /*57a0*/  FSEL R159, R161, -INF , P2 ;  /* 0xff800000a19f7808 */ /* 0x001fe40001000000 */
[----:B------:R-:W-:Y:S02]  /*57b0*/  ISETP.GT.AND P2, PT, R176, 0x8, PT ;  /* 0x00000008b000780c */ /* 0x000fe40003f44270 */
[----:B--2---:R-:W-:Y:S01]  /*57c0*/  FSEL R158, R164, -INF , P3 ;  /* 0xff800000a49e7808 */ /* 0x004fe20001800000 */
[----:B------:R-:W0:Y:S01]  /*57d0*/  MUFU.TANH R167, R167 ;  /* 0x000000a700a77308 */ /* 0x000e220000002400 */
[----:B------:R-:W-:-:S02]  /*57e0*/  FMNMX.FTZ R169, R159, R8, !PT ;  /* 0x000000089fa97209 */ /* 0x000fc40007810000 */
[----:B------:R-:W-:Y:S02]  /*57f0*/  ISETP.GT.AND P3, PT, R176, 0x9, PT ;  /* 0x00000009b000780c */ /* 0x000fe40003f64270 */
[----:B---3--:R-:W-:Y:S02]  /*5800*/  FSEL R161, R165, -INF , P2 ;  /* 0xff800000a5a17808 */ /* 0x008fe40001000000 */
[----:B-----5:R-:W-:Y:S01]  /*5810*/  FMNMX.FTZ R166, R158, R169, !PT ;  /* 0x000000a99ea67209 */ /* 0x020fe20007810000 */
[----:B------:R0:W2:Y:S01]  /*5820*/  MUFU.TANH R173, R170 ;  /* 0x000000aa00ad7308 */ /* 0x0000a20000002400 */
[----:B------:R-:W-:Y:S02]  /*5830*/  ISETP.GT.AND P2, PT, R176, 0x10, PT ;  /* 0x00000010b000780c */ /* 0x000fe40003f44270 */
[----:B------:R-:W-:Y:S02]  /*5840*/  FSEL R164, R168, -INF , P3 ;  /* 0xff800000a8a47808 */ /* 0x000fe40001800000 */
[----:B------:R-:W-:-:S02]  /*5850*/  FMNMX.FTZ R165, R161, R166, !PT ;  /* 0x000000a6a1a57209 */ /* 0x000fc40007810000 */
[----:B------:R-:W-:Y:S01]  /*5860*/  ISETP.GT.AND P3, PT, R176, 0x11, PT ;  /* 0x00000011b000780c */ /* 0x000fe20003f64270 */
[----:B------:R-:W3:Y:S01]  /*5870*/  MUFU.TANH R171, R171 ;  /* 0x000000ab00ab7308 */ /* 0x000ee20000002400 */
[----:B-1----:R-:W-:Y:S02]  /*5880*/  FSEL R166, R162, -INF , P2 ;  /* 0xff800000a2a67808 */ /* 0x002fe40001000000 */
[----:B------:R-:W-:Y:S02]  /*5890*/  FMNMX.FTZ R165, R164, R165, !PT ;  /* 0x000000a5a4a57209 */ /* 0x000fe40007810000 */
[----:B------:R-:W-:Y:S02]  /*58a0*/  ISETP.GT.AND P2, PT, R176, 0x18, PT ;  /* 0x00000018b000780c */ /* 0x000fe40003f44270 */
[----:B------:R-:W-:Y:S01]  /*58b0*/  FSEL R169, R163, -INF , P3 ;  /* 0xff800000a3a97808 */ /* 0x000fe20001800000 */
[----:B------:R-:W1:Y:S01]  /*58c0*/  MUFU.TANH R174, R174 ;  /* 0x000000ae00ae7308 */ /* 0x000e620000002400 */
[----:B------:R-:W-:-:S02]  /*58d0*/  FMNMX.FTZ R162, R166, R165, !PT ;  /* 0x000000a5a6a27209 */ /* 0x000fc40007810000 */
[----:B------:R-:W-:Y:S02]  /*58e0*/  ISETP.GT.AND P3, PT, R176, 0x19, PT ;  /* 0x00000019b000780c */ /* 0x000fe40003f64270 */
[----:B----4-:R-:W-:Y:S02]  /*58f0*/  FSEL R168, R172, -INF , P2 ;  /* 0xff800000aca87808 */ /* 0x010fe40001000000 */
[----:B------:R-:W-:Y:S01]  /*5900*/  FMNMX.FTZ R163, R169, R162, !PT ;  /* 0x000000a2a9a37209 */ /* 0x000fe20007810000 */
[----:B------:R-:W4:Y:S01]  /*5910*/  MUFU.TANH R175, R175 ;  /* 0x000000af00af7308 */ /* 0x000f220000002400 */
[----:B------:R-:W-:Y:S02]  /*5920*/  ISETP.GT.AND P4, PT, R176, 0x20, PT ;  /* 0x00000020b000780c */ /* 0x000fe40003f84270 */
[----:B0-----:R-:W-:Y:S02]  /*5930*/  FSEL R170, R167, -INF , P3 ;  /* 0xff800000a7aa7808 */ /* 0x001fe40001800000 */
[----:B------:R-:W-:-:S02]  /*5940*/  FMNMX.FTZ R163, R168, R163, !PT ;  /* 0x000000a3a8a37209 */ /* 0x000fc40007810000 */
[----:B------:R-:W-:Y:S01]  /*5950*/  ISETP.GT.AND P5, PT, R176, 0x21, PT ;  /* 0x00000021b000780c */ /* 0x000fe20003fa4270 */
[----:B------:R-:W0:Y:S01]  /*5960*/  MUFU.TANH R178, R178 ;  /* 0x000000b200b27308 */ /* 0x000e220000002400 */
[----:B--2---:R-:W-:Y:S02]  /*5970*/  FSEL R162, R173, -INF , P4 ;  /* 0xff800000ada27808 */ /* 0x004fe40002000000 */
[----:B------:R-:W-:Y:S02]  /*5980*/  FMNMX.FTZ R165, R170, R163, !PT ;  /* 0x000000a3aaa57209 */ /* 0x000fe40007810000 */
[----:B------:R-:W-:Y:S02]  /*5990*/  FMNMX.FTZ R5, R177, R180, !PT ;  /* 0x000000b4b1057209 */ /* 0x000fe40007810000 */
[----:B------:R-:W-:Y:S01]  /*59a0*/  ISETP.GT.AND P3, PT, R176, 0x28, PT ;  /* 0x00000028b000780c */ /* 0x000fe20003f64270 */
[----:B------:R-:W2:Y:S01]  /*59b0*/  MUFU.TANH R179, R179 ;  /* 0x000000b300b37308 */ /* 0x000ea20000002400 */
[----:B---3--:R-:W-:Y:S01]  /*59c0*/  FSEL R163, R171, -INF , P5 ;  /* 0xff800000aba37808 */ /* 0x008fe20002800000 */
[----:B------:R-:W-:Y:S01]  /*59d0*/  FMUL.FTZ R167, R5, UR10 ;  /* 0x0000000a05a77c20 */ /* 0x000fe20008410000 */
[----:B------:R-:W-:-:S02]  /*59e0*/  FMNMX.FTZ R172, R162, R165, !PT ;  /* 0x000000a5a2ac7209 */ /* 0x000fc40007810000 */
[----:B------:R-:W-:Y:S02]  /*59f0*/  FSETP.NEU.FTZ.AND P5, PT, R5, -INF , PT ;  /* 0xff8000000500780b */ /* 0x000fe40003fbd000 */
[----:B------:R-:W-:Y:S01]  /*5a00*/  ISETP.GT.AND P2, PT, R176, 0x29, PT ;  /* 0x00000029b000780c */ /* 0x000fe20003f44270 */
[----:B------:R3:W5:Y:S01]  /*5a10*/  MUFU.TANH R173, R182 ;  /* 0x000000b600ad7308 */ /* 0x0007620000002400 */
[----:B-1----:R-:W-:Y:S02]  /*5a20*/  FSEL R165, R174, -INF , P3 ;  /* 0xff800000aea57808 */ /* 0x002fe40001800000 */
[----:B------:R-:W-:Y:S02]  /*5a30*/  FMNMX.FTZ R172, R163, R172, !PT ;  /* 0x000000aca3ac7209 */ /* 0x000fe40007810000 */
[----:B------:R-:W-:Y:S02]  /*5a40*/  FSEL R191, R167, RZ, P5 ;  /* 0x000000ffa7bf7208 */ /* 0x000fe40002800000 */
[----:B------:R-:W-:Y:S01]  /*5a50*/  ISETP.GT.AND P4, PT, R176, 0x30, PT ;  /* 0x00000030b000780c */ /* 0x000fe20003f84270 */
[----:B------:R-:W1:Y:S01]  /*5a60*/  MUFU.TANH R183, R183 ;  /* 0x000000b700b77308 */ /* 0x000e620000002400 */
[----:B----4-:R-:W-:Y:S01]  /*5a70*/  FSEL R167, R175, -INF , P2 ;  /* 0xff800000afa77808 */ /* 0x010fe20001000000 */
[--C-:B------:R-:W-:Y:S01]  /*5a80*/  FFMA.FTZ R160, R160, UR10, -R191.reuse ;  /* 0x0000000aa0a07c23 */ /* 0x100fe200080108bf */
[----:B------:R-:W-:Y:S01]  /*5a90*/  FMNMX.FTZ R172, R165, R172, !PT ;  /* 0x000000aca5ac7209 */ /* 0x000fe20007810000 */
[--C-:B---3--:R-:W-:Y:S01]  /*5aa0*/  FFMA.FTZ R182, R157, UR10, -R191.reuse ;  /* 0x0000000a9db67c23 */ /* 0x108fe200080108bf */
[----:B------:R-:W-:Y:S01]  /*5ab0*/  ISETP.GT.AND P2, PT, R176, 0x31, PT ;  /* 0x00000031b000780c */ /* 0x000fe20003f44270 */
[--C-:B------:R-:W-:Y:S01]  /*5ac0*/  FFMA.FTZ R14, R14, UR10, -R191.reuse ;  /* 0x0000000a0e0e7c23 */ /* 0x100fe200080108bf */
[----:B0-----:R-:W-:Y:S01]  /*5ad0*/  FSEL R171, R178, -INF , P4 ;  /* 0xff800000b2ab7808 */ /* 0x001fe20002000000 */
[--C-:B------:R-:W-:Y:S01]  /*5ae0*/  FFMA.FTZ R178, R12, UR10, -R191.reuse ;  /* 0x0000000a0cb27c23 */ /* 0x100fe200080108bf */
[----:B------:R-:W-:Y:S01]  /*5af0*/  FMNMX.FTZ R174, R167, R172, !PT ;  /* 0x000000aca7ae7209 */ /* 0x000fe20007810000 */
[----:B------:R-:W-:Y:S01]  /*5b00*/  FFMA.FTZ R20, R20, UR10, -R191 ;  /* 0x0000000a14147c23 */ /* 0x000fe200080108bf */
[----:B------:R-:W-:Y:S01]  /*5b10*/  ISETP.GT.AND P3, PT, R176, 0x38, PT ;  /* 0x00000038b000780c */ /* 0x000fe20003f64270 */
[----:B------:R0:W-:Y:S01]  /*5b20*/  MUFU.EX2 R172, R178 ;  /* 0x000000b200ac7308 */ /* 0x0001e20000000800 */
[----:B--2---:R-:W-:-:S02]  /*5b30*/  FSEL R12, R179, -INF , P2 ;  /* 0xff800000b30c7808 */ /* 0x004fc40001000000 */
[----:B------:R-:W-:Y:S02]  /*5b40*/  FMNMX.FTZ R175, R171, R174, !PT ;  /* 0x000000aeabaf7209 */ /* 0x000fe40007810000 */
[----:B------:R-:W-:Y:S01]  /*5b50*/  ISETP.GT.AND P2, PT, R176, 0x39, PT ;  /* 0x00000039b000780c */ /* 0x000fe20003f44270 */
[--C-:B------:R-:W-:Y:S01]  /*5b60*/  FFMA.FTZ R176, R10, UR10, -R191.reuse ;  /* 0x0000000a0ab07c23 */ /* 0x100fe200080108bf */
[----:B-----5:R-:W-:Y:S01]  /*5b70*/  FSEL R173, R173, -INF , P3 ;  /* 0xff800000adad7808 */ /* 0x020fe20001800000 */
[----:B------:R-:W-:Y:S01]  /*5b80*/  MUFU.EX2 R14, R14 ;  /* 0x0000000e000e7308 */ /* 0x000fe20000000800 */
[----:B------:R-:W-:Y:S01]  /*5b90*/  FMNMX.FTZ R174, R12, R175, !PT ;  /* 0x000000af0cae7209 */ /* 0x000fe20007810000 */
[--C-:B0-----:R-:W-:Y:S01]  /*5ba0*/  FFMA.FTZ R178, R156, UR10, -R191.reuse ;  /* 0x0000000a9cb27c23 */ /* 0x101fe200080108bf */
[----:B-1----:R-:W-:Y:S01]  /*5bb0*/  FSEL R10, R183, -INF , P2 ;  /* 0xff800000b70a7808 */ /* 0x002fe20001000000 */
[----:B------:R-:W-:Y:S01]  /*5bc0*/  IMAD.U32 R183, RZ, RZ, UR23 ;  /* 0x00000017ffb77e24 */ /* 0x000fe2000f8e00ff */
[----:B------:R-:W-:Y:S01]  /*5bd0*/  FMNMX.FTZ R177, R173, R174, !PT ;  /* 0x000000aeadb17209 */ /* 0x000fe20007810000 */
[----:B------:R-:W-:-:S02]  /*5be0*/  FFMA.FTZ R174, R4, UR10, -R191 ;  /* 0x0000000a04ae7c23 */ /* 0x000fc400080108bf */
[----:B------:R0:W-:Y:S01]  /*5bf0*/  MUFU.EX2 R175, R176 ;  /* 0x000000b000af7308 */ /* 0x0001e20000000800 */
[----:B------:R-:W-:Y:S01]  /*5c00*/  FMNMX.FTZ R4, R10, R177, !PT ;  /* 0x000000b10a047209 */ /* 0x000fe20007810000 */
[--C-:B------:R-:W-:Y:S01]  /*5c10*/  FFMA.FTZ R177, R11, UR10, -R191.reuse ;  /* 0x0000000a0bb17c23 */ /* 0x100fe200080108bf */
[--C-:B------:R-:W-:Y:S01]  /*5c20*/  FFMA.FTZ R11, R13, UR10, -R191.reuse ;  /* 0x0000000a0d0b7c23 */ /* 0x100fe200080108bf */
[--C-:B------:R-:W-:Y:S01]  /*5c30*/  FFMA.FTZ R13, R15, UR10, -R191.reuse ;  /* 0x0000000a0f0d7c23 */ /* 0x100fe200080108bf */
[--C-:B------:R-:W-:Y:S01]  /*5c40*/  FFMA.FTZ R15, R152, UR10, -R191.reuse ;  /* 0x0000000a980f7c23 */ /* 0x100fe200080108bf */
[----:B------:R-:W1:Y:S02]  /*5c50*/  SHFL.BFLY PT, R179, R4, 0x2, 0x1f ;  /* 0x0c401f0004b37f89 */ /* 0x000e6400000e0000 */
[----:B------:R-:W-:Y:S01]  /*5c60*/  MUFU.EX2 R174, R174 ;  /* 0x000000ae00ae7308 */ /* 0x000fe20000000800 */
[--C-:B0-----:R-:W-:Y:S01]  /*5c70*/  FFMA.FTZ R176, R21, UR10, -R191.reuse ;  /* 0x0000000a15b07c23 */ /* 0x101fe200080108bf */
[----:B------:R-:W-:-:S06]  /*5c80*/  FFMA.FTZ R21, R153, UR10, -R191 ;  /* 0x0000000a99157c23 */ /* 0x000fcc00080108bf */
[----:B------:R-:W-:Y:S08]  /*5c90*/  MUFU.EX2 R177, R177 ;  /* 0x000000b100b17308 */ /* 0x000ff00000000800 */
[----:B------:R-:W-:Y:S01]  /*5ca0*/  MUFU.EX2 R11, R11 ;  /* 0x0000000b000b7308 */ /* 0x000fe20000000800 */
[----:B-1----:R-:W-:Y:S01]  /*5cb0*/  FMNMX.FTZ R180, R4, R179, !PT ;  /* 0x000000b304b47209 */ /* 0x002fe20007810000 */
[----:B------:R-:W-:-:S06]  /*5cc0*/  FFMA.FTZ R179, R154, UR10, -R191 ;  /* 0x0000000a9ab37c23 */ /* 0x000fcc00080108bf */
[----:B------:R-:W-:Y:S01]  /*5cd0*/  MUFU.EX2 R13, R13 ;  /* 0x0000000d000d7308 */ /* 0x000fe20000000800 */
[----:B------:R-:W0:Y:S07]  /*5ce0*/  SHFL.BFLY PT, R181, R180, 0x1, 0x1f ;  /* 0x0c201f00b4b57f89 */ /* 0x000e2e00000e0000 */
[----:B------:R-:W-:Y:S08]  /*5cf0*/  MUFU.EX2 R20, R20 ;  /* 0x0000001400147308 */ /* 0x000ff00000000800 */
[----:B------:R-:W-:Y:S08]  /*5d00*/  MUFU.EX2 R15, R15 ;  /* 0x0000000f000f7308 */ /* 0x000ff00000000800 */
[----:B------:R-:W-:Y:S01]  /*5d10*/  MUFU.EX2 R176, R176 ;  /* 0x000000b000b07308 */ /* 0x000fe20000000800 */
[----:B0-----:R-:W-:Y:S01]  /*5d20*/  FMNMX.FTZ R4, R180, R181, !PT ;  /* 0x000000b5b4047209 */ /* 0x001fe20007810000 */
[----:B------:R-:W-:-:S03]  /*5d30*/  FFMA.FTZ R181, R155, UR10, -R191 ;  /* 0x0000000a9bb57c23 */ /* 0x000fc600080108bf */
[C---:B------:R-:W-:Y:S01]  /*5d40*/  FSETP.NEU.FTZ.AND P2, PT, R4.reuse, -INF , PT ;  /* 0xff8000000400780b */ /* 0x040fe20003f5d000 */
[----:B------:R-:W-:Y:S02]  /*5d50*/  FMUL.FTZ R152, R4, UR10 ;  /* 0x0000000a04987c20 */ /* 0x000fe40008410000 */
[----:B------:R0:W-:Y:S03]  /*5d60*/  MUFU.EX2 R180, R160 ;  /* 0x000000a000b47308 */ /* 0x0001e60000000800 */
[----:B------:R-:W-:Y:S02]  /*5d70*/  FSEL R154, R152, RZ, P2 ;  /* 0x000000ff989a7208 */ /* 0x000fe40001000000 */
[----:B------:R-:W-:-:S03]  /*5d80*/  FSEL R152, R5, RZ, P5 ;  /* 0x000000ff05987208 */ /* 0x000fc60002800000 */
[----:B------:R-:W-:Y:S01]  /*5d90*/  MUFU.EX2 R21, R21 ;  /* 0x0000001500157308 */ /* 0x000fe20000000800 */
[--C-:B------:R-:W-:Y:S01]  /*5da0*/  FFMA.FTZ R155, R161, UR10, -R154.reuse ;  /* 0x0000000aa19b7c23 */ /* 0x100fe2000801089a */
[----:B------:R-:W-:Y:S01]  /*5db0*/  FSEL R161, R4, RZ, P2 ;  /* 0x000000ff04a17208 */ /* 0x000fe20001000000 */
[----:B------:R-:W-:Y:S01]  /*5dc0*/  FADD.FTZ R152, -R152, R9 ;  /* 0x0000000998987221 */ /* 0x000fe20000010100 */
[--C-:B------:R-:W-:Y:S01]  /*5dd0*/  FFMA.FTZ R153, R159, UR10, -R154.reuse ;  /* 0x0000000a9f997c23 */ /* 0x100fe2000801089a */
[--C-:B------:R-:W-:Y:S01]  /*5de0*/  FFMA.FTZ R156, R158, UR10, -R154.reuse ;  /* 0x0000000a9e9c7c23 */ /* 0x100fe2000801089a */
[----:B0-----:R-:W-:Y:S01]  /*5df0*/  FFMA.FTZ R160, R169, UR10, -R154 ;  /* 0x0000000aa9a07c23 */ /* 0x001fe2000801089a */
[----:B------:R-:W-:Y:S01]  /*5e00*/  FADD.FTZ R161, -R161, R8 ;  /* 0x00000008a1a17221 */ /* 0x000fe20000010100 */
[----:B------:R-:W-:Y:S01]  /*5e10*/  FMUL.FTZ R9, R152, UR10 ;  /* 0x0000000a98097c20 */ /* 0x000fe20008410000 */
[----:B------:R-:W-:Y:S01]  /*5e20*/  FFMA.FTZ R159, R168, UR10, -R154 ;  /* 0x0000000aa89f7c23 */ /* 0x000fe2000801089a */
[----:B------:R-:W-:Y:S01]  /*5e30*/  MUFU.EX2 R153, R153 ;  /* 0x0000009900997308 */ /* 0x000fe20000000800 */
[----:B------:R-:W-:Y:S01]  /*5e40*/  FMUL.FTZ R8, R161, UR10 ;  /* 0x0000000aa1087c20 */ /* 0x000fe20008410000 */
[----:B------:R-:W-:Y:S01]  /*5e50*/  IMAD.MOV R169, RZ, RZ, -R18 ;  /* 0x000000ffffa97224 */ /* 0x000fe200078e0a12 */
[----:B------:R-:W-:Y:S01]  /*5e60*/  MOV R168, UR25 ;  /* 0x0000001900a87c02 */ /* 0x000fe20008000f00 */
[--C-:B------:R-:W-:Y:S01]  /*5e70*/  FFMA.FTZ R158, R164, UR10, -R154.reuse ;  /* 0x0000000aa49e7c23 */ /* 0x100fe2000801089a */
[--C-:B------:R-:W-:Y:S01]  /*5e80*/  FFMA.FTZ R157, R166, UR10, -R154.reuse ;  /* 0x0000000aa69d7c23 */ /* 0x100fe2000801089a */
[----:B------:R-:W-:Y:S01]  /*5e90*/  FFMA.FTZ R163, R163, UR10, -R154 ;  /* 0x0000000aa3a37c23 */ /* 0x000fe2000801089a */
[----:B------:R-:W-:Y:S01]  /*5ea0*/  ISETP.NE.AND P2, PT, R16, R169, PT ;  /* 0x000000a91000720c */ /* 0x000fe20003f45270 */
[----:B------:R-:W0:Y:S01]  /*5eb0*/  MUFU.EX2 R8, R8 ;  /* 0x0000000800087308 */ /* 0x000e220000000800 */
[----:B------:R-:W-:-:S02]  /*5ec0*/  @!P1 VIADD R152, R168, 0x28c40 ;  /* 0x00028c40a8989836 */ /* 0x000fc40000000000 */
[--C-:B------:R-:W-:Y:S01]  /*5ed0*/  FFMA.FTZ R164, R170, UR10, -R154.reuse ;  /* 0x0000000aaaa47c23 */ /* 0x100fe2000801089a */
[--C-:B------:R-:W-:Y:S01]  /*5ee0*/  FFMA.FTZ R161, R162, UR10, -R154.reuse ;  /* 0x0000000aa2a17c23 */ /* 0x100fe2000801089a */
[--C-:B------:R-:W-:Y:S01]  /*5ef0*/  FFMA.FTZ R165, R165, UR10, -R154.reuse ;  /* 0x0000000aa5a57c23 */ /* 0x100fe2000801089a */
[----:B------:R-:W-:Y:S01]  /*5f00*/  FFMA.FTZ R167, R167, UR10, -R154 ;  /* 0x0000000aa7a77c23 */ /* 0x000fe2000801089a */
[----:B------:R-:W-:Y:S01]  /*5f10*/  @!P1 PRMT R152, RZ, 0x654, R152 ;  /* 0x00000654ff989816 */ /* 0x000fe20000000098 */
[--C-:B------:R-:W-:Y:S01]  /*5f20*/  FFMA.FTZ R171, R171, UR10, -R154.reuse ;  /* 0x0000000aabab7c23 */ /* 0x100fe2000801089a */
[----:B------:R-:W1:Y:S01]  /*5f30*/  MUFU.EX2 R9, R9 ;  /* 0x0000000900097308 */ /* 0x000e620000000800 */
[--C-:B------:R-:W-:Y:S01]  /*5f40*/  FFMA.FTZ R12, R12, UR10, -R154.reuse ;  /* 0x0000000a0c0c7c23 */ /* 0x100fe2000801089a */
[----:B------:R1:W-:Y:S01]  /*5f50*/  @!P1 SYNCS.ARRIVE.TRANS64.RED.A1T0 RZ, [R152+URZ], RZ ;  /* 0x000000ff98ff99a7 */ /* 0x0003e2000810043f */
[--C-:B------:R-:W-:Y:S01]  /*5f60*/  FFMA.FTZ R173, R173, UR10, -R154.reuse ;  /* 0x0000000aadad7c23 */ /* 0x100fe2000801089a */
[----:B------:R-:W-:-:S04]  /*5f70*/  FFMA.FTZ R10, R10, UR10, -R154 ;  /* 0x0000000a0a0a7c23 */ /* 0x000fc8000801089a */
[----:B------:R-:W2:Y:S01]  /*5f80*/  MUFU.EX2 R156, R156 ;  /* 0x0000009c009c7308 */ /* 0x000ea20000000800 */
[----:B0-----:R-:W-:Y:S01]  /*5f90*/  FFMA.FTZ R169, R8, R6, R153 ;  /* 0x0000000608a97223 */ /* 0x001fe20000010099 */
[-C--:B------:R-:W-:Y:S01]  /*5fa0*/  FMUL.FTZ R26, R26, R8.reuse ;  /* 0x000000081a1a7220 */ /* 0x080fe20000410000 */
[-C--:B------:R-:W-:Y:S01]  /*5fb0*/  FMUL.FTZ R27, R27, R8.reuse ;  /* 0x000000081b1b7220 */ /* 0x080fe20000410000 */
[-C--:B------:R-:W-:Y:S01]  /*5fc0*/  FMUL.FTZ R30, R30, R8.reuse ;  /* 0x000000081e1e7220 */ /* 0x080fe20000410000 */
[-C--:B------:R-:W-:Y:S01]  /*5fd0*/  FMUL.FTZ R31, R31, R8.reuse ;  /* 0x000000081f1f7220 */ /* 0x080fe20000410000 */
[-C--:B------:R-:W-:Y:S01]  /*5fe0*/  FMUL.FTZ R34, R34, R8.reuse ;  /* 0x0000000822227220 */ /* 0x080fe20000410000 */
[----:B------:R-:W-:Y:S01]  /*5ff0*/  FMUL.FTZ R35, R35, R8 ;  /* 0x0000000823237220 */ /* 0x000fe20000410000 */
[----:B------:R-:W0:Y:S01]  /*6000*/  MUFU.EX2 R155, R155 ;  /* 0x0000009b009b7308 */ /* 0x000e220000000800 */
[----:B-1----:R-:W-:Y:S01]  /*6010*/  FFMA.FTZ R152, R9, R3, R172 ;  /* 0x0000000309987223 */ /* 0x002fe200000100ac */
[----:B------:R-:W-:-:S02]  /*6020*/  @!P2 IMAD R3, R183, 0x40, R2 ;  /* 0x00000040b703a824 */ /* 0x000fc400078e0202 */
[-C--:B------:R-:W-:Y:S01]  /*6030*/  FMUL.FTZ R24, R24, R9.reuse ;  /* 0x0000000918187220 */ /* 0x080fe20000410000 */
[-C--:B------:R-:W-:Y:S01]  /*6040*/  FMUL.FTZ R25, R25, R9.reuse ;  /* 0x0000000919197220 */ /* 0x080fe20000410000 */
[----:B------:R-:W-:Y:S01]  /*6050*/  FADD.FTZ R183, R175, R152 ;  /* 0x00000098afb77221 */ /* 0x000fe20000010000 */
[----:B------:R-:W-:Y:S01]  /*6060*/  FMUL.FTZ R28, R28, R9 ;  /* 0x000000091c1c7220 */ /* 0x000fe20000410000 */
[----:B------:R-:W-:Y:S01]  /*6070*/  @!P2 LEA R3, R3, UR40, 0x2 ;  /* 0x000000280303ac11 */ /* 0x000fe2000f8e10ff */
[----:B------:R-:W1:Y:S01]  /*6080*/  MUFU.EX2 R158, R158 ;  /* 0x0000009e009e7308 */ /* 0x000e620000000800 */
[----:B--2---:R-:W-:Y:S01]  /*6090*/  FADD.FTZ R6, R156, R169 ;  /* 0x000000a99c067221 */ /* 0x004fe20000010000 */
[----:B------:R-:W-:Y:S01]  /*60a0*/  FADD.FTZ R152, R174, R183 ;  /* 0x000000b7ae987221 */ /* 0x000fe20000010000 */
[----:B------:R-:W-:Y:S01]  /*60b0*/  F2FP.F16.F32.PACK_AB R153, R156, R153 ;  /* 0x000000999c99723e */ /* 0x000fe200000000ff */
[----:B------:R-:W-:Y:S01]  /*60c0*/  @!P2 STS [R3+0x28800], R9 ;  /* 0x028800090300a388 */ /* 0x000fe20000000800 */
[----:B------:R-:W-:Y:S01]  /*60d0*/  F2FP.F16.F32.PACK_AB R156, R14, R11 ;  /* 0x0000000b0e9c723e */ /* 0x000fe200000000ff */
[----:B------:R-:W-:Y:S01]  /*60e0*/  FADD.FTZ R152, R177, R152 ;  /* 0x00000098b1987221 */ /* 0x000fe20000010000 */
[-C--:B------:R-:W-:Y:S01]  /*60f0*/  FMUL.FTZ R29, R29, R9.reuse ;  /* 0x000000091d1d7220 */ /* 0x080fe20000410000 */
[----:B------:R-:W2:Y:S01]  /*6100*/  MUFU.EX2 R157, R157 ;  /* 0x0000009d009d7308 */ /* 0x000ea20000000800 */
[----:B------:R3:W-:Y:S01]  /*6110*/  @!P2 STS [R3+0x28820], R8 ;  /* 0x028820080300a388 */ /* 0x0007e20000000800 */
        /* <DEDUP_REMOVED lines=31> */
[----:B0-----:R-:W-:Y:S01]  /*6310*/  FADD.FTZ R163, R155, R6 ;  /* 0x000000069ba37221 */ /* 0x001fe20000010000 */
[----:B-1----:R-:W-:Y:S01]  /*6320*/  F2FP.F16.F32.PACK_AB R155, R158, R155 ;  /* 0x0000009b9e9b723e */ /* 0x002fe200000000ff */
[-C--:B------:R-:W-:Y:S01]  /*6330*/  FMUL.FTZ R85, R85, R9.reuse ;  /* 0x0000000955557220 */ /* 0x080fe20000410000 */
[-C--:B------:R-:W-:Y:S01]  /*6340*/  FMUL.FTZ R88, R88, R9.reuse ;  /* 0x0000000958587220 */ /* 0x080fe20000410000 */
[----:B------:R-:W-:Y:S01]  /*6350*/  FADD.FTZ R166, R158, R163 ;  /* 0x000000a39ea67221 */ /* 0x000fe20000010000 */
[----:B------:R-:W-:Y:S01]  /*6360*/  FADD.FTZ R163, R11, R152 ;  /* 0x000000980ba37221 */ /* 0x000fe20000010000 */
[----:B------:R-:W-:Y:S01]  /*6370*/  FMUL.FTZ R89, R89, R9 ;  /* 0x0000000959597220 */ /* 0x000fe20000410000 */
[----:B------:R-:W0:Y:S01]  /*6380*/  MUFU.EX2 R161, R161 ;  /* 0x000000a100a17308 */ /* 0x000e220000000800 */
[----:B--2---:R-:W-:Y:S01]  /*6390*/  FADD.FTZ R169, R157, R166 ;  /* 0x000000a69da97221 */ /* 0x004fe20000010000 */
[----:B------:R-:W-:Y:S01]  /*63a0*/  FADD.FTZ R152, R14, R163 ;  /* 0x000000a30e987221 */ /* 0x000fe20000010000 */
[----:B----4-:R-:W-:Y:S01]  /*63b0*/  F2FP.F16.F32.PACK_AB R157, R160, R157 ;  /* 0x0000009da09d723e */ /* 0x010fe200000000ff */
[----:B------:R-:W-:Y:S01]  /*63c0*/  FMUL.FTZ R92, R92, R9 ;  /* 0x000000095c5c7220 */ /* 0x000fe20000410000 */
[----:B------:R-:W-:Y:S01]  /*63d0*/  FADD.FTZ R154, R160, R169 ;  /* 0x000000a9a09a7221 */ /* 0x000fe20000010000 */
[----:B------:R-:W-:Y:S01]  /*63e0*/  FADD.FTZ R163, R13, R152 ;  /* 0x000000980da37221 */ /* 0x000fe20000010000 */
[----:B------:R-:W-:Y:S01]  /*63f0*/  F2FP.F16.F32.PACK_AB R152, R175, R172 ;  /* 0x000000acaf98723e */ /* 0x000fe200000000ff */
[----:B------:R-:W-:Y:S01]  /*6400*/  MUFU.EX2 R165, R165 ;  /* 0x000000a500a57308 */ /* 0x000fe20000000800 */
[----:B------:R-:W-:Y:S01]  /*6410*/  F2FP.F16.F32.PACK_AB R160, R176, R15 ;  /* 0x0000000fb0a0723e */ /* 0x000fe200000000ff */
[----:B------:R-:W-:Y:S01]  /*6420*/  FADD.FTZ R166, R20, R163 ;  /* 0x000000a314a67221 */ /* 0x000fe20000010000 */
[-C--:B------:R-:W-:Y:S01]  /*6430*/  FMUL.FTZ R93, R93, R9.reuse ;  /* 0x000000095d5d7220 */ /* 0x080fe20000410000 */
[-C--:B------:R-:W-:Y:S01]  /*6440*/  FMUL.FTZ R96, R96, R9.reuse ;  /* 0x0000000960607220 */ /* 0x080fe20000410000 */
[-C--:B------:R-:W-:Y:S01]  /*6450*/  FMUL.FTZ R97, R97, R9.reuse ;  /* 0x0000000961617220 */ /* 0x080fe20000410000 */
[----:B------:R-:W-:Y:S01]  /*6460*/  FADD.FTZ R163, R15, R166 ;  /* 0x000000a60fa37221 */ /* 0x000fe20000010000 */
[-C--:B------:R-:W-:Y:S01]  /*6470*/  FMUL.FTZ R100, R100, R9.reuse ;  /* 0x0000000964647220 */ /* 0x080fe20000410000 */
[----:B------:R5:W1:Y:S01]  /*6480*/  MUFU.EX2 R6, R167 ;  /* 0x000000a700067308 */ /* 0x000a620000000800 */
[-C--:B------:R-:W-:Y:S01]  /*6490*/  FMUL.FTZ R101, R101, R9.reuse ;  /* 0x0000000965657220 */ /* 0x080fe20000410000 */
[----:B------:R-:W-:Y:S01]  /*64a0*/  FADD.FTZ R158, R176, R163 ;  /* 0x000000a3b09e7221 */ /* 0x000fe20000010000 */
[-C--:B------:R-:W-:Y:S01]  /*64b0*/  FMUL.FTZ R104, R104, R9.reuse ;  /* 0x0000000968687220 */ /* 0x080fe20000410000 */
[-C--:B------:R-:W-:Y:S01]  /*64c0*/  FMUL.FTZ R105, R105, R9.reuse ;  /* 0x0000000969697220 */ /* 0x080fe20000410000 */
[----:B------:R-:W-:Y:S01]  /*64d0*/  FMUL.FTZ R108, R108, R9 ;  /* 0x000000096c6c7220 */ /* 0x000fe20000410000 */
[----:B---3--:R-:W-:Y:S01]  /*64e0*/  FADD.FTZ R3, R21, R158 ;  /* 0x0000009e15037221 */ /* 0x008fe20000010000 */
[----:B------:R-:W-:Y:S01]  /*64f0*/  F2FP.F16.F32.PACK_AB R158, R20, R13 ;  /* 0x0000000d149e723e */ /* 0x000fe200000000ff */
[----:B------:R-:W2:Y:S01]  /*6500*/  MUFU.EX2 R171, R171 ;  /* 0x000000ab00ab7308 */ /* 0x000ea20000000800 */
[----:B-----5:R-:W-:Y:S01]  /*6510*/  FADD.FTZ R167, R159, R154 ;  /* 0x0000009a9fa77221 */ /* 0x020fe20000010000 */
[----:B------:R-:W-:Y:S01]  /*6520*/  F2FP.F16.F32.PACK_AB R154, R177, R174 ;  /* 0x000000aeb19a723e */ /* 0x000fe200000000ff */
[----:B------:R-:W-:Y:S01]  /*6530*/  BAR.SYNC.DEFER_BLOCKING 0xf, 0x100 ;  /* 0x03c4000000007b1d */ /* 0x000fe20000010000 */
[C---:B------:R-:W-:Y:S01]  /*6540*/  F2FP.F16.F32.PACK_AB R159, R164.reuse, R159 ;  /* 0x0000009fa49f723e */ /* 0x040fe200000000ff */
[----:B------:R-:W-:Y:S01]  /*6550*/  FADD.FTZ R170, R164, R167 ;  /* 0x000000a7a4aa7221 */ /* 0x000fe20000010000 */
[-C--:B------:R-:W-:Y:S01]  /*6560*/  FMUL.FTZ R109, R109, R9.reuse ;  /* 0x000000096d6d7220 */ /* 0x080fe20000410000 */
[-C--:B------:R-:W-:Y:S01]  /*6570*/  FMUL.FTZ R112, R112, R9.reuse ;  /* 0x0000000970707220 */ /* 0x080fe20000410000 */
[----:B------:R-:W-:Y:S01]  /*6580*/  FMUL.FTZ R113, R113, R9 ;  /* 0x0000000971717220 */ /* 0x000fe20000410000 */
[----:B------:R-:W3:Y:S01]  /*6590*/  MUFU.EX2 R178, R178 ;  /* 0x000000b200b27308 */ /* 0x000ee20000000800 */
[----:B0-----:R-:W-:Y:S01]  /*65a0*/  FADD.FTZ R169, R161, R170 ;  /* 0x000000aaa1a97221 */ /* 0x001fe20000010000 */
[----:B------:R-:W-:Y:S01]  /*65b0*/  F2FP.F16.F32.PACK_AB R161, R162, R161 ;  /* 0x000000a1a2a1723e */ /* 0x000fe200000000ff */
[----:B------:R-:W-:Y:S01]  /*65c0*/  FMUL.FTZ R116, R116, R9 ;  /* 0x0000000974747220 */ /* 0x000fe20000410000 */
[----:B-1----:R-:W-:Y:S01]  /*65d0*/  F2FP.F16.F32.PACK_AB R163, R6, R165 ;  /* 0x000000a506a3723e */ /* 0x002fe200000000ff */
        /* <DEDUP_REMOVED lines=11> */
[----:B------:R-:W1:Y:S01]  /*6690*/  MUFU.EX2 R179, R179 ;  /* 0x000000b300b37308 */ /* 0x000e620000000800 */
[----:B--2---:R-:W-:Y:S01]  /*66a0*/  FADD.FTZ R11, R171, R20 ;  /* 0x00000014ab0b7221 */ /* 0x004fe20000010000 */
[C---:B---3--:R-:W-:Y:S01]  /*66b0*/  FADD.FTZ R14, R178.reuse, R3 ;  /* 0x00000003b20e7221 */ /* 0x048fe20000010000 */
[----:B------:R-:W-:Y:S01]  /*66c0*/  F2FP.F16.F32.PACK_AB R162, R178, R21 ;  /* 0x00000015b2a2723e */ /* 0x000fe200000000ff */
[----:B------:R2:W-:Y:S01]  /*66d0*/  STSM.16.M88.4 [R19+0x26800], R152 ;  /* 0x0268009813007844 */ /* 0x0005e20000000200 */
[-C--:B------:R-:W-:Y:S01]  /*66e0*/  FMUL.FTZ R132, R132, R9.reuse ;  /* 0x0000000984847220 */ /* 0x080fe20000410000 */
[-C--:B------:R-:W-:Y:S01]  /*66f0*/  FMUL.FTZ R133, R133, R9.reuse ;  /* 0x0000000985857220 */ /* 0x080fe20000410000 */
[----:B------:R-:W-:Y:S01]  /*6700*/  FMUL.FTZ R136, R136, R9 ;  /* 0x0000000988887220 */ /* 0x000fe20000410000 */
[----:B------:R-:W3:Y:S01]  /*6710*/  MUFU.EX2 R167, R173 ;  /* 0x000000ad00a77308 */ /* 0x000ee20000000800 */
[C---:B0-----:R-:W-:Y:S01]  /*6720*/  FADD.FTZ R20, R12.reuse, R11 ;  /* 0x0000000b0c147221 */ /* 0x041fe20000010000 */
[----:B------:R-:W-:Y:S01]  /*6730*/  F2FP.F16.F32.PACK_AB R165, R12, R171 ;  /* 0x000000ab0ca5723e */ /* 0x000fe200000000ff */
[----:B------:R2:W-:Y:S01]  /*6740*/  STSM.16.M88.4 [R184], R156 ;  /* 0x0000009cb8007844 */ /* 0x0005e20000000200 */
[-C--:B------:R-:W-:Y:S01]  /*6750*/  FMUL.FTZ R137, R137, R9.reuse ;  /* 0x0000000989897220 */ /* 0x080fe20000410000 */
[-C--:B------:R-:W-:Y:S01]  /*6760*/  FMUL.FTZ R140, R140, R9.reuse ;  /* 0x000000098c8c7220 */ /* 0x080fe20000410000 */
[----:B------:R-:W-:Y:S01]  /*6770*/  FMUL.FTZ R141, R141, R9 ;  /* 0x000000098d8d7220 */ /* 0x000fe20000410000 */
[----:B------:R2:W-:Y:S01]  /*6780*/  STSM.16.M88.4 [R22], R160 ;  /* 0x000000a016007844 */ /* 0x0005e20000000200 */
[----:B------:R-:W0:Y:S01]  /*6790*/  MUFU.EX2 R181, R181 ;  /* 0x000000b500b57308 */ /* 0x000e220000000800 */
[----:B-1----:R-:W-:Y:S01]  /*67a0*/  FADD.FTZ R3, R179, R14 ;  /* 0x0000000eb3037221 */ /* 0x002fe20000010000 */
[----:B------:R-:W-:Y:S01]  /*67b0*/  F2FP.F16.F32.PACK_AB R164, R180, R179 ;  /* 0x000000b3b4a4723e */ /* 0x000fe200000000ff */
[-C--:B------:R-:W-:Y:S01]  /*67c0*/  FMUL.FTZ R144, R144, R9.reuse ;  /* 0x0000000990907220 */ /* 0x080fe20000410000 */
[-C--:B------:R-:W-:Y:S01]  /*67d0*/  FMUL.FTZ R145, R145, R9.reuse ;  /* 0x0000000991917220 */ /* 0x080fe20000410000 */
[----:B------:R-:W-:Y:S01]  /*67e0*/  FADD.FTZ R14, R180, R3 ;  /* 0x00000003b40e7221 */ /* 0x000fe20000010000 */
[-C--:B------:R-:W-:Y:S01]  /*67f0*/  FMUL.FTZ R148, R148, R9.reuse ;  /* 0x0000000994947220 */ /* 0x080fe20000410000 */
[----:B------:R-:W-:Y:S01]  /*6800*/  FMUL.FTZ R149, R149, R9 ;  /* 0x0000000995957220 */ /* 0x000fe20000410000 */
        /* <DEDUP_REMOVED lines=25> */
[C---:B---3--:R-:W-:Y:S01]  /*69a0*/  F2FP.F16.F32.PACK_AB R167, R10.reuse, R167 ;  /* 0x000000a70aa7723e */ /* 0x048fe200000000ff */
        /* <DEDUP_REMOVED lines=43> */
.L_x_6103:
[----:B------:R0:W1:Y:S01]  /*6c60*/  SYNCS.PHASECHK.TRANS64.TRYWAIT P2, [UR25+0x28c50], R7 ;  /* 0x028c5007ff0075a7 */ /* 0x0000620008040159 */
[----:B------:R-:W-:Y:S05]  /*6c70*/  @!P0 BRA `(.L_x_6104) ;  /* 0x0000000000048947 */ /* 0x000fea0003800000 */
[----:B------:R-:W-:Y:S01]  /*6c80*/  BPT.TRAP 0x1 ;  /* 0x000000040000795c */ /* 0x000fe20000300000 */
.L_x_6104:
[----:B-1----:R-:W-:Y:S05]  /*6c90*/  @P2 BRA `(.L_x_6105) ;  /* 0x0000000000082947 */ /* 0x002fea0003800000 */
[----:B------:R-:W1:Y:S02]  /*6ca0*/  SYNCS.PHASECHK.TRANS64.TRYWAIT P2, [UR25+0x28c50], R7 ;  /* 0x028c5007ff0075a7 */ /* 0x000e640008040159 */
[----:B-1----:R-:W-:Y:S05]  /*6cb0*/  @!P2 BRA `(.L_x_6106) ;  /* 0x000000a400a8a947 */ /* 0x002fea0003800000 */
.L_x_6105:
[----:B------:R-:W-:Y:S01]  /*6cc0*/  ULEA UR11, UR39, UR47, 0xc ;  /* 0x0000002f270b7291 */ /* 0x000fe2000f8e603f */
[----:B------:R-:W-:Y:S01]  /*6cd0*/  WARPGROUP.ARRIVE ;  /* 0x00000000000079c5 */ /* 0x000fe20000000000 */
[----:B------:R-:W-:Y:S01]  /*6ce0*/  UMOV UR7, 0x40000040 ;  /* 0x4000004000077882 */ /* 0x000fe20000000000 */
[----:B------:R-:W-:Y:S01]  /*6cf0*/  UISETP.GT.AND UP0, UPT, UR21, UR20, UPT ;  /* 0x000000141500728c */ /* 0x000fe2000bf04270 */
[----:B-1----:R-:W-:Y:S01]  /*6d00*/  @!P1 IADD3 R168, R168, 0x28c60, RZ ;  /* 0x00028c60a8a89810 */ /* 0x002fe20007ffe0ff */
[----:B------:R-:W-:Y:S01]  /*6d10*/  UIADD3 UR21, UR21, -0x1, URZ ;  /* 0xffffffff15157890 */ /* 0x000fe2000fffe03f */
[----:B------:R-:W-:Y:S01]  /*6d20*/  IMAD.MOV.U32 R8, RZ, RZ, R4 ;  /* 0x000000ffff087224 */ /* 0x000fe200078e0004 */
[----:B------:R-:W-:Y:S01]  /*6d30*/  UMOV UR6, UR11 ;  /* 0x0000000b00067c82 */ /* 0x000fe20008000000 */
[----:B------:R-:W-:Y:S01]  /*6d40*/  @!P1 PRMT R168, RZ, 0x654, R168 ;  /* 0x00000654ffa89816 */ /* 0x000fe200000000a8 */
[----:B------:R-:W-:Y:S01]  /*6d50*/  HGMMA.64x256x16.F32 R24, R152, gdesc[UR4].tnspB, R24, gsb0 ;  /* 0x43e0000498187df0 */ /* 0x000fe20008000818 */
[----:B------:R-:W-:Y:S01]  /*6d60*/  UIADD3 UR6, UR11, 0x80, URZ ;  /* 0x000000800b067890 */ /* 0x000fe2000fffe03f */
[----:B------:R-:W-:Y:S01]  /*6d70*/  PLOP3.LUT P2, PT, PT, PT, UP0, 0x80, 0x0 ;  /* 0x000000000000781c */ /* 0x000fe20003f4f008 */
[----:B------:R-:W-:Y:S01]  /*6d80*/  UMOV UR7, 0x40000040 ;  /* 0x4000004000077882 */ /* 0x000fe20000000000 */
[----:B------:R-:W-:Y:S01]  /*6d90*/  UMOV UR23, UR39 ;  /* 0x0000002700177c82 */ /* 0x000fe20008000000 */
[----:B------:R-:W-:Y:S01]  /*6da0*/  IMAD.MOV.U32 R9, RZ, RZ, R5 ;  /* 0x000000ffff097224 */ /* 0x000fe200078e0005 */
        /* <DEDUP_REMOVED lines=27> */
.L_x_6098:
[----:B------:R-:W-:-:S13]  /*6f60*/  ISETP.LE.AND P2, PT, RZ, UR21, PT ;  /* 0x00000015ff007c0c */ /* 0x000fda000bf43270 */
[----:B------:R-:W-:Y:S05]  /*6f70*/  @!P2 BRA `(.L_x_6108) ;  /* 0x0000001c0030a947 */ /* 0x000fea0003800000 */
[----:B------:R-:W-:Y:S01]  /*6f80*/  IMAD.MOV.U32 R9, RZ, RZ, R4 ;  /* 0x000000ffff097224 */ /* 0x000fe200078e0004 */
[----:B------:R-:W-:Y:S01]  /*6f90*/  MOV R14, R5 ;  /* 0x00000005000e7202 */ /* 0x000fe20000000f00 */
[----:B------:R-:W-:Y:S01]  /*6fa0*/  UMOV UR22, UR39 ;  /* 0x0000002700167c82 */ /* 0x000fe20008000000 */
[----:B------:R-:W-:Y:S01]  /*6fb0*/  ULDC UR23, c[0x0][0x9d8] ;  /* 0x0002760000177ab9 */ /* 0x000fe20000000800 */
[----:B------:R-:W-:-:S05]  /*6fc0*/  ULDC UR20, c[0x0][0x988] ;  /* 0x0002620000147ab9 */ /* 0x000fca0000000800 */
.L_x_6117:
[----:B------:R-:W-:-:S04]  /*6fd0*/  UIADD3 UR39, UR22, 0x1, URZ ;  /* 0x0000000116277890 */ /* 0x000fc8000fffe03f */
[----:B------:R-:W-:-:S04]  /*6fe0*/  UISETP.NE.AND UP0, UPT, UR39, 0x2, UPT ;  /* 0x000000022700788c */ /* 0x000fc8000bf05270 */
[----:B------:R-:W-:Y:S02]  /*6ff0*/  USEL UR6, URZ, 0x1, UP0 ;  /* 0x000000013f067887 */ /* 0x000fe40008000000 */
[----:B------:R-:W-:Y:S02]  /*7000*/  USEL UR39, UR39, URZ, UP0 ;  /* 0x0000003f27277287 */ /* 0x000fe40008000000 */
[----:B------:R-:W-:Y:S01]  /*7010*/  ULOP3.LUT UR38, UR38, UR6, URZ, 0x3c, !UPT ;  /* 0x0000000626267292 */ /* 0x000fe2000f8e3c3f */
[----:B-1-3--:R-:W-:Y:S11]  /*7020*/  @!P0 BRA `(.L_x_6109) ;  /* 0x0000000000048947 */ /* 0x00aff60003800000 */
[----:B------:R-:W-:Y:S01]  /*7030*/  BPT.TRAP 0x1 ;  /* 0x000000040000795c */ /* 0x000fe20000300000 */
.L_x_6109:
[----:B------:R-:W-:Y:S01]  /*7040*/  ULEA UR24, UR39, UR40, 0x3 ;  /* 0x0000002827187291 */ /* 0x000fe2000f8e183f */
[----:B01----:R-:W-:-:S05]  /*7050*/  IMAD.U32 R7, RZ, RZ, UR38 ;  /* 0x00000026ff077e24 */ /* 0x003fca000f8e00ff */
[----:B------:R-:W-:-:S04]  /*7060*/  SHF.L.U32 R7, R7, 0x1f, RZ ;  /* 0x0000001f07077819 */ /* 0x000fc800000006ff */
[----:B------:R0:W1:Y:S01]  /*7070*/  SYNCS.PHASECHK.TRANS64.TRYWAIT P2, [UR24+0x28c30], R7 ;  /* 0x028c3007ff0075a7 */ /* 0x0000620008040158 */
[----:B------:R-:W-:Y:S05]  /*7080*/  @!P0 BRA `(.L_x_6110) ;  /* 0x0000000000048947 */ /* 0x000fea0003800000 */
[----:B------:R-:W-:Y:S01]  /*7090*/  BPT.TRAP 0x1 ;  /* 0x000000040000795c */ /* 0x000fe20000300000 */
.L_x_6110:
[----:B-1----:R-:W-:Y:S05]  /*70a0*/  @P2 BRA `(.L_x_6111) ;  /* 0x0000000000082947 */ /* 0x002fea0003800000 */
[----:B------:R-:W1:Y:S02]  /*70b0*/  SYNCS.PHASECHK.TRANS64.TRYWAIT P2, [UR24+0x28c30], R7 ;  /* 0x028c3007ff0075a7 */ /* 0x000e640008040158 */
[----:B-1----:R-:W-:Y:S05]  /*70c0*/  @!P2 BRA `(.L_x_6112) ;  /* 0x000000a000b8a947 */ /* 0x002fea0003800000 */
.L_x_6111:
        /* <DEDUP_REMOVED lines=23> */
[----:B-1----:R-:W-:Y:S01]  /*7240*/  FMUL.FTZ R4, R153, UR23 ;  /* 0x0000001799047c20 */ /* 0x002fe20008410000 */
        /* <DEDUP_REMOVED lines=58> */
[----:B------:R-:W-:Y:S01]  /*75f0*/  FMUL.FTZ R168, R171, UR23 ;  /* 0x00000017aba87c20 */ /* 0x000fe20008410000 */
[----:B------:R-:W-:-:S05]  /*7600*/  FMUL.FTZ R171, R175, UR23 ;  /* 0x00000017afab7c20 */ /* 0x000fca0008410000 */
[----:B------:R-:W3:Y:S01]  /*7610*/  MUFU.TANH R10, R10 ;  /* 0x0000000a000a7308 */ /* 0x000ee20000002400 */
[----:B-1----:R-:W-:-:S05]  /*7620*/  FMNMX.FTZ R5, R164, R5, !PT ;  /* 0x00000005a4057209 */ /* 0x002fca0007810000 */
[----:B------:R-:W1:Y:S02]  /*7630*/  SHFL.BFLY PT, R172, R5, 0x2, 0x1f ;  /* 0x0c401f0005ac7f89 */ /* 0x000e6400000e0000 */
[----:B------:R-:W4:Y:S08]  /*7640*/  MUFU.TANH R11, R11 ;  /* 0x0000000b000b7308 */ /* 0x000f300000002400 */
[----:B------:R-:W5:Y:S08]  /*7650*/  MUFU.TANH R12, R12 ;  /* 0x0000000c000c7308 */ /* 0x000f700000002400 */
[----:B------:R-:W0:Y:S01]  /*7660*/  MUFU.TANH R162, R162 ;  /* 0x000000a200a27308 */ /* 0x000e220000002400 */
[----:B-1----:R-:W-:Y:S01]  /*7670*/  FMNMX.FTZ R177, R5, R172, !PT ;  /* 0x000000ac05b17209 */ /* 0x002fe20007810000 */
[----:B------:R-:W-:Y:S01]  /*7680*/  FMUL.FTZ R172, R179, UR23 ;  /* 0x00000017b3ac7c20 */ /* 0x000fe20008410000 */
[----:B--2---:R-:W-:-:S05]  /*7690*/  FMNMX.FTZ R5, R8, R9, !PT ;  /* 0x0000000908057209 */ /* 0x004fca0007810000 */
[----:B------:R-:W1:Y:S01]  /*76a0*/  MUFU.TANH R163, R163 ;  /* 0x000000a300a37308 */ /* 0x000e620000002400 */
[----:B------:R-:W2:Y:S01]  /*76b0*/  SHFL.BFLY PT, R180, R177, 0x1, 0x1f ;  /* 0x0c201f00b1b47f89 */ /* 0x000ea200000e0000 */
[----:B---3--:R-:W-:-:S04]  /*76c0*/  FMNMX.FTZ R174, R10, R5, !PT ;  /* 0x000000050aae7209 */ /* 0x008fc80007810000 */
[----:B----4-:R-:W-:Y:S02]  /*76d0*/  FMNMX.FTZ R5, R11, R174, !PT ;  /* 0x000000ae0b057209 */ /* 0x010fe40007810000 */
[----:B------:R-:W3:Y:S01]  /*76e0*/  MUFU.TANH R165, R165 ;  /* 0x000000a500a57308 */ /* 0x000ee20000002400 */
[----:B------:R-:W-:Y:S01]  /*76f0*/  FMUL.FTZ R174, R183, UR23 ;  /* 0x00000017b7ae7c20 */ /* 0x000fe20008410000 */
[----:B-----5:R-:W-:-:S04]  /*7700*/  FMNMX.FTZ R5, R12, R5, !PT ;  /* 0x000000050c057209 */ /* 0x020fc80007810000 */
[----:B0-----:R-:W-:Y:S02]  /*7710*/  FMNMX.FTZ R176, R162, R5, !PT ;  /* 0x00000005a2b07209 */ /* 0x001fe40007810000 */
[----:B------:R-:W0:Y:S02]  /*7720*/  MUFU.TANH R166, R166 ;  /* 0x000000a600a67308 */ /* 0x000e240000002400 */
[----:B-1----:R-:W-:-:S06]  /*7730*/  FMNMX.FTZ R176, R163, R176, !PT ;  /* 0x000000b0a3b07209 */ /* 0x002fcc0007810000 */
[----:B------:R-:W1:Y:S01]  /*7740*/  MUFU.TANH R167, R167 ;  /* 0x000000a700a77308 */ /* 0x000e620000002400 */
[----:B---3--:R-:W-:Y:S02]  /*7750*/  FMNMX.FTZ R175, R165, R176, !PT ;  /* 0x000000b0a5af7209 */ /* 0x008fe40007810000 */
[----:B--2---:R-:W-:-:S05]  /*7760*/  FMNMX.FTZ R5, R177, R180, !PT ;  /* 0x000000b4b1057209 */ /* 0x004fca0007810000 */
[----:B------:R-:W2:Y:S01]  /*7770*/  MUFU.TANH R168, R168 ;  /* 0x000000a800a87308 */ /* 0x000ea20000002400 */
[----:B0-----:R-:W-:Y:S01]  /*7780*/  FMNMX.FTZ R176, R166, R175, !PT ;  /* 0x000000afa6b07209 */ /* 0x001fe20007810000 */
[C---:B------:R-:W-:Y:S01]  /*7790*/  FMUL.FTZ R194, R5.reuse, UR10 ;  /* 0x0000000a05c27c20 */ /* 0x040fe20008410000 */
[----:B------:R-:W-:-:S03]  /*77a0*/  FADD.FTZ R14, -R5, R14 ;  /* 0x0000000e050e7221 */ /* 0x000fc60000010100 */
[--C-:B------:R-:W-:Y:S01]  /*77b0*/  FFMA.FTZ R177, R4, UR10, -R194.reuse ;  /* 0x0000000a04b17c23 */ /* 0x100fe200080108c2 */
[--C-:B------:R-:W-:Y:S01]  /*77c0*/  FFMA.FTZ R178, R152, UR10, -R194.reuse ;  /* 0x0000000a98b27c23 */ /* 0x100fe200080108c2 */
[----:B------:R-:W0:Y:S01]  /*77d0*/  MUFU.TANH R169, R169 ;  /* 0x000000a900a97308 */ /* 0x000e220000002400 */
[----:B-1----:R-:W-:Y:S01]  /*77e0*/  FMNMX.FTZ R175, R167, R176, !PT ;  /* 0x000000b0a7af7209 */ /* 0x002fe20007810000 */
[----:B------:R-:W-:Y:S01]  /*77f0*/  FMUL.FTZ R14, R14, UR10 ;  /* 0x0000000a0e0e7c20 */ /* 0x000fe20008410000 */
        /* <DEDUP_REMOVED lines=19> */
[----:B-1----:R-:W-:-:S07]  /*7930*/  FMNMX.FTZ R175, R171, R176, !PT ;  /* 0x000000b0abaf7209 */ /* 0x002fce0007810000 */
[----:B------:R-:W1:Y:S01]  /*7940*/  MUFU.TANH R173, R173 ;  /* 0x000000ad00ad7308 */ /* 0x000e620000002400 */
[----:B--2---:R-:W-:-:S07]  /*7950*/  FMNMX.FTZ R175, R170, R175, !PT ;  /* 0x000000afaaaf7209 */ /* 0x004fce0007810000 */
[----:B------:R-:W2:Y:S01]  /*7960*/  MUFU.TANH R174, R174 ;  /* 0x000000ae00ae7308 */ /* 0x000ea20000002400 */
[----:B0-----:R-:W-:-:S07]  /*7970*/  FMNMX.FTZ R4, R172, R175, !PT ;  /* 0x000000afac047209 */ /* 0x001fce0007810000 */
[----:B------:R-:W0:Y:S01]  /*7980*/  MUFU.EX2 R14, R14 ;  /* 0x0000000e000e7308 */ /* 0x000e220000000800 */
[----:B-1----:R-:W-:-:S07]  /*7990*/  FMNMX.FTZ R175, R173, R4, !PT ;  /* 0x00000004adaf7209 */ /* 0x002fce0007810000 */
[----:B------:R-:W1:Y:S01]  /*79a0*/  MUFU.EX2 R13, R13 ;  /* 0x0000000d000d7308 */ /* 0x000e620000000800 */
[----:B--2---:R-:W-:-:S05]  /*79b0*/  FMNMX.FTZ R175, R174, R175, !PT ;  /* 0x000000afaeaf7209 */ /* 0x004fca0007810000 */
[----:B------:R-:W2:Y:S02]  /*79c0*/  SHFL.BFLY PT, R4, R175, 0x2, 0x1f ;  /* 0x0c401f00af047f89 */ /* 0x000ea400000e0000 */
[----:B------:R3:W4:Y:S01]  /*79d0*/  MUFU.EX2 R176, R177 ;  /* 0x000000b100b07308 */ /* 0x0007220000000800 */
[-C--:B0-----:R-:W-:Y:S01]  /*79e0*/  FMUL.FTZ R24, R24, R14.reuse ;  /* 0x0000000e18187220 */ /* 0x081fe20000410000 */
        /* <DEDUP_REMOVED lines=8> */
[----:B---3--:R-:W-:-:S02]  /*7a70*/  IMAD.MOV R177, RZ, RZ, -R18 ;  /* 0x000000ffffb17224 */ /* 0x008fc400078e0a12 */
[-C--:B------:R-:W-:Y:S01]  /*7a80*/  FMUL.FTZ R37, R37, R14.reuse ;  /* 0x0000000e25257220 */ /* 0x080fe20000410000 */
[-C--:B------:R-:W-:Y:S01]  /*7a90*/  FMUL.FTZ R40, R40, R14.reuse ;  /* 0x0000000e28287220 */ /* 0x080fe20000410000 */
[-C--:B------:R-:W-:Y:S01]  /*7aa0*/  FMUL.FTZ R41, R41, R14.reuse ;  /* 0x0000000e29297220 */ /* 0x080fe20000410000 */
[-C--:B------:R-:W-:Y:S01]  /*7ab0*/  FMUL.FTZ R44, R44, R14.reuse ;  /* 0x0000000e2c2c7220 */ /* 0x080fe20000410000 */
[----:B------:R-:W-:Y:S01]  /*7ac0*/  ISETP.NE.AND P2, PT, R16, R177, PT ;  /* 0x000000b11000720c */ /* 0x000fe20003f45270 */
        /* <DEDUP_REMOVED lines=47> */
[----:B------:R-:W-:Y:S01]  /*7dc0*/  FFMA.FTZ R175, R10, UR10, -R179 ;  /* 0x0000000a0aaf7c23 */ /* 0x000fe200080108b3 */
[----:B------:R-:W-:-:S02]  /*7dd0*/  IMAD.U32 R168, RZ, RZ, UR24 ;  /* 0x00000018ffa87e24 */ /* 0x000fc4000f8e00ff */
[--C-:B------:R-:W-:Y:S01]  /*7de0*/  FFMA.FTZ R10, R11, UR10, -R179.reuse ;  /* 0x0000000a0b0a7c23 */ /* 0x100fe200080108b3 */
[----:B------:R-:W-:Y:S01]  /*7df0*/  MUFU.EX2 R9, R9 ;  /* 0x0000000900097308 */ /* 0x000fe20000000800 */
[--C-:B------:R-:W-:Y:S01]  /*7e00*/  FFMA.FTZ R11, R12, UR10, -R179.reuse ;  /* 0x0000000a0c0b7c23 */ /* 0x100fe200080108b3 */
[----:B------:R-:W-:Y:S02]  /*7e10*/  @!P1 VIADD R152, R168, 0x28c40 ;  /* 0x00028c40a8989836 */ /* 0x000fe40000000000 */
[--C-:B------:R-:W-:Y:S01]  /*7e20*/  FFMA.FTZ R12, R162, UR10, -R179.reuse ;  /* 0x0000000aa20c7c23 */ /* 0x100fe200080108b3 */
[--C-:B------:R-:W-:Y:S01]  /*7e30*/  FFMA.FTZ R163, R163, UR10, -R179.reuse ;  /* 0x0000000aa3a37c23 */ /* 0x100fe200080108b3 */
[--C-:B------:R-:W-:Y:S01]  /*7e40*/  FFMA.FTZ R165, R165, UR10, -R179.reuse ;  /* 0x0000000aa5a57c23 */ /* 0x100fe200080108b3 */
[--C-:B------:R-:W-:Y:S01]  /*7e50*/  FFMA.FTZ R196, R166, UR10, -R179.reuse ;  /* 0x0000000aa6c47c23 */ /* 0x100fe200080108b3 */
[----:B------:R-:W-:Y:S01]  /*7e60*/  @!P1 PRMT R152, RZ, 0x654, R152 ;  /* 0x00000654ff989816 */ /* 0x000fe20000000098 */
[----:B------:R-:W1:Y:S01]  /*7e70*/  MUFU.EX2 R8, R8 ;  /* 0x0000000800087308 */ /* 0x000e620000000800 */
[--C-:B------:R-:W-:Y:S01]  /*7e80*/  FFMA.FTZ R167, R167, UR10, -R179.reuse ;  /* 0x0000000aa7a77c23 */ /* 0x100fe200080108b3 */
[--C-:B------:R-:W-:Y:S01]  /*7e90*/  FFMA.FTZ R200, R171, UR10, -R179.reuse ;  /* 0x0000000aabc87c23 */ /* 0x100fe200080108b3 */
[----:B------:R4:W-:Y:S01]  /*7ea0*/  @!P1 SYNCS.ARRIVE.TRANS64.RED.A1T0 RZ, [R152+URZ], RZ ;  /* 0x000000ff98ff99a7 */ /* 0x0009e2000810043f */
[----:B------:R-:W-:Y:S01]  /*7eb0*/  MOV R171, UR22 ;  /* 0x0000001600ab7c02 */ /* 0x000fe20008000f00 */
[--C-:B------:R-:W-:Y:S01]  /*7ec0*/  FFMA.FTZ R169, R169, UR10, -R179.reuse ;  /* 0x0000000aa9a97c23 */ /* 0x100fe200080108b3 */
[--C-:B------:R-:W-:Y:S01]  /*7ed0*/  FFMA.FTZ R170, R170, UR10, -R179.reuse ;  /* 0x0000000aaaaa7c23 */ /* 0x100fe200080108b3 */
[----:B------:R-:W-:Y:S01]  /*7ee0*/  FFMA.FTZ R173, R173, UR10, -R179 ;  /* 0x0000000aadad7c23 */ /* 0x000fe200080108b3 */
[----:B------:R-:W2:Y:S01]  /*7ef0*/  MUFU.EX2 R175, R175 ;  /* 0x000000af00af7308 */ /* 0x000ea20000000800 */
[----:B------:R-:W-:-:S02]  /*7f00*/  @!P2 IMAD R154, R171, 0x40, R2 ;  /* 0x00000040ab9aa824 */ /* 0x000fc400078e0202 */
[----:B------:R-:W-:Y:S01]  /*7f10*/  FFMA.FTZ R174, R174, UR10, -R179 ;  /* 0x0000000aaeae7c23 */ /* 0x000fe200080108b3 */
[----:B----4-:R-:W-:Y:S01]  /*7f20*/  FADD.FTZ R152, R176, R3 ;  /* 0x00000003b0987221 */ /* 0x010fe20000010000 */
[----:B------:R-:W-:Y:S01]  /*7f30*/  FFMA.FTZ R172, R172, UR10, -R179 ;  /* 0x0000000aacac7c23 */ /* 0x000fe200080108b3 */
[----:B------:R-:W-:Y:S01]  /*7f40*/  FMUL.FTZ R112, R112, R14 ;  /* 0x0000000e70707220 */ /* 0x000fe20000410000 */
[----:B------:R-:W-:Y:S01]  /*7f50*/  @!P2 LEA R154, R154, UR40, 0x2 ;  /* 0x000000289a9aac11 */ /* 0x000fe2000f8e10ff */
[----:B0-----:R-:W-:Y:S01]  /*7f60*/  FADD.FTZ R3, R15, R152 ;  /* 0x000000980f037221 */ /* 0x001fe20000010000 */
[----:B------:R-:W0:Y:S01]  /*7f70*/  MUFU.EX2 R10, R10 ;  /* 0x0000000a000a7308 */ /* 0x000e220000000800 */
[----:B-1----:R-:W-:Y:S01]  /*7f80*/  FFMA.FTZ R6, R9, R6, R8 ;  /* 0x0000000609067223 */ /* 0x002fe20000010008 */
[-C--:B------:R-:W-:Y:S01]  /*7f90*/  FMUL.FTZ R113, R113, R14.reuse ;  /* 0x0000000e71717220 */ /* 0x080fe20000410000 */
[----:B------:R-:W-:Y:S01]  /*7fa0*/  FADD.FTZ R152, R20, R3 ;  /* 0x0000000314987221 */ /* 0x000fe20000010000 */
[----:B------:R-:W-:Y:S01]  /*7fb0*/  @!P2 STS [R154+0x28800], R14 ;  /* 0x0288000e9a00a388 */ /* 0x000fe20000000800 */
[-C--:B------:R-:W-:Y:S01]  /*7fc0*/  FMUL.FTZ R116, R116, R14.reuse ;  /* 0x0000000e74747220 */ /* 0x080fe20000410000 */
[-C--:B------:R-:W-:Y:S01]  /*7fd0*/  FMUL.FTZ R117, R117, R14.reuse ;  /* 0x0000000e75757220 */ /* 0x080fe20000410000 */
[----:B------:R-:W-:Y:S01]  /*7fe0*/  FADD.FTZ R177, R21, R152 ;  /* 0x0000009815b17221 */ /* 0x000fe20000010000 */
[----:B------:R-:W1:Y:S01]  /*7ff0*/  MUFU.EX2 R11, R11 ;  /* 0x0000000b000b7308 */ /* 0x000e620000000800 */
[----:B--2---:R-:W-:Y:S01]  /*8000*/  FADD.FTZ R3, R175, R6 ;  /* 0x00000006af037221 */ /* 0x004fe20000010000 */
[----:B------:R2:W-:Y:S01]  /*8010*/  @!P2 STS [R154+0x28820], R9 ;  /* 0x028820099a00a388 */ /* 0x0005e20000000800 */
[----:B------:R-:W-:Y:S01]  /*8020*/  FADD.FTZ R152, R178, R177 ;  /* 0x000000b1b2987221 */ /* 0x000fe20000010000 */
[-C--:B------:R-:W-:Y:S01]  /*8030*/  FMUL.FTZ R120, R120, R14.reuse ;  /* 0x0000000e78787220 */ /* 0x080fe20000410000 */
[-C--:B------:R-:W-:Y:S01]  /*8040*/  FMUL.FTZ R121, R121, R14.reuse ;  /* 0x0000000e79797220 */ /* 0x080fe20000410000 */
[-C--:B------:R-:W-:Y:S01]  /*8050*/  FMUL.FTZ R124, R124, R14.reuse ;  /* 0x0000000e7c7c7220 */ /* 0x080fe20000410000 */
[----:B------:R-:W-:Y:S01]  /*8060*/  FADD.FTZ R177, R153, R152 ;  /* 0x0000009899b17221 */ /* 0x000fe20000010000 */
[----:B------:R-:W3:Y:S01]  /*8070*/  MUFU.EX2 R12, R12 ;  /* 0x0000000c000c7308 */ /* 0x000ee20000000800 */
[----:B0-----:R-:W-:Y:S01]  /*8080*/  FADD.FTZ R6, R10, R3 ;  /* 0x000000030a067221 */ /* 0x001fe20000010000 */
[-C--:B------:R-:W-:Y:S01]  /*8090*/  FMUL.FTZ R125, R125, R14.reuse ;  /* 0x0000000e7d7d7220 */ /* 0x080fe20000410000 */
[----:B------:R-:W-:Y:S01]  /*80a0*/  FADD.FTZ R152, R180, R177 ;  /* 0x000000b1b4987221 */ /* 0x000fe20000010000 */
[-C--:B------:R-:W-:Y:S01]  /*80b0*/  FMUL.FTZ R128, R128, R14.reuse ;  /* 0x0000000e80807220 */ /* 0x080fe20000410000 */
[-C--:B------:R-:W-:Y:S01]  /*80c0*/  FMUL.FTZ R129, R129, R14.reuse ;  /* 0x0000000e81817220 */ /* 0x080fe20000410000 */
[-C--:B------:R-:W-:Y:S01]  /*80d0*/  FMUL.FTZ R132, R132, R14.reuse ;  /* 0x0000000e84847220 */ /* 0x080fe20000410000 */
[----:B------:R-:W-:Y:S01]  /*80e0*/  FADD.FTZ R177, R155, R152 ;  /* 0x000000989bb17221 */ /* 0x000fe20000010000 */
        /* <DEDUP_REMOVED lines=9> */
[----:B---3--:R-:W-:Y:S01]  /*8180*/  FADD.FTZ R6, R12, R3 ;  /* 0x000000030c067221 */ /* 0x008fe20000010000 */
[-C--:B------:R-:W-:Y:S01]  /*8190*/  FMUL.FTZ R145, R145, R14.reuse ;  /* 0x0000000e91917220 */ /* 0x080fe20000410000 */
[-C--:B------:R-:W-:Y:S01]  /*81a0*/  FMUL.FTZ R148, R148, R14.reuse ;  /* 0x0000000e94947220 */ /* 0x080fe20000410000 */
[----:B------:R-:W-:Y:S01]  /*81b0*/  FMUL.FTZ R149, R149, R14 ;  /* 0x0000000e95957220 */ /* 0x000fe20000410000 */
[----:B------:R-:W-:Y:S01]  /*81c0*/  F2FP.F16.F32.PACK_AB R158, R180, R153 ;  /* 0x00000099b49e723e */ /* 0x000fe200000000ff */
[----:B------:R-:W-:Y:S01]  /*81d0*/  FMUL.FTZ R26, R26, R9 ;  /* 0x000000091a1a7220 */ /* 0x000fe20000410000 */
[----:B--2---:R-:W-:Y:S01]  /*81e0*/  F2FP.F16.F32.PACK_AB R154, R20, R15 ;  /* 0x0000000f149a723e */ /* 0x004fe200000000ff */
        /* <DEDUP_REMOVED lines=58> */
[----:B-1----:R-:W-:Y:S01]  /*8590*/  FADD.FTZ R6, R198, R3 ;  /* 0x00000003c6067221 */ /* 0x002fe20000010000 */
[----:B------:R1:W-:Y:S01]  /*85a0*/  STSM.16.M88.4 [R19+0x26800], R152 ;  /* 0x0268009813007844 */ /* 0x0003e20000000200 */
        /* <DEDUP_REMOVED lines=22> */
[C---:B---3--:R-:W-:Y:S01]  /*8710*/  FADD.FTZ R6, R192.reuse, R13 ;  /* 0x0000000dc0067221 */ /* 0x048fe20000010000 */
[----:B------:R-:W-:Y:S01]  /*8720*/  F2FP.F16.F32.PACK_AB R164, R192, R159 ;  /* 0x0000009fc0a4723e */ /* 0x000fe200000000ff */
[----:B------:R-:W-:Y:S01]  /*8730*/  FMUL.FTZ R131, R131, R9 ;  /* 0x0000000983837220 */ /* 0x000fe20000410000 */
[----:B------:R-:W-:Y:S01]  /*8740*/  F2FP.F16.F32.PACK_AB R159, R196, R165 ;  /* 0x000000a5c49f723e */ /* 0x000fe200000000ff */
[-C--:B------:R-:W-:Y:S01]  /*8750*/  FMUL.FTZ R134, R134, R9.reuse ;  /* 0x0000000986867220 */ /* 0x080fe20000410000 */
[-C--:B------:R-:W-:Y:S01]  /*8760*/  FMUL.FTZ R135, R135, R9.reuse ;  /* 0x0000000987877220 */ /* 0x080fe20000410000 */
[----:B------:R-:W-:Y:S01]  /*8770*/  FMUL.FTZ R138, R138, R9 ;  /* 0x000000098a8a7220 */ /* 0x000fe20000410000 */
[----:B------:R-:W3:Y:S01]  /*8780*/  MUFU.EX2 R170, R170 ;  /* 0x000000aa00aa7308 */ /* 0x000ee20000000800 */
[C---:B--2---:R-:W-:Y:S01]  /*8790*/  FADD.FTZ R3, R200.reuse, R3 ;  /* 0x00000003c8037221 */ /* 0x044fe20000010000 */
[----:B------:R-:W-:Y:S01]  /*87a0*/  F2FP.F16.F32.PACK_AB R163, R200, R169 ;  /* 0x000000a9c8a3723e */ /* 0x000fe200000000ff */
[----:B------:R1:W-:Y:S01]  /*87b0*/  STSM.16.M88.4 [R184], R156 ;  /* 0x0000009cb8007844 */ /* 0x0003e20000000200 */
        /* <DEDUP_REMOVED lines=8> */
[----:B------:R-:W-:-:S04]  /*8840*/  FMUL.FTZ R151, R151, R9 ;  /* 0x0000000997977220 */ /* 0x000fc80000410000 */
[----:B------:R-:W0:Y:S01]  /*8850*/  MUFU.EX2 R171, R172 ;  /* 0x000000ac00ab7308 */ /* 0x000e220000000800 */
[----:B---3--:R-:W-:-:S07]  /*8860*/  FADD.FTZ R6, R170, R3 ;  /* 0x00000003aa067221 */ /* 0x008fce0000010000 */
[----:B------:R-:W3:Y:S01]  /*8870*/  MUFU.EX2 R173, R173 ;  /* 0x000000ad00ad7308 */ /* 0x000ee20000000800 */
[C---:B--2---:R-:W-:Y:S01]  /*8880*/  F2FP.F16.F32.PACK_AB R166, R194.reuse, R161 ;  /* 0x000000a1c2a6723e */ /* 0x044fe200000000ff */
[----:B------:R-:W-:Y:S01]  /*8890*/  FADD.FTZ R3, R194, R13 ;  /* 0x0000000dc2037221 */ /* 0x000fe20000010000 */
[----:B------:R-:W-:-:S05]  /*88a0*/  F2FP.F16.F32.PACK_AB R161, R198, R167 ;  /* 0x000000a7c6a1723e */ /* 0x000fca00000000ff */
[----:B------:R-:W2:Y:S01]  /*88b0*/  MUFU.EX2 R174, R174 ;  /* 0x000000ae00ae7308 */ /* 0x000ea20000000800 */
[C---:B0-----:R-:W-:Y:S01]  /*88c0*/  FADD.FTZ R6, R171.reuse, R6 ;  /* 0x00000006ab067221 */ /* 0x041fe20000010000 */
[----:B------:R-:W-:Y:S01]  /*88d0*/  F2FP.F16.F32.PACK_AB R165, R171, R170 ;  /* 0x000000aaaba5723e */ /* 0x000fe200000000ff */
[----:B------:R1:W-:Y:S02]  /*88e0*/  STSM.16.M88.4 [R22], R160 ;  /* 0x000000a016007844 */ /* 0x0003e40000000200 */
[----:B---3--:R-:W-:Y:S01]  /*88f0*/  FADD.FTZ R11, R173, R6 ;  /* 0x00000006ad0b7221 */ /* 0x008fe20000010000 */
[----:B--2---:R-:W-:-:S03]  /*8900*/  F2FP.F16.F32.PACK_AB R167, R174, R173 ;  /* 0x000000adaea7723e */ /* 0x004fc600000000ff */
[----:B------:R-:W-:Y:S02]  /*8910*/  FADD.FTZ R6, R174, R11 ;  /* 0x0000000bae067221 */ /* 0x000fe40000010000 */
[----:B------:R1:W-:Y:S01]  /*8920*/  STSM.16.M88.4 [R23], R164 ;  /* 0x000000a417007844 */ /* 0x0003e20000000200 */
[----:B------:R-:W-:Y:S05]  /*8930*/  @!P0 BRA `(.L_x_6113) ;  /* 0x0000000000048947 */ /* 0x000fea0003800000 */
[----:B------:R-:W-:Y:S01]  /*8940*/  BPT.TRAP 0x1 ;  /* 0x000000040000795c */ /* 0x000fe20000300000 */
.L_x_6113:
[----:B------:R0:W2:Y:S01]  /*8950*/  SYNCS.PHASECHK.TRANS64.TRYWAIT P2, [UR24+0x28c50], R7 ;  /* 0x028c5007ff0075a7 */ /* 0x0000a20008040158 */
[----:B------:R-:W-:Y:S05]  /*8960*/  @!P0 BRA `(.L_x_6114) ;  /* 0x0000000000048947 */ /* 0x000fea0003800000 */
[----:B------:R-:W-:Y:S01]  /*8970*/  BPT.TRAP 0x1 ;  /* 0x000000040000795c */ /* 0x000fe20000300000 */
.L_x_6114:
[----:B--2---:R-:W-:Y:S05]  /*8980*/  @P2 BRA `(.L_x_6115) ;  /* 0x0000000000082947 */ /* 0x004fea0003800000 */
[----:B------:R-:W2:Y:S02]  /*8990*/  SYNCS.PHASECHK.TRANS64.TRYWAIT P2, [UR24+0x28c50], R7 ;  /* 0x028c5007ff0075a7 */ /* 0x000ea40008040158 */
[----:B--2---:R-:W-:Y:S05]  /*89a0*/  @!P2 BRA `(.L_x_6116) ;  /* 0x000000880098a947 */ /* 0x004fea0003800000 */
.L_x_6115:
[----:B------:R-:W-:Y:S01]  /*89b0*/  ULEA UR11, UR39, UR47, 0xc ;  /* 0x0000002f270b7291 */ /* 0x000fe2000f8e603f */
[----:B------:R-:W-:Y:S01]  /*89c0*/  WARPGROUP.ARRIVE ;  /* 0x00000000000079c5 */ /* 0x000fe20000000000 */
[----:B------:R-:W-:Y:S01]  /*89d0*/  UMOV UR7, 0x40000040 ;  /* 0x4000004000077882 */ /* 0x000fe20000000000 */
[----:B------:R-:W-:Y:S01]  /*89e0*/  ISETP.LT.AND P2, PT, RZ, UR21, PT ;  /* 0x00000015ff007c0c */ /* 0x000fe2000bf41270 */
[----:B--2---:R-:W-:Y:S01]  /*89f0*/  @!P1 VIADD R168, R168, 0x28c60 ;  /* 0x00028c60a8a89836 */ /* 0x004fe20000000000 */
[----:B------:R-:W-:Y:S01]  /*8a00*/  UIADD3 UR21, UR21, -0x1, URZ ;  /* 0xffffffff15157890 */ /* 0x000fe2000fffe03f */
[----:B------:R-:W-:Y:S01]  /*8a10*/  MOV R9, R4 ;  /* 0x0000000400097202 */ /* 0x000fe20000000f00 */
        /* <DEDUP_REMOVED lines=34> */
.L_x_6108:
[----:B------:R-:W4:Y:S01]  /*8c40*/  SHFL.BFLY PT, R0, R3, 0x2, 0x1f ;  /* 0x0c401f0003007f89 */ /* 0x000f2200000e0000 */
[----:B------:R-:W-:Y:S01]  /*8c50*/  IMAD.U32 R12, RZ, RZ, UR10 ;  /* 0x0000000aff0c7e24 */ /* 0x000fe2000f8e00ff */
[----:B------:R-:W-:Y:S01]  /*8c60*/  UIADD3 UR37, UR37, 0x1, URZ ;  /* 0x0000000125257890 */ /* 0x000fe2000fffe03f */
[----:B------:R-:W-:Y:S01]  /*8c70*/  IMAD.U32 R20, RZ, RZ, UR10 ;  /* 0x0000000aff147e24 */ /* 0x000fe2000f8e00ff */
[----:B------:R-:W5:Y:S01]  /*8c80*/  SHFL.BFLY PT, R9, R6, 0x2, 0x1f ;  /* 0x0c401f0006097f89 */ /* 0x000f6200000e0000 */
[----:B------:R-:W-:Y:S08]  /*8c90*/  BAR.ARV 0x8, 0xa0 ;  /* 0x0202800000007b1d */ /* 0x000ff00000002000 */
[----:B------:R-:W-:Y:S01]  /*8ca0*/  BAR.SYNC.DEFER_BLOCKING 0xf, 0x100 ;  /* 0x03c4000000007b1d */ /* 0x000fe20000010000 */
[----:B----4-:R-:W-:Y:S01]  /*8cb0*/  FADD.FTZ R0, R0, R3 ;  /* 0x0000000300007221 */ /* 0x010fe20000010000 */
[----:B------:R-:W-:Y:S01]  /*8cc0*/  IMAD.U32 R3, RZ, RZ, UR39 ;  /* 0x00000027ff037e24 */ /* 0x000fe2000f8e00ff */
[----:B------:R-:W-:Y:S01]  /*8cd0*/  UIADD3 UR39, UR39, 0x1, URZ ;  /* 0x0000000127277890 */ /* 0x000fe2000fffe03f */
[----:B-----5:R-:W-:-:S02]  /*8ce0*/  FADD.FTZ R9, R9, R6 ;  /* 0x0000000609097221 */ /* 0x020fc40000010000 */
[----:B01----:R-:W0:Y:S01]  /*8cf0*/  SHFL.BFLY PT, R7, R0, 0x1, 0x1f ;  /* 0x0c201f0000077f89 */ /* 0x003e2200000e0000 */
[----:B------:R-:W-:-:S03]  /*8d00*/  UISETP.NE.AND UP0, UPT, UR39, 0x2, UPT ;  /* 0x000000022700788c */ /* 0x000fc6000bf05270 */
[----:B------:R-:W1:Y:S01]  /*8d10*/  SHFL.BFLY PT, R8, R9, 0x1, 0x1f ;  /* 0x0c201f0009087f89 */ /* 0x000e6200000e0000 */
        /* <DEDUP_REMOVED lines=8> */
[----:B------:R-:W-:Y:S02]  /*8da0*/  CS2R R6, SRZ ;  /* 0x0000000000067805 */ /* 0x000fe4000001ff00 */
[----:B------:R-:W-:-:S07]  /*8db0*/  FSETP.NE.FTZ.AND P2, PT, R14, RZ, PT ;  /* 0x000000ff0e00720b */ /* 0x000fce0003f55000 */
[----:B------:R-:W0:Y:S01]  /*8dc0*/  @P1 MUFU.RCP R7, R13 ;  /* 0x0000000d00071308 */ /* 0x000e220000001000 */
[----:B------:R-:W-:Y:S01]  /*8dd0*/  @P1 FMUL.FTZ R12, R12, 0.69314718246459960938 ;  /* 0x3f3172180c0c1820 */ /* 0x000fe20000410000 */
[----:B------:R-:W-:-:S04]  /*8de0*/  @!P0 LEA R0, R3, R2, 0x6 ;  /* 0x0000000203008211 */ /* 0x000fc800078e30ff */
[----:B------:R-:W-:Y:S01]  /*8df0*/  @P2 FMUL.FTZ R20, R20, 0.69314718246459960938 ;  /* 0x3f31721814142820 */ /* 0x000fe20000410000 */
[----:B------:R-:W-:Y:S02]  /*8e00*/  MOV R3, 0xff800000 ;  /* 0xff80000000037802 */ /* 0x000fe40000000f00 */
[----:B------:R-:W-:Y:S01]  /*8e10*/  @!P0 LEA R9, R0, UR40, 0x2 ;  /* 0x0000002800098c11 */ /* 0x000fe2000f8e10ff */
[----:B------:R-:W-:Y:S01]  /*8e20*/  @P2 MUFU.RCP R6, R14 ;  /* 0x0000000e00062308 */ /* 0x000fe20000001000 */
[----:B------:R-:W-:-:S07]  /*8e30*/  IMAD.MOV.U32 R0, RZ, RZ, -0x800000 ;  /* 0xff800000ff007424 */ /* 0x000fce00078e00ff */
[----:B------:R-:W1:Y:S01]  /*8e40*/  @P1 MUFU.LG2 R13, R13 ;  /* 0x0000000d000d1308 */ /* 0x000e620000000c00 */
        /* <DEDUP_REMOVED lines=65> */
[----:B-1----:R-:W-:Y:S01]  /*9260*/  @P1 FMUL.FTZ R13, R13, 0.69314718246459960938 ;  /* 0x3f3172180d0d1820 */ /* 0x002fe20000410000 */
        /* <DEDUP_REMOVED lines=50> */
[-C--:B--23--:R-:W-:Y:S01]  /*9590*/  FMUL.FTZ R168, R118, R6.reuse ;  /* 0x0000000676a87220 */ /* 0x08cfe20000410000 */
        /* <DEDUP_REMOVED lines=20> */
.L_x_6079:
[----:B------:R-:W0:Y:S08]  /*96e0*/  S2UR UR4, SR_CgaCtaId ;  /* 0x00000000000479c3 */ /* 0x000e300000008800 */
[----:B------:R-:W-:Y:S06]  /*96f0*/  BAR.SYNC.DEFER_BLOCKING 0x5, 0x120 ;  /* 0x0144800000007b1d */ /* 0x000fec0000010000 */
[----:B------:R-:W-:Y:S01]  /*9700*/  UMOV UR40, 0x400 ;  /* 0x0000040000287882 */ /* 0x000fe20000000000 */
[----:B------:R-:W-:Y:S01]  /*9710*/  BSSY B0, `(.L_x_6118) ;  /* 0x0000291000007945 */ /* 0x000fe20003800000 */
[----:B0-----:R-:W-:-:S09]  /*9720*/  ULEA UR40, UR4, UR40, 0x18 ;  /* 0x0000002804287291 */ /* 0x001fd2000f8ec03f */
[----:B------:R-:W0:Y:S02]  /*9730*/  LDS.128 R4, [UR40+0x28cd0] ;  /* 0x028cd028ff047984 */ /* 0x000e240008000c00 */
[----:B0-----:R-:W-:Y:S02]  /*9740*/  R2UR UR52, R5 ;  /* 0x00000000053472ca */ /* 0x001fe400000e0000 */
[----:B------:R-:W-:Y:S01]  /*9750*/  R2UR UR5, R6 ;  /* 0x00000000060572ca */ /* 0x000fe200000e0000 */
        /* <DEDUP_REMOVED lines=10> */
[----:B------:R-:W-:Y:S01]  /*9800*/  F2FP.F16.F32.PACK_AB R8, R8, R161 ;  /* 0x000000a10808723e */ /* 0x000fe200000000ff */
[----:B------:R-:W-:Y:S01]  /*9810*/  UISETP.NE.U32.AND UP0, UPT, UR8, URZ, UPT ;  /* 0x0000003f0800728c */ /* 0x000fe2000bf05070 */
[----:B------:R-:W-:-:S02]  /*9820*/  F2FP.F16.F32.PACK_AB R11, R31, R11 ;  /* 0x0000000b1f0b723e */ /* 0x000fc400000000ff */
[----:B------:R-:W-:Y:S01]  /*9830*/  F2FP.F16.F32.PACK_AB R33, R35, R34 ;  /* 0x000000222321723e */ /* 0x000fe200000000ff */
[----:B------:R-:W-:Y:S01]  /*9840*/  UISETP.NE.AND.EX UP0, UPT, UR9, URZ, UPT, UP0 ;  /* 0x0000003f0900728c */ /* 0x000fe2000bf05300 */
[----:B------:R-:W-:Y:S02]  /*9850*/  F2FP.F16.F32.PACK_AB R40, R41, R40 ;  /* 0x000000282928723e */ /* 0x000fe400000000ff */
[----:B------:R-:W-:Y:S02]  /*9860*/  F2FP.F16.F32.PACK_AB R34, R37, R36 ;  /* 0x000000242522723e */ /* 0x000fe400000000ff */
[----:B------:R-:W-:Y:S02]  /*9870*/  F2FP.F16.F32.PACK_AB R35, R39, R38 ;  /* 0x000000262723723e */ /* 0x000fe400000000ff */
[----:B------:R-:W-:Y:S02]  /*9880*/  F2FP.F16.F32.PACK_AB R41, R43, R42 ;  /* 0x0000002a2b29723e */ /* 0x000fe400000000ff */
        /* <DEDUP_REMOVED lines=13> */
[----:B------:R-:W-:Y:S01]  /*9960*/  F2FP.F16.F32.PACK_AB R51, R55, R54 ;  /* 0x000000363733723e */ /* 0x000fe200000000ff */
[----:B------:R-:W-:Y:S01]  /*9970*/  UIADD3 UR4, UP2, UR10, UR6, URZ ;  /* 0x000000060a047290 */ /* 0x000fe2000ff5e03f */
[C---:B------:R-:W-:Y:S01]  /*9980*/  IADD3 R177, P0, R122.reuse, 0x40, RZ ;  /* 0x000000407ab17810 */ /* 0x040fe20007f1e0ff */
[----:B------:R-:W-:Y:S01]  /*9990*/  UISETP.NE.AND.EX UP1, UPT, UR7, URZ, UPT, UP1 ;  /* 0x0000003f0700728c */ /* 0x000fe2000bf25310 */
[----:B------:R-:W-:Y:S01]  /*99a0*/  IADD3 R183, P6, R122, 0x2020, RZ ;  /* 0x000020207ab77810 */ /* 0x000fe20007fde0ff */
[----:B------:R-:W-:Y:S01]  /*99b0*/  @UP0 UIADD3 UR6, UP3, UR10, UR8, URZ ;  /* 0x000000080a060290 */ /* 0x000fe2000ff7e03f */
[----:B------:R-:W-:Y:S01]  /*99c0*/  LOP3.LUT R6, R177, 0x380, RZ, 0xc0, !PT ;  /* 0x00000380b1067812 */ /* 0x000fe200078ec0ff */
[----:B------:R-:W-:Y:S01]  /*99d0*/  UIADD3.X UR8, UR11, UR7, URZ, UP2, !UPT ;  /* 0x000000070b087290 */ /* 0x000fe200097fe43f */
[----:B------:R-:W-:Y:S01]  /*99e0*/  IADD3.X R13, RZ, R123, RZ, P0, !PT ;  /* 0x0000007bff0d7210 */ /* 0x000fe200007fe4ff */
[----:B------:R-:W-:Y:S01]  /*99f0*/  IMAD.X R25, RZ, RZ, R123, P6 ;  /* 0x000000ffff197224 */ /* 0x000fe200030e067b */
[----:B------:R-:W-:Y:S01]  /*9a00*/  SHF.R.U64 R6, R6, 0x3, RZ ;  /* 0x0000000306067819 */ /* 0x000fe200000012ff */
[----:B------:R-:W-:Y:S01]  /*9a10*/  @UP0 UIADD3.X UR7, UR11, UR9, URZ, UP3, !UPT ;  /* 0x000000090b070290 */ /* 0x000fe20009ffe43f */
[----:B------:R-:W-:-:S02]  /*9a20*/  IADD3 R175, P1, R122, 0x20, RZ ;  /* 0x000000207aaf7810 */ /* 0x000fc40007f3e0ff */
[----:B------:R-:W-:Y:S02]  /*9a30*/  LOP3.LUT R12, R6, R177, RZ, 0x3c, !PT ;  /* 0x000000b1060c7212 */ /* 0x000fe400078e3cff */
[----:B------:R-:W-:Y:S01]  /*9a40*/  LOP3.LUT R6, R183, 0x380, RZ, 0xc0, !PT ;  /* 0x00000380b7067812 */ /* 0x000fe200078ec0ff */
[--C-:B------:R-:W-:Y:S01]  /*9a50*/  IMAD.X R5, RZ, RZ, R123.reuse, P1 ;  /* 0x000000ffff057224 */ /* 0x100fe200008e067b */
[----:B------:R-:W-:Y:S02]  /*9a60*/  IADD3 R197, P0, R122, 0x4020, RZ ;  /* 0x000040207ac57810 */ /* 0x000fe40007f1e0ff */
[----:B------:R-:W-:Y:S02]  /*9a70*/  SHF.R.U64 R6, R6, 0x3, RZ ;  /* 0x0000000306067819 */ /* 0x000fe400000012ff */
[----:B------:R-:W-:Y:S01]  /*9a80*/  IADD3 R191, P5, R122, 0x2040, RZ ;  /* 0x000020407abf7810 */ /* 0x000fe20007fbe0ff */
[----:B------:R-:W-:Y:S01]  /*9a90*/  IMAD.X R95, RZ, RZ, R123, P0 ;  /* 0x000000ffff5f7224 */ /* 0x000fe200000e067b */
[----:B------:R-:W-:-:S02]  /*9aa0*/  LOP3.LUT R24, R6, R183, RZ, 0x3c, !PT ;  /* 0x000000b706187212 */ /* 0x000fc400078e3cff */
[----:B------:R-:W-:Y:S02]  /*9ab0*/  LOP3.LUT R6, R197, 0x380, RZ, 0xc0, !PT ;  /* 0x00000380c5067812 */ /* 0x000fe400078ec0ff */
[C---:B------:R-:W-:Y:S02]  /*9ac0*/  IADD3 R195, P1, R122.reuse, 0x4000, RZ ;  /* 0x000040007ac37810 */ /* 0x040fe40007f3e0ff */
[----:B------:R-:W-:Y:S02]  /*9ad0*/  IADD3 R179, P4, R122, 0x60, RZ ;  /* 0x000000607ab37810 */ /* 0x000fe40007f9e0ff */
[----:B------:R-:W-:Y:S01]  /*9ae0*/  IADD3.X R83, RZ, R123, RZ, P5, !PT ;  /* 0x0000007bff537210 */ /* 0x000fe20002ffe4ff */
[--C-:B------:R-:W-:Y:S01]  /*9af0*/  IMAD.X R91, RZ, RZ, R123.reuse, P1 ;  /* 0x000000ffff5b7224 */ /* 0x100fe200008e067b */
[----:B------:R-:W-:Y:S01]  /*9b00*/  SHF.R.U64 R6, R6, 0x3, RZ ;  /* 0x0000000306067819 */ /* 0x000fe200000012ff */
[----:B------:R-:W-:Y:S01]  /*9b10*/  IMAD.X R15, RZ, RZ, R123, P4 ;  /* 0x000000ffff0f7224 */ /* 0x000fe200020e067b */
[----:B------:R-:W-:-:S02]  /*9b20*/  LOP3.LUT R107, R122, 0x380, RZ, 0xc0, !PT ;  /* 0x000003807a6b7812 */ /* 0x000fc400078ec0ff */
        /* <DEDUP_REMOVED lines=8> */
[----:B------:R-:W-:-:S02]  /*9bb0*/  LOP3.LUT R14, R179, 0x380, RZ, 0xc0, !PT ;  /* 0x00000380b30e7812 */ /* 0x000fc400078ec0ff */
[----:B------:R-:W-:Y:S01]  /*9bc0*/  LOP3.LUT R94, R6, R197, RZ, 0x3c, !PT ;  /* 0x000000c5065e7212 */ /* 0x000fe200078e3cff */
[----:B------:R-:W-:Y:S01]  /*9bd0*/  IMAD.X R119, RZ, RZ, R123, P1 ;  /* 0x000000ffff777224 */ /* 0x000fe200008e067b */
[----:B------:R-:W-:Y:S02]  /*9be0*/  SHF.R.U64 R107, R107, 0x3, RZ ;  /* 0x000000036b6b7819 */ /* 0x000fe400000012ff */
[----:B------:R-:W-:Y:S02]  /*9bf0*/  LOP3.LUT R20, R181, 0x380, RZ, 0xc0, !PT ;  /* 0x00000380b5147812 */ /* 0x000fe400078ec0ff */
[----:B------:R-:W-:Y:S02]  /*9c00*/  LOP3.LUT R6, R205, 0x380, RZ, 0xc0, !PT ;  /* 0x00000380cd067812 */ /* 0x000fe400078ec0ff */
[----:B------:R-:W-:Y:S02]  /*9c10*/  IADD3 R203, P6, R122, 0x6000, RZ ;  /* 0x000060007acb7810 */ /* 0x000fe40007fde0ff */
[----:B------:R-:W-:-:S02]  /*9c20*/  SHF.R.U64 R4, R4, 0x3, RZ ;  /* 0x0000000304047819 */ /* 0x000fc400000012ff */
[C---:B------:R-:W-:Y:S02]  /*9c30*/  IADD3 R199, P4, R122.reuse, 0x4040, RZ ;  /* 0x000040407ac77810 */ /* 0x040fe40007f9e0ff */
[C---:B------:R-:W-:Y:S02]  /*9c40*/  IADD3 R114, P2, R122.reuse, 0x6040, RZ ;  /* 0x000060407a727810 */ /* 0x040fe40007f5e0ff */
[----:B------:R-:W-:Y:S02]  /*9c50*/  LOP3.LUT R82, R191, 0x380, RZ, 0xc0, !PT ;  /* 0x00000380bf527812 */ /* 0x000fe400078ec0ff */
[----:B------:R-:W-:Y:S02]  /*9c60*/  IADD3 R201, P3, R122, 0x4060, RZ ;  /* 0x000040607ac97810 */ /* 0x000fe40007f7e0ff */
[----:B------:R-:W-:Y:S02]  /*9c70*/  SHF.R.U64 R14, R14, 0x3, RZ ;  /* 0x000000030e0e7819 */ /* 0x000fe400000012ff */
[----:B------:R-:W-:Y:S01]  /*9c80*/  LOP3.LUT R86, R193, 0x380, RZ, 0xc0, !PT ;  /* 0x00000380c1567812 */ /* 0x000fe200078ec0ff */
[----:B------:R-:W-:Y:S01]  /*9c90*/  IMAD.X R103, RZ, RZ, R123, P3 ;  /* 0x000000ffff677224 */ /* 0x000fe200018e067b */
[----:B------:R-:W-:-:S02]  /*9ca0*/  LOP3.LUT R110, R118, 0x380, RZ, 0xc0, !PT ;  /* 0x00000380766e7812 */ /* 0x000fc400078ec0ff */
[----:B------:R-:W-:Y:S01]  /*9cb0*/  LOP3.LUT R122, R107, R122, RZ, 0x3c, !PT ;  /* 0x0000007a6b7a7212 */ /* 0x000fe200078e3cff */
[----:B------:R-:W-:Y:S01]  /*9cc0*/  IMAD.X R107, RZ, RZ, R123, P6 ;  /* 0x000000ffff6b7224 */ /* 0x000fe200030e067b */
[----:B------:R-:W-:Y:S02]  /*9cd0*/  SHF.R.U64 R20, R20, 0x3, RZ ;  /* 0x0000000314147819 */ /* 0x000fe400000012ff */
[----:B------:R-:W-:Y:S02]  /*9ce0*/  LOP3.LUT R90, R195, 0x380, RZ, 0xc0, !PT ;  /* 0x00000380c35a7812 */ /* 0x000fe400078ec0ff */
[----:B------:R-:W-:Y:S02]  /*9cf0*/  SHF.R.U64 R6, R6, 0x3, RZ ;  /* 0x0000000306067819 */ /* 0x000fe400000012ff */
[----:B------:R-:W-:Y:S02]  /*9d00*/  LOP3.LUT R4, R4, R175, RZ, 0x3c, !PT ;  /* 0x000000af04047212 */ /* 0x000fe400078e3cff */
[----:B------:R-:W-:-:S02]  /*9d10*/  LOP3.LUT R106, R203, 0x380, RZ, 0xc0, !PT ;  /* 0x00000380cb6a7812 */ /* 0x000fc400078ec0ff */
[----:B------:R-:W-:Y:S02]  /*9d20*/  SHF.R.U64 R82, R82, 0x3, RZ ;  /* 0x0000000352527819 */ /* 0x000fe400000012ff */
[----:B------:R-:W-:Y:S02]  /*9d30*/  LOP3.LUT R98, R199, 0x380, RZ, 0xc0, !PT ;  /* 0x00000380c7627812 */ /* 0x000fe400078ec0ff */
[----:B------:R-:W-:Y:S02]  /*9d40*/  LOP3.LUT R27, R114, 0x380, RZ, 0xc0, !PT ;  /* 0x00000380721b7812 */ /* 0x000fe400078ec0ff */
[----:B------:R-:W-:Y:S02]  /*9d50*/  LOP3.LUT R14, R14, R179, RZ, 0x3c, !PT ;  /* 0x000000b30e0e7212 */ /* 0x000fe400078e3cff */
[----:B------:R-:W-:Y:S02]  /*9d60*/  SHF.R.U64 R86, R86, 0x3, RZ ;  /* 0x0000000356567819 */ /* 0x000fe400000012ff */
[----:B------:R-:W-:-:S02]  /*9d70*/  LOP3.LUT R102, R201, 0x380, RZ, 0xc0, !PT ;  /* 0x00000380c9667812 */ /* 0x000fc400078ec0ff */
[----:B------:R-:W-:Y:S02]  /*9d80*/  SHF.R.U64 R29, R110, 0x3, RZ ;  /* 0x000000036e1d7819 */ /* 0x000fe400000012ff */
[----:B------:R-:W-:Y:S02]  /*9d90*/  LOP3.LUT R20, R20, R181, RZ, 0x3c, !PT ;  /* 0x000000b514147212 */ /* 0x000fe400078e3cff */
[----:B------:R-:W-:Y:S02]  /*9da0*/  SHF.R.U64 R90, R90, 0x3, RZ ;  /* 0x000000035a5a7819 */ /* 0x000fe400000012ff */
[----:B------:R-:W-:Y:S02]  /*9db0*/  MOV R122, R122 ;  /* 0x0000007a007a7202 */ /* 0x000fe40000000f00 */
[----:B------:R-:W-:Y:S02]  /*9dc0*/  LOP3.LUT R110, R6, R205, RZ, 0x3c, !PT ;  /* 0x000000cd066e7212 */ /* 0x000fe400078e3cff */
[----:B------:R-:W-:Y:S01]  /*9dd0*/  SHF.R.U64 R106, R106, 0x3, RZ ;  /* 0x000000036a6a7819 */ /* 0x000fe200000012ff */
[----:B------:R0:W-:Y:S01]  /*9de0*/  STSM.16.M88.4 [R122], R8 ;  /* 0x000000087a007844 */ /* 0x0001e20000000200 */
[----:B------:R-:W-:-:S02]  /*9df0*/  MOV R6, R4 ;  /* 0x0000000400067202 */ /* 0x000fc40000000f00 */
[----:B------:R-:W-:Y:S02]  /*9e00*/  LOP3.LUT R82, R82, R191, RZ, 0x3c, !PT ;  /* 0x000000bf52527212 */ /* 0x000fe400078e3cff */
[----:B------:R-:W-:Y:S01]  /*9e10*/  SHF.R.U64 R98, R98, 0x3, RZ ;  /* 0x0000000362627819 */ /* 0x000fe200000012ff */
[----:B------:R-:W-:Y:S01]  /*9e20*/  STSM.16.M88.4 [R6], R32 ;  /* 0x0000002006007844 */ /* 0x000fe20000000200 */
[----:B------:R-:W-:Y:S02]  /*9e30*/  SHF.R.U64 R27, R27, 0x3, RZ ;  /* 0x000000031b1b7819 */ /* 0x000fe400000012ff */
[----:B------:R-:W-:Y:S02]  /*9e40*/  MOV R12, R12 ;  /* 0x0000000c000c7202 */ /* 0x000fe40000000f00 */
[----:B------:R-:W-:Y:S02]  /*9e50*/  LOP3.LUT R86, R86, R193, RZ, 0x3c, !PT ;  /* 0x000000c156567212 */ /* 0x000fe400078e3cff */
[----:B------:R-:W-:Y:S01]  /*9e60*/  SHF.R.U64 R102, R102, 0x3, RZ ;  /* 0x0000000366667819 */ /* 0x000fe200000012ff */
[----:B------:R-:W-:Y:S01]  /*9e70*/  STSM.16.M88.4 [R12], R40 ;  /* 0x000000280c007844 */ /* 0x000fe20000000200 */
[----:B------:R-:W-:Y:S01]  /*9e80*/  MOV R14, R14 ;  /* 0x0000000e000e7202 */ /* 0x000fe20000000f00 */
[----:B0-----:R-:W-:Y:S01]  /*9e90*/  IMAD.U32 R10, RZ, RZ, UR6 ;  /* 0x00000006ff0a7e24 */ /* 0x001fe2000f8e00ff */
        /* <DEDUP_REMOVED lines=15> */
[-C--:B------:R-:W-:Y:S01]  /*9f90*/  IADD3.X R99, RZ, R123.reuse, RZ, P4, !PT ;  /* 0x0000007bff637210 */ /* 0x080fe200027fe4ff */
[----:B------:R-:W-:Y:S01]  /*9fa0*/  STSM.16.M88.4 [R24], R64 ;  /* 0x0000004018007844 */ /* 0x000fe20000000200 */
[----:B------:R-:W-:Y:S02]  /*9fb0*/  IADD3.X R115, RZ, R123, RZ, P2, !PT ;  /* 0x0000007bff737210 */ /* 0x000fe400017fe4ff */
[----:B------:R-:W-:Y:S02]  /*9fc0*/  LOP3.LUT R98, R98, R199, RZ, 0x3c, !PT ;  /* 0x000000c762627212 */ /* 0x000fe400078e3cff */
[----:B------:R-:W-:Y:S02]  /*9fd0*/  LOP3.LUT R114, R27, R114, RZ, 0x3c, !PT ;  /* 0x000000721b727212 */ /* 0x000fe400078e3cff */
[----:B------:R-:W-:Y:S02]  /*9fe0*/  MOV R5, R82 ;  /* 0x0000005200057202 */ /* 0x000fe40000000f00 */
[----:B------:R-:W-:-:S02]  /*9ff0*/  F2FP.F16.F32.PACK_AB R74, R77, R76 ;  /* 0x0000004c4d4a723e */ /* 0x000fc400000000ff */
[----:B------:R-:W-:Y:S02]  /*a000*/  F2FP.F16.F32.PACK_AB R75, R79, R78 ;  /* 0x0000004e4f4b723e */ /* 0x000fe400000000ff */
[----:B------:R-:W-:Y:S02]  /*a010*/  F2FP.F16.F32.PACK_AB R80, R81, R80 ;  /* 0x000000505150723e */ /* 0x000fe400000000ff */
[----:B------:R-:W-:Y:S01]  /*a020*/  LOP3.LUT R102, R102, R201, RZ, 0x3c, !PT ;  /* 0x000000c966667212 */ /* 0x000fe200078e3cff */
[----:B------:R0:W-:Y:S01]  /*a030*/  STSM.16.M88.4 [R5], R72 ;  /* 0x0000004805007844 */ /* 0x0001e20000000200 */
        /* <DEDUP_REMOVED lines=8> */
[----:B------:R-:W-:Y:S01]  /*a0c0*/  F2FP.F16.F32.PACK_AB R154, R93, R92 ;  /* 0x0000005c5d9a723e */ /* 0x000fe200000000ff */
[----:B0-----:R-:W-:Y:S01]  /*a0d0*/  IMAD.U32 R5, RZ, RZ, UR8 ;  /* 0x00000008ff057e24 */ /* 0x001fe2000f8e00ff */
        /* <DEDUP_REMOVED lines=36> */
[----:B------:R-:W-:Y:S01]  /*a320*/  STSM.16.M88.4 [R110], R128 ;  /* 0x000000806e007844 */ /* 0x000fe20000000200 */
[----:B------:R-:W-:-:S02]  /*a330*/  F2FP.F16.F32.PACK_AB R138, R141, R140 ;  /* 0x0000008c8d8a723e */ /* 0x000fc400000000ff */
[----:B------:R-:W-:Y:S02]  /*a340*/  F2FP.F16.F32.PACK_AB R139, R143, R142 ;  /* 0x0000008e8f8b723e */ /* 0x000fe400000000ff */
[----:B------:R-:W-:Y:S01]  /*a350*/  F2FP.F16.F32.PACK_AB R145, R147, R146 ;  /* 0x000000929391723e */ /* 0x000fe200000000ff */
[----:B0-----:R-:W-:Y:S01]  /*a360*/  IMAD.U32 R4, RZ, RZ, UR4 ;  /* 0x00000004ff047e24 */ /* 0x001fe2000f8e00ff */
[----:B------:R-:W-:Y:S01]  /*a370*/  MOV R118, R118 ;  /* 0x0000007600767202 */ /* 0x000fe20000000f00 */
[----:B------:R0:W-:Y:S01]  /*a380*/  STSM.16.M88.4 [R8], R136 ;  /* 0x0000008808007844 */ /* 0x0001e20000000200 */
[----:B------:R-:W-:Y:S02]  /*a390*/  F2FP.F16.F32.PACK_AB R146, R149, R148 ;  /* 0x000000949592723e */ /* 0x000fe400000000ff */
[----:B------:R-:W-:Y:S02]  /*a3a0*/  F2FP.F16.F32.PACK_AB R147, R151, R150 ;  /* 0x000000969793723e */ /* 0x000fe400000000ff */
[----:B------:R-:W-:-:S02]  /*a3b0*/  PLOP3.LUT P6, PT, PT, PT, UP0, 0x80, 0x0 ;  /* 0x000000000000781c */ /* 0x000fc40003fcf008 */
[----:B------:R-:W-:Y:S01]  /*a3c0*/  PLOP3.LUT P0, PT, PT, PT, UP1, 0x80, 0x0 ;  /* 0x000000000000781c */ /* 0x000fe20003f0f018 */
[----:B------:R1:W-:Y:S01]  /*a3d0*/  STSM.16.M88.4 [R118], R144 ;  /* 0x0000009076007844 */ /* 0x0003e20000000200 */
[----:B------:R-:W-:Y:S01]  /*a3e0*/  MOV R11, UR7 ;  /* 0x00000007000b7c02 */ /* 0x000fe20008000f00 */
[----:B------:R-:W-:Y:S08]  /*a3f0*/  BAR.SYNC.DEFER_BLOCKING 0x1, 0x100 ;  /* 0x0044000000007b1d */ /* 0x000ff00000010000 */
[----:B------:R2:W3:Y:S04]  /*a400*/  @P6 LDG.E R10, desc[UR48][R10.64] ;  /* 0x000000300a0a6981 */ /* 0x0004e8000c1e1900 */
[----:B------:R-:W4:Y:S01]  /*a410*/  @P0 LDG.E R6, desc[UR48][R4.64] ;  /* 0x0000003004060981 */ /* 0x000f22000c1e1900 */
[----:B------:R-:W-:Y:S01]  /*a420*/  IMAD R9, R186, 0x40, R17 ;  /* 0x00000040ba097824 */ /* 0x000fe200078e0211 */
[----:B------:R-:W-:Y:S01]  /*a430*/  ULDC UR8, c[0x0][0xa88] ;  /* 0x0002a20000087ab9 */ /* 0x000fe20000000800 */
[----:B------:R-:W-:-:S02]  /*a440*/  UMOV UR4, URZ ;  /* 0x0000003f00047c82 */ /* 0x000fc40008000000 */
[----:B------:R-:W-:-:S03]  /*a450*/  IMAD.WIDE R126, R9, 0x2, R126 ;  /* 0x00000002097e7825 */ /* 0x000fc600078e027e */
[C---:B------:R-:W-:Y:S02]  /*a460*/  IADD3 R12, P2, R126.reuse, 0x1000, RZ ;  /* 0x000010007e0c7810 */ /* 0x040fe40007f5e0ff */
[C---:B------:R-:W-:Y:S02]  /*a470*/  IADD3 R33, P1, R126.reuse, 0x2000, RZ ;  /* 0x000020007e217810 */ /* 0x040fe40007f3e0ff */
[----:B--2---:R-:W-:Y:S02]  /*a480*/  P2R R11, PR, RZ, 0x4 ;  /* 0x00000004ff0b7803 */ /* 0x004fe40000000000 */
[C---:B------:R-:W-:Y:S02]  /*a490*/  IADD3 R25, P2, R126.reuse, 0x3000, RZ ;  /* 0x000030007e197810 */ /* 0x040fe40007f5e0ff */
[C---:B------:R-:W-:Y:S02]  /*a4a0*/  IADD3 R41, P3, R126.reuse, 0x4000, RZ ;  /* 0x000040007e297810 */ /* 0x040fe40007f7e0ff */
        /* <DEDUP_REMOVED lines=14> */
[----:B0-----:R-:W-:Y:S02]  /*a590*/  LOP3.LUT R8, R9, R12, RZ, 0x3c, !PT ;  /* 0x0000000c09087212 */ /* 0x001fe400078e3cff */
[----:B------:R-:W-:Y:S02]  /*a5a0*/  LOP3.LUT R32, R32, R33, RZ, 0x3c, !PT ;  /* 0x0000002120207212 */ /* 0x000fe400078e3cff */
[----:B------:R-:W-:Y:S02]  /*a5b0*/  LOP3.LUT R24, R24, R25, RZ, 0x3c, !PT ;  /* 0x0000001918187212 */ /* 0x000fe400078e3cff */
[----:B------:R-:W-:Y:S02]  /*a5c0*/  LOP3.LUT R40, R40, R41, RZ, 0x3c, !PT ;  /* 0x0000002928287212 */ /* 0x000fe400078e3cff */
[----:B------:R-:W-:-:S02]  /*a5d0*/  LOP3.LUT R28, R28, R29, RZ, 0x3c, !PT ;  /* 0x0000001d1c1c7212 */ /* 0x000fc400078e3cff */
[----:B------:R-:W-:Y:S02]  /*a5e0*/  LOP3.LUT R44, R44, R45, RZ, 0x3c, !PT ;  /* 0x0000002d2c2c7212 */ /* 0x000fe400078e3cff */
[----:B---3--:R-:W-:Y:S02]  /*a5f0*/  @P6 R2UR UR8, R10 ;  /* 0x000000000a0862ca */ /* 0x008fe400000e0000 */
[----:B----4-:R-:W-:Y:S01]  /*a600*/  @P0 R2UR UR4, R6 ;  /* 0x00000000060402ca */ /* 0x010fe200000e0000 */
[----:B-1----:R-:W-:-:S14]  /*a610*/  @P6 BRA `(.L_x_6120) ;  /* 0x0000000000186947 */ /* 0x002fdc0003800000 */
[----:B------:R-:W-:Y:S05]  /*a620*/  @!P0 BRA `(.L_x_6120) ;  /* 0x0000000000148947 */ /* 0x000fea0003800000 */
[----:B------:R-:W2:Y:S04]  /*a630*/  LDG.E R10, desc[UR48][R4.64] ;  /* 0x00000030040a7981 */ /* 0x000ea8000c1e1900 */
[----:B------:R-:W3:Y:S01]  /*a640*/  LDG.E R6, desc[UR48][R4.64+0x4] ;  /* 0x0000043004067981 */ /* 0x000ee2000c1e1900 */
[----:B--2---:R-:W-:Y:S02]  /*a650*/  R2UR UR6, R10 ;  /* 0x000000000a0672ca */ /* 0x004fe400000e0000 */
[----:B---3--:R-:W-:-:S13]  /*a660*/  R2UR UR8, R6 ;  /* 0x00000000060872ca */ /* 0x008fda00000e0000 */
[----:B------:R-:W-:-:S12]  /*a670*/  UIADD3 UR8, -UR6, UR8, URZ ;  /* 0x0000000806087290 */ /* 0x000fd8000fffe13f */
.L_x_6120:
        /* <DEDUP_REMOVED lines=67> */
[----:B------:R-:W-:Y:S01]  /*aab0*/  IMAD.MOV R5, RZ, RZ, -R18 ;  /* 0x000000ffff057224 */ /* 0x000fe200078e0a12 */
[----:B------:R-:W-:Y:S02]  /*aac0*/  UIMAD.WIDE.U32 UR6, UR44, UR10, UR6 ;  /* 0x0000000a2c0672a5 */ /* 0x000fe4000f8e0006 */
[----:B------:R-:W-:Y:S01]  /*aad0*/  UIMAD UR9, UR44, UR11, UR9 ;  /* 0x0000000b2c0972a4 */ /* 0x000fe2000f8e0209 */
[----:B------:R-:W-:Y:S02]  /*aae0*/  LEA R6, R11, R2, 0x6 ;  /* 0x000000020b067211 */ /* 0x000fe400078e30ff */
[----:B------:R-:W-:Y:S01]  /*aaf0*/  ULDC.64 UR10, c[0x0][0xb78] ;  /* 0x0002de00000a7ab9 */ /* 0x000fe20000000a00 */
[----:B------:R-:W-:Y:S01]  /*ab00*/  UIADD3 UR7, UR7, UR9, URZ ;  /* 0x0000000907077290 */ /* 0x000fe2000fffe03f */
[----:B------:R-:W-:Y:S01]  /*ab10*/  ISETP.NE.AND P0, PT, R16, R5, PT ;  /* 0x000000051000720c */ /* 0x000fe20003f05270 */
[----:B------:R-:W-:Y:S01]  /*ab20*/  UIMAD UR9, UR43, UR10, URZ ;  /* 0x0000000a2b0972a4 */ /* 0x000fe2000f8e023f */
[C---:B------:R-:W-:Y:S01]  /*ab30*/  VIADD R10, R6.reuse, 0x8 ;  /* 0x00000008060a7836 */ /* 0x040fe20000000000 */
[----:B------:R-:W-:Y:S01]  /*ab40*/  UIMAD.WIDE.U32 UR6, UR42, UR10, UR6 ;  /* 0x0000000a2a0672a5 */ /* 0x000fe2000f8e0006 */
[----:B------:R-:W-:Y:S01]  /*ab50*/  SHF.R.S32.HI R4, RZ, 0x1f, R6 ;  /* 0x0000001fff047819 */ /* 0x000fe20000011406 */
[----:B------:R-:W-:Y:S01]  /*ab60*/  UIMAD UR9, UR42, UR11, UR9 ;  /* 0x0000000b2a0972a4 */ /* 0x000fe2000f8e0209 */
[----:B------:R-:W-:-:S02]  /*ab70*/  ISETP.GE.OR P1, PT, R6, UR8, P0 ;  /* 0x0000000806007c0c */ /* 0x000fc40008726670 */
[----:B------:R-:W-:Y:S01]  /*ab80*/  ISETP.GE.OR P0, PT, R10, UR8, P0 ;  /* 0x000000080a007c0c */ /* 0x000fe20008706670 */
[----:B------:R-:W-:Y:S01]  /*ab90*/  ULDC.64 UR10, c[0x0][0xb40] ;  /* 0x0002d000000a7ab9 */ /* 0x000fe20000000a00 */
[----:B------:R-:W-:Y:S01]  /*aba0*/  IADD3 R5, P2, R6, UR6, RZ ;  /* 0x0000000606057c10 */ /* 0x000fe2000ff5e0ff */
[----:B------:R-:W-:-:S05]  /*abb0*/  IMAD.U32 R11, RZ, RZ, UR9 ;  /* 0x00000009ff0b7e24 */ /* 0x000fca000f8e00ff */
[----:B------:R-:W-:Y:S02]  /*abc0*/  IADD3.X R6, R4, UR7, R11, P2, !PT ;  /* 0x0000000704067c10 */ /* 0x000fe400097fe40b */
[----:B------:R-:W-:-:S04]  /*abd0*/  LEA R4, P2, R5, UR10, 0x2 ;  /* 0x0000000a05047c11 */ /* 0x000fc8000f8410ff */
[----:B------:R-:W-:-:S05]  /*abe0*/  LEA.HI.X R5, R5, UR11, R6, 0x2, P2 ;  /* 0x0000000b05057c11 */ /* 0x000fca00090f1406 */
[----:B------:R0:W-:Y:S04]  /*abf0*/  @!P1 STG.E desc[UR48][R4.64], R0 ;  /* 0x0000000004009986 */ /* 0x0001e8000c101930 */
[----:B------:R0:W-:Y:S02]  /*ac00*/  @!P0 STG.E desc[UR48][R4.64+0x20], R3 ;  /* 0x0000200304008986 */ /* 0x0001e4000c101930 */
.L_x_6121:
        /* <DEDUP_REMOVED lines=19> */
[----:B------:R-:W-:-:S02]  /*ad40*/  UIMAD UR6, UR12, UR10, URZ ;  /* 0x0000000a0c0672a4 */ /* 0x000fc4000f8e023f */
[----:B------:R-:W-:Y:S01]  /*ad50*/  IMAD.U32 R21, RZ, RZ, UR10 ;  /* 0x0000000aff157e24 */ /* 0x000fe2000f8e00ff */
[----:B------:R-:W5:Y:S01]  /*ad60*/  LD.E.128 R40, desc[UR48][R40.64] ;  /* 0x0000003028287980 */ /* 0x000f62000c101d00 */
[----:B------:R-:W-:Y:S02]  /*ad70*/  LOP3.LUT R0, R4, R0, R5, 0xfe, !PT ;  /* 0x0000000004007212 */ /* 0x000fe400078efe05 */
[----:B------:R-:W-:Y:S01]  /*ad80*/  SHF.R.S32.HI R5, RZ, 0x1f, R17 ;  /* 0x0000001fff057819 */ /* 0x000fe20000011411 */
[----:B------:R-:W5:Y:S01]  /*ad90*/  LD.E.128 R28, desc[UR48][R28.64] ;  /* 0x000000301c1c7980 */ /* 0x000f62000c101d00 */
[----:B------:R-:W-:Y:S01]  /*ada0*/  MOV R4, R17 ;  /* 0x0000001100047202 */ /* 0x000fe20000000f00 */
[----:B------:R-:W-:Y:S01]  /*adb0*/  UIMAD UR6, UR4, UR11, UR6 ;  /* 0x0000000b040672a4 */ /* 0x000fe2000f8e0206 */
[C---:B------:R-:W-:Y:S01]  /*adc0*/  VIADD R88, R17.reuse, 0x140 ;  /* 0x0000014011587836 */ /* 0x040fe20000000000 */
[----:B------:R-:W5:Y:S01]  /*add0*/  LD.E.128 R44, desc[UR48][R44.64] ;  /* 0x000000302c2c7980 */ /* 0x000f62000c101d00 */
[----:B------:R-:W-:Y:S01]  /*ade0*/  IADD3 R86, R17, 0x100, RZ ;  /* 0x0000010011567810 */ /* 0x000fe20007ffe0ff */
[----:B------:R-:W-:Y:S01]  /*adf0*/  IMAD.WIDE.U32 R4, R21, UR4, R4 ;  /* 0x0000000415047c25 */ /* 0x000fe2000f8e0004 */
        /* <DEDUP_REMOVED lines=10> */
[----:B------:R-:W-:Y:S01]  /*aea0*/  MOV R81, UR10 ;  /* 0x0000000a00517c02 */ /* 0x000fe20008000f00 */
[----:B------:R-:W-:Y:S01]  /*aeb0*/  UIMAD UR4, UR13, UR10, URZ ;  /* 0x0000000a0d0472a4 */ /* 0x000fe2000f8e023f */
[----:B------:R-:W-:Y:S01]  /*aec0*/  VIADD R5, R5, UR6 ;  /* 0x0000000605057c36 */ /* 0x000fe20008000000 */
        /* <DEDUP_REMOVED lines=8> */
[----:B------:R-:W-:Y:S01]  /*af50*/  ISETP.GE.AND P1, PT, R88, UR14, PT ;  /* 0x0000000e58007c0c */ /* 0x000fe2000bf26270 */
[----:B------:R-:W-:Y:S01]  /*af60*/  VIADD R80, R17, 0x180 ;  /* 0x0000018011507836 */ /* 0x000fe20000000000 */
[----:B------:R-:W-:-:S02]  /*af70*/  UIMAD UR6, UR44, UR11, UR4 ;  /* 0x0000000b2c0672a4 */ /* 0x000fc4000f8e0204 */
[----:B------:R-:W-:Y:S01]  /*af80*/  IMAD.WIDE.U32 R4, R81, UR44, R4 ;  /* 0x0000002c51047c25 */ /* 0x000fe2000f8e0004 */
[----:B------:R-:W-:Y:S01]  /*af90*/  SEL R21, RZ, 0x10, P0 ;  /* 0x00000010ff157807 */ /* 0x000fe20000000000 */
[----:B------:R-:W-:Y:S01]  /*afa0*/  UIADD3 UR4, UR40, 0x28c20, URZ ;  /* 0x00028c2028047890 */ /* 0x000fe2000fffe03f */
[----:B------:R-:W-:Y:S01]  /*afb0*/  SEL R20, RZ, 0x20, P1 ;  /* 0x00000020ff147807 */ /* 0x000fe20000800000 */
[----:B------:R-:W-:Y:S01]  /*afc0*/  ULDC.64 UR8, c[0x0][0xae8] ;  /* 0x0002ba0000087ab9 */ /* 0x000fe20000000a00 */
[----:B------:R-:W-:Y:S01]  /*afd0*/  ISETP.GE.AND P0, PT, R80, UR14, PT ;  /* 0x0000000e50007c0c */ /* 0x000fe2000bf06270 */
[C---:B------:R-:W-:Y:S01]  /*afe0*/  VIADD R80, R186.reuse, 0x20 ;  /* 0x00000020ba507836 */ /* 0x040fe20000000000 */
[----:B------:R-:W-:Y:S01]  /*aff0*/  ISETP.GE.AND P2, PT, R186, UR7, PT ;  /* 0x00000007ba007c0c */ /* 0x000fe2000bf46270 */
[----:B------:R-:W-:Y:S01]  /*b000*/  UPRMT UR4, URZ, 0x654, UR4 ;  /* 0x000006543f047896 */ /* 0x000fe20008000004 */
[----:B------:R-:W-:Y:S01]  /*b010*/  LOP3.LUT R21, R20, R0, R21, 0xfe, !PT ;  /* 0x0000000014157212 */ /* 0x000fe200078efe15 */
[----:B------:R-:W-:Y:S01]  /*b020*/  VIADD R20, R17, 0x1c0 ;  /* 0x000001c011147836 */ /* 0x000fe20000000000 */
[----:B------:R-:W-:Y:S01]  /*b030*/  IADD3 R5, R5, UR6, RZ ;  /* 0x0000000605057c10 */ /* 0x000fe2000fffe0ff */
[----:B------:R-:W-:-:S02]  /*b040*/  UIMAD UR6, UR43, UR8, URZ ;  /* 0x000000082b0672a4 */ /* 0x000fc4000f8e023f */
[----:B------:R-:W-:Y:S01]  /*b050*/  IMAD.U32 R81, RZ, RZ, UR8 ;  /* 0x00000008ff517e24 */ /* 0x000fe2000f8e00ff */
[----:B------:R-:W-:Y:S01]  /*b060*/  SEL R0, RZ, 0x40, P0 ;  /* 0x00000040ff007807 */ /* 0x000fe20000000000 */
[----:B------:R-:W-:Y:S01]  /*b070*/  BSSY B1, `(.L_x_6122) ;  /* 0x0000028000017945 */ /* 0x000fe20003800000 */
[----:B------:R-:W-:Y:S01]  /*b080*/  ISETP.GE.AND P0, PT, R80, UR7, PT ;  /* 0x0000000750007c0c */ /* 0x000fe2000bf06270 */
[----:B------:R-:W-:Y:S01]  /*b090*/  UIMAD UR6, UR42, UR9, UR6 ;  /* 0x000000092a0672a4 */ /* 0x000fe2000f8e0206 */
[----:B------:R-:W-:Y:S01]  /*b0a0*/  ISETP.GE.AND P1, PT, R20, UR14, PT ;  /* 0x0000000e14007c0c */ /* 0x000fe2000bf26270 */
[----:B------:R-:W-:Y:S01]  /*b0b0*/  IMAD.WIDE.U32 R80, R81, UR42, R4 ;  /* 0x0000002a51507c25 */ /* 0x000fe2000f8e0004 */
[----:B------:R-:W-:Y:S01]  /*b0c0*/  LOP3.LUT R0, R21, R0, RZ, 0xfc, !PT ;  /* 0x0000000015007212 */ /* 0x000fe200078efcff */
[----:B-1----:R-:W-:Y:S01]  /*b0d0*/  SYNCS.ARRIVE.TRANS64.RED.A1T0 RZ, [UR4], RZ ;  /* 0x000000ffffff79a7 */ /* 0x002fe20008100404 */
[----:B------:R-:W-:Y:S01]  /*b0e0*/  SHF.R.S32.HI R187, RZ, 0x1f, R186 ;  /* 0x0000001fffbb7819 */ /* 0x000fe200000114ba */
[----:B------:R-:W-:Y:S01]  /*b0f0*/  IMAD.U32 R21, RZ, RZ, UR45 ;  /* 0x0000002dff157e24 */ /* 0x000fe2000f8e00ff */
[----:B------:R-:W-:-:S02]  /*b100*/  SEL R5, RZ, 0x80, P1 ;  /* 0x00000080ff057807 */ /* 0x000fc40000800000 */
[----:B------:R-:W-:Y:S01]  /*b110*/  IADD3 R87, R81, UR6, RZ ;  /* 0x0000000651577c10 */ /* 0x000fe2000fffe0ff */
        /* <DEDUP_REMOVED lines=29> */
.L_x_6123:
[----:B------:R-:W-:Y:S05]  /*b2f0*/  BSYNC B1 ;  /* 0x0000000000017941 */ /* 0x000fea0003800000 */
.L_x_6122:
[----:B------:R-:W-:Y:S05]  /*b300*/  @P0 BRA `(.L_x_6124) ;  /* 0x0000000c00440947 */ /* 0x000fea0003800000 */
[----:B0----5:R-:W-:Y:S01]  /*b310*/  IADD3 R13, P0, R20, 0x20, RZ ;  /* 0x00000020140d7810 */ /* 0x021fe20007f1e0ff */
        /* <DEDUP_REMOVED lines=29> */
.L_x_6119:
[----:B------:R-:W-:Y:S01]  /*b4f0*/  ULDC.64 UR6, c[0x0][0xbe0] ;  /* 0x0002f80000067ab9 */ /* 0x000fe20000000a00 */
[----:B------:R-:W-:Y:S02]  /*b500*/  USHF.L.U32 UR4, UR42, 0x2, URZ ;  /* 0x000000022a047899 */ /* 0x000fe4000800063f */
[----:B------:R-:W-:Y:S01]  /*b510*/  UISETP.NE.U32.AND UP0, UPT, UR6, URZ, UPT ;  /* 0x0000003f0600728c */ /* 0x000fe2000bf05070 */
[----:B------:R-:W-:Y:S01]  /*b520*/  ULDC.64 UR8, c[0x0][0xbd8] ;  /* 0x0002f60000087ab9 */ /* 0x000fe20000000a00 */
[----:B------:R-:W-:Y:S02]  /*b530*/  USHF.L.U64.HI UR10, UR42, 0x2, UR43 ;  /* 0x000000022a0a7899 */ /* 0x000fe4000801022b */
[----:B------:R-:W-:Y:S02]  /*b540*/  UISETP.NE.AND.EX UP1, UPT, UR7, URZ, UPT, UP0 ;  /* 0x0000003f0700728c */ /* 0x000fe4000bf25300 */
[----:B------:R-:W-:Y:S01]  /*b550*/  UISETP.NE.U32.AND UP0, UPT, UR8, URZ, UPT ;  /* 0x0000003f0800728c */ /* 0x000fe2000bf05070 */
[----:B------:R-:W-:Y:S01]  /*b560*/  MOV R3, RZ ;  /* 0x000000ff00037202 */ /* 0x000fe20000000f00 */
[----:B------:R-:W-:Y:S01]  /*b570*/  VIADD R12, R17, 0x40 ;  /* 0x00000040110c7836 */ /* 0x000fe20000000000 */
[----:B------:R-:W-:Y:S01]  /*b580*/  ULDC UR12, c[0x0][0xa8c] ;  /* 0x0002a300000c7ab9 */ /* 0x000fe20000000800 */
[----:B------:R-:W-:Y:S01]  /*b590*/  PLOP3.LUT P4, PT, PT, PT, UP1, 0x80, 0x0 ;  /* 0x000000000000781c */ /* 0x000fe20003f8f018 */
[----:B------:R-:W-:-:S04]  /*b5a0*/  UISETP.NE.AND.EX UP0, UPT, UR9, URZ, UPT, UP0 ;  /* 0x0000003f0900728c */ /* 0x000fc8000bf05300 */
[----:B------:R-:W-:Y:S02]  /*b5b0*/  @UP1 UIADD3 UR6, UP2, UR4, UR6, URZ ;  /* 0x0000000604061290 */ /* 0x000fe4000ff5e03f */
[----:B------:R-:W-:Y:S02]  /*b5c0*/  PLOP3.LUT P3, PT, PT, PT, UP0, 0x80, 0x0 ;  /* 0x000000000000781c */ /* 0x000fe40003f6f008 */
[----:B------:R-:W-:Y:S02]  /*b5d0*/  @UP1 UIADD3.X UR7, UR10, UR7, URZ, UP2, !UPT ;  /* 0x000000070a071290 */ /* 0x000fe400097fe43f */
[----:B------:R-:W-:Y:S01]  /*b5e0*/  UIADD3 UR4, UP1, UR4, UR8, URZ ;  /* 0x0000000804047290 */ /* 0x000fe2000ff3e03f */
[----:B------:R-:W-:-:S03]  /*b5f0*/  IMAD.U32 R8, RZ, RZ, UR6 ;  /* 0x00000006ff087e24 */ /* 0x000fc6000f8e00ff */
[----:B------:R-:W-:Y:S01]  /*b600*/  MOV R9, UR7 ;  /* 0x0000000700097c02 */ /* 0x000fe20008000f00 */
[----:B------:R-:W-:Y:S01]  /*b610*/  UIADD3.X UR6, UR10, UR9, URZ, UP1, !UPT ;  /* 0x000000090a067290 */ /* 0x000fe20008ffe43f */
[----:B------:R-:W-:-:S03]  /*b620*/  IMAD.U32 R4, RZ, RZ, UR4 ;  /* 0x00000004ff047e24 */ /* 0x000fc6000f8e00ff */
[----:B------:R0:W2:Y:S02]  /*b630*/  @P4 LDG.E R8, desc[UR48][R8.64] ;  /* 0x0000003008084981 */ /* 0x0000a4000c1e1900 */
[----:B------:R-:W-:-:S05]  /*b640*/  IMAD.U32 R5, RZ, RZ, UR6 ;  /* 0x00000006ff057e24 */ /* 0x000fca000f8e00ff */
[----:B------:R1:W5:Y:S01]  /*b650*/  @P3 LDG.E R3, desc[UR48][R4.64] ;  /* 0x0000003004033981 */ /* 0x000362000c1e1900 */
[----:B------:R-:W-:Y:S01]  /*b660*/  ISETP.GE.AND P1, PT, R12, UR12, PT ;  /* 0x0000000c0c007c0c */ /* 0x000fe2000bf26270 */
[C---:B------:R-:W-:Y:S01]  /*b670*/  VIADD R14, R17.reuse, 0x80 ;  /* 0x00000080110e7836 */ /* 0x040fe20000000000 */
[C---:B------:R-:W-:Y:S01]  /*b680*/  ISETP.GE.AND P0, PT, R17.reuse, UR12, PT ;  /* 0x0000000c11007c0c */ /* 0x040fe2000bf06270 */
[----:B------:R-:W-:Y:S01]  /*b690*/  ULDC UR4, c[0x0][0xa88] ;  /* 0x0002a20000047ab9 */ /* 0x000fe20000000800 */
[----:B------:R-:W-:Y:S02]  /*b6a0*/  SEL R6, RZ, 0xffffffff, P1 ;  /* 0xffffffffff067807 */ /* 0x000fe40000800000 */
[----:B------:R-:W-:Y:S02]  /*b6b0*/  IADD3 R15, R17, 0xc0, RZ ;  /* 0x000000c0110f7810 */ /* 0x000fe40007ffe0ff */
[----:B------:R-:W-:Y:S01]  /*b6c0*/  SEL R0, RZ, 0x1, P0 ;  /* 0x00000001ff007807 */ /* 0x000fe20000000000 */
[----:B0-----:R-:W-:Y:S01]  /*b6d0*/  IMAD.SHL.U32 R9, R6, 0x2, RZ ;  /* 0x0000000206097824 */ /* 0x001fe200078e00ff */
[----:B------:R-:W-:-:S02]  /*b6e0*/  ISETP.GE.AND P1, PT, R14, UR12, PT ;  /* 0x0000000c0e007c0c */ /* 0x000fc4000bf26270 */
[----:B------:R-:W-:Y:S02]  /*b6f0*/  ISETP.GE.AND P2, PT, R15, UR12, PT ;  /* 0x0000000c0f007c0c */ /* 0x000fe4000bf46270 */
[----:B------:R-:W-:Y:S02]  /*b700*/  LOP3.LUT R0, R9, 0x2, R0, 0xe2, !PT ;  /* 0x0000000209007812 */ /* 0x000fe400078ee200 */
[----:B------:R-:W-:Y:S02]  /*b710*/  SEL R9, RZ, 0x4, P1 ;  /* 0x00000004ff097807 */ /* 0x000fe40000800000 */
[----:B------:R-:W-:Y:S02]  /*b720*/  SEL R6, RZ, 0x8, P2 ;  /* 0x00000008ff067807 */ /* 0x000fe40001000000 */
[----:B------:R-:W-:Y:S02]  /*b730*/  ISETP.GT.AND P0, PT, R189, 0x3f, PT ;  /* 0x0000003fbd00780c */ /* 0x000fe40003f04270 */
[----:B------:R-:W-:-:S02]  /*b740*/  LOP3.LUT R11, R6, R0, R9, 0xfe, !PT ;  /* 0x00000000060b7212 */ /* 0x000fc400078efe09 */
        /* <DEDUP_REMOVED lines=8> */
.L_x_6125:
        /* <DEDUP_REMOVED lines=9> */
[----:B------:R-:W0:Y:S01]  /*b860*/  S2R R4, SR_TID.X ;  /* 0x0000000000047919 */ /* 0x000e220000002100 */
[----:B------:R-:W-:-:S04]  /*b870*/  IMAD.U32 R0, RZ, RZ, UR45 ;  /* 0x0000002dff007e24 */ /* 0x000fc8000f8e00ff */
[----:B0-----:R-:W-:-:S05]  /*b880*/  IMAD R0, R0, 0x40, R4 ;  /* 0x0000004000007824 */ /* 0x001fca00078e0204 */
[----:B------:R-:W-:-:S04]  /*b890*/  IADD3 R0, R0, -0x80, RZ ;  /* 0xffffff8000007810 */ /* 0x000fc80007ffe0ff */
[----:B------:R-:W-:-:S13]  /*b8a0*/  ISETP.GE.AND P0, PT, R0, UR4, PT ;  /* 0x0000000400007c0c */ /* 0x000fda000bf06270 */
        /* <DEDUP_REMOVED lines=10> */
[----:B------:R-:W-:Y:S01]  /*b950*/  MOV R9, UR10 ;  /* 0x0000000a00097c02 */ /* 0x000fe20008000f00 */
[----:B------:R-:W-:Y:S01]  /*b960*/  VIADD R5, R5, UR6 ;  /* 0x0000000605057c36 */ /* 0x000fe20008000000 */
        /* <DEDUP_REMOVED lines=8> */
.L_x_6127:
[----:B------:R-:W-:Y:S05]  /*b9f0*/  BSYNC B1 ;  /* 0x0000000000017941 */ /* 0x000fea0003800000 */
.L_x_6126:
        /* <DEDUP_REMOVED lines=11> */
[----:B------:R-:W-:Y:S01]  /*bab0*/  VIADD R8, R17, 0x180 ;  /* 0x0000018011087836 */ /* 0x000fe20000000000 */
[----:B------:R-:W-:-:S02]  /*bac0*/  SEL R0, RZ, 0x10, P0 ;  /* 0x00000010ff007807 */ /* 0x000fc40000000000 */
[----:B------:R-:W-:Y:S01]  /*bad0*/  IADD3 R5, R5, R3, RZ ;  /* 0x0000000305057210 */ /* 0x000fe20007ffe0ff */
[----:B------:R-:W-:Y:S01]  /*bae0*/  IMAD.U32 R3, RZ, RZ, UR6 ;  /* 0x00000006ff037e24 */ /* 0x000fe2000f8e00ff */
[----:B------:R-:W-:Y:S01]  /*baf0*/  UIMAD UR6, UR8, UR6, URZ ;  /* 0x00000006080672a4 */ /* 0x000fe2000f8e023f */
[----:B------:R-:W-:Y:S02]  /*bb00*/  ISETP.GE.AND P0, PT, R8, UR12, PT ;  /* 0x0000000c08007c0c */ /* 0x000fe4000bf06270 */
[----:B------:R-:W-:Y:S01]  /*bb10*/  IMAD.WIDE.U32 R4, R3, UR44, R4 ;  /* 0x0000002c03047c25 */ /* 0x000fe2000f8e0004 */
[----:B------:R-:W-:Y:S01]  /*bb20*/  UIMAD UR6, UR44, UR7, UR6 ;  /* 0x000000072c0672a4 */ /* 0x000fe2000f8e0206 */
[----:B------:R-:W-:Y:S01]  /*bb30*/  LOP3.LUT R11, R6, R11, R0, 0xfe, !PT ;  /* 0x0000000b060b7212 */ /* 0x000fe200078efe00 */
[----:B------:R-:W-:Y:S01]  /*bb40*/  UIMAD UR7, UR45, -0x40, UR4 ;  /* 0xffffffc02d0778a4 */ /* 0x000fe2000f8e0204 */
[----:B------:R-:W-:Y:S01]  /*bb50*/  VIADD R3, R17, 0x1c0 ;  /* 0x000001c011037836 */ /* 0x000fe20000000000 */
[----:B------:R-:W-:Y:S01]  /*bb60*/  ULDC.64 UR8, c[0x0][0xae8] ;  /* 0x0002ba0000087ab9 */ /* 0x000fe20000000a00 */
[----:B------:R-:W-:Y:S01]  /*bb70*/  SEL R0, RZ, 0x40, P0 ;  /* 0x00000040ff007807 */ /* 0x000fe20000000000 */
[----:B------:R-:W-:Y:S01]  /*bb80*/  UIMAD UR4, UR43, UR8, URZ ;  /* 0x000000082b0472a4 */ /* 0x000fe2000f8e023f */
[----:B------:R-:W-:Y:S01]  /*bb90*/  VIADD R5, R5, UR6 ;  /* 0x0000000605057c36 */ /* 0x000fe20008000000 */
[----:B------:R-:W-:Y:S01]  /*bba0*/  ISETP.GE.AND P1, PT, R186, UR7, PT ;  /* 0x00000007ba007c0c */ /* 0x000fe2000bf26270 */
[----:B------:R-:W-:Y:S01]  /*bbb0*/  IMAD.U32 R9, RZ, RZ, UR8 ;  /* 0x00000008ff097e24 */ /* 0x000fe2000f8e00ff */
[----:B------:R-:W-:Y:S01]  /*bbc0*/  UIMAD UR4, UR42, UR9, UR4 ;  /* 0x000000092a0472a4 */ /* 0x000fe2000f8e0204 */
[----:B------:R-:W-:-:S02]  /*bbd0*/  ISETP.GE.AND P2, PT, R3, UR12, PT ;  /* 0x0000000c03007c0c */ /* 0x000fc4000bf46270 */
[----:B------:R-:W-:Y:S01]  /*bbe0*/  IMAD.WIDE.U32 R8, R9, UR42, R4 ;  /* 0x0000002a09087c25 */ /* 0x000fe2000f8e0004 */
[----:B------:R-:W-:Y:S02]  /*bbf0*/  LOP3.LUT R21, R11, R0, RZ, 0xfc, !PT ;  /* 0x000000000b157212 */ /* 0x000fe400078efcff */
[--C-:B------:R-:W-:Y:S01]  /*bc00*/  SHF.R.S32.HI R5, RZ, 0x1f, R186.reuse ;  /* 0x0000001fff057819 */ /* 0x100fe200000114ba */
[----:B------:R-:W-:Y:S01]  /*bc10*/  IMAD.MOV.U32 R4, RZ, RZ, R186 ;  /* 0x000000ffff047224 */ /* 0x000fe200078e00ba */
[----:B------:R-:W-:Y:S01]  /*bc20*/  MOV R11, UR45 ;  /* 0x0000002d000b7c02 */ /* 0x000fe20008000f00 */
[----:B------:R-:W-:Y:S01]  /*bc30*/  VIADD R13, R9, UR4 ;  /* 0x00000004090d7c36 */ /* 0x000fe20008000000 */
[----:B------:R-:W-:Y:S02]  /*bc40*/  IADD3 R6, R186, 0x20, RZ ;  /* 0x00000020ba067810 */ /* 0x000fe40007ffe0ff */
[----:B------:R-:W-:Y:S01]  /*bc50*/  SEL R0, RZ, 0x80, P2 ;  /* 0x00000080ff007807 */ /* 0x000fe20001000000 */
[----:B------:R-:W-:Y:S01]  /*bc60*/  IMAD.WIDE R10, R11, 0x40, R4 ;  /* 0x000000400b0a7825 */ /* 0x000fe200078e0204 */
[----:B------:R-:W-:-:S02]  /*bc70*/  ISETP.GE.AND P0, PT, R6, UR7, PT ;  /* 0x0000000706007c0c */ /* 0x000fc4000bf06270 */
[----:B------:R-:W-:Y:S01]  /*bc80*/  LOP3.LUT R0, R21, R0, RZ, 0xfc, !PT ;  /* 0x0000000015007212 */ /* 0x000fe200078efcff */
[----:B------:R-:W-:Y:S10]  /*bc90*/  @P1 BRA `(.L_x_6129) ;  /* 0x0000000000681947 */ /* 0x000ff40003800000 */
        /* <DEDUP_REMOVED lines=26> */
.L_x_6129:
[----:B------:R-:W-:Y:S05]  /*be40*/  BSYNC B1 ;  /* 0x0000000000017941 */ /* 0x000fea0003800000 */
.L_x_6128:
        /* <DEDUP_REMOVED lines=29> */
.L_x_6124:
[----:B------:R-:W-:Y:S05]  /*c020*/  BSYNC B0 ;  /* 0x0000000000007941 */ /* 0x000fea0003800000 */
.L_x_6118:
[----:B------:R-:W-:Y:S02]  /*c030*/  ULDC UR4, c[0x0][0xc14] ;  /* 0x0003050000047ab9 */ /* 0x000fe40000000800 */
[----:B------:R-:W-:-:S13]  /*c040*/  ISETP.GE.AND P0, PT, R7, UR4, PT ;  /* 0x0000000407007c0c */ /* 0x000fda000bf06270 */
[----:B------:R-:W-:Y:S05]  /*c050*/  @!P0 BRA `(.L_x_6130) ;  /* 0xffffff4c00b48947 */ /* 0x000fea000383ffff */
[----:B------:R-:W-:Y:S05]  /*c060*/  EXIT ;  /* 0x000000000000794d */ /* 0x000fea0003800000 */
.L_x_6073:
        /* <DEDUP_REMOVED lines=32> */
[----:B------:R-:W-:Y:S02]  /*c270*/  ISETP.GE.U32.AND P0, PT, R7, 0x4, PT ;  /* 0x000000040700780c */ /* 0x000fe40003f06070 */
[----:B------:R-:W-:-:S05]  /*c280*/  IADD3 R4, R5, R4, RZ ;  /* 0x0000000405047210 */ /* 0x000fca0007ffe0ff */
[----:B------:R-:W0:Y:S06]  /*c290*/  SHFL.UP PT, R6, R4, 0x4, RZ ;  /* 0x0480000004067989 */ /* 0x000e2c00000e00ff */
[----:B------:R-:W-:-:S04]  /*c2a0*/  @P0 LOP3.LUT R0, R0, 0x8, RZ, 0xfc, !PT ;  /* 0x0000000800000812 */ /* 0x000fc800078efcff */
[----:B------:R-:W-:Y:S02]  /*c2b0*/  LOP3.LUT R0, R0, 0xfffffffb, RZ, 0xc0, !PT ;  /* 0xfffffffb00007812 */ /* 0x000fe400078ec0ff */
[----:B0-----:R-:W-:Y:S01]  /*c2c0*/  SEL R3, R6, RZ, P0 ;  /* 0x000000ff06037207 */ /* 0x001fe20000000000 */
[----:B------:R-:W-:Y:S01]  /*c2d0*/  IMAD.MOV.U32 R6, RZ, RZ, RZ ;  /* 0x000000ffff067224 */ /* 0x000fe200078e00ff */
        /* <DEDUP_REMOVED lines=9> */
[----:B------:R-:W-:Y:S02]  /*c370*/  @P0 LOP3.LUT R0, R0, 0x2, RZ, 0xfc, !PT ;  /* 0x0000000200000812 */ /* 0x000fe400078efcff */
[----:B0-----:R-:W-:-:S04]  /*c380*/  SEL R5, R5, RZ, P0 ;  /* 0x000000ff05057207 */ /* 0x001fc80000000000 */
[----:B------:R-:W-:-:S05]  /*c390*/  IADD3 R4, R2, R5, RZ ;  /* 0x0000000502047210 */ /* 0x000fca0007ffe0ff */
        /* <DEDUP_REMOVED lines=10> */
.L_x_6135:
[----:B------:R-:W-:Y:S01]  /*c440*/  IADD3 R6, R6, 0x1f, RZ ;  /* 0x0000001f06067810 */ /* 0x000fe20007ffe0ff */
        /* <DEDUP_REMOVED lines=14> */
.L_x_6134:
[----:B------:R-:W-:Y:S05]  /*c530*/  BSYNC B0 ;  /* 0x0000000000007941 */ /* 0x000fea0003800000 */
.L_x_6133:
        /* <DEDUP_REMOVED lines=20> */
[----:B------:R-:W0:Y:S02]  /*c680*/  SHFL.IDX PT, R3, R4, 0x1f, 0x1f ;  /* 0x03e01f0004037f89 */ /* 0x000e2400000e0000 */
[----:B0-----:R-:W-:-:S05]  /*c690*/  IMAD R2, R3, UR4, RZ ;  /* 0x0000000403027c24 */ /* 0x001fca000f8e02ff */
[----:B------:R-:W-:-:S04]  /*c6a0*/  IADD3 R5, R2, R5, RZ ;  /* 0x0000000502057210 */ /* 0x000fc80007ffe0ff */
[----:B------:R-:W-:-:S13]  /*c6b0*/  ISETP.GT.AND P0, PT, R5, UR6, PT ;  /* 0x0000000605007c0c */ /* 0x000fda000bf04270 */
[----:B------:R-:W-:Y:S05]  /*c6c0*/  @!P0 BRA `(.L_x_6135) ;  /* 0xfffffffc005c8947 */ /* 0x000fea000383ffff */
.L_x_6131:
        /* <DEDUP_REMOVED lines=20> */
.L_x_6136:
        /* <DEDUP_REMOVED lines=20> */
[----:B------:R-:W-:-:S05]  /*c950*/  @!P0 LOP3.LUT R2, RZ, R6, RZ, 0x33, !PT ;  /* 0x00000006ff028212 */ /* 0x000fca00078e33ff */
[----:B------:R-:W-:Y:S02]  /*c960*/  IMAD R4, R10, R2, RZ ;  /* 0x000000020a047224 */ /* 0x000fe400078e02ff */
[----:B------:R-:W-:-:S03]  /*c970*/  IMAD.MOV R2, RZ, RZ, -R2 ;  /* 0x000000ffff027224 */ /* 0x000fc600078e0a02 */
[----:B------:R-:W-:Y:S01]  /*c980*/  IADD3 R3, -R4, RZ, RZ ;  /* 0x000000ff04037210 */ /* 0x000fe20007ffe1ff */
        /* <DEDUP_REMOVED lines=9> */
[----:B-1----:R-:W-:-:S05]  /*ca20*/  IADD3 R2, RZ, -R3, RZ ;  /* 0x80000003ff027210 */ /* 0x002fca0007ffe0ff */
        /* <DEDUP_REMOVED lines=14> */
[----:B------:R-:W-:Y:S02]  /*cb10*/  @!P0 IADD3 R2, -R2, RZ, RZ ;  /* 0x000000ff02028210 */ /* 0x000fe40007ffe1ff */
[----:B------:R-:W-:-:S13]  /*cb20*/  ISETP.NE.AND P0, PT, R10, RZ, PT ;  /* 0x000000ff0a00720c */ /* 0x000fda0003f05270 */
[----:B------:R-:W-:Y:S01]  /*cb30*/  @!P0 LOP3.LUT R2, RZ, R10, RZ, 0x33, !PT ;  /* 0x0000000aff028212 */ /* 0x000fe200078e33ff */
[----:B------:R-:W-:-:S04]  /*cb40*/  IMAD.MOV R10, RZ, RZ, -R10 ;  /* 0x000000ffff0a7224 */ /* 0x000fc800078e0a0a */
[----:B------:R-:W-:Y:S01]  /*cb50*/  IMAD R18, R2, R10, R5 ;  /* 0x0000000a02127224 */ /* 0x000fe200078e0205 */
[----:B------:R-:W-:-:S04]  /*cb60*/  LOP3.LUT R2, RZ, R2, RZ, 0x33, !PT ;  /* 0x00000002ff027212 */ /* 0x000fc800078e33ff */
[----:B------:R-:W-:Y:S01]  /*cb70*/  IADD3 R17, R17, R2, RZ ;  /* 0x0000000211117210 */ /* 0x000fe20007ffe0ff */
[----:B------:R-:W-:Y:S06]  /*cb80*/  BRA `(.L_x_6137) ;  /* 0x00000000000c7947 */ /* 0x000fec0003800000 */
.L_x_6132:
[----:B------:R-:W-:Y:S01]  /*cb90*/  IMAD.MOV.U32 R17, RZ, RZ, RZ ;  /* 0x000000ffff117224 */ /* 0x000fe200078e00ff */
[----:B------:R-:W-:Y:S01]  /*cba0*/  MOV R18, RZ ;  /* 0x000000ff00127202 */ /* 0x000fe20000000f00 */
[----:B------:R-:W-:-:S07]  /*cbb0*/  IMAD.U32 R16, RZ, RZ, UR6 ;  /* 0x00000006ff107e24 */ /* 0x000fce000f8e00ff */
.L_x_6137:
        /* <DEDUP_REMOVED lines=20> */
.L_x_6203:
[----:B--2---:R-:W2:Y:S02]  /*cd00*/  LDC.64 R2, c[0x0][0xc60] ;  /* 0x00031800ff027b82 */ /* 0x004ea40000000a00 */
[----:B--2---:R-:W-:-:S05]  /*cd10*/  IMAD.WIDE R2, R19, 0x4, R2 ;  /* 0x0000000413027825 */ /* 0x004fca00078e0202 */
[----:B------:R-:W2:Y:S01]  /*cd20*/  LDG.E R5, desc[UR48][R2.64] ;  /* 0x0000003002057981 */ /* 0x000ea2000c1e1900 */
[----:B------:R-:W-:Y:S05]  /*cd30*/  YIELD ;  /* 0x0000000000007946 */ /* 0x000fea0003800000 */
[----:B------:R-:W-:Y:S01]  /*cd40*/  ULDC.64 UR4, c[0x0][0xa28] ;  /* 0x00028a0000047ab9 */ /* 0x000fe20000000a00 */
[----:B-1----:R-:W-:Y:S01]  /*cd50*/  MOV R0, RZ ;  /* 0x000000ff00007202 */ /* 0x002fe20000000f00 */
[----:B------:R-:W-:Y:S01]  /*cd60*/  IMAD.MOV.U32 R6, RZ, RZ, RZ ;  /* 0x000000ffff067224 */ /* 0x000fe200078e00ff */
[----:B------:R-:W-:Y:S01]  /*cd70*/  ISETP.NE.U32.AND P0, PT, RZ, UR4, PT ;  /* 0x00000004ff007c0c */ /* 0x000fe2000bf05070 */
[----:B------:R-:W-:-:S03]  /*cd80*/  ULDC.64 UR6, c[0x0][0xa08] ;  /* 0x0002820000067ab9 */ /* 0x000fc60000000a00 */
[----:B------:R-:W-:Y:S02]  /*cd90*/  ISETP.NE.AND.EX P0, PT, RZ, UR5, PT, P0 ;  /* 0x00000005ff007c0c */ /* 0x000fe4000bf05300 */
[----:B--2---:R-:W-:Y:S01]  /*cda0*/  SHF.R.S32.HI R4, RZ, 0x1f, R5 ;  /* 0x0000001fff047819 */ /* 0x004fe20000011405 */
[----:B------:R-:W-:-:S10]  /*cdb0*/  IMAD.SHL.U32 R11, R5, 0x4, RZ ;  /* 0x00000004050b7824 */ /* 0x000fd400078e00ff */
[C---:B------:R-:W-:Y:S01]  /*cdc0*/  @P0 LEA R2, P1, R5.reuse, UR4, 0x2 ;  /* 0x0000000405020c11 */ /* 0x040fe2000f8210ff */
[----:B------:R1:W-:Y:S03]  /*cdd0*/  STL [R1+0x10], R5 ;  /* 0x0000100501007387 */ /* 0x0003e60000100800 */
[C-C-:B------:R-:W-:Y:S01]  /*cde0*/  @P0 LEA.HI.X R3, R5.reuse, UR5, R4.reuse, 0x2, P1 ;  /* 0x0000000505030c11 */ /* 0x140fe200088f1404 */
[----:B------:R-:W-:Y:S02]  /*cdf0*/  ULDC.64 UR4, c[0x0][0xa18] ;  /* 0x0002860000047ab9 */ /* 0x000fe40000000a00 */
[----:B------:R-:W-:Y:S02]  /*ce00*/  ISETP.NE.U32.AND P1, PT, RZ, UR4, PT ;  /* 0x00000004ff007c0c */ /* 0x000fe4000bf25070 */
[----:B------:R2:W5:Y:S01]  /*ce10*/  @P0 LDG.E R0, desc[UR48][R2.64] ;  /* 0x0000003002000981 */ /* 0x000562000c1e1900 */
[----:B------:R-:W-:-:S02]  /*ce20*/  SHF.L.U64.HI R10, R5, 0x2, R4 ;  /* 0x00000002050a7819 */ /* 0x000fc40000010204 */
[----:B------:R-:W-:Y:S01]  /*ce30*/  ISETP.NE.AND.EX P1, PT, RZ, UR5, PT, P1 ;  /* 0x00000005ff007c0c */ /* 0x000fe2000bf25310 */
[----:B------:R-:W-:Y:S04]  /*ce40*/  STL [R1+0x18], R11 ;  /* 0x0000180b01007387 */ /* 0x000fe80000100800 */
[----:B------:R-:W-:Y:S08]  /*ce50*/  STL [R1+0x1c], R10 ;  /* 0x00001c0a01007387 */ /* 0x000ff00000100800 */
        /* <DEDUP_REMOVED lines=11> */
[----:B------:R-:W-:-:S03]  /*cf10*/  ISETP.NE.U32.AND P0, PT, RZ, UR6, PT ;  /* 0x00000006ff007c0c */ /* 0x000fc6000bf05070 */
[----:B--2---:R1:W-:Y:S02]  /*cf20*/  STL [R1+0x24], R6 ;  /* 0x0000240601007387 */ /* 0x0043e40000100800 */
[----:B-1----:R-:W-:Y:S01]  /*cf30*/  MOV R6, UR4 ;  /* 0x0000000400067c02 */ /* 0x002fe20008000f00 */
[----:B------:R-:W-:-:S05]  /*cf40*/  ULDC.64 UR4, c[0x0][0x3f8] ;  /* 0x0000fe0000047ab9 */ /* 0x000fca0000000a00 */
[----:B------:R1:W5:Y:S01]  /*cf50*/  @P1 LDG.E R6, desc[UR48][R8.64] ;  /* 0x0000003008061981 */ /* 0x000362000c1e1900 */
[----:B------:R-:W-:Y:S01]  /*cf60*/  UISETP.NE.U32.AND UP0, UPT, UR4, URZ, UPT ;  /* 0x0000003f0400728c */ /* 0x000fe2000bf05070 */
[----:B------:R-:W-:Y:S02]  /*cf70*/  ISETP.NE.AND.EX P0, PT, RZ, UR7, PT, P0 ;  /* 0x00000007ff007c0c */ /* 0x000fe4000bf05300 */
[----:B------:R-:W-:Y:S01]  /*cf80*/  ULDC UR4, c[0x0][0x404] ;  /* 0x0001010000047ab9 */ /* 0x000fe20000000800 */
[----:B------:R-:W-:-:S03]  /*cf90*/  UISETP.NE.AND.EX UP0, UPT, UR5, URZ, UPT, UP0 ;  /* 0x0000003f0500728c */ /* 0x000fc6000bf05300 */
[----:B------:R-:W-:Y:S01]  /*cfa0*/  ULDC UR5, c[0x0][0x2e0] ;  /* 0x0000b80000057ab9 */ /* 0x000fe20000000800 */
[----:B------:R-:W-:-:S04]  /*cfb0*/  USEL UR4, UR4, 0x1, UP0 ;  /* 0x0000000104047887 */ /* 0x000fc80008000000 */
[----:B------:R-:W-:-:S06]  /*cfc0*/  UIMAD UR4, UR4, UR5, URZ ;  /* 0x00000005040472a4 */ /* 0x000fcc000f8e023f */
[----:B------:R-:W-:Y:S01]  /*cfd0*/  IMAD.U32 R7, RZ, RZ, UR4 ;  /* 0x00000004ff077e24 */ /* 0x000fe2000f8e00ff */
[----:B-1----:R-:W-:Y:S06]  /*cfe0*/  @P1 BRA `(.L_x_6139) ;  /* 0x0000000000101947 */ /* 0x002fec0003800000 */
[----:B------:R-:W-:Y:S05]  /*cff0*/  @!P2 BRA `(.L_x_6139) ;  /* 0x00000000000ca947 */ /* 0x000fea0003800000 */
[----:B-----5:R-:W2:Y:S04]  /*d000*/  LDG.E R6, desc[UR48][R2.64] ;  /* 0x0000003002067981 */ /* 0x020ea8000c1e1900 */
[----:B------:R-:W2:Y:S02]  /*d010*/  LDG.E R9, desc[UR48][R2.64+0x4] ;  /* 0x0000043002097981 */ /* 0x000ea4000c1e1900 */
[----:B--2---:R-:W-:-:S07]  /*d020*/  IMAD.IADD R6, R9, 0x1, -R6 ;  /* 0x0000000109067824 */ /* 0x004fce00078e0a06 */
.L_x_6139:
[----:B------:R-:W-:Y:S01]  /*d030*/  MOV R3, RZ ;  /* 0x000000ff00037202 */ /* 0x000fe20000000f00 */
[----:B------:R-:W-:-:S05]  /*d040*/  ULDC.64 UR4, c[0x0][0xa20] ;  /* 0x0002880000047ab9 */ /* 0x000fca0000000a00 */
[----:B------:R-:W2:Y:S01]  /*d050*/  @P0 LDG.E R3, desc[UR48][R4.64] ;  /* 0x0000003004030981 */ /* 0x000ea2000c1e1900 */
[----:B------:R-:W-:-:S04]  /*d060*/  ISETP.NE.U32.AND P1, PT, RZ, UR4, PT ;  /* 0x00000004ff007c0c */ /* 0x000fc8000bf25070 */
[----:B------:R-:W-:Y:S01]  /*d070*/  ISETP.NE.AND.EX P1, PT, RZ, UR5, PT, P1 ;  /* 0x00000005ff007c0c */ /* 0x000fe2000bf25310 */
[----:B--2--5:R-:W-:-:S05]  /*d080*/  IMAD.IADD R2, R3, 0x1, R0 ;  /* 0x0000000103027824 */ /* 0x024fca00078e0200 */
[----:B------:R1:W-:Y:S07]  /*d090*/  STL [R1+0x8], R2 ;  /* 0x0000080201007387 */ /* 0x0003ee0000100800 */
[----:B------:R-:W-:Y:S05]  /*d0a0*/  @!P1 BRA `(.L_x_6140) ;  /* 0x0000000000109947 */ /* 0x000fea0003800000 */
[----:B-1----:R-:W-:-:S04]  /*d0b0*/  IADD3 R2, P0, R11, UR4, RZ ;  /* 0x000000040b027c10 */ /* 0x002fc8000ff1e0ff */
[----:B------:R-:W-:-:S05]  /*d0c0*/  IADD3.X R3, R10, UR5, RZ, P0, !PT ;  /* 0x000000050a037c10 */ /* 0x000fca00087fe4ff */
[----:B------:R2:W5:Y:S01]  /*d0d0*/  LDG.E R7, desc[UR48][R2.64] ;  /* 0x0000003002077981 */ /* 0x000562000c1e1900 */
[----:B------:R-:W-:Y:S05]  /*d0e0*/  BRA `(.L_x_6141) ;  /* 0x0000000000107947 */ /* 0x000fea0003800000 */
.L_x_6140:
[----:B------:R-:W-:Y:S05]  /*d0f0*/  @!P0 BRA `(.L_x_6141) ;  /* 0x00000000000c8947 */ /* 0x000fea0003800000 */
[----:B-1----:R-:W2:Y:S04]  /*d100*/  LDG.E R2, desc[UR48][R4.64] ;  /* 0x0000003004027981 */ /* 0x002ea8000c1e1900 */
[----:B------:R-:W2:Y:S02]  /*d110*/  LDG.E R7, desc[UR48][R4.64+0x4] ;  /* 0x0000043004077981 */ /* 0x000ea4000c1e1900 */
[----:B--2---:R-:W-:-:S07]  /*d120*/  IMAD.IADD R7, R7, 0x1, -R2 ;  /* 0x0000000107077824 */ /* 0x004fce00078e0a02 */
.L_x_6141:
[----:B-----5:R-:W-:Y:S01]  /*d130*/  IADD3 R7, -R0, R7, RZ ;  /* 0x0000000700077210 */ /* 0x020fe20007ffe1ff */
[----:B------:R-:W-:Y:S01]  /*d140*/  BSSY B6, `(.L_x_6142) ;  /* 0x0000301000067945 */ /* 0x000fe20003800000 */
[----:B------:R-:W-:-:S04]  /*d150*/  LEA R0, R17, 0x7f, 0x6 ;  /* 0x0000007f11007811 */ /* 0x000fc800078e30ff */
[C---:B------:R-:W-:Y:S01]  /*d160*/  IADD3 R6, R7.reuse, R0, -R6 ;  /* 0x0000000007067210 */ /* 0x040fe20007ffe806 */
[----:B------:R-:W-:-:S03]  /*d170*/  VIADD R7, R7, 0x3f ;  /* 0x0000003f07077836 */ /* 0x000fc60000000000 */
[----:B--2---:R-:W-:Y:S02]  /*d180*/  SHF.R.S32.HI R3, RZ, 0x1f, R6 ;  /* 0x0000001fff037819 */ /* 0x004fe40000011406 */
[----:B------:R-:W-:Y:S02]  /*d190*/  SHF.R.S32.HI R0, RZ, 0x1f, R7 ;  /* 0x0000001fff007819 */ /* 0x000fe40000011407 */
[----:B------:R-:W-:Y:S02]  /*d1a0*/  LEA.HI R3, R3, R6, RZ, 0x6 ;  /* 0x0000000603037211 */ /* 0x000fe400078f30ff */
[----:B------:R-:W-:Y:S02]  /*d1b0*/  LEA.HI R0, R0, R7, RZ, 0x6 ;  /* 0x0000000700007211 */ /* 0x000fe400078f30ff */
[----:B------:R-:W-:Y:S02]  /*d1c0*/  SHF.R.S32.HI R3, RZ, 0x6, R3 ;  /* 0x00000006ff037819 */ /* 0x000fe40000011403 */
[----:B------:R-:W-:-:S04]  /*d1d0*/  SHF.R.S32.HI R0, RZ, 0x6, R0 ;  /* 0x00000006ff007819 */ /* 0x000fc80000011400 */
[----:B-1----:R-:W-:-:S04]  /*d1e0*/  VIMNMX R2, R0, R3, PT ;  /* 0x0000000300027248 */ /* 0x002fc80003fe0100 */
        /* <DEDUP_REMOVED lines=20> */
.L_x_6143:
        /* <DEDUP_REMOVED lines=23> */
.L_x_6145:
        /* <DEDUP_REMOVED lines=14> */
[----:B0-----:R-:W-:Y:S01]  /*d580*/  MOV R13, RZ ;  /* 0x000000ff000d7202 */ /* 0x001fe20000000f00 */
[----:B------:R-:W-:-:S02]  /*d590*/  IMAD.U32 R10, RZ, RZ, UR4 ;  /* 0x00000004ff0a7e24 */ /* 0x000fc4000f8e00ff */
[----:B------:R-:W-:Y:S02]  /*d5a0*/  IMAD.MOV.U32 R8, RZ, RZ, 0x70 ;  /* 0x00000070ff087424 */ /* 0x000fe400078e00ff */
[----:B-1----:R-:W-:-:S07]  /*d5b0*/  IMAD.MOV.U32 R12, RZ, RZ, 0x1 ;  /* 0x00000001ff0c7424 */ /* 0x002fce00078e00ff */
[----:B------:R-:W-:-:S07]  /*d5c0*/  LEPC R20, `(.L_x_6147) ;  /* 0x000000001014794e */ /* 0x000fce0000000000 */
[----:B--2---:R-:W-:Y:S05]  /*d5d0*/  CALL.ABS.NOINC R2 ;  /* 0x0000000002007343 */ /* 0x004fea0003c00000 */
.L_x_6147:
        /* <DEDUP_REMOVED lines=15> */
[----:B0-----:R-:W-:Y:S05]  /*d6d0*/  CALL.ABS.NOINC R2 ;  /* 0x0000000002007343 */ /* 0x001fea0003c00000 */
.L_x_6146:
[----:B------:R-:W2:Y:S01]  /*d6e0*/  LDL.LU R2, [R1+0x18] ;  /* 0x0000180001027983 */ /* 0x000ea20000300800 */
[----:B------:R-:W-:Y:S01]  /*d6f0*/  ULDC.64 UR4, c[0x0][0x9f8] ;  /* 0x00027e0000047ab9 */ /* 0x000fe20000000a00 */
[----:B------:R-:W1:Y:S02]  /*d700*/  LDC R4, c[0x0][0x428] ;  /* 0x00010a00ff047b82 */ /* 0x000e640000000800 */
        /* <DEDUP_REMOVED lines=17> */
[----:B-1----:R-:W-:Y:S01]  /*d820*/  ISETP.NE.AND P0, PT, R4, 0x1, PT ;  /* 0x000000010400780c */ /* 0x002fe20003f05270 */
[----:B------:R-:W-:Y:S01]  /*d830*/  IMAD.MOV.U32 R4, RZ, RZ, R18 ;  /* 0x000000ffff047224 */ /* 0x000fe200078e0012 */
[----:B------:R-:W-:Y:S02]  /*d840*/  LEA R17, R17, R7, 0x6 ;  /* 0x0000000711117211 */ /* 0x000fe400078e30ff */
[----:B------:R-:W-:-:S09]  /*d850*/  PLOP3.LUT P1, PT, P6, PT, PT, 0x8, 0x0 ;  /* 0x000000000000781c */ /* 0x000fd2000372e170 */
[----:B------:R-:W1:Y:S08]  /*d860*/  @P0 LDC R5, c[0x0][0x42c] ;  /* 0x00010b00ff050b82 */ /* 0x000e700000000800 */
[----:B------:R-:W2:Y:S01]  /*d870*/  @P0 LDC R6, c[0x0][0x430] ;  /* 0x00010c00ff060b82 */ /* 0x000ea20000000800 */
[----:B-1----:R-:W-:-:S05]  /*d880*/  @P0 IMAD.HI.U32 R5, R18, R5, RZ ;  /* 0x0000000512050227 */ /* 0x002fca00078e00ff */
[----:B--2---:R-:W-:Y:S02]  /*d890*/  @P0 SHF.R.U32.HI R4, RZ, R6, R5 ;  /* 0x00000006ff040219 */ /* 0x004fe40000011605 */
[----:B------:R-:W-:-:S04]  /*d8a0*/  ISETP.NE.U32.AND P0, PT, RZ, UR4, PT ;  /* 0x00000004ff007c0c */ /* 0x000fc8000bf05070 */
[----:B------:R-:W-:-:S04]  /*d8b0*/  ISETP.NE.AND.EX P0, PT, RZ, UR5, PT, P0 ;  /* 0x00000005ff007c0c */ /* 0x000fc8000bf05300 */
[----:B0-----:R-:W-:-:S09]  /*d8c0*/  SEL R6, R8, RZ, !P0 ;  /* 0x000000ff08067207 */ /* 0x001fd20004000000 */
.L_x_6148:
        /* <DEDUP_REMOVED lines=19> */
.L_x_6220:
[----:B------:R-:W-:Y:S01]  /*da00*/  UMOV UR4, 0xffffffff ;  /* 0xffffffff00047882 */ /* 0x000fe20000000000 */
[----:B------:R-:W-:Y:S02]  /*da10*/  SHF.R.S32.HI R5, RZ, 0x1f, R0 ;  /* 0x0000001fff057819 */ /* 0x000fe40000011400 */
[----:B------:R-:W-:Y:S05]  /*da20*/  BRA.DIV UR4, `(.L_x_6150) ;  /* 0x0000003a04c07947 */ /* 0x000fea000b800000 */
[----:B------:R-:W-:-:S13]  /*da30*/  ELECT P6, URZ, PT ;  /* 0x00000000003f782f */ /* 0x000fda00038c0000 */
.L_x_6223:
        /* <DEDUP_REMOVED lines=21> */
.L_x_6152:
        /* <DEDUP_REMOVED lines=9> */
.L_x_6224:
        /* <DEDUP_REMOVED lines=11> */
.L_x_6154:
        /* <DEDUP_REMOVED lines=22> */
.L_x_6151:
        /* <DEDUP_REMOVED lines=30> */
.L_x_6225:
[----:B------:R-:W-:Y:S05]  /*e010*/  BSYNC B0 ;  /* 0x0000000000007941 */ /* 0x000fea0003800000 */
.L_x_6155:
        /* <DEDUP_REMOVED lines=11> */
.L_x_6226:
        /* <DEDUP_REMOVED lines=11> */
.L_x_6160:
[----:B0-----:R-:W2:Y:S01]  /*e180*/  LDL R6, [R1] ;  /* 0x0000000001067983 */ /* 0x001ea20000100800 */
        /* <DEDUP_REMOVED lines=56> */
.L_x_6158:
[----:B------:R-:W-:Y:S05]  /*e510*/  BSYNC B0 ;  /* 0x0000000000007941 */ /* 0x000fea0003800000 */
.L_x_6157:
[----:B------:R-:W2:Y:S01]  /*e520*/  LDL R7, [R1+0x14] ;  /* 0x0000140001077983 */ /* 0x000ea20000100800 */
[----:B------:R-:W-:Y:S01]  /*e530*/  BSSY B0, `(.L_x_6161) ;  /* 0x00001a6000007945 */ /* 0x000fe20003800000 */
[----:B--2---:R-:W-:-:S13]  /*e540*/  ISETP.GE.AND P0, PT, R7, 0x2, PT ;  /* 0x000000020700780c */ /* 0x004fda0003f06270 */
[----:B------:R-:W-:Y:S05]  /*e550*/  @!P0 BRA `(.L_x_6162) ;  /* 0x00000018008c8947 */ /* 0x000fea0003800000 */
[C---:B0-----:R-:W-:Y:S01]  /*e560*/  LOP3.LUT R6, R7.reuse, 0x1, RZ, 0xc0, !PT ;  /* 0x0000000107067812 */ /* 0x041fe200078ec0ff */
[----:B------:R-:W-:Y:S01]  /*e570*/  VIADD R10, R7, 0xfffffffe ;  /* 0xfffffffe070a7836 */ /* 0x000fe20000000000 */
[----:B------:R-:W-:Y:S02]  /*e580*/  BSSY B1, `(.L_x_6163) ;  /* 0x000008e000017945 */ /* 0x000fe40003800000 */
[----:B------:R-:W-:Y:S02]  /*e590*/  ISETP.NE.U32.AND P0, PT, R6, 0x1, PT ;  /* 0x000000010600780c */ /* 0x000fe40003f05070 */
[----:B------:R-:W-:-:S11]  /*e5a0*/  MOV R8, R10 ;  /* 0x0000000a00087202 */ /* 0x000fd60000000f00 */
[----:B------:R-:W-:Y:S05]  /*e5b0*/  @!P0 BRA `(.L_x_6164) ;  /* 0x0000000800288947 */ /* 0x000fea0003800000 */
        /* <DEDUP_REMOVED lines=11> */
[----:B------:R-:W-:Y:S01]  /*e670*/  ISETP.NE.U32.AND P0, PT, R2, RZ, PT ;  /* 0x000000ff0200720c */ /* 0x000fe20003f05070 */
[----:B------:R-:W-:-:S03]  /*e680*/  IMAD.MOV.U32 R11, RZ, RZ, R10 ;  /* 0x000000ffff0b7224 */ /* 0x000fc600078e000a */
[----:B------:R-:W-:-:S13]  /*e690*/  ISETP.NE.AND.EX P0, PT, R3, RZ, PT, P0 ;  /* 0x000000ff0300720c */ /* 0x000fda0003f05300 */
        /* <DEDUP_REMOVED lines=19> */
.L_x_6167:
[----:B-1----:R-:W1:Y:S01]  /*e7d0*/  S2R R3, SR_CgaCtaId ;  /* 0x0000000000037919 */ /* 0x002e620000008800 */
[----:B------:R-:W-:-:S04]  /*e7e0*/  MOV R2, 0x400 ;  /* 0x0000040000027802 */ /* 0x000fc80000000f00 */
[----:B-1----:R-:W-:Y:S02]  /*e7f0*/  LEA R2, R3, R2, 0x18 ;  /* 0x0000000203027211 */ /* 0x002fe400078ec0ff */
[----:B------:R-:W-:-:S03]  /*e800*/  SHF.L.U32 R3, R12, 0x1f, RZ ;  /* 0x0000001f0c037819 */ /* 0x000fc600000006ff */
[----:B------:R-:W-:-:S04]  /*e810*/  IMAD R2, R13, 0x8, R2 ;  /* 0x000000080d027824 */ /* 0x000fc800078e0202 */
[----:B------:R-:W1:Y:S02]  /*e820*/  SYNCS.PHASECHK.TRANS64.TRYWAIT P0, [R2+URZ+0x28c40], R3 ;  /* 0x028c4003020075a7 */ /* 0x000e64000800017f */
[----:B-1----:R-:W-:Y:S05]  /*e830*/  @!P0 BRA `(.L_x_6168) ;  /* 0x0000002c00a48947 */ /* 0x002fea0003800000 */
.L_x_6227:
        /* <DEDUP_REMOVED lines=11> */
.L_x_6169:
[----:B------:R-:W2:Y:S01]  /*e8f0*/  LDL R6, [R1] ;  /* 0x0000000001067983 */ /* 0x000ea20000100800 */
[----:B------:R-:W-:-:S03]  /*e900*/  MOV R8, 0x400 ;  /* 0x0000040000087802 */ /* 0x000fc60000000f00 */
[----:B------:R-:W3:Y:S01]  /*e910*/  LDL R7, [R1+0x8] ;  /* 0x0000080001077983 */ /* 0x000ee20000100800 */
        /* <DEDUP_REMOVED lines=17> */
[----:B------:R-:W2:Y:S02]  /*ea30*/  SYNCS.PHASECHK.TRANS64.TRYWAIT P0, [R2+URZ+0x28c60], R3 ;  /* 0x028c6003020075a7 */ /* 0x000ea4000800017f */
[----:B0-2---:R-:W-:Y:S05]  /*ea40*/  @!P0 BRA `(.L_x_6170) ;  /* 0x0000002c00348947 */ /* 0x005fea0003800000 */
.L_x_6228:
        /* <DEDUP_REMOVED lines=8> */
.L_x_6171:
[----:B01----:R-:W2:Y:S01]  /*ead0*/  LDL R3, [R1] ;  /* 0x0000000001037983 */ /* 0x003ea20000100800 */
        /* <DEDUP_REMOVED lines=53> */
.L_x_6166:
[----:B------:R-:W-:Y:S05]  /*ee30*/  BSYNC B2 ;  /* 0x0000000000027941 */ /* 0x000fea0003800000 */
.L_x_6165:
[----:B------:R-:W2:Y:S02]  /*ee40*/  LDL.LU R2, [R1+0x14] ;  /* 0x0000140001027983 */ /* 0x000ea40000300800 */
[----:B--2---:R-:W-:-:S07]  /*ee50*/  VIADD R8, R2, 0xfffffffd ;  /* 0xfffffffd02087836 */ /* 0x004fce0000000000 */
.L_x_6164:
[----:B------:R-:W-:Y:S05]  /*ee60*/  BSYNC B1 ;  /* 0x0000000000017941 */ /* 0x000fea0003800000 */
.L_x_6163:
[----:B------:R-:W-:-:S13]  /*ee70*/  ISETP.NE.AND P0, PT, R10, RZ, PT ;  /* 0x000000ff0a00720c */ /* 0x000fda0003f05270 */
[----:B------:R-:W-:Y:S05]  /*ee80*/  @!P0 BRA `(.L_x_6162) ;  /* 0x0000001000408947 */ /* 0x000fea0003800000 */
.L_x_6186:
[----:B------:R-:W2:Y:S04]  /*ee90*/  LDL.LU R3, [R1] ;  /* 0x0000000001037983 */ /* 0x000ea80000300800 */
[----:B------:R-:W3:Y:S01]  /*eea0*/  LDL.LU R2, [R1+0x4] ;  /* 0x0000040001027983 */ /* 0x000ee20000300800 */
[----:B------:R-:W-:Y:S05]  /*eeb0*/  YIELD ;  /* 0x0000000000007946 */ /* 0x000fea0003800000 */
[----:B------:R-:W-:Y:S01]  /*eec0*/  BSSY B1, `(.L_x_6172) ;  /* 0x0000082000017945 */ /* 0x000fe20003800000 */
[----:B--2---:R-:W-:-:S05]  /*eed0*/  VIADD R10, R3, 0x1 ;  /* 0x00000001030a7836 */ /* 0x004fca0000000000 */
[----:B------:R-:W-:-:S04]  /*eee0*/  ISETP.NE.AND P0, PT, R10, 0x2, PT ;  /* 0x000000020a00780c */ /* 0x000fc80003f05270 */
[----:B0-----:R-:W-:Y:S02]  /*eef0*/  SEL R11, RZ, 0x1, P0 ;  /* 0x00000001ff0b7807 */ /* 0x001fe40000000000 */
[----:B------:R-:W-:Y:S02]  /*ef00*/  SEL R10, R10, RZ, P0 ;  /* 0x000000ff0a0a7207 */ /* 0x000fe40000000000 */
[----:B---3--:R-:W-:Y:S01]  /*ef10*/  LOP3.LUT R11, R2, R11, RZ, 0x3c, !PT ;  /* 0x0000000b020b7212 */ /* 0x008fe200078e3cff */
[----:B------:R-:W-:Y:S06]  /*ef20*/  @!P6 BRA `(.L_x_6173) ;  /* 0x0000000400ece947 */ /* 0x000fec0003800000 */
[----:B------:R-:W-:Y:S01]  /*ef30*/  ULDC.64 UR4, c[0x0][0x3f8] ;  /* 0x0000fe0000047ab9 */ /* 0x000fe20000000a00 */
[----:B------:R-:W-:Y:S02]  /*ef40*/  MOV R3, R8 ;  /* 0x0000000800037202 */ /* 0x000fe40000000f00 */
[----:B------:R-:W-:-:S04]  /*ef50*/  ISETP.NE.U32.AND P0, PT, RZ, UR4, PT ;  /* 0x00000004ff007c0c */ /* 0x000fc8000bf05070 */
[----:B------:R-:W-:-:S13]  /*ef60*/  ISETP.NE.AND.EX P0, PT, RZ, UR5, PT, P0 ;  /* 0x00000005ff007c0c */ /* 0x000fda000bf05300 */
[----:B------:R-:W-:Y:S05]  /*ef70*/  @!P0 BRA `(.L_x_6174) ;  /* 0x0000000000488947 */ /* 0x000fea0003800000 */
[----:B------:R-:W1:Y:S01]  /*ef80*/  LDC R9, c[0x0][0x41c] ;  /* 0x00010700ff097b82 */ /* 0x000e620000000800 */
[----:B0-----:R-:W-:Y:S01]  /*ef90*/  IMAD.MOV.U32 R12, RZ, RZ, R8 ;  /* 0x000000ffff0c7224 */ /* 0x001fe200078e0008 */
[----:B------:R-:W-:Y:S02]  /*efa0*/  ULDC.64 UR6, c[0x0][0x408] ;  /* 0x0001020000067ab9 */ /* 0x000fe40000000a00 */
[----:B------:R-:W-:-:S04]  /*efb0*/  IMAD R7, R5, UR6, RZ ;  /* 0x0000000605077c24 */ /* 0x000fc8000f8e02ff */
[----:B------:R-:W-:Y:S01]  /*efc0*/  IMAD R7, R0, UR7, R7 ;  /* 0x0000000700077c24 */ /* 0x000fe2000f8e0207 */
[----:B-1----:R-:W-:-:S13]  /*efd0*/  ISETP.NE.AND P0, PT, R9, 0x1, PT ;  /* 0x000000010900780c */ /* 0x002fda0003f05270 */
[----:B------:R-:W0:Y:S02]  /*efe0*/  @P0 LDC.64 R2, c[0x0][0x420] ;  /* 0x00010800ff020b82 */ /* 0x000e240000000a00 */
[----:B0-----:R-:W-:-:S05]  /*eff0*/  @P0 IMAD.HI.U32 R2, R8, R2, RZ ;  /* 0x0000000208020227 */ /* 0x001fca00078e00ff */
[----:B------:R-:W-:-:S04]  /*f000*/  @P0 SHF.R.U32.HI R12, RZ, R3, R2 ;  /* 0x00000003ff0c0219 */ /* 0x000fc80000011602 */
[--C-:B------:R-:W-:Y:S01]  /*f010*/  SHF.R.S32.HI R3, RZ, 0x1f, R12.reuse ;  /* 0x0000001fff037819 */ /* 0x100fe2000001140c */
[----:B------:R-:W-:-:S04]  /*f020*/  IMAD.MOV.U32 R2, RZ, RZ, R12 ;  /* 0x000000ffff027224 */ /* 0x000fc800078e000c */
[----:B------:R-:W-:-:S05]  /*f030*/  IMAD.WIDE.U32 R2, R0, UR6, R2 ;  /* 0x0000000600027c25 */ /* 0x000fca000f8e0002 */
[----:B------:R-:W-:Y:S02]  /*f040*/  IADD3 R3, R7, R3, RZ ;  /* 0x0000000307037210 */ /* 0x000fe40007ffe0ff */
[----:B------:R-:W-:-:S04]  /*f050*/  LEA R6, P0, R2, UR4, 0x2 ;  /* 0x0000000402067c11 */ /* 0x000fc8000f8010ff */
[----:B------:R-:W-:Y:S01]  /*f060*/  LEA.HI.X R7, R2, UR5, R3, 0x2, P0 ;  /* 0x0000000502077c11 */ /* 0x000fe200080f1403 */
[----:B------:R-:W-:-:S04]  /*f070*/  IMAD.MOV R3, RZ, RZ, -R12 ;  /* 0x000000ffff037224 */ /* 0x000fc800078e0a0c */
[----:B------:R-:W-:Y:S02]  /*f080*/  IMAD R3, R9, R3, R8 ;  /* 0x0000000309037224 */ /* 0x000fe400078e0208 */
[----:B------:R1:W5:Y:S05]  /*f090*/  LDG.E R9, desc[UR48][R6.64] ;  /* 0x0000003006097981 */ /* 0x00036a000c1e1900 */
.L_x_6174:
[----:B-1----:R-:W1:Y:S01]  /*f0a0*/  S2R R6, SR_CgaCtaId ;  /* 0x0000000000067919 */ /* 0x002e620000008800 */
[----:B------:R-:W-:Y:S02]  /*f0b0*/  MOV R2, 0x400 ;  /* 0x0000040000027802 */ /* 0x000fe40000000f00 */
[----:B------:R-:W-:Y:S02]  /*f0c0*/  SHF.L.U32 R7, R11, 0x1f, RZ ;  /* 0x0000001f0b077819 */ /* 0x000fe400000006ff */
[----:B-1----:R-:W-:-:S05]  /*f0d0*/  LEA R2, R6, R2, 0x18 ;  /* 0x0000000206027211 */ /* 0x002fca00078ec0ff */
[----:B------:R-:W-:-:S04]  /*f0e0*/  IMAD R2, R10, 0x8, R2 ;  /* 0x000000080a027824 */ /* 0x000fc800078e0202 */
[----:B------:R-:W1:Y:S02]  /*f0f0*/  SYNCS.PHASECHK.TRANS64.TRYWAIT P0, [R2+URZ+0x28c40], R7 ;  /* 0x028c4007020075a7 */ /* 0x000e64000800017f */
[----:B-1----:R-:W-:Y:S05]  /*f100*/  @!P0 BRA `(.L_x_6175) ;  /* 0x0000002400988947 */ /* 0x002fea0003800000 */
.L_x_6229:
[----:B------:R-:W2:Y:S02]  /*f110*/  S2R R6, SR_TID.X ;  /* 0x0000000000067919 */ /* 0x000ea40000002100 */
[----:B--2---:R-:W-:-:S04]  /*f120*/  LOP3.LUT R6, R6, 0x7f, RZ, 0xc0, !PT ;  /* 0x0000007f06067812 */ /* 0x004fc800078ec0ff */
[----:B------:R-:W-:-:S13]  /*f130*/  ISETP.NE.AND P0, PT, R6, RZ, PT ;  /* 0x000000ff0600720c */ /* 0x000fda0003f05270 */
[----:B------:R-:W-:Y:S05]  /*f140*/  @P0 BRA `(.L_x_6176) ;  /* 0x00000000001c0947 */ /* 0x000fea0003800000 */
[----:B------:R-:W2:Y:S01]  /*f150*/  S2R R6, SR_TID.X ;  /* 0x0000000000067919 */ /* 0x000ea20000002100 */
[----:B0-----:R-:W-:-:S04]  /*f160*/  MOV R13, 0x2000 ;  /* 0x00002000000d7802 */ /* 0x001fc80000000f00 */
[----:B------:R3:W-:Y:S01]  /*f170*/  SYNCS.ARRIVE.TRANS64 RZ, [R2+URZ+0x28c30], R13 ;  /* 0x028c300d02ff79a7 */ /* 0x0007e2000800003f */
[----:B--2---:R-:W-:-:S04]  /*f180*/  LOP3.LUT R6, R6, 0x1f, RZ, 0xc0, !PT ;  /* 0x0000001f06067812 */ /* 0x004fc800078ec0ff */
[----:B------:R-:W-:-:S13]  /*f190*/  ISETP.NE.AND P1, PT, R6, RZ, PT ;  /* 0x000000ff0600720c */ /* 0x000fda0003f25270 */
[----:B---3--:R-:W-:Y:S05]  /*f1a0*/  @!P1 BRA `(.L_x_6176) ;  /* 0x0000000000049947 */ /* 0x008fea0003800000 */
[----:B------:R-:W-:Y:S01]  /*f1b0*/  BPT.TRAP 0x1 ;  /* 0x000000040000795c */ /* 0x000fe20000300000 */
.L_x_6176:
[----:B0-----:R-:W2:Y:S01]  /*f1c0*/  LDL R12, [R1+0x8] ;  /* 0x00000800010c7983 */ /* 0x001ea20000100800 */
[----:B------:R-:W-:Y:S01]  /*f1d0*/  MOV R6, 0x400 ;  /* 0x0000040000067802 */ /* 0x000fe20000000f00 */
        /* <DEDUP_REMOVED lines=14> */
[----:B--2---:R-:W-:-:S05]  /*f2c0*/  IMAD R6, R3, 0x40, R12 ;  /* 0x0000004003067824 */ /* 0x004fca00078e020c */
[----:B------:R-:W-:-:S13]  /*f2d0*/  R2UR UR11, R6 ;  /* 0x00000000060b72ca */ /* 0x000fda00000e0000 */
[----:B------:R0:W-:Y:S01]  /*f2e0*/  UTMALDG.4D [UR8], [UR4], desc[UR6] ;  /* 0x00000608040075b4 */ /* 0x0001e20008019000 */
[----:B------:R-:W2:Y:S02]  /*f2f0*/  SYNCS.PHASECHK.TRANS64.TRYWAIT P1, [R2+URZ+0x28c60], R7 ;  /* 0x028c6007020075a7 */ /* 0x000ea4000802017f */
[----:B0-2---:R-:W-:Y:S05]  /*f300*/  @!P1 BRA `(.L_x_6177) ;  /* 0x00000024002c9947 */ /* 0x005fea0003800000 */
.L_x_6230:
        /* <DEDUP_REMOVED lines=8> */
.L_x_6178:
[----:B01----:R-:W0:Y:S01]  /*f390*/  S2R R7, SR_CgaCtaId ;  /* 0x0000000000077919 */ /* 0x003e220000008800 */
        /* <DEDUP_REMOVED lines=16> */
[----:B0-----:R-:W-:-:S05]  /*f4a0*/  LEA R3, R7, R3, 0x18 ;  /* 0x0000000307037211 */ /* 0x001fca00078ec0ff */
        /* <DEDUP_REMOVED lines=35> */
.L_x_6173:
[----:B------:R-:W-:Y:S05]  /*f6e0*/  BSYNC B1 ;  /* 0x0000000000017941 */ /* 0x000fea0003800000 */
.L_x_6172:
[----:B------:R-:W-:Y:S01]  /*f6f0*/  VIADD R10, R10, 0x1 ;  /* 0x000000010a0a7836 */ /* 0x000fe20000000000 */
[----:B------:R-:W-:Y:S04]  /*f700*/  BSSY B1, `(.L_x_6179) ;  /* 0x0000084000017945 */ /* 0x000fe80003800000 */
[----:B------:R-:W-:-:S04]  /*f710*/  ISETP.NE.AND P0, PT, R10, 0x2, PT ;  /* 0x000000020a00780c */ /* 0x000fc80003f05270 */
[----:B------:R-:W-:Y:S02]  /*f720*/  SEL R2, RZ, 0x1, P0 ;  /* 0x00000001ff027807 */ /* 0x000fe40000000000 */
[----:B0-----:R-:W-:Y:S02]  /*f730*/  SEL R12, R10, RZ, P0 ;  /* 0x000000ff0a0c7207 */ /* 0x001fe40000000000 */
        /* <DEDUP_REMOVED lines=24> */
[----:B------:R-:W-:-:S05]  /*f8c0*/  LEA.HI.X R7, R2, UR5, R3, 0x2, P0 ;  /* 0x0000000502077c11 */ /* 0x000fca00080f1403 */
[----:B------:R1:W5:Y:S04]  /*f8d0*/  LDG.E R9, desc[UR48][R6.64] ;  /* 0x0000003006097981 */ /* 0x000368000c1e1900 */
.L_x_6181:
[----:B------:R-:W2:Y:S01]  /*f8e0*/  S2R R3, SR_CgaCtaId ;  /* 0x0000000000037919 */ /* 0x000ea20000008800 */
[----:B------:R-:W-:-:S04]  /*f8f0*/  MOV R2, 0x400 ;  /* 0x0000040000027802 */ /* 0x000fc80000000f00 */
[----:B--2---:R-:W-:Y:S02]  /*f900*/  LEA R2, R3, R2, 0x18 ;  /* 0x0000000203027211 */ /* 0x004fe400078ec0ff */
[----:B------:R-:W-:-:S03]  /*f910*/  SHF.L.U32 R3, R11, 0x1f, RZ ;  /* 0x0000001f0b037819 */ /* 0x000fc600000006ff */
[----:B------:R-:W-:-:S04]  /*f920*/  IMAD R2, R12, 0x8, R2 ;  /* 0x000000080c027824 */ /* 0x000fc800078e0202 */
[----:B------:R-:W2:Y:S02]  /*f930*/  SYNCS.PHASECHK.TRANS64.TRYWAIT P0, [R2+URZ+0x28c40], R3 ;  /* 0x028c4003020075a7 */ /* 0x000ea4000800017f */
[----:B--2---:R-:W-:Y:S05]  /*f940*/  @!P0 BRA `(.L_x_6182) ;  /* 0x0000001c00b08947 */ /* 0x004fea0003800000 */
.L_x_6231:
        /* <DEDUP_REMOVED lines=11> */
.L_x_6183:
[----:B------:R-:W3:Y:S01]  /*fa00*/  LDL R6, [R1] ;  /* 0x0000000001067983 */ /* 0x000ee20000100800 */
        /* <DEDUP_REMOVED lines=13> */
[----:B---3--:R-:W-:-:S04]  /*fae0*/  LEA R6, R6, R11, 0xd ;  /* 0x0000000b06067211 */ /* 0x008fc800078e68ff */
[----:B------:R-:W-:Y:S01]  /*faf0*/  R2UR UR8, R6 ;  /* 0x00000000060872ca */ /* 0x000fe200000e0000 */
[----:B----4-:R-:W-:-:S05]  /*fb00*/  IMAD R10, R10, 0x40, R7 ;  /* 0x000000400a0a7824 */ /* 0x010fca00078e0207 */
[----:B------:R-:W-:-:S07]  /*fb10*/  R2UR UR11, R10 ;  /* 0x000000000a0b72ca */ /* 0x000fce00000e0000 */
[----:B------:R-:W-:-:S09]  /*fb20*/  UIADD3 UR8, UR8, 0x22400, URZ ;  /* 0x0002240008087890 */ /* 0x000fd2000fffe03f */
[----:B------:R0:W-:Y:S01]  /*fb30*/  UTMALDG.4D [UR8], [UR4], desc[UR6] ;  /* 0x00000608040075b4 */ /* 0x0001e20008019000 */
[----:B------:R-:W1:Y:S02]  /*fb40*/  SYNCS.PHASECHK.TRANS64.TRYWAIT P1, [R2+URZ+0x28c60], R3 ;  /* 0x028c6003020075a7 */ /* 0x000e64000802017f */
[----:B01----:R-:W-:Y:S05]  /*fb50*/  @!P1 BRA `(.L_x_6184) ;  /* 0x0000001c00409947 */ /* 0x003fea0003800000 */
.L_x_6232:
        /* <DEDUP_REMOVED lines=8> */
.L_x_6185:
        /* <DEDUP_REMOVED lines=54> */
.L_x_6180:
[----:B------:R-:W-:Y:S05]  /*ff40*/  BSYNC B1 ;  /* 0x0000000000017941 */ /* 0x000fea0003800000 */
.L_x_6179:
[C---:B------:R-:W-:Y:S01]  /*ff50*/  ISETP.GT.AND P0, PT, R8.reuse, 0x1, PT ;  /* 0x000000010800780c */ /* 0x040fe20003f04270 */
[----:B------:R-:W-:-:S04]  /*ff60*/  VIADD R2, R8, 0xfffffffe ;  /* 0xfffffffe08027836 */ /* 0x000fc80000000000 */
[----:B------:R-:W-:-:S08]  /*ff70*/  IMAD.MOV.U32 R8, RZ, RZ, R2 ;  /* 0x000000ffff087224 */ /* 0x000fd000078e0002 */
[----:B------:R-:W-:Y:S05]  /*ff80*/  @P0 BRA `(.L_x_6186) ;  /* 0xffffffec00c00947 */ /* 0x000fea000383ffff */
.L_x_6162:
[----:B------:R-:W-:Y:S05]  /*ff90*/  BSYNC B0 ;  /* 0x0000000000007941 */ /* 0x000fea0003800000 */
.L_x_6161:
[----:B------:R-:W2:Y:S01]  /*ffa0*/  LDL.LU R3, [R1] ;  /* 0x0000000001037983 */ /* 0x000ea20000300800 */
[----:B------:R-:W-:Y:S01]  /*ffb0*/  BSSY B0, `(.L_x_6187) ;  /* 0x0000016000007945 */ /* 0x000fe20003800000 */
[----:B------:R-:W1:Y:S02]  /*ffc0*/  S2R R2, SR_TID.X ;  /* 0x0000000000027919 */ /* 0x000e640000002100 */
[----:B-1----:R-:W-:-:S04]  /*ffd0*/  LOP3.LUT R2, R2, 0x1f, RZ, 0xc0, !PT ;  /* 0x0000001f02027812 */ /* 0x002fc800078ec0ff */
[----:B------:R-:W-:Y:S02]  /*ffe0*/  ISETP.NE.AND P1, PT, R2, RZ, PT ;  /* 0x000000ff0200720c */ /* 0x000fe40003f25270 */
[----:B--2---:R-:W-:-:S04]  /*fff0*/  IADD3 R0, R3, 0x1, RZ ;  /* 0x0000000103007810 */ /* 0x004fc80007ffe0ff */
[----:B------:R-:W-:-:S04]  /*10000*/  ISETP.NE.AND P0, PT, R0, 0x2, PT ;  /* 0x000000020000780c */ /* 0x000fc80003f05270 */
[----:B------:R-:W-:Y:S02]  /*10010*/  SEL R2, R0, RZ, P0 ;  /* 0x000000ff00027207 */ /* 0x000fe40000000000 */
[----:B------:R-:W-:-:S03]  /*10020*/  SEL R0, RZ, 0x1, P0 ;  /* 0x00000001ff007807 */ /* 0x000fc60000000000 */
[----:B------:R1:W-:Y:S01]  /*10030*/  STL [R1], R2 ;  /* 0x0000000201007387 */ /* 0x0003e20000100800 */
[----:B------:R-:W-:Y:S05]  /*10040*/  @P1 BRA `(.L_x_6188) ;  /* 0x0000000000301947 */ /* 0x000fea0003800000 */
[----:B------:R-:W2:Y:S01]  /*10050*/  S2R R7, SR_LANEID ;  /* 0x0000000000077919 */ /* 0x000ea20000000000 */
[----:B------:R-:W-:Y:S01]  /*10060*/  VOTEU.ANY UR4, UPT, PT ;  /* 0x0000000000047886 */ /* 0x000fe200038e0100 */
[----:B-1----:R-:W1:Y:S01]  /*10070*/  LDC.64 R2, c[0x0][0xc38] ;  /* 0x00030e00ff027b82 */ /* 0x002e620000000a00 */
[----:B------:R-:W2:Y:S08]  /*10080*/  FLO.U32 R4, UR4 ;  /* 0x0000000400047d00 */ /* 0x000eb000080e0000 */
[----:B------:R-:W1:Y:S01]  /*10090*/  POPC R5, UR4 ;  /* 0x0000000400057d09 */ /* 0x000e620008000000 */
[----:B--2---:R-:W-:-:S13]  /*100a0*/  ISETP.EQ.U32.AND P0, PT, R4, R7, PT ;  /* 0x000000070400720c */ /* 0x004fda0003f02070 */
[----:B-1----:R-:W2:Y:S01]  /*100b0*/  @P0 ATOMG.E.ADD.STRONG.GPU PT, R3, desc[UR48][R2.64], R5 ;  /* 0x00000005020309a8 */ /* 0x002ea200081ee1f0 */
[----:B0-----:R-:W0:Y:S02]  /*100c0*/  S2R R6, SR_LTMASK ;  /* 0x0000000000067919 */ /* 0x001e240000003900 */
[----:B0-----:R-:W-:-:S04]  /*100d0*/  LOP3.LUT R6, R6, UR4, RZ, 0xc0, !PT ;  /* 0x0000000406067c12 */ /* 0x001fc8000f8ec0ff */
[----:B------:R-:W0:Y:S01]  /*100e0*/  POPC R7, R6 ;  /* 0x0000000600077309 */ /* 0x000e220000000000 */
[----:B--2---:R-:W0:Y:S02]  /*100f0*/  SHFL.IDX PT, R4, R3, R4, 0x1f ;  /* 0x00001f0403047589 */ /* 0x004e2400000e0000 */
[----:B0-----:R-:W-:-:S07]  /*10100*/  IADD3 R16, R4, UR37, R7 ;  /* 0x0000002504107c10 */ /* 0x001fce000fffe007 */
.L_x_6188:
[----:B------:R-:W-:Y:S05]  /*10110*/  BSYNC B0 ;  /* 0x0000000000007941 */ /* 0x000fea0003800000 */
.L_x_6187:
[----:B-1----:R-:W2:Y:S02]  /*10120*/  LDL.LU R2, [R1+0x4] ;  /* 0x0000040001027983 */ /* 0x002ea40000300800 */
[----:B--2---:R-:W-:-:S05]  /*10130*/  LOP3.LUT R2, R2, R0, RZ, 0x3c, !PT ;  /* 0x0000000002027212 */ /* 0x004fca00078e3cff */
[----:B------:R1:W-:Y:S02]  /*10140*/  STL [R1+0x4], R2 ;  /* 0x0000040201007387 */ /* 0x0003e40000100800 */
.L_x_6144:
[----:B------:R-:W-:Y:S05]  /*10150*/  BSYNC B6 ;  /* 0x0000000000067941 */ /* 0x000fea0003800000 */
.L_x_6142:
[----:B------:R-:W-:-:S03]  /*10160*/  UMOV UR4, 0xffffffff ;  /* 0xffffffff00047882 */ /* 0x000fc60000000000 */
[----:B------:R-:W-:Y:S05]  /*10170*/  BRA.DIV UR4, `(.L_x_6189) ;  /* 0x0000001604cc7947 */ /* 0x000fea000b800000 */
[----:B------:R2:W3:Y:S04]  /*10180*/  SHFL.IDX PT, R4, R16, RZ, 0x1f ;  /* 0x00001fff10047589 */ /* 0x0004e800000e0000 */
[----:B------:R2:W4:Y:S02]  /*10190*/  SHFL.IDX PT, R7, R16, 0x1, 0x1f ;  /* 0x00201f0010077f89 */ /* 0x00052400000e0000 */
.L_x_6236:
[----:B------:R-:W0:Y:S01]  /*101a0*/  S2R R0, SR_TID.X ;  /* 0x0000000000007919 */ /* 0x000e220000002100 */
        /* <DEDUP_REMOVED lines=9> */
[----:B-1----:R-:W0:Y:S02]  /*10240*/  LDC.64 R2, c[0x0][0xc58] ;  /* 0x00031600ff027b82 */ /* 0x002e240000000a00 */
[----:B0-----:R-:W-:-:S05]  /*10250*/  IMAD.WIDE R2, R5, 0x4, R2 ;  /* 0x0000000405027825 */ /* 0x001fca00078e0202 */
[----:B------:R0:W5:Y:S02]  /*10260*/  LDG.E R17, desc[UR48][R2.64] ;  /* 0x0000003002117981 */ /* 0x000164000c1e1900 */
.L_x_6191:
[----:B------:R-:W-:Y:S05]  /*10270*/  BSYNC B0 ;  /* 0x0000000000007941 */ /* 0x000fea0003800000 */
.L_x_6190:
        /* <DEDUP_REMOVED lines=23> */
.L_x_6244:
[----:B------:R-:W-:Y:S02]  /*103f0*/  ULDC UR4, c[0x0][0xc10] ;  /* 0x0003040000047ab9 */ /* 0x000fe40000000800 */
[----:B------:R-:W-:-:S05]  /*10400*/  MOV R5, UR4 ;  /* 0x0000000400057c02 */ /* 0x000fca0008000f00 */
[----:B-1----:R-:W-:-:S04]  /*10410*/  IMAD R14, R14, R5, RZ ;  /* 0x000000050e0e7224 */ /* 0x002fc800078e02ff */
[----:B----4-:R-:W-:-:S05]  /*10420*/  IMAD.IADD R7, R7, 0x1, R14 ;  /* 0x0000000107077824 */ /* 0x010fca00078e020e */
[----:B---3--:R-:W-:-:S13]  /*10430*/  ISETP.GT.AND P0, PT, R7, R4, PT ;  /* 0x000000040700720c */ /* 0x008fda0003f04270 */
[----:B------:R-:W-:Y:S05]  /*10440*/  @P0 BRA `(.L_x_6193) ;  /* 0x0000000000b40947 */ /* 0x000fea0003800000 */
[----:B------:R-:W1:Y:S02]  /*10450*/  LDC R0, c[0x0][0xc14] ;  /* 0x00030500ff007b82 */ /* 0x000e640000000800 */
.L_x_6198:
        /* <DEDUP_REMOVED lines=14> */
.L_x_6196:
[----:B------:R-:W-:Y:S05]  /*10540*/  BSYNC B0 ;  /* 0x0000000000007941 */ /* 0x000fea0003800000 */
.L_x_6195:
        /* <DEDUP_REMOVED lines=23> */
.L_x_6252:
[----:B------:R-:W-:Y:S02]  /*106c0*/  ULDC UR4, c[0x0][0xc10] ;  /* 0x0003040000047ab9 */ /* 0x000fe40000000800 */
[----:B------:R-:W-:-:S04]  /*106d0*/  IMAD.U32 R5, RZ, RZ, UR4 ;  /* 0x00000004ff057e24 */ /* 0x000fc8000f8e00ff */
[----:B-1----:R-:W-:-:S04]  /*106e0*/  IMAD R14, R14, R5, RZ ;  /* 0x000000050e0e7224 */ /* 0x002fc800078e02ff */
[----:B------:R-:W-:-:S05]  /*106f0*/  IMAD.IADD R7, R14, 0x1, R7 ;  /* 0x000000010e077824 */ /* 0x000fca00078e0207 */
[----:B------:R-:W-:-:S13]  /*10700*/  ISETP.GT.AND P0, PT, R7, R4, PT ;  /* 0x000000040700720c */ /* 0x000fda0003f04270 */
[----:B------:R-:W-:Y:S05]  /*10710*/  @!P0 BRA `(.L_x_6198) ;  /* 0xfffffffc00508947 */ /* 0x000fea000383ffff */
.L_x_6193:
[----:B--2---:R-:W-:Y:S01]  /*10720*/  IADD3 R16, -R14, R7, RZ ;  /* 0x000000070e107210 */ /* 0x004fe20007ffe1ff */
[----:B------:R-:W-:-:S04]  /*10730*/  UMOV UR4, 0xffffffff ;  /* 0xffffffff00047882 */ /* 0x000fc80000000000 */
[----:B------:R-:W-:-:S05]  /*10740*/  IMAD R3, R2, R5, R16 ;  /* 0x0000000502037224 */ /* 0x000fca00078e0210 */
[----:B------:R-:W-:Y:S01]  /*10750*/  ISETP.GT.AND P6, PT, R3, R4, PT ;  /* 0x000000040300720c */ /* 0x000fe20003fc4270 */
[----:B------:R-:W-:-:S12]  /*10760*/  BRA.DIV UR4, `(.L_x_6199) ;  /* 0x0000001a043c7947 */ /* 0x000fd8000b800000 */
[----:B------:R-:W-:-:S04]  /*10770*/  VOTE.ANY R3, PT, !P6 ;  /* 0x0000000000037806 */ /* 0x000fc800070e0100 */
[----:B------:R-:W1:Y:S02]  /*10780*/  POPC R6, R3 ;  /* 0x0000000300067309 */ /* 0x000e640000000000 */
[----:B-1----:R1:W2:Y:S02]  /*10790*/  SHFL.IDX PT, R17, R17, R6, 0x1f ;  /* 0x00001f0611117589 */ /* 0x0022a400000e0000 */
.L_x_6256:
[----:B------:R-:W-:Y:S01]  /*107a0*/  ISETP.NE.AND P0, PT, R3, RZ, PT ;  /* 0x000000ff0300720c */ /* 0x000fe20003f05270 */
[----:B------:R-:W-:-:S12]  /*107b0*/  IMAD.MOV.U32 R7, RZ, RZ, RZ ;  /* 0x000000ffff077224 */ /* 0x000fd800078e00ff */
[----:B------:R-:W-:Y:S05]  /*107c0*/  @!P0 BRA `(.L_x_6200) ;  /* 0x0000000000108947 */ /* 0x000fea0003800000 */
[----:B------:R-:W-:Y:S01]  /*107d0*/  UMOV UR4, 0xffffffff ;  /* 0xffffffff00047882 */ /* 0x000fe20000000000 */
[----:B------:R-:W-:Y:S02]  /*107e0*/  VIADD R12, R6, 0xffffffff ;  /* 0xffffffff060c7836 */ /* 0x000fe40000000000 */
[----:B------:R-:W-:Y:S05]  /*107f0*/  BRA.DIV UR4, `(.L_x_6201) ;  /* 0x0000001a04607947 */ /* 0x000fea000b800000 */
[----:B------:R3:W4:Y:S02]  /*10800*/  SHFL.IDX PT, R7, R2, R12, 0x1f ;  /* 0x00001f0c02077589 */ /* 0x00072400000e0000 */
.L_x_6200:
[----:B0--3--:R-:W0:Y:S01]  /*10810*/  LDC.64 R2, c[0x0][0xc68] ;  /* 0x00031a00ff027b82 */ /* 0x009e220000000a00 */
[----:B------:R-:W-:-:S05]  /*10820*/  IADD3 R19, R6, R19, RZ ;  /* 0x0000001306137210 */ /* 0x000fca0007ffe0ff */
        /* <DEDUP_REMOVED lines=34> */
[----:B------:R-:W-:Y:S02]  /*10a50*/  VIADDMNMX R8, R2, R5, R8, PT ;  /* 0x0000000502087246 */ /* 0x000fe40003800108 */
[----:B------:R-:W-:Y:S02]  /*10a60*/  IADD3 R4, R7, R4, RZ ;  /* 0x0000000407047210 */ /* 0x000fe40007ffe0ff */
[----:B------:R-:W-:-:S04]  /*10a70*/  IABS R5, R8 ;  /* 0x0000000800057213 */ /* 0x000fc80000000000 */
[----:B------:R-:W0:Y:S08]  /*10a80*/  I2F.RP R10, R5 ;  /* 0x00000005000a7306 */ /* 0x000e300000209400 */
[----:B0-----:R-:W0:Y:S02]  /*10a90*/  MUFU.RCP R10, R10 ;  /* 0x0000000a000a7308 */ /* 0x001e240000001000 */
[----:B0-----:R-:W-:-:S06]  /*10aa0*/  IADD3 R2, R10, 0xffffffe, RZ ;  /* 0x0ffffffe0a027810 */ /* 0x001fcc0007ffe0ff */
[----:B------:R0:W1:Y:S02]  /*10ab0*/  F2I.FTZ.U32.TRUNC.NTZ R3, R2 ;  /* 0x0000000200037305 */ /* 0x000064000021f000 */
[----:B0-----:R-:W-:Y:S01]  /*10ac0*/  MOV R2, RZ ;  /* 0x000000ff00027202 */ /* 0x001fe20000000f00 */
        /* <DEDUP_REMOVED lines=23> */
.L_x_6194:
[----:B------:R-:W-:Y:S01]  /*10c40*/  UMOV UR4, URZ ;  /* 0x0000003f00047c82 */ /* 0x000fe20008000000 */
[----:B------:R-:W-:Y:S01]  /*10c50*/  UMOV UR5, URZ ;  /* 0x0000003f00057c82 */ /* 0x000fe20008000000 */
[----:B------:R-:W-:Y:S01]  /*10c60*/  ULDC UR6, c[0x0][0xc14] ;  /* 0x0003050000067ab9 */ /* 0x000fe20000000800 */
[----:B--2---:R-:W-:Y:S01]  /*10c70*/  MOV R16, R4 ;  /* 0x0000000400107202 */ /* 0x004fe20000000f00 */
[----:B------:R-:W-:Y:S01]  /*10c80*/  IMAD.U32 R17, RZ, RZ, UR4 ;  /* 0x00000004ff117e24 */ /* 0x000fe2000f8e00ff */
[----:B------:R-:W-:Y:S01]  /*10c90*/  MOV R19, UR6 ;  /* 0x0000000600137c02 */ /* 0x000fe20008000f00 */
[----:B------:R-:W-:-:S07]  /*10ca0*/  IMAD.U32 R18, RZ, RZ, UR5 ;  /* 0x00000005ff127e24 */ /* 0x000fce000f8e00ff */
.L_x_6202:
        /* <DEDUP_REMOVED lines=12> */
.L_x_6138:
        /* <DEDUP_REMOVED lines=12> */
.L_x_6259:
[----:B------:R-:W-:Y:S05]  /*10e30*/  BSYNC B0 ;  /* 0x0000000000007941 */ /* 0x000fea0003800000 */
.L_x_6204:
[----:B------:R-:W-:-:S03]  /*10e40*/  UMOV UR4, 0xffffffff ;  /* 0xffffffff00047882 */ /* 0x000fc60000000000 */
[----:B------:R-:W-:Y:S05]  /*10e50*/  BRA.DIV UR4, `(.L_x_6206) ;  /* 0x0000001604047947 */ /* 0x000fea000b800000 */
[----:B------:R-:W2:Y:S02]  /*10e60*/  S2R R2, SR_TID.X ;  /* 0x0000000000027919 */ /* 0x000ea40000002100 */
[----:B--2---:R-:W-:-:S04]  /*10e70*/  SHF.R.U32.HI R2, RZ, 0x5, R2 ;  /* 0x00000005ff027819 */ /* 0x004fc80000011602 */
[----:B------:R-:W-:-:S05]  /*10e80*/  LOP3.LUT R2, R2, 0x3, RZ, 0xc0, !PT ;  /* 0x0000000302027812 */ /* 0x000fca00078ec0ff */
[----:B------:R2:W3:Y:S02]  /*10e90*/  SHFL.IDX PT, R14, R2, RZ, 0x1f ;  /* 0x00001fff020e7589 */ /* 0x0004e400000e0000 */
.L_x_6262:
[----:B---3--:R-:W-:Y:S01]  /*10ea0*/  ISETP.NE.AND P0, PT, R14, RZ, PT ;  /* 0x000000ff0e00720c */ /* 0x008fe20003f05270 */
[----:B------:R-:W-:-:S12]  /*10eb0*/  BSSY B0, `(.L_x_6207) ;  /* 0x0000027000007945 */ /* 0x000fd80003800000 */
[----:B------:R-:W-:Y:S05]  /*10ec0*/  @P0 BRA `(.L_x_6208) ;  /* 0x0000000000940947 */ /* 0x000fea0003800000 */
[----:B------:R-:W-:-:S03]  /*10ed0*/  UMOV UR4, 0xffffffff ;  /* 0xffffffff00047882 */ /* 0x000fc60000000000 */
[----:B------:R-:W-:Y:S05]  /*10ee0*/  BRA.DIV UR4, `(.L_x_6209) ;  /* 0x0000001604147947 */ /* 0x000fea000b800000 */
[----:B------:R-:W-:-:S13]  /*10ef0*/  ELECT P6, URZ, PT ;  /* 0x00000000003f782f */ /* 0x000fda00038c0000 */
.L_x_6265:
[----:B------:R-:W-:Y:S05]  /*10f00*/  @!P6 BRA `(.L_x_6208) ;  /* 0x000000000084e947 */ /* 0x000fea0003800000 */
[----:B------:R-:W-:-:S06]  /*10f10*/  ULOP3.LUT UR4, UR36, 0x2, URZ, 0xfc, !UPT ;  /* 0x0000000224047892 */ /* 0x000fcc000f8efc3f */
[----:B--2---:R-:W-:-:S04]  /*10f20*/  MOV R2, UR4 ;  /* 0x0000000400027c02 */ /* 0x004fc80008000f00 */
[----:B------:R-:W-:-:S13]  /*10f30*/  ISETP.NE.AND P2, PT, R2, 0x3, PT ;  /* 0x000000030200780c */ /* 0x000fda0003f45270 */
[----:B------:R-:W-:Y:S05]  /*10f40*/  @!P2 BRA `(.L_x_6210) ;  /* 0x000000000004a947 */ /* 0x000fea0003800000 */
[----:B------:R-:W-:Y:S01]  /*10f50*/  BPT.TRAP 0x1 ;  /* 0x000000040000795c */ /* 0x000fe20000300000 */
.L_x_6210:
        /* <DEDUP_REMOVED lines=14> */
.L_x_6266:
[----:B------:R-:W2:Y:S02]  /*11040*/  SYNCS.PHASECHK.TRANS64.TRYWAIT P0, [R7+URZ], R2 ;  /* 0x00000002070075a7 */ /* 0x000ea4000800017f */
[----:B--2---:R-:W-:Y:S05]  /*11050*/  @!P0 BRA `(.L_x_6212) ;  /* 0x0000001000ec8947 */ /* 0x004fea0003800000 */
.L_x_6267:
[----:B------:R-:W-:Y:S05]  /*11060*/  @!P2 BRA `(.L_x_6213) ;  /* 0x000000000004a947 */ /* 0x000fea0003800000 */
[----:B------:R-:W-:Y:S01]  /*11070*/  BPT.TRAP 0x1 ;  /* 0x000000040000795c */ /* 0x000fe20000300000 */
.L_x_6213:
[----:B------:R-:W3:Y:S01]  /*11080*/  LDL.LU R4, [R1] ;  /* 0x0000000001047983 */ /* 0x000ee20000300800 */
[----:B------:R-:W-:-:S05]  /*11090*/  VIADD R0, R0, 0x28c60 ;  /* 0x00028c6000007836 */ /* 0x000fca0000000000 */
[----:B---3--:R-:W-:-:S04]  /*110a0*/  LEA R4, R4, R0, 0x3 ;  /* 0x0000000004047211 */ /* 0x008fc800078e18ff */
[----:B------:R-:W3:Y:S02]  /*110b0*/  SYNCS.PHASECHK.TRANS64.TRYWAIT P0, [R4+URZ], R5 ;  /* 0x00000005040075a7 */ /* 0x000ee4000800017f */
[----:B---3--:R-:W-:Y:S05]  /*110c0*/  @!P0 BRA `(.L_x_6214) ;  /* 0x0000001000e48947 */ /* 0x008fea0003800000 */
.L_x_6268:
[----:B------:R-:W-:-:S07]  /*110d0*/  IMAD R3, R3, 0x8, R0 ;  /* 0x0000000803037824 */ /* 0x000fce00078e0200 */
.L_x_6215:
[----:B----4-:R4:W0:Y:S02]  /*110e0*/  SYNCS.PHASECHK.TRANS64.TRYWAIT P0, [R3+URZ], R2 ;  /* 0x00000002030075a7 */ /* 0x010824000800017f */
[----:B0-----:R-:W-:Y:S05]  /*110f0*/  @!P0 NANOSLEEP.SYNCS 0x989680 ;  /* 0x009896800000895d */ /* 0x001fea0003900000 */
[----:B------:R-:W0:Y:S02]  /*11100*/  @!P0 SYNCS.PHASECHK.TRANS64 P0, [R3+URZ], R2 ;  /* 0x00000002030085a7 */ /* 0x000e24000800007f */
[----:B0-----:R-:W-:Y:S05]  /*11110*/  @!P0 BRA `(.L_x_6215) ;  /* 0xfffffffc00f08947 */ /* 0x001fea000383ffff */
.L_x_6208:
[----:B------:R-:W-:Y:S05]  /*11120*/  BSYNC B0 ;  /* 0x0000000000007941 */ /* 0x000fea0003800000 */
.L_x_6207:
[----:B------:R-:W-:Y:S05]  /*11130*/  EXIT ;  /* 0x000000000000794d */ /* 0x000fea0003800000 */
.L_x_6081:
[----:B0-----:R-:W-:-:S04]  /*11140*/  IMAD.U32 R5, RZ, RZ, UR21 ;  /* 0x00000015ff057e24 */ /* 0x001fc8000f8e00ff */
[----:B------:R0:W1:Y:S03]  /*11150*/  SYNCS.PHASECHK.TRANS64.TRYWAIT P1, [R5+URZ+0x28c50], R4 ;  /* 0x028c5004050075a7 */ /* 0x000066000802017f */
[----:B-1----:R-:W-:Y:S05]  /*11160*/  @!P1 NANOSLEEP.SYNCS 0x989680 ;  /* 0x009896800000995d */ /* 0x002fea0003900000 */
[----:B------:R-:W1:Y:S02]  /*11170*/  @!P1 SYNCS.PHASECHK.TRANS64 P1, [R5+URZ+0x28c50], R4 ;  /* 0x028c5004050095a7 */ /* 0x000e64000802007f */
[----:B-1----:R-:W-:Y:S05]  /*11180*/  @!P1 BRA `(.L_x_6081) ;  /* 0xfffffffc00ec9947 */ /* 0x002fea000383ffff */
[----:B------:R-:W-:Y:S05]  /*11190*/  BRA `(.L_x_6216) ;  /* 0xffffff08002c7947 */ /* 0x000fea000383ffff */
.L_x_6086:
[----:B-1----:R-:W-:-:S04]  /*111a0*/  MOV R6, UR21 ;  /* 0x0000001500067c02 */ /* 0x002fc80008000f00 */
[----:B------:R1:W2:Y:S03]  /*111b0*/  SYNCS.PHASECHK.TRANS64.TRYWAIT P1, [R6+URZ+0x28c50], R5 ;  /* 0x028c5005060075a7 */ /* 0x0002a6000802017f */
[----:B--2---:R-:W-:Y:S05]  /*111c0*/  @!P1 NANOSLEEP.SYNCS 0x989680 ;  /* 0x009896800000995d */ /* 0x004fea0003900000 */
[----:B------:R-:W2:Y:S02]  /*111d0*/  @!P1 SYNCS.PHASECHK.TRANS64 P1, [R6+URZ+0x28c50], R5 ;  /* 0x028c5005060095a7 */ /* 0x000ea4000802007f */
[----:B--2---:R-:W-:Y:S05]  /*111e0*/  @!P1 BRA `(.L_x_6086) ;  /* 0xfffffffc00ec9947 */ /* 0x004fea000383ffff */
[----:B------:R-:W-:Y:S05]  /*111f0*/  BRA `(.L_x_6085) ;  /* 0xffffff1400307947 */ /* 0x000fea000383ffff */
.L_x_6089:
[----:B0-----:R-:W-:-:S04]  /*11200*/  IMAD.U32 R3, RZ, RZ, UR40 ;  /* 0x00000028ff037e24 */ /* 0x001fc8000f8e00ff */
[----:B------:R0:W1:Y:S03]  /*11210*/  SYNCS.PHASECHK.TRANS64.TRYWAIT P1, [R3+URZ+0x28c00], R0 ;  /* 0x028c0000030075a7 */ /* 0x000066000802017f */
[----:B-1----:R-:W-:Y:S05]  /*11220*/  @!P1 NANOSLEEP.SYNCS 0x989680 ;  /* 0x009896800000995d */ /* 0x002fea0003900000 */
[----:B------:R-:W1:Y:S02]  /*11230*/  @!P1 SYNCS.PHASECHK.TRANS64 P1, [R3+URZ+0x28c00], R0 ;  /* 0x028c0000030095a7 */ /* 0x000e64000802007f */
[----:B-1----:R-:W-:Y:S05]  /*11240*/  @!P1 BRA `(.L_x_6089) ;  /* 0xfffffffc00ec9947 */ /* 0x002fea000383ffff */
[----:B------:R-:W-:Y:S05]  /*11250*/  BRA `(.L_x_6217) ;  /* 0xffffff2000707947 */ /* 0x000fea000383ffff */
.L_x_6093:
[----:B--2---:R2:W3:Y:S02]  /*11260*/  SYNCS.PHASECHK.TRANS64.TRYWAIT P1, [R7+URZ+0x28c30], R8 ;  /* 0x028c3008070075a7 */ /* 0x0044e4000802017f */
[----:B---3--:R-:W-:Y:S05]  /*11270*/  @!P1 NANOSLEEP.SYNCS 0x989680 ;  /* 0x009896800000995d */ /* 0x008fea0003900000 */
[----:B------:R-:W3:Y:S02]  /*11280*/  @!P1 SYNCS.PHASECHK.TRANS64 P1, [R7+URZ+0x28c30], R8 ;  /* 0x028c3008070095a7 */ /* 0x000ee4000802007f */
[----:B---3--:R-:W-:Y:S05]  /*11290*/  @!P1 BRA `(.L_x_6093) ;  /* 0xfffffffc00f09947 */ /* 0x008fea000383ffff */
[----:B------:R-:W-:Y:S05]  /*112a0*/  BRA `(.L_x_6092) ;  /* 0xffffff20008c7947 */ /* 0x000fea000383ffff */
.L_x_6097:
[----:B----4-:R4:W0:Y:S02]  /*112b0*/  SYNCS.PHASECHK.TRANS64.TRYWAIT P2, [R7+URZ+0x28c50], R8 ;  /* 0x028c5008070075a7 */ /* 0x010824000804017f */
[----:B0-----:R-:W-:Y:S05]  /*112c0*/  @!P2 NANOSLEEP.SYNCS 0x989680 ;  /* 0x009896800000a95d */ /* 0x001fea0003900000 */
[----:B------:R-:W0:Y:S02]  /*112d0*/  @!P2 SYNCS.PHASECHK.TRANS64 P2, [R7+URZ+0x28c50], R8 ;  /* 0x028c50080700a5a7 */ /* 0x000e24000804007f */
[----:B0-----:R-:W-:Y:S05]  /*112e0*/  @!P2 BRA `(.L_x_6097) ;  /* 0xfffffffc00f0a947 */ /* 0x001fea000383ffff */
[----:B------:R-:W-:Y:S05]  /*112f0*/  BRA `(.L_x_6096) ;  /* 0xffffff3400fc7947 */ /* 0x000fea000383ffff */
.L_x_6102:
[----:B--2---:R-:W-:-:S04]  /*11300*/  IMAD.U32 R4, RZ, RZ, UR25 ;  /* 0x00000019ff047e24 */ /* 0x004fc8000f8e00ff */
[----:B------:R2:W3:Y:S03]  /*11310*/  SYNCS.PHASECHK.TRANS64.TRYWAIT P2, [R4+URZ+0x28c30], R7 ;  /* 0x028c3007040075a7 */ /* 0x0004e6000804017f */
[----:B---3--:R-:W-:Y:S05]  /*11320*/  @!P2 NANOSLEEP.SYNCS 0x989680 ;  /* 0x009896800000a95d */ /* 0x008fea0003900000 */
[----:B------:R-:W3:Y:S02]  /*11330*/  @!P2 SYNCS.PHASECHK.TRANS64 P2, [R4+URZ+0x28c30], R7 ;  /* 0x028c30070400a5a7 */ /* 0x000ee4000804007f */
[----:B---3--:R-:W-:Y:S05]  /*11340*/  @!P2 BRA `(.L_x_6102) ;  /* 0xfffffffc00eca947 */ /* 0x008fea000383ffff */
[----:B------:R-:W-:Y:S05]  /*11350*/  BRA `(.L_x_6101) ;  /* 0xffffff3800f07947 */ /* 0x000fea000383ffff */
.L_x_6106:
[----:B-1----:R1:W2:Y:S02]  /*11360*/  SYNCS.PHASECHK.TRANS64.TRYWAIT P2, [R168+URZ+0x28c50], R7 ;  /* 0x028c5007a80075a7 */ /* 0x0022a4000804017f */
[----:B--2---:R-:W-:Y:S05]  /*11370*/  @!P2 NANOSLEEP.SYNCS 0x989680 ;  /* 0x009896800000a95d */ /* 0x004fea0003900000 */
[----:B------:R-:W2:Y:S02]  /*11380*/  @!P2 SYNCS.PHASECHK.TRANS64 P2, [R168+URZ+0x28c50], R7 ;  /* 0x028c5007a800a5a7 */ /* 0x000ea4000804007f */
[----:B--2---:R-:W-:Y:S05]  /*11390*/  @!P2 BRA `(.L_x_6106) ;  /* 0xfffffffc00f0a947 */ /* 0x004fea000383ffff */
[----:B------:R-:W-:Y:S05]  /*113a0*/  BRA `(.L_x_6105) ;  /* 0xffffff5800447947 */ /* 0x000fea000383ffff */
.L_x_6112:
[----:B-1----:R-:W-:-:S04]  /*113b0*/  MOV R4, UR24 ;  /* 0x0000001800047c02 */ /* 0x002fc80008000f00 */
[----:B------:R1:W3:Y:S03]  /*113c0*/  SYNCS.PHASECHK.TRANS64.TRYWAIT P2, [R4+URZ+0x28c30], R7 ;  /* 0x028c3007040075a7 */ /* 0x0002e6000804017f */
[----:B---3--:R-:W-:Y:S05]  /*113d0*/  @!P2 NANOSLEEP.SYNCS 0x989680 ;  /* 0x009896800000a95d */ /* 0x008fea0003900000 */
[----:B------:R-:W3:Y:S02]  /*113e0*/  @!P2 SYNCS.PHASECHK.TRANS64 P2, [R4+URZ+0x28c30], R7 ;  /* 0x028c30070400a5a7 */ /* 0x000ee4000804007f */
[----:B---3--:R-:W-:Y:S05]  /*113f0*/  @!P2 BRA `(.L_x_6112) ;  /* 0xfffffffc00eca947 */ /* 0x008fea000383ffff */
[----:B------:R-:W-:Y:S05]  /*11400*/  BRA `(.L_x_6111) ;  /* 0xffffff5c00307947 */ /* 0x000fea000383ffff */
.L_x_6116:
[----:B--2---:R2:W3:Y:S02]  /*11410*/  SYNCS.PHASECHK.TRANS64.TRYWAIT P2, [R168+URZ+0x28c50], R7 ;  /* 0x028c5007a80075a7 */ /* 0x0044e4000804017f */
[----:B---3--:R-:W-:Y:S05]  /*11420*/  @!P2 NANOSLEEP.SYNCS 0x989680 ;  /* 0x009896800000a95d */ /* 0x008fea0003900000 */
[----:B------:R-:W3:Y:S02]  /*11430*/  @!P2 SYNCS.PHASECHK.TRANS64 P2, [R168+URZ+0x28c50], R7 ;  /* 0x028c5007a800a5a7 */ /* 0x000ee4000804007f */
[----:B---3--:R-:W-:Y:S05]  /*11440*/  @!P2 BRA `(.L_x_6116) ;  /* 0xfffffffc00f0a947 */ /* 0x008fea000383ffff */
[----:B------:R-:W-:Y:S05]  /*11450*/  BRA `(.L_x_6115) ;  /* 0xffffff7400547947 */ /* 0x000fea000383ffff */
.L_x_6149:
        /* <DEDUP_REMOVED lines=11> */
.L_x_6219:
[----:B------:R-:W-:Y:S05]  /*11510*/  BSYNC B0 ;  /* 0x0000000000007941 */ /* 0x000fea0003800000 */
.L_x_6218:
[----:B------:R-:W-:Y:S05]  /*11520*/  BRA `(.L_x_6220) ;  /* 0xffffffc400347947 */ /* 0x000fea000383ffff */
.L_x_6150:
[----:B------:R-:W-:Y:S01]  /*11530*/  BSSY B0, `(.L_x_6221) ;  /* 0x0000006000007945 */ /* 0x000fe20003800000 */
[----:B------:R-:W-:-:S07]  /*11540*/  IMAD.MOV.U32 R15, RZ, RZ, -0x1 ;  /* 0xffffffffff0f7424 */ /* 0x000fce00078e00ff */
[----:B------:R-:W-:Y:S05]  /*11550*/  WARPSYNC.COLLECTIVE R15, `(.L_x_6222) ;  /* 0x000000000f0c7348 */ /* 0x000fea0003c00000 */
[----:B------:R-:W-:Y:S02]  /*11560*/  ELECT P6, UR62, PT ;  /* 0x00000000003e782f */ /* 0x000fe400038c0000 */
[----:B------:R-:W-:Y:S01]  /*11570*/  MOV R14, UR62 ;  /* 0x0000003e000e7c02 */ /* 0x000fe20008000f00 */
[----:B------:R-:W-:Y:S10]  /*11580*/  ENDCOLLECTIVE ;  /* 0x000000000000791b */ /* 0x000ff40003800000 */
.L_x_6222:
[----:B------:R-:W-:Y:S05]  /*11590*/  BSYNC B0 ;  /* 0x0000000000007941 */ /* 0x000fea0003800000 */
.L_x_6221:
[----:B------:R-:W-:Y:S05]  /*115a0*/  BRA `(.L_x_6223) ;  /* 0xffffffc400247947 */ /* 0x000fea000383ffff */
.L_x_6153:
[----:B0-----:R0:W1:Y:S02]  /*115b0*/  SYNCS.PHASECHK.TRANS64.TRYWAIT P0, [R8+URZ+0x28c40], R10 ;  /* 0x028c400a080075a7 */ /* 0x001064000800017f */
[----:B-1----:R-:W-:Y:S05]  /*115c0*/  @!P0 NANOSLEEP.SYNCS 0x989680 ;  /* 0x009896800000895d */ /* 0x002fea0003900000 */
[----:B------:R-:W1:Y:S02]  /*115d0*/  @!P0 SYNCS.PHASECHK.TRANS64 P0, [R8+URZ+0x28c40], R10 ;  /* 0x028c400a080085a7 */ /* 0x000e64000800007f */
[----:B-1----:R-:W-:Y:S05]  /*115e0*/  @!P0 BRA `(.L_x_6153) ;  /* 0xfffffffc00f08947 */ /* 0x002fea000383ffff */
[----:B------:R-:W-:Y:S05]  /*115f0*/  BRA `(.L_x_6224) ;  /* 0xffffffc400887947 */ /* 0x000fea000383ffff */
.L_x_6156:
        /* <DEDUP_REMOVED lines=8> */
.L_x_6159:
[----:B0-----:R0:W1:Y:S02]  /*11680*/  SYNCS.PHASECHK.TRANS64.TRYWAIT P0, [R11+URZ+0x28c60], R6 ;  /* 0x028c60060b0075a7 */ /* 0x001064000800017f */
[----:B-1----:R-:W-:Y:S05]  /*11690*/  @!P0 NANOSLEEP.SYNCS 0x989680 ;  /* 0x009896800000895d */ /* 0x002fea0003900000 */
[----:B------:R-:W1:Y:S02]  /*116a0*/  @!P0 SYNCS.PHASECHK.TRANS64 P0, [R11+URZ+0x28c60], R6 ;  /* 0x028c60060b0085a7 */ /* 0x000e64000800007f */
[----:B-1----:R-:W-:Y:S05]  /*116b0*/  @!P0 BRA `(.L_x_6159) ;  /* 0xfffffffc00f08947 */ /* 0x002fea000383ffff */
[----:B------:R-:W-:Y:S05]  /*116c0*/  BRA `(.L_x_6226) ;  /* 0xffffffc800807947 */ /* 0x000fea000383ffff */
.L_x_6168:
[----:B-1----:R1:W2:Y:S02]  /*116d0*/  SYNCS.PHASECHK.TRANS64.TRYWAIT P0, [R2+URZ+0x28c40], R3 ;  /* 0x028c4003020075a7 */ /* 0x0022a4000800017f */
[----:B--2---:R-:W-:Y:S05]  /*116e0*/  @!P0 NANOSLEEP.SYNCS 0x989680 ;  /* 0x009896800000895d */ /* 0x004fea0003900000 */
[----:B------:R-:W2:Y:S02]  /*116f0*/  @!P0 SYNCS.PHASECHK.TRANS64 P0, [R2+URZ+0x28c40], R3 ;  /* 0x028c4003020085a7 */ /* 0x000ea4000800007f */
[----:B--2---:R-:W-:Y:S05]  /*11700*/  @!P0 BRA `(.L_x_6168) ;  /* 0xfffffffc00f08947 */ /* 0x004fea000383ffff */
[----:B------:R-:W-:Y:S05]  /*11710*/  BRA `(.L_x_6227) ;  /* 0xffffffd000487947 */ /* 0x000fea000383ffff */
.L_x_6170:
[----:B0-----:R0:W2:Y:S02]  /*11720*/  SYNCS.PHASECHK.TRANS64.TRYWAIT P0, [R2+URZ+0x28c60], R3 ;  /* 0x028c6003020075a7 */ /* 0x0010a4000800017f */
[----:B--2---:R-:W-:Y:S05]  /*11730*/  @!P0 NANOSLEEP.SYNCS 0x989680 ;  /* 0x009896800000895d */ /* 0x004fea0003900000 */
[----:B------:R-:W2:Y:S02]  /*11740*/  @!P0 SYNCS.PHASECHK.TRANS64 P0, [R2+URZ+0x28c60], R3 ;  /* 0x028c6003020085a7 */ /* 0x000ea4000800007f */
[----:B--2---:R-:W-:Y:S05]  /*11750*/  @!P0 BRA `(.L_x_6170) ;  /* 0xfffffffc00f08947 */ /* 0x004fea000383ffff */
[----:B------:R-:W-:Y:S05]  /*11760*/  BRA `(.L_x_6228) ;  /* 0xffffffd000b87947 */ /* 0x000fea000383ffff */
.L_x_6175:
[----:B-1----:R1:W2:Y:S02]  /*11770*/  SYNCS.PHASECHK.TRANS64.TRYWAIT P0, [R2+URZ+0x28c40], R7 ;  /* 0x028c4007020075a7 */ /* 0x0022a4000800017f */
[----:B--2---:R-:W-:Y:S05]  /*11780*/  @!P0 NANOSLEEP.SYNCS 0x989680 ;  /* 0x009896800000895d */ /* 0x004fea0003900000 */
[----:B------:R-:W2:Y:S02]  /*11790*/  @!P0 SYNCS.PHASECHK.TRANS64 P0, [R2+URZ+0x28c40], R7 ;  /* 0x028c4007020085a7 */ /* 0x000ea4000800007f */
[----:B--2---:R-:W-:Y:S05]  /*117a0*/  @!P0 BRA `(.L_x_6175) ;  /* 0xfffffffc00f08947 */ /* 0x004fea000383ffff */
[----:B------:R-:W-:Y:S05]  /*117b0*/  BRA `(.L_x_6229) ;  /* 0xffffffd800547947 */ /* 0x000fea000383ffff */
.L_x_6177:
[----:B0-----:R0:W2:Y:S02]  /*117c0*/  SYNCS.PHASECHK.TRANS64.TRYWAIT P1, [R2+URZ+0x28c60], R7 ;  /* 0x028c6007020075a7 */ /* 0x0010a4000802017f */
[----:B--2---:R-:W-:Y:S05]  /*117d0*/  @!P1 NANOSLEEP.SYNCS 0x989680 ;  /* 0x009896800000995d */ /* 0x004fea0003900000 */
[----:B------:R-:W2:Y:S02]  /*117e0*/  @!P1 SYNCS.PHASECHK.TRANS64 P1, [R2+URZ+0x28c60], R7 ;  /* 0x028c6007020095a7 */ /* 0x000ea4000802007f */
[----:B--2---:R-:W-:Y:S05]  /*117f0*/  @!P1 BRA `(.L_x_6177) ;  /* 0xfffffffc00f09947 */ /* 0x004fea000383ffff */
[----:B------:R-:W-:Y:S05]  /*11800*/  BRA `(.L_x_6230) ;  /* 0xffffffd800c07947 */ /* 0x000fea000383ffff */
.L_x_6182:
[----:B--2---:R2:W3:Y:S02]  /*11810*/  SYNCS.PHASECHK.TRANS64.TRYWAIT P0, [R2+URZ+0x28c40], R3 ;  /* 0x028c4003020075a7 */ /* 0x0044e4000800017f */
[----:B---3--:R-:W-:Y:S05]  /*11820*/  @!P0 NANOSLEEP.SYNCS 0x989680 ;  /* 0x009896800000895d */ /* 0x008fea0003900000 */
[----:B------:R-:W3:Y:S02]  /*11830*/  @!P0 SYNCS.PHASECHK.TRANS64 P0, [R2+URZ+0x28c40], R3 ;  /* 0x028c4003020085a7 */ /* 0x000ee4000800007f */
[----:B---3--:R-:W-:Y:S05]  /*11840*/  @!P0 BRA `(.L_x_6182) ;  /* 0xfffffffc00f08947 */ /* 0x008fea000383ffff */
[----:B------:R-:W-:Y:S05]  /*11850*/  BRA `(.L_x_6231) ;  /* 0xffffffe0003c7947 */ /* 0x000fea000383ffff */
.L_x_6184:
[----:B0-----:R0:W1:Y:S02]  /*11860*/  SYNCS.PHASECHK.TRANS64.TRYWAIT P1, [R2+URZ+0x28c60], R3 ;  /* 0x028c6003020075a7 */ /* 0x001064000802017f */
[----:B-1----:R-:W-:Y:S05]  /*11870*/  @!P1 NANOSLEEP.SYNCS 0x989680 ;  /* 0x009896800000995d */ /* 0x002fea0003900000 */
[----:B------:R-:W1:Y:S02]  /*11880*/  @!P1 SYNCS.PHASECHK.TRANS64 P1, [R2+URZ+0x28c60], R3 ;  /* 0x028c6003020095a7 */ /* 0x000e64000802007f */
[----:B-1----:R-:W-:Y:S05]  /*11890*/  @!P1 BRA `(.L_x_6184) ;  /* 0xfffffffc00f09947 */ /* 0x002fea000383ffff */
[----:B------:R-:W-:Y:S05]  /*118a0*/  BRA `(.L_x_6232) ;  /* 0xffffffe000ac7947 */ /* 0x000fea000383ffff */
.L_x_6189:
[----:B------:R-:W-:Y:S01]  /*118b0*/  BSSY B0, `(.L_x_6233) ;  /* 0x0000008000007945 */ /* 0x000fe20003800000 */
[----:B0-----:R-:W-:Y:S01]  /*118c0*/  MOV R13, R16 ;  /* 0x00000010000d7202 */ /* 0x001fe20000000f00 */
[----:B------:R-:W-:Y:S01]  /*118d0*/  IMAD.MOV.U32 R12, RZ, RZ, RZ ;  /* 0x000000ffff0c7224 */ /* 0x000fe200078e00ff */
[----:B------:R-:W-:Y:S01]  /*118e0*/  MOV R15, 0xffffffff ;  /* 0xffffffff000f7802 */ /* 0x000fe20000000f00 */
[----:B------:R-:W-:-:S07]  /*118f0*/  IMAD.MOV.U32 R11, RZ, RZ, 0x1f ;  /* 0x0000001fff0b7424 */ /* 0x000fce00078e00ff */
[----:B-1----:R-:W-:Y:S05]  /*11900*/  WARPSYNC.COLLECTIVE R15, `(.L_x_6234) ;  /* 0x000000000f087348 */ /* 0x002fea0003c00000 */
[----:B------:R0:W2:Y:S02]  /*11910*/  SHFL.IDX P6, R14, R13, R12, R11 ;  /* 0x0000000c0d0e7389 */ /* 0x0000a400000c000b */
[----:B012---:R-:W-:Y:S01]  /*11920*/  ENDCOLLECTIVE ;  /* 0x000000000000791b */ /* 0x007fe20003800000 */
.L_x_6234:
[----:B------:R-:W-:Y:S05]  /*11930*/  BSYNC B0 ;  /* 0x0000000000007941 */ /* 0x000fea0003800000 */
.L_x_6233:
        /* <DEDUP_REMOVED lines=8> */
.L_x_6235:
[----:B------:R-:W-:Y:S01]  /*119c0*/  MOV R7, R14 ;  /* 0x0000000e00077202 */ /* 0x000fe20000000f00 */
[----:B------:R-:W-:Y:S06]  /*119d0*/  BRA `(.L_x_6236) ;  /* 0xffffffe400f07947 */ /* 0x000fec000383ffff */
.L_x_6192:
[----:B------:R-:W-:Y:S01]  /*119e0*/  BSSY B0, `(.L_x_6237) ;  /* 0x0000008000007945 */ /* 0x000fe20003800000 */
[----:B-----5:R-:W-:Y:S01]  /*119f0*/  IMAD.MOV.U32 R13, RZ, RZ, R17 ;  /* 0x000000ffff0d7224 */ /* 0x020fe200078e0011 */
[----:B------:R-:W-:Y:S01]  /*11a00*/  MOV R11, RZ ;  /* 0x000000ff000b7202 */ /* 0x000fe20000000f00 */
[----:B------:R-:W-:Y:S02]  /*11a10*/  IMAD.MOV.U32 R12, RZ, RZ, 0x1 ;  /* 0x00000001ff0c7424 */ /* 0x000fe400078e00ff */
[----:B------:R-:W-:-:S07]  /*11a20*/  IMAD.MOV.U32 R15, RZ, RZ, -0x1 ;  /* 0xffffffffff0f7424 */ /* 0x000fce00078e00ff */
[----:B01234-:R-:W-:Y:S05]  /*11a30*/  WARPSYNC.COLLECTIVE R15, `(.L_x_6238) ;  /* 0x000000000f087348 */ /* 0x01ffea0003c00000 */
[----:B------:R0:W0:Y:S02]  /*11a40*/  SHFL.UP P6, R14, R13, R12, R11 ;  /* 0x0400000c0d0e7389 */ /* 0x00002400000c000b */
[----:B01234-:R-:W-:Y:S01]  /*11a50*/  ENDCOLLECTIVE ;  /* 0x000000000000791b */ /* 0x01ffe20003800000 */
.L_x_6238:
[----:B------:R-:W-:Y:S05]  /*11a60*/  BSYNC B0 ;  /* 0x0000000000007941 */ /* 0x000fea0003800000 */
.L_x_6237:
        /* <DEDUP_REMOVED lines=10> */
.L_x_6239:
        /* <DEDUP_REMOVED lines=8> */
.L_x_6240:
        /* <DEDUP_REMOVED lines=8> */
.L_x_6241:
        /* <DEDUP_REMOVED lines=8> */
.L_x_6242:
[----:B------:R-:W-:Y:S01]  /*11c90*/  IMAD.MOV.U32 R12, RZ, RZ, 0x1f ;  /* 0x0000001fff0c7424 */ /* 0x000fe200078e00ff */
[----:B------:R-:W-:Y:S02]  /*11ca0*/  MOV R11, 0x1f ;  /* 0x0000001f000b7802 */ /* 0x000fe40000000f00 */
[----:B------:R-:W-:-:S04]  /*11cb0*/  SEL R2, R14, RZ, P0 ;  /* 0x000000ff0e027207 */ /* 0x000fc80000000000 */
[----:B------:R-:W-:-:S05]  /*11cc0*/  IADD3 R2, R5, R2, RZ ;  /* 0x0000000205027210 */ /* 0x000fca0007ffe0ff */
[----:B------:R-:W-:-:S07]  /*11cd0*/  IMAD.MOV.U32 R13, RZ, RZ, R2 ;  /* 0x000000ffff0d7224 */ /* 0x000fce00078e0002 */
[----:B------:R-:W-:Y:S05]  /*11ce0*/  WARPSYNC.COLLECTIVE R15, `(.L_x_6243) ;  /* 0x000000000f087348 */ /* 0x000fea0003c00000 */
[----:B------:R0:W1:Y:S02]  /*11cf0*/  SHFL.IDX P6, R14, R13, R12, R11 ;  /* 0x0000000c0d0e7389 */ /* 0x00006400000c000b */
[----:B01----:R-:W-:Y:S01]  /*11d00*/  ENDCOLLECTIVE ;  /* 0x000000000000791b */ /* 0x003fe20003800000 */
.L_x_6243:
[----:B------:R-:W-:Y:S05]  /*11d10*/  BRA `(.L_x_6244) ;  /* 0xffffffe400b47947 */ /* 0x000fea000383ffff */
.L_x_6197:
[----:B------:R-:W-:Y:S01]  /*11d20*/  BSSY B0, `(.L_x_6245) ;  /* 0x0000008000007945 */ /* 0x000fe20003800000 */
[----:B-----5:R-:W-:Y:S01]  /*11d30*/  IMAD.MOV.U32 R13, RZ, RZ, R17 ;  /* 0x000000ffff0d7224 */ /* 0x020fe200078e0011 */
[----:B------:R-:W-:Y:S01]  /*11d40*/  MOV R11, RZ ;  /* 0x000000ff000b7202 */ /* 0x000fe20000000f00 */
[----:B------:R-:W-:Y:S02]  /*11d50*/  IMAD.MOV.U32 R12, RZ, RZ, 0x1 ;  /* 0x00000001ff0c7424 */ /* 0x000fe400078e00ff */
[----:B------:R-:W-:-:S07]  /*11d60*/  IMAD.MOV.U32 R15, RZ, RZ, -0x1 ;  /* 0xffffffffff0f7424 */ /* 0x000fce00078e00ff */
[----:B0-2---:R-:W-:Y:S05]  /*11d70*/  WARPSYNC.COLLECTIVE R15, `(.L_x_6246) ;  /* 0x000000000f087348 */ /* 0x005fea0003c00000 */
[----:B------:R1:W3:Y:S02]  /*11d80*/  SHFL.UP P6, R14, R13, R12, R11 ;  /* 0x0400000c0d0e7389 */ /* 0x0002e400000c000b */
[----:B0123--:R-:W-:Y:S01]  /*11d90*/  ENDCOLLECTIVE ;  /* 0x000000000000791b */ /* 0x00ffe20003800000 */
.L_x_6246:
[----:B------:R-:W-:Y:S05]  /*11da0*/  BSYNC B0 ;  /* 0x0000000000007941 */ /* 0x000fea0003800000 */
.L_x_6245:
        /* <DEDUP_REMOVED lines=10> */
.L_x_6247:
        /* <DEDUP_REMOVED lines=8> */
.L_x_6248:
        /* <DEDUP_REMOVED lines=8> */
.L_x_6249:
        /* <DEDUP_REMOVED lines=8> */
.L_x_6250:
        /* <DEDUP_REMOVED lines=8> */
.L_x_6251:
[----:B------:R-:W-:Y:S05]  /*12050*/  BRA `(.L_x_6252) ;  /* 0xffffffe400987947 */ /* 0x000fea000383ffff */
.L_x_6199:
[----:B------:R-:W-:Y:S01]  /*12060*/  BSSY B0, `(.L_x_6253) ;  /* 0x0000006000007945 */ /* 0x000fe20003800000 */
[----:B------:R-:W-:Y:S01]  /*12070*/  PLOP3.LUT P6, PT, P6, PT, PT, 0x8, 0x0 ;  /* 0x000000000000781c */ /* 0x000fe200037ce170 */
[----:B------:R-:W-:-:S12]  /*12080*/  IMAD.MOV.U32 R15, RZ, RZ, -0x1 ;  /* 0xffffffffff0f7424 */ /* 0x000fd800078e00ff */
[----:B0-----:R-:W-:Y:S05]  /*12090*/  WARPSYNC.COLLECTIVE R15, `(.L_x_6254) ;  /* 0x000000000f087348 */ /* 0x001fea0003c00000 */
[----:B------:R-:W-:Y:S01]  /*120a0*/  VOTE.ANY R14, PT, P6 ;  /* 0x00000000000e7806 */ /* 0x000fe200030e0100 */
[----:B0-----:R-:W-:Y:S06]  /*120b0*/  ENDCOLLECTIVE ;  /* 0x000000000000791b */ /* 0x001fec0003800000 */
.L_x_6254:
[----:B------:R-:W-:Y:S05]  /*120c0*/  BSYNC B0 ;  /* 0x0000000000007941 */ /* 0x000fea0003800000 */
.L_x_6253:
[----:B------:R-:W-:Y:S01]  /*120d0*/  IMAD.MOV.U32 R3, RZ, RZ, R14 ;  /* 0x000000ffff037224 */ /* 0x000fe200078e000e */
[----:B------:R-:W-:Y:S01]  /*120e0*/  MOV R13, R17 ;  /* 0x00000011000d7202 */ /* 0x000fe20000000f00 */
[----:B------:R-:W-:Y:S01]  /*120f0*/  IMAD.MOV.U32 R11, RZ, RZ, 0x1f ;  /* 0x0000001fff0b7424 */ /* 0x000fe200078e00ff */
[----:B------:R-:W-:Y:S01]  /*12100*/  MOV R15, 0xffffffff ;  /* 0xffffffff000f7802 */ /* 0x000fe20000000f00 */
[----:B------:R-:W0:Y:S02]  /*12110*/  POPC R6, R3 ;  /* 0x0000000300067309 */ /* 0x000e240000000000 */
[----:B0-----:R-:W-:-:S07]  /*12120*/  IMAD.MOV.U32 R12, RZ, RZ, R6 ;  /* 0x000000ffff0c7224 */ /* 0x001fce00078e0006 */
[----:B------:R-:W-:Y:S05]  /*12130*/  WARPSYNC.COLLECTIVE R15, `(.L_x_6255) ;  /* 0x000000000f087348 */ /* 0x000fea0003c00000 */
[----:B------:R0:W1:Y:S02]  /*12140*/  SHFL.IDX P6, R14, R13, R12, R11 ;  /* 0x0000000c0d0e7389 */ /* 0x00006400000c000b */
[----:B01----:R-:W-:Y:S01]  /*12150*/  ENDCOLLECTIVE ;  /* 0x000000000000791b */ /* 0x003fe20003800000 */
.L_x_6255:
[----:B------:R-:W-:Y:S01]  /*12160*/  IMAD.MOV.U32 R17, RZ, RZ, R14 ;  /* 0x000000ffff117224 */ /* 0x000fe200078e000e */
[----:B------:R-:W-:Y:S06]  /*12170*/  BRA `(.L_x_6256) ;  /* 0xffffffe400887947 */ /* 0x000fec000383ffff */
.L_x_6201:
[----:B------:R-:W-:Y:S01]  /*12180*/  BSSY B0, `(.L_x_6257) ;  /* 0x0000007000007945 */ /* 0x000fe20003800000 */
[----:B------:R-:W-:Y:S01]  /*12190*/  IMAD.MOV.U32 R13, RZ, RZ, R2 ;  /* 0x000000ffff0d7224 */ /* 0x000fe200078e0002 */
[----:B------:R-:W-:Y:S01]  /*121a0*/  MOV R11, 0x1f ;  /* 0x0000001f000b7802 */ /* 0x000fe20000000f00 */
[----:B------:R-:W-:-:S07]  /*121b0*/  IMAD.MOV.U32 R15, RZ, RZ, -0x1 ;  /* 0xffffffffff0f7424 */ /* 0x000fce00078e00ff */
[----:B012---:R-:W-:Y:S05]  /*121c0*/  WARPSYNC.COLLECTIVE R15, `(.L_x_6258) ;  /* 0x000000000f087348 */ /* 0x007fea0003c00000 */
[----:B------:R3:W4:Y:S02]  /*121d0*/  SHFL.IDX P6, R14, R13, R12, R11 ;  /* 0x0000000c0d0e7389 */ /* 0x00072400000c000b */
[----:B01234-:R-:W-:Y:S01]  /*121e0*/  ENDCOLLECTIVE ;  /* 0x000000000000791b */ /* 0x01ffe20003800000 */
.L_x_6258:
[----:B------:R-:W-:Y:S05]  /*121f0*/  BSYNC B0 ;  /* 0x0000000000007941 */ /* 0x000fea0003800000 */
.L_x_6257:
[----:B------:R-:W-:Y:S01]  /*12200*/  IMAD.MOV.U32 R7, RZ, RZ, R14 ;  /* 0x000000ffff077224 */ /* 0x000fe200078e000e */
[----:B------:R-:W-:Y:S06]  /*12210*/  BRA `(.L_x_6200) ;  /* 0xffffffe4007c7947 */ /* 0x000fec000383ffff */
.L_x_6205:
[----:B-1----:R1:W2:Y:S02]  /*12220*/  SYNCS.PHASECHK.TRANS64.TRYWAIT P0, [R0+URZ+0x28c20], R3 ;  /* 0x028c2003000075a7 */ /* 0x0022a4000800017f */
[----:B--2---:R-:W-:Y:S05]  /*12230*/  @!P0 NANOSLEEP.SYNCS 0x989680 ;  /* 0x009896800000895d */ /* 0x004fea0003900000 */
[----:B------:R-:W2:Y:S02]  /*12240*/  @!P0 SYNCS.PHASECHK.TRANS64 P0, [R0+URZ+0x28c20], R3 ;  /* 0x028c2003000085a7 */ /* 0x000ea4000800007f */
[----:B--2---:R-:W-:Y:S05]  /*12250*/  @!P0 BRA `(.L_x_6205) ;  /* 0xfffffffc00f08947 */ /* 0x004fea000383ffff */
[----:B------:R-:W-:Y:S05]  /*12260*/  BRA `(.L_x_6259) ;  /* 0xffffffe800f07947 */ /* 0x000fea000383ffff */
.L_x_6206:
[----:B------:R-:W2:Y:S01]  /*12270*/  S2R R2, SR_TID.X ;  /* 0x0000000000027919 */ /* 0x000ea20000002100 */
[----:B------:R-:W-:Y:S01]  /*12280*/  BSSY B0, `(.L_x_6260) ;  /* 0x000000a000007945 */ /* 0x000fe20003800000 */
[----:B------:R-:W-:Y:S01]  /*12290*/  IMAD.MOV.U32 R12, RZ, RZ, RZ ;  /* 0x000000ffff0c7224 */ /* 0x000fe200078e00ff */
[----:B------:R-:W-:Y:S01]  /*122a0*/  MOV R15, 0xffffffff ;  /* 0xffffffff000f7802 */ /* 0x000fe20000000f00 */
[----:B------:R-:W-:Y:S01]  /*122b0*/  IMAD.MOV.U32 R11, RZ, RZ, 0x1f ;  /* 0x0000001fff0b7424 */ /* 0x000fe200078e00ff */
[----:B--2---:R-:W-:-:S04]  /*122c0*/  SHF.R.U32.HI R2, RZ, 0x5, R2 ;  /* 0x00000005ff027819 */ /* 0x004fc80000011602 */
[----:B------:R-:W-:-:S04]  /*122d0*/  LOP3.LUT R2, R2, 0x3, RZ, 0xc0, !PT ;  /* 0x0000000302027812 */ /* 0x000fc800078ec0ff */
[----:B0-----:R-:W-:-:S07]  /*122e0*/  MOV R13, R2 ;  /* 0x00000002000d7202 */ /* 0x001fce0000000f00 */
[----:B-1----:R-:W-:Y:S05]  /*122f0*/  WARPSYNC.COLLECTIVE R15, `(.L_x_6261) ;  /* 0x000000000f087348 */ /* 0x002fea0003c00000 */
[----:B------:R0:W2:Y:S02]  /*12300*/  SHFL.IDX P6, R14, R13, R12, R11 ;  /* 0x0000000c0d0e7389 */ /* 0x0000a400000c000b */
[----:B012---:R-:W-:Y:S01]  /*12310*/  ENDCOLLECTIVE ;  /* 0x000000000000791b */ /* 0x007fe20003800000 */
.L_x_6261:
[----:B------:R-:W-:Y:S05]  /*12320*/  BSYNC B0 ;  /* 0x0000000000007941 */ /* 0x000fea0003800000 */
.L_x_6260:
[----:B------:R-:W-:Y:S05]  /*12330*/  BRA `(.L_x_6262) ;  /* 0xffffffe800d87947 */ /* 0x000fea000383ffff */
.L_x_6209:
[----:B------:R-:W-:Y:S01]  /*12340*/  BSSY B1, `(.L_x_6263) ;  /* 0x0000006000017945 */ /* 0x000fe20003800000 */
[----:B------:R-:W-:-:S07]  /*12350*/  IMAD.MOV.U32 R15, RZ, RZ, -0x1 ;  /* 0xffffffffff0f7424 */ /* 0x000fce00078e00ff */
[----:B012---:R-:W-:Y:S05]  /*12360*/  WARPSYNC.COLLECTIVE R15, `(.L_x_6264) ;  /* 0x000000000f0c7348 */ /* 0x007fea0003c00000 */
[----:B------:R-:W-:Y:S02]  /*12370*/  ELECT P6, UR62, PT ;  /* 0x00000000003e782f */ /* 0x000fe400038c0000 */
[----:B------:R-:W-:Y:S01]  /*12380*/  MOV R14, UR62 ;  /* 0x0000003e000e7c02 */ /* 0x000fe20008000f00 */
[----:B012---:R-:W-:Y:S10]  /*12390*/  ENDCOLLECTIVE ;  /* 0x000000000000791b */ /* 0x007ff40003800000 */
.L_x_6264:
[----:B------:R-:W-:Y:S05]  /*123a0*/  BSYNC B1 ;  /* 0x0000000000017941 */ /* 0x000fea0003800000 */
.L_x_6263:
[----:B------:R-:W-:Y:S05]  /*123b0*/  BRA `(.L_x_6265) ;  /* 0xffffffe800d07947 */ /* 0x000fea000383ffff */
.L_x_6211:
[----:B-1----:R1:W2:Y:S02]  /*123c0*/  SYNCS.PHASECHK.TRANS64.TRYWAIT P0, [R6+URZ], R5 ;  /* 0x00000005060075a7 */ /* 0x0022a4000800017f */
[----:B--2---:R-:W-:Y:S05]  /*123d0*/  @!P0 NANOSLEEP.SYNCS 0x989680 ;  /* 0x009896800000895d */ /* 0x004fea0003900000 */
[----:B------:R-:W2:Y:S02]  /*123e0*/  @!P0 SYNCS.PHASECHK.TRANS64 P0, [R6+URZ], R5 ;  /* 0x00000005060085a7 */ /* 0x000ea4000800007f */
[----:B--2---:R-:W-:Y:S05]  /*123f0*/  @!P0 BRA `(.L_x_6211) ;  /* 0xfffffffc00f08947 */ /* 0x004fea000383ffff */
[----:B------:R-:W-:Y:S05]  /*12400*/  BRA `(.L_x_6266) ;  /* 0xffffffec000c7947 */ /* 0x000fea000383ffff */
.L_x_6212:
[----:B--2---:R2:W3:Y:S02]  /*12410*/  SYNCS.PHASECHK.TRANS64.TRYWAIT P0, [R7+URZ], R2 ;  /* 0x00000002070075a7 */ /* 0x0044e4000800017f */
[----:B---3--:R-:W-:Y:S05]  /*12420*/  @!P0 NANOSLEEP.SYNCS 0x989680 ;  /* 0x009896800000895d */ /* 0x008fea0003900000 */
[----:B------:R-:W3:Y:S02]  /*12430*/  @!P0 SYNCS.PHASECHK.TRANS64 P0, [R7+URZ], R2 ;  /* 0x00000002070085a7 */ /* 0x000ee4000800007f */
[----:B---3--:R-:W-:Y:S05]  /*12440*/  @!P0 BRA `(.L_x_6212) ;  /* 0xfffffffc00f08947 */ /* 0x008fea000383ffff */
[----:B------:R-:W-:Y:S05]  /*12450*/  BRA `(.L_x_6267) ;  /* 0xffffffec00007947 */ /* 0x000fea000383ffff */
.L_x_6214:
[----:B---3--:R3:W4:Y:S02]  /*12460*/  SYNCS.PHASECHK.TRANS64.TRYWAIT P0, [R4+URZ], R5 ;  /* 0x00000005040075a7 */ /* 0x008724000800017f */
[----:B----4-:R-:W-:Y:S05]  /*12470*/  @!P0 NANOSLEEP.SYNCS 0x989680 ;  /* 0x009896800000895d */ /* 0x010fea0003900000 */
[----:B------:R-:W4:Y:S02]  /*12480*/  @!P0 SYNCS.PHASECHK.TRANS64 P0, [R4+URZ], R5 ;  /* 0x00000005040085a7 */ /* 0x000f24000800007f */
[----:B----4-:R-:W-:Y:S05]  /*12490*/  @!P0 BRA `(.L_x_6214) ;  /* 0xfffffffc00f08947 */ /* 0x010fea000383ffff */
[----:B------:R-:W-:Y:S05]  /*124a0*/  BRA `(.L_x_6268) ;  /* 0xffffffec00087947 */ /* 0x000fea000383ffff */
.L_x_6269:
        /* <DEDUP_REMOVED lines=13> */
.L_x_11955:


//--------------------- .text._ZN7cutlass13device_kernelIN5flash11enable_sm90INS1_16FlashAttnFwdSm90INS1_25CollectiveMainloopFwdSm90ILi2EN4cute5tupleIJNS5_1CILi1EEES8_S8_EEENS6_IJNS7_ILi64EEESA_SA_EEELi512ENS_6half_tEfNS_4arch4Sm90ELb1ELb0ELb1ELb1ELb0ELb1ELb0ELb0ELb0ELb0ELb0ELb0EEENS1_21CollectiveEpilogueFwdINS6_IJSA_NS7_ILi512EEESA_EEES9_SC_SE_Li256ELb1ELb0ELb0ELb0EEENS1_36VarlenDynamicPersistentTileSchedulerILi64ELi64ELi256ELi32ELb0ELb0ELb1ELb1ELb1ELb1EEEEEEEEEvNT_6ParamsE --------------------------
	.section	.text._ZN7cutlass13device_kernelIN5flash11enable_sm90INS1_16FlashAttnFwdSm90INS1_25CollectiveMainloopFwdSm90ILi2EN4cute5tupleIJNS5_1CILi1EEES8_S8_EEENS6_IJNS7_ILi64EEESA_SA_EEELi512ENS_6half_tEfNS_4arch4Sm90ELb1ELb0ELb1ELb1ELb0ELb1ELb0ELb0ELb0ELb0ELb0ELb0EEENS1_21CollectiveEpilogueFwdINS6_IJSA_NS7_ILi512EEESA_EEES9_SC_SE_Li256ELb1ELb0ELb0ELb0EEENS1_36VarlenDynamicPersistentTileSchedulerILi64ELi64ELi256ELi32ELb0ELb0ELb1ELb1ELb1ELb1EEEEEEEEEvNT_6ParamsE,"ax",@progbits
	.align	128
.text._ZN7cutlass13device_kernelIN5flash11enable_sm90INS1_16FlashAttnFwdSm90INS1_25CollectiveMainloopFwdSm90ILi2EN4cute5tupleIJNS5_1CILi1EEES8_S8_EEENS6_IJNS7_ILi64EEESA_SA_EEELi512ENS_6half_tEfNS_4arch4Sm90ELb1ELb0ELb1ELb1ELb0ELb1ELb0ELb0ELb0ELb0ELb0ELb0EEENS1_21CollectiveEpilogueFwdINS6_IJSA_NS7_ILi512EEESA_EEES9_SC_SE_Li256ELb1ELb0ELb0ELb0EEENS1_36VarlenDynamicPersistentTileSchedulerILi64ELi64ELi256ELi32ELb0ELb0ELb1ELb1ELb1ELb1EEEEEEEEEvNT_6ParamsE:
        .type           _ZN7cutlass13device_kernelIN5flash11enable_sm90INS1_16FlashAttnFwdSm90INS1_25CollectiveMainloopFwdSm90ILi2EN4cute5tupleIJNS5_1CILi1EEES8_S8_EEENS6_IJNS7_ILi64EEESA_SA_EEELi512ENS_6half_tEfNS_4arch4Sm90ELb1ELb0ELb1ELb1ELb0ELb1ELb0ELb0ELb0ELb0ELb0ELb0EEENS1_21CollectiveEpilogueFwdINS6_IJSA_NS7_ILi512EEESA_EEES9_SC_SE_Li256ELb1ELb0ELb0ELb0EEENS1_36VarlenDynamicPersistentTileSchedulerILi64ELi64ELi256ELi32ELb0ELb0ELb1ELb1ELb1ELb1EEEEEEEEEvNT_6ParamsE,@function
        .size           _ZN7cutlass13device_kernelIN5flash11enable_sm90INS1_16FlashAttnFwdSm90INS1_25CollectiveMainloopFwdSm90ILi2EN4cute5tupleIJNS5_1CILi1EEES8_S8_EEENS6_IJNS7_ILi64EEESA_SA_EEELi512ENS_6half_tEfNS_4arch4Sm90ELb1ELb0ELb1ELb1ELb0ELb1ELb0ELb0ELb0ELb0ELb0ELb0EEENS1_21CollectiveEpilogueFwdINS6_IJSA_NS7_ILi512EEESA_EEES9_SC_SE_Li256ELb1ELb0ELb0ELb0EEENS1_36VarlenDynamicPersistentTileSchedulerILi64ELi64ELi256ELi32ELb0ELb0ELb1ELb1ELb1ELb1EEEEEEEEEvNT_6ParamsE,(.L_x_11956 - _ZN7cutlass13device_kernelIN5flash11enable_sm90INS1_16FlashAttnFwdSm90INS1_25CollectiveMainloopFwdSm90ILi2EN4cute5tupleIJNS5_1CILi1EEES8_S8_EEENS6_IJNS7_ILi64EEESA_SA_EEELi512ENS_6half_tEfNS_4arch4Sm90ELb1ELb0ELb1ELb1ELb0ELb1ELb0ELb0ELb0ELb0ELb0ELb0EEENS1_21CollectiveEpilogueFwdINS6_IJSA_NS7_ILi512EEESA_EEES9_SC_SE_Li256ELb1ELb0ELb0ELb0EEENS1_36VarlenDynamicPersistentTileSchedulerILi64ELi64ELi256ELi32ELb0ELb0ELb1ELb1ELb1ELb1EEEEEEEEEvNT_6ParamsE)
        .other          _ZN7cutlass13device_kernelIN5flash11enable_sm90INS1_16FlashAttnFwdSm90INS1_25CollectiveMainloopFwdSm90ILi2EN4cute5tupleIJNS5_1CILi1EEES8_S8_EEENS6_IJNS7_ILi64EEESA_SA_EEELi512ENS_6half_tEfNS_4arch4Sm90ELb1ELb0ELb1ELb1ELb0ELb1ELb0ELb0ELb0ELb0ELb0ELb0EEENS1_21CollectiveEpilogueFwdINS6_IJSA_NS7_ILi512EEESA_EEES9_SC_SE_Li256ELb1ELb0ELb0ELb0EEENS1_36VarlenDynamicPersistentTileSchedulerILi64ELi64ELi256ELi32ELb0ELb0ELb1ELb1ELb1ELb1EEEEEEEEEvNT_6ParamsE,@"STO_CUDA_ENTRY STV_DEFAULT"
_ZN7cutlass13device_kernelIN5flash11enable_sm90INS1_16FlashAttnFwdSm90INS1_25CollectiveMainloopFwdSm90ILi2EN4cute5tupleIJNS5_1CILi1EEES8_S8_EEENS6_IJNS7_ILi64EEESA_SA_EEELi512ENS_6half_tEfNS_4arch4Sm90ELb1ELb0ELb1ELb1ELb0ELb1ELb0ELb0ELb0ELb0ELb0ELb0EEENS1_21CollectiveEpilogueFwdINS6_IJSA_NS7_ILi512EEESA_EEES9_SC_SE_Li256ELb1ELb0ELb0ELb0EEENS1_36VarlenDynamicPersistentTileSchedulerILi64ELi64ELi256ELi32ELb0ELb0ELb1ELb1ELb1ELb1EEEEEEEEEvNT_6ParamsE:
        /* <DEDUP_REMOVED lines=26> */
.L_x_6271:
[----:B------:R-:W-:Y:S05]  /*01a0*/  BSYNC B0 ;  /* 0x0000000000007941 */ /* 0x000fea0003800000 */
.L_x_6270:
        /* <DEDUP_REMOVED lines=37> */
.L_x_6272:
        /* <DEDUP_REMOVED lines=22> */
.L_x_6273:
        /* <DEDUP_REMOVED lines=18> */
.L_x_6274:
        /* <DEDUP_REMOVED lines=22> */
.L_x_6275:
        /* <DEDUP_REMOVED lines=22> */
.L_x_6276:
        /* <DEDUP_REMOVED lines=9> */
.L_x_6279:
        /* <DEDUP_REMOVED lines=42> */
[----:B------:R-:W-:-:S04]  /*0c70*/  LEA.HI R8, R8, R7, RZ, 0x3 ;  /* 0x0000000708087211 */ /* 0x000fc800078f18ff */
[----:B------:R-:W-:Y:S02]  /*0c80*/  LOP3.LUT R8, R8, 0xfffffff8, RZ, 0xc0, !PT ;  /* 0xfffffff808087812 */ /* 0x000fe400078ec0ff */
[----:B------:R-:W-:Y:S02]  /*0c90*/  LEA.HI R13, R12, R199, RZ, 0x2 ;  /* 0x000000c70c0d7211 */ /* 0x000fe400078f10ff */
[----:B------:R-:W-:Y:S01]  /*0ca0*/  LOP3.LUT R12, R10, 0xfffffff8, RZ, 0xc0, !PT ;  /* 0xfffffff80a0c7812 */ /* 0x000fe200078ec0ff */
[----:B------:R-:W-:Y:S01]  /*0cb0*/  IMAD.IADD R8, R7, 0x1, -R8 ;  /* 0x0000000107087824 */ /* 0x000fe200078e0a08 */
[----:B------:R-:W-:Y:S02]  /*0cc0*/  LOP3.LUT R7, R6, 0x7ffffffc, RZ, 0xc0, !PT ;  /* 0x7ffffffc06077812 */ /* 0x000fe400078ec0ff */
[----:B------:R-:W-:Y:S01]  /*0cd0*/  LOP3.LUT R16, R13, 0x3ffffc, RZ, 0xc0, !PT ;  /* 0x003ffffc0d107812 */ /* 0x000fe200078ec0ff */
[----:B------:R-:W-:Y:S01]  /*0ce0*/  IMAD.IADD R12, R9, 0x1, -R12 ;  /* 0x00000001090c7824 */ /* 0x000fe200078e0a0c */
[----:B------:R-:W-:Y:S01]  /*0cf0*/  SHF.R.S32.HI R210, RZ, 0x7, R3 ;  /* 0x00000007ffd27819 */ /* 0x000fe20000011403 */
[----:B------:R-:W-:Y:S01]  /*0d00*/  IMAD.IADD R7, R4, 0x1, -R7 ;  /* 0x0000000104077824 */ /* 0x000fe200078e0a07 */
[----:B------:R-:W-:-:S02]  /*0d10*/  LEA.HI R5, R5, R4, RZ, 0x5 ;  /* 0x0000000405057211 */ /* 0x000fc400078f28ff */
[----:B------:R-:W-:Y:S01]  /*0d20*/  LEA.HI R4, R0, R219, RZ, 0x3 ;  /* 0x000000db00047211 */ /* 0x000fe200078f18ff */
[----:B------:R-:W-:Y:S01]  /*0d30*/  IMAD.IADD R16, R199, 0x1, -R16 ;  /* 0x00000001c7107824 */ /* 0x000fe200078e0a10 */
[----:B------:R-:W-:Y:S01]  /*0d40*/  LEA R13, R210, R9, 0x8 ;  /* 0x00000009d20d7211 */ /* 0x000fe200078e40ff */
[----:B------:R-:W-:Y:S01]  /*0d50*/  IMAD.IADD R14, R11, 0x1, -R14 ;  /* 0x000000010b0e7824 */ /* 0x000fe200078e0a0e */
[----:B------:R-:W-:Y:S01]  /*0d60*/  LEA.HI R0, R0, R219, RZ, 0x2 ;  /* 0x000000db00007211 */ /* 0x000fe200078f10ff */
[----:B------:R-:W-:Y:S01]  /*0d70*/  IMAD.SHL.U32 R9, R12, 0x40, RZ ;  /* 0x000000400c097824 */ /* 0x000fe200078e00ff */
[----:B------:R-:W-:Y:S01]  /*0d80*/  SHF.R.S32.HI R200, RZ, 0x3, R4 ;  /* 0x00000003ffc87819 */ /* 0x000fe20000011404 */
[----:B------:R-:W-:Y:S01]  /*0d90*/  IMAD.SHL.U32 R14, R14, 0x8, RZ ;  /* 0x000000080e0e7824 */ /* 0x000fe200078e00ff */
[----:B------:R-:W-:Y:S01]  /*0da0*/  LOP3.LUT R4, R4, 0x1ffffff8, RZ, 0xc0, !PT ;  /* 0x1ffffff804047812 */ /* 0x000fe200078ec0ff */
[----:B------:R-:W-:Y:S01]  /*0db0*/  IMAD.SHL.U32 R10, R10, 0x40, RZ ;  /* 0x000000400a0a7824 */ /* 0x000fe200078e00ff */
[----:B------:R-:W-:-:S02]  /*0dc0*/  SHF.R.S32.HI R23, RZ, 0x2, R0 ;  /* 0x00000002ff177819 */ /* 0x000fc40000011400 */
[----:B------:R-:W-:Y:S02]  /*0dd0*/  LEA R13, R16, R13, 0x4 ;  /* 0x0000000d100d7211 */ /* 0x000fe400078e20ff */
[----:B------:R-:W-:Y:S01]  /*0de0*/  LOP3.LUT R9, R9, 0x1c0, RZ, 0xc0, !PT ;  /* 0x000001c009097812 */ /* 0x000fe200078ec0ff */
[----:B------:R-:W-:Y:S01]  /*0df0*/  IMAD.IADD R4, R219, 0x1, -R4 ;  /* 0x00000001db047824 */ /* 0x000fe200078e0a04 */
[----:B------:R-:W-:Y:S01]  /*0e00*/  LEA R218, R13, R14, 0x6 ;  /* 0x0000000e0dda7211 */ /* 0x000fe200078e30ff */
[----:B------:R-:W-:Y:S01]  /*0e10*/  VIADD R221, R23, 0x20 ;  /* 0x0000002017dd7836 */ /* 0x000fe20000000000 */
[----:B------:R-:W-:Y:S02]  /*0e20*/  LOP3.LUT R10, R10, 0x7ffffe00, RZ, 0xc0, !PT ;  /* 0x7ffffe000a0a7812 */ /* 0x000fe400078ec0ff */
[----:B------:R-:W-:Y:S02]  /*0e30*/  LOP3.LUT R14, R9, 0x8, R14, 0xf8, !PT ;  /* 0x00000008090e7812 */ /* 0x000fe400078ef80e */
[----:B------:R-:W-:Y:S01]  /*0e40*/  SHF.R.U32.HI R9, RZ, 0x3, R9 ;  /* 0x00000003ff097819 */ /* 0x000fe20000011609 */
[----:B------:R-:W-:Y:S01]  /*0e50*/  IMAD R10, R199, 0x400, R10 ;  /* 0x00000400c70a7824 */ /* 0x000fe200078e020a */
[----:B------:R-:W-:-:S02]  /*0e60*/  SHF.L.U32 R193, R4, 0x3, RZ ;  /* 0x0000000304c17819 */ /* 0x000fc400000006ff */
[----:B------:R-:W-:Y:S02]  /*0e70*/  LOP3.LUT R6, R0, 0xfffffffc, RZ, 0xc0, !PT ;  /* 0xfffffffc00067812 */ /* 0x000fe400078ec0ff */
[----:B------:R-:W-:Y:S02]  /*0e80*/  SHF.R.S32.HI R4, RZ, 0x1f, R221 ;  /* 0x0000001fff047819 */ /* 0x000fe400000114dd */
[----:B------:R-:W-:Y:S02]  /*0e90*/  LOP3.LUT R9, R14, R9, RZ, 0x3c, !PT ;  /* 0x000000090e097212 */ /* 0x000fe400078e3cff */
[----:B------:R-:W-:Y:S01]  /*0ea0*/  SHF.R.S32.HI R0, RZ, 0x1f, R0 ;  /* 0x0000001fff007819 */ /* 0x000fe20000011400 */
[----:B------:R-:W-:Y:S01]  /*0eb0*/  IMAD.IADD R209, R219, 0x1, -R6 ;  /* 0x00000001dbd17824 */ /* 0x000fe200078e0a06 */
[----:B------:R-:W-:Y:S01]  /*0ec0*/  LEA.HI R4, R4, R221, RZ, 0x3 ;  /* 0x000000dd04047211 */ /* 0x000fe200078f18ff */
[----:B------:R-:W-:Y:S01]  /*0ed0*/  IMAD.SHL.U32 R216, R221, 0x40, RZ ;  /* 0x00000040ddd87824 */ /* 0x000fe200078e00ff */
[----:B------:R-:W-:-:S02]  /*0ee0*/  R2P PR, R12, 0x6 ;  /* 0x000000060c007804 */ /* 0x000fc40000000000 */
[----:B------:R-:W-:Y:S02]  /*0ef0*/  IADD3 R9, R10, R9, RZ ;  /* 0x000000090a097210 */ /* 0x000fe40007ffe0ff */
[----:B------:R-:W-:Y:S01]  /*0f00*/  LEA.HI R0, R0, R23, RZ, 0x3 ;  /* 0x0000001700007211 */ /* 0x000fe200078f18ff */
[----:B------:R-:W-:Y:S01]  /*0f10*/  IMAD.SHL.U32 R16, R209, 0x8, RZ ;  /* 0x00000008d1107824 */ /* 0x000fe200078e00ff */
[----:B------:R-:W-:Y:S01]  /*0f20*/  LEA.HI R3, R3, R210, RZ, 0x1 ;  /* 0x000000d203037211 */ /* 0x000fe200078f08ff */
[----:B------:R-:W-:Y:S01]  /*0f30*/  IMAD.SHL.U32 R4, R4, 0x40, RZ ;  /* 0x0000004004047824 */ /* 0x000fe200078e00ff */
[----:B------:R-:W-:Y:S01]  /*0f40*/  LOP3.LUT R0, R0, 0xfffffff8, RZ, 0xc0, !PT ;  /* 0xfffffff800007812 */ /* 0x000fe200078ec0ff */
[----:B------:R-:W-:Y:S01]  /*0f50*/  IMAD R195, R9, 0x2, R2 ;  /* 0x0000000209c37824 */ /* 0x000fe200078e0202 */
[----:B------:R-:W-:Y:S01]  /*0f60*/  LOP3.LUT R216, R216, 0x1c0, RZ, 0xc0, !PT ;  /* 0x000001c0d8d87812 */ /* 0x000fe200078ec0ff */
[----:B------:R-:W-:Y:S01]  /*0f70*/  IMAD.MOV.U32 R197, RZ, RZ, 0x20 ;  /* 0x00000020ffc57424 */ /* 0x000fe200078e00ff */
[----:B------:R-:W-:Y:S01]  /*0f80*/  LOP3.LUT R3, R3, 0xfffffe, RZ, 0xc0, !PT ;  /* 0x00fffffe03037812 */ /* 0x000fe200078ec0ff */
[----:B------:R-:W-:Y:S01]  /*0f90*/  VIADD R198, R195, 0x26800 ;  /* 0x00026800c3c67836 */ /* 0x000fe20000000000 */
[----:B------:R-:W-:-:S02]  /*0fa0*/  IADD3 R191, R23, -R0, RZ ;  /* 0x8000000017bf7210 */ /* 0x000fc40007ffe0ff */
[----:B------:R-:W-:Y:S02]  /*0fb0*/  LOP3.LUT R0, R216, 0x38, R16, 0xf8, !PT ;  /* 0x00000038d8007812 */ /* 0x000fe400078ef810 */
[----:B------:R-:W-:Y:S02]  /*0fc0*/  SHF.R.U32.HI R220, RZ, 0x3, R216 ;  /* 0x00000003ffdc7819 */ /* 0x000fe400000116d8 */
[----:B------:R-:W-:Y:S02]  /*0fd0*/  LOP3.LUT R217, R4, 0xfffffe00, RZ, 0xc0, !PT ;  /* 0xfffffe0004d97812 */ /* 0x000fe400078ec0ff */
[----:B------:R-:W-:Y:S01]  /*0fe0*/  SEL R197, R197, 0xffffffe0, !P1 ;  /* 0xffffffe0c5c57807 */ /* 0x000fe20004800000 */
[----:B------:R-:W-:Y:S01]  /*0ff0*/  IMAD.IADD R3, R210, 0x1, -R3 ;  /* 0x00000001d2037824 */ /* 0x000fe200078e0a03 */
[----:B------:R-:W-:Y:S02]  /*1000*/  SHF.R.S32.HI R5, RZ, 0x5, R5 ;  /* 0x00000005ff057819 */ /* 0x000fe40000011405 */
[----:B------:R-:W-:Y:S01]  /*1010*/  IADD3 R196, R195, 0x26840, RZ ;  /* 0x00026840c3c47810 */ /* 0x000fe20007ffe0ff */
[C---:B------:R-:W-:Y:S01]  /*1020*/  @P2 VIADD R196, R198.reuse, 0xffffffc0 ;  /* 0xffffffc0c6c42836 */ /* 0x040fe20000000000 */
[----:B------:R-:W-:Y:S01]  /*1030*/  LOP3.LUT R215, R217, R0, R220, 0xf6, !PT ;  /* 0x00000000d9d77212 */ /* 0x000fe200078ef6dc */
[----:B------:R-:W-:Y:S01]  /*1040*/  IMAD.IADD R198, R198, 0x1, R197 ;  /* 0x00000001c6c67824 */ /* 0x000fe200078e02c5 */
[----:B------:R-:W-:Y:S01]  /*1050*/  MOV R189, RZ ;  /* 0x000000ff00bd7202 */ /* 0x000fe20000000f00 */
[----:B------:R-:W-:Y:S01]  /*1060*/  IMAD R190, R5, 0x10, R8 ;  /* 0x0000001005be7824 */ /* 0x000fe200078e0208 */
[----:B------:R-:W-:Y:S01]  /*1070*/  CS2R R18, SRZ ;  /* 0x0000000000127805 */ /* 0x000fe2000001ff00 */
[----:B------:R-:W-:Y:S01]  /*1080*/  IMAD.MOV.U32 R206, RZ, RZ, RZ ;  /* 0x000000ffffce7224 */ /* 0x000fe200078e00ff */
[----:B------:R-:W-:Y:S01]  /*1090*/  SHF.R.S32.HI R214, RZ, 0x1f, R23 ;  /* 0x0000001fffd67819 */ /* 0x000fe20000011417 */
[----:B------:R-:W-:Y:S01]  /*10a0*/  IMAD.MOV.U32 R22, RZ, RZ, RZ ;  /* 0x000000ffff167224 */ /* 0x000fe200078e00ff */
[----:B------:R-:W-:Y:S01]  /*10b0*/  LEA R215, R215, R2, 0x1 ;  /* 0x00000002d7d77211 */ /* 0x000fe200078e08ff */
[----:B------:R-:W-:-:S02]  /*10c0*/  IMAD.SHL.U32 R194, R3, 0x100, RZ ;  /* 0x0000010003c27824 */ /* 0x000fc400078e00ff */
[----:B------:R-:W-:Y:S02]  /*10d0*/  IMAD.SHL.U32 R192, R7, 0x2, RZ ;  /* 0x0000000207c07824 */ /* 0x000fe400078e00ff */
[----:B------:R-:W-:Y:S01]  /*10e0*/  IMAD.IADD R197, R197, 0x1, R196 ;  /* 0x00000001c5c57824 */ /* 0x000fe200078e02c4 */
[----:B--2---:R-:W-:-:S07]  /*10f0*/  LOP3.LUT R188, R15, 0x1, RZ, 0xfc, !PT ;  /* 0x000000010fbc7812 */ /* 0x004fce00078efcff */
.L_x_6426:
[----:B0----5:R-:W0:Y:S01]  /*1100*/  LDC.64 R4, c[0x0][0xc60] ;  /* 0x00031800ff047b82 */ /* 0x021e220000000a00 */
[----:B------:R-:W-:Y:S01]  /*1110*/  ULDC.64 UR4, c[0x0][0xa28] ;  /* 0x00028a0000047ab9 */ /* 0x000fe20000000a00 */
[----:B------:R-:W-:Y:S01]  /*1120*/  ULDC.64 UR8, c[0x0][0xa18] ;  /* 0x0002860000087ab9 */ /* 0x000fe20000000a00 */
[----:B------:R-:W-:Y:S01]  /*1130*/  ULDC.64 UR6, c[0x0][0xa08] ;  /* 0x0002820000067ab9 */ /* 0x000fe20000000a00 */
[----:B0-----:R-:W-:-:S05]  /*1140*/  IMAD.WIDE R4, R187, 0x4, R4 ;  /* 0x00000004bb047825 */ /* 0x001fca00078e0204 */
[----:B------:R-:W2:Y:S01]  /*1150*/  LDG.E R205, desc[UR40][R4.64] ;  /* 0x0000002804cd7981 */ /* 0x000ea2000c1e1900 */
        /* <DEDUP_REMOVED lines=14> */
[----:B------:R-:W-:-:S03]  /*1240*/  IADD3 R8, P4, R203, UR6, RZ ;  /* 0x00000006cb087c10 */ /* 0x000fc6000ff9e0ff */
[----:B------:R0:W5:Y:S01]  /*1250*/  @P2 LDG.E R3, desc[UR40][R4.64] ;  /* 0x0000002804032981 */ /* 0x000162000c1e1900 */
[----:B-1--4-:R-:W-:Y:S01]  /*1260*/  @P1 IADD3 R6, P2, R203, UR8, RZ ;  /* 0x00000008cb061c10 */ /* 0x012fe2000ff5e0ff */
        /* <DEDUP_REMOVED lines=19> */
[----:B0--3--:R-:W-:Y:S06]  /*13a0*/  @P1 BRA `(.L_x_6281) ;  /* 0x0000000000241947 */ /* 0x009fec0003800000 */
        /* <DEDUP_REMOVED lines=9> */
.L_x_6281:
[----:B------:R-:W-:Y:S01]  /*1440*/  IMAD.U32 R32, RZ, RZ, UR5 ;  /* 0x00000005ff207e24 */ /* 0x000fe2000f8e00ff */
[----:B------:R-:W-:Y:S01]  /*1450*/  MOV R24, UR4 ;  /* 0x0000000400187c02 */ /* 0x000fe20008000f00 */
[----:B------:R-:W-:Y:S06]  /*1460*/  @!P2 BRA `(.L_x_6282) ;  /* 0x000000000010a947 */ /* 0x000fec0003800000 */
[----:B------:R-:W-:-:S04]  /*1470*/  IADD3 R4, P0, R203, UR8, RZ ;  /* 0x00000008cb047c10 */ /* 0x000fc8000ff1e0ff */
[----:B------:R-:W-:-:S05]  /*1480*/  IADD3.X R5, R204, UR9, RZ, P0, !PT ;  /* 0x00000009cc057c10 */ /* 0x000fca00087fe4ff */
[----:B------:R0:W5:Y:S01]  /*1490*/  LDG.E R24, desc[UR40][R4.64] ;  /* 0x0000002804187981 */ /* 0x000162000c1e1900 */
[----:B------:R-:W-:Y:S05]  /*14a0*/  BRA `(.L_x_6283) ;  /* 0x0000000000107947 */ /* 0x000fea0003800000 */
.L_x_6282:
[----:B------:R-:W-:Y:S05]  /*14b0*/  @!P0 BRA `(.L_x_6283) ;  /* 0x00000000000c8947 */ /* 0x000fea0003800000 */
[----:B------:R-:W2:Y:S04]  /*14c0*/  LDG.E R5, desc[UR40][R8.64] ;  /* 0x0000002808057981 */ /* 0x000ea8000c1e1900 */
[----:B------:R-:W2:Y:S02]  /*14d0*/  LDG.E R24, desc[UR40][R8.64+0x4] ;  /* 0x0000042808187981 */ /* 0x000ea4000c1e1900 */
[----:B--2---:R-:W-:-:S07]  /*14e0*/  IMAD.IADD R24, R24, 0x1, -R5 ;  /* 0x0000000118187824 */ /* 0x004fce00078e0a05 */
.L_x_6283:
        /* <DEDUP_REMOVED lines=9> */
[----:B------:R-:W-:Y:S01]  /*1580*/  LEA R3, R185, 0x7f, 0x6 ;  /* 0x0000007fb9037811 */ /* 0x000fe200078e30ff */
        /* <DEDUP_REMOVED lines=10> */
[C---:B------:R-:W-:Y:S01]  /*1630*/  VIADD R0, R187.reuse, 0x3f ;  /* 0x0000003fbb007836 */ /* 0x040fe20000000000 */
[----:B------:R-:W-:-:S04]  /*1640*/  IADD3 R4, R187, R3, -R184 ;  /* 0x00000003bb047210 */ /* 0x000fc80007ffe8b8 */
[----:B------:R-:W-:Y:S02]  /*1650*/  SHF.R.S32.HI R3, RZ, 0x1f, R0 ;  /* 0x0000001fff037819 */ /* 0x000fe40000011400 */
[----:B------:R-:W-:Y:S02]  /*1660*/  SHF.R.S32.HI R5, RZ, 0x1f, R4 ;  /* 0x0000001fff057819 */ /* 0x000fe40000011404 */
[----:B------:R-:W-:Y:S02]  /*1670*/  LEA.HI R3, R3, R0, RZ, 0x6 ;  /* 0x0000000003037211 */ /* 0x000fe400078f30ff */
[----:B------:R-:W-:Y:S02]  /*1680*/  LEA.HI R5, R5, R4, RZ, 0x6 ;  /* 0x0000000405057211 */ /* 0x000fe400078f30ff */
[----:B------:R-:W-:Y:S02]  /*1690*/  SHF.R.S32.HI R3, RZ, 0x6, R3 ;  /* 0x00000006ff037819 */ /* 0x000fe40000011403 */
[----:B------:R-:W-:-:S04]  /*16a0*/  SHF.R.S32.HI R168, RZ, 0x6, R5 ;  /* 0x00000006ffa87819 */ /* 0x000fc80000011405 */
[----:B------:R-:W-:-:S04]  /*16b0*/  VIMNMX R168, R3, R168, PT ;  /* 0x000000a803a87248 */ /* 0x000fc80003fe0100 */
[----:B------:R-:W-:-:S04]  /*16c0*/  LEA R3, R168, -R11, 0x6 ;  /* 0x8000000ba8037211 */ /* 0x000fc800078e30ff */
[----:B------:R-:W-:-:S04]  /*16d0*/  VIMNMX R3, R3, R32, PT ;  /* 0x0000002003037248 */ /* 0x000fc80003fe0100 */
[----:B------:R-:W-:Y:S02]  /*16e0*/  ISETP.GT.AND P0, PT, R3, R46, PT ;  /* 0x0000002e0300720c */ /* 0x000fe40003f04270 */
[----:B------:R-:W-:-:S05]  /*16f0*/  SHF.R.U32.HI R46, RZ, 0x6, R46 ;  /* 0x00000006ff2e7819 */ /* 0x000fca000001162e */
[----:B------:R-:W-:-:S06]  /*1700*/  IMAD.MOV.U32 R47, RZ, RZ, R46 ;  /* 0x000000ffff2f7224 */ /* 0x000fcc00078e002e */
[----:B------:R-:W-:-:S05]  /*1710*/  @P0 VIADD R0, R3, 0x3f ;  /* 0x0000003f03000836 */ /* 0x000fca0000000000 */
        /* <DEDUP_REMOVED lines=17> */
[----:B------:R-:W-:Y:S01]  /*1830*/  MOV R10, UR6 ;  /* 0x00000006000a7c02 */ /* 0x000fe20008000f00 */
[----:B------:R-:W-:Y:S01]  /*1840*/  IMAD.U32 R6, RZ, RZ, UR4 ;  /* 0x00000004ff067e24 */ /* 0x000fe2000f8e00ff */
[----:B------:R-:W-:Y:S01]  /*1850*/  MOV R13, RZ ;  /* 0x000000ff000d7202 */ /* 0x000fe20000000f00 */
[----:B------:R-:W-:-:S02]  /*1860*/  IMAD.U32 R7, RZ, RZ, UR5 ;  /* 0x00000005ff077e24 */ /* 0x000fc4000f8e00ff */
[----:B------:R-:W-:Y:S02]  /*1870*/  IMAD.U32 R11, RZ, RZ, UR7 ;  /* 0x00000007ff0b7e24 */ /* 0x000fe4000f8e00ff */
[----:B------:R-:W-:Y:S02]  /*1880*/  IMAD.MOV.U32 R8, RZ, RZ, 0x70 ;  /* 0x00000070ff087424 */ /* 0x000fe400078e00ff */
[----:B0-----:R-:W-:-:S07]  /*1890*/  IMAD.MOV.U32 R12, RZ, RZ, 0x1 ;  /* 0x00000001ff0c7424 */ /* 0x001fce00078e00ff */
[----:B------:R-:W-:-:S07]  /*18a0*/  LEPC R20, `(.L_x_6286) ;  /* 0x000000001014794e */ /* 0x000fce0000000000 */
[----:B-1---5:R-:W-:Y:S05]  /*18b0*/  CALL.ABS.NOINC R14 ;  /* 0x000000000e007343 */ /* 0x022fea0003c00000 */
.L_x_6286:
[----:B------:R-:W-:Y:S05]  /*18c0*/  BSYNC B6 ;  /* 0x0000000000067941 */ /* 0x000fea0003800000 */
.L_x_6285:
        /* <DEDUP_REMOVED lines=20> */
.L_x_6288:
[----:B------:R-:W-:Y:S05]  /*1a10*/  BSYNC B6 ;  /* 0x0000000000067941 */ /* 0x000fea0003800000 */
.L_x_6287:
        /* <DEDUP_REMOVED lines=19> */
[-C--:B-1----:R-:W-:Y:S01]  /*1b50*/  IMAD.WIDE.U32 R48, R23, R28.reuse, R16 ;  /* 0x0000001c17307225 */ /* 0x082fe200078e0010 */
[----:B------:R-:W-:Y:S02]  /*1b60*/  SHF.L.U64.HI R50, R28, 0x6, R29 ;  /* 0x000000061c327819 */ /* 0x000fe4000001021d */
[----:B------:R-:W-:Y:S01]  /*1b70*/  SHF.R.S32.HI R39, RZ, 0x1f, R38 ;  /* 0x0000001fff277819 */ /* 0x000fe20000011426 */
[-C--:B------:R-:W-:Y:S01]  /*1b80*/  IMAD R3, R15, R28.reuse, RZ ;  /* 0x0000001c0f037224 */ /* 0x080fe200078e02ff */
[----:B--2---:R-:W-:Y:S01]  /*1b90*/  SHF.L.U64.HI R52, R54, 0x6, R55 ;  /* 0x0000000636347819 */ /* 0x004fe20000010237 */
[C---:B----4-:R-:W-:Y:S01]  /*1ba0*/  IMAD.WIDE.U32 R4, R44.reuse, R28, RZ ;  /* 0x0000001c2c047225 */ /* 0x050fe200078e00ff */
[----:B------:R-:W-:Y:S01]  /*1bb0*/  SHF.L.U32 R58, R191, 0x6, RZ ;  /* 0x00000006bf3a7819 */ /* 0x000fe200000006ff */
[----:B------:R-:W1:Y:S02]  /*1bc0*/  @P0 LDC R7, c[0x0][0x42c] ;  /* 0x00010b00ff070b82 */ /* 0x000e640000000800 */
[----:B------:R-:W-:Y:S01]  /*1bd0*/  IMAD R3, R44, R29, R3 ;  /* 0x0000001d2c037224 */ /* 0x000fe200078e0203 */
[----:B---3--:R-:W-:Y:S01]  /*1be0*/  ISETP.GE.AND P2, PT, R16, R27, PT ;  /* 0x0000001b1000720c */ /* 0x008fe20003f46270 */
[----:B------:R-:W-:Y:S01]  /*1bf0*/  IMAD.SHL.U32 R51, R28, 0x40, RZ ;  /* 0x000000401c337824 */ /* 0x000fe200078e00ff */
[----:B------:R-:W-:Y:S01]  /*1c00*/  LOP3.LUT R58, R58, 0x1c0, RZ, 0xc0, !PT ;  /* 0x000001c03a3a7812 */ /* 0x000fe200078ec0ff */
[----:B------:R-:W-:Y:S01]  /*1c10*/  VIADD R80, R16, 0x20 ;  /* 0x0000002010507836 */ /* 0x000fe20000000000 */
[----:B------:R-:W-:Y:S01]  /*1c20*/  IADD3 R5, R5, R3, RZ ;  /* 0x0000000305057210 */ /* 0x000fe20007ffe0ff */
[----:B------:R-:W2:Y:S01]  /*1c30*/  @P0 LDC R9, c[0x0][0x430] ;  /* 0x00010c00ff090b82 */ /* 0x000ea20000000800 */
[----:B------:R-:W-:-:S02]  /*1c40*/  SEL R13, R27, RZ, P2 ;  /* 0x000000ff1b0d7207 */ /* 0x000fc40001000000 */
[----:B------:R-:W-:Y:S01]  /*1c50*/  SHF.R.U32.HI R60, RZ, 0x3, R58 ;  /* 0x00000003ff3c7819 */ /* 0x000fe2000001163a */
[----:B0-----:R-:W-:Y:S01]  /*1c60*/  IMAD.WIDE.U32 R10, R23, R42, R16 ;  /* 0x0000002a170a7225 */ /* 0x001fe200078e0010 */
[----:B------:R-:W-:Y:S02]  /*1c70*/  IADD3 R13, R16, R13, RZ ;  /* 0x0000000d100d7210 */ /* 0x000fe40007ffe0ff */
[----:B------:R-:W-:Y:S01]  /*1c80*/  SHF.L.U64.HI R53, R42, 0x6, R43 ;  /* 0x000000062a357819 */ /* 0x000fe2000001022b */
[----:B------:R-:W0:Y:S01]  /*1c90*/  LDC R61, c[0x0][0x3d4] ;  /* 0x0000f500ff3d7b82 */ /* 0x000e220000000800 */
[----:B------:R-:W-:Y:S02]  /*1ca0*/  SHF.R.S32.HI R12, RZ, 0x1f, R13 ;  /* 0x0000001fff0c7819 */ /* 0x000fe4000001140d */
[----:B------:R-:W-:Y:S02]  /*1cb0*/  P2R R72, PR, RZ, 0x4 ;  /* 0x00000004ff487803 */ /* 0x000fe40000000000 */
[----:B------:R-:W-:-:S02]  /*1cc0*/  SHF.L.U32 R62, R27, 0x1, RZ ;  /* 0x000000011b3e7819 */ /* 0x000fc400000006ff */
[----:B------:R-:W-:Y:S01]  /*1cd0*/  SHF.R.U32.HI R26, RZ, 0x7, R26 ;  /* 0x00000007ff1a7819 */ /* 0x000fe2000001161a */
[----:B-1----:R-:W-:Y:S01]  /*1ce0*/  @P0 IMAD.HI.U32 R0, R186, R7, RZ ;  /* 0x00000007ba000227 */ /* 0x002fe200078e00ff */
[----:B------:R-:W1:Y:S03]  /*1cf0*/  LDC R63, c[0x0][0x2e4] ;  /* 0x0000b900ff3f7b82 */ /* 0x000e660000000800 */
[----:B------:R-:W-:Y:S01]  /*1d00*/  VIADD R59, R26, 0x8 ;  /* 0x000000081a3b7836 */ /* 0x000fe20000000000 */
[----:B--2---:R-:W-:Y:S02]  /*1d10*/  @P0 SHF.R.U32.HI R186, RZ, R9, R0 ;  /* 0x00000009ffba0219 */ /* 0x004fe40000011600 */
[----:B------:R-:W-:Y:S02]  /*1d20*/  ISETP.NE.U32.AND P0, PT, RZ, UR6, PT ;  /* 0x00000006ff007c0c */ /* 0x000fe4000bf05070 */
[----:B------:R-:W-:Y:S01]  /*1d30*/  SHF.R.S32.HI R0, RZ, 0x1f, R186 ;  /* 0x0000001fff007819 */ /* 0x000fe200000114ba */
[----:B------:R-:W-:Y:S01]  /*1d40*/  IMAD.WIDE.U32 R4, R186, UR4, R4 ;  /* 0x00000004ba047c25 */ /* 0x000fe2000f8e0004 */
[----:B------:R-:W-:Y:S01]  /*1d50*/  ISETP.NE.AND.EX P0, PT, RZ, UR7, PT, P0 ;  /* 0x00000007ff007c0c */ /* 0x000fe2000bf05300 */
[----:B------:R-:W-:-:S02]  /*1d60*/  ULDC.64 UR6, c[0x0][0x320] ;  /* 0x0000c80000067ab9 */ /* 0x000fc40000000a00 */
[C---:B------:R-:W-:Y:S02]  /*1d70*/  IMAD R7, R0.reuse, UR6, RZ ;  /* 0x0000000600077c24 */ /* 0x040fe4000f8e02ff */
[----:B------:R-:W-:Y:S02]  /*1d80*/  IMAD R3, R0, UR4, RZ ;  /* 0x0000000400037c24 */ /* 0x000fe4000f8e02ff */
[C---:B------:R-:W-:Y:S02]  /*1d90*/  IMAD R9, R186.reuse, UR7, R7 ;  /* 0x00000007ba097c24 */ /* 0x040fe4000f8e0207 */
[----:B------:R-:W-:-:S04]  /*1da0*/  IMAD.WIDE.U32 R6, R186, UR6, R16 ;  /* 0x00000006ba067c25 */ /* 0x000fc8000f8e0010 */
[----:B------:R-:W-:Y:S01]  /*1db0*/  IMAD R3, R186, UR5, R3 ;  /* 0x00000005ba037c24 */ /* 0x000fe2000f8e0203 */
[----:B------:R-:W-:Y:S01]  /*1dc0*/  ULDC.64 UR4, c[0x0][0x300] ;  /* 0x0000c00000047ab9 */ /* 0x000fe20000000a00 */
[----:B------:R-:W-:Y:S02]  /*1dd0*/  IMAD.IADD R7, R7, 0x1, R9 ;  /* 0x0000000107077824 */ /* 0x000fe400078e0209 */
[----:B------:R-:W-:Y:S01]  /*1de0*/  IMAD.IADD R5, R5, 0x1, R3 ;  /* 0x0000000105057824 */ /* 0x000fe200078e0203 */
[----:B------:R-:W-:Y:S02]  /*1df0*/  SHF.R.S32.HI R0, RZ, 0x1f, R25 ;  /* 0x0000001fff007819 */ /* 0x000fe40000011419 */
[----:B------:R-:W-:Y:S02]  /*1e00*/  SEL R9, R25, RZ, !P0 ;  /* 0x000000ff19097207 */ /* 0x000fe40004000000 */
[----:B------:R-:W-:-:S03]  /*1e10*/  SEL R0, R0, RZ, !P0 ;  /* 0x000000ff00007207 */ /* 0x000fc60004000000 */
[----:B------:R-:W-:-:S04]  /*1e20*/  IMAD.WIDE.U32 R40, R9, UR4, R4 ;  /* 0x0000000409287c25 */ /* 0x000fc8000f8e0004 */
[----:B------:R-:W-:Y:S02]  /*1e30*/  IMAD R8, R0, UR4, RZ ;  /* 0x0000000400087c24 */ /* 0x000fe4000f8e02ff */
[----:B------:R-:W-:Y:S02]  /*1e40*/  IMAD R4, R214, R28, RZ ;  /* 0x0000001cd6047224 */ /* 0x000fe400078e02ff */
[----:B------:R-:W-:Y:S01]  /*1e50*/  IMAD R3, R9, UR5, R8 ;  /* 0x0000000509037c24 */ /* 0x000fe2000f8e0208 */
[----:B------:R-:W-:Y:S01]  /*1e60*/  ULDC.64 UR4, c[0x0][0x328] ;  /* 0x0000ca0000047ab9 */ /* 0x000fe20000000a00 */
[----:B------:R-:W-:Y:S02]  /*1e70*/  IMAD R5, R23, R29, R4 ;  /* 0x0000001d17057224 */ /* 0x000fe400078e0204 */
[----:B------:R-:W-:Y:S01]  /*1e80*/  IMAD R8, R0, UR4, RZ ;  /* 0x0000000400087c24 */ /* 0x000fe2000f8e02ff */
[----:B------:R-:W-:Y:S01]  /*1e90*/  IADD3 R0, R41, R3, RZ ;  /* 0x0000000329007210 */ /* 0x000fe20007ffe0ff */
[----:B------:R-:W-:Y:S01]  /*1ea0*/  IMAD R4, R214, R54, RZ ;  /* 0x00000036d6047224 */ /* 0x000fe200078e02ff */
[----:B------:R-:W-:Y:S01]  /*1eb0*/  IADD3 R3, P0, R40, R48, RZ ;  /* 0x0000003028037210 */ /* 0x000fe20007f1e0ff */
[----:B------:R-:W-:Y:S01]  /*1ec0*/  IMAD.WIDE.U32 R36, R9, UR4, R6 ;  /* 0x0000000409247c25 */ /* 0x000fe2000f8e0006 */
[----:B------:R-:W-:-:S02]  /*1ed0*/  ULDC UR4, c[0x0][0x2e4] ;  /* 0x0000b90000047ab9 */ /* 0x000fc40000000800 */
[----:B------:R-:W-:Y:S01]  /*1ee0*/  IADD3.X R48, R0, R49, R5, P0, !PT ;  /* 0x0000003100307210 */ /* 0x000fe200007fe405 */
[----:B------:R-:W-:Y:S01]  /*1ef0*/  IMAD R75, R9, UR5, R8 ;  /* 0x00000005094b7c24 */ /* 0x000fe2000f8e0208 */
[----:B------:R-:W-:Y:S01]  /*1f00*/  LEA.HI R49, R12, R13, RZ, 0x3 ;  /* 0x0000000d0c317211 */ /* 0x000fe200078f18ff */
[C---:B------:R-:W-:Y:S01]  /*1f10*/  IMAD R21, R23.reuse, R55, R4 ;  /* 0x0000003717157224 */ /* 0x040fe200078e0204 */
[C---:B------:R-:W-:Y:S01]  /*1f20*/  IADD3 R44, P0, R23.reuse, R44, RZ ;  /* 0x0000002c172c7210 */ /* 0x040fe20007f1e0ff */
[-C--:B------:R-:W-:Y:S01]  /*1f30*/  IMAD.WIDE.U32 R8, R23, R54.reuse, R16 ;  /* 0x0000003617087225 */ /* 0x080fe200078e0010 */
[----:B------:R-:W-:Y:S02]  /*1f40*/  LOP3.LUT R69, R49, 0xfffffff8, RZ, 0xc0, !PT ;  /* 0xfffffff831457812 */ /* 0x000fe400078ec0ff */
[----:B------:R-:W-:Y:S01]  /*1f50*/  ISETP.GE.AND P4, PT, R16, UR4, PT ;  /* 0x0000000410007c0c */ /* 0x000fe2000bf86270 */
[----:B------:R-:W-:Y:S01]  /*1f60*/  IMAD.WIDE.U32 R4, R23, R54, R38 ;  /* 0x0000003617047225 */ /* 0x000fe200078e0026 */
[----:B------:R-:W-:-:S02]  /*1f70*/  ISETP.GE.AND P3, PT, R80, UR4, PT ;  /* 0x0000000450007c0c */ /* 0x000fc4000bf66270 */
[----:B------:R-:W-:Y:S01]  /*1f80*/  SHF.R.S32.HI R73, RZ, 0x1f, R69 ;  /* 0x0000001fff497819 */ /* 0x000fe20000011445 */
[-C--:B------:R-:W-:Y:S01]  /*1f90*/  IMAD R6, R214, R42.reuse, RZ ;  /* 0x0000002ad6067224 */ /* 0x080fe200078e02ff */
[----:B------:R-:W-:Y:S01]  /*1fa0*/  IADD3 R75, R37, R75, RZ ;  /* 0x0000004b254b7210 */ /* 0x000fe20007ffe0ff */
[----:B------:R-:W-:Y:S02]  /*1fb0*/  IMAD.IADD R9, R21, 0x1, R9 ;  /* 0x0000000115097824 */ /* 0x000fe400078e0209 */
[----:B------:R-:W-:Y:S01]  /*1fc0*/  IMAD.IADD R5, R5, 0x1, R21 ;  /* 0x0000000105057824 */ /* 0x000fe200078e0215 */
[----:B-----5:R-:W-:Y:S01]  /*1fd0*/  SHF.R.S32.HI R21, RZ, 0x1f, R33 ;  /* 0x0000001fff157819 */ /* 0x020fe20000011421 */
[C---:B------:R-:W-:Y:S02]  /*1fe0*/  IMAD R25, R23.reuse, R43, R6 ;  /* 0x0000002b17197224 */ /* 0x040fe400078e0206 */
[----:B------:R-:W-:-:S04]  /*1ff0*/  IMAD.WIDE.U32 R6, R23, R42, R38 ;  /* 0x0000002a17067225 */ /* 0x000fc800078e0026 */
[----:B------:R-:W-:Y:S02]  /*2000*/  IMAD R14, R21, R54, RZ ;  /* 0x00000036150e7224 */ /* 0x000fe400078e02ff */
[----:B------:R-:W-:Y:S02]  /*2010*/  IMAD.IADD R11, R25, 0x1, R11 ;  /* 0x00000001190b7824 */ /* 0x000fe400078e020b */
[----:B------:R-:W-:Y:S02]  /*2020*/  IMAD.IADD R7, R7, 0x1, R25 ;  /* 0x0000000107077824 */ /* 0x000fe400078e0219 */
[----:B------:R-:W-:Y:S02]  /*2030*/  IMAD R12, R21, R42, RZ ;  /* 0x0000002a150c7224 */ /* 0x000fe400078e02ff */
[C---:B------:R-:W-:Y:S02]  /*2040*/  IMAD R13, R33.reuse, R55, R14 ;  /* 0x00000037210d7224 */ /* 0x040fe400078e020e */
[----:B------:R-:W-:-:S02]  /*2050*/  IMAD R71, R33, R43, R12 ;  /* 0x0000002b21477224 */ /* 0x000fc400078e020c */
[----:B------:R-:W-:-:S04]  /*2060*/  IMAD.WIDE.U32 R28, R33, R42, R10 ;  /* 0x0000002a211c7225 */ /* 0x000fc800078e000a */
[----:B------:R-:W-:Y:S01]  /*2070*/  IMAD.WIDE.U32 R20, R33, R42, R6 ;  /* 0x0000002a21147225 */ /* 0x000fe200078e0006 */
[----:B------:R-:W-:-:S03]  /*2080*/  IADD3 R67, R71, R29, RZ ;  /* 0x0000001d47437210 */ /* 0x000fc60007ffe0ff */
[----:B------:R-:W-:Y:S02]  /*2090*/  IMAD.SHL.U32 R55, R42, 0x40, RZ ;  /* 0x000000402a377824 */ /* 0x000fe400078e00ff */
[----:B------:R-:W2:Y:S01]  /*20a0*/  LDC.64 R42, c[0x0][0x2d8] ;  /* 0x0000b600ff2a7b82 */ /* 0x000ea20000000a00 */
[----:B------:R-:W-:Y:S01]  /*20b0*/  IMAD.WIDE.U32 R30, R33, R54, R4 ;  /* 0x00000036211e7225 */ /* 0x000fe200078e0004 */
[----:B------:R-:W-:-:S03]  /*20c0*/  LOP3.LUT R5, R58, 0x18, R16, 0xf8, !PT ;  /* 0x000000183a057812 */ /* 0x000fc600078ef810 */
[----:B------:R-:W-:Y:S01]  /*20d0*/  IMAD.WIDE.U32 R34, R33, R54, R8 ;  /* 0x0000003621227225 */ /* 0x000fe200078e0008 */
[-C--:B------:R-:W-:Y:S02]  /*20e0*/  LOP3.LUT R4, R5, R60.reuse, RZ, 0x3c, !PT ;  /* 0x0000003c05047212 */ /* 0x080fe400078e3cff */
[----:B------:R-:W-:Y:S01]  /*20f0*/  LOP3.LUT R5, R58, 0x38, R49, 0xf8, !PT ;  /* 0x000000383a057812 */ /* 0x000fe200078ef831 */
[----:B------:R-:W-:Y:S02]  /*2100*/  IMAD.SHL.U32 R54, R54, 0x40, RZ ;  /* 0x0000004036367824 */ /* 0x000fe400078e00ff */
[----:B------:R-:W-:Y:S01]  /*2110*/  IMAD.X R45, R214, 0x1, R15, P0 ;  /* 0x00000001d62d7824 */ /* 0x000fe200000e060f */
[----:B------:R-:W-:Y:S01]  /*2120*/  LOP3.LUT R68, R5, R60, RZ, 0x3c, !PT ;  /* 0x0000003c05447212 */ /* 0x000fe200078e3cff */
[----:B------:R-:W-:Y:S02]  /*2130*/  IMAD R65, R199, 0x200, R4 ;  /* 0x00000200c7417824 */ /* 0x000fe400078e0204 */
[----:B------:R-:W-:-:S02]  /*2140*/  IMAD.IADD R64, R13, 0x1, R35 ;  /* 0x000000010d407824 */ /* 0x000fc400078e0223 */
[----:B------:R-:W-:Y:S02]  /*2150*/  IMAD.IADD R66, R31, 0x1, R13 ;  /* 0x000000011f427824 */ /* 0x000fe400078e020d */
[----:B------:R-:W-:Y:S02]  /*2160*/  IMAD.IADD R71, R21, 0x1, R71 ;  /* 0x0000000115477824 */ /* 0x000fe400078e0247 */
[----:B01----:R-:W-:-:S07]  /*2170*/  IMAD R68, R199, 0x200, R68 ;  /* 0x00000200c7447824 */ /* 0x003fce00078e0244 */
.L_x_6318:
[----:B------:R-:W-:Y:S01]  /*2180*/  VIADD R47, R47, 0xffffffff ;  /* 0xffffffff2f2f7836 */ /* 0x000fe20000000000 */
[----:B------:R-:W-:Y:S05]  /*2190*/  YIELD ;  /* 0x0000000000007946 */ /* 0x000fea0003800000 */
[----:B------:R-:W-:Y:S01]  /*21a0*/  SHF.R.S32.HI R56, RZ, 0x1f, R47 ;  /* 0x0000001fff387819 */ /* 0x000fe2000001142f */
[-C--:B------:R-:W-:Y:S01]  /*21b0*/  IMAD R4, R50, R47.reuse, RZ ;  /* 0x0000002f32047224 */ /* 0x080fe200078e02ff */
[----:B------:R-:W-:Y:S01]  /*21c0*/  BSSY B0, `(.L_x_6289) ;  /* 0x000017a000007945 */ /* 0x000fe20003800000 */
[----:B---3--:R-:W-:Y:S01]  /*21d0*/  IMAD.WIDE.U32 R14, R51, R47, RZ ;  /* 0x0000002f330e7225 */ /* 0x008fe200078e00ff */
[----:B------:R-:W-:-:S03]  /*21e0*/  ISETP.GT.AND P2, PT, R47, R46, PT ;  /* 0x0000002e2f00720c */ /* 0x000fc60003f44270 */
[----:B------:R-:W-:Y:S01]  /*21f0*/  IMAD R5, R56, R51, R4 ;  /* 0x0000003338057224 */ /* 0x000fe200078e0204 */
[----:B------:R-:W-:Y:S01]  /*2200*/  IADD3 R4, P0, R3, R14, RZ ;  /* 0x0000000e03047210 */ /* 0x000fe20007f1e0ff */
[----:B--2---:R-:W-:Y:S02]  /*2210*/  IMAD.SHL.U32 R24, R22, 0x1000, RZ ;  /* 0x0000100016187824 */ /* 0x004fe400078e00ff */
[----:B------:R-:W-:Y:S01]  /*2220*/  IMAD.IADD R77, R15, 0x1, R5 ;  /* 0x000000010f4d7824 */ /* 0x000fe200078e0205 */
[----:B--2---:R-:W-:Y:S01]  /*2230*/  LEA R12, P1, R4, R42, 0x1 ;  /* 0x0000002a040c7211 */ /* 0x004fe200078208ff */
[----:B------:R-:W-:-:S03]  /*2240*/  IMAD.IADD R5, R65, 0x1, R24 ;  /* 0x0000000141057824 */ /* 0x000fc600078e0218 */
[----:B------:R-:W-:Y:S01]  /*2250*/  IADD3.X R6, R77, R48, RZ, P0, !PT ;  /* 0x000000304d067210 */ /* 0x000fe200007fe4ff */
[----:B------:R-:W-:Y:S01]  /*2260*/  IMAD R25, R5, 0x2, R2 ;  /* 0x0000000205197824 */ /* 0x000fe200078e0202 */
[----:B------:R-:W-:Y:S02]  /*2270*/  ISETP.GE.AND P0, PT, R61, 0x1, PT ;  /* 0x000000013d00780c */ /* 0x000fe40003f06270 */
[----:B------:R-:W-:-:S11]  /*2280*/  LEA.HI.X R13, R4, R43, R6, 0x1, P1 ;  /* 0x0000002b040d7211 */ /* 0x000fd600008f0c06 */
[----:B0-----:R-:W-:Y:S05]  /*2290*/  @!P0 BRA `(.L_x_6290) ;  /* 0x0000001400508947 */ /* 0x001fea0003800000 */
        /* <DEDUP_REMOVED lines=16> */
[----:B------:R-:W-:Y:S01]  /*23a0*/  MOV R70, R20 ;  /* 0x0000001400467202 */ /* 0x000fe20000000f00 */
[----:B------:R-:W-:Y:S01]  /*23b0*/  IMAD R6, R53, R47, RZ ;  /* 0x0000002f35067224 */ /* 0x000fe200078e02ff */
[----:B------:R-:W-:Y:S01]  /*23c0*/  IADD3 R7, P0, R30, R4, RZ ;  /* 0x000000041e077210 */ /* 0x000fe20007f1e0ff */
[----:B------:R-:W-:Y:S01]  /*23d0*/  ULDC.64 UR4, c[0x0][0x3c8] ;  /* 0x0000f20000047ab9 */ /* 0x000fe20000000a00 */
[----:B------:R-:W-:Y:S01]  /*23e0*/  ULDC.64 UR6, c[0x0][0x3e0] ;  /* 0x0000f80000067ab9 */ /* 0x000fe20000000a00 */
[-C--:B------:R-:W-:Y:S02]  /*23f0*/  IMAD R9, R56, R55.reuse, R6 ;  /* 0x0000003738097224 */ /* 0x080fe400078e0206 */
        /* <DEDUP_REMOVED lines=16> */
.L_x_6293:
[----:B------:R-:W-:Y:S05]  /*2500*/  BSYNC B1 ;  /* 0x0000000000017941 */ /* 0x000fea0003800000 */
.L_x_6292:
        /* <DEDUP_REMOVED lines=15> */
.L_x_6294:
[----:B------:R-:W-:Y:S01]  /*2600*/  LEA R70, R22, R2, 0x3 ;  /* 0x0000000216467211 */ /* 0x000fe200078e18ff */
[----:B------:R-:W-:Y:S01]  /*2610*/  BSSY B1, `(.L_x_6295) ;  /* 0x0000004000017945 */ /* 0x000fe20003800000 */
[----:B------:R-:W-:-:S04]  /*2620*/  SHF.L.U32 R57, R189, 0x1f, RZ ;  /* 0x0000001fbd397819 */ /* 0x000fc800000006ff */
[----:B------:R-:W0:Y:S02]  /*2630*/  SYNCS.PHASECHK.TRANS64.TRYWAIT P5, [R70+URZ+0x28c90], R57 ;  /* 0x028c9039460075a7 */ /* 0x000e2400080a017f */
[----:B0-----:R-:W-:Y:S05]  /*2640*/  @!P5 BRA `(.L_x_6296) ;  /* 0x0000015800acd947 */ /* 0x001fea0003800000 */
.L_x_6529:
[----:B------:R-:W-:Y:S05]  /*2650*/  BSYNC B1 ;  /* 0x0000000000017941 */ /* 0x000fea0003800000 */
.L_x_6295:
        /* <DEDUP_REMOVED lines=16> */
[CC--:B------:R-:W-:Y:S01]  /*2760*/  FMUL.FTZ R74, R6.reuse, R27.reuse ;  /* 0x0000001b064a7220 */ /* 0x0c0fe20000410000 */
[----:B------:R-:W-:Y:S02]  /*2770*/  HADD2.F32 R56, -RZ, R56.H0_H0 ;  /* 0x20000038ff387230 */ /* 0x000fe40000004100 */
[C---:B------:R-:W-:Y:S01]  /*2780*/  FMUL.FTZ R27, R5.reuse, R27 ;  /* 0x0000001b051b7220 */ /* 0x040fe20000410000 */
[--C-:B------:R-:W-:Y:S02]  /*2790*/  HADD2.F32 R15, -RZ, R7.reuse.H1_H1 ;  /* 0x30000007ff0f7230 */ /* 0x100fe40000004100 */
[-C--:B------:R-:W-:Y:S01]  /*27a0*/  FFMA.FTZ R74, R5, R25.reuse, -R74 ;  /* 0x00000019054a7223 */ /* 0x080fe2000001084a */
[----:B------:R-:W-:Y:S02]  /*27b0*/  HADD2.F32 R7, -RZ, R7.H0_H0 ;  /* 0x20000007ff077230 */ /* 0x000fe40000004100 */
[----:B------:R-:W-:Y:S01]  /*27c0*/  FFMA.FTZ R79, R6, R25, R27 ;  /* 0x00000019064f7223 */ /* 0x000fe2000001001b */
[----:B------:R-:W-:-:S02]  /*27d0*/  HADD2.F32 R26, -RZ, R26.H0_H0 ;  /* 0x2000001aff1a7230 */ /* 0x000fc40000004100 */
[-C--:B------:R-:W-:Y:S01]  /*27e0*/  FMUL.FTZ R76, R15, R56.reuse ;  /* 0x000000380f4c7220 */ /* 0x080fe20000410000 */
[--C-:B------:R-:W-:Y:S02]  /*27f0*/  HADD2.F32 R5, -RZ, R4.reuse.H1_H1 ;  /* 0x30000004ff057230 */ /* 0x100fe40000004100 */
[C---:B------:R-:W-:Y:S01]  /*2800*/  FMUL.FTZ R56, R7.reuse, R56 ;  /* 0x0000003807387220 */ /* 0x040fe20000410000 */
[--C-:B------:R-:W-:Y:S02]  /*2810*/  HADD2.F32 R25, -RZ, R83.reuse.H0_H0 ;  /* 0x20000053ff197230 */ /* 0x100fe40000004100 */
[-C--:B------:R-:W-:Y:S01]  /*2820*/  FFMA.FTZ R76, R7, R26.reuse, -R76 ;  /* 0x0000001a074c7223 */ /* 0x080fe2000001084c */
[----:B------:R-:W-:Y:S02]  /*2830*/  HADD2.F32 R4, -RZ, R4.H0_H0 ;  /* 0x20000004ff047230 */ /* 0x000fe40000004100 */
[----:B------:R-:W-:Y:S01]  /*2840*/  FFMA.FTZ R81, R15, R26, R56 ;  /* 0x0000001a0f517223 */ /* 0x000fe20000010038 */
[----:B------:R-:W-:-:S02]  /*2850*/  HADD2.F32 R27, -RZ, R83.H1_H1 ;  /* 0x30000053ff1b7230 */ /* 0x000fc40000004100 */
[--C-:B------:R-:W-:Y:S02]  /*2860*/  HADD2.F32 R6, -RZ, R14.reuse.H1_H1 ;  /* 0x3000000eff067230 */ /* 0x100fe40000004100 */
[-C--:B------:R-:W-:Y:S01]  /*2870*/  FMUL.FTZ R26, R4, R25.reuse ;  /* 0x00000019041a7220 */ /* 0x080fe20000410000 */
[----:B------:R-:W-:Y:S02]  /*2880*/  HADD2.F32 R14, -RZ, R14.H0_H0 ;  /* 0x2000000eff0e7230 */ /* 0x000fe40000004100 */
[--C-:B------:R-:W-:Y:S02]  /*2890*/  HADD2.F32 R7, -RZ, R77.reuse.H0_H0 ;  /* 0x2000004dff077230 */ /* 0x100fe40000004100 */
[----:B------:R-:W-:Y:S02]  /*28a0*/  HADD2.F32 R15, -RZ, R77.H1_H1 ;  /* 0x3000004dff0f7230 */ /* 0x000fe40000004100 */
[C---:B------:R-:W-:Y:S01]  /*28b0*/  FMUL.FTZ R77, R5.reuse, R25 ;  /* 0x00000019054d7220 */ /* 0x040fe20000410000 */
[-C--:B------:R-:W-:Y:S01]  /*28c0*/  FMUL.FTZ R25, R6, R27.reuse ;  /* 0x0000001b06197220 */ /* 0x080fe20000410000 */
[----:B------:R-:W-:Y:S01]  /*28d0*/  FMUL.FTZ R27, R14, R27 ;  /* 0x0000001b0e1b7220 */ /* 0x000fe20000410000 */
[-C--:B------:R-:W-:Y:S01]  /*28e0*/  FFMA.FTZ R26, R5, R7.reuse, R26 ;  /* 0x00000007051a7223 */ /* 0x080fe2000001001a */
[----:B------:R-:W-:Y:S01]  /*28f0*/  FFMA.FTZ R77, R4, R7, -R77 ;  /* 0x00000007044d7223 */ /* 0x000fe2000001084d */
[-C--:B------:R-:W-:Y:S01]  /*2900*/  FFMA.FTZ R25, R14, R15.reuse, -R25 ;  /* 0x0000000f0e197223 */ /* 0x080fe20000010819 */
[----:B------:R-:W-:Y:S01]  /*2910*/  FFMA.FTZ R6, R6, R15, R27 ;  /* 0x0000000f06067223 */ /* 0x000fe2000001001b */
[----:B------:R-:W-:-:S02]  /*2920*/  F2FP.F16.F32.PACK_AB R5, R79, R74 ;  /* 0x0000004a4f05723e */ /* 0x000fc400000000ff */
[----:B------:R-:W-:Y:S02]  /*2930*/  F2FP.F16.F32.PACK_AB R7, R81, R76 ;  /* 0x0000004c5107723e */ /* 0x000fe400000000ff */
[----:B------:R-:W-:Y:S02]  /*2940*/  F2FP.F16.F32.PACK_AB R4, R26, R77 ;  /* 0x0000004d1a04723e */ /* 0x000fe400000000ff */
[----:B------:R-:W-:-:S07]  /*2950*/  F2FP.F16.F32.PACK_AB R6, R6, R25 ;  /* 0x000000190606723e */ /* 0x000fce00000000ff */
.L_x_6301:
[----:B------:R-:W-:Y:S05]  /*2960*/  BSYNC B2 ;  /* 0x0000000000027941 */ /* 0x000fea0003800000 */
.L_x_6300:
[----:B--2---:R1:W-:Y:S02]  /*2970*/  STG.E.128 desc[UR40][R12.64], R4 ;  /* 0x000000040c007986 */ /* 0x0043e4000c101d28 */
.L_x_6299:
[----:B------:R-:W-:Y:S05]  /*2980*/  BSYNC B1 ;  /* 0x0000000000017941 */ /* 0x000fea0003800000 */
.L_x_6298:
        /* <DEDUP_REMOVED lines=52> */
.L_x_6303:
[----:B------:R-:W-:Y:S05]  /*2cd0*/  BSYNC B1 ;  /* 0x0000000000017941 */ /* 0x000fea0003800000 */
.L_x_6302:
[----:B-1----:R1:W-:Y:S01]  /*2ce0*/  STG.E.128 desc[UR40][R12.64+0x40], R4 ;  /* 0x000040040c007986 */ /* 0x0023e2000c101d28 */
[----:B------:R-:W-:Y:S05]  /*2cf0*/  BRA `(.L_x_6297) ;  /* 0x0000000c00187947 */ /* 0x000fea0003800000 */
.L_x_6291:
[----:B------:R-:W-:-:S05]  /*2d00*/  IMAD R5, R47, -0x40, R32 ;  /* 0xffffffc02f057824 */ /* 0x000fca00078e0220 */
[----:B------:R-:W-:-:S04]  /*2d10*/  VIMNMX R6, R5, 0x40, PT ;  /* 0x0000004005067848 */ /* 0x000fc80003fe0100 */
[----:B------:R-:W-:-:S04]  /*2d20*/  ISETP.GE.AND P1, PT, R23, R6, PT ;  /* 0x000000061700720c */ /* 0x000fc80003f26270 */
[----:B------:R-:W-:-:S13]  /*2d30*/  ISETP.GE.OR P0, PT, R16, R61, P1 ;  /* 0x0000003d1000720c */ /* 0x000fda0000f06670 */
[----:B------:R-:W0:Y:S01]  /*2d40*/  @!P0 LDC.64 R12, c[0x0][0x3c8] ;  /* 0x0000f200ff0c8b82 */ /* 0x000e220000000a00 */
[----:B------:R-:W-:Y:S01]  /*2d50*/  @!P0 IADD3 R6, P5, R34, R4, RZ ;  /* 0x0000000422068210 */ /* 0x000fe20007fbe0ff */
[----:B------:R-:W-:Y:S01]  /*2d60*/  @!P0 IMAD R4, R53, R47, RZ ;  /* 0x0000002f35048224 */ /* 0x000fe200078e02ff */
[----:B------:R-:W-:-:S03]  /*2d70*/  @!P0 MOV R5, R67 ;  /* 0x0000004300058202 */ /* 0x000fc60000000f00 */
[-C--:B------:R-:W-:Y:S02]  /*2d80*/  @!P0 IMAD R9, R56, R55.reuse, R4 ;  /* 0x0000003738098224 */ /* 0x080fe400078e0204 */
[----:B------:R-:W1:Y:S01]  /*2d90*/  @!P0 LDC.64 R26, c[0x0][0x3e0] ;  /* 0x0000f800ff1a8b82 */ /* 0x000e620000000a00 */
[----:B------:R-:W-:Y:S02]  /*2da0*/  @!P0 IMAD.MOV.U32 R4, RZ, RZ, R28 ;  /* 0x000000ffff048224 */ /* 0x000fe400078e001c */
[----:B------:R-:W-:Y:S02]  /*2db0*/  @!P0 IMAD.X R7, R57, 0x1, R64, P5 ;  /* 0x0000000139078824 */ /* 0x000fe400028e0640 */
        /* <DEDUP_REMOVED lines=31> */
.L_x_6304:
[----:B------:R-:W-:Y:S01]  /*2fb0*/  IMAD R70, R22, 0x8, R2 ;  /* 0x0000000816467824 */ /* 0x000fe200078e0202 */
[----:B------:R-:W-:Y:S01]  /*2fc0*/  SHF.L.U32 R57, R189, 0x1f, RZ ;  /* 0x0000001fbd397819 */ /* 0x000fe200000006ff */
[----:B------:R-:W-:Y:S03]  /*2fd0*/  BSSY B1, `(.L_x_6305) ;  /* 0x0000003000017945 */ /* 0x000fe60003800000 */
[----:B------:R-:W0:Y:S02]  /*2fe0*/  SYNCS.PHASECHK.TRANS64.TRYWAIT P5, [R70+URZ+0x28c90], R57 ;  /* 0x028c9039460075a7 */ /* 0x000e2400080a017f */
[----:B0-----:R-:W-:Y:S05]  /*2ff0*/  @!P5 BRA `(.L_x_6306) ;  /* 0x000001500054d947 */ /* 0x001fea0003800000 */
.L_x_6530:
[----:B------:R-:W-:Y:S05]  /*3000*/  BSYNC B1 ;  /* 0x0000000000017941 */ /* 0x000fea0003800000 */
.L_x_6305:
[----:B------:R-:W-:Y:S01]  /*3010*/  ISETP.GE.OR P5, PT, R16, R63, P1 ;  /* 0x0000003f1000720c */ /* 0x000fe20000fa6670 */
[----:B------:R-:W-:Y:S01]  /*3020*/  ULDC.64 UR4, c[0x0][0x2f0] ;  /* 0x0000bc0000047ab9 */ /* 0x000fe20000000a00 */
[----:B------:R-:W-:Y:S02]  /*3030*/  IMAD.MOV.U32 R76, RZ, RZ, R14 ;  /* 0x000000ffff4c7224 */ /* 0x000fe400078e000e */
[----:B------:R-:W-:Y:S02]  /*3040*/  IMAD R12, R214, UR4, RZ ;  /* 0x00000004d60c7c24 */ /* 0x000fe4000f8e02ff */
[----:B------:R-:W-:-:S04]  /*3050*/  IMAD.WIDE.U32 R76, R23, UR4, R76 ;  /* 0x00000004174c7c25 */ /* 0x000fc8000f8e004c */
[----:B------:R-:W-:-:S03]  /*3060*/  IMAD R13, R23, UR5, R12 ;  /* 0x00000005170d7c24 */ /* 0x000fc6000f8e020c */
[----:B------:R-:W-:Y:S05]  /*3070*/  @P5 BRA `(.L_x_6297) ;  /* 0x0000000800385947 */ /* 0x000fea0003800000 */
[----:B------:R-:W-:Y:S01]  /*3080*/  IADD3 R92, R13, R77, RZ ;  /* 0x0000004d0d5c7210 */ /* 0x000fe20007ffe0ff */
[----:B------:R-:W-:Y:S01]  /*3090*/  BSSY B1, `(.L_x_6307) ;  /* 0x000006a000017945 */ /* 0x000fe20003800000 */
[----:B------:R-:W-:-:S04]  /*30a0*/  IADD3 R12, P5, P6, R40, R76, R69 ;  /* 0x0000004c280c7210 */ /* 0x000fc80007ebe045 */
        /* <DEDUP_REMOVED lines=56> */
[-C--:B------:R-:W-:Y:S01]  /*3430*/  FMUL.FTZ R9, R5, R7.reuse ;  /* 0x0000000705097220 */ /* 0x080fe20000410000 */
[----:B------:R-:W-:Y:S02]  /*3440*/  HADD2.F32 R8, -RZ, R84.H0_H0 ;  /* 0x20000054ff087230 */ /* 0x000fe40000004100 */
[C---:B------:R-:W-:Y:S01]  /*3450*/  FMUL.FTZ R84, R4.reuse, R7 ;  /* 0x0000000704547220 */ /* 0x040fe20000410000 */
[----:B------:R-:W-:Y:S01]  /*3460*/  FMUL.FTZ R10, R15, R10 ;  /* 0x0000000a0f0a7220 */ /* 0x000fe20000410000 */
[-C--:B------:R-:W-:Y:S01]  /*3470*/  FFMA.FTZ R82, R4, R6.reuse, -R9 ;  /* 0x0000000604527223 */ /* 0x080fe20000010809 */
[----:B------:R-:W-:Y:S02]  /*3480*/  HADD2.F32 R9, -RZ, R89.H0_H0 ;  /* 0x20000059ff097230 */ /* 0x000fe40000004100 */
[----:B------:R-:W-:Y:S01]  /*3490*/  FFMA.FTZ R84, R5, R6, R84 ;  /* 0x0000000605547223 */ /* 0x000fe20000010054 */
[-C--:B------:R-:W-:Y:S01]  /*34a0*/  FFMA.FTZ R85, R15, R8.reuse, -R86 ;  /* 0x000000080f557223 */ /* 0x080fe20000010856 */
[----:B------:R-:W-:Y:S01]  /*34b0*/  FFMA.FTZ R87, R27, R8, R10 ;  /* 0x000000081b577223 */ /* 0x000fe2000001000a */
[----:B------:R-:W-:-:S02]  /*34c0*/  HADD2.F32 R8, -RZ, R93.H0_H0 ;  /* 0x2000005dff087230 */ /* 0x000fc40000004100 */
[----:B------:R-:W-:Y:S01]  /*34d0*/  HADD2.F32 R5, -RZ, R24.H0_H0 ;  /* 0x20000018ff057230 */ /* 0x000fe20000004100 */
[----:B------:R-:W-:Y:S01]  /*34e0*/  F2FP.F16.F32.PACK_AB R82, R85, R82 ;  /* 0x000000525552723e */ /* 0x000fe200000000ff */
[----:B------:R-:W-:Y:S02]  /*34f0*/  HADD2.F32 R4, -RZ, R12.H0_H0 ;  /* 0x2000000cff047230 */ /* 0x000fe40000004100 */
[----:B------:R-:W-:Y:S02]  /*3500*/  HADD2.F32 R24, -RZ, R24.H1_H1 ;  /* 0x30000018ff187230 */ /* 0x000fe40000004100 */
[-C--:B------:R-:W-:Y:S01]  /*3510*/  FMUL.FTZ R11, R5, R8.reuse ;  /* 0x00000008050b7220 */ /* 0x080fe20000410000 */
        /* <DEDUP_REMOVED lines=16> */
[C---:B------:R-:W-:Y:S01]  /*3620*/  FMUL.FTZ R15, R5.reuse, R8 ;  /* 0x00000008050f7220 */ /* 0x040fe20000410000 */
[----:B------:R-:W-:Y:S01]  /*3630*/  HADD2.F32 R26, -RZ, R26.H1_H1 ;  /* 0x3000001aff1a7230 */ /* 0x000fe20000004100 */
[----:B------:R-:W-:Y:S01]  /*3640*/  MOV R13, R56 ;  /* 0x00000038000d7202 */ /* 0x000fe20000000f00 */
[----:B------:R-:W-:Y:S02]  /*3650*/  HADD2.F32 R14, -RZ, R14.H1_H1 ;  /* 0x3000000eff0e7230 */ /* 0x000fe40000004100 */
[----:B------:R-:W-:Y:S01]  /*3660*/  FMUL.FTZ R8, R4, R8 ;  /* 0x0000000804087220 */ /* 0x000fe20000410000 */
[----:B------:R-:W-:Y:S02]  /*3670*/  HADD2.F32 R6, -RZ, R94.H1_H1 ;  /* 0x3000005eff067230 */ /* 0x000fe40000004100 */
[-C--:B------:R-:W-:Y:S01]  /*3680*/  FMUL.FTZ R27, R26, R9.reuse ;  /* 0x000000091a1b7220 */ /* 0x080fe20000410000 */
[----:B------:R-:W-:Y:S02]  /*3690*/  HADD2.F32 R7, -RZ, R90.H0_H0 ;  /* 0x2000005aff077230 */ /* 0x000fe40000004100 */
[----:B------:R-:W-:Y:S01]  /*36a0*/  FMUL.FTZ R9, R14, R9 ;  /* 0x000000090e097220 */ /* 0x000fe20000410000 */
        /* <DEDUP_REMOVED lines=8> */
.L_x_6308:
[----:B------:R-:W-:Y:S05]  /*3730*/  BSYNC B1 ;  /* 0x0000000000017941 */ /* 0x000fea0003800000 */
.L_x_6307:
        /* <DEDUP_REMOVED lines=10> */
.L_x_6290:
[----:B------:R-:W-:-:S13]  /*37e0*/  ISETP.NE.AND P0, PT, R188, 0x3, PT ;  /* 0x00000003bc00780c */ /* 0x000fda0003f05270 */
[----:B------:R-:W-:Y:S05]  /*37f0*/  @!P0 BRA `(.L_x_6309) ;  /* 0x0000000000048947 */ /* 0x000fea0003800000 */
[----:B------:R-:W-:Y:S01]  /*3800*/  BPT.TRAP 0x1 ;  /* 0x000000040000795c */ /* 0x000fe20000300000 */
.L_x_6309:
        /* <DEDUP_REMOVED lines=8> */
.L_x_6531:
[----:B------:R-:W-:Y:S05]  /*3890*/  BSYNC B1 ;  /* 0x0000000000017941 */ /* 0x000fea0003800000 */
.L_x_6310:
        /* <DEDUP_REMOVED lines=12> */
.L_x_6297:
[----:B------:R-:W-:Y:S05]  /*3960*/  BSYNC B0 ;  /* 0x0000000000007941 */ /* 0x000fea0003800000 */
.L_x_6289:
        /* <DEDUP_REMOVED lines=17> */
.L_x_6313:
[----:B------:R-:W-:Y:S05]  /*3a80*/  BSYNC B0 ;  /* 0x0000000000007941 */ /* 0x000fea0003800000 */
.L_x_6312:
[----:B------:R-:W4:Y:S01]  /*3a90*/  SYNCS.PHASECHK.TRANS64.TRYWAIT P0, [R70+URZ+0x28cb0], R57 ;  /* 0x028cb039460075a7 */ /* 0x000f22000800017f */
[----:B------:R-:W-:Y:S04]  /*3aa0*/  BSSY B0, `(.L_x_6314) ;  /* 0x0000002000007945 */ /* 0x000fe80003800000 */
[----:B----4-:R-:W-:Y:S05]  /*3ab0*/  @!P0 BRA `(.L_x_6315) ;  /* 0x0000014400cc8947 */ /* 0x010fea0003800000 */
.L_x_6532:
[----:B------:R-:W-:Y:S05]  /*3ac0*/  BSYNC B0 ;  /* 0x0000000000007941 */ /* 0x000fea0003800000 */
.L_x_6314:
        /* <DEDUP_REMOVED lines=8> */
[----:B---3--:R-:W-:Y:S01]  /*3b50*/  IADD3 R13, R16, 0xc0, RZ ;  /* 0x000000c0100d7810 */ /* 0x008fe20007ffe0ff */
[----:B------:R-:W-:-:S04]  /*3b60*/  IMAD.WIDE.U32 R6, R4, UR4, R74 ;  /* 0x0000000404067c25 */ /* 0x000fc8000f8e004a */
[----:B------:R-:W-:Y:S01]  /*3b70*/  IMAD R5, R4, UR5, R5 ;  /* 0x0000000504057c24 */ /* 0x000fe2000f8e0205 */
[----:B------:R-:W-:Y:S01]  /*3b80*/  ULDC.64 UR4, c[0x0][0x308] ;  /* 0x0000c20000047ab9 */ /* 0x000fe20000000a00 */
[----:B------:R-:W-:Y:S01]  /*3b90*/  IADD3 R4, R16, 0x40, RZ ;  /* 0x0000004010047810 */ /* 0x000fe20007ffe0ff */
[----:B------:R-:W-:Y:S01]  /*3ba0*/  VIADD R77, R9, 0x20 ;  /* 0x00000020094d7836 */ /* 0x000fe20000000000 */
[----:B------:R-:W-:Y:S01]  /*3bb0*/  LEA R56, P1, R6, UR4, 0x1 ;  /* 0x0000000406387c11 */ /* 0x000fe2000f8208ff */
[----:B------:R-:W-:Y:S01]  /*3bc0*/  IMAD.IADD R5, R7, 0x1, R5 ;  /* 0x0000000107057824 */ /* 0x000fe200078e0205 */
[----:B------:R-:W-:Y:S01]  /*3bd0*/  ULDC UR4, c[0x0][0x310] ;  /* 0x0000c40000047ab9 */ /* 0x000fe20000000800 */
[C---:B------:R-:W-:Y:S01]  /*3be0*/  @P0 VIADD R77, R9.reuse, 0xffffffe0 ;  /* 0xffffffe0094d0836 */ /* 0x040fe20000000000 */
[----:B------:R-:W-:Y:S01]  /*3bf0*/  ISETP.GE.AND P0, PT, R4, UR4, PT ;  /* 0x0000000404007c0c */ /* 0x000fe2000bf06270 */
[----:B------:R-:W-:Y:S01]  /*3c00*/  IMAD R78, R9, 0x2, R2 ;  /* 0x00000002094e7824 */ /* 0x000fe200078e0202 */
[----:B0---4-:R-:W-:Y:S01]  /*3c10*/  LEA.HI.X R57, R6, UR5, R5, 0x1, P1 ;  /* 0x0000000506397c11 */ /* 0x011fe200088f0c05 */
[C---:B------:R-:W-:Y:S01]  /*3c20*/  VIADD R12, R16.reuse, 0x80 ;  /* 0x00000080100c7836 */ /* 0x040fe20000000000 */
[C---:B------:R-:W-:Y:S01]  /*3c30*/  ISETP.GE.AND P1, PT, R16.reuse, UR4, PT ;  /* 0x0000000410007c0c */ /* 0x040fe2000bf26270 */
[----:B------:R-:W-:-:S02]  /*3c40*/  VIADD R74, R16, 0x100 ;  /* 0x00000100104a7836 */ /* 0x000fc40000000000 */
[----:B------:R-:W-:Y:S02]  /*3c50*/  VIADD R76, R16, 0x140 ;  /* 0x00000140104c7836 */ /* 0x000fe40000000000 */
[----:B------:R-:W-:-:S04]  /*3c60*/  IMAD R77, R77, 0x2, R2 ;  /* 0x000000024d4d7824 */ /* 0x000fc800078e0202 */
[----:B------:R-:W0:Y:S04]  /*3c70*/  @!P0 LDS.128 R8, [R78+0x2400] ;  /* 0x002400004e088984 */ /* 0x000e280000000c00 */
[----:B------:R-:W1:Y:S04]  /*3c80*/  @!P1 LDS.128 R4, [R78+0x400] ;  /* 0x000400004e049984 */ /* 0x000e680000000c00 */
[----:B0-----:R-:W-:Y:S01]  /*3c90*/  @!P0 STG.E.128 desc[UR40][R56.64+0x80], R8 ;  /* 0x0000800838008986 */ /* 0x001fe2000c101d28 */
[----:B------:R-:W-:-:S03]  /*3ca0*/  ISETP.GE.AND P0, PT, R13, UR4, PT ;  /* 0x000000040d007c0c */ /* 0x000fc6000bf06270 */
[----:B-1----:R-:W-:Y:S01]  /*3cb0*/  @!P1 STG.E.128 desc[UR40][R56.64], R4 ;  /* 0x0000000438009986 */ /* 0x002fe2000c101d28 */
[----:B------:R-:W-:-:S09]  /*3cc0*/  ISETP.GE.AND P1, PT, R12, UR4, PT ;  /* 0x000000040c007c0c */ /* 0x000fd2000bf26270 */
[----:B--2---:R-:W0:Y:S04]  /*3cd0*/  @!P0 LDS.128 R24, [R78+0x6400] ;  /* 0x006400004e188984 */ /* 0x004e280000000c00 */
        /* <DEDUP_REMOVED lines=48> */
.L_x_6317:
[----:B------:R-:W-:Y:S05]  /*3fe0*/  BSYNC B0 ;  /* 0x0000000000007941 */ /* 0x000fea0003800000 */
.L_x_6316:
[----:B------:R-:W-:Y:S01]  /*3ff0*/  @!PT LDS RZ, [RZ] ;  /* 0x00000000fffff984 */ /* 0x000fe20000000800 */
[----:B------:R-:W-:Y:S01]  /*4000*/  @!PT LDS RZ, [RZ] ;  /* 0x00000000fffff984 */ /* 0x000fe20000000800 */
[----:B------:R-:W-:Y:S01]  /*4010*/  @!PT LDS RZ, [RZ] ;  /* 0x00000000fffff984 */ /* 0x000fe20000000800 */
[----:B------:R-:W-:Y:S01]  /*4020*/  @!PT LDS RZ, [RZ] ;  /* 0x00000000fffff984 */ /* 0x000fe20000000800 */
[----:B------:R5:W-:Y:S06]  /*4030*/  MEMBAR.ALL.CTA ;  /* 0x0000000000007992 */ /* 0x000bec0000008000 */
[----:B-----5:R-:W5:Y:S01]  /*4040*/  FENCE.VIEW.ASYNC.S ;  /* 0x00000000000073c6 */ /* 0x020f620000000000 */
[----:B0---4-:R-:W-:Y:S01]  /*4050*/  @!P5 VIADD R70, R70, 0x28cc0 ;  /* 0x00028cc04646d836 */ /* 0x011fe20000000000 */
[----:B------:R-:W-:Y:S01]  /*4060*/  IADD3 R22, R22, 0x1, RZ ;  /* 0x0000000116167810 */ /* 0x000fe20007ffe0ff */
        /* <DEDUP_REMOVED lines=9> */
.L_x_6284:
[----:B------:R-:W4:Y:S01]  /*4100*/  LDL R4, [R1] ;  /* 0x0000000001047983 */ /* 0x000f220000100800 */
[----:B------:R-:W-:Y:S01]  /*4110*/  BSSY B0, `(.L_x_6319) ;  /* 0x000004a000007945 */ /* 0x000fe20003800000 */
        /* <DEDUP_REMOVED lines=31> */
[----:B------:R-:W-:-:S02]  /*4310*/  MOV R0, RZ ;  /* 0x000000ff00007202 */ /* 0x000fc40000000f00 */
        /* <DEDUP_REMOVED lines=13> */
[----:B------:R-:W-:Y:S02]  /*43f0*/  CS2R R74, SRZ ;  /* 0x00000000004a7805 */ /* 0x000fe4000001ff00 */
        /* <DEDUP_REMOVED lines=16> */
[----:B--2---:R-:W-:Y:S01]  /*4500*/  CS2R R24, SRZ ;  /* 0x0000000000187805 */ /* 0x004fe2000001ff00 */
[----:B------:R-:W-:Y:S01]  /*4510*/  IMAD.MOV.U32 R174, RZ, RZ, RZ ;  /* 0x000000ffffae7224 */ /* 0x000fe200078e00ff */
[----:B------:R-:W-:Y:S01]  /*4520*/  MOV R31, RZ ;  /* 0x000000ff001f7202 */ /* 0x000fe20000000f00 */
[----:B------:R-:W-:Y:S01]  /*4530*/  IMAD.MOV.U32 R7, RZ, RZ, RZ ;  /* 0x000000ffff077224 */ /* 0x000fe200078e00ff */
[----:B------:R-:W-:Y:S01]  /*4540*/  MOV R27, RZ ;  /* 0x000000ff001b7202 */ /* 0x000fe20000000f00 */
[----:B------:R-:W-:-:S02]  /*4550*/  IMAD.MOV.U32 R176, RZ, RZ, RZ ;  /* 0x000000ffffb07224 */ /* 0x000fc400078e00ff */
[----:B------:R-:W-:Y:S01]  /*4560*/  IMAD.MOV.U32 R5, RZ, RZ, RZ ;  /* 0x000000ffff057224 */ /* 0x000fe200078e00ff */
[----:B----4-:R-:W-:Y:S01]  /*4570*/  ISETP.NE.AND P1, PT, R4, 0x1, PT ;  /* 0x000000010400780c */ /* 0x010fe20003f25270 */
[----:B------:R-:W-:-:S12]  /*4580*/  @P0 BRA `(.L_x_6320) ;  /* 0x0000000000080947 */ /* 0x000fd80003800000 */
[----:B------:R-:W0:Y:S02]  /*4590*/  FENCE.VIEW.ASYNC.G ;  /* 0x00000000000073c6 */ /* 0x000e240000000100 */
[----:B0-----:R-:W-:Y:S06]  /*45a0*/  BAR.ARV 0xc, 0x120 ;  /* 0x0304800000007b1d */ /* 0x001fec0000002000 */
.L_x_6320:
[----:B------:R-:W-:Y:S05]  /*45b0*/  BSYNC B0 ;  /* 0x0000000000007941 */ /* 0x000fea0003800000 */
.L_x_6319:
[----:B------:R-:W-:Y:S01]  /*45c0*/  BSSY B7, `(.L_x_6321) ;  /* 0x0000b19000077945 */ /* 0x000fe20003800000 */
[----:B------:R-:W-:Y:S01]  /*45d0*/  IMAD.MOV.U32 R175, RZ, RZ, RZ ;  /* 0x000000ffffaf7224 */ /* 0x000fe200078e00ff */
[----:B------:R-:W-:Y:S02]  /*45e0*/  MOV R177, RZ ;  /* 0x000000ff00b17202 */ /* 0x000fe40000000f00 */
[----:B------:R-:W-:Y:S05]  /*45f0*/  @!P1 BRA `(.L_x_6322) ;  /* 0x0000001800909947 */ /* 0x000fea0003800000 */
[----:B------:R-:W-:Y:S02]  /*4600*/  ISETP.GE.AND P1, PT, R168, 0x1, PT ;  /* 0x00000001a800780c */ /* 0x000fe40003f26270 */
[----:B------:R-:W-:-:S11]  /*4610*/  PLOP3.LUT P0, PT, PT, PT, PT, 0x80, 0x0 ;  /* 0x000000000000781c */ /* 0x000fd60003f0f070 */
[----:B------:R-:W-:Y:S05]  /*4620*/  @!P1 BRA `(.L_x_6323) ;  /* 0x000000b000489947 */ /* 0x000fea0003800000 */
[----:B------:R-:W0:Y:S01]  /*4630*/  SHFL.IDX PT, R0, R210, RZ, 0x1f ;  /* 0x00001fffd2007589 */ /* 0x000e2200000e0000 */
[----:B------:R-:W-:Y:S02]  /*4640*/  ISETP.NE.AND P0, PT, R188, 0x3, PT ;  /* 0x00000003bc00780c */ /* 0x000fe40003f05270 */
[----:B0-----:R-:W-:-:S04]  /*4650*/  LEA.HI R3, R0, R0, RZ, 0x1 ;  /* 0x0000000000037211 */ /* 0x001fc800078f08ff */
[----:B------:R-:W-:-:S05]  /*4660*/  LOP3.LUT R3, R3, 0x1fffe, RZ, 0xc0, !PT ;  /* 0x0001fffe03037812 */ /* 0x000fca00078ec0ff */
[----:B------:R-:W-:-:S04]  /*4670*/  IMAD.IADD R3, R0, 0x1, -R3 ;  /* 0x0000000100037824 */ /* 0x000fc800078e0a03 */
[----:B------:R-:W-:-:S05]  /*4680*/  IMAD R3, R3, 0x8000, R2 ;  /* 0x0000800003037824 */ /* 0x000fca00078e0202 */
[----:B------:R-:W-:-:S04]  /*4690*/  IADD3 R3, R3, 0x400, RZ ;  /* 0x0000040003037810 */ /* 0x000fc80007ffe0ff */
[----:B------:R-:W-:-:S04]  /*46a0*/  SHF.R.U32.HI R3, RZ, 0x4, R3 ;  /* 0x00000004ff037819 */ /* 0x000fc80000011603 */
[----:B------:R-:W-:-:S04]  /*46b0*/  LOP3.LUT R3, R3, 0x3fff, RZ, 0xc0, !PT ;  /* 0x00003fff03037812 */ /* 0x000fc800078ec0ff */
[----:B------:R-:W-:Y:S01]  /*46c0*/  LOP3.LUT R15, R3, 0x2000000, RZ, 0xfc, !PT ;  /* 0x02000000030f7812 */ /* 0x000fe200078efcff */
[----:B------:R-:W-:Y:S06]  /*46d0*/  @!P0 BRA `(.L_x_6324) ;  /* 0x0000000000048947 */ /* 0x000fec0003800000 */
[----:B------:R-:W-:Y:S01]  /*46e0*/  BPT.TRAP 0x1 ;  /* 0x000000040000795c */ /* 0x000fe20000300000 */
.L_x_6324:
        /* <DEDUP_REMOVED lines=11> */
.L_x_6533:
[----:B------:R-:W-:Y:S05]  /*47a0*/  BSYNC B0 ;  /* 0x0000000000007941 */ /* 0x000fea0003800000 */
.L_x_6325:
[----:B------:R-:W-:Y:S01]  /*47b0*/  BAR.SYNC.DEFER_BLOCKING 0xe, 0x100 ;  /* 0x0384000000007b1d */ /* 0x000fe20000010000 */
[----:B------:R-:W-:Y:S01]  /*47c0*/  IMAD.MOV.U32 R5, RZ, RZ, 0x40000040 ;  /* 0x40000040ff057424 */ /* 0x000fe200078e00ff */
[----:B------:R-:W-:Y:S01]  /*47d0*/  R2UR UR6, R6 ;  /* 0x00000000060672ca */ /* 0x000fe200000e0000 */
[C---:B------:R-:W-:Y:S01]  /*47e0*/  VIADD R10, R4.reuse, 0x2 ;  /* 0x00000002040a7836 */ /* 0x040fe20000000000 */
[----:B------:R-:W-:Y:S01]  /*47f0*/  R2UR UR7, R7 ;  /* 0x00000000070772ca */ /* 0x000fe200000e0000 */
[----:B------:R-:W-:Y:S01]  /*4800*/  IMAD.MOV.U32 R9, RZ, RZ, 0x40000040 ;  /* 0x40000040ff097424 */ /* 0x000fe200078e00ff */
[----:B------:R-:W-:Y:S01]  /*4810*/  R2UR UR4, R4 ;  /* 0x00000000040472ca */ /* 0x000fe200000e0000 */
[C---:B------:R-:W-:Y:S01]  /*4820*/  VIADD R12, R6.reuse, 0x100 ;  /* 0x00000100060c7836 */ /* 0x040fe20000000000 */
[----:B------:R-:W-:Y:S01]  /*4830*/  R2UR UR5, R5 ;  /* 0x00000000050572ca */ /* 0x000fe200000e0000 */
[----:B------:R-:W-:Y:S01]  /*4840*/  IMAD.MOV.U32 R7, RZ, RZ, 0x40000040 ;  /* 0x40000040ff077424 */ /* 0x000fe200078e00ff */
[C---:B------:R-:W-:Y:S01]  /*4850*/  IADD3 R8, R6.reuse, 0x80, RZ ;  /* 0x0000008006087810 */ /* 0x040fe20007ffe0ff */
[----:B------:R-:W-:Y:S01]  /*4860*/  VIADD R6, R6, 0x180 ;  /* 0x0000018006067836 */ /* 0x000fe20000000000 */
[----:B------:R-:W-:Y:S01]  /*4870*/  MOV R11, 0x40000040 ;  /* 0x40000040000b7802 */ /* 0x000fe20000000f00 */
[----:B------:R-:W1:Y:S01]  /*4880*/  S2R R0, SR_TID.X ;  /* 0x0000000000007919 */ /* 0x000e620000002100 */
[----:B------:R-:W-:Y:S01]  /*4890*/  MOV R13, 0x40000040 ;  /* 0x40000040000d7802 */ /* 0x000fe20000000f00 */
[----:B------:R-:W-:Y:S01]  /*48a0*/  BSSY B0, `(.L_x_6327) ;  /* 0x00000ec000007945 */ /* 0x000fe20003800000 */
[----:B------:R-:W-:Y:S01]  /*48b0*/  ISETP.GE.AND P2, PT, R168, 0x2, PT ;  /* 0x00000002a800780c */ /* 0x000fe20003f46270 */
        /* <DEDUP_REMOVED lines=9> */
[----:B------:R-:W-:-:S13]  /*4950*/  ISETP.NE.AND P1, PT, R0, RZ, PT ;  /* 0x000000ff0000720c */ /* 0x000fda0003f25270 */
[----:B------:R-:W-:-:S04]  /*4960*/  @!P1 IADD3 R0, R14, 0x28c60, RZ ;  /* 0x00028c600e009810 */ /* 0x000fc80007ffe0ff */
[----:B------:R-:W-:Y:S01]  /*4970*/  @!P1 PRMT R0, RZ, 0x654, R0 ;  /* 0x00000654ff009816 */ /* 0x000fe20000000000 */
[----:B------:R-:W-:Y:S02]  /*4980*/  WARPGROUP.DEPBAR.LE gsb0, 0x0 ;  /* 0x00008000000079c5 */ /* 0x000fe40000010000 */
[----:B------:R-:W-:-:S06]  /*4990*/  WARPGROUP.ARRIVE ;  /* 0x00000000000079c5 */ /* 0x000fcc0000000000 */
[----:B------:R-:W-:Y:S01]  /*49a0*/  HGMMA.64x256x16.F32 R24, gdesc[UR4].tnspB, R24, gsb0 ;  /* 0x43e00000041879f0 */ /* 0x000fe20008000818 */
[----:B------:R-:W-:Y:S02]  /*49b0*/  R2UR UR6, R12 ;  /* 0x000000000c0672ca */ /* 0x000fe400000e0000 */
[----:B------:R-:W-:Y:S01]  /*49c0*/  R2UR UR7, R13 ;  /* 0x000000000d0772ca */ /* 0x000fe200000e0000 */
[----:B------:R-:W-:Y:S01]  /*49d0*/  IMAD.MOV.U32 R13, RZ, RZ, 0x40000040 ;  /* 0x40000040ff0d7424 */ /* 0x000fe200078e00ff */
[----:B------:R-:W-:Y:S02]  /*49e0*/  R2UR UR4, R8 ;  /* 0x00000000080472ca */ /* 0x000fe400000e0000 */
[----:B------:R-:W-:Y:S02]  /*49f0*/  R2UR UR5, R9 ;  /* 0x00000000090572ca */ /* 0x000fe400000e0000 */
[----:B------:R-:W-:Y:S01]  /*4a00*/  IADD3 R12, R4, 0x6, RZ ;  /* 0x00000006040c7810 */ /* 0x000fe20007ffe0ff */
        /* <DEDUP_REMOVED lines=17> */
.L_x_6334:
[----:B------:R-:W-:Y:S01]  /*4b20*/  BAR.SYNC.DEFER_BLOCKING 0xe, 0x100 ;  /* 0x0384000000007b1d */ /* 0x000fe20000010000 */
[----:B0-----:R-:W-:Y:S01]  /*4b30*/  IMAD R3, R18, 0x40, R190 ;  /* 0x0000004012037824 */ /* 0x001fe200078e02be */
[----:B------:R-:W-:Y:S01]  /*4b40*/  ISETP.GT.AND P3, PT, R168, RZ, PT ;  /* 0x000000ffa800720c */ /* 0x000fe20003f64270 */
[----:B------:R-:W-:Y:S02]  /*4b50*/  VIADD R18, R18, 0x1 ;  /* 0x0000000112127836 */ /* 0x000fe40000000000 */
[----:B------:R-:W-:Y:S01]  /*4b60*/  VIADD R168, R168, 0xffffffff ;  /* 0xffffffffa8a87836 */ /* 0x000fe20000000000 */
[----:B------:R-:W-:Y:S02]  /*4b70*/  LEA R3, R3, R2, 0x2 ;  /* 0x0000000203037211 */ /* 0x000fe400078e10ff */
[----:B------:R-:W-:-:S04]  /*4b80*/  ISETP.NE.AND P2, PT, R18, 0x2, PT ;  /* 0x000000021200780c */ /* 0x000fc80003f45270 */
[----:B------:R-:W-:Y:S02]  /*4b90*/  SEL R6, RZ, 0x1, P2 ;  /* 0x00000001ff067807 */ /* 0x000fe40001000000 */
[----:B------:R-:W-:Y:S02]  /*4ba0*/  SEL R18, R18, RZ, P2 ;  /* 0x000000ff12127207 */ /* 0x000fe40001000000 */
[----:B------:R-:W-:Y:S01]  /*4bb0*/  LOP3.LUT R19, R19, R6, RZ, 0x3c, !PT ;  /* 0x0000000613137212 */ /* 0x000fe200078e3cff */
[----:B-12---:R-:W0:Y:S04]  /*4bc0*/  LDS R0, [R3+0x28800] ;  /* 0x0288000003007984 */ /* 0x006e280000000800 */
        /* <DEDUP_REMOVED lines=131> */
.L_x_6329:
[----:B------:R-:W-:Y:S02]  /*5400*/  LEA R0, R18, R2, 0x3 ;  /* 0x0000000212007211 */ /* 0x000fe400078e18ff */
[----:B------:R-:W-:-:S04]  /*5410*/  SHF.L.U32 R3, R19, 0x1f, RZ ;  /* 0x0000001f13037819 */ /* 0x000fc800000006ff */
[----:B------:R0:W1:Y:S01]  /*5420*/  SYNCS.PHASECHK.TRANS64.TRYWAIT P2, [R0+URZ+0x28c50], R3 ;  /* 0x028c5003000075a7 */ /* 0x000062000804017f */
[----:B------:R-:W-:Y:S05]  /*5430*/  @!P0 BRA `(.L_x_6330) ;  /* 0x0000000000048947 */ /* 0x000fea0003800000 */
[----:B------:R-:W-:Y:S01]  /*5440*/  BPT.TRAP 0x1 ;  /* 0x000000040000795c */ /* 0x000fe20000300000 */
.L_x_6330:
[----:B------:R-:W-:Y:S04]  /*5450*/  BSSY B1, `(.L_x_6331) ;  /* 0x0000004000017945 */ /* 0x000fe80003800000 */
[----:B-1----:R-:W-:Y:S05]  /*5460*/  @P2 BRA `(.L_x_6332) ;  /* 0x0000000000082947 */ /* 0x002fea0003800000 */
[----:B------:R-:W1:Y:S02]  /*5470*/  SYNCS.PHASECHK.TRANS64.TRYWAIT P2, [R0+URZ+0x28c50], R3 ;  /* 0x028c5003000075a7 */ /* 0x000e64000804017f */
[----:B-1----:R-:W-:Y:S05]  /*5480*/  @!P2 BRA `(.L_x_6333) ;  /* 0x0000012c0080a947 */ /* 0x002fea0003800000 */
.L_x_6332:
[----:B------:R-:W-:Y:S05]  /*5490*/  BSYNC B1 ;  /* 0x0000000000017941 */ /* 0x000fea0003800000 */
.L_x_6331:
[----:B------:R-:W-:Y:S01]  /*54a0*/  IMAD R6, R18, 0x1000, R15 ;  /* 0x0000100012067824 */ /* 0x000fe200078e020f */
[----:B------:R-:W-:Y:S01]  /*54b0*/  R2UR UR4, R4 ;  /* 0x00000000040472ca */ /* 0x000fe200000e0000 */
[----:B------:R-:W-:Y:S01]  /*54c0*/  IMAD.MOV.U32 R7, RZ, RZ, 0x40000040 ;  /* 0x40000040ff077424 */ /* 0x000fe200078e00ff */
[----:B------:R-:W-:Y:S01]  /*54d0*/  R2UR UR5, R5 ;  /* 0x00000000050572ca */ /* 0x000fe200000e0000 */
[----:B------:R-:W-:Y:S01]  /*54e0*/  WARPGROUP.ARRIVE ;  /* 0x00000000000079c5 */ /* 0x000fe20000000000 */
[C---:B------:R-:W-:Y:S01]  /*54f0*/  R2UR UR6, R6.reuse ;  /* 0x00000000060672ca */ /* 0x040fe200000e0000 */
[----:B------:R-:W-:Y:S01]  /*5500*/  IMAD.MOV.U32 R21, RZ, RZ, 0x40000040 ;  /* 0x40000040ff157424 */ /* 0x000fe200078e00ff */
[----:B------:R-:W-:Y:S01]  /*5510*/  R2UR UR7, R7 ;  /* 0x00000000070772ca */ /* 0x000fe200000e0000 */
[----:B------:R-:W-:Y:S01]  /*5520*/  IMAD.MOV.U32 R7, RZ, RZ, 0x40000040 ;  /* 0x40000040ff077424 */ /* 0x000fe200078e00ff */
[----:B------:R-:W-:Y:S02]  /*5530*/  IADD3 R20, R6, 0x80, RZ ;  /* 0x0000008006147810 */ /* 0x000fe40007ffe0ff */
        /* <DEDUP_REMOVED lines=34> */
.L_x_6328:
[----:B------:R-:W-:Y:S05]  /*5760*/  BSYNC B0 ;  /* 0x0000000000007941 */ /* 0x000fea0003800000 */
.L_x_6327:
[----:B------:R-:W-:Y:S01]  /*5770*/  BAR.SYNC.DEFER_BLOCKING 0xe, 0x100 ;  /* 0x0384000000007b1d */ /* 0x000fe20000010000 */
[C---:B0-----:R-:W-:Y:S01]  /*5780*/  IMAD R3, R18.reuse, 0x40, R190 ;  /* 0x0000004012037824 */ /* 0x041fe200078e02be */
[----:B------:R-:W-:Y:S02]  /*5790*/  IADD3 R18, R18, 0x1, RZ ;  /* 0x0000000112127810 */ /* 0x000fe40007ffe0ff */
[----:B------:R-:W-:Y:S01]  /*57a0*/  PLOP3.LUT P0, PT, PT, PT, PT, 0x8, 0x0 ;  /* 0x000000000000781c */ /* 0x000fe20003f0e170 */
[----:B------:R-:W-:Y:S01]  /*57b0*/  IMAD R3, R3, 0x4, R2 ;  /* 0x0000000403037824 */ /* 0x000fe200078e0202 */
        /* <DEDUP_REMOVED lines=136> */
.L_x_6322:
[----:B------:R-:W-:Y:S02]  /*6040*/  ISETP.GE.AND P1, PT, R168, 0x1, PT ;  /* 0x00000001a800780c */ /* 0x000fe40003f26270 */
[----:B------:R-:W-:-:S11]  /*6050*/  PLOP3.LUT P0, PT, PT, PT, PT, 0x80, 0x0 ;  /* 0x000000000000781c */ /* 0x000fd60003f0f070 */
[----:B------:R-:W-:Y:S05]  /*6060*/  @!P1 BRA `(.L_x_6323) ;  /* 0x0000009400b89947 */ /* 0x000fea0003800000 */
[----:B------:R-:W0:Y:S01]  /*6070*/  SHFL.IDX PT, R0, R210, RZ, 0x1f ;  /* 0x00001fffd2007589 */ /* 0x000e2200000e0000 */
[----:B------:R-:W-:Y:S01]  /*6080*/  BSSY B6, `(.L_x_6335) ;  /* 0x000001b000067945 */ /* 0x000fe20003800000 */
[----:B0-----:R-:W-:-:S04]  /*6090*/  LEA.HI R3, R0, R0, RZ, 0x1 ;  /* 0x0000000000037211 */ /* 0x001fc800078f08ff */
[----:B------:R-:W-:-:S05]  /*60a0*/  LOP3.LUT R3, R3, 0x1fffe, RZ, 0xc0, !PT ;  /* 0x0001fffe03037812 */ /* 0x000fca00078ec0ff */
[----:B------:R-:W-:Y:S01]  /*60b0*/  IMAD.IADD R3, R0, 0x1, -R3 ;  /* 0x0000000100037824 */ /* 0x000fe200078e0a03 */
[----:B------:R-:W-:-:S03]  /*60c0*/  IADD3 R0, R2, 0x26800, RZ ;  /* 0x0002680002007810 */ /* 0x000fc60007ffe0ff */
[----:B------:R-:W-:Y:S01]  /*60d0*/  IMAD R3, R3, 0x8000, R2 ;  /* 0x0000800003037824 */ /* 0x000fe200078e0202 */
        /* <DEDUP_REMOVED lines=21> */
.L_x_6336:
[----:B------:R-:W-:Y:S05]  /*6230*/  BSYNC B6 ;  /* 0x0000000000067941 */ /* 0x000fea0003800000 */
.L_x_6335:
        /* <DEDUP_REMOVED lines=12> */
.L_x_6340:
[----:B-1----:R1:W2:Y:S02]  /*6300*/  SYNCS.PHASECHK.TRANS64.TRYWAIT P0, [R2+URZ+0x28c00], R3 ;  /* 0x028c0003020075a7 */ /* 0x0022a4000800017f */
[----:B--2---:R-:W-:Y:S05]  /*6310*/  @!P0 NANOSLEEP.SYNCS 0x989680 ;  /* 0x009896800000895d */ /* 0x004fea0003900000 */
[----:B------:R-:W2:Y:S02]  /*6320*/  @!P0 SYNCS.PHASECHK.TRANS64 P0, [R2+URZ+0x28c00], R3 ;  /* 0x028c0003020085a7 */ /* 0x000ea4000800007f */
[----:B--2---:R-:W-:Y:S05]  /*6330*/  @!P0 BRA `(.L_x_6340) ;  /* 0xfffffffc00f08947 */ /* 0x004fea000383ffff */
.L_x_6339:
[----:B------:R-:W-:Y:S05]  /*6340*/  BSYNC B0 ;  /* 0x0000000000007941 */ /* 0x000fea0003800000 */
.L_x_6338:
[----:B------:R-:W-:Y:S05]  /*6350*/  BRA `(.L_x_6341) ;  /* 0x0000002c004c7947 */ /* 0x000fea0003800000 */
.L_x_6337:
        /* <DEDUP_REMOVED lines=12> */
[----:B------:R-:W-:Y:S02]  /*6420*/  IMAD R48, R23, R47, R8 ;  /* 0x0000002f17307224 */ /* 0x000fe400078e0208 */
[----:B------:R-:W-:-:S04]  /*6430*/  IMAD.WIDE.U32 R42, R33, R46, RZ ;  /* 0x0000002e212a7225 */ /* 0x000fc800078e00ff */
[-C--:B-1----:R-:W-:Y:S02]  /*6440*/  IMAD R10, R214, R44.reuse, RZ ;  /* 0x0000002cd60a7224 */ /* 0x082fe400078e02ff */
[-C--:B------:R-:W-:Y:S02]  /*6450*/  IMAD R6, R3, R44.reuse, RZ ;  /* 0x0000002c03067224 */ /* 0x080fe400078e02ff */
[----:B------:R-:W-:Y:S02]  /*6460*/  IMAD R50, R23, R45, R10 ;  /* 0x0000002d17327224 */ /* 0x000fe400078e020a */
[C---:B------:R-:W-:Y:S01]  /*6470*/  IMAD R49, R33.reuse, R47, R0 ;  /* 0x0000002f21317224 */ /* 0x040fe200078e0200 */
[----:B------:R-:W-:Y:S01]  /*6480*/  SHF.L.U64.HI R47, R46, 0x5, R47 ;  /* 0x000000052e2f7819 */ /* 0x000fe2000001022f */
[C---:B------:R-:W-:Y:S01]  /*6490*/  IMAD R51, R33.reuse, R45, R6 ;  /* 0x0000002d21337224 */ /* 0x040fe200078e0206 */
[----:B------:R-:W-:Y:S01]  /*64a0*/  SHF.L.U64.HI R45, R44, 0x5, R45 ;  /* 0x000000052c2d7819 */ /* 0x000fe2000001022d */
[----:B------:R-:W-:Y:S01]  /*64b0*/  IMAD.WIDE.U32 R40, R33, R44, RZ ;  /* 0x0000002c21287225 */ /* 0x000fe200078e00ff */
[----:B------:R-:W-:-:S03]  /*64c0*/  IADD3 R49, R49, R43, RZ ;  /* 0x0000002b31317210 */ /* 0x000fc60007ffe0ff */
[----:B------:R-:W-:-:S04]  /*64d0*/  IMAD.WIDE.U32 R8, R23, R46, R4 ;  /* 0x0000002e17087225 */ /* 0x000fc800078e0004 */
[----:B------:R-:W-:Y:S01]  /*64e0*/  IMAD.WIDE.U32 R10, R23, R44, R4 ;  /* 0x0000002c170a7225 */ /* 0x000fe200078e0004 */
[----:B------:R-:W-:-:S03]  /*64f0*/  IADD3 R27, P3, R8, R42, RZ ;  /* 0x0000002a081b7210 */ /* 0x000fc60007f7e0ff */
[----:B------:R-:W-:Y:S01]  /*6500*/  IMAD.WIDE.U32 R4, R23, R46, R24 ;  /* 0x0000002e17047225 */ /* 0x000fe200078e0018 */
[----:B------:R-:W-:Y:S02]  /*6510*/  IADD3 R29, P4, R10, R40, RZ ;  /* 0x000000280a1d7210 */ /* 0x000fe40007f9e0ff */
[----:B------:R-:W-:Y:S01]  /*6520*/  IADD3.X R26, R49, R48, R9, P3, !PT ;  /* 0x00000030311a7210 */ /* 0x000fe20001ffe409 */
[----:B------:R-:W-:Y:S01]  /*6530*/  IMAD.WIDE.U32 R6, R23, R44, R24 ;  /* 0x0000002c17067225 */ /* 0x000fe200078e0018 */
[----:B------:R-:W-:Y:S02]  /*6540*/  IADD3 R53, P1, R4, R42, RZ ;  /* 0x0000002a04357210 */ /* 0x000fe40007f3e0ff */
[----:B------:R-:W-:Y:S01]  /*6550*/  SHF.L.U32 R44, R44, 0x5, RZ ;  /* 0x000000052c2c7819 */ /* 0x000fe200000006ff */
[----:B------:R-:W-:Y:S01]  /*6560*/  IMAD.IADD R51, R51, 0x1, R41 ;  /* 0x0000000133337824 */ /* 0x000fe200078e0229 */
[----:B------:R-:W-:Y:S01]  /*6570*/  IADD3 R55, P2, R6, R40, RZ ;  /* 0x0000002806377210 */ /* 0x000fe20007f5e0ff */
[----:B------:R-:W-:Y:S01]  /*6580*/  IMAD.SHL.U32 R46, R46, 0x20, RZ ;  /* 0x000000202e2e7824 */ /* 0x000fe200078e00ff */
[----:B------:R-:W-:-:S02]  /*6590*/  IADD3.X R48, R49, R5, R48, P1, !PT ;  /* 0x0000000531307210 */ /* 0x000fc40000ffe430 */
        /* <DEDUP_REMOVED lines=16> */
[----:B0-----:R-:W-:-:S07]  /*66a0*/  IMAD.MOV.U32 R12, RZ, RZ, 0x1 ;  /* 0x00000001ff0c7424 */ /* 0x001fce00078e00ff */
[----:B------:R-:W-:-:S07]  /*66b0*/  LEPC R20, `(.L_x_6343) ;  /* 0x000000001014794e */ /* 0x000fce0000000000 */
[----:B-1----:R-:W-:Y:S05]  /*66c0*/  CALL.ABS.NOINC R14 ;  /* 0x000000000e007343 */ /* 0x002fea0003c00000 */
.L_x_6343:
[----:B------:R-:W-:Y:S05]  /*66d0*/  BSYNC B6 ;  /* 0x0000000000067941 */ /* 0x000fea0003800000 */
.L_x_6342:
        /* <DEDUP_REMOVED lines=35> */
[----:B0-----:R-:W-:Y:S01]  /*6910*/  ISETP.NE.AND P2, PT, R0, 0x1, PT ;  /* 0x000000010000780c */ /* 0x001fe20003f45270 */
[----:B------:R-:W-:-:S05]  /*6920*/  IMAD R0, R185, 0x40, R23 ;  /* 0x00000040b9007824 */ /* 0x000fca00078e0217 */
[----:B------:R-:W-:-:S07]  /*6930*/  LEA R3, R209, R0, 0x5 ;  /* 0x00000000d1037211 */ /* 0x000fce00078e28ff */
[----:B------:R-:W0:Y:S08]  /*6940*/  @P2 LDC R10, c[0x0][0x42c] ;  /* 0x00010b00ff0a2b82 */ /* 0x000e300000000800 */
[----:B------:R-:W1:Y:S01]  /*6950*/  @P2 LDC R9, c[0x0][0x430] ;  /* 0x00010c00ff092b82 */ /* 0x000e620000000800 */
[----:B0-----:R-:W-:-:S04]  /*6960*/  @P2 IMAD.HI.U32 R0, R3, R10, RZ ;  /* 0x0000000a03002227 */ /* 0x001fc800078e00ff */
[----:B------:R-:W-:Y:S01]  /*6970*/  IMAD.MOV.U32 R10, RZ, RZ, R42 ;  /* 0x000000ffff0a7224 */ /* 0x000fe200078e002a */
[----:B-1----:R-:W-:Y:S02]  /*6980*/  @P2 SHF.R.U32.HI R3, RZ, R9, R0 ;  /* 0x00000009ff032219 */ /* 0x002fe40000011600 */
[----:B------:R-:W-:Y:S02]  /*6990*/  CS2R R8, SRZ ;  /* 0x0000000000087805 */ /* 0x000fe4000001ff00 */
        /* <DEDUP_REMOVED lines=11> */
[----:B------:R-:W-:Y:S02]  /*6a50*/  IADD3.X R30, R57, R48, RZ, P4, !PT ;  /* 0x00000030391e7210 */ /* 0x000fe400027fe4ff */
[----:B------:R-:W-:-:S02]  /*6a60*/  CS2R R36, SRZ ;  /* 0x0000000000247805 */ /* 0x000fc4000001ff00 */
[C---:B------:R-:W-:Y:S02]  /*6a70*/  LEA R14, P4, R15.reuse, UR6, 0x1 ;  /* 0x000000060f0e7c11 */ /* 0x040fe4000f8808ff */
[----:B------:R-:W-:Y:S02]  /*6a80*/  CS2R R32, SRZ ;  /* 0x0000000000207805 */ /* 0x000fe4000001ff00 */
[C---:B------:R-:W-:Y:S02]  /*6a90*/  LEA R38, P5, R0.reuse, UR8, 0x1 ;  /* 0x0000000800267c11 */ /* 0x040fe4000f8a08ff */
[----:B------:R-:W-:Y:S02]  /*6aa0*/  CS2R R34, SRZ ;  /* 0x0000000000227805 */ /* 0x000fe4000001ff00 */
[----:B------:R-:W-:Y:S02]  /*6ab0*/  LEA.HI.X R15, R15, UR7, R30, 0x1, P4 ;  /* 0x000000070f0f7c11 */ /* 0x000fe4000a0f0c1e */
[----:B------:R-:W-:-:S02]  /*6ac0*/  LEA.HI.X R39, R0, UR9, R31, 0x1, P5 ;  /* 0x0000000900277c11 */ /* 0x000fc4000a8f0c1f */
[----:B------:R-:W-:Y:S01]  /*6ad0*/  CS2R R30, SRZ ;  /* 0x00000000001e7805 */ /* 0x000fe2000001ff00 */
[----:B------:R0:W5:Y:S04]  /*6ae0*/  @!P3 LDG.E.64 R36, desc[UR40][R14.64] ;  /* 0x000000280e24b981 */ /* 0x000168000c1e1b00 */
[----:B------:R0:W5:Y:S04]  /*6af0*/  @!P2 LDG.E.64 R32, desc[UR40][R14.64+0x20] ;  /* 0x000020280e20a981 */ /* 0x000168000c1e1b00 */
[----:B------:R0:W5:Y:S04]  /*6b00*/  @!P3 LDG.E.64 R34, desc[UR40][R38.64] ;  /* 0x000000282622b981 */ /* 0x000168000c1e1b00 */
[----:B------:R0:W5:Y:S02]  /*6b10*/  @!P2 LDG.E.64 R30, desc[UR40][R38.64+0x20] ;  /* 0x00002028261ea981 */ /* 0x000164000c1e1b00 */
.L_x_6347:
[----:B------:R-:W-:Y:S05]  /*6b20*/  BSYNC B1 ;  /* 0x0000000000017941 */ /* 0x000fea0003800000 */
.L_x_6346:
        /* <DEDUP_REMOVED lines=24> */
.L_x_6349:
[----:B------:R-:W-:Y:S05]  /*6cb0*/  BSYNC B1 ;  /* 0x0000000000017941 */ /* 0x000fea0003800000 */
.L_x_6348:
[----:B------:R-:W-:Y:S01]  /*6cc0*/  IMAD.WIDE.U32 R10, R3, R4, R10 ;  /* 0x00000004030a7225 */ /* 0x000fe200078e000a */
[----:B01----:R-:W-:Y:S01]  /*6cd0*/  SHF.L.U32 R14, R191, 0x6, RZ ;  /* 0x00000006bf0e7819 */ /* 0x003fe200000006ff */
[----:B------:R-:W-:Y:S01]  /*6ce0*/  ULDC.64 UR4, c[0x0][0x3c8] ;  /* 0x0000f20000047ab9 */ /* 0x000fe20000000a00 */
[----:B------:R-:W-:Y:S01]  /*6cf0*/  LEA.HI R0, R206, R206, RZ, 0x1 ;  /* 0x000000cece007211 */ /* 0x000fe200078f08ff */
[----:B------:R-:W-:Y:S01]  /*6d00*/  IMAD.WIDE.U32 R12, R3, R6, R12 ;  /* 0x00000006030c7225 */ /* 0x000fe200078e000c */
[----:B------:R-:W-:Y:S01]  /*6d10*/  LOP3.LUT R15, R14, 0x1c0, RZ, 0xc0, !PT ;  /* 0x000001c00e0f7812 */ /* 0x000fe200078ec0ff */
[----:B------:R-:W-:Y:S02]  /*6d20*/  ULDC.64 UR6, c[0x0][0x3e0] ;  /* 0x0000f80000067ab9 */ /* 0x000fe40000000a00 */
[C---:B------:R-:W-:Y:S02]  /*6d30*/  IMAD R4, R41.reuse, R4, RZ ;  /* 0x0000000429047224 */ /* 0x040fe400078e02ff */
[----:B------:R-:W-:-:S02]  /*6d40*/  IMAD R6, R41, R6, RZ ;  /* 0x0000000629067224 */ /* 0x000fc400078e02ff */
[C---:B------:R-:W-:Y:S01]  /*6d50*/  IMAD R5, R3.reuse, R5, R4 ;  /* 0x0000000503057224 */ /* 0x040fe200078e0204 */
[----:B------:R-:W-:Y:S01]  /*6d60*/  LEA R4, P2, R10, UR4, 0x1 ;  /* 0x000000040a047c11 */ /* 0x000fe2000f8408ff */
[----:B------:R-:W-:Y:S01]  /*6d70*/  IMAD R3, R3, R7, R6 ;  /* 0x0000000703037224 */ /* 0x000fe200078e0206 */
[----:B------:R-:W-:Y:S01]  /*6d80*/  LOP3.LUT R7, R0, 0xfffffffe, RZ, 0xc0, !PT ;  /* 0xfffffffe00077812 */ /* 0x000fe200078ec0ff */
[----:B------:R-:W-:Y:S01]  /*6d90*/  IMAD.IADD R5, R11, 0x1, R5 ;  /* 0x000000010b057824 */ /* 0x000fe200078e0205 */
[----:B------:R-:W-:Y:S01]  /*6da0*/  LEA R0, P3, R12, UR6, 0x1 ;  /* 0x000000060c007c11 */ /* 0x000fe2000f8608ff */
[----:B------:R-:W-:Y:S01]  /*6db0*/  IMAD.IADD R3, R13, 0x1, R3 ;  /* 0x000000010d037824 */ /* 0x000fe200078e0203 */
[----:B------:R-:W-:Y:S01]  /*6dc0*/  LOP3.LUT R6, R15, 0x18, R16, 0xf8, !PT ;  /* 0x000000180f067812 */ /* 0x000fe200078ef810 */
[----:B------:R-:W-:Y:S01]  /*6dd0*/  UMOV UR4, 0xffffffff ;  /* 0xffffffff00047882 */ /* 0x000fe20000000000 */
[----:B------:R-:W-:Y:S02]  /*6de0*/  SHF.R.U32.HI R15, RZ, 0x3, R15 ;  /* 0x00000003ff0f7819 */ /* 0x000fe4000001160f */
[----:B------:R-:W-:-:S02]  /*6df0*/  IADD3 R7, R206, -R7, RZ ;  /* 0x80000007ce077210 */ /* 0x000fc40007ffe0ff */
[----:B------:R-:W-:Y:S02]  /*6e00*/  LEA.HI.X R5, R10, UR5, R5, 0x1, P2 ;  /* 0x000000050a057c11 */ /* 0x000fe400090f0c05 */
[----:B------:R-:W-:Y:S02]  /*6e10*/  LEA.HI.X R3, R12, UR7, R3, 0x1, P3 ;  /* 0x000000070c037c11 */ /* 0x000fe400098f0c03 */
[----:B------:R-:W-:Y:S02]  /*6e20*/  LOP3.LUT R6, R6, R15, RZ, 0x3c, !PT ;  /* 0x0000000f06067212 */ /* 0x000fe400078e3cff */
[----:B------:R-:W-:Y:S01]  /*6e30*/  SHF.L.U32 R7, R7, 0x1f, RZ ;  /* 0x0000001f07077819 */ /* 0x000fe200000006ff */
[----:B------:R-:W-:Y:S06]  /*6e40*/  BRA.DIV UR4, `(.L_x_6350) ;  /* 0x0000011604247947 */ /* 0x000fec000b800000 */
.L_x_6536:
[----:B------:R-:W-:-:S03]  /*6e50*/  UMOV UR4, 0xffffffff ;  /* 0xffffffff00047882 */ /* 0x000fc60000000000 */
[----:B------:R-:W-:Y:S05]  /*6e60*/  BRA.DIV UR4, `(.L_x_6351) ;  /* 0x0000011604447947 */ /* 0x000fea000b800000 */
.L_x_6539:
[----:B------:R-:W-:-:S03]  /*6e70*/  UMOV UR4, 0xffffffff ;  /* 0xffffffff00047882 */ /* 0x000fc60000000000 */
[----:B------:R-:W-:Y:S05]  /*6e80*/  BRA.DIV UR4, `(.L_x_6352) ;  /* 0x0000011604647947 */ /* 0x000fea000b800000 */
.L_x_6542:
[----:B------:R-:W-:-:S03]  /*6e90*/  UMOV UR4, 0xffffffff ;  /* 0xffffffff00047882 */ /* 0x000fc60000000000 */
[----:B------:R-:W-:Y:S05]  /*6ea0*/  BRA.DIV UR4, `(.L_x_6353) ;  /* 0x0000011604847947 */ /* 0x000fea000b800000 */
.L_x_6545:
[----:B------:R-:W-:-:S03]  /*6eb0*/  UMOV UR4, 0xffffffff ;  /* 0xffffffff00047882 */ /* 0x000fc60000000000 */
[----:B------:R-:W-:Y:S05]  /*6ec0*/  BRA.DIV UR4, `(.L_x_6354) ;  /* 0x0000011604a47947 */ /* 0x000fea000b800000 */
.L_x_6548:
[----:B------:R-:W-:-:S03]  /*6ed0*/  UMOV UR4, 0xffffffff ;  /* 0xffffffff00047882 */ /* 0x000fc60000000000 */
[----:B------:R-:W-:Y:S05]  /*6ee0*/  BRA.DIV UR4, `(.L_x_6355) ;  /* 0x0000011604c47947 */ /* 0x000fea000b800000 */
.L_x_6551:
[----:B------:R-:W-:-:S03]  /*6ef0*/  UMOV UR4, 0xffffffff ;  /* 0xffffffff00047882 */ /* 0x000fc60000000000 */
[----:B------:R-:W-:Y:S05]  /*6f00*/  BRA.DIV UR4, `(.L_x_6356) ;  /* 0x0000011604e47947 */ /* 0x000fea000b800000 */
.L_x_6554:
[----:B------:R-:W-:-:S03]  /*6f10*/  UMOV UR4, 0xffffffff ;  /* 0xffffffff00047882 */ /* 0x000fc60000000000 */
[----:B------:R-:W-:Y:S05]  /*6f20*/  BRA.DIV UR4, `(.L_x_6357) ;  /* 0x0000011a04047947 */ /* 0x000fea000b800000 */
.L_x_6557:
[----:B------:R-:W0:Y:S01]  /*6f30*/  SYNCS.PHASECHK.TRANS64.TRYWAIT P2, [R2+URZ+0x28c00], R7 ;  /* 0x028c0007020075a7 */ /* 0x000e22000804017f */
[----:B-----5:R-:W-:Y:S01]  /*6f40*/  IMAD.MOV.U32 R0, RZ, RZ, R32 ;  /* 0x000000ffff007224 */ /* 0x020fe200078e0020 */
[----:B------:R-:W-:Y:S01]  /*6f50*/  MOV R4, R36 ;  /* 0x0000002400047202 */ /* 0x000fe20000000f00 */
[----:B------:R-:W-:Y:S01]  /*6f60*/  IMAD.MOV.U32 R3, RZ, RZ, R33 ;  /* 0x000000ffff037224 */ /* 0x000fe200078e0021 */
[----:B------:R-:W-:Y:S01]  /*6f70*/  LOP3.LUT P3, RZ, R191, 0x4, RZ, 0xc0, !PT ;  /* 0x00000004bfff7812 */ /* 0x000fe2000786c0ff */
[----:B------:R-:W-:Y:S01]  /*6f80*/  IMAD.MOV.U32 R5, RZ, RZ, R37 ;  /* 0x000000ffff057224 */ /* 0x000fe200078e0025 */
[----:B------:R-:W-:Y:S01]  /*6f90*/  PRMT R15, R4, 0x7610, R15 ;  /* 0x00007610040f7816 */ /* 0x000fe2000000000f */
[----:B------:R-:W-:Y:S01]  /*6fa0*/  IMAD.MOV.U32 R4, RZ, RZ, R31 ;  /* 0x000000ffff047224 */ /* 0x000fe200078e001f */
[----:B------:R-:W-:Y:S01]  /*6fb0*/  PRMT R42, R0, 0x5410, R3 ;  /* 0x00005410002a7816 */ /* 0x000fe20000000003 */
[----:B------:R-:W-:Y:S01]  /*6fc0*/  IMAD.MOV.U32 R0, RZ, RZ, R30 ;  /* 0x000000ffff007224 */ /* 0x000fe200078e001e */
[----:B------:R-:W-:Y:S01]  /*6fd0*/  LEA R3, R199, R6, 0x9 ;  /* 0x00000006c7037211 */ /* 0x000fe200078e48ff */
[----:B------:R-:W-:Y:S01]  /*6fe0*/  IMAD.MOV.U32 R6, RZ, RZ, R9 ;  /* 0x000000ffff067224 */ /* 0x000fe200078e0009 */
[----:B------:R-:W-:Y:S01]  /*6ff0*/  PRMT R43, R5, 0x7610, R43 ;  /* 0x00007610052b7816 */ /* 0x000fe2000000002b */
[----:B------:R-:W-:Y:S01]  /*7000*/  IMAD.MOV.U32 R5, RZ, RZ, R34 ;  /* 0x000000ffff057224 */ /* 0x000fe200078e0022 */
[----:B------:R-:W-:Y:S01]  /*7010*/  LEA R10, R3, R2, 0x1 ;  /* 0x00000002030a7211 */ /* 0x000fe200078e08ff */
[----:B------:R-:W-:Y:S01]  /*7020*/  IMAD.MOV.U32 R12, RZ, RZ, R21 ;  /* 0x000000ffff0c7224 */ /* 0x000fe200078e0015 */
[----:B------:R-:W-:Y:S01]  /*7030*/  PRMT R44, R4, 0x7610, R44 ;  /* 0x00007610042c7816 */ /* 0x000fe2000000002c */
[----:B------:R-:W-:Y:S01]  /*7040*/  IMAD.MOV.U32 R4, RZ, RZ, R35 ;  /* 0x000000ffff047224 */ /* 0x000fe200078e0023 */
[----:B------:R-:W-:Y:S01]  /*7050*/  PRMT R11, R5, 0x7610, R11 ;  /* 0x00007610050b7816 */ /* 0x000fe2000000000b */
[C---:B------:R-:W-:Y:S01]  /*7060*/  VIADD R3, R10.reuse, 0x20400 ;  /* 0x000204000a037836 */ /* 0x040fe20000000000 */
[----:B------:R-:W-:Y:S01]  /*7070*/  PRMT R43, R43, 0x5410, R0 ;  /* 0x000054102b2b7816 */ /* 0x000fe20000000000 */
[----:B------:R-:W-:Y:S01]  /*7080*/  IMAD.MOV.U32 R5, RZ, RZ, R8 ;  /* 0x000000ffff057224 */ /* 0x000fe200078e0008 */
[----:B------:R-:W-:Y:S01]  /*7090*/  IADD3 R0, R10, 0x20440, RZ ;  /* 0x000204400a007810 */ /* 0x000fe20007ffe0ff */
[----:B------:R-:W-:Y:S01]  /*70a0*/  BSSY B1, `(.L_x_6358) ;  /* 0x000000c000017945 */ /* 0x000fe20003800000 */
[----:B------:R-:W-:-:S02]  /*70b0*/  @P3 IADD3 R0, R3, -0x40, RZ ;  /* 0xffffffc003003810 */ /* 0x000fc40007ffe0ff */
[----:B------:R-:W-:Y:S01]  /*70c0*/  PRMT R44, R44, 0x5410, R4 ;  /* 0x000054102c2c7816 */ /* 0x000fe20000000004 */
[----:B------:R-:W-:Y:S01]  /*70d0*/  IMAD.MOV.U32 R4, RZ, RZ, R26 ;  /* 0x000000ffff047224 */ /* 0x000fe200078e001a */
[----:B------:R-:W-:Y:S01]  /*70e0*/  PRMT R3, R6, 0x5410, R5 ;  /* 0x0000541006037816 */ /* 0x000fe20000000005 */
[----:B------:R-:W-:Y:S01]  /*70f0*/  IMAD.MOV.U32 R5, RZ, RZ, R27 ;  /* 0x000000ffff057224 */ /* 0x000fe200078e001b */
[----:B------:R-:W-:-:S04]  /*7100*/  MOV R6, R20 ;  /* 0x0000001400067202 */ /* 0x000fc80000000f00 */
[----:B------:R-:W-:Y:S01]  /*7110*/  PRMT R45, R4, 0x5410, R5 ;  /* 0x00005410042d7816 */ /* 0x000fe20000000005 */
[----:B------:R-:W-:Y:S01]  /*7120*/  IMAD.MOV.U32 R4, RZ, RZ, R28 ;  /* 0x000000ffff047224 */ /* 0x000fe200078e001c */
[----:B------:R-:W-:Y:S02]  /*7130*/  PRMT R46, R6, 0x5410, R12 ;  /* 0x00005410062e7816 */ /* 0x000fe4000000000c */
[----:B------:R-:W-:Y:S01]  /*7140*/  MOV R5, R29 ;  /* 0x0000001d00057202 */ /* 0x000fe20000000f00 */
[----:B0-----:R-:W-:Y:S06]  /*7150*/  @!P2 BRA `(.L_x_6359) ;  /* 0x0000011400a0a947 */ /* 0x001fec0003800000 */
.L_x_6558:
[----:B------:R-:W-:Y:S05]  /*7160*/  BSYNC B1 ;  /* 0x0000000000017941 */ /* 0x000fea0003800000 */
.L_x_6358:
        /* <DEDUP_REMOVED lines=9> */
[----:B0-----:R-:W0:Y:S01]  /*7200*/  LDS.128 R4, [R10+0x20400] ;  /* 0x020400000a047984 */ /* 0x001e220000000c00 */
[--C-:B------:R-:W-:Y:S01]  /*7210*/  SHF.R.U64 R41, R36, 0x10, R37.reuse ;  /* 0x0000001024297819 */ /* 0x100fe20000001225 */
[----:B------:R-:W-:Y:S01]  /*7220*/  HADD2.F32 R15, -RZ, R15.H0_H0 ;  /* 0x2000000fff0f7230 */ /* 0x000fe20000004100 */
[----:B------:R-:W-:Y:S02]  /*7230*/  SHF.R.U32.HI R37, RZ, 0x10, R37 ;  /* 0x00000010ff257819 */ /* 0x000fe40000011625 */
[--C-:B------:R-:W-:Y:S02]  /*7240*/  SHF.R.U32.HI R36, RZ, 0x10, R35.reuse ;  /* 0x00000010ff247819 */ /* 0x100fe40000011623 */
[----:B------:R-:W-:Y:S01]  /*7250*/  SHF.R.U64 R40, R34, 0x10, R35 ;  /* 0x0000001022287819 */ /* 0x000fe20000001223 */
[----:B------:R-:W-:Y:S02]  /*7260*/  HADD2.F32 R34, -RZ, R37.H0_H0 ;  /* 0x20000025ff227230 */ /* 0x000fe40000004100 */
[----:B------:R-:W-:-:S02]  /*7270*/  HADD2.F32 R36, -RZ, R36.H0_H0 ;  /* 0x20000024ff247230 */ /* 0x000fc40000004100 */
        /* <DEDUP_REMOVED lines=13> */
[C---:B------:R-:W-:Y:S01]  /*7350*/  FFMA.FTZ R34, R7.reuse, R15, -R14 ;  /* 0x0000000f07227223 */ /* 0x040fe2000001080e */
[--C-:B------:R-:W-:Y:S02]  /*7360*/  HADD2.F32 R6, -RZ, R5.reuse.H0_H0 ;  /* 0x20000005ff067230 */ /* 0x100fe40000004100 */
        /* <DEDUP_REMOVED lines=8> */
[----:B------:R-:W-:Y:S01]  /*73f0*/  FFMA.FTZ R36, R11, R13, -R36 ;  /* 0x0000000d0b247223 */ /* 0x000fe20000010824 */
[C---:B------:R-:W-:Y:S01]  /*7400*/  FMUL.FTZ R7, R5.reuse, R14 ;  /* 0x0000000e05077220 */ /* 0x040fe20000410000 */
[----:B------:R-:W-:Y:S01]  /*7410*/  FMUL.FTZ R37, R5, R4 ;  /* 0x0000000405257220 */ /* 0x000fe20000410000 */
[----:B------:R-:W-:-:S02]  /*7420*/  FFMA.FTZ R11, R11, R15, R12 ;  /* 0x0000000f0b0b7223 */ /* 0x000fc4000001000c */
[C---:B------:R-:W-:Y:S01]  /*7430*/  FFMA.FTZ R5, R6.reuse, R4, -R7 ;  /* 0x0000000406057223 */ /* 0x040fe20000010807 */
[----:B------:R-:W-:Y:S01]  /*7440*/  F2FP.F16.F32.PACK_AB R7, R39, R38 ;  /* 0x000000262707723e */ /* 0x000fe200000000ff */
[----:B------:R-:W-:Y:S01]  /*7450*/  FFMA.FTZ R14, R6, R14, R37 ;  /* 0x0000000e060e7223 */ /* 0x000fe20000010025 */
[----:B------:R-:W-:Y:S02]  /*7460*/  F2FP.F16.F32.PACK_AB R4, R35, R34 ;  /* 0x000000222304723e */ /* 0x000fe400000000ff */
[----:B------:R-:W-:Y:S02]  /*7470*/  F2FP.F16.F32.PACK_AB R6, R11, R36 ;  /* 0x000000240b06723e */ /* 0x000fe400000000ff */
[----:B------:R-:W-:-:S05]  /*7480*/  F2FP.F16.F32.PACK_AB R5, R14, R5 ;  /* 0x000000050e05723e */ /* 0x000fca00000000ff */
[----:B------:R1:W-:Y:S02]  /*7490*/  STS.128 [R10+0x20400], R4 ;  /* 0x020400040a007388 */ /* 0x0003e40000000c00 */
.L_x_6363:
[----:B------:R-:W-:Y:S05]  /*74a0*/  BSYNC B2 ;  /* 0x0000000000027941 */ /* 0x000fea0003800000 */
.L_x_6362:
[----:B------:R-:W-:Y:S05]  /*74b0*/  @P2 BRA `(.L_x_6361) ;  /* 0x0000000000a82947 */ /* 0x000fea0003800000 */
[----:B01----:R-:W0:Y:S01]  /*74c0*/  LDS.128 R4, [R0] ;  /* 0x0000000000047984 */ /* 0x003e220000000c00 */
[--C-:B------:R-:W-:Y:S01]  /*74d0*/  SHF.R.U64 R37, R32, 0x10, R33.reuse ;  /* 0x0000001020257819 */ /* 0x100fe20000001221 */
[----:B------:R-:W-:Y:S01]  /*74e0*/  HADD2.F32 R15, -RZ, R42.H0_H0 ;  /* 0x2000002aff0f7230 */ /* 0x000fe20000004100 */
[----:B------:R-:W-:Y:S02]  /*74f0*/  SHF.R.U32.HI R33, RZ, 0x10, R33 ;  /* 0x00000010ff217819 */ /* 0x000fe40000011621 */
[--C-:B------:R-:W-:Y:S02]  /*7500*/  SHF.R.U32.HI R32, RZ, 0x10, R31.reuse ;  /* 0x00000010ff207819 */ /* 0x100fe4000001161f */
[----:B------:R-:W-:Y:S01]  /*7510*/  SHF.R.U64 R36, R30, 0x10, R31 ;  /* 0x000000101e247819 */ /* 0x000fe2000000121f */
[----:B------:R-:W-:Y:S02]  /*7520*/  HADD2.F32 R30, -RZ, R33.H0_H0 ;  /* 0x20000021ff1e7230 */ /* 0x000fe40000004100 */
[----:B------:R-:W-:-:S02]  /*7530*/  HADD2.F32 R32, -RZ, R32.H0_H0 ;  /* 0x20000020ff207230 */ /* 0x000fc40000004100 */
[----:B------:R-:W-:Y:S02]  /*7540*/  HADD2.F32 R31, -RZ, R43.H1_H1 ;  /* 0x3000002bff1f7230 */ /* 0x000fe40000004100 */
        /* <DEDUP_REMOVED lines=32> */
[----:B------:R2:W-:Y:S02]  /*7750*/  STS.128 [R0], R4 ;  /* 0x0000000400007388 */ /* 0x0005e40000000c00 */
.L_x_6361:
[----:B------:R-:W-:Y:S05]  /*7760*/  BSYNC B1 ;  /* 0x0000000000017941 */ /* 0x000fea0003800000 */
.L_x_6360:
        /* <DEDUP_REMOVED lines=10> */
[----:B------:R-:W-:Y:S01]  /*7810*/  SHF.R.U32.HI R24, RZ, 0x10, R27 ;  /* 0x00000010ff187819 */ /* 0x000fe2000001161b */
[----:B------:R-:W-:Y:S01]  /*7820*/  HADD2.F32 R15, -RZ, R45.H0_H0 ;  /* 0x2000002dff0f7230 */ /* 0x000fe20000004100 */
[--C-:B------:R-:W-:Y:S02]  /*7830*/  SHF.R.U32.HI R26, RZ, 0x10, R29.reuse ;  /* 0x00000010ff1a7819 */ /* 0x100fe4000001161d */
[----:B------:R-:W-:Y:S01]  /*7840*/  SHF.R.U64 R30, R28, 0x10, R29 ;  /* 0x000000101c1e7819 */ /* 0x000fe2000000121d */
[----:B------:R-:W-:Y:S02]  /*7850*/  HADD2.F32 R24, -RZ, R24.H0_H0 ;  /* 0x20000018ff187230 */ /* 0x000fe40000004100 */
[----:B------:R-:W-:-:S02]  /*7860*/  HADD2.F32 R26, -RZ, R26.H0_H0 ;  /* 0x2000001aff1a7230 */ /* 0x000fc40000004100 */
        /* <DEDUP_REMOVED lines=13> */
[----:B------:R-:W-:Y:S02]  /*7940*/  HADD2.F32 R6, -RZ, R5.H0_H0 ;  /* 0x20000005ff067230 */ /* 0x000fe40000004100 */
[----:B------:R-:W-:Y:S02]  /*7950*/  HADD2.F32 R15, -RZ, R47.H1_H1 ;  /* 0x3000002fff0f7230 */ /* 0x000fe40000004100 */
        /* <DEDUP_REMOVED lines=18> */
.L_x_6366:
[----:B------:R-:W-:Y:S05]  /*7a80*/  BSYNC B1 ;  /* 0x0000000000017941 */ /* 0x000fea0003800000 */
.L_x_6365:
[----:B------:R-:W-:Y:S05]  /*7a90*/  @P1 BRA `(.L_x_6364) ;  /* 0x0000001400581947 */ /* 0x000fea0003800000 */
[----:B01----:R-:W0:Y:S01]  /*7aa0*/  LDS.128 R4, [R0+0x1000] ;  /* 0x0010000000047984 */ /* 0x003e220000000c00 */
[----:B------:R-:W-:Y:S01]  /*7ab0*/  SHF.R.U32.HI R13, RZ, 0x10, R9 ;  /* 0x00000010ff0d7819 */ /* 0x000fe20000011609 */
[----:B------:R-:W-:Y:S01]  /*7ac0*/  HADD2.F32 R12, -RZ, R3.H1_H1 ;  /* 0x30000003ff0c7230 */ /* 0x000fe20000004100 */
[--C-:B------:R-:W-:Y:S01]  /*7ad0*/  SHF.R.U32.HI R15, RZ, 0x10, R21.reuse ;  /* 0x00000010ff0f7819 */ /* 0x100fe20000011615 */
        /* <DEDUP_REMOVED lines=8> */
[C---:B------:R-:W-:Y:S01]  /*7b60*/  FMUL.FTZ R24, R11.reuse, R13 ;  /* 0x0000000d0b187220 */ /* 0x040fe20000410000 */
[----:B------:R-:W-:Y:S02]  /*7b70*/  HADD2.F32 R4, -RZ, R4.H1_H1 ;  /* 0x30000004ff047230 */ /* 0x000fe40000004100 */
[-C--:B------:R-:W-:Y:S01]  /*7b80*/  FMUL.FTZ R21, R11, R15.reuse ;  /* 0x0000000f0b157220 */ /* 0x080fe20000410000 */
[--C-:B------:R-:W-:Y:S02]  /*7b90*/  HADD2.F32 R8, -RZ, R6.reuse.H0_H0 ;  /* 0x20000006ff087230 */ /* 0x100fe40000004100 */
[----:B------:R-:W-:Y:S01]  /*7ba0*/  FFMA.FTZ R26, R10, R15, R24 ;  /* 0x0000000f0a1a7223 */ /* 0x000fe20000010018 */
[----:B------:R-:W-:-:S02]  /*7bb0*/  HADD2.F32 R9, -RZ, R6.H1_H1 ;  /* 0x30000006ff097230 */ /* 0x000fc40000004100 */
[C---:B------:R-:W-:Y:S01]  /*7bc0*/  FMUL.FTZ R20, R4.reuse, R14 ;  /* 0x0000000e04147220 */ /* 0x040fe20000410000 */
[-C--:B------:R-:W-:Y:S01]  /*7bd0*/  FMUL.FTZ R24, R4, R12.reuse ;  /* 0x0000000c04187220 */ /* 0x080fe20000410000 */
[----:B------:R-:W-:Y:S02]  /*7be0*/  HADD2.F32 R6, -RZ, R5.H0_H0 ;  /* 0x20000005ff067230 */ /* 0x000fe40000004100 */
[----:B------:R-:W-:Y:S01]  /*7bf0*/  FFMA.FTZ R21, R10, R13, -R21 ;  /* 0x0000000d0a157223 */ /* 0x000fe20000010815 */
[----:B------:R-:W-:Y:S02]  /*7c00*/  HADD2.F32 R11, -RZ, R46.H1_H1 ;  /* 0x3000002eff0b7230 */ /* 0x000fe40000004100 */
[C---:B------:R-:W-:Y:S01]  /*7c10*/  FFMA.FTZ R20, R7.reuse, R12, -R20 ;  /* 0x0000000c07147223 */ /* 0x040fe20000010814 */
[----:B------:R-:W-:Y:S02]  /*7c20*/  HADD2.F32 R4, -RZ, R3.H0_H0 ;  /* 0x20000003ff047230 */ /* 0x000fe40000004100 */
[----:B------:R-:W-:Y:S01]  /*7c30*/  FFMA.FTZ R7, R7, R14, R24 ;  /* 0x0000000e07077223 */ /* 0x000fe20000010018 */
[----:B------:R-:W-:-:S02]  /*7c40*/  HADD2.F32 R5, -RZ, R5.H1_H1 ;  /* 0x30000005ff057230 */ /* 0x000fc40000004100 */
[CC--:B------:R-:W-:Y:S01]  /*7c50*/  FMUL.FTZ R13, R9.reuse, R11.reuse ;  /* 0x0000000b090d7220 */ /* 0x0c0fe20000410000 */
[----:B------:R-:W-:Y:S02]  /*7c60*/  HADD2.F32 R10, -RZ, R25.H0_H0 ;  /* 0x20000019ff0a7230 */ /* 0x000fe40000004100 */
[-C--:B------:R-:W-:Y:S01]  /*7c70*/  FMUL.FTZ R12, R9, R4.reuse ;  /* 0x00000004090c7220 */ /* 0x080fe20000410000 */
[----:B------:R-:W-:Y:S02]  /*7c80*/  HADD2.F32 R3, -RZ, R27.H0_H0 ;  /* 0x2000001bff037230 */ /* 0x000fe40000004100 */
[C---:B------:R-:W-:Y:S01]  /*7c90*/  FFMA.FTZ R13, R8.reuse, R4, -R13 ;  /* 0x00000004080d7223 */ /* 0x040fe2000001080d */
[C---:B------:R-:W-:Y:S01]  /*7ca0*/  FMUL.FTZ R9, R5.reuse, R10 ;  /* 0x0000000a05097220 */ /* 0x040fe20000410000 */
[----:B------:R-:W-:Y:S01]  /*7cb0*/  FFMA.FTZ R12, R8, R11, R12 ;  /* 0x0000000b080c7223 */ /* 0x000fe2000001000c */
[----:B------:R-:W-:Y:S01]  /*7cc0*/  FMUL.FTZ R5, R5, R3 ;  /* 0x0000000305057220 */ /* 0x000fe20000410000 */
[----:B------:R-:W-:Y:S01]  /*7cd0*/  F2FP.F16.F32.PACK_AB R11, R26, R21 ;  /* 0x000000151a0b723e */ /* 0x000fe200000000ff */
[C---:B------:R-:W-:Y:S01]  /*7ce0*/  FFMA.FTZ R9, R6.reuse, R3, -R9 ;  /* 0x0000000306097223 */ /* 0x040fe20000010809 */
[----:B------:R-:W-:Y:S01]  /*7cf0*/  F2FP.F16.F32.PACK_AB R8, R7, R20 ;  /* 0x000000140708723e */ /* 0x000fe200000000ff */
[----:B------:R-:W-:Y:S01]  /*7d00*/  FFMA.FTZ R6, R6, R10, R5 ;  /* 0x0000000a06067223 */ /* 0x000fe20000010005 */
[----:B------:R-:W-:-:S04]  /*7d10*/  F2FP.F16.F32.PACK_AB R10, R12, R13 ;  /* 0x0000000d0c0a723e */ /* 0x000fc800000000ff */
[----:B------:R-:W-:-:S05]  /*7d20*/  F2FP.F16.F32.PACK_AB R9, R6, R9 ;  /* 0x000000090609723e */ /* 0x000fca00000000ff */
[----:B------:R3:W-:Y:S01]  /*7d30*/  STS.128 [R0+0x1000], R8 ;  /* 0x0010000800007388 */ /* 0x0007e20000000c00 */
[----:B------:R-:W-:Y:S05]  /*7d40*/  BRA `(.L_x_6364) ;  /* 0x0000001000ac7947 */ /* 0x000fea0003800000 */
.L_x_6345:
        /* <DEDUP_REMOVED lines=12> */
[----:B------:R-:W-:Y:S01]  /*7e10*/  @!P0 IADD3.X R10, R57, R26, RZ, P4, !PT ;  /* 0x0000001a390a8210 */ /* 0x000fe200027fe4ff */
[----:B------:R-:W1:Y:S01]  /*7e20*/  @!P1 LDC.64 R30, c[0x0][0x3e0] ;  /* 0x0000f800ff1e9b82 */ /* 0x000e620000000a00 */
[----:B------:R-:W-:Y:S02]  /*7e30*/  @!P0 LEA R8, P4, R9, UR4, 0x1 ;  /* 0x0000000409088c11 */ /* 0x000fe4000f8808ff */
[----:B------:R-:W-:-:S02]  /*7e40*/  @!P1 IADD3.X R20, R26, R47, R57, P5, P6 ;  /* 0x0000002f1a149210 */ /* 0x000fc40002fec439 */
        /* <DEDUP_REMOVED lines=29> */
[----:B------:R-:W-:Y:S01]  /*8020*/  IMAD.MOV.U32 R8, RZ, RZ, R42 ;  /* 0x000000ffff087224 */ /* 0x000fe200078e002a */
[----:B--2---:R-:W-:Y:S01]  /*8030*/  MOV R10, R40 ;  /* 0x00000028000a7202 */ /* 0x004fe20000000f00 */
[----:B------:R-:W-:Y:S02]  /*8040*/  IMAD.MOV.U32 R9, RZ, RZ, R49 ;  /* 0x000000ffff097224 */ /* 0x000fe400078e0031 */
[----:B------:R-:W-:Y:S02]  /*8050*/  IMAD.MOV.U32 R11, RZ, RZ, R51 ;  /* 0x000000ffff0b7224 */ /* 0x000fe400078e0033 */
[C---:B------:R-:W-:Y:S02]  /*8060*/  IMAD R0, R21.reuse, R4, RZ ;  /* 0x0000000415007224 */ /* 0x040fe400078e02ff */
[----:B0-----:R-:W-:Y:S02]  /*8070*/  IMAD R12, R21, R6, RZ ;  /* 0x00000006150c7224 */ /* 0x001fe400078e02ff */
[----:B------:R-:W-:-:S04]  /*8080*/  IMAD.WIDE.U32 R8, R3, R4, R8 ;  /* 0x0000000403087225 */ /* 0x000fc800078e0008 */
[----:B------:R-:W-:-:S04]  /*8090*/  IMAD.WIDE.U32 R10, R3, R6, R10 ;  /* 0x00000006030a7225 */ /* 0x000fc800078e000a */
[C---:B------:R-:W-:Y:S02]  /*80a0*/  IMAD R5, R3.reuse, R5, R0 ;  /* 0x0000000503057224 */ /* 0x040fe400078e0200 */
[----:B------:R-:W-:Y:S01]  /*80b0*/  IMAD R3, R3, R7, R12 ;  /* 0x0000000703037224 */ /* 0x000fe200078e020c */
[----:B------:R-:W-:Y:S01]  /*80c0*/  LEA R4, P2, R8, UR4, 0x1 ;  /* 0x0000000408047c11 */ /* 0x000fe2000f8408ff */
[----:B------:R-:W-:Y:S01]  /*80d0*/  IMAD.IADD R5, R9, 0x1, R5 ;  /* 0x0000000109057824 */ /* 0x000fe200078e0205 */
[----:B------:R-:W-:Y:S02]  /*80e0*/  LEA R0, P3, R10, UR6, 0x1 ;  /* 0x000000060a007c11 */ /* 0x000fe4000f8608ff */
[----:B------:R-:W-:Y:S01]  /*80f0*/  IADD3 R3, R11, R3, RZ ;  /* 0x000000030b037210 */ /* 0x000fe20007ffe0ff */
[----:B------:R-:W-:Y:S01]  /*8100*/  UMOV UR4, 0xffffffff ;  /* 0xffffffff00047882 */ /* 0x000fe20000000000 */
[----:B------:R-:W-:Y:S02]  /*8110*/  LEA.HI.X R5, R8, UR5, R5, 0x1, P2 ;  /* 0x0000000508057c11 */ /* 0x000fe400090f0c05 */
[----:B------:R-:W-:-:S02]  /*8120*/  LEA.HI.X R3, R10, UR7, R3, 0x1, P3 ;  /* 0x000000070a037c11 */ /* 0x000fc400098f0c03 */
[----:B------:R-:W-:Y:S01]  /*8130*/  LEA.HI R6, R206, R206, RZ, 0x1 ;  /* 0x000000cece067211 */ /* 0x000fe200078f08ff */
[----:B------:R-:W-:Y:S06]  /*8140*/  BRA.DIV UR4, `(.L_x_6367) ;  /* 0x0000010604b87947 */ /* 0x000fec000b800000 */
.L_x_6561:
[----:B------:R-:W-:-:S03]  /*8150*/  UMOV UR4, 0xffffffff ;  /* 0xffffffff00047882 */ /* 0x000fc60000000000 */
[----:B------:R-:W-:Y:S05]  /*8160*/  BRA.DIV UR4, `(.L_x_6368) ;  /* 0x0000010604d87947 */ /* 0x000fea000b800000 */
.L_x_6564:
[----:B------:R-:W-:-:S03]  /*8170*/  UMOV UR4, 0xffffffff ;  /* 0xffffffff00047882 */ /* 0x000fc60000000000 */
[----:B------:R-:W-:Y:S05]  /*8180*/  BRA.DIV UR4, `(.L_x_6369) ;  /* 0x0000010604f87947 */ /* 0x000fea000b800000 */
.L_x_6567:
[----:B------:R-:W-:-:S03]  /*8190*/  UMOV UR4, 0xffffffff ;  /* 0xffffffff00047882 */ /* 0x000fc60000000000 */
[----:B------:R-:W-:Y:S05]  /*81a0*/  BRA.DIV UR4, `(.L_x_6370) ;  /* 0x0000010a04187947 */ /* 0x000fea000b800000 */
.L_x_6570:
[----:B------:R-:W-:-:S03]  /*81b0*/  UMOV UR4, 0xffffffff ;  /* 0xffffffff00047882 */ /* 0x000fc60000000000 */
[----:B------:R-:W-:Y:S05]  /*81c0*/  BRA.DIV UR4, `(.L_x_6371) ;  /* 0x0000010a04387947 */ /* 0x000fea000b800000 */
.L_x_6573:
[----:B------:R-:W-:Y:S01]  /*81d0*/  UMOV UR4, 0xffffffff ;  /* 0xffffffff00047882 */ /* 0x000fe20000000000 */
[----:B------:R-:W-:Y:S02]  /*81e0*/  LOP3.LUT R5, R6, 0xfffffffe, RZ, 0xc0, !PT ;  /* 0xfffffffe06057812 */ /* 0x000fe400078ec0ff */
[----:B------:R-:W-:Y:S05]  /*81f0*/  BRA.DIV UR4, `(.L_x_6372) ;  /* 0x0000010a04547947 */ /* 0x000fea000b800000 */
.L_x_6576:
[----:B------:R-:W-:Y:S01]  /*8200*/  UMOV UR4, 0xffffffff ;  /* 0xffffffff00047882 */ /* 0x000fe20000000000 */
[----:B------:R-:W-:Y:S02]  /*8210*/  IMAD.IADD R5, R206, 0x1, -R5 ;  /* 0x00000001ce057824 */ /* 0x000fe400078e0a05 */
[----:B------:R-:W-:Y:S05]  /*8220*/  BRA.DIV UR4, `(.L_x_6373) ;  /* 0x0000010a04707947 */ /* 0x000fea000b800000 */
.L_x_6579:
[----:B------:R-:W-:Y:S01]  /*8230*/  UMOV UR4, 0xffffffff ;  /* 0xffffffff00047882 */ /* 0x000fe20000000000 */
[----:B------:R-:W-:Y:S02]  /*8240*/  SHF.L.U32 R3, R5, 0x1f, RZ ;  /* 0x0000001f05037819 */ /* 0x000fe400000006ff */
[----:B------:R-:W-:Y:S05]  /*8250*/  BRA.DIV UR4, `(.L_x_6374) ;  /* 0x0000010a048c7947 */ /* 0x000fea000b800000 */
.L_x_6582:
[----:B------:R-:W0:Y:S01]  /*8260*/  SYNCS.PHASECHK.TRANS64.TRYWAIT P2, [R2+URZ+0x28c00], R3 ;  /* 0x028c0003020075a7 */ /* 0x000e22000804017f */
[----:B-----5:R-:W-:Y:S01]  /*8270*/  IMAD.MOV.U32 R0, RZ, RZ, R32 ;  /* 0x000000ffff007224 */ /* 0x020fe200078e0020 */
[----:B------:R-:W-:Y:S01]  /*8280*/  MOV R4, R33 ;  /* 0x0000002100047202 */ /* 0x000fe20000000f00 */
[----:B------:R-:W-:Y:S01]  /*8290*/  IMAD.MOV.U32 R5, RZ, RZ, R34 ;  /* 0x000000ffff057224 */ /* 0x000fe200078e0022 */
[----:B------:R-:W-:Y:S01]  /*82a0*/  BSSY B1, `(.L_x_6375) ;  /* 0x0000018000017945 */ /* 0x000fe20003800000 */
[----:B------:R-:W-:Y:S01]  /*82b0*/  IMAD.MOV.U32 R6, RZ, RZ, R35 ;  /* 0x000000ffff067224 */ /* 0x000fe200078e0023 */
[----:B------:R-:W-:Y:S02]  /*82c0*/  PRMT R50, R50, 0x5410, R0 ;  /* 0x0000541032327816 */ /* 0x000fe40000000000 */
        /* <DEDUP_REMOVED lines=12> */
[----:B------:R-:W-:-:S02]  /*8390*/  PRMT R50, R4, 0x7610, R50 ;  /* 0x0000761004327816 */ /* 0x000fc40000000032 */
[----:B------:R-:W-:Y:S01]  /*83a0*/  PRMT R53, R5, 0x5410, R6 ;  /* 0x0000541005357816 */ /* 0x000fe20000000006 */
[----:B------:R-:W-:Y:S01]  /*83b0*/  IMAD.MOV.U32 R6, RZ, RZ, R27 ;  /* 0x000000ffff067224 */ /* 0x000fe200078e001b */
[----:B------:R-:W-:Y:S02]  /*83c0*/  MOV R4, R29 ;  /* 0x0000001d00047202 */ /* 0x000fe40000000f00 */
[----:B------:R-:W-:Y:S02]  /*83d0*/  MOV R5, R26 ;  /* 0x0000001a00057202 */ /* 0x000fe40000000f00 */
[----:B------:R-:W-:Y:S01]  /*83e0*/  PRMT R52, R0, 0x5410, R4 ;  /* 0x0000541000347816 */ /* 0x000fe20000000004 */
[----:B------:R-:W-:Y:S01]  /*83f0*/  IMAD.IADD R0, R16, 0x1, R41 ;  /* 0x0000000110007824 */ /* 0x000fe200078e0229 */
[----:B------:R-:W-:Y:S01]  /*8400*/  PRMT R54, R5, 0x5410, R6 ;  /* 0x0000541005367816 */ /* 0x000fe20000000006 */
[----:B0-----:R-:W-:Y:S06]  /*8410*/  @!P2 BRA `(.L_x_6376) ;  /* 0x000001080044a947 */ /* 0x001fec0003800000 */
.L_x_6583:
[----:B------:R-:W-:Y:S05]  /*8420*/  BSYNC B1 ;  /* 0x0000000000017941 */ /* 0x000fea0003800000 */
.L_x_6375:
[----:B------:R-:W-:Y:S01]  /*8430*/  BSSY B1, `(.L_x_6377) ;  /* 0x0000063000017945 */ /* 0x000fe20003800000 */
[----:B------:R-:W-:Y:S01]  /*8440*/  IMAD.MOV.U32 R55, RZ, RZ, R30 ;  /* 0x000000ffff377224 */ /* 0x000fe200078e001e */
[----:B------:R-:W-:Y:S02]  /*8450*/  MOV R57, R31 ;  /* 0x0000001f00397202 */ /* 0x000fe40000000f00 */
[----:B0-----:R-:W-:Y:S01]  /*8460*/  LOP3.LUT R3, R0, 0x38, RZ, 0xc0, !PT ;  /* 0x0000003800037812 */ /* 0x001fe200078ec0ff */
[----:B------:R-:W-:Y:S06]  /*8470*/  @P0 BRA `(.L_x_6378) ;  /* 0x0000000400780947 */ /* 0x000fec0003800000 */
[----:B------:R-:W-:Y:S01]  /*8480*/  IMAD.SHL.U32 R0, R191, 0x40, RZ ;  /* 0x00000040bf007824 */ /* 0x000fe200078e00ff */
[--C-:B------:R-:W-:Y:S02]  /*8490*/  SHF.R.U64 R48, R32, 0x10, R33.reuse ;  /* 0x0000001020307819 */ /* 0x100fe40000001221 */
[----:B------:R-:W-:Y:S01]  /*84a0*/  SHF.R.U32.HI R40, RZ, 0x10, R33 ;  /* 0x00000010ff287819 */ /* 0x000fe20000011621 */
[--C-:B------:R-:W-:Y:S01]  /*84b0*/  HADD2.F32 R33, -RZ, R15.reuse.H1_H1 ;  /* 0x3000000fff217230 */ /* 0x100fe20000004100 */
[----:B------:R-:W-:Y:S02]  /*84c0*/  LOP3.LUT R4, R0, 0x1c0, RZ, 0xc0, !PT ;  /* 0x000001c000047812 */ /* 0x000fe400078ec0ff */
[----:B------:R-:W-:Y:S01]  /*84d0*/  SHF.R.U64 R47, R34, 0x10, R35 ;  /* 0x00000010222f7819 */ /* 0x000fe20000001223 */
[----:B------:R-:W-:Y:S01]  /*84e0*/  HADD2.F32 R34, -RZ, R15.H0_H0 ;  /* 0x2000000fff227230 */ /* 0x000fe20000004100 */
[----:B------:R-:W-:Y:S02]  /*84f0*/  LOP3.LUT R0, R4, 0x38, R16, 0xf8, !PT ;  /* 0x0000003804007812 */ /* 0x000fe400078ef810 */
[----:B------:R-:W-:-:S02]  /*8500*/  SHF.R.U32.HI R7, RZ, 0x3, R4 ;  /* 0x00000003ff077819 */ /* 0x000fc40000011604 */
[--C-:B------:R-:W-:Y:S02]  /*8510*/  SHF.R.U64 R45, R36, 0x10, R37.reuse ;  /* 0x00000010242d7819 */ /* 0x100fe40000001225 */
[----:B------:R-:W-:Y:S02]  /*8520*/  LOP3.LUT R0, R0, R7, RZ, 0x3c, !PT ;  /* 0x0000000700007212 */ /* 0x000fe400078e3cff */
[----:B------:R-:W-:Y:S02]  /*8530*/  SHF.R.U32.HI R36, RZ, 0x10, R37 ;  /* 0x00000010ff247819 */ /* 0x000fe40000011625 */
[--C-:B------:R-:W-:Y:S01]  /*8540*/  SHF.R.U64 R44, R38, 0x10, R39.reuse ;  /* 0x00000010262c7819 */ /* 0x100fe20000001227 */
[----:B------:R-:W-:Y:S01]  /*8550*/  IMAD R5, R199, 0x200, R0 ;  /* 0x00000200c7057824 */ /* 0x000fe200078e0200 */
[----:B------:R-:W-:Y:S02]  /*8560*/  LOP3.LUT R0, R7, R3, R4, 0x1e, !PT ;  /* 0x0000000307007212 */ /* 0x000fe400078e1e04 */
[----:B------:R-:W-:-:S02]  /*8570*/  SHF.R.U32.HI R41, RZ, 0x10, R39 ;  /* 0x00000010ff297819 */ /* 0x000fc40000011627 */
[----:B------:R-:W-:Y:S01]  /*8580*/  LEA R42, R5, R2, 0x1 ;  /* 0x00000002052a7211 */ /* 0x000fe200078e08ff */
[----:B------:R-:W-:Y:S01]  /*8590*/  IMAD R9, R199, 0x200, R0 ;  /* 0x00000200c7097824 */ /* 0x000fe200078e0200 */
[----:B------:R-:W-:Y:S01]  /*85a0*/  SHF.R.U32.HI R46, RZ, 0x10, R35 ;  /* 0x00000010ff2e7819 */ /* 0x000fe20000011623 */
[----:B------:R-:W-:Y:S02]  /*85b0*/  HADD2.F32 R35, -RZ, R36.H0_H0 ;  /* 0x20000024ff237230 */ /* 0x000fe40000004100 */
[----:B------:R-:W-:Y:S01]  /*85c0*/  IMAD R43, R9, 0x2, R2 ;  /* 0x00000002092b7824 */ /* 0x000fe200078e0202 */
[----:B------:R-:W0:Y:S01]  /*85d0*/  LDS.128 R4, [R42+0x20400] ;  /* 0x020400002a047984 */ /* 0x000e220000000c00 */
[----:B------:R-:W-:-:S03]  /*85e0*/  HADD2.F32 R36, -RZ, R50.H0_H0 ;  /* 0x20000032ff247230 */ /* 0x000fc60000004100 */
[----:B------:R-:W1:Y:S01]  /*85f0*/  LDS.128 R8, [R43+0x20400] ;  /* 0x020400002b087984 */ /* 0x000e620000000c00 */
[--C-:B0-----:R-:W-:Y:S02]  /*8600*/  HADD2.F32 R12, -RZ, R5.reuse.H0_H0 ;  /* 0x20000005ff0c7230 */ /* 0x101fe40000004100 */
[----:B------:R-:W-:Y:S02]  /*8610*/  HADD2.F32 R5, -RZ, R5.H1_H1 ;  /* 0x30000005ff057230 */ /* 0x000fe40000004100 */
[--C-:B-1----:R-:W-:Y:S02]  /*8620*/  HADD2.F32 R15, -RZ, R9.reuse.H0_H0 ;  /* 0x20000009ff0f7230 */ /* 0x102fe40000004100 */
[----:B------:R-:W-:Y:S02]  /*8630*/  HADD2.F32 R20, -RZ, R9.H1_H1 ;  /* 0x30000009ff147230 */ /* 0x000fe40000004100 */
[----:B------:R-:W-:Y:S02]  /*8640*/  HADD2.F32 R21, -RZ, R11.H0_H0 ;  /* 0x2000000bff157230 */ /* 0x000fe40000004100 */
[C---:B------:R-:W-:Y:S01]  /*8650*/  FMUL.FTZ R37, R15.reuse, R34 ;  /* 0x000000220f257220 */ /* 0x040fe20000410000 */
[----:B------:R-:W-:Y:S01]  /*8660*/  FMUL.FTZ R39, R15, R33 ;  /* 0x000000210f277220 */ /* 0x000fe20000410000 */
[----:B------:R-:W-:-:S02]  /*8670*/  HADD2.F32 R15, -RZ, R40.H0_H0 ;  /* 0x20000028ff0f7230 */ /* 0x000fc40000004100 */
[----:B------:R-:W-:Y:S01]  /*8680*/  FMUL.FTZ R38, R20, R35 ;  /* 0x0000002314267220 */ /* 0x000fe20000410000 */
[C---:B------:R-:W-:Y:S01]  /*8690*/  FFMA.FTZ R37, R12.reuse, R33, -R37 ;  /* 0x000000210c257223 */ /* 0x040fe20000010825 */
[----:B------:R-:W-:Y:S01]  /*86a0*/  FFMA.FTZ R39, R12, R34, R39 ;  /* 0x000000220c277223 */ /* 0x000fe20000010027 */
[----:B------:R-:W-:Y:S02]  /*86b0*/  HADD2.F32 R12, -RZ, R51.H1_H1 ;  /* 0x30000033ff0c7230 */ /* 0x000fe40000004100 */
[C---:B------:R-:W-:Y:S01]  /*86c0*/  FMUL.FTZ R40, R21.reuse, R36 ;  /* 0x0000002415287220 */ /* 0x040fe20000410000 */
[----:B------:R-:W-:Y:S02]  /*86d0*/  HADD2.F32 R13, -RZ, R7.H0_H0 ;  /* 0x20000007ff0d7230 */ /* 0x000fe40000004100 */
[----:B------:R-:W-:Y:S01]  /*86e0*/  FMUL.FTZ R20, R20, R15 ;  /* 0x0000000f14147220 */ /* 0x000fe20000410000 */
[----:B------:R-:W-:Y:S02]  /*86f0*/  HADD2.F32 R32, -RZ, R11.H1_H1 ;  /* 0x3000000bff207230 */ /* 0x000fe40000004100 */
[----:B------:R-:W-:Y:S01]  /*8700*/  FMUL.FTZ R21, R21, R12 ;  /* 0x0000000c15157220 */ /* 0x000fe20000410000 */
[----:B------:R-:W-:-:S02]  /*8710*/  HADD2.F32 R33, -RZ, R41.H0_H0 ;  /* 0x20000029ff217230 */ /* 0x000fc40000004100 */
[C---:B------:R-:W-:Y:S01]  /*8720*/  FFMA.FTZ R38, R5.reuse, R15, -R38 ;  /* 0x0000000f05267223 */ /* 0x040fe20000010826 */
[----:B------:R-:W-:Y:S02]  /*8730*/  HADD2.F32 R14, -RZ, R7.H1_H1 ;  /* 0x30000007ff0e7230 */ /* 0x000fe40000004100 */
[----:B------:R-:W-:Y:S01]  /*8740*/  FFMA.FTZ R34, R5, R35, R20 ;  /* 0x0000002305227223 */ /* 0x000fe20000010014 */
[C---:B------:R-:W-:Y:S01]  /*8750*/  FFMA.FTZ R40, R13.reuse, R12, -R40 ;  /* 0x0000000c0d287223 */ /* 0x040fe20000010828 */
[----:B------:R-:W-:Y:S02]  /*8760*/  HADD2.F32 R15, -RZ, R46.H0_H0 ;  /* 0x2000002eff0f7230 */ /* 0x000fe40000004100 */
[----:B------:R-:W-:Y:S01]  /*8770*/  FFMA.FTZ R36, R13, R36, R21 ;  /* 0x000000240d247223 */ /* 0x000fe20000010015 */
[----:B------:R-:W-:Y:S02]  /*8780*/  HADD2.F32 R9, -RZ, R8.H0_H0 ;  /* 0x20000008ff097230 */ /* 0x000fe40000004100 */
[----:B------:R-:W-:Y:S01]  /*8790*/  FMUL.FTZ R21, R32, R33 ;  /* 0x0000002120157220 */ /* 0x000fe20000410000 */
[----:B------:R-:W-:-:S02]  /*87a0*/  HADD2.F32 R5, -RZ, R50.H1_H1 ;  /* 0x30000032ff057230 */ /* 0x000fc40000004100 */
[-C--:B------:R-:W-:Y:S01]  /*87b0*/  FMUL.FTZ R41, R32, R15.reuse ;  /* 0x0000000f20297220 */ /* 0x080fe20000410000 */
[--C-:B------:R-:W-:Y:S02]  /*87c0*/  HADD2.F32 R13, -RZ, R49.reuse.H0_H0 ;  /* 0x20000031ff0d7230 */ /* 0x100fe40000004100 */
[----:B------:R-:W-:Y:S01]  /*87d0*/  FFMA.FTZ R35, R14, R15, -R21 ;  /* 0x0000000f0e237223 */ /* 0x000fe20000010815 */
[----:B------:R-:W-:Y:S02]  /*87e0*/  HADD2.F32 R0, -RZ, R4.H0_H0 ;  /* 0x20000004ff007230 */ /* 0x000fe40000004100 */
[C---:B------:R-:W-:Y:S01]  /*87f0*/  FMUL.FTZ R32, R9.reuse, R5 ;  /* 0x0000000509207220 */ /* 0x040fe20000410000 */
[----:B------:R-:W-:Y:S02]  /*8800*/  HADD2.F32 R11, -RZ, R10.H0_H0 ;  /* 0x2000000aff0b7230 */ /* 0x000fe40000004100 */
[----:B------:R-:W-:Y:S01]  /*8810*/  FMUL.FTZ R15, R9, R13 ;  /* 0x0000000d090f7220 */ /* 0x000fe20000410000 */
[----:B------:R-:W-:-:S02]  /*8820*/  HADD2.F32 R20, -RZ, R49.H1_H1 ;  /* 0x30000031ff147230 */ /* 0x000fc40000004100 */
[----:B------:R-:W-:Y:S01]  /*8830*/  FFMA.FTZ R41, R14, R33, R41 ;  /* 0x000000210e297223 */ /* 0x000fe20000010029 */
[----:B------:R-:W-:Y:S02]  /*8840*/  HADD2.F32 R12, -RZ, R51.H0_H0 ;  /* 0x20000033ff0c7230 */ /* 0x000fe40000004100 */
[C---:B------:R-:W-:Y:S01]  /*8850*/  FFMA.FTZ R15, R0.reuse, R5, -R15 ;  /* 0x00000005000f7223 */ /* 0x040fe2000001080f */
[----:B------:R-:W-:Y:S01]  /*8860*/  FFMA.FTZ R32, R0, R13, R32 ;  /* 0x0000000d00207223 */ /* 0x000fe20000010020 */
[----:B------:R-:W-:Y:S02]  /*8870*/  HADD2.F32 R7, -RZ, R6.H0_H0 ;  /* 0x20000006ff077230 */ /* 0x000fe40000004100 */
[C---:B------:R-:W-:Y:S01]  /*8880*/  FMUL.FTZ R14, R11.reuse, R20 ;  /* 0x000000140b0e7220 */ /* 0x040fe20000410000 */
[----:B------:R-:W-:Y:S01]  /*8890*/  FMUL.FTZ R0, R11, R12 ;  /* 0x0000000c0b007220 */ /* 0x000fe20000410000 */
[----:B------:R-:W-:Y:S02]  /*88a0*/  HADD2.F32 R8, -RZ, R8.H1_H1 ;  /* 0x30000008ff087230 */ /* 0x000fe40000004100 */
        /* <DEDUP_REMOVED lines=10> */
[----:B------:R-:W-:Y:S01]  /*8950*/  FMUL.FTZ R8, R8, R5 ;  /* 0x0000000508087220 */ /* 0x000fe20000410000 */
[----:B------:R-:W-:Y:S02]  /*8960*/  HADD2.F32 R6, -RZ, R6.H1_H1 ;  /* 0x30000006ff067230 */ /* 0x000fe40000004100 */
[----:B------:R-:W-:Y:S01]  /*8970*/  FMUL.FTZ R10, R10, R9 ;  /* 0x000000090a0a7220 */ /* 0x000fe20000410000 */
        /* <DEDUP_REMOVED lines=14> */
.L_x_6378:
[----:B------:R-:W-:Y:S05]  /*8a60*/  BSYNC B1 ;  /* 0x0000000000017941 */ /* 0x000fea0003800000 */
.L_x_6377:
[----:B------:R-:W-:Y:S01]  /*8a70*/  PRMT R39, R55, 0x5410, R57 ;  /* 0x0000541037277816 */ /* 0x000fe20000000039 */
[----:B------:R-:W-:Y:S06]  /*8a80*/  @P1 BRA `(.L_x_6364) ;  /* 0x00000004005c1947 */ /* 0x000fec0003800000 */
[----:B------:R-:W-:Y:S01]  /*8a90*/  LOP3.LUT R0, R220, R3, R216, 0x1e, !PT ;  /* 0x00000003dc007212 */ /* 0x000fe200078e1ed8 */
[----:B0-----:R-:W0:Y:S01]  /*8aa0*/  LDS.128 R4, [R215+0x20400] ;  /* 0x02040000d7047984 */ /* 0x001e220000000c00 */
        /* <DEDUP_REMOVED lines=39> */
[----:B------:R-:W-:-:S02]  /*8d20*/  HADD2.F32 R12, -RZ, R54.H0_H0 ;  /* 0x20000036ff0c7230 */ /* 0x000fc40000004100 */
[----:B------:R-:W-:Y:S01]  /*8d30*/  FFMA.FTZ R30, R5, R27, R30 ;  /* 0x0000001b051e7223 */ /* 0x000fe2000001001e */
[----:B------:R-:W-:Y:S02]  /*8d40*/  HADD2.F32 R24, -RZ, R11.H0_H0 ;  /* 0x2000000bff187230 */ /* 0x000fe40000004100 */
[----:B------:R-:W-:Y:S01]  /*8d50*/  FFMA.FTZ R26, R0, R25, R26 ;  /* 0x00000019001a7223 */ /* 0x000fe2000001001a */
[----:B------:R-:W-:Y:S02]  /*8d60*/  HADD2.F32 R9, -RZ, R39.H1_H1 ;  /* 0x30000027ff097230 */ /* 0x000fe40000004100 */
[C---:B------:R-:W-:Y:S01]  /*8d70*/  FMUL.FTZ R0, R21.reuse, R20 ;  /* 0x0000001415007220 */ /* 0x040fe20000410000 */
[----:B------:R-:W-:Y:S02]  /*8d80*/  HADD2.F32 R5, -RZ, R54.H1_H1 ;  /* 0x30000036ff057230 */ /* 0x000fe40000004100 */
[----:B------:R-:W-:Y:S01]  /*8d90*/  FMUL.FTZ R32, R21, R12 ;  /* 0x0000000c15207220 */ /* 0x000fe20000410000 */
[----:B------:R-:W-:-:S02]  /*8da0*/  HADD2.F32 R11, -RZ, R11.H1_H1 ;  /* 0x3000000bff0b7230 */ /* 0x000fc40000004100 */
        /* <DEDUP_REMOVED lines=11> */
[----:B------:R-:W-:Y:S02]  /*8e60*/  HADD2.F32 R11, -RZ, R36.H0_H0 ;  /* 0x20000024ff0b7230 */ /* 0x000fe40000004100 */
[C---:B------:R-:W-:Y:S01]  /*8e70*/  FFMA.FTZ R27, R7.reuse, R0, -R34 ;  /* 0x00000000071b7223 */ /* 0x040fe20000010822 */
[----:B------:R-:W-:Y:S02]  /*8e80*/  HADD2.F32 R5, -RZ, R38.H0_H0 ;  /* 0x20000026ff057230 */ /* 0x000fe40000004100 */
[----:B------:R-:W-:Y:S01]  /*8e90*/  FFMA.FTZ R33, R7, R12, R14 ;  /* 0x0000000c07217223 */ /* 0x000fe2000001000e */
[----:B------:R-:W-:Y:S02]  /*8ea0*/  HADD2.F32 R10, -RZ, R10.H1_H1 ;  /* 0x3000000aff0a7230 */ /* 0x000fe40000004100 */
[C---:B------:R-:W-:Y:S01]  /*8eb0*/  FMUL.FTZ R7, R8.reuse, R11 ;  /* 0x0000000b08077220 */ /* 0x040fe20000410000 */
[----:B------:R-:W-:Y:S02]  /*8ec0*/  HADD2.F32 R13, -RZ, R35.H0_H0 ;  /* 0x20000023ff0d7230 */ /* 0x000fe40000004100 */
[----:B------:R-:W-:Y:S01]  /*8ed0*/  FMUL.FTZ R8, R8, R5 ;  /* 0x0000000508087220 */ /* 0x000fe20000410000 */
[----:B------:R-:W-:-:S02]  /*8ee0*/  HADD2.F32 R9, -RZ, R37.H0_H0 ;  /* 0x20000025ff097230 */ /* 0x000fc40000004100 */
[----:B------:R-:W-:Y:S01]  /*8ef0*/  FFMA.FTZ R0, R4, R5, -R7 ;  /* 0x0000000504007223 */ /* 0x000fe20000010807 */
[----:B------:R-:W-:Y:S02]  /*8f00*/  HADD2.F32 R6, -RZ, R6.H1_H1 ;  /* 0x30000006ff067230 */ /* 0x000fe40000004100 */
[----:B------:R-:W-:Y:S01]  /*8f10*/  FMUL.FTZ R25, R10, R13 ;  /* 0x0000000d0a197220 */ /* 0x000fe20000410000 */
[----:B------:R-:W-:Y:S01]  /*8f20*/  FFMA.FTZ R11, R4, R11, R8 ;  /* 0x0000000b040b7223 */ /* 0x000fe20000010008 */
[-C--:B------:R-:W-:Y:S01]  /*8f30*/  FMUL.FTZ R10, R10, R9.reuse ;  /* 0x000000090a0a7220 */ /* 0x080fe20000410000 */
[----:B------:R-:W-:Y:S01]  /*8f40*/  F2FP.F16.F32.PACK_AB R7, R27, R20 ;  /* 0x000000141b07723e */ /* 0x000fe200000000ff */
[C---:B------:R-:W-:Y:S01]  /*8f50*/  FFMA.FTZ R8, R6.reuse, R9, -R25 ;  /* 0x0000000906087223 */ /* 0x040fe20000010819 */
[----:B------:R-:W-:Y:S01]  /*8f60*/  F2FP.F16.F32.PACK_AB R27, R33, R24 ;  /* 0x00000018211b723e */ /* 0x000fe200000000ff */
[----:B------:R-:W-:Y:S01]  /*8f70*/  FFMA.FTZ R13, R6, R13, R10 ;  /* 0x0000000d060d7223 */ /* 0x000fe2000001000a */
[----:B------:R-:W-:-:S02]  /*8f80*/  F2FP.F16.F32.PACK_AB R5, R28, R29 ;  /* 0x0000001d1c05723e */ /* 0x000fc400000000ff */
[----:B------:R-:W-:Y:S02]  /*8f90*/  F2FP.F16.F32.PACK_AB R4, R0, R15 ;  /* 0x0000000f0004723e */ /* 0x000fe400000000ff */
[----:B------:R-:W-:Y:S02]  /*8fa0*/  F2FP.F16.F32.PACK_AB R24, R11, R26 ;  /* 0x0000001a0b18723e */ /* 0x000fe400000000ff */
[----:B------:R-:W-:Y:S02]  /*8fb0*/  F2FP.F16.F32.PACK_AB R6, R8, R21 ;  /* 0x000000150806723e */ /* 0x000fe400000000ff */
[----:B------:R-:W-:Y:S02]  /*8fc0*/  F2FP.F16.F32.PACK_AB R25, R30, R31 ;  /* 0x0000001f1e19723e */ /* 0x000fe400000000ff */
[----:B------:R-:W-:Y:S01]  /*8fd0*/  F2FP.F16.F32.PACK_AB R26, R13, R32 ;  /* 0x000000200d1a723e */ /* 0x000fe200000000ff */
[----:B------:R4:W-:Y:S04]  /*8fe0*/  STS.128 [R215+0x20400], R4 ;  /* 0x02040004d7007388 */ /* 0x0009e80000000c00 */
[----:B------:R4:W-:Y:S02]  /*8ff0*/  STS.128 [R3+0x20400], R24 ;  /* 0x0204001803007388 */ /* 0x0009e40000000c00 */
.L_x_6364:
[----:B------:R-:W-:Y:S05]  /*9000*/  BSYNC B0 ;  /* 0x0000000000007941 */ /* 0x000fea0003800000 */
.L_x_6344:
        /* <DEDUP_REMOVED lines=8> */
.L_x_6341:
[----:B------:R-:W-:-:S13]  /*9090*/  ISETP.NE.AND P0, PT, R188, 0x3, PT ;  /* 0x00000003bc00780c */ /* 0x000fda0003f05270 */
[----:B------:R-:W-:Y:S05]  /*90a0*/  @!P0 BRA `(.L_x_6379) ;  /* 0x0000000000048947 */ /* 0x000fea0003800000 */
[----:B------:R-:W-:Y:S01]  /*90b0*/  BPT.TRAP 0x1 ;  /* 0x000000040000795c */ /* 0x000fe20000300000 */
.L_x_6379:
[----:B------:R-:W-:Y:S01]  /*90c0*/  IMAD R21, R18, 0x8, R2 ;  /* 0x0000000812157824 */ /* 0x000fe200078e0202 */
[----:B------:R-:W-:-:S04]  /*90d0*/  SHF.L.U32 R58, R19, 0x1f, RZ ;  /* 0x0000001f133a7819 */ /* 0x000fc800000006ff */
[----:B------:R0:W0:Y:S01]  /*90e0*/  SYNCS.PHASECHK.TRANS64.TRYWAIT P1, [R21+URZ+0x28c30], R58 ;  /* 0x028c303a150075a7 */ /* 0x000022000802017f */
[----:B------:R-:W-:Y:S05]  /*90f0*/  @!P0 BRA `(.L_x_6380) ;  /* 0x0000000000048947 */ /* 0x000fea0003800000 */
[----:B------:R-:W-:Y:S01]  /*9100*/  BPT.TRAP 0x1 ;  /* 0x000000040000795c */ /* 0x000fe20000300000 */
.L_x_6380:
[C---:B--23--:R-:W-:Y:S01]  /*9110*/  IADD3 R0, R2.reuse, 0x22400, RZ ;  /* 0x0002240002007810 */ /* 0x04cfe20007ffe0ff */
        /* <DEDUP_REMOVED lines=9> */
.L_x_6381:
        /* <DEDUP_REMOVED lines=13> */
[----:B------:R-:W-:Y:S01]  /*9280*/  IADD3 R6, R14, 0x2, RZ ;  /* 0x000000020e067810 */ /* 0x000fe20007ffe0ff */
[----:B------:R-:W-:Y:S01]  /*9290*/  IMAD.MOV.U32 R9, RZ, RZ, 0x40000040 ;  /* 0x40000040ff097424 */ /* 0x000fe200078e00ff */
[----:B------:R-:W-:Y:S01]  /*92a0*/  IADD3 R8, R4, 0x4, RZ ;  /* 0x0000000404087810 */ /* 0x000fe20007ffe0ff */
[----:B------:R-:W-:Y:S01]  /*92b0*/  IMAD.MOV.U32 R15, RZ, RZ, 0x40000040 ;  /* 0x40000040ff0f7424 */ /* 0x000fe200078e00ff */
[----:B------:R-:W-:Y:S01]  /*92c0*/  LEA R12, R185, R190, 0x6 ;  /* 0x000000beb90c7211 */ /* 0x000fe200078e30ff */
[----:B------:R-:W-:Y:S01]  /*92d0*/  IMAD.MOV.U32 R3, RZ, RZ, 0x40 ;  /* 0x00000040ff037424 */ /* 0x000fe200078e00ff */
[----:B------:R-:W1:Y:S03]  /*92e0*/  S2R R59, SR_TID.X ;  /* 0x00000000003b7919 */ /* 0x000e660000002100 */
[----:B------:R-:W-:-:S02]  /*92f0*/  IMAD R0, R168, -0x40, R3 ;  /* 0xffffffc0a8007824 */ /* 0x000fc400078e0203 */
[----:B------:R-:W-:Y:S01]  /*9300*/  HGMMA.64x64x16.F32 R24, gdesc[UR4], RZ, !UPT, gsb0 ;  /* 0x00e00000041879f0 */ /* 0x000fe2000c0008ff */
[----:B------:R-:W-:Y:S02]  /*9310*/  R2UR UR4, R10 ;  /* 0x000000000a0472ca */ /* 0x000fe400000e0000 */
[----:B------:R-:W-:Y:S02]  /*9320*/  R2UR UR5, R11 ;  /* 0x000000000b0572ca */ /* 0x000fe400000e0000 */
[----:B------:R-:W-:Y:S01]  /*9330*/  R2UR UR6, R6 ;  /* 0x00000000060672ca */ /* 0x000fe200000e0000 */
[C---:B------:R-:W-:Y:S01]  /*9340*/  VIADD R6, R14.reuse, 0x4 ;  /* 0x000000040e067836 */ /* 0x040fe20000000000 */
[----:B------:R-:W-:Y:S01]  /*9350*/  R2UR UR7, R7 ;  /* 0x00000000070772ca */ /* 0x000fe200000e0000 */
[----:B------:R-:W-:Y:S01]  /*9360*/  VIADD R14, R14, 0x6 ;  /* 0x000000060e0e7836 */ /* 0x000fe20000000000 */
[----:B------:R-:W-:Y:S02]  /*9370*/  MOV R7, 0x40000040 ;  /* 0x4000004000077802 */ /* 0x000fe40000000f00 */
[----:B------:R-:W-:-:S02]  /*9380*/  IADD3 R3, R187, 0x1, R0 ;  /* 0x00000001bb037810 */ /* 0x000fc40007ffe000 */
[C---:B------:R-:W-:Y:S02]  /*9390*/  IADD3 R0, -R192.reuse, R0, R187 ;  /* 0x00000000c0007210 */ /* 0x040fe40007ffe1bb */
[----:B------:R-:W-:Y:S02]  /*93a0*/  IADD3 R3, -R192, R3, -R184 ;  /* 0x00000003c0037210 */ /* 0x000fe40007ffe9b8 */
[----:B-1----:R-:W-:Y:S01]  /*93b0*/  LOP3.LUT R59, R59, 0x7f, RZ, 0xc0, !PT ;  /* 0x0000007f3b3b7812 */ /* 0x002fe200078ec0ff */
[----:B------:R-:W-:Y:S02]  /*93c0*/  WARPGROUP.DEPBAR.LE gsb0, 0x0 ;  /* 0x00008000000079c5 */ /* 0x000fe40000010000 */
[----:B------:R-:W-:-:S06]  /*93d0*/  WARPGROUP.ARRIVE ;  /* 0x00000000000079c5 */ /* 0x000fcc0000000000 */
[----:B------:R-:W-:Y:S01]  /*93e0*/  HGMMA.64x64x16.F32 R24, gdesc[UR4], R24, gsb0 ;  /* 0x00e00000041879f0 */ /* 0x000fe20008000818 */
[----:B------:R-:W-:Y:S02]  /*93f0*/  R2UR UR4, R8 ;  /* 0x00000000080472ca */ /* 0x000fe400000e0000 */
[----:B------:R-:W-:Y:S02]  /*9400*/  R2UR UR5, R9 ;  /* 0x00000000090572ca */ /* 0x000fe400000e0000 */
[----:B------:R-:W-:Y:S01]  /*9410*/  R2UR UR6, R6 ;  /* 0x00000000060672ca */ /* 0x000fe200000e0000 */
[----:B------:R-:W-:Y:S01]  /*9420*/  VIADD R6, R4, 0x6 ;  /* 0x0000000604067836 */ /* 0x000fe20000000000 */
        /* <DEDUP_REMOVED lines=8> */
[----:B------:R-:W-:Y:S02]  /*94b0*/  R2UR UR7, R15 ;  /* 0x000000000f0772ca */ /* 0x000fe400000e0000 */
[----:B------:R-:W-:-:S04]  /*94c0*/  IADD3 R15, R3, 0x8, R12 ;  /* 0x00000008030f7810 */ /* 0x000fc80007ffe00c */
[----:B------:R-:W-:Y:S02]  /*94d0*/  VIMNMX R15, R0, R15, PT ;  /* 0x0000000f000f7248 */ /* 0x000fe40003fe0100 */
[----:B------:R-:W-:Y:S02]  /*94e0*/  VIADDMNMX R0, R12, R3, R0, PT ;  /* 0x000000030c007246 */ /* 0x000fe40003800100 */
[C---:B------:R-:W-:Y:S02]  /*94f0*/  ISETP.GT.AND P1, PT, R15.reuse, RZ, PT ;  /* 0x000000ff0f00720c */ /* 0x040fe40003f24270 */
[C---:B------:R-:W-:Y:S02]  /*9500*/  ISETP.GT.AND P2, PT, R15.reuse, 0x1, PT ;  /* 0x000000010f00780c */ /* 0x040fe40003f44270 */
[----:B------:R-:W-:Y:S02]  /*9510*/  ISETP.GT.AND P3, PT, R15, 0x8, PT ;  /* 0x000000080f00780c */ /* 0x000fe40003f64270 */
[----:B------:R-:W-:-:S02]  /*9520*/  ISETP.GT.AND P4, PT, R0, 0x19, PT ;  /* 0x000000190000780c */ /* 0x000fc40003f84270 */
[----:B------:R-:W-:Y:S01]  /*9530*/  ISETP.GT.AND P5, PT, R0, 0x20, PT ;  /* 0x000000200000780c */ /* 0x000fe20003fa4270 */
        /* <DEDUP_REMOVED lines=50> */
[----:B------:R-:W-:Y:S01]  /*9860*/  ULDC UR4, c[0x0][0x988] ;  /* 0x0002620000047ab9 */ /* 0x000fe20000000800 */
[----:B------:R-:W3:Y:S01]  /*9870*/  MUFU.TANH R35, R35 ;  /* 0x0000002300237308 */ /* 0x000ee20000002400 */
[----:B-1----:R-:W-:-:S02]  /*9880*/  FSEL R62, R31, -INF , P1 ;  /* 0xff8000001f3e7808 */ /* 0x002fc40000800000 */
        /* <DEDUP_REMOVED lines=63> */
[----:B----4-:R-:W-:Y:S02]  /*9c80*/  FSEL R12, R29, -INF , P1 ;  /* 0xff8000001d0c7808 */ /* 0x010fe40000800000 */
[----:B--2---:R-:W-:Y:S02]  /*9c90*/  FMNMX.FTZ R20, R57, R20, !PT ;  /* 0x0000001439147209 */ /* 0x004fe40007810000 */
[----:B------:R-:W-:Y:S02]  /*9ca0*/  ISETP.GT.AND P1, PT, R0, 0x11, PT ;  /* 0x000000110000780c */ /* 0x000fe40003f24270 */
[----:B------:R-:W-:Y:S01]  /*9cb0*/  FMNMX.FTZ R3, R12, R3, !PT ;  /* 0x000000030c037209 */ /* 0x000fe20007810000 */
[----:B------:R-:W2:Y:S01]  /*9cc0*/  MUFU.TANH R36, R36 ;  /* 0x0000002400247308 */ /* 0x000ea20000002400 */
[----:B------:R-:W4:Y:S01]  /*9cd0*/  SHFL.BFLY PT, R15, R20, 0x1, 0x1f ;  /* 0x0c201f00140f7f89 */ /* 0x000f2200000e0000 */
[----:B---3--:R-:W-:-:S02]  /*9ce0*/  FSEL R32, R32, -INF , P2 ;  /* 0xff80000020207808 */ /* 0x008fc40001000000 */
[----:B------:R-:W-:Y:S02]  /*9cf0*/  ISETP.GT.AND P2, PT, R0, 0x28, PT ;  /* 0x000000280000780c */ /* 0x000fe40003f44270 */
[----:B------:R-:W-:Y:S02]  /*9d00*/  FMNMX.FTZ R3, R32, R3, !PT ;  /* 0x0000000320037209 */ /* 0x000fe40007810000 */
        /* <DEDUP_REMOVED lines=10> */
[----:B----4-:R-:W-:Y:S01]  /*9db0*/  FMNMX.FTZ R20, R20, R15, !PT ;  /* 0x0000000f14147209 */ /* 0x010fe20007810000 */
[----:B------:R-:W-:Y:S01]  /*9dc0*/  IMAD.U32 R15, RZ, RZ, UR4 ;  /* 0x00000004ff0f7e24 */ /* 0x000fe2000f8e00ff */
[----:B------:R-:W-:Y:S02]  /*9dd0*/  FMNMX.FTZ R3, R30, R3, !PT ;  /* 0x000000031e037209 */ /* 0x000fe40007810000 */
[----:B------:R-:W-:Y:S01]  /*9de0*/  ISETP.GT.AND P4, PT, R0, 0x30, PT ;  /* 0x000000300000780c */ /* 0x000fe20003f84270 */
[----:B------:R-:W3:Y:S01]  /*9df0*/  MUFU.TANH R44, R44 ;  /* 0x0000002c002c7308 */ /* 0x000ee20000002400 */
[----:B-1----:R-:W-:Y:S01]  /*9e00*/  FSEL R40, R40, -INF , P5 ;  /* 0xff80000028287808 */ /* 0x002fe20002800000 */
[----:B------:R-:W-:-:S03]  /*9e10*/  FMUL.FTZ R29, R20, R15 ;  /* 0x0000000f141d7220 */ /* 0x000fc60000410000 */
[----:B------:R-:W-:-:S03]  /*9e20*/  FMNMX.FTZ R3, R40, R3, !PT ;  /* 0x0000000328037209 */ /* 0x000fc60007810000 */
[----:B------:R-:W1:Y:S01]  /*9e30*/  MUFU.TANH R45, R45 ;  /* 0x0000002d002d7308 */ /* 0x000e620000002400 */
[----:B--2---:R-:W-:Y:S02]  /*9e40*/  FSEL R34, R41, -INF , P1 ;  /* 0xff80000029227808 */ /* 0x004fe40000800000 */
[----:B------:R-:W-:Y:S02]  /*9e50*/  FSETP.NEU.FTZ.AND P1, PT, R20, -INF , PT ;  /* 0xff8000001400780b */ /* 0x000fe40003f3d000 */
[----:B------:R-:W-:Y:S02]  /*9e60*/  FMNMX.FTZ R3, R34, R3, !PT ;  /* 0x0000000322037209 */ /* 0x000fe40007810000 */
[----:B------:R-:W-:Y:S01]  /*9e70*/  FSEL R29, R29, RZ, P1 ;  /* 0x000000ff1d1d7208 */ /* 0x000fe20000800000 */
[----:B------:R-:W2:Y:S01]  /*9e80*/  MUFU.TANH R48, R48 ;  /* 0x0000003000307308 */ /* 0x000ea20000002400 */
[----:B---3--:R-:W-:Y:S02]  /*9e90*/  FSEL R44, R44, -INF , P2 ;  /* 0xff8000002c2c7808 */ /* 0x008fe40001000000 */
[----:B------:R-:W-:Y:S01]  /*9ea0*/  ISETP.GT.AND P1, PT, R0, 0x31, PT ;  /* 0x000000310000780c */ /* 0x000fe20003f24270 */
[--C-:B------:R-:W-:Y:S01]  /*9eb0*/  FFMA.FTZ R14, R14, R15, -R29.reuse ;  /* 0x0000000f0e0e7223 */ /* 0x100fe2000001081d */
[----:B------:R-:W-:Y:S01]  /*9ec0*/  FMNMX.FTZ R3, R44, R3, !PT ;  /* 0x000000032c037209 */ /* 0x000fe20007810000 */
[-CC-:B------:R-:W-:Y:S01]  /*9ed0*/  FFMA.FTZ R27, R27, R15.reuse, -R29.reuse ;  /* 0x0000000f1b1b7223 */ /* 0x180fe2000001081d */
[----:B------:R-:W-:Y:S01]  /*9ee0*/  ISETP.GT.AND P2, PT, R0, 0x38, PT ;  /* 0x000000380000780c */ /* 0x000fe20003f44270 */
[----:B------:R-:W3:Y:S01]  /*9ef0*/  MUFU.TANH R49, R49 ;  /* 0x0000003100317308 */ /* 0x000ee20000002400 */
[----:B-1----:R-:W-:Y:S01]  /*9f00*/  FSEL R38, R45, -INF , P3 ;  /* 0xff8000002d267808 */ /* 0x002fe20001800000 */
[-CC-:B------:R-:W-:Y:S01]  /*9f10*/  FFMA.FTZ R60, R60, R15.reuse, -R29.reuse ;  /* 0x0000000f3c3c7223 */ /* 0x180fe2000001081d */
[-CC-:B------:R-:W-:Y:S01]  /*9f20*/  FFMA.FTZ R62, R62, R15.reuse, -R29.reuse ;  /* 0x0000000f3e3e7223 */ /* 0x180fe2000001081d */
[--C-:B------:R-:W-:Y:S01]  /*9f30*/  FFMA.FTZ R64, R64, R15, -R29.reuse ;  /* 0x0000000f40407223 */ /* 0x100fe2000001081d */
[----:B------:R-:W-:Y:S01]  /*9f40*/  FMNMX.FTZ R3, R38, R3, !PT ;  /* 0x0000000326037209 */ /* 0x000fe20007810000 */
[-CC-:B------:R-:W-:Y:S01]  /*9f50*/  FFMA.FTZ R66, R66, R15.reuse, -R29.reuse ;  /* 0x0000000f42427223 */ /* 0x180fe2000001081d */
[-CC-:B------:R-:W-:Y:S01]  /*9f60*/  FFMA.FTZ R68, R68, R15.reuse, -R29.reuse ;  /* 0x0000000f44447223 */ /* 0x180fe2000001081d */
[----:B------:R-:W1:Y:S01]  /*9f70*/  MUFU.TANH R52, R52 ;  /* 0x0000003400347308 */ /* 0x000e620000002400 */
[----:B--2---:R-:W-:Y:S01]  /*9f80*/  FSEL R48, R48, -INF , P4 ;  /* 0xff80000030307808 */ /* 0x004fe20002000000 */
[-CC-:B------:R-:W-:Y:S01]  /*9f90*/  FFMA.FTZ R70, R70, R15.reuse, -R29.reuse ;  /* 0x0000000f46467223 */ /* 0x180fe2000001081d */
[-CC-:B------:R-:W-:Y:S01]  /*9fa0*/  FFMA.FTZ R72, R72, R15.reuse, -R29.reuse ;  /* 0x0000000f48487223 */ /* 0x180fe2000001081d */
[--C-:B------:R-:W-:Y:S01]  /*9fb0*/  FFMA.FTZ R74, R74, R15, -R29.reuse ;  /* 0x0000000f4a4a7223 */ /* 0x100fe2000001081d */
[----:B------:R-:W-:Y:S01]  /*9fc0*/  FMNMX.FTZ R3, R48, R3, !PT ;  /* 0x0000000330037209 */ /* 0x000fe20007810000 */
        /* <DEDUP_REMOVED lines=9> */
[----:B------:R-:W-:Y:S01]  /*a060*/  FFMA.FTZ R29, R82, R15, -R29 ;  /* 0x0000000f521d7223 */ /* 0x000fe2000001081d */
[----:B------:R-:W-:Y:S01]  /*a070*/  MUFU.EX2 R165, R14 ;  /* 0x0000000e00a57308 */ /* 0x000fe20000000800 */
[----:B-1----:R-:W-:-:S04]  /*a080*/  FSEL R52, R52, -INF , P2 ;  /* 0xff80000034347808 */ /* 0x002fc80001000000 */
[----:B------:R-:W-:-:S03]  /*a090*/  FMNMX.FTZ R3, R52, R3, !PT ;  /* 0x0000000334037209 */ /* 0x000fc60007810000 */
[----:B------:R-:W1:Y:S01]  /*a0a0*/  MUFU.EX2 R84, R27 ;  /* 0x0000001b00547308 */ /* 0x000e620000000800 */
[----:B--2---:R-:W-:-:S04]  /*a0b0*/  FSEL R46, R53, -INF , P1 ;  /* 0xff800000352e7808 */ /* 0x004fc80000800000 */
[----:B------:R-:W-:-:S03]  /*a0c0*/  FMNMX.FTZ R3, R46, R3, !PT ;  /* 0x000000032e037209 */ /* 0x000fc60007810000 */
[----:B------:R-:W2:Y:S02]  /*a0d0*/  MUFU.EX2 R60, R60 ;  /* 0x0000003c003c7308 */ /* 0x000ea40000000800 */
[----:B------:R-:W3:Y:S06]  /*a0e0*/  SHFL.BFLY PT, R0, R3, 0x2, 0x1f ;  /* 0x0c401f0003007f89 */ /* 0x000eec00000e0000 */
[----:B------:R-:W4:Y:S01]  /*a0f0*/  MUFU.EX2 R167, R62 ;  /* 0x0000003e00a77308 */ /* 0x000f220000000800 */
[----:B-1----:R-:W-:Y:S01]  /*a100*/  FADD.FTZ R35, R165, R84 ;  /* 0x00000054a5237221 */ /* 0x002fe20000010000 */
[----:B------:R-:W-:-:S06]  /*a110*/  F2FP.F16.F32.PACK_AB R165, R84, R165 ;  /* 0x000000a554a5723e */ /* 0x000fcc00000000ff */
[----:B------:R-:W-:Y:S08]  /*a120*/  MUFU.EX2 R64, R64 ;  /* 0x0000004000407308 */ /* 0x000ff00000000800 */
[----:B------:R-:W-:Y:S01]  /*a130*/  MUFU.EX2 R153, R66 ;  /* 0x0000004200997308 */ /* 0x000fe20000000800 */
[----:B---3--:R-:W-:-:S05]  /*a140*/  FMNMX.FTZ R0, R3, R0, !PT ;  /* 0x0000000003007209 */ /* 0x008fca0007810000 */
[----:B------:R-:W1:Y:S02]  /*a150*/  SHFL.BFLY PT, R3, R0, 0x1, 0x1f ;  /* 0x0c201f0000037f89 */ /* 0x000e6400000e0000 */
[----:B------:R-:W-:Y:S08]  /*a160*/  MUFU.EX2 R68, R68 ;  /* 0x0000004400447308 */ /* 0x000ff00000000800 */
[----:B------:R-:W-:Y:S08]  /*a170*/  MUFU.EX2 R41, R29 ;  /* 0x0000001d00297308 */ /* 0x000ff00000000800 */
[----:B------:R-:W-:Y:S01]  /*a180*/  MUFU.EX2 R155, R70 ;  /* 0x00000046009b7308 */ /* 0x000fe20000000800 */
[----:B-1----:R-:W-:-:S07]  /*a190*/  FMNMX.FTZ R14, R0, R3, !PT ;  /* 0x00000003000e7209 */ /* 0x002fce0007810000 */
[----:B------:R-:W-:Y:S01]  /*a1a0*/  MUFU.EX2 R72, R72 ;  /* 0x0000004800487308 */ /* 0x000fe20000000800 */
[C---:B------:R-:W-:Y:S01]  /*a1b0*/  FSETP.NEU.FTZ.AND P1, PT, R14.reuse, -INF , PT ;  /* 0xff8000000e00780b */ /* 0x040fe20003f3d000 */
[----:B------:R-:W-:-:S06]  /*a1c0*/  FMUL.FTZ R0, R14, R15 ;  /* 0x0000000f0e007220 */ /* 0x000fcc0000410000 */
[----:B------:R-:W-:Y:S01]  /*a1d0*/  MUFU.EX2 R157, R74 ;  /* 0x0000004a009d7308 */ /* 0x000fe20000000800 */
[----:B------:R-:W-:Y:S01]  /*a1e0*/  FSEL R3, R0, RZ, P1 ;  /* 0x000000ff00037208 */ /* 0x000fe20000800000 */
[----:B--2---:R-:W-:Y:S01]  /*a1f0*/  FADD.FTZ R0, R60, R35 ;  /* 0x000000233c007221 */ /* 0x004fe20000010000 */
[----:B------:R-:W-:-:S03]  /*a200*/  ISETP.NE.AND P1, PT, R59, RZ, PT ;  /* 0x000000ff3b00720c */ /* 0x000fc60003f25270 */
        /* <DEDUP_REMOVED lines=8> */
[----:B----4-:R-:W-:Y:S01]  /*a290*/  FADD.FTZ R43, R167, R0 ;  /* 0x00000000a72b7221 */ /* 0x010fe20000010000 */
[----:B------:R-:W-:Y:S01]  /*a2a0*/  FFMA.FTZ R30, R30, R15, -R3 ;  /* 0x0000000f1e1e7223 */ /* 0x000fe20000010803 */
[----:B------:R-:W-:-:S02]  /*a2b0*/  @!P1 VIADD R0, R21, 0x28c40 ;  /* 0x00028c4015009836 */ /* 0x000fc40000000000 */
[-CC-:B------:R-:W-:Y:S01]  /*a2c0*/  FFMA.FTZ R40, R40, R15.reuse, -R3.reuse ;  /* 0x0000000f28287223 */ /* 0x180fe20000010803 */
[-CC-:B------:R-:W-:Y:S01]  /*a2d0*/  FFMA.FTZ R34, R34, R15.reuse, -R3.reuse ;  /* 0x0000000f22227223 */ /* 0x180fe20000010803 */
[-CC-:B------:R-:W-:Y:S01]  /*a2e0*/  FFMA.FTZ R44, R44, R15.reuse, -R3.reuse ;  /* 0x0000000f2c2c7223 */ /* 0x180fe20000010803 */
[----:B------:R-:W1:Y:S01]  /*a2f0*/  MUFU.EX2 R25, R25 ;  /* 0x0000001900197308 */ /* 0x000e620000000800 */
[----:B------:R-:W-:Y:S01]  /*a300*/  @!P1 PRMT R0, RZ, 0x654, R0 ;  /* 0x00000654ff009816 */ /* 0x000fe20000000000 */
[-CC-:B------:R-:W-:Y:S01]  /*a310*/  FFMA.FTZ R38, R38, R15.reuse, -R3.reuse ;  /* 0x0000000f26267223 */ /* 0x180fe20000010803 */
[-CC-:B------:R-:W-:Y:S01]  /*a320*/  FFMA.FTZ R48, R48, R15.reuse, -R3.reuse ;  /* 0x0000000f30307223 */ /* 0x180fe20000010803 */
[-CC-:B------:R-:W-:Y:S01]  /*a330*/  FFMA.FTZ R42, R42, R15.reuse, -R3.reuse ;  /* 0x0000000f2a2a7223 */ /* 0x180fe20000010803 */
[----:B------:R2:W-:Y:S01]  /*a340*/  @!P1 SYNCS.ARRIVE.TRANS64.RED.A1T0 RZ, [R0+URZ], RZ ;  /* 0x000000ff00ff99a7 */ /* 0x0005e2000810043f */
[-CC-:B------:R-:W-:Y:S01]  /*a350*/  FFMA.FTZ R52, R52, R15.reuse, -R3.reuse ;  /* 0x0000000f34347223 */ /* 0x180fe20000010803 */
[----:B------:R-:W-:Y:S01]  /*a360*/  FFMA.FTZ R3, R46, R15, -R3 ;  /* 0x0000000f2e037223 */ /* 0x000fe20000010803 */
[----:B------:R-:W3:Y:S01]  /*a370*/  MUFU.EX2 R28, R28 ;  /* 0x0000001c001c7308 */ /* 0x000ee20000000800 */
[----:B------:R-:W-:-:S07]  /*a380*/  F2FP.F16.F32.PACK_AB R167, R167, R60 ;  /* 0x0000003ca7a7723e */ /* 0x000fce00000000ff */
[----:B------:R3:W4:Y:S01]  /*a390*/  MUFU.EX2 R27, R12 ;  /* 0x0000000c001b7308 */ /* 0x0007220000000800 */
[----:B-1----:R-:W-:Y:S01]  /*a3a0*/  FADD.FTZ R37, R24, R25 ;  /* 0x0000001918257221 */ /* 0x002fe20000010000 */
[----:B------:R-:W-:-:S06]  /*a3b0*/  F2FP.F16.F32.PACK_AB R164, R25, R24 ;  /* 0x0000001819a4723e */ /* 0x000fcc00000000ff */
[----:B------:R-:W2:Y:S01]  /*a3c0*/  MUFU.EX2 R32, R32 ;  /* 0x0000002000207308 */ /* 0x000ea20000000800 */
[----:B---3--:R-:W-:-:S07]  /*a3d0*/  FADD.FTZ R12, R28, R37 ;  /* 0x000000251c0c7221 */ /* 0x008fce0000010000 */
[----:B------:R1:W3:Y:S01]  /*a3e0*/  MUFU.EX2 R29, R26 ;  /* 0x0000001a001d7308 */ /* 0x0002e20000000800 */
[C---:B----4-:R-:W-:Y:S01]  /*a3f0*/  FADD.FTZ R37, R27.reuse, R12 ;  /* 0x0000000c1b257221 */ /* 0x050fe20000010000 */
[----:B------:R-:W-:Y:S01]  /*a400*/  F2FP.F16.F32.PACK_AB R166, R27, R28 ;  /* 0x0000001c1ba6723e */ /* 0x000fe200000000ff */
[----:B------:R-:W-:Y:S06]  /*a410*/  BAR.SYNC.DEFER_BLOCKING 0xf, 0x100 ;  /* 0x03c4000000007b1d */ /* 0x000fec0000010000 */
[----:B------:R-:W4:Y:S01]  /*a420*/  MUFU.EX2 R36, R36 ;  /* 0x0000002400247308 */ /* 0x000f220000000800 */
[----:B-1----:R-:W-:Y:S01]  /*a430*/  FADD.FTZ R26, R64, R43 ;  /* 0x0000002b401a7221 */ /* 0x002fe20000010000 */
[----:B--2---:R-:W-:-:S03]  /*a440*/  FADD.FTZ R0, R32, R37 ;  /* 0x0000002520007221 */ /* 0x004fc60000010000 */
[C---:B------:R-:W-:Y:S01]  /*a450*/  FADD.FTZ R43, R153.reuse, R26 ;  /* 0x0000001a992b7221 */ /* 0x040fe20000010000 */
[----:B------:R-:W-:Y:S02]  /*a460*/  F2FP.F16.F32.PACK_AB R153, R153, R64 ;  /* 0x000000409999723e */ /* 0x000fe400000000ff */
[----:B------:R-:W1:Y:S01]  /*a470*/  MUFU.EX2 R31, R30 ;  /* 0x0000001e001f7308 */ /* 0x000e620000000800 */
[----:B------:R-:W-:Y:S01]  /*a480*/  FADD.FTZ R12, R68, R43 ;  /* 0x0000002b440c7221 */ /* 0x000fe20000010000 */
[C---:B---3--:R-:W-:Y:S01]  /*a490*/  FADD.FTZ R43, R29.reuse, R0 ;  /* 0x000000001d2b7221 */ /* 0x048fe20000010000 */
[----:B------:R-:W-:Y:S02]  /*a4a0*/  F2FP.F16.F32.PACK_AB R152, R29, R32 ;  /* 0x000000201d98723e */ /* 0x000fe400000000ff */
[C---:B------:R-:W-:Y:S01]  /*a4b0*/  FADD.FTZ R45, R155.reuse, R12 ;  /* 0x0000000c9b2d7221 */ /* 0x040fe20000010000 */
[----:B------:R-:W-:Y:S02]  /*a4c0*/  F2FP.F16.F32.PACK_AB R155, R155, R68 ;  /* 0x000000449b9b723e */ /* 0x000fe400000000ff */
[----:B------:R-:W2:Y:S01]  /*a4d0*/  MUFU.EX2 R40, R40 ;  /* 0x0000002800287308 */ /* 0x000ea20000000800 */
[----:B----4-:R-:W-:Y:S01]  /*a4e0*/  FADD.FTZ R0, R36, R43 ;  /* 0x0000002b24007221 */ /* 0x010fe20000010000 */
[----:B------:R-:W-:Y:S01]  /*a4f0*/  FADD.FTZ R12, R72, R45 ;  /* 0x0000002d480c7221 */ /* 0x000fe20000010000 */
[----:B------:R3:W-:Y:S03]  /*a500*/  STSM.16.M88.4 [R195+0x26800], R164 ;  /* 0x026800a4c3007844 */ /* 0x0007e60000000200 */
[C---:B------:R-:W-:Y:S01]  /*a510*/  FADD.FTZ R45, R157.reuse, R12 ;  /* 0x0000000c9d2d7221 */ /* 0x040fe20000010000 */
[----:B------:R-:W-:Y:S01]  /*a520*/  F2FP.F16.F32.PACK_AB R157, R157, R72 ;  /* 0x000000489d9d723e */ /* 0x000fe200000000ff */
[----:B------:R-:W4:Y:S01]  /*a530*/  MUFU.EX2 R33, R34 ;  /* 0x0000002200217308 */ /* 0x000f220000000800 */
[C---:B-1----:R-:W-:Y:S01]  /*a540*/  FADD.FTZ R43, R31.reuse, R0 ;  /* 0x000000001f2b7221 */ /* 0x042fe20000010000 */
[----:B------:R-:W-:-:S05]  /*a550*/  F2FP.F16.F32.PACK_AB R154, R31, R36 ;  /* 0x000000241f9a723e */ /* 0x000fca00000000ff */
[----:B------:R3:W-:Y:S01]  /*a560*/  STSM.16.M88.4 [R198], R152 ;  /* 0x00000098c6007844 */ /* 0x0007e20000000200 */
[----:B------:R-:W1:Y:S01]  /*a570*/  MUFU.EX2 R76, R76 ;  /* 0x0000004c004c7308 */ /* 0x000e620000000800 */
[----:B--2---:R-:W-:-:S07]  /*a580*/  FADD.FTZ R0, R40, R43 ;  /* 0x0000002b28007221 */ /* 0x004fce0000010000 */
[----:B------:R-:W2:Y:S01]  /*a590*/  MUFU.EX2 R44, R44 ;  /* 0x0000002c002c7308 */ /* 0x000ea20000000800 */
[C---:B----4-:R-:W-:Y:S01]  /*a5a0*/  FADD.FTZ R43, R33.reuse, R0 ;  /* 0x00000000212b7221 */ /* 0x050fe20000010000 */
[----:B------:R-:W-:-:S06]  /*a5b0*/  F2FP.F16.F32.PACK_AB R156, R33, R40 ;  /* 0x00000028219c723e */ /* 0x000fcc00000000ff */
[----:B------:R-:W4:Y:S01]  /*a5c0*/  MUFU.EX2 R159, R78 ;  /* 0x0000004e009f7308 */ /* 0x000f220000000800 */
[----:B-1----:R-:W-:-:S07]  /*a5d0*/  FADD.FTZ R12, R76, R45 ;  /* 0x0000002d4c0c7221 */ /* 0x002fce0000010000 */
[----:B------:R-:W1:Y:S01]  /*a5e0*/  MUFU.EX2 R35, R38 ;  /* 0x0000002600237308 */ /* 0x000e620000000800 */
[----:B--2---:R-:W-:-:S07]  /*a5f0*/  FADD.FTZ R0, R44, R43 ;  /* 0x0000002b2c007221 */ /* 0x004fce0000010000 */
[----:B------:R-:W2:Y:S01]  /*a600*/  MUFU.EX2 R50, R50 ;  /* 0x0000003200327308 */ /* 0x000ea20000000800 */
[C---:B----4-:R-:W-:Y:S01]  /*a610*/  FADD.FTZ R45, R159.reuse, R12 ;  /* 0x0000000c9f2d7221 */ /* 0x050fe20000010000 */
[----:B------:R-:W-:-:S06]  /*a620*/  F2FP.F16.F32.PACK_AB R159, R159, R76 ;  /* 0x0000004c9f9f723e */ /* 0x000fcc00000000ff */
[----:B------:R-:W4:Y:S01]  /*a630*/  MUFU.EX2 R48, R48 ;  /* 0x0000003000307308 */ /* 0x000f220000000800 */
[C---:B-1----:R-:W-:Y:S01]  /*a640*/  FADD.FTZ R25, R35.reuse, R0 ;  /* 0x0000000023197221 */ /* 0x042fe20000010000 */
[----:B------:R-:W-:-:S05]  /*a650*/  F2FP.F16.F32.PACK_AB R158, R35, R44 ;  /* 0x0000002c239e723e */ /* 0x000fca00000000ff */
[----:B------:R3:W-:Y:S01]  /*a660*/  STSM.16.M88.4 [R196], R156 ;  /* 0x0000009cc4007844 */ /* 0x0007e20000000200 */
[----:B------:R-:W1:Y:S01]  /*a670*/  MUFU.EX2 R39, R80 ;  /* 0x0000005000277308 */ /* 0x000e620000000800 */
[----:B--2---:R-:W-:-:S07]  /*a680*/  FADD.FTZ R12, R50, R45 ;  /* 0x0000002d320c7221 */ /* 0x004fce0000010000 */
[----:B------:R-:W2:Y:S01]  /*a690*/  MUFU.EX2 R37, R42 ;  /* 0x0000002a00257308 */ /* 0x000ea20000000800 */
[----:B----4-:R-:W-:-:S07]  /*a6a0*/  FADD.FTZ R0, R48, R25 ;  /* 0x0000001930007221 */ /* 0x010fce0000010000 */
[----:B------:R-:W4:Y:S01]  /*a6b0*/  MUFU.EX2 R54, R54 ;  /* 0x0000003600367308 */ /* 0x000f220000000800 */
[C---:B-1----:R-:W-:Y:S01]  /*a6c0*/  F2FP.F16.F32.PACK_AB R161, R39.reuse, R50 ;  /* 0x0000003227a1723e */ /* 0x042fe200000000ff */
[----:B------:R-:W-:-:S06]  /*a6d0*/  FADD.FTZ R39, R39, R12 ;  /* 0x0000000c27277221 */ /* 0x000fcc0000010000 */
[----:B------:R-:W-:Y:S01]  /*a6e0*/  MUFU.EX2 R52, R52 ;  /* 0x0000003400347308 */ /* 0x000fe20000000800 */
[C---:B--2---:R-:W-:Y:S01]  /*a6f0*/  F2FP.F16.F32.PACK_AB R160, R37.reuse, R48 ;  /* 0x0000003025a0723e */ /* 0x044fe200000000ff */
[----:B------:R-:W-:-:S06]  /*a700*/  FADD.FTZ R37, R37, R0 ;  /* 0x0000000025257221 */ /* 0x000fcc0000010000 */
[----:B------:R-:W1:Y:S01]  /*a710*/  MUFU.EX2 R3, R3 ;  /* 0x0000000300037308 */ /* 0x000e620000000800 */
[----:B----4-:R-:W-:Y:S01]  /*a720*/  F2FP.F16.F32.PACK_AB R163, R41, R54 ;  /* 0x0000003629a3723e */ /* 0x010fe200000000ff */
[----:B------:R-:W-:-:S04]  /*a730*/  FADD.FTZ R0, R54, R39 ;  /* 0x0000002736007221 */ /* 0x000fc80000010000 */
[----:B------:R-:W-:Y:S01]  /*a740*/  FADD.FTZ R0, R41, R0 ;  /* 0x0000000029007221 */ /* 0x000fe20000010000 */
[----:B-1----:R-:W-:Y:S01]  /*a750*/  F2FP.F16.F32.PACK_AB R162, R3, R52 ;  /* 0x0000003403a2723e */ /* 0x002fe200000000ff */
[----:B------:R-:W-:-:S04]  /*a760*/  FADD.FTZ R52, R52, R37 ;  /* 0x0000002534347221 */ /* 0x000fc80000010000 */
[----:B------:R3:W-:Y:S01]  /*a770*/  STSM.16.M88.4 [R197], R160 ;  /* 0x000000a0c5007844 */ /* 0x0007e20000000200 */
[----:B------:R-:W-:Y:S01]  /*a780*/  FADD.FTZ R3, R3, R52 ;  /* 0x0000003403037221 */ /* 0x000fe20000010000 */
[----:B------:R-:W-:Y:S06]  /*a790*/  @!P0 BRA `(.L_x_6383) ;  /* 0x0000000000048947 */ /* 0x000fec0003800000 */
[----:B------:R-:W-:Y:S01]  /*a7a0*/  BPT.TRAP 0x1 ;  /* 0x000000040000795c */ /* 0x000fe20000300000 */
.L_x_6383:
[----:B------:R1:W2:Y:S01]  /*a7b0*/  SYNCS.PHASECHK.TRANS64.TRYWAIT P2, [R21+URZ+0x28c50], R58 ;  /* 0x028c503a150075a7 */ /* 0x0002a2000804017f */
[----:B------:R-:W-:Y:S05]  /*a7c0*/  @!P0 BRA `(.L_x_6384) ;  /* 0x0000000000048947 */ /* 0x000fea0003800000 */
[----:B------:R-:W-:Y:S01]  /*a7d0*/  BPT.TRAP 0x1 ;  /* 0x000000040000795c */ /* 0x000fe20000300000 */
.L_x_6384:
[----:B------:R-:W-:Y:S01]  /*a7e0*/  LOP3.LUT R12, R56, 0x2000000, RZ, 0xfc, !PT ;  /* 0x02000000380c7812 */ /* 0x000fe200078efcff */
[----:B------:R-:W-:Y:S01]  /*a7f0*/  ULDC UR38, c[0x0][0x9d8] ;  /* 0x0002760000267ab9 */ /* 0x000fe20000000800 */
[----:B------:R-:W-:Y:S01]  /*a800*/  ULDC UR39, c[0x0][0x9d8] ;  /* 0x0002760000277ab9 */ /* 0x000fe20000000800 */
[----:B------:R-:W-:Y:S01]  /*a810*/  ULDC UR36, c[0x0][0x988] ;  /* 0x0002620000247ab9 */ /* 0x000fe20000000800 */
[----:B------:R-:W-:Y:S01]  /*a820*/  ULDC UR37, c[0x0][0x988] ;  /* 0x0002620000257ab9 */ /* 0x000fe20000000800 */
[----:B------:R-:W-:Y:S01]  /*a830*/  BSSY B0, `(.L_x_6385) ;  /* 0x0000006000007945 */ /* 0x000fe20003800000 */
[----:B------:R-:W-:Y:S01]  /*a840*/  LEA R170, R18, R12, 0xc ;  /* 0x0000000c12aa7211 */ /* 0x000fe200078e60ff */
[----:B------:R-:W-:Y:S02]  /*a850*/  IMAD.MOV.U32 R171, RZ, RZ, 0x40000040 ;  /* 0x40000040ffab7424 */ /* 0x000fe400078e00ff */
[----:B--2---:R-:W-:Y:S05]  /*a860*/  @P2 BRA `(.L_x_6386) ;  /* 0x0000000000082947 */ /* 0x004fea0003800000 */
[----:B------:R-:W2:Y:S02]  /*a870*/  SYNCS.PHASECHK.TRANS64.TRYWAIT P2, [R21+URZ+0x28c50], R58 ;  /* 0x028c503a150075a7 */ /* 0x000ea4000804017f */
[----:B--2---:R-:W-:Y:S05]  /*a880*/  @!P2 BRA `(.L_x_6387) ;  /* 0x000000e40050a947 */ /* 0x004fea0003800000 */
.L_x_6386:
[----:B------:R-:W-:Y:S05]  /*a890*/  BSYNC B0 ;  /* 0x0000000000007941 */ /* 0x000fea0003800000 */
.L_x_6385:
[----:B------:R-:W-:Y:S01]  /*a8a0*/  R2UR UR6, R170 ;  /* 0x00000000aa0672ca */ /* 0x000fe200000e0000 */
[----:B012---:R-:W-:Y:S01]  /*a8b0*/  WARPGROUP.ARRIVE ;  /* 0x00000000000079c5 */ /* 0x007fe20000000000 */
[----:B------:R-:W-:Y:S01]  /*a8c0*/  R2UR UR7, R171 ;  /* 0x00000000ab0772ca */ /* 0x000fe200000e0000 */
[----:B------:R-:W-:Y:S01]  /*a8d0*/  IMAD.MOV.U32 R171, RZ, RZ, 0x40000040 ;  /* 0x40000040ffab7424 */ /* 0x000fe200078e00ff */
[----:B------:R-:W-:Y:S01]  /*a8e0*/  BSSY B1, `(.L_x_6388) ;  /* 0x000025a000017945 */ /* 0x000fe20003800000 */
[----:B------:R-:W-:Y:S02]  /*a8f0*/  VIADD R211, R168, 0xfffffffe ;  /* 0xfffffffea8d37836 */ /* 0x000fe40000000000 */
[----:B------:R-:W-:-:S05]  /*a900*/  @!P1 VIADD R21, R21, 0x28c60 ;  /* 0x00028c6015159836 */ /* 0x000fca0000000000 */
[----:B------:R-:W-:-:S03]  /*a910*/  @!P1 PRMT R21, RZ, 0x654, R21 ;  /* 0x00000654ff159816 */ /* 0x000fc60000000015 */
[----:B------:R-:W-:Y:S03]  /*a920*/  HGMMA.64x256x16.F32 R24, R164, gdesc[UR4].tnspB, RZ, !UPT, gsb0 ;  /* 0x43e00004a4187df0 */ /* 0x000fe6000c0008ff */
[----:B------:R-:W-:Y:S02]  /*a930*/  WARPGROUP.DEPBAR.LE gsb0, 0x0 ;  /* 0x00008000000079c5 */ /* 0x000fe40000010000 */
[----:B---3--:R-:W-:Y:S01]  /*a940*/  VIADD R164, R170, 0x80 ;  /* 0x00000080aaa47836 */ /* 0x008fe20000000000 */
[----:B------:R-:W-:Y:S01]  /*a950*/  MOV R165, 0x40000040 ;  /* 0x4000004000a57802 */ /* 0x000fe20000000f00 */
[----:B------:R-:W-:-:S03]  /*a960*/  WARPGROUP.ARRIVE ;  /* 0x00000000000079c5 */ /* 0x000fc60000000000 */
        /* <DEDUP_REMOVED lines=9> */
[----:B------:R-:W-:Y:S01]  /*aa00*/  R2UR UR6, R152 ;  /* 0x00000000980672ca */ /* 0x000fe200000e0000 */
[----:B------:R-:W-:Y:S01]  /*aa10*/  IMAD.IADD R152, R187, 0x1, -R184 ;  /* 0x00000001bb987824 */ /* 0x000fe200078e0ab8 */
[----:B------:R-:W-:-:S04]  /*aa20*/  R2UR UR7, R153 ;  /* 0x00000000990772ca */ /* 0x000fc800000e0000 */
[----:B------:R-:W-:-:S04]  /*aa30*/  LEA R152, R185, R152, 0x6 ;  /* 0x00000098b9987211 */ /* 0x000fc800078e30ff */
[----:B------:R-:W-:-:S04]  /*aa40*/  SHF.R.S32.HI R153, RZ, 0x1f, R152 ;  /* 0x0000001fff997819 */ /* 0x000fc80000011498 */
[----:B------:R-:W-:-:S04]  /*aa50*/  LEA.HI R153, R153, R152, RZ, 0x6 ;  /* 0x0000009899997211 */ /* 0x000fc800078f30ff */
[----:B------:R-:W-:Y:S01]  /*aa60*/  HGMMA.64x256x16.F32 R24, R156, gdesc[UR4].tnspB, R24, gsb0 ;  /* 0x43e000049c187df0 */ /* 0x000fe20008000818 */
[----:B------:R-:W-:Y:S02]  /*aa70*/  R2UR UR6, R170 ;  /* 0x00000000aa0672ca */ /* 0x000fe400000e0000 */
[----:B------:R-:W-:Y:S02]  /*aa80*/  R2UR UR7, R171 ;  /* 0x00000000ab0772ca */ /* 0x000fe400000e0000 */
[----:B------:R-:W-:-:S04]  /*aa90*/  SHF.R.S32.HI R153, RZ, 0x6, R153 ;  /* 0x00000006ff997819 */ /* 0x000fc80000011499 */
[----:B------:R-:W-:-:S04]  /*aaa0*/  VIMNMX R186, RZ, R153, !PT ;  /* 0x00000099ffba7248 */ /* 0x000fc80007fe0100 */
[----:B------:R-:W-:Y:S01]  /*aab0*/  ISETP.GE.AND P2, PT, R211, R186, PT ;  /* 0x000000bad300720c */ /* 0x000fe20003f46270 */
[----:B------:R-:W-:Y:S02]  /*aac0*/  WARPGROUP.DEPBAR.LE gsb0, 0x0 ;  /* 0x00008000000079c5 */ /* 0x000fe40000010000 */
[----:B------:R-:W-:-:S12]  /*aad0*/  WARPGROUP.ARRIVE ;  /* 0x00000000000079c5 */ /* 0x000fd80000000000 */
        /* <DEDUP_REMOVED lines=12> */
[----:B------:R-:W-:Y:S01]  /*aba0*/  BSSY B0, `(.L_x_6389) ;  /* 0x000022d000007945 */ /* 0x000fe20003800000 */
[----:B------:R-:W-:Y:S01]  /*abb0*/  MOV R222, R20 ;  /* 0x0000001400de7202 */ /* 0x000fe20000000f00 */
[----:B------:R-:W-:Y:S02]  /*abc0*/  IMAD.MOV.U32 R223, RZ, RZ, R14 ;  /* 0x000000ffffdf7224 */ /* 0x000fe400078e000e */
[----:B------:R-:W-:-:S07]  /*abd0*/  IMAD.MOV.U32 R224, RZ, RZ, R18 ;  /* 0x000000ffffe07224 */ /* 0x000fce00078e0012 */
.L_x_6400:
[----:B------:R-:W-:-:S04]  /*abe0*/  IADD3 R18, R224, 0x1, RZ ;  /* 0x00000001e0127810 */ /* 0x000fc80007ffe0ff */
[----:B------:R-:W-:-:S04]  /*abf0*/  ISETP.NE.AND P2, PT, R18, 0x2, PT ;  /* 0x000000021200780c */ /* 0x000fc80003f45270 */
[----:B------:R-:W-:Y:S02]  /*ac00*/  SEL R14, RZ, 0x1, P2 ;  /* 0x00000001ff0e7807 */ /* 0x000fe40001000000 */
[----:B------:R-:W-:Y:S02]  /*ac10*/  SEL R18, R18, RZ, P2 ;  /* 0x000000ff12127207 */ /* 0x000fe40001000000 */
[----:B------:R-:W-:Y:S01]  /*ac20*/  LOP3.LUT R19, R19, R14, RZ, 0x3c, !PT ;  /* 0x0000000e13137212 */ /* 0x000fe200078e3cff */
[----:B-1----:R-:W-:Y:S06]  /*ac30*/  @!P0 BRA `(.L_x_6390) ;  /* 0x0000000000048947 */ /* 0x002fec0003800000 */
[----:B------:R-:W-:Y:S01]  /*ac40*/  BPT.TRAP 0x1 ;  /* 0x000000040000795c */ /* 0x000fe20000300000 */
.L_x_6390:
[----:B------:R-:W-:Y:S01]  /*ac50*/  IMAD R212, R18, 0x8, R2 ;  /* 0x0000000812d47824 */ /* 0x000fe200078e0202 */
[----:B------:R-:W-:-:S04]  /*ac60*/  SHF.L.U32 R213, R19, 0x1f, RZ ;  /* 0x0000001f13d57819 */ /* 0x000fc800000006ff */
[----:B------:R1:W2:Y:S01]  /*ac70*/  SYNCS.PHASECHK.TRANS64.TRYWAIT P2, [R212+URZ+0x28c30], R213 ;  /* 0x028c30d5d40075a7 */ /* 0x0002a2000804017f */
[----:B------:R-:W-:Y:S05]  /*ac80*/  @!P0 BRA `(.L_x_6391) ;  /* 0x0000000000048947 */ /* 0x000fea0003800000 */
[----:B------:R-:W-:Y:S01]  /*ac90*/  BPT.TRAP 0x1 ;  /* 0x000000040000795c */ /* 0x000fe20000300000 */
.L_x_6391:
[----:B------:R-:W-:Y:S01]  /*aca0*/  BSSY B2, `(.L_x_6392) ;  /* 0x0000006000027945 */ /* 0x000fe20003800000 */
[----:B------:R-:W-:Y:S01]  /*acb0*/  IMAD R14, R18, 0x200, R13 ;  /* 0x00000200120e7824 */ /* 0x000fe200078e020d */
[----:B------:R-:W-:Y:S02]  /*acc0*/  MOV R15, 0x40000040 ;  /* 0x40000040000f7802 */ /* 0x000fe40000000f00 */
[----:B--2---:R-:W-:Y:S05]  /*acd0*/  @P2 BRA `(.L_x_6393) ;  /* 0x0000000000082947 */ /* 0x004fea0003800000 */
[----:B------:R-:W2:Y:S02]  /*ace0*/  SYNCS.PHASECHK.TRANS64.TRYWAIT P2, [R212+URZ+0x28c30], R213 ;  /* 0x028c30d5d40075a7 */ /* 0x000ea4000804017f */
[----:B--2---:R-:W-:Y:S05]  /*acf0*/  @!P2 BRA `(.L_x_6394) ;  /* 0x000000e00048a947 */ /* 0x004fea0003800000 */
.L_x_6393:
[----:B------:R-:W-:Y:S05]  /*ad00*/  BSYNC B2 ;  /* 0x0000000000027941 */ /* 0x000fea0003800000 */
.L_x_6392:
[C---:B------:R-:W-:Y:S01]  /*ad10*/  R2UR UR6, R14.reuse ;  /* 0x000000000e0672ca */ /* 0x040fe200000e0000 */
[----:B------:R-:W-:Y:S01]  /*ad20*/  WARPGROUP.ARRIVE ;  /* 0x00000000000079c5 */ /* 0x000fe20000000000 */
[----:B------:R-:W-:Y:S01]  /*ad30*/  R2UR UR7, R15 ;  /* 0x000000000f0772ca */ /* 0x000fe200000e0000 */
[----:B------:R-:W-:Y:S01]  /*ad40*/  VIADD R20, R14, 0x2 ;  /* 0x000000020e147836 */ /* 0x000fe20000000000 */
[----:B------:R-:W-:Y:S01]  /*ad50*/  R2UR UR4, R4 ;  /* 0x00000000040472ca */ /* 0x000fe200000e0000 */
[----:B0-----:R-:W-:Y:S01]  /*ad60*/  IMAD.MOV.U32 R21, RZ, RZ, 0x40000040 ;  /* 0x40000040ff157424 */ /* 0x001fe200078e00ff */
[----:B------:R-:W-:Y:S01]  /*ad70*/  R2UR UR5, R5 ;  /* 0x00000000050572ca */ /* 0x000fe200000e0000 */
[----:B------:R-:W-:Y:S01]  /*ad80*/  IMAD.MOV.U32 R226, RZ, RZ, 0x1 ;  /* 0x00000001ffe27424 */ /* 0x000fe200078e00ff */
[----:B------:R-:W-:-:S03]  /*ad90*/  MOV R15, 0x40000040 ;  /* 0x40000040000f7802 */ /* 0x000fc60000000f00 */
[----:B------:R-:W-:-:S04]  /*ada0*/  IMAD R226, R211, -0x40, R226 ;  /* 0xffffffc0d3e27824 */ /* 0x000fc800078e02e2 */
[----:B------:R-:W-:-:S04]  /*adb0*/  IMAD R226, R185, 0x40, R226 ;  /* 0x00000040b9e27824 */ /* 0x000fc800078e02e2 */
        /* <DEDUP_REMOVED lines=22> */
[----:B------:R-:W-:-:S04]  /*af20*/  IADD3 R15, -R184, R226, R187 ;  /* 0x000000e2b80f7210 */ /* 0x000fc80007ffe1bb */
[----:B------:R-:W-:-:S04]  /*af30*/  IADD3 R15, R190, R15, -R192 ;  /* 0x0000000fbe0f7210 */ /* 0x000fc80007ffe8c0 */
[C---:B------:R-:W-:Y:S02]  /*af40*/  ISETP.GT.AND P2, PT, R15.reuse, RZ, PT ;  /* 0x000000ff0f00720c */ /* 0x040fe40003f44270 */
[C---:B------:R-:W-:Y:S02]  /*af50*/  ISETP.GT.AND P3, PT, R15.reuse, 0x1, PT ;  /* 0x000000010f00780c */ /* 0x040fe40003f64270 */
[----:B------:R-:W-:Y:S01]  /*af60*/  ISETP.GT.AND P4, PT, R15, 0x8, PT ;  /* 0x000000080f00780c */ /* 0x000fe20003f84270 */
        /* <DEDUP_REMOVED lines=29> */
[----:B------:R-:W-:-:S02]  /*b140*/  ISETP.GT.AND P2, PT, R15, 0x9, PT ;  /* 0x000000090f00780c */ /* 0x000fc40003f44270 */
[----:B------:R-:W-:-:S03]  /*b150*/  FMNMX.FTZ R169, R21, R223, !PT ;  /* 0x000000df15a97209 */ /* 0x000fc60007810000 */
[----:B------:R-:W0:Y:S01]  /*b160*/  MUFU.TANH R153, R153 ;  /* 0x0000009900997308 */ /* 0x000e220000002400 */
[----:B---3--:R-:W-:Y:S02]  /*b170*/  FSEL R20, R20, -INF , P3 ;  /* 0xff80000014147808 */ /* 0x008fe40001800000 */
[----:B------:R-:W-:Y:S02]  /*b180*/  ISETP.GT.AND P3, PT, R15, 0x10, PT ;  /* 0x000000100f00780c */ /* 0x000fe40003f64270 */
[----:B------:R-:W-:-:S03]  /*b190*/  FMNMX.FTZ R169, R20, R169, !PT ;  /* 0x000000a914a97209 */ /* 0x000fc60007810000 */
[----:B------:R-:W3:Y:S01]  /*b1a0*/  MUFU.TANH R156, R156 ;  /* 0x0000009c009c7308 */ /* 0x000ee20000002400 */
[----:B----4-:R-:W-:-:S04]  /*b1b0*/  FSEL R152, R152, -INF , P4 ;  /* 0xff80000098987808 */ /* 0x010fc80002000000 */
[----:B------:R-:W-:Y:S01]  /*b1c0*/  FMNMX.FTZ R172, R152, R169, !PT ;  /* 0x000000a998ac7209 */ /* 0x000fe20007810000 */
[----:B------:R-:W-:Y:S02]  /*b1d0*/  FMUL.FTZ R169, R176, UR39 ;  /* 0x00000027b0a97c20 */ /* 0x000fe40008410000 */
[----:B------:R-:W4:Y:S01]  /*b1e0*/  MUFU.TANH R154, R154 ;  /* 0x0000009a009a7308 */ /* 0x000f220000002400 */
[----:B0-----:R-:W-:Y:S02]  /*b1f0*/  FSEL R153, R153, -INF , P2 ;  /* 0xff80000099997808 */ /* 0x001fe40001000000 */
[----:B------:R-:W-:Y:S02]  /*b200*/  ISETP.GT.AND P2, PT, R15, 0x11, PT ;  /* 0x000000110f00780c */ /* 0x000fe40003f44270 */
[----:B------:R-:W-:Y:S01]  /*b210*/  FMNMX.FTZ R173, R153, R172, !PT ;  /* 0x000000ac99ad7209 */ /* 0x000fe20007810000 */
[----:B------:R-:W-:Y:S01]  /*b220*/  FMUL.FTZ R172, R177, UR39 ;  /* 0x00000027b1ac7c20 */ /* 0x000fe20008410000 */
[----:B------:R-:W-:Y:S01]  /*b230*/  FMUL.FTZ R177, R181, UR39 ;  /* 0x00000027b5b17c20 */ /* 0x000fe20008410000 */
[----:B------:R-:W0:Y:S01]  /*b240*/  MUFU.TANH R157, R157 ;  /* 0x0000009d009d7308 */ /* 0x000e220000002400 */
[----:B---3--:R-:W-:-:S02]  /*b250*/  FSEL R156, R156, -INF , P3 ;  /* 0xff8000009c9c7808 */ /* 0x008fc40001800000 */
        /* <DEDUP_REMOVED lines=9> */
[----:B------:R-:W-:Y:S01]  /*b2f0*/  FMNMX.FTZ R173, R157, R176, !PT ;  /* 0x000000b09dad7209 */ /* 0x000fe20007810000 */
[----:B------:R-:W-:Y:S02]  /*b300*/  FMUL.FTZ R176, R180, UR39 ;  /* 0x00000027b4b07c20 */ /* 0x000fe40008410000 */
[----:B------:R-:W0:Y:S01]  /*b310*/  MUFU.TANH R161, R161 ;  /* 0x000000a100a17308 */ /* 0x000e220000002400 */
[----:B---3--:R-:W-:Y:S02]  /*b320*/  FSEL R160, R160, -INF , P2 ;  /* 0xff800000a0a07808 */ /* 0x008fe40001000000 */
[----:B------:R-:W-:-:S02]  /*b330*/  ISETP.GT.AND P2, PT, R15, 0x21, PT ;  /* 0x000000210f00780c */ /* 0x000fc40003f44270 */
[----:B------:R-:W-:-:S03]  /*b340*/  FMNMX.FTZ R173, R160, R173, !PT ;  /* 0x000000ada0ad7209 */ /* 0x000fc60007810000 */
[----:B------:R-:W3:Y:S01]  /*b350*/  MUFU.TANH R165, R165 ;  /* 0x000000a500a57308 */ /* 0x000ee20000002400 */
[----:B----4-:R-:W-:Y:S02]  /*b360*/  FSEL R164, R164, -INF , P3 ;  /* 0xff800000a4a47808 */ /* 0x010fe40001800000 */
[----:B------:R-:W-:Y:S02]  /*b370*/  ISETP.GT.AND P3, PT, R15, 0x28, PT ;  /* 0x000000280f00780c */ /* 0x000fe40003f64270 */
[----:B------:R-:W-:Y:S01]  /*b380*/  FMNMX.FTZ R180, R164, R173, !PT ;  /* 0x000000ada4b47209 */ /* 0x000fe20007810000 */
[----:B------:R-:W-:Y:S02]  /*b390*/  FMUL.FTZ R173, R155, UR39 ;  /* 0x000000279bad7c20 */ /* 0x000fe40008410000 */
[----:B------:R-:W4:Y:S01]  /*b3a0*/  MUFU.TANH R168, R168 ;  /* 0x000000a800a87308 */ /* 0x000f220000002400 */
[----:B0-----:R-:W-:Y:S02]  /*b3b0*/  FSEL R161, R161, -INF , P2 ;  /* 0xff800000a1a17808 */ /* 0x001fe40001000000 */
[----:B------:R-:W-:-:S02]  /*b3c0*/  ISETP.GT.AND P2, PT, R15, 0x29, PT ;  /* 0x000000290f00780c */ /* 0x000fc40003f44270 */
        /* <DEDUP_REMOVED lines=15> */
[C---:B------:R-:W-:Y:S02]  /*b4c0*/  ISETP.GT.AND P2, PT, R15.reuse, 0x39, PT ;  /* 0x000000390f00780c */ /* 0x040fe40003f44270 */
[----:B------:R-:W-:Y:S01]  /*b4d0*/  FMNMX.FTZ R180, R172, R181, !PT ;  /* 0x000000b5acb47209 */ /* 0x000fe20007810000 */
[----:B------:R-:W-:Y:S01]  /*b4e0*/  FMUL.FTZ R181, R162, UR39 ;  /* 0x00000027a2b57c20 */ /* 0x000fe20008410000 */
[----:B------:R-:W-:Y:S01]  /*b4f0*/  IADD3 R15, R15, 0x8, RZ ;  /* 0x000000080f0f7810 */ /* 0x000fe20007ffe0ff */
[----:B------:R-:W-:Y:S01]  /*b500*/  MUFU.TANH R14, R14 ;  /* 0x0000000e000e7308 */ /* 0x000fe20000002400 */
[----:B----4-:R-:W-:Y:S02]  /*b510*/  FSEL R155, R176, -INF , P3 ;  /* 0xff800000b09b7808 */ /* 0x010fe40001800000 */
[----:B------:R-:W-:-:S02]  /*b520*/  ISETP.GT.AND P3, PT, R15, RZ, PT ;  /* 0x000000ff0f00720c */ /* 0x000fc40003f64270 */
[C---:B------:R-:W-:Y:S02]  /*b530*/  ISETP.GT.AND P5, PT, R15.reuse, 0x8, PT ;  /* 0x000000080f00780c */ /* 0x040fe40003fa4270 */
[----:B------:R-:W-:Y:S01]  /*b540*/  ISETP.GT.AND P6, PT, R15, 0x1, PT ;  /* 0x000000010f00780c */ /* 0x000fe20003fc4270 */
[----:B------:R3:W4:Y:S01]  /*b550*/  MUFU.TANH R176, R226 ;  /* 0x000000e200b07308 */ /* 0x0007220000002400 */
[----:B0-----:R-:W-:Y:S02]  /*b560*/  FSEL R158, R177, -INF , P2 ;  /* 0xff800000b19e7808 */ /* 0x001fe40001000000 */
[----:B------:R-:W-:Y:S01]  /*b570*/  FMNMX.FTZ R177, R155, R180, !PT ;  /* 0x000000b49bb17209 */ /* 0x000fe20007810000 */
[----:B------:R-:W-:Y:S01]  /*b580*/  FMUL.FTZ R180, R159, UR39 ;  /* 0x000000279fb47c20 */ /* 0x000fe20008410000 */
[C---:B------:R-:W-:Y:S02]  /*b590*/  ISETP.GT.AND P2, PT, R15.reuse, 0x9, PT ;  /* 0x000000090f00780c */ /* 0x040fe40003f44270 */
[----:B------:R-:W-:Y:S01]  /*b5a0*/  FMNMX.FTZ R159, R158, R177, !PT ;  /* 0x000000b19e9f7209 */ /* 0x000fe20007810000 */
[----:B------:R-:W0:Y:S01]  /*b5b0*/  MUFU.TANH R173, R173 ;  /* 0x000000ad00ad7308 */ /* 0x000e220000002400 */
[----:B---3--:R-:W-:Y:S01]  /*b5c0*/  FMUL.FTZ R226, R166, UR39 ;  /* 0x00000027a6e27c20 */ /* 0x008fe20008410000 */
[----:B------:R-:W-:-:S02]  /*b5d0*/  ISETP.GT.AND P4, PT, R15, 0x10, PT ;  /* 0x000000100f00780c */ /* 0x000fc40003f84270 */
[----:B------:R-:W3:Y:S04]  /*b5e0*/  SHFL.BFLY PT, R162, R159, 0x2, 0x1f ;  /* 0x0c401f009fa27f89 */ /* 0x000ee800000e0000 */
[----:B------:R-:W5:Y:S01]  /*b5f0*/  MUFU.TANH R226, R226 ;  /* 0x000000e200e27308 */ /* 0x000f620000002400 */
[----:B----4-:R-:W-:Y:S02]  /*b600*/  FSEL R166, R176, -INF , P5 ;  /* 0xff800000b0a67808 */ /* 0x010fe40002800000 */
[----:B------:R-:W-:-:S05]  /*b610*/  ISETP.GT.AND P5, PT, R15, 0x19, PT ;  /* 0x000000190f00780c */ /* 0x000fca0003fa4270 */
[----:B------:R-:W4:Y:S08]  /*b620*/  MUFU.TANH R180, R180 ;  /* 0x000000b400b47308 */ /* 0x000f300000002400 */
[----:B------:R-:W1:Y:S01]  /*b630*/  MUFU.TANH R181, R181 ;  /* 0x000000b500b57308 */ /* 0x000e620000002400 */
[----:B---3--:R-:W-:Y:S02]  /*b640*/  FMNMX.FTZ R177, R159, R162, !PT ;  /* 0x000000a29fb17209 */ /* 0x008fe40007810000 */
[----:B------:R-:W-:-:S05]  /*b650*/  FSEL R159, R14, -INF , P3 ;  /* 0xff8000000e9f7808 */ /* 0x000fca0001800000 */
[----:B------:R-:W3:Y:S01]  /*b660*/  MUFU.TANH R225, R225 ;  /* 0x000000e100e17308 */ /* 0x000ee20000002400 */
[----:B0-----:R-:W-:Y:S02]  /*b670*/  FSEL R162, R173, -INF , P6 ;  /* 0xff800000ada27808 */ /* 0x001fe40003000000 */
[C---:B------:R-:W-:Y:S02]  /*b680*/  ISETP.GT.AND P6, PT, R15.reuse, 0x18, PT ;  /* 0x000000180f00780c */ /* 0x040fe40003fc4270 */
[----:B------:R-:W-:Y:S02]  /*b690*/  ISETP.GT.AND P3, PT, R15, 0x11, PT ;  /* 0x000000110f00780c */ /* 0x000fe40003f64270 */
[----:B-----5:R-:W-:Y:S01]  /*b6a0*/  FSEL R173, R226, -INF , P6 ;  /* 0xff800000e2ad7808 */ /* 0x020fe20003000000 */
[----:B------:R-:W0:Y:S01]  /*b6b0*/  MUFU.TANH R227, R227 ;  /* 0x000000e300e37308 */ /* 0x000e220000002400 */
[----:B----4-:R-:W-:Y:S01]  /*b6c0*/  FSEL R170, R180, -INF , P2 ;  /* 0xff800000b4aa7808 */ /* 0x010fe20001000000 */
[----:B------:R-:W4:Y:S01]  /*b6d0*/  SHFL.BFLY PT, R226, R177, 0x1, 0x1f ;  /* 0x0c201f00b1e27f89 */ /* 0x000f2200000e0000 */
[----:B-1----:R-:W-:Y:S01]  /*b6e0*/  FSEL R163, R181, -INF , P4 ;  /* 0xff800000b5a37808 */ /* 0x002fe20002000000 */
[----:B------:R-:W-:Y:S01]  /*b6f0*/  FMUL.FTZ R180, R175, UR39 ;  /* 0x00000027afb47c20 */ /* 0x000fe20008410000 */
[C---:B------:R-:W-:Y:S01]  /*b700*/  ISETP.GT.AND P2, PT, R15.reuse, 0x20, PT ;  /* 0x000000200f00780c */ /* 0x040fe20003f44270 */
[----:B------:R-:W-:Y:S01]  /*b710*/  FMUL.FTZ R181, R178, UR39 ;  /* 0x00000027b2b57c20 */ /* 0x000fe20008410000 */
[----:B------:R-:W-:Y:S01]  /*b720*/  ISETP.GT.AND P4, PT, R15, 0x21, PT ;  /* 0x000000210f00780c */ /* 0x000fe20003f84270 */
[----:B------:R-:W1:Y:S01]  /*b730*/  MUFU.TANH R228, R228 ;  /* 0x000000e400e47308 */ /* 0x000e620000002400 */
[----:B---3--:R-:W-:Y:S01]  /*b740*/  FSEL R167, R225, -INF , P3 ;  /* 0xff800000e1a77808 */ /* 0x008fe20001800000 */
[----:B------:R-:W-:Y:S01]  /*b750*/  FMUL.FTZ R225, R179, UR39 ;  /* 0x00000027b3e17c20 */ /* 0x000fe20008410000 */
[----:B------:R-:W-:-:S02]  /*b760*/  ISETP.GT.AND P3, PT, R15, 0x28, PT ;  /* 0x000000280f00780c */ /* 0x000fc40003f64270 */
[----:B------:R-:W-:-:S03]  /*b770*/  ISETP.GT.AND P6, PT, R15, 0x29, PT ;  /* 0x000000290f00780c */ /* 0x000fc60003fc4270 */
[----:B------:R0:W3:Y:S08]  /*b780*/  MUFU.TANH R14, R171 ;  /* 0x000000ab000e7308 */ /* 0x0000f00000002400 */
[----:B------:R1:W5:Y:S01]  /*b790*/  MUFU.TANH R176, R174 ;  /* 0x000000ae00b07308 */ /* 0x0003620000002400 */
[----:B0-----:R-:W-:Y:S02]  /*b7a0*/  FSEL R171, R227, -INF , P5 ;  /* 0xff800000e3ab7808 */ /* 0x001fe40002800000 */
[----:B------:R-:W-:-:S05]  /*b7b0*/  ISETP.GT.AND P5, PT, R15, 0x30, PT ;  /* 0x000000300f00780c */ /* 0x000fca0003fa4270 */
[----:B------:R-:W0:Y:S01]  /*b7c0*/  MUFU.TANH R180, R180 ;  /* 0x000000b400b47308 */ /* 0x000e220000002400 */
[----:B-1----:R-:W-:Y:S02]  /*b7d0*/  FSEL R174, R228, -INF , P2 ;  /* 0xff800000e4ae7808 */ /* 0x002fe40001000000 */
[----:B---3--:R-:W-:Y:S02]  /*b7e0*/  FSEL R175, R14, -INF , P4 ;  /* 0xff8000000eaf7808 */ /* 0x008fe40002000000 */
[C---:B------:R-:W-:Y:S02]  /*b7f0*/  ISETP.GT.AND P2, PT, R15.reuse, 0x31, PT ;  /* 0x000000310f00780c */ /* 0x040fe40003f44270 */
[C---:B------:R-:W-:Y:S01]  /*b800*/  ISETP.GT.AND P4, PT, R15.reuse, 0x38, PT ;  /* 0x000000380f00780c */ /* 0x040fe20003f84270 */
[----:B------:R-:W-:Y:S01]  /*b810*/  MUFU.TANH R181, R181 ;  /* 0x000000b500b57308 */ /* 0x000fe20000002400 */
[----:B-----5:R-:W-:Y:S02]  /*b820*/  FSEL R176, R176, -INF , P3 ;  /* 0xff800000b0b07808 */ /* 0x020fe40001800000 */
[----:B------:R-:W-:-:S02]  /*b830*/  ISETP.GT.AND P3, PT, R15, 0x39, PT ;  /* 0x000000390f00780c */ /* 0x000fc40003f64270 */
[----:B------:R-:W-:Y:S02]  /*b840*/  FMNMX.FTZ R15, R159, R222, !PT ;  /* 0x000000de9f0f7209 */ /* 0x000fe40007810000 */
[----:B----4-:R-:W-:Y:S01]  /*b850*/  FMNMX.FTZ R14, R177, R226, !PT ;  /* 0x000000e2b10e7209 */ /* 0x010fe20007810000 */
[----:B------:R-:W-:Y:S01]  /*b860*/  MUFU.TANH R225, R225 ;  /* 0x000000e100e17308 */ /* 0x000fe20000002400 */
[----:B------:R-:W-:Y:S02]  /*b870*/  FMNMX.FTZ R15, R162, R15, !PT ;  /* 0x0000000fa20f7209 */ /* 0x000fe40007810000 */
[----:B0-----:R-:W-:Y:S02]  /*b880*/  FSEL R177, R180, -INF , P6 ;  /* 0xff800000b4b17808 */ /* 0x001fe40003000000 */
[----:B------:R-:W-:Y:S02]  /*b890*/  FMNMX.FTZ R15, R166, R15, !PT ;  /* 0x0000000fa60f7209 */ /* 0x000fe40007810000 */
[----:B------:R-:W-:Y:S01]  /*b8a0*/  FSETP.NEU.FTZ.AND P6, PT, R14, -INF , PT ;  /* 0xff8000000e00780b */ /* 0x000fe20003fdd000 */
[----:B------:R-:W0:Y:S01]  /*b8b0*/  MUFU.TANH R182, R182 ;  /* 0x000000b600b67308 */ /* 0x000e220000002400 */
[----:B------:R-:W-:Y:S01]  /*b8c0*/  FMNMX.FTZ R178, R170, R15, !PT ;  /* 0x0000000faab27209 */ /* 0x000fe20007810000 */
[----:B------:R-:W-:-:S03]  /*b8d0*/  IMAD.U32 R15, RZ, RZ, UR37 ;  /* 0x00000025ff0f7e24 */ /* 0x000fc6000f8e00ff */
[----:B------:R-:W-:Y:S01]  /*b8e0*/  FMNMX.FTZ R178, R163, R178, !PT ;  /* 0x000000b2a3b27209 */ /* 0x000fe20007810000 */
[----:B------:R-:W-:Y:S02]  /*b8f0*/  FMUL.FTZ R179, R14, R15 ;  /* 0x0000000f0eb37220 */ /* 0x000fe40000410000 */
[----:B------:R-:W1:Y:S01]  /*b900*/  MUFU.TANH R183, R183 ;  /* 0x000000b700b77308 */ /* 0x000e620000002400 */
[----:B------:R-:W-:-:S04]  /*b910*/  FMNMX.FTZ R178, R167, R178, !PT ;  /* 0x000000b2a7b27209 */ /* 0x000fc80007810000 */
[----:B------:R-:W-:Y:S02]  /*b920*/  FMNMX.FTZ R180, R173, R178, !PT ;  /* 0x000000b2adb47209 */ /* 0x000fe40007810000 */
[----:B------:R-:W-:Y:S02]  /*b930*/  FSEL R178, R179, RZ, P6 ;  /* 0x000000ffb3b27208 */ /* 0x000fe40003000000 */
[----:B------:R-:W-:-:S03]  /*b940*/  FMNMX.FTZ R179, R171, R180, !PT ;  /* 0x000000b4abb37209 */ /* 0x000fc60007810000 */
[--C-:B------:R-:W-:Y:S01]  /*b950*/  FFMA.FTZ R226, R20, R15, -R178.reuse ;  /* 0x0000000f14e27223 */ /* 0x100fe200000108b2 */
[----:B------:R-:W-:Y:S01]  /*b960*/  FMNMX.FTZ R180, R174, R179, !PT ;  /* 0x000000b3aeb47209 */ /* 0x000fe20007810000 */
[-CC-:B------:R-:W-:Y:S01]  /*b970*/  FFMA.FTZ R228, R152, R15.reuse, -R178.reuse ;  /* 0x0000000f98e47223 */ /* 0x180fe200000108b2 */
[----:B0-----:R-:W-:Y:S01]  /*b980*/  FSEL R152, R182, -INF , P4 ;  /* 0xff800000b6987808 */ /* 0x001fe20002000000 */
[-CC-:B------:R-:W-:Y:S01]  /*b990*/  FFMA.FTZ R21, R21, R15.reuse, -R178.reuse ;  /* 0x0000000f15157223 */ /* 0x180fe200000108b2 */
[----:B------:R-:W-:Y:S01]  /*b9a0*/  FMNMX.FTZ R179, R175, R180, !PT ;  /* 0x000000b4afb37209 */ /* 0x000fe20007810000 */
[-CC-:B------:R-:W-:Y:S01]  /*b9b0*/  FFMA.FTZ R153, R153, R15.reuse, -R178.reuse ;  /* 0x0000000f99997223 */ /* 0x180fe200000108b2 */
[----:B------:R-:W-:Y:S01]  /*b9c0*/  FSEL R180, R225, -INF , P2 ;  /* 0xff800000e1b47808 */ /* 0x000fe20001000000 */
[--C-:B------:R-:W-:Y:S01]  /*b9d0*/  FFMA.FTZ R156, R156, R15, -R178.reuse ;  /* 0x0000000f9c9c7223 */ /* 0x100fe200000108b2 */
[----:B------:R-:W-:Y:S01]  /*b9e0*/  FMNMX.FTZ R20, R176, R179, !PT ;  /* 0x000000b3b0147209 */ /* 0x000fe20007810000 */
[-CC-:B------:R-:W-:Y:S01]  /*b9f0*/  FFMA.FTZ R157, R157, R15.reuse, -R178.reuse ;  /* 0x0000000f9d9d7223 */ /* 0x180fe200000108b2 */
[----:B------:R-:W-:Y:S01]  /*ba00*/  FSEL R179, R181, -INF , P5 ;  /* 0xff800000b5b37808 */ /* 0x000fe20002800000 */
[-CC-:B------:R-:W-:Y:S01]  /*ba10*/  FFMA.FTZ R160, R160, R15.reuse, -R178.reuse ;  /* 0x0000000fa0a07223 */ /* 0x180fe200000108b2 */
[----:B------:R-:W-:Y:S01]  /*ba20*/  FMNMX.FTZ R20, R177, R20, !PT ;  /* 0x00000014b1147209 */ /* 0x000fe20007810000 */
[----:B------:R0:W-:Y:S01]  /*ba30*/  MUFU.EX2 R181, R226 ;  /* 0x000000e200b57308 */ /* 0x0001e20000000800 */
[----:B-1----:R-:W-:Y:S01]  /*ba40*/  FSEL R183, R183, -INF , P3 ;  /* 0xff800000b7b77808 */ /* 0x002fe20001800000 */
[-CC-:B------:R-:W-:Y:S01]  /*ba50*/  FFMA.FTZ R161, R161, R15.reuse, -R178.reuse ;  /* 0x0000000fa1a17223 */ /* 0x180fe200000108b2 */
[----:B------:R-:W-:Y:S01]  /*ba60*/  FMNMX.FTZ R225, R179, R20, !PT ;  /* 0x00000014b3e17209 */ /* 0x000fe20007810000 */
[----:B------:R-:W-:-:S03]  /*ba70*/  FFMA.FTZ R168, R168, R15, -R178 ;  /* 0x0000000fa8a87223 */ /* 0x000fc600000108b2 */
[----:B------:R-:W-:Y:S01]  /*ba80*/  FMNMX.FTZ R225, R180, R225, !PT ;  /* 0x000000e1b4e17209 */ /* 0x000fe20007810000 */
[----:B------:R1:W-:Y:S01]  /*ba90*/  MUFU.EX2 R182, R228 ;  /* 0x000000e400b67308 */ /* 0x0003e20000000800 */
[-CC-:B0-----:R-:W-:Y:S01]  /*baa0*/  FFMA.FTZ R226, R164, R15.reuse, -R178.reuse ;  /* 0x0000000fa4e27223 */ /* 0x181fe200000108b2 */
[--C-:B------:R-:W-:Y:S01]  /*bab0*/  FFMA.FTZ R164, R165, R15, -R178.reuse ;  /* 0x0000000fa5a47223 */ /* 0x100fe200000108b2 */
[----:B------:R-:W-:Y:S01]  /*bac0*/  FMNMX.FTZ R20, R152, R225, !PT ;  /* 0x000000e198147209 */ /* 0x000fe20007810000 */
[-CC-:B------:R-:W-:Y:S01]  /*bad0*/  FFMA.FTZ R225, R154, R15.reuse, -R178.reuse ;  /* 0x0000000f9ae17223 */ /* 0x180fe200000108b2 */
[-CC-:B------:R-:W-:Y:S01]  /*bae0*/  FFMA.FTZ R165, R169, R15.reuse, -R178.reuse ;  /* 0x0000000fa9a57223 */ /* 0x180fe200000108b2 */
[-CC-:B------:R-:W-:Y:S01]  /*baf0*/  FFMA.FTZ R169, R172, R15.reuse, -R178.reuse ;  /* 0x0000000faca97223 */ /* 0x180fe200000108b2 */
[----:B------:R-:W-:Y:S01]  /*bb00*/  FMNMX.FTZ R20, R183, R20, !PT ;  /* 0x00000014b7147209 */ /* 0x000fe20007810000 */
[-CC-:B------:R-:W-:Y:S01]  /*bb10*/  FFMA.FTZ R172, R155, R15.reuse, -R178.reuse ;  /* 0x0000000f9bac7223 */ /* 0x180fe200000108b2 */
[----:B------:R-:W-:Y:S01]  /*bb20*/  FFMA.FTZ R178, R158, R15, -R178 ;  /* 0x0000000f9eb27223 */ /* 0x000fe200000108b2 */
[----:B------:R-:W-:Y:S01]  /*bb30*/  FSEL R158, R14, RZ, P6 ;  /* 0x000000ff0e9e7208 */ /* 0x000fe20003000000 */
[----:B------:R-:W-:Y:S01]  /*bb40*/  MUFU.EX2 R21, R21 ;  /* 0x0000001500157308 */ /* 0x000fe20000000800 */
[----:B------:R-:W0:Y:S03]  /*bb50*/  SHFL.BFLY PT, R227, R20, 0x2, 0x1f ;  /* 0x0c401f0014e37f89 */ /* 0x000e2600000e0000 */
[----:B------:R-:W-:Y:S01]  /*bb60*/  FADD.FTZ R158, -R158, R223 ;  /* 0x000000df9e9e7221 */ /* 0x000fe20000010100 */
[----:B------:R-:W-:-:S03]  /*bb70*/  IMAD.MOV R223, RZ, RZ, -R194 ;  /* 0x000000ffffdf7224 */ /* 0x000fc600078e0ac2 */
        /* <DEDUP_REMOVED lines=9> */
[----:B------:R-:W-:Y:S01]  /*bc10*/  MUFU.EX2 R161, R161 ;  /* 0x000000a100a17308 */ /* 0x000fe20000000800 */
[C---:B------:R-:W-:Y:S01]  /*bc20*/  FSETP.NEU.FTZ.AND P2, PT, R20.reuse, -INF , PT ;  /* 0xff8000001400780b */ /* 0x040fe20003f5d000 */
[----:B------:R-:W-:-:S05]  /*bc30*/  FMUL.FTZ R154, R20, R15 ;  /* 0x0000000f149a7220 */ /* 0x000fca0000410000 */
[----:B------:R-:W-:Y:S01]  /*bc40*/  FSEL R154, R154, RZ, P2 ;  /* 0x000000ff9a9a7208 */ /* 0x000fe20001000000 */
[----:B------:R-:W-:Y:S04]  /*bc50*/  MUFU.EX2 R164, R164 ;  /* 0x000000a400a47308 */ /* 0x000fe80000000800 */
[-CC-:B-1----:R-:W-:Y:S01]  /*bc60*/  FFMA.FTZ R228, R159, R15.reuse, -R154.reuse ;  /* 0x0000000f9fe47223 */ /* 0x182fe2000001089a */
[-CC-:B------:R-:W-:Y:S01]  /*bc70*/  FFMA.FTZ R159, R166, R15.reuse, -R154.reuse ;  /* 0x0000000fa69f7223 */ /* 0x180fe2000001089a */
[-CC-:B------:R-:W-:Y:S01]  /*bc80*/  FFMA.FTZ R166, R167, R15.reuse, -R154.reuse ;  /* 0x0000000fa7a67223 */ /* 0x180fe2000001089a */
[-CC-:B------:R-:W-:Y:S01]  /*bc90*/  FFMA.FTZ R167, R173, R15.reuse, -R154.reuse ;  /* 0x0000000fada77223 */ /* 0x180fe2000001089a */
[----:B------:R-:W-:Y:S01]  /*bca0*/  FSEL R173, R20, RZ, P2 ;  /* 0x000000ff14ad7208 */ /* 0x000fe20001000000 */
[-CC-:B------:R-:W-:Y:S01]  /*bcb0*/  FFMA.FTZ R155, R162, R15.reuse, -R154.reuse ;  /* 0x0000000fa29b7223 */ /* 0x180fe2000001089a */
[-C--:B------:R-:W-:Y:S01]  /*bcc0*/  FFMA.FTZ R162, R170, R15.reuse, -R154 ;  /* 0x0000000faaa27223 */ /* 0x080fe2000001089a */
[----:B------:R-:W-:Y:S01]  /*bcd0*/  FMUL.FTZ R170, R158, R15 ;  /* 0x0000000f9eaa7220 */ /* 0x000fe20000410000 */
[----:B------:R-:W-:Y:S01]  /*bce0*/  ISETP.NE.AND P2, PT, R192, R223, PT ;  /* 0x000000dfc000720c */ /* 0x000fe20003f45270 */
[----:B------:R-:W-:Y:S01]  /*bcf0*/  FADD.FTZ R222, -R173, R222 ;  /* 0x000000deadde7221 */ /* 0x000fe20000010100 */
[----:B------:R-:W-:Y:S01]  /*bd00*/  MUFU.EX2 R228, R228 ;  /* 0x000000e400e47308 */ /* 0x000fe20000000800 */
[----:B------:R-:W-:Y:S01]  /*bd10*/  @!P1 IADD3 R158, R212, 0x28c40, RZ ;  /* 0x00028c40d49e9810 */ /* 0x000fe20007ffe0ff */
[-CC-:B------:R-:W-:Y:S01]  /*bd20*/  FFMA.FTZ R163, R163, R15.reuse, -R154.reuse ;  /* 0x0000000fa3a37223 */ /* 0x180fe2000001089a */
[-C--:B------:R-:W-:Y:S01]  /*bd30*/  FMUL.FTZ R173, R222, R15.reuse ;  /* 0x0000000fdead7220 */ /* 0x080fe20000410000 */
[-C--:B------:R-:W-:Y:S01]  /*bd40*/  FFMA.FTZ R222, R176, R15.reuse, -R154 ;  /* 0x0000000fb0de7223 */ /* 0x080fe2000001089a */
[----:B------:R-:W-:Y:S01]  /*bd50*/  @!P1 PRMT R158, RZ, 0x654, R158 ;  /* 0x00000654ff9e9816 */ /* 0x000fe2000000009e */
[-CC-:B------:R-:W-:Y:S01]  /*bd60*/  FFMA.FTZ R177, R177, R15.reuse, -R154.reuse ;  /* 0x0000000fb1b17223 */ /* 0x180fe2000001089a */
[-CC-:B------:R-:W-:Y:S01]  /*bd70*/  FFMA.FTZ R179, R179, R15.reuse, -R154.reuse ;  /* 0x0000000fb3b37223 */ /* 0x180fe2000001089a */
[----:B------:R-:W0:Y:S01]  /*bd80*/  MUFU.EX2 R170, R170 ;  /* 0x000000aa00aa7308 */ /* 0x000e220000000800 */
[----:B------:R1:W-:Y:S01]  /*bd90*/  @!P1 SYNCS.ARRIVE.TRANS64.RED.A1T0 RZ, [R158+URZ], RZ ;  /* 0x000000ff9eff99a7 */ /* 0x0003e2000810043f */
[----:B------:R-:W-:Y:S01]  /*bda0*/  FFMA.FTZ R180, R180, R15, -R154 ;  /* 0x0000000fb4b47223 */ /* 0x000fe2000001089a */
[----:B------:R-:W-:-:S02]  /*bdb0*/  @!P2 IMAD R223, R224, 0x40, R190 ;  /* 0x00000040e0dfa824 */ /* 0x000fc400078e02be */
[-CC-:B------:R-:W-:Y:S01]  /*bdc0*/  FFMA.FTZ R224, R171, R15.reuse, -R154.reuse ;  /* 0x0000000fabe07223 */ /* 0x180fe2000001089a */
[-CC-:B------:R-:W-:Y:S01]  /*bdd0*/  FFMA.FTZ R171, R174, R15.reuse, -R154.reuse ;  /* 0x0000000faeab7223 */ /* 0x180fe2000001089a */
[-C--:B------:R-:W-:Y:S01]  /*bde0*/  FFMA.FTZ R183, R183, R15.reuse, -R154 ;  /* 0x0000000fb7b77223 */ /* 0x080fe2000001089a */
[----:B------:R-:W3:Y:S01]  /*bdf0*/  MUFU.EX2 R173, R173 ;  /* 0x000000ad00ad7308 */ /* 0x000ee20000000800 */
[----:B-1----:R-:W-:Y:S02]  /*be00*/  @!P2 IMAD R158, R223, 0x4, R2 ;  /* 0x00000004df9ea824 */ /* 0x002fe400078e0202 */
[-CC-:B------:R-:W-:Y:S01]  /*be10*/  FFMA.FTZ R223, R175, R15.reuse, -R154.reuse ;  /* 0x0000000fafdf7223 */ /* 0x180fe2000001089a */
[----:B------:R-:W-:-:S04]  /*be20*/  FFMA.FTZ R175, R152, R15, -R154 ;  /* 0x0000000f98af7223 */ /* 0x000fc8000001089a */
[----:B------:R-:W1:Y:S01]  /*be30*/  MUFU.EX2 R155, R155 ;  /* 0x0000009b009b7308 */ /* 0x000e620000000800 */
[----:B0-----:R-:W-:Y:S01]  /*be40*/  FFMA.FTZ R152, R170, R3, R21 ;  /* 0x00000003aa987223 */ /* 0x001fe20000010015 */
[----:B------:R-:W-:Y:S01]  /*be50*/  @!P2 STS [R158+0x28800], R170 ;  /* 0x028800aa9e00a388 */ /* 0x000fe20000000800 */
[-C--:B------:R-:W-:Y:S01]  /*be60*/  FMUL.FTZ R24, R24, R170.reuse ;  /* 0x000000aa18187220 */ /* 0x080fe20000410000 */
[-C--:B------:R-:W-:Y:S01]  /*be70*/  FMUL.FTZ R25, R25, R170.reuse ;  /* 0x000000aa19197220 */ /* 0x080fe20000410000 */
[C---:B------:R-:W-:Y:S01]  /*be80*/  FADD.FTZ R3, R181.reuse, R152 ;  /* 0x00000098b5037221 */ /* 0x040fe20000010000 */
[----:B------:R-:W-:Y:S01]  /*be90*/  F2FP.F16.F32.PACK_AB R152, R181, R21 ;  /* 0x00000015b598723e */ /* 0x000fe200000000ff */
[----:B------:R-:W-:Y:S01]  /*bea0*/  FMUL.FTZ R28, R28, R170 ;  /* 0x000000aa1c1c7220 */ /* 0x000fe20000410000 */
[----:B------:R-:W0:Y:S01]  /*beb0*/  MUFU.EX2 R159, R159 ;  /* 0x0000009f009f7308 */ /* 0x000e220000000800 */
[----:B---3--:R-:W-:Y:S01]  /*bec0*/  FFMA.FTZ R154, R173, R0, R228 ;  /* 0x00000000ad9a7223 */ /* 0x008fe200000100e4 */
[----:B------:R-:W-:Y:S01]  /*bed0*/  FADD.FTZ R230, R182, R3 ;  /* 0x00000003b6e67221 */ /* 0x000fe20000010000 */
[----:B------:R3:W-:Y:S01]  /*bee0*/  @!P2 STS [R158+0x28820], R173 ;  /* 0x028820ad9e00a388 */ /* 0x0007e20000000800 */
[-C--:B------:R-:W-:Y:S01]  /*bef0*/  FMUL.FTZ R29, R29, R170.reuse ;  /* 0x000000aa1d1d7220 */ /* 0x080fe20000410000 */
[-C--:B------:R-:W-:Y:S01]  /*bf00*/  FMUL.FTZ R32, R32, R170.reuse ;  /* 0x000000aa20207220 */ /* 0x080fe20000410000 */
[----:B------:R-:W-:Y:S01]  /*bf10*/  FADD.FTZ R21, R153, R230 ;  /* 0x000000e699157221 */ /* 0x000fe20000010000 */
        /* <DEDUP_REMOVED lines=36> */
[----:B------:R-:W-:Y:S01]  /*c160*/  FADD.FTZ R182, R156, R21 ;  /* 0x000000159cb67221 */ /* 0x000fe20000010000 */
[----:B------:R-:W-:Y:S01]  /*c170*/  F2FP.F16.F32.PACK_AB R153, R155, R228 ;  /* 0x000000e49b99723e */ /* 0x000fe200000000ff */
[----:B0-----:R-:W-:Y:S01]  /*c180*/  FADD.FTZ R3, R159, R224 ;  /* 0x000000e09f037221 */ /* 0x001fe20000010000 */
[C---:B----4-:R-:W-:Y:S01]  /*c190*/  F2FP.F16.F32.PACK_AB R155, R162.reuse, R159 ;  /* 0x0000009fa29b723e */ /* 0x050fe200000000ff */
[----:B------:R-:W-:Y:S01]  /*c1a0*/  FADD.FTZ R182, R225, R182 ;  /* 0x000000b6e1b67221 */ /* 0x000fe20000010000 */
[----:B------:R-:W0:Y:S01]  /*c1b0*/  MUFU.EX2 R171, R171 ;  /* 0x000000ab00ab7308 */ /* 0x000e220000000800 */
[----:B---3--:R-:W-:Y:S01]  /*c1c0*/  FADD.FTZ R158, R162, R3 ;  /* 0x00000003a29e7221 */ /* 0x008fe20000010000 */
[----:B------:R-:W-:Y:S01]  /*c1d0*/  BAR.SYNC.DEFER_BLOCKING 0xf, 0x100 ;  /* 0x03c4000000007b1d */ /* 0x000fe20000010000 */
[----:B------:R-:W-:Y:S01]  /*c1e0*/  FADD.FTZ R21, R157, R182 ;  /* 0x000000b69d157221 */ /* 0x000fe20000010000 */
[----:B------:R-:W-:Y:S01]  /*c1f0*/  F2FP.F16.F32.PACK_AB R156, R225, R156 ;  /* 0x0000009ce19c723e */ /* 0x000fe200000000ff */
[----:B-----5:R-:W-:Y:S01]  /*c200*/  FADD.FTZ R3, R163, R158 ;  /* 0x0000009ea3037221 */ /* 0x020fe20000010000 */
[C---:B------:R-:W-:Y:S01]  /*c210*/  F2FP.F16.F32.PACK_AB R158, R160.reuse, R157 ;  /* 0x0000009da09e723e */ /* 0x040fe200000000ff */
[----:B------:R-:W-:Y:S01]  /*c220*/  FADD.FTZ R21, R160, R21 ;  /* 0x00000015a0157221 */ /* 0x000fe20000010000 */
[----:B------:R-:W1:Y:S01]  /*c230*/  MUFU.EX2 R176, R223 ;  /* 0x000000df00b07308 */ /* 0x000e620000000800 */
[C---:B--2---:R-:W-:Y:S01]  /*c240*/  FADD.FTZ R182, R166.reuse, R3 ;  /* 0x00000003a6b67221 */ /* 0x044fe20000010000 */
[----:B------:R-:W-:Y:S01]  /*c250*/  F2FP.F16.F32.PACK_AB R157, R166, R163 ;  /* 0x000000a3a69d723e */ /* 0x000fe200000000ff */
[-C--:B------:R-:W-:Y:S01]  /*c260*/  FMUL.FTZ R92, R92, R170.reuse ;  /* 0x000000aa5c5c7220 */ /* 0x080fe20000410000 */
[----:B------:R-:W-:Y:S01]  /*c270*/  F2FP.F16.F32.PACK_AB R159, R174, R167 ;  /* 0x000000a7ae9f723e */ /* 0x000fe200000000ff */
[----:B------:R-:W-:Y:S01]  /*c280*/  FADD.FTZ R3, R167, R182 ;  /* 0x000000b6a7037221 */ /* 0x000fe20000010000 */
[----:B------:R-:W-:Y:S01]  /*c290*/  FADD.FTZ R182, R226, R21 ;  /* 0x00000015e2b67221 */ /* 0x000fe20000010000 */
[-C--:B------:R-:W-:Y:S01]  /*c2a0*/  FMUL.FTZ R93, R93, R170.reuse ;  /* 0x000000aa5d5d7220 */ /* 0x080fe20000410000 */
[----:B------:R-:W2:Y:S01]  /*c2b0*/  MUFU.EX2 R0, R222 ;  /* 0x000000de00007308 */ /* 0x000ea20000000800 */
[----:B------:R-:W-:Y:S01]  /*c2c0*/  FADD.FTZ R160, R174, R3 ;  /* 0x00000003aea07221 */ /* 0x000fe20000010000 */
[----:B------:R-:W-:Y:S01]  /*c2d0*/  FADD.FTZ R21, R161, R182 ;  /* 0x000000b6a1157221 */ /* 0x000fe20000010000 */
[-C--:B------:R-:W-:Y:S01]  /*c2e0*/  FMUL.FTZ R96, R96, R170.reuse ;  /* 0x000000aa60607220 */ /* 0x080fe20000410000 */
[----:B------:R-:W-:Y:S01]  /*c2f0*/  FMUL.FTZ R97, R97, R170 ;  /* 0x000000aa61617220 */ /* 0x000fe20000410000 */
[----:B0-----:R-:W-:Y:S01]  /*c300*/  FADD.FTZ R3, R171, R160 ;  /* 0x000000a0ab037221 */ /* 0x001fe20000010000 */
[----:B------:R-:W-:Y:S01]  /*c310*/  FADD.FTZ R21, R164, R21 ;  /* 0x00000015a4157221 */ /* 0x000fe20000010000 */
[----:B------:R-:W-:Y:S01]  /*c320*/  F2FP.F16.F32.PACK_AB R160, R161, R226 ;  /* 0x000000e2a1a0723e */ /* 0x000fe200000000ff */
[----:B------:R-:W0:Y:S01]  /*c330*/  MUFU.EX2 R177, R177 ;  /* 0x000000b100b17308 */ /* 0x000e220000000800 */
[C---:B-1----:R-:W-:Y:S01]  /*c340*/  FADD.FTZ R3, R176.reuse, R3 ;  /* 0x00000003b0037221 */ /* 0x042fe20000010000 */
        /* <DEDUP_REMOVED lines=65> */
[----:B------:R-:W-:Y:S01]  /*c760*/  FMUL.FTZ R62, R62, R173 ;  /* 0x000000ad3e3e7220 */ /* 0x000fe20000410000 */
[----:B------:R-:W-:Y:S01]  /*c770*/  F2FP.F16.F32.PACK_AB R164, R169, R165 ;  /* 0x000000a5a9a4723e */ /* 0x000fe200000000ff */
[----:B------:R-:W-:Y:S01]  /*c780*/  FMUL.FTZ R63, R63, R173 ;  /* 0x000000ad3f3f7220 */ /* 0x000fe20000410000 */
[----:B------:R-:W-:Y:S01]  /*c790*/  F2FP.F16.F32.PACK_AB R165, R180, R179 ;  /* 0x000000b3b4a5723e */ /* 0x000fe200000000ff */
[----:B------:R1:W-:Y:S01]  /*c7a0*/  STSM.16.M88.4 [R196], R160 ;  /* 0x000000a0c4007844 */ /* 0x0003e20000000200 */
[----:B------:R-:W0:Y:S01]  /*c7b0*/  MUFU.EX2 R178, R178 ;  /* 0x000000b200b27308 */ /* 0x000e220000000800 */
[C---:B---3--:R-:W-:Y:S01]  /*c7c0*/  FADD.FTZ R0, R182.reuse, R167 ;  /* 0x000000a7b6007221 */ /* 0x048fe20000010000 */
[----:B------:R-:W-:Y:S01]  /*c7d0*/  F2FP.F16.F32.PACK_AB R167, R182, R175 ;  /* 0x000000afb6a7723e */ /* 0x000fe200000000ff */
[-C--:B------:R-:W-:Y:S01]  /*c7e0*/  FMUL.FTZ R66, R66, R173.reuse ;  /* 0x000000ad42427220 */ /* 0x080fe20000410000 */
[-C--:B------:R-:W-:Y:S01]  /*c7f0*/  FMUL.FTZ R67, R67, R173.reuse ;  /* 0x000000ad43437220 */ /* 0x080fe20000410000 */
[-C--:B------:R-:W-:Y:S01]  /*c800*/  FMUL.FTZ R70, R70, R173.reuse ;  /* 0x000000ad46467220 */ /* 0x080fe20000410000 */
[-C--:B------:R-:W-:Y:S01]  /*c810*/  FMUL.FTZ R71, R71, R173.reuse ;  /* 0x000000ad47477220 */ /* 0x080fe20000410000 */
[-C--:B------:R-:W-:Y:S01]  /*c820*/  FMUL.FTZ R74, R74, R173.reuse ;  /* 0x000000ad4a4a7220 */ /* 0x080fe20000410000 */
[-C--:B------:R-:W-:Y:S01]  /*c830*/  FMUL.FTZ R75, R75, R173.reuse ;  /* 0x000000ad4b4b7220 */ /* 0x080fe20000410000 */
[----:B--2---:R-:W-:Y:S01]  /*c840*/  FADD.FTZ R21, R172, R21 ;  /* 0x00000015ac157221 */ /* 0x004fe20000010000 */
[-C--:B------:R-:W-:Y:S01]  /*c850*/  FMUL.FTZ R78, R78, R173.reuse ;  /* 0x000000ad4e4e7220 */ /* 0x080fe20000410000 */
[-C--:B------:R-:W-:Y:S01]  /*c860*/  FMUL.FTZ R79, R79, R173.reuse ;  /* 0x000000ad4f4f7220 */ /* 0x080fe20000410000 */
[-C--:B------:R-:W-:Y:S01]  /*c870*/  FMUL.FTZ R82, R82, R173.reuse ;  /* 0x000000ad52527220 */ /* 0x080fe20000410000 */
[-C--:B------:R-:W-:Y:S01]  /*c880*/  FMUL.FTZ R83, R83, R173.reuse ;  /* 0x000000ad53537220 */ /* 0x080fe20000410000 */
[-C--:B------:R-:W-:Y:S01]  /*c890*/  FMUL.FTZ R86, R86, R173.reuse ;  /* 0x000000ad56567220 */ /* 0x080fe20000410000 */
[-C--:B------:R-:W-:Y:S01]  /*c8a0*/  FMUL.FTZ R87, R87, R173.reuse ;  /* 0x000000ad57577220 */ /* 0x080fe20000410000 */
[-C--:B------:R-:W-:Y:S01]  /*c8b0*/  FMUL.FTZ R90, R90, R173.reuse ;  /* 0x000000ad5a5a7220 */ /* 0x080fe20000410000 */
        /* <DEDUP_REMOVED lines=34> */
[----:B-1----:R-:W-:Y:S06]  /*cae0*/  @!P0 BRA `(.L_x_6395) ;  /* 0x0000000000048947 */ /* 0x002fec0003800000 */
[----:B------:R-:W-:Y:S01]  /*caf0*/  BPT.TRAP 0x1 ;  /* 0x000000040000795c */ /* 0x000fe20000300000 */
.L_x_6395:
[----:B------:R0:W1:Y:S01]  /*cb00*/  SYNCS.PHASECHK.TRANS64.TRYWAIT P2, [R212+URZ+0x28c50], R213 ;  /* 0x028c50d5d40075a7 */ /* 0x000062000804017f */
[----:B------:R-:W-:Y:S05]  /*cb10*/  @!P0 BRA `(.L_x_6396) ;  /* 0x0000000000048947 */ /* 0x000fea0003800000 */
[----:B------:R-:W-:Y:S01]  /*cb20*/  BPT.TRAP 0x1 ;  /* 0x000000040000795c */ /* 0x000fe20000300000 */
.L_x_6396:
[----:B------:R-:W-:Y:S04]  /*cb30*/  BSSY B2, `(.L_x_6397) ;  /* 0x0000004000027945 */ /* 0x000fe80003800000 */
[----:B-1----:R-:W-:Y:S05]  /*cb40*/  @P2 BRA `(.L_x_6398) ;  /* 0x0000000000082947 */ /* 0x002fea0003800000 */
[----:B------:R-:W1:Y:S02]  /*cb50*/  SYNCS.PHASECHK.TRANS64.TRYWAIT P2, [R212+URZ+0x28c50], R213 ;  /* 0x028c50d5d40075a7 */ /* 0x000e64000804017f */
[----:B-1----:R-:W-:Y:S05]  /*cb60*/  @!P2 BRA `(.L_x_6399) ;  /* 0x000000c000c0a947 */ /* 0x002fea0003800000 */
.L_x_6398:
[----:B------:R-:W-:Y:S05]  /*cb70*/  BSYNC B2 ;  /* 0x0000000000027941 */ /* 0x000fea0003800000 */
.L_x_6397:
[----:B------:R-:W-:Y:S01]  /*cb80*/  IMAD.MOV.U32 R169, RZ, RZ, 0x40000040 ;  /* 0x40000040ffa97424 */ /* 0x000fe200078e00ff */
[----:B------:R-:W-:Y:S01]  /*cb90*/  LEA R168, R18, R12, 0xc ;  /* 0x0000000c12a87211 */ /* 0x000fe200078e60ff */
[----:B------:R-:W-:Y:S01]  /*cba0*/  WARPGROUP.ARRIVE ;  /* 0x00000000000079c5 */ /* 0x000fe20000000000 */
[----:B------:R-:W-:Y:S01]  /*cbb0*/  ISETP.GT.AND P2, PT, R211, R186, PT ;  /* 0x000000bad300720c */ /* 0x000fe20003f44270 */
[----:B01----:R-:W-:Y:S01]  /*cbc0*/  @!P1 VIADD R212, R212, 0x28c60 ;  /* 0x00028c60d4d49836 */ /* 0x003fe20000000000 */
[----:B------:R-:W-:Y:S01]  /*cbd0*/  R2UR UR6, R168 ;  /* 0x00000000a80672ca */ /* 0x000fe200000e0000 */
[----:B------:R-:W-:Y:S01]  /*cbe0*/  IMAD.MOV.U32 R222, RZ, RZ, R20 ;  /* 0x000000ffffde7224 */ /* 0x000fe200078e0014 */
[----:B------:R-:W-:Y:S01]  /*cbf0*/  R2UR UR7, R169 ;  /* 0x00000000a90772ca */ /* 0x000fe200000e0000 */
[----:B------:R-:W-:Y:S01]  /*cc00*/  IMAD.MOV.U32 R169, RZ, RZ, 0x40000040 ;  /* 0x40000040ffa97424 */ /* 0x000fe200078e00ff */
[----:B------:R-:W-:Y:S01]  /*cc10*/  @!P1 PRMT R212, RZ, 0x654, R212 ;  /* 0x00000654ffd49816 */ /* 0x000fe200000000d4 */
[----:B------:R-:W-:Y:S01]  /*cc20*/  IMAD.MOV.U32 R223, RZ, RZ, R14 ;  /* 0x000000ffffdf7224 */ /* 0x000fe200078e000e */
[----:B------:R-:W-:-:S02]  /*cc30*/  IADD3 R211, R211, -0x1, RZ ;  /* 0xffffffffd3d37810 */ /* 0x000fc40007ffe0ff */
[----:B------:R-:W-:-:S07]  /*cc40*/  MOV R224, R18 ;  /* 0x0000001200e07202 */ /* 0x000fce0000000f00 */
[----:B------:R-:W-:Y:S03]  /*cc50*/  HGMMA.64x256x16.F32 R24, R152, gdesc[UR4].tnspB, R24, gsb0 ;  /* 0x43e0000498187df0 */ /* 0x000fe60008000818 */
[----:B------:R-:W-:Y:S02]  /*cc60*/  WARPGROUP.DEPBAR.LE gsb0, 0x0 ;  /* 0x00008000000079c5 */ /* 0x000fe40000010000 */
[----:B------:R-:W-:Y:S01]  /*cc70*/  VIADD R152, R168, 0x80 ;  /* 0x00000080a8987836 */ /* 0x000fe20000000000 */
[----:B------:R-:W-:Y:S01]  /*cc80*/  MOV R153, 0x40000040 ;  /* 0x4000004000997802 */ /* 0x000fe20000000f00 */
        /* <DEDUP_REMOVED lines=31> */
.L_x_6389:
[----:B------:R-:W-:Y:S05]  /*ce80*/  BSYNC B1 ;  /* 0x0000000000017941 */ /* 0x000fea0003800000 */
.L_x_6388:
[----:B------:R-:W-:Y:S01]  /*ce90*/  ISETP.GE.AND P2, PT, R211, RZ, PT ;  /* 0x000000ffd300720c */ /* 0x000fe20003f46270 */
[----:B------:R-:W-:-:S12]  /*cea0*/  BSSY B0, `(.L_x_6401) ;  /* 0x00001e2000007945 */ /* 0x000fd80003800000 */
[----:B------:R-:W-:Y:S05]  /*ceb0*/  @!P2 BRA `(.L_x_6402) ;  /* 0x0000001c0080a947 */ /* 0x000fea0003800000 */
[----:B------:R-:W-:Y:S01]  /*cec0*/  IMAD.MOV.U32 R213, RZ, RZ, R20 ;  /* 0x000000ffffd57224 */ /* 0x000fe200078e0014 */
[----:B------:R-:W-:Y:S01]  /*ced0*/  MOV R223, R18 ;  /* 0x0000001200df7202 */ /* 0x000fe20000000f00 */
[----:B------:R-:W-:-:S07]  /*cee0*/  IMAD.MOV.U32 R187, RZ, RZ, R14 ;  /* 0x000000ffffbb7224 */ /* 0x000fce00078e000e */
.L_x_6413:
[----:B------:R-:W-:-:S05]  /*cef0*/  VIADD R18, R223, 0x1 ;  /* 0x00000001df127836 */ /* 0x000fca0000000000 */
[----:B------:R-:W-:-:S04]  /*cf00*/  ISETP.NE.AND P2, PT, R18, 0x2, PT ;  /* 0x000000021200780c */ /* 0x000fc80003f45270 */
[----:B------:R-:W-:Y:S02]  /*cf10*/  SEL R14, RZ, 0x1, P2 ;  /* 0x00000001ff0e7807 */ /* 0x000fe40001000000 */
[----:B------:R-:W-:Y:S02]  /*cf20*/  SEL R18, R18, RZ, P2 ;  /* 0x000000ff12127207 */ /* 0x000fe40001000000 */
[----:B------:R-:W-:Y:S01]  /*cf30*/  LOP3.LUT R19, R19, R14, RZ, 0x3c, !PT ;  /* 0x0000000e13137212 */ /* 0x000fe200078e3cff */
[----:B--2---:R-:W-:Y:S06]  /*cf40*/  @!P0 BRA `(.L_x_6403) ;  /* 0x0000000000048947 */ /* 0x004fec0003800000 */
[----:B------:R-:W-:Y:S01]  /*cf50*/  BPT.TRAP 0x1 ;  /* 0x000000040000795c */ /* 0x000fe20000300000 */
.L_x_6403:
[----:B------:R-:W-:Y:S01]  /*cf60*/  IMAD R184, R18, 0x8, R2 ;  /* 0x0000000812b87824 */ /* 0x000fe200078e0202 */
[----:B------:R-:W-:-:S04]  /*cf70*/  SHF.L.U32 R185, R19, 0x1f, RZ ;  /* 0x0000001f13b97819 */ /* 0x000fc800000006ff */
[----:B------:R2:W3:Y:S01]  /*cf80*/  SYNCS.PHASECHK.TRANS64.TRYWAIT P2, [R184+URZ+0x28c30], R185 ;  /* 0x028c30b9b80075a7 */ /* 0x0004e2000804017f */
[----:B------:R-:W-:Y:S05]  /*cf90*/  @!P0 BRA `(.L_x_6404) ;  /* 0x0000000000048947 */ /* 0x000fea0003800000 */
[----:B------:R-:W-:Y:S01]  /*cfa0*/  BPT.TRAP 0x1 ;  /* 0x000000040000795c */ /* 0x000fe20000300000 */
.L_x_6404:
[----:B------:R-:W-:Y:S01]  /*cfb0*/  BSSY B1, `(.L_x_6405) ;  /* 0x0000006000017945 */ /* 0x000fe20003800000 */
[----:B------:R-:W-:Y:S01]  /*cfc0*/  LEA R14, R18, R13, 0x9 ;  /* 0x0000000d120e7211 */ /* 0x000fe200078e48ff */
[----:B------:R-:W-:Y:S02]  /*cfd0*/  IMAD.MOV.U32 R15, RZ, RZ, 0x40000040 ;  /* 0x40000040ff0f7424 */ /* 0x000fe400078e00ff */
[----:B---3--:R-:W-:Y:S05]  /*cfe0*/  @P2 BRA `(.L_x_6406) ;  /* 0x0000000000082947 */ /* 0x008fea0003800000 */
[----:B------:R-:W3:Y:S02]  /*cff0*/  SYNCS.PHASECHK.TRANS64.TRYWAIT P2, [R184+URZ+0x28c30], R185 ;  /* 0x028c30b9b80075a7 */ /* 0x000ee4000804017f */
[----:B---3--:R-:W-:Y:S05]  /*d000*/  @!P2 BRA `(.L_x_6407) ;  /* 0x000000bc00aca947 */ /* 0x008fea0003800000 */
.L_x_6406:
[----:B------:R-:W-:Y:S05]  /*d010*/  BSYNC B1 ;  /* 0x0000000000017941 */ /* 0x000fea0003800000 */
.L_x_6405:
[C---:B------:R-:W-:Y:S01]  /*d020*/  R2UR UR6, R14.reuse ;  /* 0x000000000e0672ca */ /* 0x040fe200000e0000 */
[----:B------:R-:W-:Y:S01]  /*d030*/  WARPGROUP.ARRIVE ;  /* 0x00000000000079c5 */ /* 0x000fe20000000000 */
[----:B------:R-:W-:Y:S01]  /*d040*/  R2UR UR7, R15 ;  /* 0x000000000f0772ca */ /* 0x000fe200000e0000 */
[----:B------:R-:W-:Y:S01]  /*d050*/  VIADD R20, R14, 0x2 ;  /* 0x000000020e147836 */ /* 0x000fe20000000000 */
[----:B------:R-:W-:Y:S01]  /*d060*/  R2UR UR4, R4 ;  /* 0x00000000040472ca */ /* 0x000fe200000e0000 */
[----:B------:R-:W-:Y:S01]  /*d070*/  IMAD.MOV.U32 R15, RZ, RZ, 0x40000040 ;  /* 0x40000040ff0f7424 */ /* 0x000fe200078e00ff */
[----:B------:R-:W-:Y:S02]  /*d080*/  R2UR UR5, R5 ;  /* 0x00000000050572ca */ /* 0x000fe400000e0000 */
[----:B0-----:R-:W-:Y:S02]  /*d090*/  MOV R21, 0x40000040 ;  /* 0x4000004000157802 */ /* 0x001fe40000000f00 */
[----:B------:R-:W-:-:S04]  /*d0a0*/  IADD3 R227, -R194, RZ, RZ ;  /* 0x000000ffc2e37210 */ /* 0x000fc80007ffe1ff */
[----:B------:R-:W-:-:S05]  /*d0b0*/  ISETP.NE.AND P2, PT, R192, R227, PT ;  /* 0x000000e3c000720c */ /* 0x000fca0003f45270 */
        /* <DEDUP_REMOVED lines=29> */
[----:B-1----:R-:W-:Y:S01]  /*d290*/  FMUL.FTZ R212, R157, UR38 ;  /* 0x000000269dd47c20 */ /* 0x002fe20008410000 */
        /* <DEDUP_REMOVED lines=34> */
[----:B----4-:R-:W-:-:S07]  /*d4c0*/  FMNMX.FTZ R15, R156, R15, !PT ;  /* 0x0000000f9c0f7209 */ /* 0x010fce0007810000 */
[----:B------:R-:W4:Y:S01]  /*d4d0*/  MUFU.TANH R224, R224 ;  /* 0x000000e000e07308 */ /* 0x000f220000002400 */
[----:B0-----:R-:W-:-:S07]  /*d4e0*/  FMNMX.FTZ R15, R212, R15, !PT ;  /* 0x0000000fd40f7209 */ /* 0x001fce0007810000 */
[----:B------:R-:W0:Y:S01]  /*d4f0*/  MUFU.TANH R164, R164 ;  /* 0x000000a400a47308 */ /* 0x000e220000002400 */
[----:B-1----:R-:W-:-:S07]  /*d500*/  FMNMX.FTZ R15, R160, R15, !PT ;  /* 0x0000000fa00f7209 */ /* 0x002fce0007810000 */
        /* <DEDUP_REMOVED lines=21> */
[----:B0-----:R-:W-:-:S05]  /*d660*/  FMNMX.FTZ R15, R234, R15, !PT ;  /* 0x0000000fea0f7209 */ /* 0x001fca0007810000 */
[----:B------:R-:W0:Y:S02]  /*d670*/  SHFL.BFLY PT, R14, R15, 0x2, 0x1f ;  /* 0x0c401f000f0e7f89 */ /* 0x000e2400000e0000 */
[----:B------:R-:W5:Y:S08]  /*d680*/  MUFU.TANH R158, R158 ;  /* 0x0000009e009e7308 */ /* 0x000f700000002400 */
[----:B------:R-:W2:Y:S08]  /*d690*/  MUFU.TANH R222, R222 ;  /* 0x000000de00de7308 */ /* 0x000eb00000002400 */
[----:B------:R-:W3:Y:S01]  /*d6a0*/  MUFU.TANH R162, R162 ;  /* 0x000000a200a27308 */ /* 0x000ee20000002400 */
[----:B0-----:R-:W-:-:S02]  /*d6b0*/  FMNMX.FTZ R14, R15, R14, !PT ;  /* 0x0000000e0f0e7209 */ /* 0x001fc40007810000 */
[----:B-1----:R-:W-:-:S05]  /*d6c0*/  FMNMX.FTZ R15, R152, R213, !PT ;  /* 0x000000d5980f7209 */ /* 0x002fca0007810000 */
[----:B------:R-:W0:Y:S01]  /*d6d0*/  MUFU.TANH R236, R236 ;  /* 0x000000ec00ec7308 */ /* 0x000e220000002400 */
[----:B------:R-:W1:Y:S01]  /*d6e0*/  SHFL.BFLY PT, R159, R14, 0x1, 0x1f ;  /* 0x0c201f000e9f7f89 */ /* 0x000e6200000e0000 */
[----:B----4-:R-:W-:-:S04]  /*d6f0*/  FMNMX.FTZ R15, R154, R15, !PT ;  /* 0x0000000f9a0f7209 */ /* 0x010fc80007810000 */
[----:B-----5:R-:W-:Y:S02]  /*d700*/  FMNMX.FTZ R15, R158, R15, !PT ;  /* 0x0000000f9e0f7209 */ /* 0x020fe40007810000 */
[----:B------:R-:W4:Y:S02]  /*d710*/  MUFU.TANH R166, R166 ;  /* 0x000000a600a67308 */ /* 0x000f240000002400 */
[----:B--2---:R-:W-:-:S04]  /*d720*/  FMNMX.FTZ R15, R222, R15, !PT ;  /* 0x0000000fde0f7209 */ /* 0x004fc80007810000 */
[----:B---3--:R-:W-:Y:S02]  /*d730*/  FMNMX.FTZ R15, R162, R15, !PT ;  /* 0x0000000fa20f7209 */ /* 0x008fe40007810000 */
[----:B------:R-:W2:Y:S02]  /*d740*/  MUFU.TANH R21, R21 ;  /* 0x0000001500157308 */ /* 0x000ea40000002400 */
[----:B0-----:R-:W-:Y:S01]  /*d750*/  FMNMX.FTZ R161, R236, R15, !PT ;  /* 0x0000000feca17209 */ /* 0x001fe20007810000 */
[----:B------:R-:W-:-:S05]  /*d760*/  IMAD.U32 R15, RZ, RZ, UR36 ;  /* 0x00000024ff0f7e24 */ /* 0x000fca000f8e00ff */
[----:B------:R-:W0:Y:S01]  /*d770*/  MUFU.TANH R170, R170 ;  /* 0x000000aa00aa7308 */ /* 0x000e220000002400 */
[----:B----4-:R-:W-:Y:S02]  /*d780*/  FMNMX.FTZ R161, R166, R161, !PT ;  /* 0x000000a1a6a17209 */ /* 0x010fe40007810000 */
[----:B-1----:R-:W-:Y:S01]  /*d790*/  FMNMX.FTZ R14, R14, R159, !PT ;  /* 0x0000009f0e0e7209 */ /* 0x002fe20007810000 */
[----:B------:R-:W-:-:S04]  /*d7a0*/  FMUL.FTZ R159, R183, UR38 ;  /* 0x00000026b79f7c20 */ /* 0x000fc80008410000 */
[----:B------:R-:W1:Y:S01]  /*d7b0*/  MUFU.TANH R153, R153 ;  /* 0x0000009900997308 */ /* 0x000e620000002400 */
[----:B------:R-:W-:Y:S01]  /*d7c0*/  FADD.FTZ R163, -R14, R187 ;  /* 0x000000bb0ea37221 */ /* 0x000fe20000010100 */
[----:B--2---:R-:W-:-:S03]  /*d7d0*/  FMNMX.FTZ R165, R21, R161, !PT ;  /* 0x000000a115a57209 */ /* 0x004fc60007810000 */
[-C--:B------:R-:W-:Y:S01]  /*d7e0*/  FMUL.FTZ R169, R163, R15.reuse ;  /* 0x0000000fa3a97220 */ /* 0x080fe20000410000 */
[-C--:B------:R-:W-:Y:S02]  /*d7f0*/  FMUL.FTZ R163, R14, R15.reuse ;  /* 0x0000000f0ea37220 */ /* 0x080fe40000410000 */
[----:B------:R-:W2:Y:S02]  /*d800*/  MUFU.TANH R174, R174 ;  /* 0x000000ae00ae7308 */ /* 0x000ea40000002400 */
[--C-:B------:R-:W-:Y:S01]  /*d810*/  FFMA.FTZ R171, R20, R15, -R163.reuse ;  /* 0x0000000f14ab7223 */ /* 0x100fe200000108a3 */
[----:B0-----:R-:W-:Y:S01]  /*d820*/  FMNMX.FTZ R20, R170, R165, !PT ;  /* 0x000000a5aa147209 */ /* 0x001fe20007810000 */
[-CC-:B------:R-:W-:Y:S01]  /*d830*/  FFMA.FTZ R212, R212, R15.reuse, -R163.reuse ;  /* 0x0000000fd4d47223 */ /* 0x180fe200000108a3 */
[-CC-:B------:R-:W-:Y:S01]  /*d840*/  FFMA.FTZ R186, R186, R15.reuse, -R163.reuse ;  /* 0x0000000fbaba7223 */ /* 0x180fe200000108a3 */
[-CC-:B------:R-:W-:Y:S01]  /*d850*/  FFMA.FTZ R156, R156, R15.reuse, -R163.reuse ;  /* 0x0000000f9c9c7223 */ /* 0x180fe200000108a3 */
[-CC-:B------:R-:W-:Y:S01]  /*d860*/  FFMA.FTZ R160, R160, R15.reuse, -R163.reuse ;  /* 0x0000000fa0a07223 */ /* 0x180fe200000108a3 */
[----:B------:R-:W0:Y:S01]  /*d870*/  MUFU.TANH R155, R155 ;  /* 0x0000009b009b7308 */ /* 0x000e220000002400 */
        /* <DEDUP_REMOVED lines=8> */
[----:B--2---:R-:W-:Y:S01]  /*d900*/  FMNMX.FTZ R20, R174, R167, !PT ;  /* 0x000000a7ae147209 */ /* 0x004fe20007810000 */
[-CC-:B------:R-:W-:Y:S01]  /*d910*/  FFMA.FTZ R176, R176, R15.reuse, -R163.reuse ;  /* 0x0000000fb0b07223 */ /* 0x180fe200000108a3 */
[-CC-:B------:R-:W-:Y:S01]  /*d920*/  FFMA.FTZ R179, R232, R15.reuse, -R163.reuse ;  /* 0x0000000fe8b37223 */ /* 0x180fe200000108a3 */
[----:B------:R-:W-:-:S04]  /*d930*/  FFMA.FTZ R180, R180, R15, -R163 ;  /* 0x0000000fb4b47223 */ /* 0x000fc800000108a3 */
[----:B------:R-:W2:Y:S01]  /*d940*/  MUFU.TANH R157, R157 ;  /* 0x0000009d009d7308 */ /* 0x000ea20000002400 */
[----:B0-----:R-:W-:-:S07]  /*d950*/  FMNMX.FTZ R167, R155, R20, !PT ;  /* 0x000000149ba77209 */ /* 0x001fce0007810000 */
[----:B------:R-:W0:Y:S01]  /*d960*/  MUFU.TANH R182, R182 ;  /* 0x000000b600b67308 */ /* 0x000e220000002400 */
[----:B-1----:R-:W-:-:S07]  /*d970*/  FMNMX.FTZ R20, R178, R167, !PT ;  /* 0x000000a7b2147209 */ /* 0x002fce0007810000 */
[----:B------:R-:W1:Y:S01]  /*d980*/  MUFU.TANH R159, R159 ;  /* 0x0000009f009f7308 */ /* 0x000e620000002400 */
[----:B--2---:R-:W-:-:S07]  /*d990*/  FMNMX.FTZ R167, R157, R20, !PT ;  /* 0x000000149da77209 */ /* 0x004fce0007810000 */
[----:B------:R2:W3:Y:S01]  /*d9a0*/  MUFU.EX2 R161, R169 ;  /* 0x000000a900a17308 */ /* 0x0004e20000000800 */
[----:B0-----:R-:W-:-:S07]  /*d9b0*/  FMNMX.FTZ R20, R182, R167, !PT ;  /* 0x000000a7b6147209 */ /* 0x001fce0007810000 */
[----:B------:R-:W-:Y:S01]  /*d9c0*/  MUFU.EX2 R167, R212 ;  /* 0x000000d400a77308 */ /* 0x000fe20000000800 */
[----:B-1----:R-:W-:-:S05]  /*d9d0*/  FMNMX.FTZ R20, R159, R20, !PT ;  /* 0x000000149f147209 */ /* 0x002fca0007810000 */
[----:B--2---:R-:W0:Y:S02]  /*d9e0*/  SHFL.BFLY PT, R169, R20, 0x2, 0x1f ;  /* 0x0c401f0014a97f89 */ /* 0x004e2400000e0000 */
[----:B------:R1:W2:Y:S01]  /*d9f0*/  MUFU.EX2 R165, R171 ;  /* 0x000000ab00a57308 */ /* 0x0002a20000000800 */
[-C--:B---3--:R-:W-:Y:S01]  /*da00*/  FMUL.FTZ R24, R24, R161.reuse ;  /* 0x000000a118187220 */ /* 0x088fe20000410000 */
[-C--:B------:R-:W-:Y:S01]  /*da10*/  FMUL.FTZ R25, R25, R161.reuse ;  /* 0x000000a119197220 */ /* 0x080fe20000410000 */
        /* <DEDUP_REMOVED lines=9> */
[-C--:B------:R-:W-:Y:S01]  /*dab0*/  FMUL.FTZ R40, R40, R161.reuse ;  /* 0x000000a128287220 */ /* 0x080fe20000410000 */
[-C--:B------:R-:W-:Y:S01]  /*dac0*/  FMUL.FTZ R41, R41, R161.reuse ;  /* 0x000000a129297220 */ /* 0x080fe20000410000 */
[-C--:B------:R-:W-:Y:S01]  /*dad0*/  FMUL.FTZ R44, R44, R161.reuse ;  /* 0x000000a12c2c7220 */ /* 0x080fe20000410000 */
[----:B------:R-:W-:Y:S01]  /*dae0*/  FMUL.FTZ R45, R45, R161 ;  /* 0x000000a12d2d7220 */ /* 0x000fe20000410000 */
[----:B------:R-:W-:Y:S01]  /*daf0*/  MUFU.EX2 R156, R156 ;  /* 0x0000009c009c7308 */ /* 0x000fe20000000800 */
[----:B--2---:R-:W-:Y:S01]  /*db00*/  FFMA.FTZ R3, R161, R3, R165 ;  /* 0x00000003a1037223 */ /* 0x004fe200000100a5 */
[-C--:B------:R-:W-:Y:S01]  /*db10*/  FMUL.FTZ R48, R48, R161.reuse ;  /* 0x000000a130307220 */ /* 0x080fe20000410000 */
[-C--:B------:R-:W-:Y:S01]  /*db20*/  FMUL.FTZ R49, R49, R161.reuse ;  /* 0x000000a131317220 */ /* 0x080fe20000410000 */
[-C--:B------:R-:W-:Y:S01]  /*db30*/  FMUL.FTZ R52, R52, R161.reuse ;  /* 0x000000a134347220 */ /* 0x080fe20000410000 */
[----:B------:R-:W-:Y:S01]  /*db40*/  FMUL.FTZ R53, R53, R161 ;  /* 0x000000a135357220 */ /* 0x000fe20000410000 */
[----:B0-----:R-:W-:Y:S01]  /*db50*/  FMNMX.FTZ R169, R20, R169, !PT ;  /* 0x000000a914a97209 */ /* 0x001fe20007810000 */
[-C--:B------:R-:W-:Y:S01]  /*db60*/  FMUL.FTZ R56, R56, R161.reuse ;  /* 0x000000a138387220 */ /* 0x080fe20000410000 */
[----:B------:R-:W-:Y:S01]  /*db70*/  MUFU.EX2 R160, R160 ;  /* 0x000000a000a07308 */ /* 0x000fe20000000800 */
[----:B---3--:R-:W-:Y:S01]  /*db80*/  FADD.FTZ R3, R186, R3 ;  /* 0x00000003ba037221 */ /* 0x008fe20000010000 */
        /* <DEDUP_REMOVED lines=35> */
[-CC-:B------:R-:W-:Y:S01]  /*ddc0*/  FFMA.FTZ R212, R152, R15.reuse, -R225.reuse ;  /* 0x0000000f98d47223 */ /* 0x180fe200000108e1 */
[----:B------:R-:W-:Y:S01]  /*ddd0*/  FFMA.FTZ R181, R154, R15, -R225 ;  /* 0x0000000f9ab57223 */ /* 0x000fe200000108e1 */
[----:B------:R-:W-:-:S02]  /*dde0*/  @!P1 VIADD R152, R184, 0x28c40 ;  /* 0x00028c40b8989836 */ /* 0x000fc40000000000 */
[-CC-:B------:R-:W-:Y:S01]  /*ddf0*/  FFMA.FTZ R183, R158, R15.reuse, -R225.reuse ;  /* 0x0000000f9eb77223 */ /* 0x180fe200000108e1 */
[-CC-:B------:R-:W-:Y:S01]  /*de00*/  FFMA.FTZ R226, R21, R15.reuse, -R225.reuse ;  /* 0x0000000f15e27223 */ /* 0x180fe200000108e1 */
[----:B------:R-:W0:Y:S01]  /*de10*/  MUFU.EX2 R169, R169 ;  /* 0x000000a900a97308 */ /* 0x000e220000000800 */
[-CC-:B------:R-:W-:Y:S01]  /*de20*/  FFMA.FTZ R21, R170, R15.reuse, -R225.reuse ;  /* 0x0000000faa157223 */ /* 0x180fe200000108e1 */
[-CC-:B------:R-:W-:Y:S01]  /*de30*/  FFMA.FTZ R170, R153, R15.reuse, -R225.reuse ;  /* 0x0000000f99aa7223 */ /* 0x180fe200000108e1 */
[----:B------:R-:W-:Y:S01]  /*de40*/  @!P1 PRMT R152, RZ, 0x654, R152 ;  /* 0x00000654ff989816 */ /* 0x000fe20000000098 */
[----:B------:R-:W-:Y:S02]  /*de50*/  @!P2 IMAD R153, R223, 0x40, R190 ;  /* 0x00000040df99a824 */ /* 0x000fe400078e02be */
[-CC-:B------:R-:W-:Y:S01]  /*de60*/  FFMA.FTZ R222, R222, R15.reuse, -R225.reuse ;  /* 0x0000000fdede7223 */ /* 0x180fe200000108e1 */
[-CC-:B------:R-:W-:Y:S01]  /*de70*/  FFMA.FTZ R187, R162, R15.reuse, -R225.reuse ;  /* 0x0000000fa2bb7223 */ /* 0x180fe200000108e1 */
[----:B------:R1:W-:Y:S01]  /*de80*/  @!P1 SYNCS.ARRIVE.TRANS64.RED.A1T0 RZ, [R152+URZ], RZ ;  /* 0x000000ff98ff99a7 */ /* 0x0003e2000810043f */
[----:B------:R-:W2:Y:S01]  /*de90*/  MUFU.EX2 R212, R212 ;  /* 0x000000d400d47308 */ /* 0x000ea20000000800 */
[-CC-:B------:R-:W-:Y:S01]  /*dea0*/  FFMA.FTZ R224, R236, R15.reuse, -R225.reuse ;  /* 0x0000000fece07223 */ /* 0x180fe200000108e1 */
[-CC-:B------:R-:W-:Y:S01]  /*deb0*/  FFMA.FTZ R213, R166, R15.reuse, -R225.reuse ;  /* 0x0000000fa6d57223 */ /* 0x180fe200000108e1 */
[-CC-:B------:R-:W-:Y:S01]  /*dec0*/  FFMA.FTZ R174, R174, R15.reuse, -R225.reuse ;  /* 0x0000000faeae7223 */ /* 0x180fe200000108e1 */
[-CC-:B------:R-:W-:Y:S01]  /*ded0*/  FFMA.FTZ R155, R155, R15.reuse, -R225.reuse ;  /* 0x0000000f9b9b7223 */ /* 0x180fe200000108e1 */
[-CC-:B------:R-:W-:Y:S01]  /*dee0*/  FFMA.FTZ R178, R178, R15.reuse, -R225.reuse ;  /* 0x0000000fb2b27223 */ /* 0x180fe200000108e1 */
[-CC-:B------:R-:W-:Y:S01]  /*def0*/  FFMA.FTZ R157, R157, R15.reuse, -R225.reuse ;  /* 0x0000000f9d9d7223 */ /* 0x180fe200000108e1 */
[----:B-1----:R-:W-:Y:S01]  /*df00*/  @!P2 LEA R152, R153, R2, 0x2 ;  /* 0x000000029998a211 */ /* 0x002fe200078e10ff */
[----:B------:R-:W1:Y:S01]  /*df10*/  MUFU.EX2 R181, R181 ;  /* 0x000000b500b57308 */ /* 0x000e620000000800 */
[-CC-:B------:R-:W-:Y:S01]  /*df20*/  FFMA.FTZ R182, R182, R15.reuse, -R225.reuse ;  /* 0x0000000fb6b67223 */ /* 0x180fe200000108e1 */
[----:B------:R-:W-:Y:S01]  /*df30*/  FFMA.FTZ R159, R159, R15, -R225 ;  /* 0x0000000f9f9f7223 */ /* 0x000fe200000108e1 */
[-C--:B------:R-:W-:Y:S01]  /*df40*/  FMUL.FTZ R109, R109, R161.reuse ;  /* 0x000000a16d6d7220 */ /* 0x080fe20000410000 */
[----:B------:R-:W-:Y:S01]  /*df50*/  @!P2 STS [R152+0x28800], R161 ;  /* 0x028800a19800a388 */ /* 0x000fe20000000800 */
[-C--:B------:R-:W-:Y:S01]  /*df60*/  FMUL.FTZ R112, R112, R161.reuse ;  /* 0x000000a170707220 */ /* 0x080fe20000410000 */
[-C--:B------:R-:W-:Y:S01]  /*df70*/  FMUL.FTZ R113, R113, R161.reuse ;  /* 0x000000a171717220 */ /* 0x080fe20000410000 */
[-C--:B------:R-:W-:Y:S01]  /*df80*/  FMUL.FTZ R116, R116, R161.reuse ;  /* 0x000000a174747220 */ /* 0x080fe20000410000 */
[----:B------:R-:W3:Y:S01]  /*df90*/  MUFU.EX2 R183, R183 ;  /* 0x000000b700b77308 */ /* 0x000ee20000000800 */
[----:B0-----:R0:W-:Y:S01]  /*dfa0*/  @!P2 STS [R152+0x28820], R169 ;  /* 0x028820a99800a388 */ /* 0x0011e20000000800 */
[----:B--2---:R-:W-:Y:S01]  /*dfb0*/  FFMA.FTZ R0, R169, R0, R212 ;  /* 0x00000000a9007223 */ /* 0x004fe200000100d4 */
        /* <DEDUP_REMOVED lines=8> */
[----:B0-----:R-:W-:Y:S01]  /*e040*/  FADD.FTZ R152, R156, R3 ;  /* 0x000000039c987221 */ /* 0x001fe20000010000 */
[-C--:B------:R-:W-:Y:S01]  /*e050*/  FMUL.FTZ R129, R129, R161.reuse ;  /* 0x000000a181817220 */ /* 0x080fe20000410000 */
[-C--:B------:R-:W-:Y:S01]  /*e060*/  FMUL.FTZ R132, R132, R161.reuse ;  /* 0x000000a184847220 */ /* 0x080fe20000410000 */
[-C--:B------:R-:W-:Y:S01]  /*e070*/  FMUL.FTZ R133, R133, R161.reuse ;  /* 0x000000a185857220 */ /* 0x080fe20000410000 */
[----:B------:R-:W-:Y:S01]  /*e080*/  FADD.FTZ R3, R167, R152 ;  /* 0x00000098a7037221 */ /* 0x000fe20000010000 */
[----:B------:R-:W0:Y:S01]  /*e090*/  MUFU.EX2 R187, R187 ;  /* 0x000000bb00bb7308 */ /* 0x000e220000000800 */
[-C--:B------:R-:W-:Y:S01]  /*e0a0*/  FMUL.FTZ R136, R136, R161.reuse ;  /* 0x000000a188887220 */ /* 0x080fe20000410000 */
[-C--:B------:R-:W-:Y:S01]  /*e0b0*/  FMUL.FTZ R137, R137, R161.reuse ;  /* 0x000000a189897220 */ /* 0x080fe20000410000 */
[----:B------:R-:W-:Y:S01]  /*e0c0*/  FADD.FTZ R152, R160, R3 ;  /* 0x00000003a0987221 */ /* 0x000fe20000010000 */
[----:B---3--:R-:W-:Y:S01]  /*e0d0*/  FADD.FTZ R3, R183, R0 ;  /* 0x00000000b7037221 */ /* 0x008fe20000010000 */
[-C--:B------:R-:W-:Y:S01]  /*e0e0*/  FMUL.FTZ R140, R140, R161.reuse ;  /* 0x000000a18c8c7220 */ /* 0x080fe20000410000 */
[-C--:B------:R-:W-:Y:S01]  /*e0f0*/  FMUL.FTZ R141, R141, R161.reuse ;  /* 0x000000a18d8d7220 */ /* 0x080fe20000410000 */
[----:B------:R-:W-:Y:S01]  /*e100*/  FADD.FTZ R153, R171, R152 ;  /* 0x00000098ab997221 */ /* 0x000fe20000010000 */
[----:B------:R-:W1:Y:S01]  /*e110*/  MUFU.EX2 R224, R224 ;  /* 0x000000e000e07308 */ /* 0x000e620000000800 */
[----:B--2---:R-:W-:Y:S01]  /*e120*/  FADD.FTZ R0, R222, R3 ;  /* 0x00000003de007221 */ /* 0x004fe20000010000 */
[-C--:B------:R-:W-:Y:S01]  /*e130*/  FMUL.FTZ R144, R144, R161.reuse ;  /* 0x000000a190907220 */ /* 0x080fe20000410000 */
[----:B------:R-:W-:Y:S01]  /*e140*/  FADD.FTZ R152, R164, R153 ;  /* 0x00000099a4987221 */ /* 0x000fe20000010000 */
[-C--:B------:R-:W-:Y:S01]  /*e150*/  FMUL.FTZ R145, R145, R161.reuse ;  /* 0x000000a191917220 */ /* 0x080fe20000410000 */
[-C--:B------:R-:W-:Y:S01]  /*e160*/  FMUL.FTZ R148, R148, R161.reuse ;  /* 0x000000a194947220 */ /* 0x080fe20000410000 */
[----:B------:R-:W-:Y:S01]  /*e170*/  FMUL.FTZ R149, R149, R161 ;  /* 0x000000a195957220 */ /* 0x000fe20000410000 */
[----:B------:R-:W-:Y:S01]  /*e180*/  FADD.FTZ R153, R173, R152 ;  /* 0x00000098ad997221 */ /* 0x000fe20000010000 */
[----:B------:R-:W2:Y:S01]  /*e190*/  MUFU.EX2 R213, R213 ;  /* 0x000000d500d57308 */ /* 0x000ea20000000800 */
[----:B0-----:R-:W-:Y:S01]  /*e1a0*/  FADD.FTZ R3, R187, R0 ;  /* 0x00000000bb037221 */ /* 0x001fe20000010000 */
[----:B------:R-:W-:Y:S01]  /*e1b0*/  F2FP.F16.F32.PACK_AB R158, R173, R164 ;  /* 0x000000a4ad9e723e */ /* 0x000fe200000000ff */
[----:B------:R-:W-:Y:S01]  /*e1c0*/  FADD.FTZ R152, R168, R153 ;  /* 0x00000099a8987221 */ /* 0x000fe20000010000 */
        /* <DEDUP_REMOVED lines=68> */
[----:B------:R2:W3:Y:S01]  /*e610*/  MUFU.EX2 R223, R155 ;  /* 0x0000009b00df7308 */ /* 0x0004e20000000800 */
        /* <DEDUP_REMOVED lines=9> */
[----:B--2---:R-:W-:Y:S01]  /*e6b0*/  F2FP.F16.F32.PACK_AB R155, R222, R183 ;  /* 0x000000b7de9b723e */ /* 0x004fe200000000ff */
        /* <DEDUP_REMOVED lines=15> */
[----:B------:R-:W-:-:S02]  /*e7b0*/  F2FP.F16.F32.PACK_AB R162, R177, R172 ;  /* 0x000000acb1a2723e */ /* 0x000fc400000000ff */
[----:B------:R-:W-:-:S04]  /*e7c0*/  F2FP.F16.F32.PACK_AB R164, R179, R176 ;  /* 0x000000b0b3a4723e */ /* 0x000fc800000000ff */
[----:B------:R0:W3:Y:S01]  /*e7d0*/  MUFU.EX2 R225, R157 ;  /* 0x0000009d00e17308 */ /* 0x0000e20000000800 */
[----:B-1----:R-:W-:-:S07]  /*e7e0*/  FADD.FTZ R0, R178, R3 ;  /* 0x00000003b2007221 */ /* 0x002fce0000010000 */
[----:B------:R-:W1:Y:S01]  /*e7f0*/  MUFU.EX2 R163, R163 ;  /* 0x000000a300a37308 */ /* 0x000e620000000800 */
[----:B--2---:R-:W-:Y:S01]  /*e800*/  FADD.FTZ R166, R180, R153 ;  /* 0x00000099b4a67221 */ /* 0x004fe20000010000 */
[----:B------:R-:W-:Y:S01]  /*e810*/  F2FP.F16.F32.PACK_AB R153, R181, R212 ;  /* 0x000000d4b599723e */ /* 0x000fe200000000ff */
[----:B------:R-:W-:Y:S01]  /*e820*/  BAR.SYNC.DEFER_BLOCKING 0xf, 0x100 ;  /* 0x03c4000000007b1d */ /* 0x000fe20000010000 */
[----:B0-----:R-:W-:-:S05]  /*e830*/  F2FP.F16.F32.PACK_AB R157, R224, R187 ;  /* 0x000000bbe09d723e */ /* 0x001fca00000000ff */
[----:B------:R-:W0:Y:S01]  /*e840*/  MUFU.EX2 R167, R182 ;  /* 0x000000b600a77308 */ /* 0x000e220000000800 */
[C---:B---3--:R-:W-:Y:S01]  /*e850*/  FADD.FTZ R0, R225.reuse, R0 ;  /* 0x00000000e1007221 */ /* 0x048fe20000010000 */
[----:B------:R-:W-:-:S06]  /*e860*/  F2FP.F16.F32.PACK_AB R165, R225, R178 ;  /* 0x000000b2e1a5723e */ /* 0x000fcc00000000ff */
[----:B------:R2:W3:Y:S01]  /*e870*/  MUFU.EX2 R168, R159 ;  /* 0x0000009f00a87308 */ /* 0x0004e20000000800 */
[C---:B-1----:R-:W-:Y:S01]  /*e880*/  FADD.FTZ R3, R163.reuse, R166 ;  /* 0x000000a6a3037221 */ /* 0x042fe20000010000 */
[----:B------:R-:W-:Y:S02]  /*e890*/  F2FP.F16.F32.PACK_AB R166, R163, R180 ;  /* 0x000000b4a3a6723e */ /* 0x000fe400000000ff */
[----:B------:R-:W-:Y:S02]  /*e8a0*/  F2FP.F16.F32.PACK_AB R163, R223, R174 ;  /* 0x000000aedfa3723e */ /* 0x000fe400000000ff */
[----:B--2---:R-:W-:Y:S01]  /*e8b0*/  F2FP.F16.F32.PACK_AB R159, R226, R213 ;  /* 0x000000d5e29f723e */ /* 0x004fe200000000ff */
[----:B0-----:R-:W-:Y:S01]  /*e8c0*/  FADD.FTZ R171, R167, R0 ;  /* 0x00000000a7ab7221 */ /* 0x001fe20000010000 */
[----:B------:R0:W-:Y:S04]  /*e8d0*/  STSM.16.M88.4 [R195+0x26800], R152 ;  /* 0x02680098c3007844 */ /* 0x0001e80000000200 */
[----:B------:R0:W-:Y:S01]  /*e8e0*/  STSM.16.M88.4 [R198], R156 ;  /* 0x0000009cc6007844 */ /* 0x0001e20000000200 */
[C---:B---3--:R-:W-:Y:S01]  /*e8f0*/  F2FP.F16.F32.PACK_AB R167, R168.reuse, R167 ;  /* 0x000000a7a8a7723e */ /* 0x048fe200000000ff */
[----:B------:R-:W-:-:S02]  /*e900*/  FADD.FTZ R0, R168, R171 ;  /* 0x000000aba8007221 */ /* 0x000fc40000010000 */
[----:B------:R0:W-:Y:S04]  /*e910*/  STSM.16.M88.4 [R196], R160 ;  /* 0x000000a0c4007844 */ /* 0x0001e80000000200 */
[----:B------:R0:W-:Y:S01]  /*e920*/  STSM.16.M88.4 [R197], R164 ;  /* 0x000000a4c5007844 */ /* 0x0001e20000000200 */
[----:B------:R-:W-:Y:S05]  /*e930*/  @!P0 BRA `(.L_x_6408) ;  /* 0x0000000000048947 */ /* 0x000fea0003800000 */
[----:B------:R-:W-:Y:S01]  /*e940*/  BPT.TRAP 0x1 ;  /* 0x000000040000795c */ /* 0x000fe20000300000 */
.L_x_6408:
[----:B------:R1:W2:Y:S01]  /*e950*/  SYNCS.PHASECHK.TRANS64.TRYWAIT P2, [R184+URZ+0x28c50], R185 ;  /* 0x028c50b9b80075a7 */ /* 0x0002a2000804017f */
[----:B------:R-:W-:Y:S05]  /*e960*/  @!P0 BRA `(.L_x_6409) ;  /* 0x0000000000048947 */ /* 0x000fea0003800000 */
[----:B------:R-:W-:Y:S01]  /*e970*/  BPT.TRAP 0x1 ;  /* 0x000000040000795c */ /* 0x000fe20000300000 */
.L_x_6409:
[----:B------:R-:W-:Y:S04]  /*e980*/  BSSY B1, `(.L_x_6410) ;  /* 0x0000004000017945 */ /* 0x000fe80003800000 */
[----:B--2---:R-:W-:Y:S05]  /*e990*/  @P2 BRA `(.L_x_6411) ;  /* 0x0000000000082947 */ /* 0x004fea0003800000 */
[----:B------:R-:W2:Y:S02]  /*e9a0*/  SYNCS.PHASECHK.TRANS64.TRYWAIT P2, [R184+URZ+0x28c50], R185 ;  /* 0x028c50b9b80075a7 */ /* 0x000ea4000804017f */
[----:B--2---:R-:W-:Y:S05]  /*e9b0*/  @!P2 BRA `(.L_x_6412) ;  /* 0x000000a40054a947 */ /* 0x004fea0003800000 */
.L_x_6411:
[----:B------:R-:W-:Y:S05]  /*e9c0*/  BSYNC B1 ;  /* 0x0000000000017941 */ /* 0x000fea0003800000 */
.L_x_6410:
[----:B------:R-:W-:Y:S01]  /*e9d0*/  IMAD R168, R18, 0x1000, R12 ;  /* 0x0000100012a87824 */ /* 0x000fe200078e020c */
[----:B------:R-:W-:Y:S01]  /*e9e0*/  WARPGROUP.ARRIVE ;  /* 0x00000000000079c5 */ /* 0x000fe20000000000 */
[----:B------:R-:W-:Y:S01]  /*e9f0*/  IMAD.MOV.U32 R169, RZ, RZ, 0x40000040 ;  /* 0x40000040ffa97424 */ /* 0x000fe200078e00ff */
[C---:B------:R-:W-:Y:S01]  /*ea00*/  ISETP.GT.AND P2, PT, R211.reuse, RZ, PT ;  /* 0x000000ffd300720c */ /* 0x040fe20003f44270 */
[----:B------:R-:W-:Y:S01]  /*ea10*/  VIADD R211, R211, 0xffffffff ;  /* 0xffffffffd3d37836 */ /* 0x000fe20000000000 */
[----:B------:R-:W-:Y:S01]  /*ea20*/  R2UR UR6, R168 ;  /* 0x00000000a80672ca */ /* 0x000fe200000e0000 */
[----:B------:R-:W-:Y:S01]  /*ea30*/  IMAD.MOV.U32 R213, RZ, RZ, R20 ;  /* 0x000000ffffd57224 */ /* 0x000fe200078e0014 */
[----:B------:R-:W-:Y:S01]  /*ea40*/  R2UR UR7, R169 ;  /* 0x00000000a90772ca */ /* 0x000fe200000e0000 */
[----:B------:R-:W-:Y:S01]  /*ea50*/  IMAD.MOV.U32 R169, RZ, RZ, 0x40000040 ;  /* 0x40000040ffa97424 */ /* 0x000fe200078e00ff */
[----:B-12---:R-:W-:Y:S01]  /*ea60*/  @!P1 IADD3 R184, R184, 0x28c60, RZ ;  /* 0x00028c60b8b89810 */ /* 0x006fe20007ffe0ff */
[----:B------:R-:W-:Y:S01]  /*ea70*/  IMAD.MOV.U32 R223, RZ, RZ, R18 ;  /* 0x000000ffffdf7224 */ /* 0x000fe200078e0012 */
[----:B------:R-:W-:-:S02]  /*ea80*/  MOV R187, R14 ;  /* 0x0000000e00bb7202 */ /* 0x000fc40000000f00 */
[----:B------:R-:W-:-:S07]  /*ea90*/  @!P1 PRMT R184, RZ, 0x654, R184 ;  /* 0x00000654ffb89816 */ /* 0x000fce00000000b8 */
[----:B------:R-:W-:Y:S03]  /*eaa0*/  HGMMA.64x256x16.F32 R24, R152, gdesc[UR4].tnspB, R24, gsb0 ;  /* 0x43e0000498187df0 */ /* 0x000fe60008000818 */
[----:B------:R-:W-:Y:S02]  /*eab0*/  WARPGROUP.DEPBAR.LE gsb0, 0x0 ;  /* 0x00008000000079c5 */ /* 0x000fe40000010000 */
[----:B0-----:R-:W-:Y:S01]  /*eac0*/  IMAD.MOV.U32 R153, RZ, RZ, 0x40000040 ;  /* 0x40000040ff997424 */ /* 0x001fe200078e00ff */
[----:B------:R-:W-:Y:S01]  /*ead0*/  IADD3 R152, R168, 0x80, RZ ;  /* 0x00000080a8987810 */ /* 0x000fe20007ffe0ff */
[----:B------:R-:W-:-:S03]  /*eae0*/  WARPGROUP.ARRIVE ;  /* 0x00000000000079c5 */ /* 0x000fc60000000000 */
[----:B------:R-:W-:Y:S01]  /*eaf0*/  R2UR UR6, R152 ;  /* 0x00000000980672ca */ /* 0x000fe200000e0000 */
[C---:B------:R-:W-:Y:S01]  /*eb00*/  VIADD R152, R168.reuse, 0x100 ;  /* 0x00000100a8987836 */ /* 0x040fe20000000000 */
[----:B------:R-:W-:Y:S01]  /*eb10*/  R2UR UR7, R153 ;  /* 0x00000000990772ca */ /* 0x000fe200000e0000 */
[----:B------:R-:W-:Y:S01]  /*eb20*/  VIADD R168, R168, 0x180 ;  /* 0x00000180a8a87836 */ /* 0x000fe20000000000 */
[----:B------:R-:W-:-:S14]  /*eb30*/  MOV R153, 0x40000040 ;  /* 0x4000004000997802 */ /* 0x000fdc0000000f00 */
        /* <DEDUP_REMOVED lines=24> */
.L_x_6402:
[----:B------:R-:W-:Y:S05]  /*ecc0*/  BSYNC B0 ;  /* 0x0000000000007941 */ /* 0x000fea0003800000 */
.L_x_6401:
[----:B------:R-:W3:Y:S01]  /*ecd0*/  SHFL.BFLY PT, R4, R3, 0x2, 0x1f ;  /* 0x0c401f0003047f89 */ /* 0x000ee200000e0000 */
[----:B------:R-:W-:Y:S01]  /*ece0*/  IMAD.MOV.U32 R167, RZ, RZ, -0x800000 ;  /* 0xff800000ffa77424 */ /* 0x000fe200078e00ff */
[----:B------:R-:W-:Y:S01]  /*ecf0*/  MOV R169, 0xff800000 ;  /* 0xff80000000a97802 */ /* 0x000fe20000000f00 */
[----:B------:R-:W-:Y:S01]  /*ed00*/  VIADD R206, R206, 0x1 ;  /* 0x00000001cece7836 */ /* 0x000fe20000000000 */
[----:B------:R-:W4:Y:S01]  /*ed10*/  SHFL.BFLY PT, R7, R0, 0x2, 0x1f ;  /* 0x0c401f0000077f89 */ /* 0x000f2200000e0000 */
[----:B------:R-:W-:Y:S08]  /*ed20*/  BAR.ARV 0x8, 0xa0 ;  /* 0x0202800000007b1d */ /* 0x000ff00000002000 */
[----:B------:R-:W-:Y:S01]  /*ed30*/  BAR.SYNC.DEFER_BLOCKING 0xf, 0x100 ;  /* 0x03c4000000007b1d */ /* 0x000fe20000010000 */
[----:B---3--:R-:W-:Y:S01]  /*ed40*/  FADD.FTZ R4, R4, R3 ;  /* 0x0000000304047221 */ /* 0x008fe20000010000 */
[----:B------:R-:W-:Y:S01]  /*ed50*/  MOV R3, RZ ;  /* 0x000000ff00037202 */ /* 0x000fe20000000f00 */
[----:B----4-:R-:W-:-:S03]  /*ed60*/  FADD.FTZ R7, R7, R0 ;  /* 0x0000000007077221 */ /* 0x010fc60000010000 */
[----:B------:R-:W3:Y:S04]  /*ed70*/  SHFL.BFLY PT, R5, R4, 0x1, 0x1f ;  /* 0x0c201f0004057f89 */ /* 0x000ee800000e0000 */
[----:B------:R-:W4:Y:S01]  /*ed80*/  SHFL.BFLY PT, R6, R7, 0x1, 0x1f ;  /* 0x0c201f0007067f89 */ /* 0x000f2200000e0000 */
[----:B---3--:R-:W-:Y:S01]  /*ed90*/  FADD.FTZ R9, R4, R5 ;  /* 0x0000000504097221 */ /* 0x008fe20000010000 */
[----:B------:R-:W-:Y:S02]  /*eda0*/  IMAD.MOV R5, RZ, RZ, -R194 ;  /* 0x000000ffff057224 */ /* 0x000fe400078e0ac2 */
[----:B------:R-:W-:Y:S02]  /*edb0*/  VIADD R4, R18, 0x1 ;  /* 0x0000000112047836 */ /* 0x000fe40000000000 */
[----:B----4-:R-:W-:Y:S01]  /*edc0*/  FADD.FTZ R0, R7, R6 ;  /* 0x0000000607007221 */ /* 0x010fe20000010000 */
[----:B------:R-:W-:Y:S01]  /*edd0*/  FSETP.NE.FTZ.AND P2, PT, R9, RZ, PT ;  /* 0x000000ff0900720b */ /* 0x000fe20003f55000 */
[----:B------:R-:W-:Y:S01]  /*ede0*/  IMAD.MOV.U32 R6, RZ, RZ, RZ ;  /* 0x000000ffff067224 */ /* 0x000fe200078e00ff */
[----:B------:R-:W-:-:S02]  /*edf0*/  ISETP.NE.AND P0, PT, R192, R5, PT ;  /* 0x00000005c000720c */ /* 0x000fc40003f05270 */
[----:B------:R-:W-:Y:S02]  /*ee00*/  FSETP.NE.FTZ.AND P3, PT, R0, RZ, PT ;  /* 0x000000ff0000720b */ /* 0x000fe40003f75000 */
[----:B------:R-:W-:-:S04]  /*ee10*/  ISETP.NE.AND P1, PT, R4, 0x2, PT ;  /* 0x000000020400780c */ /* 0x000fc80003f25270 */
[----:B------:R-:W-:-:S03]  /*ee20*/  SEL R8, RZ, 0x1, P1 ;  /* 0x00000001ff087807 */ /* 0x000fc60000800000 */
[----:B------:R-:W3:Y:S01]  /*ee30*/  @P2 MUFU.RCP R3, R9 ;  /* 0x0000000900032308 */ /* 0x000ee20000001000 */
[----:B------:R-:W-:Y:S02]  /*ee40*/  LOP3.LUT R19, R19, R8, RZ, 0x3c, !PT ;  /* 0x0000000813137212 */ /* 0x000fe400078e3cff */
[----:B------:R-:W-:Y:S01]  /*ee50*/  @!P0 LEA R5, R18, R190, 0x6 ;  /* 0x000000be12058211 */ /* 0x000fe200078e30ff */
[C---:B------:R-:W-:Y:S01]  /*ee60*/  @P2 FMUL.FTZ R18, R15.reuse, 0.69314718246459960938 ;  /* 0x3f3172180f122820 */ /* 0x040fe20000410000 */
[----:B0-----:R-:W-:-:S03]  /*ee70*/  @P3 FMUL.FTZ R21, R15, 0.69314718246459960938 ;  /* 0x3f3172180f153820 */ /* 0x001fc60000410000 */
[----:B------:R-:W0:Y:S01]  /*ee80*/  @P3 MUFU.RCP R6, R0 ;  /* 0x0000000000063308 */ /* 0x000e220000001000 */
[----:B------:R-:W-:-:S07]  /*ee90*/  @!P0 IMAD R5, R5, 0x4, R2 ;  /* 0x0000000405058824 */ /* 0x000fce00078e0202 */
[----:B------:R-:W4:Y:S01]  /*eea0*/  @P2 MUFU.LG2 R2, R9 ;  /* 0x0000000900022308 */ /* 0x000f220000000c00 */
[-C--:B---3--:R-:W-:Y:S01]  /*eeb0*/  FMUL.FTZ R174, R32, R3.reuse ;  /* 0x0000000320ae7220 */ /* 0x088fe20000410000 */
[----:B------:R-:W-:Y:S01]  /*eec0*/  @!P0 STS [R5+0x28800], R3 ;  /* 0x0288000305008388 */ /* 0x000fe20000000800 */
[-C--:B------:R-:W-:Y:S01]  /*eed0*/  FMUL.FTZ R177, R24, R3.reuse ;  /* 0x0000000318b17220 */ /* 0x080fe20000410000 */
[-C--:B------:R-:W-:Y:S01]  /*eee0*/  FMUL.FTZ R24, R33, R3.reuse ;  /* 0x0000000321187220 */ /* 0x080fe20000410000 */
[-C--:B------:R-:W-:Y:S01]  /*eef0*/  FMUL.FTZ R175, R25, R3.reuse ;  /* 0x0000000319af7220 */ /* 0x080fe20000410000 */
[-C--:B------:R-:W-:Y:S01]  /*ef00*/  FMUL.FTZ R176, R28, R3.reuse ;  /* 0x000000031cb07220 */ /* 0x080fe20000410000 */
[-C--:B------:R-:W-:Y:S01]  /*ef10*/  FMUL.FTZ R173, R29, R3.reuse ;  /* 0x000000031dad7220 */ /* 0x080fe20000410000 */
[----:B------:R-:W3:Y:S01]  /*ef20*/  @P3 MUFU.LG2 R32, R0 ;  /* 0x0000000000203308 */ /* 0x000ee20000000c00 */
[----:B0-----:R0:W-:Y:S01]  /*ef30*/  @!P0 STS [R5+0x28820], R6 ;  /* 0x0288200605008388 */ /* 0x0011e20000000800 */
        /* <DEDUP_REMOVED lines=65> */
[----:B------:R-:W-:Y:S01]  /*f350*/  FMUL.FTZ R15, R70, R6 ;  /* 0x00000006460f7220 */ /* 0x000fe20000410000 */
[----:B------:R-:W-:Y:S01]  /*f360*/  @P2 FFMA.FTZ R167, R18, R14, R33 ;  /* 0x0000000e12a72223 */ /* 0x000fe20000010021 */
[----:B------:R-:W-:Y:S01]  /*f370*/  PLOP3.LUT P0, PT, PT, PT, PT, 0x8, 0x0 ;  /* 0x000000000000781c */ /* 0x000fe20003f0e170 */
        /* <DEDUP_REMOVED lines=61> */
.L_x_6323:
[----:B------:R-:W-:Y:S05]  /*f750*/  BSYNC B7 ;  /* 0x0000000000077941 */ /* 0x000fea0003800000 */
.L_x_6321:
[----:B------:R-:W0:Y:S08]  /*f760*/  S2UR UR5, SR_CgaCtaId ;  /* 0x00000000000579c3 */ /* 0x000e300000008800 */
[----:B------:R-:W-:Y:S06]  /*f770*/  BAR.SYNC.DEFER_BLOCKING 0x5, 0x120 ;  /* 0x0144800000007b1d */ /* 0x000fec0000010000 */
[----:B------:R-:W-:Y:S01]  /*f780*/  UMOV UR4, 0x400 ;  /* 0x0000040000047882 */ /* 0x000fe20000000000 */
[----:B------:R-:W-:Y:S01]  /*f790*/  BSSY B0, `(.L_x_6414) ;  /* 0x000026d000007945 */ /* 0x000fe20003800000 */
[----:B0-----:R-:W-:-:S06]  /*f7a0*/  ULEA UR4, UR5, UR4, 0x18 ;  /* 0x0000000405047291 */ /* 0x001fcc000f8ec03f */
[----:B------:R-:W-:-:S05]  /*f7b0*/  IMAD.U32 R2, RZ, RZ, UR4 ;  /* 0x00000004ff027e24 */ /* 0x000fca000f8e00ff */
[----:B--2---:R0:W2:Y:S01]  /*f7c0*/  LDS.128 R184, [R2+0x28cd0] ;  /* 0x028cd00002b87984 */ /* 0x0040a20000000c00 */
[----:B------:R-:W-:Y:S06]  /*f7d0*/  BAR.ARV 0x4, 0x120 ;  /* 0x0104800000007b1d */ /* 0x000fec0000002000 */
[----:B------:R-:W-:Y:S05]  /*f7e0*/  @P0 BRA `(.L_x_6415) ;  /* 0x0000001c00100947 */ /* 0x000fea0003800000 */
[----:B-----5:R-:W3:Y:S01]  /*f7f0*/  S2R R33, SR_SWINHI ;  /* 0x0000000000217919 */ /* 0x020ee20000002f00 */
        /* <DEDUP_REMOVED lines=28> */
[C---:B------:R-:W-:Y:S02]  /*f9c0*/  IADD3 R179, P1, R118.reuse, 0x20, RZ ;  /* 0x0000002076b37810 */ /* 0x040fe40007f3e0ff */
[----:B------:R-:W-:Y:S02]  /*f9d0*/  LOP3.LUT R52, R211, 0x380, RZ, 0xc0, !PT ;  /* 0x00000380d3347812 */ /* 0x000fe400078ec0ff */
[----:B------:R-:W-:Y:S02]  /*f9e0*/  IADD3 R183, P4, R118, 0x60, RZ ;  /* 0x0000006076b77810 */ /* 0x000fe40007f9e0ff */
[----:B------:R-:W-:Y:S02]  /*f9f0*/  SHF.R.U64 R44, R44, 0x3, RZ ;  /* 0x000000032c2c7819 */ /* 0x000fe400000012ff */
[----:B------:R-:W-:Y:S01]  /*fa00*/  IADD3 R60, P5, R118, 0x2040, RZ ;  /* 0x00002040763c7810 */ /* 0x000fe20007fbe0ff */
[----:B------:R-:W-:Y:S01]  /*fa10*/  IMAD.X R49, RZ, RZ, R119, P4 ;  /* 0x000000ffff317224 */ /* 0x000fe200020e0677 */
[----:B------:R-:W-:-:S02]  /*fa20*/  LOP3.LUT R40, R179, 0x380, RZ, 0xc0, !PT ;  /* 0x00000380b3287812 */ /* 0x000fc400078ec0ff */
[----:B------:R-:W-:Y:S01]  /*fa30*/  IADD3.X R41, RZ, R119, RZ, P1, !PT ;  /* 0x00000077ff297210 */ /* 0x000fe20000ffe4ff */
[--C-:B------:R-:W-:Y:S01]  /*fa40*/  IMAD.X R61, RZ, RZ, R119.reuse, P5 ;  /* 0x000000ffff3d7224 */ /* 0x100fe200028e0677 */
[----:B------:R-:W-:Y:S02]  /*fa50*/  SHF.R.U64 R52, R52, 0x3, RZ ;  /* 0x0000000334347819 */ /* 0x000fe400000012ff */
[----:B------:R-:W-:Y:S02]  /*fa60*/  IADD3 R68, P1, R118, 0x4000, RZ ;  /* 0x0000400076447810 */ /* 0x000fe40007f3e0ff */
[----:B------:R-:W-:Y:S02]  /*fa70*/  LOP3.LUT R48, R183, 0x380, RZ, 0xc0, !PT ;  /* 0x00000380b7307812 */ /* 0x000fe400078ec0ff */
[----:B------:R-:W-:Y:S01]  /*fa80*/  LOP3.LUT R44, R44, R181, RZ, 0x3c, !PT ;  /* 0x000000b52c2c7212 */ /* 0x000fe200078e3cff */
[----:B------:R-:W-:Y:S01]  /*fa90*/  IMAD.X R69, RZ, RZ, R119, P1 ;  /* 0x000000ffff457224 */ /* 0x000fe200008e0677 */
[----:B------:R-:W-:-:S02]  /*faa0*/  SHF.R.U64 R40, R40, 0x3, RZ ;  /* 0x0000000328287819 */ /* 0x000fc400000012ff */
[----:B------:R-:W-:Y:S02]  /*fab0*/  LOP3.LUT R181, R60, 0x380, RZ, 0xc0, !PT ;  /* 0x000003803cb57812 */ /* 0x000fe400078ec0ff */
[----:B------:R-:W-:Y:S02]  /*fac0*/  IADD3 R56, P6, R118, 0x2020, RZ ;  /* 0x0000202076387810 */ /* 0x000fe40007fde0ff */
[----:B------:R-:W-:Y:S02]  /*fad0*/  LOP3.LUT R52, R52, R211, RZ, 0x3c, !PT ;  /* 0x000000d334347212 */ /* 0x000fe400078e3cff */
[----:B------:R-:W-:Y:S01]  /*fae0*/  LOP3.LUT R33, R118, 0x380, RZ, 0xc0, !PT ;  /* 0x0000038076217812 */ /* 0x000fe200078ec0ff */
[----:B------:R-:W-:Y:S01]  /*faf0*/  IMAD.X R57, RZ, RZ, R119, P6 ;  /* 0x000000ffff397224 */ /* 0x000fe200030e0677 */
[----:B------:R-:W-:Y:S02]  /*fb00*/  SHF.R.U64 R48, R48, 0x3, RZ ;  /* 0x0000000330307819 */ /* 0x000fe400000012ff */
[----:B------:R-:W-:-:S02]  /*fb10*/  LOP3.LUT R211, R68, 0x380, RZ, 0xc0, !PT ;  /* 0x0000038044d37812 */ /* 0x000fc400078ec0ff */
[----:B------:R-:W-:Y:S02]  /*fb20*/  IADD3 R64, P2, R118, 0x2060, RZ ;  /* 0x0000206076407810 */ /* 0x000fe40007f5e0ff */
[----:B------:R-:W-:Y:S02]  /*fb30*/  LOP3.LUT R40, R40, R179, RZ, 0x3c, !PT ;  /* 0x000000b328287212 */ /* 0x000fe400078e3cff */
[----:B------:R-:W-:Y:S02]  /*fb40*/  SHF.R.U64 R181, R181, 0x3, RZ ;  /* 0x00000003b5b57819 */ /* 0x000fe400000012ff */
[----:B------:R-:W-:Y:S02]  /*fb50*/  IADD3 R32, P4, R118, 0x4040, RZ ;  /* 0x0000404076207810 */ /* 0x000fe40007f9e0ff */
[----:B------:R-:W-:Y:S02]  /*fb60*/  LOP3.LUT R179, R56, 0x380, RZ, 0xc0, !PT ;  /* 0x0000038038b37812 */ /* 0x000fe400078ec0ff */
[----:B------:R-:W-:-:S02]  /*fb70*/  SHF.R.U64 R33, R33, 0x3, RZ ;  /* 0x0000000321217819 */ /* 0x000fc400000012ff */
[----:B------:R-:W-:Y:S02]  /*fb80*/  LOP3.LUT R48, R48, R183, RZ, 0x3c, !PT ;  /* 0x000000b730307212 */ /* 0x000fe400078e3cff */
[----:B------:R-:W-:Y:S02]  /*fb90*/  SHF.R.U64 R211, R211, 0x3, RZ ;  /* 0x00000003d3d37819 */ /* 0x000fe400000012ff */
[----:B------:R-:W-:Y:S02]  /*fba0*/  IADD3 R6, P6, R118, 0x6000, RZ ;  /* 0x0000600076067810 */ /* 0x000fe40007fde0ff */
[----:B------:R-:W-:Y:S02]  /*fbb0*/  LOP3.LUT R183, R64, 0x380, RZ, 0xc0, !PT ;  /* 0x0000038040b77812 */ /* 0x000fe400078ec0ff */
[----:B------:R-:W-:Y:S01]  /*fbc0*/  LOP3.LUT R60, R181, R60, RZ, 0x3c, !PT ;  /* 0x0000003cb53c7212 */ /* 0x000fe200078e3cff */
[----:B------:R-:W-:Y:S01]  /*fbd0*/  IMAD.X R111, RZ, RZ, R119, P6 ;  /* 0x000000ffff6f7224 */ /* 0x000fe200030e0677 */
[----:B------:R-:W-:-:S02]  /*fbe0*/  IADD3.X R53, RZ, R119, RZ, P3, !PT ;  /* 0x00000077ff357210 */ /* 0x000fc40001ffe4ff */
[----:B------:R-:W-:Y:S02]  /*fbf0*/  IADD3.X R65, RZ, R119, RZ, P2, !PT ;  /* 0x00000077ff417210 */ /* 0x000fe400017fe4ff */
[----:B------:R-:W-:Y:S02]  /*fc00*/  SHF.R.U64 R179, R179, 0x3, RZ ;  /* 0x00000003b3b37819 */ /* 0x000fe400000012ff */
[----:B------:R-:W-:Y:S02]  /*fc10*/  LOP3.LUT R181, R32, 0x380, RZ, 0xc0, !PT ;  /* 0x0000038020b57812 */ /* 0x000fe400078ec0ff */
[C---:B------:R-:W-:Y:S02]  /*fc20*/  IADD3 R4, P0, R118.reuse, 0x4020, RZ ;  /* 0x0000402076047810 */ /* 0x040fe40007f1e0ff */
[C---:B------:R-:W-:Y:S02]  /*fc30*/  IADD3 R36, P3, R118.reuse, 0x4060, RZ ;  /* 0x0000406076247810 */ /* 0x040fe40007f7e0ff */
[C---:B------:R-:W-:Y:S01]  /*fc40*/  IADD3 R14, P5, R118.reuse, 0x6020, RZ ;  /* 0x00006020760e7810 */ /* 0x040fe20007fbe0ff */
[--C-:B------:R-:W-:Y:S01]  /*fc50*/  IMAD.X R73, RZ, RZ, R119.reuse, P0 ;  /* 0x000000ffff497224 */ /* 0x100fe200000e0677 */
[C---:B------:R-:W-:Y:S01]  /*fc60*/  IADD3 R26, P2, R118.reuse, 0x6040, RZ ;  /* 0x00006040761a7810 */ /* 0x040fe20007f5e0ff */
[----:B------:R-:W-:Y:S01]  /*fc70*/  IMAD.X R107, RZ, RZ, R119, P3 ;  /* 0x000000ffff6b7224 */ /* 0x000fe200018e0677 */
[----:B------:R-:W-:-:S02]  /*fc80*/  IADD3 R30, P1, R118, 0x6060, RZ ;  /* 0x00006060761e7810 */ /* 0x000fc40007f3e0ff */
[----:B------:R-:W-:Y:S01]  /*fc90*/  LOP3.LUT R118, R33, R118, RZ, 0x3c, !PT ;  /* 0x0000007621767212 */ /* 0x000fe200078e3cff */
[--C-:B------:R-:W-:Y:S01]  /*fca0*/  IMAD.X R33, RZ, RZ, R119.reuse, P2 ;  /* 0x000000ffff217224 */ /* 0x100fe200010e0677 */
[----:B------:R-:W-:Y:S01]  /*fcb0*/  LOP3.LUT R68, R211, R68, RZ, 0x3c, !PT ;  /* 0x00000044d3447212 */ /* 0x000fe200078e3cff */
[----:B------:R-:W-:Y:S01]  /*fcc0*/  IMAD.X R37, RZ, RZ, R119, P1 ;  /* 0x000000ffff257224 */ /* 0x000fe200008e0677 */
[----:B------:R-:W-:Y:S02]  /*fcd0*/  SHF.R.U64 R183, R183, 0x3, RZ ;  /* 0x00000003b7b77819 */ /* 0x000fe400000012ff */
[----:B------:R-:W-:Y:S02]  /*fce0*/  LOP3.LUT R211, R6, 0x380, RZ, 0xc0, !PT ;  /* 0x0000038006d37812 */ /* 0x000fe400078ec0ff */
[----:B------:R-:W-:Y:S02]  /*fcf0*/  LOP3.LUT R56, R179, R56, RZ, 0x3c, !PT ;  /* 0x00000038b3387212 */ /* 0x000fe400078e3cff */
[----:B------:R-:W-:-:S02]  /*fd00*/  SHF.R.U64 R181, R181, 0x3, RZ ;  /* 0x00000003b5b57819 */ /* 0x000fc400000012ff */
[----:B------:R-:W-:Y:S02]  /*fd10*/  LOP3.LUT R179, R4, 0x380, RZ, 0xc0, !PT ;  /* 0x0000038004b37812 */ /* 0x000fe400078ec0ff */
[-C--:B------:R-:W-:Y:S02]  /*fd20*/  IADD3.X R103, RZ, R119.reuse, RZ, P4, !PT ;  /* 0x00000077ff677210 */ /* 0x080fe400027fe4ff */
[-C--:B------:R-:W-:Y:S02]  /*fd30*/  IADD3.X R115, RZ, R119.reuse, RZ, P5, !PT ;  /* 0x00000077ff737210 */ /* 0x080fe40002ffe4ff */
[----:B------:R-:W-:Y:S02]  /*fd40*/  MOV R118, R118 ;  /* 0x0000007600767202 */ /* 0x000fe40000000f00 */
[----:B------:R-:W-:Y:S02]  /*fd50*/  LOP3.LUT R64, R183, R64, RZ, 0x3c, !PT ;  /* 0x00000040b7407212 */ /* 0x000fe400078e3cff */
[----:B------:R-:W-:-:S02]  /*fd60*/  SHF.R.U64 R211, R211, 0x3, RZ ;  /* 0x00000003d3d37819 */ /* 0x000fc400000012ff */
[----:B------:R-:W-:Y:S02]  /*fd70*/  LOP3.LUT R27, R14, 0x380, RZ, 0xc0, !PT ;  /* 0x000003800e1b7812 */ /* 0x000fe400078ec0ff */
[----:B------:R-:W-:Y:S02]  /*fd80*/  LOP3.LUT R119, R26, 0x380, RZ, 0xc0, !PT ;  /* 0x000003801a777812 */ /* 0x000fe400078ec0ff */
[----:B------:R-:W-:Y:S02]  /*fd90*/  LOP3.LUT R183, R36, 0x380, RZ, 0xc0, !PT ;  /* 0x0000038024b77812 */ /* 0x000fe400078ec0ff */
[----:B------:R-:W-:Y:S02]  /*fda0*/  LOP3.LUT R102, R181, R32, RZ, 0x3c, !PT ;  /* 0x00000020b5667212 */ /* 0x000fe400078e3cff */
[----:B------:R-:W-:Y:S02]  /*fdb0*/  SHF.R.U64 R179, R179, 0x3, RZ ;  /* 0x00000003b3b37819 */ /* 0x000fe400000012ff */
[----:B------:R-:W-:-:S02]  /*fdc0*/  LOP3.LUT R32, R30, 0x380, RZ, 0xc0, !PT ;  /* 0x000003801e207812 */ /* 0x000fc400078ec0ff */
[----:B------:R-:W-:Y:S02]  /*fdd0*/  LOP3.LUT R110, R211, R6, RZ, 0x3c, !PT ;  /* 0x00000006d36e7212 */ /* 0x000fe400078e3cff */
[----:B------:R-:W-:Y:S02]  /*fde0*/  SHF.R.U64 R27, R27, 0x3, RZ ;  /* 0x000000031b1b7819 */ /* 0x000fe400000012ff */
[----:B------:R-:W-:Y:S02]  /*fdf0*/  SHF.R.U64 R119, R119, 0x3, RZ ;  /* 0x0000000377777819 */ /* 0x000fe400000012ff */
[----:B------:R-:W-:Y:S02]  /*fe00*/  SHF.R.U64 R183, R183, 0x3, RZ ;  /* 0x00000003b7b77819 */ /* 0x000fe400000012ff */
[----:B------:R-:W-:Y:S02]  /*fe10*/  F2FP.F16.F32.PACK_AB R6, R173, R176 ;  /* 0x000000b0ad06723e */ /* 0x000fe400000000ff */
[----:B------:R-:W-:-:S02]  /*fe20*/  LOP3.LUT R72, R179, R4, RZ, 0x3c, !PT ;  /* 0x00000004b3487212 */ /* 0x000fc400078e3cff */
[----:B------:R-:W-:Y:S02]  /*fe30*/  SHF.R.U64 R173, R32, 0x3, RZ ;  /* 0x0000000320ad7819 */ /* 0x000fe400000012ff */
[----:B------:R-:W-:Y:S01]  /*fe40*/  F2FP.F16.F32.PACK_AB R4, R175, R177 ;  /* 0x000000b1af04723e */ /* 0x000fe200000000ff */
[----:B------:R-:W-:Y:S01]  /*fe50*/  BAR.SYNC.DEFER_BLOCKING 0x1, 0x100 ;  /* 0x0044000000007b1d */ /* 0x000fe20000010000 */
[----:B------:R-:W-:Y:S02]  /*fe60*/  LOP3.LUT R114, R27, R14, RZ, 0x3c, !PT ;  /* 0x0000000e1b727212 */ /* 0x000fe400078e3cff */
[----:B------:R-:W-:Y:S02]  /*fe70*/  LOP3.LUT R32, R119, R26, RZ, 0x3c, !PT ;  /* 0x0000001a77207212 */ /* 0x000fe400078e3cff */
[----:B------:R-:W-:Y:S02]  /*fe80*/  LOP3.LUT R106, R183, R36, RZ, 0x3c, !PT ;  /* 0x00000024b76a7212 */ /* 0x000fe400078e3cff */
[----:B------:R-:W-:-:S02]  /*fe90*/  MOV R14, R40 ;  /* 0x00000028000e7202 */ /* 0x000fc40000000f00 */
[----:B------:R-:W-:Y:S02]  /*fea0*/  F2FP.F16.F32.PACK_AB R26, R170, R172 ;  /* 0x000000acaa1a723e */ /* 0x000fe400000000ff */
[----:B------:R-:W-:Y:S02]  /*feb0*/  F2FP.F16.F32.PACK_AB R27, R39, R38 ;  /* 0x00000026271b723e */ /* 0x000fe400000000ff */
[----:B------:R-:W-:Y:S02]  /*fec0*/  LOP3.LUT R36, R173, R30, RZ, 0x3c, !PT ;  /* 0x0000001ead247212 */ /* 0x000fe400078e3cff */
[----:B------:R-:W-:Y:S02]  /*fed0*/  MOV R44, R44 ;  /* 0x0000002c002c7202 */ /* 0x000fe40000000f00 */
[----:B------:R-:W-:Y:S02]  /*fee0*/  F2FP.F16.F32.PACK_AB R30, R164, R166 ;  /* 0x000000a6a41e723e */ /* 0x000fe400000000ff */
[----:B------:R-:W-:-:S02]  /*fef0*/  MOV R48, R48 ;  /* 0x0000003000307202 */ /* 0x000fc40000000f00 */
[----:B------:R-:W-:Y:S02]  /*ff00*/  MOV R52, R52 ;  /* 0x0000003400347202 */ /* 0x000fe40000000f00 */
[----:B------:R-:W-:Y:S01]  /*ff10*/  MOV R56, R56 ;  /* 0x0000003800387202 */ /* 0x000fe20000000f00 */
[----:B------:R3:W-:Y:S01]  /*ff20*/  STSM.16.M88.4 [R118], R4 ;  /* 0x0000000476007844 */ /* 0x0007e20000000200 */
[----:B------:R-:W-:Y:S02]  /*ff30*/  MOV R60, R60 ;  /* 0x0000003c003c7202 */ /* 0x000fe40000000f00 */
[----:B------:R-:W-:Y:S01]  /*ff40*/  MOV R64, R64 ;  /* 0x0000004000407202 */ /* 0x000fe20000000f00 */
[----:B------:R4:W-:Y:S01]  /*ff50*/  STSM.16.M88.4 [R14], R24 ;  /* 0x000000180e007844 */ /* 0x0009e20000000200 */
[----:B------:R-:W-:Y:S02]  /*ff60*/  MOV R68, R68 ;  /* 0x0000004400447202 */ /* 0x000fe40000000f00 */
[----:B------:R-:W-:Y:S01]  /*ff70*/  MOV R72, R72 ;  /* 0x0000004800487202 */ /* 0x000fe20000000f00 */
[----:B------:R1:W-:Y:S01]  /*ff80*/  STSM.16.M88.4 [R44], R28 ;  /* 0x0000001c2c007844 */ /* 0x0003e20000000200 */
[----:B------:R-:W-:-:S02]  /*ff90*/  MOV R41, R106 ;  /* 0x0000006a00297202 */ /* 0x000fc40000000f00 */
[----:B------:R-:W-:Y:S02]  /*ffa0*/  F2FP.F16.F32.PACK_AB R98, R101, R100 ;  /* 0x000000646562723e */ /* 0x000fe400000000ff */
[----:B------:R-:W-:Y:S02]  /*ffb0*/  F2FP.F16.F32.PACK_AB R99, R3, R0 ;  /* 0x000000000363723e */ /* 0x000fe400000000ff */
[----:B------:R-:W-:Y:S02]  /*ffc0*/  F2FP.F16.F32.PACK_AB R104, R105, R104 ;  /* 0x000000686968723e */ /* 0x000fe400000000ff */
[----:B---3--:R-:W-:Y:S02]  /*ffd0*/  F2FP.F16.F32.PACK_AB R4, R162, R165 ;  /* 0x000000a5a204723e */ /* 0x008fe400000000ff */
[----:B------:R-:W-:Y:S02]  /*ffe0*/  F2FP.F16.F32.PACK_AB R5, R51, R50 ;  /* 0x000000323305723e */ /* 0x000fe400000000ff */
[----:B------:R-:W-:-:S02]  /*fff0*/  F2FP.F16.F32.PACK_AB R6, R160, R163 ;  /* 0x000000a3a006723e */ /* 0x000fc400000000ff */
[----:B------:R-:W-:Y:S02]  /*10000*/  F2FP.F16.F32.PACK_AB R7, R55, R54 ;  /* 0x000000363707723e */ /* 0x000fe400000000ff */
[----:B----4-:R-:W-:Y:S02]  /*10010*/  F2FP.F16.F32.PACK_AB R14, R155, R157 ;  /* 0x0000009d9b0e723e */ /* 0x010fe400000000ff */
[----:B------:R-:W-:Y:S01]  /*10020*/  F2FP.F16.F32.PACK_AB R24, R153, R156 ;  /* 0x0000009c9918723e */ /* 0x000fe200000000ff */
[----:B------:R3:W-:Y:S01]  /*10030*/  STSM.16.M88.4 [R48], R4 ;  /* 0x0000000430007844 */ /* 0x0007e20000000200 */
[----:B------:R-:W-:Y:S02]  /*10040*/  F2FP.F16.F32.PACK_AB R25, R75, R74 ;  /* 0x0000004a4b19723e */ /* 0x000fe400000000ff */
[----:B------:R-:W-:Y:S01]  /*10050*/  F2FP.F16.F32.PACK_AB R26, R77, R154 ;  /* 0x0000009a4d1a723e */ /* 0x000fe200000000ff */
[----:B------:R4:W-:Y:S01]  /*10060*/  STSM.16.M88.4 [R52], R8 ;  /* 0x0000000834007844 */ /* 0x0009e20000000200 */
[----:B------:R-:W-:-:S02]  /*10070*/  F2FP.F16.F32.PACK_AB R27, R79, R78 ;  /* 0x0000004e4f1b723e */ /* 0x000fc400000000ff */
[----:B-1----:R-:W-:Y:S01]  /*10080*/  F2FP.F16.F32.PACK_AB R28, R81, R80 ;  /* 0x00000050511c723e */ /* 0x002fe200000000ff */
[----:B------:R1:W-:Y:S01]  /*10090*/  STSM.16.M88.4 [R56], R12 ;  /* 0x0000000c38007844 */ /* 0x0003e20000000200 */
[----:B------:R-:W-:Y:S02]  /*100a0*/  F2FP.F16.F32.PACK_AB R29, R83, R82 ;  /* 0x00000052531d723e */ /* 0x000fe400000000ff */
[----:B------:R-:W-:Y:S01]  /*100b0*/  F2FP.F16.F32.PACK_AB R30, R85, R84 ;  /* 0x00000054551e723e */ /* 0x000fe200000000ff */
[----:B------:R0:W-:Y:S01]  /*100c0*/  STSM.16.M88.4 [R60], R24 ;  /* 0x000000183c007844 */ /* 0x0001e20000000200 */
[----:B------:R-:W-:Y:S02]  /*100d0*/  F2FP.F16.F32.PACK_AB R31, R87, R86 ;  /* 0x00000056571f723e */ /* 0x000fe400000000ff */
[----:B------:R-:W-:Y:S02]  /*100e0*/  MOV R102, R102 ;  /* 0x0000006600667202 */ /* 0x000fe40000000f00 */
[----:B------:R-:W-:Y:S01]  /*100f0*/  MOV R40, R114 ;  /* 0x0000007200287202 */ /* 0x000fe20000000f00 */
        /* <DEDUP_REMOVED lines=8> */
[----:B------:R-:W-:Y:S01]  /*10180*/  F2FP.F16.F32.PACK_AB R113, R70, R66 ;  /* 0x000000424671723e */ /* 0x000fe200000000ff */
[----:B------:R-:W-:Y:S01]  /*10190*/  STSM.16.M88.4 [R102], R104 ;  /* 0x0000006866007844 */ /* 0x000fe20000000200 */
        /* <DEDUP_REMOVED lines=11> */
[----:B------:R-:W-:Y:S02]  /*10250*/  ISETP.NE.U32.AND P0, PT, RZ, UR4, PT ;  /* 0x00000004ff007c0c */ /* 0x000fe4000bf05070 */
[----:B---3--:R-:W-:Y:S02]  /*10260*/  IADD3 R6, P1, R203, UR4, RZ ;  /* 0x00000004cb067c10 */ /* 0x008fe4000ff3e0ff */
[----:B------:R-:W-:Y:S02]  /*10270*/  F2FP.F16.F32.PACK_AB R130, R133, R132 ;  /* 0x000000848582723e */ /* 0x000fe400000000ff */
[----:B------:R-:W-:-:S02]  /*10280*/  F2FP.F16.F32.PACK_AB R131, R135, R134 ;  /* 0x000000868783723e */ /* 0x000fc400000000ff */
[----:B------:R-:W-:Y:S02]  /*10290*/  F2FP.F16.F32.PACK_AB R137, R139, R138 ;  /* 0x0000008a8b89723e */ /* 0x000fe400000000ff */
[----:B------:R-:W-:Y:S01]  /*102a0*/  F2FP.F16.F32.PACK_AB R144, R145, R144 ;  /* 0x000000909190723e */ /* 0x000fe200000000ff */
[----:B------:R-:W-:Y:S01]  /*102b0*/  STSM.16.M88.4 [R40], R128 ;  /* 0x0000008028007844 */ /* 0x000fe20000000200 */
[----:B------:R-:W-:Y:S02]  /*102c0*/  MOV R32, R32 ;  /* 0x0000002000207202 */ /* 0x000fe40000000f00 */
[----:B------:R-:W-:Y:S02]  /*102d0*/  F2FP.F16.F32.PACK_AB R138, R141, R140 ;  /* 0x0000008c8d8a723e */ /* 0x000fe400000000ff */
[----:B------:R-:W-:Y:S02]  /*102e0*/  F2FP.F16.F32.PACK_AB R139, R143, R142 ;  /* 0x0000008e8f8b723e */ /* 0x000fe400000000ff */
[----:B------:R-:W-:-:S02]  /*102f0*/  F2FP.F16.F32.PACK_AB R145, R147, R146 ;  /* 0x000000929391723e */ /* 0x000fc400000000ff */
        /* <DEDUP_REMOVED lines=19> */
[----:B------:R-:W-:-:S03]  /*10430*/  IMAD.WIDE R20, R3, 0x2, R20 ;  /* 0x0000000203147825 */ /* 0x000fc600078e0214 */
[C---:B----4-:R-:W-:Y:S02]  /*10440*/  IADD3 R9, P1, R20.reuse, 0x1000, RZ ;  /* 0x0000100014097810 */ /* 0x050fe40007f3e0ff */
[C---:B-1----:R-:W-:Y:S02]  /*10450*/  IADD3 R13, P2, R20.reuse, 0x2000, RZ ;  /* 0x00002000140d7810 */ /* 0x042fe40007f5e0ff */
[C---:B0-----:R-:W-:Y:S02]  /*10460*/  IADD3 R25, P3, R20.reuse, 0x3000, RZ ;  /* 0x0000300014197810 */ /* 0x041fe40007f7e0ff */
[----:B--2---:R-:W-:Y:S02]  /*10470*/  IADD3 R29, P4, R20, 0x4000, RZ ;  /* 0x00004000141d7810 */ /* 0x004fe40007f9e0ff */
        /* <DEDUP_REMOVED lines=23> */
[----:B---3--:R-:W-:Y:S02]  /*105f0*/  LOP3.LUT R32, R33, 0x380, RZ, 0xc0, !PT ;  /* 0x0000038021207812 */ /* 0x008fe400078ec0ff */
[----:B------:R-:W-:Y:S02]  /*10600*/  LOP3.LUT R36, R37, 0x380, RZ, 0xc0, !PT ;  /* 0x0000038025247812 */ /* 0x000fe400078ec0ff */
        /* <DEDUP_REMOVED lines=16> */
[----:B------:R-:W-:Y:S06]  /*10710*/  @P6 BRA `(.L_x_6416) ;  /* 0x0000000000106947 */ /* 0x000fec0003800000 */
[----:B------:R-:W-:Y:S05]  /*10720*/  @!P0 BRA `(.L_x_6416) ;  /* 0x00000000000c8947 */ /* 0x000fea0003800000 */
[----:B------:R-:W2:Y:S04]  /*10730*/  LDG.E R3, desc[UR40][R6.64] ;  /* 0x0000002806037981 */ /* 0x000ea8000c1e1900 */
[----:B-----5:R-:W2:Y:S02]  /*10740*/  LDG.E R76, desc[UR40][R6.64+0x4] ;  /* 0x00000428064c7981 */ /* 0x020ea4000c1e1900 */
[----:B--2---:R-:W-:-:S07]  /*10750*/  IMAD.IADD R76, R76, 0x1, -R3 ;  /* 0x000000014c4c7824 */ /* 0x004fce00078e0a03 */
.L_x_6416:
[----:B------:R-:W0:Y:S01]  /*10760*/  SHFL.IDX PT, R3, R210, RZ, 0x1f ;  /* 0x00001fffd2037589 */ /* 0x000e2200000e0000 */
        /* <DEDUP_REMOVED lines=16> */
[----:B0-----:R-:W-:Y:S02]  /*10870*/  ISETP.NE.AND P5, PT, R3, RZ, PT ;  /* 0x000000ff0300720c */ /* 0x001fe40003fa5270 */
        /* <DEDUP_REMOVED lines=17> */
[----:B------:R-:W-:Y:S02]  /*10990*/  IADD3.X R73, RZ, R21, RZ, P4, !PT ;  /* 0x00000015ff497210 */ /* 0x000fe400027fe4ff */
[----:B------:R-:W-:Y:S02]  /*109a0*/  LOP3.LUT R72, R3, R4, RZ, 0x3c, !PT ;  /* 0x0000000403487212 */ /* 0x000fe400078e3cff */
[----:B------:R-:W-:Y:S02]  /*109b0*/  SHF.R.S32.HI R78, RZ, 0x1f, R202 ;  /* 0x0000001fff4e7819 */ /* 0x000fe400000114ca */
[----:B------:R-:W-:Y:S02]  /*109c0*/  SEL R205, R205, RZ, !P0 ;  /* 0x000000ffcdcd7207 */ /* 0x000fe40004000000 */
[----:B------:R-:W-:-:S02]  /*109d0*/  SEL R208, R208, RZ, !P0 ;  /* 0x000000ffd0d07207 */ /* 0x000fc40004000000 */
[----:B-----5:R-:W-:Y:S01]  /*109e0*/  SHF.R.S32.HI R77, RZ, 0x1f, R0 ;  /* 0x0000001fff4d7819 */ /* 0x020fe20000011400 */
[----:B------:R-:W-:Y:S06]  /*109f0*/  @P5 BRA `(.L_x_6417) ;  /* 0x0000000000645947 */ /* 0x000fec0003800000 */
[----:B------:R-:W-:Y:S01]  /*10a00*/  ULDC.64 UR4, c[0x0][0xb70] ;  /* 0x0002dc0000047ab9 */ /* 0x000fe20000000a00 */
[----:B------:R-:W-:Y:S02]  /*10a10*/  IMAD.MOV.U32 R4, RZ, RZ, R0 ;  /* 0x000000ffff047224 */ /* 0x000fe400078e0000 */
[----:B------:R-:W-:Y:S02]  /*10a20*/  IMAD R3, R78, UR4, RZ ;  /* 0x000000044e037c24 */ /* 0x000fe4000f8e02ff */
[----:B------:R-:W-:Y:S02]  /*10a30*/  IMAD.MOV.U32 R5, RZ, RZ, R77 ;  /* 0x000000ffff057224 */ /* 0x000fe400078e004d */
[C---:B------:R-:W-:Y:S02]  /*10a40*/  IMAD R3, R202.reuse, UR5, R3 ;  /* 0x00000005ca037c24 */ /* 0x040fe4000f8e0203 */
[----:B------:R-:W-:Y:S01]  /*10a50*/  IMAD.WIDE.U32 R4, R202, UR4, R4 ;  /* 0x00000004ca047c25 */ /* 0x000fe2000f8e0004 */
[----:B------:R-:W-:-:S03]  /*10a60*/  ULDC.64 UR4, c[0x0][0xb78] ;  /* 0x0002de0000047ab9 */ /* 0x000fc60000000a00 */
[----:B------:R-:W-:Y:S01]  /*10a70*/  IMAD.MOV R7, RZ, RZ, -R194 ;  /* 0x000000ffff077224 */ /* 0x000fe200078e0ac2 */
[----:B------:R-:W-:Y:S01]  /*10a80*/  IADD3 R5, R5, R3, RZ ;  /* 0x0000000305057210 */ /* 0x000fe20007ffe0ff */
[----:B------:R-:W-:Y:S02]  /*10a90*/  IMAD R3, R208, UR4, RZ ;  /* 0x00000004d0037c24 */ /* 0x000fe4000f8e02ff */
[----:B------:R-:W-:Y:S01]  /*10aa0*/  IMAD R11, R207, 0x40, R190 ;  /* 0x00000040cf0b7824 */ /* 0x000fe200078e02be */
[----:B------:R-:W-:Y:S01]  /*10ab0*/  ISETP.NE.AND P0, PT, R192, R7, PT ;  /* 0x00000007c000720c */ /* 0x000fe20003f05270 */
[----:B------:R-:W-:-:S03]  /*10ac0*/  IMAD.WIDE.U32 R4, R205, UR4, R4 ;  /* 0x00000004cd047c25 */ /* 0x000fc6000f8e0004 */
[----:B------:R-:W-:Y:S01]  /*10ad0*/  SHF.R.S32.HI R7, RZ, 0x1f, R11 ;  /* 0x0000001fff077819 */ /* 0x000fe2000001140b */
[----:B------:R-:W-:Y:S01]  /*10ae0*/  IMAD R10, R205, UR5, R3 ;  /* 0x00000005cd0a7c24 */ /* 0x000fe2000f8e0203 */
[C---:B------:R-:W-:Y:S01]  /*10af0*/  IADD3 R3, R11.reuse, 0x8, RZ ;  /* 0x000000080b037810 */ /* 0x040fe20007ffe0ff */
[----:B------:R-:W-:Y:S01]  /*10b00*/  ULDC.64 UR4, c[0x0][0xb40] ;  /* 0x0002d00000047ab9 */ /* 0x000fe20000000a00 */
[C---:B------:R-:W-:Y:S02]  /*10b10*/  IADD3 R6, P2, R11.reuse, R4, RZ ;  /* 0x000000040b067210 */ /* 0x040fe40007f5e0ff */
[-C--:B------:R-:W-:Y:S02]  /*10b20*/  ISETP.GE.OR P1, PT, R11, R76.reuse, P0 ;  /* 0x0000004c0b00720c */ /* 0x080fe40000726670 */
[----:B------:R-:W-:Y:S02]  /*10b30*/  ISETP.GE.OR P0, PT, R3, R76, P0 ;  /* 0x0000004c0300720c */ /* 0x000fe40000706670 */
[----:B------:R-:W-:-:S02]  /*10b40*/  IADD3.X R7, R7, R5, R10, P2, !PT ;  /* 0x0000000507077210 */ /* 0x000fc400017fe40a */
[----:B------:R-:W-:-:S04]  /*10b50*/  LEA R4, P2, R6, UR4, 0x2 ;  /* 0x0000000406047c11 */ /* 0x000fc8000f8410ff */
[----:B------:R-:W-:-:S05]  /*10b60*/  LEA.HI.X R5, R6, UR5, R7, 0x2, P2 ;  /* 0x0000000506057c11 */ /* 0x000fca00090f1407 */
[----:B------:R0:W-:Y:S04]  /*10b70*/  @!P1 STG.E desc[UR40][R4.64], R167 ;  /* 0x000000a704009986 */ /* 0x0001e8000c101928 */
[----:B------:R0:W-:Y:S02]  /*10b80*/  @!P0 STG.E desc[UR40][R4.64+0x20], R169 ;  /* 0x000020a904008986 */ /* 0x0001e4000c101928 */
.L_x_6417:
[----:B------:R-:W1:Y:S01]  /*10b90*/  LDC R88, c[0x0][0xa8c] ;  /* 0x0002a300ff587b82 */ /* 0x000e620000000800 */
        /* <DEDUP_REMOVED lines=11> */
[----:B------:R-:W5:Y:S02]  /*10c50*/  LD.E.128 R28, desc[UR40][R28.64] ;  /* 0x000000281c1c7980 */ /* 0x000f64000c101d00 */
[----:B------:R-:W-:Y:S01]  /*10c60*/  IMAD.IADD R21, R21, 0x1, R3 ;  /* 0x0000000115157824 */ /* 0x000fe200078e0203 */
[----:B------:R-:W-:Y:S01]  /*10c70*/  IADD3 R3, R193, 0x40, RZ ;  /* 0x00000040c1037810 */ /* 0x000fe20007ffe0ff */
[----:B------:R-:W-:Y:S01]  /*10c80*/  IMAD R77, R78, UR4, RZ ;  /* 0x000000044e4d7c24 */ /* 0x000fe2000f8e02ff */
[----:B------:R-:W5:Y:S02]  /*10c90*/  LD.E.128 R32, desc[UR40][R32.64] ;  /* 0x0000002820207980 */ /* 0x000f64000c101d00 */
[-C--:B-1----:R-:W-:Y:S01]  /*10ca0*/  ISETP.GE.AND P3, PT, R3, R88.reuse, PT ;  /* 0x000000580300720c */ /* 0x082fe20003f66270 */
        /* <DEDUP_REMOVED lines=42> */
[----:B------:R-:W-:Y:S02]  /*10f50*/  ISETP.GE.AND P1, PT, R200, R79, PT ;  /* 0x0000004fc800720c */ /* 0x000fe40003f26270 */
[----:B------:R-:W-:Y:S02]  /*10f60*/  ISETP.GE.AND P4, PT, R78, R88, PT ;  /* 0x000000584e00720c */ /* 0x000fe40003f86270 */
[----:B------:R-:W-:Y:S02]  /*10f70*/  SEL R77, RZ, 0x10, P2 ;  /* 0x00000010ff4d7807 */ /* 0x000fe40001000000 */
[----:B------:R-:W-:Y:S02]  /*10f80*/  SEL R78, RZ, 0x20, P3 ;  /* 0x00000020ff4e7807 */ /* 0x000fe40001800000 */
[----:B------:R-:W-:Y:S02]  /*10f90*/  PRMT R0, RZ, 0x654, R0 ;  /* 0x00000654ff007816 */ /* 0x000fe40000000000 */
[----:B------:R-:W-:-:S02]  /*10fa0*/  IADD3 R79, R193, 0x1c0, RZ ;  /* 0x000001c0c14f7810 */ /* 0x000fc40007ffe0ff */
[----:B------:R-:W-:Y:S01]  /*10fb0*/  LOP3.LUT R77, R78, R76, R77, 0xfe, !PT ;  /* 0x0000004c4e4d7212 */ /* 0x000fe200078efe4d */
[----:B0-----:R0:W-:Y:S01]  /*10fc0*/  SYNCS.ARRIVE.TRANS64.RED.A1T0 RZ, [R0+URZ], RZ ;  /* 0x000000ff00ff79a7 */ /* 0x0011e2000810043f */
[----:B------:R-:W-:Y:S01]  /*10fd0*/  ISETP.GE.AND P2, PT, R79, R88, PT ;  /* 0x000000584f00720c */ /* 0x000fe20003f46270 */
[----:B------:R-:W-:Y:S01]  /*10fe0*/  IMAD R76, R208, UR4, RZ ;  /* 0x00000004d04c7c24 */ /* 0x000fe2000f8e02ff */
[----:B------:R-:W-:Y:S01]  /*10ff0*/  SHF.R.S32.HI R201, RZ, 0x1f, R200 ;  /* 0x0000001fffc97819 */ /* 0x000fe200000114c8 */
[C---:B------:R-:W-:Y:S01]  /*11000*/  IMAD.WIDE.U32 R78, R205.reuse, UR4, R20 ;  /* 0x00000004cd4e7c25 */ /* 0x040fe2000f8e0014 */
[----:B------:R-:W-:Y:S02]  /*11010*/  SEL R21, RZ, 0x80, P2 ;  /* 0x00000080ff157807 */ /* 0x000fe40001000000 */
[----:B0-----:R-:W-:Y:S01]  /*11020*/  SEL R0, RZ, 0x40, P4 ;  /* 0x00000040ff007807 */ /* 0x001fe20002000000 */
[----:B------:R-:W-:-:S03]  /*11030*/  IMAD R81, R205, UR5, R76 ;  /* 0x00000005cd517c24 */ /* 0x000fc6000f8e024c */
[----:B------:R-:W-:Y:S01]  /*11040*/  LOP3.LUT R0, R77, R0, RZ, 0xfc, !PT ;  /* 0x000000004d007212 */ /* 0x000fe200078efcff */
[----:B------:R-:W-:-:S03]  /*11050*/  IMAD.WIDE R76, R207, 0x40, R200 ;  /* 0x00000040cf4c7825 */ /* 0x000fc600078e02c8 */
[----:B------:R-:W-:Y:S01]  /*11060*/  LOP3.LUT R86, R0, R21, RZ, 0xfc, !PT ;  /* 0x0000001500567212 */ /* 0x000fe200078efcff */
[----:B------:R-:W-:Y:S01]  /*11070*/  IMAD.IADD R87, R79, 0x1, R81 ;  /* 0x000000014f577824 */ /* 0x000fe200078e0251 */
        /* <DEDUP_REMOVED lines=27> */
.L_x_6419:
[----:B------:R-:W-:Y:S05]  /*11230*/  BSYNC B1 ;  /* 0x0000000000017941 */ /* 0x000fea0003800000 */
.L_x_6418:
        /* <DEDUP_REMOVED lines=31> */
.L_x_6415:
[----:B------:R-:W-:Y:S01]  /*11430*/  ULDC.64 UR4, c[0x0][0xbd8] ;  /* 0x0002f60000047ab9 */ /* 0x000fe20000000a00 */
[----:B------:R-:W-:Y:S01]  /*11440*/  IMAD.MOV.U32 R3, RZ, RZ, RZ ;  /* 0x000000ffff037224 */ /* 0x000fe200078e00ff */
[----:B------:R-:W-:Y:S01]  /*11450*/  ISETP.NE.U32.AND P0, PT, RZ, UR4, PT ;  /* 0x00000004ff007c0c */ /* 0x000fe2000bf05070 */
[----:B------:R-:W3:Y:S01]  /*11460*/  LDC R12, c[0x0][0xa8c] ;  /* 0x0002a300ff0c7b82 */ /* 0x000ee20000000800 */
        /* <DEDUP_REMOVED lines=12> */
[----:B------:R-:W-:Y:S01]  /*11530*/  ISETP.GT.AND P2, PT, R219, 0x3f, PT ;  /* 0x0000003fdb00780c */ /* 0x000fe20003f44270 */
[----:B------:R-:W-:-:S12]  /*11540*/  @P1 BRA `(.L_x_6421) ;  /* 0x0000000000101947 */ /* 0x000fd80003800000 */
[----:B------:R-:W-:Y:S05]  /*11550*/  @!P0 BRA `(.L_x_6421) ;  /* 0x00000000000c8947 */ /* 0x000fea0003800000 */
[----:B----4-:R-:W4:Y:S04]  /*11560*/  LDG.E R7, desc[UR40][R4.64] ;  /* 0x0000002804077981 */ /* 0x010f28000c1e1900 */
[----:B-----5:R-:W4:Y:S02]  /*11570*/  LDG.E R0, desc[UR40][R4.64+0x4] ;  /* 0x0000042804007981 */ /* 0x020f24000c1e1900 */
[----:B----4-:R-:W-:-:S07]  /*11580*/  IADD3 R0, -R7, R0, RZ ;  /* 0x0000000007007210 */ /* 0x010fce0007ffe1ff */
.L_x_6421:
[----:B------:R-:W-:Y:S01]  /*11590*/  BSSY B1, `(.L_x_6422) ;  /* 0x000001d000017945 */ /* 0x000fe20003800000 */
[----:B------:R-:W-:Y:S02]  /*115a0*/  SHF.R.S32.HI R9, RZ, 0x1f, R202 ;  /* 0x0000001fff097819 */ /* 0x000fe400000114ca */
[----:B------:R-:W-:Y:S02]  /*115b0*/  SHF.R.S32.HI R10, RZ, 0x1f, R193 ;  /* 0x0000001fff0a7819 */ /* 0x000fe400000114c1 */
[----:B------:R-:W-:Y:S02]  /*115c0*/  SEL R205, R205, RZ, !P0 ;  /* 0x000000ffcdcd7207 */ /* 0x000fe40004000000 */
[----:B------:R-:W-:Y:S02]  /*115d0*/  SEL R208, R208, RZ, !P0 ;  /* 0x000000ffd0d07207 */ /* 0x000fe40004000000 */
[----:B-----5:R-:W-:Y:S01]  /*115e0*/  SHF.R.S32.HI R8, RZ, 0x1f, R3 ;  /* 0x0000001fff087819 */ /* 0x020fe20000011403 */
[----:B------:R-:W-:Y:S06]  /*115f0*/  @P2 BRA `(.L_x_6423) ;  /* 0x0000000000582947 */ /* 0x000fec0003800000 */
[----:B----4-:R-:W4:Y:S02]  /*11600*/  S2R R4, SR_TID.X ;  /* 0x0000000000047919 */ /* 0x010f240000002100 */
[----:B----4-:R-:W-:-:S04]  /*11610*/  IMAD R4, R207, 0x40, R4 ;  /* 0x00000040cf047824 */ /* 0x010fc800078e0204 */
[----:B------:R-:W-:-:S05]  /*11620*/  VIADD R5, R4, 0xffffff80 ;  /* 0xffffff8004057836 */ /* 0x000fca0000000000 */
        /* <DEDUP_REMOVED lines=19> */
.L_x_6423:
[----:B------:R-:W-:Y:S05]  /*11760*/  BSYNC B1 ;  /* 0x0000000000017941 */ /* 0x000fea0003800000 */
.L_x_6422:
[----:B------:R-:W-:Y:S01]  /*11770*/  ULDC.64 UR4, c[0x0][0xaa0] ;  /* 0x0002a80000047ab9 */ /* 0x000fe20000000a00 */
[----:B----4-:R-:W-:Y:S01]  /*11780*/  MOV R4, R193 ;  /* 0x000000c100047202 */ /* 0x010fe20000000f00 */
[----:B------:R-:W-:Y:S01]  /*11790*/  IMAD.MOV.U32 R5, RZ, RZ, R10 ;  /* 0x000000ffff057224 */ /* 0x000fe200078e000a */
[C---:B---3--:R-:W-:Y:S01]  /*117a0*/  ISETP.GE.AND P2, PT, R193.reuse, R12, PT ;  /* 0x0000000cc100720c */ /* 0x048fe20003f46270 */
[----:B------:R-:W-:Y:S01]  /*117b0*/  IMAD R6, R8, UR4, RZ ;  /* 0x0000000408067c24 */ /* 0x000fe2000f8e02ff */
[----:B------:R-:W-:Y:S01]  /*117c0*/  IADD3 R25, R193, 0x100, RZ ;  /* 0x00000100c1197810 */ /* 0x000fe20007ffe0ff */
[C---:B------:R-:W-:Y:S01]  /*117d0*/  IMAD.WIDE.U32 R4, R3.reuse, UR4, R4 ;  /* 0x0000000403047c25 */ /* 0x040fe2000f8e0004 */
[----:B------:R-:W-:Y:S03]  /*117e0*/  BSSY B1, `(.L_x_6424) ;  /* 0x000004a000017945 */ /* 0x000fe60003800000 */
[----:B------:R-:W-:Y:S01]  /*117f0*/  IMAD R3, R3, UR5, R6 ;  /* 0x0000000503037c24 */ /* 0x000fe2000f8e0206 */
[----:B------:R-:W-:Y:S01]  /*11800*/  ULDC.64 UR4, c[0x0][0xae0] ;  /* 0x0002b80000047ab9 */ /* 0x000fe20000000a00 */
[----:B------:R-:W-:-:S02]  /*11810*/  VIADD R13, R193, 0x40 ;  /* 0x00000040c10d7836 */ /* 0x000fc40000000000 */
[----:B------:R-:W-:Y:S01]  /*11820*/  IMAD R7, R9, UR4, RZ ;  /* 0x0000000409077c24 */ /* 0x000fe2000f8e02ff */
[----:B------:R-:W-:Y:S01]  /*11830*/  IADD3 R5, R5, R3, RZ ;  /* 0x0000000305057210 */ /* 0x000fe20007ffe0ff */
[----:B------:R-:W-:Y:S01]  /*11840*/  IMAD R3, R207, -0x40, R0 ;  /* 0xffffffc0cf037824 */ /* 0x000fe200078e0200 */
[-C--:B------:R-:W-:Y:S01]  /*11850*/  ISETP.GE.AND P0, PT, R13, R12.reuse, PT ;  /* 0x0000000c0d00720c */ /* 0x080fe20003f06270 */
[----:B------:R-:W-:Y:S01]  /*11860*/  VIADD R0, R200, 0x20 ;  /* 0x00000020c8007836 */ /* 0x000fe20000000000 */
[C---:B------:R-:W-:Y:S01]  /*11870*/  IADD3 R9, R193.reuse, 0x1c0, RZ ;  /* 0x000001c0c1097810 */ /* 0x040fe20007ffe0ff */
[C---:B------:R-:W-:Y:S01]  /*11880*/  VIADD R15, R193.reuse, 0x80 ;  /* 0x00000080c10f7836 */ /* 0x040fe20000000000 */
[----:B------:R-:W-:Y:S01]  /*11890*/  SEL R6, RZ, 0xffffffff, P0 ;  /* 0xffffffffff067807 */ /* 0x000fe20000000000 */
[C---:B------:R-:W-:Y:S01]  /*118a0*/  VIADD R21, R193.reuse, 0xc0 ;  /* 0x000000c0c1157836 */ /* 0x040fe20000000000 */
[-C--:B------:R-:W-:Y:S01]  /*118b0*/  ISETP.GE.AND P0, PT, R0, R3.reuse, PT ;  /* 0x000000030000720c */ /* 0x080fe20003f06270 */
[----:B------:R-:W-:Y:S01]  /*118c0*/  IMAD R7, R202, UR5, R7 ;  /* 0x00000005ca077c24 */ /* 0x000fe2000f8e0207 */
[----:B------:R-:W-:Y:S01]  /*118d0*/  ISETP.GE.AND P1, PT, R200, R3, PT ;  /* 0x00000003c800720c */ /* 0x000fe20003f26270 */
[----:B------:R-:W-:Y:S01]  /*118e0*/  IMAD.WIDE.U32 R4, R202, UR4, R4 ;  /* 0x00000004ca047c25 */ /* 0x000fe2000f8e0004 */
[----:B------:R-:W-:Y:S01]  /*118f0*/  SEL R0, RZ, 0x1, P2 ;  /* 0x00000001ff007807 */ /* 0x000fe20001000000 */
[----:B------:R-:W-:Y:S01]  /*11900*/  ULDC.64 UR4, c[0x0][0xae8] ;  /* 0x0002ba0000047ab9 */ /* 0x000fe20000000a00 */
[----:B------:R-:W-:Y:S01]  /*11910*/  SHF.L.U32 R3, R6, 0x1, RZ ;  /* 0x0000000106037819 */ /* 0x000fe200000006ff */
[----:B------:R-:W-:Y:S01]  /*11920*/  VIADD R27, R193, 0x140 ;  /* 0x00000140c11b7836 */ /* 0x000fe20000000000 */
[-C--:B------:R-:W-:Y:S01]  /*11930*/  ISETP.GE.AND P2, PT, R15, R12.reuse, PT ;  /* 0x0000000c0f00720c */ /* 0x080fe20003f46270 */
[----:B------:R-:W-:Y:S01]  /*11940*/  IMAD.IADD R5, R5, 0x1, R7 ;  /* 0x0000000105057824 */ /* 0x000fe200078e0207 */
[----:B------:R-:W-:Y:S01]  /*11950*/  ISETP.GE.AND P3, PT, R21, R12, PT ;  /* 0x0000000c1500720c */ /* 0x000fe20003f66270 */
[----:B------:R-:W-:Y:S01]  /*11960*/  VIADD R7, R193, 0x180 ;  /* 0x00000180c1077836 */ /* 0x000fe20000000000 */
[----:B------:R-:W-:-:S02]  /*11970*/  LOP3.LUT R0, R3, 0x2, R0, 0xe2, !PT ;  /* 0x0000000203007812 */ /* 0x000fc400078ee200 */
[----:B------:R-:W-:Y:S02]  /*11980*/  SEL R3, RZ, 0x4, P2 ;  /* 0x00000004ff037807 */ /* 0x000fe40001000000 */
[----:B------:R-:W-:Y:S02]  /*11990*/  SEL R6, RZ, 0x8, P3 ;  /* 0x00000008ff067807 */ /* 0x000fe40001800000 */
[-C--:B------:R-:W-:Y:S02]  /*119a0*/  ISETP.GE.AND P2, PT, R25, R12.reuse, PT ;  /* 0x0000000c1900720c */ /* 0x080fe40003f46270 */
[-C--:B------:R-:W-:Y:S02]  /*119b0*/  ISETP.GE.AND P3, PT, R27, R12.reuse, PT ;  /* 0x0000000c1b00720c */ /* 0x080fe40003f66270 */
[----:B------:R-:W-:Y:S02]  /*119c0*/  ISETP.GE.AND P4, PT, R7, R12, PT ;  /* 0x0000000c0700720c */ /* 0x000fe40003f86270 */
[----:B------:R-:W-:Y:S01]  /*119d0*/  LOP3.LUT R3, R6, R0, R3, 0xfe, !PT ;  /* 0x0000000006037212 */ /* 0x000fe200078efe03 */
[----:B------:R-:W-:Y:S01]  /*119e0*/  IMAD R0, R208, UR4, RZ ;  /* 0x00000004d0007c24 */ /* 0x000fe2000f8e02ff */
[----:B------:R-:W-:-:S02]  /*119f0*/  SEL R6, RZ, 0x10, P2 ;  /* 0x00000010ff067807 */ /* 0x000fc40001000000 */
[----:B------:R-:W-:Y:S02]  /*11a00*/  SEL R7, RZ, 0x20, P3 ;  /* 0x00000020ff077807 */ /* 0x000fe40001800000 */
        /* <DEDUP_REMOVED lines=39> */
.L_x_6425:
[----:B------:R-:W-:Y:S05]  /*11c80*/  BSYNC B1 ;  /* 0x0000000000017941 */ /* 0x000fea0003800000 */
.L_x_6424:
[----:B------:R-:W-:Y:S05]  /*11c90*/  @P0 BRA `(.L_x_6420) ;  /* 0x0000000000700947 */ /* 0x000fea0003800000 */
[----:B------:R-:W-:Y:S01]  /*11ca0*/  IADD3 R3, P0, R8, 0x20, RZ ;  /* 0x0000002008037810 */ /* 0x000fe20007f1e0ff */
        /* <DEDUP_REMOVED lines=27> */
.L_x_6420:
[----:B------:R-:W-:Y:S05]  /*11e60*/  BSYNC B0 ;  /* 0x0000000000007941 */ /* 0x000fea0003800000 */
.L_x_6414:
[----:B------:R-:W-:Y:S02]  /*11e70*/  ULDC UR4, c[0x0][0xc14] ;  /* 0x0003050000047ab9 */ /* 0x000fe40000000800 */
[----:B--2---:R-:W-:-:S13]  /*11e80*/  ISETP.GE.AND P0, PT, R187, UR4, PT ;  /* 0x00000004bb007c0c */ /* 0x004fda000bf06270 */
[----:B------:R-:W-:Y:S05]  /*11e90*/  @!P0 BRA `(.L_x_6426) ;  /* 0xfffffef000988947 */ /* 0x000fea000383ffff */
[----:B------:R-:W-:Y:S05]  /*11ea0*/  BRA `(.L_x_6280) ;  /* 0x00000060008c7947 */ /* 0x000fea0003800000 */
.L_x_6278:
        /* <DEDUP_REMOVED lines=61> */
.L_x_6431:
        /* <DEDUP_REMOVED lines=15> */
.L_x_6430:
[----:B------:R-:W-:Y:S05]  /*12370*/  BSYNC B0 ;  /* 0x0000000000007941 */ /* 0x000fea0003800000 */
.L_x_6429:
        /* <DEDUP_REMOVED lines=25> */
.L_x_6427:
        /* <DEDUP_REMOVED lines=20> */
.L_x_6432:
        /* <DEDUP_REMOVED lines=53> */
[----:B------:R-:W-:-:S03]  /*129a0*/  IMAD R18, R3, R8, R4 ;  /* 0x0000000803127224 */ /* 0x000fc600078e0204 */
[----:B------:R-:W-:Y:S01]  /*129b0*/  IADD3 R17, R17, R2, RZ ;  /* 0x0000000211117210 */ /* 0x000fe20007ffe0ff */
[----:B------:R-:W-:Y:S06]  /*129c0*/  BRA `(.L_x_6433) ;  /* 0x00000000000c7947 */ /* 0x000fec0003800000 */
.L_x_6428:
[----:B------:R-:W-:Y:S01]  /*129d0*/  IMAD.MOV.U32 R17, RZ, RZ, RZ ;  /* 0x000000ffff117224 */ /* 0x000fe200078e00ff */
[----:B------:R-:W-:Y:S01]  /*129e0*/  MOV R18, RZ ;  /* 0x000000ff00127202 */ /* 0x000fe20000000f00 */
[----:B------:R-:W-:-:S07]  /*129f0*/  IMAD.U32 R16, RZ, RZ, UR6 ;  /* 0x00000006ff107e24 */ /* 0x000fce000f8e00ff */
.L_x_6433:
        /* <DEDUP_REMOVED lines=16> */
[----:B------:R-:W-:Y:S01]  /*12b00*/  ULDC.64 UR38, c[0x0][0x198] ;  /* 0x0000660000267ab9 */ /* 0x000fe20000000a00 */
[----:B------:R-:W-:Y:S02]  /*12b10*/  ULDC UR36, c[0x0][0xc] ;  /* 0x0000030000247ab9 */ /* 0x000fe40000000800 */
[----:B------:R1:W-:Y:S04]  /*12b20*/  STL [R1+0x8], R0 ;  /* 0x0000080001007387 */ /* 0x0003e80000100800 */
[----:B------:R1:W-:Y:S04]  /*12b30*/  STL [R1+0x4], RZ ;  /* 0x000004ff01007387 */ /* 0x0003e80000100800 */
[----:B------:R1:W-:Y:S04]  /*12b40*/  STL [R1+0xc], R0 ;  /* 0x00000c0001007387 */ /* 0x0003e80000100800 */
[----:B------:R1:W-:Y:S02]  /*12b50*/  STL [R1+0x28], RZ ;  /* 0x000028ff01007387 */ /* 0x0003e40000100800 */
.L_x_6518:
[----:B--2---:R-:W2:Y:S02]  /*12b60*/  LDC.64 R2, c[0x0][0xc60] ;  /* 0x00031800ff027b82 */ /* 0x004ea40000000a00 */
[----:B--2---:R-:W-:-:S05]  /*12b70*/  IMAD.WIDE R2, R19, 0x4, R2 ;  /* 0x0000000413027825 */ /* 0x004fca00078e0202 */
[----:B-1----:R-:W1:Y:S01]  /*12b80*/  LDG.E R11, desc[UR40][R2.64] ;  /* 0x00000028020b7981 */ /* 0x002e62000c1e1900 */
[----:B------:R-:W-:Y:S05]  /*12b90*/  YIELD ;  /* 0x0000000000007946 */ /* 0x000fea0003800000 */
[----:B------:R-:W-:Y:S01]  /*12ba0*/  ULDC.64 UR4, c[0x0][0xa28] ;  /* 0x00028a0000047ab9 */ /* 0x000fe20000000a00 */
[----:B------:R-:W-:Y:S02]  /*12bb0*/  CS2R R8, SRZ ;  /* 0x0000000000087805 */ /* 0x000fe4000001ff00 */
[----:B------:R-:W-:Y:S01]  /*12bc0*/  ISETP.NE.U32.AND P0, PT, RZ, UR4, PT ;  /* 0x00000004ff007c0c */ /* 0x000fe2000bf05070 */
[----:B------:R-:W-:Y:S01]  /*12bd0*/  ULDC.64 UR8, c[0x0][0xa08] ;  /* 0x0002820000087ab9 */ /* 0x000fe20000000a00 */
[----:B------:R-:W-:-:S02]  /*12be0*/  ULDC.64 UR10, c[0x0][0xa10] ;  /* 0x00028400000a7ab9 */ /* 0x000fc40000000a00 */
[----:B------:R-:W-:Y:S02]  /*12bf0*/  ISETP.NE.AND.EX P0, PT, RZ, UR5, PT, P0 ;  /* 0x00000005ff007c0c */ /* 0x000fe4000bf05300 */
[----:B-1----:R-:W-:Y:S01]  /*12c00*/  SHF.R.S32.HI R0, RZ, 0x1f, R11 ;  /* 0x0000001fff007819 */ /* 0x002fe2000001140b */
[----:B------:R-:W-:Y:S10]  /*12c10*/  STL [R1+0x18], R11 ;  /* 0x0000180b01007387 */ /* 0x000ff40000100800 */
[----:B------:R-:W-:-:S04]  /*12c20*/  @P0 LEA R2, P1, R11, UR4, 0x2 ;  /* 0x000000040b020c11 */ /* 0x000fc8000f8210ff */
[----:B------:R-:W-:Y:S01]  /*12c30*/  @P0 LEA.HI.X R3, R11, UR5, R0, 0x2, P1 ;  /* 0x000000050b030c11 */ /* 0x000fe200088f1400 */
[----:B------:R-:W-:-:S04]  /*12c40*/  ULDC.64 UR4, c[0x0][0xa18] ;  /* 0x0002860000047ab9 */ /* 0x000fc80000000a00 */
[----:B------:R1:W5:Y:S01]  /*12c50*/  @P0 LDG.E R8, desc[UR40][R2.64] ;  /* 0x0000002802080981 */ /* 0x000362000c1e1900 */
[----:B------:R-:W-:Y:S02]  /*12c60*/  ISETP.NE.U32.AND P0, PT, RZ, UR4, PT ;  /* 0x00000004ff007c0c */ /* 0x000fe4000bf05070 */
[C---:B------:R-:W-:Y:S02]  /*12c70*/  SHF.L.U32 R15, R11.reuse, 0x2, RZ ;  /* 0x000000020b0f7819 */ /* 0x040fe400000006ff */
[----:B------:R-:W-:Y:S02]  /*12c80*/  ISETP.NE.AND.EX P0, PT, RZ, UR5, PT, P0 ;  /* 0x00000005ff007c0c */ /* 0x000fe4000bf05300 */
[----:B------:R-:W-:Y:S01]  /*12c90*/  SHF.L.U64.HI R14, R11, 0x2, R0 ;  /* 0x000000020b0e7819 */ /* 0x000fe20000010200 */
[----:B------:R-:W-:Y:S01]  /*12ca0*/  STL [R1+0x20], R15 ;  /* 0x0000200f01007387 */ /* 0x000fe20000100800 */
[----:B------:R-:W-:-:S03]  /*12cb0*/  ULDC UR6, c[0x0][0x338] ;  /* 0x0000ce0000067ab9 */ /* 0x000fc60000000800 */
[----:B------:R-:W-:Y:S06]  /*12cc0*/  STL [R1+0x24], R14 ;  /* 0x0000240e01007387 */ /* 0x000fec0000100800 */
[----:B------:R-:W-:-:S04]  /*12cd0*/  @P0 IADD3 R12, P1, R15, UR4, RZ ;  /* 0x000000040f0c0c10 */ /* 0x000fc8000ff3e0ff */
[C---:B0-----:R-:W-:Y:S01]  /*12ce0*/  @P0 IADD3.X R13, R14.reuse, UR5, RZ, P1, !PT ;  /* 0x000000050e0d0c10 */ /* 0x041fe20008ffe4ff */
[----:B------:R-:W-:Y:S02]  /*12cf0*/  ULDC.64 UR4, c[0x0][0xa00] ;  /* 0x0002800000047ab9 */ /* 0x000fe40000000a00 */
[----:B------:R-:W-:Y:S02]  /*12d00*/  ISETP.NE.U32.AND P2, PT, RZ, UR4, PT ;  /* 0x00000004ff007c0c */ /* 0x000fe4000bf45070 */
[C---:B-1----:R-:W-:Y:S02]  /*12d10*/  IADD3 R2, P1, R15.reuse, UR4, RZ ;  /* 0x000000040f027c10 */ /* 0x042fe4000ff3e0ff */
[----:B------:R-:W-:Y:S02]  /*12d20*/  ISETP.NE.AND.EX P2, PT, RZ, UR5, PT, P2 ;  /* 0x00000005ff007c0c */ /* 0x000fe4000bf45320 */
[----:B------:R-:W-:Y:S01]  /*12d30*/  IADD3.X R3, R14, UR5, RZ, P1, !PT ;  /* 0x000000050e037c10 */ /* 0x000fe20008ffe4ff */
[----:B------:R-:W-:Y:S01]  /*12d40*/  ULDC UR4, c[0x0][0x288] ;  /* 0x0000a20000047ab9 */ /* 0x000fe20000000800 */
[----:B------:R-:W-:Y:S01]  /*12d50*/  IADD3 R6, P1, R15, UR8, RZ ;  /* 0x000000080f067c10 */ /* 0x000fe2000ff3e0ff */
[----:B------:R-:W-:Y:S01]  /*12d60*/  IMAD.U32 R10, RZ, RZ, UR4 ;  /* 0x00000004ff0a7e24 */ /* 0x000fe2000f8e00ff */
[----:B------:R-:W-:-:S02]  /*12d70*/  ULDC.64 UR4, c[0x0][0x3f8] ;  /* 0x0000fe0000047ab9 */ /* 0x000fc40000000a00 */
[----:B------:R-:W-:-:S03]  /*12d80*/  IADD3.X R7, R14, UR9, RZ, P1, !PT ;  /* 0x000000090e077c10 */ /* 0x000fc60008ffe4ff */
        /* <DEDUP_REMOVED lines=22> */
.L_x_6435:
[----:B------:R-:W-:Y:S01]  /*12ef0*/  IMAD.MOV.U32 R2, RZ, RZ, RZ ;  /* 0x000000ffff027224 */ /* 0x000fe200078e00ff */
[----:B------:R-:W-:Y:S01]  /*12f00*/  MOV R20, RZ ;  /* 0x000000ff00147202 */ /* 0x000fe20000000f00 */
[----:B------:R-:W-:-:S04]  /*12f10*/  ULDC.64 UR4, c[0x0][0xa20] ;  /* 0x0002880000047ab9 */ /* 0x000fc80000000a00 */
[----:B------:R-:W2:Y:S04]  /*12f20*/  @P3 LDG.E R2, desc[UR40][R6.64] ;  /* 0x0000002806023981 */ /* 0x000ea8000c1e1900 */
[----:B------:R0:W5:Y:S01]  /*12f30*/  @P1 LDG.E R20, desc[UR40][R4.64] ;  /* 0x0000002804141981 */ /* 0x000162000c1e1900 */
[----:B------:R-:W-:-:S04]  /*12f40*/  ISETP.NE.U32.AND P0, PT, RZ, UR4, PT ;  /* 0x00000004ff007c0c */ /* 0x000fc8000bf05070 */
[----:B------:R-:W-:Y:S01]  /*12f50*/  ISETP.NE.AND.EX P0, PT, RZ, UR5, PT, P0 ;  /* 0x00000005ff007c0c */ /* 0x000fe2000bf05300 */
[----:B--2--5:R-:W-:-:S05]  /*12f60*/  IMAD.IADD R2, R2, 0x1, R8 ;  /* 0x0000000102027824 */ /* 0x024fca00078e0208 */
[----:B------:R0:W-:Y:S07]  /*12f70*/  STL [R1+0x10], R2 ;  /* 0x0000100201007387 */ /* 0x0001ee0000100800 */
[----:B------:R-:W-:Y:S05]  /*12f80*/  @!P0 BRA `(.L_x_6436) ;  /* 0x0000000000108947 */ /* 0x000fea0003800000 */
[----:B0-----:R-:W-:-:S04]  /*12f90*/  IADD3 R2, P0, R15, UR4, RZ ;  /* 0x000000040f027c10 */ /* 0x001fc8000ff1e0ff */
[----:B------:R-:W-:-:S05]  /*12fa0*/  IADD3.X R3, R14, UR5, RZ, P0, !PT ;  /* 0x000000050e037c10 */ /* 0x000fca00087fe4ff */
[----:B------:R0:W5:Y:S01]  /*12fb0*/  LDG.E R9, desc[UR40][R2.64] ;  /* 0x0000002802097981 */ /* 0x000162000c1e1900 */
[----:B------:R-:W-:Y:S05]  /*12fc0*/  BRA `(.L_x_6437) ;  /* 0x0000000000107947 */ /* 0x000fea0003800000 */
.L_x_6436:
[----:B------:R-:W-:Y:S05]  /*12fd0*/  @!P3 BRA `(.L_x_6437) ;  /* 0x00000000000cb947 */ /* 0x000fea0003800000 */
[----:B------:R-:W2:Y:S04]  /*12fe0*/  LDG.E R9, desc[UR40][R6.64] ;  /* 0x0000002806097981 */ /* 0x000ea8000c1e1900 */
[----:B------:R-:W2:Y:S02]  /*12ff0*/  LDG.E R6, desc[UR40][R6.64+0x4] ;  /* 0x0000042806067981 */ /* 0x000ea4000c1e1900 */
[----:B--2---:R-:W-:-:S07]  /*13000*/  IMAD.IADD R9, R6, 0x1, -R9 ;  /* 0x0000000106097824 */ /* 0x004fce00078e0a09 */
.L_x_6437:
[----:B0-----:R-:W2:Y:S01]  /*13010*/  @P1 LDG.E R2, desc[UR40][R4.64] ;  /* 0x0000002804021981 */ /* 0x001ea2000c1e1900 */
[----:B-----5:R-:W-:-:S03]  /*13020*/  IADD3 R9, -R8, R9, RZ ;  /* 0x0000000908097210 */ /* 0x020fc60007ffe1ff */
[----:B------:R-:W2:Y:S01]  /*13030*/  @P1 LDG.E R4, desc[UR40][R4.64+0x4] ;  /* 0x0000042804041981 */ /* 0x000ea2000c1e1900 */
[----:B------:R-:W-:Y:S01]  /*13040*/  LEA R3, R17, 0x7f, 0x6 ;  /* 0x0000007f11037811 */ /* 0x000fe200078e30ff */
[----:B------:R-:W-:Y:S01]  /*13050*/  BSSY B0, `(.L_x_6438) ;  /* 0x0000115000007945 */ /* 0x000fe20003800000 */
[----:B------:R-:W-:Y:S01]  /*13060*/  PLOP3.LUT P2, PT, PT, PT, PT, 0x80, 0x0 ;  /* 0x000000000000781c */ /* 0x000fe20003f4f070 */
[----:B--2---:R-:W-:-:S04]  /*13070*/  @P1 IMAD.IADD R0, R4, 0x1, -R2 ;  /* 0x0000000104001824 */ /* 0x004fc800078e0a02 */
[----:B------:R-:W-:-:S05]  /*13080*/  IMAD.IADD R2, R9, 0x1, R0 ;  /* 0x0000000109027824 */ /* 0x000fca00078e0200 */
[C---:B------:R-:W-:Y:S02]  /*13090*/  IADD3 R3, R2.reuse, R3, -R10 ;  /* 0x0000000302037210 */ /* 0x040fe40007ffe80a */
[----:B------:R-:W-:-:S04]  /*130a0*/  IADD3 R2, R2, 0x3f, RZ ;  /* 0x0000003f02027810 */ /* 0x000fc80007ffe0ff */
[----:B------:R-:W-:-:S04]  /*130b0*/  SHF.R.S32.HI R4, RZ, 0x1f, R2 ;  /* 0x0000001fff047819 */ /* 0x000fc80000011402 */
[----:B------:R-:W-:Y:S02]  /*130c0*/  LEA.HI R4, R4, R2, RZ, 0x6 ;  /* 0x0000000204047211 */ /* 0x000fe400078f30ff */
[----:B------:R-:W-:-:S04]  /*130d0*/  SHF.R.S32.HI R2, RZ, 0x1f, R3 ;  /* 0x0000001fff027819 */ /* 0x000fc80000011403 */
[----:B------:R-:W-:Y:S02]  /*130e0*/  LEA.HI R2, R2, R3, RZ, 0x6 ;  /* 0x0000000302027211 */ /* 0x000fe400078f30ff */
[----:B------:R-:W-:Y:S02]  /*130f0*/  SHF.R.S32.HI R4, RZ, 0x6, R4 ;  /* 0x00000006ff047819 */ /* 0x000fe40000011404 */
[----:B------:R-:W-:-:S04]  /*13100*/  SHF.R.S32.HI R2, RZ, 0x6, R2 ;  /* 0x00000006ff027819 */ /* 0x000fc80000011402 */
[----:B------:R-:W-:-:S05]  /*13110*/  VIMNMX R6, R4, R2, PT ;  /* 0x0000000204067248 */ /* 0x000fca0003fe0100 */
[--C-:B------:R-:W-:Y:S02]  /*13120*/  IMAD R2, R6, 0x40, -R9.reuse ;  /* 0x0000004006027824 */ /* 0x100fe400078e0a09 */
        /* <DEDUP_REMOVED lines=15> */
[----:B0-----:R-:W-:Y:S01]  /*13220*/  ISETP.NE.AND P0, PT, R3, 0x1, PT ;  /* 0x000000010300780c */ /* 0x001fe20003f05270 */
[----:B------:R-:W-:-:S12]  /*13230*/  IMAD.MOV.U32 R3, RZ, RZ, R18 ;  /* 0x000000ffff037224 */ /* 0x000fd800078e0012 */
[----:B------:R-:W0:Y:S08]  /*13240*/  @P0 LDC R4, c[0x0][0x42c] ;  /* 0x00010b00ff040b82 */ /* 0x000e300000000800 */
[----:B------:R-:W1:Y:S01]  /*13250*/  @P0 LDC R5, c[0x0][0x430] ;  /* 0x00010c00ff050b82 */ /* 0x000e620000000800 */
[----:B0-----:R-:W-:-:S05]  /*13260*/  @P0 IMAD.HI.U32 R4, R18, R4, RZ ;  /* 0x0000000412040227 */ /* 0x001fca00078e00ff */
[----:B-1----:R-:W-:Y:S02]  /*13270*/  @P0 SHF.R.U32.HI R3, RZ, R5, R4 ;  /* 0x00000005ff030219 */ /* 0x002fe40000011604 */
[----:B------:R-:W-:Y:S01]  /*13280*/  SEL R4, R11, RZ, !P1 ;  /* 0x000000ff0b047207 */ /* 0x000fe20004800000 */
[----:B------:R-:W-:Y:S06]  /*13290*/  BRA.DIV UR4, `(.L_x_6440) ;  /* 0x0000005e04307947 */ /* 0x000fec000b800000 */
.L_x_6586:
[----:B------:R-:W-:-:S03]  /*132a0*/  UMOV UR4, 0xffffffff ;  /* 0xffffffff00047882 */ /* 0x000fc60000000000 */
[----:B------:R-:W-:Y:S05]  /*132b0*/  BRA.DIV UR4, `(.L_x_6441) ;  /* 0x0000005e045c7947 */ /* 0x000fea000b800000 */
[----:B------:R-:W-:-:S13]  /*132c0*/  ELECT P6, URZ, PT ;  /* 0x00000000003f782f */ /* 0x000fda00038c0000 */
.L_x_6589:
[----:B------:R-:W2:Y:S01]  /*132d0*/  LDL R5, [R1+0x28] ;  /* 0x0000280001057983 */ /* 0x000ea20000100800 */
[----:B------:R-:W-:Y:S01]  /*132e0*/  BSSY B1, `(.L_x_6442) ;  /* 0x000000b000017945 */ /* 0x000fe20003800000 */
[----:B------:R-:W0:Y:S01]  /*132f0*/  S2R R9, SR_CgaCtaId ;  /* 0x0000000000097919 */ /* 0x000e220000008800 */
[----:B--2---:R-:W-:-:S04]  /*13300*/  IADD3 R5, R5, 0x1, RZ ;  /* 0x0000000105057810 */ /* 0x004fc80007ffe0ff */
        /* <DEDUP_REMOVED lines=8> */
.L_x_6590:
[----:B------:R-:W-:Y:S05]  /*13390*/  BSYNC B1 ;  /* 0x0000000000017941 */ /* 0x000fea0003800000 */
.L_x_6442:
        /* <DEDUP_REMOVED lines=8> */
.L_x_6591:
        /* <DEDUP_REMOVED lines=11> */
.L_x_6447:
        /* <DEDUP_REMOVED lines=17> */
[----:B------:R-:W2:Y:S02]  /*135e0*/  SYNCS.PHASECHK.TRANS64.TRYWAIT P0, [R5+URZ+0x28cc0], R7 ;  /* 0x028cc007050075a7 */ /* 0x000ea4000800017f */
[----:B-12---:R-:W-:Y:S05]  /*135f0*/  @!P0 BRA `(.L_x_6448) ;  /* 0x0000005800d48947 */ /* 0x006fea0003800000 */
.L_x_6592:
        /* <DEDUP_REMOVED lines=8> */
.L_x_6449:
        /* <DEDUP_REMOVED lines=51> */
.L_x_6445:
[----:B------:R-:W-:Y:S05]  /*139b0*/  BSYNC B1 ;  /* 0x0000000000017941 */ /* 0x000fea0003800000 */
.L_x_6444:
        /* <DEDUP_REMOVED lines=12> */
[----:B0-----:R-:W-:Y:S05]  /*13a80*/  @!P0 BRA `(.L_x_6439) ;  /* 0x0000000400c48947 */ /* 0x001fea0003800000 */
[C---:B------:R-:W-:Y:S01]  /*13a90*/  IMAD R5, R2.reuse, 0x40, R20 ;  /* 0x0000004002057824 */ /* 0x040fe200078e0214 */
[----:B------:R-:W-:-:S03]  /*13aa0*/  IADD3 R2, R2, -0x1, RZ ;  /* 0xffffffff02027810 */ /* 0x000fc60007ffe0ff */
[----:B------:R-:W-:-:S07]  /*13ab0*/  VIADD R5, R5, 0xffffff80 ;  /* 0xffffff8005057836 */ /* 0x000fce0000000000 */
.L_x_6456:
[----:B------:R-:W-:Y:S05]  /*13ac0*/  YIELD ;  /* 0x0000000000007946 */ /* 0x000fea0003800000 */
[----:B------:R-:W-:Y:S04]  /*13ad0*/  BSSY B1, `(.L_x_6450) ;  /* 0x000005f000017945 */ /* 0x000fe80003800000 */
[----:B0-----:R-:W-:Y:S05]  /*13ae0*/  @!P6 BRA `(.L_x_6451) ;  /* 0x000000040074e947 */ /* 0x001fea0003800000 */
[----:B------:R-:W2:Y:S04]  /*13af0*/  LDL R6, [R1+0x4] ;  /* 0x0000040001067983 */ /* 0x000ea80000100800 */
[----:B------:R-:W3:Y:S01]  /*13b00*/  LDL R7, [R1+0xc] ;  /* 0x00000c0001077983 */ /* 0x000ee20000100800 */
[----:B--2---:R-:W-:Y:S01]  /*13b10*/  IMAD R6, R6, 0x8, R9 ;  /* 0x0000000806067824 */ /* 0x004fe200078e0209 */
[----:B---3--:R-:W-:-:S04]  /*13b20*/  SHF.L.U32 R7, R7, 0x1f, RZ ;  /* 0x0000001f07077819 */ /* 0x008fc800000006ff */
[----:B------:R-:W0:Y:S02]  /*13b30*/  SYNCS.PHASECHK.TRANS64.TRYWAIT P0, [R6+URZ+0x28ca0], R7 ;  /* 0x028ca007060075a7 */ /* 0x000e24000800017f */
[----:B0-----:R-:W-:Y:S05]  /*13b40*/  @!P0 BRA `(.L_x_6452) ;  /* 0x0000005400948947 */ /* 0x001fea0003800000 */
.L_x_6593:
        /* <DEDUP_REMOVED lines=11> */
.L_x_6453:
        /* <DEDUP_REMOVED lines=17> */
.L_x_6594:
        /* <DEDUP_REMOVED lines=8> */
.L_x_6455:
        /* <DEDUP_REMOVED lines=51> */
.L_x_6451:
[----:B------:R-:W-:Y:S05]  /*140c0*/  BSYNC B1 ;  /* 0x0000000000017941 */ /* 0x000fea0003800000 */
.L_x_6450:
        /* <DEDUP_REMOVED lines=13> */
.L_x_6439:
[----:B------:R-:W-:Y:S05]  /*141a0*/  BSYNC B0 ;  /* 0x0000000000007941 */ /* 0x000fea0003800000 */
.L_x_6438:
        /* <DEDUP_REMOVED lines=23> */
.L_x_6458:
        /* <DEDUP_REMOVED lines=16> */
[----:B0-----:R-:W-:Y:S01]  /*14420*/  IMAD.U32 R7, RZ, RZ, UR9 ;  /* 0x00000009ff077e24 */ /* 0x001fe2000f8e00ff */
[----:B------:R-:W-:Y:S01]  /*14430*/  MOV R12, 0x1 ;  /* 0x00000001000c7802 */ /* 0x000fe20000000f00 */
[----:B------:R-:W-:-:S02]  /*14440*/  IMAD.U32 R11, RZ, RZ, UR5 ;  /* 0x00000005ff0b7e24 */ /* 0x000fc4000f8e00ff */
[----:B------:R-:W-:Y:S02]  /*14450*/  IMAD.MOV.U32 R8, RZ, RZ, 0x70 ;  /* 0x00000070ff087424 */ /* 0x000fe400078e00ff */
[----:B------:R-:W-:-:S07]  /*14460*/  IMAD.MOV.U32 R13, RZ, RZ, RZ ;  /* 0x000000ffff0d7224 */ /* 0x000fce00078e00ff */
[----:B------:R-:W-:-:S07]  /*14470*/  LEPC R20, `(.L_x_6460) ;  /* 0x000000001014794e */ /* 0x000fce0000000000 */
[----:B-1----:R-:W-:Y:S05]  /*14480*/  CALL.ABS.NOINC R2 ;  /* 0x0000000002007343 */ /* 0x002fea0003c00000 */
.L_x_6460:
        /* <DEDUP_REMOVED lines=11> */
[----:B0-----:R-:W-:Y:S01]  /*14540*/  MOV R7, UR9 ;  /* 0x0000000900077c02 */ /* 0x001fe20008000f00 */
        /* <DEDUP_REMOVED lines=8> */
.L_x_6462:
        /* <DEDUP_REMOVED lines=16> */
.L_x_6461:
[----:B------:R-:W2:Y:S01]  /*146d0*/  LDL.LU R2, [R1+0x20] ;  /* 0x0000200001027983 */ /* 0x000ea20000300800 */
[----:B------:R-:W-:-:S03]  /*146e0*/  ULDC.64 UR4, c[0x0][0x9f8] ;  /* 0x00027e0000047ab9 */ /* 0x000fc60000000a00 */
[----:B------:R-:W3:Y:S04]  /*146f0*/  LDL.LU R0, [R1+0x24] ;  /* 0x0000240001007983 */ /* 0x000ee80000300800 */
[----:B------:R-:W4:Y:S04]  /*14700*/  LDL.LU R4, [R1+0x2c] ;  /* 0x00002c0001047983 */ /* 0x000f280000300800 */
[----:B0-----:R-:W4:Y:S01]  /*14710*/  LDL.LU R8, [R1+0x18] ;  /* 0x0000180001087983 */ /* 0x001f220000300800 */
        /* <DEDUP_REMOVED lines=26> */
.L_x_6463:
        /* <DEDUP_REMOVED lines=16> */
[----:B-----5:R-:W-:Y:S02]  /*149c0*/  SEL R6, R0, RZ, !P0 ;  /* 0x000000ff00067207 */ /* 0x020fe40004000000 */
[----:B--2---:R-:W-:Y:S01]  /*149d0*/  IADD3 R3, R3, -0x1, RZ ;  /* 0xffffffff03037810 */ /* 0x004fe20007ffe0ff */
[----:B------:R-:W-:Y:S06]  /*149e0*/  BRA.DIV UR4, `(.L_x_6464) ;  /* 0x0000004a04147947 */ /* 0x000fec000b800000 */
.L_x_6597:
[----:B------:R-:W-:Y:S01]  /*149f0*/  UMOV UR4, 0xffffffff ;  /* 0xffffffff00047882 */ /* 0x000fe20000000000 */
[----:B------:R-:W-:Y:S02]  /*14a00*/  SHF.R.S32.HI R8, RZ, 0x1f, R0 ;  /* 0x0000001fff087819 */ /* 0x000fe40000011400 */
[----:B------:R-:W-:Y:S05]  /*14a10*/  BRA.DIV UR4, `(.L_x_6465) ;  /* 0x0000004a043c7947 */ /* 0x000fea000b800000 */
[----:B------:R-:W-:-:S13]  /*14a20*/  ELECT P6, URZ, PT ;  /* 0x00000000003f782f */ /* 0x000fda00038c0000 */
.L_x_6600:
[----:B------:R-:W-:Y:S05]  /*14a30*/  @!P6 BRA `(.L_x_6466) ;  /* 0x0000000000fce947 */ /* 0x000fea0003800000 */
[----:B------:R-:W-:-:S04]  /*14a40*/  ISETP.NE.U32.AND P0, PT, R20, RZ, PT ;  /* 0x000000ff1400720c */ /* 0x000fc80003f05070 */
[----:B------:R-:W-:-:S13]  /*14a50*/  ISETP.NE.AND.EX P0, PT, R21, RZ, PT, P0 ;  /* 0x000000ff1500720c */ /* 0x000fda0003f05300 */
[----:B------:R-:W-:Y:S05]  /*14a60*/  @!P0 BRA `(.L_x_6467) ;  /* 0x0000000000488947 */ /* 0x000fea0003800000 */
[----:B------:R-:W0:Y:S01]  /*14a70*/  LDC R9, c[0x0][0x41c] ;  /* 0x00010700ff097b82 */ /* 0x000e220000000800 */
        /* <DEDUP_REMOVED lines=17> */
.L_x_6467:
        /* <DEDUP_REMOVED lines=9> */
.L_x_6601:
        /* <DEDUP_REMOVED lines=11> */
.L_x_6469:
        /* <DEDUP_REMOVED lines=22> */
.L_x_6466:
        /* <DEDUP_REMOVED lines=30> */
.L_x_6602:
[----:B------:R-:W-:Y:S05]  /*15010*/  BSYNC B0 ;  /* 0x0000000000007941 */ /* 0x000fea0003800000 */
.L_x_6470:
        /* <DEDUP_REMOVED lines=11> */
.L_x_6603:
        /* <DEDUP_REMOVED lines=11> */
.L_x_6475:
        /* <DEDUP_REMOVED lines=57> */
.L_x_6473:
[----:B------:R-:W-:Y:S05]  /*15510*/  BSYNC B0 ;  /* 0x0000000000007941 */ /* 0x000fea0003800000 */
.L_x_6472:
        /* <DEDUP_REMOVED lines=33> */
[--C-:B------:R-:W-:Y:S01]  /*15730*/  SHF.R.S32.HI R3, RZ, 0x1f, R2.reuse ;  /* 0x0000001fff037819 */ /* 0x100fe20000011402 */
        /* <DEDUP_REMOVED lines=8> */
.L_x_6482:
[----:B------:R-:W2:Y:S01]  /*157c0*/  S2R R5, SR_CgaCtaId ;  /* 0x0000000000057919 */ /* 0x000ea20000008800 */
[----:B------:R-:W-:-:S04]  /*157d0*/  MOV R3, 0x400 ;  /* 0x0000040000037802 */ /* 0x000fc80000000f00 */
[----:B--2---:R-:W-:Y:S02]  /*157e0*/  LEA R3, R5, R3, 0x18 ;  /* 0x0000000305037211 */ /* 0x004fe400078ec0ff */
[----:B------:R-:W-:Y:S02]  /*157f0*/  SHF.L.U32 R5, R9, 0x1f, RZ ;  /* 0x0000001f09057819 */ /* 0x000fe400000006ff */
[----:B------:R-:W-:-:S04]  /*15800*/  LEA R3, R12, R3, 0x3 ;  /* 0x000000030c037211 */ /* 0x000fc800078e18ff */
[----:B------:R-:W2:Y:S02]  /*15810*/  SYNCS.PHASECHK.TRANS64.TRYWAIT P0, [R3+URZ+0x28c40], R5 ;  /* 0x028c4005030075a7 */ /* 0x000ea4000800017f */
[----:B--2---:R-:W-:Y:S05]  /*15820*/  @!P0 BRA `(.L_x_6483) ;  /* 0x0000003c00208947 */ /* 0x004fea0003800000 */
.L_x_6604:
[----:B0-----:R-:W0:Y:S02]  /*15830*/  S2R R9, SR_TID.X ;  /* 0x0000000000097919 */ /* 0x001e240000002100 */
[----:B0-----:R-:W-:-:S04]  /*15840*/  LOP3.LUT R9, R9, 0x7f, RZ, 0xc0, !PT ;  /* 0x0000007f09097812 */ /* 0x001fc800078ec0ff */
[----:B------:R-:W-:-:S13]  /*15850*/  ISETP.NE.AND P1, PT, R9, RZ, PT ;  /* 0x000000ff0900720c */ /* 0x000fda0003f25270 */
[----:B------:R-:W-:Y:S05]  /*15860*/  @P1 BRA `(.L_x_6484) ;  /* 0x00000000001c1947 */ /* 0x000fea0003800000 */
[----:B------:R-:W0:Y:S02]  /*15870*/  S2R R9, SR_TID.X ;  /* 0x0000000000097919 */ /* 0x000e240000002100 */
[----:B0-----:R-:W-:-:S04]  /*15880*/  LOP3.LUT R9, R9, 0x1f, RZ, 0xc0, !PT ;  /* 0x0000001f09097812 */ /* 0x001fc800078ec0ff */
[----:B------:R-:W-:Y:S01]  /*15890*/  ISETP.NE.AND P0, PT, R9, RZ, PT ;  /* 0x000000ff0900720c */ /* 0x000fe20003f05270 */
[----:B------:R-:W-:-:S04]  /*158a0*/  IMAD.MOV.U32 R9, RZ, RZ, 0x2000 ;  /* 0x00002000ff097424 */ /* 0x000fc800078e00ff */
[----:B------:R0:W-:Y:S08]  /*158b0*/  SYNCS.ARRIVE.TRANS64 RZ, [R3+URZ+0x28c30], R9 ;  /* 0x028c300903ff79a7 */ /* 0x0001f0000800003f */
[----:B------:R-:W-:Y:S05]  /*158c0*/  @!P0 BRA `(.L_x_6484) ;  /* 0x0000000000048947 */ /* 0x000fea0003800000 */
[----:B------:R-:W-:Y:S01]  /*158d0*/  BPT.TRAP 0x1 ;  /* 0x000000040000795c */ /* 0x000fe20000300000 */
.L_x_6484:
[----:B0-----:R-:W3:Y:S01]  /*158e0*/  LDL R9, [R1] ;  /* 0x0000000001097983 */ /* 0x001ee20000100800 */
[----:B------:R-:W-:-:S03]  /*158f0*/  MOV R11, 0x400 ;  /* 0x00000400000b7802 */ /* 0x000fc60000000f00 */
        /* <DEDUP_REMOVED lines=13> */
[----:B------:R-:W-:Y:S02]  /*159d0*/  R2UR UR8, R9 ;  /* 0x00000000090872ca */ /* 0x000fe400000e0000 */
[----:B----4-:R-:W-:-:S04]  /*159e0*/  LEA R2, R2, R10, 0x6 ;  /* 0x0000000a02027211 */ /* 0x010fc800078e30ff */
[----:B------:R-:W-:-:S07]  /*159f0*/  R2UR UR11, R2 ;  /* 0x00000000020b72ca */ /* 0x000fce00000e0000 */
[----:B------:R-:W-:-:S09]  /*15a00*/  UIADD3 UR8, UR8, 0x22400, URZ ;  /* 0x0002240008087890 */ /* 0x000fd2000fffe03f */
[----:B------:R0:W-:Y:S01]  /*15a10*/  UTMALDG.4D [UR8], [UR4], desc[UR6] ;  /* 0x00000608040075b4 */ /* 0x0001e20008019000 */
[----:B------:R-:W3:Y:S02]  /*15a20*/  SYNCS.PHASECHK.TRANS64.TRYWAIT P0, [R3+URZ+0x28c60], R5 ;  /* 0x028c6005030075a7 */ /* 0x000ee4000800017f */
[----:B0--3--:R-:W-:Y:S05]  /*15a30*/  @!P0 BRA `(.L_x_6485) ;  /* 0x0000003800b08947 */ /* 0x009fea0003800000 */
.L_x_6605:
        /* <DEDUP_REMOVED lines=8> */
.L_x_6486:
[----:B0-2---:R-:W2:Y:S01]  /*15ac0*/  LDL R5, [R1] ;  /* 0x0000000001057983 */ /* 0x005ea20000100800 */
[----:B------:R-:W-:Y:S01]  /*15ad0*/  MOV R9, 0x400 ;  /* 0x0000040000097802 */ /* 0x000fe20000000f00 */
[----:B------:R-:W0:Y:S01]  /*15ae0*/  S2R R10, SR_CgaCtaId ;  /* 0x00000000000a7919 */ /* 0x000e220000008800 */
[----:B------:R-:W-:Y:S02]  /*15af0*/  R2UR UR11, R2 ;  /* 0x00000000020b72ca */ /* 0x000fe400000e0000 */
[----:B------:R-:W-:Y:S01]  /*15b00*/  R2UR UR9, R3 ;  /* 0x00000000030972ca */ /* 0x000fe200000e0000 */
[----:B------:R-:W-:Y:S01]  /*15b10*/  UIADD3 UR4, UP0, UR38, 0x470, URZ ;  /* 0x0000047026047890 */ /* 0x000fe2000ff1e03f */
[----:B------:R-:W-:Y:S02]  /*15b20*/  R2UR UR12, R4 ;  /* 0x00000000040c72ca */ /* 0x000fe400000e0000 */
[----:B------:R-:W-:Y:S01]  /*15b30*/  R2UR UR13, R6 ;  /* 0x00000000060d72ca */ /* 0x000fe200000e0000 */
[----:B------:R-:W-:Y:S01]  /*15b40*/  UIADD3.X UR5, URZ, UR39, URZ, UP0, !UPT ;  /* 0x000000273f057290 */ /* 0x000fe200087fe43f */
        /* <DEDUP_REMOVED lines=45> */
.L_x_6481:
[----:B------:R-:W-:Y:S05]  /*15e20*/  BSYNC B2 ;  /* 0x0000000000027941 */ /* 0x000fea0003800000 */
.L_x_6480:
[----:B------:R-:W2:Y:S02]  /*15e30*/  LDL.LU R2, [R1+0x1c] ;  /* 0x00001c0001027983 */ /* 0x000ea40000300800 */
[----:B--2---:R-:W-:-:S07]  /*15e40*/  IADD3 R5, R2, -0x3, RZ ;  /* 0xfffffffd02057810 */ /* 0x004fce0007ffe0ff */
.L_x_6479:
[----:B------:R-:W-:Y:S05]  /*15e50*/  BSYNC B1 ;  /* 0x0000000000017941 */ /* 0x000fea0003800000 */
.L_x_6478:
[----:B------:R-:W-:-:S13]  /*15e60*/  ISETP.NE.AND P0, PT, R7, RZ, PT ;  /* 0x000000ff0700720c */ /* 0x000fda0003f05270 */
[----:B------:R-:W-:Y:S05]  /*15e70*/  @!P0 BRA `(.L_x_6477) ;  /* 0x0000001000388947 */ /* 0x000fea0003800000 */
.L_x_6501:
[----:B0-----:R-:W0:Y:S04]  /*15e80*/  LDL.LU R3, [R1] ;  /* 0x0000000001037983 */ /* 0x001e280000300800 */
[----:B------:R-:W2:Y:S01]  /*15e90*/  LDL.LU R2, [R1+0x8] ;  /* 0x0000080001027983 */ /* 0x000ea20000300800 */
[----:B------:R-:W-:Y:S05]  /*15ea0*/  YIELD ;  /* 0x0000000000007946 */ /* 0x000fea0003800000 */
[----:B------:R-:W-:Y:S01]  /*15eb0*/  BSSY B1, `(.L_x_6487) ;  /* 0x0000081000017945 */ /* 0x000fe20003800000 */
[----:B0-----:R-:W-:-:S05]  /*15ec0*/  VIADD R9, R3, 0x1 ;  /* 0x0000000103097836 */ /* 0x001fca0000000000 */
[----:B------:R-:W-:-:S04]  /*15ed0*/  ISETP.NE.AND P0, PT, R9, 0x2, PT ;  /* 0x000000020900780c */ /* 0x000fc80003f05270 */
[----:B------:R-:W-:Y:S02]  /*15ee0*/  SEL R10, RZ, 0x1, P0 ;  /* 0x00000001ff0a7807 */ /* 0x000fe40000000000 */
[----:B------:R-:W-:Y:S02]  /*15ef0*/  SEL R9, R9, RZ, P0 ;  /* 0x000000ff09097207 */ /* 0x000fe40000000000 */
[----:B--2---:R-:W-:Y:S01]  /*15f00*/  LOP3.LUT R10, R2, R10, RZ, 0x3c, !PT ;  /* 0x0000000a020a7212 */ /* 0x004fe200078e3cff */
[----:B------:R-:W-:Y:S06]  /*15f10*/  @!P6 BRA `(.L_x_6488) ;  /* 0x0000000400e8e947 */ /* 0x000fec0003800000 */
[----:B------:R-:W-:Y:S01]  /*15f20*/  ULDC.64 UR4, c[0x0][0x3f8] ;  /* 0x0000fe0000047ab9 */ /* 0x000fe20000000a00 */
[----:B------:R-:W-:Y:S01]  /*15f30*/  IMAD.MOV.U32 R11, RZ, RZ, R5 ;  /* 0x000000ffff0b7224 */ /* 0x000fe200078e0005 */
[----:B------:R-:W-:-:S04]  /*15f40*/  ISETP.NE.U32.AND P0, PT, RZ, UR4, PT ;  /* 0x00000004ff007c0c */ /* 0x000fc8000bf05070 */
[----:B------:R-:W-:-:S13]  /*15f50*/  ISETP.NE.AND.EX P0, PT, RZ, UR5, PT, P0 ;  /* 0x00000005ff007c0c */ /* 0x000fda000bf05300 */
[----:B------:R-:W-:Y:S05]  /*15f60*/  @!P0 BRA `(.L_x_6489) ;  /* 0x0000000000448947 */ /* 0x000fea0003800000 */
[----:B------:R-:W0:Y:S01]  /*15f70*/  LDC R6, c[0x0][0x41c] ;  /* 0x00010700ff067b82 */ /* 0x000e220000000800 */
[----:B------:R-:W-:Y:S01]  /*15f80*/  ULDC.64 UR6, c[0x0][0x408] ;  /* 0x0001020000067ab9 */ /* 0x000fe20000000a00 */
[----:B0-----:R-:W-:-:S13]  /*15f90*/  ISETP.NE.AND P0, PT, R6, 0x1, PT ;  /* 0x000000010600780c */ /* 0x001fda0003f05270 */
[----:B------:R-:W0:Y:S02]  /*15fa0*/  @P0 LDC.64 R2, c[0x0][0x420] ;  /* 0x00010800ff020b82 */ /* 0x000e240000000a00 */
[----:B0-----:R-:W-:Y:S01]  /*15fb0*/  @P0 IMAD.HI.U32 R12, R5, R2, RZ ;  /* 0x00000002050c0227 */ /* 0x001fe200078e00ff */
        /* <DEDUP_REMOVED lines=12> */
.L_x_6489:
[----:B------:R-:W2:Y:S01]  /*16080*/  S2R R3, SR_CgaCtaId ;  /* 0x0000000000037919 */ /* 0x000ea20000008800 */
[----:B------:R-:W-:-:S04]  /*16090*/  MOV R2, 0x400 ;  /* 0x0000040000027802 */ /* 0x000fc80000000f00 */
[----:B--2---:R-:W-:Y:S02]  /*160a0*/  LEA R2, R3, R2, 0x18 ;  /* 0x0000000203027211 */ /* 0x004fe400078ec0ff */
[----:B------:R-:W-:Y:S02]  /*160b0*/  SHF.L.U32 R3, R10, 0x1f, RZ ;  /* 0x0000001f0a037819 */ /* 0x000fe400000006ff */
[----:B------:R-:W-:-:S04]  /*160c0*/  LEA R2, R9, R2, 0x3 ;  /* 0x0000000209027211 */ /* 0x000fc800078e18ff */
[----:B------:R-:W2:Y:S02]  /*160d0*/  SYNCS.PHASECHK.TRANS64.TRYWAIT P0, [R2+URZ+0x28c40], R3 ;  /* 0x028c4003020075a7 */ /* 0x000ea4000800017f */
[----:B--2---:R-:W-:Y:S05]  /*160e0*/  @!P0 BRA `(.L_x_6490) ;  /* 0x0000003400188947 */ /* 0x004fea0003800000 */
.L_x_6606:
        /* <DEDUP_REMOVED lines=11> */
.L_x_6491:
[----:B------:R-:W3:Y:S01]  /*161a0*/  LDL R12, [R1+0x10] ;  /* 0x00001000010c7983 */ /* 0x000ee20000100800 */
[----:B0-----:R-:W-:Y:S01]  /*161b0*/  MOV R7, 0x400 ;  /* 0x0000040000077802 */ /* 0x001fe20000000f00 */
        /* <DEDUP_REMOVED lines=18> */
[----:B0--3--:R-:W-:Y:S05]  /*162e0*/  @!P1 BRA `(.L_x_6492) ;  /* 0x0000003000ac9947 */ /* 0x009fea0003800000 */
.L_x_6607:
        /* <DEDUP_REMOVED lines=8> */
.L_x_6493:
[----:B------:R-:W3:Y:S01]  /*16370*/  S2R R11, SR_CgaCtaId ;  /* 0x00000000000b7919 */ /* 0x000ee20000008800 */
        /* <DEDUP_REMOVED lines=52> */
.L_x_6488:
[----:B------:R-:W-:Y:S05]  /*166c0*/  BSYNC B1 ;  /* 0x0000000000017941 */ /* 0x000fea0003800000 */
.L_x_6487:
        /* <DEDUP_REMOVED lines=31> */
.L_x_6496:
[----:B------:R-:W3:Y:S01]  /*168c0*/  S2R R3, SR_CgaCtaId ;  /* 0x0000000000037919 */ /* 0x000ee20000008800 */
[----:B------:R-:W-:-:S04]  /*168d0*/  MOV R2, 0x400 ;  /* 0x0000040000027802 */ /* 0x000fc80000000f00 */
[----:B---3--:R-:W-:Y:S02]  /*168e0*/  LEA R2, R3, R2, 0x18 ;  /* 0x0000000203027211 */ /* 0x008fe400078ec0ff */
[----:B------:R-:W-:-:S03]  /*168f0*/  SHF.L.U32 R3, R10, 0x1f, RZ ;  /* 0x0000001f0a037819 */ /* 0x000fc600000006ff */
[----:B------:R-:W-:-:S04]  /*16900*/  IMAD R2, R11, 0x8, R2 ;  /* 0x000000080b027824 */ /* 0x000fc800078e0202 */
[----:B------:R-:W3:Y:S02]  /*16910*/  SYNCS.PHASECHK.TRANS64.TRYWAIT P0, [R2+URZ+0x28c40], R3 ;  /* 0x028c4003020075a7 */ /* 0x000ee4000800017f */
[----:B---3--:R-:W-:Y:S05]  /*16920*/  @!P0 BRA `(.L_x_6497) ;  /* 0x0000002c00308947 */ /* 0x008fea0003800000 */
.L_x_6608:
[----:B--2---:R-:W2:Y:S02]  /*16930*/  S2R R7, SR_TID.X ;  /* 0x0000000000077919 */ /* 0x004ea40000002100 */
        /* <DEDUP_REMOVED lines=10> */
.L_x_6498:
        /* <DEDUP_REMOVED lines=22> */
.L_x_6609:
        /* <DEDUP_REMOVED lines=8> */
.L_x_6500:
        /* <DEDUP_REMOVED lines=54> */
.L_x_6495:
[----:B------:R-:W-:Y:S05]  /*16f20*/  BSYNC B1 ;  /* 0x0000000000017941 */ /* 0x000fea0003800000 */
.L_x_6494:
[C---:B------:R-:W-:Y:S01]  /*16f30*/  ISETP.GT.AND P0, PT, R5.reuse, 0x1, PT ;  /* 0x000000010500780c */ /* 0x040fe20003f04270 */
[----:B------:R-:W-:-:S12]  /*16f40*/  VIADD R5, R5, 0xfffffffe ;  /* 0xfffffffe05057836 */ /* 0x000fd80000000000 */
[----:B------:R-:W-:Y:S05]  /*16f50*/  @P0 BRA `(.L_x_6501) ;  /* 0xffffffec00c80947 */ /* 0x000fea000383ffff */
.L_x_6477:
[----:B------:R-:W-:Y:S05]  /*16f60*/  BSYNC B0 ;  /* 0x0000000000007941 */ /* 0x000fea0003800000 */
.L_x_6476:
[----:B------:R-:W2:Y:S01]  /*16f70*/  LDL.LU R3, [R1] ;  /* 0x0000000001037983 */ /* 0x000ea20000300800 */
[----:B------:R-:W-:Y:S01]  /*16f80*/  BSSY B0, `(.L_x_6502) ;  /* 0x0000016000007945 */ /* 0x000fe20003800000 */
[----:B0-----:R-:W0:Y:S02]  /*16f90*/  S2R R2, SR_TID.X ;  /* 0x0000000000027919 */ /* 0x001e240000002100 */
[----:B0-----:R-:W-:-:S04]  /*16fa0*/  LOP3.LUT R2, R2, 0x1f, RZ, 0xc0, !PT ;  /* 0x0000001f02027812 */ /* 0x001fc800078ec0ff */
        /* <DEDUP_REMOVED lines=18> */
[----:B0-----:R-:W-:-:S07]  /*170d0*/  IADD3 R16, R4, UR36, R7 ;  /* 0x0000002404107c10 */ /* 0x001fce000fffe007 */
.L_x_6503:
[----:B------:R-:W-:Y:S05]  /*170e0*/  BSYNC B0 ;  /* 0x0000000000007941 */ /* 0x000fea0003800000 */
.L_x_6502:
[----:B0-----:R-:W2:Y:S02]  /*170f0*/  LDL.LU R2, [R1+0x8] ;  /* 0x0000080001027983 */ /* 0x001ea40000300800 */
[----:B--2---:R-:W-:-:S05]  /*17100*/  LOP3.LUT R2, R2, R0, RZ, 0x3c, !PT ;  /* 0x0000000002027212 */ /* 0x004fca00078e3cff */
[----:B------:R0:W-:Y:S02]  /*17110*/  STL [R1+0x8], R2 ;  /* 0x0000080201007387 */ /* 0x0001e40000100800 */
.L_x_6459:
[----:B------:R-:W-:Y:S05]  /*17120*/  BSYNC B6 ;  /* 0x0000000000067941 */ /* 0x000fea0003800000 */
.L_x_6457:
[----:B------:R-:W-:-:S03]  /*17130*/  UMOV UR4, 0xffffffff ;  /* 0xffffffff00047882 */ /* 0x000fc60000000000 */
[----:B------:R-:W-:Y:S05]  /*17140*/  BRA.DIV UR4, `(.L_x_6504) ;  /* 0x0000002604507947 */ /* 0x000fea000b800000 */
[----:B------:R2:W3:Y:S04]  /*17150*/  SHFL.IDX PT, R4, R16, RZ, 0x1f ;  /* 0x00001fff10047589 */ /* 0x0004e800000e0000 */
[----:B------:R-:W4:Y:S02]  /*17160*/  SHFL.IDX PT, R16, R16, 0x1, 0x1f ;  /* 0x00201f0010107f89 */ /* 0x000f2400000e0000 */
.L_x_6613:
        /* <DEDUP_REMOVED lines=10> */
[----:B------:R-:W0:Y:S02]  /*17210*/  LDC.64 R2, c[0x0][0xc58] ;  /* 0x00031600ff027b82 */ /* 0x000e240000000a00 */
[----:B0-----:R-:W-:-:S05]  /*17220*/  IMAD.WIDE R2, R5, 0x4, R2 ;  /* 0x0000000405027825 */ /* 0x001fca00078e0202 */
[----:B------:R0:W5:Y:S02]  /*17230*/  LDG.E R17, desc[UR40][R2.64] ;  /* 0x0000002802117981 */ /* 0x000164000c1e1900 */
.L_x_6506:
[----:B------:R-:W-:Y:S05]  /*17240*/  BSYNC B0 ;  /* 0x0000000000007941 */ /* 0x000fea0003800000 */
.L_x_6505:
        /* <DEDUP_REMOVED lines=22> */
[----:B------:R0:W0:Y:S02]  /*173b0*/  SHFL.IDX PT, R14, R2, 0x1f, 0x1f ;  /* 0x03e01f00020e7f89 */ /* 0x00002400000e0000 */
.L_x_6621:
[----:B------:R-:W-:Y:S02]  /*173c0*/  ULDC UR4, c[0x0][0xc10] ;  /* 0x0003040000047ab9 */ /* 0x000fe40000000800 */
[----:B------:R-:W-:-:S05]  /*173d0*/  MOV R5, UR4 ;  /* 0x0000000400057c02 */ /* 0x000fca0008000f00 */
[----:B0-----:R-:W-:-:S04]  /*173e0*/  IMAD R3, R14, R5, RZ ;  /* 0x000000050e037224 */ /* 0x001fc800078e02ff */
[----:B--2-4-:R-:W-:-:S05]  /*173f0*/  IMAD.IADD R16, R16, 0x1, R3 ;  /* 0x0000000110107824 */ /* 0x014fca00078e0203 */
[----:B---3--:R-:W-:-:S13]  /*17400*/  ISETP.GT.AND P0, PT, R16, R4, PT ;  /* 0x000000041000720c */ /* 0x008fda0003f04270 */
[----:B------:R-:W-:Y:S05]  /*17410*/  @P0 BRA `(.L_x_6508) ;  /* 0x0000000000b40947 */ /* 0x000fea0003800000 */
[----:B------:R-:W0:Y:S02]  /*17420*/  LDC R0, c[0x0][0xc14] ;  /* 0x00030500ff007b82 */ /* 0x000e240000000800 */
.L_x_6513:
[----:B------:R-:W-:-:S05]  /*17430*/  VIADD R19, R19, 0x1f ;  /* 0x0000001f13137836 */ /* 0x000fca0000000000 */
[----:B0-----:R-:W-:-:S13]  /*17440*/  ISETP.GE.AND P0, PT, R19, R0, PT ;  /* 0x000000001300720c */ /* 0x001fda0003f06270 */
[----:B------:R-:W-:Y:S05]  /*17450*/  @P0 BRA `(.L_x_6509) ;  /* 0x0000000400ec0947 */ /* 0x000fea0003800000 */
[----:B------:R-:W0:Y:S01]  /*17460*/  S2R R2, SR_TID.X ;  /* 0x0000000000027919 */ /* 0x000e220000002100 */
        /* <DEDUP_REMOVED lines=10> */
.L_x_6511:
[----:B------:R-:W-:Y:S05]  /*17510*/  BSYNC B0 ;  /* 0x0000000000007941 */ /* 0x000fea0003800000 */
.L_x_6510:
        /* <DEDUP_REMOVED lines=22> */
[----:B------:R0:W2:Y:S02]  /*17680*/  SHFL.IDX PT, R14, R2, 0x1f, 0x1f ;  /* 0x03e01f00020e7f89 */ /* 0x0000a400000e0000 */
.L_x_6629:
[----:B------:R-:W-:Y:S02]  /*17690*/  ULDC UR4, c[0x0][0xc10] ;  /* 0x0003040000047ab9 */ /* 0x000fe40000000800 */
[----:B------:R-:W-:-:S04]  /*176a0*/  IMAD.U32 R5, RZ, RZ, UR4 ;  /* 0x00000004ff057e24 */ /* 0x000fc8000f8e00ff */
[----:B--2---:R-:W-:-:S04]  /*176b0*/  IMAD R3, R14, R5, RZ ;  /* 0x000000050e037224 */ /* 0x004fc800078e02ff */
[----:B------:R-:W-:-:S05]  /*176c0*/  IMAD.IADD R16, R3, 0x1, R16 ;  /* 0x0000000103107824 */ /* 0x000fca00078e0210 */
[----:B------:R-:W-:-:S13]  /*176d0*/  ISETP.GT.AND P0, PT, R16, R4, PT ;  /* 0x000000041000720c */ /* 0x000fda0003f04270 */
[----:B------:R-:W-:Y:S05]  /*176e0*/  @!P0 BRA `(.L_x_6513) ;  /* 0xfffffffc00508947 */ /* 0x000fea000383ffff */
.L_x_6508:
        /* <DEDUP_REMOVED lines=8> */
.L_x_6633:
[----:B------:R-:W-:Y:S01]  /*17770*/  ISETP.NE.AND P0, PT, R3, RZ, PT ;  /* 0x000000ff0300720c */ /* 0x000fe20003f05270 */
[----:B------:R-:W-:-:S12]  /*17780*/  IMAD.MOV.U32 R7, RZ, RZ, RZ ;  /* 0x000000ffff077224 */ /* 0x000fd800078e00ff */
[----:B------:R-:W-:Y:S05]  /*17790*/  @!P0 BRA `(.L_x_6515) ;  /* 0x0000000000108947 */ /* 0x000fea0003800000 */
[----:B------:R-:W-:Y:S01]  /*177a0*/  UMOV UR4, 0xffffffff ;  /* 0xffffffff00047882 */ /* 0x000fe20000000000 */
[----:B------:R-:W-:Y:S02]  /*177b0*/  VIADD R12, R6, 0xffffffff ;  /* 0xffffffff060c7836 */ /* 0x000fe40000000000 */
[----:B------:R-:W-:Y:S05]  /*177c0*/  BRA.DIV UR4, `(.L_x_6516) ;  /* 0x0000002604e47947 */ /* 0x000fea000b800000 */
[----:B------:R4:W0:Y:S02]  /*177d0*/  SHFL.IDX PT, R7, R2, R12, 0x1f ;  /* 0x00001f0c02077589 */ /* 0x00082400000e0000 */
.L_x_6515:
[----:B0---4-:R-:W0:Y:S01]  /*177e0*/  LDC.64 R2, c[0x0][0xc68] ;  /* 0x00031a00ff027b82 */ /* 0x011e220000000a00 */
[----:B------:R-:W-:-:S05]  /*177f0*/  IADD3 R19, R6, R19, RZ ;  /* 0x0000001306137210 */ /* 0x000fca0007ffe0ff */
[----:B0-----:R-:W-:-:S05]  /*17800*/  IMAD.WIDE R2, R19, 0x4, R2 ;  /* 0x0000000413027825 */ /* 0x001fca00078e0202 */
[----:B------:R-:W2:Y:S01]  /*17810*/  LDG.E R9, desc[UR40][R2.64] ;  /* 0x0000002802097981 */ /* 0x000ea2000c1e1900 */
[----:B------:R-:W-:-:S04]  /*17820*/  IMAD R16, R7, R5, R16 ;  /* 0x0000000507107224 */ /* 0x000fc800078e0210 */
[----:B------:R-:W-:Y:S02]  /*17830*/  IMAD.IADD R7, R4, 0x1, -R16 ;  /* 0x0000000104077824 */ /* 0x000fe400078e0a10 */
[----:B--23--:R-:W-:-:S05]  /*17840*/  IMAD R6, R17, R9, RZ ;  /* 0x0000000911067224 */ /* 0x00cfca00078e02ff */
        /* <DEDUP_REMOVED lines=29> */
[----:B------:R-:W-:-:S04]  /*17a20*/  VIADDMNMX R9, R8, R5, R9, PT ;  /* 0x0000000508097246 */ /* 0x000fc80003800109 */
        /* <DEDUP_REMOVED lines=16> */
[----:B------:R-:W-:Y:S01]  /*17b30*/  @!P0 IMAD.IADD R8, R8, 0x1, -R5 ;  /* 0x0000000108088824 */ /* 0x000fe200078e0a05 */
[----:B------:R-:W-:-:S04]  /*17b40*/  @!P0 IADD3 R2, R2, 0x1, RZ ;  /* 0x0000000102028810 */ /* 0x000fc80007ffe0ff */
        /* <DEDUP_REMOVED lines=12> */
.L_x_6509:
[----:B------:R-:W-:Y:S01]  /*17c10*/  UMOV UR4, URZ ;  /* 0x0000003f00047c82 */ /* 0x000fe20008000000 */
[----:B------:R-:W-:Y:S01]  /*17c20*/  UMOV UR5, URZ ;  /* 0x0000003f00057c82 */ /* 0x000fe20008000000 */
[----:B------:R-:W-:Y:S01]  /*17c30*/  ULDC UR6, c[0x0][0xc14] ;  /* 0x0003050000067ab9 */ /* 0x000fe20000000800 */
[----:B------:R-:W-:Y:S01]  /*17c40*/  MOV R16, R4 ;  /* 0x0000000400107202 */ /* 0x000fe20000000f00 */
[----:B------:R-:W-:Y:S01]  /*17c50*/  IMAD.U32 R17, RZ, RZ, UR4 ;  /* 0x00000004ff117e24 */ /* 0x000fe2000f8e00ff */
[----:B------:R-:W-:Y:S01]  /*17c60*/  MOV R19, UR6 ;  /* 0x0000000600137c02 */ /* 0x000fe20008000f00 */
[----:B------:R-:W-:-:S07]  /*17c70*/  IMAD.U32 R18, RZ, RZ, UR5 ;  /* 0x00000005ff127e24 */ /* 0x000fce000f8e00ff */
.L_x_6517:
[----:B------:R-:W0:Y:S01]  /*17c80*/  S2R R2, SR_TID.X ;  /* 0x0000000000027919 */ /* 0x000e220000002100 */
        /* <DEDUP_REMOVED lines=11> */
.L_x_6434:
        /* <DEDUP_REMOVED lines=12> */
.L_x_6636:
[----:B------:R-:W-:Y:S05]  /*17e00*/  BSYNC B0 ;  /* 0x0000000000007941 */ /* 0x000fea0003800000 */
.L_x_6519:
[----:B------:R-:W-:-:S03]  /*17e10*/  UMOV UR4, 0xffffffff ;  /* 0xffffffff00047882 */ /* 0x000fc60000000000 */
[----:B------:R-:W-:Y:S05]  /*17e20*/  BRA.DIV UR4, `(.L_x_6521) ;  /* 0x0000002204887947 */ /* 0x000fea000b800000 */
[----:B------:R-:W2:Y:S02]  /*17e30*/  S2R R2, SR_TID.X ;  /* 0x0000000000027919 */ /* 0x000ea40000002100 */
[----:B--2---:R-:W-:-:S04]  /*17e40*/  SHF.R.U32.HI R2, RZ, 0x5, R2 ;  /* 0x00000005ff027819 */ /* 0x004fc80000011602 */
[----:B------:R-:W-:-:S05]  /*17e50*/  LOP3.LUT R2, R2, 0x3, RZ, 0xc0, !PT ;  /* 0x0000000302027812 */ /* 0x000fca00078ec0ff */
[----:B------:R2:W3:Y:S02]  /*17e60*/  SHFL.IDX PT, R14, R2, RZ, 0x1f ;  /* 0x00001fff020e7589 */ /* 0x0004e400000e0000 */
.L_x_6639:
[----:B---3--:R-:W-:-:S13]  /*17e70*/  ISETP.NE.AND P0, PT, R14, RZ, PT ;  /* 0x000000ff0e00720c */ /* 0x008fda0003f05270 */
[----:B------:R-:W-:Y:S05]  /*17e80*/  @P0 BRA `(.L_x_6280) ;  /* 0x0000000000940947 */ /* 0x000fea0003800000 */
[----:B------:R-:W-:-:S03]  /*17e90*/  UMOV UR4, 0xffffffff ;  /* 0xffffffff00047882 */ /* 0x000fc60000000000 */
[----:B------:R-:W-:Y:S05]  /*17ea0*/  BRA.DIV UR4, `(.L_x_6522) ;  /* 0x00000022049c7947 */ /* 0x000fea000b800000 */
[----:B------:R-:W-:-:S13]  /*17eb0*/  ELECT P6, URZ, PT ;  /* 0x00000000003f782f */ /* 0x000fda00038c0000 */
.L_x_6642:
[----:B------:R-:W-:Y:S05]  /*17ec0*/  @!P6 BRA `(.L_x_6280) ;  /* 0x000000000084e947 */ /* 0x000fea0003800000 */
[----:B--2---:R-:W2:Y:S02]  /*17ed0*/  LDL.LU R2, [R1+0x30] ;  /* 0x0000300001027983 */ /* 0x004ea40000300800 */
[----:B--2---:R-:W-:-:S04]  /*17ee0*/  LOP3.LUT R2, R2, 0x2, RZ, 0xfc, !PT ;  /* 0x0000000202027812 */ /* 0x004fc800078efcff */
[----:B------:R-:W-:-:S13]  /*17ef0*/  ISETP.NE.AND P2, PT, R2, 0x3, PT ;  /* 0x000000030200780c */ /* 0x000fda0003f45270 */
[----:B------:R-:W-:Y:S05]  /*17f00*/  @!P2 BRA `(.L_x_6523) ;  /* 0x000000000004a947 */ /* 0x000fea0003800000 */
[----:B------:R-:W-:Y:S01]  /*17f10*/  BPT.TRAP 0x1 ;  /* 0x000000040000795c */ /* 0x000fe20000300000 */
.L_x_6523:
[----:B-1----:R-:W2:Y:S04]  /*17f20*/  LDL R3, [R1] ;  /* 0x0000000001037983 */ /* 0x002ea80000100800 */
[----:B------:R-:W3:Y:S01]  /*17f30*/  LDL.LU R7, [R1+0x8] ;  /* 0x0000080001077983 */ /* 0x000ee20000300800 */
[----:B------:R-:W-:-:S05]  /*17f40*/  IADD3 R2, R0, 0x28c40, RZ ;  /* 0x00028c4000027810 */ /* 0x000fca0007ffe0ff */
        /* <DEDUP_REMOVED lines=11> */
.L_x_6643:
[----:B------:R-:W2:Y:S02]  /*18000*/  SYNCS.PHASECHK.TRANS64.TRYWAIT P0, [R7+URZ], R2 ;  /* 0x00000002070075a7 */ /* 0x000ea4000800017f */
[----:B--2---:R-:W-:Y:S05]  /*18010*/  @!P0 BRA `(.L_x_6525) ;  /* 0x0000002000748947 */ /* 0x004fea0003800000 */
.L_x_6644:
[----:B------:R-:W-:Y:S05]  /*18020*/  @!P2 BRA `(.L_x_6526) ;  /* 0x000000000004a947 */ /* 0x000fea0003800000 */
[----:B------:R-:W-:Y:S01]  /*18030*/  BPT.TRAP 0x1 ;  /* 0x000000040000795c */ /* 0x000fe20000300000 */
.L_x_6526:
[----:B------:R-:W3:Y:S01]  /*18040*/  LDL.LU R4, [R1] ;  /* 0x0000000001047983 */ /* 0x000ee20000300800 */
[----:B------:R-:W-:-:S04]  /*18050*/  VIADD R0, R0, 0x28c60 ;  /* 0x00028c6000007836 */ /* 0x000fc80000000000 */
[----:B---3--:R-:W-:-:S04]  /*18060*/  IMAD R4, R4, 0x8, R0 ;  /* 0x0000000804047824 */ /* 0x008fc800078e0200 */
[----:B------:R-:W3:Y:S02]  /*18070*/  SYNCS.PHASECHK.TRANS64.TRYWAIT P0, [R4+URZ], R5 ;  /* 0x00000005040075a7 */ /* 0x000ee4000800017f */
[----:B---3--:R-:W-:Y:S05]  /*18080*/  @!P0 BRA `(.L_x_6527) ;  /* 0x00000020006c8947 */ /* 0x008fea0003800000 */
.L_x_6645:
[----:B------:R-:W-:-:S07]  /*18090*/  LEA R3, R3, R0, 0x3 ;  /* 0x0000000003037211 */ /* 0x000fce00078e18ff */
.L_x_6528:
[----:B----4-:R4:W0:Y:S02]  /*180a0*/  SYNCS.PHASECHK.TRANS64.TRYWAIT P0, [R3+URZ], R2 ;  /* 0x00000002030075a7 */ /* 0x010824000800017f */
[----:B0-----:R-:W-:Y:S05]  /*180b0*/  @!P0 NANOSLEEP.SYNCS 0x989680 ;  /* 0x009896800000895d */ /* 0x001fea0003900000 */
[----:B------:R-:W0:Y:S02]  /*180c0*/  @!P0 SYNCS.PHASECHK.TRANS64 P0, [R3+URZ], R2 ;  /* 0x00000002030085a7 */ /* 0x000e24000800007f */
[----:B0-----:R-:W-:Y:S05]  /*180d0*/  @!P0 BRA `(.L_x_6528) ;  /* 0xfffffffc00f08947 */ /* 0x001fea000383ffff */
.L_x_6280:
[----:B------:R-:W-:Y:S05]  /*180e0*/  BSYNC B8 ;  /* 0x0000000000087941 */ /* 0x000fea0003800000 */
.L_x_6277:
[----:B------:R-:W-:Y:S05]  /*180f0*/  EXIT ;  /* 0x000000000000794d */ /* 0x000fea0003800000 */
.L_x_6296:
[----:B0-----:R0:W1:Y:S02]  /*18100*/  SYNCS.PHASECHK.TRANS64.TRYWAIT P5, [R70+URZ+0x28c90], R57 ;  /* 0x028c9039460075a7 */ /* 0x00106400080a017f */
[----:B-1----:R-:W-:Y:S05]  /*18110*/  @!P5 NANOSLEEP.SYNCS 0x989680 ;  /* 0x009896800000d95d */ /* 0x002fea0003900000 */
[----:B------:R-:W1:Y:S02]  /*18120*/  @!P5 SYNCS.PHASECHK.TRANS64 P5, [R70+URZ+0x28c90], R57 ;  /* 0x028c90394600d5a7 */ /* 0x000e6400080a007f */
[----:B-1----:R-:W-:Y:S05]  /*18130*/  @!P5 BRA `(.L_x_6296) ;  /* 0xfffffffc00f0d947 */ /* 0x002fea000383ffff */
[----:B------:R-:W-:Y:S05]  /*18140*/  BRA `(.L_x_6529) ;  /* 0xfffffea400407947 */ /* 0x000fea000383ffff */
.L_x_6306:
[----:B0-----:R0:W1:Y:S02]  /*18150*/  SYNCS.PHASECHK.TRANS64.TRYWAIT P5, [R70+URZ+0x28c90], R57 ;  /* 0x028c9039460075a7 */ /* 0x00106400080a017f */
[----:B-1----:R-:W-:Y:S05]  /*18160*/  @!P5 NANOSLEEP.SYNCS 0x989680 ;  /* 0x009896800000d95d */ /* 0x002fea0003900000 */
[----:B------:R-:W1:Y:S02]  /*18170*/  @!P5 SYNCS.PHASECHK.TRANS64 P5, [R70+URZ+0x28c90], R57 ;  /* 0x028c90394600d5a7 */ /* 0x000e6400080a007f */
[----:B-1----:R-:W-:Y:S05]  /*18180*/  @!P5 BRA `(.L_x_6306) ;  /* 0xfffffffc00f0d947 */ /* 0x002fea000383ffff */
[----:B------:R-:W-:Y:S05]  /*18190*/  BRA `(.L_x_6530) ;  /* 0xfffffeac00987947 */ /* 0x000fea000383ffff */
.L_x_6311:
[----:B0-----:R0:W1:Y:S02]  /*181a0*/  SYNCS.PHASECHK.TRANS64.TRYWAIT P5, [R70+URZ+0x28c90], R57 ;  /* 0x028c9039460075a7 */ /* 0x00106400080a017f */
[----:B-1----:R-:W-:Y:S05]  /*181b0*/  @!P5 NANOSLEEP.SYNCS 0x989680 ;  /* 0x009896800000d95d */ /* 0x002fea0003900000 */
[----:B------:R-:W1:Y:S02]  /*181c0*/  @!P5 SYNCS.PHASECHK.TRANS64 P5, [R70+URZ+0x28c90], R57 ;  /* 0x028c90394600d5a7 */ /* 0x000e6400080a007f */
[----:B-1----:R-:W-:Y:S05]  /*181d0*/  @!P5 BRA `(.L_x_6311) ;  /* 0xfffffffc00f0d947 */ /* 0x002fea000383ffff */
[----:B------:R-:W-:Y:S05]  /*181e0*/  BRA `(.L_x_6531) ;  /* 0xfffffeb400a87947 */ /* 0x000fea000383ffff */
.L_x_6315:
[----:B----4-:R4:W0:Y:S02]  /*181f0*/  SYNCS.PHASECHK.TRANS64.TRYWAIT P0, [R70+URZ+0x28cb0], R57 ;  /* 0x028cb039460075a7 */ /* 0x010824000800017f */
[----:B0-----:R-:W-:Y:S05]  /*18200*/  @!P0 NANOSLEEP.SYNCS 0x989680 ;  /* 0x009896800000895d */ /* 0x001fea0003900000 */
[----:B------:R-:W0:Y:S02]  /*18210*/  @!P0 SYNCS.PHASECHK.TRANS64 P0, [R70+URZ+0x28cb0], R57 ;  /* 0x028cb039460085a7 */ /* 0x000e24000800007f */
[----:B0-----:R-:W-:Y:S05]  /*18220*/  @!P0 BRA `(.L_x_6315) ;  /* 0xfffffffc00f08947 */ /* 0x001fea000383ffff */
[----:B------:R-:W-:Y:S05]  /*18230*/  BRA `(.L_x_6532) ;  /* 0xfffffeb800207947 */ /* 0x000fea000383ffff */
.L_x_6326:
[----:B0-----:R0:W1:Y:S02]  /*18240*/  SYNCS.PHASECHK.TRANS64.TRYWAIT P1, [R14+URZ+0x28c50], R3 ;  /* 0x028c50030e0075a7 */ /* 0x001064000802017f */
[----:B-1----:R-:W-:Y:S05]  /*18250*/  @!P1 NANOSLEEP.SYNCS 0x989680 ;  /* 0x009896800000995d */ /* 0x002fea0003900000 */
[----:B------:R-:W1:Y:S02]  /*18260*/  @!P1 SYNCS.PHASECHK.TRANS64 P1, [R14+URZ+0x28c50], R3 ;  /* 0x028c50030e0095a7 */ /* 0x000e64000802007f */
[----:B-1----:R-:W-:Y:S05]  /*18270*/  @!P1 BRA `(.L_x_6326) ;  /* 0xfffffffc00f09947 */ /* 0x002fea000383ffff */
[----:B------:R-:W-:Y:S05]  /*18280*/  BRA `(.L_x_6533) ;  /* 0xfffffec400447947 */ /* 0x000fea000383ffff */
.L_x_6333:
[----:B-1----:R1:W2:Y:S02]  /*18290*/  SYNCS.PHASECHK.TRANS64.TRYWAIT P2, [R0+URZ+0x28c50], R3 ;  /* 0x028c5003000075a7 */ /* 0x0022a4000804017f */
[----:B--2---:R-:W-:Y:S05]  /*182a0*/  @!P2 NANOSLEEP.SYNCS 0x989680 ;  /* 0x009896800000a95d */ /* 0x004fea0003900000 */
[----:B------:R-:W2:Y:S02]  /*182b0*/  @!P2 SYNCS.PHASECHK.TRANS64 P2, [R0+URZ+0x28c50], R3 ;  /* 0x028c50030000a5a7 */ /* 0x000ea4000804007f */
[----:B--2---:R-:W-:Y:S05]  /*182c0*/  @!P2 BRA `(.L_x_6333) ;  /* 0xfffffffc00f0a947 */ /* 0x004fea000383ffff */
[----:B------:R-:W-:Y:S05]  /*182d0*/  BRA `(.L_x_6332) ;  /* 0xfffffed0006c7947 */ /* 0x000fea000383ffff */
.L_x_6350:
[----:B------:R-:W-:Y:S01]  /*182e0*/  BSSY B1, `(.L_x_6534) ;  /* 0x0000008000017945 */ /* 0x000fe20003800000 */
[----:B------:R-:W-:Y:S01]  /*182f0*/  IMAD.MOV.U32 R13, RZ, RZ, R5 ;  /* 0x000000ffff0d7224 */ /* 0x000fe200078e0005 */
[----:B------:R-:W-:Y:S01]  /*18300*/  MOV R11, 0x1c1f ;  /* 0x00001c1f000b7802 */ /* 0x000fe20000000f00 */
[----:B------:R-:W-:Y:S02]  /*18310*/  IMAD.MOV.U32 R12, RZ, RZ, RZ ;  /* 0x000000ffff0c7224 */ /* 0x000fe400078e00ff */
[----:B------:R-:W-:-:S07]  /*18320*/  IMAD.MOV.U32 R15, RZ, RZ, -0x1 ;  /* 0xffffffffff0f7424 */ /* 0x000fce00078e00ff */
[----:B-----5:R-:W-:Y:S05]  /*18330*/  WARPSYNC.COLLECTIVE R15, `(.L_x_6535) ;  /* 0x000000000f087348 */ /* 0x020fea0003c00000 */
[----:B------:R0:W1:Y:S02]  /*18340*/  SHFL.IDX P6, R14, R13, R12, R11 ;  /* 0x0000000c0d0e7389 */ /* 0x00006400000c000b */
[----:B01---5:R-:W-:Y:S01]  /*18350*/  ENDCOLLECTIVE ;  /* 0x000000000000791b */ /* 0x023fe20003800000 */
.L_x_6535:
[----:B------:R-:W-:Y:S05]  /*18360*/  BSYNC B1 ;  /* 0x0000000000017941 */ /* 0x000fea0003800000 */
.L_x_6534:
[----:B------:R-:W-:Y:S05]  /*18370*/  BRA `(.L_x_6536) ;  /* 0xfffffee800b47947 */ /* 0x000fea000383ffff */
.L_x_6351:
[----:B------:R-:W-:Y:S01]  /*18380*/  BSSY B1, `(.L_x_6537) ;  /* 0x0000008000017945 */ /* 0x000fe20003800000 */
[----:B------:R-:W-:Y:S01]  /*18390*/  IMAD.MOV.U32 R13, RZ, RZ, R4 ;  /* 0x000000ffff0d7224 */ /* 0x000fe200078e0004 */
[----:B------:R-:W-:Y:S01]  /*183a0*/  MOV R12, RZ ;  /* 0x000000ff000c7202 */ /* 0x000fe20000000f00 */
[----:B------:R-:W-:Y:S02]  /*183b0*/  IMAD.MOV.U32 R11, RZ, RZ, 0x1c1f ;  /* 0x00001c1fff0b7424 */ /* 0x000fe400078e00ff */
[----:B------:R-:W-:-:S07]  /*183c0*/  IMAD.MOV.U32 R15, RZ, RZ, -0x1 ;  /* 0xffffffffff0f7424 */ /* 0x000fce00078e00ff */
[----:B-----5:R-:W-:Y:S05]  /*183d0*/  WARPSYNC.COLLECTIVE R15, `(.L_x_6538) ;  /* 0x000000000f087348 */ /* 0x020fea0003c00000 */
[----:B------:R0:W1:Y:S02]  /*183e0*/  SHFL.IDX P6, R14, R13, R12, R11 ;  /* 0x0000000c0d0e7389 */ /* 0x00006400000c000b */
[----:B01---5:R-:W-:Y:S01]  /*183f0*/  ENDCOLLECTIVE ;  /* 0x000000000000791b */ /* 0x023fe20003800000 */
.L_x_6538:
[----:B------:R-:W-:Y:S05]  /*18400*/  BSYNC B1 ;  /* 0x0000000000017941 */ /* 0x000fea0003800000 */
.L_x_6537:
[----:B------:R-:W-:Y:S05]  /*18410*/  BRA `(.L_x_6539) ;  /* 0xfffffee800947947 */ /* 0x000fea000383ffff */
.L_x_6352:
[----:B------:R-:W-:Y:S01]  /*18420*/  BSSY B1, `(.L_x_6540) ;  /* 0x0000008000017945 */ /* 0x000fe20003800000 */
[----:B------:R-:W-:Y:S01]  /*18430*/  MOV R13, R3 ;  /* 0x00000003000d7202 */ /* 0x000fe20000000f00 */
[----:B------:R-:W-:Y:S01]  /*18440*/  IMAD.MOV.U32 R12, RZ, RZ, RZ ;  /* 0x000000ffff0c7224 */ /* 0x000fe200078e00ff */
[----:B------:R-:W-:Y:S01]  /*18450*/  MOV R15, 0xffffffff ;  /* 0xffffffff000f7802 */ /* 0x000fe20000000f00 */
[----:B------:R-:W-:-:S07]  /*18460*/  IMAD.MOV.U32 R11, RZ, RZ, 0x1c1f ;  /* 0x00001c1fff0b7424 */ /* 0x000fce00078e00ff */
[----:B-----5:R-:W-:Y:S05]  /*18470*/  WARPSYNC.COLLECTIVE R15, `(.L_x_6541) ;  /* 0x000000000f087348 */ /* 0x020fea0003c00000 */
[----:B------:R0:W1:Y:S02]  /*18480*/  SHFL.IDX P6, R14, R13, R12, R11 ;  /* 0x0000000c0d0e7389 */ /* 0x00006400000c000b */
[----:B01---5:R-:W-:Y:S01]  /*18490*/  ENDCOLLECTIVE ;  /* 0x000000000000791b */ /* 0x023fe20003800000 */
.L_x_6541:
[----:B------:R-:W-:Y:S05]  /*184a0*/  BSYNC B1 ;  /* 0x0000000000017941 */ /* 0x000fea0003800000 */
.L_x_6540:
[----:B------:R-:W-:Y:S05]  /*184b0*/  BRA `(.L_x_6542) ;  /* 0xfffffee800747947 */ /* 0x000fea000383ffff */
.L_x_6353:
        /* <DEDUP_REMOVED lines=8> */
.L_x_6544:
[----:B------:R-:W-:Y:S05]  /*18540*/  BSYNC B1 ;  /* 0x0000000000017941 */ /* 0x000fea0003800000 */
.L_x_6543:
[----:B------:R-:W-:Y:S05]  /*18550*/  BRA `(.L_x_6545) ;  /* 0xfffffee800547947 */ /* 0x000fea000383ffff */
.L_x_6354:
[----:B------:R-:W-:Y:S01]  /*18560*/  BSSY B1, `(.L_x_6546) ;  /* 0x0000008000017945 */ /* 0x000fe20003800000 */
[----:B------:R-:W-:Y:S01]  /*18570*/  IMAD.MOV.U32 R13, RZ, RZ, R5 ;  /* 0x000000ffff0d7224 */ /* 0x000fe200078e0005 */
[----:B------:R-:W-:Y:S01]  /*18580*/  MOV R12, 0x1 ;  /* 0x00000001000c7802 */ /* 0x000fe20000000f00 */
[----:B------:R-:W-:Y:S02]  /*18590*/  IMAD.MOV.U32 R11, RZ, RZ, 0x1c1f ;  /* 0x00001c1fff0b7424 */ /* 0x000fe400078e00ff */
[----:B------:R-:W-:-:S07]  /*185a0*/  IMAD.MOV.U32 R15, RZ, RZ, -0x1 ;  /* 0xffffffffff0f7424 */ /* 0x000fce00078e00ff */
[----:B-----5:R-:W-:Y:S05]  /*185b0*/  WARPSYNC.COLLECTIVE R15, `(.L_x_6547) ;  /* 0x000000000f087348 */ /* 0x020fea0003c00000 */
[----:B------:R0:W1:Y:S02]  /*185c0*/  SHFL.IDX P6, R14, R13, R12, R11 ;  /* 0x0000000c0d0e7389 */ /* 0x00006400000c000b */
[----:B01---5:R-:W-:Y:S01]  /*185d0*/  ENDCOLLECTIVE ;  /* 0x000000000000791b */ /* 0x023fe20003800000 */
.L_x_6547:
[----:B------:R-:W-:Y:S05]  /*185e0*/  BSYNC B1 ;  /* 0x0000000000017941 */ /* 0x000fea0003800000 */
.L_x_6546:
[----:B------:R-:W-:Y:S05]  /*185f0*/  BRA `(.L_x_6548) ;  /* 0xfffffee800347947 */ /* 0x000fea000383ffff */
.L_x_6355:
[----:B------:R-:W-:Y:S01]  /*18600*/  BSSY B1, `(.L_x_6549) ;  /* 0x0000008000017945 */ /* 0x000fe20003800000 */
[----:B------:R-:W-:Y:S01]  /*18610*/  MOV R13, R4 ;  /* 0x00000004000d7202 */ /* 0x000fe20000000f00 */
[----:B------:R-:W-:Y:S01]  /*18620*/  IMAD.MOV.U32 R12, RZ, RZ, 0x1 ;  /* 0x00000001ff0c7424 */ /* 0x000fe200078e00ff */
[----:B------:R-:W-:Y:S01]  /*18630*/  MOV R15, 0xffffffff ;  /* 0xffffffff000f7802 */ /* 0x000fe20000000f00 */
[----:B------:R-:W-:-:S07]  /*18640*/  IMAD.MOV.U32 R11, RZ, RZ, 0x1c1f ;  /* 0x00001c1fff0b7424 */ /* 0x000fce00078e00ff */
[----:B-----5:R-:W-:Y:S05]  /*18650*/  WARPSYNC.COLLECTIVE R15, `(.L_x_6550) ;  /* 0x000000000f087348 */ /* 0x020fea0003c00000 */
[----:B------:R0:W1:Y:S02]  /*18660*/  SHFL.IDX P6, R14, R13, R12, R11 ;  /* 0x0000000c0d0e7389 */ /* 0x00006400000c000b */
[----:B01---5:R-:W-:Y:S01]  /*18670*/  ENDCOLLECTIVE ;  /* 0x000000000000791b */ /* 0x023fe20003800000 */
.L_x_6550:
[----:B------:R-:W-:Y:S05]  /*18680*/  BSYNC B1 ;  /* 0x0000000000017941 */ /* 0x000fea0003800000 */
.L_x_6549:
[----:B------:R-:W-:Y:S05]  /*18690*/  BRA `(.L_x_6551) ;  /* 0xfffffee800147947 */ /* 0x000fea000383ffff */
.L_x_6356:
        /* <DEDUP_REMOVED lines=8> */
.L_x_6553:
[----:B------:R-:W-:Y:S05]  /*18720*/  BSYNC B1 ;  /* 0x0000000000017941 */ /* 0x000fea0003800000 */
.L_x_6552:
[----:B------:R-:W-:Y:S05]  /*18730*/  BRA `(.L_x_6554) ;  /* 0xfffffee400f47947 */ /* 0x000fea000383ffff */
.L_x_6357:
        /* <DEDUP_REMOVED lines=8> */
.L_x_6556:
[----:B------:R-:W-:Y:S05]  /*187c0*/  BSYNC B1 ;  /* 0x0000000000017941 */ /* 0x000fea0003800000 */
.L_x_6555:
[----:B------:R-:W-:Y:S05]  /*187d0*/  BRA `(.L_x_6557) ;  /* 0xfffffee400d47947 */ /* 0x000fea000383ffff */
.L_x_6359:
[----:B0-----:R0:W1:Y:S02]  /*187e0*/  SYNCS.PHASECHK.TRANS64.TRYWAIT P2, [R2+URZ+0x28c00], R7 ;  /* 0x028c0007020075a7 */ /* 0x001064000804017f */
[----:B-1----:R-:W-:Y:S05]  /*187f0*/  @!P2 NANOSLEEP.SYNCS 0x989680 ;  /* 0x009896800000a95d */ /* 0x002fea0003900000 */
[----:B------:R-:W1:Y:S02]  /*18800*/  @!P2 SYNCS.PHASECHK.TRANS64 P2, [R2+URZ+0x28c00], R7 ;  /* 0x028c00070200a5a7 */ /* 0x000e64000804007f */
[----:B-1----:R-:W-:Y:S05]  /*18810*/  @!P2 BRA `(.L_x_6359) ;  /* 0xfffffffc00f0a947 */ /* 0x002fea000383ffff */
[----:B------:R-:W-:Y:S05]  /*18820*/  BRA `(.L_x_6558) ;  /* 0xfffffee8004c7947 */ /* 0x000fea000383ffff */
.L_x_6367:
        /* <DEDUP_REMOVED lines=8> */
.L_x_6560:
[----:B------:R-:W-:Y:S05]  /*188b0*/  BSYNC B1 ;  /* 0x0000000000017941 */ /* 0x000fea0003800000 */
.L_x_6559:
[----:B------:R-:W-:Y:S05]  /*188c0*/  BRA `(.L_x_6561) ;  /* 0xfffffef800207947 */ /* 0x000fea000383ffff */
.L_x_6368:
        /* <DEDUP_REMOVED lines=8> */
.L_x_6563:
[----:B------:R-:W-:Y:S05]  /*18950*/  BSYNC B1 ;  /* 0x0000000000017941 */ /* 0x000fea0003800000 */
.L_x_6562:
[----:B------:R-:W-:Y:S05]  /*18960*/  BRA `(.L_x_6564) ;  /* 0xfffffef800007947 */ /* 0x000fea000383ffff */
.L_x_6369:
        /* <DEDUP_REMOVED lines=8> */
.L_x_6566:
[----:B------:R-:W-:Y:S05]  /*189f0*/  BSYNC B1 ;  /* 0x0000000000017941 */ /* 0x000fea0003800000 */
.L_x_6565:
[----:B------:R-:W-:Y:S05]  /*18a00*/  BRA `(.L_x_6567) ;  /* 0xfffffef400e07947 */ /* 0x000fea000383ffff */
.L_x_6370:
        /* <DEDUP_REMOVED lines=8> */
.L_x_6569:
[----:B------:R-:W-:Y:S05]  /*18a90*/  BSYNC B1 ;  /* 0x0000000000017941 */ /* 0x000fea0003800000 */
.L_x_6568:
[----:B------:R-:W-:Y:S05]  /*18aa0*/  BRA `(.L_x_6570) ;  /* 0xfffffef400c07947 */ /* 0x000fea000383ffff */
.L_x_6371:
        /* <DEDUP_REMOVED lines=8> */
.L_x_6572:
[----:B------:R-:W-:Y:S05]  /*18b30*/  BSYNC B1 ;  /* 0x0000000000017941 */ /* 0x000fea0003800000 */
.L_x_6571:
[----:B------:R-:W-:Y:S05]  /*18b40*/  BRA `(.L_x_6573) ;  /* 0xfffffef400a07947 */ /* 0x000fea000383ffff */
.L_x_6372:
        /* <DEDUP_REMOVED lines=8> */
.L_x_6575:
[----:B------:R-:W-:Y:S05]  /*18bd0*/  BSYNC B1 ;  /* 0x0000000000017941 */ /* 0x000fea0003800000 */
.L_x_6574:
[----:B------:R-:W-:Y:S05]  /*18be0*/  BRA `(.L_x_6576) ;  /* 0xfffffef400847947 */ /* 0x000fea000383ffff */
.L_x_6373:
        /* <DEDUP_REMOVED lines=8> */
.L_x_6578:
[----:B------:R-:W-:Y:S05]  /*18c70*/  BSYNC B1 ;  /* 0x0000000000017941 */ /* 0x000fea0003800000 */
.L_x_6577:
[----:B------:R-:W-:Y:S05]  /*18c80*/  BRA `(.L_x_6579) ;  /* 0xfffffef400687947 */ /* 0x000fea000383ffff */
.L_x_6374:
        /* <DEDUP_REMOVED lines=8> */
.L_x_6581:
[----:B------:R-:W-:Y:S05]  /*18d10*/  BSYNC B1 ;  /* 0x0000000000017941 */ /* 0x000fea0003800000 */
.L_x_6580:
[----:B------:R-:W-:Y:S05]  /*18d20*/  BRA `(.L_x_6582) ;  /* 0xfffffef4004c7947 */ /* 0x000fea000383ffff */
.L_x_6376:
[----:B0-----:R0:W1:Y:S02]  /*18d30*/  SYNCS.PHASECHK.TRANS64.TRYWAIT P2, [R2+URZ+0x28c00], R3 ;  /* 0x028c0003020075a7 */ /* 0x001064000804017f */
[----:B-1----:R-:W-:Y:S05]  /*18d40*/  @!P2 NANOSLEEP.SYNCS 0x989680 ;  /* 0x009896800000a95d */ /* 0x002fea0003900000 */
[----:B------:R-:W1:Y:S02]  /*18d50*/  @!P2 SYNCS.PHASECHK.TRANS64 P2, [R2+URZ+0x28c00], R3 ;  /* 0x028c00030200a5a7 */ /* 0x000e64000804007f */
[----:B-1----:R-:W-:Y:S05]  /*18d60*/  @!P2 BRA `(.L_x_6376) ;  /* 0xfffffffc00f0a947 */ /* 0x002fea000383ffff */
[----:B------:R-:W-:Y:S05]  /*18d70*/  BRA `(.L_x_6583) ;  /* 0xfffffef400a87947 */ /* 0x000fea000383ffff */
.L_x_6382:
[----:B0-----:R0:W1:Y:S02]  /*18d80*/  SYNCS.PHASECHK.TRANS64.TRYWAIT P1, [R21+URZ+0x28c30], R58 ;  /* 0x028c303a150075a7 */ /* 0x001064000802017f */
[----:B-1----:R-:W-:Y:S05]  /*18d90*/  @!P1 NANOSLEEP.SYNCS 0x989680 ;  /* 0x009896800000995d */ /* 0x002fea0003900000 */
[----:B------:R-:W1:Y:S02]  /*18da0*/  @!P1 SYNCS.PHASECHK.TRANS64 P1, [R21+URZ+0x28c30], R58 ;  /* 0x028c303a150095a7 */ /* 0x000e64000802007f */
[----:B-1----:R-:W-:Y:S05]  /*18db0*/  @!P1 BRA `(.L_x_6382) ;  /* 0xfffffffc00f09947 */ /* 0x002fea000383ffff */
[----:B------:R-:W-:Y:S05]  /*18dc0*/  BRA `(.L_x_6381) ;  /* 0xffffff0000f87947 */ /* 0x000fea000383ffff */
.L_x_6387:
[----:B--2---:R2:W4:Y:S02]  /*18dd0*/  SYNCS.PHASECHK.TRANS64.TRYWAIT P2, [R21+URZ+0x28c50], R58 ;  /* 0x028c503a150075a7 */ /* 0x004524000804017f */
[----:B----4-:R-:W-:Y:S05]  /*18de0*/  @!P2 NANOSLEEP.SYNCS 0x989680 ;  /* 0x009896800000a95d */ /* 0x010fea0003900000 */
[----:B------:R-:W4:Y:S02]  /*18df0*/  @!P2 SYNCS.PHASECHK.TRANS64 P2, [R21+URZ+0x28c50], R58 ;  /* 0x028c503a1500a5a7 */ /* 0x000f24000804007f */
[----:B----4-:R-:W-:Y:S05]  /*18e00*/  @!P2 BRA `(.L_x_6387) ;  /* 0xfffffffc00f0a947 */ /* 0x010fea000383ffff */
[----:B------:R-:W-:Y:S05]  /*18e10*/  BRA `(.L_x_6386) ;  /* 0xffffff18009c7947 */ /* 0x000fea000383ffff */
.L_x_6394:
[----:B--2---:R2:W3:Y:S02]  /*18e20*/  SYNCS.PHASECHK.TRANS64.TRYWAIT P2, [R212+URZ+0x28c30], R213 ;  /* 0x028c30d5d40075a7 */ /* 0x0044e4000804017f */
[----:B---3--:R-:W-:Y:S05]  /*18e30*/  @!P2 NANOSLEEP.SYNCS 0x989680 ;  /* 0x009896800000a95d */ /* 0x008fea0003900000 */
[----:B------:R-:W3:Y:S02]  /*18e40*/  @!P2 SYNCS.PHASECHK.TRANS64 P2, [R212+URZ+0x28c30], R213 ;  /* 0x028c30d5d400a5a7 */ /* 0x000ee4000804007f */
[----:B---3--:R-:W-:Y:S05]  /*18e50*/  @!P2 BRA `(.L_x_6394) ;  /* 0xfffffffc00f0a947 */ /* 0x008fea000383ffff */
[----:B------:R-:W-:Y:S05]  /*18e60*/  BRA `(.L_x_6393) ;  /* 0xffffff1c00a47947 */ /* 0x000fea000383ffff */
.L_x_6399:
[----:B-1----:R1:W2:Y:S02]  /*18e70*/  SYNCS.PHASECHK.TRANS64.TRYWAIT P2, [R212+URZ+0x28c50], R213 ;  /* 0x028c50d5d40075a7 */ /* 0x0022a4000804017f */
[----:B--2---:R-:W-:Y:S05]  /*18e80*/  @!P2 NANOSLEEP.SYNCS 0x989680 ;  /* 0x009896800000a95d */ /* 0x004fea0003900000 */
[----:B------:R-:W2:Y:S02]  /*18e90*/  @!P2 SYNCS.PHASECHK.TRANS64 P2, [R212+URZ+0x28c50], R213 ;  /* 0x028c50d5d400a5a7 */ /* 0x000ea4000804007f */
[----:B--2---:R-:W-:Y:S05]  /*18ea0*/  @!P2 BRA `(.L_x_6399) ;  /* 0xfffffffc00f0a947 */ /* 0x004fea000383ffff */
[----:B------:R-:W-:Y:S05]  /*18eb0*/  BRA `(.L_x_6398) ;  /* 0xffffff3c002c7947 */ /* 0x000fea000383ffff */
.L_x_6407:
[----:B---3--:R3:W4:Y:S02]  /*18ec0*/  SYNCS.PHASECHK.TRANS64.TRYWAIT P2, [R184+URZ+0x28c30], R185 ;  /* 0x028c30b9b80075a7 */ /* 0x008724000804017f */
[----:B----4-:R-:W-:Y:S05]  /*18ed0*/  @!P2 NANOSLEEP.SYNCS 0x989680 ;  /* 0x009896800000a95d */ /* 0x010fea0003900000 */
[----:B------:R-:W4:Y:S02]  /*18ee0*/  @!P2 SYNCS.PHASECHK.TRANS64 P2, [R184+URZ+0x28c30], R185 ;  /* 0x028c30b9b800a5a7 */ /* 0x000f24000804007f */
[----:B----4-:R-:W-:Y:S05]  /*18ef0*/  @!P2 BRA `(.L_x_6407) ;  /* 0xfffffffc00f0a947 */ /* 0x010fea000383ffff */
[----:B------:R-:W-:Y:S05]  /*18f00*/  BRA `(.L_x_6406) ;  /* 0xffffff4000407947 */ /* 0x000fea000383ffff */
.L_x_6412:
[----:B--2---:R2:W3:Y:S02]  /*18f10*/  SYNCS.PHASECHK.TRANS64.TRYWAIT P2, [R184+URZ+0x28c50], R185 ;  /* 0x028c50b9b80075a7 */ /* 0x0044e4000804017f */
[----:B---3--:R-:W-:Y:S05]  /*18f20*/  @!P2 NANOSLEEP.SYNCS 0x989680 ;  /* 0x009896800000a95d */ /* 0x008fea0003900000 */
[----:B------:R-:W3:Y:S02]  /*18f30*/  @!P2 SYNCS.PHASECHK.TRANS64 P2, [R184+URZ+0x28c50], R185 ;  /* 0x028c50b9b800a5a7 */ /* 0x000ee4000804007f */
[----:B---3--:R-:W-:Y:S05]  /*18f40*/  @!P2 BRA `(.L_x_6412) ;  /* 0xfffffffc00f0a947 */ /* 0x008fea000383ffff */
[----:B------:R-:W-:Y:S05]  /*18f50*/  BRA `(.L_x_6411) ;  /* 0xffffff5800987947 */ /* 0x000fea000383ffff */
.L_x_6440:
        /* <DEDUP_REMOVED lines=11> */
.L_x_6585:
[----:B------:R-:W-:Y:S05]  /*19010*/  BSYNC B1 ;  /* 0x0000000000017941 */ /* 0x000fea0003800000 */
.L_x_6584:
[----:B------:R-:W-:Y:S05]  /*19020*/  BRA `(.L_x_6586) ;  /* 0xffffffa0009c7947 */ /* 0x000fea000383ffff */
.L_x_6441:
[----:B------:R-:W-:Y:S01]  /*19030*/  BSSY B1, `(.L_x_6587) ;  /* 0x0000006000017945 */ /* 0x000fe20003800000 */
[----:B------:R-:W-:-:S07]  /*19040*/  MOV R15, 0xffffffff ;  /* 0xffffffff000f7802 */ /* 0x000fce0000000f00 */
[----:B------:R-:W-:Y:S05]  /*19050*/  WARPSYNC.COLLECTIVE R15, `(.L_x_6588) ;  /* 0x000000000f0c7348 */ /* 0x000fea0003c00000 */
[----:B------:R-:W-:Y:S02]  /*19060*/  ELECT P6, UR62, PT ;  /* 0x00000000003e782f */ /* 0x000fe400038c0000 */
[----:B------:R-:W-:Y:S01]  /*19070*/  MOV R14, UR62 ;  /* 0x0000003e000e7c02 */ /* 0x000fe20008000f00 */
[----:B------:R-:W-:Y:S10]  /*19080*/  ENDCOLLECTIVE ;  /* 0x000000000000791b */ /* 0x000ff40003800000 */
.L_x_6588:
[----:B------:R-:W-:Y:S05]  /*19090*/  BSYNC B1 ;  /* 0x0000000000017941 */ /* 0x000fea0003800000 */
.L_x_6587:
[----:B------:R-:W-:Y:S05]  /*190a0*/  BRA `(.L_x_6589) ;  /* 0xffffffa000887947 */ /* 0x000fea000383ffff */
.L_x_6443:
[----:B0-----:R0:W1:Y:S02]  /*190b0*/  SYNCS.PHASECHK.TRANS64.TRYWAIT P0, [R9+URZ+0x28c20], R5 ;  /* 0x028c2005090075a7 */ /* 0x001064000800017f */
[----:B-1----:R-:W-:Y:S05]  /*190c0*/  @!P0 NANOSLEEP.SYNCS 0x989680 ;  /* 0x009896800000895d */ /* 0x002fea0003900000 */
[----:B------:R-:W1:Y:S02]  /*190d0*/  @!P0 SYNCS.PHASECHK.TRANS64 P0, [R9+URZ+0x28c20], R5 ;  /* 0x028c2005090085a7 */ /* 0x000e64000800007f */
[----:B-1----:R-:W-:Y:S05]  /*190e0*/  @!P0 BRA `(.L_x_6443) ;  /* 0xfffffffc00f08947 */ /* 0x002fea000383ffff */
[----:B------:R-:W-:Y:S05]  /*190f0*/  BRA `(.L_x_6590) ;  /* 0xffffffa000a47947 */ /* 0x000fea000383ffff */
.L_x_6446:
[----:B0-----:R0:W1:Y:S02]  /*19100*/  SYNCS.PHASECHK.TRANS64.TRYWAIT P0, [R5+URZ+0x28ca0], R7 ;  /* 0x028ca007050075a7 */ /* 0x001064000800017f */
[----:B-1----:R-:W-:Y:S05]  /*19110*/  @!P0 NANOSLEEP.SYNCS 0x989680 ;  /* 0x009896800000895d */ /* 0x002fea0003900000 */
[----:B------:R-:W1:Y:S02]  /*19120*/  @!P0 SYNCS.PHASECHK.TRANS64 P0, [R5+URZ+0x28ca0], R7 ;  /* 0x028ca007050085a7 */ /* 0x000e64000800007f */
[----:B-1----:R-:W-:Y:S05]  /*19130*/  @!P0 BRA `(.L_x_6446) ;  /* 0xfffffffc00f08947 */ /* 0x002fea000383ffff */
[----:B------:R-:W-:Y:S05]  /*19140*/  BRA `(.L_x_6591) ;  /* 0xffffffa000b47947 */ /* 0x000fea000383ffff */
.L_x_6448:
[----:B-1----:R1:W2:Y:S02]  /*19150*/  SYNCS.PHASECHK.TRANS64.TRYWAIT P0, [R5+URZ+0x28cc0], R7 ;  /* 0x028cc007050075a7 */ /* 0x0022a4000800017f */
[----:B--2---:R-:W-:Y:S05]  /*19160*/  @!P0 NANOSLEEP.SYNCS 0x989680 ;  /* 0x009896800000895d */ /* 0x004fea0003900000 */
[----:B------:R-:W2:Y:S02]  /*19170*/  @!P0 SYNCS.PHASECHK.TRANS64 P0, [R5+URZ+0x28cc0], R7 ;  /* 0x028cc007050085a7 */ /* 0x000ea4000800007f */
[----:B--2---:R-:W-:Y:S05]  /*19180*/  @!P0 BRA `(.L_x_6448) ;  /* 0xfffffffc00f08947 */ /* 0x004fea000383ffff */
[----:B------:R-:W-:Y:S05]  /*19190*/  BRA `(.L_x_6592) ;  /* 0xffffffa400187947 */ /* 0x000fea000383ffff */
.L_x_6452:
[----:B0-----:R0:W1:Y:S02]  /*191a0*/  SYNCS.PHASECHK.TRANS64.TRYWAIT P0, [R6+URZ+0x28ca0], R7 ;  /* 0x028ca007060075a7 */ /* 0x001064000800017f */
[----:B-1----:R-:W-:Y:S05]  /*191b0*/  @!P0 NANOSLEEP.SYNCS 0x989680 ;  /* 0x009896800000895d */ /* 0x002fea0003900000 */
[----:B------:R-:W1:Y:S02]  /*191c0*/  @!P0 SYNCS.PHASECHK.TRANS64 P0, [R6+URZ+0x28ca0], R7 ;  /* 0x028ca007060085a7 */ /* 0x000e64000800007f */
[----:B-1----:R-:W-:Y:S05]  /*191d0*/  @!P0 BRA `(.L_x_6452) ;  /* 0xfffffffc00f08947 */ /* 0x002fea000383ffff */
[----:B------:R-:W-:Y:S05]  /*191e0*/  BRA `(.L_x_6593) ;  /* 0xffffffa800587947 */ /* 0x000fea000383ffff */
.L_x_6454:
[----:B-1----:R1:W2:Y:S02]  /*191f0*/  SYNCS.PHASECHK.TRANS64.TRYWAIT P1, [R6+URZ+0x28cc0], R7 ;  /* 0x028cc007060075a7 */ /* 0x0022a4000802017f */
[----:B--2---:R-:W-:Y:S05]  /*19200*/  @!P1 NANOSLEEP.SYNCS 0x989680 ;  /* 0x009896800000995d */ /* 0x004fea0003900000 */
[----:B------:R-:W2:Y:S02]  /*19210*/  @!P1 SYNCS.PHASECHK.TRANS64 P1, [R6+URZ+0x28cc0], R7 ;  /* 0x028cc007060095a7 */ /* 0x000ea4000802007f */
[----:B--2---:R-:W-:Y:S05]  /*19220*/  @!P1 BRA `(.L_x_6454) ;  /* 0xfffffffc00f09947 */ /* 0x004fea000383ffff */
[----:B------:R-:W-:Y:S05]  /*19230*/  BRA `(.L_x_6594) ;  /* 0xffffffa800b47947 */ /* 0x000fea000383ffff */
.L_x_6464:
        /* <DEDUP_REMOVED lines=11> */
.L_x_6596:
[----:B------:R-:W-:Y:S05]  /*192f0*/  BSYNC B0 ;  /* 0x0000000000007941 */ /* 0x000fea0003800000 */
.L_x_6595:
[----:B------:R-:W-:Y:S05]  /*19300*/  BRA `(.L_x_6597) ;  /* 0xffffffb400b87947 */ /* 0x000fea000383ffff */
.L_x_6465:
[----:B------:R-:W-:Y:S01]  /*19310*/  BSSY B0, `(.L_x_6598) ;  /* 0x0000006000007945 */ /* 0x000fe20003800000 */
[----:B------:R-:W-:-:S07]  /*19320*/  IMAD.MOV.U32 R15, RZ, RZ, -0x1 ;  /* 0xffffffffff0f7424 */ /* 0x000fce00078e00ff */
[----:B------:R-:W-:Y:S05]  /*19330*/  WARPSYNC.COLLECTIVE R15, `(.L_x_6599) ;  /* 0x000000000f0c7348 */ /* 0x000fea0003c00000 */
[----:B------:R-:W-:Y:S02]  /*19340*/  ELECT P6, UR62, PT ;  /* 0x00000000003e782f */ /* 0x000fe400038c0000 */
[----:B------:R-:W-:Y:S01]  /*19350*/  MOV R14, UR62 ;  /* 0x0000003e000e7c02 */ /* 0x000fe20008000f00 */
[----:B------:R-:W-:Y:S10]  /*19360*/  ENDCOLLECTIVE ;  /* 0x000000000000791b */ /* 0x000ff40003800000 */
.L_x_6599:
[----:B------:R-:W-:Y:S05]  /*19370*/  BSYNC B0 ;  /* 0x0000000000007941 */ /* 0x000fea0003800000 */
.L_x_6598:
[----:B------:R-:W-:Y:S05]  /*19380*/  BRA `(.L_x_6600) ;  /* 0xffffffb400a87947 */ /* 0x000fea000383ffff */
.L_x_6468:
[----:B0-----:R0:W1:Y:S02]  /*19390*/  SYNCS.PHASECHK.TRANS64.TRYWAIT P0, [R5+URZ+0x28c40], R7 ;  /* 0x028c4007050075a7 */ /* 0x001064000800017f */
[----:B-1----:R-:W-:Y:S05]  /*193a0*/  @!P0 NANOSLEEP.SYNCS 0x989680 ;  /* 0x009896800000895d */ /* 0x002fea0003900000 */
[----:B------:R-:W1:Y:S02]  /*193b0*/  @!P0 SYNCS.PHASECHK.TRANS64 P0, [R5+URZ+0x28c40], R7 ;  /* 0x028c4007050085a7 */ /* 0x000e64000800007f */
[----:B-1----:R-:W-:Y:S05]  /*193c0*/  @!P0 BRA `(.L_x_6468) ;  /* 0xfffffffc00f08947 */ /* 0x002fea000383ffff */
[----:B------:R-:W-:Y:S05]  /*193d0*/  BRA `(.L_x_6601) ;  /* 0xffffffb800107947 */ /* 0x000fea000383ffff */
.L_x_6471:
        /* <DEDUP_REMOVED lines=8> */
.L_x_6474:
[----:B0-----:R0:W1:Y:S02]  /*19460*/  SYNCS.PHASECHK.TRANS64.TRYWAIT P0, [R2+URZ+0x28c60], R5 ;  /* 0x028c6005020075a7 */ /* 0x001064000800017f */
[----:B-1----:R-:W-:Y:S05]  /*19470*/  @!P0 NANOSLEEP.SYNCS 0x989680 ;  /* 0x009896800000895d */ /* 0x002fea0003900000 */
[----:B------:R-:W1:Y:S02]  /*19480*/  @!P0 SYNCS.PHASECHK.TRANS64 P0, [R2+URZ+0x28c60], R5 ;  /* 0x028c6005020085a7 */ /* 0x000e64000800007f */
[----:B-1----:R-:W-:Y:S05]  /*19490*/  @!P0 BRA `(.L_x_6474) ;  /* 0xfffffffc00f08947 */ /* 0x002fea000383ffff */
[----:B------:R-:W-:Y:S05]  /*194a0*/  BRA `(.L_x_6603) ;  /* 0xffffffbc00087947 */ /* 0x000fea000383ffff */
.L_x_6483:
[----:B--2---:R2:W3:Y:S02]  /*194b0*/  SYNCS.PHASECHK.TRANS64.TRYWAIT P0, [R3+URZ+0x28c40], R5 ;  /* 0x028c4005030075a7 */ /* 0x0044e4000800017f */
[----:B---3--:R-:W-:Y:S05]  /*194c0*/  @!P0 NANOSLEEP.SYNCS 0x989680 ;  /* 0x009896800000895d */ /* 0x008fea0003900000 */
[----:B------:R-:W3:Y:S02]  /*194d0*/  @!P0 SYNCS.PHASECHK.TRANS64 P0, [R3+URZ+0x28c40], R5 ;  /* 0x028c4005030085a7 */ /* 0x000ee4000800007f */
[----:B---3--:R-:W-:Y:S05]  /*194e0*/  @!P0 BRA `(.L_x_6483) ;  /* 0xfffffffc00f08947 */ /* 0x008fea000383ffff */
[----:B------:R-:W-:Y:S05]  /*194f0*/  BRA `(.L_x_6604) ;  /* 0xffffffc000cc7947 */ /* 0x000fea000383ffff */
.L_x_6485:
[----:B0-----:R0:W3:Y:S02]  /*19500*/  SYNCS.PHASECHK.TRANS64.TRYWAIT P0, [R3+URZ+0x28c60], R5 ;  /* 0x028c6005030075a7 */ /* 0x0010e4000800017f */
[----:B---3--:R-:W-:Y:S05]  /*19510*/  @!P0 NANOSLEEP.SYNCS 0x989680 ;  /* 0x009896800000895d */ /* 0x008fea0003900000 */
[----:B------:R-:W3:Y:S02]  /*19520*/  @!P0 SYNCS.PHASECHK.TRANS64 P0, [R3+URZ+0x28c60], R5 ;  /* 0x028c6005030085a7 */ /* 0x000ee4000800007f */
[----:B---3--:R-:W-:Y:S05]  /*19530*/  @!P0 BRA `(.L_x_6485) ;  /* 0xfffffffc00f08947 */ /* 0x008fea000383ffff */
[----:B------:R-:W-:Y:S05]  /*19540*/  BRA `(.L_x_6605) ;  /* 0xffffffc4003c7947 */ /* 0x000fea000383ffff */
.L_x_6490:
[----:B--2---:R2:W3:Y:S02]  /*19550*/  SYNCS.PHASECHK.TRANS64.TRYWAIT P0, [R2+URZ+0x28c40], R3 ;  /* 0x028c4003020075a7 */ /* 0x0044e4000800017f */
[----:B---3--:R-:W-:Y:S05]  /*19560*/  @!P0 NANOSLEEP.SYNCS 0x989680 ;  /* 0x009896800000895d */ /* 0x008fea0003900000 */
[----:B------:R-:W3:Y:S02]  /*19570*/  @!P0 SYNCS.PHASECHK.TRANS64 P0, [R2+URZ+0x28c40], R3 ;  /* 0x028c4003020085a7 */ /* 0x000ee4000800007f */
[----:B---3--:R-:W-:Y:S05]  /*19580*/  @!P0 BRA `(.L_x_6490) ;  /* 0xfffffffc00f08947 */ /* 0x008fea000383ffff */
[----:B------:R-:W-:Y:S05]  /*19590*/  BRA `(.L_x_6606) ;  /* 0xffffffc800d47947 */ /* 0x000fea000383ffff */
.L_x_6492:
[----:B0-----:R0:W3:Y:S02]  /*195a0*/  SYNCS.PHASECHK.TRANS64.TRYWAIT P1, [R2+URZ+0x28c60], R3 ;  /* 0x028c6003020075a7 */ /* 0x0010e4000802017f */
[----:B---3--:R-:W-:Y:S05]  /*195b0*/  @!P1 NANOSLEEP.SYNCS 0x989680 ;  /* 0x009896800000995d */ /* 0x008fea0003900000 */
[----:B------:R-:W3:Y:S02]  /*195c0*/  @!P1 SYNCS.PHASECHK.TRANS64 P1, [R2+URZ+0x28c60], R3 ;  /* 0x028c6003020095a7 */ /* 0x000ee4000802007f */
[----:B---3--:R-:W-:Y:S05]  /*195d0*/  @!P1 BRA `(.L_x_6492) ;  /* 0xfffffffc00f09947 */ /* 0x008fea000383ffff */
[----:B------:R-:W-:Y:S05]  /*195e0*/  BRA `(.L_x_6607) ;  /* 0xffffffcc00407947 */ /* 0x000fea000383ffff */
.L_x_6497:
[----:B---3--:R3:W4:Y:S02]  /*195f0*/  SYNCS.PHASECHK.TRANS64.TRYWAIT P0, [R2+URZ+0x28c40], R3 ;  /* 0x028c4003020075a7 */ /* 0x008724000800017f */
[----:B----4-:R-:W-:Y:S05]  /*19600*/  @!P0 NANOSLEEP.SYNCS 0x989680 ;  /* 0x009896800000895d */ /* 0x010fea0003900000 */
[----:B------:R-:W4:Y:S02]  /*19610*/  @!P0 SYNCS.PHASECHK.TRANS64 P0, [R2+URZ+0x28c40], R3 ;  /* 0x028c4003020085a7 */ /* 0x000f24000800007f */
[----:B----4-:R-:W-:Y:S05]  /*19620*/  @!P0 BRA `(.L_x_6497) ;  /* 0xfffffffc00f08947 */ /* 0x010fea000383ffff */
[----:B------:R-:W-:Y:S05]  /*19630*/  BRA `(.L_x_6608) ;  /* 0xffffffd000bc7947 */ /* 0x000fea000383ffff */
.L_x_6499:
[----:B0-----:R0:W2:Y:S02]  /*19640*/  SYNCS.PHASECHK.TRANS64.TRYWAIT P1, [R2+URZ+0x28c60], R3 ;  /* 0x028c6003020075a7 */ /* 0x0010a4000802017f */
[----:B--2---:R-:W-:Y:S05]  /*19650*/  @!P1 NANOSLEEP.SYNCS 0x989680 ;  /* 0x009896800000995d */ /* 0x004fea0003900000 */
[----:B------:R-:W2:Y:S02]  /*19660*/  @!P1 SYNCS.PHASECHK.TRANS64 P1, [R2+URZ+0x28c60], R3 ;  /* 0x028c6003020095a7 */ /* 0x000ea4000802007f */
[----:B--2---:R-:W-:Y:S05]  /*19670*/  @!P1 BRA `(.L_x_6499) ;  /* 0xfffffffc00f09947 */ /* 0x004fea000383ffff */
[----:B------:R-:W-:Y:S05]  /*19680*/  BRA `(.L_x_6609) ;  /* 0xffffffd4002c7947 */ /* 0x000fea000383ffff */
.L_x_6504:
[----:B------:R-:W-:Y:S01]  /*19690*/  BSSY B0, `(.L_x_6610) ;  /* 0x0000008000007945 */ /* 0x000fe20003800000 */
[----:B------:R-:W-:Y:S01]  /*196a0*/  MOV R13, R16 ;  /* 0x00000010000d7202 */ /* 0x000fe20000000f00 */
[----:B------:R-:W-:Y:S01]  /*196b0*/  IMAD.MOV.U32 R12, RZ, RZ, RZ ;  /* 0x000000ffff0c7224 */ /* 0x000fe200078e00ff */
[----:B------:R-:W-:Y:S01]  /*196c0*/  MOV R15, 0xffffffff ;  /* 0xffffffff000f7802 */ /* 0x000fe20000000f00 */
[----:B------:R-:W-:-:S07]  /*196d0*/  IMAD.MOV.U32 R11, RZ, RZ, 0x1f ;  /* 0x0000001fff0b7424 */ /* 0x000fce00078e00ff */
[----:B01----:R-:W-:Y:S05]  /*196e0*/  WARPSYNC.COLLECTIVE R15, `(.L_x_6611) ;  /* 0x000000000f087348 */ /* 0x003fea0003c00000 */
[----:B------:R2:W3:Y:S02]  /*196f0*/  SHFL.IDX P6, R14, R13, R12, R11 ;  /* 0x0000000c0d0e7389 */ /* 0x0004e400000c000b */
[----:B0123--:R-:W-:Y:S01]  /*19700*/  ENDCOLLECTIVE ;  /* 0x000000000000791b */ /* 0x00ffe20003800000 */
.L_x_6611:
[----:B------:R-:W-:Y:S05]  /*19710*/  BSYNC B0 ;  /* 0x0000000000007941 */ /* 0x000fea0003800000 */
.L_x_6610:
        /* <DEDUP_REMOVED lines=8> */
.L_x_6612:
[----:B------:R-:W-:Y:S01]  /*197a0*/  MOV R16, R14 ;  /* 0x0000000e00107202 */ /* 0x000fe20000000f00 */
[----:B------:R-:W-:Y:S06]  /*197b0*/  BRA `(.L_x_6613) ;  /* 0xffffffd8006c7947 */ /* 0x000fec000383ffff */
.L_x_6507:
        /* <DEDUP_REMOVED lines=8> */
.L_x_6615:
[----:B------:R-:W-:Y:S05]  /*19840*/  BSYNC B0 ;  /* 0x0000000000007941 */ /* 0x000fea0003800000 */
.L_x_6614:
[C---:B------:R-:W-:Y:S01]  /*19850*/  ISETP.NE.AND P0, PT, R7.reuse, RZ, PT ;  /* 0x000000ff0700720c */ /* 0x040fe20003f05270 */
        /* <DEDUP_REMOVED lines=9> */
.L_x_6616:
        /* <DEDUP_REMOVED lines=8> */
.L_x_6617:
        /* <DEDUP_REMOVED lines=8> */
.L_x_6618:
        /* <DEDUP_REMOVED lines=8> */
.L_x_6619:
        /* <DEDUP_REMOVED lines=8> */
.L_x_6620:
[----:B------:R-:W-:Y:S05]  /*19af0*/  BRA `(.L_x_6621) ;  /* 0xffffffd800307947 */ /* 0x000fea000383ffff */
.L_x_6512:
        /* <DEDUP_REMOVED lines=8> */
.L_x_6623:
[----:B------:R-:W-:Y:S05]  /*19b80*/  BSYNC B0 ;  /* 0x0000000000007941 */ /* 0x000fea0003800000 */
.L_x_6622:
        /* <DEDUP_REMOVED lines=10> */
.L_x_6624:
        /* <DEDUP_REMOVED lines=8> */
.L_x_6625:
        /* <DEDUP_REMOVED lines=8> */
.L_x_6626:
        /* <DEDUP_REMOVED lines=8> */
.L_x_6627:
        /* <DEDUP_REMOVED lines=8> */
.L_x_6628:
[----:B------:R-:W-:Y:S05]  /*19e30*/  BRA `(.L_x_6629) ;  /* 0xffffffd800147947 */ /* 0x000fea000383ffff */
.L_x_6514:
[----:B------:R-:W-:Y:S01]  /*19e40*/  BSSY B0, `(.L_x_6630) ;  /* 0x0000006000007945 */ /* 0x000fe20003800000 */
[----:B------:R-:W-:Y:S01]  /*19e50*/  PLOP3.LUT P6, PT, P6, PT, PT, 0x8, 0x0 ;  /* 0x000000000000781c */ /* 0x000fe200037ce170 */
[----:B------:R-:W-:-:S12]  /*19e60*/  IMAD.MOV.U32 R15, RZ, RZ, -0x1 ;  /* 0xffffffffff0f7424 */ /* 0x000fd800078e00ff */
[----:B01----:R-:W-:Y:S05]  /*19e70*/  WARPSYNC.COLLECTIVE R15, `(.L_x_6631) ;  /* 0x000000000f087348 */ /* 0x003fea0003c00000 */
[----:B------:R-:W-:Y:S01]  /*19e80*/  VOTE.ANY R14, PT, P6 ;  /* 0x00000000000e7806 */ /* 0x000fe200030e0100 */
[----:B01----:R-:W-:Y:S06]  /*19e90*/  ENDCOLLECTIVE ;  /* 0x000000000000791b */ /* 0x003fec0003800000 */
.L_x_6631:
[----:B------:R-:W-:Y:S05]  /*19ea0*/  BSYNC B0 ;  /* 0x0000000000007941 */ /* 0x000fea0003800000 */
.L_x_6630:
        /* <DEDUP_REMOVED lines=9> */
.L_x_6632:
[----:B------:R-:W-:Y:S01]  /*19f40*/  IMAD.MOV.U32 R17, RZ, RZ, R14 ;  /* 0x000000ffff117224 */ /* 0x000fe200078e000e */
[----:B------:R-:W-:Y:S06]  /*19f50*/  BRA `(.L_x_6633) ;  /* 0xffffffd800047947 */ /* 0x000fec000383ffff */
.L_x_6516:
[----:B------:R-:W-:Y:S01]  /*19f60*/  BSSY B0, `(.L_x_6634) ;  /* 0x0000007000007945 */ /* 0x000fe20003800000 */
[----:B------:R-:W-:Y:S01]  /*19f70*/  IMAD.MOV.U32 R13, RZ, RZ, R2 ;  /* 0x000000ffff0d7224 */ /* 0x000fe200078e0002 */
[----:B------:R-:W-:Y:S01]  /*19f80*/  MOV R11, 0x1f ;  /* 0x0000001f000b7802 */ /* 0x000fe20000000f00 */
[----:B------:R-:W-:-:S07]  /*19f90*/  IMAD.MOV.U32 R15, RZ, RZ, -0x1 ;  /* 0xffffffffff0f7424 */ /* 0x000fce00078e00ff */
[----:B0123--:R-:W-:Y:S05]  /*19fa0*/  WARPSYNC.COLLECTIVE R15, `(.L_x_6635) ;  /* 0x000000000f087348 */ /* 0x00ffea0003c00000 */
[----:B------:R4:W0:Y:S02]  /*19fb0*/  SHFL.IDX P6, R14, R13, R12, R11 ;  /* 0x0000000c0d0e7389 */ /* 0x00082400000c000b */
[----:B01234-:R-:W-:Y:S01]  /*19fc0*/  ENDCOLLECTIVE ;  /* 0x000000000000791b */ /* 0x01ffe20003800000 */
.L_x_6635:
[----:B------:R-:W-:Y:S05]  /*19fd0*/  BSYNC B0 ;  /* 0x0000000000007941 */ /* 0x000fea0003800000 */
.L_x_6634:
[----:B------:R-:W-:Y:S01]  /*19fe0*/  IMAD.MOV.U32 R7, RZ, RZ, R14 ;  /* 0x000000ffff077224 */ /* 0x000fe200078e000e */
[----:B------:R-:W-:Y:S06]  /*19ff0*/  BRA `(.L_x_6515) ;  /* 0xffffffd400f87947 */ /* 0x000fec000383ffff */
.L_x_6520:
[----:B-1----:R1:W2:Y:S02]  /*1a000*/  SYNCS.PHASECHK.TRANS64.TRYWAIT P0, [R0+URZ+0x28c20], R3 ;  /* 0x028c2003000075a7 */ /* 0x0022a4000800017f */
[----:B--2---:R-:W-:Y:S05]  /*1a010*/  @!P0 NANOSLEEP.SYNCS 0x989680 ;  /* 0x009896800000895d */ /* 0x004fea0003900000 */
[----:B------:R-:W2:Y:S02]  /*1a020*/  @!P0 SYNCS.PHASECHK.TRANS64 P0, [R0+URZ+0x28c20], R3 ;  /* 0x028c2003000085a7 */ /* 0x000ea4000800007f */
[----:B--2---:R-:W-:Y:S05]  /*1a030*/  @!P0 BRA `(.L_x_6520) ;  /* 0xfffffffc00f08947 */ /* 0x004fea000383ffff */
[----:B------:R-:W-:Y:S05]  /*1a040*/  BRA `(.L_x_6636) ;  /* 0xffffffdc006c7947 */ /* 0x000fea000383ffff */
.L_x_6521:
        /* <DEDUP_REMOVED lines=11> */
.L_x_6638:
[----:B------:R-:W-:Y:S05]  /*1a100*/  BSYNC B0 ;  /* 0x0000000000007941 */ /* 0x000fea0003800000 */
.L_x_6637:
[----:B------:R-:W-:Y:S05]  /*1a110*/  BRA `(.L_x_6639) ;  /* 0xffffffdc00547947 */ /* 0x000fea000383ffff */
.L_x_6522:
[----:B------:R-:W-:Y:S01]  /*1a120*/  BSSY B0, `(.L_x_6640) ;  /* 0x0000006000007945 */ /* 0x000fe20003800000 */
[----:B------:R-:W-:-:S07]  /*1a130*/  IMAD.MOV.U32 R15, RZ, RZ, -0x1 ;  /* 0xffffffffff0f7424 */ /* 0x000fce00078e00ff */
[----:B012---:R-:W-:Y:S05]  /*1a140*/  WARPSYNC.COLLECTIVE R15, `(.L_x_6641) ;  /* 0x000000000f0c7348 */ /* 0x007fea0003c00000 */
[----:B------:R-:W-:Y:S02]  /*1a150*/  ELECT P6, UR62, PT ;  /* 0x00000000003e782f */ /* 0x000fe400038c0000 */
[----:B------:R-:W-:Y:S01]  /*1a160*/  MOV R14, UR62 ;  /* 0x0000003e000e7c02 */ /* 0x000fe20008000f00 */
[----:B012---:R-:W-:Y:S10]  /*1a170*/  ENDCOLLECTIVE ;  /* 0x000000000000791b */ /* 0x007ff40003800000 */
.L_x_6641:
[----:B------:R-:W-:Y:S05]  /*1a180*/  BSYNC B0 ;  /* 0x0000000000007941 */ /* 0x000fea0003800000 */
.L_x_6640:
[----:B------:R-:W-:Y:S05]  /*1a190*/  BRA `(.L_x_6642) ;  /* 0xffffffdc00487947 */ /* 0x000fea000383ffff */
.L_x_6524:
[----:B-1----:R1:W2:Y:S02]  /*1a1a0*/  SYNCS.PHASECHK.TRANS64.TRYWAIT P0, [R6+URZ], R5 ;  /* 0x00000005060075a7 */ /* 0x0022a4000800017f */
[----:B--2---:R-:W-:Y:S05]  /*1a1b0*/  @!P0 NANOSLEEP.SYNCS 0x989680 ;  /* 0x009896800000895d */ /* 0x004fea0003900000 */
[----:B------:R-:W2:Y:S02]  /*1a1c0*/  @!P0 SYNCS.PHASECHK.TRANS64 P0, [R6+URZ], R5 ;  /* 0x00000005060085a7 */ /* 0x000ea4000800007f */
[----:B--2---:R-:W-:Y:S05]  /*1a1d0*/  @!P0 BRA `(.L_x_6524) ;  /* 0xfffffffc00f08947 */ /* 0x004fea000383ffff */
[----:B------:R-:W-:Y:S05]  /*1a1e0*/  BRA `(.L_x_6643) ;  /* 0xffffffdc00847947 */ /* 0x000fea000383ffff */
.L_x_6525:
[----:B--2---:R2:W3:Y:S02]  /*1a1f0*/  SYNCS.PHASECHK.TRANS64.TRYWAIT P0, [R7+URZ], R2 ;  /* 0x00000002070075a7 */ /* 0x0044e4000800017f */
[----:B---3--:R-:W-:Y:S05]  /*1a200*/  @!P0 NANOSLEEP.SYNCS 0x989680 ;  /* 0x009896800000895d */ /* 0x008fea0003900000 */
[----:B------:R-:W3:Y:S02]  /*1a210*/  @!P0 SYNCS.PHASECHK.TRANS64 P0, [R7+URZ], R2 ;  /* 0x00000002070085a7 */ /* 0x000ee4000800007f */
[----:B---3--:R-:W-:Y:S05]  /*1a220*/  @!P0 BRA `(.L_x_6525) ;  /* 0xfffffffc00f08947 */ /* 0x008fea000383ffff */
[----:B------:R-:W-:Y:S05]  /*1a230*/  BRA `(.L_x_6644) ;  /* 0xffffffdc00787947 */ /* 0x000fea000383ffff */
.L_x_6527:
[----:B---3--:R3:W4:Y:S02]  /*1a240*/  SYNCS.PHASECHK.TRANS64.TRYWAIT P0, [R4+URZ], R5 ;  /* 0x00000005040075a7 */ /* 0x008724000800017f */
[----:B----4-:R-:W-:Y:S05]  /*1a250*/  @!P0 NANOSLEEP.SYNCS 0x989680 ;  /* 0x009896800000895d */ /* 0x010fea0003900000 */
[----:B------:R-:W4:Y:S02]  /*1a260*/  @!P0 SYNCS.PHASECHK.TRANS64 P0, [R4+URZ], R5 ;  /* 0x00000005040085a7 */ /* 0x000f24000800007f */
[----:B----4-:R-:W-:Y:S05]  /*1a270*/  @!P0 BRA `(.L_x_6527) ;  /* 0xfffffffc00f08947 */ /* 0x010fea000383ffff */
[----:B------:R-:W-:Y:S05]  /*1a280*/  BRA `(.L_x_6645) ;  /* 0xffffffdc00807947 */ /* 0x000fea000383ffff */
.L_x_6646:
        /* <DEDUP_REMOVED lines=15> */
.L_x_11956:


//--------------------- .text._ZN7cutlass13device_kernelIN5flash11enable_sm90INS1_16FlashAttnFwdSm90INS1_25CollectiveMainloopFwdSm90ILi2EN4cute5tupleIJNS5_1CILi1EEES8_S8_EEENS6_IJNS7_ILi64EEESA_SA_EEELi512ENS_6half_tEfNS_4arch4Sm90ELb1ELb0ELb1ELb1ELb0ELb0ELb1ELb0ELb0ELb0ELb0ELb0EEENS1_21CollectiveEpilogueFwdINS6_IJSA_NS7_ILi512EEESA_EEES9_SC_SE_Li256ELb1ELb0ELb0ELb0EEENS1_36VarlenDynamicPersistentTileSchedulerILi64ELi64ELi256ELi32ELb0ELb0ELb1ELb1ELb1ELb1EEEEEEEEEvNT_6ParamsE --------------------------
	.section	.text._ZN7cutlass13device_kernelIN5flash11enable_sm90INS1_16FlashAttnFwdSm90INS1_25CollectiveMainloopFwdSm90ILi2EN4cute5tupleIJNS5_1CILi1EEES8_S8_EEENS6_IJNS7_ILi64EEESA_SA_EEELi512ENS_6half_tEfNS_4arch4Sm90ELb1ELb0ELb1ELb1ELb0ELb0ELb1ELb0ELb0ELb0ELb0ELb0EEENS1_21CollectiveEpilogueFwdINS6_IJSA_NS7_ILi512EEESA_EEES9_SC_SE_Li256ELb1ELb0ELb0ELb0EEENS1_36VarlenDynamicPersistentTileSchedulerILi64ELi64ELi256ELi32ELb0ELb0ELb1ELb1ELb1ELb1EEEEEEEEEvNT_6ParamsE,"ax",@progbits
	.align	128
.text._ZN7cutlass13device_kernelIN5flash11enable_sm90INS1_16FlashAttnFwdSm90INS1_25CollectiveMainloopFwdSm90ILi2EN4cute5tupleIJNS5_1CILi1EEES8_S8_EEENS6_IJNS7_ILi64EEESA_SA_EEELi512ENS_6half_tEfNS_4arch4Sm90ELb1ELb0ELb1ELb1ELb0ELb0ELb1ELb0ELb0ELb0ELb0ELb0EEENS1_21CollectiveEpilogueFwdINS6_IJSA_NS7_ILi512EEESA_EEES9_SC_SE_Li256ELb1ELb0ELb0ELb0EEENS1_36VarlenDynamicPersistentTileSchedulerILi64ELi64ELi256ELi32ELb0ELb0ELb1ELb1ELb1ELb1EEEEEEEEEvNT_6ParamsE:
        .type           _ZN7cutlass13device_kernelIN5flash11enable_sm90INS1_16FlashAttnFwdSm90INS1_25CollectiveMainloopFwdSm90ILi2EN4cute5tupleIJNS5_1CILi1EEES8_S8_EEENS6_IJNS7_ILi64EEESA_SA_EEELi512ENS_6half_tEfNS_4arch4Sm90ELb1ELb0ELb1ELb1ELb0ELb0ELb1ELb0ELb0ELb0ELb0ELb0EEENS1_21CollectiveEpilogueFwdINS6_IJSA_NS7_ILi512EEESA_EEES9_SC_SE_Li256ELb1ELb0ELb0ELb0EEENS1_36VarlenDynamicPersistentTileSchedulerILi64ELi64ELi256ELi32ELb0ELb0ELb1ELb1ELb1ELb1EEEEEEEEEvNT_6ParamsE,@function
        .size           _ZN7cutlass13device_kernelIN5flash11enable_sm90INS1_16FlashAttnFwdSm90INS1_25CollectiveMainloopFwdSm90ILi2EN4cute5tupleIJNS5_1CILi1EEES8_S8_EEENS6_IJNS7_ILi64EEESA_SA_EEELi512ENS_6half_tEfNS_4arch4Sm90ELb1ELb0ELb1ELb1ELb0ELb0ELb1ELb0ELb0ELb0ELb0ELb0EEENS1_21CollectiveEpilogueFwdINS6_IJSA_NS7_ILi512EEESA_EEES9_SC_SE_Li256ELb1ELb0ELb0ELb0EEENS1_36VarlenDynamicPersistentTileSchedulerILi64ELi64ELi256ELi32ELb0ELb0ELb1ELb1ELb1ELb1EEEEEEEEEvNT_6ParamsE,(.L_x_11957 - _ZN7cutlass13device_kernelIN5flash11enable_sm90INS1_16FlashAttnFwdSm90INS1_25CollectiveMainloopFwdSm90ILi2EN4cute5tupleIJNS5_1CILi1EEES8_S8_EEENS6_IJNS7_ILi64EEESA_SA_EEELi512ENS_6half_tEfNS_4arch4Sm90ELb1ELb0ELb1ELb1ELb0ELb0ELb1ELb0ELb0ELb0ELb0ELb0EEENS1_21CollectiveEpilogueFwdINS6_IJSA_NS7_ILi512EEESA_EEES9_SC_SE_Li256ELb1ELb0ELb0ELb0EEENS1_36VarlenDynamicPersistentTileSchedulerILi64ELi64ELi256ELi32ELb0ELb0ELb1ELb1ELb1ELb1EEEEEEEEEvNT_6ParamsE)
        .other          _ZN7cutlass13device_kernelIN5flash11enable_sm90INS1_16FlashAttnFwdSm90INS1_25CollectiveMainloopFwdSm90ILi2EN4cute5tupleIJNS5_1CILi1EEES8_S8_EEENS6_IJNS7_ILi64EEESA_SA_EEELi512ENS_6half_tEfNS_4arch4Sm90ELb1ELb0ELb1ELb1ELb0ELb0ELb1ELb0ELb0ELb0ELb0ELb0EEENS1_21CollectiveEpilogueFwdINS6_IJSA_NS7_ILi512EEESA_EEES9_SC_SE_Li256ELb1ELb0ELb0ELb0EEENS1_36VarlenDynamicPersistentTileSchedulerILi64ELi64ELi256ELi32ELb0ELb0ELb1ELb1ELb1ELb1EEEEEEEEEvNT_6ParamsE,@"STO_CUDA_ENTRY STV_DEFAULT"
_ZN7cutlass13device_kernelIN5flash11enable_sm90INS1_16FlashAttnFwdSm90INS1_25CollectiveMainloopFwdSm90ILi2EN4cute5tupleIJNS5_1CILi1EEES8_S8_EEENS6_IJNS7_ILi64EEESA_SA_EEELi512ENS_6half_tEfNS_4arch4Sm90ELb1ELb0ELb1ELb1ELb0ELb0ELb1ELb0ELb0ELb0ELb0ELb0EEENS1_21CollectiveEpilogueFwdINS6_IJSA_NS7_ILi512EEESA_EEES9_SC_SE_Li256ELb1ELb0ELb0ELb0EEENS1_36VarlenDynamicPersistentTileSchedulerILi64ELi64ELi256ELi32ELb0ELb0ELb1ELb1ELb1ELb1EEEEEEEEEvNT_6ParamsE:
        /* <DEDUP_REMOVED lines=24> */
.L_x_6648:
[----:B------:R-:W-:Y:S05]  /*0180*/  BSYNC B0 ;  /* 0x0000000000007941 */ /* 0x000fea0003800000 */
.L_x_6647:
        /* <DEDUP_REMOVED lines=21> */
[----:B0-----:R0:W1:Y:S01]  /*02e0*/  @UP1 SYNCS.EXCH.64 URZ, [UR8+0x38800], UR4 ;  /* 0x03880004083f15b2 */ /* 0x0010620008000100 */
[----:B------:R0:W2:Y:S04]  /*02f0*/  @UP2 SYNCS.EXCH.64 URZ, [UR8+0x38810], UR4 ;  /* 0x03881004083f25b2 */ /* 0x0000a80008000100 */
        /* <DEDUP_REMOVED lines=16> */
.L_x_6649:
        /* <DEDUP_REMOVED lines=22> */
.L_x_6650:
        /* <DEDUP_REMOVED lines=18> */
.L_x_6651:
        /* <DEDUP_REMOVED lines=22> */
.L_x_6652:
        /* <DEDUP_REMOVED lines=22> */
.L_x_6653:
[----:B0-----:R-:W-:Y:S01]  /*0940*/  UMOV UR4, 0x1 ;  /* 0x0000000100047882 */ /* 0x001fe20000000000 */
[----:B------:R-:W-:Y:S01]  /*0950*/  PLOP3.LUT P0, PT, PT, PT, UP0, 0x80, 0x0 ;  /* 0x000000000000781c */ /* 0x000fe20003f0f008 */
[----:B------:R-:W-:Y:S01]  /*0960*/  USEL UR4, UR4, 0x2, !UP0 ;  /* 0x0000000204047887 */ /* 0x000fe2000c000000 */
[----:B------:R-:W-:-:S05]  /*0970*/  NOP ;  /* 0x0000000000007918 */ /* 0x000fca0000000000 */
[----:B------:R-:W-:-:S05]  /*0980*/  IMAD.U32 R2, RZ, RZ, UR4 ;  /* 0x00000004ff027e24 */ /* 0x000fca000f8e00ff */
[----:B------:R0:W-:Y:S01]  /*0990*/  STL [R1+0x2c], R2 ;  /* 0x00002c0201007387 */ /* 0x0001e20000100800 */
[----:B-123--:R-:W-:Y:S06]  /*09a0*/  BAR.SYNC.DEFER_BLOCKING 0x0 ;  /* 0x0000000000007b1d */ /* 0x00efec0000010000 */
[----:B------:R-:W-:Y:S05]  /*09b0*/  @!P0 BRA `(.L_x_6654) ;  /* 0x000000f000dc8947 */ /* 0x000fea0003800000 */
.L_x_6655:
[----:B------:R-:W-:-:S08]  /*09c0*/  NOP ;  /* 0x0000000000007918 */ /* 0x000fd00000000000 */
[----:B------:R-:W1:Y:S02]  /*09d0*/  USETMAXREG.TRY_ALLOC.CTAPOOL UP0, 0xf0 ;  /* 0x000000f0000079c8 */ /* 0x000e640008000600 */
[----:B-1----:R-:W-:-:S13]  /*09e0*/  PLOP3.LUT P0, PT, PT, PT, UP0, 0x80, 0x0 ;  /* 0x000000000000781c */ /* 0x002fda0003f0f008 */
[----:B------:R-:W-:Y:S05]  /*09f0*/  @!P0 BRA `(.L_x_6655) ;  /* 0xfffffffc00f08947 */ /* 0x000fea000383ffff */
[----:B0-----:R-:W0:Y:S01]  /*0a00*/  S2R R2, SR_TID.X ;  /* 0x0000000000027919 */ /* 0x001e220000002100 */
[----:B------:R-:W1:Y:S01]  /*0a10*/  S2UR UR5, SR_CgaCtaId ;  /* 0x00000000000579c3 */ /* 0x000e620000008800 */
[----:B------:R-:W-:Y:S02]  /*0a20*/  UMOV UR4, 0x400 ;  /* 0x0000040000047882 */ /* 0x000fe40000000000 */
[----:B-1----:R-:W-:-:S06]  /*0a30*/  ULEA UR4, UR5, UR4, 0x18 ;  /* 0x0000000405047291 */ /* 0x002fcc000f8ec03f */
[----:B------:R-:W-:Y:S01]  /*0a40*/  IMAD.U32 R17, RZ, RZ, UR4 ;  /* 0x00000004ff117e24 */ /* 0x000fe2000f8e00ff */
[----:B0-----:R-:W-:Y:S01]  /*0a50*/  LOP3.LUT R0, R2, 0xffffff80, RZ, 0xc0, !PT ;  /* 0xffffff8002007812 */ /* 0x001fe200078ec0ff */
[----:B------:R-:W-:-:S03]  /*0a60*/  ULDC UR4, c[0x0][0xd14] ;  /* 0x0003450000047ab9 */ /* 0x000fc60000000800 */
[----:B------:R-:W-:-:S13]  /*0a70*/  ISETP.NE.AND P0, PT, R0, 0x80, PT ;  /* 0x000000800000780c */ /* 0x000fda0003f05270 */
[----:B------:R-:W-:Y:S06]  /*0a80*/  @!P0 BAR.ARV 0x8, 0xa0 ;  /* 0x0202800000008b1d */ /* 0x000fec0000002000 */
[----:B------:R-:W-:-:S13]  /*0a90*/  ISETP.GE.U32.AND P0, PT, R2, 0x100, PT ;  /* 0x000001000200780c */ /* 0x000fda0003f06070 */
[----:B------:R-:W-:Y:S08]  /*0aa0*/  @P0 BAR.ARV 0xf, 0x100 ;  /* 0x03c4000000000b1d */ /* 0x000ff00000002000 */
[----:B------:R-:W-:Y:S06]  /*0ab0*/  BAR.SYNC.DEFER_BLOCKING 0x5, 0x120 ;  /* 0x0144800000007b1d */ /* 0x000fec0000010000 */
[----:B------:R-:W0:Y:S02]  /*0ac0*/  LDS.128 R184, [R17+0x388d0] ;  /* 0x0388d00011b87984 */ /* 0x000e240000000c00 */
[----:B------:R-:W-:Y:S06]  /*0ad0*/  BAR.ARV 0x4, 0x120 ;  /* 0x0104800000007b1d */ /* 0x000fec0000002000 */
[----:B0-----:R-:W-:-:S13]  /*0ae0*/  ISETP.GE.AND P0, PT, R187, UR4, PT ;  /* 0x00000004bb007c0c */ /* 0x001fda000bf06270 */
[----:B------:R-:W-:Y:S05]  /*0af0*/  @P0 EXIT ;  /* 0x000000000000094d */ /* 0x000fea0003800000 */
[----:B------:R-:W2:Y:S01]  /*0b00*/  LDL R3, [R1+0x2c] ;  /* 0x00002c0001037983 */ /* 0x000ea20000100800 */
[----:B------:R-:W-:Y:S01]  /*0b10*/  VIADD R198, R2, 0xffffff80 ;  /* 0xffffff8002c67836 */ /* 0x000fe20000000000 */
[----:B------:R-:W-:Y:S01]  /*0b20*/  MOV R191, 0x20 ;  /* 0x0000002000bf7802 */ /* 0x000fe20000000f00 */
[----:B------:R-:W-:Y:S01]  /*0b30*/  IMAD.MOV.U32 R16, RZ, RZ, RZ ;  /* 0x000000ffff107224 */ /* 0x000fe200078e00ff */
[----:B------:R-:W-:Y:S01]  /*0b40*/  R2UR UR5, R186 ;  /* 0x00000000ba0572ca */ /* 0x000fe200000e0000 */
[----:B------:R-:W-:Y:S01]  /*0b50*/  UMOV UR36, URZ ;  /* 0x0000003f00247c82 */ /* 0x000fe20008000000 */
[----:B--2---:R-:W-:Y:S02]  /*0b60*/  R2UR UR4, R3 ;  /* 0x00000000030472ca */ /* 0x004fe400000e0000 */
[----:B------:R-:W-:-:S04]  /*0b70*/  SHF.R.S32.HI R3, RZ, 0x1f, R198 ;  /* 0x0000001fff037819 */ /* 0x000fc800000114c6 */
[CC--:B------:R-:W-:Y:S02]  /*0b80*/  LEA.HI R0, R3.reuse, R198.reuse, RZ, 0x4 ;  /* 0x000000c603007211 */ /* 0x0c0fe400078f20ff */
[----:B------:R-:W-:Y:S02]  /*0b90*/  LEA.HI R4, R3, R198, RZ, 0x5 ;  /* 0x000000c603047211 */ /* 0x000fe400078f28ff */
[----:B------:R-:W-:Y:S02]  /*0ba0*/  SHF.R.S32.HI R11, RZ, 0x4, R0 ;  /* 0x00000004ff0b7819 */ /* 0x000fe40000011400 */
[C---:B------:R-:W-:Y:S01]  /*0bb0*/  LOP3.LUT R7, R0.reuse, 0xfffffff0, RZ, 0xc0, !PT ;  /* 0xfffffff000077812 */ /* 0x040fe200078ec0ff */
[----:B------:R-:W-:Y:S01]  /*0bc0*/  ULOP3.LUT UR41, UR4, 0x1, URZ, 0xfc, !UPT ;  /* 0x0000000104297892 */ /* 0x000fe2000f8efc3f */
[--C-:B------:R-:W-:Y:S02]  /*0bd0*/  SHF.R.S32.HI R13, RZ, 0x5, R4.reuse ;  /* 0x00000005ff0d7819 */ /* 0x100fe40000011404 */
[----:B------:R-:W-:Y:S01]  /*0be0*/  LEA.HI R2, R0, R11, RZ, 0x1 ;  /* 0x0000000b00027211 */ /* 0x000fe200078f08ff */
[----:B------:R-:W-:Y:S01]  /*0bf0*/  IMAD.IADD R9, R198, 0x1, -R7 ;  /* 0x00000001c6097824 */ /* 0x000fe200078e0a07 */
[----:B------:R-:W-:-:S02]  /*0c00*/  SHF.R.S32.HI R4, RZ, 0x1f, R4 ;  /* 0x0000001fff047819 */ /* 0x000fc40000011404 */
[----:B------:R-:W-:Y:S02]  /*0c10*/  LOP3.LUT R2, R2, 0x1ffffffe, RZ, 0xc0, !PT ;  /* 0x1ffffffe02027812 */ /* 0x000fe400078ec0ff */
[----:B------:R-:W-:Y:S02]  /*0c20*/  LEA.HI R4, R4, R13, RZ, 0x2 ;  /* 0x0000000d04047211 */ /* 0x000fe400078f10ff */
[----:B------:R-:W-:Y:S01]  /*0c30*/  LEA.HI R5, R3, R198, RZ, 0x7 ;  /* 0x000000c603057211 */ /* 0x000fe200078f38ff */
[----:B------:R-:W-:Y:S01]  /*0c40*/  IMAD.IADD R11, R11, 0x1, -R2 ;  /* 0x000000010b0b7824 */ /* 0x000fe200078e0a02 */
[----:B------:R-:W-:Y:S02]  /*0c50*/  SHF.R.S32.HI R0, RZ, 0x1f, R9 ;  /* 0x0000001fff007819 */ /* 0x000fe40000011409 */
[----:B------:R-:W-:Y:S01]  /*0c60*/  LOP3.LUT R4, R4, 0x3ffffc, RZ, 0xc0, !PT ;  /* 0x003ffffc04047812 */ /* 0x000fe200078ec0ff */
[----:B------:R-:W-:Y:S01]  /*0c70*/  IMAD.SHL.U32 R11, R11, 0x8, RZ ;  /* 0x000000080b0b7824 */ /* 0x000fe200078e00ff */
[----:B------:R-:W-:-:S02]  /*0c80*/  SHF.R.S32.HI R196, RZ, 0x7, R5 ;  /* 0x00000007ffc47819 */ /* 0x000fc40000011405 */
[----:B------:R-:W-:Y:S01]  /*0c90*/  LEA.HI R2, R0, R9, RZ, 0x3 ;  /* 0x0000000900027211 */ /* 0x000fe200078f18ff */
[----:B------:R-:W-:Y:S01]  /*0ca0*/  IMAD.IADD R6, R13, 0x1, -R4 ;  /* 0x000000010d067824 */ /* 0x000fe200078e0a04 */
[----:B------:R-:W-:Y:S01]  /*0cb0*/  LOP3.LUT R7, R5, 0xffffff80, RZ, 0xc0, !PT ;  /* 0xffffff8005077812 */ /* 0x000fe200078ec0ff */
[----:B------:R-:W-:Y:S01]  /*0cc0*/  IMAD R15, R196, 0x100, R9 ;  /* 0x00000100c40f7824 */ /* 0x000fe200078e0209 */
[C---:B------:R-:W-:Y:S01]  /*0cd0*/  LOP3.LUT R4, R2.reuse, 0xfffffff8, RZ, 0xc0, !PT ;  /* 0xfffffff802047812 */ /* 0x040fe200078ec0ff */
[----:B------:R-:W-:Y:S01]  /*0ce0*/  IMAD.SHL.U32 R8, R2, 0x40, RZ ;  /* 0x0000004002087824 */ /* 0x000fe200078e00ff */
[----:B------:R-:W-:Y:S01]  /*0cf0*/  IADD3 R7, R198, -R7, RZ ;  /* 0x80000007c6077210 */ /* 0x000fe20007ffe0ff */
[----:B------:R-:W-:Y:S01]  /*0d00*/  IMAD R12, R6, 0x10, R15 ;  /* 0x00000010060c7824 */ /* 0x000fe200078e020f */
[----:B------:R-:W-:Y:S01]  /*0d10*/  LEA.HI R3, R3, R198, RZ, 0x3 ;  /* 0x000000c603037211 */ /* 0x000fe200078f18ff */
[----:B------:R-:W-:Y:S01]  /*0d20*/  IMAD.IADD R6, R9, 0x1, -R4 ;  /* 0x0000000109067824 */ /* 0x000fe200078e0a04 */
[----:B------:R-:W-:Y:S01]  /*0d30*/  LOP3.LUT R10, R8, 0x7ffffe00, RZ, 0xc0, !PT ;  /* 0x7ffffe00080a7812 */ /* 0x000fe200078ec0ff */
[----:B------:R-:W-:Y:S01]  /*0d40*/  IMAD.U32 R197, R12, 0x40, R11 ;  /* 0x000000400cc57824 */ /* 0x000fe200078e000b */
[----:B------:R-:W-:Y:S01]  /*0d50*/  SHF.R.S32.HI R0, RZ, 0x1f, R7 ;  /* 0x0000001fff007819 */ /* 0x000fe20000011407 */
[----:B------:R-:W-:Y:S01]  /*0d60*/  IMAD.SHL.U32 R8, R6, 0x40, RZ ;  /* 0x0000004006087824 */ /* 0x000fe200078e00ff */
[----:B------:R-:W-:-:S02]  /*0d70*/  LEA R10, R13, R10, 0xa ;  /* 0x0000000a0d0a7211 */ /* 0x000fc400078e50ff */
[----:B------:R-:W-:Y:S02]  /*0d80*/  LEA.HI R2, R0, R7, RZ, 0x2 ;  /* 0x0000000700027211 */ /* 0x000fe400078f10ff */
[----:B------:R-:W-:Y:S02]  /*0d90*/  LOP3.LUT R8, R8, 0x1c0, RZ, 0xc0, !PT ;  /* 0x000001c008087812 */ /* 0x000fe400078ec0ff */
[----:B------:R-:W-:Y:S02]  /*0da0*/  SHF.R.S32.HI R4, RZ, 0x2, R2 ;  /* 0x00000002ff047819 */ /* 0x000fe40000011402 */
[----:B------:R-:W-:Y:S02]  /*0db0*/  LOP3.LUT R11, R8, 0x8, R11, 0xf8, !PT ;  /* 0x00000008080b7812 */ /* 0x000fe400078ef80b */
[----:B------:R-:W-:Y:S02]  /*0dc0*/  SHF.R.U32.HI R8, RZ, 0x3, R8 ;  /* 0x00000003ff087819 */ /* 0x000fe40000011608 */
[----:B------:R-:W-:-:S02]  /*0dd0*/  SHF.R.S32.HI R9, RZ, 0x1f, R2 ;  /* 0x0000001fff097819 */ /* 0x000fc40000011402 */
[----:B------:R-:W-:Y:S02]  /*0de0*/  LOP3.LUT R11, R11, R8, RZ, 0x3c, !PT ;  /* 0x000000080b0b7212 */ /* 0x000fe400078e3cff */
[----:B------:R-:W-:Y:S02]  /*0df0*/  R2P PR, R6, 0x6 ;  /* 0x0000000606007804 */ /* 0x000fe40000000000 */
[----:B------:R-:W-:Y:S01]  /*0e00*/  LOP3.LUT R2, R2, 0x7ffffffc, RZ, 0xc0, !PT ;  /* 0x7ffffffc02027812 */ /* 0x000fe200078ec0ff */
[----:B------:R-:W-:Y:S01]  /*0e10*/  IMAD.IADD R10, R10, 0x1, R11 ;  /* 0x000000010a0a7824 */ /* 0x000fe200078e020b */
[----:B------:R-:W-:Y:S02]  /*0e20*/  LEA.HI R9, R9, R4, RZ, 0x3 ;  /* 0x0000000409097211 */ /* 0x000fe400078f18ff */
[----:B------:R-:W-:Y:S01]  /*0e30*/  LEA.HI R5, R5, R196, RZ, 0x1 ;  /* 0x000000c405057211 */ /* 0x000fe200078f08ff */
[----:B------:R-:W-:Y:S01]  /*0e40*/  IMAD R189, R10, 0x2, R17 ;  /* 0x000000020abd7824 */ /* 0x000fe200078e0211 */
[----:B------:R-:W-:Y:S01]  /*0e50*/  LEA.HI R0, R0, R7, RZ, 0x5 ;  /* 0x0000000700007211 */ /* 0x000fe200078f28ff */
[----:B------:R-:W-:Y:S01]  /*0e60*/  IMAD.IADD R22, R7, 0x1, -R2 ;  /* 0x0000000107167824 */ /* 0x000fe200078e0a02 */
[----:B------:R-:W-:Y:S01]  /*0e70*/  LOP3.LUT R9, R9, 0xfffffff8, RZ, 0xc0, !PT ;  /* 0xfffffff809097812 */ /* 0x000fe200078ec0ff */
[----:B------:R-:W-:Y:S01]  /*0e80*/  VIADD R192, R189, 0x36400 ;  /* 0x00036400bdc07836 */ /* 0x000fe20000000000 */
[----:B------:R-:W-:Y:S01]  /*0e90*/  LOP3.LUT R7, R3, 0x1ffffff8, RZ, 0xc0, !PT ;  /* 0x1ffffff803077812 */ /* 0x000fe200078ec0ff */
[----:B------:R-:W-:Y:S01]  /*0ea0*/  VIADD R190, R189, 0x36440 ;  /* 0x00036440bdbe7836 */ /* 0x000fe20000000000 */
[----:B------:R-:W-:Y:S01]  /*0eb0*/  LOP3.LUT R5, R5, 0xfffffe, RZ, 0xc0, !PT ;  /* 0x00fffffe05057812 */ /* 0x000fe200078ec0ff */
[----:B------:R-:W-:Y:S01]  /*0ec0*/  IMAD.IADD R9, R4, 0x1, -R9 ;  /* 0x0000000104097824 */ /* 0x000fe200078e0a09 */
[----:B------:R-:W-:Y:S01]  /*0ed0*/  SEL R191, R191, 0xffffffe0, !P1 ;  /* 0xffffffe0bfbf7807 */ /* 0x000fe20004800000 */
[----:B------:R-:W-:Y:S01]  /*0ee0*/  IMAD.IADD R7, R198, 0x1, -R7 ;  /* 0x00000001c6077824 */ /* 0x000fe200078e0a07 */
[----:B------:R-:W-:Y:S01]  /*0ef0*/  SHF.R.S32.HI R0, RZ, 0x5, R0 ;  /* 0x00000005ff007819 */ /* 0x000fe20000011400 */
[----:B------:R-:W-:Y:S01]  /*0f00*/  @P2 VIADD R190, R192, 0xffffffc0 ;  /* 0xffffffc0c0be2836 */ /* 0x000fe20000000000 */
[----:B------:R-:W-:Y:S01]  /*0f10*/  IADD3 R5, R196, -R5, RZ ;  /* 0x80000005c4057210 */ /* 0x000fe20007ffe0ff */
[----:B------:R-:W-:Y:S01]  /*0f20*/  IMAD.IADD R192, R192, 0x1, R191 ;  /* 0x00000001c0c07824 */ /* 0x000fe200078e02bf */
[----:B------:R-:W-:Y:S01]  /*0f30*/  SHF.R.S32.HI R194, RZ, 0x3, R3 ;  /* 0x00000003ffc27819 */ /* 0x000fe20000011403 */
[----:B------:R-:W-:-:S02]  /*0f40*/  IMAD R18, R0, 0x10, R9 ;  /* 0x0000001000127824 */ /* 0x000fc400078e0209 */
[----:B------:R-:W-:Y:S02]  /*0f50*/  IMAD.MOV.U32 R2, RZ, RZ, RZ ;  /* 0x000000ffff027224 */ /* 0x000fe400078e00ff */
[----:B------:R-:W-:Y:S02]  /*0f60*/  IMAD.SHL.U32 R23, R7, 0x8, RZ ;  /* 0x0000000807177824 */ /* 0x000fe400078e00ff */
[----:B------:R-:W-:Y:S02]  /*0f70*/  IMAD.SHL.U32 R188, R5, 0x100, RZ ;  /* 0x0000010005bc7824 */ /* 0x000fe400078e00ff */
[----:B------:R-:W-:Y:S02]  /*0f80*/  IMAD.SHL.U32 R22, R22, 0x2, RZ ;  /* 0x0000000216167824 */ /* 0x000fe400078e00ff */
[----:B------:R-:W-:-:S07]  /*0f90*/  IMAD.IADD R191, R191, 0x1, R190 ;  /* 0x00000001bfbf7824 */ /* 0x000fce00078e02be */
.L_x_6706:
[----:B0-----:R-:W0:Y:S01]  /*0fa0*/  LDC.64 R4, c[0x0][0xd60] ;  /* 0x00035800ff047b82 */ /* 0x001e220000000a00 */
[----:B------:R-:W-:Y:S01]  /*0fb0*/  ULDC.64 UR10, c[0x0][0x208] ;  /* 0x00008200000a7ab9 */ /* 0x000fe20000000a00 */
[----:B------:R-:W-:Y:S01]  /*0fc0*/  ULDC.64 UR6, c[0x0][0xb20] ;  /* 0x0002c80000067ab9 */ /* 0x000fe20000000a00 */
[----:B------:R-:W-:-:S05]  /*0fd0*/  ULDC.64 UR8, c[0x0][0xb10] ;  /* 0x0002c40000087ab9 */ /* 0x000fca0000000a00 */
[----:B-1----:R-:W1:Y:S08]  /*0fe0*/  LDC.64 R8, c[0x0][0x3f8] ;  /* 0x0000fe00ff087b82 */ /* 0x002e700000000a00 */
[----:B--2---:R-:W2:Y:S01]  /*0ff0*/  LDC R184, c[0x0][0x288] ;  /* 0x0000a200ffb87b82 */ /* 0x004ea20000000800 */
[----:B0-----:R-:W-:-:S07]  /*1000*/  IMAD.WIDE R4, R187, 0x4, R4 ;  /* 0x00000004bb047825 */ /* 0x001fce00078e0204 */
[----:B------:R-:W0:Y:S01]  /*1010*/  LDC R0, c[0x0][0x404] ;  /* 0x00010100ff007b82 */ /* 0x000e220000000800 */
[----:B---3--:R-:W3:Y:S01]  /*1020*/  LDG.E R4, desc[UR10][R4.64] ;  /* 0x0000000a04047981 */ /* 0x008ee2000c1e1900 */
[----:B------:R-:W-:Y:S01]  /*1030*/  UISETP.NE.U32.AND UP0, UPT, UR6, URZ, UPT ;  /* 0x0000003f0600728c */ /* 0x000fe2000bf05070 */
[----:B------:R-:W-:Y:S01]  /*1040*/  MOV R3, RZ ;  /* 0x000000ff00037202 */ /* 0x000fe20000000f00 */
[----:B------:R-:W-:-:S04]  /*1050*/  UISETP.NE.U32.AND UP1, UPT, UR8, URZ, UPT ;  /* 0x0000003f0800728c */ /* 0x000fc8000bf25070 */
[----:B------:R-:W4:Y:S01]  /*1060*/  LDC R11, c[0x0][0x2e0] ;  /* 0x0000b800ff0b7b82 */ /* 0x000f220000000800 */
[----:B------:R-:W-:Y:S02]  /*1070*/  UISETP.NE.AND.EX UP0, UPT, UR7, URZ, UPT, UP0 ;  /* 0x0000003f0700728c */ /* 0x000fe4000bf05300 */
[----:B------:R-:W-:-:S04]  /*1080*/  UISETP.NE.AND.EX UP1, UPT, UR9, URZ, UPT, UP1 ;  /* 0x0000003f0900728c */ /* 0x000fc8000bf25310 */
[----:B------:R-:W-:Y:S02]  /*1090*/  PLOP3.LUT P0, PT, PT, PT, UP0, 0x80, 0x0 ;  /* 0x000000000000781c */ /* 0x000fe40003f0f008 */
[----:B------:R-:W-:Y:S01]  /*10a0*/  PLOP3.LUT P2, PT, PT, PT, UP1, 0x80, 0x0 ;  /* 0x000000000000781c */ /* 0x000fe20003f4f018 */
[----:B------:R-:W-:Y:S01]  /*10b0*/  UMOV UR40, UR5 ;  /* 0x0000000500287c82 */ /* 0x000fe20008000000 */
[----:B---3--:R-:W-:-:S13]  /*10c0*/  R2UR UR38, R4 ;  /* 0x00000000042672ca */ /* 0x008fda00000e0000 */
[----:B------:R-:W-:Y:S02]  /*10d0*/  USHF.R.S32.HI UR39, URZ, 0x1f, UR38 ;  /* 0x0000001f3f277899 */ /* 0x000fe40008011426 */
[----:B------:R-:W-:-:S04]  /*10e0*/  @UP0 ULEA UR6, UP2, UR38, UR6, 0x2 ;  /* 0x0000000626060291 */ /* 0x000fc8000f84103f */
[----:B------:R-:W-:Y:S02]  /*10f0*/  @UP0 ULEA.HI.X UR7, UR38, UR7, UR39, 0x2, UP2 ;  /* 0x0000000726070291 */ /* 0x000fe400090f1427 */
[----:B------:R-:W-:Y:S01]  /*1100*/  @UP1 ULEA UR8, UP0, UR38, UR8, 0x2 ;  /* 0x0000000826081291 */ /* 0x000fe2000f80103f */
[----:B------:R-:W-:-:S03]  /*1110*/  IMAD.U32 R4, RZ, RZ, UR6 ;  /* 0x00000006ff047e24 */ /* 0x000fc6000f8e00ff */
[----:B------:R-:W-:Y:S01]  /*1120*/  IMAD.U32 R5, RZ, RZ, UR7 ;  /* 0x00000007ff057e24 */ /* 0x000fe2000f8e00ff */
[----:B------:R-:W-:Y:S01]  /*1130*/  @UP1 ULEA.HI.X UR9, UR38, UR9, UR39, 0x2, UP0 ;  /* 0x0000000926091291 */ /* 0x000fe200080f1427 */
[----:B------:R-:W-:Y:S01]  /*1140*/  IMAD.U32 R6, RZ, RZ, UR8 ;  /* 0x00000008ff067e24 */ /* 0x000fe2000f8e00ff */
[----:B------:R-:W-:Y:S02]  /*1150*/  ULDC.64 UR6, c[0x0][0xb18] ;  /* 0x0002c60000067ab9 */ /* 0x000fe40000000a00 */
[----:B------:R3:W5:Y:S01]  /*1160*/  @P0 LDG.E R3, desc[UR10][R4.64] ;  /* 0x0000000a04030981 */ /* 0x000762000c1e1900 */
[----:B-1----:R-:W-:Y:S01]  /*1170*/  ISETP.NE.U32.AND P0, PT, R8, RZ, PT ;  /* 0x000000ff0800720c */ /* 0x002fe20003f05070 */
[----:B------:R-:W-:Y:S01]  /*1180*/  IMAD.U32 R7, RZ, RZ, UR9 ;  /* 0x00000009ff077e24 */ /* 0x000fe2000f8e00ff */
[----:B------:R-:W-:Y:S02]  /*1190*/  ISETP.NE.U32.AND P1, PT, RZ, UR6, PT ;  /* 0x00000006ff007c0c */ /* 0x000fe4000bf25070 */
[----:B------:R-:W-:-:S02]  /*11a0*/  ISETP.NE.AND.EX P0, PT, R9, RZ, PT, P0 ;  /* 0x000000ff0900720c */ /* 0x000fc40003f05300 */
[----:B--2---:R3:W5:Y:S01]  /*11b0*/  @P2 LDG.E R184, desc[UR10][R6.64] ;  /* 0x0000000a06b82981 */ /* 0x004762000c1e1900 */
[----:B------:R-:W-:Y:S02]  /*11c0*/  ISETP.NE.AND.EX P1, PT, RZ, UR7, PT, P1 ;  /* 0x00000007ff007c0c */ /* 0x000fe4000bf25310 */
[----:B0-----:R-:W-:Y:S01]  /*11d0*/  SEL R0, R0, 0x1, P0 ;  /* 0x0000000100007807 */ /* 0x001fe20000000000 */
[----:B----4-:R-:W-:Y:S10]  /*11e0*/  @P2 BRA `(.L_x_6656) ;  /* 0x0000000000302947 */ /* 0x010ff40003800000 */
[----:B------:R-:W-:Y:S02]  /*11f0*/  ULDC.64 UR4, c[0x0][0xaf8] ;  /* 0x0002be0000047ab9 */ /* 0x000fe40000000a00 */
[----:B------:R-:W-:-:S04]  /*1200*/  ISETP.NE.U32.AND P0, PT, RZ, UR4, PT ;  /* 0x00000004ff007c0c */ /* 0x000fc8000bf05070 */
[----:B------:R-:W-:-:S13]  /*1210*/  ISETP.NE.AND.EX P0, PT, RZ, UR5, PT, P0 ;  /* 0x00000005ff007c0c */ /* 0x000fda000bf05300 */
[----:B------:R-:W-:Y:S05]  /*1220*/  @!P0 BRA `(.L_x_6656) ;  /* 0x0000000000208947 */ /* 0x000fea0003800000 */
[----:B------:R-:W-:Y:S01]  /*1230*/  ULDC.64 UR4, c[0x0][0xaf8] ;  /* 0x0002be0000047ab9 */ /* 0x000fe20000000a00 */
[----:B------:R-:W-:Y:S01]  /*1240*/  ULDC.64 UR8, c[0x0][0x208] ;  /* 0x0000820000087ab9 */ /* 0x000fe20000000a00 */
[----:B------:R-:W-:-:S06]  /*1250*/  UIMAD.WIDE UR4, UR38, 0x4, UR4 ;  /* 0x00000004260478a5 */ /* 0x000fcc000f8e0204 */
[----:B---3--:R-:W-:Y:S02]  /*1260*/  IMAD.U32 R4, RZ, RZ, UR4 ;  /* 0x00000004ff047e24 */ /* 0x008fe4000f8e00ff */
[----:B------:R-:W-:-:S05]  /*1270*/  IMAD.U32 R5, RZ, RZ, UR5 ;  /* 0x00000005ff057e24 */ /* 0x000fca000f8e00ff */
[----:B-----5:R-:W2:Y:S04]  /*1280*/  LDG.E R184, desc[UR8][R4.64] ;  /* 0x0000000804b87981 */ /* 0x020ea8000c1e1900 */
[----:B------:R-:W2:Y:S02]  /*1290*/  LDG.E R7, desc[UR8][R4.64+0x4] ;  /* 0x0000040804077981 */ /* 0x000ea4000c1e1900 */
[----:B--2---:R-:W-:-:S07]  /*12a0*/  IADD3 R184, -R184, R7, RZ ;  /* 0x00000007b8b87210 */ /* 0x004fce0007ffe1ff */
.L_x_6656:
[----:B------:R-:W-:Y:S02]  /*12b0*/  IMAD R186, R0, R11, RZ ;  /* 0x0000000b00ba7224 */ /* 0x000fe400078e02ff */
[----:B------:R-:W-:Y:S01]  /*12c0*/  IMAD.MOV.U32 R193, RZ, RZ, R185 ;  /* 0x000000ffffc17224 */ /* 0x000fe200078e00b9 */
[----:B------:R-:W-:Y:S06]  /*12d0*/  @!P1 BRA `(.L_x_6657) ;  /* 0x00000000001c9947 */ /* 0x000fec0003800000 */
[----:B------:R-:W-:Y:S01]  /*12e0*/  ULEA UR4, UP0, UR38, UR6, 0x2 ;  /* 0x0000000626047291 */ /* 0x000fe2000f80103f */
[----:B------:R-:W-:-:S03]  /*12f0*/  ULDC.64 UR8, c[0x0][0x208] ;  /* 0x0000820000087ab9 */ /* 0x000fc60000000a00 */
[----:B------:R-:W-:Y:S02]  /*1300*/  ULEA.HI.X UR5, UR38, UR7, UR39, 0x2, UP0 ;  /* 0x0000000726057291 */ /* 0x000fe400080f1427 */
[----:B---3--:R-:W-:-:S04]  /*1310*/  IMAD.U32 R4, RZ, RZ, UR4 ;  /* 0x00000004ff047e24 */ /* 0x008fc8000f8e00ff */
[----:B------:R-:W-:-:S05]  /*1320*/  IMAD.U32 R5, RZ, RZ, UR5 ;  /* 0x00000005ff057e24 */ /* 0x000fca000f8e00ff */
[----:B------:R0:W5:Y:S01]  /*1330*/  LDG.E R186, desc[UR8][R4.64] ;  /* 0x0000000804ba7981 */ /* 0x000162000c1e1900 */
[----:B------:R-:W-:Y:S05]  /*1340*/  BRA `(.L_x_6658) ;  /* 0x0000000000307947 */ /* 0x000fea0003800000 */
.L_x_6657:
        /* <DEDUP_REMOVED lines=9> */
[----:B------:R-:W2:Y:S04]  /*13e0*/  LDG.E R186, desc[UR6][R4.64] ;  /* 0x0000000604ba7981 */ /* 0x000ea8000c1e1900 */
[----:B------:R-:W2:Y:S02]  /*13f0*/  LDG.E R7, desc[UR6][R4.64+0x4] ;  /* 0x0000040604077981 */ /* 0x000ea4000c1e1900 */
[----:B--2---:R-:W-:-:S07]  /*1400*/  IMAD.IADD R186, R7, 0x1, -R186 ;  /* 0x0000000107ba7824 */ /* 0x004fce00078e0aba */
.L_x_6658:
[----:B-----5:R-:W-:Y:S01]  /*1410*/  IADD3 R186, -R3, R186, RZ ;  /* 0x000000ba03ba7210 */ /* 0x020fe20007ffe1ff */
[----:B------:R-:W-:Y:S01]  /*1420*/  UISETP.NE.AND UP0, UPT, UR37, 0x1, UPT ;  /* 0x000000012500788c */ /* 0x000fe2000bf05270 */
[----:B------:R-:W-:Y:S02]  /*1430*/  LEA R3, R185, 0x7f, 0x6 ;  /* 0x0000007fb9037811 */ /* 0x000fe400078e30ff */
[----:B------:R-:W-:Y:S02]  /*1440*/  CS2R R150, SRZ ;  /* 0x0000000000967805 */ /* 0x000fe4000001ff00 */
[----:B------:R-:W-:Y:S01]  /*1450*/  CS2R R148, SRZ ;  /* 0x0000000000947805 */ /* 0x000fe2000001ff00 */
[C---:B------:R-:W-:Y:S01]  /*1460*/  VIADD R0, R186.reuse, 0x3f ;  /* 0x0000003fba007836 */ /* 0x040fe20000000000 */
[----:B0--3--:R-:W-:Y:S02]  /*1470*/  IADD3 R4, R186, R3, -R184 ;  /* 0x00000003ba047210 */ /* 0x009fe40007ffe8b8 */
[----:B------:R-:W-:-:S02]  /*1480*/  CS2R R146, SRZ ;  /* 0x0000000000927805 */ /* 0x000fc4000001ff00 */
[----:B------:R-:W-:Y:S02]  /*1490*/  PLOP3.LUT P0, PT, PT, PT, UP0, 0x80, 0x0 ;  /* 0x000000000000781c */ /* 0x000fe40003f0f008 */
[----:B------:R-:W-:Y:S02]  /*14a0*/  CS2R R144, SRZ ;  /* 0x0000000000907805 */ /* 0x000fe4000001ff00 */
[----:B------:R-:W-:Y:S02]  /*14b0*/  SHF.R.S32.HI R3, RZ, 0x1f, R0 ;  /* 0x0000001fff037819 */ /* 0x000fe40000011400 */
[----:B------:R-:W-:Y:S02]  /*14c0*/  CS2R R142, SRZ ;  /* 0x00000000008e7805 */ /* 0x000fe4000001ff00 */
[----:B------:R-:W-:Y:S02]  /*14d0*/  SHF.R.S32.HI R5, RZ, 0x1f, R4 ;  /* 0x0000001fff057819 */ /* 0x000fe40000011404 */
[----:B------:R-:W-:-:S02]  /*14e0*/  CS2R R140, SRZ ;  /* 0x00000000008c7805 */ /* 0x000fc4000001ff00 */
[----:B------:R-:W-:Y:S01]  /*14f0*/  LEA.HI R3, R3, R0, RZ, 0x6 ;  /* 0x0000000003037211 */ /* 0x000fe200078f30ff */
[----:B------:R-:W-:Y:S01]  /*1500*/  IMAD.MOV.U32 R0, RZ, RZ, RZ ;  /* 0x000000ffff007224 */ /* 0x000fe200078e00ff */
[----:B------:R-:W-:Y:S02]  /*1510*/  LEA.HI R5, R5, R4, RZ, 0x6 ;  /* 0x0000000405057211 */ /* 0x000fe400078f30ff */
[----:B------:R-:W-:Y:S02]  /*1520*/  CS2R R138, SRZ ;  /* 0x00000000008a7805 */ /* 0x000fe4000001ff00 */
[----:B------:R-:W-:Y:S01]  /*1530*/  SHF.R.S32.HI R168, RZ, 0x6, R3 ;  /* 0x00000006ffa87819 */ /* 0x000fe20000011403 */
[----:B------:R-:W-:Y:S01]  /*1540*/  IMAD.MOV.U32 R3, RZ, RZ, RZ ;  /* 0x000000ffff037224 */ /* 0x000fe200078e00ff */
[----:B------:R-:W-:Y:S02]  /*1550*/  SHF.R.S32.HI R5, RZ, 0x6, R5 ;  /* 0x00000006ff057819 */ /* 0x000fe40000011405 */
[----:B------:R-:W-:-:S02]  /*1560*/  CS2R R136, SRZ ;  /* 0x0000000000887805 */ /* 0x000fc4000001ff00 */
[----:B------:R-:W-:Y:S02]  /*1570*/  CS2R R134, SRZ ;  /* 0x0000000000867805 */ /* 0x000fe4000001ff00 */
[----:B------:R-:W-:Y:S02]  /*1580*/  CS2R R132, SRZ ;  /* 0x0000000000847805 */ /* 0x000fe4000001ff00 */
[----:B------:R-:W-:Y:S02]  /*1590*/  VIMNMX R168, R168, R5, PT ;  /* 0x00000005a8a87248 */ /* 0x000fe40003fe0100 */
        /* <DEDUP_REMOVED lines=51> */
[----:B------:R-:W-:Y:S01]  /*18d0*/  CS2R R30, SRZ ;  /* 0x00000000001e7805 */ /* 0x000fe2000001ff00 */
[----:B------:R-:W-:Y:S01]  /*18e0*/  IMAD.MOV.U32 R169, RZ, RZ, RZ ;  /* 0x000000ffffa97224 */ /* 0x000fe200078e00ff */
[----:B------:R-:W-:-:S02]  /*18f0*/  MOV R24, RZ ;  /* 0x000000ff00187202 */ /* 0x000fc40000000f00 */
[----:B------:R-:W-:Y:S01]  /*1900*/  CS2R R170, SRZ ;  /* 0x0000000000aa7805 */ /* 0x000fe2000001ff00 */
[----:B------:R-:W-:Y:S02]  /*1910*/  IMAD.MOV.U32 R5, RZ, RZ, RZ ;  /* 0x000000ffff057224 */ /* 0x000fe400078e00ff */
[----:B------:R-:W-:Y:S01]  /*1920*/  IMAD.MOV.U32 R172, RZ, RZ, RZ ;  /* 0x000000ffffac7224 */ /* 0x000fe200078e00ff */
[----:B------:R-:W-:Y:S06]  /*1930*/  @!P0 BRA `(.L_x_6659) ;  /* 0x0000001400e88947 */ /* 0x000fec0003800000 */
        /* <DEDUP_REMOVED lines=13> */
[----:B------:R-:W-:Y:S01]  /*1a10*/  UMOV UR7, 0x40000040 ;  /* 0x4000004000077882 */ /* 0x000fe20000000000 */
[----:B------:R-:W1:Y:S01]  /*1a20*/  S2R R20, SR_TID.X ;  /* 0x0000000000147919 */ /* 0x000e620000002100 */
[----:B0-----:R-:W-:-:S04]  /*1a30*/  LEA.HI R5, R4, R4, RZ, 0x1 ;  /* 0x0000000404057211 */ /* 0x001fc800078f08ff */
[----:B------:R-:W-:Y:S01]  /*1a40*/  LOP3.LUT R5, R5, 0x1fffe, RZ, 0xc0, !PT ;  /* 0x0001fffe05057812 */ /* 0x000fe200078ec0ff */
[----:B------:R-:W-:-:S04]  /*1a50*/  WARPGROUP.ARRIVE ;  /* 0x00000000000079c5 */ /* 0x000fc80000000000 */
        /* <DEDUP_REMOVED lines=10> */
[----:B------:R-:W-:Y:S01]  /*1b00*/  VIADD R8, R5, 0x2 ;  /* 0x0000000205087836 */ /* 0x000fe20000000000 */
[----:B------:R-:W-:-:S02]  /*1b10*/  LOP3.LUT R7, R4, 0x2000000, RZ, 0xfc, !PT ;  /* 0x0200000004077812 */ /* 0x000fc400078efcff */
[----:B-1----:R-:W-:Y:S02]  /*1b20*/  LOP3.LUT R20, R20, 0x7f, RZ, 0xc0, !PT ;  /* 0x0000007f14147812 */ /* 0x002fe400078ec0ff */
[----:B------:R-:W-:Y:S02]  /*1b30*/  LEA R4, R2, R7, 0xc ;  /* 0x0000000702047211 */ /* 0x000fe400078e60ff */
[----:B------:R-:W-:Y:S01]  /*1b40*/  R2UR UR12, R8 ;  /* 0x00000000080c72ca */ /* 0x000fe200000e0000 */
[C---:B------:R-:W-:Y:S01]  /*1b50*/  VIADD R8, R5.reuse, 0x4 ;  /* 0x0000000405087836 */ /* 0x040fe20000000000 */
[C---:B------:R-:W-:Y:S01]  /*1b60*/  R2UR UR10, R4.reuse ;  /* 0x00000000040a72ca */ /* 0x040fe200000e0000 */
[----:B------:R-:W-:Y:S01]  /*1b70*/  VIADD R6, R4, 0x80 ;  /* 0x0000008004067836 */ /* 0x000fe20000000000 */
[----:B------:R-:W-:Y:S01]  /*1b80*/  ISETP.NE.AND P1, PT, R20, RZ, PT ;  /* 0x000000ff1400720c */ /* 0x000fe20003f25270 */
[----:B------:R-:W-:Y:S01]  /*1b90*/  VIADD R5, R5, 0x6 ;  /* 0x0000000605057836 */ /* 0x000fe20000000000 */
[----:B------:R-:W-:-:S02]  /*1ba0*/  R2UR UR16, R8 ;  /* 0x00000000081072ca */ /* 0x000fc400000e0000 */
[----:B------:R-:W-:Y:S01]  /*1bb0*/  R2UR UR14, R6 ;  /* 0x00000000060e72ca */ /* 0x000fe200000e0000 */
[C---:B------:R-:W-:Y:S01]  /*1bc0*/  VIADD R6, R4.reuse, 0x100 ;  /* 0x0000010004067836 */ /* 0x040fe20000000000 */
[----:B------:R-:W-:Y:S01]  /*1bd0*/  R2UR UR4, R5 ;  /* 0x00000000050472ca */ /* 0x000fe200000e0000 */
[----:B------:R-:W-:-:S03]  /*1be0*/  VIADD R4, R4, 0x180 ;  /* 0x0000018004047836 */ /* 0x000fc60000000000 */
[----:B------:R-:W-:Y:S01]  /*1bf0*/  R2UR UR18, R6 ;  /* 0x00000000061272ca */ /* 0x000fe200000e0000 */
[----:B------:R-:W-:Y:S01]  /*1c00*/  HGMMA.64x256x16.F32 R24, gdesc[UR8].tnspB, RZ, !UPT, gsb0 ;  /* 0x43e00000081879f0 */ /* 0x000fe2000c0008ff */
[----:B------:R-:W-:Y:S02]  /*1c10*/  R2UR UR6, R4 ;  /* 0x00000000040672ca */ /* 0x000fe400000e0000 */
[----:B------:R-:W-:-:S05]  /*1c20*/  @!P1 LEA R4, R2, R17, 0x3 ;  /* 0x0000001102049211 */ /* 0x000fca00078e18ff */
[----:B------:R-:W-:-:S05]  /*1c30*/  @!P1 VIADD R4, R4, 0x38860 ;  /* 0x0003886004049836 */ /* 0x000fca0000000000 */
        /* <DEDUP_REMOVED lines=17> */
.L_x_6662:
[----:B------:R-:W-:Y:S01]  /*1d50*/  BAR.SYNC.DEFER_BLOCKING 0xe, 0x100 ;  /* 0x0384000000007b1d */ /* 0x000fe20000010000 */
[----:B01----:R-:W-:Y:S01]  /*1d60*/  IMAD R4, R2, 0x40, R18 ;  /* 0x0000004002047824 */ /* 0x003fe200078e0212 */
[----:B------:R-:W-:Y:S01]  /*1d70*/  ISETP.GT.AND P2, PT, R168, RZ, PT ;  /* 0x000000ffa800720c */ /* 0x000fe20003f44270 */
[----:B------:R-:W-:Y:S02]  /*1d80*/  VIADD R2, R2, 0x1 ;  /* 0x0000000102027836 */ /* 0x000fe40000000000 */
[----:B------:R-:W-:Y:S01]  /*1d90*/  IMAD R4, R4, 0x4, R17 ;  /* 0x0000000404047824 */ /* 0x000fe200078e0211 */
[----:B------:R-:W-:Y:S01]  /*1da0*/  UMOV UR11, 0x40000040 ;  /* 0x40000040000b7882 */ /* 0x000fe20000000000 */
[----:B------:R-:W-:Y:S01]  /*1db0*/  UMOV UR15, 0x40000040 ;  /* 0x40000040000f7882 */ /* 0x000fe20000000000 */
[----:B------:R-:W-:Y:S01]  /*1dc0*/  ISETP.NE.AND P0, PT, R2, 0x2, PT ;  /* 0x000000020200780c */ /* 0x000fe20003f05270 */
[----:B------:R-:W-:Y:S01]  /*1dd0*/  UMOV UR19, 0x40000040 ;  /* 0x4000004000137882 */ /* 0x000fe20000000000 */
[----:B------:R-:W-:Y:S01]  /*1de0*/  UMOV UR7, 0x40000040 ;  /* 0x4000004000077882 */ /* 0x000fe20000000000 */
[----:B------:R-:W-:Y:S01]  /*1df0*/  VIADD R168, R168, 0xffffffff ;  /* 0xffffffffa8a87836 */ /* 0x000fe20000000000 */
[----:B------:R-:W-:Y:S01]  /*1e00*/  SEL R2, R2, RZ, P0 ;  /* 0x000000ff02027207 */ /* 0x000fe20000000000 */
[----:B------:R-:W0:Y:S04]  /*1e10*/  LDS R5, [R4+0x38400] ;  /* 0x0384000004057984 */ /* 0x000e280000000800 */
[----:B------:R1:W2:Y:S02]  /*1e20*/  LDS R6, [R4+0x38420] ;  /* 0x0384200004067984 */ /* 0x0002a40000000800 */
[----:B-1----:R-:W-:-:S05]  /*1e30*/  IMAD R4, R2, 0x1000, R7 ;  /* 0x0000100002047824 */ /* 0x002fca00078e0207 */
[----:B------:R-:W-:Y:S01]  /*1e40*/  R2UR UR10, R4 ;  /* 0x00000000040a72ca */ /* 0x000fe200000e0000 */
        /* <DEDUP_REMOVED lines=128> */
[----:B------:R-:W-:-:S04]  /*2650*/  IADD3 R5, R4, 0x80, RZ ;  /* 0x0000008004057810 */ /* 0x000fc80007ffe0ff */
[----:B------:R-:W-:Y:S01]  /*2660*/  R2UR UR14, R5 ;  /* 0x00000000050e72ca */ /* 0x000fe200000e0000 */
[----:B------:R-:W-:Y:S01]  /*2670*/  WARPGROUP.ARRIVE ;  /* 0x00000000000079c5 */ /* 0x000fe20000000000 */
[C---:B------:R-:W-:Y:S02]  /*2680*/  VIADD R5, R4.reuse, 0x100 ;  /* 0x0000010004057836 */ /* 0x040fe40000000000 */
[----:B------:R-:W-:-:S03]  /*2690*/  VIADD R4, R4, 0x180 ;  /* 0x0000018004047836 */ /* 0x000fc60000000000 */
[----:B------:R-:W-:Y:S01]  /*26a0*/  HGMMA.64x256x16.F32 R24, gdesc[UR8].tnspB, R24, gsb0 ;  /* 0x43e00000081879f0 */ /* 0x000fe20008000818 */
[----:B------:R-:W-:Y:S02]  /*26b0*/  R2UR UR18, R5 ;  /* 0x00000000051272ca */ /* 0x000fe400000e0000 */
[----:B------:R-:W-:Y:S01]  /*26c0*/  R2UR UR6, R4 ;  /* 0x00000000040672ca */ /* 0x000fe200000e0000 */
[----:B------:R-:W-:Y:S01]  /*26d0*/  @!P1 IMAD R4, R2, 0x8, R17 ;  /* 0x0000000802049824 */ /* 0x000fe200078e0211 */
[----:B------:R-:W-:-:S03]  /*26e0*/  SEL R5, RZ, 0x1, P0 ;  /* 0x00000001ff057807 */ /* 0x000fc60000000000 */
[----:B------:R-:W-:Y:S01]  /*26f0*/  @!P1 VIADD R4, R4, 0x38860 ;  /* 0x0003886004049836 */ /* 0x000fe20000000000 */
[----:B------:R-:W-:-:S04]  /*2700*/  LOP3.LUT R16, R16, R5, RZ, 0x3c, !PT ;  /* 0x0000000510107212 */ /* 0x000fc800078e3cff */
        /* <DEDUP_REMOVED lines=16> */
.L_x_6661:
[----:B------:R-:W-:Y:S01]  /*2810*/  BAR.SYNC.DEFER_BLOCKING 0xe, 0x100 ;  /* 0x0384000000007b1d */ /* 0x000fe20000010000 */
[C---:B01----:R-:W-:Y:S01]  /*2820*/  IMAD R4, R2.reuse, 0x40, R18 ;  /* 0x0000004002047824 */ /* 0x043fe200078e0212 */
[----:B------:R-:W-:Y:S01]  /*2830*/  PLOP3.LUT P0, PT, PT, PT, PT, 0x8, 0x0 ;  /* 0x000000000000781c */ /* 0x000fe20003f0e170 */
[----:B------:R-:W-:-:S03]  /*2840*/  VIADD R2, R2, 0x1 ;  /* 0x0000000102027836 */ /* 0x000fc60000000000 */
[----:B------:R-:W-:Y:S02]  /*2850*/  LEA R17, R4, R17, 0x2 ;  /* 0x0000001104117211 */ /* 0x000fe400078e10ff */
[----:B------:R-:W-:-:S04]  /*2860*/  ISETP.NE.AND P1, PT, R2, 0x2, PT ;  /* 0x000000020200780c */ /* 0x000fc80003f25270 */
[----:B------:R-:W-:Y:S02]  /*2870*/  SEL R7, RZ, 0x1, P1 ;  /* 0x00000001ff077807 */ /* 0x000fe40000800000 */
[----:B------:R-:W-:Y:S02]  /*2880*/  SEL R2, R2, RZ, P1 ;  /* 0x000000ff02027207 */ /* 0x000fe40000800000 */
[----:B------:R-:W-:Y:S01]  /*2890*/  LOP3.LUT R16, R16, R7, RZ, 0x3c, !PT ;  /* 0x0000000710107212 */ /* 0x000fe200078e3cff */
        /* <DEDUP_REMOVED lines=132> */
.L_x_6659:
[----:B------:R-:W-:Y:S02]  /*30e0*/  ISETP.GE.AND P1, PT, R168, 0x1, PT ;  /* 0x00000001a800780c */ /* 0x000fe40003f26270 */
[----:B------:R-:W-:-:S11]  /*30f0*/  PLOP3.LUT P0, PT, PT, PT, PT, 0x80, 0x0 ;  /* 0x000000000000781c */ /* 0x000fd60003f0f070 */
[----:B------:R-:W-:Y:S05]  /*3100*/  @!P1 BRA `(.L_x_6660) ;  /* 0x000000a000a89947 */ /* 0x000fea0003800000 */
[----:B------:R-:W0:Y:S02]  /*3110*/  SHFL.IDX PT, R0, R196, RZ, 0x1f ;  /* 0x00001fffc4007589 */ /* 0x000e2400000e0000 */
        /* <DEDUP_REMOVED lines=19> */
[----:B------:R-:W-:Y:S01]  /*3250*/  MOV R13, RZ ;  /* 0x000000ff000d7202 */ /* 0x000fe20000000f00 */
[----:B------:R-:W-:Y:S02]  /*3260*/  IMAD.U32 R6, RZ, RZ, UR4 ;  /* 0x00000004ff067e24 */ /* 0x000fe4000f8e00ff */
[----:B------:R-:W-:-:S02]  /*3270*/  IMAD.U32 R7, RZ, RZ, UR5 ;  /* 0x00000005ff077e24 */ /* 0x000fc4000f8e00ff */
[----:B------:R-:W-:Y:S02]  /*3280*/  IMAD.U32 R11, RZ, RZ, UR7 ;  /* 0x00000007ff0b7e24 */ /* 0x000fe4000f8e00ff */
[----:B------:R-:W-:Y:S02]  /*3290*/  IMAD.MOV.U32 R8, RZ, RZ, 0x70 ;  /* 0x00000070ff087424 */ /* 0x000fe400078e00ff */
[----:B0-----:R-:W-:-:S07]  /*32a0*/  IMAD.MOV.U32 R12, RZ, RZ, 0x1 ;  /* 0x00000001ff0c7424 */ /* 0x001fce00078e00ff */
[----:B------:R-:W-:-:S07]  /*32b0*/  LEPC R20, `(.L_x_6663) ;  /* 0x000000001014794e */ /* 0x000fce0000000000 */
[----:B-1----:R-:W-:Y:S05]  /*32c0*/  CALL.ABS.NOINC R14 ;  /* 0x000000000e007343 */ /* 0x002fea0003c00000 */
.L_x_6663:
[----:B------:R-:W-:Y:S01]  /*32d0*/  ULEA.HI UR4, UR36, UR36, URZ, 0x1 ;  /* 0x0000002424047291 */ /* 0x000fe2000f8f083f */
[----:B------:R-:W-:-:S03]  /*32e0*/  IMAD.U32 R0, RZ, RZ, UR41 ;  /* 0x00000029ff007e24 */ /* 0x000fc6000f8e00ff */
[----:B------:R-:W-:Y:S02]  /*32f0*/  ULOP3.LUT UR4, UR4, 0xfffffffe, URZ, 0xc0, !UPT ;  /* 0xfffffffe04047892 */ /* 0x000fe4000f8ec03f */
[----:B------:R-:W-:Y:S02]  /*3300*/  ISETP.NE.AND P0, PT, R0, 0x3, PT ;  /* 0x000000030000780c */ /* 0x000fe40003f05270 */
[----:B------:R-:W-:-:S06]  /*3310*/  UIADD3 UR4, UR36, -UR4, URZ ;  /* 0x8000000424047290 */ /* 0x000fcc000fffe03f */
[----:B------:R-:W-:-:S05]  /*3320*/  IMAD.U32 R4, RZ, RZ, UR4 ;  /* 0x00000004ff047e24 */ /* 0x000fca000f8e00ff */
[----:B------:R-:W-:-:S04]  /*3330*/  SHF.L.U32 R4, R4, 0x1f, RZ ;  /* 0x0000001f04047819 */ /* 0x000fc800000006ff */
[----:B------:R-:W0:Y:S02]  /*3340*/  SYNCS.PHASECHK.TRANS64.TRYWAIT P1, [R17+URZ+0x38800], R4 ;  /* 0x03880004110075a7 */ /* 0x000e24000802017f */
[----:B0-----:R-:W-:Y:S05]  /*3350*/  @!P1 BRA `(.L_x_6664) ;  /* 0x0000012000189947 */ /* 0x001fea0003800000 */
.L_x_6792:
[----:B------:R-:W-:Y:S05]  /*3360*/  @!P0 BRA `(.L_x_6665) ;  /* 0x0000000000048947 */ /* 0x000fea0003800000 */
[----:B------:R-:W-:Y:S01]  /*3370*/  BPT.TRAP 0x1 ;  /* 0x000000040000795c */ /* 0x000fe20000300000 */
.L_x_6665:
[----:B------:R-:W-:Y:S01]  /*3380*/  IMAD R5, R2, 0x8, R17 ;  /* 0x0000000802057824 */ /* 0x000fe200078e0211 */
[----:B------:R-:W-:-:S04]  /*3390*/  SHF.L.U32 R8, R16, 0x1f, RZ ;  /* 0x0000001f10087819 */ /* 0x000fc800000006ff */
[----:B------:R1:W2:Y:S01]  /*33a0*/  SYNCS.PHASECHK.TRANS64.TRYWAIT P1, [R5+URZ+0x38830], R8 ;  /* 0x03883008050075a7 */ /* 0x0002a2000802017f */
[----:B------:R-:W-:Y:S05]  /*33b0*/  @!P0 BRA `(.L_x_6666) ;  /* 0x0000000000048947 */ /* 0x000fea0003800000 */
[----:B------:R-:W-:Y:S01]  /*33c0*/  BPT.TRAP 0x1 ;  /* 0x000000040000795c */ /* 0x000fe20000300000 */
.L_x_6666:
[----:B------:R-:W-:-:S05]  /*33d0*/  VIADD R0, R17, 0x22400 ;  /* 0x0002240011007836 */ /* 0x000fca0000000000 */
[----:B------:R-:W-:-:S04]  /*33e0*/  SHF.R.U32.HI R0, RZ, 0x4, R0 ;  /* 0x00000004ff007819 */ /* 0x000fc80000011600 */
[----:B------:R-:W-:Y:S01]  /*33f0*/  LOP3.LUT R0, R0, 0x3fff, RZ, 0xc0, !PT ;  /* 0x00003fff00007812 */ /* 0x000fe200078ec0ff */
[----:B--2---:R-:W-:Y:S06]  /*3400*/  @P1 BRA `(.L_x_6667) ;  /* 0x0000000000081947 */ /* 0x004fec0003800000 */
[----:B------:R-:W2:Y:S02]  /*3410*/  SYNCS.PHASECHK.TRANS64.TRYWAIT P1, [R5+URZ+0x38830], R8 ;  /* 0x03883008050075a7 */ /* 0x000ea4000802017f */
[----:B--2---:R-:W-:Y:S05]  /*3420*/  @!P1 BRA `(.L_x_6668) ;  /* 0x0000011c00f89947 */ /* 0x004fea0003800000 */
.L_x_6667:
[----:B------:R-:W-:Y:S05]  /*3430*/  WARPSYNC.ALL ;  /* 0x0000000000007948 */ /* 0x000fea0003800000 */
[----:B------:R-:W-:Y:S01]  /*3440*/  LOP3.LUT R0, R0, 0x10000, RZ, 0xfc, !PT ;  /* 0x0001000000007812 */ /* 0x000fe200078efcff */
[----:B------:R-:W-:Y:S01]  /*3450*/  VIADD R3, R17, 0x20400 ;  /* 0x0002040011037836 */ /* 0x000fe20000000000 */
[----:B------:R-:W-:-:S03]  /*3460*/  WARPGROUP.ARRIVE ;  /* 0x00000000000079c5 */ /* 0x000fc60000000000 */
[----:B------:R-:W-:Y:S01]  /*3470*/  IMAD R6, R2, 0x200, R0 ;  /* 0x0000020002067824 */ /* 0x000fe200078e0200 */
[----:B------:R-:W-:Y:S01]  /*3480*/  UMOV UR27, 0x40000040 ;  /* 0x40000040001b7882 */ /* 0x000fe20000000000 */
[----:B------:R-:W-:Y:S01]  /*3490*/  UMOV UR25, 0x40000040 ;  /* 0x4000004000197882 */ /* 0x000fe20000000000 */
[----:B------:R-:W-:Y:S01]  /*34a0*/  SHF.R.U32.HI R3, RZ, 0x4, R3 ;  /* 0x00000004ff037819 */ /* 0x000fe20000011603 */
[----:B------:R-:W-:Y:S01]  /*34b0*/  UMOV UR23, 0x40000040 ;  /* 0x4000004000177882 */ /* 0x000fe20000000000 */
[----:B------:R-:W-:Y:S01]  /*34c0*/  R2UR UR26, R6 ;  /* 0x00000000061a72ca */ /* 0x000fe200000e0000 */
[----:B------:R-:W-:Y:S01]  /*34d0*/  UMOV UR21, 0x40000040 ;  /* 0x4000004000157882 */ /* 0x000fe20000000000 */
[----:B------:R-:W-:Y:S01]  /*34e0*/  LOP3.LUT R3, R3, 0x3fff, RZ, 0xc0, !PT ;  /* 0x00003fff03037812 */ /* 0x000fe200078ec0ff */
[----:B------:R-:W-:Y:S01]  /*34f0*/  UMOV UR19, 0x40000040 ;  /* 0x4000004000137882 */ /* 0x000fe20000000000 */
[----:B------:R-:W-:Y:S01]  /*3500*/  UMOV UR17, 0x40000040 ;  /* 0x4000004000117882 */ /* 0x000fe20000000000 */
[----:B------:R-:W-:Y:S01]  /*3510*/  UMOV UR15, 0x40000040 ;  /* 0x40000040000f7882 */ /* 0x000fe20000000000 */
[----:B------:R-:W-:Y:S01]  /*3520*/  LOP3.LUT R3, R3, 0x10000, RZ, 0xfc, !PT ;  /* 0x0001000003037812 */ /* 0x000fe200078efcff */
[----:B------:R-:W-:-:S03]  /*3530*/  UMOV UR13, 0x40000040 ;  /* 0x40000040000d7882 */ /* 0x000fc60000000000 */
[C---:B------:R-:W-:Y:S02]  /*3540*/  R2UR UR24, R3.reuse ;  /* 0x00000000031872ca */ /* 0x040fe400000e0000 */
[C---:B------:R-:W-:Y:S01]  /*3550*/  IADD3 R6, R3.reuse, 0x2, RZ ;  /* 0x0000000203067810 */ /* 0x040fe20007ffe0ff */
[----:B------:R-:W-:Y:S02]  /*3560*/  UIADD3 UR22, UR26, 0x2, URZ ;  /* 0x000000021a167890 */ /* 0x000fe4000fffe03f */
[----:B------:R-:W-:Y:S01]  /*3570*/  UIADD3 UR18, UR26, 0x4, URZ ;  /* 0x000000041a127890 */ /* 0x000fe2000fffe03f */
[----:B------:R-:W-:Y:S01]  /*3580*/  R2UR UR20, R6 ;  /* 0x00000000061472ca */ /* 0x000fe200000e0000 */
[C---:B------:R-:W-:Y:S01]  /*3590*/  VIADD R6, R3.reuse, 0x4 ;  /* 0x0000000403067836 */ /* 0x040fe20000000000 */
[----:B------:R-:W-:Y:S01]  /*35a0*/  UIADD3 UR14, UR26, 0x6, URZ ;  /* 0x000000061a0e7890 */ /* 0x000fe2000fffe03f */
[----:B------:R-:W-:-:S03]  /*35b0*/  VIADD R3, R3, 0x6 ;  /* 0x0000000603037836 */ /* 0x000fc60000000000 */
[----:B------:R-:W-:Y:S01]  /*35c0*/  R2UR UR16, R6 ;  /* 0x00000000061072ca */ /* 0x000fe200000e0000 */
[----:B------:R-:W-:Y:S01]  /*35d0*/  HGMMA.64x64x16.F32 R24, gdesc[UR24], RZ, !UPT, gsb0 ;  /* 0x00e00000181879f0 */ /* 0x000fe2000c0008ff */
[----:B------:R-:W-:Y:S02]  /*35e0*/  R2UR UR12, R3 ;  /* 0x00000000030c72ca */ /* 0x000fe400000e0000 */
        /* <DEDUP_REMOVED lines=10> */
[----:B------:R-:W3:Y:S02]  /*3690*/  SYNCS.PHASECHK.TRANS64.TRYWAIT P1, [R17+URZ+0x38810], R4 ;  /* 0x03881004110075a7 */ /* 0x000ee4000802017f */
[----:B---3--:R-:W-:Y:S05]  /*36a0*/  @!P1 BRA `(.L_x_6669) ;  /* 0x0000011c006c9947 */ /* 0x008fea0003800000 */
.L_x_6793:
[----:B------:R-:W-:Y:S05]  /*36b0*/  @!P0 BRA `(.L_x_6670) ;  /* 0x0000000000048947 */ /* 0x000fea0003800000 */
[----:B------:R-:W-:Y:S01]  /*36c0*/  BPT.TRAP 0x1 ;  /* 0x000000040000795c */ /* 0x000fe20000300000 */
.L_x_6670:
[----:B------:R4:W0:Y:S01]  /*36d0*/  SYNCS.PHASECHK.TRANS64.TRYWAIT P1, [R5+URZ+0x38850], R8 ;  /* 0x03885008050075a7 */ /* 0x000822000802017f */
[----:B------:R-:W-:Y:S05]  /*36e0*/  @!P0 BRA `(.L_x_6671) ;  /* 0x0000000000048947 */ /* 0x000fea0003800000 */
[----:B------:R-:W-:Y:S01]  /*36f0*/  BPT.TRAP 0x1 ;  /* 0x000000040000795c */ /* 0x000fe20000300000 */
.L_x_6671:
[C---:B------:R-:W-:Y:S02]  /*3700*/  VIADD R3, R17.reuse, 0x400 ;  /* 0x0000040011037836 */ /* 0x040fe40000000000 */
[----:B0--3--:R-:W-:-:S03]  /*3710*/  VIADD R4, R17, 0x26400 ;  /* 0x0002640011047836 */ /* 0x009fc60000000000 */
        /* <DEDUP_REMOVED lines=8> */
[----:B------:R-:W0:Y:S02]  /*37a0*/  SYNCS.PHASECHK.TRANS64.TRYWAIT P1, [R5+URZ+0x38850], R8 ;  /* 0x03885008050075a7 */ /* 0x000e24000802017f */
[----:B0-----:R-:W-:Y:S05]  /*37b0*/  @!P1 BRA `(.L_x_6673) ;  /* 0x0000011c003c9947 */ /* 0x001fea0003800000 */
.L_x_6672:
[----:B------:R-:W-:Y:S01]  /*37c0*/  R2UR UR8, R4 ;  /* 0x00000000040872ca */ /* 0x000fe200000e0000 */
[----:B------:R-:W-:Y:S01]  /*37d0*/  WARPGROUP.ARRIVE ;  /* 0x00000000000079c5 */ /* 0x000fe20000000000 */
[----:B------:R-:W-:Y:S01]  /*37e0*/  R2UR UR10, R6 ;  /* 0x00000000060a72ca */ /* 0x000fe200000e0000 */
[----:B------:R-:W-:Y:S01]  /*37f0*/  UMOV UR9, 0x40000040 ;  /* 0x4000004000097882 */ /* 0x000fe20000000000 */
[----:B------:R-:W-:Y:S01]  /*3800*/  UMOV UR11, 0x40000040 ;  /* 0x40000040000b7882 */ /* 0x000fe20000000000 */
[----:B012-4-:R-:W-:Y:S01]  /*3810*/  VIADD R8, R4, 0x2 ;  /* 0x0000000204087836 */ /* 0x017fe20000000000 */
[----:B------:R-:W-:Y:S01]  /*3820*/  IADD3 R7, R6, 0x2, RZ ;  /* 0x0000000206077810 */ /* 0x000fe20007ffe0ff */
[----:B------:R-:W-:Y:S01]  /*3830*/  UMOV UR5, 0x40000040 ;  /* 0x4000004000057882 */ /* 0x000fe20000000000 */
[----:B------:R-:W-:Y:S01]  /*3840*/  UMOV UR7, 0x40000040 ;  /* 0x4000004000077882 */ /* 0x000fe20000000000 */
[----:B------:R-:W0:Y:S01]  /*3850*/  S2R R9, SR_TID.X ;  /* 0x0000000000097919 */ /* 0x000e220000002100 */
[----:B------:R-:W-:Y:S01]  /*3860*/  R2UR UR4, R8 ;  /* 0x00000000080472ca */ /* 0x000fe200000e0000 */
[----:B------:R-:W-:Y:S01]  /*3870*/  VIADD R8, R4, 0x4 ;  /* 0x0000000404087836 */ /* 0x000fe20000000000 */
[----:B------:R-:W-:Y:S01]  /*3880*/  R2UR UR6, R7 ;  /* 0x00000000070672ca */ /* 0x000fe200000e0000 */
[C---:B------:R-:W-:Y:S01]  /*3890*/  VIADD R7, R6.reuse, 0x4 ;  /* 0x0000000406077836 */ /* 0x040fe20000000000 */
[----:B------:R-:W1:Y:S01]  /*38a0*/  S2R R57, SR_TID.X ;  /* 0x0000000000397919 */ /* 0x000e620000002100 */
[----:B------:R-:W-:Y:S01]  /*38b0*/  HGMMA.64x64x16.F32 R24, gdesc[UR8], R24, gsb0 ;  /* 0x00e00000081879f0 */ /* 0x000fe20008000818 */
[----:B------:R-:W-:-:S02]  /*38c0*/  VIADD R10, R6, 0x800 ;  /* 0x00000800060a7836 */ /* 0x000fc40000000000 */
[----:B------:R-:W-:-:S04]  /*38d0*/  IMAD R203, R2, 0x1000, R19 ;  /* 0x0000100002cb7824 */ /* 0x000fc800078e0213 */
[----:B------:R-:W-:Y:S01]  /*38e0*/  VIADD R205, R203, 0x80 ;  /* 0x00000080cbcd7836 */ /* 0x000fe20000000000 */
[----:B0-----:R-:W-:Y:S02]  /*38f0*/  SHF.R.U32.HI R9, RZ, 0x7, R9 ;  /* 0x00000007ff097819 */ /* 0x001fe40000011609 */
[----:B-1----:R-:W-:Y:S01]  /*3900*/  LOP3.LUT R57, R57, 0x7f, RZ, 0xc0, !PT ;  /* 0x0000007f39397812 */ /* 0x002fe200078ec0ff */
        /* <DEDUP_REMOVED lines=124> */
[----:B------:R-:W0:Y:S01]  /*40d0*/  SHFL.IDX PT, R7, R9, RZ, 0x1f ;  /* 0x00001fff09077589 */ /* 0x000e2200000e0000 */
[----:B------:R-:W-:Y:S01]  /*40e0*/  VIADD R8, R4, 0x800 ;  /* 0x0000080004087836 */ /* 0x000fe20000000000 */
[----:B0-----:R-:W-:-:S04]  /*40f0*/  ISETP.GT.AND P1, PT, R7, 0x7f, PT ;  /* 0x0000007f0700780c */ /* 0x001fc80003f24270 */
[----:B------:R-:W-:-:S05]  /*4100*/  SEL R7, RZ, 0x2, !P1 ;  /* 0x00000002ff077807 */ /* 0x000fca0004800000 */
        /* <DEDUP_REMOVED lines=135> */
[----:B------:R-:W-:-:S03]  /*4980*/  IMAD.IADD R12, R7, 0x1, R8 ;  /* 0x00000001070c7824 */ /* 0x000fc600078e0208 */
        /* <DEDUP_REMOVED lines=12> */
[----:B------:R-:W-:Y:S01]  /*4a50*/  LEA R11, R185, R18, 0x6 ;  /* 0x00000012b90b7211 */ /* 0x000fe200078e30ff */
        /* <DEDUP_REMOVED lines=22> */
[----:B------:R-:W-:-:S05]  /*4bc0*/  IMAD R7, R168, -0x40, R9 ;  /* 0xffffffc0a8077824 */ /* 0x000fca00078e0209 */
[----:B------:R-:W-:Y:S02]  /*4bd0*/  IADD3 R9, R186, 0x1, R7 ;  /* 0x00000001ba097810 */ /* 0x000fe40007ffe007 */
[----:B------:R-:W-:Y:S01]  /*4be0*/  IADD3 R7, -R22, R7, R186 ;  /* 0x0000000716077210 */ /* 0x000fe20007ffe1ba */
[----:B------:R-:W-:Y:S02]  /*4bf0*/  WARPGROUP.DEPBAR.LE gsb0, 0x0 ;  /* 0x00008000000079c5 */ /* 0x000fe40000010000 */
[----:B------:R-:W-:-:S06]  /*4c00*/  WARPGROUP.ARRIVE ;  /* 0x00000000000079c5 */ /* 0x000fcc0000000000 */
[----:B------:R-:W-:Y:S01]  /*4c10*/  HGMMA.64x64x16.F32 R24, gdesc[UR4], R24, gsb0 ;  /* 0x00e00000041879f0 */ /* 0x000fe20008000818 */
[----:B------:R-:W-:Y:S01]  /*4c20*/  R2UR UR4, R10 ;  /* 0x000000000a0472ca */ /* 0x000fe200000e0000 */
[----:B------:R-:W-:Y:S01]  /*4c30*/  UMOV UR5, 0x40000040 ;  /* 0x4000004000057882 */ /* 0x000fe20000000000 */
[----:B------:R-:W-:Y:S01]  /*4c40*/  R2UR UR6, R6 ;  /* 0x00000000060672ca */ /* 0x000fe200000e0000 */
[----:B------:R-:W-:Y:S01]  /*4c50*/  UMOV UR7, 0x40000040 ;  /* 0x4000004000077882 */ /* 0x000fe20000000000 */
[----:B------:R-:W-:-:S04]  /*4c60*/  IADD3 R6, -R22, R9, -R184 ;  /* 0x0000000916067210 */ /* 0x000fc80007ffe9b8 */
[----:B------:R-:W-:Y:S02]  /*4c70*/  VIADDMNMX R8, R11, R6, R7, PT ;  /* 0x000000060b087246 */ /* 0x000fe40003800107 */
[----:B------:R-:W-:Y:S02]  /*4c80*/  IADD3 R6, R6, 0x8, R11 ;  /* 0x0000000806067810 */ /* 0x000fe40007ffe00b */
[C---:B------:R-:W-:Y:S02]  /*4c90*/  ISETP.GT.AND P1, PT, R8.reuse, RZ, PT ;  /* 0x000000ff0800720c */ /* 0x040fe40003f24270 */
[C---:B------:R-:W-:Y:S02]  /*4ca0*/  ISETP.GT.AND P2, PT, R8.reuse, 0x1, PT ;  /* 0x000000010800780c */ /* 0x040fe40003f44270 */
[----:B------:R-:W-:Y:S01]  /*4cb0*/  ISETP.GT.AND P3, PT, R8, 0x8, PT ;  /* 0x000000080800780c */ /* 0x000fe20003f64270 */
[----:B------:R-:W-:Y:S02]  /*4cc0*/  WARPGROUP.DEPBAR.LE gsb0, 0x0 ;  /* 0x00008000000079c5 */ /* 0x000fe40000010000 */
[----:B------:R-:W-:-:S06]  /*4cd0*/  WARPGROUP.ARRIVE ;  /* 0x00000000000079c5 */ /* 0x000fcc0000000000 */
[----:B------:R-:W-:Y:S01]  /*4ce0*/  HGMMA.64x64x16.F32 R24, gdesc[UR4], R24, gsb0 ;  /* 0x00e00000041879f0 */ /* 0x000fe20008000818 */
[----:B------:R-:W-:Y:S01]  /*4cf0*/  ULDC UR4, c[0x0][0xad0] ;  /* 0x0002b40000047ab9 */ /* 0x000fe20000000800 */
[----:B------:R-:W-:Y:S01]  /*4d00*/  R2UR UR6, R203 ;  /* 0x00000000cb0672ca */ /* 0x000fe200000e0000 */
        /* <DEDUP_REMOVED lines=46> */
[----:B------:R-:W-:-:S02]  /*4ff0*/  ULDC UR4, c[0x0][0xa80] ;  /* 0x0002a00000047ab9 */ /* 0x000fc40000000800 */
        /* <DEDUP_REMOVED lines=45> */
[----:B--2---:R-:W-:-:S04]  /*52d0*/  FSEL R52, R52, -INF , P2 ;  /* 0xff80000034347808 */ /* 0x004fc80001000000 */
[----:B------:R-:W-:-:S03]  /*52e0*/  FMNMX.FTZ R8, R52, R9, !PT ;  /* 0x0000000934087209 */ /* 0x000fc60007810000 */
[----:B------:R-:W2:Y:S01]  /*52f0*/  MUFU.TANH R27, R27 ;  /* 0x0000001b001b7308 */ /* 0x000ea20000002400 */
[----:B0-----:R-:W-:-:S04]  /*5300*/  FSEL R53, R53, -INF , P1 ;  /* 0xff80000035357808 */ /* 0x001fc80000800000 */
[----:B------:R-:W-:-:S03]  /*5310*/  FMNMX.FTZ R8, R53, R8, !PT ;  /* 0x0000000835087209 */ /* 0x000fc60007810000 */
[----:B------:R-:W0:Y:S02]  /*5320*/  MUFU.TANH R30, R30 ;  /* 0x0000001e001e7308 */ /* 0x000e240000002400 */
[----:B------:R-:W3:Y:S06]  /*5330*/  SHFL.BFLY PT, R9, R8, 0x2, 0x1f ;  /* 0x0c401f0008097f89 */ /* 0x000eec00000e0000 */
[----:B------:R-:W4:Y:S08]  /*5340*/  MUFU.TANH R31, R31 ;  /* 0x0000001f001f7308 */ /* 0x000f300000002400 */
[----:B------:R-:W5:Y:S08]  /*5350*/  MUFU.TANH R34, R34 ;  /* 0x0000002200227308 */ /* 0x000f700000002400 */
[----:B------:R-:W5:Y:S01]  /*5360*/  MUFU.TANH R35, R35 ;  /* 0x0000002300237308 */ /* 0x000f620000002400 */
[----:B---3--:R-:W-:-:S02]  /*5370*/  FMNMX.FTZ R9, R8, R9, !PT ;  /* 0x0000000908097209 */ /* 0x008fc40007810000 */
[----:B------:R-:W-:-:S03]  /*5380*/  VIMNMX R8, R7, R6, PT ;  /* 0x0000000607087248 */ /* 0x000fc60003fe0100 */
[----:B------:R-:W3:Y:S01]  /*5390*/  SHFL.BFLY PT, R10, R9, 0x1, 0x1f ;  /* 0x0c201f00090a7f89 */ /* 0x000ee200000e0000 */
[C---:B------:R-:W-:Y:S01]  /*53a0*/  ISETP.GT.AND P1, PT, R8.reuse, RZ, PT ;  /* 0x000000ff0800720c */ /* 0x040fe20003f24270 */
[----:B------:R-:W3:Y:S01]  /*53b0*/  MUFU.TANH R38, R38 ;  /* 0x0000002600267308 */ /* 0x000ee20000002400 */
[C---:B------:R-:W-:Y:S02]  /*53c0*/  ISETP.GT.AND P2, PT, R8.reuse, 0x1, PT ;  /* 0x000000010800780c */ /* 0x040fe40003f44270 */
[----:B------:R-:W-:Y:S02]  /*53d0*/  ISETP.GT.AND P3, PT, R8, 0x8, PT ;  /* 0x000000080800780c */ /* 0x000fe40003f64270 */
[----:B-1----:R-:W-:Y:S02]  /*53e0*/  FSEL R26, R26, -INF , P1 ;  /* 0xff8000001a1a7808 */ /* 0x002fe40000800000 */
[----:B--2---:R-:W-:Y:S01]  /*53f0*/  FSEL R27, R27, -INF , P2 ;  /* 0xff8000001b1b7808 */ /* 0x004fe20001000000 */
[----:B------:R-:W1:Y:S01]  /*5400*/  MUFU.TANH R39, R39 ;  /* 0x0000002700277308 */ /* 0x000e620000002400 */
[----:B------:R-:W-:-:S02]  /*5410*/  ISETP.GT.AND P1, PT, R8, 0x9, PT ;  /* 0x000000090800780c */ /* 0x000fc40003f24270 */
[----:B0-----:R-:W-:Y:S02]  /*5420*/  FSEL R30, R30, -INF , P3 ;  /* 0xff8000001e1e7808 */ /* 0x001fe40001800000 */
[C---:B------:R-:W-:Y:S02]  /*5430*/  ISETP.GT.AND P2, PT, R8.reuse, 0x10, PT ;  /* 0x000000100800780c */ /* 0x040fe40003f44270 */
[----:B----4-:R-:W-:Y:S01]  /*5440*/  FSEL R31, R31, -INF , P1 ;  /* 0xff8000001f1f7808 */ /* 0x010fe20000800000 */
[----:B------:R-:W0:Y:S01]  /*5450*/  MUFU.TANH R42, R42 ;  /* 0x0000002a002a7308 */ /* 0x000e220000002400 */
[----:B------:R-:W-:Y:S02]  /*5460*/  ISETP.GT.AND P1, PT, R8, 0x11, PT ;  /* 0x000000110800780c */ /* 0x000fe40003f24270 */
[----:B-----5:R-:W-:Y:S02]  /*5470*/  FSEL R34, R34, -INF , P2 ;  /* 0xff80000022227808 */ /* 0x020fe40001000000 */
[----:B------:R-:W-:-:S02]  /*5480*/  ISETP.GT.AND P2, PT, R8, 0x18, PT ;  /* 0x000000180800780c */ /* 0x000fc40003f44270 */
[----:B---3--:R-:W-:Y:S01]  /*5490*/  FMNMX.FTZ R7, R9, R10, !PT ;  /* 0x0000000a09077209 */ /* 0x008fe20007810000 */
[----:B------:R-:W2:Y:S01]  /*54a0*/  MUFU.TANH R43, R43 ;  /* 0x0000002b002b7308 */ /* 0x000ea20000002400 */
[----:B------:R-:W-:Y:S02]  /*54b0*/  FMNMX.FTZ R9, R26, R27, !PT ;  /* 0x0000001b1a097209 */ /* 0x000fe40007810000 */
[----:B------:R-:W-:Y:S01]  /*54c0*/  FSEL R35, R35, -INF , P1 ;  /* 0xff80000023237808 */ /* 0x000fe20000800000 */
[----:B------:R-:W-:Y:S01]  /*54d0*/  FMUL.FTZ R10, R7, UR4 ;  /* 0x00000004070a7c20 */ /* 0x000fe20008410000 */
[----:B------:R-:W-:Y:S02]  /*54e0*/  FMNMX.FTZ R6, R30, R9, !PT ;  /* 0x000000091e067209 */ /* 0x000fe40007810000 */
[----:B------:R-:W-:Y:S01]  /*54f0*/  ISETP.GT.AND P1, PT, R8, 0x19, PT ;  /* 0x000000190800780c */ /* 0x000fe20003f24270 */
[----:B------:R-:W3:Y:S01]  /*5500*/  MUFU.TANH R46, R46 ;  /* 0x0000002e002e7308 */ /* 0x000ee20000002400 */
[----:B------:R-:W-:-:S02]  /*5510*/  FMNMX.FTZ R9, R31, R6, !PT ;  /* 0x000000061f097209 */ /* 0x000fc40007810000 */
[----:B------:R-:W-:Y:S02]  /*5520*/  FSEL R38, R38, -INF , P2 ;  /* 0xff80000026267808 */ /* 0x000fe40001000000 */
[----:B------:R-:W-:Y:S02]  /*5530*/  FMNMX.FTZ R6, R34, R9, !PT ;  /* 0x0000000922067209 */ /* 0x000fe40007810000 */
[----:B------:R-:W-:Y:S01]  /*5540*/  ISETP.GT.AND P3, PT, R8, 0x20, PT ;  /* 0x000000200800780c */ /* 0x000fe20003f64270 */
[----:B------:R-:W4:Y:S01]  /*5550*/  MUFU.TANH R47, R47 ;  /* 0x0000002f002f7308 */ /* 0x000f220000002400 */
[----:B------:R-:W-:Y:S02]  /*5560*/  FMNMX.FTZ R9, R35, R6, !PT ;  /* 0x0000000623097209 */ /* 0x000fe40007810000 */
[----:B-1----:R-:W-:Y:S02]  /*5570*/  FSEL R39, R39, -INF , P1 ;  /* 0xff80000027277808 */ /* 0x002fe40000800000 */
[----:B------:R-:W-:-:S02]  /*5580*/  FMNMX.FTZ R6, R38, R9, !PT ;  /* 0x0000000926067209 */ /* 0x000fc40007810000 */
[----:B------:R-:W-:Y:S01]  /*5590*/  ISETP.GT.AND P2, PT, R8, 0x21, PT ;  /* 0x000000210800780c */ /* 0x000fe20003f44270 */
[----:B------:R-:W1:Y:S01]  /*55a0*/  MUFU.TANH R50, R50 ;  /* 0x0000003200327308 */ /* 0x000e620000002400 */
[----:B0-----:R-:W-:Y:S02]  /*55b0*/  FSEL R42, R42, -INF , P3 ;  /* 0xff8000002a2a7808 */ /* 0x001fe40001800000 */
[----:B------:R-:W-:Y:S02]  /*55c0*/  FMNMX.FTZ R9, R39, R6, !PT ;  /* 0x0000000627097209 */ /* 0x000fe40007810000 */
[----:B------:R-:W-:Y:S02]  /*55d0*/  ISETP.GT.AND P1, PT, R8, 0x28, PT ;  /* 0x000000280800780c */ /* 0x000fe40003f24270 */
[----:B--2---:R-:W-:Y:S01]  /*55e0*/  FSEL R43, R43, -INF , P2 ;  /* 0xff8000002b2b7808 */ /* 0x004fe20001000000 */
[----:B------:R-:W0:Y:S01]  /*55f0*/  MUFU.TANH R51, R51 ;  /* 0x0000003300337308 */ /* 0x000e220000002400 */
[----:B------:R-:W-:-:S02]  /*5600*/  FMNMX.FTZ R6, R42, R9, !PT ;  /* 0x000000092a067209 */ /* 0x000fc40007810000 */
[----:B------:R-:W-:Y:S02]  /*5610*/  ISETP.GT.AND P4, PT, R8, 0x29, PT ;  /* 0x000000290800780c */ /* 0x000fe40003f84270 */
[----:B---3--:R-:W-:Y:S02]  /*5620*/  FSEL R46, R46, -INF , P1 ;  /* 0xff8000002e2e7808 */ /* 0x008fe40000800000 */
[----:B------:R-:W-:Y:S01]  /*5630*/  FMNMX.FTZ R9, R43, R6, !PT ;  /* 0x000000062b097209 */ /* 0x000fe20007810000 */
[----:B------:R-:W2:Y:S01]  /*5640*/  MUFU.TANH R54, R54 ;  /* 0x0000003600367308 */ /* 0x000ea20000002400 */
[----:B------:R-:W-:Y:S02]  /*5650*/  ISETP.GT.AND P3, PT, R8, 0x30, PT ;  /* 0x000000300800780c */ /* 0x000fe40003f64270 */
[----:B----4-:R-:W-:Y:S02]  /*5660*/  FSEL R47, R47, -INF , P4 ;  /* 0xff8000002f2f7808 */ /* 0x010fe40002000000 */
[----:B------:R-:W-:-:S02]  /*5670*/  FMNMX.FTZ R6, R46, R9, !PT ;  /* 0x000000092e067209 */ /* 0x000fc40007810000 */
[----:B------:R-:W-:Y:S01]  /*5680*/  FSETP.NEU.FTZ.AND P2, PT, R7, -INF , PT ;  /* 0xff8000000700780b */ /* 0x000fe20003f5d000 */
[----:B------:R-:W3:Y:S01]  /*5690*/  MUFU.TANH R55, R55 ;  /* 0x0000003700377308 */ /* 0x000ee20000002400 */
[----:B------:R-:W-:Y:S02]  /*56a0*/  ISETP.GT.AND P1, PT, R8, 0x31, PT ;  /* 0x000000310800780c */ /* 0x000fe40003f24270 */
[----:B-1----:R-:W-:Y:S02]  /*56b0*/  FSEL R50, R50, -INF , P3 ;  /* 0xff80000032327808 */ /* 0x002fe40001800000 */
[----:B------:R-:W-:Y:S02]  /*56c0*/  FMNMX.FTZ R9, R47, R6, !PT ;  /* 0x000000062f097209 */ /* 0x000fe40007810000 */
[----:B------:R-:W-:Y:S02]  /*56d0*/  FSEL R56, R10, RZ, P2 ;  /* 0x000000ff0a387208 */ /* 0x000fe40001000000 */
[----:B------:R-:W-:-:S02]  /*56e0*/  ISETP.GT.AND P2, PT, R8, 0x38, PT ;  /* 0x000000380800780c */ /* 0x000fc40003f44270 */
[----:B0-----:R-:W-:Y:S01]  /*56f0*/  FSEL R51, R51, -INF , P1 ;  /* 0xff80000033337808 */ /* 0x001fe20000800000 */
[--C-:B------:R-:W-:Y:S01]  /*5700*/  FFMA.FTZ R24, R24, UR4, -R56.reuse ;  /* 0x0000000418187c23 */ /* 0x100fe20008010838 */
[----:B------:R-:W-:Y:S01]  /*5710*/  FMNMX.FTZ R10, R50, R9, !PT ;  /* 0x00000009320a7209 */ /* 0x000fe20007810000 */
[--C-:B------:R-:W-:Y:S01]  /*5720*/  FFMA.FTZ R9, R25, UR4, -R56.reuse ;  /* 0x0000000419097c23 */ /* 0x100fe20008010838 */
[----:B------:R-:W-:Y:S01]  /*5730*/  ISETP.GT.AND P1, PT, R8, 0x39, PT ;  /* 0x000000390800780c */ /* 0x000fe20003f24270 */
[----:B------:R-:W-:Y:S01]  /*5740*/  MUFU.EX2 R6, R24 ;  /* 0x0000001800067308 */ /* 0x000fe20000000800 */
[----:B--2---:R-:W-:Y:S01]  /*5750*/  FSEL R54, R54, -INF , P2 ;  /* 0xff80000036367808 */ /* 0x004fe20001000000 */
[--C-:B------:R-:W-:Y:S01]  /*5760*/  FFMA.FTZ R12, R32, UR4, -R56.reuse ;  /* 0x00000004200c7c23 */ /* 0x100fe20008010838 */
[----:B------:R-:W-:Y:S01]  /*5770*/  FMNMX.FTZ R11, R51, R10, !PT ;  /* 0x0000000a330b7209 */ /* 0x000fe20007810000 */
[--C-:B------:R-:W-:Y:S01]  /*5780*/  FFMA.FTZ R10, R28, UR4, -R56.reuse ;  /* 0x000000041c0a7c23 */ /* 0x100fe20008010838 */
[----:B---3--:R-:W-:Y:S01]  /*5790*/  FSEL R55, R55, -INF , P1 ;  /* 0xff80000037377808 */ /* 0x008fe20000800000 */
        /* <DEDUP_REMOVED lines=13> */
[----:B------:R-:W-:Y:S01]  /*5870*/  FFMA.FTZ R174, R53, UR4, -R56 ;  /* 0x0000000435ae7c23 */ /* 0x000fe20008010838 */
[----:B------:R-:W1:Y:S08]  /*5880*/  MUFU.EX2 R9, R9 ;  /* 0x0000000900097308 */ /* 0x000e700000000800 */
[----:B------:R-:W-:Y:S08]  /*5890*/  MUFU.EX2 R10, R10 ;  /* 0x0000000a000a7308 */ /* 0x000ff00000000800 */
[----:B------:R-:W2:Y:S01]  /*58a0*/  MUFU.EX2 R11, R11 ;  /* 0x0000000b000b7308 */ /* 0x000ea20000000800 */
[----:B-1----:R-:W-:Y:S01]  /*58b0*/  F2FP.F16.F32.PACK_AB R152, R9, R6 ;  /* 0x000000060998723e */ /* 0x002fe200000000ff */
[----:B------:R-:W-:Y:S01]  /*58c0*/  FADD.FTZ R9, R6, R9 ;  /* 0x0000000906097221 */ /* 0x000fe20000010000 */
[----:B------:R-:W-:Y:S01]  /*58d0*/  IMAD.IADD R6, R186, 0x1, -R184 ;  /* 0x00000001ba067824 */ /* 0x000fe200078e0ab8 */
[----:B0-----:R-:W-:Y:S01]  /*58e0*/  FMNMX.FTZ R24, R8, R21, !PT ;  /* 0x0000001508187209 */ /* 0x001fe20007810000 */
[----:B------:R-:W-:-:S03]  /*58f0*/  FFMA.FTZ R21, R41, UR4, -R56 ;  /* 0x0000000429157c23 */ /* 0x000fc60008010838 */
[----:B------:R-:W-:Y:S01]  /*5900*/  MUFU.EX2 R12, R12 ;  /* 0x0000000c000c7308 */ /* 0x000fe20000000800 */
[----:B------:R-:W0:Y:S01]  /*5910*/  SHFL.BFLY PT, R25, R24, 0x1, 0x1f ;  /* 0x0c201f0018197f89 */ /* 0x000e2200000e0000 */
[----:B------:R-:W-:-:S06]  /*5920*/  LEA R6, R185, R6, 0x6 ;  /* 0x00000006b9067211 */ /* 0x000fcc00078e30ff */
[----:B------:R-:W1:Y:S01]  /*5930*/  MUFU.EX2 R13, R13 ;  /* 0x0000000d000d7308 */ /* 0x000e620000000800 */
[----:B--2---:R-:W-:Y:S01]  /*5940*/  F2FP.F16.F32.PACK_AB R154, R11, R10 ;  /* 0x0000000a0b9a723e */ /* 0x004fe200000000ff */
[----:B------:R-:W-:Y:S01]  /*5950*/  FADD.FTZ R10, R10, R9 ;  /* 0x000000090a0a7221 */ /* 0x000fe20000010000 */
[----:B------:R-:W-:-:S03]  /*5960*/  SHF.R.S32.HI R9, RZ, 0x1f, R6 ;  /* 0x0000001fff097819 */ /* 0x000fc60000011406 */
[----:B------:R-:W-:Y:S01]  /*5970*/  FADD.FTZ R11, R11, R10 ;  /* 0x0000000a0b0b7221 */ /* 0x000fe20000010000 */
[----:B------:R-:W-:Y:S01]  /*5980*/  LEA.HI R9, R9, R6, RZ, 0x6 ;  /* 0x0000000609097211 */ /* 0x000fe200078f30ff */
[----:B------:R-:W-:Y:S03]  /*5990*/  MUFU.EX2 R14, R14 ;  /* 0x0000000e000e7308 */ /* 0x000fe60000000800 */
[----:B------:R-:W-:-:S04]  /*59a0*/  SHF.R.S32.HI R9, RZ, 0x6, R9 ;  /* 0x00000006ff097819 */ /* 0x000fc80000011409 */
[----:B------:R-:W-:Y:S01]  /*59b0*/  VIMNMX R9, RZ, R9, !PT ;  /* 0x00000009ff097248 */ /* 0x000fe20007fe0100 */
[----:B------:R-:W2:Y:S01]  /*59c0*/  MUFU.EX2 R15, R15 ;  /* 0x0000000f000f7308 */ /* 0x000ea20000000800 */
[----:B0-----:R-:W-:Y:S02]  /*59d0*/  FMNMX.FTZ R8, R24, R25, !PT ;  /* 0x0000001918087209 */ /* 0x001fe40007810000 */
[C---:B-1----:R-:W-:Y:S01]  /*59e0*/  F2FP.F16.F32.PACK_AB R156, R13.reuse, R12 ;  /* 0x0000000c0d9c723e */ /* 0x042fe200000000ff */
[----:B------:R-:W-:Y:S01]  /*59f0*/  FADD.FTZ R12, R12, R11 ;  /* 0x0000000b0c0c7221 */ /* 0x000fe20000010000 */
[C---:B------:R-:W-:Y:S01]  /*5a00*/  FSETP.NEU.FTZ.AND P1, PT, R8.reuse, -INF , PT ;  /* 0xff8000000800780b */ /* 0x040fe20003f3d000 */
[----:B------:R-:W-:Y:S02]  /*5a10*/  FMUL.FTZ R24, R8, UR4 ;  /* 0x0000000408187c20 */ /* 0x000fe40008410000 */
[----:B------:R-:W-:Y:S01]  /*5a20*/  MUFU.EX2 R20, R20 ;  /* 0x0000001400147308 */ /* 0x000fe20000000800 */
[----:B------:R-:W-:Y:S01]  /*5a30*/  FADD.FTZ R13, R13, R12 ;  /* 0x0000000c0d0d7221 */ /* 0x000fe20000010000 */
[----:B------:R-:W-:Y:S01]  /*5a40*/  VIADD R12, R168, 0xfffffffe ;  /* 0xfffffffea80c7836 */ /* 0x000fe20000000000 */
[----:B------:R-:W-:-:S02]  /*5a50*/  FSEL R25, R24, RZ, P1 ;  /* 0x000000ff18197208 */ /* 0x000fc40000800000 */
[----:B------:R-:W-:Y:S02]  /*5a60*/  ISETP.NE.AND P1, PT, R57, RZ, PT ;  /* 0x000000ff3900720c */ /* 0x000fe40003f25270 */
[----:B------:R-:W-:Y:S01]  /*5a70*/  ISETP.GE.AND P2, PT, R12, R9, PT ;  /* 0x000000090c00720c */ /* 0x000fe20003f46270 */
        /* <DEDUP_REMOVED lines=22> */
[----:B------:R-:W-:-:S03]  /*5be0*/  @!P1 VIADD R5, R5, 0x38860 ;  /* 0x0003886005059836 */ /* 0x000fc60000000000 */
[----:B------:R-:W-:Y:S01]  /*5bf0*/  FADD.FTZ R15, R15, R14 ;  /* 0x0000000e0f0f7221 */ /* 0x000fe20000010000 */
[----:B------:R-:W1:Y:S01]  /*5c00*/  MUFU.EX2 R176, R176 ;  /* 0x000000b000b07308 */ /* 0x000e620000000800 */
[----:B------:R-:W-:-:S07]  /*5c10*/  @!P1 PRMT R5, RZ, 0x654, R5 ;  /* 0x00000654ff059816 */ /* 0x000fce0000000005 */
[----:B------:R-:W-:Y:S08]  /*5c20*/  MUFU.EX2 R177, R177 ;  /* 0x000000b100b17308 */ /* 0x000ff00000000800 */
[----:B------:R-:W2:Y:S01]  /*5c30*/  MUFU.EX2 R178, R178 ;  /* 0x000000b200b27308 */ /* 0x000ea20000000800 */
[----:B-1----:R-:W-:Y:S01]  /*5c40*/  F2FP.F16.F32.PACK_AB R153, R176, R175 ;  /* 0x000000afb099723e */ /* 0x002fe200000000ff */
[----:B------:R-:W-:-:S06]  /*5c50*/  FADD.FTZ R176, R175, R176 ;  /* 0x000000b0afb07221 */ /* 0x000fcc0000010000 */
[----:B------:R-:W-:Y:S08]  /*5c60*/  MUFU.EX2 R179, R179 ;  /* 0x000000b300b37308 */ /* 0x000ff00000000800 */
[----:B------:R-:W1:Y:S01]  /*5c70*/  MUFU.EX2 R180, R180 ;  /* 0x000000b400b47308 */ /* 0x000e620000000800 */
[----:B--2---:R-:W-:Y:S01]  /*5c80*/  F2FP.F16.F32.PACK_AB R155, R178, R177 ;  /* 0x000000b1b29b723e */ /* 0x004fe200000000ff */
[----:B------:R-:W-:Y:S01]  /*5c90*/  BAR.SYNC.DEFER_BLOCKING 0xf, 0x100 ;  /* 0x03c4000000007b1d */ /* 0x000fe20000010000 */
[----:B------:R-:W-:-:S04]  /*5ca0*/  FADD.FTZ R177, R177, R176 ;  /* 0x000000b0b1b17221 */ /* 0x000fc80000010000 */
[----:B------:R-:W-:Y:S01]  /*5cb0*/  FADD.FTZ R178, R178, R177 ;  /* 0x000000b1b2b27221 */ /* 0x000fe20000010000 */
[----:B------:R-:W-:Y:S08]  /*5cc0*/  MUFU.EX2 R181, R181 ;  /* 0x000000b500b57308 */ /* 0x000ff00000000800 */
[----:B------:R-:W2:Y:S01]  /*5cd0*/  MUFU.EX2 R182, R182 ;  /* 0x000000b600b67308 */ /* 0x000ea20000000800 */
[----:B-1----:R-:W-:Y:S01]  /*5ce0*/  F2FP.F16.F32.PACK_AB R157, R180, R179 ;  /* 0x000000b3b49d723e */ /* 0x002fe200000000ff */
[----:B------:R-:W-:-:S04]  /*5cf0*/  FADD.FTZ R179, R179, R178 ;  /* 0x000000b2b3b37221 */ /* 0x000fc80000010000 */
[----:B------:R-:W-:Y:S02]  /*5d00*/  FADD.FTZ R180, R180, R179 ;  /* 0x000000b3b4b47221 */ /* 0x000fe40000010000 */
[----:B------:R-:W1:Y:S01]  /*5d10*/  MUFU.EX2 R21, R21 ;  /* 0x0000001500157308 */ /* 0x000e620000000800 */
[----:B------:R3:W-:Y:S07]  /*5d20*/  STSM.16.M88.4 [R189+0x36400], R152 ;  /* 0x03640098bd007844 */ /* 0x0007ee0000000200 */
[----:B------:R-:W-:Y:S01]  /*5d30*/  MUFU.EX2 R169, R169 ;  /* 0x000000a900a97308 */ /* 0x000fe20000000800 */
[----:B--2---:R-:W-:Y:S01]  /*5d40*/  F2FP.F16.F32.PACK_AB R159, R182, R181 ;  /* 0x000000b5b69f723e */ /* 0x004fe200000000ff */
[----:B------:R-:W-:-:S04]  /*5d50*/  FADD.FTZ R181, R181, R180 ;  /* 0x000000b4b5b57221 */ /* 0x000fc80000010000 */
[----:B------:R3:W-:Y:S01]  /*5d60*/  STSM.16.M88.4 [R192], R156 ;  /* 0x0000009cc0007844 */ /* 0x0007e20000000200 */
[----:B------:R-:W-:Y:S01]  /*5d70*/  FADD.FTZ R182, R182, R181 ;  /* 0x000000b5b6b67221 */ /* 0x000fe20000010000 */
        /* <DEDUP_REMOVED lines=18> */
[----:B------:R3:W-:Y:S01]  /*5ea0*/  STSM.16.M88.4 [R190], R160 ;  /* 0x000000a0be007844 */ /* 0x0007e20000000200 */
[----:B------:R-:W-:Y:S01]  /*5eb0*/  FADD.FTZ R187, R202, R187 ;  /* 0x000000bbcabb7221 */ /* 0x000fe20000010000 */
[----:B------:R-:W-:Y:S08]  /*5ec0*/  MUFU.EX2 R173, R173 ;  /* 0x000000ad00ad7308 */ /* 0x000ff00000000800 */
[----:B------:R-:W2:Y:S01]  /*5ed0*/  MUFU.EX2 R174, R174 ;  /* 0x000000ae00ae7308 */ /* 0x000ea20000000800 */
[----:B-1----:R-:W-:Y:S01]  /*5ee0*/  F2FP.F16.F32.PACK_AB R164, R172, R171 ;  /* 0x000000abaca4723e */ /* 0x002fe200000000ff */
[----:B------:R-:W-:-:S04]  /*5ef0*/  FADD.FTZ R171, R171, R170 ;  /* 0x000000aaabab7221 */ /* 0x000fc80000010000 */
[----:B------:R-:W-:Y:S02]  /*5f00*/  FADD.FTZ R172, R172, R171 ;  /* 0x000000abacac7221 */ /* 0x000fe40000010000 */
[----:B------:R-:W-:Y:S08]  /*5f10*/  MUFU.EX2 R204, R204 ;  /* 0x000000cc00cc7308 */ /* 0x000ff00000000800 */
[----:B------:R-:W1:Y:S01]  /*5f20*/  MUFU.EX2 R199, R199 ;  /* 0x000000c700c77308 */ /* 0x000e620000000800 */
[----:B--2---:R-:W-:-:S07]  /*5f30*/  F2FP.F16.F32.PACK_AB R166, R174, R173 ;  /* 0x000000adaea6723e */ /* 0x004fce00000000ff */
[----:B------:R-:W-:Y:S08]  /*5f40*/  MUFU.EX2 R201, R201 ;  /* 0x000000c900c97308 */ /* 0x000ff00000000800 */
[----:B------:R-:W2:Y:S01]  /*5f50*/  MUFU.EX2 R206, R206 ;  /* 0x000000ce00ce7308 */ /* 0x000ea20000000800 */
[----:B-1----:R-:W-:Y:S01]  /*5f60*/  F2FP.F16.F32.PACK_AB R165, R199, R204 ;  /* 0x000000ccc7a5723e */ /* 0x002fe200000000ff */
[----:B------:R-:W-:-:S04]  /*5f70*/  FADD.FTZ R204, R204, R187 ;  /* 0x000000bbcccc7221 */ /* 0x000fc80000010000 */
[----:B------:R-:W-:Y:S01]  /*5f80*/  FADD.FTZ R204, R199, R204 ;  /* 0x000000ccc7cc7221 */ /* 0x000fe20000010000 */
[----:B--2---:R-:W-:-:S03]  /*5f90*/  F2FP.F16.F32.PACK_AB R167, R206, R201 ;  /* 0x000000c9cea7723e */ /* 0x004fc600000000ff */
[----:B------:R-:W-:Y:S02]  /*5fa0*/  FADD.FTZ R201, R201, R204 ;  /* 0x000000ccc9c97221 */ /* 0x000fe40000010000 */
[----:B------:R3:W-:Y:S01]  /*5fb0*/  STSM.16.M88.4 [R191], R164 ;  /* 0x000000a4bf007844 */ /* 0x0007e20000000200 */
[----:B0-----:R-:W-:Y:S01]  /*5fc0*/  WARPGROUP.ARRIVE ;  /* 0x00000000000079c5 */ /* 0x001fe20000000000 */
[----:B------:R-:W-:-:S05]  /*5fd0*/  FADD.FTZ R6, R206, R201 ;  /* 0x000000c9ce067221 */ /* 0x000fca0000010000 */
        /* <DEDUP_REMOVED lines=31> */
[----:B0-----:R-:W-:-:S04]  /*61d0*/  FADD.FTZ R5, R173, R172 ;  /* 0x000000acad057221 */ /* 0x001fc80000010000 */
[----:B------:R-:W-:Y:S01]  /*61e0*/  FADD.FTZ R5, R174, R5 ;  /* 0x00000005ae057221 */ /* 0x000fe20000010000 */
[----:B---3--:R-:W-:Y:S06]  /*61f0*/  @!P2 BRA `(.L_x_6674) ;  /* 0x000000340078a947 */ /* 0x008fec0003800000 */
[----:B------:R-:W-:Y:S01]  /*6200*/  IMAD.MOV.U32 R11, RZ, RZ, R8 ;  /* 0x000000ffff0b7224 */ /* 0x000fe200078e0008 */
[----:B------:R-:W-:Y:S01]  /*6210*/  ULDC UR5, c[0x0][0xad0] ;  /* 0x0002b40000057ab9 */ /* 0x000fe20000000800 */
[----:B------:R-:W-:Y:S01]  /*6220*/  IMAD.MOV.U32 R13, RZ, RZ, R7 ;  /* 0x000000ffff0d7224 */ /* 0x000fe200078e0007 */
[----:B------:R-:W-:Y:S01]  /*6230*/  ULDC UR4, c[0x0][0xa80] ;  /* 0x0002a00000047ab9 */ /* 0x000fe20000000800 */
[----:B------:R-:W-:-:S07]  /*6240*/  IMAD.MOV.U32 R15, RZ, RZ, R2 ;  /* 0x000000ffff0f7224 */ /* 0x000fce00078e0002 */
.L_x_6683:
[----:B------:R-:W-:-:S05]  /*6250*/  VIADD R2, R15, 0x1 ;  /* 0x000000010f027836 */ /* 0x000fca0000000000 */
[----:B------:R-:W-:-:S04]  /*6260*/  ISETP.NE.AND P2, PT, R2, 0x2, PT ;  /* 0x000000020200780c */ /* 0x000fc80003f45270 */
[----:B------:R-:W-:Y:S02]  /*6270*/  SEL R7, RZ, 0x1, P2 ;  /* 0x00000001ff077807 */ /* 0x000fe40001000000 */
[----:B------:R-:W-:Y:S02]  /*6280*/  SEL R2, R2, RZ, P2 ;  /* 0x000000ff02027207 */ /* 0x000fe40001000000 */
[----:B------:R-:W-:Y:S01]  /*6290*/  LOP3.LUT R16, R16, R7, RZ, 0x3c, !PT ;  /* 0x0000000710107212 */ /* 0x000fe200078e3cff */
[----:B------:R-:W-:Y:S06]  /*62a0*/  @!P0 BRA `(.L_x_6675) ;  /* 0x0000000000048947 */ /* 0x000fec0003800000 */
[----:B------:R-:W-:Y:S01]  /*62b0*/  BPT.TRAP 0x1 ;  /* 0x000000040000795c */ /* 0x000fe20000300000 */
.L_x_6675:
[----:B------:R-:W-:Y:S02]  /*62c0*/  LEA R10, R2, R17, 0x3 ;  /* 0x00000011020a7211 */ /* 0x000fe400078e18ff */
[----:B------:R-:W-:-:S04]  /*62d0*/  SHF.L.U32 R7, R16, 0x1f, RZ ;  /* 0x0000001f10077819 */ /* 0x000fc800000006ff */
[----:B------:R0:W1:Y:S01]  /*62e0*/  SYNCS.PHASECHK.TRANS64.TRYWAIT P2, [R10+URZ+0x38830], R7 ;  /* 0x038830070a0075a7 */ /* 0x000062000804017f */
[----:B------:R-:W-:Y:S05]  /*62f0*/  @!P0 BRA `(.L_x_6676) ;  /* 0x0000000000048947 */ /* 0x000fea0003800000 */
[----:B------:R-:W-:Y:S01]  /*6300*/  BPT.TRAP 0x1 ;  /* 0x000000040000795c */ /* 0x000fe20000300000 */
.L_x_6676:
[----:B------:R-:W-:Y:S01]  /*6310*/  IMAD R8, R2, 0x200, R0 ;  /* 0x0000020002087824 */ /* 0x000fe200078e0200 */
[----:B-1----:R-:W-:Y:S06]  /*6320*/  @P2 BRA `(.L_x_6677) ;  /* 0x0000000000082947 */ /* 0x002fec0003800000 */
[----:B------:R-:W1:Y:S02]  /*6330*/  SYNCS.PHASECHK.TRANS64.TRYWAIT P2, [R10+URZ+0x38830], R7 ;  /* 0x038830070a0075a7 */ /* 0x000e64000804017f */
[----:B-1----:R-:W-:Y:S05]  /*6340*/  @!P2 BRA `(.L_x_6678) ;  /* 0x000000f0006ca947 */ /* 0x002fea0003800000 */
.L_x_6677:
        /* <DEDUP_REMOVED lines=22> */
.L_x_6679:
[----:B------:R2:W3:Y:S01]  /*64b0*/  SYNCS.PHASECHK.TRANS64.TRYWAIT P2, [R10+URZ+0x38850], R7 ;  /* 0x038850070a0075a7 */ /* 0x0004e2000804017f */
[----:B------:R-:W-:Y:S05]  /*64c0*/  @!P0 BRA `(.L_x_6680) ;  /* 0x0000000000048947 */ /* 0x000fea0003800000 */
[----:B------:R-:W-:Y:S01]  /*64d0*/  BPT.TRAP 0x1 ;  /* 0x000000040000795c */ /* 0x000fe20000300000 */
.L_x_6680:
[----:B---3--:R-:W-:Y:S05]  /*64e0*/  @P2 BRA `(.L_x_6681) ;  /* 0x0000000000082947 */ /* 0x008fea0003800000 */
[----:B------:R-:W3:Y:S02]  /*64f0*/  SYNCS.PHASECHK.TRANS64.TRYWAIT P2, [R10+URZ+0x38850], R7 ;  /* 0x038850070a0075a7 */ /* 0x000ee4000804017f */
[----:B---3--:R-:W-:Y:S05]  /*6500*/  @!P2 BRA `(.L_x_6682) ;  /* 0x000000f00010a947 */ /* 0x008fea0003800000 */
.L_x_6681:
[----:B0123--:R-:W-:Y:S01]  /*6510*/  IMAD R7, R2, 0x1000, R3 ;  /* 0x0000100002077824 */ /* 0x00ffe200078e0203 */
[----:B------:R-:W-:Y:S01]  /*6520*/  WARPGROUP.ARRIVE ;  /* 0x00000000000079c5 */ /* 0x000fe20000000000 */
[----:B------:R-:W-:Y:S01]  /*6530*/  UMOV UR11, 0x40000040 ;  /* 0x40000040000b7882 */ /* 0x000fe20000000000 */
[----:B------:R-:W-:Y:S01]  /*6540*/  VIADD R14, R4, 0x2 ;  /* 0x00000002040e7836 */ /* 0x000fe20000000000 */
[----:B------:R-:W-:Y:S01]  /*6550*/  UMOV UR29, 0x40000040 ;  /* 0x40000040001d7882 */ /* 0x000fe20000000000 */
[C---:B------:R-:W-:Y:S01]  /*6560*/  R2UR UR10, R7.reuse ;  /* 0x00000000070a72ca */ /* 0x040fe200000e0000 */
[C---:B------:R-:W-:Y:S01]  /*6570*/  VIADD R8, R7.reuse, 0x2 ;  /* 0x0000000207087836 */ /* 0x040fe20000000000 */
[----:B------:R-:W-:Y:S01]  /*6580*/  UMOV UR31, 0x40000040 ;  /* 0x40000040001f7882 */ /* 0x000fe20000000000 */
[----:B------:R-:W-:Y:S01]  /*6590*/  R2UR UR28, R14 ;  /* 0x000000000e1c72ca */ /* 0x000fe200000e0000 */
[----:B------:R-:W-:Y:S01]  /*65a0*/  VIADD R14, R4, 0x4 ;  /* 0x00000004040e7836 */ /* 0x000fe20000000000 */
[----:B------:R-:W0:Y:S01]  /*65b0*/  S2R R20, SR_TID.X ;  /* 0x0000000000147919 */ /* 0x000e220000002100 */
[----:B------:R-:W-:Y:S01]  /*65c0*/  R2UR UR30, R8 ;  /* 0x00000000081e72ca */ /* 0x000fe200000e0000 */
[----:B------:R-:W-:Y:S01]  /*65d0*/  VIADD R8, R7, 0x4 ;  /* 0x0000000407087836 */ /* 0x000fe20000000000 */
[----:B------:R-:W-:Y:S01]  /*65e0*/  UMOV UR7, 0x40000040 ;  /* 0x4000004000077882 */ /* 0x000fe20000000000 */
[----:B------:R-:W-:-:S02]  /*65f0*/  VIADD R187, R4, 0x800 ;  /* 0x0000080004bb7836 */ /* 0x000fc40000000000 */
[----:B------:R-:W-:Y:S02]  /*6600*/  VIADD R21, R7, 0x800 ;  /* 0x0000080007157836 */ /* 0x000fe40000000000 */
[----:B------:R-:W-:Y:S01]  /*6610*/  HGMMA.64x64x16.F32 R152, gdesc[UR8], R152, gsb0 ;  /* 0x00e00000089879f0 */ /* 0x000fe20008000898 */
[----:B0-----:R-:W-:Y:S02]  /*6620*/  SHF.R.U32.HI R20, RZ, 0x7, R20 ;  /* 0x00000007ff147819 */ /* 0x001fe40000011614 */
        /* <DEDUP_REMOVED lines=124> */
[----:B------:R-:W0:Y:S02]  /*6df0*/  SHFL.IDX PT, R8, R20, RZ, 0x1f ;  /* 0x00001fff14087589 */ /* 0x000e2400000e0000 */
[----:B0-----:R-:W-:-:S04]  /*6e00*/  ISETP.GT.AND P2, PT, R8, 0x7f, PT ;  /* 0x0000007f0800780c */ /* 0x001fc80003f44270 */
        /* <DEDUP_REMOVED lines=102> */
[--C-:B------:R-:W-:Y:S02]  /*7470*/  IMAD.IADD R200, R20, 0x1, R21.reuse ;  /* 0x0000000114c87824 */ /* 0x100fe400078e0215 */
        /* <DEDUP_REMOVED lines=75> */
[----:B------:R-:W-:Y:S01]  /*7930*/  IMAD.MOV.U32 R7, RZ, RZ, -0x40 ;  /* 0xffffffc0ff077424 */ /* 0x000fe200078e00ff */
[----:B------:R-:W-:Y:S02]  /*7940*/  WARPGROUP.DEPBAR.LE gsb0, 0x0 ;  /* 0x00008000000079c5 */ /* 0x000fe40000010000 */
[----:B------:R-:W-:-:S08]  /*7950*/  WARPGROUP.ARRIVE ;  /* 0x00000000000079c5 */ /* 0x000fd00000000000 */
[----:B------:R-:W-:Y:S03]  /*7960*/  HGMMA.64x64x16.F32 R152, gdesc[UR28], R152, gsb0 ;  /* 0x00e000001c9879f0 */ /* 0x000fe60008000898 */
[----:B------:R-:W-:Y:S02]  /*7970*/  WARPGROUP.DEPBAR.LE gsb0, 0x0 ;  /* 0x00008000000079c5 */ /* 0x000fe40000010000 */
        /* <DEDUP_REMOVED lines=13> */
[----:B0-----:R-:W-:-:S02]  /*7a50*/  IMAD R152, R12, R7, 0x1 ;  /* 0x000000010c987424 */ /* 0x001fc400078e0207 */
[----:B------:R-:W-:Y:S01]  /*7a60*/  FMUL.FTZ R173, R173, UR5 ;  /* 0x00000005adad7c20 */ /* 0x000fe20008410000 */
[----:B------:R-:W-:Y:S01]  /*7a70*/  FMUL.FTZ R176, R176, UR5 ;  /* 0x00000005b0b07c20 */ /* 0x000fe20008410000 */
[----:B------:R-:W-:Y:S01]  /*7a80*/  FMUL.FTZ R177, R177, UR5 ;  /* 0x00000005b1b17c20 */ /* 0x000fe20008410000 */
[----:B------:R-:W-:Y:S02]  /*7a90*/  IMAD R7, R185, 0x40, R152 ;  /* 0x00000040b9077824 */ /* 0x000fe400078e0298 */
[----:B------:R-:W-:Y:S01]  /*7aa0*/  FMUL.FTZ R180, R180, UR5 ;  /* 0x00000005b4b47c20 */ /* 0x000fe20008410000 */
[----:B------:R-:W-:Y:S01]  /*7ab0*/  FMUL.FTZ R181, R181, UR5 ;  /* 0x00000005b5b57c20 */ /* 0x000fe20008410000 */
[----:B------:R0:W3:Y:S01]  /*7ac0*/  MUFU.TANH R20, R156 ;  /* 0x0000009c00147308 */ /* 0x0000e20000002400 */
[----:B------:R-:W-:Y:S01]  /*7ad0*/  FMUL.FTZ R155, R155, UR5 ;  /* 0x000000059b9b7c20 */ /* 0x000fe20008410000 */
[----:B------:R-:W-:Y:S01]  /*7ae0*/  IADD3 R7, -R184, R7, R186 ;  /* 0x00000007b8077210 */ /* 0x000fe20007ffe1ba */
[----:B------:R-:W-:Y:S01]  /*7af0*/  FMUL.FTZ R158, R158, UR5 ;  /* 0x000000059e9e7c20 */ /* 0x000fe20008410000 */
[----:B------:R-:W-:Y:S01]  /*7b00*/  FMUL.FTZ R159, R159, UR5 ;  /* 0x000000059f9f7c20 */ /* 0x000fe20008410000 */
[----:B------:R-:W-:Y:S01]  /*7b10*/  FMUL.FTZ R162, R162, UR5 ;  /* 0x00000005a2a27c20 */ /* 0x000fe20008410000 */
[----:B------:R-:W-:Y:S01]  /*7b20*/  IADD3 R7, R18, R7, -R22 ;  /* 0x0000000712077210 */ /* 0x000fe20007ffe816 */
[----:B------:R-:W-:Y:S01]  /*7b30*/  FMUL.FTZ R163, R163, UR5 ;  /* 0x00000005a3a37c20 */ /* 0x000fe20008410000 */
[----:B------:R-:W4:Y:S01]  /*7b40*/  MUFU.TANH R157, R157 ;  /* 0x0000009d009d7308 */ /* 0x000f220000002400 */
[----:B------:R-:W-:Y:S01]  /*7b50*/  FMUL.FTZ R166, R166, UR5 ;  /* 0x00000005a6a67c20 */ /* 0x000fe20008410000 */
[----:B------:R-:W-:Y:S01]  /*7b60*/  ISETP.GT.AND P2, PT, R7, RZ, PT ;  /* 0x000000ff0700720c */ /* 0x000fe20003f44270 */
[----:B------:R-:W-:Y:S01]  /*7b70*/  FMUL.FTZ R167, R167, UR5 ;  /* 0x00000005a7a77c20 */ /* 0x000fe20008410000 */
[----:B------:R-:W-:Y:S01]  /*7b80*/  ISETP.GT.AND P3, PT, R7, 0x1, PT ;  /* 0x000000010700780c */ /* 0x000fe20003f64270 */
[----:B------:R-:W-:Y:S01]  /*7b90*/  FMUL.FTZ R170, R170, UR5 ;  /* 0x00000005aaaa7c20 */ /* 0x000fe20008410000 */
[----:B-1----:R-:W-:Y:S01]  /*7ba0*/  FSEL R14, R14, -INF , P2 ;  /* 0xff8000000e0e7808 */ /* 0x002fe20001000000 */
[----:B------:R-:W-:Y:S01]  /*7bb0*/  FMUL.FTZ R171, R171, UR5 ;  /* 0x00000005abab7c20 */ /* 0x000fe20008410000 */
[----:B------:R-:W1:Y:S01]  /*7bc0*/  MUFU.TANH R160, R160 ;  /* 0x000000a000a07308 */ /* 0x000e620000002400 */
[----:B------:R-:W-:Y:S01]  /*7bd0*/  ISETP.GT.AND P2, PT, R7, 0x8, PT ;  /* 0x000000080700780c */ /* 0x000fe20003f44270 */
[----:B------:R-:W-:Y:S01]  /*7be0*/  FMUL.FTZ R174, R174, UR5 ;  /* 0x00000005aeae7c20 */ /* 0x000fe20008410000 */
[----:B--2---:R-:W-:Y:S01]  /*7bf0*/  FSEL R21, R21, -INF , P3 ;  /* 0xff80000015157808 */ /* 0x004fe20001800000 */
[----:B------:R-:W-:Y:S01]  /*7c00*/  FMUL.FTZ R175, R175, UR5 ;  /* 0x00000005afaf7c20 */ /* 0x000fe20008410000 */
[----:B0-----:R-:W-:Y:S01]  /*7c10*/  FMNMX.FTZ R156, R14, R13, !PT ;  /* 0x0000000d0e9c7209 */ /* 0x001fe20007810000 */
[----:B------:R-:W-:Y:S01]  /*7c20*/  FMUL.FTZ R201, R178, UR5 ;  /* 0x00000005b2c97c20 */ /* 0x000fe20008410000 */
[----:B------:R-:W-:Y:S01]  /*7c30*/  ISETP.GT.AND P3, PT, R7, 0x9, PT ;  /* 0x000000090700780c */ /* 0x000fe20003f64270 */
[----:B------:R4:W0:Y:S01]  /*7c40*/  MUFU.TANH R8, R161 ;  /* 0x000000a100087308 */ /* 0x0008220000002400 */
[----:B---3--:R-:W-:Y:S01]  /*7c50*/  FSEL R20, R20, -INF , P2 ;  /* 0xff80000014147808 */ /* 0x008fe20001000000 */
[----:B------:R-:W-:Y:S01]  /*7c60*/  FMUL.FTZ R202, R179, UR5 ;  /* 0x00000005b3ca7c20 */ /* 0x000fe20008410000 */
[----:B------:R-:W-:Y:S01]  /*7c70*/  FMNMX.FTZ R187, R21, R156, !PT ;  /* 0x0000009c15bb7209 */ /* 0x000fe20007810000 */
[----:B------:R-:W-:Y:S01]  /*7c80*/  FMUL.FTZ R205, R183, UR5 ;  /* 0x00000005b7cd7c20 */ /* 0x000fe20008410000 */
[----:B------:R-:W-:Y:S01]  /*7c90*/  ISETP.GT.AND P2, PT, R7, 0x10, PT ;  /* 0x000000100700780c */ /* 0x000fe20003f44270 */
[----:B------:R-:W-:Y:S01]  /*7ca0*/  FMUL.FTZ R204, R182, UR5 ;  /* 0x00000005b6cc7c20 */ /* 0x000fe20008410000 */
[----:B------:R-:W-:Y:S01]  /*7cb0*/  FMNMX.FTZ R200, R20, R187, !PT ;  /* 0x000000bb14c87209 */ /* 0x000fe20007810000 */
[----:B------:R-:W2:Y:S01]  /*7cc0*/  MUFU.TANH R164, R164 ;  /* 0x000000a400a47308 */ /* 0x000ea20000002400 */
[----:B----4-:R-:W-:-:S02]  /*7cd0*/  FSEL R161, R157, -INF , P3 ;  /* 0xff8000009da17808 */ /* 0x010fc40001800000 */
[----:B------:R-:W-:Y:S02]  /*7ce0*/  ISETP.GT.AND P3, PT, R7, 0x11, PT ;  /* 0x000000110700780c */ /* 0x000fe40003f64270 */
[----:B------:R-:W-:-:S03]  /*7cf0*/  FMNMX.FTZ R157, R161, R200, !PT ;  /* 0x000000c8a19d7209 */ /* 0x000fc60007810000 */
[----:B------:R-:W3:Y:S08]  /*7d00*/  MUFU.TANH R165, R165 ;  /* 0x000000a500a57308 */ /* 0x000ef00000002400 */
[----:B------:R1:W4:Y:S08]  /*7d10*/  MUFU.TANH R152, R168 ;  /* 0x000000a800987308 */ /* 0x0003300000002400 */
[----:B------:R-:W5:Y:S01]  /*7d20*/  MUFU.TANH R169, R169 ;  /* 0x000000a900a97308 */ /* 0x000f620000002400 */
[----:B-1----:R-:W-:-:S02]  /*7d30*/  FSEL R168, R160, -INF , P2 ;  /* 0xff800000a0a87808 */ /* 0x002fc40001000000 */
[----:B------:R-:W-:Y:S02]  /*7d40*/  ISETP.GT.AND P2, PT, R7, 0x18, PT ;  /* 0x000000180700780c */ /* 0x000fe40003f44270 */
[----:B------:R-:W-:-:S03]  /*7d50*/  FMNMX.FTZ R157, R168, R157, !PT ;  /* 0x0000009da89d7209 */ /* 0x000fc60007810000 */
[----:B------:R0:W1:Y:S08]  /*7d60*/  MUFU.TANH R153, R172 ;  /* 0x000000ac00997308 */ /* 0x0000700000002400 */
[----:B------:R2:W1:Y:S01]  /*7d70*/  MUFU.TANH R156, R173 ;  /* 0x000000ad009c7308 */ /* 0x0004620000002400 */
[----:B0-----:R-:W-:Y:S02]  /*7d80*/  FSEL R172, R8, -INF , P3 ;  /* 0xff80000008ac7808 */ /* 0x001fe40001800000 */
[----:B------:R-:W-:-:S02]  /*7d90*/  ISETP.GT.AND P3, PT, R7, 0x19, PT ;  /* 0x000000190700780c */ /* 0x000fc40003f64270 */
[----:B------:R-:W-:-:S03]  /*7da0*/  FMNMX.FTZ R8, R172, R157, !PT ;  /* 0x0000009dac087209 */ /* 0x000fc60007810000 */
[----:B------:R-:W0:Y:S01]  /*7db0*/  MUFU.TANH R176, R176 ;  /* 0x000000b000b07308 */ /* 0x000e220000002400 */
[----:B--2---:R-:W-:Y:S02]  /*7dc0*/  FSEL R173, R164, -INF , P2 ;  /* 0xff800000a4ad7808 */ /* 0x004fe40001000000 */
[----:B------:R-:W-:Y:S02]  /*7dd0*/  ISETP.GT.AND P2, PT, R7, 0x20, PT ;  /* 0x000000200700780c */ /* 0x000fe40003f44270 */
[----:B---3--:R-:W-:Y:S02]  /*7de0*/  FSEL R164, R165, -INF , P3 ;  /* 0xff800000a5a47808 */ /* 0x008fe40001800000 */
[----:B------:R-:W-:Y:S01]  /*7df0*/  FMNMX.FTZ R157, R173, R8, !PT ;  /* 0x00000008ad9d7209 */ /* 0x000fe20007810000 */
[----:B------:R-:W2:Y:S01]  /*7e00*/  MUFU.TANH R177, R177 ;  /* 0x000000b100b17308 */ /* 0x000ea20000002400 */
[----:B------:R-:W-:Y:S02]  /*7e10*/  ISETP.GT.AND P3, PT, R7, 0x21, PT ;  /* 0x000000210700780c */ /* 0x000fe40003f64270 */
[----:B----4-:R-:W-:-:S02]  /*7e20*/  FSEL R165, R152, -INF , P2 ;  /* 0xff80000098a57808 */ /* 0x010fc40001000000 */
[----:B------:R-:W-:Y:S02]  /*7e30*/  FMNMX.FTZ R8, R164, R157, !PT ;  /* 0x0000009da4087209 */ /* 0x000fe40007810000 */
[----:B------:R-:W-:Y:S01]  /*7e40*/  ISETP.GT.AND P2, PT, R7, 0x28, PT ;  /* 0x000000280700780c */ /* 0x000fe20003f44270 */
[----:B------:R-:W3:Y:S01]  /*7e50*/  MUFU.TANH R180, R180 ;  /* 0x000000b400b47308 */ /* 0x000ee20000002400 */
[----:B-----5:R-:W-:Y:S01]  /*7e60*/  FSEL R157, R169, -INF , P3 ;  /* 0xff800000a99d7808 */ /* 0x020fe20001800000 */
[----:B------:R-:W-:Y:S01]  /*7e70*/  FMUL.FTZ R169, R154, UR5 ;  /* 0x000000059aa97c20 */ /* 0x000fe20008410000 */
[----:B------:R-:W-:Y:S02]  /*7e80*/  FMNMX.FTZ R8, R165, R8, !PT ;  /* 0x00000008a5087209 */ /* 0x000fe40007810000 */
[----:B-1----:R-:W-:Y:S02]  /*7e90*/  FSEL R160, R153, -INF , P2 ;  /* 0xff80000099a07808 */ /* 0x002fe40001000000 */
[----:B------:R-:W-:Y:S01]  /*7ea0*/  ISETP.GT.AND P3, PT, R7, 0x29, PT ;  /* 0x000000290700780c */ /* 0x000fe20003f64270 */
[----:B------:R-:W1:Y:S01]  /*7eb0*/  MUFU.TANH R152, R181 ;  /* 0x000000b500987308 */ /* 0x000e620000002400 */
[----:B------:R-:W-:-:S02]  /*7ec0*/  FMNMX.FTZ R153, R157, R8, !PT ;  /* 0x000000089d997209 */ /* 0x000fc40007810000 */
[C---:B------:R-:W-:Y:S02]  /*7ed0*/  ISETP.GT.AND P2, PT, R7.reuse, 0x30, PT ;  /* 0x000000300700780c */ /* 0x040fe40003f44270 */
[----:B------:R-:W-:Y:S02]  /*7ee0*/  FSEL R8, R156, -INF , P3 ;  /* 0xff8000009c087808 */ /* 0x000fe40001800000 */
[----:B------:R-:W-:Y:S01]  /*7ef0*/  FMNMX.FTZ R153, R160, R153, !PT ;  /* 0x00000099a0997209 */ /* 0x000fe20007810000 */
[----:B------:R-:W-:Y:S01]  /*7f00*/  MUFU.TANH R155, R155 ;  /* 0x0000009b009b7308 */ /* 0x000fe20000002400 */
[----:B------:R-:W-:Y:S02]  /*7f10*/  ISETP.GT.AND P3, PT, R7, 0x31, PT ;  /* 0x000000310700780c */ /* 0x000fe40003f64270 */
[----:B0-----:R-:W-:Y:S02]  /*7f20*/  FSEL R154, R176, -INF , P2 ;  /* 0xff800000b09a7808 */ /* 0x001fe40001000000 */
[----:B------:R-:W-:-:S02]  /*7f30*/  FMNMX.FTZ R153, R8, R153, !PT ;  /* 0x0000009908997209 */ /* 0x000fc40007810000 */
[----:B------:R-:W-:Y:S01]  /*7f40*/  ISETP.GT.AND P2, PT, R7, 0x38, PT ;  /* 0x000000380700780c */ /* 0x000fe20003f44270 */
[----:B------:R0:W4:Y:S01]  /*7f50*/  MUFU.TANH R176, R169 ;  /* 0x000000a900b07308 */ /* 0x0001220000002400 */
[----:B--2---:R-:W-:Y:S02]  /*7f60*/  FSEL R156, R177, -INF , P3 ;  /* 0xff800000b19c7808 */ /* 0x004fe40001800000 */
[----:B------:R-:W-:Y:S02]  /*7f70*/  FMNMX.FTZ R177, R154, R153, !PT ;  /* 0x000000999ab17209 */ /* 0x000fe40007810000 */
[----:B---3--:R-:W-:Y:S02]  /*7f80*/  FSEL R153, R180, -INF , P2 ;  /* 0xff800000b4997808 */ /* 0x008fe40001000000 */
[----:B------:R-:W-:Y:S01]  /*7f90*/  ISETP.GT.AND P3, PT, R7, 0x39, PT ;  /* 0x000000390700780c */ /* 0x000fe20003f64270 */
[----:B------:R-:W-:Y:S01]  /*7fa0*/  MUFU.TANH R181, R162 ;  /* 0x000000a200b57308 */ /* 0x000fe20000002400 */
[----:B------:R-:W-:-:S02]  /*7fb0*/  FMNMX.FTZ R180, R156, R177, !PT ;  /* 0x000000b19cb47209 */ /* 0x000fc40007810000 */
[----:B-1----:R-:W-:Y:S02]  /*7fc0*/  FSEL R152, R152, -INF , P3 ;  /* 0xff80000098987808 */ /* 0x002fe40001800000 */
[----:B------:R-:W-:-:S03]  /*7fd0*/  FMNMX.FTZ R177, R153, R180, !PT ;  /* 0x000000b499b17209 */ /* 0x000fc60007810000 */
[----:B------:R-:W-:Y:S01]  /*7fe0*/  MUFU.TANH R180, R159 ;  /* 0x0000009f00b47308 */ /* 0x000fe20000002400 */
[----:B0-----:R-:W-:-:S05]  /*7ff0*/  FMNMX.FTZ R169, R152, R177, !PT ;  /* 0x000000b198a97209 */ /* 0x001fca0007810000 */
[----:B------:R-:W0:Y:S02]  /*8000*/  SHFL.BFLY PT, R200, R169, 0x2, 0x1f ;  /* 0x0c401f00a9c87f89 */ /* 0x000e2400000e0000 */
[----:B------:R4:W1:Y:S08]  /*8010*/  MUFU.TANH R177, R158 ;  /* 0x0000009e00b17308 */ /* 0x0008700000002400 */
[----:B------:R-:W2:Y:S08]  /*8020*/  MUFU.TANH R187, R163 ;  /* 0x000000a300bb7308 */ /* 0x000eb00000002400 */
[----:B------:R3:W5:Y:S01]  /*8030*/  MUFU.TANH R199, R166 ;  /* 0x000000a600c77308 */ /* 0x0007620000002400 */
[----:B0-----:R-:W-:Y:S01]  /*8040*/  FMNMX.FTZ R203, R169, R200, !PT ;  /* 0x000000c8a9cb7209 */ /* 0x001fe20007810000 */
[----:B------:R-:W-:-:S06]  /*8050*/  VIADD R169, R7, 0x8 ;  /* 0x0000000807a97836 */ /* 0x000fcc0000000000 */
[----:B------:R0:W5:Y:S01]  /*8060*/  MUFU.TANH R200, R167 ;  /* 0x000000a700c87308 */ /* 0x0001620000002400 */
[----:B------:R-:W5:Y:S01]  /*8070*/  SHFL.BFLY PT, R206, R203, 0x1, 0x1f ;  /* 0x0c201f00cbce7f89 */ /* 0x000f6200000e0000 */
[C---:B------:R-:W-:Y:S02]  /*8080*/  ISETP.GT.AND P2, PT, R169.reuse, RZ, PT ;  /* 0x000000ffa900720c */ /* 0x040fe40003f44270 */
[C---:B------:R-:W-:Y:S02]  /*8090*/  ISETP.GT.AND P3, PT, R169.reuse, 0x1, PT ;  /* 0x00000001a900780c */ /* 0x040fe40003f64270 */
[----:B----4-:R-:W-:Y:S02]  /*80a0*/  FSEL R158, R176, -INF , P2 ;  /* 0xff800000b09e7808 */ /* 0x010fe40001000000 */
[----:B------:R-:W4:Y:S01]  /*80b0*/  MUFU.TANH R170, R170 ;  /* 0x000000aa00aa7308 */ /* 0x000f220000002400 */
[----:B------:R-:W-:Y:S02]  /*80c0*/  ISETP.GT.AND P2, PT, R169, 0x8, PT ;  /* 0x00000008a900780c */ /* 0x000fe40003f44270 */
[----:B------:R-:W-:-:S02]  /*80d0*/  FSEL R159, R155, -INF , P3 ;  /* 0xff8000009b9f7808 */ /* 0x000fc40001800000 */
[----:B------:R-:W-:Y:S02]  /*80e0*/  FMNMX.FTZ R162, R158, R11, !PT ;  /* 0x0000000b9ea27209 */ /* 0x000fe40007810000 */
[----:B------:R-:W-:Y:S01]  /*80f0*/  ISETP.GT.AND P3, PT, R169, 0x9, PT ;  /* 0x00000009a900780c */ /* 0x000fe20003f64270 */
[----:B------:R-:W4:Y:S01]  /*8100*/  MUFU.TANH R171, R171 ;  /* 0x000000ab00ab7308 */ /* 0x000f220000002400 */
[----:B-1----:R-:W-:Y:S02]  /*8110*/  FSEL R155, R177, -INF , P2 ;  /* 0xff800000b19b7808 */ /* 0x002fe40001000000 */
[----:B---3--:R-:W-:Y:S02]  /*8120*/  FMNMX.FTZ R166, R159, R162, !PT ;  /* 0x000000a29fa67209 */ /* 0x008fe40007810000 */
[----:B------:R-:W-:Y:S02]  /*8130*/  ISETP.GT.AND P2, PT, R169, 0x10, PT ;  /* 0x00000010a900780c */ /* 0x000fe40003f44270 */
[----:B------:R-:W-:Y:S01]  /*8140*/  FSEL R162, R180, -INF , P3 ;  /* 0xff800000b4a27808 */ /* 0x000fe20001800000 */
[----:B------:R-:W1:Y:S01]  /*8150*/  MUFU.TANH R174, R174 ;  /* 0x000000ae00ae7308 */ /* 0x000e620000002400 */
[----:B0-----:R-:W-:-:S02]  /*8160*/  FMNMX.FTZ R167, R155, R166, !PT ;  /* 0x000000a69ba77209 */ /* 0x001fc40007810000 */
[----:B------:R-:W-:Y:S02]  /*8170*/  ISETP.GT.AND P3, PT, R169, 0x11, PT ;  /* 0x00000011a900780c */ /* 0x000fe40003f64270 */
[----:B------:R-:W-:Y:S02]  /*8180*/  FSEL R163, R181, -INF , P2 ;  /* 0xff800000b5a37808 */ /* 0x000fe40001000000 */
[----:B------:R-:W-:Y:S01]  /*8190*/  FMNMX.FTZ R176, R162, R167, !PT ;  /* 0x000000a7a2b07209 */ /* 0x000fe20007810000 */
[----:B------:R-:W0:Y:S01]  /*81a0*/  MUFU.TANH R175, R175 ;  /* 0x000000af00af7308 */ /* 0x000e220000002400 */
[----:B------:R-:W-:Y:S02]  /*81b0*/  ISETP.GT.AND P2, PT, R169, 0x18, PT ;  /* 0x00000018a900780c */ /* 0x000fe40003f44270 */
[----:B--2---:R-:W-:Y:S02]  /*81c0*/  FSEL R166, R187, -INF , P3 ;  /* 0xff800000bba67808 */ /* 0x004fe40001800000 */
[----:B------:R-:W-:-:S02]  /*81d0*/  FMNMX.FTZ R177, R163, R176, !PT ;  /* 0x000000b0a3b17209 */ /* 0x000fc40007810000 */
[----:B------:R-:W-:Y:S01]  /*81e0*/  ISETP.GT.AND P3, PT, R169, 0x19, PT ;  /* 0x00000019a900780c */ /* 0x000fe20003f64270 */
[----:B------:R-:W2:Y:S01]  /*81f0*/  MUFU.TANH R183, R201 ;  /* 0x000000c900b77308 */ /* 0x000ea20000002400 */
[----:B-----5:R-:W-:Y:S02]  /*8200*/  FSEL R167, R199, -INF , P2 ;  /* 0xff800000c7a77808 */ /* 0x020fe40001000000 */
[----:B------:R-:W-:Y:S02]  /*8210*/  FMNMX.FTZ R176, R166, R177, !PT ;  /* 0x000000b1a6b07209 */ /* 0x000fe40007810000 */
[----:B------:R-:W-:Y:S02]  /*8220*/  ISETP.GT.AND P4, PT, R169, 0x20, PT ;  /* 0x00000020a900780c */ /* 0x000fe40003f84270 */
[----:B------:R-:W-:Y:S01]  /*8230*/  FSEL R178, R200, -INF , P3 ;  /* 0xff800000c8b27808 */ /* 0x000fe20001800000 */
[----:B------:R-:W3:Y:S01]  /*8240*/  MUFU.TANH R187, R202 ;  /* 0x000000ca00bb7308 */ /* 0x000ee20000002400 */
[----:B------:R-:W-:-:S02]  /*8250*/  FMNMX.FTZ R177, R167, R176, !PT ;  /* 0x000000b0a7b17209 */ /* 0x000fc40007810000 */
[----:B------:R-:W-:Y:S02]  /*8260*/  ISETP.GT.AND P5, PT, R169, 0x21, PT ;  /* 0x00000021a900780c */ /* 0x000fe40003fa4270 */
[----:B----4-:R-:W-:Y:S02]  /*8270*/  FSEL R179, R170, -INF , P4 ;  /* 0xff800000aab37808 */ /* 0x010fe40002000000 */
[----:B------:R-:W-:Y:S01]  /*8280*/  FMNMX.FTZ R170, R178, R177, !PT ;  /* 0x000000b1b2aa7209 */ /* 0x000fe20007810000 */
[----:B------:R-:W4:Y:S01]  /*8290*/  MUFU.TANH R199, R204 ;  /* 0x000000cc00c77308 */ /* 0x000f220000002400 */
[----:B------:R-:W-:Y:S02]  /*82a0*/  FSEL R180, R171, -INF , P5 ;  /* 0xff800000abb47808 */ /* 0x000fe40002800000 */
[----:B------:R-:W-:Y:S02]  /*82b0*/  ISETP.GT.AND P3, PT, R169, 0x28, PT ;  /* 0x00000028a900780c */ /* 0x000fe40003f64270 */
[----:B------:R-:W-:-:S02]  /*82c0*/  FMNMX.FTZ R171, R179, R170, !PT ;  /* 0x000000aab3ab7209 */ /* 0x000fc40007810000 */
[C---:B------:R-:W-:Y:S01]  /*82d0*/  ISETP.GT.AND P2, PT, R169.reuse, 0x29, PT ;  /* 0x00000029a900780c */ /* 0x040fe20003f44270 */
[----:B------:R-:W5:Y:S01]  /*82e0*/  MUFU.TANH R200, R205 ;  /* 0x000000cd00c87308 */ /* 0x000f620000002400 */
[----:B-1----:R-:W-:Y:S02]  /*82f0*/  FSEL R181, R174, -INF , P3 ;  /* 0xff800000aeb57808 */ /* 0x002fe40001800000 */
[----:B------:R-:W-:Y:S02]  /*8300*/  FMNMX.FTZ R170, R180, R171, !PT ;  /* 0x000000abb4aa7209 */ /* 0x000fe40007810000 */
[----:B------:R-:W-:Y:S02]  /*8310*/  ISETP.GT.AND P4, PT, R169, 0x30, PT ;  /* 0x00000030a900780c */ /* 0x000fe40003f84270 */
[----:B0-----:R-:W-:Y:S02]  /*8320*/  FSEL R182, R175, -INF , P2 ;  /* 0xff800000afb67808 */ /* 0x001fe40001000000 */
[----:B------:R-:W-:-:S02]  /*8330*/  FMNMX.FTZ R171, R181, R170, !PT ;  /* 0x000000aab5ab7209 */ /* 0x000fc40007810000 */
[----:B------:R-:W-:Y:S02]  /*8340*/  ISETP.GT.AND P2, PT, R169, 0x31, PT ;  /* 0x00000031a900780c */ /* 0x000fe40003f44270 */
[----:B--2---:R-:W-:Y:S02]  /*8350*/  FSEL R183, R183, -INF , P4 ;  /* 0xff800000b7b77808 */ /* 0x004fe40002000000 */
[----:B------:R-:W-:Y:S02]  /*8360*/  FMNMX.FTZ R170, R182, R171, !PT ;  /* 0x000000abb6aa7209 */ /* 0x000fe40007810000 */
[----:B------:R-:W-:Y:S02]  /*8370*/  ISETP.GT.AND P3, PT, R169, 0x38, PT ;  /* 0x00000038a900780c */ /* 0x000fe40003f64270 */
[----:B---3--:R-:W-:Y:S02]  /*8380*/  FSEL R187, R187, -INF , P2 ;  /* 0xff800000bbbb7808 */ /* 0x008fe40001000000 */
[----:B------:R-:W-:-:S02]  /*8390*/  FMNMX.FTZ R170, R183, R170, !PT ;  /* 0x000000aab7aa7209 */ /* 0x000fc40007810000 */
[----:B------:R-:W-:Y:S02]  /*83a0*/  FMNMX.FTZ R7, R203, R206, !PT ;  /* 0x000000cecb077209 */ /* 0x000fe40007810000 */
[----:B------:R-:W-:Y:S02]  /*83b0*/  ISETP.GT.AND P2, PT, R169, 0x39, PT ;  /* 0x00000039a900780c */ /* 0x000fe40003f44270 */
[----:B----4-:R-:W-:Y:S01]  /*83c0*/  FSEL R199, R199, -INF , P3 ;  /* 0xff800000c7c77808 */ /* 0x010fe20001800000 */
[----:B------:R-:W-:Y:S01]  /*83d0*/  FMUL.FTZ R203, R7, UR4 ;  /* 0x0000000407cb7c20 */ /* 0x000fe20008410000 */
[----:B------:R-:W-:Y:S02]  /*83e0*/  FMNMX.FTZ R170, R187, R170, !PT ;  /* 0x000000aabbaa7209 */ /* 0x000fe40007810000 */
[----:B------:R-:W-:Y:S02]  /*83f0*/  FSETP.NEU.FTZ.AND P5, PT, R7, -INF , PT ;  /* 0xff8000000700780b */ /* 0x000fe40003fbd000 */
[----:B-----5:R-:W-:-:S02]  /*8400*/  FSEL R200, R200, -INF , P2 ;  /* 0xff800000c8c87808 */ /* 0x020fc40001000000 */
[----:B------:R-:W-:Y:S02]  /*8410*/  FMNMX.FTZ R169, R199, R170, !PT ;  /* 0x000000aac7a97209 */ /* 0x000fe40007810000 */
[----:B------:R-:W-:Y:S02]  /*8420*/  FSEL R203, R203, RZ, P5 ;  /* 0x000000ffcbcb7208 */ /* 0x000fe40002800000 */
[----:B------:R-:W-:-:S03]  /*8430*/  FMNMX.FTZ R174, R200, R169, !PT ;  /* 0x000000a9c8ae7209 */ /* 0x000fc60007810000 */
[--C-:B------:R-:W-:Y:S01]  /*8440*/  FFMA.FTZ R169, R161, UR4, -R203.reuse ;  /* 0x00000004a1a97c23 */ /* 0x100fe200080108cb */
[--C-:B------:R-:W-:Y:S01]  /*8450*/  FFMA.FTZ R170, R173, UR4, -R203.reuse ;  /* 0x00000004adaa7c23 */ /* 0x100fe200080108cb */
[----:B------:R-:W0:Y:S01]  /*8460*/  SHFL.BFLY PT, R161, R174, 0x2, 0x1f ;  /* 0x0c401f00aea17f89 */ /* 0x000e2200000e0000 */
[--C-:B------:R-:W-:Y:S01]  /*8470*/  FFMA.FTZ R173, R164, UR4, -R203.reuse ;  /* 0x00000004a4ad7c23 */ /* 0x100fe200080108cb */
[--C-:B------:R-:W-:Y:S01]  /*8480*/  FFMA.FTZ R177, R8, UR4, -R203.reuse ;  /* 0x0000000408b17c23 */ /* 0x100fe200080108cb */
[--C-:B------:R-:W-:Y:S01]  /*8490*/  FFMA.FTZ R202, R153, UR4, -R203.reuse ;  /* 0x0000000499ca7c23 */ /* 0x100fe200080108cb */
[--C-:B------:R-:W-:Y:S01]  /*84a0*/  FFMA.FTZ R176, R154, UR4, -R203.reuse ;  /* 0x000000049ab07c23 */ /* 0x100fe200080108cb */
[--C-:B------:R-:W-:Y:S01]  /*84b0*/  FFMA.FTZ R201, R156, UR4, -R203.reuse ;  /* 0x000000049cc97c23 */ /* 0x100fe200080108cb */
[--C-:B------:R-:W-:Y:S01]  /*84c0*/  FFMA.FTZ R171, R172, UR4, -R203.reuse ;  /* 0x00000004acab7c23 */ /* 0x100fe200080108cb */
[----:B------:R-:W-:Y:S01]  /*84d0*/  FSEL R154, R7, RZ, P5 ;  /* 0x000000ff079a7208 */ /* 0x000fe20002800000 */
[--C-:B------:R-:W-:Y:S01]  /*84e0*/  FFMA.FTZ R14, R14, UR4, -R203.reuse ;  /* 0x000000040e0e7c23 */ /* 0x100fe200080108cb */
[--C-:B------:R-:W-:Y:S01]  /*84f0*/  FFMA.FTZ R21, R21, UR4, -R203.reuse ;  /* 0x0000000415157c23 */ /* 0x100fe200080108cb */
[--C-:B------:R-:W-:Y:S01]  /*8500*/  FFMA.FTZ R20, R20, UR4, -R203.reuse ;  /* 0x0000000414147c23 */ /* 0x100fe200080108cb */
[--C-:B------:R-:W-:Y:S01]  /*8510*/  FFMA.FTZ R168, R168, UR4, -R203.reuse ;  /* 0x00000004a8a87c23 */ /* 0x100fe200080108cb */
[--C-:B------:R-:W-:Y:S01]  /*8520*/  FFMA.FTZ R172, R165, UR4, -R203.reuse ;  /* 0x00000004a5ac7c23 */ /* 0x100fe200080108cb */
[----:B------:R-:W-:Y:S01]  /*8530*/  FFMA.FTZ R175, R157, UR4, -R203 ;  /* 0x000000049daf7c23 */ /* 0x000fe200080108cb */
[----:B------:R-:W-:Y:S01]  /*8540*/  FADD.FTZ R154, -R154, R13 ;  /* 0x0000000d9a9a7221 */ /* 0x000fe20000010100 */
[----:B------:R-:W-:Y:S03]  /*8550*/  MUFU.EX2 R14, R14 ;  /* 0x0000000e000e7308 */ /* 0x000fe60000000800 */
[----:B------:R-:W-:-:S05]  /*8560*/  FMUL.FTZ R154, R154, UR4 ;  /* 0x000000049a9a7c20 */ /* 0x000fca0008410000 */
[----:B------:R-:W1:Y:S01]  /*8570*/  MUFU.EX2 R213, R154 ;  /* 0x0000009a00d57308 */ /* 0x000e620000000800 */
[----:B0-----:R-:W-:Y:S01]  /*8580*/  FMNMX.FTZ R161, R174, R161, !PT ;  /* 0x000000a1aea17209 */ /* 0x001fe20007810000 */
[--C-:B------:R-:W-:Y:S01]  /*8590*/  FFMA.FTZ R174, R160, UR4, -R203.reuse ;  /* 0x00000004a0ae7c23 */ /* 0x100fe200080108cb */
[----:B------:R-:W-:-:S03]  /*85a0*/  FFMA.FTZ R203, R152, UR4, -R203 ;  /* 0x0000000498cb7c23 */ /* 0x000fc600080108cb */
[----:B------:R-:W0:Y:S02]  /*85b0*/  SHFL.BFLY PT, R164, R161, 0x1, 0x1f ;  /* 0x0c201f00a1a47f89 */ /* 0x000e2400000e0000 */
[----:B------:R-:W2:Y:S08]  /*85c0*/  MUFU.EX2 R21, R21 ;  /* 0x0000001500157308 */ /* 0x000eb00000000800 */
        /* <DEDUP_REMOVED lines=14> */
[----:B0-----:R-:W-:Y:S01]  /*86b0*/  FMNMX.FTZ R8, R161, R164, !PT ;  /* 0x000000a4a1087209 */ /* 0x001fe20007810000 */
        /* <DEDUP_REMOVED lines=10> */
[----:B------:R-:W-:Y:S01]  /*8760*/  MUFU.EX2 R171, R171 ;  /* 0x000000ab00ab7308 */ /* 0x000fe20000000800 */
[----:B------:R-:W-:Y:S01]  /*8770*/  IADD3 R153, -R188, RZ, RZ ;  /* 0x000000ffbc997210 */ /* 0x000fe20007ffe1ff */
        /* <DEDUP_REMOVED lines=8> */
[----:B------:R-:W0:Y:S01]  /*8800*/  MUFU.EX2 R212, R156 ;  /* 0x0000009c00d47308 */ /* 0x000e220000000800 */
[--C-:B------:R-:W-:Y:S01]  /*8810*/  FFMA.FTZ R206, R155, UR4, -R152.reuse ;  /* 0x000000049bce7c23 */ /* 0x100fe20008010898 */
[--C-:B------:R-:W-:Y:S01]  /*8820*/  FFMA.FTZ R207, R162, UR4, -R152.reuse ;  /* 0x00000004a2cf7c23 */ /* 0x100fe20008010898 */
[--C-:B------:R-:W-:Y:S01]  /*8830*/  FFMA.FTZ R179, R180, UR4, -R152.reuse ;  /* 0x00000004b4b37c23 */ /* 0x100fe20008010898 */
[--C-:B------:R-:W-:Y:S01]  /*8840*/  FFMA.FTZ R208, R163, UR4, -R152.reuse ;  /* 0x00000004a3d07c23 */ /* 0x100fe20008010898 */
[--C-:B------:R-:W-:Y:S01]  /*8850*/  FFMA.FTZ R209, R166, UR4, -R152.reuse ;  /* 0x00000004a6d17c23 */ /* 0x100fe20008010898 */
[--C-:B------:R-:W-:Y:S01]  /*8860*/  FFMA.FTZ R210, R167, UR4, -R152.reuse ;  /* 0x00000004a7d27c23 */ /* 0x100fe20008010898 */
[----:B------:R-:W-:Y:S01]  /*8870*/  FFMA.FTZ R180, R181, UR4, -R152 ;  /* 0x00000004b5b47c23 */ /* 0x000fe20008010898 */
[----:B------:R-:W-:Y:S01]  /*8880*/  @!P2 IMAD R158, R15, 0x40, R18 ;  /* 0x000000400f9ea824 */ /* 0x000fe200078e0212 */
[----:B------:R-:W-:Y:S01]  /*8890*/  @!P1 PRMT R15, RZ, 0x654, R11 ;  /* 0x00000654ff0f9816 */ /* 0x000fe2000000000b */
[--C-:B------:R-:W-:Y:S01]  /*88a0*/  FFMA.FTZ R181, R182, UR4, -R152.reuse ;  /* 0x00000004b6b57c23 */ /* 0x100fe20008010898 */
[--C-:B------:R-:W-:Y:S01]  /*88b0*/  FFMA.FTZ R182, R187, UR4, -R152.reuse ;  /* 0x00000004bbb67c23 */ /* 0x100fe20008010898 */
[----:B------:R-:W-:Y:S01]  /*88c0*/  @!P2 IMAD R160, R158, 0x4, R17 ;  /* 0x000000049ea0a824 */ /* 0x000fe200078e0211 */
[----:B------:R1:W-:Y:S01]  /*88d0*/  @!P1 SYNCS.ARRIVE.TRANS64.RED.A1T0 RZ, [R15+URZ], RZ ;  /* 0x000000ff0fff99a7 */ /* 0x0003e2000810043f */
[--C-:B------:R-:W-:Y:S01]  /*88e0*/  FFMA.FTZ R200, R200, UR4, -R152.reuse ;  /* 0x00000004c8c87c23 */ /* 0x100fe20008010898 */
[--C-:B------:R-:W-:Y:S01]  /*88f0*/  FFMA.FTZ R183, R183, UR4, -R152.reuse ;  /* 0x00000004b7b77c23 */ /* 0x100fe20008010898 */
[----:B------:R-:W-:Y:S01]  /*8900*/  FFMA.FTZ R199, R199, UR4, -R152 ;  /* 0x00000004c7c77c23 */ /* 0x000fe20008010898 */
[----:B------:R-:W-:Y:S01]  /*8910*/  @!P2 STS [R160+0x38400], R213 ;  /* 0x038400d5a000a388 */ /* 0x000fe20000000800 */
[----:B------:R-:W-:Y:S01]  /*8920*/  MUFU.EX2 R205, R205 ;  /* 0x000000cd00cd7308 */ /* 0x000fe20000000800 */
[----:B------:R-:W-:Y:S01]  /*8930*/  IMAD R187, R2, 0x1000, R19 ;  /* 0x0000100002bb7824 */ /* 0x000fe200078e0213 */
[----:B--2---:R-:W-:Y:S01]  /*8940*/  F2FP.F16.F32.PACK_AB R152, R21, R14 ;  /* 0x0000000e1598723e */ /* 0x004fe200000000ff */
[----:B0-----:R0:W-:Y:S01]  /*8950*/  @!P2 STS [R160+0x38420], R212 ;  /* 0x038420d4a000a388 */ /* 0x0011e20000000800 */
[----:B------:R-:W-:Y:S01]  /*8960*/  F2FP.F16.F32.PACK_AB R154, R169, R20 ;  /* 0x00000014a99a723e */ /* 0x000fe200000000ff */
[----:B------:R-:W-:Y:S01]  /*8970*/  FMUL.FTZ R26, R26, R212 ;  /* 0x000000d41a1a7220 */ /* 0x000fe20000410000 */
[----:B------:R-:W-:Y:S01]  /*8980*/  F2FP.F16.F32.PACK_AB R156, R171, R168 ;  /* 0x000000a8ab9c723e */ /* 0x000fe200000000ff */
[-C--:B------:R-:W-:Y:S01]  /*8990*/  FMUL.FTZ R27, R27, R212.reuse ;  /* 0x000000d41b1b7220 */ /* 0x080fe20000410000 */
[----:B------:R-:W2:Y:S01]  /*89a0*/  MUFU.EX2 R204, R204 ;  /* 0x000000cc00cc7308 */ /* 0x000ea20000000800 */
[----:B------:R-:W-:Y:S01]  /*89b0*/  R2UR UR6, R187 ;  /* 0x00000000bb0672ca */ /* 0x000fe200000e0000 */
        /* <DEDUP_REMOVED lines=30> */
[----:B------:R-:W2:Y:S01]  /*8ba0*/  MUFU.EX2 R173, R173 ;  /* 0x000000ad00ad7308 */ /* 0x000ea20000000800 */
[----:B---3--:R-:W-:Y:S01]  /*8bb0*/  F2FP.F16.F32.PACK_AB R155, R207, R206 ;  /* 0x000000cecf9b723e */ /* 0x008fe200000000ff */
        /* <DEDUP_REMOVED lines=95> */
[----:B0-----:R-:W-:Y:S01]  /*91b0*/  F2FP.F16.F32.PACK_AB R161, R179, R178 ;  /* 0x000000b2b3a1723e */ /* 0x001fe200000000ff */
[-C--:B------:R-:W-:Y:S01]  /*91c0*/  FMUL.FTZ R146, R146, R212.reuse ;  /* 0x000000d492927220 */ /* 0x080fe20000410000 */
[-C--:B------:R-:W-:Y:S01]  /*91d0*/  FMUL.FTZ R147, R147, R212.reuse ;  /* 0x000000d493937220 */ /* 0x080fe20000410000 */
[-C--:B------:R-:W-:Y:S01]  /*91e0*/  FMUL.FTZ R148, R148, R213.reuse ;  /* 0x000000d594947220 */ /* 0x080fe20000410000 */
[----:B------:R-:W-:Y:S01]  /*91f0*/  FMUL.FTZ R149, R149, R213 ;  /* 0x000000d595957220 */ /* 0x000fe20000410000 */
[-C--:B------:R-:W-:Y:S01]  /*9200*/  FMUL.FTZ R150, R150, R212.reuse ;  /* 0x000000d496967220 */ /* 0x080fe20000410000 */
[----:B------:R-:W-:Y:S01]  /*9210*/  FMUL.FTZ R151, R151, R212 ;  /* 0x000000d497977220 */ /* 0x000fe20000410000 */
[----:B------:R-:W-:Y:S01]  /*9220*/  MUFU.EX2 R176, R176 ;  /* 0x000000b000b07308 */ /* 0x000fe20000000800 */
[----:B------:R0:W-:Y:S01]  /*9230*/  STSM.16.M88.4 [R189+0x36400], R152 ;  /* 0x03640098bd007844 */ /* 0x0001e20000000200 */
[----:B-1----:R-:W-:-:S02]  /*9240*/  VIADD R15, R187, 0x80 ;  /* 0x00000080bb0f7836 */ /* 0x002fc40000000000 */
[----:B------:R-:W-:Y:S01]  /*9250*/  FFMA.FTZ R205, R212, R6, R205 ;  /* 0x00000006d4cd7223 */ /* 0x000fe200000100cd */
[----:B------:R-:W-:Y:S01]  /*9260*/  FFMA.FTZ R14, R213, R5, R14 ;  /* 0x00000005d50e7223 */ /* 0x000fe2000001000e */
[----:B------:R0:W-:Y:S01]  /*9270*/  STSM.16.M88.4 [R192], R156 ;  /* 0x0000009cc0007844 */ /* 0x0001e20000000200 */
[----:B------:R-:W-:Y:S01]  /*9280*/  ISETP.GT.AND P2, PT, R12, R9, PT ;  /* 0x000000090c00720c */ /* 0x000fe20003f44270 */
[----:B------:R-:W-:Y:S01]  /*9290*/  FADD.FTZ R205, R204, R205 ;  /* 0x000000cdcccd7221 */ /* 0x000fe20000010000 */
[----:B------:R-:W1:Y:S01]  /*92a0*/  MUFU.EX2 R201, R201 ;  /* 0x000000c900c97308 */ /* 0x000e620000000800 */
[----:B--2---:R-:W-:Y:S01]  /*92b0*/  F2FP.F16.F32.PACK_AB R163, R181, R180 ;  /* 0x000000b4b5a3723e */ /* 0x004fe200000000ff */
[----:B------:R-:W-:Y:S01]  /*92c0*/  FADD.FTZ R21, R21, R14 ;  /* 0x0000000e15157221 */ /* 0x000fe20000010000 */
[----:B------:R-:W-:Y:S01]  /*92d0*/  FADD.FTZ R206, R206, R205 ;  /* 0x000000cdcece7221 */ /* 0x000fe20000010000 */
[----:B------:R-:W-:Y:S02]  /*92e0*/  @!P1 VIADD R10, R10, 0x38860 ;  /* 0x000388600a0a9836 */ /* 0x000fe40000000000 */
[----:B------:R0:W-:Y:S01]  /*92f0*/  STSM.16.M88.4 [R190], R160 ;  /* 0x000000a0be007844 */ /* 0x0001e20000000200 */
[----:B------:R-:W-:Y:S01]  /*9300*/  FADD.FTZ R20, R20, R21 ;  /* 0x0000001514147221 */ /* 0x000fe20000010000 */
[----:B------:R-:W-:Y:S01]  /*9310*/  MUFU.EX2 R202, R202 ;  /* 0x000000ca00ca7308 */ /* 0x000fe20000000800 */
[----:B------:R-:W-:Y:S01]  /*9320*/  FADD.FTZ R207, R207, R206 ;  /* 0x000000cecfcf7221 */ /* 0x000fe20000010000 */
[----:B------:R-:W-:Y:S01]  /*9330*/  @!P1 PRMT R10, RZ, 0x654, R10 ;  /* 0x00000654ff0a9816 */ /* 0x000fe2000000000a */
[----:B------:R-:W-:-:S02]  /*9340*/  FADD.FTZ R169, R169, R20 ;  /* 0x00000014a9a97221 */ /* 0x000fc40000010000 */
[----:B------:R-:W-:Y:S02]  /*9350*/  FADD.FTZ R208, R208, R207 ;  /* 0x000000cfd0d07221 */ /* 0x000fe40000010000 */
        /* <DEDUP_REMOVED lines=17> */
[----:B------:R-:W-:Y:S01]  /*9470*/  FADD.FTZ R174, R174, R175 ;  /* 0x000000afaeae7221 */ /* 0x000fe20000010000 */
[----:B------:R-:W-:Y:S02]  /*9480*/  MUFU.EX2 R11, R199 ;  /* 0x000000c7000b7308 */ /* 0x000fe40000000800 */
[----:B------:R-:W-:Y:S01]  /*9490*/  FADD.FTZ R180, R181, R180 ;  /* 0x000000b4b5b47221 */ /* 0x000fe20000010000 */
[----:B------:R-:W-:-:S04]  /*94a0*/  FADD.FTZ R177, R177, R174 ;  /* 0x000000aeb1b17221 */ /* 0x000fc80000010000 */
[----:B------:R-:W-:Y:S01]  /*94b0*/  FADD.FTZ R176, R176, R177 ;  /* 0x000000b1b0b07221 */ /* 0x000fe20000010000 */
[----:B------:R-:W2:Y:S01]  /*94c0*/  MUFU.EX2 R200, R200 ;  /* 0x000000c800c87308 */ /* 0x000ea20000000800 */
[----:B-1----:R-:W-:Y:S01]  /*94d0*/  F2FP.F16.F32.PACK_AB R165, R182, R13 ;  /* 0x0000000db6a5723e */ /* 0x002fe200000000ff */
[----:B------:R-:W-:Y:S01]  /*94e0*/  FADD.FTZ R13, R13, R180 ;  /* 0x000000b40d0d7221 */ /* 0x000fe20000010000 */
[----:B------:R-:W-:-:S03]  /*94f0*/  FADD.FTZ R201, R201, R176 ;  /* 0x000000b0c9c97221 */ /* 0x000fc60000010000 */
[----:B------:R-:W-:Y:S01]  /*9500*/  FADD.FTZ R182, R182, R13 ;  /* 0x0000000db6b67221 */ /* 0x000fe20000010000 */
[----:B------:R-:W-:Y:S01]  /*9510*/  FADD.FTZ R202, R202, R201 ;  /* 0x000000c9caca7221 */ /* 0x000fe20000010000 */
[----:B------:R-:W-:-:S03]  /*9520*/  IMAD.MOV.U32 R13, RZ, RZ, R7 ;  /* 0x000000ffff0d7224 */ /* 0x000fc600078e0007 */
[----:B------:R-:W-:Y:S01]  /*9530*/  FADD.FTZ R5, R203, R202 ;  /* 0x000000cacb057221 */ /* 0x000fe20000010000 */
[----:B--2---:R-:W-:Y:S01]  /*9540*/  F2FP.F16.F32.PACK_AB R167, R200, R11 ;  /* 0x0000000bc8a7723e */ /* 0x004fe200000000ff */
[----:B------:R-:W-:-:S04]  /*9550*/  FADD.FTZ R11, R11, R182 ;  /* 0x000000b60b0b7221 */ /* 0x000fc80000010000 */
        /* <DEDUP_REMOVED lines=15> */
[----:B------:R-:W-:Y:S01]  /*9650*/  IMAD.MOV.U32 R15, RZ, RZ, R2 ;  /* 0x000000ffff0f7224 */ /* 0x000fe200078e0002 */
[----:B------:R-:W-:Y:S02]  /*9660*/  WARPGROUP.DEPBAR.LE gsb0, 0x0 ;  /* 0x00008000000079c5 */ /* 0x000fe40000010000 */
[----:B------:R-:W-:-:S15]  /*9670*/  WARPGROUP.ARRIVE ;  /* 0x00000000000079c5 */ /* 0x000fde0000000000 */
[----:B------:R-:W-:-:S07]  /*9680*/  NOP ;  /* 0x0000000000007918 */ /* 0x000fce0000000000 */
        /* <DEDUP_REMOVED lines=17> */
[----:B-1----:R-:W-:-:S04]  /*97a0*/  VIADD R10, R12, 0xffffffff ;  /* 0xffffffff0c0a7836 */ /* 0x002fc80000000000 */
[----:B------:R-:W-:Y:S01]  /*97b0*/  IMAD.MOV.U32 R12, RZ, RZ, R10 ;  /* 0x000000ffff0c7224 */ /* 0x000fe200078e000a */
[----:B0-----:R-:W-:Y:S06]  /*97c0*/  @P2 BRA `(.L_x_6683) ;  /* 0xffffffc800a02947 */ /* 0x001fec000383ffff */
[----:B------:R-:W-:-:S07]  /*97d0*/  MOV R12, R10 ;  /* 0x0000000a000c7202 */ /* 0x000fce0000000f00 */
.L_x_6674:
[----:B------:R-:W-:-:S13]  /*97e0*/  ISETP.GE.AND P2, PT, R12, RZ, PT ;  /* 0x000000ff0c00720c */ /* 0x000fda0003f46270 */
[----:B------:R-:W-:Y:S05]  /*97f0*/  @!P2 BRA `(.L_x_6684) ;  /* 0x000000300044a947 */ /* 0x000fea0003800000 */
[----:B------:R-:W-:Y:S01]  /*9800*/  IMAD.MOV.U32 R11, RZ, RZ, R8 ;  /* 0x000000ffff0b7224 */ /* 0x000fe200078e0008 */
[----:B------:R-:W-:Y:S01]  /*9810*/  ULDC UR5, c[0x0][0xad0] ;  /* 0x0002b40000057ab9 */ /* 0x000fe20000000800 */
[----:B------:R-:W-:Y:S01]  /*9820*/  IMAD.MOV.U32 R184, RZ, RZ, R7 ;  /* 0x000000ffffb87224 */ /* 0x000fe200078e0007 */
[----:B------:R-:W-:Y:S01]  /*9830*/  ULDC UR4, c[0x0][0xa80] ;  /* 0x0002a00000047ab9 */ /* 0x000fe20000000800 */
[----:B------:R-:W-:-:S07]  /*9840*/  IMAD.MOV.U32 R13, RZ, RZ, R2 ;  /* 0x000000ffff0d7224 */ /* 0x000fce00078e0002 */
.L_x_6693:
[----:B------:R-:W-:-:S05]  /*9850*/  VIADD R2, R13, 0x1 ;  /* 0x000000010d027836 */ /* 0x000fca0000000000 */
[----:B------:R-:W-:-:S04]  /*9860*/  ISETP.NE.AND P2, PT, R2, 0x2, PT ;  /* 0x000000020200780c */ /* 0x000fc80003f45270 */
[----:B------:R-:W-:Y:S02]  /*9870*/  SEL R7, RZ, 0x1, P2 ;  /* 0x00000001ff077807 */ /* 0x000fe40001000000 */
[----:B------:R-:W-:Y:S02]  /*9880*/  SEL R2, R2, RZ, P2 ;  /* 0x000000ff02027207 */ /* 0x000fe40001000000 */
[----:B------:R-:W-:Y:S01]  /*9890*/  LOP3.LUT R16, R16, R7, RZ, 0x3c, !PT ;  /* 0x0000000710107212 */ /* 0x000fe200078e3cff */
[----:B------:R-:W-:Y:S06]  /*98a0*/  @!P0 BRA `(.L_x_6685) ;  /* 0x0000000000048947 */ /* 0x000fec0003800000 */
[----:B------:R-:W-:Y:S01]  /*98b0*/  BPT.TRAP 0x1 ;  /* 0x000000040000795c */ /* 0x000fe20000300000 */
.L_x_6685:
[----:B------:R-:W-:Y:S01]  /*98c0*/  IMAD R9, R2, 0x8, R17 ;  /* 0x0000000802097824 */ /* 0x000fe200078e0211 */
[----:B------:R-:W-:-:S04]  /*98d0*/  SHF.L.U32 R8, R16, 0x1f, RZ ;  /* 0x0000001f10087819 */ /* 0x000fc800000006ff */
[----:B------:R0:W1:Y:S01]  /*98e0*/  SYNCS.PHASECHK.TRANS64.TRYWAIT P2, [R9+URZ+0x38830], R8 ;  /* 0x03883008090075a7 */ /* 0x000062000804017f */
[----:B------:R-:W-:Y:S05]  /*98f0*/  @!P0 BRA `(.L_x_6686) ;  /* 0x0000000000048947 */ /* 0x000fea0003800000 */
[----:B------:R-:W-:Y:S01]  /*9900*/  BPT.TRAP 0x1 ;  /* 0x000000040000795c */ /* 0x000fe20000300000 */
.L_x_6686:
[----:B------:R-:W-:Y:S01]  /*9910*/  IMAD R7, R2, 0x200, R0 ;  /* 0x0000020002077824 */ /* 0x000fe200078e0200 */
[----:B-1----:R-:W-:Y:S06]  /*9920*/  @P2 BRA `(.L_x_6687) ;  /* 0x0000000000082947 */ /* 0x002fec0003800000 */
[----:B------:R-:W1:Y:S02]  /*9930*/  SYNCS.PHASECHK.TRANS64.TRYWAIT P2, [R9+URZ+0x38830], R8 ;  /* 0x03883008090075a7 */ /* 0x000e64000804017f */
[----:B-1----:R-:W-:Y:S05]  /*9940*/  @!P2 BRA `(.L_x_6688) ;  /* 0x000000bc0014a947 */ /* 0x002fea0003800000 */
.L_x_6687:
        /* <DEDUP_REMOVED lines=22> */
.L_x_6689:
[----:B------:R2:W3:Y:S01]  /*9ab0*/  SYNCS.PHASECHK.TRANS64.TRYWAIT P2, [R9+URZ+0x38850], R8 ;  /* 0x03885008090075a7 */ /* 0x0004e2000804017f */
[----:B------:R-:W-:Y:S05]  /*9ac0*/  @!P0 BRA `(.L_x_6690) ;  /* 0x0000000000048947 */ /* 0x000fea0003800000 */
[----:B------:R-:W-:Y:S01]  /*9ad0*/  BPT.TRAP 0x1 ;  /* 0x000000040000795c */ /* 0x000fe20000300000 */
.L_x_6690:
[----:B---3--:R-:W-:Y:S05]  /*9ae0*/  @P2 BRA `(.L_x_6691) ;  /* 0x0000000000082947 */ /* 0x008fea0003800000 */
[----:B------:R-:W3:Y:S02]  /*9af0*/  SYNCS.PHASECHK.TRANS64.TRYWAIT P2, [R9+URZ+0x38850], R8 ;  /* 0x03885008090075a7 */ /* 0x000ee4000804017f */
[----:B---3--:R-:W-:Y:S05]  /*9b00*/  @!P2 BRA `(.L_x_6692) ;  /* 0x000000b800b8a947 */ /* 0x008fea0003800000 */
.L_x_6691:
[----:B------:R-:W-:Y:S01]  /*9b10*/  LEA R7, R2, R3, 0xc ;  /* 0x0000000302077211 */ /* 0x000fe200078e60ff */
[----:B------:R-:W-:Y:S01]  /*9b20*/  WARPGROUP.ARRIVE ;  /* 0x00000000000079c5 */ /* 0x000fe20000000000 */
[----:B------:R-:W-:Y:S01]  /*9b30*/  UMOV UR11, 0x40000040 ;  /* 0x40000040000b7882 */ /* 0x000fe20000000000 */
[----:B------:R-:W-:Y:S01]  /*9b40*/  VIADD R10, R4, 0x2 ;  /* 0x00000002040a7836 */ /* 0x000fe20000000000 */
[C---:B------:R-:W-:Y:S01]  /*9b50*/  R2UR UR10, R7.reuse ;  /* 0x00000000070a72ca */ /* 0x040fe200000e0000 */
[C---:B0123--:R-:W-:Y:S01]  /*9b60*/  VIADD R8, R7.reuse, 0x2 ;  /* 0x0000000207087836 */ /* 0x04ffe20000000000 */
[----:B------:R-:W-:Y:S01]  /*9b70*/  UMOV UR29, 0x40000040 ;  /* 0x40000040001d7882 */ /* 0x000fe20000000000 */
[----:B------:R-:W-:Y:S01]  /*9b80*/  UMOV UR31, 0x40000040 ;  /* 0x40000040001f7882 */ /* 0x000fe20000000000 */
[----:B------:R-:W-:Y:S01]  /*9b90*/  R2UR UR28, R10 ;  /* 0x000000000a1c72ca */ /* 0x000fe200000e0000 */
[----:B------:R-:W-:Y:S01]  /*9ba0*/  VIADD R10, R4, 0x4 ;  /* 0x00000004040a7836 */ /* 0x000fe20000000000 */
[----:B------:R-:W-:Y:S01]  /*9bb0*/  R2UR UR30, R8 ;  /* 0x00000000081e72ca */ /* 0x000fe200000e0000 */
[C---:B------:R-:W-:Y:S01]  /*9bc0*/  VIADD R8, R7.reuse, 0x4 ;  /* 0x0000000407087836 */ /* 0x040fe20000000000 */
[----:B------:R-:W0:Y:S01]  /*9bd0*/  S2R R14, SR_TID.X ;  /* 0x00000000000e7919 */ /* 0x000e220000002100 */
[----:B------:R-:W-:Y:S01]  /*9be0*/  VIADD R21, R4, 0x800 ;  /* 0x0000080004157836 */ /* 0x000fe20000000000 */
[----:B------:R-:W-:Y:S01]  /*9bf0*/  UMOV UR7, 0x40000040 ;  /* 0x4000004000077882 */ /* 0x000fe20000000000 */
[----:B------:R-:W-:-:S02]  /*9c00*/  VIADD R15, R7, 0x800 ;  /* 0x00000800070f7836 */ /* 0x000fc40000000000 */
[----:B------:R-:W-:Y:S01]  /*9c10*/  HGMMA.64x64x16.F32 R152, gdesc[UR8], R152, gsb0 ;  /* 0x00e00000089879f0 */ /* 0x000fe20008000898 */
[----:B------:R-:W-:-:S05]  /*9c20*/  IMAD R207, R2, 0x1000, R19 ;  /* 0x0000100002cf7824 */ /* 0x000fca00078e0213 */
[----:B------:R-:W-:Y:S02]  /*9c30*/  R2UR UR6, R207 ;  /* 0x00000000cf0672ca */ /* 0x000fe400000e0000 */
[----:B0-----:R-:W-:Y:S01]  /*9c40*/  SHF.R.U32.HI R14, RZ, 0x7, R14 ;  /* 0x00000007ff0e7819 */ /* 0x001fe2000001160e */
        /* <DEDUP_REMOVED lines=340> */
[----:B------:R-:W-:-:S06]  /*b190*/  FMUL.FTZ R183, R183, UR5 ;  /* 0x00000005b7b77c20 */ /* 0x000fcc0008410000 */
        /* <DEDUP_REMOVED lines=17> */
[----:B-1----:R-:W-:Y:S01]  /*b2b0*/  FMNMX.FTZ R7, R161, R158, !PT ;  /* 0x0000009ea1077209 */ /* 0x002fe20007810000 */
[----:B------:R-:W-:-:S06]  /*b2c0*/  FMUL.FTZ R158, R162, UR5 ;  /* 0x00000005a29e7c20 */ /* 0x000fcc0008410000 */
[----:B------:R-:W1:Y:S01]  /*b2d0*/  MUFU.TANH R177, R177 ;  /* 0x000000b100b17308 */ /* 0x000e620000002400 */
[----:B--2---:R-:W-:-:S07]  /*b2e0*/  FMNMX.FTZ R162, R164, R7, !PT ;  /* 0x00000007a4a27209 */ /* 0x004fce0007810000 */
[----:B------:R-:W2:Y:S01]  /*b2f0*/  MUFU.TANH R185, R185 ;  /* 0x000000b900b97308 */ /* 0x000ea20000002400 */
[----:B0-----:R-:W-:Y:S01]  /*b300*/  FMNMX.FTZ R168, R165, R162, !PT ;  /* 0x000000a2a5a87209 */ /* 0x001fe20007810000 */
[----:B------:R-:W-:Y:S01]  /*b310*/  FMUL.FTZ R162, R163, UR5 ;  /* 0x00000005a3a27c20 */ /* 0x000fe20008410000 */
[----:B------:R-:W-:Y:S01]  /*b320*/  FMUL.FTZ R163, R166, UR5 ;  /* 0x00000005a6a37c20 */ /* 0x000fe20008410000 */
[----:B------:R-:W-:Y:S01]  /*b330*/  FMUL.FTZ R166, R167, UR5 ;  /* 0x00000005a7a67c20 */ /* 0x000fe20008410000 */
[----:B------:R-:W-:-:S03]  /*b340*/  FMUL.FTZ R167, R170, UR5 ;  /* 0x00000005aaa77c20 */ /* 0x000fc60008410000 */
[----:B------:R-:W0:Y:S01]  /*b350*/  MUFU.TANH R180, R180 ;  /* 0x000000b400b47308 */ /* 0x000e220000002400 */
[----:B-1----:R-:W-:-:S07]  /*b360*/  FMNMX.FTZ R168, R177, R168, !PT ;  /* 0x000000a8b1a87209 */ /* 0x002fce0007810000 */
[----:B------:R-:W1:Y:S01]  /*b370*/  MUFU.TANH R10, R10 ;  /* 0x0000000a000a7308 */ /* 0x000e620000002400 */
[----:B--2---:R-:W-:-:S07]  /*b380*/  FMNMX.FTZ R7, R185, R168, !PT ;  /* 0x000000a8b9077209 */ /* 0x004fce0007810000 */
        /* <DEDUP_REMOVED lines=18> */
[----:B--2---:R-:W-:Y:S02]  /*b4b0*/  FMNMX.FTZ R169, R163, R168, !PT ;  /* 0x000000a8a3a97209 */ /* 0x004fe40007810000 */
[----:B-1----:R-:W-:-:S05]  /*b4c0*/  FMNMX.FTZ R7, R170, R171, !PT ;  /* 0x000000abaa077209 */ /* 0x002fca0007810000 */
[----:B------:R-:W1:Y:S01]  /*b4d0*/  MUFU.TANH R181, R181 ;  /* 0x000000b500b57308 */ /* 0x000e620000002400 */
[C---:B------:R-:W-:Y:S01]  /*b4e0*/  FADD.FTZ R170, -R7.reuse, R184 ;  /* 0x000000b807aa7221 */ /* 0x040fe20000010100 */
[----:B------:R-:W-:-:S03]  /*b4f0*/  FMUL.FTZ R204, R7, UR4 ;  /* 0x0000000407cc7c20 */ /* 0x000fc60008410000 */
[----:B------:R-:W-:Y:S01]  /*b500*/  FMUL.FTZ R168, R170, UR4 ;  /* 0x00000004aaa87c20 */ /* 0x000fe20008410000 */
[----:B---3--:R-:W-:Y:S01]  /*b510*/  FMNMX.FTZ R170, R166, R169, !PT ;  /* 0x000000a9a6aa7209 */ /* 0x008fe20007810000 */
[--C-:B------:R-:W-:Y:S01]  /*b520*/  FFMA.FTZ R173, R8, UR4, -R204.reuse ;  /* 0x0000000408ad7c23 */ /* 0x100fe200080108cc */
[----:B------:R-:W2:Y:S01]  /*b530*/  MUFU.TANH R186, R186 ;  /* 0x000000ba00ba7308 */ /* 0x000ea20000002400 */
[--C-:B------:R-:W-:Y:S01]  /*b540*/  FFMA.FTZ R172, R153, UR4, -R204.reuse ;  /* 0x0000000499ac7c23 */ /* 0x100fe200080108cc */
[----:B0-----:R-:W-:Y:S01]  /*b550*/  FMNMX.FTZ R170, R167, R170, !PT ;  /* 0x000000aaa7aa7209 */ /* 0x001fe20007810000 */
        /* <DEDUP_REMOVED lines=10> */
[--C-:B------:R-:W-:Y:S01]  /*b600*/  FFMA.FTZ R200, R164, UR4, -R204.reuse ;  /* 0x00000004a4c87c23 */ /* 0x100fe200080108cc */
[--C-:B------:R-:W-:Y:S01]  /*b610*/  FFMA.FTZ R201, R165, UR4, -R204.reuse ;  /* 0x00000004a5c97c23 */ /* 0x100fe200080108cc */
[----:B------:R-:W-:Y:S01]  /*b620*/  FFMA.FTZ R180, R180, UR4, -R204 ;  /* 0x00000004b4b47c23 */ /* 0x000fe200080108cc */
[----:B------:R-:W1:Y:S01]  /*b630*/  MUFU.TANH R178, R178 ;  /* 0x000000b200b27308 */ /* 0x000e620000002400 */
[----:B--2---:R-:W-:-:S07]  /*b640*/  FMNMX.FTZ R170, R186, R169, !PT ;  /* 0x000000a9baaa7209 */ /* 0x004fce0007810000 */
[----:B------:R-:W2:Y:S01]  /*b650*/  MUFU.TANH R179, R179 ;  /* 0x000000b300b37308 */ /* 0x000ea20000002400 */
[----:B0-----:R-:W-:-:S07]  /*b660*/  FMNMX.FTZ R169, R187, R170, !PT ;  /* 0x000000aabba97209 */ /* 0x001fce0007810000 */
[----:B------:R-:W0:Y:S01]  /*b670*/  MUFU.TANH R182, R182 ;  /* 0x000000b600b67308 */ /* 0x000e220000002400 */
[----:B-1----:R-:W-:Y:S01]  /*b680*/  FMNMX.FTZ R8, R178, R169, !PT ;  /* 0x000000a9b2087209 */ /* 0x002fe20007810000 */
[----:B------:R-:W-:Y:S01]  /*b690*/  FFMA.FTZ R169, R152, UR4, -R204 ;  /* 0x0000000498a97c23 */ /* 0x000fe200080108cc */
[C---:B------:R-:W-:Y:S02]  /*b6a0*/  @!P1 IADD3 R152, R9.reuse, 0x38840, RZ ;  /* 0x0003884009989810 */ /* 0x040fe40007ffe0ff */
[----:B------:R-:W-:Y:S02]  /*b6b0*/  @!P1 IADD3 R9, R9, 0x38860, RZ ;  /* 0x0003886009099810 */ /* 0x000fe40007ffe0ff */
[----:B------:R-:W-:Y:S01]  /*b6c0*/  @!P1 PRMT R152, RZ, 0x654, R152 ;  /* 0x00000654ff989816 */ /* 0x000fe20000000098 */
[----:B------:R-:W1:Y:S01]  /*b6d0*/  MUFU.TANH R183, R183 ;  /* 0x000000b700b77308 */ /* 0x000e620000002400 */
[----:B--2---:R-:W-:Y:S02]  /*b6e0*/  FMNMX.FTZ R171, R179, R8, !PT ;  /* 0x00000008b3ab7209 */ /* 0x004fe40007810000 */
[----:B------:R2:W-:Y:S01]  /*b6f0*/  @!P1 SYNCS.ARRIVE.TRANS64.RED.A1T0 RZ, [R152+URZ], RZ ;  /* 0x000000ff98ff99a7 */ /* 0x0005e2000810043f */
[----:B------:R-:W-:-:S04]  /*b700*/  @!P1 PRMT R9, RZ, 0x654, R9 ;  /* 0x00000654ff099816 */ /* 0x000fc80000000009 */
[----:B------:R-:W3:Y:S01]  /*b710*/  MUFU.EX2 R168, R168 ;  /* 0x000000a800a87308 */ /* 0x000ee20000000800 */
[----:B0-----:R-:W-:Y:S01]  /*b720*/  FMNMX.FTZ R8, R182, R171, !PT ;  /* 0x000000abb6087209 */ /* 0x001fe20007810000 */
[----:B------:R-:W-:-:S06]  /*b730*/  FFMA.FTZ R171, R154, UR4, -R204 ;  /* 0x000000049aab7c23 */ /* 0x000fcc00080108cc */
[----:B------:R0:W-:Y:S01]  /*b740*/  MUFU.EX2 R170, R173 ;  /* 0x000000ad00aa7308 */ /* 0x0001e20000000800 */
[----:B-1----:R-:W-:-:S05]  /*b750*/  FMNMX.FTZ R8, R183, R8, !PT ;  /* 0x00000008b7087209 */ /* 0x002fca0007810000 */
[----:B------:R-:W1:Y:S02]  /*b760*/  SHFL.BFLY PT, R153, R8, 0x2, 0x1f ;  /* 0x0c401f0008997f89 */ /* 0x000e6400000e0000 */
[----:B------:R-:W2:Y:S01]  /*b770*/  MUFU.EX2 R21, R21 ;  /* 0x0000001500157308 */ /* 0x000ea20000000800 */
[----:B0-----:R-:W-:Y:S01]  /*b780*/  FFMA.FTZ R173, R156, UR4, -R204 ;  /* 0x000000049cad7c23 */ /* 0x001fe200080108cc */
        /* <DEDUP_REMOVED lines=48> */
[----:B------:R-:W-:Y:S01]  /*ba90*/  FMUL.FTZ R100, R100, R168 ;  /* 0x000000a864647220 */ /* 0x000fe20000410000 */
[----:B0-----:R-:W-:Y:S01]  /*baa0*/  FMNMX.FTZ R8, R153, R8, !PT ;  /* 0x0000000899087209 */ /* 0x001fe20007810000 */
[----:B------:R-:W-:-:S02]  /*bab0*/  IMAD.MOV R153, RZ, RZ, -R188 ;  /* 0x000000ffff997224 */ /* 0x000fc400078e0abc */
[-C--:B------:R-:W-:Y:S01]  /*bac0*/  FMUL.FTZ R101, R101, R168.reuse ;  /* 0x000000a865657220 */ /* 0x080fe20000410000 */
        /* <DEDUP_REMOVED lines=13> */
[----:B------:R-:W0:Y:S01]  /*bba0*/  MUFU.EX2 R11, R11 ;  /* 0x0000000b000b7308 */ /* 0x000e220000000800 */
[--C-:B------:R-:W-:Y:S01]  /*bbb0*/  FFMA.FTZ R203, R162, UR4, -R155.reuse ;  /* 0x00000004a2cb7c23 */ /* 0x100fe2000801089b */
[----:B------:R-:W-:Y:S01]  /*bbc0*/  FFMA.FTZ R204, R163, UR4, -R155 ;  /* 0x00000004a3cc7c23 */ /* 0x000fe2000801089b */
[----:B------:R-:W-:-:S02]  /*bbd0*/  @!P2 IMAD R154, R13, 0x40, R18 ;  /* 0x000000400d9aa824 */ /* 0x000fc400078e0212 */
[--C-:B------:R-:W-:Y:S01]  /*bbe0*/  FFMA.FTZ R205, R166, UR4, -R155.reuse ;  /* 0x00000004a6cd7c23 */ /* 0x100fe2000801089b */
[--C-:B------:R-:W-:Y:S01]  /*bbf0*/  FFMA.FTZ R206, R167, UR4, -R155.reuse ;  /* 0x00000004a7ce7c23 */ /* 0x100fe2000801089b */
[----:B------:R-:W-:Y:S01]  /*bc00*/  FFMA.FTZ R181, R181, UR4, -R155 ;  /* 0x00000004b5b57c23 */ /* 0x000fe2000801089b */
[----:B------:R-:W-:Y:S02]  /*bc10*/  @!P2 IMAD R154, R154, 0x4, R17 ;  /* 0x000000049a9aa824 */ /* 0x000fe400078e0211 */
[--C-:B------:R-:W-:Y:S01]  /*bc20*/  FFMA.FTZ R186, R186, UR4, -R155.reuse ;  /* 0x00000004baba7c23 */ /* 0x100fe2000801089b */
        /* <DEDUP_REMOVED lines=8> */
[-C--:B0-----:R-:W-:Y:S01]  /*bcb0*/  FMUL.FTZ R26, R26, R11.reuse ;  /* 0x0000000b1a1a7220 */ /* 0x081fe20000410000 */
[----:B------:R0:W-:Y:S01]  /*bcc0*/  @!P2 STS [R154+0x38420], R11 ;  /* 0x0384200b9a00a388 */ /* 0x0001e20000000800 */
        /* <DEDUP_REMOVED lines=8> */
[----:B------:R-:W-:Y:S01]  /*bd50*/  FMUL.FTZ R42, R42, R11 ;  /* 0x0000000b2a2a7220 */ /* 0x000fe20000410000 */
[----:B0-----:R-:W-:Y:S01]  /*bd60*/  F2FP.F16.F32.PACK_AB R154, R172, R169 ;  /* 0x000000a9ac9a723e */ /* 0x001fe200000000ff */
        /* <DEDUP_REMOVED lines=56> */
[----:B------:R-:W-:Y:S01]  /*c0f0*/  FMUL.FTZ R121, R121, R168 ;  /* 0x000000a879797220 */ /* 0x000fe20000410000 */
[-C--:B------:R-:W-:Y:S01]  /*c100*/  FMUL.FTZ R122, R122, R11.reuse ;  /* 0x0000000b7a7a7220 */ /* 0x080fe20000410000 */
[----:B------:R-:W-:Y:S01]  /*c110*/  MUFU.EX2 R199, R199 ;  /* 0x000000c700c77308 */ /* 0x000fe20000000800 */
[----:B0-----:R-:W-:Y:S01]  /*c120*/  F2FP.F16.F32.PACK_AB R159, R205, R204 ;  /* 0x000000cccd9f723e */ /* 0x001fe200000000ff */
        /* <DEDUP_REMOVED lines=36> */
[----:B------:R-:W-:-:S02]  /*c370*/  VIADD R183, R207, 0x80 ;  /* 0x00000080cfb77836 */ /* 0x000fc40000000000 */
[----:B------:R-:W-:Y:S01]  /*c380*/  FFMA.FTZ R6, R11, R6, R10 ;  /* 0x000000060b067223 */ /* 0x000fe2000001000a */
[----:B------:R-:W2:Y:S01]  /*c390*/  MUFU.EX2 R187, R187 ;  /* 0x000000bb00bb7308 */ /* 0x000ea20000000800 */
[----:B-1----:R-:W-:Y:S01]  /*c3a0*/  F2FP.F16.F32.PACK_AB R161, R181, R206 ;  /* 0x000000ceb5a1723e */ /* 0x002fe200000000ff */
[----:B------:R0:W-:Y:S01]  /*c3b0*/  STSM.16.M88.4 [R192], R156 ;  /* 0x0000009cc0007844 */ /* 0x0001e20000000200 */
[----:B------:R-:W-:Y:S01]  /*c3c0*/  FFMA.FTZ R5, R168, R5, R21 ;  /* 0x00000005a8057223 */ /* 0x000fe20000010015 */
[----:B------:R-:W-:Y:S01]  /*c3d0*/  FADD.FTZ R185, R185, R6 ;  /* 0x00000006b9b97221 */ /* 0x000fe20000010000 */
[----:B------:R-:W-:Y:S01]  /*c3e0*/  ISETP.GT.AND P2, PT, R12, RZ, PT ;  /* 0x000000ff0c00720c */ /* 0x000fe20003f44270 */
[----:B------:R-:W-:Y:S02]  /*c3f0*/  IMAD.MOV.U32 R11, RZ, RZ, R8 ;  /* 0x000000ffff0b7224 */ /* 0x000fe400078e0008 */
[----:B------:R-:W-:Y:S01]  /*c400*/  FADD.FTZ R170, R170, R5 ;  /* 0x00000005aaaa7221 */ /* 0x000fe20000010000 */
[----:B------:R-:W-:Y:S01]  /*c410*/  MUFU.EX2 R201, R201 ;  /* 0x000000c900c97308 */ /* 0x000fe20000000800 */
[----:B------:R-:W-:-:S02]  /*c420*/  FADD.FTZ R14, R14, R185 ;  /* 0x000000b90e0e7221 */ /* 0x000fc40000010000 */
[----:B------:R-:W-:Y:S02]  /*c430*/  FADD.FTZ R169, R169, R170 ;  /* 0x000000aaa9a97221 */ /* 0x000fe40000010000 */
[----:B------:R-:W-:Y:S02]  /*c440*/  FADD.FTZ R15, R15, R14 ;  /* 0x0000000e0f0f7221 */ /* 0x000fe40000010000 */
[----:B------:R-:W-:Y:S01]  /*c450*/  FADD.FTZ R172, R172, R169 ;  /* 0x000000a9acac7221 */ /* 0x000fe20000010000 */
[----:B------:R-:W1:Y:S01]  /*c460*/  MUFU.EX2 R202, R202 ;  /* 0x000000ca00ca7308 */ /* 0x000e620000000800 */
        /* <DEDUP_REMOVED lines=24> */
[----:B------:R-:W-:-:S03]  /*c5f0*/  IMAD.MOV.U32 R184, RZ, RZ, R7 ;  /* 0x000000ffffb87224 */ /* 0x000fc600078e0007 */
[----:B------:R-:W-:Y:S02]  /*c600*/  FADD.FTZ R201, R201, R200 ;  /* 0x000000c8c9c97221 */ /* 0x000fe40000010000 */
[----:B------:R-:W-:Y:S02]  /*c610*/  MUFU.EX2 R13, R13 ;  /* 0x0000000d000d7308 */ /* 0x000fe40000000800 */
[----:B------:R-:W-:-:S04]  /*c620*/  FADD.FTZ R202, R202, R201 ;  /* 0x000000c9caca7221 */ /* 0x000fc80000010000 */
[----:B------:R-:W-:Y:S02]  /*c630*/  FADD.FTZ R5, R177, R202 ;  /* 0x000000cab1057221 */ /* 0x000fe40000010000 */
[----:B------:R-:W2:Y:S01]  /*c640*/  MUFU.EX2 R182, R182 ;  /* 0x000000b600b67308 */ /* 0x000ea20000000800 */
[----:B-1----:R-:W-:Y:S01]  /*c650*/  F2FP.F16.F32.PACK_AB R165, R179, R178 ;  /* 0x000000b2b3a5723e */ /* 0x002fe200000000ff */
[----:B------:R-:W-:Y:S01]  /*c660*/  FADD.FTZ R178, R178, R187 ;  /* 0x000000bbb2b27221 */ /* 0x000fe20000010000 */
[----:B------:R-:W-:-:S03]  /*c670*/  FADD.FTZ R5, R180, R5 ;  /* 0x00000005b4057221 */ /* 0x000fc60000010000 */
[----:B------:R-:W-:Y:S01]  /*c680*/  FADD.FTZ R178, R179, R178 ;  /* 0x000000b2b3b27221 */ /* 0x000fe20000010000 */
[----:B--2---:R-:W-:-:S03]  /*c690*/  F2FP.F16.F32.PACK_AB R167, R182, R13 ;  /* 0x0000000db6a7723e */ /* 0x004fc600000000ff */
[----:B------:R-:W-:Y:S02]  /*c6a0*/  FADD.FTZ R13, R13, R178 ;  /* 0x000000b20d0d7221 */ /* 0x000fe40000010000 */
[----:B------:R0:W-:Y:S01]  /*c6b0*/  STSM.16.M88.4 [R191], R164 ;  /* 0x000000a4bf007844 */ /* 0x0001e20000000200 */
[----:B------:R-:W-:Y:S01]  /*c6c0*/  WARPGROUP.ARRIVE ;  /* 0x00000000000079c5 */ /* 0x000fe20000000000 */
[----:B------:R-:W-:Y:S01]  /*c6d0*/  FADD.FTZ R6, R182, R13 ;  /* 0x0000000db6067221 */ /* 0x000fe20000010000 */
[----:B------:R-:W-:-:S04]  /*c6e0*/  IMAD.MOV.U32 R13, RZ, RZ, R2 ;  /* 0x000000ffff0d7224 */ /* 0x000fc800078e0002 */
        /* <DEDUP_REMOVED lines=34> */
.L_x_6684:
[----:B------:R-:W0:Y:S01]  /*c910*/  SHFL.BFLY PT, R0, R5, 0x2, 0x1f ;  /* 0x0c401f0005007f89 */ /* 0x000e2200000e0000 */
[----:B------:R-:W-:-:S03]  /*c920*/  UIADD3 UR36, UR36, 0x1, URZ ;  /* 0x0000000124247890 */ /* 0x000fc6000fffe03f */
[----:B------:R-:W1:Y:S01]  /*c930*/  SHFL.BFLY PT, R9, R6, 0x2, 0x1f ;  /* 0x0c401f0006097f89 */ /* 0x000e6200000e0000 */
[----:B------:R-:W-:Y:S08]  /*c940*/  BAR.ARV 0x8, 0xa0 ;  /* 0x0202800000007b1d */ /* 0x000ff00000002000 */
[----:B------:R-:W-:Y:S01]  /*c950*/  BAR.SYNC.DEFER_BLOCKING 0xf, 0x100 ;  /* 0x03c4000000007b1d */ /* 0x000fe20000010000 */
[----:B0-----:R-:W-:Y:S01]  /*c960*/  FADD.FTZ R0, R0, R5 ;  /* 0x0000000500007221 */ /* 0x001fe20000010000 */
[----:B-1----:R-:W-:-:S04]  /*c970*/  FADD.FTZ R9, R9, R6 ;  /* 0x0000000609097221 */ /* 0x002fc80000010000 */
[----:B------:R-:W0:Y:S01]  /*c980*/  SHFL.BFLY PT, R3, R0, 0x1, 0x1f ;  /* 0x0c201f0000037f89 */ /* 0x000e2200000e0000 */
[----:B------:R-:W-:-:S03]  /*c990*/  IMAD.MOV.U32 R6, RZ, RZ, RZ ;  /* 0x000000ffff067224 */ /* 0x000fc600078e00ff */
[----:B------:R-:W1:Y:S01]  /*c9a0*/  SHFL.BFLY PT, R4, R9, 0x1, 0x1f ;  /* 0x0c201f0009047f89 */ /* 0x000e6200000e0000 */
[----:B0-----:R-:W-:Y:S01]  /*c9b0*/  FADD.FTZ R11, R0, R3 ;  /* 0x00000003000b7221 */ /* 0x001fe20000010000 */
[----:B------:R-:W-:Y:S01]  /*c9c0*/  IADD3 R3, -R188, RZ, RZ ;  /* 0x000000ffbc037210 */ /* 0x000fe20007ffe1ff */
[----:B------:R-:W-:Y:S02]  /*c9d0*/  IMAD.MOV.U32 R0, RZ, RZ, -0x800000 ;  /* 0xff800000ff007424 */ /* 0x000fe400078e00ff */
[----:B-1----:R-:W-:Y:S01]  /*c9e0*/  FADD.FTZ R20, R9, R4 ;  /* 0x0000000409147221 */ /* 0x002fe20000010000 */
[----:B------:R-:W-:Y:S01]  /*c9f0*/  FSETP.NE.FTZ.AND P2, PT, R11, RZ, PT ;  /* 0x000000ff0b00720b */ /* 0x000fe20003f55000 */
[----:B------:R-:W-:Y:S01]  /*ca00*/  VIADD R4, R2, 0x1 ;  /* 0x0000000102047836 */ /* 0x000fe20000000000 */
[----:B------:R-:W-:Y:S01]  /*ca10*/  ISETP.NE.AND P0, PT, R22, R3, PT ;  /* 0x000000031600720c */ /* 0x000fe20003f05270 */
[----:B------:R-:W-:Y:S01]  /*ca20*/  IMAD.MOV.U32 R3, RZ, RZ, RZ ;  /* 0x000000ffff037224 */ /* 0x000fe200078e00ff */
[----:B------:R-:W-:-:S02]  /*ca30*/  FSETP.NE.FTZ.AND P3, PT, R20, RZ, PT ;  /* 0x000000ff1400720b */ /* 0x000fc40003f75000 */
[----:B------:R-:W-:-:S04]  /*ca40*/  ISETP.NE.AND P1, PT, R4, 0x2, PT ;  /* 0x000000020400780c */ /* 0x000fc80003f25270 */
[----:B------:R-:W-:-:S03]  /*ca50*/  SEL R5, RZ, 0x1, P1 ;  /* 0x00000001ff057807 */ /* 0x000fc60000800000 */
[----:B------:R-:W0:Y:S01]  /*ca60*/  @P2 MUFU.RCP R3, R11 ;  /* 0x0000000b00032308 */ /* 0x000e220000001000 */
[----:B------:R-:W-:Y:S01]  /*ca70*/  LOP3.LUT R16, R16, R5, RZ, 0x3c, !PT ;  /* 0x0000000510107212 */ /* 0x000fe200078e3cff */
[----:B------:R-:W-:-:S04]  /*ca80*/  @!P0 IMAD R2, R2, 0x40, R18 ;  /* 0x0000004002028824 */ /* 0x000fc800078e0212 */
[----:B------:R-:W-:Y:S02]  /*ca90*/  @!P0 IMAD R2, R2, 0x4, R17 ;  /* 0x0000000402028824 */ /* 0x000fe400078e0211 */
[----:B------:R-:W1:Y:S08]  /*caa0*/  @P3 MUFU.RCP R6, R20 ;  /* 0x0000001400063308 */ /* 0x000e700000001000 */
[----:B------:R-:W2:Y:S01]  /*cab0*/  @P2 MUFU.LG2 R17, R11 ;  /* 0x0000000b00112308 */ /* 0x000ea20000000c00 */
[----:B0-----:R-:W-:Y:S01]  /*cac0*/  @!P0 STS [R2+0x38400], R3 ;  /* 0x0384000302008388 */ /* 0x001fe20000000800 */
[----:B------:R-:W-:Y:S01]  /*cad0*/  FMUL.FTZ R171, R28, R3 ;  /* 0x000000031cab7220 */ /* 0x000fe20000410000 */
[----:B------:R-:W-:-:S02]  /*cae0*/  IMAD.U32 R28, RZ, RZ, UR4 ;  /* 0x00000004ff1c7e24 */ /* 0x000fc4000f8e00ff */
[-C--:B------:R-:W-:Y:S01]  /*caf0*/  FMUL.FTZ R172, R24, R3.reuse ;  /* 0x0000000318ac7220 */ /* 0x080fe20000410000 */
[-C--:B------:R-:W-:Y:S01]  /*cb00*/  FMUL.FTZ R170, R25, R3.reuse ;  /* 0x0000000319aa7220 */ /* 0x080fe20000410000 */
[-C--:B------:R-:W-:Y:S01]  /*cb10*/  FMUL.FTZ R24, R29, R3.reuse ;  /* 0x000000031d187220 */ /* 0x080fe20000410000 */
[----:B------:R-:W-:Y:S01]  /*cb20*/  @P3 FMUL.FTZ R28, R28, 0.69314718246459960938 ;  /* 0x3f3172181c1c3820 */ /* 0x000fe20000410000 */
        /* <DEDUP_REMOVED lines=11> */
[----:B-1----:R-:W-:Y:S01]  /*cbe0*/  MOV R2, UR4 ;  /* 0x0000000400027c02 */ /* 0x002fe20008000f00 */
[-C--:B------:R-:W-:Y:S01]  /*cbf0*/  FMUL.FTZ R154, R48, R3.reuse ;  /* 0x00000003309a7220 */ /* 0x080fe20000410000 */
[-C--:B------:R-:W-:Y:S01]  /*cc00*/  FMUL.FTZ R49, R49, R3.reuse ;  /* 0x0000000331317220 */ /* 0x080fe20000410000 */
[-C--:B------:R-:W-:Y:S01]  /*cc10*/  FMUL.FTZ R14, R52, R3.reuse ;  /* 0x00000003340e7220 */ /* 0x080fe20000410000 */
[-C--:B------:R-:W-:Y:S01]  /*cc20*/  FMUL.FTZ R53, R53, R3.reuse ;  /* 0x0000000335357220 */ /* 0x080fe20000410000 */
[----:B------:R-:W-:Y:S01]  /*cc30*/  @P2 FMUL.FTZ R2, R2, 0.69314718246459960938 ;  /* 0x3f31721802022820 */ /* 0x000fe20000410000 */
        /* <DEDUP_REMOVED lines=119> */
.L_x_6660:
        /* <DEDUP_REMOVED lines=19> */
[----:B------:R-:W-:Y:S01]  /*d4e0*/  USHF.L.U64.HI UR9, UR38, 0x2, UR39 ;  /* 0x0000000226097899 */ /* 0x000fe20008010227 */
[----:B------:R-:W-:Y:S01]  /*d4f0*/  F2FP.F16.F32.PACK_AB R13, R51, R13 ;  /* 0x0000000d330d723e */ /* 0x000fe200000000ff */
[----:B------:R-:W-:Y:S01]  /*d500*/  UIADD3 UR4, UP1, UR8, UR6, URZ ;  /* 0x0000000608047290 */ /* 0x000fe2000ff3e03f */
[----:B------:R-:W-:Y:S01]  /*d510*/  F2FP.F16.F32.PACK_AB R14, R53, R14 ;  /* 0x0000000e350e723e */ /* 0x000fe200000000ff */
[----:B------:R-:W-:Y:S01]  /*d520*/  ULDC.64 UR10, c[0x0][0x208] ;  /* 0x00008200000a7ab9 */ /* 0x000fe20000000a00 */
[----:B------:R-:W-:Y:S01]  /*d530*/  F2FP.F16.F32.PACK_AB R15, R55, R15 ;  /* 0x0000000f370f723e */ /* 0x000fe200000000ff */
[----:B------:R-:W-:Y:S01]  /*d540*/  UIADD3.X UR6, UR9, UR7, URZ, UP1, !UPT ;  /* 0x0000000709067290 */ /* 0x000fe20008ffe43f */
        /* <DEDUP_REMOVED lines=8> */
[----:B------:R-:W-:Y:S02]  /*d5d0*/  MOV R20, R17 ;  /* 0x0000001100147202 */ /* 0x000fe40000000f00 */
[----:B0-----:R-:W-:Y:S02]  /*d5e0*/  MOV R21, R4 ;  /* 0x0000000400157202 */ /* 0x001fe40000000f00 */
[----:B------:R-:W-:Y:S02]  /*d5f0*/  F2FP.F16.F32.PACK_AB R73, R75, R74 ;  /* 0x0000004a4b49723e */ /* 0x000fe400000000ff */
[----:B------:R-:W-:Y:S01]  /*d600*/  F2FP.F16.F32.PACK_AB R80, R81, R80 ;  /* 0x000000505150723e */ /* 0x000fe200000000ff */
[----:B------:R-:W-:Y:S01]  /*d610*/  IMAD.WIDE R6, R197, 0x2, R20 ;  /* 0x00000002c5067825 */ /* 0x000fe200078e0214 */
[----:B------:R-:W-:-:S02]  /*d620*/  F2FP.F16.F32.PACK_AB R74, R77, R76 ;  /* 0x0000004c4d4a723e */ /* 0x000fc400000000ff */
[----:B------:R-:W-:Y:S02]  /*d630*/  F2FP.F16.F32.PACK_AB R75, R79, R78 ;  /* 0x0000004e4f4b723e */ /* 0x000fe400000000ff */
[C---:B------:R-:W-:Y:S02]  /*d640*/  IADD3 R173, P1, R6.reuse, 0x20, RZ ;  /* 0x0000002006ad7810 */ /* 0x040fe40007f3e0ff */
[C---:B------:R-:W-:Y:S02]  /*d650*/  IADD3 R181, P6, R6.reuse, 0x2020, RZ ;  /* 0x0000202006b57810 */ /* 0x040fe40007fde0ff */
[----:B------:R-:W-:Y:S01]  /*d660*/  LOP3.LUT R4, R173, 0x380, RZ, 0xc0, !PT ;  /* 0x00000380ad047812 */ /* 0x000fe200078ec0ff */
[--C-:B------:R-:W-:Y:S01]  /*d670*/  IMAD.X R29, RZ, RZ, R7.reuse, P1 ;  /* 0x000000ffff1d7224 */ /* 0x100fe200008e0607 */
[----:B------:R-:W-:Y:S01]  /*d680*/  IADD3 R175, P0, R6, 0x40, RZ ;  /* 0x0000004006af7810 */ /* 0x000fe20007f1e0ff */
[----:B------:R-:W-:Y:S01]  /*d690*/  IMAD.X R45, RZ, RZ, R7, P6 ;  /* 0x000000ffff2d7224 */ /* 0x000fe200030e0607 */
[----:B------:R-:W-:-:S02]  /*d6a0*/  SHF.R.U64 R4, R4, 0x3, RZ ;  /* 0x0000000304047819 */ /* 0x000fc400000012ff */
[----:B------:R-:W-:Y:S01]  /*d6b0*/  LOP3.LUT R25, R6, 0x380, RZ, 0xc0, !PT ;  /* 0x0000038006197812 */ /* 0x000fe200078ec0ff */
[--C-:B------:R-:W-:Y:S01]  /*d6c0*/  IMAD.X R33, RZ, RZ, R7.reuse, P0 ;  /* 0x000000ffff217224 */ /* 0x100fe200000e0607 */
[----:B------:R-:W-:Y:S02]  /*d6d0*/  LOP3.LUT R28, R4, R173, RZ, 0x3c, !PT ;  /* 0x000000ad041c7212 */ /* 0x000fe400078e3cff */
[----:B------:R-:W-:Y:S02]  /*d6e0*/  LOP3.LUT R4, R181, 0x380, RZ, 0xc0, !PT ;  /* 0x00000380b5047812 */ /* 0x000fe400078ec0ff */
[C---:B------:R-:W-:Y:S02]  /*d6f0*/  IADD3 R179, P3, R6.reuse, 0x2000, RZ ;  /* 0x0000200006b37810 */ /* 0x040fe40007f7e0ff */
[C---:B------:R-:W-:Y:S02]  /*d700*/  IADD3 R183, P5, R6.reuse, 0x2040, RZ ;  /* 0x0000204006b77810 */ /* 0x040fe40007fbe0ff */
        /* <DEDUP_REMOVED lines=8> */
[----:B------:R-:W-:-:S02]  /*d790*/  SHF.R.U64 R4, R4, 0x3, RZ ;  /* 0x0000000304047819 */ /* 0x000fc400000012ff */
[C---:B------:R-:W-:Y:S02]  /*d7a0*/  IADD3 R203, P0, R6.reuse, 0x4020, RZ ;  /* 0x0000402006cb7810 */ /* 0x040fe40007f1e0ff */
[----:B------:R-:W-:Y:S02]  /*d7b0*/  IADD3.X R37, RZ, R7, RZ, P4, !PT ;  /* 0x00000007ff257210 */ /* 0x000fe400027fe4ff */
        /* <DEDUP_REMOVED lines=11> */
[----:B------:R-:W-:Y:S01]  /*d870*/  IMAD.X R127, RZ, RZ, R7, P2 ;  /* 0x000000ffff7f7224 */ /* 0x000fe200010e0607 */
[----:B------:R-:W-:-:S02]  /*d880*/  LOP3.LUT R44, R4, R181, RZ, 0x3c, !PT ;  /* 0x000000b5042c7212 */ /* 0x000fc400078e3cff */
[----:B------:R-:W-:Y:S02]  /*d890*/  LOP3.LUT R4, R203, 0x380, RZ, 0xc0, !PT ;  /* 0x00000380cb047812 */ /* 0x000fe400078ec0ff */
[-C--:B------:R-:W-:Y:S02]  /*d8a0*/  IADD3.X R107, RZ, R7.reuse, RZ, P0, !PT ;  /* 0x00000007ff6b7210 */ /* 0x080fe400007fe4ff */
[-C--:B------:R-:W-:Y:S02]  /*d8b0*/  IADD3.X R25, RZ, R7.reuse, RZ, P1, !PT ;  /* 0x00000007ff197210 */ /* 0x080fe40000ffe4ff */
[----:B------:R-:W-:Y:S02]  /*d8c0*/  LOP3.LUT R32, R175, 0x380, RZ, 0xc0, !PT ;  /* 0x00000380af207812 */ /* 0x000fe400078ec0ff */
[----:B------:R-:W-:Y:S02]  /*d8d0*/  MOV R173, R6 ;  /* 0x0000000600ad7202 */ /* 0x000fe40000000f00 */
[----:B------:R-:W-:-:S02]  /*d8e0*/  LOP3.LUT R36, R177, 0x380, RZ, 0xc0, !PT ;  /* 0x00000380b1247812 */ /* 0x000fc400078ec0ff */
[----:B------:R-:W-:Y:S02]  /*d8f0*/  SHF.R.U64 R4, R4, 0x3, RZ ;  /* 0x0000000304047819 */ /* 0x000fe400000012ff */
[----:B------:R-:W-:Y:S02]  /*d900*/  LOP3.LUT R7, R126, 0x380, RZ, 0xc0, !PT ;  /* 0x000003807e077812 */ /* 0x000fe400078ec0ff */
[----:B------:R-:W-:Y:S02]  /*d910*/  LOP3.LUT R40, R179, 0x380, RZ, 0xc0, !PT ;  /* 0x00000380b3287812 */ /* 0x000fe400078ec0ff */
[----:B------:R-:W-:Y:S02]  /*d920*/  LOP3.LUT R27, R8, 0x380, RZ, 0xc0, !PT ;  /* 0x00000380081b7812 */ /* 0x000fe400078ec0ff */
[----:B------:R-:W-:Y:S02]  /*d930*/  SHF.R.U64 R32, R32, 0x3, RZ ;  /* 0x0000000320207819 */ /* 0x000fe400000012ff */
[----:B------:R-:W-:-:S02]  /*d940*/  LOP3.LUT R94, R183, 0x380, RZ, 0xc0, !PT ;  /* 0x00000380b75e7812 */ /* 0x000fc400078ec0ff */
[----:B------:R-:W-:Y:S02]  /*d950*/  F2FP.F16.F32.PACK_AB R6, R24, R171 ;  /* 0x000000ab1806723e */ /* 0x000fe400000000ff */
[----:B------:R-:W-:Y:S02]  /*d960*/  SHF.R.U64 R36, R36, 0x3, RZ ;  /* 0x0000000324247819 */ /* 0x000fe400000012ff */
[----:B------:R-:W-:Y:S02]  /*d970*/  LOP3.LUT R98, R199, 0x380, RZ, 0xc0, !PT ;  /* 0x00000380c7627812 */ /* 0x000fe400078ec0ff */
[----:B------:R-:W-:Y:S02]  /*d980*/  LOP3.LUT R106, R4, R203, RZ, 0x3c, !PT ;  /* 0x000000cb046a7212 */ /* 0x000fe400078e3cff */
[----:B------:R-:W-:Y:S02]  /*d990*/  SHF.R.U64 R171, R7, 0x3, RZ ;  /* 0x0000000307ab7819 */ /* 0x000fe400000012ff */
[----:B------:R-:W-:-:S02]  /*d9a0*/  SHF.R.U64 R40, R40, 0x3, RZ ;  /* 0x0000000328287819 */ /* 0x000fc400000012ff */
[----:B------:R-:W-:Y:S02]  /*d9b0*/  LOP3.LUT R102, R201, 0x380, RZ, 0xc0, !PT ;  /* 0x00000380c9667812 */ /* 0x000fe400078ec0ff */
[----:B------:R-:W-:Y:S02]  /*d9c0*/  F2FP.F16.F32.PACK_AB R4, R170, R172 ;  /* 0x000000acaa04723e */ /* 0x000fe400000000ff */
[----:B------:R-:W-:Y:S02]  /*d9d0*/  SHF.R.U64 R27, R27, 0x3, RZ ;  /* 0x000000031b1b7819 */ /* 0x000fe400000012ff */
[----:B------:R-:W-:Y:S01]  /*d9e0*/  F2FP.F16.F32.PACK_AB R7, R31, R30 ;  /* 0x0000001e1f07723e */ /* 0x000fe200000000ff */
[----:B------:R-:W-:Y:S01]  /*d9f0*/  BAR.SYNC.DEFER_BLOCKING 0x1, 0x100 ;  /* 0x0044000000007b1d */ /* 0x000fe20000010000 */
[----:B------:R-:W-:Y:S02]  /*da00*/  LOP3.LUT R32, R32, R175, RZ, 0x3c, !PT ;  /* 0x000000af20207212 */ /* 0x000fe400078e3cff */
[----:B------:R-:W-:-:S02]  /*da10*/  SHF.R.U64 R94, R94, 0x3, RZ ;  /* 0x000000035e5e7819 */ /* 0x000fc400000012ff */
[----:B------:R-:W-:Y:S02]  /*da20*/  LOP3.LUT R110, R205, 0x380, RZ, 0xc0, !PT ;  /* 0x00000380cd6e7812 */ /* 0x000fe400078ec0ff */
[----:B------:R-:W-:Y:S02]  /*da30*/  LOP3.LUT R36, R36, R177, RZ, 0x3c, !PT ;  /* 0x000000b124247212 */ /* 0x000fe400078e3cff */
[----:B------:R-:W-:Y:S02]  /*da40*/  SHF.R.U64 R98, R98, 0x3, RZ ;  /* 0x0000000362627819 */ /* 0x000fe400000012ff */
[----:B------:R-:W-:Y:S02]  /*da50*/  LOP3.LUT R114, R207, 0x380, RZ, 0xc0, !PT ;  /* 0x00000380cf727812 */ /* 0x000fe400078ec0ff */
[----:B------:R-:W-:Y:S02]  /*da60*/  LOP3.LUT R40, R40, R179, RZ, 0x3c, !PT ;  /* 0x000000b328287212 */ /* 0x000fe400078e3cff */
[----:B------:R-:W-:-:S02]  /*da70*/  SHF.R.U64 R102, R102, 0x3, RZ ;  /* 0x0000000366667819 */ /* 0x000fc400000012ff */
[----:B------:R-:W-:Y:S02]  /*da80*/  LOP3.LUT R118, R209, 0x380, RZ, 0xc0, !PT ;  /* 0x00000380d1767812 */ /* 0x000fe400078ec0ff */
[----:B------:R-:W-:Y:S02]  /*da90*/  LOP3.LUT R122, R27, R8, RZ, 0x3c, !PT ;  /* 0x000000081b7a7212 */ /* 0x000fe400078e3cff */
[----:B------:R-:W-:Y:S02]  /*daa0*/  MOV R29, R28 ;  /* 0x0000001c001d7202 */ /* 0x000fe40000000f00 */
[----:B------:R-:W-:Y:S01]  /*dab0*/  F2FP.F16.F32.PACK_AB R8, R166, R169 ;  /* 0x000000a9a608723e */ /* 0x000fe200000000ff */
[----:B------:R0:W-:Y:S01]  /*dac0*/  STSM.16.M88.4 [R173], R4 ;  /* 0x00000004ad007844 */ /* 0x0001e20000000200 */
[----:B------:R-:W-:Y:S02]  /*dad0*/  LOP3.LUT R94, R94, R183, RZ, 0x3c, !PT ;  /* 0x000000b75e5e7212 */ /* 0x000fe400078e3cff */
[----:B------:R-:W-:Y:S01]  /*dae0*/  SHF.R.U64 R110, R110, 0x3, RZ ;  /* 0x000000036e6e7819 */ /* 0x000fe200000012ff */
[----:B------:R-:W-:Y:S01]  /*daf0*/  STSM.16.M88.4 [R29], R8 ;  /* 0x000000081d007844 */ /* 0x000fe20000000200 */
[----:B------:R-:W-:-:S02]  /*db00*/  MOV R32, R32 ;  /* 0x0000002000207202 */ /* 0x000fc40000000f00 */
[----:B------:R-:W-:Y:S02]  /*db10*/  LOP3.LUT R98, R98, R199, RZ, 0x3c, !PT ;  /* 0x000000c762627212 */ /* 0x000fe400078e3cff */
[----:B------:R-:W-:Y:S02]  /*db20*/  SHF.R.U64 R114, R114, 0x3, RZ ;  /* 0x0000000372727819 */ /* 0x000fe400000012ff */
[----:B------:R-:W-:Y:S02]  /*db30*/  LOP3.LUT R175, R168, 0x380, RZ, 0xc0, !PT ;  /* 0x00000380a8af7812 */ /* 0x000fe400078ec0ff */
[----:B------:R-:W-:Y:S02]  /*db40*/  MOV R36, R36 ;  /* 0x0000002400247202 */ /* 0x000fe40000000f00 */
[----:B------:R-:W-:Y:S02]  /*db50*/  LOP3.LUT R102, R102, R201, RZ, 0x3c, !PT ;  /* 0x000000c966667212 */ /* 0x000fe400078e3cff */
[----:B0-----:R-:W-:-:S02]  /*db60*/  F2FP.F16.F32.PACK_AB R4, R156, R165 ;  /* 0x000000a59c04723e */ /* 0x001fc400000000ff */
[----:B------:R-:W-:Y:S02]  /*db70*/  F2FP.F16.F32.PACK_AB R5, R43, R42 ;  /* 0x0000002a2b05723e */ /* 0x000fe400000000ff */
[----:B------:R-:W-:Y:S02]  /*db80*/  F2FP.F16.F32.PACK_AB R6, R12, R158 ;  /* 0x0000009e0c06723e */ /* 0x000fe400000000ff */
[----:B------:R-:W-:Y:S02]  /*db90*/  F2FP.F16.F32.PACK_AB R7, R47, R46 ;  /* 0x0000002e2f07723e */ /* 0x000fe400000000ff */
[----:B------:R-:W-:Y:S02]  /*dba0*/  F2FP.F16.F32.PACK_AB R12, R49, R154 ;  /* 0x0000009a310c723e */ /* 0x000fe400000000ff */
[----:B------:R-:W-:Y:S01]  /*dbb0*/  SHF.R.U64 R118, R118, 0x3, RZ ;  /* 0x0000000376767819 */ /* 0x000fe200000012ff */
[----:B------:R0:W-:Y:S01]  /*dbc0*/  STSM.16.M88.4 [R32], R4 ;  /* 0x0000000420007844 */ /* 0x0001e20000000200 */
[----:B------:R-:W-:-:S02]  /*dbd0*/  MOV R40, R40 ;  /* 0x0000002800287202 */ /* 0x000fc40000000f00 */
[----:B------:R-:W-:Y:S01]  /*dbe0*/  MOV R44, R44 ;  /* 0x0000002c002c7202 */ /* 0x000fe20000000f00 */
[----:B------:R1:W-:Y:S01]  /*dbf0*/  STSM.16.M88.4 [R36], R12 ;  /* 0x0000000c24007844 */ /* 0x0003e20000000200 */
[----:B------:R-:W-:Y:S02]  /*dc00*/  LOP3.LUT R110, R110, R205, RZ, 0x3c, !PT ;  /* 0x000000cd6e6e7212 */ /* 0x000fe400078e3cff */
[----:B------:R-:W-:Y:S01]  /*dc10*/  MOV R94, R94 ;  /* 0x0000005e005e7202 */ /* 0x000fe20000000f00 */
[----:B------:R-:W-:Y:S01]  /*dc20*/  STSM.16.M88.4 [R40], R56 ;  /* 0x0000003828007844 */ /* 0x000fe20000000200 */
[----:B------:R-:W-:Y:S02]  /*dc30*/  F2FP.F16.F32.PACK_AB R81, R83, R82 ;  /* 0x000000525351723e */ /* 0x000fe400000000ff */
[----:B------:R-:W-:Y:S01]  /*dc40*/  F2FP.F16.F32.PACK_AB R88, R89, R88 ;  /* 0x000000585958723e */ /* 0x000fe200000000ff */
[----:B------:R-:W-:Y:S01]  /*dc50*/  STSM.16.M88.4 [R44], R64 ;  /* 0x000000402c007844 */ /* 0x000fe20000000200 */
[----:B------:R-:W-:-:S02]  /*dc60*/  LOP3.LUT R114, R114, R207, RZ, 0x3c, !PT ;  /* 0x000000cf72727212 */ /* 0x000fc400078e3cff */
[----:B------:R-:W-:Y:S01]  /*dc70*/  SHF.R.U64 R175, R175, 0x3, RZ ;  /* 0x00000003afaf7819 */ /* 0x000fe200000012ff */
[----:B------:R-:W-:Y:S01]  /*dc80*/  STSM.16.M88.4 [R94], R72 ;  /* 0x000000485e007844 */ /* 0x000fe20000000200 */
[----:B------:R-:W-:Y:S01]  /*dc90*/  MOV R28, R98 ;  /* 0x00000062001c7202 */ /* 0x000fe20000000f00 */
[----:B0-----:R-:W-:Y:S01]  /*dca0*/  IMAD.U32 R4, RZ, RZ, UR4 ;  /* 0x00000004ff047e24 */ /* 0x001fe2000f8e00ff */
[----:B------:R-:W-:Y:S01]  /*dcb0*/  F2FP.F16.F32.PACK_AB R82, R85, R84 ;  /* 0x000000545552723e */ /* 0x000fe200000000ff */
[----:B------:R-:W-:Y:S01]  /*dcc0*/  IMAD.U32 R5, RZ, RZ, UR6 ;  /* 0x00000006ff057e24 */ /* 0x000fe2000f8e00ff */
[----:B------:R-:W-:Y:S01]  /*dcd0*/  F2FP.F16.F32.PACK_AB R83, R87, R86 ;  /* 0x000000565753723e */ /* 0x000fe200000000ff */
[----:B------:R-:W-:Y:S01]  /*dce0*/  ULDC.64 UR6, c[0x0][0xce0] ;  /* 0x0003380000067ab9 */ /* 0x000fe20000000a00 */
[----:B------:R-:W-:Y:S02]  /*dcf0*/  F2FP.F16.F32.PACK_AB R89, R91, R90 ;  /* 0x0000005a5b59723e */ /* 0x000fe400000000ff */
[----:B------:R-:W-:Y:S01]  /*dd00*/  LOP3.LUT R118, R118, R209, RZ, 0x3c, !PT ;  /* 0x000000d176767212 */ /* 0x000fe200078e3cff */
[----:B------:R-:W-:Y:S01]  /*dd10*/  STSM.16.M88.4 [R28], R80 ;  /* 0x000000501c007844 */ /* 0x000fe20000000200 */
[----:B------:R-:W-:-:S02]  /*dd20*/  MOV R102, R102 ;  /* 0x0000006600667202 */ /* 0x000fc40000000f00 */
        /* <DEDUP_REMOVED lines=15> */
[----:B------:R-:W-:Y:S02]  /*de20*/  LOP3.LUT R24, R175, R168, RZ, 0x3c, !PT ;  /* 0x000000a8af187212 */ /* 0x000fe400078e3cff */
[----:B------:R-:W-:Y:S01]  /*de30*/  MOV R114, R114 ;  /* 0x0000007200727202 */ /* 0x000fe20000000f00 */
[----:B------:R-:W-:Y:S01]  /*de40*/  STSM.16.M88.4 [R110], R104 ;  /* 0x000000686e007844 */ /* 0x000fe20000000200 */
[----:B------:R-:W-:Y:S02]  /*de50*/  F2FP.F16.F32.PACK_AB R156, R113, R112 ;  /* 0x00000070719c723e */ /* 0x000fe400000000ff */
        /* <DEDUP_REMOVED lines=24> */
[----:B------:R-:W-:Y:S01]  /*dfe0*/  STSM.16.M88.4 [R126], R136 ;  /* 0x000000887e007844 */ /* 0x000fe20000000200 */
[----:B------:R-:W-:Y:S02]  /*dff0*/  F2FP.F16.F32.PACK_AB R146, R149, R148 ;  /* 0x000000949592723e */ /* 0x000fe400000000ff */
[----:B------:R-:W-:Y:S02]  /*e000*/  F2FP.F16.F32.PACK_AB R147, R151, R150 ;  /* 0x000000969793723e */ /* 0x000fe400000000ff */
[----:B------:R-:W-:-:S03]  /*e010*/  PLOP3.LUT P0, PT, PT, PT, UP0, 0x80, 0x0 ;  /* 0x000000000000781c */ /* 0x000fc60003f0f008 */
[----:B------:R0:W-:Y:S01]  /*e020*/  STSM.16.M88.4 [R24], R144 ;  /* 0x0000009018007844 */ /* 0x0001e20000000200 */
[----:B------:R-:W-:Y:S09]  /*e030*/  BAR.SYNC.DEFER_BLOCKING 0x1, 0x100 ;  /* 0x0044000000007b1d */ /* 0x000ff20000010000 */
[----:B------:R-:W2:Y:S01]  /*e040*/  @P0 LDG.E R6, desc[UR10][R4.64] ;  /* 0x0000000a04060981 */ /* 0x000ea2000c1e1900 */
[----:B------:R-:W-:Y:S01]  /*e050*/  UISETP.NE.U32.AND UP1, UPT, UR6, URZ, UPT ;  /* 0x0000003f0600728c */ /* 0x000fe2000bf25070 */
[----:B------:R-:W3:Y:S01]  /*e060*/  LDC R76, c[0x0][0xb88] ;  /* 0x0002e200ff4c7b82 */ /* 0x000ee20000000800 */
[----:B------:R-:W-:-:S02]  /*e070*/  IMAD R7, R194, 0x40, R23 ;  /* 0x00000040c2077824 */ /* 0x000fc400078e0217 */
[----:B------:R-:W-:Y:S02]  /*e080*/  UISETP.NE.AND.EX UP1, UPT, UR7, URZ, UPT, UP1 ;  /* 0x0000003f0700728c */ /* 0x000fe4000bf25310 */
[----:B------:R-:W-:-:S04]  /*e090*/  IMAD.WIDE R20, R7, 0x2, R20 ;  /* 0x0000000207147825 */ /* 0x000fc800078e0214 */
[----:B------:R-:W-:Y:S02]  /*e0a0*/  PLOP3.LUT P6, PT, PT, PT, UP1, 0x80, 0x0 ;  /* 0x000000000000781c */ /* 0x000fe40003fcf018 */
[C---:B------:R-:W-:Y:S02]  /*e0b0*/  IADD3 R9, P2, R20.reuse, 0x1000, RZ ;  /* 0x0000100014097810 */ /* 0x040fe40007f5e0ff */
[C---:B------:R-:W-:Y:S01]  /*e0c0*/  IADD3 R25, P1, R20.reuse, 0x2000, RZ ;  /* 0x0000200014197810 */ /* 0x040fe20007f3e0ff */
[----:B------:R-:W-:Y:S01]  /*e0d0*/  @UP1 UIADD3 UR6, UP2, UR8, UR6, URZ ;  /* 0x0000000608061290 */ /* 0x000fe2000ff5e03f */
[----:B------:R-:W-:Y:S02]  /*e0e0*/  P2R R10, PR, RZ, 0x4 ;  /* 0x00000004ff0a7803 */ /* 0x000fe40000000000 */
[C---:B-1----:R-:W-:Y:S01]  /*e0f0*/  IADD3 R13, P2, R20.reuse, 0x3000, RZ ;  /* 0x00003000140d7810 */ /* 0x042fe20007f5e0ff */
[----:B------:R-:W-:Y:S01]  /*e100*/  @UP1 UIADD3.X UR7, UR9, UR7, URZ, UP2, !UPT ;  /* 0x0000000709071290 */ /* 0x000fe200097fe43f */
[C---:B------:R-:W-:Y:S01]  /*e110*/  IADD3 R33, P3, R20.reuse, 0x4000, RZ ;  /* 0x0000400014217810 */ /* 0x040fe20007f7e0ff */
[----:B------:R-:W-:Y:S01]  /*e120*/  IMAD.U32 R14, RZ, RZ, UR6 ;  /* 0x00000006ff0e7e24 */ /* 0x000fe2000f8e00ff */
[----:B------:R-:W-:-:S02]  /*e130*/  IADD3 R29, P4, R20, 0x5000, RZ ;  /* 0x00005000141d7810 */ /* 0x000fc40007f9e0ff */
[----:B------:R-:W-:Y:S01]  /*e140*/  IADD3 R41, P5, R20, 0x6000, RZ ;  /* 0x0000600014297810 */ /* 0x000fe20007fbe0ff */
[----:B------:R-:W-:Y:S01]  /*e150*/  IMAD.U32 R15, RZ, RZ, UR7 ;  /* 0x00000007ff0f7e24 */ /* 0x000fe2000f8e00ff */
[----:B------:R-:W-:Y:S02]  /*e160*/  LOP3.LUT R8, R9, 0x380, RZ, 0xc0, !PT ;  /* 0x0000038009087812 */ /* 0x000fe400078ec0ff */
[----:B0-----:R-:W-:Y:S02]  /*e170*/  LOP3.LUT R24, R25, 0x380, RZ, 0xc0, !PT ;  /* 0x0000038019187812 */ /* 0x001fe400078ec0ff */
[----:B------:R-:W-:Y:S01]  /*e180*/  LOP3.LUT R12, R13, 0x380, RZ, 0xc0, !PT ;  /* 0x000003800d0c7812 */ /* 0x000fe200078ec0ff */
[----:B------:R-:W-:Y:S01]  /*e190*/  UMOV UR4, URZ ;  /* 0x0000003f00047c82 */ /* 0x000fe20008000000 */
[----:B------:R-:W-:Y:S01]  /*e1a0*/  LOP3.LUT R32, R33, 0x380, RZ, 0xc0, !PT ;  /* 0x0000038021207812 */ /* 0x000fe200078ec0ff */
[----:B---3--:R0:W5:Y:S01]  /*e1b0*/  @P6 LDG.E R76, desc[UR10][R14.64] ;  /* 0x0000000a0e4c6981 */ /* 0x008162000c1e1900 */
        /* <DEDUP_REMOVED lines=14> */
[----:B--2---:R-:W-:Y:S01]  /*e2a0*/  @P0 R2UR UR4, R6 ;  /* 0x00000000060402ca */ /* 0x004fe200000e0000 */
[----:B0-----:R-:W-:-:S14]  /*e2b0*/  @P6 BRA `(.L_x_6696) ;  /* 0x0000000000146947 */ /* 0x001fdc0003800000 */
[----:B------:R-:W-:Y:S05]  /*e2c0*/  @!P0 BRA `(.L_x_6696) ;  /* 0x0000000000108947 */ /* 0x000fea0003800000 */
[----:B------:R-:W-:Y:S02]  /*e2d0*/  ULDC.64 UR6, c[0x0][0x208] ;  /* 0x0000820000067ab9 */ /* 0x000fe40000000a00 */
[----:B------:R-:W2:Y:S04]  /*e2e0*/  LDG.E R7, desc[UR6][R4.64] ;  /* 0x0000000604077981 */ /* 0x000ea8000c1e1900 */
[----:B-----5:R-:W2:Y:S02]  /*e2f0*/  LDG.E R76, desc[UR6][R4.64+0x4] ;  /* 0x00000406044c7981 */ /* 0x020ea4000c1e1900 */
[----:B--2---:R-:W-:-:S07]  /*e300*/  IADD3 R76, -R7, R76, RZ ;  /* 0x0000004c074c7210 */ /* 0x004fce0007ffe1ff */
.L_x_6696:
        /* <DEDUP_REMOVED lines=23> */
[--C-:B------:R-:W-:Y:S01]  /*e480*/  IMAD.X R37, RZ, RZ, R21.reuse, P0 ;  /* 0x000000ffff257224 */ /* 0x100fe200000e0615 */
[----:B0-----:R-:W-:Y:S02]  /*e490*/  ISETP.NE.AND P6, PT, R4, RZ, PT ;  /* 0x000000ff0400720c */ /* 0x001fe40003fc5270 */
[----:B------:R-:W-:Y:S01]  /*e4a0*/  LOP3.LUT R44, R44, R45, RZ, 0x3c, !PT ;  /* 0x0000002d2c2c7212 */ /* 0x000fe200078e3cff */
[----:B------:R-:W-:Y:S01]  /*e4b0*/  IMAD.X R45, RZ, RZ, R21, P1 ;  /* 0x000000ffff2d7224 */ /* 0x000fe200008e0615 */
[----:B------:R-:W-:Y:S02]  /*e4c0*/  IADD3.X R41, RZ, R21, RZ, P5, !PT ;  /* 0x00000015ff297210 */ /* 0x000fe40002ffe4ff */
[----:B------:R-:W-:-:S02]  /*e4d0*/  IADD3 R57, P2, R20, 0xa000, RZ ;  /* 0x0000a00014397810 */ /* 0x000fc40007f5e0ff */
[C---:B------:R-:W-:Y:S02]  /*e4e0*/  IADD3 R49, P3, R20.reuse, 0xb000, RZ ;  /* 0x0000b00014317810 */ /* 0x040fe40007f7e0ff */
[C---:B------:R-:W-:Y:S02]  /*e4f0*/  IADD3 R65, P4, R20.reuse, 0xc000, RZ ;  /* 0x0000c00014417810 */ /* 0x040fe40007f9e0ff */
[C---:B------:R-:W-:Y:S02]  /*e500*/  IADD3 R61, P5, R20.reuse, 0xd000, RZ ;  /* 0x0000d000143d7810 */ /* 0x040fe40007fbe0ff */
[C---:B------:R-:W-:Y:S02]  /*e510*/  IADD3 R73, P0, R20.reuse, 0xe000, RZ ;  /* 0x0000e00014497810 */ /* 0x040fe40007f1e0ff */
[----:B------:R-:W-:Y:S02]  /*e520*/  IADD3 R5, P1, R20, 0xf000, RZ ;  /* 0x0000f00014057810 */ /* 0x000fe40007f3e0ff */
[----:B------:R-:W-:-:S02]  /*e530*/  LOP3.LUT R56, R57, 0x380, RZ, 0xc0, !PT ;  /* 0x0000038039387812 */ /* 0x000fc400078ec0ff */
[----:B------:R-:W-:Y:S01]  /*e540*/  LOP3.LUT R48, R49, 0x380, RZ, 0xc0, !PT ;  /* 0x0000038031307812 */ /* 0x000fe200078ec0ff */
[----:B------:R-:W-:Y:S01]  /*e550*/  IMAD.X R69, RZ, RZ, R21, P1 ;  /* 0x000000ffff457224 */ /* 0x000fe200008e0615 */
        /* <DEDUP_REMOVED lines=11> */
[----:B------:R-:W-:Y:S02]  /*e610*/  SHF.R.U64 R4, R4, 0x3, RZ ;  /* 0x0000000304047819 */ /* 0x000fe400000012ff */
[----:B------:R-:W-:Y:S01]  /*e620*/  LOP3.LUT R56, R56, R57, RZ, 0x3c, !PT ;  /* 0x0000003938387212 */ /* 0x000fe200078e3cff */
[--C-:B------:R-:W-:Y:S01]  /*e630*/  IMAD.X R57, RZ, RZ, R21.reuse, P2 ;  /* 0x000000ffff397224 */ /* 0x100fe200010e0615 */
        /* <DEDUP_REMOVED lines=20> */
[----:B------:R-:W-:Y:S01]  /*e780*/  ULDC.64 UR14, c[0x0][0x208] ;  /* 0x00008200000e7ab9 */ /* 0x000fe20000000a00 */
        /* <DEDUP_REMOVED lines=17> */
.L_x_6697:
[C---:B0-----:R-:W-:Y:S01]  /*e8a0*/  VIADD R3, R23.reuse, 0x40 ;  /* 0x0000004017037836 */ /* 0x041fe20000000000 */
[----:B------:R-:W-:Y:S01]  /*e8b0*/  ULDC UR10, c[0x0][0xb8c] ;  /* 0x0002e300000a7ab9 */ /* 0x000fe20000000800 */
[C---:B------:R-:W-:Y:S01]  /*e8c0*/  VIADD R82, R23.reuse, 0x80 ;  /* 0x0000008017527836 */ /* 0x040fe20000000000 */
[----:B------:R-:W-:Y:S01]  /*e8d0*/  ULDC.64 UR6, c[0x0][0x208] ;  /* 0x0000820000067ab9 */ /* 0x000fe20000000a00 */
[----:B------:R-:W-:Y:S01]  /*e8e0*/  VIADD R83, R23, 0xc0 ;  /* 0x000000c017537836 */ /* 0x000fe20000000000 */
[----:B------:R-:W-:Y:S01]  /*e8f0*/  ISETP.GE.AND P1, PT, R3, UR10, PT ;  /* 0x0000000a03007c0c */ /* 0x000fe2000bf26270 */
[----:B------:R0:W5:Y:S01]  /*e900*/  LD.E.128 R4, desc[UR6][R20.64] ;  /* 0x0000000614047980 */ /* 0x000162000c101d00 */
[C---:B------:R-:W-:Y:S01]  /*e910*/  ISETP.GE.AND P0, PT, R23.reuse, UR10, PT ;  /* 0x0000000a17007c0c */ /* 0x040fe2000bf06270 */
[----:B------:R-:W-:Y:S01]  /*e920*/  ULDC.64 UR14, c[0x0][0xba0] ;  /* 0x0002e800000e7ab9 */ /* 0x000fe20000000a00 */
[----:B------:R-:W-:Y:S01]  /*e930*/  SEL R19, RZ, 0xffffffff, P1 ;  /* 0xffffffffff137807 */ /* 0x000fe20000800000 */
[----:B------:R-:W-:Y:S01]  /*e940*/  VIADD R86, R23, 0x140 ;  /* 0x0000014017567836 */ /* 0x000fe20000000000 */
[----:B------:R-:W-:Y:S01]  /*e950*/  SEL R0, RZ, 0x1, P0 ;  /* 0x00000001ff007807 */ /* 0x000fe20000000000 */
[----:B------:R-:W5:Y:S02]  /*e960*/  LD.E.128 R8, desc[UR6][R8.64] ;  /* 0x0000000608087980 */ /* 0x000f64000c101d00 */
[----:B------:R-:W-:Y:S01]  /*e970*/  IMAD.SHL.U32 R19, R19, 0x2, RZ ;  /* 0x0000000213137824 */ /* 0x000fe200078e00ff */
[----:B------:R-:W-:Y:S01]  /*e980*/  ISETP.GE.AND P0, PT, R82, UR10, PT ;  /* 0x0000000a52007c0c */ /* 0x000fe2000bf06270 */
[----:B------:R-:W5:Y:S01]  /*e990*/  LD.E.128 R24, desc[UR6][R24.64] ;  /* 0x0000000618187980 */ /* 0x000f62000c101d00 */
[----:B------:R-:W-:-:S02]  /*e9a0*/  ISETP.GE.AND P1, PT, R83, UR10, PT ;  /* 0x0000000a53007c0c */ /* 0x000fc4000bf26270 */
[----:B------:R-:W-:Y:S01]  /*e9b0*/  LOP3.LUT R0, R19, 0x2, R0, 0xe2, !PT ;  /* 0x0000000213007812 */ /* 0x000fe200078ee200 */
[----:B------:R-:W5:Y:S01]  /*e9c0*/  LD.E.128 R12, desc[UR6][R12.64] ;  /* 0x000000060c0c7980 */ /* 0x000f62000c101d00 */
[----:B------:R-:W-:Y:S02]  /*e9d0*/  SEL R19, RZ, 0x4, P0 ;  /* 0x00000004ff137807 */ /* 0x000fe40000000000 */
[----:B0-----:R-:W-:Y:S01]  /*e9e0*/  SEL R20, RZ, 0x8, P1 ;  /* 0x00000008ff147807 */ /* 0x001fe20000800000 */
[----:B------:R-:W5:Y:S01]  /*e9f0*/  LD.E.128 R32, desc[UR6][R32.64] ;  /* 0x0000000620207980 */ /* 0x000f62000c101d00 */
[----:B------:R-:W-:-:S03]  /*ea00*/  IADD3 R84, R23, 0x100, RZ ;  /* 0x0000010017547810 */ /* 0x000fc60007ffe0ff */
[----:B------:R-:W5:Y:S01]  /*ea10*/  LD.E.128 R28, desc[UR6][R28.64] ;  /* 0x000000061c1c7980 */ /* 0x000f62000c101d00 */
[----:B------:R-:W-:-:S03]  /*ea20*/  LOP3.LUT R0, R20, R0, R19, 0xfe, !PT ;  /* 0x0000000014007212 */ /* 0x000fc600078efe13 */
[----:B------:R-:W5:Y:S01]  /*ea30*/  LD.E.128 R40, desc[UR6][R40.64] ;  /* 0x0000000628287980 */ /* 0x000f62000c101d00 */
[----:B------:R-:W-:-:S03]  /*ea40*/  SHF.R.S32.HI R21, RZ, 0x1f, R23 ;  /* 0x0000001fff157819 */ /* 0x000fc60000011417 */
[----:B------:R-:W5:Y:S01]  /*ea50*/  LD.E.128 R36, desc[UR6][R36.64] ;  /* 0x0000000624247980 */ /* 0x000f62000c101d00 */
[----:B------:R-:W-:-:S03]  /*ea60*/  IMAD.U32 R19, RZ, RZ, UR14 ;  /* 0x0000000eff137e24 */ /* 0x000fc6000f8e00ff */
        /* <DEDUP_REMOVED lines=10> */
[----:B------:R-:W-:Y:S01]  /*eb10*/  ISETP.GE.AND P0, PT, R84, UR10, PT ;  /* 0x0000000a54007c0c */ /* 0x000fe2000bf06270 */
[----:B------:R-:W-:Y:S01]  /*eb20*/  VIADD R78, R23, 0x180 ;  /* 0x00000180174e7836 */ /* 0x000fe20000000000 */
[----:B------:R-:W-:Y:S01]  /*eb30*/  ISETP.GE.AND P1, PT, R86, UR10, PT ;  /* 0x0000000a56007c0c */ /* 0x000fe2000bf26270 */
[----:B------:R-:W-:Y:S01]  /*eb40*/  @!PT LDS RZ, [RZ] ;  /* 0x00000000fffff984 */ /* 0x000fe20000000800 */
[----:B------:R-:W-:Y:S01]  /*eb50*/  @!PT LDS RZ, [RZ] ;  /* 0x00000000fffff984 */ /* 0x000fe20000000800 */
[----:B------:R-:W-:Y:S01]  /*eb60*/  @!PT LDS RZ, [RZ] ;  /* 0x00000000fffff984 */ /* 0x000fe20000000800 */
[----:B------:R-:W-:Y:S01]  /*eb70*/  @!PT LDS RZ, [RZ] ;  /* 0x00000000fffff984 */ /* 0x000fe20000000800 */
[----:B------:R0:W-:Y:S06]  /*eb80*/  MEMBAR.ALL.CTA ;  /* 0x0000000000007992 */ /* 0x0001ec0000008000 */
[----:B0-----:R-:W0:Y:S01]  /*eb90*/  FENCE.VIEW.ASYNC.S ;  /* 0x00000000000073c6 */ /* 0x001e220000000000 */
[----:B------:R-:W-:-:S02]  /*eba0*/  UIMAD UR6, UR4, UR15, UR6 ;  /* 0x0000000f040672a4 */ /* 0x000fc4000f8e0206 */
[----:B------:R-:W-:Y:S01]  /*ebb0*/  IMAD.WIDE.U32 R20, R19, UR4, R20 ;  /* 0x0000000413147c25 */ /* 0x000fe2000f8e0014 */
[----:B------:R-:W-:Y:S01]  /*ebc0*/  ULDC.64 UR8, c[0x0][0xbe0] ;  /* 0x0002f80000087ab9 */ /* 0x000fe20000000a00 */
[----:B------:R-:W-:Y:S01]  /*ebd0*/  SEL R19, RZ, 0x10, P0 ;  /* 0x00000010ff137807 */ /* 0x000fe20000000000 */
[----:B------:R-:W-:Y:S01]  /*ebe0*/  UIMAD UR4, UR12, UR8, URZ ;  /* 0x000000080c0472a4 */ /* 0x000fe2000f8e023f */
[----:B------:R-:W-:Y:S01]  /*ebf0*/  SEL R77, RZ, 0x20, P1 ;  /* 0x00000020ff4d7807 */ /* 0x000fe20000800000 */
[----:B------:R-:W-:Y:S01]  /*ec00*/  VIADD R21, R21, UR6 ;  /* 0x0000000615157c36 */ /* 0x000fe20008000000 */
[----:B------:R-:W-:Y:S01]  /*ec10*/  MOV R79, UR8 ;  /* 0x00000008004f7c02 */ /* 0x000fe20008000f00 */
[----:B------:R-:W-:Y:S01]  /*ec20*/  UIMAD UR4, UR40, UR9, UR4 ;  /* 0x00000009280472a4 */ /* 0x000fe2000f8e0204 */
[----:B------:R-:W-:Y:S01]  /*ec30*/  ISETP.GE.AND P0, PT, R78, UR10, PT ;  /* 0x0000000a4e007c0c */ /* 0x000fe2000bf06270 */
[----:B------:R-:W-:Y:S01]  /*ec40*/  ULDC.64 UR6, c[0x0][0xbe8] ;  /* 0x0002fa0000067ab9 */ /* 0x000fe20000000a00 */
[----:B------:R-:W-:Y:S01]  /*ec50*/  LOP3.LUT R19, R77, R0, R19, 0xfe, !PT ;  /* 0x000000004d137212 */ /* 0x000fe200078efe13 */
[----:B-----5:R-:W-:Y:S01]  /*ec60*/  IMAD R77, R193, -0x40, R76 ;  /* 0xffffffc0c14d7824 */ /* 0x020fe200078e024c */
[----:B------:R-:W-:Y:S01]  /*ec70*/  SEL R0, RZ, 0x40, P0 ;  /* 0x00000040ff007807 */ /* 0x000fe20000000000 */
[----:B------:R-:W-:Y:S01]  /*ec80*/  IMAD.WIDE.U32 R20, R79, UR40, R20 ;  /* 0x000000284f147c25 */ /* 0x000fe2000f8e0014 */
[----:B------:R-:W-:Y:S01]  /*ec90*/  SHF.R.S32.HI R195, RZ, 0x1f, R194 ;  /* 0x0000001fffc37819 */ /* 0x000fe200000114c2 */
[----:B------:R-:W-:Y:S01]  /*eca0*/  BSSY B1, `(.L_x_6698) ;  /* 0x000002f000017945 */ /* 0x000fe20003800000 */
[----:B------:R-:W-:Y:S01]  /*ecb0*/  LOP3.LUT R19, R19, R0, RZ, 0xfc, !PT ;  /* 0x0000000013137212 */ /* 0x000fe200078efcff */
[----:B------:R-:W-:Y:S01]  /*ecc0*/  VIADD R78, R23, 0x1c0 ;  /* 0x000001c0174e7836 */ /* 0x000fe20000000000 */
[----:B------:R-:W-:Y:S01]  /*ecd0*/  ISETP.GE.AND P2, PT, R194, R77, PT ;  /* 0x0000004dc200720c */ /* 0x000fe20003f46270 */
[----:B------:R-:W-:Y:S01]  /*ece0*/  VIADD R21, R21, UR4 ;  /* 0x0000000415157c36 */ /* 0x000fe20008000000 */
[----:B------:R-:W-:Y:S01]  /*ecf0*/  UIMAD UR4, UR39, UR6, URZ ;  /* 0x00000006270472a4 */ /* 0x000fe2000f8e023f */
[----:B------:R-:W-:Y:S01]  /*ed00*/  VIADD R0, R17, 0x38820 ;  /* 0x0003882011007836 */ /* 0x000fe20000000000 */
[----:B------:R-:W-:Y:S01]  /*ed10*/  ISETP.GE.AND P1, PT, R78, UR10, PT ;  /* 0x0000000a4e007c0c */ /* 0x000fe2000bf26270 */
[----:B------:R-:W-:Y:S01]  /*ed20*/  IMAD.U32 R79, RZ, RZ, UR6 ;  /* 0x00000006ff4f7e24 */ /* 0x000fe2000f8e00ff */
[----:B------:R-:W-:Y:S01]  /*ed30*/  UIMAD UR4, UR38, UR7, UR4 ;  /* 0x00000007260472a4 */ /* 0x000fe2000f8e0204 */
[----:B------:R-:W-:Y:S01]  /*ed40*/  VIADD R76, R194, 0x20 ;  /* 0x00000020c24c7836 */ /* 0x000fe20000000000 */
[----:B------:R-:W-:Y:S01]  /*ed50*/  PRMT R0, RZ, 0x654, R0 ;  /* 0x00000654ff007816 */ /* 0x000fe20000000000 */
[----:B------:R-:W-:-:S03]  /*ed60*/  IMAD.WIDE.U32 R78, R79, UR38, R20 ;  /* 0x000000264f4e7c25 */ /* 0x000fc6000f8e0014 */
[----:B0-----:R0:W-:Y:S01]  /*ed70*/  SYNCS.ARRIVE.TRANS64.RED.A1T0 RZ, [R0+URZ], RZ ;  /* 0x000000ff00ff79a7 */ /* 0x0011e2000810043f */
[----:B------:R-:W-:Y:S01]  /*ed80*/  ISETP.GE.AND P0, PT, R76, R77, PT ;  /* 0x0000004d4c00720c */ /* 0x000fe20003f06270 */
[----:B------:R-:W-:Y:S01]  /*ed90*/  IMAD.WIDE R76, R193, 0x40, R194 ;  /* 0x00000040c14c7825 */ /* 0x000fe200078e02c2 */
[----:B------:R-:W-:Y:S02]  /*eda0*/  IADD3 R85, R79, UR4, RZ ;  /* 0x000000044f557c10 */ /* 0x000fe4000fffe0ff */
[----:B0-----:R-:W-:-:S04]  /*edb0*/  SEL R0, RZ, 0x80, P1 ;  /* 0x00000080ff007807 */ /* 0x001fc80000800000 */
        /* <DEDUP_REMOVED lines=29> */
.L_x_6699:
[----:B------:R-:W-:Y:S05]  /*ef90*/  BSYNC B1 ;  /* 0x0000000000017941 */ /* 0x000fea0003800000 */
.L_x_6698:
[----:B------:R-:W-:Y:S05]  /*efa0*/  @P0 BRA `(.L_x_6700) ;  /* 0x0000000c004c0947 */ /* 0x000fea0003800000 */
[----:B0-----:R-:W-:Y:S01]  /*efb0*/  IADD3 R7, P0, R76, 0x20, RZ ;  /* 0x000000204c077810 */ /* 0x001fe20007f1e0ff */
[----:B------:R-:W-:Y:S01]  /*efc0*/  ULDC.64 UR6, c[0x0][0xbd8] ;  /* 0x0002f60000067ab9 */ /* 0x000fe20000000a00 */
[----:B------:R-:W-:Y:S01]  /*efd0*/  MOV R5, R85 ;  /* 0x0000005500057202 */ /* 0x000fe20000000f00 */
[----:B------:R-:W-:Y:S01]  /*efe0*/  IMAD.MOV.U32 R4, RZ, RZ, R78 ;  /* 0x000000ffff047224 */ /* 0x000fe200078e004e */
[----:B------:R-:W-:Y:S01]  /*eff0*/  ISETP.GE.AND P4, PT, R3, UR10, PT ;  /* 0x0000000a03007c0c */ /* 0x000fe2000bf86270 */
[----:B------:R-:W-:Y:S01]  /*f000*/  IMAD.X R76, RZ, RZ, R77, P0 ;  /* 0x000000ffff4c7224 */ /* 0x000fe200000e064d */
[----:B------:R-:W-:Y:S01]  /*f010*/  ISETP.GE.AND P0, PT, R86, UR10, PT ;  /* 0x0000000a56007c0c */ /* 0x000fe2000bf06270 */
[----:B------:R-:W-:Y:S01]  /*f020*/  IMAD.WIDE.U32 R4, R7, UR6, R4 ;  /* 0x0000000607047c25 */ /* 0x000fe2000f8e0004 */
[----:B------:R-:W-:Y:S01]  /*f030*/  ULDC.64 UR8, c[0x0][0x208] ;  /* 0x0000820000087ab9 */ /* 0x000fe20000000a00 */
[----:B------:R-:W-:Y:S02]  /*f040*/  ISETP.GE.AND P3, PT, R82, UR10, PT ;  /* 0x0000000a52007c0c */ /* 0x000fe4000bf66270 */
[----:B------:R-:W-:Y:S01]  /*f050*/  IMAD R76, R76, UR6, RZ ;  /* 0x000000064c4c7c24 */ /* 0x000fe2000f8e02ff */
[----:B------:R-:W-:-:S02]  /*f060*/  ISETP.GE.AND P5, PT, R23, UR10, PT ;  /* 0x0000000a17007c0c */ /* 0x000fc4000bfa6270 */
[----:B------:R-:W-:Y:S01]  /*f070*/  ISETP.GE.AND P2, PT, R83, UR10, PT ;  /* 0x0000000a53007c0c */ /* 0x000fe2000bf46270 */
[----:B------:R-:W-:Y:S01]  /*f080*/  IMAD R3, R7, UR7, R76 ;  /* 0x0000000707037c24 */ /* 0x000fe2000f8e024c */
[----:B------:R-:W-:Y:S01]  /*f090*/  ULDC.64 UR6, c[0x0][0xb80] ;  /* 0x0002e00000067ab9 */ /* 0x000fe20000000a00 */
[----:B------:R-:W-:Y:S02]  /*f0a0*/  ISETP.GE.AND P1, PT, R84, UR10, PT ;  /* 0x0000000a54007c0c */ /* 0x000fe4000bf26270 */
[----:B------:R-:W-:Y:S01]  /*f0b0*/  IMAD.IADD R3, R5, 0x1, R3 ;  /* 0x0000000105037824 */ /* 0x000fe200078e0203 */
[----:B------:R-:W-:-:S04]  /*f0c0*/  LEA R6, P6, R4, UR6, 0x1 ;  /* 0x0000000604067c11 */ /* 0x000fc8000f8c08ff */
        /* <DEDUP_REMOVED lines=14> */
.L_x_6695:
        /* <DEDUP_REMOVED lines=9> */
[----:B------:R-:W-:Y:S01]  /*f240*/  IMAD.U32 R4, RZ, RZ, UR4 ;  /* 0x00000004ff047e24 */ /* 0x000fe2000f8e00ff */
        /* <DEDUP_REMOVED lines=15> */
[C---:B------:R-:W-:Y:S01]  /*f340*/  VIADD R13, R23.reuse, 0x80 ;  /* 0x00000080170d7836 */ /* 0x040fe20000000000 */
[----:B------:R-:W-:Y:S01]  /*f350*/  ISETP.GE.AND P3, PT, R12, UR10, PT ;  /* 0x0000000a0c007c0c */ /* 0x000fe2000bf66270 */
[C---:B------:R-:W-:Y:S01]  /*f360*/  VIADD R14, R23.reuse, 0xc0 ;  /* 0x000000c0170e7836 */ /* 0x040fe20000000000 */
[C---:B------:R-:W-:Y:S01]  /*f370*/  ISETP.GE.AND P0, PT, R23.reuse, UR10, PT ;  /* 0x0000000a17007c0c */ /* 0x040fe2000bf06270 */
[----:B------:R-:W-:Y:S01]  /*f380*/  VIADD R10, R23, 0x180 ;  /* 0x00000180170a7836 */ /* 0x000fe20000000000 */
[----:B------:R-:W-:Y:S02]  /*f390*/  SEL R9, RZ, 0xffffffff, P3 ;  /* 0xffffffffff097807 */ /* 0x000fe40001800000 */
[----:B------:R-:W-:Y:S02]  /*f3a0*/  SEL R8, RZ, 0x1, P0 ;  /* 0x00000001ff087807 */ /* 0x000fe40000000000 */
[----:B------:R-:W-:Y:S01]  /*f3b0*/  ISETP.GE.AND P4, PT, R13, UR10, PT ;  /* 0x0000000a0d007c0c */ /* 0x000fe2000bf86270 */
[----:B------:R-:W-:Y:S01]  /*f3c0*/  IMAD.SHL.U32 R9, R9, 0x2, RZ ;  /* 0x0000000209097824 */ /* 0x000fe200078e00ff */
[----:B------:R-:W-:-:S02]  /*f3d0*/  ISETP.GE.AND P5, PT, R14, UR10, PT ;  /* 0x0000000a0e007c0c */ /* 0x000fc4000bfa6270 */
[----:B0-----:R-:W-:Y:S02]  /*f3e0*/  SEL R7, RZ, 0x4, P4 ;  /* 0x00000004ff077807 */ /* 0x001fe40002000000 */
[----:B------:R-:W-:Y:S02]  /*f3f0*/  LOP3.LUT R8, R9, 0x2, R8, 0xe2, !PT ;  /* 0x0000000209087812 */ /* 0x000fe400078ee208 */
[----:B------:R-:W-:Y:S02]  /*f400*/  SEL R6, RZ, 0x8, P5 ;  /* 0x00000008ff067807 */ /* 0x000fe40002800000 */
[----:B------:R-:W-:Y:S02]  /*f410*/  ISETP.GE.AND P0, PT, R10, UR10, PT ;  /* 0x0000000a0a007c0c */ /* 0x000fe4000bf06270 */
[----:B------:R-:W-:Y:S02]  /*f420*/  ISETP.GT.AND P3, PT, R198, 0x3f, PT ;  /* 0x0000003fc600780c */ /* 0x000fe40003f64270 */
[----:B------:R-:W-:Y:S01]  /*f430*/  LOP3.LUT R9, R6, R8, R7, 0xfe, !PT ;  /* 0x0000000806097212 */ /* 0x000fe200078efe07 */
[----:B------:R-:W-:Y:S10]  /*f440*/  @P2 BRA `(.L_x_6701) ;  /* 0x0000000000142947 */ /* 0x000ff40003800000 */
[----:B------:R-:W-:Y:S05]  /*f450*/  @!P1 BRA `(.L_x_6701) ;  /* 0x0000000000109947 */ /* 0x000fea0003800000 */
[----:B------:R-:W-:Y:S02]  /*f460*/  ULDC.64 UR6, c[0x0][0x208] ;  /* 0x0000820000067ab9 */ /* 0x000fe40000000a00 */
[----:B------:R-:W2:Y:S04]  /*f470*/  LDG.E R7, desc[UR6][R4.64] ;  /* 0x0000000604077981 */ /* 0x000ea8000c1e1900 */
[----:B-----5:R-:W2:Y:S02]  /*f480*/  LDG.E R0, desc[UR6][R4.64+0x4] ;  /* 0x0000040604007981 */ /* 0x020ea4000c1e1900 */
[----:B--2---:R-:W-:-:S07]  /*f490*/  IADD3 R0, -R7, R0, RZ ;  /* 0x0000000007007210 */ /* 0x004fce0007ffe1ff */
.L_x_6701:
[----:B------:R-:W-:Y:S01]  /*f4a0*/  USHF.R.S32.HI UR7, URZ, 0x1f, UR40 ;  /* 0x0000001f3f077899 */ /* 0x000fe20008011428 */
[----:B------:R-:W-:Y:S01]  /*f4b0*/  BSSY B1, `(.L_x_6702) ;  /* 0x0000021000017945 */ /* 0x000fe20003800000 */
[----:B------:R-:W-:Y:S01]  /*f4c0*/  USEL UR38, UR38, URZ, !UP0 ;  /* 0x0000003f26267287 */ /* 0x000fe2000c000000 */
[C---:B------:R-:W-:Y:S01]  /*f4d0*/  VIADD R19, R23.reuse, 0x100 ;  /* 0x0000010017137836 */ /* 0x040fe20000000000 */
[----:B------:R-:W-:Y:S01]  /*f4e0*/  USEL UR39, UR39, URZ, !UP0 ;  /* 0x0000003f27277287 */ /* 0x000fe2000c000000 */
[----:B------:R-:W-:Y:S01]  /*f4f0*/  VIADD R24, R23, 0x140 ;  /* 0x0000014017187836 */ /* 0x000fe20000000000 */
[----:B------:R-:W-:Y:S02]  /*f500*/  SHF.R.S32.HI R10, RZ, 0x1f, R23 ;  /* 0x0000001fff0a7819 */ /* 0x000fe40000011417 */
[----:B-----5:R-:W-:Y:S01]  /*f510*/  SHF.R.S32.HI R8, RZ, 0x1f, R3 ;  /* 0x0000001fff087819 */ /* 0x020fe20000011403 */
[----:B------:R-:W-:Y:S07]  /*f520*/  @P3 BRA `(.L_x_6703) ;  /* 0x0000000000643947 */ /* 0x000fee0003800000 */
        /* <DEDUP_REMOVED lines=25> */
.L_x_6703:
[----:B------:R-:W-:Y:S05]  /*f6c0*/  BSYNC B1 ;  /* 0x0000000000017941 */ /* 0x000fea0003800000 */
.L_x_6702:
[----:B------:R-:W-:Y:S01]  /*f6d0*/  ULDC.64 UR8, c[0x0][0xba0] ;  /* 0x0002e80000087ab9 */ /* 0x000fe20000000a00 */
[----:B------:R-:W-:Y:S01]  /*f6e0*/  IMAD.MOV.U32 R4, RZ, RZ, R23 ;  /* 0x000000ffff047224 */ /* 0x000fe200078e0017 */
[----:B------:R-:W-:Y:S01]  /*f6f0*/  ISETP.GE.AND P1, PT, R19, UR10, PT ;  /* 0x0000000a13007c0c */ /* 0x000fe2000bf26270 */
[----:B0-----:R-:W-:Y:S01]  /*f700*/  IMAD.MOV.U32 R5, RZ, RZ, R10 ;  /* 0x000000ffff057224 */ /* 0x001fe200078e000a */
[----:B------:R-:W-:Y:S01]  /*f710*/  ISETP.GE.AND P2, PT, R24, UR10, PT ;  /* 0x0000000a18007c0c */ /* 0x000fe2000bf46270 */
[----:B------:R-:W-:Y:S01]  /*f720*/  IMAD R6, R8, UR8, RZ ;  /* 0x0000000808067c24 */ /* 0x000fe2000f8e02ff */
[----:B------:R-:W-:Y:S01]  /*f730*/  IADD3 R8, R23, 0x1c0, RZ ;  /* 0x000001c017087810 */ /* 0x000fe20007ffe0ff */
[C---:B------:R-:W-:Y:S01]  /*f740*/  IMAD.WIDE.U32 R4, R3.reuse, UR8, R4 ;  /* 0x0000000803047c25 */ /* 0x040fe2000f8e0004 */
[----:B------:R-:W-:Y:S01]  /*f750*/  SEL R7, RZ, 0x20, P2 ;  /* 0x00000020ff077807 */ /* 0x000fe20001000000 */
[----:B------:R-:W-:Y:S01]  /*f760*/  BSSY B1, `(.L_x_6704) ;  /* 0x0000039000017945 */ /* 0x000fe20003800000 */
[----:B------:R-:W-:Y:S01]  /*f770*/  ISETP.GE.AND P2, PT, R8, UR10, PT ;  /* 0x0000000a08007c0c */ /* 0x000fe2000bf46270 */
[----:B------:R-:W-:Y:S01]  /*f780*/  IMAD R3, R3, UR9, R6 ;  /* 0x0000000903037c24 */ /* 0x000fe2000f8e0206 */
[----:B------:R-:W-:Y:S01]  /*f790*/  ULDC.64 UR8, c[0x0][0xbe0] ;  /* 0x0002f80000087ab9 */ /* 0x000fe20000000a00 */
[----:B------:R-:W-:Y:S01]  /*f7a0*/  SEL R6, RZ, 0x10, P1 ;  /* 0x00000010ff067807 */ /* 0x000fe20000800000 */
[----:B------:R-:W-:Y:S01]  /*f7b0*/  UIMAD UR4, UR7, UR8, URZ ;  /* 0x00000008070472a4 */ /* 0x000fe2000f8e023f */
[----:B------:R-:W-:Y:S01]  /*f7c0*/  IMAD.IADD R5, R5, 0x1, R3 ;  /* 0x0000000105057824 */ /* 0x000fe200078e0203 */
[----:B------:R-:W-:Y:S01]  /*f7d0*/  MOV R8, R194 ;  /* 0x000000c200087202 */ /* 0x000fe20000000f00 */
[----:B------:R-:W-:Y:S01]  /*f7e0*/  IMAD.U32 R3, RZ, RZ, UR8 ;  /* 0x00000008ff037e24 */ /* 0x000fe2000f8e00ff */
[----:B------:R-:W-:Y:S01]  /*f7f0*/  UIMAD UR4, UR40, UR9, UR4 ;  /* 0x00000009280472a4 */ /* 0x000fe2000f8e0204 */
[----:B------:R-:W-:Y:S01]  /*f800*/  LOP3.LUT R7, R7, R9, R6, 0xfe, !PT ;  /* 0x0000000907077212 */ /* 0x000fe200078efe06 */
[----:B------:R-:W-:Y:S01]  /*f810*/  ULDC.64 UR6, c[0x0][0xbe8] ;  /* 0x0002fa0000067ab9 */ /* 0x000fe20000000a00 */
[----:B------:R-:W-:Y:S01]  /*f820*/  IMAD.WIDE.U32 R4, R3, UR40, R4 ;  /* 0x0000002803047c25 */ /* 0x000fe2000f8e0004 */
[----:B------:R-:W-:-:S02]  /*f830*/  SEL R6, RZ, 0x40, P0 ;  /* 0x00000040ff067807 */ /* 0x000fc40000000000 */
[----:B------:R-:W-:Y:S01]  /*f840*/  SHF.R.S32.HI R9, RZ, 0x1f, R194 ;  /* 0x0000001fff097819 */ /* 0x000fe200000114c2 */
[----:B------:R-:W-:Y:S01]  /*f850*/  IMAD R3, R193, -0x40, R0 ;  /* 0xffffffc0c1037824 */ /* 0x000fe200078e0200 */
[----:B------:R-:W-:Y:S01]  /*f860*/  LOP3.LUT R15, R7, R6, RZ, 0xfc, !PT ;  /* 0x00000006070f7212 */ /* 0x000fe200078efcff */
[----:B------:R-:W-:Y:S01]  /*f870*/  VIADD R5, R5, UR4 ;  /* 0x0000000405057c36 */ /* 0x000fe20008000000 */
[----:B------:R-:W-:Y:S02]  /*f880*/  UIMAD UR4, UR39, UR6, URZ ;  /* 0x00000006270472a4 */ /* 0x000fe4000f8e023f */
[----:B------:R-:W-:Y:S01]  /*f890*/  IMAD.U32 R7, RZ, RZ, UR6 ;  /* 0x00000006ff077e24 */ /* 0x000fe2000f8e00ff */
[C---:B------:R-:W-:Y:S01]  /*f8a0*/  ISETP.GE.AND P1, PT, R194.reuse, R3, PT ;  /* 0x00000003c200720c */ /* 0x040fe20003f26270 */
[----:B------:R-:W-:Y:S01]  /*f8b0*/  VIADD R0, R194, 0x20 ;  /* 0x00000020c2007836 */ /* 0x000fe20000000000 */
[----:B------:R-:W-:Y:S02]  /*f8c0*/  UIMAD UR4, UR38, UR7, UR4 ;  /* 0x00000007260472a4 */ /* 0x000fe4000f8e0204 */
[----:B------:R-:W-:-:S02]  /*f8d0*/  IMAD.WIDE.U32 R6, R7, UR38, R4 ;  /* 0x0000002607067c25 */ /* 0x000fc4000f8e0004 */
[----:B------:R-:W-:Y:S02]  /*f8e0*/  ISETP.GE.AND P0, PT, R0, R3, PT ;  /* 0x000000030000720c */ /* 0x000fe40003f06270 */
[----:B------:R-:W-:Y:S01]  /*f8f0*/  IMAD.WIDE R8, R193, 0x40, R8 ;  /* 0x00000040c1087825 */ /* 0x000fe200078e0208 */
[----:B------:R-:W-:-:S03]  /*f900*/  SEL R0, RZ, 0x80, P2 ;  /* 0x00000080ff007807 */ /* 0x000fc60001000000 */
[----:B------:R-:W-:Y:S01]  /*f910*/  VIADD R11, R7, UR4 ;  /* 0x00000004070b7c36 */ /* 0x000fe20008000000 */
        /* <DEDUP_REMOVED lines=29> */
.L_x_6705:
[----:B------:R-:W-:Y:S05]  /*faf0*/  BSYNC B1 ;  /* 0x0000000000017941 */ /* 0x000fea0003800000 */
.L_x_6704:
[----:B------:R-:W-:Y:S05]  /*fb00*/  @P0 BRA `(.L_x_6700) ;  /* 0x0000000000740947 */ /* 0x000fea0003800000 */
[----:B------:R-:W-:Y:S01]  /*fb10*/  IADD3 R3, P0, R8, 0x20, RZ ;  /* 0x0000002008037810 */ /* 0x000fe20007f1e0ff */
[----:B------:R-:W-:Y:S01]  /*fb20*/  ULDC.64 UR6, c[0x0][0xbd8] ;  /* 0x0002f60000067ab9 */ /* 0x000fe20000000a00 */
[----:B------:R-:W-:Y:S01]  /*fb30*/  MOV R4, R6 ;  /* 0x0000000600047202 */ /* 0x000fe20000000f00 */
        /* <DEDUP_REMOVED lines=11> */
[----:B------:R-:W-:Y:S01]  /*fbf0*/  ULDC.64 UR6, c[0x0][0xb80] ;  /* 0x0002e00000067ab9 */ /* 0x000fe20000000a00 */
[----:B------:R-:W-:Y:S02]  /*fc00*/  LOP3.LUT P4, RZ, R15, 0x40, RZ, 0xc0, !PT ;  /* 0x000000400fff7812 */ /* 0x000fe4000788c0ff */
[----:B------:R-:W-:Y:S01]  /*fc10*/  IMAD.IADD R3, R5, 0x1, R3 ;  /* 0x0000000105037824 */ /* 0x000fe200078e0203 */
[----:B------:R-:W-:-:S04]  /*fc20*/  LEA R6, P3, R4, UR6, 0x1 ;  /* 0x0000000604067c11 */ /* 0x000fc8000f8608ff */
        /* <DEDUP_REMOVED lines=11> */
.L_x_6700:
[----:B------:R-:W-:Y:S05]  /*fce0*/  BSYNC B0 ;  /* 0x0000000000007941 */ /* 0x000fea0003800000 */
.L_x_6694:
[----:B------:R-:W-:Y:S02]  /*fcf0*/  ULDC UR4, c[0x0][0xd14] ;  /* 0x0003450000047ab9 */ /* 0x000fe40000000800 */
[----:B------:R-:W-:-:S13]  /*fd00*/  ISETP.GE.AND P0, PT, R187, UR4, PT ;  /* 0x00000004bb007c0c */ /* 0x000fda000bf06270 */
[----:B------:R-:W-:Y:S05]  /*fd10*/  @!P0 BRA `(.L_x_6706) ;  /* 0xffffff1000a08947 */ /* 0x000fea000383ffff */
[----:B------:R-:W-:Y:S05]  /*fd20*/  EXIT ;  /* 0x000000000000794d */ /* 0x000fea0003800000 */
.L_x_6654:
        /* <DEDUP_REMOVED lines=62> */
.L_x_6711:
[----:B------:R-:W-:Y:S02]  /*10110*/  VIADD R6, R6, 0x1f ;  /* 0x0000001f06067836 */ /* 0x000fe40000000000 */
        /* <DEDUP_REMOVED lines=15> */
.L_x_6710:
[----:B------:R-:W-:Y:S05]  /*10210*/  BSYNC B0 ;  /* 0x0000000000007941 */ /* 0x000fea0003800000 */
.L_x_6709:
        /* <DEDUP_REMOVED lines=25> */
.L_x_6707:
[----:B------:R-:W-:Y:S01]  /*103b0*/  IADD3 R7, -R2, R5, RZ ;  /* 0x0000000502077210 */ /* 0x000fe20007ffe1ff */
[----:B------:R-:W-:-:S04]  /*103c0*/  ULDC.64 UR8, c[0x0][0x208] ;  /* 0x0000820000087ab9 */ /* 0x000fc80000000a00 */
        /* <DEDUP_REMOVED lines=19> */
.L_x_6712:
        /* <DEDUP_REMOVED lines=30> */
[----:B-1----:R-:W-:-:S06]  /*106e0*/  IADD3 R2, R10, 0xffffffe, RZ ;  /* 0x0ffffffe0a027810 */ /* 0x002fcc0007ffe0ff */
[----:B------:R1:W2:Y:S02]  /*106f0*/  F2I.FTZ.U32.TRUNC.NTZ R3, R2 ;  /* 0x0000000200037305 */ /* 0x0002a4000021f000 */
[----:B-1----:R-:W-:Y:S02]  /*10700*/  IMAD.MOV.U32 R2, RZ, RZ, RZ ;  /* 0x000000ffff027224 */ /* 0x002fe400078e00ff */
        /* <DEDUP_REMOVED lines=23> */
.L_x_6708:
[----:B------:R-:W-:Y:S01]  /*10880*/  MOV R17, RZ ;  /* 0x000000ff00117202 */ /* 0x000fe20000000f00 */
[----:B------:R-:W-:Y:S02]  /*10890*/  IMAD.U32 R16, RZ, RZ, UR6 ;  /* 0x00000006ff107e24 */ /* 0x000fe4000f8e00ff */
[----:B------:R-:W-:-:S07]  /*108a0*/  IMAD.MOV.U32 R18, RZ, RZ, RZ ;  /* 0x000000ffff127224 */ /* 0x000fce00078e00ff */
.L_x_6713:
        /* <DEDUP_REMOVED lines=16> */
[----:B------:R-:W-:Y:S01]  /*109b0*/  ULDC UR4, c[0x0][0xc] ;  /* 0x0000030000047ab9 */ /* 0x000fe20000000800 */
[----:B------:R-:W-:Y:S01]  /*109c0*/  IMAD.MOV.U32 R2, RZ, RZ, 0x1 ;  /* 0x00000001ff027424 */ /* 0x000fe200078e00ff */
[----:B-1----:R-:W-:Y:S01]  /*109d0*/  MOV R0, UR4 ;  /* 0x0000000400007c02 */ /* 0x002fe20008000f00 */
[----:B------:R-:W-:Y:S01]  /*109e0*/  UMOV UR4, URZ ;  /* 0x0000003f00047c82 */ /* 0x000fe20008000000 */
[----:B------:R-:W-:Y:S02]  /*109f0*/  ULDC.64 UR54, c[0x0][0x198] ;  /* 0x0000660000367ab9 */ /* 0x000fe40000000a00 */
[----:B------:R-:W-:Y:S04]  /*10a00*/  STL [R1+0x4], R2 ;  /* 0x0000040201007387 */ /* 0x000fe80000100800 */
[----:B------:R-:W-:Y:S04]  /*10a10*/  STL [R1], RZ ;  /* 0x000000ff01007387 */ /* 0x000fe80000100800 */
[----:B------:R1:W-:Y:S02]  /*10a20*/  STL [R1+0x28], R0 ;  /* 0x0000280001007387 */ /* 0x0003e40000100800 */
[----:B-1----:R-:W-:-:S05]  /*10a30*/  IMAD.U32 R0, RZ, RZ, UR4 ;  /* 0x00000004ff007e24 */ /* 0x002fca000f8e00ff */
[----:B------:R1:W-:Y:S02]  /*10a40*/  STL [R1+0x24], R0 ;  /* 0x0000240001007387 */ /* 0x0003e40000100800 */
.L_x_6780:
        /* <DEDUP_REMOVED lines=47> */
[----:B-1----:R-:W-:Y:S01]  /*10d40*/  MOV R6, UR4 ;  /* 0x0000000400067c02 */ /* 0x002fe20008000f00 */
[----:B------:R-:W-:Y:S06]  /*10d50*/  @P1 BRA `(.L_x_6715) ;  /* 0x0000000000141947 */ /* 0x000fec0003800000 */
[----:B------:R-:W-:Y:S05]  /*10d60*/  @!P2 BRA `(.L_x_6715) ;  /* 0x000000000010a947 */ /* 0x000fea0003800000 */
[----:B------:R-:W-:Y:S02]  /*10d70*/  ULDC.64 UR4, c[0x0][0x208] ;  /* 0x0000820000047ab9 */ /* 0x000fe40000000a00 */
[----:B-----5:R-:W2:Y:S04]  /*10d80*/  LDG.E R8, desc[UR4][R2.64] ;  /* 0x0000000402087981 */ /* 0x020ea8000c1e1900 */
[----:B------:R-:W2:Y:S02]  /*10d90*/  LDG.E R2, desc[UR4][R2.64+0x4] ;  /* 0x0000040402027981 */ /* 0x000ea4000c1e1900 */
[----:B--2---:R-:W-:-:S07]  /*10da0*/  IMAD.IADD R8, R2, 0x1, -R8 ;  /* 0x0000000102087824 */ /* 0x004fce00078e0a08 */
.L_x_6715:
        /* <DEDUP_REMOVED lines=14> */
.L_x_6716:
[----:B------:R-:W-:Y:S05]  /*10e90*/  @!P0 BRA `(.L_x_6717) ;  /* 0x0000000000108947 */ /* 0x000fea0003800000 */
[----:B------:R-:W-:Y:S02]  /*10ea0*/  ULDC.64 UR4, c[0x0][0x208] ;  /* 0x0000820000047ab9 */ /* 0x000fe40000000a00 */
[----:B------:R-:W2:Y:S04]  /*10eb0*/  LDG.E R6, desc[UR4][R4.64] ;  /* 0x0000000404067981 */ /* 0x000ea8000c1e1900 */
[----:B------:R-:W2:Y:S02]  /*10ec0*/  LDG.E R3, desc[UR4][R4.64+0x4] ;  /* 0x0000040404037981 */ /* 0x000ea4000c1e1900 */
[----:B--2---:R-:W-:-:S07]  /*10ed0*/  IMAD.IADD R6, R3, 0x1, -R6 ;  /* 0x0000000103067824 */ /* 0x004fce00078e0a06 */
.L_x_6717:
[----:B-1---5:R-:W-:Y:S01]  /*10ee0*/  IMAD.IADD R3, R6, 0x1, -R0 ;  /* 0x0000000106037824 */ /* 0x022fe200078e0a00 */
[----:B------:R-:W-:Y:S01]  /*10ef0*/  LEA R0, R17, 0x7f, 0x6 ;  /* 0x0000007f11007811 */ /* 0x000fe200078e30ff */
[----:B------:R-:W-:Y:S03]  /*10f00*/  BSSY B6, `(.L_x_6718) ;  /* 0x0000349000067945 */ /* 0x000fe60003800000 */
[C---:B------:R-:W-:Y:S02]  /*10f10*/  IADD3 R8, R3.reuse, R0, -R8 ;  /* 0x0000000003087210 */ /* 0x040fe40007ffe808 */
[----:B------:R-:W-:-:S04]  /*10f20*/  IADD3 R3, R3, 0x3f, RZ ;  /* 0x0000003f03037810 */ /* 0x000fc80007ffe0ff */
[----:B------:R-:W-:-:S04]  /*10f30*/  SHF.R.S32.HI R0, RZ, 0x1f, R3 ;  /* 0x0000001fff007819 */ /* 0x000fc80000011403 */
[----:B------:R-:W-:Y:S02]  /*10f40*/  LEA.HI R0, R0, R3, RZ, 0x6 ;  /* 0x0000000300007211 */ /* 0x000fe400078f30ff */
[----:B------:R-:W-:Y:S02]  /*10f50*/  SHF.R.S32.HI R3, RZ, 0x1f, R8 ;  /* 0x0000001fff037819 */ /* 0x000fe40000011408 */
[----:B------:R-:W-:Y:S02]  /*10f60*/  SHF.R.S32.HI R0, RZ, 0x6, R0 ;  /* 0x00000006ff007819 */ /* 0x000fe40000011400 */
[----:B------:R-:W-:-:S04]  /*10f70*/  LEA.HI R3, R3, R8, RZ, 0x6 ;  /* 0x0000000803037211 */ /* 0x000fc800078f30ff */
        /* <DEDUP_REMOVED lines=9> */
[----:B------:R-:W2:Y:S01]  /*11010*/  LDL R2, [R1+0x28] ;  /* 0x0000280001027983 */ /* 0x000ea20000100800 */
[----:B------:R-:W-:Y:S01]  /*11020*/  VOTEU.ANY UR4, UPT, PT ;  /* 0x0000000000047886 */ /* 0x000fe200038e0100 */
[----:B------:R-:W-:Y:S01]  /*11030*/  ULDC.64 UR6, c[0x0][0x208] ;  /* 0x0000820000067ab9 */ /* 0x000fe20000000a00 */
[----:B------:R-:W1:Y:S01]  /*11040*/  FLO.U32 R0, UR4 ;  /* 0x0000000400007d00 */ /* 0x000e6200080e0000 */
[----:B------:R-:W1:Y:S07]  /*11050*/  S2R R7, SR_LANEID ;  /* 0x0000000000077919 */ /* 0x000e6e0000000000 */
[----:B------:R-:W3:Y:S01]  /*11060*/  POPC R5, UR4 ;  /* 0x0000000400057d09 */ /* 0x000ee20008000000 */
[----:B-1----:R-:W-:-:S02]  /*11070*/  ISETP.EQ.U32.AND P0, PT, R0, R7, PT ;  /* 0x000000070000720c */ /* 0x002fc40003f02070 */
[----:B--2---:R-:W-:Y:S02]  /*11080*/  R2UR UR5, R2 ;  /* 0x00000000020572ca */ /* 0x004fe400000e0000 */
[----:B------:R-:W3:Y:S09]  /*11090*/  LDC.64 R2, c[0x0][0xd38] ;  /* 0x00034e00ff027b82 */ /* 0x000ef20000000a00 */
[----:B---3--:R-:W2:Y:S01]  /*110a0*/  @P0 ATOMG.E.ADD.STRONG.GPU PT, R3, desc[UR6][R2.64], R5 ;  /* 0x00000005020309a8 */ /* 0x008ea200081ee1c6 */
[----:B------:R-:W1:Y:S02]  /*110b0*/  S2R R4, SR_LTMASK ;  /* 0x0000000000047919 */ /* 0x000e640000003900 */
[----:B-1----:R-:W-:-:S04]  /*110c0*/  LOP3.LUT R4, R4, UR4, RZ, 0xc0, !PT ;  /* 0x0000000404047c12 */ /* 0x002fc8000f8ec0ff */
[----:B------:R-:W1:Y:S01]  /*110d0*/  POPC R7, R4 ;  /* 0x0000000400077309 */ /* 0x000e620000000000 */
[----:B--2---:R-:W1:Y:S02]  /*110e0*/  SHFL.IDX PT, R0, R3, R0, 0x1f ;  /* 0x00001f0003007589 */ /* 0x004e6400000e0000 */
[----:B-1----:R-:W-:Y:S01]  /*110f0*/  IADD3 R16, R0, UR5, R7 ;  /* 0x0000000500107c10 */ /* 0x002fe2000fffe007 */
[----:B------:R-:W-:Y:S06]  /*11100*/  BRA `(.L_x_6720) ;  /* 0x0000003000a07947 */ /* 0x000fec0003800000 */
.L_x_6719:
        /* <DEDUP_REMOVED lines=23> */
.L_x_6721:
        /* <DEDUP_REMOVED lines=11> */
[----:B------:R-:W-:Y:S01]  /*11330*/  MOV R8, 0x70 ;  /* 0x0000007000087802 */ /* 0x000fe20000000f00 */
[----:B------:R-:W-:Y:S02]  /*11340*/  IMAD.U32 R6, RZ, RZ, UR8 ;  /* 0x00000008ff067e24 */ /* 0x000fe4000f8e00ff */
[----:B------:R-:W-:-:S02]  /*11350*/  IMAD.U32 R7, RZ, RZ, UR9 ;  /* 0x00000009ff077e24 */ /* 0x000fc4000f8e00ff */
[----:B------:R-:W-:Y:S02]  /*11360*/  IMAD.U32 R10, RZ, RZ, UR4 ;  /* 0x00000004ff0a7e24 */ /* 0x000fe4000f8e00ff */
[----:B------:R-:W-:Y:S02]  /*11370*/  IMAD.U32 R11, RZ, RZ, UR5 ;  /* 0x00000005ff0b7e24 */ /* 0x000fe4000f8e00ff */
[----:B------:R-:W-:Y:S02]  /*11380*/  IMAD.MOV.U32 R12, RZ, RZ, 0x1 ;  /* 0x00000001ff0c7424 */ /* 0x000fe400078e00ff */
[----:B01----:R-:W-:-:S07]  /*11390*/  IMAD.MOV.U32 R13, RZ, RZ, RZ ;  /* 0x000000ffff0d7224 */ /* 0x003fce00078e00ff */
[----:B------:R-:W-:-:S07]  /*113a0*/  LEPC R20, `(.L_x_6723) ;  /* 0x000000001014794e */ /* 0x000fce0000000000 */
[----:B--2---:R-:W-:Y:S05]  /*113b0*/  CALL.ABS.NOINC R2 ;  /* 0x0000000002007343 */ /* 0x004fea0003c00000 */
.L_x_6723:
        /* <DEDUP_REMOVED lines=16> */
.L_x_6722:
[----:B------:R-:W2:Y:S01]  /*114c0*/  LDL.LU R2, [R1+0x18] ;  /* 0x0000180001027983 */ /* 0x000ea20000300800 */
[----:B------:R-:W-:Y:S01]  /*114d0*/  ULDC.64 UR4, c[0x0][0xaf0] ;  /* 0x0002bc0000047ab9 */ /* 0x000fe20000000a00 */
[----:B------:R-:W1:Y:S02]  /*114e0*/  LDC R4, c[0x0][0x428] ;  /* 0x00010a00ff047b82 */ /* 0x000e640000000800 */
        /* <DEDUP_REMOVED lines=16> */
[----:B----4-:R-:W-:-:S06]  /*115f0*/  MOV R0, R9 ;  /* 0x0000000900007202 */ /* 0x010fcc0000000f00 */
[----:B------:R0:W5:Y:S01]  /*11600*/  @P0 LDG.E R0, desc[UR6][R2.64] ;  /* 0x0000000602000981 */ /* 0x000162000c1e1900 */
[----:B-1----:R-:W-:Y:S01]  /*11610*/  ISETP.NE.AND P0, PT, R4, 0x1, PT ;  /* 0x000000010400780c */ /* 0x002fe20003f05270 */
[----:B------:R-:W-:Y:S01]  /*11620*/  IMAD.MOV.U32 R4, RZ, RZ, R18 ;  /* 0x000000ffff047224 */ /* 0x000fe200078e0012 */
[----:B------:R-:W-:Y:S01]  /*11630*/  PLOP3.LUT P1, PT, P6, PT, PT, 0x8, 0x0 ;  /* 0x000000000000781c */ /* 0x000fe2000372e170 */
[----:B------:R-:W-:-:S10]  /*11640*/  IMAD R17, R17, 0x40, R8 ;  /* 0x0000004011117824 */ /* 0x000fd400078e0208 */
[----:B------:R-:W1:Y:S08]  /*11650*/  @P0 LDC R7, c[0x0][0x42c] ;  /* 0x00010b00ff070b82 */ /* 0x000e700000000800 */
[----:B------:R-:W2:Y:S01]  /*11660*/  @P0 LDC R5, c[0x0][0x430] ;  /* 0x00010c00ff050b82 */ /* 0x000ea20000000800 */
[----:B-1----:R-:W-:-:S05]  /*11670*/  @P0 IMAD.HI.U32 R6, R18, R7, RZ ;  /* 0x0000000712060227 */ /* 0x002fca00078e00ff */
[----:B--2---:R-:W-:Y:S02]  /*11680*/  @P0 SHF.R.U32.HI R4, RZ, R5, R6 ;  /* 0x00000005ff040219 */ /* 0x004fe40000011606 */
[----:B------:R-:W-:-:S04]  /*11690*/  ISETP.NE.U32.AND P0, PT, RZ, UR4, PT ;  /* 0x00000004ff007c0c */ /* 0x000fc8000bf05070 */
[----:B------:R-:W-:-:S04]  /*116a0*/  ISETP.NE.AND.EX P0, PT, RZ, UR5, PT, P0 ;  /* 0x00000005ff007c0c */ /* 0x000fc8000bf05300 */
[----:B0-----:R-:W-:-:S09]  /*116b0*/  SEL R6, R9, RZ, !P0 ;  /* 0x000000ff09067207 */ /* 0x001fd20004000000 */
.L_x_6724:
        /* <DEDUP_REMOVED lines=19> */
.L_x_6796:
[----:B------:R-:W-:Y:S01]  /*117f0*/  UMOV UR4, 0xffffffff ;  /* 0xffffffff00047882 */ /* 0x000fe20000000000 */
[----:B------:R-:W-:Y:S02]  /*11800*/  SHF.R.S32.HI R5, RZ, 0x1f, R0 ;  /* 0x0000001fff057819 */ /* 0x000fe40000011400 */
[----:B------:R-:W-:Y:S05]  /*11810*/  BRA.DIV UR4, `(.L_x_6726) ;  /* 0x0000003e04bc7947 */ /* 0x000fea000b800000 */
[----:B------:R-:W-:-:S13]  /*11820*/  ELECT P6, URZ, PT ;  /* 0x00000000003f782f */ /* 0x000fda00038c0000 */
.L_x_6799:
        /* <DEDUP_REMOVED lines=19> */
[----:B------:R-:W-:-:S04]  /*11960*/  LEA R10, P0, R8, R2, 0x2 ;  /* 0x00000002080a7211 */ /* 0x000fc800078010ff */
[----:B------:R-:W-:-:S05]  /*11970*/  LEA.HI.X R11, R8, R3, R9, 0x2, P0 ;  /* 0x00000003080b7211 */ /* 0x000fca00000f1409 */
[----:B------:R0:W5:Y:S04]  /*11980*/  LDG.E R9, desc[UR6][R10.64] ;  /* 0x000000060a097981 */ /* 0x000168000c1e1900 */
.L_x_6728:
        /* <DEDUP_REMOVED lines=9> */
.L_x_6800:
        /* <DEDUP_REMOVED lines=11> */
.L_x_6730:
        /* <DEDUP_REMOVED lines=22> */
.L_x_6727:
        /* <DEDUP_REMOVED lines=81> */
.L_x_6732:
[----:B------:R-:W-:Y:S05]  /*12140*/  BSYNC B0 ;  /* 0x0000000000007941 */ /* 0x000fea0003800000 */
.L_x_6731:
        /* <DEDUP_REMOVED lines=12> */
.L_x_6801:
        /* <DEDUP_REMOVED lines=13> */
.L_x_6802:
        /* <DEDUP_REMOVED lines=11> */
.L_x_6737:
        /* <DEDUP_REMOVED lines=57> */
.L_x_6735:
[----:B------:R-:W-:Y:S05]  /*12720*/  BSYNC B0 ;  /* 0x0000000000007941 */ /* 0x000fea0003800000 */
.L_x_6734:
        /* <DEDUP_REMOVED lines=44> */
.L_x_6744:
[----:B-1----:R-:W1:Y:S01]  /*129f0*/  S2R R3, SR_CgaCtaId ;  /* 0x0000000000037919 */ /* 0x002e620000008800 */
[----:B------:R-:W-:-:S04]  /*12a00*/  MOV R2, 0x400 ;  /* 0x0000040000027802 */ /* 0x000fc80000000f00 */
[----:B-1----:R-:W-:Y:S02]  /*12a10*/  LEA R2, R3, R2, 0x18 ;  /* 0x0000000203027211 */ /* 0x002fe400078ec0ff */
[----:B------:R-:W-:-:S03]  /*12a20*/  SHF.L.U32 R3, R12, 0x1f, RZ ;  /* 0x0000001f0c037819 */ /* 0x000fc600000006ff */
[----:B------:R-:W-:-:S04]  /*12a30*/  IMAD R2, R13, 0x8, R2 ;  /* 0x000000080d027824 */ /* 0x000fc800078e0202 */
[----:B------:R-:W1:Y:S02]  /*12a40*/  SYNCS.PHASECHK.TRANS64.TRYWAIT P0, [R2+URZ+0x38840], R3 ;  /* 0x03884003020075a7 */ /* 0x000e64000800017f */
[----:B-1----:R-:W-:Y:S05]  /*12a50*/  @!P0 BRA `(.L_x_6745) ;  /* 0x0000002c00948947 */ /* 0x002fea0003800000 */
.L_x_6803:
        /* <DEDUP_REMOVED lines=11> */
.L_x_6746:
[----:B--2---:R-:W2:Y:S01]  /*12b10*/  LDL R6, [R1] ;  /* 0x0000000001067983 */ /* 0x004ea20000100800 */
        /* <DEDUP_REMOVED lines=19> */
[----:B------:R-:W2:Y:S02]  /*12c50*/  SYNCS.PHASECHK.TRANS64.TRYWAIT P0, [R2+URZ+0x38860], R3 ;  /* 0x03886003020075a7 */ /* 0x000ea4000800017f */
[----:B0-2---:R-:W-:Y:S05]  /*12c60*/  @!P0 BRA `(.L_x_6747) ;  /* 0x0000002c00248947 */ /* 0x005fea0003800000 */
.L_x_6804:
        /* <DEDUP_REMOVED lines=8> */
.L_x_6748:
        /* <DEDUP_REMOVED lines=54> */
.L_x_6743:
[----:B------:R-:W-:Y:S05]  /*13050*/  BSYNC B2 ;  /* 0x0000000000027941 */ /* 0x000fea0003800000 */
.L_x_6742:
[----:B------:R-:W2:Y:S02]  /*13060*/  LDL.LU R2, [R1+0x14] ;  /* 0x0000140001027983 */ /* 0x000ea40000300800 */
[----:B--2---:R-:W-:-:S07]  /*13070*/  VIADD R8, R2, 0xfffffffd ;  /* 0xfffffffd02087836 */ /* 0x004fce0000000000 */
.L_x_6741:
[----:B------:R-:W-:Y:S05]  /*13080*/  BSYNC B1 ;  /* 0x0000000000017941 */ /* 0x000fea0003800000 */
.L_x_6740:
[----:B------:R-:W-:-:S13]  /*13090*/  ISETP.NE.AND P0, PT, R10, RZ, PT ;  /* 0x000000ff0a00720c */ /* 0x000fda0003f05270 */
[----:B------:R-:W-:Y:S05]  /*130a0*/  @!P0 BRA `(.L_x_6739) ;  /* 0x00000010003c8947 */ /* 0x000fea0003800000 */
.L_x_6763:
        /* <DEDUP_REMOVED lines=10> */
[----:B------:R-:W-:Y:S01]  /*13150*/  ISETP.NE.U32.AND P0, PT, RZ, UR38, PT ;  /* 0x00000026ff007c0c */ /* 0x000fe2000bf05070 */
[----:B0-----:R-:W-:-:S03]  /*13160*/  IMAD.MOV.U32 R12, RZ, RZ, R8 ;  /* 0x000000ffff0c7224 */ /* 0x001fc600078e0008 */
[----:B------:R-:W-:-:S13]  /*13170*/  ISETP.NE.AND.EX P0, PT, RZ, UR39, PT, P0 ;  /* 0x00000027ff007c0c */ /* 0x000fda000bf05300 */
[----:B------:R-:W-:Y:S05]  /*13180*/  @!P0 BRA `(.L_x_6751) ;  /* 0x0000000000488947 */ /* 0x000fea0003800000 */
[----:B------:R-:W0:Y:S01]  /*13190*/  LDC R12, c[0x0][0x41c] ;  /* 0x00010700ff0c7b82 */ /* 0x000e220000000800 */
[----:B------:R-:W-:Y:S01]  /*131a0*/  IMAD.MOV.U32 R9, RZ, RZ, R8 ;  /* 0x000000ffff097224 */ /* 0x000fe200078e0008 */
[----:B------:R-:W-:Y:S01]  /*131b0*/  ULDC.64 UR4, c[0x0][0x208] ;  /* 0x0000820000047ab9 */ /* 0x000fe20000000a00 */
[----:B------:R-:W-:-:S04]  /*131c0*/  IMAD R7, R5, UR46, RZ ;  /* 0x0000002e05077c24 */ /* 0x000fc8000f8e02ff */
[----:B------:R-:W-:Y:S01]  /*131d0*/  IMAD R6, R0, UR47, R7 ;  /* 0x0000002f00067c24 */ /* 0x000fe2000f8e0207 */
[----:B0-----:R-:W-:-:S13]  /*131e0*/  ISETP.NE.AND P0, PT, R12, 0x1, PT ;  /* 0x000000010c00780c */ /* 0x001fda0003f05270 */
        /* <DEDUP_REMOVED lines=10> */
[----:B------:R0:W5:Y:S01]  /*13290*/  LDG.E R9, desc[UR4][R6.64] ;  /* 0x0000000406097981 */ /* 0x000162000c1e1900 */
[----:B------:R-:W-:-:S07]  /*132a0*/  IMAD R12, R12, R3, R8 ;  /* 0x000000030c0c7224 */ /* 0x000fce00078e0208 */
.L_x_6751:
[----:B------:R-:W1:Y:S01]  /*132b0*/  S2R R3, SR_CgaCtaId ;  /* 0x0000000000037919 */ /* 0x000e620000008800 */
[----:B------:R-:W-:-:S04]  /*132c0*/  MOV R2, 0x400 ;  /* 0x0000040000027802 */ /* 0x000fc80000000f00 */
[----:B-1----:R-:W-:Y:S02]  /*132d0*/  LEA R2, R3, R2, 0x18 ;  /* 0x0000000203027211 */ /* 0x002fe400078ec0ff */
[----:B------:R-:W-:-:S03]  /*132e0*/  SHF.L.U32 R3, R11, 0x1f, RZ ;  /* 0x0000001f0b037819 */ /* 0x000fc600000006ff */
[----:B------:R-:W-:-:S04]  /*132f0*/  IMAD R2, R10, 0x8, R2 ;  /* 0x000000080a027824 */ /* 0x000fc800078e0202 */
[----:B------:R-:W1:Y:S02]  /*13300*/  SYNCS.PHASECHK.TRANS64.TRYWAIT P0, [R2+URZ+0x38840], R3 ;  /* 0x03884003020075a7 */ /* 0x000e64000800017f */
[----:B-1----:R-:W-:Y:S05]  /*13310*/  @!P0 BRA `(.L_x_6752) ;  /* 0x00000024008c8947 */ /* 0x002fea0003800000 */
.L_x_6805:
[----:B0-----:R-:W0:Y:S02]  /*13320*/  S2R R6, SR_TID.X ;  /* 0x0000000000067919 */ /* 0x001e240000002100 */
[----:B0-----:R-:W-:-:S04]  /*13330*/  LOP3.LUT R6, R6, 0x7f, RZ, 0xc0, !PT ;  /* 0x0000007f06067812 */ /* 0x001fc800078ec0ff */
[----:B------:R-:W-:-:S13]  /*13340*/  ISETP.NE.AND P0, PT, R6, RZ, PT ;  /* 0x000000ff0600720c */ /* 0x000fda0003f05270 */
[----:B------:R-:W-:Y:S05]  /*13350*/  @P0 BRA `(.L_x_6753) ;  /* 0x00000000001c0947 */ /* 0x000fea0003800000 */
[----:B------:R-:W0:Y:S01]  /*13360*/  S2R R6, SR_TID.X ;  /* 0x0000000000067919 */ /* 0x000e220000002100 */
[----:B------:R-:W-:-:S04]  /*13370*/  IMAD.MOV.U32 R7, RZ, RZ, 0x2000 ;  /* 0x00002000ff077424 */ /* 0x000fc800078e00ff */
[----:B------:R2:W-:Y:S01]  /*13380*/  SYNCS.ARRIVE.TRANS64 RZ, [R2+URZ+0x38830], R7 ;  /* 0x0388300702ff79a7 */ /* 0x0005e2000800003f */
[----:B0-----:R-:W-:-:S04]  /*13390*/  LOP3.LUT R6, R6, 0x1f, RZ, 0xc0, !PT ;  /* 0x0000001f06067812 */ /* 0x001fc800078ec0ff */
[----:B------:R-:W-:-:S13]  /*133a0*/  ISETP.NE.AND P1, PT, R6, RZ, PT ;  /* 0x000000ff0600720c */ /* 0x000fda0003f25270 */
[----:B--2---:R-:W-:Y:S05]  /*133b0*/  @!P1 BRA `(.L_x_6753) ;  /* 0x0000000000049947 */ /* 0x004fea0003800000 */
[----:B------:R-:W-:Y:S01]  /*133c0*/  BPT.TRAP 0x1 ;  /* 0x000000040000795c */ /* 0x000fe20000300000 */
.L_x_6753:
[----:B------:R-:W2:Y:S01]  /*133d0*/  LDL R7, [R1+0x8] ;  /* 0x0000080001077983 */ /* 0x000ea20000100800 */
        /* <DEDUP_REMOVED lines=20> */
.L_x_6806:
        /* <DEDUP_REMOVED lines=8> */
.L_x_6755:
[----:B------:R-:W2:Y:S01]  /*135a0*/  S2R R7, SR_CgaCtaId ;  /* 0x0000000000077919 */ /* 0x000ea20000008800 */
[----:B01----:R-:W-:Y:S01]  /*135b0*/  MOV R3, 0x400 ;  /* 0x0000040000037802 */ /* 0x003fe20000000f00 */
        /* <DEDUP_REMOVED lines=51> */
.L_x_6750:
[----:B------:R-:W-:Y:S05]  /*138f0*/  BSYNC B1 ;  /* 0x0000000000017941 */ /* 0x000fea0003800000 */
.L_x_6749:
        /* <DEDUP_REMOVED lines=13> */
[----:B------:R-:W1:Y:S01]  /*139d0*/  LDC R11, c[0x0][0x41c] ;  /* 0x00010700ff0b7b82 */ /* 0x000e620000000800 */
[----:B------:R-:W-:Y:S01]  /*139e0*/  IMAD.MOV.U32 R9, RZ, RZ, R10 ;  /* 0x000000ffff097224 */ /* 0x000fe200078e000a */
        /* <DEDUP_REMOVED lines=16> */
.L_x_6758:
[----:B------:R-:W2:Y:S01]  /*13af0*/  S2R R3, SR_CgaCtaId ;  /* 0x0000000000037919 */ /* 0x000ea20000008800 */
[----:B------:R-:W-:-:S04]  /*13b00*/  MOV R2, 0x400 ;  /* 0x0000040000027802 */ /* 0x000fc80000000f00 */
[----:B--2---:R-:W-:Y:S02]  /*13b10*/  LEA R2, R3, R2, 0x18 ;  /* 0x0000000203027211 */ /* 0x004fe400078ec0ff */
[----:B------:R-:W-:-:S03]  /*13b20*/  SHF.L.U32 R3, R12, 0x1f, RZ ;  /* 0x0000001f0c037819 */ /* 0x000fc600000006ff */
[----:B------:R-:W-:-:S04]  /*13b30*/  IMAD R2, R13, 0x8, R2 ;  /* 0x000000080d027824 */ /* 0x000fc800078e0202 */
[----:B------:R-:W2:Y:S02]  /*13b40*/  SYNCS.PHASECHK.TRANS64.TRYWAIT P0, [R2+URZ+0x38840], R3 ;  /* 0x03884003020075a7 */ /* 0x000ea4000800017f */
[----:B--2---:R-:W-:Y:S05]  /*13b50*/  @!P0 BRA `(.L_x_6759) ;  /* 0x0000001c00a48947 */ /* 0x004fea0003800000 */
.L_x_6807:
        /* <DEDUP_REMOVED lines=11> */
.L_x_6760:
[----:B------:R-:W3:Y:S01]  /*13c10*/  LDL R6, [R1] ;  /* 0x0000000001067983 */ /* 0x000ee20000100800 */
        /* <DEDUP_REMOVED lines=19> */
[----:B------:R-:W1:Y:S02]  /*13d50*/  SYNCS.PHASECHK.TRANS64.TRYWAIT P1, [R2+URZ+0x38860], R3 ;  /* 0x03886003020075a7 */ /* 0x000e64000802017f */
[----:B01----:R-:W-:Y:S05]  /*13d60*/  @!P1 BRA `(.L_x_6761) ;  /* 0x0000001c00349947 */ /* 0x003fea0003800000 */
.L_x_6808:
[----:B------:R-:W-:Y:S05]  /*13d70*/  @P0 BRA `(.L_x_6762) ;  /* 0x00000000001c0947 */ /* 0x000fea0003800000 */
[----:B------:R-:W1:Y:S01]  /*13d80*/  S2R R6, SR_TID.X ;  /* 0x0000000000067919 */ /* 0x000e620000002100 */
[----:B0-2---:R-:W-:-:S04]  /*13d90*/  MOV R3, 0x10000 ;  /* 0x0001000000037802 */ /* 0x005fc80000000f00 */
[----:B------:R3:W-:Y:S01]  /*13da0*/  SYNCS.ARRIVE.TRANS64 RZ, [R2+URZ+0x38850], R3 ;  /* 0x0388500302ff79a7 */ /* 0x0007e2000800003f */
[----:B-1----:R-:W-:-:S04]  /*13db0*/  LOP3.LUT R6, R6, 0x1f, RZ, 0xc0, !PT ;  /* 0x0000001f06067812 */ /* 0x002fc800078ec0ff */
[----:B------:R-:W-:-:S13]  /*13dc0*/  ISETP.NE.AND P1, PT, R6, RZ, PT ;  /* 0x000000ff0600720c */ /* 0x000fda0003f25270 */
[----:B---3--:R-:W-:Y:S05]  /*13dd0*/  @!P1 BRA `(.L_x_6762) ;  /* 0x0000000000049947 */ /* 0x008fea0003800000 */
[----:B------:R-:W-:Y:S01]  /*13de0*/  BPT.TRAP 0x1 ;  /* 0x000000040000795c */ /* 0x000fe20000300000 */
.L_x_6762:
        /* <DEDUP_REMOVED lines=54> */
.L_x_6757:
[----:B------:R-:W-:Y:S05]  /*14150*/  BSYNC B1 ;  /* 0x0000000000017941 */ /* 0x000fea0003800000 */
.L_x_6756:
[C---:B------:R-:W-:Y:S01]  /*14160*/  ISETP.GT.AND P0, PT, R8.reuse, 0x1, PT ;  /* 0x000000010800780c */ /* 0x040fe20003f04270 */
[----:B------:R-:W-:-:S04]  /*14170*/  VIADD R2, R8, 0xfffffffe ;  /* 0xfffffffe08027836 */ /* 0x000fc80000000000 */
[----:B------:R-:W-:-:S08]  /*14180*/  IMAD.MOV.U32 R8, RZ, RZ, R2 ;  /* 0x000000ffff087224 */ /* 0x000fd000078e0002 */
[----:B------:R-:W-:Y:S05]  /*14190*/  @P0 BRA `(.L_x_6763) ;  /* 0xffffffec00c40947 */ /* 0x000fea000383ffff */
.L_x_6739:
[----:B------:R-:W-:Y:S05]  /*141a0*/  BSYNC B0 ;  /* 0x0000000000007941 */ /* 0x000fea0003800000 */
.L_x_6738:
[----:B------:R-:W2:Y:S01]  /*141b0*/  LDL.LU R3, [R1] ;  /* 0x0000000001037983 */ /* 0x000ea20000300800 */
[----:B------:R-:W-:Y:S01]  /*141c0*/  BSSY B0, `(.L_x_6764) ;  /* 0x0000019000007945 */ /* 0x000fe20003800000 */
[----:B------:R-:W1:Y:S02]  /*141d0*/  S2R R2, SR_TID.X ;  /* 0x0000000000027919 */ /* 0x000e640000002100 */
[----:B-1----:R-:W-:-:S04]  /*141e0*/  LOP3.LUT R2, R2, 0x1f, RZ, 0xc0, !PT ;  /* 0x0000001f02027812 */ /* 0x002fc800078ec0ff */
[----:B------:R-:W-:Y:S01]  /*141f0*/  ISETP.NE.AND P1, PT, R2, RZ, PT ;  /* 0x000000ff0200720c */ /* 0x000fe20003f25270 */
[----:B--2---:R-:W-:-:S05]  /*14200*/  VIADD R0, R3, 0x1 ;  /* 0x0000000103007836 */ /* 0x004fca0000000000 */
[----:B------:R-:W-:-:S04]  /*14210*/  ISETP.NE.AND P0, PT, R0, 0x2, PT ;  /* 0x000000020000780c */ /* 0x000fc80003f05270 */
[----:B------:R-:W-:Y:S02]  /*14220*/  SEL R2, R0, RZ, P0 ;  /* 0x000000ff00027207 */ /* 0x000fe40000000000 */
[----:B------:R-:W-:-:S03]  /*14230*/  SEL R0, RZ, 0x1, P0 ;  /* 0x00000001ff007807 */ /* 0x000fc60000000000 */
[----:B------:R1:W-:Y:S01]  /*14240*/  STL [R1], R2 ;  /* 0x0000000201007387 */ /* 0x0003e20000100800 */
[----:B------:R-:W-:Y:S05]  /*14250*/  @P1 BRA `(.L_x_6765) ;  /* 0x00000000003c1947 */ /* 0x000fea0003800000 */
[----:B-1----:R-:W2:Y:S01]  /*14260*/  LDL R2, [R1+0x28] ;  /* 0x0000280001027983 */ /* 0x002ea20000100800 */
        /* <DEDUP_REMOVED lines=9> */
[----:B0-----:R-:W0:Y:S02]  /*14300*/  S2R R6, SR_LTMASK ;  /* 0x0000000000067919 */ /* 0x001e240000003900 */
[----:B0-----:R-:W-:-:S04]  /*14310*/  LOP3.LUT R6, R6, UR4, RZ, 0xc0, !PT ;  /* 0x0000000406067c12 */ /* 0x001fc8000f8ec0ff */
[----:B------:R-:W0:Y:S01]  /*14320*/  POPC R7, R6 ;  /* 0x0000000600077309 */ /* 0x000e220000000000 */
[----:B--2---:R-:W0:Y:S02]  /*14330*/  SHFL.IDX PT, R4, R3, R4, 0x1f ;  /* 0x00001f0403047589 */ /* 0x004e2400000e0000 */
[----:B0-----:R-:W-:-:S07]  /*14340*/  IADD3 R16, R4, UR5, R7 ;  /* 0x0000000504107c10 */ /* 0x001fce000fffe007 */
.L_x_6765:
[----:B------:R-:W-:Y:S05]  /*14350*/  BSYNC B0 ;  /* 0x0000000000007941 */ /* 0x000fea0003800000 */
.L_x_6764:
[----:B-1----:R-:W2:Y:S02]  /*14360*/  LDL.LU R2, [R1+0x4] ;  /* 0x0000040001027983 */ /* 0x002ea40000300800 */
[----:B--2---:R-:W-:-:S05]  /*14370*/  LOP3.LUT R2, R2, R0, RZ, 0x3c, !PT ;  /* 0x0000000002027212 */ /* 0x004fca00078e3cff */
[----:B------:R1:W-:Y:S02]  /*14380*/  STL [R1+0x4], R2 ;  /* 0x0000040201007387 */ /* 0x0003e40000100800 */
.L_x_6720:
[----:B------:R-:W-:Y:S05]  /*14390*/  BSYNC B6 ;  /* 0x0000000000067941 */ /* 0x000fea0003800000 */
.L_x_6718:
[----:B------:R-:W-:-:S03]  /*143a0*/  UMOV UR4, 0xffffffff ;  /* 0xffffffff00047882 */ /* 0x000fc60000000000 */
[----:B------:R-:W-:Y:S05]  /*143b0*/  BRA.DIV UR4, `(.L_x_6766) ;  /* 0x0000001604b47947 */ /* 0x000fea000b800000 */
[----:B------:R2:W3:Y:S04]  /*143c0*/  SHFL.IDX PT, R4, R16, RZ, 0x1f ;  /* 0x00001fff10047589 */ /* 0x0004e800000e0000 */
[----:B------:R-:W4:Y:S02]  /*143d0*/  SHFL.IDX PT, R16, R16, 0x1, 0x1f ;  /* 0x00201f0010107f89 */ /* 0x000f2400000e0000 */
.L_x_6812:
[----:B------:R-:W0:Y:S01]  /*143e0*/  S2R R0, SR_TID.X ;  /* 0x0000000000007919 */ /* 0x000e220000002100 */
[----:B------:R-:W-:Y:S01]  /*143f0*/  ULDC UR4, c[0x0][0xd14] ;  /* 0x0003450000047ab9 */ /* 0x000fe20000000800 */
[----:B------:R-:W-:Y:S01]  /*14400*/  BSSY B0, `(.L_x_6767) ;  /* 0x000000c000007945 */ /* 0x000fe20003800000 */
[----:B------:R-:W-:Y:S01]  /*14410*/  IMAD.MOV.U32 R3, RZ, RZ, RZ ;  /* 0x000000ffff037224 */ /* 0x000fe200078e00ff */
[----:B0-----:R-:W-:Y:S02]  /*14420*/  LOP3.LUT R8, R0, 0x1f, RZ, 0xc0, !PT ;  /* 0x0000001f00087812 */ /* 0x001fe400078ec0ff */
[----:B------:R-:W-:Y:S02]  /*14430*/  MOV R0, UR4 ;  /* 0x0000000400007c02 */ /* 0x000fe40008000f00 */
[C---:B------:R-:W-:Y:S01]  /*14440*/  ISETP.NE.AND P0, PT, R8.reuse, 0x1f, PT ;  /* 0x0000001f0800780c */ /* 0x040fe20003f05270 */
[----:B------:R-:W-:-:S05]  /*14450*/  IMAD.IADD R5, R8, 0x1, R19 ;  /* 0x0000000108057824 */ /* 0x000fca00078e0213 */
[----:B------:R-:W-:-:S13]  /*14460*/  ISETP.GE.OR P0, PT, R5, R0, !P0 ;  /* 0x000000000500720c */ /* 0x000fda0004706670 */
[----:B------:R-:W-:Y:S05]  /*14470*/  @P0 BRA `(.L_x_6768) ;  /* 0x0000000000100947 */ /* 0x000fea0003800000 */
[----:B-1----:R-:W0:Y:S01]  /*14480*/  LDC.64 R2, c[0x0][0xd58] ;  /* 0x00035600ff027b82 */ /* 0x002e220000000a00 */
[----:B------:R-:W-:Y:S01]  /*14490*/  ULDC.64 UR4, c[0x0][0x208] ;  /* 0x0000820000047ab9 */ /* 0x000fe20000000a00 */
[----:B0-----:R-:W-:-:S06]  /*144a0*/  IMAD.WIDE R2, R5, 0x4, R2 ;  /* 0x0000000405027825 */ /* 0x001fcc00078e0202 */
[----:B------:R0:W5:Y:S02]  /*144b0*/  LDG.E R3, desc[UR4][R2.64] ;  /* 0x0000000402037981 */ /* 0x000164000c1e1900 */
.L_x_6768:
[----:B------:R-:W-:Y:S05]  /*144c0*/  BSYNC B0 ;  /* 0x0000000000007941 */ /* 0x000fea0003800000 */
.L_x_6767:
        /* <DEDUP_REMOVED lines=20> */
[----:B-1----:R-:W-:-:S04]  /*14610*/  SEL R2, R14, RZ, P0 ;  /* 0x000000ff0e027207 */ /* 0x002fc80000000000 */
[----:B------:R-:W-:-:S05]  /*14620*/  IADD3 R2, R7, R2, RZ ;  /* 0x0000000207027210 */ /* 0x000fca0007ffe0ff */
[----:B------:R0:W1:Y:S02]  /*14630*/  SHFL.IDX PT, R14, R2, 0x1f, 0x1f ;  /* 0x03e01f00020e7f89 */ /* 0x00006400000e0000 */
.L_x_6820:
[----:B------:R-:W-:Y:S02]  /*14640*/  ULDC UR4, c[0x0][0xd10] ;  /* 0x0003440000047ab9 */ /* 0x000fe40000000800 */
[----:B------:R-:W-:-:S04]  /*14650*/  IMAD.U32 R5, RZ, RZ, UR4 ;  /* 0x00000004ff057e24 */ /* 0x000fc8000f8e00ff */
[----:B-1----:R-:W-:-:S04]  /*14660*/  IMAD R7, R14, R5, RZ ;  /* 0x000000050e077224 */ /* 0x002fc800078e02ff */
[----:B--2-4-:R-:W-:-:S05]  /*14670*/  IMAD.IADD R16, R16, 0x1, R7 ;  /* 0x0000000110107824 */ /* 0x014fca00078e0207 */
[----:B---3--:R-:W-:-:S13]  /*14680*/  ISETP.GT.AND P0, PT, R16, R4, PT ;  /* 0x000000041000720c */ /* 0x008fda0003f04270 */
[----:B------:R-:W-:Y:S05]  /*14690*/  @P0 BRA `(.L_x_6770) ;  /* 0x0000000000b80947 */ /* 0x000fea0003800000 */
[----:B------:R-:W1:Y:S02]  /*146a0*/  LDC R0, c[0x0][0xd14] ;  /* 0x00034500ff007b82 */ /* 0x000e640000000800 */
.L_x_6775:
        /* <DEDUP_REMOVED lines=15> */
.L_x_6773:
[----:B------:R-:W-:Y:S05]  /*147a0*/  BSYNC B0 ;  /* 0x0000000000007941 */ /* 0x000fea0003800000 */
.L_x_6772:
[----:B------:R-:W-:-:S03]  /*147b0*/  UMOV UR4, 0xffffffff ;  /* 0xffffffff00047882 */ /* 0x000fc60000000000 */
[----:B------:R-:W-:Y:S05]  /*147c0*/  BRA.DIV UR4, `(.L_x_6774) ;  /* 0x0000001604cc7947 */ /* 0x000fea000b800000 */
[----:B-----5:R-:W1:Y:S01]  /*147d0*/  SHFL.UP PT, R14, R3, 0x1, RZ ;  /* 0x04200000030e7989 */ /* 0x020e6200000e00ff */
[C---:B------:R-:W-:Y:S02]  /*147e0*/  ISETP.NE.AND P0, PT, R7.reuse, RZ, PT ;  /* 0x000000ff0700720c */ /* 0x040fe40003f05270 */
[C---:B------:R-:W-:Y:S02]  /*147f0*/  ISETP.GE.U32.AND P1, PT, R7.reuse, 0x2, PT ;  /* 0x000000020700780c */ /* 0x040fe40003f26070 */
[----:B-1----:R-:W-:Y:S02]  /*14800*/  SEL R14, R14, RZ, P0 ;  /* 0x000000ff0e0e7207 */ /* 0x002fe40000000000 */
        /* <DEDUP_REMOVED lines=17> */
.L_x_6828:
[----:B------:R-:W-:Y:S02]  /*14920*/  ULDC UR4, c[0x0][0xd10] ;  /* 0x0003440000047ab9 */ /* 0x000fe40000000800 */
[----:B------:R-:W-:-:S04]  /*14930*/  IMAD.U32 R5, RZ, RZ, UR4 ;  /* 0x00000004ff057e24 */ /* 0x000fc8000f8e00ff */
[----:B-1----:R-:W-:-:S05]  /*14940*/  IMAD R7, R14, R5, RZ ;  /* 0x000000050e077224 */ /* 0x002fca00078e02ff */
[----:B------:R-:W-:-:S04]  /*14950*/  IADD3 R16, R7, R16, RZ ;  /* 0x0000001007107210 */ /* 0x000fc80007ffe0ff */
[----:B------:R-:W-:-:S13]  /*14960*/  ISETP.GT.AND P0, PT, R16, R4, PT ;  /* 0x000000041000720c */ /* 0x000fda0003f04270 */
[----:B------:R-:W-:Y:S05]  /*14970*/  @!P0 BRA `(.L_x_6775) ;  /* 0xfffffffc004c8947 */ /* 0x000fea000383ffff */
.L_x_6770:
        /* <DEDUP_REMOVED lines=8> */
.L_x_6832:
[----:B------:R-:W-:Y:S01]  /*14a00*/  ISETP.NE.AND P0, PT, R6, RZ, PT ;  /* 0x000000ff0600720c */ /* 0x000fe20003f05270 */
[----:B------:R-:W-:-:S12]  /*14a10*/  IMAD.MOV.U32 R8, RZ, RZ, RZ ;  /* 0x000000ffff087224 */ /* 0x000fd800078e00ff */
[----:B------:R-:W-:Y:S05]  /*14a20*/  @!P0 BRA `(.L_x_6777) ;  /* 0x0000000000108947 */ /* 0x000fea0003800000 */
[----:B------:R-:W-:Y:S01]  /*14a30*/  UMOV UR4, 0xffffffff ;  /* 0xffffffff00047882 */ /* 0x000fe20000000000 */
[----:B------:R-:W-:Y:S02]  /*14a40*/  VIADD R12, R7, 0xffffffff ;  /* 0xffffffff070c7836 */ /* 0x000fe40000000000 */
[----:B------:R-:W-:Y:S05]  /*14a50*/  BRA.DIV UR4, `(.L_x_6778) ;  /* 0x0000001a04407947 */ /* 0x000fea000b800000 */
[----:B------:R3:W4:Y:S02]  /*14a60*/  SHFL.IDX PT, R8, R2, R12, 0x1f ;  /* 0x00001f0c02087589 */ /* 0x00072400000e0000 */
.L_x_6777:
[----:B01-3--:R-:W0:Y:S01]  /*14a70*/  LDC.64 R2, c[0x0][0xd68] ;  /* 0x00035a00ff027b82 */ /* 0x00be220000000a00 */
[----:B------:R-:W-:Y:S01]  /*14a80*/  IMAD.IADD R19, R7, 0x1, R19 ;  /* 0x0000000107137824 */ /* 0x000fe200078e0213 */
[----:B------:R-:W-:-:S03]  /*14a90*/  ULDC.64 UR4, c[0x0][0x208] ;  /* 0x0000820000047ab9 */ /* 0x000fc60000000a00 */
[----:B0-----:R-:W-:-:S05]  /*14aa0*/  IMAD.WIDE R2, R19, 0x4, R2 ;  /* 0x0000000413027825 */ /* 0x001fca00078e0202 */
[----:B------:R-:W2:Y:S01]  /*14ab0*/  LDG.E R7, desc[UR4][R2.64] ;  /* 0x0000000402077981 */ /* 0x000ea2000c1e1900 */
[----:B----4-:R-:W-:Y:S02]  /*14ac0*/  IMAD R16, R8, R5, R16 ;  /* 0x0000000508107224 */ /* 0x010fe400078e0210 */
[----:B--2---:R-:W-:-:S05]  /*14ad0*/  IMAD R6, R17, R7, RZ ;  /* 0x0000000711067224 */ /* 0x004fca00078e02ff */
[----:B------:R-:W-:-:S04]  /*14ae0*/  IABS R9, R6 ;  /* 0x0000000600097213 */ /* 0x000fc80000000000 */
[----:B------:R-:W0:Y:S08]  /*14af0*/  I2F.RP R10, R9 ;  /* 0x00000009000a7306 */ /* 0x000e300000209400 */
[----:B0-----:R-:W0:Y:S02]  /*14b00*/  MUFU.RCP R10, R10 ;  /* 0x0000000a000a7308 */ /* 0x001e240000001000 */
[----:B0-----:R-:W-:-:S06]  /*14b10*/  VIADD R12, R10, 0xffffffe ;  /* 0x0ffffffe0a0c7836 */ /* 0x001fcc0000000000 */
[----:B------:R-:W0:Y:S02]  /*14b20*/  F2I.FTZ.U32.TRUNC.NTZ R3, R12 ;  /* 0x0000000c00037305 */ /* 0x000e24000021f000 */
[----:B0-----:R-:W-:-:S05]  /*14b30*/  IADD3 R2, RZ, -R3, RZ ;  /* 0x80000003ff027210 */ /* 0x001fca0007ffe0ff */
[----:B------:R-:W-:Y:S02]  /*14b40*/  IMAD R11, R2, R9, RZ ;  /* 0x00000009020b7224 */ /* 0x000fe400078e02ff */
[----:B------:R-:W-:-:S04]  /*14b50*/  IMAD.MOV.U32 R2, RZ, RZ, RZ ;  /* 0x000000ffff027224 */ /* 0x000fc800078e00ff */
[----:B------:R-:W-:-:S04]  /*14b60*/  IMAD.HI.U32 R2, R3, R11, R2 ;  /* 0x0000000b03027227 */ /* 0x000fc800078e0002 */
[----:B------:R-:W-:Y:S01]  /*14b70*/  IMAD.IADD R11, R4, 0x1, -R16 ;  /* 0x00000001040b7824 */ /* 0x000fe200078e0a10 */
[----:B------:R-:W-:-:S04]  /*14b80*/  IABS R4, R6 ;  /* 0x0000000600047213 */ /* 0x000fc80000000000 */
[----:B------:R-:W-:Y:S01]  /*14b90*/  IABS R3, R11 ;  /* 0x0000000b00037213 */ /* 0x000fe20000000000 */
[----:B------:R-:W-:-:S04]  /*14ba0*/  IMAD.MOV R4, RZ, RZ, -R4 ;  /* 0x000000ffff047224 */ /* 0x000fc800078e0a04 */
        /* <DEDUP_REMOVED lines=21> */
[----:B0-----:R-:W-:Y:S01]  /*14d00*/  VIADD R9, R8, 0xffffffe ;  /* 0x0ffffffe08097836 */ /* 0x001fe20000000000 */
[----:B------:R-:W-:-:S05]  /*14d10*/  IABS R8, R5 ;  /* 0x0000000500087213 */ /* 0x000fca0000000000 */
[----:B------:R-:W0:Y:S01]  /*14d20*/  F2I.FTZ.U32.TRUNC.NTZ R3, R9 ;  /* 0x0000000900037305 */ /* 0x000e22000021f000 */
[----:B------:R-:W-:Y:S02]  /*14d30*/  IMAD.MOV R8, RZ, RZ, -R8 ;  /* 0x000000ffff087224 */ /* 0x000fe400078e0a08 */
[----:B0-----:R-:W-:-:S04]  /*14d40*/  IMAD.MOV R2, RZ, RZ, -R3 ;  /* 0x000000ffff027224 */ /* 0x001fc800078e0a03 */
[----:B------:R-:W-:Y:S01]  /*14d50*/  IMAD R11, R2, R7, RZ ;  /* 0x00000007020b7224 */ /* 0x000fe200078e02ff */
[----:B------:R-:W-:-:S05]  /*14d60*/  MOV R2, RZ ;  /* 0x000000ff00027202 */ /* 0x000fca0000000f00 */
[----:B------:R-:W-:Y:S01]  /*14d70*/  IMAD.HI.U32 R3, R3, R11, R2 ;  /* 0x0000000b03037227 */ /* 0x000fe200078e0002 */
        /* <DEDUP_REMOVED lines=18> */
.L_x_6771:
[----:B------:R-:W-:Y:S01]  /*14ea0*/  UMOV UR4, URZ ;  /* 0x0000003f00047c82 */ /* 0x000fe20008000000 */
[----:B------:R-:W-:Y:S01]  /*14eb0*/  UMOV UR5, URZ ;  /* 0x0000003f00057c82 */ /* 0x000fe20008000000 */
[----:B------:R-:W-:Y:S01]  /*14ec0*/  ULDC UR6, c[0x0][0xd14] ;  /* 0x0003450000067ab9 */ /* 0x000fe20000000800 */
[----:B------:R-:W-:Y:S01]  /*14ed0*/  IMAD.MOV.U32 R16, RZ, RZ, R4 ;  /* 0x000000ffff107224 */ /* 0x000fe200078e0004 */
[----:B------:R-:W-:Y:S01]  /*14ee0*/  MOV R19, UR6 ;  /* 0x0000000600137c02 */ /* 0x000fe20008000f00 */
[----:B------:R-:W-:Y:S02]  /*14ef0*/  IMAD.U32 R17, RZ, RZ, UR4 ;  /* 0x00000004ff117e24 */ /* 0x000fe4000f8e00ff */
[----:B------:R-:W-:-:S07]  /*14f00*/  IMAD.U32 R18, RZ, RZ, UR5 ;  /* 0x00000005ff127e24 */ /* 0x000fce000f8e00ff */
.L_x_6779:
        /* <DEDUP_REMOVED lines=12> */
.L_x_6714:
        /* <DEDUP_REMOVED lines=13> */
.L_x_6835:
[----:B------:R-:W-:-:S03]  /*150a0*/  UMOV UR4, 0xffffffff ;  /* 0xffffffff00047882 */ /* 0x000fc60000000000 */
[----:B------:R-:W-:Y:S05]  /*150b0*/  BRA.DIV UR4, `(.L_x_6782) ;  /* 0x0000001204e47947 */ /* 0x000fea000b800000 */
[----:B--2---:R-:W2:Y:S02]  /*150c0*/  S2R R2, SR_TID.X ;  /* 0x0000000000027919 */ /* 0x004ea40000002100 */
[----:B--2---:R-:W-:-:S04]  /*150d0*/  SHF.R.U32.HI R2, RZ, 0x5, R2 ;  /* 0x00000005ff027819 */ /* 0x004fc80000011602 */
[----:B------:R-:W-:-:S05]  /*150e0*/  LOP3.LUT R2, R2, 0x3, RZ, 0xc0, !PT ;  /* 0x0000000302027812 */ /* 0x000fca00078ec0ff */
[----:B------:R2:W3:Y:S02]  /*150f0*/  SHFL.IDX PT, R14, R2, RZ, 0x1f ;  /* 0x00001fff020e7589 */ /* 0x0004e400000e0000 */
.L_x_6838:
[----:B---3--:R-:W-:Y:S01]  /*15100*/  ISETP.NE.AND P0, PT, R14, RZ, PT ;  /* 0x000000ff0e00720c */ /* 0x008fe20003f05270 */
[----:B------:R-:W-:-:S12]  /*15110*/  BSSY B0, `(.L_x_6783) ;  /* 0x0000029000007945 */ /* 0x000fd80003800000 */
[----:B------:R-:W-:Y:S05]  /*15120*/  @P0 BRA `(.L_x_6784) ;  /* 0x00000000009c0947 */ /* 0x000fea0003800000 */
[----:B------:R-:W-:-:S03]  /*15130*/  UMOV UR4, 0xffffffff ;  /* 0xffffffff00047882 */ /* 0x000fc60000000000 */
[----:B------:R-:W-:Y:S05]  /*15140*/  BRA.DIV UR4, `(.L_x_6785) ;  /* 0x0000001204f47947 */ /* 0x000fea000b800000 */
[----:B------:R-:W-:-:S13]  /*15150*/  ELECT P6, URZ, PT ;  /* 0x00000000003f782f */ /* 0x000fda00038c0000 */
.L_x_6841:
        /* <DEDUP_REMOVED lines=8> */
.L_x_6786:
        /* <DEDUP_REMOVED lines=14> */
.L_x_6842:
[----:B------:R-:W2:Y:S02]  /*152c0*/  SYNCS.PHASECHK.TRANS64.TRYWAIT P0, [R7+URZ], R2 ;  /* 0x00000002070075a7 */ /* 0x000ea4000800017f */
[----:B--2---:R-:W-:Y:S05]  /*152d0*/  @!P0 BRA `(.L_x_6788) ;  /* 0x0000001000c48947 */ /* 0x004fea0003800000 */
.L_x_6843:
[----:B------:R-:W-:Y:S05]  /*152e0*/  @!P2 BRA `(.L_x_6789) ;  /* 0x000000000004a947 */ /* 0x000fea0003800000 */
[----:B------:R-:W-:Y:S01]  /*152f0*/  BPT.TRAP 0x1 ;  /* 0x000000040000795c */ /* 0x000fe20000300000 */
.L_x_6789:
[----:B------:R-:W3:Y:S01]  /*15300*/  LDL.LU R4, [R1] ;  /* 0x0000000001047983 */ /* 0x000ee20000300800 */
[----:B------:R-:W-:-:S04]  /*15310*/  VIADD R0, R0, 0x38860 ;  /* 0x0003886000007836 */ /* 0x000fc80000000000 */
[----:B---3--:R-:W-:-:S04]  /*15320*/  IMAD R4, R4, 0x8, R0 ;  /* 0x0000000804047824 */ /* 0x008fc800078e0200 */
[----:B------:R-:W3:Y:S02]  /*15330*/  SYNCS.PHASECHK.TRANS64.TRYWAIT P0, [R4+URZ], R5 ;  /* 0x00000005040075a7 */ /* 0x000ee4000800017f */
[----:B---3--:R-:W-:Y:S05]  /*15340*/  @!P0 BRA `(.L_x_6790) ;  /* 0x0000001000bc8947 */ /* 0x008fea0003800000 */
.L_x_6844:
[----:B------:R-:W-:-:S07]  /*15350*/  IMAD R3, R3, 0x8, R0 ;  /* 0x0000000803037824 */ /* 0x000fce00078e0200 */
.L_x_6791:
[----:B----4-:R4:W0:Y:S02]  /*15360*/  SYNCS.PHASECHK.TRANS64.TRYWAIT P0, [R3+URZ], R2 ;  /* 0x00000002030075a7 */ /* 0x010824000800017f */
[----:B0-----:R-:W-:Y:S05]  /*15370*/  @!P0 NANOSLEEP.SYNCS 0x989680 ;  /* 0x009896800000895d */ /* 0x001fea0003900000 */
[----:B------:R-:W0:Y:S02]  /*15380*/  @!P0 SYNCS.PHASECHK.TRANS64 P0, [R3+URZ], R2 ;  /* 0x00000002030085a7 */ /* 0x000e24000800007f */
[----:B0-----:R-:W-:Y:S05]  /*15390*/  @!P0 BRA `(.L_x_6791) ;  /* 0xfffffffc00f08947 */ /* 0x001fea000383ffff */
.L_x_6784:
[----:B------:R-:W-:Y:S05]  /*153a0*/  BSYNC B0 ;  /* 0x0000000000007941 */ /* 0x000fea0003800000 */
.L_x_6783:
[----:B------:R-:W-:Y:S05]  /*153b0*/  EXIT ;  /* 0x000000000000794d */ /* 0x000fea0003800000 */
.L_x_6664:
[----:B0-----:R0:W1:Y:S02]  /*153c0*/  SYNCS.PHASECHK.TRANS64.TRYWAIT P1, [R17+URZ+0x38800], R4 ;  /* 0x03880004110075a7 */ /* 0x001064000802017f */
[----:B-1----:R-:W-:Y:S05]  /*153d0*/  @!P1 NANOSLEEP.SYNCS 0x989680 ;  /* 0x009896800000995d */ /* 0x002fea0003900000 */
[----:B------:R-:W1:Y:S02]  /*153e0*/  @!P1 SYNCS.PHASECHK.TRANS64 P1, [R17+URZ+0x38800], R4 ;  /* 0x03880004110095a7 */ /* 0x000e64000802007f */
[----:B-1----:R-:W-:Y:S05]  /*153f0*/  @!P1 BRA `(.L_x_6664) ;  /* 0xfffffffc00f09947 */ /* 0x002fea000383ffff */
[----:B------:R-:W-:Y:S05]  /*15400*/  BRA `(.L_x_6792) ;  /* 0xfffffedc00d47947 */ /* 0x000fea000383ffff */
.L_x_6668:
[----:B--2---:R2:W3:Y:S02]  /*15410*/  SYNCS.PHASECHK.TRANS64.TRYWAIT P1, [R5+URZ+0x38830], R8 ;  /* 0x03883008050075a7 */ /* 0x0044e4000802017f */
[----:B---3--:R-:W-:Y:S05]  /*15420*/  @!P1 NANOSLEEP.SYNCS 0x989680 ;  /* 0x009896800000995d */ /* 0x008fea0003900000 */
[----:B------:R-:W3:Y:S02]  /*15430*/  @!P1 SYNCS.PHASECHK.TRANS64 P1, [R5+URZ+0x38830], R8 ;  /* 0x03883008050095a7 */ /* 0x000ee4000802007f */
[----:B---3--:R-:W-:Y:S05]  /*15440*/  @!P1 BRA `(.L_x_6668) ;  /* 0xfffffffc00f09947 */ /* 0x008fea000383ffff */
[----:B------:R-:W-:Y:S05]  /*15450*/  BRA `(.L_x_6667) ;  /* 0xfffffedc00f47947 */ /* 0x000fea000383ffff */
.L_x_6669:
[----:B---3--:R3:W4:Y:S02]  /*15460*/  SYNCS.PHASECHK.TRANS64.TRYWAIT P1, [R17+URZ+0x38810], R4 ;  /* 0x03881004110075a7 */ /* 0x008724000802017f */
[----:B----4-:R-:W-:Y:S05]  /*15470*/  @!P1 NANOSLEEP.SYNCS 0x989680 ;  /* 0x009896800000995d */ /* 0x010fea0003900000 */
[----:B------:R-:W4:Y:S02]  /*15480*/  @!P1 SYNCS.PHASECHK.TRANS64 P1, [R17+URZ+0x38810], R4 ;  /* 0x03881004110095a7 */ /* 0x000f24000802007f */
[----:B----4-:R-:W-:Y:S05]  /*15490*/  @!P1 BRA `(.L_x_6669) ;  /* 0xfffffffc00f09947 */ /* 0x010fea000383ffff */
[----:B------:R-:W-:Y:S05]  /*154a0*/  BRA `(.L_x_6793) ;  /* 0xfffffee000807947 */ /* 0x000fea000383ffff */
.L_x_6673:
[----:B0-----:R0:W3:Y:S02]  /*154b0*/  SYNCS.PHASECHK.TRANS64.TRYWAIT P1, [R5+URZ+0x38850], R8 ;  /* 0x03885008050075a7 */ /* 0x0010e4000802017f */
[----:B---3--:R-:W-:Y:S05]  /*154c0*/  @!P1 NANOSLEEP.SYNCS 0x989680 ;  /* 0x009896800000995d */ /* 0x008fea0003900000 */
[----:B------:R-:W3:Y:S02]  /*154d0*/  @!P1 SYNCS.PHASECHK.TRANS64 P1, [R5+URZ+0x38850], R8 ;  /* 0x03885008050095a7 */ /* 0x000ee4000802007f */
[----:B---3--:R-:W-:Y:S05]  /*154e0*/  @!P1 BRA `(.L_x_6673) ;  /* 0xfffffffc00f09947 */ /* 0x008fea000383ffff */
[----:B------:R-:W-:Y:S05]  /*154f0*/  BRA `(.L_x_6672) ;  /* 0xfffffee000b07947 */ /* 0x000fea000383ffff */
.L_x_6678:
[----:B-1----:R1:W2:Y:S02]  /*15500*/  SYNCS.PHASECHK.TRANS64.TRYWAIT P2, [R10+URZ+0x38830], R7 ;  /* 0x038830070a0075a7 */ /* 0x0022a4000804017f */
[----:B--2---:R-:W-:Y:S05]  /*15510*/  @!P2 NANOSLEEP.SYNCS 0x989680 ;  /* 0x009896800000a95d */ /* 0x004fea0003900000 */
[----:B------:R-:W2:Y:S02]  /*15520*/  @!P2 SYNCS.PHASECHK.TRANS64 P2, [R10+URZ+0x38830], R7 ;  /* 0x038830070a00a5a7 */ /* 0x000ea4000804007f */
[----:B--2---:R-:W-:Y:S05]  /*15530*/  @!P2 BRA `(.L_x_6678) ;  /* 0xfffffffc00f0a947 */ /* 0x004fea000383ffff */
[----:B------:R-:W-:Y:S05]  /*15540*/  BRA `(.L_x_6677) ;  /* 0xffffff0c00807947 */ /* 0x000fea000383ffff */
.L_x_6682:
[----:B---3--:R3:W4:Y:S02]  /*15550*/  SYNCS.PHASECHK.TRANS64.TRYWAIT P2, [R10+URZ+0x38850], R7 ;  /* 0x038850070a0075a7 */ /* 0x008724000804017f */
[----:B----4-:R-:W-:Y:S05]  /*15560*/  @!P2 NANOSLEEP.SYNCS 0x989680 ;  /* 0x009896800000a95d */ /* 0x010fea0003900000 */
[----:B------:R-:W4:Y:S02]  /*15570*/  @!P2 SYNCS.PHASECHK.TRANS64 P2, [R10+URZ+0x38850], R7 ;  /* 0x038850070a00a5a7 */ /* 0x000f24000804007f */
[----:B----4-:R-:W-:Y:S05]  /*15580*/  @!P2 BRA `(.L_x_6682) ;  /* 0xfffffffc00f0a947 */ /* 0x010fea000383ffff */
[----:B------:R-:W-:Y:S05]  /*15590*/  BRA `(.L_x_6681) ;  /* 0xffffff0c00dc7947 */ /* 0x000fea000383ffff */
.L_x_6688:
[----:B-1----:R1:W2:Y:S02]  /*155a0*/  SYNCS.PHASECHK.TRANS64.TRYWAIT P2, [R9+URZ+0x38830], R8 ;  /* 0x03883008090075a7 */ /* 0x0022a4000804017f */
[----:B--2---:R-:W-:Y:S05]  /*155b0*/  @!P2 NANOSLEEP.SYNCS 0x989680 ;  /* 0x009896800000a95d */ /* 0x004fea0003900000 */
[----:B------:R-:W2:Y:S02]  /*155c0*/  @!P2 SYNCS.PHASECHK.TRANS64 P2, [R9+URZ+0x38830], R8 ;  /* 0x038830080900a5a7 */ /* 0x000ea4000804007f */
[----:B--2---:R-:W-:Y:S05]  /*155d0*/  @!P2 BRA `(.L_x_6688) ;  /* 0xfffffffc00f0a947 */ /* 0x004fea000383ffff */
[----:B------:R-:W-:Y:S05]  /*155e0*/  BRA `(.L_x_6687) ;  /* 0xffffff4000d87947 */ /* 0x000fea000383ffff */
.L_x_6692:
[----:B---3--:R3:W4:Y:S02]  /*155f0*/  SYNCS.PHASECHK.TRANS64.TRYWAIT P2, [R9+URZ+0x38850], R8 ;  /* 0x03885008090075a7 */ /* 0x008724000804017f */
[----:B----4-:R-:W-:Y:S05]  /*15600*/  @!P2 NANOSLEEP.SYNCS 0x989680 ;  /* 0x009896800000a95d */ /* 0x010fea0003900000 */
[----:B------:R-:W4:Y:S02]  /*15610*/  @!P2 SYNCS.PHASECHK.TRANS64 P2, [R9+URZ+0x38850], R8 ;  /* 0x038850080900a5a7 */ /* 0x000f24000804007f */
[----:B----4-:R-:W-:Y:S05]  /*15620*/  @!P2 BRA `(.L_x_6692) ;  /* 0xfffffffc00f0a947 */ /* 0x010fea000383ffff */
[----:B------:R-:W-:Y:S05]  /*15630*/  BRA `(.L_x_6691) ;  /* 0xffffff4400347947 */ /* 0x000fea000383ffff */
.L_x_6725:
        /* <DEDUP_REMOVED lines=11> */
.L_x_6795:
[----:B------:R-:W-:Y:S05]  /*156f0*/  BSYNC B0 ;  /* 0x0000000000007941 */ /* 0x000fea0003800000 */
.L_x_6794:
[----:B------:R-:W-:Y:S05]  /*15700*/  BRA `(.L_x_6796) ;  /* 0xffffffc000387947 */ /* 0x000fea000383ffff */
.L_x_6726:
[----:B------:R-:W-:Y:S01]  /*15710*/  BSSY B0, `(.L_x_6797) ;  /* 0x0000006000007945 */ /* 0x000fe20003800000 */
[----:B------:R-:W-:-:S07]  /*15720*/  IMAD.MOV.U32 R15, RZ, RZ, -0x1 ;  /* 0xffffffffff0f7424 */ /* 0x000fce00078e00ff */
[----:B------:R-:W-:Y:S05]  /*15730*/  WARPSYNC.COLLECTIVE R15, `(.L_x_6798) ;  /* 0x000000000f0c7348 */ /* 0x000fea0003c00000 */
[----:B------:R-:W-:Y:S02]  /*15740*/  ELECT P6, UR62, PT ;  /* 0x00000000003e782f */ /* 0x000fe400038c0000 */
[----:B------:R-:W-:Y:S01]  /*15750*/  MOV R14, UR62 ;  /* 0x0000003e000e7c02 */ /* 0x000fe20008000f00 */
[----:B------:R-:W-:Y:S10]  /*15760*/  ENDCOLLECTIVE ;  /* 0x000000000000791b */ /* 0x000ff40003800000 */
.L_x_6798:
[----:B------:R-:W-:Y:S05]  /*15770*/  BSYNC B0 ;  /* 0x0000000000007941 */ /* 0x000fea0003800000 */
.L_x_6797:
[----:B------:R-:W-:Y:S05]  /*15780*/  BRA `(.L_x_6799) ;  /* 0xffffffc000287947 */ /* 0x000fea000383ffff */
.L_x_6729:
[----:B0-----:R0:W1:Y:S02]  /*15790*/  SYNCS.PHASECHK.TRANS64.TRYWAIT P0, [R8+URZ+0x38840], R10 ;  /* 0x0388400a080075a7 */ /* 0x001064000800017f */
[----:B-1----:R-:W-:Y:S05]  /*157a0*/  @!P0 NANOSLEEP.SYNCS 0x989680 ;  /* 0x009896800000895d */ /* 0x002fea0003900000 */
[----:B------:R-:W1:Y:S02]  /*157b0*/  @!P0 SYNCS.PHASECHK.TRANS64 P0, [R8+URZ+0x38840], R10 ;  /* 0x0388400a080085a7 */ /* 0x000e64000800007f */
[----:B-1----:R-:W-:Y:S05]  /*157c0*/  @!P0 BRA `(.L_x_6729) ;  /* 0xfffffffc00f08947 */ /* 0x002fea000383ffff */
[----:B------:R-:W-:Y:S05]  /*157d0*/  BRA `(.L_x_6800) ;  /* 0xffffffc000907947 */ /* 0x000fea000383ffff */
.L_x_6733:
        /* <DEDUP_REMOVED lines=8> */
.L_x_6736:
[----:B0-----:R0:W1:Y:S02]  /*15860*/  SYNCS.PHASECHK.TRANS64.TRYWAIT P0, [R6+URZ+0x38860], R8 ;  /* 0x03886008060075a7 */ /* 0x001064000800017f */
[----:B-1----:R-:W-:Y:S05]  /*15870*/  @!P0 NANOSLEEP.SYNCS 0x989680 ;  /* 0x009896800000895d */ /* 0x002fea0003900000 */
[----:B------:R-:W1:Y:S02]  /*15880*/  @!P0 SYNCS.PHASECHK.TRANS64 P0, [R6+URZ+0x38860], R8 ;  /* 0x03886008060085a7 */ /* 0x000e64000800007f */
[----:B-1----:R-:W-:Y:S05]  /*15890*/  @!P0 BRA `(.L_x_6736) ;  /* 0xfffffffc00f08947 */ /* 0x002fea000383ffff */
[----:B------:R-:W-:Y:S05]  /*158a0*/  BRA `(.L_x_6802) ;  /* 0xffffffc8008c7947 */ /* 0x000fea000383ffff */
.L_x_6745:
[----:B-1----:R1:W2:Y:S02]  /*158b0*/  SYNCS.PHASECHK.TRANS64.TRYWAIT P0, [R2+URZ+0x38840], R3 ;  /* 0x03884003020075a7 */ /* 0x0022a4000800017f */
[----:B--2---:R-:W-:Y:S05]  /*158c0*/  @!P0 NANOSLEEP.SYNCS 0x989680 ;  /* 0x009896800000895d */ /* 0x004fea0003900000 */
[----:B------:R-:W2:Y:S02]  /*158d0*/  @!P0 SYNCS.PHASECHK.TRANS64 P0, [R2+URZ+0x38840], R3 ;  /* 0x03884003020085a7 */ /* 0x000ea4000800007f */
[----:B--2---:R-:W-:Y:S05]  /*158e0*/  @!P0 BRA `(.L_x_6745) ;  /* 0xfffffffc00f08947 */ /* 0x004fea000383ffff */
[----:B------:R-:W-:Y:S05]  /*158f0*/  BRA `(.L_x_6803) ;  /* 0xffffffd000587947 */ /* 0x000fea000383ffff */
.L_x_6747:
[----:B0-----:R0:W2:Y:S02]  /*15900*/  SYNCS.PHASECHK.TRANS64.TRYWAIT P0, [R2+URZ+0x38860], R3 ;  /* 0x03886003020075a7 */ /* 0x0010a4000800017f */
[----:B--2---:R-:W-:Y:S05]  /*15910*/  @!P0 NANOSLEEP.SYNCS 0x989680 ;  /* 0x009896800000895d */ /* 0x004fea0003900000 */
[----:B------:R-:W2:Y:S02]  /*15920*/  @!P0 SYNCS.PHASECHK.TRANS64 P0, [R2+URZ+0x38860], R3 ;  /* 0x03886003020085a7 */ /* 0x000ea4000800007f */
[----:B--2---:R-:W-:Y:S05]  /*15930*/  @!P0 BRA `(.L_x_6747) ;  /* 0xfffffffc00f08947 */ /* 0x004fea000383ffff */
[----:B------:R-:W-:Y:S05]  /*15940*/  BRA `(.L_x_6804) ;  /* 0xffffffd000c87947 */ /* 0x000fea000383ffff */
.L_x_6752:
[----:B-1----:R1:W2:Y:S02]  /*15950*/  SYNCS.PHASECHK.TRANS64.TRYWAIT P0, [R2+URZ+0x38840], R3 ;  /* 0x03884003020075a7 */ /* 0x0022a4000800017f */
[----:B--2---:R-:W-:Y:S05]  /*15960*/  @!P0 NANOSLEEP.SYNCS 0x989680 ;  /* 0x009896800000895d */ /* 0x004fea0003900000 */
[----:B------:R-:W2:Y:S02]  /*15970*/  @!P0 SYNCS.PHASECHK.TRANS64 P0, [R2+URZ+0x38840], R3 ;  /* 0x03884003020085a7 */ /* 0x000ea4000800007f */
[----:B--2---:R-:W-:Y:S05]  /*15980*/  @!P0 BRA `(.L_x_6752) ;  /* 0xfffffffc00f08947 */ /* 0x004fea000383ffff */
[----:B------:R-:W-:Y:S05]  /*15990*/  BRA `(.L_x_6805) ;  /* 0xffffffd800607947 */ /* 0x000fea000383ffff */
.L_x_6754:
[----:B0-----:R0:W2:Y:S02]  /*159a0*/  SYNCS.PHASECHK.TRANS64.TRYWAIT P1, [R2+URZ+0x38860], R3 ;  /* 0x03886003020075a7 */ /* 0x0010a4000802017f */
[----:B--2---:R-:W-:Y:S05]  /*159b0*/  @!P1 NANOSLEEP.SYNCS 0x989680 ;  /* 0x009896800000995d */ /* 0x004fea0003900000 */
[----:B------:R-:W2:Y:S02]  /*159c0*/  @!P1 SYNCS.PHASECHK.TRANS64 P1, [R2+URZ+0x38860], R3 ;  /* 0x03886003020095a7 */ /* 0x000ea4000802007f */
[----:B--2---:R-:W-:Y:S05]  /*159d0*/  @!P1 BRA `(.L_x_6754) ;  /* 0xfffffffc00f09947 */ /* 0x004fea000383ffff */
[----:B------:R-:W-:Y:S05]  /*159e0*/  BRA `(.L_x_6806) ;  /* 0xffffffd800cc7947 */ /* 0x000fea000383ffff */
.L_x_6759:
[----:B--2---:R2:W3:Y:S02]  /*159f0*/  SYNCS.PHASECHK.TRANS64.TRYWAIT P0, [R2+URZ+0x38840], R3 ;  /* 0x03884003020075a7 */ /* 0x0044e4000800017f */
[----:B---3--:R-:W-:Y:S05]  /*15a00*/  @!P0 NANOSLEEP.SYNCS 0x989680 ;  /* 0x009896800000895d */ /* 0x008fea0003900000 */
[----:B------:R-:W3:Y:S02]  /*15a10*/  @!P0 SYNCS.PHASECHK.TRANS64 P0, [R2+URZ+0x38840], R3 ;  /* 0x03884003020085a7 */ /* 0x000ee4000800007f */
[----:B---3--:R-:W-:Y:S05]  /*15a20*/  @!P0 BRA `(.L_x_6759) ;  /* 0xfffffffc00f08947 */ /* 0x008fea000383ffff */
[----:B------:R-:W-:Y:S05]  /*15a30*/  BRA `(.L_x_6807) ;  /* 0xffffffe000487947 */ /* 0x000fea000383ffff */
.L_x_6761:
[----:B0-----:R0:W1:Y:S02]  /*15a40*/  SYNCS.PHASECHK.TRANS64.TRYWAIT P1, [R2+URZ+0x38860], R3 ;  /* 0x03886003020075a7 */ /* 0x001064000802017f */
[----:B-1----:R-:W-:Y:S05]  /*15a50*/  @!P1 NANOSLEEP.SYNCS 0x989680 ;  /* 0x009896800000995d */ /* 0x002fea0003900000 */
[----:B------:R-:W1:Y:S02]  /*15a60*/  @!P1 SYNCS.PHASECHK.TRANS64 P1, [R2+URZ+0x38860], R3 ;  /* 0x03886003020095a7 */ /* 0x000e64000802007f */
[----:B-1----:R-:W-:Y:S05]  /*15a70*/  @!P1 BRA `(.L_x_6761) ;  /* 0xfffffffc00f09947 */ /* 0x002fea000383ffff */
[----:B------:R-:W-:Y:S05]  /*15a80*/  BRA `(.L_x_6808) ;  /* 0xffffffe000b87947 */ /* 0x000fea000383ffff */
.L_x_6766:
[----:B------:R-:W-:Y:S01]  /*15a90*/  BSSY B0, `(.L_x_6809) ;  /* 0x0000008000007945 */ /* 0x000fe20003800000 */
[----:B0-----:R-:W-:Y:S01]  /*15aa0*/  IMAD.MOV.U32 R13, RZ, RZ, R16 ;  /* 0x000000ffff0d7224 */ /* 0x001fe200078e0010 */
[----:B------:R-:W-:Y:S01]  /*15ab0*/  MOV R15, 0xffffffff ;  /* 0xffffffff000f7802 */ /* 0x000fe20000000f00 */
[----:B------:R-:W-:Y:S02]  /*15ac0*/  IMAD.MOV.U32 R12, RZ, RZ, RZ ;  /* 0x000000ffff0c7224 */ /* 0x000fe400078e00ff */
[----:B------:R-:W-:-:S07]  /*15ad0*/  IMAD.MOV.U32 R11, RZ, RZ, 0x1f ;  /* 0x0000001fff0b7424 */ /* 0x000fce00078e00ff */
[----:B-1----:R-:W-:Y:S05]  /*15ae0*/  WARPSYNC.COLLECTIVE R15, `(.L_x_6810) ;  /* 0x000000000f087348 */ /* 0x002fea0003c00000 */
[----:B------:R0:W2:Y:S02]  /*15af0*/  SHFL.IDX P6, R14, R13, R12, R11 ;  /* 0x0000000c0d0e7389 */ /* 0x0000a400000c000b */
[----:B012---:R-:W-:Y:S01]  /*15b00*/  ENDCOLLECTIVE ;  /* 0x000000000000791b */ /* 0x007fe20003800000 */
.L_x_6810:
[----:B------:R-:W-:Y:S05]  /*15b10*/  BSYNC B0 ;  /* 0x0000000000007941 */ /* 0x000fea0003800000 */
.L_x_6809:
        /* <DEDUP_REMOVED lines=8> */
.L_x_6811:
[----:B------:R-:W-:Y:S01]  /*15ba0*/  MOV R16, R14 ;  /* 0x0000000e00107202 */ /* 0x000fe20000000f00 */
[----:B------:R-:W-:Y:S06]  /*15bb0*/  BRA `(.L_x_6812) ;  /* 0xffffffe800087947 */ /* 0x000fec000383ffff */
.L_x_6769:
[----:B------:R-:W-:Y:S01]  /*15bc0*/  BSSY B0, `(.L_x_6813) ;  /* 0x0000008000007945 */ /* 0x000fe20003800000 */
[----:B-----5:R-:W-:Y:S02]  /*15bd0*/  IMAD.MOV.U32 R13, RZ, RZ, R3 ;  /* 0x000000ffff0d7224 */ /* 0x020fe400078e0003 */
[----:B------:R-:W-:Y:S02]  /*15be0*/  IMAD.MOV.U32 R12, RZ, RZ, 0x1 ;  /* 0x00000001ff0c7424 */ /* 0x000fe400078e00ff */
[----:B------:R-:W-:Y:S02]  /*15bf0*/  IMAD.MOV.U32 R11, RZ, RZ, RZ ;  /* 0x000000ffff0b7224 */ /* 0x000fe400078e00ff */
[----:B------:R-:W-:-:S07]  /*15c00*/  IMAD.MOV.U32 R15, RZ, RZ, -0x1 ;  /* 0xffffffffff0f7424 */ /* 0x000fce00078e00ff */
[----:B01234-:R-:W-:Y:S05]  /*15c10*/  WARPSYNC.COLLECTIVE R15, `(.L_x_6814) ;  /* 0x000000000f087348 */ /* 0x01ffea0003c00000 */
[----:B------:R0:W0:Y:S02]  /*15c20*/  SHFL.UP P6, R14, R13, R12, R11 ;  /* 0x0400000c0d0e7389 */ /* 0x00002400000c000b */
[----:B01234-:R-:W-:Y:S01]  /*15c30*/  ENDCOLLECTIVE ;  /* 0x000000000000791b */ /* 0x01ffe20003800000 */
.L_x_6814:
[----:B------:R-:W-:Y:S05]  /*15c40*/  BSYNC B0 ;  /* 0x0000000000007941 */ /* 0x000fea0003800000 */
.L_x_6813:
        /* <DEDUP_REMOVED lines=10> */
.L_x_6815:
        /* <DEDUP_REMOVED lines=8> */
.L_x_6816:
        /* <DEDUP_REMOVED lines=8> */
.L_x_6817:
        /* <DEDUP_REMOVED lines=8> */
.L_x_6818:
        /* <DEDUP_REMOVED lines=8> */
.L_x_6819:
[----:B------:R-:W-:Y:S05]  /*15ef0*/  BRA `(.L_x_6820) ;  /* 0xffffffe400d07947 */ /* 0x000fea000383ffff */
.L_x_6774:
        /* <DEDUP_REMOVED lines=8> */
.L_x_6822:
[----:B------:R-:W-:Y:S05]  /*15f80*/  BSYNC B0 ;  /* 0x0000000000007941 */ /* 0x000fea0003800000 */
.L_x_6821:
        /* <DEDUP_REMOVED lines=10> */
.L_x_6823:
        /* <DEDUP_REMOVED lines=8> */
.L_x_6824:
        /* <DEDUP_REMOVED lines=8> */
.L_x_6825:
        /* <DEDUP_REMOVED lines=8> */
.L_x_6826:
        /* <DEDUP_REMOVED lines=8> */
.L_x_6827:
[----:B------:R-:W-:Y:S05]  /*16230*/  BRA `(.L_x_6828) ;  /* 0xffffffe400b87947 */ /* 0x000fea000383ffff */
.L_x_6776:
[----:B------:R-:W-:Y:S01]  /*16240*/  BSSY B0, `(.L_x_6829) ;  /* 0x0000006000007945 */ /* 0x000fe20003800000 */
[----:B------:R-:W-:Y:S01]  /*16250*/  PLOP3.LUT P6, PT, P6, PT, PT, 0x8, 0x0 ;  /* 0x000000000000781c */ /* 0x000fe200037ce170 */
[----:B------:R-:W-:-:S12]  /*16260*/  IMAD.MOV.U32 R15, RZ, RZ, -0x1 ;  /* 0xffffffffff0f7424 */ /* 0x000fd800078e00ff */
[----:B0-----:R-:W-:Y:S05]  /*16270*/  WARPSYNC.COLLECTIVE R15, `(.L_x_6830) ;  /* 0x000000000f087348 */ /* 0x001fea0003c00000 */
[----:B------:R-:W-:Y:S01]  /*16280*/  VOTE.ANY R14, PT, P6 ;  /* 0x00000000000e7806 */ /* 0x000fe200030e0100 */
[----:B0-----:R-:W-:Y:S06]  /*16290*/  ENDCOLLECTIVE ;  /* 0x000000000000791b */ /* 0x001fec0003800000 */
.L_x_6830:
[----:B------:R-:W-:Y:S05]  /*162a0*/  BSYNC B0 ;  /* 0x0000000000007941 */ /* 0x000fea0003800000 */
.L_x_6829:
        /* <DEDUP_REMOVED lines=9> */
.L_x_6831:
[----:B------:R-:W-:Y:S01]  /*16340*/  IMAD.MOV.U32 R17, RZ, RZ, R14 ;  /* 0x000000ffff117224 */ /* 0x000fe200078e000e */
[----:B------:R-:W-:Y:S06]  /*16350*/  BRA `(.L_x_6832) ;  /* 0xffffffe400a87947 */ /* 0x000fec000383ffff */
.L_x_6778:
[----:B------:R-:W-:Y:S01]  /*16360*/  BSSY B0, `(.L_x_6833) ;  /* 0x0000007000007945 */ /* 0x000fe20003800000 */
[----:B------:R-:W-:Y:S02]  /*16370*/  IMAD.MOV.U32 R13, RZ, RZ, R2 ;  /* 0x000000ffff0d7224 */ /* 0x000fe400078e0002 */
[----:B------:R-:W-:Y:S02]  /*16380*/  IMAD.MOV.U32 R11, RZ, RZ, 0x1f ;  /* 0x0000001fff0b7424 */ /* 0x000fe400078e00ff */
[----:B------:R-:W-:-:S07]  /*16390*/  IMAD.MOV.U32 R15, RZ, RZ, -0x1 ;  /* 0xffffffffff0f7424 */ /* 0x000fce00078e00ff */
[----:B012---:R-:W-:Y:S05]  /*163a0*/  WARPSYNC.COLLECTIVE R15, `(.L_x_6834) ;  /* 0x000000000f087348 */ /* 0x007fea0003c00000 */
[----:B------:R3:W4:Y:S02]  /*163b0*/  SHFL.IDX P6, R14, R13, R12, R11 ;  /* 0x0000000c0d0e7389 */ /* 0x00072400000c000b */
[----:B01234-:R-:W-:Y:S01]  /*163c0*/  ENDCOLLECTIVE ;  /* 0x000000000000791b */ /* 0x01ffe20003800000 */
.L_x_6834:
[----:B------:R-:W-:Y:S05]  /*163d0*/  BSYNC B0 ;  /* 0x0000000000007941 */ /* 0x000fea0003800000 */
.L_x_6833:
[----:B------:R-:W-:Y:S01]  /*163e0*/  IMAD.MOV.U32 R8, RZ, RZ, R14 ;  /* 0x000000ffff087224 */ /* 0x000fe200078e000e */
[----:B------:R-:W-:Y:S06]  /*163f0*/  BRA `(.L_x_6777) ;  /* 0xffffffe4009c7947 */ /* 0x000fec000383ffff */
.L_x_6781:
[----:B-1----:R1:W3:Y:S02]  /*16400*/  SYNCS.PHASECHK.TRANS64.TRYWAIT P0, [R0+URZ+0x38820], R3 ;  /* 0x03882003000075a7 */ /* 0x0022e4000800017f */
[----:B---3--:R-:W-:Y:S05]  /*16410*/  @!P0 NANOSLEEP.SYNCS 0x989680 ;  /* 0x009896800000895d */ /* 0x008fea0003900000 */
[----:B------:R-:W3:Y:S02]  /*16420*/  @!P0 SYNCS.PHASECHK.TRANS64 P0, [R0+URZ+0x38820], R3 ;  /* 0x03882003000085a7 */ /* 0x000ee4000800007f */
[----:B---3--:R-:W-:Y:S05]  /*16430*/  @!P0 BRA `(.L_x_6781) ;  /* 0xfffffffc00f08947 */ /* 0x008fea000383ffff */
[----:B------:R-:W-:Y:S05]  /*16440*/  BRA `(.L_x_6835) ;  /* 0xffffffec00147947 */ /* 0x000fea000383ffff */
.L_x_6782:
        /* <DEDUP_REMOVED lines=11> */
.L_x_6837:
[----:B------:R-:W-:Y:S05]  /*16500*/  BSYNC B0 ;  /* 0x0000000000007941 */ /* 0x000fea0003800000 */
.L_x_6836:
[----:B------:R-:W-:Y:S05]  /*16510*/  BRA `(.L_x_6838) ;  /* 0xffffffe800f87947 */ /* 0x000fea000383ffff */
.L_x_6785:
[----:B------:R-:W-:Y:S01]  /*16520*/  BSSY B1, `(.L_x_6839) ;  /* 0x0000006000017945 */ /* 0x000fe20003800000 */
[----:B------:R-:W-:-:S07]  /*16530*/  IMAD.MOV.U32 R15, RZ, RZ, -0x1 ;  /* 0xffffffffff0f7424 */ /* 0x000fce00078e00ff */
[----:B012---:R-:W-:Y:S05]  /*16540*/  WARPSYNC.COLLECTIVE R15, `(.L_x_6840) ;  /* 0x000000000f0c7348 */ /* 0x007fea0003c00000 */
[----:B------:R-:W-:Y:S02]  /*16550*/  ELECT P6, UR62, PT ;  /* 0x00000000003e782f */ /* 0x000fe400038c0000 */
[----:B------:R-:W-:Y:S01]  /*16560*/  MOV R14, UR62 ;  /* 0x0000003e000e7c02 */ /* 0x000fe20008000f00 */
[----:B012---:R-:W-:Y:S10]  /*16570*/  ENDCOLLECTIVE ;  /* 0x000000000000791b */ /* 0x007ff40003800000 */
.L_x_6840:
[----:B------:R-:W-:Y:S05]  /*16580*/  BSYNC B1 ;  /* 0x0000000000017941 */ /* 0x000fea0003800000 */
.L_x_6839:
[----:B------:R-:W-:Y:S05]  /*16590*/  BRA `(.L_x_6841) ;  /* 0xffffffe800f07947 */ /* 0x000fea000383ffff */
.L_x_6787:
[----:B-1----:R1:W2:Y:S02]  /*165a0*/  SYNCS.PHASECHK.TRANS64.TRYWAIT P0, [R6+URZ], R5 ;  /* 0x00000005060075a7 */ /* 0x0022a4000800017f */
[----:B--2---:R-:W-:Y:S05]  /*165b0*/  @!P0 NANOSLEEP.SYNCS 0x989680 ;  /* 0x009896800000895d */ /* 0x004fea0003900000 */
[----:B------:R-:W2:Y:S02]  /*165c0*/  @!P0 SYNCS.PHASECHK.TRANS64 P0, [R6+URZ], R5 ;  /* 0x00000005060085a7 */ /* 0x000ea4000800007f */
[----:B--2---:R-:W-:Y:S05]  /*165d0*/  @!P0 BRA `(.L_x_6787) ;  /* 0xfffffffc00f08947 */ /* 0x004fea000383ffff */
[----:B------:R-:W-:Y:S05]  /*165e0*/  BRA `(.L_x_6842) ;  /* 0xffffffec00347947 */ /* 0x000fea000383ffff */
.L_x_6788:
[----:B--2---:R2:W3:Y:S02]  /*165f0*/  SYNCS.PHASECHK.TRANS64.TRYWAIT P0, [R7+URZ], R2 ;  /* 0x00000002070075a7 */ /* 0x0044e4000800017f */
[----:B---3--:R-:W-:Y:S05]  /*16600*/  @!P0 NANOSLEEP.SYNCS 0x989680 ;  /* 0x009896800000895d */ /* 0x008fea0003900000 */
[----:B------:R-:W3:Y:S02]  /*16610*/  @!P0 SYNCS.PHASECHK.TRANS64 P0, [R7+URZ], R2 ;  /* 0x00000002070085a7 */ /* 0x000ee4000800007f */
[----:B---3--:R-:W-:Y:S05]  /*16620*/  @!P0 BRA `(.L_x_6788) ;  /* 0xfffffffc00f08947 */ /* 0x008fea000383ffff */
[----:B------:R-:W-:Y:S05]  /*16630*/  BRA `(.L_x_6843) ;  /* 0xffffffec00287947 */ /* 0x000fea000383ffff */
.L_x_6790:
[----:B---3--:R3:W4:Y:S02]  /*16640*/  SYNCS.PHASECHK.TRANS64.TRYWAIT P0, [R4+URZ], R5 ;  /* 0x00000005040075a7 */ /* 0x008724000800017f */
[----:B----4-:R-:W-:Y:S05]  /*16650*/  @!P0 NANOSLEEP.SYNCS 0x989680 ;  /* 0x009896800000895d */ /* 0x010fea0003900000 */
[----:B------:R-:W4:Y:S02]  /*16660*/  @!P0 SYNCS.PHASECHK.TRANS64 P0, [R4+URZ], R5 ;  /* 0x00000005040085a7 */ /* 0x000f24000800007f */
[----:B----4-:R-:W-:Y:S05]  /*16670*/  @!P0 BRA `(.L_x_6790) ;  /* 0xfffffffc00f08947 */ /* 0x010fea000383ffff */
[----:B------:R-:W-:Y:S05]  /*16680*/  BRA `(.L_x_6844) ;  /* 0xffffffec00307947 */ /* 0x000fea000383ffff */
.L_x_6845:
        /* <DEDUP_REMOVED lines=15> */
.L_x_11957:


//--------------------- .text._ZN7cutlass13device_kernelIN5flash11enable_sm90INS1_16FlashAttnFwdSm90INS1_25CollectiveMainloopFwdSm90ILi2EN4cute5tupleIJNS5_1CILi1EEES8_S8_EEENS6_IJNS7_ILi64EEESA_SA_EEELi512ENS_6half_tEfNS_4arch4Sm90ELb1ELb0ELb1ELb1ELb0ELb1ELb1ELb0ELb0ELb0ELb0ELb0EEENS1_21CollectiveEpilogueFwdINS6_IJSA_NS7_ILi512EEESA_EEES9_SC_SE_Li256ELb1ELb0ELb0ELb0EEENS1_36VarlenDynamicPersistentTileSchedulerILi64ELi64ELi256ELi32ELb0ELb0ELb1ELb1ELb1ELb1EEEEEEEEEvNT_6ParamsE --------------------------
	.section	.text._ZN7cutlass13device_kernelIN5flash11enable_sm90INS1_16FlashAttnFwdSm90INS1_25CollectiveMainloopFwdSm90ILi2EN4cute5tupleIJNS5_1CILi1EEES8_S8_EEENS6_IJNS7_ILi64EEESA_SA_EEELi512ENS_6half_tEfNS_4arch4Sm90ELb1ELb0ELb1ELb1ELb0ELb1ELb1ELb0ELb0ELb0ELb0ELb0EEENS1_21CollectiveEpilogueFwdINS6_IJSA_NS7_ILi512EEESA_EEES9_SC_SE_Li256ELb1ELb0ELb0ELb0EEENS1_36VarlenDynamicPersistentTileSchedulerILi64ELi64ELi256ELi32ELb0ELb0ELb1ELb1ELb1ELb1EEEEEEEEEvNT_6ParamsE,"ax",@progbits
	.align	128
.text._ZN7cutlass13device_kernelIN5flash11enable_sm90INS1_16FlashAttnFwdSm90INS1_25CollectiveMainloopFwdSm90ILi2EN4cute5tupleIJNS5_1CILi1EEES8_S8_EEENS6_IJNS7_ILi64EEESA_SA_EEELi512ENS_6half_tEfNS_4arch4Sm90ELb1ELb0ELb1ELb1ELb0ELb1ELb1ELb0ELb0ELb0ELb0ELb0EEENS1_21CollectiveEpilogueFwdINS6_IJSA_NS7_ILi512EEESA_EEES9_SC_SE_Li256ELb1ELb0ELb0ELb0EEENS1_36VarlenDynamicPersistentTileSchedulerILi64ELi64ELi256ELi32ELb0ELb0ELb1ELb1ELb1ELb1EEEEEEEEEvNT_6ParamsE:
        .type           _ZN7cutlass13device_kernelIN5flash11enable_sm90INS1_16FlashAttnFwdSm90INS1_25CollectiveMainloopFwdSm90ILi2EN4cute5tupleIJNS5_1CILi1EEES8_S8_EEENS6_IJNS7_ILi64EEESA_SA_EEELi512ENS_6half_tEfNS_4arch4Sm90ELb1ELb0ELb1ELb1ELb0ELb1ELb1ELb0ELb0ELb0ELb0ELb0EEENS1_21CollectiveEpilogueFwdINS6_IJSA_NS7_ILi512EEESA_EEES9_SC_SE_Li256ELb1ELb0ELb0ELb0EEENS1_36VarlenDynamicPersistentTileSchedulerILi64ELi64ELi256ELi32ELb0ELb0ELb1ELb1ELb1ELb1EEEEEEEEEvNT_6ParamsE,@function
        .size           _ZN7cutlass13device_kernelIN5flash11enable_sm90INS1_16FlashAttnFwdSm90INS1_25CollectiveMainloopFwdSm90ILi2EN4cute5tupleIJNS5_1CILi1EEES8_S8_EEENS6_IJNS7_ILi64EEESA_SA_EEELi512ENS_6half_tEfNS_4arch4Sm90ELb1ELb0ELb1ELb1ELb0ELb1ELb1ELb0ELb0ELb0ELb0ELb0EEENS1_21CollectiveEpilogueFwdINS6_IJSA_NS7_ILi512EEESA_EEES9_SC_SE_Li256ELb1ELb0ELb0ELb0EEENS1_36VarlenDynamicPersistentTileSchedulerILi64ELi64ELi256ELi32ELb0ELb0ELb1ELb1ELb1ELb1EEEEEEEEEvNT_6ParamsE,(.L_x_11958 - _ZN7cutlass13device_kernelIN5flash11enable_sm90INS1_16FlashAttnFwdSm90INS1_25CollectiveMainloopFwdSm90ILi2EN4cute5tupleIJNS5_1CILi1EEES8_S8_EEENS6_IJNS7_ILi64EEESA_SA_EEELi512ENS_6half_tEfNS_4arch4Sm90ELb1ELb0ELb1ELb1ELb0ELb1ELb1ELb0ELb0ELb0ELb0ELb0EEENS1_21CollectiveEpilogueFwdINS6_IJSA_NS7_ILi512EEESA_EEES9_SC_SE_Li256ELb1ELb0ELb0ELb0EEENS1_36VarlenDynamicPersistentTileSchedulerILi64ELi64ELi256ELi32ELb0ELb0ELb1ELb1ELb1ELb1EEEEEEEEEvNT_6ParamsE)
        .other          _ZN7cutlass13device_kernelIN5flash11enable_sm90INS1_16FlashAttnFwdSm90INS1_25CollectiveMainloopFwdSm90ILi2EN4cute5tupleIJNS5_1CILi1EEES8_S8_EEENS6_IJNS7_ILi64EEESA_SA_EEELi512ENS_6half_tEfNS_4arch4Sm90ELb1ELb0ELb1ELb1ELb0ELb1ELb1ELb0ELb0ELb0ELb0ELb0EEENS1_21CollectiveEpilogueFwdINS6_IJSA_NS7_ILi512EEESA_EEES9_SC_SE_Li256ELb1ELb0ELb0ELb0EEENS1_36VarlenDynamicPersistentTileSchedulerILi64ELi64ELi256ELi32ELb0ELb0ELb1ELb1ELb1ELb1EEEEEEEEEvNT_6ParamsE,@"STO_CUDA_ENTRY STV_DEFAULT"
_ZN7cutlass13device_kernelIN5flash11enable_sm90INS1_16FlashAttnFwdSm90INS1_25CollectiveMainloopFwdSm90ILi2EN4cute5tupleIJNS5_1CILi1EEES8_S8_EEENS6_IJNS7_ILi64EEESA_SA_EEELi512ENS_6half_tEfNS_4arch4Sm90ELb1ELb0ELb1ELb1ELb0ELb1ELb1ELb0ELb0ELb0ELb0ELb0EEENS1_21CollectiveEpilogueFwdINS6_IJSA_NS7_ILi512EEESA_EEES9_SC_SE_Li256ELb1ELb0ELb0ELb0EEENS1_36VarlenDynamicPersistentTileSchedulerILi64ELi64ELi256ELi32ELb0ELb0ELb1ELb1ELb1ELb1EEEEEEEEEvNT_6ParamsE:
        /* <DEDUP_REMOVED lines=29> */
.L_x_6847:
[----:B------:R-:W-:Y:S05]  /*01d0*/  BSYNC B0 ;  /* 0x0000000000007941 */ /* 0x000fea0003800000 */
.L_x_6846:
        /* <DEDUP_REMOVED lines=39> */
.L_x_6848:
        /* <DEDUP_REMOVED lines=22> */
.L_x_6849:
        /* <DEDUP_REMOVED lines=18> */
.L_x_6850:
        /* <DEDUP_REMOVED lines=22> */
.L_x_6851:
        /* <DEDUP_REMOVED lines=22> */
.L_x_6852:
        /* <DEDUP_REMOVED lines=9> */
.L_x_6855:
        /* <DEDUP_REMOVED lines=25> */
[CC--:B------:R-:W-:Y:S02]  /*0bb0*/  LEA.HI R6, R3.reuse, R234.reuse, RZ, 0x4 ;  /* 0x000000ea03067211 */ /* 0x0c0fe400078f20ff */
        /* <DEDUP_REMOVED lines=24> */
[----:B------:R-:W-:Y:S02]  /*0d40*/  SHF.R.S32.HI R4, RZ, 0x5, R4 ;  /* 0x00000005ff047819 */ /* 0x000fe40000011404 */
[----:B------:R-:W-:Y:S01]  /*0d50*/  LOP3.LUT R6, R6, 0x7ffffffc, RZ, 0xc0, !PT ;  /* 0x7ffffffc06067812 */ /* 0x000fe200078ec0ff */
[----:B------:R-:W-:Y:S02]  /*0d60*/  IMAD.IADD R11, R10, 0x1, -R11 ;  /* 0x000000010a0b7824 */ /* 0x000fe400078e0a0b */
[----:B------:R-:W-:Y:S01]  /*0d70*/  IMAD R14, R223, 0x100, R10 ;  /* 0x00000100df0e7824 */ /* 0x000fe200078e020a */
[----:B------:R-:W-:Y:S01]  /*0d80*/  IADD3 R6, R5, -R6, RZ ;  /* 0x8000000605067210 */ /* 0x000fe20007ffe0ff */
[----:B------:R-:W-:Y:S01]  /*0d90*/  IMAD.IADD R15, R212, 0x1, -R15 ;  /* 0x00000001d40f7824 */ /* 0x000fe200078e0a0f */
[CC--:B------:R-:W-:Y:S01]  /*0da0*/  LEA.HI R5, R3.reuse, R234.reuse, RZ, 0x2 ;  /* 0x000000ea03057211 */ /* 0x0c0fe200078f10ff */
        /* <DEDUP_REMOVED lines=10> */
[----:B------:R-:W-:Y:S02]  /*0e50*/  IMAD.U32 R233, R14, 0x40, R13 ;  /* 0x000000400ee97824 */ /* 0x000fe400078e000d */
[----:B------:R-:W-:Y:S01]  /*0e60*/  IMAD.IADD R3, R234, 0x1, -R3 ;  /* 0x00000001ea037824 */ /* 0x000fe200078e0a03 */
[----:B------:R-:W-:Y:S01]  /*0e70*/  LOP3.LUT R13, R10, 0x8, R13, 0xf8, !PT ;  /* 0x000000080a0d7812 */ /* 0x000fe200078ef80d */
[----:B------:R-:W-:Y:S01]  /*0e80*/  VIADD R236, R23, 0x20 ;  /* 0x0000002017ec7836 */ /* 0x000fe20000000000 */
[----:B------:R-:W-:-:S02]  /*0e90*/  SHF.R.U32.HI R10, RZ, 0x3, R10 ;  /* 0x00000003ff0a7819 */ /* 0x000fc4000001160a */
[----:B------:R-:W-:Y:S01]  /*0ea0*/  LOP3.LUT R9, R9, 0x7ffffe00, RZ, 0xc0, !PT ;  /* 0x7ffffe0009097812 */ /* 0x000fe200078ec0ff */
[----:B------:R-:W-:Y:S01]  /*0eb0*/  IMAD.SHL.U32 R193, R3, 0x8, RZ ;  /* 0x0000000803c17824 */ /* 0x000fe200078e00ff */
        /* <DEDUP_REMOVED lines=11> */
[----:B------:R-:W-:Y:S01]  /*0f70*/  SHF.R.S32.HI R4, RZ, 0x1f, R5 ;  /* 0x0000001fff047819 */ /* 0x000fe20000011405 */
[----:B------:R-:W-:Y:S01]  /*0f80*/  IMAD R195, R9, 0x2, R2 ;  /* 0x0000000209c37824 */ /* 0x000fe200078e0202 */
[----:B------:R-:W-:-:S02]  /*0f90*/  LEA.HI R0, R0, R223, RZ, 0x1 ;  /* 0x000000df00007211 */ /* 0x000fc400078f08ff */
[----:B------:R-:W-:Y:S01]  /*0fa0*/  LOP3.LUT R231, R231, 0x1c0, RZ, 0xc0, !PT ;  /* 0x000001c0e7e77812 */ /* 0x000fe200078ec0ff */
[----:B------:R-:W-:Y:S01]  /*0fb0*/  IMAD.MOV.U32 R209, RZ, RZ, 0x20 ;  /* 0x00000020ffd17424 */ /* 0x000fe200078e00ff */
[----:B------:R-:W-:Y:S01]  /*0fc0*/  LEA.HI R4, R4, R23, RZ, 0x3 ;  /* 0x0000001704047211 */ /* 0x000fe200078f18ff */
[C---:B------:R-:W-:Y:S01]  /*0fd0*/  VIADD R210, R195.reuse, 0x36400 ;  /* 0x00036400c3d27836 */ /* 0x040fe20000000000 */
        /* <DEDUP_REMOVED lines=23> */
.L_x_6997:
        /* <DEDUP_REMOVED lines=9> */
[----:B----4-:R-:W-:Y:S01]  /*11e0*/  IMAD.MOV.U32 R27, RZ, RZ, RZ ;  /* 0x000000ffff1b7224 */ /* 0x010fe200078e00ff */
        /* <DEDUP_REMOVED lines=42> */
.L_x_6857:
[----:B------:R-:W-:Y:S02]  /*1490*/  IMAD.U32 R32, RZ, RZ, UR5 ;  /* 0x00000005ff207e24 */ /* 0x000fe4000f8e00ff */
[----:B------:R-:W-:Y:S01]  /*14a0*/  IMAD.U32 R24, RZ, RZ, UR4 ;  /* 0x00000004ff187e24 */ /* 0x000fe2000f8e00ff */
[----:B------:R-:W-:Y:S06]  /*14b0*/  @!P2 BRA `(.L_x_6858) ;  /* 0x000000000010a947 */ /* 0x000fec0003800000 */
[----:B------:R-:W-:-:S04]  /*14c0*/  IADD3 R4, P0, R216, UR8, RZ ;  /* 0x00000008d8047c10 */ /* 0x000fc8000ff1e0ff */
[----:B------:R-:W-:-:S05]  /*14d0*/  IADD3.X R5, R217, UR9, RZ, P0, !PT ;  /* 0x00000009d9057c10 */ /* 0x000fca00087fe4ff */
[----:B------:R0:W5:Y:S01]  /*14e0*/  LDG.E R24, desc[UR54][R4.64] ;  /* 0x0000003604187981 */ /* 0x000162000c1e1900 */
[----:B------:R-:W-:Y:S05]  /*14f0*/  BRA `(.L_x_6859) ;  /* 0x0000000000107947 */ /* 0x000fea0003800000 */
.L_x_6858:
[----:B------:R-:W-:Y:S05]  /*1500*/  @!P0 BRA `(.L_x_6859) ;  /* 0x00000000000c8947 */ /* 0x000fea0003800000 */
[----:B------:R-:W2:Y:S04]  /*1510*/  LDG.E R5, desc[UR54][R8.64] ;  /* 0x0000003608057981 */ /* 0x000ea8000c1e1900 */
[----:B------:R-:W2:Y:S02]  /*1520*/  LDG.E R24, desc[UR54][R8.64+0x4] ;  /* 0x0000043608187981 */ /* 0x000ea4000c1e1900 */
[----:B--2---:R-:W-:-:S07]  /*1530*/  IMAD.IADD R24, R24, 0x1, -R5 ;  /* 0x0000000118187824 */ /* 0x004fce00078e0a05 */
.L_x_6859:
        /* <DEDUP_REMOVED lines=60> */
[----:B-1---5:R-:W-:Y:S05]  /*1900*/  CALL.ABS.NOINC R14 ;  /* 0x000000000e007343 */ /* 0x022fea0003c00000 */
.L_x_6862:
[----:B------:R-:W-:Y:S05]  /*1910*/  BSYNC B6 ;  /* 0x0000000000067941 */ /* 0x000fea0003800000 */
.L_x_6861:
        /* <DEDUP_REMOVED lines=20> */
.L_x_6864:
[----:B------:R-:W-:Y:S05]  /*1a60*/  BSYNC B6 ;  /* 0x0000000000067941 */ /* 0x000fea0003800000 */
.L_x_6863:
        /* <DEDUP_REMOVED lines=20> */
[----:B------:R-:W-:Y:S02]  /*1bb0*/  SHF.L.U32 R58, R191, 0x6, RZ ;  /* 0x00000006bf3a7819 */ /* 0x000fe400000006ff */
[----:B------:R-:W-:Y:S01]  /*1bc0*/  SHF.R.S32.HI R39, RZ, 0x1f, R38 ;  /* 0x0000001fff277819 */ /* 0x000fe20000011426 */
[-C--:B------:R-:W-:Y:S01]  /*1bd0*/  IMAD R3, R15, R28.reuse, RZ ;  /* 0x0000001c0f037224 */ /* 0x080fe200078e02ff */
[----:B------:R-:W-:Y:S01]  /*1be0*/  SHF.L.U64.HI R50, R28, 0x6, R29 ;  /* 0x000000061c327819 */ /* 0x000fe2000001021d */
[----:B----4-:R-:W-:Y:S01]  /*1bf0*/  IMAD.WIDE.U32 R4, R44, R28, RZ ;  /* 0x0000001c2c047225 */ /* 0x010fe200078e00ff */
[----:B--2---:R-:W-:Y:S01]  /*1c00*/  SHF.L.U64.HI R52, R54, 0x6, R55 ;  /* 0x0000000636347819 */ /* 0x004fe20000010237 */
[----:B------:R-:W1:Y:S01]  /*1c10*/  @P0 LDC R7, c[0x0][0x42c] ;  /* 0x00010b00ff070b82 */ /* 0x000e620000000800 */
[----:B------:R-:W-:Y:S01]  /*1c20*/  LOP3.LUT R58, R58, 0x1c0, RZ, 0xc0, !PT ;  /* 0x000001c03a3a7812 */ /* 0x000fe200078ec0ff */
[----:B------:R-:W-:Y:S01]  /*1c30*/  IMAD R3, R44, R29, R3 ;  /* 0x0000001d2c037224 */ /* 0x000fe200078e0203 */
[----:B---3--:R-:W-:Y:S01]  /*1c40*/  ISETP.GE.AND P2, PT, R16, R27, PT ;  /* 0x0000001b1000720c */ /* 0x008fe20003f46270 */
[----:B------:R-:W-:Y:S01]  /*1c50*/  IMAD.SHL.U32 R51, R28, 0x40, RZ ;  /* 0x000000401c337824 */ /* 0x000fe200078e00ff */
[----:B------:R-:W-:Y:S01]  /*1c60*/  SHF.R.U32.HI R60, RZ, 0x3, R58 ;  /* 0x00000003ff3c7819 */ /* 0x000fe2000001163a */
[----:B------:R-:W-:Y:S01]  /*1c70*/  VIADD R80, R16, 0x20 ;  /* 0x0000002010507836 */ /* 0x000fe20000000000 */
[----:B------:R-:W-:Y:S01]  /*1c80*/  IADD3 R5, R5, R3, RZ ;  /* 0x0000000305057210 */ /* 0x000fe20007ffe0ff */
[----:B------:R-:W2:Y:S01]  /*1c90*/  @P0 LDC R9, c[0x0][0x430] ;  /* 0x00010c00ff090b82 */ /* 0x000ea20000000800 */
[C---:B------:R-:W-:Y:S01]  /*1ca0*/  SEL R13, R27.reuse, RZ, P2 ;  /* 0x000000ff1b0d7207 */ /* 0x040fe20001000000 */
[----:B------:R-:W-:Y:S01]  /*1cb0*/  IMAD.SHL.U32 R62, R27, 0x2, RZ ;  /* 0x000000021b3e7824 */ /* 0x000fe200078e00ff */
[----:B------:R-:W-:Y:S01]  /*1cc0*/  P2R R72, PR, RZ, 0x4 ;  /* 0x00000004ff487803 */ /* 0x000fe20000000000 */
[----:B0-----:R-:W-:Y:S01]  /*1cd0*/  IMAD.WIDE.U32 R10, R23, R42, R16 ;  /* 0x0000002a170a7225 */ /* 0x001fe200078e0010 */
[----:B------:R-:W-:-:S03]  /*1ce0*/  SHF.L.U64.HI R53, R42, 0x6, R43 ;  /* 0x000000062a357819 */ /* 0x000fc6000001022b */
[----:B------:R-:W-:Y:S01]  /*1cf0*/  IMAD.IADD R13, R16, 0x1, R13 ;  /* 0x00000001100d7824 */ /* 0x000fe200078e020d */
[----:B------:R-:W0:Y:S04]  /*1d00*/  LDC R61, c[0x0][0x3d4] ;  /* 0x0000f500ff3d7b82 */ /* 0x000e280000000800 */
[----:B------:R-:W-:Y:S02]  /*1d10*/  SHF.R.S32.HI R12, RZ, 0x1f, R13 ;  /* 0x0000001fff0c7819 */ /* 0x000fe4000001140d */
[----:B------:R-:W-:Y:S01]  /*1d20*/  SHF.R.U32.HI R26, RZ, 0x7, R26 ;  /* 0x00000007ff1a7819 */ /* 0x000fe2000001161a */
[----:B-1----:R-:W-:Y:S01]  /*1d30*/  @P0 IMAD.HI.U32 R0, R186, R7, RZ ;  /* 0x00000007ba000227 */ /* 0x002fe200078e00ff */
[----:B------:R-:W1:Y:S03]  /*1d40*/  LDC R63, c[0x0][0x2e4] ;  /* 0x0000b900ff3f7b82 */ /* 0x000e660000000800 */
[----:B------:R-:W-:Y:S01]  /*1d50*/  VIADD R59, R26, 0x8 ;  /* 0x000000081a3b7836 */ /* 0x000fe20000000000 */
[----:B--2---:R-:W-:-:S02]  /*1d60*/  @P0 SHF.R.U32.HI R186, RZ, R9, R0 ;  /* 0x00000009ffba0219 */ /* 0x004fc40000011600 */
[----:B------:R-:W-:Y:S02]  /*1d70*/  ISETP.NE.U32.AND P0, PT, RZ, UR6, PT ;  /* 0x00000006ff007c0c */ /* 0x000fe4000bf05070 */
[----:B------:R-:W-:Y:S01]  /*1d80*/  SHF.R.S32.HI R0, RZ, 0x1f, R186 ;  /* 0x0000001fff007819 */ /* 0x000fe200000114ba */
[----:B------:R-:W-:Y:S01]  /*1d90*/  IMAD.WIDE.U32 R4, R186, UR4, R4 ;  /* 0x00000004ba047c25 */ /* 0x000fe2000f8e0004 */
[----:B------:R-:W-:Y:S01]  /*1da0*/  ISETP.NE.AND.EX P0, PT, RZ, UR7, PT, P0 ;  /* 0x00000007ff007c0c */ /* 0x000fe2000bf05300 */
[----:B------:R-:W-:Y:S02]  /*1db0*/  ULDC.64 UR6, c[0x0][0x320] ;  /* 0x0000c80000067ab9 */ /* 0x000fe40000000a00 */
[C---:B------:R-:W-:Y:S02]  /*1dc0*/  IMAD R7, R0.reuse, UR6, RZ ;  /* 0x0000000600077c24 */ /* 0x040fe4000f8e02ff */
[----:B------:R-:W-:Y:S02]  /*1dd0*/  IMAD R3, R0, UR4, RZ ;  /* 0x0000000400037c24 */ /* 0x000fe4000f8e02ff */
[----:B------:R-:W-:-:S02]  /*1de0*/  IMAD R9, R186, UR7, R7 ;  /* 0x00000007ba097c24 */ /* 0x000fc4000f8e0207 */
        /* <DEDUP_REMOVED lines=14> */
[----:B------:R-:W-:Y:S02]  /*1ed0*/  IMAD R8, R0, UR4, RZ ;  /* 0x0000000400087c24 */ /* 0x000fe4000f8e02ff */
[----:B------:R-:W-:Y:S01]  /*1ee0*/  IMAD.IADD R0, R41, 0x1, R3 ;  /* 0x0000000129007824 */ /* 0x000fe200078e0203 */
[----:B------:R-:W-:Y:S01]  /*1ef0*/  IADD3 R3, P0, R40, R48, RZ ;  /* 0x0000003028037210 */ /* 0x000fe20007f1e0ff */
[----:B------:R-:W-:-:S02]  /*1f00*/  IMAD R4, R224, R54, RZ ;  /* 0x00000036e0047224 */ /* 0x000fc400078e02ff */
[----:B------:R-:W-:Y:S01]  /*1f10*/  IMAD.WIDE.U32 R36, R9, UR4, R6 ;  /* 0x0000000409247c25 */ /* 0x000fe2000f8e0006 */
[----:B------:R-:W-:Y:S01]  /*1f20*/  IADD3.X R48, R0, R49, R5, P0, !PT ;  /* 0x0000003100307210 */ /* 0x000fe200007fe405 */
[----:B------:R-:W-:Y:S01]  /*1f30*/  ULDC UR4, c[0x0][0x2e4] ;  /* 0x0000b90000047ab9 */ /* 0x000fe20000000800 */
[----:B------:R-:W-:Y:S01]  /*1f40*/  LEA.HI R49, R12, R13, RZ, 0x3 ;  /* 0x0000000d0c317211 */ /* 0x000fe200078f18ff */
[C---:B------:R-:W-:Y:S01]  /*1f50*/  IMAD R21, R23.reuse, R55, R4 ;  /* 0x0000003717157224 */ /* 0x040fe200078e0204 */
[----:B------:R-:W-:Y:S01]  /*1f60*/  IADD3 R44, P0, R23, R44, RZ ;  /* 0x0000002c172c7210 */ /* 0x000fe20007f1e0ff */
[----:B------:R-:W-:Y:S01]  /*1f70*/  IMAD R75, R9, UR5, R8 ;  /* 0x00000005094b7c24 */ /* 0x000fe2000f8e0208 */
[----:B------:R-:W-:Y:S01]  /*1f80*/  LOP3.LUT R69, R49, 0xfffffff8, RZ, 0xc0, !PT ;  /* 0xfffffff831457812 */ /* 0x000fe200078ec0ff */
[CC--:B------:R-:W-:Y:S01]  /*1f90*/  IMAD.WIDE.U32 R4, R23.reuse, R54.reuse, R38 ;  /* 0x0000003617047225 */ /* 0x0c0fe200078e0026 */
[----:B------:R-:W-:Y:S02]  /*1fa0*/  ISETP.GE.AND P4, PT, R16, UR4, PT ;  /* 0x0000000410007c0c */ /* 0x000fe4000bf86270 */
[----:B------:R-:W-:Y:S01]  /*1fb0*/  ISETP.GE.AND P3, PT, R80, UR4, PT ;  /* 0x0000000450007c0c */ /* 0x000fe2000bf66270 */
[----:B------:R-:W-:Y:S01]  /*1fc0*/  IMAD.WIDE.U32 R8, R23, R54, R16 ;  /* 0x0000003617087225 */ /* 0x000fe200078e0010 */
[----:B------:R-:W-:-:S02]  /*1fd0*/  IADD3 R5, R5, R21, RZ ;  /* 0x0000001505057210 */ /* 0x000fc40007ffe0ff */
[----:B------:R-:W-:Y:S01]  /*1fe0*/  SHF.R.S32.HI R73, RZ, 0x1f, R69 ;  /* 0x0000001fff497819 */ /* 0x000fe20000011445 */
[-C--:B------:R-:W-:Y:S01]  /*1ff0*/  IMAD R6, R224, R42.reuse, RZ ;  /* 0x0000002ae0067224 */ /* 0x080fe200078e02ff */
[----:B------:R-:W-:Y:S01]  /*2000*/  IADD3 R75, R37, R75, RZ ;  /* 0x0000004b254b7210 */ /* 0x000fe20007ffe0ff */
        /* <DEDUP_REMOVED lines=11> */
[----:B------:R-:W-:-:S04]  /*20c0*/  IMAD.WIDE.U32 R20, R33, R42, R6 ;  /* 0x0000002a21147225 */ /* 0x000fc800078e0006 */
[----:B------:R-:W-:Y:S02]  /*20d0*/  IMAD.SHL.U32 R55, R42, 0x40, RZ ;  /* 0x000000402a377824 */ /* 0x000fe400078e00ff */
[----:B------:R-:W2:Y:S01]  /*20e0*/  LDC.64 R42, c[0x0][0x2d8] ;  /* 0x0000b600ff2a7b82 */ /* 0x000ea20000000a00 */
[----:B------:R-:W-:Y:S01]  /*20f0*/  IMAD.WIDE.U32 R30, R33, R54, R4 ;  /* 0x00000036211e7225 */ /* 0x000fe200078e0004 */
[----:B------:R-:W-:-:S03]  /*2100*/  LOP3.LUT R5, R58, 0x18, R16, 0xf8, !PT ;  /* 0x000000183a057812 */ /* 0x000fc600078ef810 */
[----:B------:R-:W-:Y:S01]  /*2110*/  IMAD.WIDE.U32 R34, R33, R54, R8 ;  /* 0x0000003621227225 */ /* 0x000fe200078e0008 */
[----:B------:R-:W-:-:S03]  /*2120*/  LOP3.LUT R5, R5, R60, RZ, 0x3c, !PT ;  /* 0x0000003c05057212 */ /* 0x000fc600078e3cff */
[----:B------:R-:W-:Y:S01]  /*2130*/  IMAD.IADD R67, R71, 0x1, R29 ;  /* 0x0000000147437824 */ /* 0x000fe200078e021d */
[----:B------:R-:W-:Y:S01]  /*2140*/  LEA R65, R212, R5, 0x9 ;  /* 0x00000005d4417211 */ /* 0x000fe200078e48ff */
[----:B------:R-:W-:Y:S01]  /*2150*/  IMAD.SHL.U32 R54, R54, 0x40, RZ ;  /* 0x0000004036367824 */ /* 0x000fe200078e00ff */
[----:B------:R-:W-:Y:S01]  /*2160*/  LOP3.LUT R5, R58, 0x38, R49, 0xf8, !PT ;  /* 0x000000383a057812 */ /* 0x000fe200078ef831 */
[----:B------:R-:W-:Y:S02]  /*2170*/  IMAD.X R45, R224, 0x1, R15, P0 ;  /* 0x00000001e02d7824 */ /* 0x000fe400000e060f */
[----:B------:R-:W-:Y:S01]  /*2180*/  IMAD.IADD R64, R13, 0x1, R35 ;  /* 0x000000010d407824 */ /* 0x000fe200078e0223 */
[----:B------:R-:W-:Y:S01]  /*2190*/  LOP3.LUT R5, R5, R60, RZ, 0x3c, !PT ;  /* 0x0000003c05057212 */ /* 0x000fe200078e3cff */
[----:B------:R-:W-:Y:S02]  /*21a0*/  IMAD.IADD R66, R31, 0x1, R13 ;  /* 0x000000011f427824 */ /* 0x000fe400078e020d */
[----:B------:R-:W-:-:S02]  /*21b0*/  IMAD.IADD R71, R21, 0x1, R71 ;  /* 0x0000000115477824 */ /* 0x000fc400078e0247 */
[----:B01----:R-:W-:-:S07]  /*21c0*/  IMAD R68, R212, 0x200, R5 ;  /* 0x00000200d4447824 */ /* 0x003fce00078e0205 */
.L_x_6894:
        /* <DEDUP_REMOVED lines=12> */
[----:B------:R-:W-:Y:S02]  /*2290*/  IMAD.IADD R5, R65, 0x1, R24 ;  /* 0x0000000141057824 */ /* 0x000fe400078e0218 */
[----:B------:R-:W-:Y:S01]  /*22a0*/  IMAD.X R6, R77, 0x1, R48, P0 ;  /* 0x000000014d067824 */ /* 0x000fe200000e0630 */
[----:B------:R-:W-:Y:S02]  /*22b0*/  ISETP.GE.AND P0, PT, R61, 0x1, PT ;  /* 0x000000013d00780c */ /* 0x000fe40003f06270 */
[----:B------:R-:W-:-:S02]  /*22c0*/  LEA R25, R5, R2, 0x1 ;  /* 0x0000000205197211 */ /* 0x000fc400078e08ff */
[----:B------:R-:W-:-:S09]  /*22d0*/  LEA.HI.X R13, R4, R43, R6, 0x1, P1 ;  /* 0x0000002b040d7211 */ /* 0x000fd200008f0c06 */
        /* <DEDUP_REMOVED lines=39> */
.L_x_6869:
[----:B------:R-:W-:Y:S05]  /*2550*/  BSYNC B1 ;  /* 0x0000000000017941 */ /* 0x000fea0003800000 */
.L_x_6868:
[----:B------:R-:W-:Y:S01]  /*2560*/  ISETP.NE.AND P0, PT, R189, 0x3, PT ;  /* 0x00000003bd00780c */ /* 0x000fe20003f05270 */
[----:B-----5:R-:W-:Y:S01]  /*2570*/  IMAD.MOV.U32 R5, RZ, RZ, R9 ;  /* 0x000000ffff057224 */ /* 0x020fe200078e0009 */
[----:B------:R-:W-:Y:S01]  /*2580*/  MOV R4, R8 ;  /* 0x0000000800047202 */ /* 0x000fe20000000f00 */
[----:B0-----:R-:W-:Y:S02]  /*2590*/  IMAD.MOV.U32 R6, RZ, RZ, R26 ;  /* 0x000000ffff067224 */ /* 0x001fe400078e001a */
[----:B------:R-:W-:Y:S01]  /*25a0*/  IMAD.MOV.U32 R7, RZ, RZ, R27 ;  /* 0x000000ffff077224 */ /* 0x000fe200078e001b */
[----:B------:R-:W-:Y:S01]  /*25b0*/  PRMT R78, R4, 0x5410, R5 ;  /* 0x00005410044e7816 */ /* 0x000fe20000000005 */
[----:B------:R-:W-:Y:S02]  /*25c0*/  IMAD.MOV.U32 R4, RZ, RZ, R10 ;  /* 0x000000ffff047224 */ /* 0x000fe400078e000a */
        /* <DEDUP_REMOVED lines=8> */
.L_x_6870:
[----:B------:R-:W-:Y:S01]  /*2650*/  IMAD R70, R22, 0x8, R2 ;  /* 0x0000000816467824 */ /* 0x000fe200078e0202 */
[----:B------:R-:W-:Y:S01]  /*2660*/  SHF.L.U32 R57, R188, 0x1f, RZ ;  /* 0x0000001fbc397819 */ /* 0x000fe200000006ff */
[----:B------:R-:W-:Y:S03]  /*2670*/  BSSY B1, `(.L_x_6871) ;  /* 0x0000003000017945 */ /* 0x000fe60003800000 */
[----:B------:R-:W0:Y:S02]  /*2680*/  SYNCS.PHASECHK.TRANS64.TRYWAIT P5, [R70+URZ+0x38890], R57 ;  /* 0x03889039460075a7 */ /* 0x000e2400080a017f */
[----:B0-----:R-:W-:Y:S05]  /*2690*/  @!P5 BRA `(.L_x_6872) ;  /* 0x000001a80014d947 */ /* 0x001fea0003800000 */
.L_x_7099:
[----:B------:R-:W-:Y:S05]  /*26a0*/  BSYNC B1 ;  /* 0x0000000000017941 */ /* 0x000fea0003800000 */
.L_x_6871:
        /* <DEDUP_REMOVED lines=48> */
.L_x_6877:
[----:B------:R-:W-:Y:S05]  /*29b0*/  BSYNC B2 ;  /* 0x0000000000027941 */ /* 0x000fea0003800000 */
.L_x_6876:
[----:B--2---:R1:W-:Y:S02]  /*29c0*/  STG.E.128 desc[UR54][R12.64], R4 ;  /* 0x000000040c007986 */ /* 0x0043e4000c101d36 */
.L_x_6875:
[----:B------:R-:W-:Y:S05]  /*29d0*/  BSYNC B1 ;  /* 0x0000000000017941 */ /* 0x000fea0003800000 */
.L_x_6874:
        /* <DEDUP_REMOVED lines=52> */
.L_x_6879:
[----:B------:R-:W-:Y:S05]  /*2d20*/  BSYNC B1 ;  /* 0x0000000000017941 */ /* 0x000fea0003800000 */
.L_x_6878:
[----:B-1----:R1:W-:Y:S01]  /*2d30*/  STG.E.128 desc[UR54][R12.64+0x40], R4 ;  /* 0x000040040c007986 */ /* 0x0023e2000c101d36 */
[----:B------:R-:W-:Y:S05]  /*2d40*/  BRA `(.L_x_6873) ;  /* 0x0000000c00187947 */ /* 0x000fea0003800000 */
.L_x_6867:
        /* <DEDUP_REMOVED lines=43> */
.L_x_6880:
[----:B------:R-:W-:Y:S01]  /*3000*/  IMAD R70, R22, 0x8, R2 ;  /* 0x0000000816467824 */ /* 0x000fe200078e0202 */
[----:B------:R-:W-:Y:S01]  /*3010*/  SHF.L.U32 R57, R188, 0x1f, RZ ;  /* 0x0000001fbc397819 */ /* 0x000fe200000006ff */
[----:B------:R-:W-:Y:S03]  /*3020*/  BSSY B1, `(.L_x_6881) ;  /* 0x0000003000017945 */ /* 0x000fe60003800000 */
[----:B------:R-:W0:Y:S02]  /*3030*/  SYNCS.PHASECHK.TRANS64.TRYWAIT P5, [R70+URZ+0x38890], R57 ;  /* 0x03889039460075a7 */ /* 0x000e2400080a017f */
[----:B0-----:R-:W-:Y:S05]  /*3040*/  @!P5 BRA `(.L_x_6882) ;  /* 0x0000019c00bcd947 */ /* 0x001fea0003800000 */
.L_x_7100:
[----:B------:R-:W-:Y:S05]  /*3050*/  BSYNC B1 ;  /* 0x0000000000017941 */ /* 0x000fea0003800000 */
.L_x_6881:
        /* <DEDUP_REMOVED lines=20> */
[----:B------:R-:W-:-:S04]  /*31a0*/  LEA.HI.SX32 R12, R49, R12, 0x1d ;  /* 0x0000000c310c7211 */ /* 0x000fc800078feaff */
[----:B------:R-:W-:-:S04]  /*31b0*/  SHF.L.U32 R81, R12, 0x3, RZ ;  /* 0x000000030c517819 */ /* 0x000fc800000006ff */
[----:B------:R-:W-:-:S04]  /*31c0*/  LOP3.LUT R13, R58, 0x38, R81, 0xf8, !PT ;  /* 0x000000383a0d7812 */ /* 0x000fc800078ef851 */
[----:B------:R-:W-:-:S05]  /*31d0*/  LOP3.LUT R13, R13, R60, RZ, 0x3c, !PT ;  /* 0x0000003c0d0d7212 */ /* 0x000fca00078e3cff */
[----:B------:R-:W-:Y:S02]  /*31e0*/  IMAD R15, R212, 0x200, R13 ;  /* 0x00000200d40f7824 */ /* 0x000fe400078e020d */
[----:B------:R-:W-:Y:S02]  /*31f0*/  IMAD.IADD R13, R68, 0x1, R24 ;  /* 0x00000001440d7824 */ /* 0x000fe400078e0218 */
[----:B------:R-:W-:Y:S02]  /*3200*/  IMAD.IADD R15, R24, 0x1, R15 ;  /* 0x00000001180f7824 */ /* 0x000fe400078e020f */
[--C-:B------:R-:W-:Y:S02]  /*3210*/  IMAD R13, R13, 0x2, R2.reuse ;  /* 0x000000020d0d7824 */ /* 0x100fe400078e0202 */
[----:B------:R-:W-:-:S04]  /*3220*/  IMAD R24, R15, 0x2, R2 ;  /* 0x000000020f187824 */ /* 0x000fc800078e0202 */
        /* <DEDUP_REMOVED lines=85> */
.L_x_6884:
[----:B------:R-:W-:Y:S05]  /*3780*/  BSYNC B1 ;  /* 0x0000000000017941 */ /* 0x000fea0003800000 */
.L_x_6883:
        /* <DEDUP_REMOVED lines=10> */
.L_x_6866:
[----:B------:R-:W-:-:S13]  /*3830*/  ISETP.NE.AND P0, PT, R189, 0x3, PT ;  /* 0x00000003bd00780c */ /* 0x000fda0003f05270 */
[----:B------:R-:W-:Y:S05]  /*3840*/  @!P0 BRA `(.L_x_6885) ;  /* 0x0000000000048947 */ /* 0x000fea0003800000 */
[----:B------:R-:W-:Y:S01]  /*3850*/  BPT.TRAP 0x1 ;  /* 0x000000040000795c */ /* 0x000fe20000300000 */
.L_x_6885:
        /* <DEDUP_REMOVED lines=8> */
.L_x_7101:
[----:B------:R-:W-:Y:S05]  /*38e0*/  BSYNC B1 ;  /* 0x0000000000017941 */ /* 0x000fea0003800000 */
.L_x_6886:
[----:B------:R-:W-:Y:S05]  /*38f0*/  @P1 BRA `(.L_x_6873) ;  /* 0x00000000002c1947 */ /* 0x000fea0003800000 */
[----:B------:R-:W-:Y:S01]  /*3900*/  @!P3 LOP3.LUT P5, RZ, R191, 0x4, RZ, 0xc0, !PT ;  /* 0x00000004bfffb812 */ /* 0x000fe200078ac0ff */
[----:B------:R-:W-:Y:S01]  /*3910*/  @!P3 VIADD R4, R65, 0x20 ;  /* 0x000000204104b836 */ /* 0x000fe20000000000 */
[----:B------:R-:W-:Y:S02]  /*3920*/  PLOP3.LUT P6, PT, PT, PT, PT, 0x8, 0x0 ;  /* 0x000000000000781c */ /* 0x000fe40003fce170 */
[----:B------:R-:W-:-:S13]  /*3930*/  @!P3 PLOP3.LUT P6, PT, P5, PT, PT, 0x80, 0x0 ;  /* 0x000000000000b81c */ /* 0x000fda0002fcf070 */
[----:B------:R-:W-:-:S04]  /*3940*/  @P6 VIADD R4, R65, 0xffffffe0 ;  /* 0xffffffe041046836 */ /* 0x000fc80000000000 */
[----:B------:R-:W-:-:S05]  /*3950*/  @!P3 IMAD.IADD R5, R24, 0x1, R4 ;  /* 0x000000011805b824 */ /* 0x000fca00078e0204 */
[----:B------:R-:W-:Y:S02]  /*3960*/  @!P3 LEA R8, R5, R2, 0x1 ;  /* 0x000000020508b211 */ /* 0x000fe400078e08ff */
[----:B------:R-:W1:Y:S04]  /*3970*/  @!P4 LDS.128 R4, [R25+0x22400] ;  /* 0x022400001904c984 */ /* 0x000e680000000c00 */
[----:B------:R-:W2:Y:S04]  /*3980*/  @!P3 LDS.128 R8, [R8+0x22400] ;  /* 0x022400000808b984 */ /* 0x000ea80000000c00 */
[----:B-1----:R1:W-:Y:S04]  /*3990*/  @!P4 STG.E.128 desc[UR54][R12.64], R4 ;  /* 0x000000040c00c986 */ /* 0x0023e8000c101d36 */
[----:B--2---:R1:W-:Y:S02]  /*39a0*/  @!P3 STG.E.128 desc[UR54][R12.64+0x40], R8 ;  /* 0x000040080c00b986 */ /* 0x0043e4000c101d36 */
.L_x_6873:
[----:B------:R-:W-:Y:S05]  /*39b0*/  BSYNC B0 ;  /* 0x0000000000007941 */ /* 0x000fea0003800000 */
.L_x_6865:
        /* <DEDUP_REMOVED lines=17> */
.L_x_6889:
[----:B------:R-:W-:Y:S05]  /*3ad0*/  BSYNC B0 ;  /* 0x0000000000007941 */ /* 0x000fea0003800000 */
.L_x_6888:
[----:B------:R-:W4:Y:S01]  /*3ae0*/  SYNCS.PHASECHK.TRANS64.TRYWAIT P0, [R70+URZ+0x388b0], R57 ;  /* 0x0388b039460075a7 */ /* 0x000f22000800017f */
[----:B------:R-:W-:Y:S04]  /*3af0*/  BSSY B0, `(.L_x_6890) ;  /* 0x0000002000007945 */ /* 0x000fe80003800000 */
[----:B----4-:R-:W-:Y:S05]  /*3b00*/  @!P0 BRA `(.L_x_6891) ;  /* 0x0000019400348947 */ /* 0x010fea0003800000 */
.L_x_7102:
[----:B------:R-:W-:Y:S05]  /*3b10*/  BSYNC B0 ;  /* 0x0000000000007941 */ /* 0x000fea0003800000 */
.L_x_6890:
[----:B------:R-:W-:Y:S04]  /*3b20*/  BSSY B0, `(.L_x_6892) ;  /* 0x0000051000007945 */ /* 0x000fe80003800000 */
[----:B------:R-:W-:Y:S05]  /*3b30*/  @P1 BRA `(.L_x_6893) ;  /* 0x00000004003c1947 */ /* 0x000fea0003800000 */
[----:B-1----:R-:W-:Y:S01]  /*3b40*/  IMAD.WIDE R4, R47, 0x40, R44 ;  /* 0x000000402f047825 */ /* 0x002fe200078e022c */
[----:B------:R-:W-:Y:S01]  /*3b50*/  ULDC.64 UR4, c[0x0][0x318] ;  /* 0x0000c60000047ab9 */ /* 0x000fe20000000a00 */
[----:B------:R-:W-:Y:S02]  /*3b60*/  LOP3.LUT P0, RZ, R191, 0x4, RZ, 0xc0, !PT ;  /* 0x00000004bfff7812 */ /* 0x000fe4000780c0ff */
[----:B------:R-:W-:Y:S01]  /*3b70*/  IMAD R5, R5, UR4, RZ ;  /* 0x0000000405057c24 */ /* 0x000fe2000f8e02ff */
[----:B------:R-:W-:Y:S01]  /*3b80*/  IADD3 R76, R16, 0x140, RZ ;  /* 0x00000140104c7810 */ /* 0x000fe20007ffe0ff */
[----:B------:R-:W-:Y:S02]  /*3b90*/  IMAD.MOV.U32 R74, RZ, RZ, R36 ;  /* 0x000000ffff4a7224 */ /* 0x000fe400078e0024 */
[C---:B------:R-:W-:Y:S02]  /*3ba0*/  IMAD R5, R4.reuse, UR5, R5 ;  /* 0x0000000504057c24 */ /* 0x040fe4000f8e0205 */
[----:B------:R-:W-:Y:S01]  /*3bb0*/  IMAD.WIDE.U32 R6, R4, UR4, R74 ;  /* 0x0000000404067c25 */ /* 0x000fe2000f8e004a */
[----:B------:R-:W-:Y:S01]  /*3bc0*/  ULDC.64 UR4, c[0x0][0x308] ;  /* 0x0000c20000047ab9 */ /* 0x000fe20000000a00 */
[----:B------:R-:W-:-:S02]  /*3bd0*/  IADD3 R4, R16, 0x40, RZ ;  /* 0x0000004010047810 */ /* 0x000fc40007ffe0ff */
[----:B------:R-:W-:Y:S01]  /*3be0*/  IMAD R9, R22, 0x8000, R65 ;  /* 0x0000800016097824 */ /* 0x000fe200078e0241 */
[C---:B------:R-:W-:Y:S01]  /*3bf0*/  LEA R56, P1, R6.reuse, UR4, 0x1 ;  /* 0x0000000406387c11 */ /* 0x040fe2000f8208ff */
[----:B------:R-:W-:Y:S01]  /*3c00*/  IMAD.IADD R5, R7, 0x1, R5 ;  /* 0x0000000107057824 */ /* 0x000fe200078e0205 */
[----:B------:R-:W-:Y:S01]  /*3c10*/  ULDC UR4, c[0x0][0x310] ;  /* 0x0000c40000047ab9 */ /* 0x000fe20000000800 */
[C---:B------:R-:W-:Y:S02]  /*3c20*/  VIADD R77, R9.reuse, 0x20 ;  /* 0x00000020094d7836 */ /* 0x040fe40000000000 */
[C---:B------:R-:W-:Y:S01]  /*3c30*/  @P0 VIADD R77, R9.reuse, 0xffffffe0 ;  /* 0xffffffe0094d0836 */ /* 0x040fe20000000000 */
[----:B0---4-:R-:W-:Y:S01]  /*3c40*/  LEA.HI.X R57, R6, UR5, R5, 0x1, P1 ;  /* 0x0000000506397c11 */ /* 0x011fe200088f0c05 */
[----:B---3--:R-:W-:Y:S01]  /*3c50*/  IMAD R78, R9, 0x2, R2 ;  /* 0x00000002094e7824 */ /* 0x008fe200078e0202 */
        /* <DEDUP_REMOVED lines=61> */
.L_x_6893:
[----:B------:R-:W-:Y:S05]  /*4030*/  BSYNC B0 ;  /* 0x0000000000007941 */ /* 0x000fea0003800000 */
.L_x_6892:
        /* <DEDUP_REMOVED lines=17> */
.L_x_6860:
        /* <DEDUP_REMOVED lines=63> */
[----:B--2---:R-:W-:Y:S01]  /*4540*/  CS2R R24, SRZ ;  /* 0x0000000000187805 */ /* 0x004fe2000001ff00 */
        /* <DEDUP_REMOVED lines=10> */
.L_x_6896:
[----:B------:R-:W-:Y:S05]  /*45f0*/  BSYNC B0 ;  /* 0x0000000000007941 */ /* 0x000fea0003800000 */
.L_x_6895:
        /* <DEDUP_REMOVED lines=9> */
[----:B------:R-:W-:Y:S01]  /*4690*/  ISETP.GE.AND P0, PT, R168, 0x2, PT ;  /* 0x00000002a800780c */ /* 0x000fe20003f06270 */
[----:B------:R-:W-:Y:S01]  /*46a0*/  IMAD.MOV.U32 R7, RZ, RZ, 0x40000040 ;  /* 0x40000040ff077424 */ /* 0x000fe200078e00ff */
[----:B------:R-:W-:Y:S01]  /*46b0*/  BAR.SYNC.DEFER_BLOCKING 0xe, 0x100 ;  /* 0x0384000000007b1d */ /* 0x000fe20000010000 */
[----:B------:R-:W-:Y:S01]  /*46c0*/  IMAD.MOV.U32 R11, RZ, RZ, 0x40000040 ;  /* 0x40000040ff0b7424 */ /* 0x000fe200078e00ff */
[----:B------:R-:W-:Y:S01]  /*46d0*/  R2UR UR5, R5 ;  /* 0x00000000050572ca */ /* 0x000fe200000e0000 */
[----:B------:R-:W-:Y:S01]  /*46e0*/  IMAD.MOV.U32 R9, RZ, RZ, 0x40000040 ;  /* 0x40000040ff097424 */ /* 0x000fe200078e00ff */
[----:B------:R-:W-:Y:S01]  /*46f0*/  R2UR UR7, R7 ;  /* 0x00000000070772ca */ /* 0x000fe200000e0000 */
[----:B------:R-:W-:Y:S01]  /*4700*/  IMAD.MOV.U32 R13, RZ, RZ, 0x40000040 ;  /* 0x40000040ff0d7424 */ /* 0x000fe200078e00ff */
[----:B------:R-:W-:Y:S01]  /*4710*/  BSSY B0, `(.L_x_6900) ;  /* 0x00000f6000007945 */ /* 0x000fe20003800000 */
[----:B------:R-:W-:Y:S01]  /*4720*/  IMAD.MOV.U32 R7, RZ, RZ, 0x40000040 ;  /* 0x40000040ff077424 */ /* 0x000fe200078e00ff */
[----:B------:R-:W1:Y:S01]  /*4730*/  S2R R20, SR_TID.X ;  /* 0x0000000000147919 */ /* 0x000e620000002100 */
[----:B0-----:R-:W-:-:S04]  /*4740*/  LEA.HI R3, R0, R0, RZ, 0x1 ;  /* 0x0000000000037211 */ /* 0x001fc800078f08ff */
[----:B------:R-:W-:Y:S01]  /*4750*/  LOP3.LUT R3, R3, 0x1fffe, RZ, 0xc0, !PT ;  /* 0x0001fffe03037812 */ /* 0x000fe200078ec0ff */
[----:B-----5:R-:W-:-:S04]  /*4760*/  WARPGROUP.ARRIVE ;  /* 0x00000000000079c5 */ /* 0x020fc80000000000 */
[----:B------:R-:W-:Y:S02]  /*4770*/  IMAD.IADD R3, R0, 0x1, -R3 ;  /* 0x0000000100037824 */ /* 0x000fe400078e0a03 */
[----:B------:R-:W-:-:S03]  /*4780*/  VIADD R0, R2, 0x36400 ;  /* 0x0003640002007836 */ /* 0x000fc60000000000 */
[----:B------:R-:W-:Y:S02]  /*4790*/  LEA R3, R3, R2, 0xf ;  /* 0x0000000203037211 */ /* 0x000fe400078e78ff */
[----:B------:R-:W-:-:S03]  /*47a0*/  SHF.R.U32.HI R0, RZ, 0x4, R0 ;  /* 0x00000004ff007819 */ /* 0x000fc60000011600 */
[----:B------:R-:W-:Y:S01]  /*47b0*/  VIADD R3, R3, 0x400 ;  /* 0x0000040003037836 */ /* 0x000fe20000000000 */
[----:B------:R-:W-:Y:S02]  /*47c0*/  LOP3.LUT R0, R0, 0x3fff, RZ, 0xc0, !PT ;  /* 0x00003fff00007812 */ /* 0x000fe400078ec0ff */
[----:B-1----:R-:W-:Y:S02]  /*47d0*/  LOP3.LUT R20, R20, 0x7f, RZ, 0xc0, !PT ;  /* 0x0000007f14147812 */ /* 0x002fe400078ec0ff */
[----:B------:R-:W-:Y:S02]  /*47e0*/  SHF.R.U32.HI R3, RZ, 0x4, R3 ;  /* 0x00000004ff037819 */ /* 0x000fe40000011603 */
[----:B------:R-:W-:Y:S02]  /*47f0*/  LOP3.LUT R4, R0, 0x10000, RZ, 0xfc, !PT ;  /* 0x0001000000047812 */ /* 0x000fe400078efcff */
[----:B------:R-:W-:Y:S02]  /*4800*/  LOP3.LUT R3, R3, 0x3fff, RZ, 0xc0, !PT ;  /* 0x00003fff03037812 */ /* 0x000fe400078ec0ff */
[----:B------:R-:W-:-:S02]  /*4810*/  R2UR UR4, R4 ;  /* 0x00000000040472ca */ /* 0x000fc400000e0000 */
[----:B------:R-:W-:Y:S02]  /*4820*/  LOP3.LUT R15, R3, 0x2000000, RZ, 0xfc, !PT ;  /* 0x02000000030f7812 */ /* 0x000fe400078efcff */
[----:B------:R-:W-:Y:S02]  /*4830*/  IADD3 R10, R4, 0x2, RZ ;  /* 0x00000002040a7810 */ /* 0x000fe40007ffe0ff */
[----:B------:R-:W-:Y:S01]  /*4840*/  ISETP.NE.AND P2, PT, R20, RZ, PT ;  /* 0x000000ff1400720c */ /* 0x000fe20003f45270 */
[----:B------:R-:W-:-:S04]  /*4850*/  IMAD R6, R18, 0x1000, R15 ;  /* 0x0000100012067824 */ /* 0x000fc800078e020f */
[C---:B------:R-:W-:Y:S01]  /*4860*/  VIADD R8, R6.reuse, 0x80 ;  /* 0x0000008006087836 */ /* 0x040fe20000000000 */
[C---:B------:R-:W-:Y:S01]  /*4870*/  R2UR UR6, R6.reuse ;  /* 0x00000000060672ca */ /* 0x040fe200000e0000 */
[C---:B------:R-:W-:Y:S02]  /*4880*/  VIADD R12, R6.reuse, 0x100 ;  /* 0x00000100060c7836 */ /* 0x040fe40000000000 */
[----:B------:R-:W-:-:S04]  /*4890*/  VIADD R6, R6, 0x180 ;  /* 0x0000018006067836 */ /* 0x000fc80000000000 */
[----:B------:R-:W-:-:S05]  /*48a0*/  @!P2 LEA R0, R18, R2, 0x3 ;  /* 0x000000021200a211 */ /* 0x000fca00078e18ff */
[----:B------:R-:W-:Y:S01]  /*48b0*/  @!P2 VIADD R0, R0, 0x38860 ;  /* 0x000388600000a836 */ /* 0x000fe20000000000 */
[----:B------:R-:W-:Y:S01]  /*48c0*/  HGMMA.64x256x16.F32 R24, gdesc[UR4].tnspB, RZ, !UPT, gsb0 ;  /* 0x43e00000041879f0 */ /* 0x000fe2000c0008ff */
[----:B------:R-:W-:Y:S02]  /*48d0*/  R2UR UR4, R10 ;  /* 0x000000000a0472ca */ /* 0x000fe400000e0000 */
[----:B------:R-:W-:Y:S02]  /*48e0*/  R2UR UR5, R11 ;  /* 0x000000000b0572ca */ /* 0x000fe400000e0000 */
[----:B------:R-:W-:Y:S01]  /*48f0*/  R2UR UR6, R8 ;  /* 0x00000000080672ca */ /* 0x000fe200000e0000 */
[----:B------:R-:W-:Y:S01]  /*4900*/  VIADD R8, R4, 0x4 ;  /* 0x0000000404087836 */ /* 0x000fe20000000000 */
[----:B------:R-:W-:Y:S02]  /*4910*/  R2UR UR7, R9 ;  /* 0x00000000090772ca */ /* 0x000fe400000e0000 */
[----:B------:R-:W-:-:S02]  /*4920*/  MOV R9, 0x40000040 ;  /* 0x4000004000097802 */ /* 0x000fc40000000f00 */
[----:B------:R-:W-:Y:S01]  /*4930*/  @!P2 PRMT R0, RZ, 0x654, R0 ;  /* 0x00000654ff00a816 */ /* 0x000fe20000000000 */
[----:B------:R-:W-:Y:S02]  /*4940*/  WARPGROUP.DEPBAR.LE gsb0, 0x0 ;  /* 0x00008000000079c5 */ /* 0x000fe40000010000 */
[----:B------:R-:W-:-:S14]  /*4950*/  WARPGROUP.ARRIVE ;  /* 0x00000000000079c5 */ /* 0x000fdc0000000000 */
        /* <DEDUP_REMOVED lines=24> */
.L_x_6902:
[----:B------:R-:W-:Y:S01]  /*4ae0*/  BAR.SYNC.DEFER_BLOCKING 0xe, 0x100 ;  /* 0x0384000000007b1d */ /* 0x000fe20000010000 */
[----:B------:R-:W-:Y:S01]  /*4af0*/  IMAD R3, R18, 0x40, R190 ;  /* 0x0000004012037824 */ /* 0x000fe200078e02be */
[----:B------:R-:W-:Y:S01]  /*4b00*/  R2UR UR4, R4 ;  /* 0x00000000040472ca */ /* 0x000fe200000e0000 */
[----:B------:R-:W-:Y:S01]  /*4b10*/  VIADD R18, R18, 0x1 ;  /* 0x0000000112127836 */ /* 0x000fe20000000000 */
[----:B------:R-:W-:Y:S01]  /*4b20*/  R2UR UR5, R5 ;  /* 0x00000000050572ca */ /* 0x000fe200000e0000 */
[----:B------:R-:W-:Y:S01]  /*4b30*/  IMAD R3, R3, 0x4, R2 ;  /* 0x0000000403037824 */ /* 0x000fe200078e0202 */
[----:B------:R-:W-:Y:S01]  /*4b40*/  ISETP.GT.AND P1, PT, R168, RZ, PT ;  /* 0x000000ffa800720c */ /* 0x000fe20003f24270 */
[----:B------:R-:W-:Y:S01]  /*4b50*/  IMAD.MOV.U32 R7, RZ, RZ, 0x40000040 ;  /* 0x40000040ff077424 */ /* 0x000fe200078e00ff */
[----:B------:R-:W-:Y:S01]  /*4b60*/  ISETP.NE.AND P0, PT, R18, 0x2, PT ;  /* 0x000000021200780c */ /* 0x000fe20003f05270 */
[----:B------:R-:W-:Y:S02]  /*4b70*/  IMAD.MOV.U32 R21, RZ, RZ, 0x40000040 ;  /* 0x40000040ff157424 */ /* 0x000fe400078e00ff */
[----:B------:R-:W-:Y:S01]  /*4b80*/  VIADD R168, R168, 0xffffffff ;  /* 0xffffffffa8a87836 */ /* 0x000fe20000000000 */
[----:B------:R-:W-:-:S02]  /*4b90*/  SEL R18, R18, RZ, P0 ;  /* 0x000000ff12127207 */ /* 0x000fc40000000000 */
        /* <DEDUP_REMOVED lines=145> */
[----:B------:R-:W-:Y:S01]  /*54b0*/  IMAD.MOV.U32 R21, RZ, RZ, 0x40000040 ;  /* 0x40000040ff157424 */ /* 0x000fe200078e00ff */
        /* <DEDUP_REMOVED lines=27> */
.L_x_6901:
[----:B------:R-:W-:Y:S05]  /*5670*/  BSYNC B0 ;  /* 0x0000000000007941 */ /* 0x000fea0003800000 */
.L_x_6900:
[----:B------:R-:W-:Y:S01]  /*5680*/  BAR.SYNC.DEFER_BLOCKING 0xe, 0x100 ;  /* 0x0384000000007b1d */ /* 0x000fe20000010000 */
[C---:B------:R-:W-:Y:S01]  /*5690*/  IMAD R3, R18.reuse, 0x40, R190 ;  /* 0x0000004012037824 */ /* 0x040fe200078e02be */
[----:B------:R-:W-:Y:S01]  /*56a0*/  PLOP3.LUT P0, PT, PT, PT, PT, 0x8, 0x0 ;  /* 0x000000000000781c */ /* 0x000fe20003f0e170 */
[----:B------:R-:W-:-:S03]  /*56b0*/  VIADD R18, R18, 0x1 ;  /* 0x0000000112127836 */ /* 0x000fc60000000000 */
[----:B------:R-:W-:Y:S02]  /*56c0*/  LEA R3, R3, R2, 0x2 ;  /* 0x0000000203037211 */ /* 0x000fe400078e10ff */
        /* <DEDUP_REMOVED lines=136> */
.L_x_6898:
        /* <DEDUP_REMOVED lines=13> */
[----:B------:R-:W-:-:S03]  /*6020*/  LOP3.LUT R56, R3, 0x3fff, RZ, 0xc0, !PT ;  /* 0x00003fff03387812 */ /* 0x000fc600078ec0ff */
        /* <DEDUP_REMOVED lines=17> */
.L_x_6904:
[----:B------:R-:W-:Y:S05]  /*6140*/  BSYNC B6 ;  /* 0x0000000000067941 */ /* 0x000fea0003800000 */
.L_x_6903:
        /* <DEDUP_REMOVED lines=12> */
.L_x_6908:
[----:B-1----:R1:W2:Y:S02]  /*6210*/  SYNCS.PHASECHK.TRANS64.TRYWAIT P0, [R2+URZ+0x38800], R3 ;  /* 0x03880003020075a7 */ /* 0x0022a4000800017f */
[----:B--2---:R-:W-:Y:S05]  /*6220*/  @!P0 NANOSLEEP.SYNCS 0x989680 ;  /* 0x009896800000895d */ /* 0x004fea0003900000 */
[----:B------:R-:W2:Y:S02]  /*6230*/  @!P0 SYNCS.PHASECHK.TRANS64 P0, [R2+URZ+0x38800], R3 ;  /* 0x03880003020085a7 */ /* 0x000ea4000800007f */
[----:B--2---:R-:W-:Y:S05]  /*6240*/  @!P0 BRA `(.L_x_6908) ;  /* 0xfffffffc00f08947 */ /* 0x004fea000383ffff */
.L_x_6907:
[----:B------:R-:W-:Y:S05]  /*6250*/  BSYNC B0 ;  /* 0x0000000000007941 */ /* 0x000fea0003800000 */
.L_x_6906:
[----:B------:R-:W-:Y:S05]  /*6260*/  BRA `(.L_x_6909) ;  /* 0x0000002c004c7947 */ /* 0x000fea0003800000 */
.L_x_6905:
[----:B------:R-:W0:Y:S01]  /*6270*/  LDC.64 R46, c[0x0][0x3d8] ;  /* 0x0000f600ff2e7b82 */ /* 0x000e220000000a00 */
[----:B------:R-:W-:Y:S01]  /*6280*/  VIADD R0, R2, 0x20400 ;  /* 0x0002040002007836 */ /* 0x000fe20000000000 */
[----:B-----5:R-:W-:Y:S01]  /*6290*/  SHF.R.S32.HI R3, RZ, 0x1f, R33 ;  /* 0x0000001fff037819 */ /* 0x020fe20000011421 */
[----:B------:R-:W-:Y:S01]  /*62a0*/  IMAD.SHL.U32 R24, R222, 0x4, RZ ;  /* 0x00000004de187824 */ /* 0x000fe200078e00ff */
[----:B------:R-:W-:Y:S01]  /*62b0*/  SHF.R.S32.HI R5, RZ, 0x1f, R16 ;  /* 0x0000001fff057819 */ /* 0x000fe20000011410 */
[----:B------:R-:W-:Y:S01]  /*62c0*/  BSSY B6, `(.L_x_6910) ;  /* 0x0000032000067945 */ /* 0x000fe20003800000 */
[----:B------:R-:W-:Y:S02]  /*62d0*/  LOP3.LUT P0, RZ, R0, 0x3ff, RZ, 0xc0, !PT ;  /* 0x000003ff00ff7812 */ /* 0x000fe4000780c0ff */
[----:B------:R-:W1:Y:S01]  /*62e0*/  LDC.64 R44, c[0x0][0x3e8] ;  /* 0x0000fa00ff2c7b82 */ /* 0x000e620000000a00 */
[----:B------:R-:W-:Y:S02]  /*62f0*/  MOV R4, R16 ;  /* 0x0000001000047202 */ /* 0x000fe40000000f00 */
        /* <DEDUP_REMOVED lines=46> */
.L_x_6911:
[----:B------:R-:W-:Y:S05]  /*65e0*/  BSYNC B6 ;  /* 0x0000000000067941 */ /* 0x000fea0003800000 */
.L_x_6910:
        /* <DEDUP_REMOVED lines=22> */
[----:B------:R-:W-:Y:S01]  /*6750*/  LEA R3, R185, R23, 0x6 ;  /* 0x00000017b9037211 */ /* 0x000fe200078e30ff */
[----:B------:R-:W-:Y:S01]  /*6760*/  BSSY B1, `(.L_x_6914) ;  /* 0x000002d000017945 */ /* 0x000fe20003800000 */
[-C--:B------:R-:W-:Y:S01]  /*6770*/  ISETP.GE.AND P0, PT, R23, R8.reuse, PT ;  /* 0x000000081700720c */ /* 0x080fe20003f06270 */
[----:B------:R-:W-:Y:S01]  /*6780*/  IMAD.MOV.U32 R10, RZ, RZ, R42 ;  /* 0x000000ffff0a7224 */ /* 0x000fe200078e002a */
        /* <DEDUP_REMOVED lines=32> */
[C---:B------:R-:W-:Y:S02]  /*6990*/  LEA R38, P5, R0.reuse, UR8, 0x1 ;  /* 0x0000000800267c11 */ /* 0x040fe4000f8a08ff */
[----:B------:R-:W-:Y:S02]  /*69a0*/  CS2R R32, SRZ ;  /* 0x0000000000207805 */ /* 0x000fe4000001ff00 */
[----:B------:R-:W-:Y:S02]  /*69b0*/  LEA.HI.X R15, R15, UR7, R30, 0x1, P4 ;  /* 0x000000070f0f7c11 */ /* 0x000fe4000a0f0c1e */
[----:B------:R-:W-:Y:S02]  /*69c0*/  CS2R R34, SRZ ;  /* 0x0000000000227805 */ /* 0x000fe4000001ff00 */
[----:B------:R-:W-:-:S02]  /*69d0*/  LEA.HI.X R39, R0, UR9, R31, 0x1, P5 ;  /* 0x0000000900277c11 */ /* 0x000fc4000a8f0c1f */
[----:B------:R-:W-:Y:S01]  /*69e0*/  CS2R R30, SRZ ;  /* 0x00000000001e7805 */ /* 0x000fe2000001ff00 */
[----:B------:R0:W5:Y:S04]  /*69f0*/  @!P2 LDG.E.64 R32, desc[UR54][R14.64+0x20] ;  /* 0x000020360e20a981 */ /* 0x000168000c1e1b00 */
[----:B------:R0:W5:Y:S04]  /*6a00*/  @!P3 LDG.E.64 R36, desc[UR54][R14.64] ;  /* 0x000000360e24b981 */ /* 0x000168000c1e1b00 */
[----:B------:R0:W5:Y:S04]  /*6a10*/  @!P3 LDG.E.64 R34, desc[UR54][R38.64] ;  /* 0x000000362622b981 */ /* 0x000168000c1e1b00 */
[----:B------:R0:W5:Y:S02]  /*6a20*/  @!P2 LDG.E.64 R30, desc[UR54][R38.64+0x20] ;  /* 0x00002036261ea981 */ /* 0x000164000c1e1b00 */
.L_x_6915:
[----:B------:R-:W-:Y:S05]  /*6a30*/  BSYNC B1 ;  /* 0x0000000000017941 */ /* 0x000fea0003800000 */
.L_x_6914:
        /* <DEDUP_REMOVED lines=24> */
.L_x_6917:
[----:B------:R-:W-:Y:S05]  /*6bc0*/  BSYNC B1 ;  /* 0x0000000000017941 */ /* 0x000fea0003800000 */
.L_x_6916:
[----:B------:R-:W-:Y:S01]  /*6bd0*/  IMAD.WIDE.U32 R10, R3, R4, R10 ;  /* 0x00000004030a7225 */ /* 0x000fe200078e000a */
[----:B------:R-:W-:Y:S01]  /*6be0*/  LEA.HI R0, R219, R219, RZ, 0x1 ;  /* 0x000000dbdb007211 */ /* 0x000fe200078f08ff */
[----:B------:R-:W-:Y:S01]  /*6bf0*/  ULDC.64 UR4, c[0x0][0x3c8] ;  /* 0x0000f20000047ab9 */ /* 0x000fe20000000a00 */
[----:B------:R-:W-:Y:S01]  /*6c00*/  ULDC.64 UR6, c[0x0][0x3e0] ;  /* 0x0000f80000067ab9 */ /* 0x000fe20000000a00 */
[----:B------:R-:W-:-:S04]  /*6c10*/  IMAD.WIDE.U32 R12, R3, R6, R12 ;  /* 0x00000006030c7225 */ /* 0x000fc800078e000c */
[C---:B------:R-:W-:Y:S02]  /*6c20*/  IMAD R4, R41.reuse, R4, RZ ;  /* 0x0000000429047224 */ /* 0x040fe400078e02ff */
[----:B------:R-:W-:Y:S02]  /*6c30*/  IMAD R6, R41, R6, RZ ;  /* 0x0000000629067224 */ /* 0x000fe400078e02ff */
[----:B01----:R-:W-:Y:S02]  /*6c40*/  IMAD.SHL.U32 R14, R191, 0x40, RZ ;  /* 0x00000040bf0e7824 */ /* 0x003fe400078e00ff */
[C---:B------:R-:W-:Y:S01]  /*6c50*/  IMAD R5, R3.reuse, R5, R4 ;  /* 0x0000000503057224 */ /* 0x040fe200078e0204 */
[----:B------:R-:W-:Y:S01]  /*6c60*/  LEA R4, P2, R10, UR4, 0x1 ;  /* 0x000000040a047c11 */ /* 0x000fe2000f8408ff */
[----:B------:R-:W-:Y:S01]  /*6c70*/  IMAD R3, R3, R7, R6 ;  /* 0x0000000703037224 */ /* 0x000fe200078e0206 */
[----:B------:R-:W-:Y:S01]  /*6c80*/  LOP3.LUT R6, R0, 0xfffffffe, RZ, 0xc0, !PT ;  /* 0xfffffffe00067812 */ /* 0x000fe200078ec0ff */
[----:B------:R-:W-:Y:S01]  /*6c90*/  IMAD.IADD R5, R11, 0x1, R5 ;  /* 0x000000010b057824 */ /* 0x000fe200078e0205 */
[----:B------:R-:W-:Y:S01]  /*6ca0*/  LOP3.LUT R15, R14, 0x1c0, RZ, 0xc0, !PT ;  /* 0x000001c00e0f7812 */ /* 0x000fe200078ec0ff */
[----:B------:R-:W-:Y:S01]  /*6cb0*/  UMOV UR4, 0xffffffff ;  /* 0xffffffff00047882 */ /* 0x000fe20000000000 */
[----:B------:R-:W-:Y:S01]  /*6cc0*/  LEA R0, P3, R12, UR6, 0x1 ;  /* 0x000000060c007c11 */ /* 0x000fe2000f8608ff */
[----:B------:R-:W-:Y:S01]  /*6cd0*/  IMAD.IADD R57, R219, 0x1, -R6 ;  /* 0x00000001db397824 */ /* 0x000fe200078e0a06 */
[----:B------:R-:W-:-:S02]  /*6ce0*/  IADD3 R3, R13, R3, RZ ;  /* 0x000000030d037210 */ /* 0x000fc40007ffe0ff */
[----:B------:R-:W-:Y:S02]  /*6cf0*/  LOP3.LUT R7, R15, 0x18, R16, 0xf8, !PT ;  /* 0x000000180f077812 */ /* 0x000fe400078ef810 */
[----:B------:R-:W-:Y:S02]  /*6d00*/  SHF.R.U32.HI R14, RZ, 0x3, R15 ;  /* 0x00000003ff0e7819 */ /* 0x000fe4000001160f */
[----:B------:R-:W-:Y:S02]  /*6d10*/  LEA.HI.X R5, R10, UR5, R5, 0x1, P2 ;  /* 0x000000050a057c11 */ /* 0x000fe400090f0c05 */
[----:B------:R-:W-:Y:S02]  /*6d20*/  LEA.HI.X R3, R12, UR7, R3, 0x1, P3 ;  /* 0x000000070c037c11 */ /* 0x000fe400098f0c03 */
[----:B------:R-:W-:Y:S02]  /*6d30*/  LOP3.LUT R39, R7, R14, RZ, 0x3c, !PT ;  /* 0x0000000e07277212 */ /* 0x000fe400078e3cff */
[----:B------:R-:W-:Y:S01]  /*6d40*/  SHF.L.U32 R7, R57, 0x1f, RZ ;  /* 0x0000001f39077819 */ /* 0x000fe200000006ff */
[----:B------:R-:W-:Y:S06]  /*6d50*/  BRA.DIV UR4, `(.L_x_6918) ;  /* 0x0000016204b47947 */ /* 0x000fec000b800000 */
.L_x_7105:
[----:B------:R-:W-:-:S03]  /*6d60*/  UMOV UR4, 0xffffffff ;  /* 0xffffffff00047882 */ /* 0x000fc60000000000 */
[----:B------:R-:W-:Y:S05]  /*6d70*/  BRA.DIV UR4, `(.L_x_6919) ;  /* 0x0000016204d47947 */ /* 0x000fea000b800000 */
.L_x_7108:
[----:B------:R-:W-:-:S03]  /*6d80*/  UMOV UR4, 0xffffffff ;  /* 0xffffffff00047882 */ /* 0x000fc60000000000 */
[----:B------:R-:W-:Y:S05]  /*6d90*/  BRA.DIV UR4, `(.L_x_6920) ;  /* 0x0000016204f47947 */ /* 0x000fea000b800000 */
.L_x_7111:
[----:B------:R-:W-:-:S03]  /*6da0*/  UMOV UR4, 0xffffffff ;  /* 0xffffffff00047882 */ /* 0x000fc60000000000 */
[----:B------:R-:W-:Y:S05]  /*6db0*/  BRA.DIV UR4, `(.L_x_6921) ;  /* 0x0000016604147947 */ /* 0x000fea000b800000 */
.L_x_7114:
[----:B------:R-:W-:-:S03]  /*6dc0*/  UMOV UR4, 0xffffffff ;  /* 0xffffffff00047882 */ /* 0x000fc60000000000 */
[----:B------:R-:W-:Y:S05]  /*6dd0*/  BRA.DIV UR4, `(.L_x_6922) ;  /* 0x0000016604347947 */ /* 0x000fea000b800000 */
.L_x_7117:
[----:B------:R-:W-:-:S03]  /*6de0*/  UMOV UR4, 0xffffffff ;  /* 0xffffffff00047882 */ /* 0x000fc60000000000 */
[----:B------:R-:W-:Y:S05]  /*6df0*/  BRA.DIV UR4, `(.L_x_6923) ;  /* 0x0000016604547947 */ /* 0x000fea000b800000 */
.L_x_7120:
[----:B------:R-:W-:-:S03]  /*6e00*/  UMOV UR4, 0xffffffff ;  /* 0xffffffff00047882 */ /* 0x000fc60000000000 */
[----:B------:R-:W-:Y:S05]  /*6e10*/  BRA.DIV UR4, `(.L_x_6924) ;  /* 0x0000016604747947 */ /* 0x000fea000b800000 */
.L_x_7123:
[----:B------:R-:W-:-:S03]  /*6e20*/  UMOV UR4, 0xffffffff ;  /* 0xffffffff00047882 */ /* 0x000fc60000000000 */
[----:B------:R-:W-:Y:S05]  /*6e30*/  BRA.DIV UR4, `(.L_x_6925) ;  /* 0x0000016604947947 */ /* 0x000fea000b800000 */
.L_x_7126:
[----:B------:R-:W0:Y:S01]  /*6e40*/  SYNCS.PHASECHK.TRANS64.TRYWAIT P2, [R2+URZ+0x38800], R7 ;  /* 0x03880007020075a7 */ /* 0x000e22000804017f */
[----:B-----5:R-:W-:Y:S01]  /*6e50*/  IMAD.MOV.U32 R0, RZ, RZ, R32 ;  /* 0x000000ffff007224 */ /* 0x020fe200078e0020 */
[----:B------:R-:W-:Y:S01]  /*6e60*/  LOP3.LUT P3, RZ, R191, 0x4, RZ, 0xc0, !PT ;  /* 0x00000004bfff7812 */ /* 0x000fe2000786c0ff */
[----:B------:R-:W-:Y:S01]  /*6e70*/  IMAD.MOV.U32 R3, RZ, RZ, R33 ;  /* 0x000000ffff037224 */ /* 0x000fe200078e0021 */
[----:B------:R-:W-:Y:S01]  /*6e80*/  BSSY B1, `(.L_x_6926) ;  /* 0x000001f000017945 */ /* 0x000fe20003800000 */
[----:B------:R-:W-:Y:S02]  /*6e90*/  IMAD.MOV.U32 R4, RZ, RZ, R36 ;  /* 0x000000ffff047224 */ /* 0x000fe400078e0024 */
[----:B------:R-:W-:Y:S01]  /*6ea0*/  IMAD R39, R212, 0x200, R39 ;  /* 0x00000200d4277824 */ /* 0x000fe200078e0227 */
[----:B------:R-:W-:Y:S01]  /*6eb0*/  PRMT R42, R0, 0x5410, R3 ;  /* 0x00005410002a7816 */ /* 0x000fe20000000003 */
[----:B------:R-:W-:Y:S01]  /*6ec0*/  IMAD.MOV.U32 R5, RZ, RZ, R37 ;  /* 0x000000ffff057224 */ /* 0x000fe200078e0025 */
[----:B------:R-:W-:Y:S01]  /*6ed0*/  PRMT R15, R4, 0x7610, R15 ;  /* 0x00007610040f7816 */ /* 0x000fe2000000000f */
[----:B------:R-:W-:Y:S01]  /*6ee0*/  IMAD.MOV.U32 R3, RZ, RZ, R31 ;  /* 0x000000ffff037224 */ /* 0x000fe200078e001f */
[----:B------:R-:W-:Y:S01]  /*6ef0*/  MOV R0, R30 ;  /* 0x0000001e00007202 */ /* 0x000fe20000000f00 */
[----:B------:R-:W-:Y:S01]  /*6f00*/  IMAD.MOV.U32 R4, RZ, RZ, R34 ;  /* 0x000000ffff047224 */ /* 0x000fe200078e0022 */
[----:B------:R-:W-:Y:S01]  /*6f10*/  PRMT R43, R5, 0x7610, R43 ;  /* 0x00007610052b7816 */ /* 0x000fe2000000002b */
        /* <DEDUP_REMOVED lines=9> */
[----:B------:R-:W-:Y:S01]  /*6fb0*/  PRMT R44, R44, 0x5410, R4 ;  /* 0x000054102c2c7816 */ /* 0x000fe20000000004 */
[----:B------:R-:W-:Y:S01]  /*6fc0*/  @P3 VIADD R0, R3, 0xffffffc0 ;  /* 0xffffffc003003836 */ /* 0x000fe20000000000 */
[----:B------:R-:W-:Y:S01]  /*6fd0*/  PRMT R3, R6, 0x5410, R5 ;  /* 0x0000541006037816 */ /* 0x000fe20000000005 */
[----:B------:R-:W-:Y:S01]  /*6fe0*/  IMAD.MOV.U32 R4, RZ, RZ, R26 ;  /* 0x000000ffff047224 */ /* 0x000fe200078e001a */
[----:B------:R-:W-:Y:S01]  /*6ff0*/  MOV R5, R27 ;  /* 0x0000001b00057202 */ /* 0x000fe20000000f00 */
[----:B------:R-:W-:-:S02]  /*7000*/  IMAD.MOV.U32 R6, RZ, RZ, R20 ;  /* 0x000000ffff067224 */ /* 0x000fc400078e0014 */
[----:B------:R-:W-:Y:S01]  /*7010*/  IMAD.MOV.U32 R12, RZ, RZ, R21 ;  /* 0x000000ffff0c7224 */ /* 0x000fe200078e0015 */
[----:B------:R-:W-:Y:S01]  /*7020*/  PRMT R45, R4, 0x5410, R5 ;  /* 0x00005410042d7816 */ /* 0x000fe20000000005 */
[----:B------:R-:W-:Y:S02]  /*7030*/  IMAD.MOV.U32 R4, RZ, RZ, R28 ;  /* 0x000000ffff047224 */ /* 0x000fe400078e001c */
[----:B------:R-:W-:Y:S01]  /*7040*/  IMAD.MOV.U32 R5, RZ, RZ, R29 ;  /* 0x000000ffff057224 */ /* 0x000fe200078e001d */
[----:B------:R-:W-:Y:S01]  /*7050*/  PRMT R46, R6, 0x5410, R12 ;  /* 0x00005410062e7816 */ /* 0x000fe2000000000c */
[----:B0-----:R-:W-:Y:S06]  /*7060*/  @!P2 BRA `(.L_x_6927) ;  /* 0x000001640030a947 */ /* 0x001fec0003800000 */
.L_x_7127:
[----:B------:R-:W-:Y:S05]  /*7070*/  BSYNC B1 ;  /* 0x0000000000017941 */ /* 0x000fea0003800000 */
.L_x_6926:
        /* <DEDUP_REMOVED lines=51> */
.L_x_6931:
[----:B------:R-:W-:Y:S05]  /*73b0*/  BSYNC B2 ;  /* 0x0000000000027941 */ /* 0x000fea0003800000 */
.L_x_6930:
        /* <DEDUP_REMOVED lines=43> */
.L_x_6929:
[----:B------:R-:W-:Y:S05]  /*7670*/  BSYNC B1 ;  /* 0x0000000000017941 */ /* 0x000fea0003800000 */
.L_x_6928:
[----:B------:R-:W-:Y:S05]  /*7680*/  @P1 BRA `(.L_x_6932) ;  /* 0x0000001800201947 */ /* 0x000fea0003800000 */
[----:B-12---:R-:W1:Y:S01]  /*7690*/  LDC R5, c[0x0][0x3d4] ;  /* 0x0000f500ff057b82 */ /* 0x006e620000000800 */
[C---:B------:R-:W-:Y:S01]  /*76a0*/  IADD3 R4, R24.reuse, 0x10, RZ ;  /* 0x0000001018047810 */ /* 0x040fe20007ffe0ff */
[----:B------:R-:W-:Y:S01]  /*76b0*/  BSSY B1, `(.L_x_6933) ;  /* 0x000002e000017945 */ /* 0x000fe20003800000 */
[-C--:B-1----:R-:W-:Y:S02]  /*76c0*/  ISETP.GE.AND P0, PT, R24, R5.reuse, PT ;  /* 0x000000051800720c */ /* 0x082fe40003f06270 */
[----:B------:R-:W-:-:S11]  /*76d0*/  ISETP.GE.AND P1, PT, R4, R5, PT ;  /* 0x000000050400720c */ /* 0x000fd60003f26270 */
        /* <DEDUP_REMOVED lines=43> */
.L_x_6934:
[----:B------:R-:W-:Y:S05]  /*7990*/  BSYNC B1 ;  /* 0x0000000000017941 */ /* 0x000fea0003800000 */
.L_x_6933:
        /* <DEDUP_REMOVED lines=44> */
.L_x_6913:
        /* <DEDUP_REMOVED lines=32> */
[----:B------:R-:W1:Y:S08]  /*7e60*/  @P2 LDC R0, c[0x0][0x42c] ;  /* 0x00010b00ff002b82 */ /* 0x000e700000000800 */
[----:B0-----:R-:W0:Y:S01]  /*7e70*/  @P2 LDC R9, c[0x0][0x430] ;  /* 0x00010c00ff092b82 */ /* 0x001e220000000800 */
[----:B------:R-:W-:-:S04]  /*7e80*/  IMAD R3, R185, 0x40, R23 ;  /* 0x00000040b9037824 */ /* 0x000fc800078e0217 */
[----:B------:R-:W-:Y:S01]  /*7e90*/  IMAD R3, R222, 0x20, R3 ;  /* 0x00000020de037824 */ /* 0x000fe200078e0203 */
[----:B------:R-:W-:Y:S02]  /*7ea0*/  CS2R R36, SRZ ;  /* 0x0000000000247805 */ /* 0x000fe4000001ff00 */
[----:B------:R-:W-:Y:S02]  /*7eb0*/  CS2R R38, SRZ ;  /* 0x0000000000267805 */ /* 0x000fe4000001ff00 */
[----:B------:R-:W-:Y:S02]  /*7ec0*/  CS2R R24, SRZ ;  /* 0x0000000000187805 */ /* 0x000fe4000001ff00 */
[----:B------:R-:W-:Y:S01]  /*7ed0*/  CS2R R26, SRZ ;  /* 0x00000000001a7805 */ /* 0x000fe2000001ff00 */
[----:B------:R-:W-:Y:S01]  /*7ee0*/  IMAD.MOV.U32 R8, RZ, RZ, R42 ;  /* 0x000000ffff087224 */ /* 0x000fe200078e002a */
[----:B------:R2:W5:Y:S01]  /*7ef0*/  @!P0 LDG.E.128 R36, desc[UR54][R10.64] ;  /* 0x000000360a248981 */ /* 0x000562000c1e1d00 */
[----:B-1----:R-:W-:-:S03]  /*7f00*/  @P2 IMAD.HI.U32 R0, R3, R0, RZ ;  /* 0x0000000003002227 */ /* 0x002fc600078e00ff */
[----:B------:R1:W5:Y:S02]  /*7f10*/  @!P1 LDG.E.128 R24, desc[UR54][R12.64] ;  /* 0x000000360c189981 */ /* 0x000364000c1e1d00 */
[----:B0-----:R-:W-:-:S04]  /*7f20*/  @P2 SHF.R.U32.HI R3, RZ, R9, R0 ;  /* 0x00000009ff032219 */ /* 0x001fc80000011600 */
[----:B------:R-:W-:Y:S01]  /*7f30*/  SHF.R.S32.HI R21, RZ, 0x1f, R3 ;  /* 0x0000001fff157819 */ /* 0x000fe20000011403 */
[----:B--2---:R-:W-:Y:S01]  /*7f40*/  IMAD.MOV.U32 R10, RZ, RZ, R40 ;  /* 0x000000ffff0a7224 */ /* 0x004fe200078e0028 */
[----:B------:R-:W-:Y:S01]  /*7f50*/  MOV R9, R49 ;  /* 0x0000003100097202 */ /* 0x000fe20000000f00 */
[----:B------:R-:W-:Y:S02]  /*7f60*/  IMAD.MOV.U32 R11, RZ, RZ, R51 ;  /* 0x000000ffff0b7224 */ /* 0x000fe400078e0033 */
[C---:B------:R-:W-:Y:S02]  /*7f70*/  IMAD R0, R21.reuse, R4, RZ ;  /* 0x0000000415007224 */ /* 0x040fe400078e02ff */
[----:B-1----:R-:W-:Y:S02]  /*7f80*/  IMAD R12, R21, R6, RZ ;  /* 0x00000006150c7224 */ /* 0x002fe400078e02ff */
[----:B------:R-:W-:-:S04]  /*7f90*/  IMAD.WIDE.U32 R8, R3, R4, R8 ;  /* 0x0000000403087225 */ /* 0x000fc800078e0008 */
[----:B------:R-:W-:-:S04]  /*7fa0*/  IMAD.WIDE.U32 R10, R3, R6, R10 ;  /* 0x00000006030a7225 */ /* 0x000fc800078e000a */
[C---:B------:R-:W-:Y:S02]  /*7fb0*/  IMAD R5, R3.reuse, R5, R0 ;  /* 0x0000000503057224 */ /* 0x040fe400078e0200 */
[----:B------:R-:W-:Y:S01]  /*7fc0*/  IMAD R3, R3, R7, R12 ;  /* 0x0000000703037224 */ /* 0x000fe200078e020c */
[----:B------:R-:W-:Y:S01]  /*7fd0*/  LEA R4, P2, R8, UR4, 0x1 ;  /* 0x0000000408047c11 */ /* 0x000fe2000f8408ff */
[----:B------:R-:W-:Y:S01]  /*7fe0*/  IMAD.IADD R5, R9, 0x1, R5 ;  /* 0x0000000109057824 */ /* 0x000fe200078e0205 */
[----:B------:R-:W-:Y:S01]  /*7ff0*/  LEA R0, P3, R10, UR6, 0x1 ;  /* 0x000000060a007c11 */ /* 0x000fe2000f8608ff */
[----:B------:R-:W-:Y:S01]  /*8000*/  IMAD.IADD R3, R11, 0x1, R3 ;  /* 0x000000010b037824 */ /* 0x000fe200078e0203 */
[----:B------:R-:W-:Y:S02]  /*8010*/  UMOV UR4, 0xffffffff ;  /* 0xffffffff00047882 */ /* 0x000fe40000000000 */
[----:B------:R-:W-:Y:S02]  /*8020*/  LEA.HI.X R5, R8, UR5, R5, 0x1, P2 ;  /* 0x0000000508057c11 */ /* 0x000fe400090f0c05 */
[----:B------:R-:W-:-:S02]  /*8030*/  LEA.HI.X R3, R10, UR7, R3, 0x1, P3 ;  /* 0x000000070a037c11 */ /* 0x000fc400098f0c03 */
[----:B------:R-:W-:Y:S01]  /*8040*/  LEA.HI R6, R219, R219, RZ, 0x1 ;  /* 0x000000dbdb067211 */ /* 0x000fe200078f08ff */
[----:B------:R-:W-:Y:S06]  /*8050*/  BRA.DIV UR4, `(.L_x_6935) ;  /* 0x0000015604487947 */ /* 0x000fec000b800000 */
.L_x_7130:
[----:B------:R-:W-:-:S03]  /*8060*/  UMOV UR4, 0xffffffff ;  /* 0xffffffff00047882 */ /* 0x000fc60000000000 */
[----:B------:R-:W-:Y:S05]  /*8070*/  BRA.DIV UR4, `(.L_x_6936) ;  /* 0x0000015604687947 */ /* 0x000fea000b800000 */
.L_x_7133:
[----:B------:R-:W-:-:S03]  /*8080*/  UMOV UR4, 0xffffffff ;  /* 0xffffffff00047882 */ /* 0x000fc60000000000 */
[----:B------:R-:W-:Y:S05]  /*8090*/  BRA.DIV UR4, `(.L_x_6937) ;  /* 0x0000015604887947 */ /* 0x000fea000b800000 */
.L_x_7136:
[----:B------:R-:W-:-:S03]  /*80a0*/  UMOV UR4, 0xffffffff ;  /* 0xffffffff00047882 */ /* 0x000fc60000000000 */
[----:B------:R-:W-:Y:S05]  /*80b0*/  BRA.DIV UR4, `(.L_x_6938) ;  /* 0x0000015604a87947 */ /* 0x000fea000b800000 */
.L_x_7139:
[----:B------:R-:W-:-:S03]  /*80c0*/  UMOV UR4, 0xffffffff ;  /* 0xffffffff00047882 */ /* 0x000fc60000000000 */
[----:B------:R-:W-:Y:S05]  /*80d0*/  BRA.DIV UR4, `(.L_x_6939) ;  /* 0x0000015604c87947 */ /* 0x000fea000b800000 */
.L_x_7142:
[----:B------:R-:W-:Y:S01]  /*80e0*/  UMOV UR4, 0xffffffff ;  /* 0xffffffff00047882 */ /* 0x000fe20000000000 */
[----:B------:R-:W-:Y:S02]  /*80f0*/  LOP3.LUT R6, R6, 0xfffffffe, RZ, 0xc0, !PT ;  /* 0xfffffffe06067812 */ /* 0x000fe400078ec0ff */
[----:B------:R-:W-:Y:S05]  /*8100*/  BRA.DIV UR4, `(.L_x_6940) ;  /* 0x0000015604e47947 */ /* 0x000fea000b800000 */
.L_x_7145:
[----:B------:R-:W-:Y:S01]  /*8110*/  UMOV UR4, 0xffffffff ;  /* 0xffffffff00047882 */ /* 0x000fe20000000000 */
[----:B------:R-:W-:Y:S02]  /*8120*/  IMAD.IADD R57, R219, 0x1, -R6 ;  /* 0x00000001db397824 */ /* 0x000fe400078e0a06 */
[----:B------:R-:W-:Y:S05]  /*8130*/  BRA.DIV UR4, `(.L_x_6941) ;  /* 0x0000015a04007947 */ /* 0x000fea000b800000 */
.L_x_7148:
[----:B------:R-:W-:Y:S01]  /*8140*/  UMOV UR4, 0xffffffff ;  /* 0xffffffff00047882 */ /* 0x000fe20000000000 */
[----:B------:R-:W-:Y:S02]  /*8150*/  SHF.L.U32 R3, R57, 0x1f, RZ ;  /* 0x0000001f39037819 */ /* 0x000fe400000006ff */
[----:B------:R-:W-:Y:S05]  /*8160*/  BRA.DIV UR4, `(.L_x_6942) ;  /* 0x0000015a041c7947 */ /* 0x000fea000b800000 */
.L_x_7151:
[----:B------:R-:W0:Y:S01]  /*8170*/  SYNCS.PHASECHK.TRANS64.TRYWAIT P2, [R2+URZ+0x38800], R3 ;  /* 0x03880003020075a7 */ /* 0x000e22000804017f */
[----:B-----5:R-:W-:Y:S01]  /*8180*/  MOV R0, R32 ;  /* 0x0000002000007202 */ /* 0x020fe20000000f00 */
[----:B------:R-:W-:Y:S01]  /*8190*/  IMAD.MOV.U32 R4, RZ, RZ, R33 ;  /* 0x000000ffff047224 */ /* 0x000fe200078e0021 */
[----:B------:R-:W-:Y:S01]  /*81a0*/  BSSY B1, `(.L_x_6943) ;  /* 0x0000019000017945 */ /* 0x000fe20003800000 */
        /* <DEDUP_REMOVED lines=19> */
[----:B------:R-:W-:Y:S02]  /*82e0*/  MOV R5, R26 ;  /* 0x0000001a00057202 */ /* 0x000fe40000000f00 */
[----:B------:R-:W-:Y:S01]  /*82f0*/  PRMT R52, R0, 0x5410, R4 ;  /* 0x0000541000347816 */ /* 0x000fe20000000004 */
[----:B------:R-:W-:Y:S01]  /*8300*/  IMAD.IADD R0, R16, 0x1, R41 ;  /* 0x0000000110007824 */ /* 0x000fe200078e0229 */
[----:B------:R-:W-:Y:S01]  /*8310*/  PRMT R54, R5, 0x5410, R6 ;  /* 0x0000541005367816 */ /* 0x000fe20000000006 */
[----:B0-----:R-:W-:Y:S06]  /*8320*/  @!P2 BRA `(.L_x_6944) ;  /* 0x0000015400d4a947 */ /* 0x001fec0003800000 */
.L_x_7152:
[----:B------:R-:W-:Y:S05]  /*8330*/  BSYNC B1 ;  /* 0x0000000000017941 */ /* 0x000fea0003800000 */
.L_x_6943:
[----:B------:R-:W-:Y:S01]  /*8340*/  BSSY B1, `(.L_x_6945) ;  /* 0x0000063000017945 */ /* 0x000fe20003800000 */
[----:B------:R-:W-:Y:S01]  /*8350*/  MOV R55, R30 ;  /* 0x0000001e00377202 */ /* 0x000fe20000000f00 */
[----:B------:R-:W-:Y:S01]  /*8360*/  IMAD.MOV.U32 R58, RZ, RZ, R31 ;  /* 0x000000ffff3a7224 */ /* 0x000fe200078e001f */
[----:B------:R-:W-:Y:S01]  /*8370*/  LOP3.LUT R0, R0, 0x38, RZ, 0xc0, !PT ;  /* 0x0000003800007812 */ /* 0x000fe200078ec0ff */
[----:B------:R-:W-:Y:S06]  /*8380*/  @P0 BRA `(.L_x_6946) ;  /* 0x0000000400780947 */ /* 0x000fec0003800000 */
[----:B0-----:R-:W-:Y:S01]  /*8390*/  IMAD.SHL.U32 R3, R191, 0x40, RZ ;  /* 0x00000040bf037824 */ /* 0x001fe200078e00ff */
[--C-:B------:R-:W-:Y:S02]  /*83a0*/  SHF.R.U64 R48, R32, 0x10, R33.reuse ;  /* 0x0000001020307819 */ /* 0x100fe40000001221 */
[----:B------:R-:W-:Y:S01]  /*83b0*/  SHF.R.U32.HI R44, RZ, 0x10, R33 ;  /* 0x00000010ff2c7819 */ /* 0x000fe20000011621 */
[----:B------:R-:W-:Y:S01]  /*83c0*/  HADD2.F32 R33, -RZ, R15.H1_H1 ;  /* 0x3000000fff217230 */ /* 0x000fe20000004100 */
[----:B------:R-:W-:Y:S02]  /*83d0*/  LOP3.LUT R5, R3, 0x1c0, RZ, 0xc0, !PT ;  /* 0x000001c003057812 */ /* 0x000fe400078ec0ff */
[----:B------:R-:W-:Y:S02]  /*83e0*/  SHF.R.U64 R46, R36, 0x10, R37 ;  /* 0x00000010242e7819 */ /* 0x000fe40000001225 */
[----:B------:R-:W-:Y:S02]  /*83f0*/  LOP3.LUT R3, R5, 0x38, R16, 0xf8, !PT ;  /* 0x0000003805037812 */ /* 0x000fe400078ef810 */
[----:B------:R-:W-:-:S02]  /*8400*/  SHF.R.U32.HI R4, RZ, 0x3, R5 ;  /* 0x00000003ff047819 */ /* 0x000fc40000011605 */
[----:B------:R-:W-:Y:S01]  /*8410*/  SHF.R.U64 R47, R34, 0x10, R35 ;  /* 0x00000010222f7819 */ /* 0x000fe20000001223 */
[----:B------:R-:W-:Y:S01]  /*8420*/  HADD2.F32 R34, -RZ, R15.H0_H0 ;  /* 0x2000000fff227230 */ /* 0x000fe20000004100 */
[----:B------:R-:W-:Y:S02]  /*8430*/  LOP3.LUT R3, R3, R4, RZ, 0x3c, !PT ;  /* 0x0000000403037212 */ /* 0x000fe400078e3cff */
[----:B------:R-:W-:Y:S02]  /*8440*/  SHF.R.U32.HI R36, RZ, 0x10, R37 ;  /* 0x00000010ff247819 */ /* 0x000fe40000011625 */
[----:B------:R-:W-:Y:S01]  /*8450*/  SHF.R.U32.HI R42, RZ, 0x10, R35 ;  /* 0x00000010ff2a7819 */ /* 0x000fe20000011623 */
[----:B------:R-:W-:Y:S01]  /*8460*/  IMAD R3, R212, 0x200, R3 ;  /* 0x00000200d4037824 */ /* 0x000fe200078e0203 */
[--C-:B------:R-:W-:Y:S01]  /*8470*/  SHF.R.U64 R45, R38, 0x10, R39.reuse ;  /* 0x00000010262d7819 */ /* 0x100fe20000001227 */
[----:B------:R-:W-:Y:S01]  /*8480*/  HADD2.F32 R35, -RZ, R36.H0_H0 ;  /* 0x20000024ff237230 */ /* 0x000fe20000004100 */
[----:B------:R-:W-:Y:S01]  /*8490*/  SHF.R.U32.HI R40, RZ, 0x10, R39 ;  /* 0x00000010ff287819 */ /* 0x000fe20000011627 */
[----:B------:R-:W-:Y:S01]  /*84a0*/  IMAD R41, R3, 0x2, R2 ;  /* 0x0000000203297824 */ /* 0x000fe200078e0202 */
[----:B------:R-:W-:Y:S01]  /*84b0*/  LOP3.LUT R3, R4, R0, R5, 0x1e, !PT ;  /* 0x0000000004037212 */ /* 0x000fe200078e1e05 */
[----:B------:R-:W-:-:S03]  /*84c0*/  HADD2.F32 R36, -RZ, R50.H0_H0 ;  /* 0x20000032ff247230 */ /* 0x000fc60000004100 */
[----:B------:R-:W-:Y:S01]  /*84d0*/  LEA R3, R212, R3, 0x9 ;  /* 0x00000003d4037211 */ /* 0x000fe200078e48ff */
[----:B------:R-:W0:Y:S04]  /*84e0*/  LDS.128 R4, [R41+0x20400] ;  /* 0x0204000029047984 */ /* 0x000e280000000c00 */
        /* <DEDUP_REMOVED lines=41> */
[----:B------:R-:W-:Y:S01]  /*8780*/  FMUL.FTZ R14, R11, R32 ;  /* 0x000000200b0e7220 */ /* 0x000fe20000410000 */
[----:B------:R-:W-:Y:S01]  /*8790*/  FFMA.FTZ R34, R3, R34, R9 ;  /* 0x0000002203227223 */ /* 0x000fe20000010009 */
[----:B------:R-:W-:Y:S01]  /*87a0*/  FMUL.FTZ R12, R11, R20 ;  /* 0x000000140b0c7220 */ /* 0x000fe20000410000 */
[----:B------:R-:W-:-:S02]  /*87b0*/  HADD2.F32 R8, -RZ, R8.H1_H1 ;  /* 0x30000008ff087230 */ /* 0x000fc40000004100 */
[C---:B------:R-:W-:Y:S01]  /*87c0*/  FFMA.FTZ R14, R7.reuse, R20, -R14 ;  /* 0x00000014070e7223 */ /* 0x040fe2000001080e */
[----:B------:R-:W-:Y:S02]  /*87d0*/  HADD2.F32 R10, -RZ, R10.H1_H1 ;  /* 0x3000000aff0a7230 */ /* 0x000fe40000004100 */
[----:B------:R-:W-:Y:S01]  /*87e0*/  FFMA.FTZ R12, R7, R32, R12 ;  /* 0x00000020070c7223 */ /* 0x000fe2000001000c */
[----:B------:R-:W-:Y:S02]  /*87f0*/  HADD2.F32 R9, -RZ, R46.H0_H0 ;  /* 0x2000002eff097230 */ /* 0x000fe40000004100 */
        /* <DEDUP_REMOVED lines=23> */
.L_x_6946:
[----:B------:R-:W-:Y:S05]  /*8970*/  BSYNC B1 ;  /* 0x0000000000017941 */ /* 0x000fea0003800000 */
.L_x_6945:
[----:B------:R-:W-:Y:S01]  /*8980*/  PRMT R39, R55, 0x5410, R58 ;  /* 0x0000541037277816 */ /* 0x000fe2000000003a */
[----:B------:R-:W-:Y:S06]  /*8990*/  @P1 BRA `(.L_x_6932) ;  /* 0x00000004005c1947 */ /* 0x000fec0003800000 */
[----:B0-----:R-:W-:Y:S01]  /*89a0*/  LOP3.LUT R3, R235, R0, R231, 0x1e, !PT ;  /* 0x00000000eb037212 */ /* 0x001fe200078e1ee7 */
[----:B-1----:R-:W0:Y:S01]  /*89b0*/  LDS.128 R4, [R230+0x20400] ;  /* 0x02040000e6047984 */ /* 0x002e220000000c00 */
[----:B------:R-:W-:Y:S02]  /*89c0*/  SHF.R.U64 R36, R28, 0x10, R29 ;  /* 0x000000101c247819 */ /* 0x000fe4000000121d */
[----:B------:R-:W-:Y:S01]  /*89d0*/  SHF.R.U64 R37, R26, 0x10, R27 ;  /* 0x000000101a257819 */ /* 0x000fe2000000121b */
[----:B------:R-:W-:Y:S01]  /*89e0*/  IMAD.IADD R3, R232, 0x1, R3 ;  /* 0x00000001e8037824 */ /* 0x000fe200078e0203 */
[----:B------:R-:W-:Y:S01]  /*89f0*/  SHF.R.U32.HI R28, RZ, 0x10, R29 ;  /* 0x00000010ff1c7819 */ /* 0x000fe2000001161d */
[----:B------:R-:W-:Y:S01]  /*8a00*/  HADD2.F32 R26, -RZ, R52.H1_H1 ;  /* 0x30000034ff1a7230 */ /* 0x000fe20000004100 */
[--C-:B------:R-:W-:Y:S01]  /*8a10*/  SHF.R.U64 R38, R24, 0x10, R25.reuse ;  /* 0x0000001018267819 */ /* 0x100fe20000001219 */
[----:B------:R-:W-:Y:S01]  /*8a20*/  IMAD R3, R3, 0x2, R2 ;  /* 0x0000000203037824 */ /* 0x000fe200078e0202 */
[----:B------:R-:W-:Y:S01]  /*8a30*/  SHF.R.U32.HI R32, RZ, 0x10, R25 ;  /* 0x00000010ff207819 */ /* 0x000fe20000011619 */
[----:B------:R-:W-:Y:S01]  /*8a40*/  HADD2.F32 R25, -RZ, R53.H1_H1 ;  /* 0x30000035ff197230 */ /* 0x000fe20000004100 */
[----:B------:R-:W-:Y:S01]  /*8a50*/  SHF.R.U32.HI R34, RZ, 0x10, R27 ;  /* 0x00000010ff227819 */ /* 0x000fe2000001161b */
[----:B------:R-:W-:Y:S01]  /*8a60*/  HADD2.F32 R27, -RZ, R28.H0_H0 ;  /* 0x2000001cff1b7230 */ /* 0x000fe20000004100 */
[----:B------:R-:W1:Y:S01]  /*8a70*/  LDS.128 R8, [R3+0x20400] ;  /* 0x0204000003087984 */ /* 0x000e620000000c00 */
[----:B------:R-:W-:-:S02]  /*8a80*/  SHF.R.U64 R35, R30, 0x10, R31 ;  /* 0x000000101e237819 */ /* 0x000fc4000000121f */
[----:B------:R-:W-:Y:S01]  /*8a90*/  SHF.R.U32.HI R33, RZ, 0x10, R31 ;  /* 0x00000010ff217819 */ /* 0x000fe2000001161f */
        /* <DEDUP_REMOVED lines=15> */
[----:B------:R-:W-:Y:S02]  /*8b90*/  HADD2.F32 R25, -RZ, R52.H0_H0 ;  /* 0x20000034ff197230 */ /* 0x000fe40000004100 */
[----:B------:R-:W-:Y:S01]  /*8ba0*/  FFMA.FTZ R31, R12, R26, R31 ;  /* 0x0000001a0c1f7223 */ /* 0x000fe2000001001f */
[----:B------:R-:W-:Y:S02]  /*8bb0*/  HADD2.F32 R12, -RZ, R53.H0_H0 ;  /* 0x20000035ff0c7230 */ /* 0x000fe40000004100 */
[-C--:B------:R-:W-:Y:S01]  /*8bc0*/  FMUL.FTZ R30, R20, R15.reuse ;  /* 0x0000000f141e7220 */ /* 0x080fe20000410000 */
[----:B------:R-:W-:Y:S01]  /*8bd0*/  FFMA.FTZ R28, R5, R15, -R28 ;  /* 0x0000000f051c7223 */ /* 0x000fe2000001081c */
[----:B------:R-:W-:Y:S01]  /*8be0*/  FMUL.FTZ R15, R9, R25 ;  /* 0x00000019090f7220 */ /* 0x000fe20000410000 */
[----:B------:R-:W-:-:S02]  /*8bf0*/  HADD2.F32 R21, -RZ, R10.H0_H0 ;  /* 0x2000000aff157230 */ /* 0x000fc40000004100 */
[-C--:B------:R-:W-:Y:S01]  /*8c00*/  FMUL.FTZ R26, R9, R12.reuse ;  /* 0x0000000c091a7220 */ /* 0x080fe20000410000 */
[----:B------:R-:W-:Y:S02]  /*8c10*/  HADD2.F32 R20, -RZ, R39.H0_H0 ;  /* 0x20000027ff147230 */ /* 0x000fe40000004100 */
[C---:B------:R-:W-:Y:S01]  /*8c20*/  FFMA.FTZ R15, R0.reuse, R12, -R15 ;  /* 0x0000000c000f7223 */ /* 0x040fe2000001080f */
[----:B------:R-:W-:Y:S02]  /*8c30*/  HADD2.F32 R12, -RZ, R54.H0_H0 ;  /* 0x20000036ff0c7230 */ /* 0x000fe40000004100 */
[----:B------:R-:W-:Y:S01]  /*8c40*/  FFMA.FTZ R30, R5, R27, R30 ;  /* 0x0000001b051e7223 */ /* 0x000fe2000001001e */
[----:B------:R-:W-:Y:S02]  /*8c50*/  HADD2.F32 R24, -RZ, R11.H0_H0 ;  /* 0x2000000bff187230 */ /* 0x000fe40000004100 */
[----:B------:R-:W-:Y:S01]  /*8c60*/  FFMA.FTZ R26, R0, R25, R26 ;  /* 0x00000019001a7223 */ /* 0x000fe2000001001a */
[----:B------:R-:W-:-:S02]  /*8c70*/  HADD2.F32 R9, -RZ, R39.H1_H1 ;  /* 0x30000027ff097230 */ /* 0x000fc40000004100 */
[C---:B------:R-:W-:Y:S01]  /*8c80*/  FMUL.FTZ R0, R21.reuse, R20 ;  /* 0x0000001415007220 */ /* 0x040fe20000410000 */
[----:B------:R-:W-:Y:S02]  /*8c90*/  HADD2.F32 R5, -RZ, R54.H1_H1 ;  /* 0x30000036ff057230 */ /* 0x000fe40000004100 */
[-C--:B------:R-:W-:Y:S01]  /*8ca0*/  FMUL.FTZ R32, R21, R12.reuse ;  /* 0x0000000c15207220 */ /* 0x080fe20000410000 */
[----:B------:R-:W-:Y:S02]  /*8cb0*/  HADD2.F32 R11, -RZ, R11.H1_H1 ;  /* 0x3000000bff0b7230 */ /* 0x000fe40000004100 */
[----:B------:R-:W-:Y:S01]  /*8cc0*/  FFMA.FTZ R25, R13, R12, -R0 ;  /* 0x0000000c0d197223 */ /* 0x000fe20000010800 */
[C---:B------:R-:W-:Y:S01]  /*8cd0*/  FMUL.FTZ R21, R24.reuse, R9 ;  /* 0x0000000918157220 */ /* 0x040fe20000410000 */
[----:B------:R-:W-:Y:S02]  /*8ce0*/  HADD2.F32 R12, -RZ, R33.H0_H0 ;  /* 0x20000021ff0c7230 */ /* 0x000fe40000004100 */
[----:B------:R-:W-:Y:S01]  /*8cf0*/  FMUL.FTZ R24, R24, R5 ;  /* 0x0000000518187220 */ /* 0x000fe20000410000 */
[----:B------:R-:W-:-:S02]  /*8d00*/  HADD2.F32 R0, -RZ, R34.H0_H0 ;  /* 0x20000022ff007230 */ /* 0x000fc40000004100 */
[----:B------:R-:W-:Y:S01]  /*8d10*/  FFMA.FTZ R32, R13, R20, R32 ;  /* 0x000000140d207223 */ /* 0x000fe20000010020 */
[C---:B------:R-:W-:Y:S01]  /*8d20*/  FFMA.FTZ R20, R14.reuse, R5, -R21 ;  /* 0x000000050e147223 */ /* 0x040fe20000010815 */
[----:B------:R-:W-:Y:S01]  /*8d30*/  FFMA.FTZ R24, R14, R9, R24 ;  /* 0x000000090e187223 */ /* 0x000fe20000010018 */
[C---:B------:R-:W-:Y:S01]  /*8d40*/  FMUL.FTZ R34, R11.reuse, R12 ;  /* 0x0000000c0b227220 */ /* 0x040fe20000410000 */
[-C--:B------:R-:W-:Y:S01]  /*8d50*/  FMUL.FTZ R14, R11, R0.reuse ;  /* 0x000000000b0e7220 */ /* 0x080fe20000410000 */
[----:B------:R-:W-:Y:S02]  /*8d60*/  HADD2.F32 R8, -RZ, R8.H1_H1 ;  /* 0x30000008ff087230 */ /* 0x000fe40000004100 */
        /* <DEDUP_REMOVED lines=26> */
.L_x_6932:
[----:B------:R-:W-:Y:S05]  /*8f10*/  BSYNC B0 ;  /* 0x0000000000007941 */ /* 0x000fea0003800000 */
.L_x_6912:
        /* <DEDUP_REMOVED lines=8> */
.L_x_6909:
[----:B------:R-:W-:-:S13]  /*8fa0*/  ISETP.NE.AND P0, PT, R189, 0x3, PT ;  /* 0x00000003bd00780c */ /* 0x000fda0003f05270 */
[----:B------:R-:W-:Y:S05]  /*8fb0*/  @!P0 BRA `(.L_x_6947) ;  /* 0x0000000000048947 */ /* 0x000fea0003800000 */
[----:B------:R-:W-:Y:S01]  /*8fc0*/  BPT.TRAP 0x1 ;  /* 0x000000040000795c */ /* 0x000fe20000300000 */
.L_x_6947:
[----:B------:R-:W-:Y:S01]  /*8fd0*/  IMAD R15, R18, 0x8, R2 ;  /* 0x00000008120f7824 */ /* 0x000fe200078e0202 */
[----:B------:R-:W-:-:S04]  /*8fe0*/  SHF.L.U32 R20, R19, 0x1f, RZ ;  /* 0x0000001f13147819 */ /* 0x000fc800000006ff */
[----:B------:R0:W0:Y:S01]  /*8ff0*/  SYNCS.PHASECHK.TRANS64.TRYWAIT P1, [R15+URZ+0x38830], R20 ;  /* 0x038830140f0075a7 */ /* 0x000022000802017f */
[----:B------:R-:W-:Y:S05]  /*9000*/  @!P0 BRA `(.L_x_6948) ;  /* 0x0000000000048947 */ /* 0x000fea0003800000 */
[----:B------:R-:W-:Y:S01]  /*9010*/  BPT.TRAP 0x1 ;  /* 0x000000040000795c */ /* 0x000fe20000300000 */
.L_x_6948:
        /* <DEDUP_REMOVED lines=10> */
.L_x_6949:
[----:B------:R-:W-:Y:S01]  /*90c0*/  IMAD R6, R18, 0x200, R3 ;  /* 0x0000020012067824 */ /* 0x000fe200078e0203 */
[----:B------:R-:W-:Y:S01]  /*90d0*/  LOP3.LUT R4, R4, 0x10000, RZ, 0xfc, !PT ;  /* 0x0001000004047812 */ /* 0x000fe200078efcff */
[----:B------:R-:W-:Y:S01]  /*90e0*/  IMAD.MOV.U32 R5, RZ, RZ, 0x40000040 ;  /* 0x40000040ff057424 */ /* 0x000fe200078e00ff */
[----:B------:R-:W-:Y:S05]  /*90f0*/  WARPSYNC.ALL ;  /* 0x0000000000007948 */ /* 0x000fea0003800000 */
[----:B------:R-:W-:Y:S01]  /*9100*/  IMAD.MOV.U32 R7, RZ, RZ, 0x40000040 ;  /* 0x40000040ff077424 */ /* 0x000fe200078e00ff */
[----:B------:R-:W-:Y:S01]  /*9110*/  R2UR UR4, R4 ;  /* 0x00000000040472ca */ /* 0x000fe200000e0000 */
[----:B-----5:R-:W-:Y:S01]  /*9120*/  WARPGROUP.ARRIVE ;  /* 0x00000000000079c5 */ /* 0x020fe20000000000 */
[----:B------:R-:W-:Y:S01]  /*9130*/  R2UR UR5, R5 ;  /* 0x00000000050572ca */ /* 0x000fe200000e0000 */
[C---:B------:R-:W-:Y:S01]  /*9140*/  VIADD R8, R6.reuse, 0x2 ;  /* 0x0000000206087836 */ /* 0x040fe20000000000 */
[----:B------:R-:W-:Y:S01]  /*9150*/  R2UR UR6, R6 ;  /* 0x00000000060672ca */ /* 0x000fe200000e0000 */
[----:B------:R-:W-:Y:S01]  /*9160*/  IMAD.MOV.U32 R13, RZ, RZ, 0x40000040 ;  /* 0x40000040ff0d7424 */ /* 0x000fe200078e00ff */
[----:B------:R-:W-:Y:S01]  /*9170*/  R2UR UR7, R7 ;  /* 0x00000000070772ca */ /* 0x000fe200000e0000 */
[----:B------:R-:W-:Y:S01]  /*9180*/  IMAD.MOV.U32 R9, RZ, RZ, 0x40000040 ;  /* 0x40000040ff097424 */ /* 0x000fe200078e00ff */
[C---:B------:R-:W-:Y:S01]  /*9190*/  IADD3 R12, R4.reuse, 0x2, RZ ;  /* 0x00000002040c7810 */ /* 0x040fe20007ffe0ff */
[----:B------:R-:W-:Y:S01]  /*91a0*/  VIADD R10, R4, 0x4 ;  /* 0x00000004040a7836 */ /* 0x000fe20000000000 */
[----:B------:R-:W-:Y:S01]  /*91b0*/  SHF.L.U32 R57, R57, 0x1f, RZ ;  /* 0x0000001f39397819 */ /* 0x000fe200000006ff */
[----:B------:R-:W-:Y:S01]  /*91c0*/  IMAD.MOV.U32 R11, RZ, RZ, 0x40000040 ;  /* 0x40000040ff0b7424 */ /* 0x000fe200078e00ff */
[----:B------:R-:W-:Y:S01]  /*91d0*/  BSSY B0, `(.L_x_6951) ;  /* 0x0000020000007945 */ /* 0x000fe20003800000 */
[----:B------:R-:W-:-:S06]  /*91e0*/  IMAD.MOV.U32 R7, RZ, RZ, 0x40000040 ;  /* 0x40000040ff077424 */ /* 0x000fcc00078e00ff */
        /* <DEDUP_REMOVED lines=30> */
.L_x_7153:
[----:B------:R-:W-:Y:S05]  /*93d0*/  BSYNC B0 ;  /* 0x0000000000007941 */ /* 0x000fea0003800000 */
.L_x_6951:
[----:B------:R-:W-:Y:S05]  /*93e0*/  @!P0 BRA `(.L_x_6953) ;  /* 0x0000000000048947 */ /* 0x000fea0003800000 */
[----:B------:R-:W-:Y:S01]  /*93f0*/  BPT.TRAP 0x1 ;  /* 0x000000040000795c */ /* 0x000fe20000300000 */
.L_x_6953:
[----:B------:R2:W3:Y:S01]  /*9400*/  SYNCS.PHASECHK.TRANS64.TRYWAIT P1, [R15+URZ+0x38850], R20 ;  /* 0x038850140f0075a7 */ /* 0x0004e2000802017f */
[----:B------:R-:W-:Y:S05]  /*9410*/  @!P0 BRA `(.L_x_6954) ;  /* 0x0000000000048947 */ /* 0x000fea0003800000 */
[----:B------:R-:W-:Y:S01]  /*9420*/  BPT.TRAP 0x1 ;  /* 0x000000040000795c */ /* 0x000fe20000300000 */
.L_x_6954:
[C---:B------:R-:W-:Y:S01]  /*9430*/  VIADD R0, R2.reuse, 0x400 ;  /* 0x0000040002007836 */ /* 0x040fe20000000000 */
        /* <DEDUP_REMOVED lines=8> */
[----:B------:R-:W3:Y:S02]  /*94c0*/  SYNCS.PHASECHK.TRANS64.TRYWAIT P1, [R15+URZ+0x38850], R20 ;  /* 0x038850140f0075a7 */ /* 0x000ee4000802017f */
[----:B---3--:R-:W-:Y:S05]  /*94d0*/  @!P1 BRA `(.L_x_6957) ;  /* 0x0000014400a49947 */ /* 0x008fea0003800000 */
.L_x_6956:
[----:B------:R-:W-:Y:S05]  /*94e0*/  BSYNC B0 ;  /* 0x0000000000007941 */ /* 0x000fea0003800000 */
.L_x_6955:
[----:B0-23--:R-:W-:Y:S01]  /*94f0*/  IMAD R20, R18, 0x1000, R14 ;  /* 0x0000100012147824 */ /* 0x00dfe200078e020e */
[----:B------:R-:W-:Y:S01]  /*9500*/  LOP3.LUT R6, R6, 0x10000, RZ, 0xfc, !PT ;  /* 0x0001000006067812 */ /* 0x000fe200078efcff */
[----:B------:R-:W-:Y:S01]  /*9510*/  IMAD.MOV.U32 R21, RZ, RZ, 0x40000040 ;  /* 0x40000040ff157424 */ /* 0x000fe200078e00ff */
[----:B------:R-:W-:Y:S01]  /*9520*/  MOV R7, 0x40000040 ;  /* 0x4000004000077802 */ /* 0x000fe20000000f00 */
[----:B------:R-:W-:Y:S05]  /*9530*/  WARPSYNC.ALL ;  /* 0x0000000000007948 */ /* 0x000fea0003800000 */
[C---:B------:R-:W-:Y:S01]  /*9540*/  R2UR UR4, R6.reuse ;  /* 0x00000000060472ca */ /* 0x040fe200000e0000 */
[----:B------:R-:W-:Y:S01]  /*9550*/  WARPGROUP.ARRIVE ;  /* 0x00000000000079c5 */ /* 0x000fe20000000000 */
[----:B------:R-:W-:Y:S01]  /*9560*/  R2UR UR5, R7 ;  /* 0x00000000070572ca */ /* 0x000fe200000e0000 */
[----:B------:R-:W-:Y:S01]  /*9570*/  VIADD R60, R6, 0x2 ;  /* 0x00000002063c7836 */ /* 0x000fe20000000000 */
[C---:B------:R-:W-:Y:S01]  /*9580*/  R2UR UR6, R20.reuse ;  /* 0x00000000140672ca */ /* 0x040fe200000e0000 */
[C---:B------:R-:W-:Y:S01]  /*9590*/  VIADD R58, R20.reuse, 0x2 ;  /* 0x00000002143a7836 */ /* 0x040fe20000000000 */
[----:B------:R-:W-:Y:S01]  /*95a0*/  R2UR UR7, R21 ;  /* 0x00000000150772ca */ /* 0x000fe200000e0000 */
[----:B------:R-:W-:Y:S01]  /*95b0*/  IMAD.MOV.U32 R61, RZ, RZ, 0x40000040 ;  /* 0x40000040ff3d7424 */ /* 0x000fe200078e00ff */
[----:B------:R-:W-:Y:S01]  /*95c0*/  MOV R59, 0x40000040 ;  /* 0x40000040003b7802 */ /* 0x000fe20000000f00 */
[----:B------:R-:W0:Y:S01]  /*95d0*/  S2R R0, SR_TID.X ;  /* 0x0000000000007919 */ /* 0x000e220000002100 */
[----:B-1----:R-:W-:Y:S01]  /*95e0*/  VIADD R57, R20, 0x800 ;  /* 0x0000080014397836 */ /* 0x002fe20000000000 */
[----:B------:R-:W-:Y:S01]  /*95f0*/  MOV R67, 0x40000040 ;  /* 0x4000004000437802 */ /* 0x000fe20000000f00 */
[----:B------:R-:W-:Y:S01]  /*9600*/  VIADD R21, R6, 0x800 ;  /* 0x0000080006157836 */ /* 0x000fe20000000000 */
[----:B------:R-:W1:Y:S01]  /*9610*/  S2R R70, SR_TID.X ;  /* 0x0000000000467919 */ /* 0x000e620000002100 */
[----:B------:R-:W-:Y:S01]  /*9620*/  IMAD.MOV.U32 R64, RZ, RZ, 0x4 ;  /* 0x00000004ff407424 */ /* 0x000fe200078e00ff */
[----:B------:R-:W-:Y:S01]  /*9630*/  BSSY B1, `(.L_x_6958) ;  /* 0x0000690000017945 */ /* 0x000fe20003800000 */
[----:B------:R-:W-:-:S03]  /*9640*/  IMAD.MOV.U32 R69, RZ, RZ, 0x40000040 ;  /* 0x40000040ff457424 */ /* 0x000fc600078e00ff */
        /* <DEDUP_REMOVED lines=9> */
[----:B0-----:R-:W-:Y:S02]  /*96e0*/  SHF.R.U32.HI R0, RZ, 0x7, R0 ;  /* 0x00000007ff007819 */ /* 0x001fe40000011600 */
[----:B-1----:R-:W-:-:S04]  /*96f0*/  LOP3.LUT R70, R70, 0x7f, RZ, 0xc0, !PT ;  /* 0x0000007f46467812 */ /* 0x002fc800078ec0ff */
        /* <DEDUP_REMOVED lines=195> */
[CC--:B------:R-:W-:Y:S02]  /*a330*/  IADD3 R60, R21.reuse, R57.reuse, R6 ;  /* 0x00000039153c7210 */ /* 0x0c0fe40007ffe006 */
[----:B------:R-:W-:Y:S01]  /*a340*/  IADD3 R58, R21, R57, R20 ;  /* 0x00000039153a7210 */ /* 0x000fe20007ffe014 */
[----:B------:R-:W-:Y:S01]  /*a350*/  IMAD.MOV.U32 R57, RZ, RZ, 0xc00 ;  /* 0x00000c00ff397424 */ /* 0x000fe200078e00ff */
[----:B------:R-:W-:-:S02]  /*a360*/  MOV R59, 0x40000040 ;  /* 0x40000040003b7802 */ /* 0x000fc40000000f00 */
[----:B------:R-:W-:Y:S02]  /*a370*/  MOV R21, 0x30 ;  /* 0x0000003000157802 */ /* 0x000fe40000000f00 */
        /* <DEDUP_REMOVED lines=12> */
[----:B------:R-:W-:Y:S02]  /*a440*/  VIADD R59, R6, 0xa00 ;  /* 0x00000a00063b7836 */ /* 0x000fe40000000000 */
[----:B------:R-:W-:-:S02]  /*a450*/  IMAD.IADD R68, R0, 0x1, R61 ;  /* 0x0000000100447824 */ /* 0x000fc400078e023d */
[--C-:B------:R-:W-:Y:S02]  /*a460*/  IMAD.IADD R66, R0, 0x1, R59.reuse ;  /* 0x0000000100427824 */ /* 0x100fe400078e023b */
[C---:B------:R-:W-:Y:S02]  /*a470*/  IMAD.IADD R58, R64.reuse, 0x1, R59 ;  /* 0x00000001403a7824 */ /* 0x040fe400078e023b */
[----:B------:R-:W-:Y:S01]  /*a480*/  IMAD.IADD R60, R64, 0x1, R61 ;  /* 0x00000001403c7824 */ /* 0x000fe200078e023d */
        /* <DEDUP_REMOVED lines=12> */
[----:B------:R-:W-:Y:S01]  /*a550*/  IMAD.MOV.U32 R61, RZ, RZ, 0x40000040 ;  /* 0x40000040ff3d7424 */ /* 0x000fe200078e00ff */
[----:B------:R-:W-:-:S02]  /*a560*/  WARPGROUP.DEPBAR.LE gsb0, 0x0 ;  /* 0x00008000000079c5 */ /* 0x000fc40000010000 */
[----:B------:R-:W-:-:S07]  /*a570*/  WARPGROUP.ARRIVE ;  /* 0x00000000000079c5 */ /* 0x000fce0000000000 */
        /* <DEDUP_REMOVED lines=31> */
[----:B------:R-:W-:Y:S01]  /*a770*/  VIADD R59, R6, 0xc00 ;  /* 0x00000c00063b7836 */ /* 0x000fe20000000000 */
[----:B------:R-:W-:-:S03]  /*a780*/  IADD3 R61, R20, 0xc00, RZ ;  /* 0x00000c00143d7810 */ /* 0x000fc60007ffe0ff */
[----:B------:R-:W-:Y:S01]  /*a790*/  IMAD.IADD R66, R0, 0x1, R59 ;  /* 0x0000000100427824 */ /* 0x000fe200078e023b */
[----:B------:R-:W-:Y:S01]  /*a7a0*/  IADD3 R60, R64, R61, RZ ;  /* 0x0000003d403c7210 */ /* 0x000fe20007ffe0ff */
[----:B------:R-:W-:Y:S02]  /*a7b0*/  IMAD.IADD R68, R0, 0x1, R61 ;  /* 0x0000000100447824 */ /* 0x000fe400078e023d */
[----:B------:R-:W-:Y:S01]  /*a7c0*/  IMAD.IADD R58, R64, 0x1, R59 ;  /* 0x00000001403a7824 */ /* 0x000fe200078e023b */
[----:B------:R-:W-:Y:S02]  /*a7d0*/  WARPGROUP.DEPBAR.LE gsb0, 0x0 ;  /* 0x00008000000079c5 */ /* 0x000fe40000010000 */
[----:B------:R-:W-:-:S06]  /*a7e0*/  WARPGROUP.ARRIVE ;  /* 0x00000000000079c5 */ /* 0x000fcc0000000000 */
        /* <DEDUP_REMOVED lines=24> */
[----:B------:R-:W-:Y:S01]  /*a970*/  IMAD.MOV.U32 R59, RZ, RZ, 0x40000040 ;  /* 0x40000040ff3b7424 */ /* 0x000fe200078e00ff */
[----:B------:R-:W-:Y:S02]  /*a980*/  R2UR UR6, R60 ;  /* 0x000000003c0672ca */ /* 0x000fe400000e0000 */
[----:B------:R-:W-:Y:S02]  /*a990*/  R2UR UR7, R61 ;  /* 0x000000003d0772ca */ /* 0x000fe400000e0000 */
[CC--:B------:R-:W-:Y:S02]  /*a9a0*/  IADD3 R60, R21.reuse, R57.reuse, R6 ;  /* 0x00000039153c7210 */ /* 0x0c0fe40007ffe006 */
[----:B------:R-:W-:Y:S01]  /*a9b0*/  IADD3 R58, R21, R57, R20 ;  /* 0x00000039153a7210 */ /* 0x000fe20007ffe014 */
[----:B------:R-:W-:Y:S01]  /*a9c0*/  VIADD R21, R6, 0xe00 ;  /* 0x00000e0006157836 */ /* 0x000fe20000000000 */
[----:B------:R-:W-:Y:S01]  /*a9d0*/  MOV R61, 0x40000040 ;  /* 0x40000040003d7802 */ /* 0x000fe20000000f00 */
        /* <DEDUP_REMOVED lines=11> */
[C---:B------:R-:W-:Y:S01]  /*aa90*/  IMAD.IADD R66, R0.reuse, 0x1, R61 ;  /* 0x0000000100427824 */ /* 0x040fe200078e023d */
[----:B------:R-:W-:Y:S01]  /*aaa0*/  IADD3 R58, R0, R21, RZ ;  /* 0x00000015003a7210 */ /* 0x000fe20007ffe0ff */
[----:B------:R-:W-:-:S02]  /*aab0*/  IMAD.MOV.U32 R59, RZ, RZ, 0x40000040 ;  /* 0x40000040ff3b7424 */ /* 0x000fc400078e00ff */
[----:B------:R-:W-:Y:S01]  /*aac0*/  IMAD.IADD R60, R64, 0x1, R61 ;  /* 0x00000001403c7824 */ /* 0x000fe200078e023d */
[----:B------:R-:W-:Y:S02]  /*aad0*/  WARPGROUP.DEPBAR.LE gsb0, 0x0 ;  /* 0x00008000000079c5 */ /* 0x000fe40000010000 */
[----:B------:R-:W-:-:S06]  /*aae0*/  WARPGROUP.ARRIVE ;  /* 0x00000000000079c5 */ /* 0x000fcc0000000000 */
[----:B------:R-:W-:Y:S01]  /*aaf0*/  HGMMA.64x64x16.F32 R24, gdesc[UR4], R24, gsb0 ;  /* 0x00e00000041879f0 */ /* 0x000fe20008000818 */
[----:B------:R-:W-:Y:S01]  /*ab00*/  R2UR UR6, R66 ;  /* 0x00000000420672ca */ /* 0x000fe200000e0000 */
[----:B------:R-:W-:Y:S01]  /*ab10*/  IMAD.IADD R66, R62, 0x1, R21 ;  /* 0x000000013e427824 */ /* 0x000fe200078e0215 */
[----:B------:R-:W-:Y:S02]  /*ab20*/  R2UR UR7, R67 ;  /* 0x00000000430772ca */ /* 0x000fe400000e0000 */
[----:B------:R-:W-:Y:S01]  /*ab30*/  R2UR UR4, R58 ;  /* 0x000000003a0472ca */ /* 0x000fe200000e0000 */
[----:B------:R-:W-:Y:S01]  /*ab40*/  IMAD.IADD R58, R62, 0x1, R61 ;  /* 0x000000013e3a7824 */ /* 0x000fe200078e023d */
[----:B------:R-:W-:Y:S01]  /*ab50*/  R2UR UR5, R59 ;  /* 0x000000003b0572ca */ /* 0x000fe200000e0000 */
[----:B------:R-:W-:Y:S01]  /*ab60*/  IMAD.MOV.U32 R59, RZ, RZ, 0x40000040 ;  /* 0x40000040ff3b7424 */ /* 0x000fe200078e00ff */
[----:B------:R-:W-:Y:S02]  /*ab70*/  MOV R67, 0x40000040 ;  /* 0x4000004000437802 */ /* 0x000fe40000000f00 */
[----:B------:R-:W-:Y:S01]  /*ab80*/  MOV R61, 0x40000040 ;  /* 0x40000040003d7802 */ /* 0x000fe20000000f00 */
[----:B------:R-:W-:-:S02]  /*ab90*/  WARPGROUP.DEPBAR.LE gsb0, 0x0 ;  /* 0x00008000000079c5 */ /* 0x000fc40000010000 */
        /* <DEDUP_REMOVED lines=17> */
[----:B------:R-:W-:-:S04]  /*acb0*/  SEL R0, R59, 0x3e, P1 ;  /* 0x0000003e3b007807 */ /* 0x000fc80000800000 */
[----:B------:R-:W-:Y:S01]  /*acc0*/  LOP3.LUT R21, R0, 0x6, RZ, 0xc0, !PT ;  /* 0x0000000600157812 */ /* 0x000fe200078ec0ff */
[----:B------:R-:W-:-:S03]  /*acd0*/  IMAD R0, R168, -0x40, R59 ;  /* 0xffffffc0a8007824 */ /* 0x000fc600078e023b */
        /* <DEDUP_REMOVED lines=9> */
[----:B------:R-:W-:Y:S02]  /*ad70*/  R2UR UR7, R21 ;  /* 0x00000000150772ca */ /* 0x000fe400000e0000 */
[----:B------:R-:W-:Y:S02]  /*ad80*/  IADD3 R21, R187, 0x1, R0 ;  /* 0x00000001bb157810 */ /* 0x000fe40007ffe000 */
[----:B------:R-:W-:-:S02]  /*ad90*/  LEA R20, R185, R190, 0x6 ;  /* 0x000000beb9147211 */ /* 0x000fc400078e30ff */
[C---:B------:R-:W-:Y:S02]  /*ada0*/  IADD3 R0, -R192.reuse, R0, R187 ;  /* 0x00000000c0007210 */ /* 0x040fe40007ffe1bb */
[----:B------:R-:W-:-:S04]  /*adb0*/  IADD3 R21, -R192, R21, -R184 ;  /* 0x00000015c0157210 */ /* 0x000fc80007ffe9b8 */
[----:B------:R-:W-:Y:S02]  /*adc0*/  VIADDMNMX R57, R20, R21, R0, PT ;  /* 0x0000001514397246 */ /* 0x000fe40003800100 */
[----:B------:R-:W-:Y:S02]  /*add0*/  IADD3 R21, R21, 0x8, R20 ;  /* 0x0000000815157810 */ /* 0x000fe40007ffe014 */
[C---:B------:R-:W-:Y:S02]  /*ade0*/  ISETP.GT.AND P1, PT, R57.reuse, RZ, PT ;  /* 0x000000ff3900720c */ /* 0x040fe40003f24270 */
[C---:B------:R-:W-:Y:S02]  /*adf0*/  ISETP.GT.AND P2, PT, R57.reuse, 0x1, PT ;  /* 0x000000013900780c */ /* 0x040fe40003f44270 */
[----:B------:R-:W-:Y:S02]  /*ae00*/  ISETP.GT.AND P3, PT, R57, 0x8, PT ;  /* 0x000000083900780c */ /* 0x000fe40003f64270 */
[----:B------:R-:W-:-:S04]  /*ae10*/  VIMNMX R21, R0, R21, PT ;  /* 0x0000001500157248 */ /* 0x000fc80003fe0100 */
        /* <DEDUP_REMOVED lines=51> */
[----:B------:R-:W-:Y:S01]  /*b150*/  ULDC UR4, c[0x0][0xa80] ;  /* 0x0002a00000047ab9 */ /* 0x000fe20000000800 */
[----:B------:R-:W2:Y:S01]  /*b160*/  MUFU.TANH R33, R33 ;  /* 0x0000002100217308 */ /* 0x000ea20000002400 */
[----:B0-----:R-:W-:Y:S01]  /*b170*/  FSEL R29, R29, -INF , P1 ;  /* 0xff8000001d1d7808 */ /* 0x001fe20000800000 */
[----:B------:R-:W-:Y:S01]  /*b180*/  IMAD.U32 R170, RZ, RZ, UR4 ;  /* 0x00000004ffaa7e24 */ /* 0x000fe2000f8e00ff */
[----:B------:R-:W-:-:S02]  /*b190*/  ISETP.GT.AND P1, PT, R57, 0x11, PT ;  /* 0x000000113900780c */ /* 0x000fc40003f24270 */
        /* <DEDUP_REMOVED lines=45> */
[----:B------:R-:W1:Y:S01]  /*b470*/  MUFU.TANH R27, R27 ;  /* 0x0000001b001b7308 */ /* 0x000e620000002400 */
[----:B0-----:R-:W-:Y:S02]  /*b480*/  FSEL R53, R53, -INF , P1 ;  /* 0xff80000035357808 */ /* 0x001fe40000800000 */
[----:B------:R-:W-:Y:S02]  /*b490*/  ISETP.GT.AND P1, PT, R21, RZ, PT ;  /* 0x000000ff1500720c */ /* 0x000fe40003f24270 */
[----:B------:R-:W-:-:S03]  /*b4a0*/  FMNMX.FTZ R24, R53, R24, !PT ;  /* 0x0000001835187209 */ /* 0x000fc60007810000 */
[----:B------:R-:W0:Y:S02]  /*b4b0*/  MUFU.TANH R30, R30 ;  /* 0x0000001e001e7308 */ /* 0x000e240000002400 */
[----:B------:R-:W2:Y:S06]  /*b4c0*/  SHFL.BFLY PT, R73, R24, 0x2, 0x1f ;  /* 0x0c401f0018497f89 */ /* 0x000eac00000e0000 */
[----:B------:R-:W-:Y:S01]  /*b4d0*/  MUFU.TANH R31, R31 ;  /* 0x0000001f001f7308 */ /* 0x000fe20000002400 */
[----:B-1----:R-:W-:Y:S02]  /*b4e0*/  FSEL R27, R27, -INF , P2 ;  /* 0xff8000001b1b7808 */ /* 0x002fe40001000000 */
[----:B------:R-:W-:-:S05]  /*b4f0*/  ISETP.GT.AND P2, PT, R21, 0x10, PT ;  /* 0x000000101500780c */ /* 0x000fca0003f44270 */
[----:B------:R-:W1:Y:S01]  /*b500*/  MUFU.TANH R34, R34 ;  /* 0x0000002200227308 */ /* 0x000e620000002400 */
[----:B0-----:R-:W-:Y:S02]  /*b510*/  FSEL R75, R30, -INF , P3 ;  /* 0xff8000001e4b7808 */ /* 0x001fe40001800000 */
[----:B------:R-:W-:-:S05]  /*b520*/  ISETP.GT.AND P3, PT, R21, 0x20, PT ;  /* 0x000000201500780c */ /* 0x000fca0003f64270 */
[----:B------:R-:W-:Y:S01]  /*b530*/  MUFU.TANH R35, R35 ;  /* 0x0000002300237308 */ /* 0x000fe20000002400 */
[----:B--2---:R-:W-:-:S05]  /*b540*/  FMNMX.FTZ R73, R24, R73, !PT ;  /* 0x0000004918497209 */ /* 0x004fca0007810000 */
[----:B------:R-:W0:Y:S02]  /*b550*/  SHFL.BFLY PT, R24, R73, 0x1, 0x1f ;  /* 0x0c201f0049187f89 */ /* 0x000e2400000e0000 */
[----:B------:R-:W2:Y:S01]  /*b560*/  MUFU.TANH R38, R38 ;  /* 0x0000002600267308 */ /* 0x000ea20000002400 */
[----:B-1----:R-:W-:Y:S02]  /*b570*/  FSEL R77, R34, -INF , P2 ;  /* 0xff800000224d7808 */ /* 0x002fe40001000000 */
[----:B------:R-:W-:-:S05]  /*b580*/  ISETP.GT.AND P2, PT, R21, 0x18, PT ;  /* 0x000000181500780c */ /* 0x000fca0003f44270 */
[----:B------:R-:W1:Y:S08]  /*b590*/  MUFU.TANH R39, R39 ;  /* 0x0000002700277308 */ /* 0x000e700000002400 */
[----:B------:R-:W3:Y:S01]  /*b5a0*/  MUFU.TANH R42, R42 ;  /* 0x0000002a002a7308 */ /* 0x000ee20000002400 */
[----:B--2---:R-:W-:Y:S02]  /*b5b0*/  FSEL R79, R38, -INF , P2 ;  /* 0xff800000264f7808 */ /* 0x004fe40001000000 */
[----:B------:R-:W-:-:S02]  /*b5c0*/  ISETP.GT.AND P2, PT, R21, 0x21, PT ;  /* 0x000000211500780c */ /* 0x000fc40003f44270 */
[----:B0-----:R-:W-:-:S03]  /*b5d0*/  FMNMX.FTZ R169, R73, R24, !PT ;  /* 0x0000001849a97209 */ /* 0x001fc60007810000 */
[----:B------:R-:W0:Y:S01]  /*b5e0*/  MUFU.TANH R43, R43 ;  /* 0x0000002b002b7308 */ /* 0x000e220000002400 */
[----:B------:R-:W-:Y:S02]  /*b5f0*/  FSEL R73, R26, -INF , P1 ;  /* 0xff8000001a497808 */ /* 0x000fe40000800000 */
[----:B------:R-:W-:Y:S01]  /*b600*/  ISETP.GT.AND P1, PT, R21, 0x9, PT ;  /* 0x000000091500780c */ /* 0x000fe20003f24270 */
[----:B------:R-:W-:Y:S01]  /*b610*/  FMUL.FTZ R20, R169, R170 ;  /* 0x000000aaa9147220 */ /* 0x000fe20000410000 */
[----:B------:R-:W-:Y:S02]  /*b620*/  FMNMX.FTZ R0, R73, R27, !PT ;  /* 0x0000001b49007209 */ /* 0x000fe40007810000 */
[----:B------:R-:W-:Y:S01]  /*b630*/  FSEL R31, R31, -INF , P1 ;  /* 0xff8000001f1f7808 */ /* 0x000fe20000800000 */
[----:B------:R-:W2:Y:S01]  /*b640*/  MUFU.TANH R46, R46 ;  /* 0x0000002e002e7308 */ /* 0x000ea20000002400 */
[----:B------:R-:W-:Y:S02]  /*b650*/  FMNMX.FTZ R0, R75, R0, !PT ;  /* 0x000000004b007209 */ /* 0x000fe40007810000 */
[----:B------:R-:W-:-:S02]  /*b660*/  ISETP.GT.AND P1, PT, R21, 0x11, PT ;  /* 0x000000111500780c */ /* 0x000fc40003f24270 */
[----:B------:R-:W-:Y:S02]  /*b670*/  FMNMX.FTZ R0, R31, R0, !PT ;  /* 0x000000001f007209 */ /* 0x000fe40007810000 */
[----:B------:R-:W-:Y:S01]  /*b680*/  FSEL R35, R35, -INF , P1 ;  /* 0xff80000023237808 */ /* 0x000fe20000800000 */
[----:B------:R-:W4:Y:S01]  /*b690*/  MUFU.TANH R47, R47 ;  /* 0x0000002f002f7308 */ /* 0x000f220000002400 */
[----:B------:R-:W-:Y:S02]  /*b6a0*/  FMNMX.FTZ R0, R77, R0, !PT ;  /* 0x000000004d007209 */ /* 0x000fe40007810000 */
[----:B------:R-:W-:Y:S02]  /*b6b0*/  ISETP.GT.AND P1, PT, R21, 0x19, PT ;  /* 0x000000191500780c */ /* 0x000fe40003f24270 */
[----:B------:R-:W-:Y:S02]  /*b6c0*/  FMNMX.FTZ R0, R35, R0, !PT ;  /* 0x0000000023007209 */ /* 0x000fe40007810000 */
[----:B-1----:R-:W-:Y:S01]  /*b6d0*/  FSEL R39, R39, -INF , P1 ;  /* 0xff80000027277808 */ /* 0x002fe20000800000 */
[----:B------:R-:W1:Y:S01]  /*b6e0*/  MUFU.TANH R50, R50 ;  /* 0x0000003200327308 */ /* 0x000e620000002400 */
[----:B------:R-:W-:-:S02]  /*b6f0*/  FMNMX.FTZ R0, R79, R0, !PT ;  /* 0x000000004f007209 */ /* 0x000fc40007810000 */
[----:B---3--:R-:W-:Y:S02]  /*b700*/  FSEL R81, R42, -INF , P3 ;  /* 0xff8000002a517808 */ /* 0x008fe40001800000 */
[----:B------:R-:W-:Y:S02]  /*b710*/  FMNMX.FTZ R0, R39, R0, !PT ;  /* 0x0000000027007209 */ /* 0x000fe40007810000 */
[----:B------:R-:W-:Y:S01]  /*b720*/  ISETP.GT.AND P1, PT, R21, 0x28, PT ;  /* 0x000000281500780c */ /* 0x000fe20003f24270 */
[----:B------:R-:W3:Y:S01]  /*b730*/  MUFU.TANH R51, R51 ;  /* 0x0000003300337308 */ /* 0x000ee20000002400 */
[----:B0-----:R-:W-:Y:S02]  /*b740*/  FSEL R43, R43, -INF , P2 ;  /* 0xff8000002b2b7808 */ /* 0x001fe40001000000 */
[----:B------:R-:W-:Y:S02]  /*b750*/  FMNMX.FTZ R0, R81, R0, !PT ;  /* 0x0000000051007209 */ /* 0x000fe40007810000 */
[----:B--2---:R-:W-:-:S02]  /*b760*/  FSEL R83, R46, -INF , P1 ;  /* 0xff8000002e537808 */ /* 0x004fc40000800000 */
[----:B------:R-:W-:Y:S01]  /*b770*/  FMNMX.FTZ R0, R43, R0, !PT ;  /* 0x000000002b007209 */ /* 0x000fe20007810000 */
[----:B------:R-:W0:Y:S01]  /*b780*/  MUFU.TANH R54, R54 ;  /* 0x0000003600367308 */ /* 0x000e220000002400 */
[----:B------:R-:W-:Y:S02]  /*b790*/  ISETP.GT.AND P3, PT, R21, 0x30, PT ;  /* 0x000000301500780c */ /* 0x000fe40003f64270 */
[----:B----4-:R-:W-:Y:S02]  /*b7a0*/  FSEL R47, R47, -INF , P4 ;  /* 0xff8000002f2f7808 */ /* 0x010fe40002000000 */
[----:B------:R-:W-:Y:S02]  /*b7b0*/  FMNMX.FTZ R0, R83, R0, !PT ;  /* 0x0000000053007209 */ /* 0x000fe40007810000 */
[----:B------:R-:W-:Y:S01]  /*b7c0*/  FSETP.NEU.FTZ.AND P2, PT, R169, -INF , PT ;  /* 0xff800000a900780b */ /* 0x000fe20003f5d000 */
[----:B------:R-:W2:Y:S01]  /*b7d0*/  MUFU.TANH R55, R55 ;  /* 0x0000003700377308 */ /* 0x000ea20000002400 */
[----:B------:R-:W-:-:S02]  /*b7e0*/  ISETP.GT.AND P1, PT, R21, 0x31, PT ;  /* 0x000000311500780c */ /* 0x000fc40003f24270 */
[----:B-1----:R-:W-:Y:S02]  /*b7f0*/  FSEL R85, R50, -INF , P3 ;  /* 0xff80000032557808 */ /* 0x002fe40001800000 */
[----:B------:R-:W-:Y:S02]  /*b800*/  FMNMX.FTZ R0, R47, R0, !PT ;  /* 0x000000002f007209 */ /* 0x000fe40007810000 */
[----:B------:R-:W-:Y:S02]  /*b810*/  FSEL R20, R20, RZ, P2 ;  /* 0x000000ff14147208 */ /* 0x000fe40001000000 */
[----:B------:R-:W-:Y:S02]  /*b820*/  ISETP.GT.AND P2, PT, R21, 0x38, PT ;  /* 0x000000381500780c */ /* 0x000fe40003f44270 */
[----:B---3--:R-:W-:Y:S01]  /*b830*/  FSEL R51, R51, -INF , P1 ;  /* 0xff80000033337808 */ /* 0x008fe20000800000 */
[--C-:B------:R-:W-:Y:S01]  /*b840*/  FFMA.FTZ R24, R59, R170, -R20.reuse ;  /* 0x000000aa3b187223 */ /* 0x100fe20000010814 */
[----:B------:R-:W-:Y:S01]  /*b850*/  FMNMX.FTZ R0, R85, R0, !PT ;  /* 0x0000000055007209 */ /* 0x000fe20007810000 */
[-CC-:B------:R-:W-:Y:S01]  /*b860*/  FFMA.FTZ R177, R61, R170.reuse, -R20.reuse ;  /* 0x000000aa3db17223 */ /* 0x180fe20000010814 */
[----:B------:R-:W-:Y:S01]  /*b870*/  ISETP.GT.AND P1, PT, R21, 0x39, PT ;  /* 0x000000391500780c */ /* 0x000fe20003f24270 */
[-CC-:B------:R-:W-:Y:S01]  /*b880*/  FFMA.FTZ R178, R29, R170.reuse, -R20.reuse ;  /* 0x000000aa1db27223 */ /* 0x180fe20000010814 */
[----:B0-----:R-:W-:Y:S01]  /*b890*/  FSEL R59, R54, -INF , P2 ;  /* 0xff800000363b7808 */ /* 0x001fe20001000000 */
[--C-:B------:R-:W-:Y:S01]  /*b8a0*/  FFMA.FTZ R25, R25, R170, -R20.reuse ;  /* 0x000000aa19197223 */ /* 0x100fe20000010814 */
[----:B------:R-:W-:Y:S01]  /*b8b0*/  FMNMX.FTZ R0, R51, R0, !PT ;  /* 0x0000000033007209 */ /* 0x000fe20007810000 */
[-CC-:B------:R-:W-:Y:S01]  /*b8c0*/  FFMA.FTZ R179, R63, R170.reuse, -R20.reuse ;  /* 0x000000aa3fb37223 */ /* 0x180fe20000010814 */
[----:B--2---:R-:W-:Y:S01]  /*b8d0*/  FSEL R55, R55, -INF , P1 ;  /* 0xff80000037377808 */ /* 0x004fe20000800000 */
        /* <DEDUP_REMOVED lines=15> */
[----:B------:R1:W2:Y:S08]  /*b9d0*/  MUFU.EX2 R87, R25 ;  /* 0x0000001900577308 */ /* 0x0002b00000000800 */
[----:B------:R-:W-:Y:S01]  /*b9e0*/  MUFU.EX2 R177, R177 ;  /* 0x000000b100b17308 */ /* 0x000fe20000000800 */
[----:B-1----:R-:W-:Y:S01]  /*b9f0*/  IMAD.MOV.U32 R25, RZ, RZ, 0x40000040 ;  /* 0x40000040ff197424 */ /* 0x002fe200078e00ff */
[----:B0-----:R-:W-:-:S04]  /*ba00*/  FMNMX.FTZ R21, R0, R21, !PT ;  /* 0x0000001500157209 */ /* 0x001fc80007810000 */
[----:B------:R-:W-:Y:S02]  /*ba10*/  R2UR UR11, R25 ;  /* 0x00000000190b72ca */ /* 0x000fe400000e0000 */
[----:B------:R-:W0:Y:S01]  /*ba20*/  MUFU.EX2 R178, R178 ;  /* 0x000000b200b27308 */ /* 0x000e220000000800 */
[----:B------:R-:W1:Y:S01]  /*ba30*/  SHFL.BFLY PT, R0, R21, 0x1, 0x1f ;  /* 0x0c201f0015007f89 */ /* 0x000e6200000e0000 */
[----:B--2---:R-:W-:Y:S01]  /*ba40*/  FADD.FTZ R228, R152, R87 ;  /* 0x0000005798e47221 */ /* 0x004fe20000010000 */
[----:B------:R-:W-:-:S05]  /*ba50*/  F2FP.F16.F32.PACK_AB R152, R87, R152 ;  /* 0x000000985798723e */ /* 0x000fca00000000ff */
        /* <DEDUP_REMOVED lines=12> */
[----:B------:R-:W-:Y:S02]  /*bb20*/  FSEL R26, R0, RZ, P1 ;  /* 0x000000ff001a7208 */ /* 0x000fe40000800000 */
[----:B------:R-:W-:Y:S01]  /*bb30*/  ISETP.NE.AND P1, PT, R70, RZ, PT ;  /* 0x000000ff4600720c */ /* 0x000fe20003f25270 */
[----:B------:R-:W-:Y:S01]  /*bb40*/  FADD.FTZ R180, R180, R179 ;  /* 0x000000b3b4b47221 */ /* 0x000fe20000010000 */
[----:B------:R-:W-:Y:S01]  /*bb50*/  LOP3.LUT R0, R56, 0x2000000, RZ, 0xfc, !PT ;  /* 0x0200000038007812 */ /* 0x000fe200078efcff */
        /* <DEDUP_REMOVED lines=20> */
[----:B------:R-:W-:Y:S01]  /*bca0*/  IMAD R20, R18, 0x1000, R0 ;  /* 0x0000100012147824 */ /* 0x000fe200078e0200 */
[----:B0-----:R-:W-:Y:S01]  /*bcb0*/  F2FP.F16.F32.PACK_AB R158, R182, R181 ;  /* 0x000000b5b69e723e */ /* 0x001fe200000000ff */
[----:B------:R-:W-:Y:S01]  /*bcc0*/  FADD.FTZ R181, R181, R180 ;  /* 0x000000b4b5b57221 */ /* 0x000fe20000010000 */
[----:B------:R-:W-:-:S02]  /*bcd0*/  @!P1 VIADD R15, R15, 0x38860 ;  /* 0x000388600f0f9836 */ /* 0x000fc40000000000 */
[C---:B------:R-:W-:Y:S01]  /*bce0*/  R2UR UR6, R20.reuse ;  /* 0x00000000140672ca */ /* 0x040fe200000e0000 */
[----:B------:R-:W0:Y:S01]  /*bcf0*/  MUFU.EX2 R200, R200 ;  /* 0x000000c800c87308 */ /* 0x000e220000000800 */
[----:B-1----:R-:W-:Y:S01]  /*bd00*/  MOV R21, 0x40000040 ;  /* 0x4000004000157802 */ /* 0x002fe20000000f00 */
[----:B------:R-:W-:Y:S02]  /*bd10*/  VIADD R24, R20, 0x80 ;  /* 0x0000008014187836 */ /* 0x000fe40000000000 */
[----:B------:R-:W-:Y:S01]  /*bd20*/  FADD.FTZ R182, R182, R181 ;  /* 0x000000b5b6b67221 */ /* 0x000fe20000010000 */
[----:B------:R-:W-:Y:S02]  /*bd30*/  @!P1 PRMT R15, RZ, 0x654, R15 ;  /* 0x00000654ff0f9816 */ /* 0x000fe4000000000f */
[----:B------:R-:W-:Y:S01]  /*bd40*/  R2UR UR7, R21 ;  /* 0x00000000150772ca */ /* 0x000fe200000e0000 */
[----:B------:R-:W-:Y:S01]  /*bd50*/  MUFU.EX2 R201, R201 ;  /* 0x000000c900c97308 */ /* 0x000fe20000000800 */
[----:B------:R-:W-:-:S07]  /*bd60*/  R2UR UR10, R24 ;  /* 0x00000000180a72ca */ /* 0x000fce00000e0000 */
[----:B------:R-:W1:Y:S01]  /*bd70*/  MUFU.EX2 R202, R202 ;  /* 0x000000ca00ca7308 */ /* 0x000e620000000800 */
[----:B0-----:R-:W-:Y:S01]  /*bd80*/  F2FP.F16.F32.PACK_AB R153, R200, R199 ;  /* 0x000000c7c899723e */ /* 0x001fe200000000ff */
[----:B------:R-:W-:-:S06]  /*bd90*/  FADD.FTZ R200, R199, R200 ;  /* 0x000000c8c7c87221 */ /* 0x000fcc0000010000 */
[----:B------:R-:W-:Y:S08]  /*bda0*/  MUFU.EX2 R203, R203 ;  /* 0x000000cb00cb7308 */ /* 0x000ff00000000800 */
[----:B------:R-:W0:Y:S01]  /*bdb0*/  MUFU.EX2 R204, R204 ;  /* 0x000000cc00cc7308 */ /* 0x000e220000000800 */
[----:B-1----:R-:W-:Y:S01]  /*bdc0*/  F2FP.F16.F32.PACK_AB R155, R202, R201 ;  /* 0x000000c9ca9b723e */ /* 0x002fe200000000ff */
[----:B------:R-:W-:Y:S01]  /*bdd0*/  BAR.SYNC.DEFER_BLOCKING 0xf, 0x100 ;  /* 0x03c4000000007b1d */ /* 0x000fe20000010000 */
[----:B------:R-:W-:-:S04]  /*bde0*/  FADD.FTZ R201, R201, R200 ;  /* 0x000000c8c9c97221 */ /* 0x000fc80000010000 */
[----:B------:R-:W-:Y:S01]  /*bdf0*/  FADD.FTZ R202, R202, R201 ;  /* 0x000000c9caca7221 */ /* 0x000fe20000010000 */
[----:B------:R-:W-:Y:S08]  /*be00*/  MUFU.EX2 R205, R205 ;  /* 0x000000cd00cd7308 */ /* 0x000ff00000000800 */
[----:B------:R-:W1:Y:S01]  /*be10*/  MUFU.EX2 R206, R206 ;  /* 0x000000ce00ce7308 */ /* 0x000e620000000800 */
[----:B0-----:R-:W-:Y:S01]  /*be20*/  F2FP.F16.F32.PACK_AB R157, R204, R203 ;  /* 0x000000cbcc9d723e */ /* 0x001fe200000000ff */
[----:B------:R-:W-:-:S04]  /*be30*/  FADD.FTZ R203, R203, R202 ;  /* 0x000000cacbcb7221 */ /* 0x000fc80000010000 */
[----:B------:R-:W-:Y:S02]  /*be40*/  FADD.FTZ R204, R204, R203 ;  /* 0x000000cbcccc7221 */ /* 0x000fe40000010000 */
[----:B------:R-:W-:Y:S01]  /*be50*/  MUFU.EX2 R183, R183 ;  /* 0x000000b700b77308 */ /* 0x000fe20000000800 */
[----:B------:R0:W-:Y:S07]  /*be60*/  STSM.16.M88.4 [R195+0x36400], R152 ;  /* 0x03640098c3007844 */ /* 0x0001ee0000000200 */
[----:B------:R-:W2:Y:S01]  /*be70*/  MUFU.EX2 R186, R186 ;  /* 0x000000ba00ba7308 */ /* 0x000ea20000000800 */
[----:B-1----:R-:W-:Y:S01]  /*be80*/  F2FP.F16.F32.PACK_AB R159, R206, R205 ;  /* 0x000000cdce9f723e */ /* 0x002fe200000000ff */
[----:B------:R-:W-:-:S04]  /*be90*/  FADD.FTZ R205, R205, R204 ;  /* 0x000000cccdcd7221 */ /* 0x000fc80000010000 */
[----:B------:R1:W-:Y:S01]  /*bea0*/  STSM.16.M88.4 [R210], R156 ;  /* 0x0000009cd2007844 */ /* 0x0003e20000000200 */
[----:B------:R-:W-:Y:S01]  /*beb0*/  FADD.FTZ R206, R206, R205 ;  /* 0x000000cdcece7221 */ /* 0x000fe20000010000 */
[----:B------:R-:W-:Y:S08]  /*bec0*/  MUFU.EX2 R196, R196 ;  /* 0x000000c400c47308 */ /* 0x000ff00000000800 */
[----:B------:R-:W3:Y:S01]  /*bed0*/  MUFU.EX2 R197, R197 ;  /* 0x000000c500c57308 */ /* 0x000ee20000000800 */
[----:B--2---:R-:W-:Y:S01]  /*bee0*/  F2FP.F16.F32.PACK_AB R160, R186, R183 ;  /* 0x000000b7baa0723e */ /* 0x004fe200000000ff */
[----:B------:R-:W-:-:S04]  /*bef0*/  FADD.FTZ R183, R183, R182 ;  /* 0x000000b6b7b77221 */ /* 0x000fc80000010000 */
[----:B------:R-:W-:Y:S01]  /*bf00*/  FADD.FTZ R183, R186, R183 ;  /* 0x000000b7bab77221 */ /* 0x000fe20000010000 */
[----:B------:R-:W-:Y:S01]  /*bf10*/  VIADD R186, R168, 0xfffffffe ;  /* 0xfffffffea8ba7836 */ /* 0x000fe20000000000 */
[----:B------:R-:W2:Y:S08]  /*bf20*/  MUFU.EX2 R207, R207 ;  /* 0x000000cf00cf7308 */ /* 0x000eb00000000800 */
[----:B------:R-:W4:Y:S01]  /*bf30*/  MUFU.EX2 R211, R211 ;  /* 0x000000d300d37308 */ /* 0x000f220000000800 */
[----:B---3--:R-:W-:Y:S01]  /*bf40*/  F2FP.F16.F32.PACK_AB R162, R197, R196 ;  /* 0x000000c4c5a2723e */ /* 0x008fe200000000ff */
[----:B------:R-:W-:-:S04]  /*bf50*/  FADD.FTZ R196, R196, R183 ;  /* 0x000000b7c4c47221 */ /* 0x000fc80000010000 */
[----:B------:R-:W-:Y:S02]  /*bf60*/  FADD.FTZ R197, R197, R196 ;  /* 0x000000c4c5c57221 */ /* 0x000fe40000010000 */
[----:B------:R-:W-:Y:S01]  /*bf70*/  MUFU.EX2 R225, R225 ;  /* 0x000000e100e17308 */ /* 0x000fe20000000800 */
[----:B--2---:R-:W-:-:S07]  /*bf80*/  FADD.FTZ R206, R207, R206 ;  /* 0x000000cecfce7221 */ /* 0x004fce0000010000 */
[----:B------:R-:W2:Y:S01]  /*bf90*/  MUFU.EX2 R226, R226 ;  /* 0x000000e200e27308 */ /* 0x000ea20000000800 */
[C---:B----4-:R-:W-:Y:S01]  /*bfa0*/  F2FP.F16.F32.PACK_AB R161, R211.reuse, R207 ;  /* 0x000000cfd3a1723e */ /* 0x050fe200000000ff */
[----:B------:R-:W-:-:S06]  /*bfb0*/  FADD.FTZ R206, R211, R206 ;  /* 0x000000ced3ce7221 */ /* 0x000fcc0000010000 */
[----:B------:R-:W3:Y:S08]  /*bfc0*/  MUFU.EX2 R198, R198 ;  /* 0x000000c600c67308 */ /* 0x000ef00000000800 */
[----:B------:R-:W4:Y:S01]  /*bfd0*/  MUFU.EX2 R172, R172 ;  /* 0x000000ac00ac7308 */ /* 0x000f220000000800 */
[----:B--2---:R-:W-:Y:S01]  /*bfe0*/  F2FP.F16.F32.PACK_AB R163, R226, R225 ;  /* 0x000000e1e2a3723e */ /* 0x004fe200000000ff */
[----:B------:R-:W-:-:S04]  /*bff0*/  FADD.FTZ R225, R225, R206 ;  /* 0x000000cee1e17221 */ /* 0x000fc80000010000 */
[----:B------:R1:W-:Y:S01]  /*c000*/  STSM.16.M88.4 [R208], R160 ;  /* 0x000000a0d0007844 */ /* 0x0003e20000000200 */
[----:B------:R-:W-:Y:S01]  /*c010*/  FADD.FTZ R226, R226, R225 ;  /* 0x000000e1e2e27221 */ /* 0x000fe20000010000 */
[----:B------:R-:W-:Y:S01]  /*c020*/  MUFU.EX2 R173, R173 ;  /* 0x000000ad00ad7308 */ /* 0x000fe20000000800 */
[----:B---3--:R-:W-:-:S07]  /*c030*/  FADD.FTZ R197, R198, R197 ;  /* 0x000000c5c6c57221 */ /* 0x008fce0000010000 */
[----:B------:R-:W2:Y:S01]  /*c040*/  MUFU.EX2 R174, R174 ;  /* 0x000000ae00ae7308 */ /* 0x000ea20000000800 */
[C---:B----4-:R-:W-:Y:S01]  /*c050*/  F2FP.F16.F32.PACK_AB R164, R172.reuse, R198 ;  /* 0x000000c6aca4723e */ /* 0x050fe200000000ff */
[----:B------:R-:W-:-:S06]  /*c060*/  FADD.FTZ R172, R172, R197 ;  /* 0x000000c5acac7221 */ /* 0x000fcc0000010000 */
[----:B------:R-:W3:Y:S08]  /*c070*/  MUFU.EX2 R227, R227 ;  /* 0x000000e300e37308 */ /* 0x000ef00000000800 */
[----:B------:R-:W4:Y:S01]  /*c080*/  MUFU.EX2 R175, R175 ;  /* 0x000000af00af7308 */ /* 0x000f220000000800 */
[----:B--2---:R-:W-:-:S07]  /*c090*/  F2FP.F16.F32.PACK_AB R166, R174, R173 ;  /* 0x000000adaea6723e */ /* 0x004fce00000000ff */
[----:B------:R-:W-:Y:S01]  /*c0a0*/  MUFU.EX2 R176, R176 ;  /* 0x000000b000b07308 */ /* 0x000fe20000000800 */
[----:B---3--:R-:W-:-:S07]  /*c0b0*/  FADD.FTZ R226, R227, R226 ;  /* 0x000000e2e3e27221 */ /* 0x008fce0000010000 */
[----:B------:R-:W2:Y:S01]  /*c0c0*/  MUFU.EX2 R21, R26 ;  /* 0x0000001a00157308 */ /* 0x000ea20000000800 */
[C---:B----4-:R-:W-:Y:S01]  /*c0d0*/  F2FP.F16.F32.PACK_AB R165, R175.reuse, R227 ;  /* 0x000000e3afa5723e */ /* 0x050fe200000000ff */
[----:B------:R-:W-:Y:S01]  /*c0e0*/  FADD.FTZ R175, R175, R226 ;  /* 0x000000e2afaf7221 */ /* 0x000fe20000010000 */
[----:B--2---:R-:W-:-:S05]  /*c0f0*/  F2FP.F16.F32.PACK_AB R167, R21, R176 ;  /* 0x000000b015a7723e */ /* 0x004fca00000000ff */
[----:B------:R1:W-:Y:S01]  /*c100*/  STSM.16.M88.4 [R209], R164 ;  /* 0x000000a4d1007844 */ /* 0x0003e20000000200 */
[----:B------:R-:W-:-:S06]  /*c110*/  WARPGROUP.ARRIVE ;  /* 0x00000000000079c5 */ /* 0x000fcc0000000000 */
[----:B------:R-:W-:Y:S03]  /*c120*/  HGMMA.64x256x16.F32 R24, R152, gdesc[UR4].tnspB, RZ, !UPT, gsb0 ;  /* 0x43e0000498187df0 */ /* 0x000fe6000c0008ff */
[----:B------:R-:W-:Y:S02]  /*c130*/  WARPGROUP.DEPBAR.LE gsb0, 0x0 ;  /* 0x00008000000079c5 */ /* 0x000fe40000010000 */
[----:B------:R-:W-:Y:S01]  /*c140*/  WARPGROUP.ARRIVE ;  /* 0x00000000000079c5 */ /* 0x000fe20000000000 */
[----:B0-----:R-:W-:Y:S02]  /*c150*/  VIADD R152, R20, 0x100 ;  /* 0x0000010014987836 */ /* 0x001fe40000000000 */
[----:B------:R-:W-:-:S15]  /*c160*/  IMAD.MOV.U32 R153, RZ, RZ, 0x40000040 ;  /* 0x40000040ff997424 */ /* 0x000fde00078e00ff */
[----:B------:R-:W-:-:S05]  /*c170*/  NOP ;  /* 0x0000000000007918 */ /* 0x000fca0000000000 */
[----:B------:R-:W-:Y:S01]  /*c180*/  HGMMA.64x256x16.F32 R24, R156, gdesc[UR8].tnspB, R24, gsb0 ;  /* 0x43e000089c187df0 */ /* 0x000fe20008000818 */
[----:B------:R-:W-:Y:S01]  /*c190*/  R2UR UR6, R152 ;  /* 0x00000000980672ca */ /* 0x000fe200000e0000 */
[----:B------:R-:W-:Y:S01]  /*c1a0*/  VIADD R152, R20, 0x180 ;  /* 0x0000018014987836 */ /* 0x000fe20000000000 */
[----:B------:R-:W-:Y:S01]  /*c1b0*/  R2UR UR7, R153 ;  /* 0x00000000990772ca */ /* 0x000fe200000e0000 */
[----:B------:R-:W-:Y:S01]  /*c1c0*/  IMAD.IADD R20, R187, 0x1, -R184 ;  /* 0x00000001bb147824 */ /* 0x000fe200078e0ab8 */
[----:B------:R-:W-:-:S03]  /*c1d0*/  MOV R153, 0x40000040 ;  /* 0x4000004000997802 */ /* 0x000fc60000000f00 */
[----:B------:R-:W-:Y:S01]  /*c1e0*/  IMAD R20, R185, 0x40, R20 ;  /* 0x00000040b9147824 */ /* 0x000fe200078e0214 */
[----:B------:R-:W-:Y:S02]  /*c1f0*/  WARPGROUP.DEPBAR.LE gsb0, 0x0 ;  /* 0x00008000000079c5 */ /* 0x000fe40000010000 */
[----:B------:R-:W-:-:S15]  /*c200*/  WARPGROUP.ARRIVE ;  /* 0x00000000000079c5 */ /* 0x000fde0000000000 */
[----:B------:R-:W-:-:S02]  /*c210*/  NOP ;  /* 0x0000000000007918 */ /* 0x000fc40000000000 */
[----:B------:R-:W-:Y:S01]  /*c220*/  HGMMA.64x256x16.F32 R24, R160, gdesc[UR4].tnspB, R24, gsb0 ;  /* 0x43e00004a0187df0 */ /* 0x000fe20008000818 */
[----:B------:R-:W-:Y:S02]  /*c230*/  R2UR UR6, R152 ;  /* 0x00000000980672ca */ /* 0x000fe400000e0000 */
[----:B------:R-:W-:Y:S02]  /*c240*/  R2UR UR7, R153 ;  /* 0x00000000990772ca */ /* 0x000fe400000e0000 */
[----:B------:R-:W-:-:S04]  /*c250*/  SHF.R.S32.HI R153, RZ, 0x1f, R20 ;  /* 0x0000001fff997819 */ /* 0x000fc80000011414 */
[----:B------:R-:W-:Y:S01]  /*c260*/  LEA.HI R153, R153, R20, RZ, 0x6 ;  /* 0x0000001499997211 */ /* 0x000fe200078f30ff */
[----:B------:R-:W-:-:S03]  /*c270*/  FADD.FTZ R20, R176, R175 ;  /* 0x000000afb0147221 */ /* 0x000fc60000010000 */
[----:B------:R-:W-:Y:S01]  /*c280*/  SHF.R.S32.HI R153, RZ, 0x6, R153 ;  /* 0x00000006ff997819 */ /* 0x000fe20000011499 */
[----:B------:R-:W-:-:S03]  /*c290*/  FADD.FTZ R20, R21, R20 ;  /* 0x0000001415147221 */ /* 0x000fc60000010000 */
[----:B------:R-:W-:-:S04]  /*c2a0*/  VIMNMX R211, RZ, R153, !PT ;  /* 0x00000099ffd37248 */ /* 0x000fc80007fe0100 */
[----:B------:R-:W-:Y:S01]  /*c2b0*/  ISETP.GE.AND P2, PT, R186, R211, PT ;  /* 0x000000d3ba00720c */ /* 0x000fe20003f46270 */
[----:B------:R-:W-:Y:S02]  /*c2c0*/  WARPGROUP.DEPBAR.LE gsb0, 0x0 ;  /* 0x00008000000079c5 */ /* 0x000fe40000010000 */
[----:B------:R-:W-:-:S06]  /*c2d0*/  WARPGROUP.ARRIVE ;  /* 0x00000000000079c5 */ /* 0x000fcc0000000000 */
        /* <DEDUP_REMOVED lines=13> */
[----:B-1----:R-:W-:Y:S06]  /*c3b0*/  @!P2 BRA `(.L_x_6959) ;  /* 0x0000003800dca947 */ /* 0x002fec0003800000 */
[----:B------:R-:W-:Y:S01]  /*c3c0*/  BSSY B0, `(.L_x_6960) ;  /* 0x00003b5000007945 */ /* 0x000fe20003800000 */
[----:B------:R-:W-:Y:S01]  /*c3d0*/  MOV R200, R171 ;  /* 0x000000ab00c87202 */ /* 0x000fe20000000f00 */
[----:B------:R-:W-:Y:S02]  /*c3e0*/  IMAD.MOV.U32 R198, RZ, RZ, R169 ;  /* 0x000000ffffc67224 */ /* 0x000fe400078e00a9 */
[----:B------:R-:W-:-:S07]  /*c3f0*/  IMAD.MOV.U32 R199, RZ, RZ, R18 ;  /* 0x000000ffffc77224 */ /* 0x000fce00078e0012 */
.L_x_6971:
[----:B------:R-:W-:-:S05]  /*c400*/  VIADD R18, R199, 0x1 ;  /* 0x00000001c7127836 */ /* 0x000fca0000000000 */
[----:B------:R-:W-:-:S04]  /*c410*/  ISETP.NE.AND P2, PT, R18, 0x2, PT ;  /* 0x000000021200780c */ /* 0x000fc80003f45270 */
[----:B------:R-:W-:Y:S02]  /*c420*/  SEL R152, RZ, 0x1, P2 ;  /* 0x00000001ff987807 */ /* 0x000fe40001000000 */
[----:B------:R-:W-:Y:S02]  /*c430*/  SEL R18, R18, RZ, P2 ;  /* 0x000000ff12127207 */ /* 0x000fe40001000000 */
[----:B------:R-:W-:Y:S01]  /*c440*/  LOP3.LUT R19, R19, R152, RZ, 0x3c, !PT ;  /* 0x0000009813137212 */ /* 0x000fe200078e3cff */
[----:B------:R-:W-:Y:S06]  /*c450*/  @!P0 BRA `(.L_x_6961) ;  /* 0x0000000000048947 */ /* 0x000fec0003800000 */
[----:B------:R-:W-:Y:S01]  /*c460*/  BPT.TRAP 0x1 ;  /* 0x000000040000795c */ /* 0x000fe20000300000 */
.L_x_6961:
[----:B------:R-:W-:Y:S01]  /*c470*/  IMAD R21, R18, 0x8, R2 ;  /* 0x0000000812157824 */ /* 0x000fe200078e0202 */
[----:B------:R-:W-:-:S04]  /*c480*/  SHF.L.U32 R204, R19, 0x1f, RZ ;  /* 0x0000001f13cc7819 */ /* 0x000fc800000006ff */
[----:B------:R0:W1:Y:S01]  /*c490*/  SYNCS.PHASECHK.TRANS64.TRYWAIT P2, [R21+URZ+0x38830], R204 ;  /* 0x038830cc150075a7 */ /* 0x000062000804017f */
[----:B------:R-:W-:Y:S05]  /*c4a0*/  @!P0 BRA `(.L_x_6962) ;  /* 0x0000000000048947 */ /* 0x000fea0003800000 */
[----:B------:R-:W-:Y:S01]  /*c4b0*/  BPT.TRAP 0x1 ;  /* 0x000000040000795c */ /* 0x000fe20000300000 */
.L_x_6962:
[----:B------:R-:W-:Y:S01]  /*c4c0*/  BSSY B2, `(.L_x_6963) ;  /* 0x0000006000027945 */ /* 0x000fe20003800000 */
[----:B------:R-:W-:Y:S01]  /*c4d0*/  LEA R196, R18, R3, 0x9 ;  /* 0x0000000312c47211 */ /* 0x000fe200078e48ff */
[----:B------:R-:W-:Y:S02]  /*c4e0*/  IMAD.MOV.U32 R197, RZ, RZ, 0x40000040 ;  /* 0x40000040ffc57424 */ /* 0x000fe400078e00ff */
[----:B-1----:R-:W-:Y:S05]  /*c4f0*/  @P2 BRA `(.L_x_6964) ;  /* 0x0000000000082947 */ /* 0x002fea0003800000 */
[----:B------:R-:W1:Y:S02]  /*c500*/  SYNCS.PHASECHK.TRANS64.TRYWAIT P2, [R21+URZ+0x38830], R204 ;  /* 0x038830cc150075a7 */ /* 0x000e64000804017f */
[----:B-1----:R-:W-:Y:S05]  /*c510*/  @!P2 BRA `(.L_x_6965) ;  /* 0x0000011400a8a947 */ /* 0x002fea0003800000 */
.L_x_6964:
[----:B------:R-:W-:Y:S05]  /*c520*/  BSYNC B2 ;  /* 0x0000000000027941 */ /* 0x000fea0003800000 */
.L_x_6963:
        /* <DEDUP_REMOVED lines=36> */
.L_x_6966:
[----:B------:R2:W3:Y:S01]  /*c770*/  SYNCS.PHASECHK.TRANS64.TRYWAIT P2, [R21+URZ+0x38850], R204 ;  /* 0x038850cc150075a7 */ /* 0x0004e2000804017f */
[----:B------:R-:W-:Y:S05]  /*c780*/  @!P0 BRA `(.L_x_6967) ;  /* 0x0000000000048947 */ /* 0x000fea0003800000 */
[----:B------:R-:W-:Y:S01]  /*c790*/  BPT.TRAP 0x1 ;  /* 0x000000040000795c */ /* 0x000fe20000300000 */
.L_x_6967:
[----:B------:R-:W-:Y:S04]  /*c7a0*/  BSSY B2, `(.L_x_6968) ;  /* 0x0000004000027945 */ /* 0x000fe80003800000 */
[----:B---3--:R-:W-:Y:S05]  /*c7b0*/  @P2 BRA `(.L_x_6969) ;  /* 0x0000000000082947 */ /* 0x008fea0003800000 */
[----:B------:R-:W3:Y:S02]  /*c7c0*/  SYNCS.PHASECHK.TRANS64.TRYWAIT P2, [R21+URZ+0x38850], R204 ;  /* 0x038850cc150075a7 */ /* 0x000ee4000804017f */
[----:B---3--:R-:W-:Y:S05]  /*c7d0*/  @!P2 BRA `(.L_x_6970) ;  /* 0x00000114000ca947 */ /* 0x008fea0003800000 */
.L_x_6969:
[----:B------:R-:W-:Y:S05]  /*c7e0*/  BSYNC B2 ;  /* 0x0000000000027941 */ /* 0x000fea0003800000 */
.L_x_6968:
[----:B------:R-:W-:Y:S01]  /*c7f0*/  IMAD R202, R18, 0x1000, R14 ;  /* 0x0000100012ca7824 */ /* 0x000fe200078e020e */
[----:B------:R-:W-:Y:S01]  /*c800*/  R2UR UR4, R6 ;  /* 0x00000000060472ca */ /* 0x000fe200000e0000 */
[----:B------:R-:W-:Y:S01]  /*c810*/  IMAD.MOV.U32 R203, RZ, RZ, 0x40000040 ;  /* 0x40000040ffcb7424 */ /* 0x000fe200078e00ff */
[----:B------:R-:W-:Y:S01]  /*c820*/  R2UR UR5, R7 ;  /* 0x00000000070572ca */ /* 0x000fe200000e0000 */
[----:B------:R-:W-:Y:S01]  /*c830*/  WARPGROUP.ARRIVE ;  /* 0x00000000000079c5 */ /* 0x000fe20000000000 */
[----:B------:R-:W-:Y:S01]  /*c840*/  R2UR UR6, R202 ;  /* 0x00000000ca0672ca */ /* 0x000fe200000e0000 */
[----:B------:R-:W-:Y:S01]  /*c850*/  IMAD.MOV.U32 R197, RZ, RZ, 0x40000040 ;  /* 0x40000040ffc57424 */ /* 0x000fe200078e00ff */
[----:B------:R-:W-:-:S03]  /*c860*/  R2UR UR7, R203 ;  /* 0x00000000cb0772ca */ /* 0x000fc600000e0000 */
[----:B------:R-:W4:Y:S01]  /*c870*/  S2R R201, SR_TID.X ;  /* 0x0000000000c97919 */ /* 0x000f220000002100 */
[----:B------:R-:W-:Y:S01]  /*c880*/  IADD3 R196, R6, 0x2, RZ ;  /* 0x0000000206c47810 */ /* 0x000fe20007ffe0ff */
[----:B------:R-:W-:Y:S01]  /*c890*/  IMAD.MOV.U32 R205, RZ, RZ, 0x40000040 ;  /* 0x40000040ffcd7424 */ /* 0x000fe200078e00ff */
[----:B------:R-:W-:Y:S01]  /*c8a0*/  IADD3 R203, R202, 0x800, RZ ;  /* 0x00000800cacb7810 */ /* 0x000fe20007ffe0ff */
[----:B------:R-:W-:Y:S02]  /*c8b0*/  VIADD R206, R6, 0x800 ;  /* 0x0000080006ce7836 */ /* 0x000fe40000000000 */
[----:B------:R-:W-:-:S04]  /*c8c0*/  IMAD.MOV.U32 R207, RZ, RZ, 0x40000040 ;  /* 0x40000040ffcf7424 */ /* 0x000fc800078e00ff */
        /* <DEDUP_REMOVED lines=162> */
[----:B------:R-:W4:Y:S01]  /*d2f0*/  SHFL.IDX PT, R196, R201, RZ, 0x1f ;  /* 0x00001fffc9c47589 */ /* 0x000f2200000e0000 */
[----:B------:R-:W-:Y:S01]  /*d300*/  IMAD.MOV.U32 R197, RZ, RZ, 0x4 ;  /* 0x00000004ffc57424 */ /* 0x000fe200078e00ff */
[----:B----4-:R-:W-:-:S04]  /*d310*/  ISETP.GT.AND P2, PT, R196, 0x7f, PT ;  /* 0x0000007fc400780c */ /* 0x010fc80003f44270 */
        /* <DEDUP_REMOVED lines=90> */
[----:B------:R-:W-:Y:S02]  /*d8c0*/  R2UR UR7, R205 ;  /* 0x00000000cd0772ca */ /* 0x000fe400000e0000 */
[----:B------:R-:W-:Y:S02]  /*d8d0*/  MOV R205, 0x40000040 ;  /* 0x4000004000cd7802 */ /* 0x000fe40000000f00 */
        /* <DEDUP_REMOVED lines=72> */
[----:B------:R-:W-:Y:S02]  /*dd60*/  R2UR UR7, R205 ;  /* 0x00000000cd0772ca */ /* 0x000fe400000e0000 */
[----:B------:R-:W-:Y:S02]  /*dd70*/  MOV R205, 0x40000040 ;  /* 0x4000004000cd7802 */ /* 0x000fe40000000f00 */
        /* <DEDUP_REMOVED lines=29> */
[----:B------:R-:W-:-:S04]  /*df50*/  LOP3.LUT R197, R197, 0x1e00, RZ, 0xc0, !PT ;  /* 0x00001e00c5c57812 */ /* 0x000fc800078ec0ff */
[CC--:B------:R-:W-:Y:S02]  /*df60*/  IADD3 R196, R203.reuse, R197.reuse, R6 ;  /* 0x000000c5cbc47210 */ /* 0x0c0fe40007ffe006 */
[----:B------:R-:W-:Y:S01]  /*df70*/  IADD3 R202, R203, R197, R202 ;  /* 0x000000c5cbca7210 */ /* 0x000fe20007ffe0ca */
[----:B------:R-:W-:Y:S02]  /*df80*/  IMAD.MOV.U32 R197, RZ, RZ, 0x40000040 ;  /* 0x40000040ffc57424 */ /* 0x000fe400078e00ff */
[----:B------:R-:W-:Y:S01]  /*df90*/  IMAD.MOV.U32 R203, RZ, RZ, 0x40000040 ;  /* 0x40000040ffcb7424 */ /* 0x000fe200078e00ff */
[----:B------:R-:W-:Y:S02]  /*dfa0*/  WARPGROUP.DEPBAR.LE gsb0, 0x0 ;  /* 0x00008000000079c5 */ /* 0x000fe40000010000 */
[----:B------:R-:W-:-:S06]  /*dfb0*/  WARPGROUP.ARRIVE ;  /* 0x00000000000079c5 */ /* 0x000fcc0000000000 */
        /* <DEDUP_REMOVED lines=10> */
[----:B------:R-:W-:Y:S01]  /*e060*/  ULDC UR4, c[0x0][0xad0] ;  /* 0x0002b40000047ab9 */ /* 0x000fe20000000800 */
[----:B------:R-:W-:Y:S01]  /*e070*/  R2UR UR7, R197 ;  /* 0x00000000c50772ca */ /* 0x000fe200000e0000 */
[----:B------:R-:W-:Y:S01]  /*e080*/  ULDC UR5, c[0x0][0xa80] ;  /* 0x0002a00000057ab9 */ /* 0x000fe20000000800 */
[----:B------:R-:W-:Y:S01]  /*e090*/  R2UR UR6, R196 ;  /* 0x00000000c40672ca */ /* 0x000fe200000e0000 */
[----:B------:R-:W-:Y:S02]  /*e0a0*/  WARPGROUP.DEPBAR.LE gsb0, 0x0 ;  /* 0x00008000000079c5 */ /* 0x000fe40000010000 */
[----:B------:R-:W-:Y:S01]  /*e0b0*/  FMUL.FTZ R206, R156, UR4 ;  /* 0x000000049cce7c20 */ /* 0x000fe20008410000 */
[----:B------:R-:W-:Y:S01]  /*e0c0*/  FMUL.FTZ R156, R157, UR4 ;  /* 0x000000049d9c7c20 */ /* 0x000fe20008410000 */
[----:B------:R-:W-:Y:S01]  /*e0d0*/  MOV R157, 0xffffffc0 ;  /* 0xffffffc0009d7802 */ /* 0x000fe20000000f00 */
[----:B------:R-:W-:Y:S01]  /*e0e0*/  FMUL.FTZ R207, R152, UR4 ;  /* 0x0000000498cf7c20 */ /* 0x000fe20008410000 */
[----:B------:R-:W-:Y:S01]  /*e0f0*/  FMUL.FTZ R225, R153, UR4 ;  /* 0x0000000499e17c20 */ /* 0x000fe20008410000 */
[----:B------:R-:W-:Y:S01]  /*e100*/  FMUL.FTZ R153, R160, UR4 ;  /* 0x00000004a0997c20 */ /* 0x000fe20008410000 */
[----:B------:R-:W-:Y:S01]  /*e110*/  FMUL.FTZ R197, R154, UR4 ;  /* 0x000000049ac57c20 */ /* 0x000fe20008410000 */
[----:B------:R-:W-:-:S02]  /*e120*/  IMAD R160, R186, R157, 0x1 ;  /* 0x00000001baa07424 */ /* 0x000fc400078e029d */
[----:B------:R-:W-:Y:S01]  /*e130*/  FMUL.FTZ R154, R161, UR4 ;  /* 0x00000004a19a7c20 */ /* 0x000fe20008410000 */
[----:B------:R-:W0:Y:S01]  /*e140*/  MUFU.TANH R207, R207 ;  /* 0x000000cf00cf7308 */ /* 0x000e220000002400 */
[----:B------:R-:W-:Y:S01]  /*e150*/  FMUL.FTZ R161, R165, UR4 ;  /* 0x00000004a5a17c20 */ /* 0x000fe20008410000 */
[----:B------:R-:W-:Y:S02]  /*e160*/  IMAD R160, R185, 0x40, R160 ;  /* 0x00000040b9a07824 */ /* 0x000fe400078e02a0 */
[----:B------:R-:W-:Y:S01]  /*e170*/  FMUL.FTZ R157, R169, UR4 ;  /* 0x00000004a99d7c20 */ /* 0x000fe20008410000 */
[----:B------:R-:W-:Y:S01]  /*e180*/  FMUL.FTZ R152, R164, UR4 ;  /* 0x00000004a4987c20 */ /* 0x000fe20008410000 */
[----:B------:R-:W-:Y:S01]  /*e190*/  FMUL.FTZ R164, R168, UR4 ;  /* 0x00000004a8a47c20 */ /* 0x000fe20008410000 */
[----:B------:R-:W-:Y:S01]  /*e1a0*/  FMUL.FTZ R201, R173, UR4 ;  /* 0x00000004adc97c20 */ /* 0x000fe20008410000 */
[----:B------:R-:W-:Y:S01]  /*e1b0*/  IADD3 R165, -R184, R160, R187 ;  /* 0x000000a0b8a57210 */ /* 0x000fe20007ffe1bb */
[----:B------:R-:W1:Y:S01]  /*e1c0*/  MUFU.TANH R225, R225 ;  /* 0x000000e100e17308 */ /* 0x000e620000002400 */
[----:B------:R-:W-:Y:S01]  /*e1d0*/  FMUL.FTZ R160, R172, UR4 ;  /* 0x00000004aca07c20 */ /* 0x000fe20008410000 */
[----:B------:R-:W-:Y:S01]  /*e1e0*/  FMUL.FTZ R176, R176, UR4 ;  /* 0x00000004b0b07c20 */ /* 0x000fe20008410000 */
[----:B------:R-:W-:Y:S01]  /*e1f0*/  IADD3 R169, R190, R165, -R192 ;  /* 0x000000a5bea97210 */ /* 0x000fe20007ffe8c0 */
[----:B------:R-:W-:Y:S01]  /*e200*/  FMUL.FTZ R162, R162, UR4 ;  /* 0x00000004a2a27c20 */ /* 0x000fe20008410000 */
[----:B------:R-:W-:Y:S01]  /*e210*/  FMUL.FTZ R202, R166, UR4 ;  /* 0x00000004a6ca7c20 */ /* 0x000fe20008410000 */
[----:B------:R-:W-:Y:S01]  /*e220*/  FMUL.FTZ R171, R171, UR4 ;  /* 0x00000004abab7c20 */ /* 0x000fe20008410000 */
[C---:B------:R-:W-:Y:S01]  /*e230*/  ISETP.GT.AND P2, PT, R169.reuse, RZ, PT ;  /* 0x000000ffa900720c */ /* 0x040fe20003f44270 */
[----:B------:R-:W2:Y:S01]  /*e240*/  MUFU.TANH R206, R206 ;  /* 0x000000ce00ce7308 */ /* 0x000ea20000002400 */
[----:B------:R-:W-:Y:S01]  /*e250*/  ISETP.GT.AND P3, PT, R169, 0x1, PT ;  /* 0x00000001a900780c */ /* 0x000fe20003f64270 */
[----:B------:R-:W-:Y:S01]  /*e260*/  FMUL.FTZ R204, R174, UR4 ;  /* 0x00000004aecc7c20 */ /* 0x000fe20008410000 */
[----:B0-----:R-:W-:Y:S01]  /*e270*/  FSEL R207, R207, -INF , P2 ;  /* 0xff800000cfcf7808 */ /* 0x001fe20001000000 */
[----:B------:R-:W-:Y:S01]  /*e280*/  FMUL.FTZ R205, R175, UR4 ;  /* 0x00000004afcd7c20 */ /* 0x000fe20008410000 */
[----:B------:R-:W-:Y:S01]  /*e290*/  ISETP.GT.AND P4, PT, R169, 0x8, PT ;  /* 0x00000008a900780c */ /* 0x000fe20003f84270 */
[----:B------:R-:W-:Y:S01]  /*e2a0*/  FMUL.FTZ R178, R178, UR4 ;  /* 0x00000004b2b27c20 */ /* 0x000fe20008410000 */
[----:B------:R-:W-:Y:S01]  /*e2b0*/  FMNMX.FTZ R168, R207, R198, !PT ;  /* 0x000000c6cfa87209 */ /* 0x000fe20007810000 */
[----:B------:R-:W0:Y:S01]  /*e2c0*/  MUFU.TANH R156, R156 ;  /* 0x0000009c009c7308 */ /* 0x000e220000002400 */
[----:B-1----:R-:W-:Y:S01]  /*e2d0*/  FSEL R225, R225, -INF , P3 ;  /* 0xff800000e1e17808 */ /* 0x002fe20001800000 */
[----:B------:R-:W-:Y:S01]  /*e2e0*/  FMUL.FTZ R227, R179, UR4 ;  /* 0x00000004b3e37c20 */ /* 0x000fe20008410000 */
[----:B------:R-:W-:Y:S01]  /*e2f0*/  ISETP.GT.AND P2, PT, R169, 0x9, PT ;  /* 0x00000009a900780c */ /* 0x000fe20003f44270 */
[----:B------:R-:W-:Y:S01]  /*e300*/  FMUL.FTZ R228, R182, UR4 ;  /* 0x00000004b6e47c20 */ /* 0x000fe20008410000 */
[----:B------:R-:W-:Y:S01]  /*e310*/  FMNMX.FTZ R173, R225, R168, !PT ;  /* 0x000000a8e1ad7209 */ /* 0x000fe20007810000 */
[----:B------:R-:W-:Y:S01]  /*e320*/  FMUL.FTZ R229, R183, UR4 ;  /* 0x00000004b7e57c20 */ /* 0x000fe20008410000 */
[----:B------:R-:W-:Y:S01]  /*e330*/  ISETP.GT.AND P3, PT, R169, 0x10, PT ;  /* 0x00000010a900780c */ /* 0x000fe20003f64270 */
[----:B------:R-:W1:Y:S01]  /*e340*/  MUFU.TANH R153, R153 ;  /* 0x0000009900997308 */ /* 0x000e620000002400 */
[----:B--2---:R-:W-:-:S07]  /*e350*/  FSEL R206, R206, -INF , P4 ;  /* 0xff800000cece7808 */ /* 0x004fce0002000000 */
[----:B------:R-:W2:Y:S01]  /*e360*/  MUFU.TANH R154, R154 ;  /* 0x0000009a009a7308 */ /* 0x000ea20000002400 */
[----:B0-----:R-:W-:Y:S02]  /*e370*/  FSEL R165, R156, -INF , P2 ;  /* 0xff8000009ca57808 */ /* 0x001fe40001000000 */
[----:B------:R-:W-:Y:S02]  /*e380*/  FMNMX.FTZ R156, R206, R173, !PT ;  /* 0x000000adce9c7209 */ /* 0x000fe40007810000 */
[----:B------:R-:W-:Y:S02]  /*e390*/  ISETP.GT.AND P2, PT, R169, 0x11, PT ;  /* 0x00000011a900780c */ /* 0x000fe40003f44270 */
[----:B------:R-:W-:Y:S01]  /*e3a0*/  FMNMX.FTZ R156, R165, R156, !PT ;  /* 0x0000009ca59c7209 */ /* 0x000fe20007810000 */
[----:B------:R-:W0:Y:S01]  /*e3b0*/  MUFU.TANH R152, R152 ;  /* 0x0000009800987308 */ /* 0x000e220000002400 */
[----:B-1----:R-:W-:Y:S02]  /*e3c0*/  FSEL R173, R153, -INF , P3 ;  /* 0xff80000099ad7808 */ /* 0x002fe40001800000 */
[----:B------:R-:W-:-:S02]  /*e3d0*/  ISETP.GT.AND P3, PT, R169, 0x18, PT ;  /* 0x00000018a900780c */ /* 0x000fc40003f64270 */
[----:B------:R-:W-:-:S03]  /*e3e0*/  FMNMX.FTZ R203, R173, R156, !PT ;  /* 0x0000009cadcb7209 */ /* 0x000fc60007810000 */
[----:B------:R-:W1:Y:S01]  /*e3f0*/  MUFU.TANH R161, R161 ;  /* 0x000000a100a17308 */ /* 0x000e620000002400 */
[----:B--2---:R-:W-:Y:S01]  /*e400*/  FSEL R168, R154, -INF , P2 ;  /* 0xff8000009aa87808 */ /* 0x004fe20001000000 */
[----:B------:R-:W-:Y:S01]  /*e410*/  FMUL.FTZ R154, R177, UR4 ;  /* 0x00000004b19a7c20 */ /* 0x000fe20008410000 */
[----:B------:R-:W-:Y:S02]  /*e420*/  ISETP.GT.AND P2, PT, R169, 0x19, PT ;  /* 0x00000019a900780c */ /* 0x000fe40003f44270 */
[----:B------:R-:W-:-:S03]  /*e430*/  FMNMX.FTZ R203, R168, R203, !PT ;  /* 0x000000cba8cb7209 */ /* 0x000fc60007810000 */
[----:B------:R-:W2:Y:S01]  /*e440*/  MUFU.TANH R164, R164 ;  /* 0x000000a400a47308 */ /* 0x000ea20000002400 */
[----:B0-----:R-:W-:Y:S01]  /*e450*/  FSEL R172, R152, -INF , P3 ;  /* 0xff80000098ac7808 */ /* 0x001fe20001800000 */
[----:B------:R-:W-:Y:S01]  /*e460*/  FMUL.FTZ R152, R180, UR4 ;  /* 0x00000004b4987c20 */ /* 0x000fe20008410000 */
[----:B------:R-:W-:Y:S02]  /*e470*/  ISETP.GT.AND P3, PT, R169, 0x20, PT ;  /* 0x00000020a900780c */ /* 0x000fe40003f64270 */
[----:B------:R-:W-:Y:S01]  /*e480*/  FMNMX.FTZ R156, R172, R203, !PT ;  /* 0x000000cbac9c7209 */ /* 0x000fe20007810000 */
[----:B------:R-:W-:Y:S02]  /*e490*/  FMUL.FTZ R203, R170, UR4 ;  /* 0x00000004aacb7c20 */ /* 0x000fe40008410000 */
[----:B------:R-:W0:Y:S01]  /*e4a0*/  MUFU.TANH R157, R157 ;  /* 0x0000009d009d7308 */ /* 0x000e220000002400 */
[----:B-1----:R-:W-:Y:S02]  /*e4b0*/  FSEL R161, R161, -INF , P2 ;  /* 0xff800000a1a17808 */ /* 0x002fe40001000000 */
[----:B------:R-:W-:-:S02]  /*e4c0*/  ISETP.GT.AND P2, PT, R169, 0x21, PT ;  /* 0x00000021a900780c */ /* 0x000fc40003f44270 */
[----:B------:R-:W-:-:S03]  /*e4d0*/  FMNMX.FTZ R177, R161, R156, !PT ;  /* 0x0000009ca1b17209 */ /* 0x000fc60007810000 */
[----:B------:R-:W1:Y:S01]  /*e4e0*/  MUFU.TANH R160, R160 ;  /* 0x000000a000a07308 */ /* 0x000e620000002400 */
[----:B--2---:R-:W-:Y:S02]  /*e4f0*/  FSEL R164, R164, -INF , P3 ;  /* 0xff800000a4a47808 */ /* 0x004fe40001800000 */
[----:B------:R-:W-:Y:S02]  /*e500*/  ISETP.GT.AND P3, PT, R169, 0x28, PT ;  /* 0x00000028a900780c */ /* 0x000fe40003f64270 */
[----:B------:R-:W-:Y:S01]  /*e510*/  FMNMX.FTZ R156, R164, R177, !PT ;  /* 0x000000b1a49c7209 */ /* 0x000fe20007810000 */
[----:B------:R-:W-:Y:S02]  /*e520*/  FMUL.FTZ R177, R181, UR4 ;  /* 0x00000004b5b17c20 */ /* 0x000fe40008410000 */
[----:B------:R-:W2:Y:S01]  /*e530*/  MUFU.TANH R201, R201 ;  /* 0x000000c900c97308 */ /* 0x000ea20000002400 */
[----:B0-----:R-:W-:Y:S02]  /*e540*/  FSEL R157, R157, -INF , P2 ;  /* 0xff8000009d9d7808 */ /* 0x001fe40001000000 */
[----:B------:R-:W-:-:S02]  /*e550*/  ISETP.GT.AND P2, PT, R169, 0x29, PT ;  /* 0x00000029a900780c */ /* 0x000fc40003f44270 */
[----:B------:R-:W-:-:S03]  /*e560*/  FMNMX.FTZ R181, R157, R156, !PT ;  /* 0x0000009c9db57209 */ /* 0x000fc60007810000 */
[----:B------:R0:W3:Y:S01]  /*e570*/  MUFU.TANH R153, R176 ;  /* 0x000000b000997308 */ /* 0x0000e20000002400 */
[----:B-1----:R-:W-:Y:S02]  /*e580*/  FSEL R160, R160, -INF , P3 ;  /* 0xff800000a0a07808 */ /* 0x002fe40001800000 */
[----:B------:R-:W-:Y:S02]  /*e590*/  ISETP.GT.AND P3, PT, R169, 0x30, PT ;  /* 0x00000030a900780c */ /* 0x000fe40003f64270 */
[----:B------:R-:W-:-:S03]  /*e5a0*/  FMNMX.FTZ R181, R160, R181, !PT ;  /* 0x000000b5a0b57209 */ /* 0x000fc60007810000 */
[----:B------:R-:W1:Y:S01]  /*e5b0*/  MUFU.TANH R154, R154 ;  /* 0x0000009a009a7308 */ /* 0x000e620000002400 */
[----:B--2---:R-:W-:Y:S01]  /*e5c0*/  FSEL R156, R201, -INF , P2 ;  /* 0xff800000c99c7808 */ /* 0x004fe20001000000 */
[----:B0-----:R-:W-:Y:S01]  /*e5d0*/  FMUL.FTZ R176, R155, UR4 ;  /* 0x000000049bb07c20 */ /* 0x001fe20008410000 */
[----:B------:R-:W-:Y:S02]  /*e5e0*/  ISETP.GT.AND P2, PT, R169, 0x31, PT ;  /* 0x00000031a900780c */ /* 0x000fe40003f44270 */
[----:B------:R-:W-:Y:S01]  /*e5f0*/  FMNMX.FTZ R180, R156, R181, !PT ;  /* 0x000000b59cb47209 */ /* 0x000fe20007810000 */
[----:B------:R-:W-:Y:S02]  /*e600*/  FMUL.FTZ R181, R158, UR4 ;  /* 0x000000049eb57c20 */ /* 0x000fe40008410000 */
[----:B------:R-:W0:Y:S01]  /*e610*/  MUFU.TANH R152, R152 ;  /* 0x0000009800987308 */ /* 0x000e220000002400 */
[----:B---3--:R-:W-:Y:S02]  /*e620*/  FSEL R155, R153, -INF , P3 ;  /* 0xff800000999b7808 */ /* 0x008fe40001800000 */
[----:B------:R-:W-:-:S02]  /*e630*/  ISETP.GT.AND P3, PT, R169, 0x38, PT ;  /* 0x00000038a900780c */ /* 0x000fc40003f64270 */
[----:B------:R-:W-:Y:S01]  /*e640*/  FMNMX.FTZ R153, R155, R180, !PT ;  /* 0x000000b49b997209 */ /* 0x000fe20007810000 */
[----:B------:R-:W-:Y:S02]  /*e650*/  FMUL.FTZ R180, R159, UR4 ;  /* 0x000000049fb47c20 */ /* 0x000fe40008410000 */
[----:B------:R-:W2:Y:S01]  /*e660*/  MUFU.TANH R177, R177 ;  /* 0x000000b100b17308 */ /* 0x000ea20000002400 */
[----:B-1----:R-:W-:Y:S02]  /*e670*/  FSEL R154, R154, -INF , P2 ;  /* 0xff8000009a9a7808 */ /* 0x002fe40001000000 */
[C---:B------:R-:W-:Y:S01]  /*e680*/  ISETP.GT.AND P2, PT, R169.reuse, 0x39, PT ;  /* 0x00000039a900780c */ /* 0x040fe20003f44270 */
[----:B------:R-:W-:Y:S01]  /*e690*/  VIADD R169, R169, 0x8 ;  /* 0x00000008a9a97836 */ /* 0x000fe20000000000 */
[----:B------:R-:W-:-:S03]  /*e6a0*/  FMNMX.FTZ R201, R154, R153, !PT ;  /* 0x000000999ac97209 */ /* 0x000fc60007810000 */
[----:B------:R-:W-:Y:S01]  /*e6b0*/  MUFU.TANH R197, R197 ;  /* 0x000000c500c57308 */ /* 0x000fe20000002400 */
[----:B0-----:R-:W-:Y:S02]  /*e6c0*/  FSEL R152, R152, -INF , P3 ;  /* 0xff80000098987808 */ /* 0x001fe40001800000 */
[----:B------:R-:W-:Y:S02]  /*e6d0*/  ISETP.GT.AND P3, PT, R169, RZ, PT ;  /* 0x000000ffa900720c */ /* 0x000fe40003f64270 */
[----:B------:R-:W-:Y:S01]  /*e6e0*/  FMNMX.FTZ R158, R152, R201, !PT ;  /* 0x000000c9989e7209 */ /* 0x000fe20007810000 */
[----:B------:R-:W-:Y:S01]  /*e6f0*/  FMUL.FTZ R201, R167, UR4 ;  /* 0x00000004a7c97c20 */ /* 0x000fe20008410000 */
[----:B------:R-:W-:Y:S01]  /*e700*/  ISETP.GT.AND P4, PT, R169, 0x10, PT ;  /* 0x00000010a900780c */ /* 0x000fe20003f84270 */
[----:B------:R-:W0:Y:S01]  /*e710*/  MUFU.TANH R180, R180 ;  /* 0x000000b400b47308 */ /* 0x000e220000002400 */
[----:B--2---:R-:W-:Y:S01]  /*e720*/  FSEL R153, R177, -INF , P2 ;  /* 0xff800000b1997808 */ /* 0x004fe20001000000 */
[----:B------:R-:W-:Y:S01]  /*e730*/  FMUL.FTZ R177, R163, UR4 ;  /* 0x00000004a3b17c20 */ /* 0x000fe20008410000 */
[----:B------:R-:W-:-:S02]  /*e740*/  ISETP.GT.AND P2, PT, R169, 0x9, PT ;  /* 0x00000009a900780c */ /* 0x000fc40003f44270 */
[----:B------:R-:W-:Y:S02]  /*e750*/  FMNMX.FTZ R158, R153, R158, !PT ;  /* 0x0000009e999e7209 */ /* 0x000fe40007810000 */
[C---:B------:R-:W-:Y:S01]  /*e760*/  ISETP.GT.AND P6, PT, R169.reuse, 0x1, PT ;  /* 0x00000001a900780c */ /* 0x040fe20003fc4270 */
[----:B------:R-:W1:Y:S01]  /*e770*/  MUFU.TANH R162, R162 ;  /* 0x000000a200a27308 */ /* 0x000e620000002400 */
[----:B------:R-:W-:Y:S01]  /*e780*/  ISETP.GT.AND P5, PT, R169, 0x8, PT ;  /* 0x00000008a900780c */ /* 0x000fe20003fa4270 */
[----:B------:R-:W2:Y:S06]  /*e790*/  SHFL.BFLY PT, R159, R158, 0x2, 0x1f ;  /* 0x0c401f009e9f7f89 */ /* 0x000eac00000e0000 */
[----:B------:R-:W3:Y:S01]  /*e7a0*/  MUFU.TANH R176, R176 ;  /* 0x000000b000b07308 */ /* 0x000ee20000002400 */
[----:B0-----:R-:W-:-:S02]  /*e7b0*/  FSEL R167, R180, -INF , P2 ;  /* 0xff800000b4a77808 */ /* 0x001fc40001000000 */
[----:B------:R-:W-:-:S05]  /*e7c0*/  ISETP.GT.AND P2, PT, R169, 0x20, PT ;  /* 0x00000020a900780c */ /* 0x000fca0003f44270 */
[----:B------:R-:W0:Y:S01]  /*e7d0*/  MUFU.TANH R181, R181 ;  /* 0x000000b500b57308 */ /* 0x000e220000002400 */
[----:B-1----:R-:W-:Y:S02]  /*e7e0*/  FSEL R163, R162, -INF , P4 ;  /* 0xff800000a2a37808 */ /* 0x002fe40002000000 */
[----:B------:R-:W-:-:S05]  /*e7f0*/  ISETP.GT.AND P4, PT, R169, 0x21, PT ;  /* 0x00000021a900780c */ /* 0x000fca0003f84270 */
[----:B------:R-:W1:Y:S01]  /*e800*/  MUFU.TANH R177, R177 ;  /* 0x000000b100b17308 */ /* 0x000e620000002400 */
[----:B--2---:R-:W-:Y:S02]  /*e810*/  FMNMX.FTZ R170, R158, R159, !PT ;  /* 0x0000009f9eaa7209 */ /* 0x004fe40007810000 */
[----:B------:R-:W-:Y:S02]  /*e820*/  FSEL R158, R197, -INF , P3 ;  /* 0xff800000c59e7808 */ /* 0x000fe40001800000 */
[----:B------:R-:W-:Y:S01]  /*e830*/  ISETP.GT.AND P3, PT, R169, 0x11, PT ;  /* 0x00000011a900780c */ /* 0x000fe20003f64270 */
[----:B------:R-:W2:Y:S02]  /*e840*/  SHFL.BFLY PT, R175, R170, 0x1, 0x1f ;  /* 0x0c201f00aaaf7f89 */ /* 0x000ea400000e0000 */
[----:B------:R-:W4:Y:S01]  /*e850*/  MUFU.TANH R203, R203 ;  /* 0x000000cb00cb7308 */ /* 0x000f220000002400 */
[----:B---3--:R-:W-:Y:S02]  /*e860*/  FSEL R159, R176, -INF , P6 ;  /* 0xff800000b09f7808 */ /* 0x008fe40003000000 */
[----:B0-----:R-:W-:-:S02]  /*e870*/  FSEL R166, R181, -INF , P5 ;  /* 0xff800000b5a67808 */ /* 0x001fc40002800000 */
[C---:B------:R-:W-:Y:S02]  /*e880*/  ISETP.GT.AND P6, PT, R169.reuse, 0x18, PT ;  /* 0x00000018a900780c */ /* 0x040fe40003fc4270 */
[----:B------:R-:W-:Y:S01]  /*e890*/  ISETP.GT.AND P5, PT, R169, 0x19, PT ;  /* 0x00000019a900780c */ /* 0x000fe20003fa4270 */
[----:B------:R-:W0:Y:S01]  /*e8a0*/  MUFU.TANH R202, R202 ;  /* 0x000000ca00ca7308 */ /* 0x000e220000002400 */
[----:B-1----:R-:W-:Y:S02]  /*e8b0*/  FSEL R162, R177, -INF , P3 ;  /* 0xff800000b1a27808 */ /* 0x002fe40001800000 */
[----:B------:R-:W-:Y:S02]  /*e8c0*/  ISETP.GT.AND P3, PT, R169, 0x28, PT ;  /* 0x00000028a900780c */ /* 0x000fe40003f64270 */
[----:B------:R-:W-:-:S03]  /*e8d0*/  FMNMX.FTZ R174, R158, R200, !PT ;  /* 0x000000c89eae7209 */ /* 0x000fc60007810000 */
[----:B------:R-:W1:Y:S01]  /*e8e0*/  MUFU.TANH R201, R201 ;  /* 0x000000c900c97308 */ /* 0x000e620000002400 */
[----:B----4-:R-:W-:Y:S02]  /*e8f0*/  FSEL R197, R203, -INF , P2 ;  /* 0xff800000cbc57808 */ /* 0x010fe40001000000 */
[----:B------:R-:W-:-:S05]  /*e900*/  ISETP.GT.AND P2, PT, R169, 0x31, PT ;  /* 0x00000031a900780c */ /* 0x000fca0003f44270 */
[----:B------:R-:W3:Y:S01]  /*e910*/  MUFU.TANH R171, R171 ;  /* 0x000000ab00ab7308 */ /* 0x000ee20000002400 */
[----:B0-----:R-:W-:Y:S02]  /*e920*/  FSEL R202, R202, -INF , P6 ;  /* 0xff800000caca7808 */ /* 0x001fe40003000000 */
[----:B------:R-:W-:-:S05]  /*e930*/  ISETP.GT.AND P6, PT, R169, 0x29, PT ;  /* 0x00000029a900780c */ /* 0x000fca0003fc4270 */
[----:B------:R-:W0:Y:S01]  /*e940*/  MUFU.TANH R204, R204 ;  /* 0x000000cc00cc7308 */ /* 0x000e220000002400 */
[----:B-1----:R-:W-:Y:S02]  /*e950*/  FSEL R201, R201, -INF , P5 ;  /* 0xff800000c9c97808 */ /* 0x002fe40002800000 */
[----:B------:R-:W-:-:S05]  /*e960*/  ISETP.GT.AND P5, PT, R169, 0x30, PT ;  /* 0x00000030a900780c */ /* 0x000fca0003fa4270 */
[----:B------:R-:W1:Y:S01]  /*e970*/  MUFU.TANH R205, R205 ;  /* 0x000000cd00cd7308 */ /* 0x000e620000002400 */
[----:B---3--:R-:W-:Y:S02]  /*e980*/  FSEL R203, R171, -INF , P4 ;  /* 0xff800000abcb7808 */ /* 0x008fe40002000000 */
[----:B------:R-:W-:-:S05]  /*e990*/  ISETP.GT.AND P4, PT, R169, 0x38, PT ;  /* 0x00000038a900780c */ /* 0x000fca0003f84270 */
[----:B------:R-:W-:Y:S01]  /*e9a0*/  MUFU.TANH R171, R178 ;  /* 0x000000b200ab7308 */ /* 0x000fe20000002400 */
[----:B0-----:R-:W-:Y:S02]  /*e9b0*/  FSEL R204, R204, -INF , P3 ;  /* 0xff800000cccc7808 */ /* 0x001fe40001800000 */
[----:B------:R-:W-:Y:S02]  /*e9c0*/  ISETP.GT.AND P3, PT, R169, 0x39, PT ;  /* 0x00000039a900780c */ /* 0x000fe40003f64270 */
[----:B------:R-:W-:-:S03]  /*e9d0*/  FMNMX.FTZ R169, R159, R174, !PT ;  /* 0x000000ae9fa97209 */ /* 0x000fc60007810000 */
[----:B------:R-:W0:Y:S01]  /*e9e0*/  MUFU.TANH R227, R227 ;  /* 0x000000e300e37308 */ /* 0x000e220000002400 */
[----:B------:R-:W-:Y:S02]  /*e9f0*/  FMNMX.FTZ R174, R166, R169, !PT ;  /* 0x000000a9a6ae7209 */ /* 0x000fe40007810000 */
[----:B--2---:R-:W-:Y:S01]  /*ea00*/  FMNMX.FTZ R169, R170, R175, !PT ;  /* 0x000000afaaa97209 */ /* 0x004fe20007810000 */
[----:B------:R-:W-:Y:S01]  /*ea10*/  IMAD.U32 R170, RZ, RZ, UR5 ;  /* 0x00000005ffaa7e24 */ /* 0x000fe2000f8e00ff */
[----:B------:R-:W-:Y:S02]  /*ea20*/  FMNMX.FTZ R174, R167, R174, !PT ;  /* 0x000000aea7ae7209 */ /* 0x000fe40007810000 */
[----:B-1----:R-:W-:Y:S01]  /*ea30*/  FSEL R205, R205, -INF , P6 ;  /* 0xff800000cdcd7808 */ /* 0x002fe20003000000 */
[----:B------:R-:W-:Y:S01]  /*ea40*/  FMUL.FTZ R180, R169, R170 ;  /* 0x000000aaa9b47220 */ /* 0x000fe20000410000 */
[----:B------:R-:W-:Y:S01]  /*ea50*/  FMNMX.FTZ R175, R163, R174, !PT ;  /* 0x000000aea3af7209 */ /* 0x000fe20007810000 */
[----:B------:R-:W1:Y:S01]  /*ea60*/  MUFU.TANH R228, R228 ;  /* 0x000000e400e47308 */ /* 0x000e620000002400 */
[----:B------:R-:W-:-:S02]  /*ea70*/  FSETP.NEU.FTZ.AND P6, PT, R169, -INF , PT ;  /* 0xff800000a900780b */ /* 0x000fc40003fdd000 */
[----:B------:R-:W-:Y:S02]  /*ea80*/  FMNMX.FTZ R175, R162, R175, !PT ;  /* 0x000000afa2af7209 */ /* 0x000fe40007810000 */
[----:B------:R-:W-:Y:S02]  /*ea90*/  FSEL R180, R180, RZ, P6 ;  /* 0x000000ffb4b47208 */ /* 0x000fe40003000000 */
[----:B------:R-:W-:Y:S01]  /*eaa0*/  FMNMX.FTZ R174, R202, R175, !PT ;  /* 0x000000afcaae7209 */ /* 0x000fe20007810000 */
[----:B------:R-:W2:Y:S01]  /*eab0*/  MUFU.TANH R229, R229 ;  /* 0x000000e500e57308 */ /* 0x000ea20000002400 */
[----:B0-----:R-:W-:Y:S01]  /*eac0*/  FSEL R227, R227, -INF , P2 ;  /* 0xff800000e3e37808 */ /* 0x001fe20001000000 */
[--C-:B------:R-:W-:Y:S01]  /*ead0*/  FFMA.FTZ R226, R225, R170, -R180.reuse ;  /* 0x000000aae1e27223 */ /* 0x100fe200000108b4 */
[----:B------:R-:W-:Y:S01]  /*eae0*/  FMNMX.FTZ R174, R201, R174, !PT ;  /* 0x000000aec9ae7209 */ /* 0x000fe20007810000 */
[-CC-:B------:R-:W-:Y:S01]  /*eaf0*/  FFMA.FTZ R183, R206, R170.reuse, -R180.reuse ;  /* 0x000000aaceb77223 */ /* 0x180fe200000108b4 */
[----:B------:R-:W-:Y:S01]  /*eb00*/  FSEL R225, R171, -INF , P5 ;  /* 0xff800000abe17808 */ /* 0x000fe20002800000 */
[--C-:B------:R-:W-:Y:S01]  /*eb10*/  FFMA.FTZ R206, R165, R170, -R180.reuse ;  /* 0x000000aaa5ce7223 */ /* 0x100fe200000108b4 */
[----:B------:R-:W-:Y:S01]  /*eb20*/  FMNMX.FTZ R174, R197, R174, !PT ;  /* 0x000000aec5ae7209 */ /* 0x000fe20007810000 */
[-CC-:B------:R-:W-:Y:S01]  /*eb30*/  FFMA.FTZ R165, R173, R170.reuse, -R180.reuse ;  /* 0x000000aaada57223 */ /* 0x180fe200000108b4 */
[----:B-1----:R-:W-:Y:S01]  /*eb40*/  FSEL R228, R228, -INF , P4 ;  /* 0xff800000e4e47808 */ /* 0x002fe20002000000 */
[--C-:B------:R-:W-:Y:S01]  /*eb50*/  FFMA.FTZ R173, R161, R170, -R180.reuse ;  /* 0x000000aaa1ad7223 */ /* 0x100fe200000108b4 */
[----:B------:R-:W-:Y:S01]  /*eb60*/  FMNMX.FTZ R175, R203, R174, !PT ;  /* 0x000000aecbaf7209 */ /* 0x000fe20007810000 */
[-CC-:B------:R-:W-:Y:S01]  /*eb70*/  FFMA.FTZ R177, R156, R170.reuse, -R180.reuse ;  /* 0x000000aa9cb17223 */ /* 0x180fe200000108b4 */
[-CC-:B------:R-:W-:Y:S01]  /*eb80*/  FFMA.FTZ R156, R152, R170.reuse, -R180.reuse ;  /* 0x000000aa989c7223 */ /* 0x180fe200000108b4 */
[-CC-:B------:R-:W-:Y:S01]  /*eb90*/  FFMA.FTZ R179, R154, R170.reuse, -R180.reuse ;  /* 0x000000aa9ab37223 */ /* 0x180fe200000108b4 */
[----:B------:R-:W-:Y:S01]  /*eba0*/  FMNMX.FTZ R174, R204, R175, !PT ;  /* 0x000000afccae7209 */ /* 0x000fe20007810000 */
[-CC-:B------:R-:W-:Y:S01]  /*ebb0*/  FFMA.FTZ R175, R157, R170.reuse, -R180.reuse ;  /* 0x000000aa9daf7223 */ /* 0x180fe200000108b4 */
[----:B--2---:R-:W-:Y:S01]  /*ebc0*/  FSEL R229, R229, -INF , P3 ;  /* 0xff800000e5e57808 */ /* 0x004fe20001800000 */
[--C-:B------:R-:W-:Y:S01]  /*ebd0*/  FFMA.FTZ R207, R207, R170, -R180.reuse ;  /* 0x000000aacfcf7223 */ /* 0x100fe200000108b4 */
[----:B------:R-:W-:Y:S01]  /*ebe0*/  FMNMX.FTZ R174, R205, R174, !PT ;  /* 0x000000aecdae7209 */ /* 0x000fe20007810000 */
[-CC-:B------:R-:W-:Y:S01]  /*ebf0*/  FFMA.FTZ R181, R153, R170.reuse, -R180.reuse ;  /* 0x000000aa99b57223 */ /* 0x180fe200000108b4 */
[----:B------:R-:W-:Y:S01]  /*ec00*/  MUFU.EX2 R226, R226 ;  /* 0x000000e200e27308 */ /* 0x000fe20000000800 */
[--C-:B------:R-:W-:Y:S01]  /*ec10*/  FFMA.FTZ R178, R155, R170, -R180.reuse ;  /* 0x000000aa9bb27223 */ /* 0x100fe200000108b4 */
[----:B------:R-:W-:Y:S01]  /*ec20*/  FMNMX.FTZ R174, R225, R174, !PT ;  /* 0x000000aee1ae7209 */ /* 0x000fe20007810000 */
[-CC-:B------:R-:W-:Y:S01]  /*ec30*/  FFMA.FTZ R168, R168, R170.reuse, -R180.reuse ;  /* 0x000000aaa8a87223 */ /* 0x180fe200000108b4 */
[----:B------:R-:W-:-:S02]  /*ec40*/  FFMA.FTZ R172, R172, R170, -R180 ;  /* 0x000000aaacac7223 */ /* 0x000fc400000108b4 */
[----:B------:R-:W-:Y:S02]  /*ec50*/  FMNMX.FTZ R171, R227, R174, !PT ;  /* 0x000000aee3ab7209 */ /* 0x000fe40007810000 */
[----:B------:R-:W0:Y:S02]  /*ec60*/  MUFU.EX2 R207, R207 ;  /* 0x000000cf00cf7308 */ /* 0x000e240000000800 */
[----:B------:R-:W-:-:S04]  /*ec70*/  FMNMX.FTZ R174, R228, R171, !PT ;  /* 0x000000abe4ae7209 */ /* 0x000fc80007810000 */
[----:B------:R-:W-:Y:S01]  /*ec80*/  FMNMX.FTZ R171, R229, R174, !PT ;  /* 0x000000aee5ab7209 */ /* 0x000fe20007810000 */
[--C-:B------:R-:W-:Y:S01]  /*ec90*/  FFMA.FTZ R174, R164, R170, -R180.reuse ;  /* 0x000000aaa4ae7223 */ /* 0x100fe200000108b4 */
[----:B------:R-:W-:Y:S03]  /*eca0*/  MUFU.EX2 R183, R183 ;  /* 0x000000b700b77308 */ /* 0x000fe60000000800 */
[----:B------:R-:W1:Y:S05]  /*ecb0*/  SHFL.BFLY PT, R176, R171, 0x2, 0x1f ;  /* 0x0c401f00abb07f89 */ /* 0x000e6a00000e0000 */
[----:B------:R-:W-:Y:S08]  /*ecc0*/  MUFU.EX2 R206, R206 ;  /* 0x000000ce00ce7308 */ /* 0x000ff00000000800 */
[----:B------:R-:W-:Y:S08]  /*ecd0*/  MUFU.EX2 R165, R165 ;  /* 0x000000a500a57308 */ /* 0x000ff00000000800 */
[----:B------:R-:W-:Y:S01]  /*ece0*/  MUFU.EX2 R168, R168 ;  /* 0x000000a800a87308 */ /* 0x000fe20000000800 */
[----:B-1----:R-:W-:Y:S01]  /*ecf0*/  FMNMX.FTZ R161, R171, R176, !PT ;  /* 0x000000b0aba17209 */ /* 0x002fe20007810000 */
[----:B------:R-:W-:Y:S01]  /*ed00*/  FFMA.FTZ R176, R160, R170, -R180 ;  /* 0x000000aaa0b07223 */ /* 0x000fe200000108b4 */
[C---:B------:R-:W-:Y:S01]  /*ed10*/  @!P1 IADD3 R160, R21.reuse, 0x38840, RZ ;  /* 0x0003884015a09810 */ /* 0x040fe20007ffe0ff */
[----:B------:R-:W-:-:S02]  /*ed20*/  @!P1 VIADD R21, R21, 0x38860 ;  /* 0x0003886015159836 */ /* 0x000fc40000000000 */
[----:B------:R-:W1:Y:S01]  /*ed30*/  SHFL.BFLY PT, R164, R161, 0x1, 0x1f ;  /* 0x0c201f00a1a47f89 */ /* 0x000e6200000e0000 */
[----:B------:R-:W-:Y:S01]  /*ed40*/  @!P1 PRMT R160, RZ, 0x654, R160 ;  /* 0x00000654ffa09816 */ /* 0x000fe200000000a0 */
[----:B------:R-:W-:Y:S01]  /*ed50*/  MUFU.EX2 R180, R156 ;  /* 0x0000009c00b47308 */ /* 0x000fe20000000800 */
[----:B------:R-:W-:Y:S02]  /*ed60*/  @!P1 PRMT R21, RZ, 0x654, R21 ;  /* 0x00000654ff159816 */ /* 0x000fe40000000015 */
[----:B------:R2:W-:Y:S05]  /*ed70*/  @!P1 SYNCS.ARRIVE.TRANS64.RED.A1T0 RZ, [R160+URZ], RZ ;  /* 0x000000ffa0ff99a7 */ /* 0x0005ea000810043f */
[----:B------:R-:W-:Y:S08]  /*ed80*/  MUFU.EX2 R172, R172 ;  /* 0x000000ac00ac7308 */ /* 0x000ff00000000800 */
[----:B------:R-:W-:Y:S01]  /*ed90*/  MUFU.EX2 R173, R173 ;  /* 0x000000ad00ad7308 */ /* 0x000fe20000000800 */
[----:B-1----:R-:W-:-:S07]  /*eda0*/  FMNMX.FTZ R171, R161, R164, !PT ;  /* 0x000000a4a1ab7209 */ /* 0x002fce0007810000 */
[----:B------:R-:W-:Y:S01]  /*edb0*/  MUFU.EX2 R174, R174 ;  /* 0x000000ae00ae7308 */ /* 0x000fe20000000800 */
[C---:B------:R-:W-:Y:S01]  /*edc0*/  FSETP.NEU.FTZ.AND P2, PT, R171.reuse, -INF , PT ;  /* 0xff800000ab00780b */ /* 0x040fe20003f5d000 */
[----:B------:R-:W-:-:S03]  /*edd0*/  FMUL.FTZ R152, R171, R170 ;  /* 0x000000aaab987220 */ /* 0x000fc60000410000 */
[----:B------:R-:W-:Y:S02]  /*ede0*/  FSEL R161, R171, RZ, P2 ;  /* 0x000000ffaba17208 */ /* 0x000fe40001000000 */
[----:B------:R-:W-:Y:S01]  /*edf0*/  FSEL R152, R152, RZ, P2 ;  /* 0x000000ff98987208 */ /* 0x000fe20001000000 */
[----:B------:R-:W-:Y:S02]  /*ee00*/  MUFU.EX2 R175, R175 ;  /* 0x000000af00af7308 */ /* 0x000fe40000000800 */
[----:B------:R-:W-:Y:S02]  /*ee10*/  FADD.FTZ R161, -R161, R200 ;  /* 0x000000c8a1a17221 */ /* 0x000fe40000010100 */
[-CC-:B------:R-:W-:Y:S01]  /*ee20*/  FFMA.FTZ R154, R159, R170.reuse, -R152.reuse ;  /* 0x000000aa9f9a7223 */ /* 0x180fe20000010898 */
[----:B------:R-:W-:Y:S01]  /*ee30*/  FSEL R159, R169, RZ, P6 ;  /* 0x000000ffa99f7208 */ /* 0x000fe20003000000 */
[----:B------:R-:W-:Y:S01]  /*ee40*/  FFMA.FTZ R157, R163, R170, -R152 ;  /* 0x000000aaa39d7223 */ /* 0x000fe20000010898 */
[----:B------:R-:W-:-:S02]  /*ee50*/  IMAD.MOV R163, RZ, RZ, -R194 ;  /* 0x000000ffffa37224 */ /* 0x000fc400078e0ac2 */
[-C--:B------:R-:W-:Y:S01]  /*ee60*/  FFMA.FTZ R153, R158, R170.reuse, -R152 ;  /* 0x000000aa9e997223 */ /* 0x080fe20000010898 */
[-C--:B------:R-:W-:Y:S01]  /*ee70*/  FMUL.FTZ R158, R161, R170.reuse ;  /* 0x000000aaa19e7220 */ /* 0x080fe20000410000 */
[----:B------:R-:W-:Y:S01]  /*ee80*/  FADD.FTZ R159, -R159, R198 ;  /* 0x000000c69f9f7221 */ /* 0x000fe20000010100 */
[----:B------:R-:W-:Y:S01]  /*ee90*/  MUFU.EX2 R154, R154 ;  /* 0x0000009a009a7308 */ /* 0x000fe20000000800 */
[----:B------:R-:W-:Y:S01]  /*eea0*/  ISETP.NE.AND P2, PT, R192, R163, PT ;  /* 0x000000a3c000720c */ /* 0x000fe20003f45270 */
[-CC-:B------:R-:W-:Y:S01]  /*eeb0*/  FFMA.FTZ R155, R166, R170.reuse, -R152.reuse ;  /* 0x000000aaa69b7223 */ /* 0x180fe20000010898 */
[-C--:B------:R-:W-:Y:S01]  /*eec0*/  FMUL.FTZ R159, R159, R170.reuse ;  /* 0x000000aa9f9f7220 */ /* 0x080fe20000410000 */
        /* <DEDUP_REMOVED lines=9> */
[----:B------:R-:W-:Y:S01]  /*ef60*/  FFMA.FTZ R227, R227, R170, -R152 ;  /* 0x000000aae3e37223 */ /* 0x000fe20000010898 */
[----:B------:R-:W-:-:S02]  /*ef70*/  @!P2 IMAD R161, R199, 0x40, R190 ;  /* 0x00000040c7a1a824 */ /* 0x000fc400078e02be */
[-CC-:B------:R-:W-:Y:S01]  /*ef80*/  FFMA.FTZ R199, R204, R170.reuse, -R152.reuse ;  /* 0x000000aaccc77223 */ /* 0x180fe20000010898 */
[----:B------:R-:W1:Y:S01]  /*ef90*/  MUFU.EX2 R159, R159 ;  /* 0x0000009f009f7308 */ /* 0x000e620000000800 */
[-C--:B------:R-:W-:Y:S01]  /*efa0*/  FFMA.FTZ R204, R228, R170.reuse, -R152 ;  /* 0x000000aae4cc7223 */ /* 0x080fe20000010898 */
[----:B--2---:R-:W-:Y:S02]  /*efb0*/  @!P2 IMAD R160, R161, 0x4, R2 ;  /* 0x00000004a1a0a824 */ /* 0x004fe400078e0202 */
[----:B------:R-:W-:Y:S01]  /*efc0*/  FFMA.FTZ R229, R229, R170, -R152 ;  /* 0x000000aae5e57223 */ /* 0x000fe20000010898 */
[----:B0-----:R-:W-:-:S03]  /*efd0*/  F2FP.F16.F32.PACK_AB R152, R226, R207 ;  /* 0x000000cfe298723e */ /* 0x001fc600000000ff */
[----:B------:R-:W0:Y:S08]  /*efe0*/  MUFU.EX2 R158, R158 ;  /* 0x0000009e009e7308 */ /* 0x000e300000000800 */
[----:B------:R-:W2:Y:S01]  /*eff0*/  MUFU.EX2 R155, R155 ;  /* 0x0000009b009b7308 */ /* 0x000ea20000000800 */
[----:B-1----:R-:W-:Y:S01]  /*f000*/  FFMA.FTZ R15, R159, R15, R207 ;  /* 0x0000000f9f0f7223 */ /* 0x002fe200000100cf */
[----:B------:R-:W-:Y:S01]  /*f010*/  @!P2 STS [R160+0x38400], R159 ;  /* 0x0384009fa000a388 */ /* 0x000fe20000000800 */
[-C--:B------:R-:W-:Y:S01]  /*f020*/  FMUL.FTZ R24, R24, R159.reuse ;  /* 0x0000009f18187220 */ /* 0x080fe20000410000 */
[-C--:B------:R-:W-:Y:S01]  /*f030*/  FMUL.FTZ R25, R25, R159.reuse ;  /* 0x0000009f19197220 */ /* 0x080fe20000410000 */
[-C--:B------:R-:W-:Y:S01]  /*f040*/  FMUL.FTZ R28, R28, R159.reuse ;  /* 0x0000009f1c1c7220 */ /* 0x080fe20000410000 */
[-C--:B------:R-:W-:Y:S01]  /*f050*/  FMUL.FTZ R29, R29, R159.reuse ;  /* 0x0000009f1d1d7220 */ /* 0x080fe20000410000 */
[----:B------:R-:W-:Y:S01]  /*f060*/  FMUL.FTZ R32, R32, R159 ;  /* 0x0000009f20207220 */ /* 0x000fe20000410000 */
[----:B------:R-:W1:Y:S01]  /*f070*/  MUFU.EX2 R156, R167 ;  /* 0x000000a7009c7308 */ /* 0x000e620000000800 */
[----:B0-----:R-:W-:Y:S01]  /*f080*/  FFMA.FTZ R161, R158, R20, R153 ;  /* 0x000000149ea17223 */ /* 0x001fe20000010099 */
[----:B------:R0:W-:Y:S01]  /*f090*/  @!P2 STS [R160+0x38420], R158 ;  /* 0x0384209ea000a388 */ /* 0x0001e20000000800 */
[----:B------:R-:W-:Y:S01]  /*f0a0*/  FADD.FTZ R20, R226, R15 ;  /* 0x0000000fe2147221 */ /* 0x000fe20000010000 */
[C---:B------:R-:W-:Y:S01]  /*f0b0*/  F2FP.F16.F32.PACK_AB R153, R154.reuse, R153 ;  /* 0x000000999a99723e */ /* 0x040fe200000000ff */
[----:B------:R-:W-:Y:S01]  /*f0c0*/  FADD.FTZ R162, R154, R161 ;  /* 0x000000a19aa27221 */ /* 0x000fe20000010000 */
[----:B------:R-:W-:Y:S01]  /*f0d0*/  F2FP.F16.F32.PACK_AB R154, R206, R183 ;  /* 0x000000b7ce9a723e */ /* 0x000fe200000000ff */
[----:B------:R-:W-:Y:S01]  /*f0e0*/  FADD.FTZ R161, R183, R20 ;  /* 0x00000014b7a17221 */ /* 0x000fe20000010000 */
[----:B------:R-:W3:Y:S01]  /*f0f0*/  MUFU.EX2 R157, R157 ;  /* 0x0000009d009d7308 */ /* 0x000ee20000000800 */
[----:B--2---:R-:W-:Y:S01]  /*f100*/  FADD.FTZ R163, R155, R162 ;  /* 0x000000a29ba37221 */ /* 0x004fe20000010000 */
[-C--:B------:R-:W-:Y:S01]  /*f110*/  FMUL.FTZ R33, R33, R159.reuse ;  /* 0x0000009f21217220 */ /* 0x080fe20000410000 */
[-C--:B------:R-:W-:Y:S01]  /*f120*/  FMUL.FTZ R36, R36, R159.reuse ;  /* 0x0000009f24247220 */ /* 0x080fe20000410000 */
[----:B0-----:R-:W-:Y:S01]  /*f130*/  FADD.FTZ R160, R206, R161 ;  /* 0x000000a1cea07221 */ /* 0x001fe20000010000 */
[-C--:B------:R-:W-:Y:S01]  /*f140*/  FMUL.FTZ R37, R37, R159.reuse ;  /* 0x0000009f25257220 */ /* 0x080fe20000410000 */
[-C--:B------:R-:W-:Y:S01]  /*f150*/  FMUL.FTZ R40, R40, R159.reuse ;  /* 0x0000009f28287220 */ /* 0x080fe20000410000 */
[----:B------:R-:W-:Y:S01]  /*f160*/  FMUL.FTZ R41, R41, R159 ;  /* 0x0000009f29297220 */ /* 0x000fe20000410000 */
[----:B------:R-:W0:Y:S01]  /*f170*/  MUFU.EX2 R182, R182 ;  /* 0x000000b600b67308 */ /* 0x000e220000000800 */
[C---:B-1----:R-:W-:Y:S01]  /*f180*/  FADD.FTZ R206, R156.reuse, R163 ;  /* 0x000000a39cce7221 */ /* 0x042fe20000010000 */
        /* <DEDUP_REMOVED lines=135> */
[----:B---3--:R-:W-:Y:S01]  /*fa00*/  FADD.FTZ R206, R157, R206 ;  /* 0x000000ce9dce7221 */ /* 0x008fe20000010000 */
[----:B------:R-:W-:Y:S01]  /*fa10*/  FADD.FTZ R205, R165, R160 ;  /* 0x000000a0a5cd7221 */ /* 0x000fe20000010000 */
[----:B------:R-:W-:Y:S01]  /*fa20*/  F2FP.F16.F32.PACK_AB R156, R168, R165 ;  /* 0x000000a5a89c723e */ /* 0x000fe200000000ff */
[----:B------:R3:W-:Y:S01]  /*fa30*/  STSM.16.M88.4 [R195+0x36400], R152 ;  /* 0x03640098c3007844 */ /* 0x0007e20000000200 */
[----:B0-----:R-:W-:Y:S01]  /*fa40*/  F2FP.F16.F32.PACK_AB R157, R182, R157 ;  /* 0x0000009db69d723e */ /* 0x001fe200000000ff */
[----:B--2---:R-:W-:Y:S01]  /*fa50*/  IMAD.MOV.U32 R197, RZ, RZ, 0x40000040 ;  /* 0x40000040ffc57424 */ /* 0x004fe200078e00ff */
[----:B------:R-:W-:Y:S01]  /*fa60*/  F2FP.F16.F32.PACK_AB R158, R173, R172 ;  /* 0x000000acad9e723e */ /* 0x000fe200000000ff */
[----:B------:R-:W-:Y:S01]  /*fa70*/  FADD.FTZ R205, R168, R205 ;  /* 0x000000cda8cd7221 */ /* 0x000fe20000010000 */
[----:B-1----:R-:W-:-:S02]  /*fa80*/  F2FP.F16.F32.PACK_AB R159, R201, R202 ;  /* 0x000000cac99f723e */ /* 0x002fc400000000ff */
[----:B------:R-:W-:Y:S01]  /*fa90*/  F2FP.F16.F32.PACK_AB R160, R175, R174 ;  /* 0x000000aeafa0723e */ /* 0x000fe200000000ff */
[----:B------:R-:W-:Y:S01]  /*faa0*/  FADD.FTZ R172, R172, R205 ;  /* 0x000000cdacac7221 */ /* 0x000fe20000010000 */
[----:B----4-:R-:W-:Y:S01]  /*fab0*/  F2FP.F16.F32.PACK_AB R161, R200, R198 ;  /* 0x000000c6c8a1723e */ /* 0x010fe200000000ff */
[----:B------:R0:W-:Y:S01]  /*fac0*/  STSM.16.M88.4 [R210], R156 ;  /* 0x0000009cd2007844 */ /* 0x0001e20000000200 */
[----:B------:R-:W-:Y:S01]  /*fad0*/  F2FP.F16.F32.PACK_AB R162, R177, R176 ;  /* 0x000000b0b1a2723e */ /* 0x000fe200000000ff */
[----:B------:R-:W-:Y:S01]  /*fae0*/  FADD.FTZ R173, R173, R172 ;  /* 0x000000acadad7221 */ /* 0x000fe20000010000 */
[----:B-----5:R-:W-:Y:S02]  /*faf0*/  F2FP.F16.F32.PACK_AB R163, R203, R199 ;  /* 0x000000c7cba3723e */ /* 0x020fe400000000ff */
[----:B------:R-:W-:Y:S01]  /*fb00*/  F2FP.F16.F32.PACK_AB R164, R179, R178 ;  /* 0x000000b2b3a4723e */ /* 0x000fe200000000ff */
[----:B------:R-:W-:Y:S01]  /*fb10*/  FADD.FTZ R174, R174, R173 ;  /* 0x000000adaeae7221 */ /* 0x000fe20000010000 */
[----:B------:R-:W-:Y:S01]  /*fb20*/  F2FP.F16.F32.PACK_AB R165, R183, R15 ;  /* 0x0000000fb7a5723e */ /* 0x000fe200000000ff */
[----:B------:R0:W-:Y:S01]  /*fb30*/  STSM.16.M88.4 [R208], R160 ;  /* 0x000000a0d0007844 */ /* 0x0001e20000000200 */
[----:B------:R-:W-:Y:S01]  /*fb40*/  F2FP.F16.F32.PACK_AB R166, R181, R180 ;  /* 0x000000b4b5a6723e */ /* 0x000fe200000000ff */
[----:B------:R-:W-:Y:S01]  /*fb50*/  FADD.FTZ R175, R175, R174 ;  /* 0x000000aeafaf7221 */ /* 0x000fe20000010000 */
[----:B------:R-:W-:-:S02]  /*fb60*/  F2FP.F16.F32.PACK_AB R167, R20, R204 ;  /* 0x000000cc14a7723e */ /* 0x000fc400000000ff */
[----:B------:R-:W-:Y:S01]  /*fb70*/  ISETP.GT.AND P2, PT, R186, R211, PT ;  /* 0x000000d3ba00720c */ /* 0x000fe20003f44270 */
[----:B------:R-:W-:Y:S02]  /*fb80*/  FADD.FTZ R176, R176, R175 ;  /* 0x000000afb0b07221 */ /* 0x000fe40000010000 */
[----:B------:R0:W-:Y:S01]  /*fb90*/  STSM.16.M88.4 [R209], R164 ;  /* 0x000000a4d1007844 */ /* 0x0001e20000000200 */
[----:B------:R-:W-:Y:S01]  /*fba0*/  WARPGROUP.ARRIVE ;  /* 0x00000000000079c5 */ /* 0x000fe20000000000 */
[----:B------:R-:W-:-:S04]  /*fbb0*/  FADD.FTZ R177, R177, R176 ;  /* 0x000000b0b1b17221 */ /* 0x000fc80000010000 */
[----:B------:R-:W-:Y:S01]  /*fbc0*/  FADD.FTZ R178, R178, R177 ;  /* 0x000000b1b2b27221 */ /* 0x000fe20000010000 */
[----:B------:R-:W-:Y:S03]  /*fbd0*/  HGMMA.64x256x16.F32 R24, R152, gdesc[UR4].tnspB, R24, gsb0 ;  /* 0x43e0000498187df0 */ /* 0x000fe60008000818 */
[----:B------:R-:W-:-:S04]  /*fbe0*/  FADD.FTZ R179, R179, R178 ;  /* 0x000000b2b3b37221 */ /* 0x000fc80000010000 */
[----:B------:R-:W-:Y:S01]  /*fbf0*/  FADD.FTZ R180, R180, R179 ;  /* 0x000000b3b4b47221 */ /* 0x000fe20000010000 */
[----:B------:R-:W-:Y:S02]  /*fc00*/  WARPGROUP.DEPBAR.LE gsb0, 0x0 ;  /* 0x00008000000079c5 */ /* 0x000fe40000010000 */
[----:B---3--:R-:W-:Y:S01]  /*fc10*/  VIADD R152, R196, 0x80 ;  /* 0x00000080c4987836 */ /* 0x008fe20000000000 */
[----:B------:R-:W-:Y:S01]  /*fc20*/  WARPGROUP.ARRIVE ;  /* 0x00000000000079c5 */ /* 0x000fe20000000000 */
[----:B------:R-:W-:-:S03]  /*fc30*/  IMAD.MOV.U32 R153, RZ, RZ, 0x40000040 ;  /* 0x40000040ff997424 */ /* 0x000fc600078e00ff */
[----:B------:R-:W-:Y:S02]  /*fc40*/  R2UR UR6, R152 ;  /* 0x00000000980672ca */ /* 0x000fe400000e0000 */
[----:B------:R-:W-:Y:S01]  /*fc50*/  R2UR UR7, R153 ;  /* 0x00000000990772ca */ /* 0x000fe200000e0000 */
[----:B------:R-:W-:Y:S01]  /*fc60*/  IMAD.MOV.U32 R153, RZ, RZ, 0x40000040 ;  /* 0x40000040ff997424 */ /* 0x000fe200078e00ff */
[C---:B------:R-:W-:Y:S01]  /*fc70*/  IADD3 R152, R196.reuse, 0x100, RZ ;  /* 0x00000100c4987810 */ /* 0x040fe20007ffe0ff */
[----:B------:R-:W-:-:S10]  /*fc80*/  VIADD R196, R196, 0x180 ;  /* 0x00000180c4c47836 */ /* 0x000fd40000000000 */
[----:B------:R-:W-:Y:S01]  /*fc90*/  HGMMA.64x256x16.F32 R24, R156, gdesc[UR4].tnspB, R24, gsb0 ;  /* 0x43e000049c187df0 */ /* 0x000fe20008000818 */
[----:B------:R-:W-:Y:S02]  /*fca0*/  R2UR UR6, R152 ;  /* 0x00000000980672ca */ /* 0x000fe400000e0000 */
[----:B------:R-:W-:Y:S01]  /*fcb0*/  R2UR UR7, R153 ;  /* 0x00000000990772ca */ /* 0x000fe200000e0000 */
[----:B------:R-:W-:-:S04]  /*fcc0*/  FADD.FTZ R153, R182, R206 ;  /* 0x000000ceb6997221 */ /* 0x000fc80000010000 */
[----:B------:R-:W-:-:S04]  /*fcd0*/  FADD.FTZ R202, R202, R153 ;  /* 0x00000099caca7221 */ /* 0x000fc80000010000 */
[----:B------:R-:W-:-:S04]  /*fce0*/  FADD.FTZ R201, R201, R202 ;  /* 0x000000cac9c97221 */ /* 0x000fc80000010000 */
[----:B------:R-:W-:Y:S01]  /*fcf0*/  FADD.FTZ R201, R198, R201 ;  /* 0x000000c9c6c97221 */ /* 0x000fe20000010000 */
[----:B------:R-:W-:-:S03]  /*fd00*/  IMAD.MOV.U32 R198, RZ, RZ, R169 ;  /* 0x000000ffffc67224 */ /* 0x000fc600078e00a9 */
[----:B------:R-:W-:-:S04]  /*fd10*/  FADD.FTZ R200, R200, R201 ;  /* 0x000000c9c8c87221 */ /* 0x000fc80000010000 */
[----:B------:R-:W-:Y:S01]  /*fd20*/  FADD.FTZ R200, R199, R200 ;  /* 0x000000c8c7c87221 */ /* 0x000fe20000010000 */
[----:B------:R-:W-:-:S03]  /*fd30*/  IMAD.MOV.U32 R199, RZ, RZ, R18 ;  /* 0x000000ffffc77224 */ /* 0x000fc600078e0012 */
[----:B------:R-:W-:-:S04]  /*fd40*/  FADD.FTZ R200, R203, R200 ;  /* 0x000000c8cbc87221 */ /* 0x000fc80000010000 */
[----:B------:R-:W-:Y:S01]  /*fd50*/  FADD.FTZ R200, R15, R200 ;  /* 0x000000c80fc87221 */ /* 0x000fe20000010000 */
[----:B------:R-:W-:-:S03]  /*fd60*/  FADD.FTZ R15, R181, R180 ;  /* 0x000000b4b50f7221 */ /* 0x000fc60000010000 */
[----:B------:R-:W-:Y:S01]  /*fd70*/  FADD.FTZ R183, R183, R200 ;  /* 0x000000c8b7b77221 */ /* 0x000fe20000010000 */
[----:B------:R-:W-:-:S03]  /*fd80*/  IMAD.MOV.U32 R200, RZ, RZ, R171 ;  /* 0x000000ffffc87224 */ /* 0x000fc600078e00ab */
[----:B------:R-:W-:-:S04]  /*fd90*/  FADD.FTZ R183, R204, R183 ;  /* 0x000000b7ccb77221 */ /* 0x000fc80000010000 */
[----:B------:R-:W-:Y:S01]  /*fda0*/  FADD.FTZ R20, R20, R183 ;  /* 0x000000b714147221 */ /* 0x000fe20000010000 */
[----:B------:R-:W-:Y:S02]  /*fdb0*/  WARPGROUP.DEPBAR.LE gsb0, 0x0 ;  /* 0x00008000000079c5 */ /* 0x000fe40000010000 */
[----:B------:R-:W-:-:S06]  /*fdc0*/  WARPGROUP.ARRIVE ;  /* 0x00000000000079c5 */ /* 0x000fcc0000000000 */
        /* <DEDUP_REMOVED lines=17> */
[----:B-1----:R-:W-:-:S05]  /*fee0*/  IADD3 R21, R186, -0x1, RZ ;  /* 0xffffffffba157810 */ /* 0x002fca0007ffe0ff */
[----:B------:R-:W-:Y:S01]  /*fef0*/  IMAD.MOV.U32 R186, RZ, RZ, R21 ;  /* 0x000000ffffba7224 */ /* 0x000fe200078e0015 */
[----:B0-----:R-:W-:Y:S06]  /*ff00*/  @P2 BRA `(.L_x_6971) ;  /* 0xffffffc4003c2947 */ /* 0x001fec000383ffff */
[----:B------:R-:W-:Y:S05]  /*ff10*/  BSYNC B0 ;  /* 0x0000000000007941 */ /* 0x000fea0003800000 */
.L_x_6960:
[----:B------:R-:W-:-:S07]  /*ff20*/  MOV R186, R21 ;  /* 0x0000001500ba7202 */ /* 0x000fce0000000f00 */
.L_x_6959:
[----:B------:R-:W-:Y:S05]  /*ff30*/  BSYNC B1 ;  /* 0x0000000000017941 */ /* 0x000fea0003800000 */
.L_x_6958:
[----:B------:R-:W-:Y:S01]  /*ff40*/  ISETP.GE.AND P2, PT, R186, RZ, PT ;  /* 0x000000ffba00720c */ /* 0x000fe20003f46270 */
[----:B------:R-:W-:-:S12]  /*ff50*/  BSSY B0, `(.L_x_6972) ;  /* 0x000036b000007945 */ /* 0x000fd80003800000 */
[----:B------:R-:W-:Y:S05]  /*ff60*/  @!P2 BRA `(.L_x_6973) ;  /* 0x0000003400a4a947 */ /* 0x000fea0003800000 */
[----:B------:R-:W-:Y:S02]  /*ff70*/  IMAD.MOV.U32 R197, RZ, RZ, R171 ;  /* 0x000000ffffc57224 */ /* 0x000fe400078e00ab */
[----:B------:R-:W-:Y:S02]  /*ff80*/  IMAD.MOV.U32 R187, RZ, RZ, R169 ;  /* 0x000000ffffbb7224 */ /* 0x000fe400078e00a9 */
[----:B------:R-:W-:-:S07]  /*ff90*/  IMAD.MOV.U32 R196, RZ, RZ, R18 ;  /* 0x000000ffffc47224 */ /* 0x000fce00078e0012 */
.L_x_6984:
[----:B------:R-:W-:-:S05]  /*ffa0*/  VIADD R18, R196, 0x1 ;  /* 0x00000001c4127836 */ /* 0x000fca0000000000 */
[----:B------:R-:W-:-:S04]  /*ffb0*/  ISETP.NE.AND P2, PT, R18, 0x2, PT ;  /* 0x000000021200780c */ /* 0x000fc80003f45270 */
[----:B------:R-:W-:Y:S02]  /*ffc0*/  SEL R152, RZ, 0x1, P2 ;  /* 0x00000001ff987807 */ /* 0x000fe40001000000 */
[----:B------:R-:W-:Y:S02]  /*ffd0*/  SEL R18, R18, RZ, P2 ;  /* 0x000000ff12127207 */ /* 0x000fe40001000000 */
[----:B------:R-:W-:Y:S01]  /*ffe0*/  LOP3.LUT R19, R19, R152, RZ, 0x3c, !PT ;  /* 0x0000009813137212 */ /* 0x000fe200078e3cff */
[----:B------:R-:W-:Y:S06]  /*fff0*/  @!P0 BRA `(.L_x_6974) ;  /* 0x0000000000048947 */ /* 0x000fec0003800000 */
[----:B------:R-:W-:Y:S01]  /*10000*/  BPT.TRAP 0x1 ;  /* 0x000000040000795c */ /* 0x000fe20000300000 */
.L_x_6974:
[----:B------:R-:W-:Y:S02]  /*10010*/  LEA R21, R18, R2, 0x3 ;  /* 0x0000000212157211 */ /* 0x000fe400078e18ff */
[----:B------:R-:W-:-:S04]  /*10020*/  SHF.L.U32 R200, R19, 0x1f, RZ ;  /* 0x0000001f13c87819 */ /* 0x000fc800000006ff */
[----:B------:R0:W1:Y:S01]  /*10030*/  SYNCS.PHASECHK.TRANS64.TRYWAIT P2, [R21+URZ+0x38830], R200 ;  /* 0x038830c8150075a7 */ /* 0x000062000804017f */
[----:B------:R-:W-:Y:S05]  /*10040*/  @!P0 BRA `(.L_x_6975) ;  /* 0x0000000000048947 */ /* 0x000fea0003800000 */
[----:B------:R-:W-:Y:S01]  /*10050*/  BPT.TRAP 0x1 ;  /* 0x000000040000795c */ /* 0x000fe20000300000 */
.L_x_6975:
[----:B------:R-:W-:Y:S01]  /*10060*/  BSSY B1, `(.L_x_6976) ;  /* 0x0000006000017945 */ /* 0x000fe20003800000 */
[----:B------:R-:W-:Y:S02]  /*10070*/  IMAD R184, R18, 0x200, R3 ;  /* 0x0000020012b87824 */ /* 0x000fe400078e0203 */
[----:B------:R-:W-:Y:S01]  /*10080*/  IMAD.MOV.U32 R185, RZ, RZ, 0x40000040 ;  /* 0x40000040ffb97424 */ /* 0x000fe200078e00ff */
[----:B-1----:R-:W-:Y:S06]  /*10090*/  @P2 BRA `(.L_x_6977) ;  /* 0x0000000000082947 */ /* 0x002fec0003800000 */
[----:B------:R-:W1:Y:S02]  /*100a0*/  SYNCS.PHASECHK.TRANS64.TRYWAIT P2, [R21+URZ+0x38830], R200 ;  /* 0x038830c8150075a7 */ /* 0x000e64000804017f */
[----:B-1----:R-:W-:Y:S05]  /*100b0*/  @!P2 BRA `(.L_x_6978) ;  /* 0x000000d800e8a947 */ /* 0x002fea0003800000 */
.L_x_6977:
[----:B------:R-:W-:Y:S05]  /*100c0*/  BSYNC B1 ;  /* 0x0000000000017941 */ /* 0x000fea0003800000 */
.L_x_6976:
        /* <DEDUP_REMOVED lines=36> */
.L_x_6979:
[----:B------:R2:W3:Y:S01]  /*10310*/  SYNCS.PHASECHK.TRANS64.TRYWAIT P2, [R21+URZ+0x38850], R200 ;  /* 0x038850c8150075a7 */ /* 0x0004e2000804017f */
[----:B------:R-:W-:Y:S05]  /*10320*/  @!P0 BRA `(.L_x_6980) ;  /* 0x0000000000048947 */ /* 0x000fea0003800000 */
[----:B------:R-:W-:Y:S01]  /*10330*/  BPT.TRAP 0x1 ;  /* 0x000000040000795c */ /* 0x000fe20000300000 */
.L_x_6980:
[----:B------:R-:W-:Y:S04]  /*10340*/  BSSY B1, `(.L_x_6981) ;  /* 0x0000004000017945 */ /* 0x000fe80003800000 */
[----:B---3--:R-:W-:Y:S05]  /*10350*/  @P2 BRA `(.L_x_6982) ;  /* 0x0000000000082947 */ /* 0x008fea0003800000 */
[----:B------:R-:W3:Y:S02]  /*10360*/  SYNCS.PHASECHK.TRANS64.TRYWAIT P2, [R21+URZ+0x38850], R200 ;  /* 0x038850c8150075a7 */ /* 0x000ee4000804017f */
[----:B---3--:R-:W-:Y:S05]  /*10370*/  @!P2 BRA `(.L_x_6983) ;  /* 0x000000d8004ca947 */ /* 0x008fea0003800000 */
.L_x_6982:
[----:B------:R-:W-:Y:S05]  /*10380*/  BSYNC B1 ;  /* 0x0000000000017941 */ /* 0x000fea0003800000 */
.L_x_6981:
[----:B0123--:R-:W-:Y:S01]  /*10390*/  IMAD R200, R18, 0x1000, R14 ;  /* 0x0000100012c87824 */ /* 0x00ffe200078e020e */
[----:B------:R-:W-:Y:S01]  /*103a0*/  MOV R201, 0x40000040 ;  /* 0x4000004000c97802 */ /* 0x000fe20000000f00 */
[----:B------:R-:W-:Y:S01]  /*103b0*/  WARPGROUP.ARRIVE ;  /* 0x00000000000079c5 */ /* 0x000fe20000000000 */
[C---:B------:R-:W-:Y:S01]  /*103c0*/  R2UR UR4, R6.reuse ;  /* 0x00000000060472ca */ /* 0x040fe200000e0000 */
[----:B------:R-:W-:Y:S01]  /*103d0*/  VIADD R184, R6, 0x2 ;  /* 0x0000000206b87836 */ /* 0x000fe20000000000 */
[C---:B------:R-:W-:Y:S01]  /*103e0*/  R2UR UR6, R200.reuse ;  /* 0x00000000c80672ca */ /* 0x040fe200000e0000 */
[----:B------:R-:W-:Y:S01]  /*103f0*/  IMAD.MOV.U32 R185, RZ, RZ, 0x40000040 ;  /* 0x40000040ffb97424 */ /* 0x000fe200078e00ff */
[----:B------:R-:W-:Y:S01]  /*10400*/  R2UR UR7, R201 ;  /* 0x00000000c90772ca */ /* 0x000fe200000e0000 */
[----:B------:R-:W0:Y:S01]  /*10410*/  S2R R198, SR_TID.X ;  /* 0x0000000000c67919 */ /* 0x000e220000002100 */
[----:B------:R-:W-:Y:S01]  /*10420*/  R2UR UR5, R7 ;  /* 0x00000000070572ca */ /* 0x000fe200000e0000 */
[----:B------:R-:W-:-:S02]  /*10430*/  VIADD R201, R200, 0x800 ;  /* 0x00000800c8c97836 */ /* 0x000fc40000000000 */
[----:B------:R-:W-:Y:S02]  /*10440*/  IMAD.MOV.U32 R199, RZ, RZ, 0x40000040 ;  /* 0x40000040ffc77424 */ /* 0x000fe400078e00ff */
[----:B------:R-:W-:Y:S02]  /*10450*/  VIADD R205, R6, 0x800 ;  /* 0x0000080006cd7836 */ /* 0x000fe40000000000 */
[----:B------:R-:W-:-:S06]  /*10460*/  IMAD.MOV.U32 R203, RZ, RZ, 0x40000040 ;  /* 0x40000040ffcb7424 */ /* 0x000fcc00078e00ff */
        /* <DEDUP_REMOVED lines=8> */
[----:B------:R-:W-:Y:S02]  /*104f0*/  IADD3 R184, R6, 0x4, RZ ;  /* 0x0000000406b87810 */ /* 0x000fe40007ffe0ff */
[----:B0-----:R-:W-:Y:S01]  /*10500*/  SHF.R.U32.HI R198, RZ, 0x7, R198 ;  /* 0x00000007ffc67819 */ /* 0x001fe200000116c6 */
        /* <DEDUP_REMOVED lines=152> */
[----:B------:R-:W0:Y:S01]  /*10e90*/  SHFL.IDX PT, R184, R198, RZ, 0x1f ;  /* 0x00001fffc6b87589 */ /* 0x000e2200000e0000 */
[----:B------:R-:W-:Y:S01]  /*10ea0*/  IMAD.MOV.U32 R185, RZ, RZ, 0x4 ;  /* 0x00000004ffb97424 */ /* 0x000fe200078e00ff */
[----:B0-----:R-:W-:-:S04]  /*10eb0*/  ISETP.GT.AND P2, PT, R184, 0x7f, PT ;  /* 0x0000007fb800780c */ /* 0x001fc80003f44270 */
[----:B------:R-:W-:-:S05]  /*10ec0*/  SEL R184, RZ, 0x2, !P2 ;  /* 0x00000002ffb87807 */ /* 0x000fca0005000000 */
[----:B------:R-:W-:Y:S01]  /*10ed0*/  IMAD.IADD R198, R184, 0x1, R201 ;  /* 0x00000001b8c67824 */ /* 0x000fe200078e02c9 */
        /* <DEDUP_REMOVED lines=9> */
[----:B------:R-:W-:Y:S02]  /*10f70*/  R2UR UR4, R198 ;  /* 0x00000000c60472ca */ /* 0x000fe400000e0000 */
[----:B------:R-:W-:-:S02]  /*10f80*/  SEL R198, R185, 0x2, P2 ;  /* 0x00000002b9c67807 */ /* 0x000fc40001000000 */
        /* <DEDUP_REMOVED lines=15> */
[----:B------:R-:W-:Y:S01]  /*11080*/  IMAD.MOV.U32 R205, RZ, RZ, 0x40000040 ;  /* 0x40000040ffcd7424 */ /* 0x000fe200078e00ff */
[----:B------:R-:W-:Y:S02]  /*11090*/  WARPGROUP.DEPBAR.LE gsb0, 0x0 ;  /* 0x00008000000079c5 */ /* 0x000fe40000010000 */
[----:B------:R-:W-:-:S07]  /*110a0*/  WARPGROUP.ARRIVE ;  /* 0x00000000000079c5 */ /* 0x000fce0000000000 */
        /* <DEDUP_REMOVED lines=70> */
[----:B------:R-:W-:Y:S01]  /*11510*/  R2UR UR4, R202 ;  /* 0x00000000ca0472ca */ /* 0x000fe200000e0000 */
[----:B------:R-:W-:Y:S01]  /*11520*/  IMAD.IADD R202, R199, 0x1, R184 ;  /* 0x00000001c7ca7824 */ /* 0x000fe200078e02b8 */
[----:B------:R-:W-:Y:S02]  /*11530*/  R2UR UR5, R203 ;  /* 0x00000000cb0572ca */ /* 0x000fe400000e0000 */
[----:B------:R-:W-:Y:S02]  /*11540*/  R2UR UR6, R204 ;  /* 0x00000000cc0672ca */ /* 0x000fe400000e0000 */
[----:B------:R-:W-:Y:S02]  /*11550*/  R2UR UR7, R205 ;  /* 0x00000000cd0772ca */ /* 0x000fe400000e0000 */
[----:B------:R-:W-:Y:S02]  /*11560*/  MOV R203, 0x40000040 ;  /* 0x4000004000cb7802 */ /* 0x000fe40000000f00 */
        /* <DEDUP_REMOVED lines=33> */
[----:B------:R-:W-:Y:S01]  /*11780*/  IMAD.MOV.U32 R201, RZ, RZ, 0xe00 ;  /* 0x00000e00ffc97424 */ /* 0x000fe200078e00ff */
[----:B------:R-:W-:Y:S01]  /*11790*/  R2UR UR7, R203 ;  /* 0x00000000cb0772ca */ /* 0x000fe200000e0000 */
[----:B------:R-:W-:Y:S01]  /*117a0*/  IMAD.MOV.U32 R203, RZ, RZ, 0x40000040 ;  /* 0x40000040ffcb7424 */ /* 0x000fe200078e00ff */
[----:B------:R-:W-:Y:S02]  /*117b0*/  R2UR UR6, R202 ;  /* 0x00000000ca0672ca */ /* 0x000fe400000e0000 */
[----:B------:R-:W-:-:S04]  /*117c0*/  SEL R201, R201, 0xd80, P2 ;  /* 0x00000d80c9c97807 */ /* 0x000fc80001000000 */
[----:B------:R-:W-:-:S04]  /*117d0*/  LOP3.LUT R201, R201, 0xe00, RZ, 0xc0, !PT ;  /* 0x00000e00c9c97812 */ /* 0x000fc800078ec0ff */
[CC--:B------:R-:W-:Y:S02]  /*117e0*/  IADD3 R202, R199.reuse, R201.reuse, R6 ;  /* 0x000000c9c7ca7210 */ /* 0x0c0fe40007ffe006 */
[----:B------:R-:W-:Y:S01]  /*117f0*/  IADD3 R204, R199, R201, R200 ;  /* 0x000000c9c7cc7210 */ /* 0x000fe20007ffe0c8 */
[----:B------:R-:W-:Y:S01]  /*11800*/  VIADD R201, R200, 0xe00 ;  /* 0x00000e00c8c97836 */ /* 0x000fe20000000000 */
[----:B------:R-:W-:Y:S01]  /*11810*/  MOV R199, 0x40000040 ;  /* 0x4000004000c77802 */ /* 0x000fe20000000f00 */
        /* <DEDUP_REMOVED lines=14> */
[----:B------:R-:W-:Y:S01]  /*11900*/  IMAD.MOV.U32 R203, RZ, RZ, 0x40000040 ;  /* 0x40000040ffcb7424 */ /* 0x000fe200078e00ff */
[----:B------:R-:W-:Y:S02]  /*11910*/  R2UR UR6, R202 ;  /* 0x00000000ca0672ca */ /* 0x000fe400000e0000 */
[C---:B------:R-:W-:Y:S01]  /*11920*/  IADD3 R202, R205.reuse, R184, RZ ;  /* 0x000000b8cdca7210 */ /* 0x040fe20007ffe0ff */
[----:B------:R-:W-:Y:S01]  /*11930*/  IMAD.IADD R184, R205, 0x1, R185 ;  /* 0x00000001cdb87824 */ /* 0x000fe200078e02b9 */
[----:B------:R-:W-:Y:S01]  /*11940*/  R2UR UR5, R203 ;  /* 0x00000000cb0572ca */ /* 0x000fe200000e0000 */
[----:B------:R-:W-:Y:S01]  /*11950*/  IMAD.MOV.U32 R203, RZ, RZ, 0x40000040 ;  /* 0x40000040ffcb7424 */ /* 0x000fe200078e00ff */
[----:B------:R-:W-:Y:S01]  /*11960*/  R2UR UR4, R202 ;  /* 0x00000000ca0472ca */ /* 0x000fe200000e0000 */
[----:B------:R-:W-:-:S02]  /*11970*/  IMAD.IADD R202, R205, 0x1, R198 ;  /* 0x00000001cdca7824 */ /* 0x000fc400078e02c6 */
[----:B------:R-:W-:Y:S01]  /*11980*/  IMAD.IADD R198, R198, 0x1, R201 ;  /* 0x00000001c6c67824 */ /* 0x000fe200078e02c9 */
[----:B------:R-:W-:Y:S02]  /*11990*/  WARPGROUP.DEPBAR.LE gsb0, 0x0 ;  /* 0x00008000000079c5 */ /* 0x000fe40000010000 */
[----:B------:R-:W-:-:S07]  /*119a0*/  WARPGROUP.ARRIVE ;  /* 0x00000000000079c5 */ /* 0x000fce0000000000 */
[----:B------:R-:W-:Y:S01]  /*119b0*/  HGMMA.64x64x16.F32 R152, gdesc[UR4], R152, gsb0 ;  /* 0x00e00000049879f0 */ /* 0x000fe20008000898 */
[----:B------:R-:W-:Y:S02]  /*119c0*/  R2UR UR4, R202 ;  /* 0x00000000ca0472ca */ /* 0x000fe400000e0000 */
[----:B------:R-:W-:Y:S02]  /*119d0*/  R2UR UR5, R203 ;  /* 0x00000000cb0572ca */ /* 0x000fe400000e0000 */
        /* <DEDUP_REMOVED lines=27> */
[----:B------:R-:W-:Y:S02]  /*11b90*/  R2UR UR5, R185 ;  /* 0x00000000b90572ca */ /* 0x000fe400000e0000 */
[----:B------:R-:W-:Y:S02]  /*11ba0*/  R2UR UR6, R200 ;  /* 0x00000000c80672ca */ /* 0x000fe400000e0000 */
[----:B------:R-:W-:Y:S02]  /*11bb0*/  R2UR UR7, R201 ;  /* 0x00000000c90772ca */ /* 0x000fe400000e0000 */
[----:B------:R-:W-:Y:S01]  /*11bc0*/  MOV R185, 0x40000040 ;  /* 0x4000004000b97802 */ /* 0x000fe20000000f00 */
[----:B------:R-:W-:-:S02]  /*11bd0*/  WARPGROUP.DEPBAR.LE gsb0, 0x0 ;  /* 0x00008000000079c5 */ /* 0x000fc40000010000 */
[----:B------:R-:W-:-:S08]  /*11be0*/  WARPGROUP.ARRIVE ;  /* 0x00000000000079c5 */ /* 0x000fd00000000000 */
[----:B------:R-:W-:Y:S01]  /*11bf0*/  HGMMA.64x64x16.F32 R152, gdesc[UR4], R152, gsb0 ;  /* 0x00e00000049879f0 */ /* 0x000fe20008000898 */
[----:B------:R-:W-:Y:S01]  /*11c00*/  ULDC UR4, c[0x0][0xad0] ;  /* 0x0002b40000047ab9 */ /* 0x000fe20000000800 */
        /* <DEDUP_REMOVED lines=41> */
[----:B-1----:R-:W-:Y:S01]  /*11ea0*/  FMNMX.FTZ R169, R159, R198, !PT ;  /* 0x000000c69fa97209 */ /* 0x002fe20007810000 */
[----:B------:R-:W-:Y:S01]  /*11eb0*/  FMUL.FTZ R198, R177, UR4 ;  /* 0x00000004b1c67c20 */ /* 0x000fe20008410000 */
[----:B------:R-:W-:-:S05]  /*11ec0*/  FMUL.FTZ R177, R180, UR4 ;  /* 0x00000004b4b17c20 */ /* 0x000fca0008410000 */
        /* <DEDUP_REMOVED lines=8> */
[----:B------:R-:W-:-:S06]  /*11f50*/  FMUL.FTZ R180, R181, UR4 ;  /* 0x00000004b5b47c20 */ /* 0x000fcc0008410000 */
        /* <DEDUP_REMOVED lines=43> */
[--C-:B------:R-:W-:Y:S01]  /*12210*/  FFMA.FTZ R179, R161, R170, -R207.reuse ;  /* 0x000000aaa1b37223 */ /* 0x100fe200000108cf */
[----:B------:R-:W-:Y:S01]  /*12220*/  IMAD.MOV R161, RZ, RZ, -R194 ;  /* 0x000000ffffa17224 */ /* 0x000fe200078e0ac2 */
[----:B-----5:R-:W-:Y:S01]  /*12230*/  FMNMX.FTZ R171, R199, R174, !PT ;  /* 0x000000aec7ab7209 */ /* 0x020fe20007810000 */
[-CC-:B------:R-:W-:Y:S01]  /*12240*/  FFMA.FTZ R152, R152, R170.reuse, -R207.reuse ;  /* 0x000000aa98987223 */ /* 0x180fe200000108cf */
[-CC-:B------:R-:W-:Y:S01]  /*12250*/  FFMA.FTZ R185, R185, R170.reuse, -R207.reuse ;  /* 0x000000aab9b97223 */ /* 0x180fe200000108cf */
[----:B------:R-:W2:Y:S01]  /*12260*/  MUFU.TANH R202, R202 ;  /* 0x000000ca00ca7308 */ /* 0x000ea20000002400 */
[----:B-1----:R-:W-:Y:S01]  /*12270*/  FMNMX.FTZ R174, R200, R171, !PT ;  /* 0x000000abc8ae7209 */ /* 0x002fe20007810000 */
[-CC-:B------:R-:W-:Y:S01]  /*12280*/  FFMA.FTZ R155, R155, R170.reuse, -R207.reuse ;  /* 0x000000aa9b9b7223 */ /* 0x180fe200000108cf */
[----:B------:R-:W-:Y:S01]  /*12290*/  ISETP.NE.AND P2, PT, R192, R161, PT ;  /* 0x000000a1c000720c */ /* 0x000fe20003f45270 */
[-CC-:B------:R-:W-:Y:S01]  /*122a0*/  FFMA.FTZ R181, R164, R170.reuse, -R207.reuse ;  /* 0x000000aaa4b57223 */ /* 0x180fe200000108cf */
[-CC-:B------:R-:W-:Y:S01]  /*122b0*/  FFMA.FTZ R182, R165, R170.reuse, -R207.reuse ;  /* 0x000000aaa5b67223 */ /* 0x180fe200000108cf */
[-CC-:B------:R-:W-:Y:S01]  /*122c0*/  FFMA.FTZ R168, R168, R170.reuse, -R207.reuse ;  /* 0x000000aaa8a87223 */ /* 0x180fe200000108cf */
[--C-:B------:R-:W-:Y:S01]  /*122d0*/  FFMA.FTZ R172, R172, R170, -R207.reuse ;  /* 0x000000aaacac7223 */ /* 0x100fe200000108cf */
        /* <DEDUP_REMOVED lines=9> */
[----:B------:R-:W-:-:S06]  /*12370*/  @!P2 IMAD R161, R196, 0x40, R190 ;  /* 0x00000040c4a1a824 */ /* 0x000fcc00078e02be */
        /* <DEDUP_REMOVED lines=62> */
[----:B--2---:R-:W-:Y:S01]  /*12760*/  FMNMX.FTZ R171, R159, R160, !PT ;  /* 0x000000a09fab7209 */ /* 0x004fe20007810000 */
[-C--:B------:R-:W-:Y:S01]  /*12770*/  FMUL.FTZ R108, R108, R187.reuse ;  /* 0x000000bb6c6c7220 */ /* 0x080fe20000410000 */
[-C--:B------:R-:W-:Y:S01]  /*12780*/  FMUL.FTZ R109, R109, R187.reuse ;  /* 0x000000bb6d6d7220 */ /* 0x080fe20000410000 */
[-C--:B------:R-:W-:Y:S01]  /*12790*/  FMUL.FTZ R112, R112, R187.reuse ;  /* 0x000000bb70707220 */ /* 0x080fe20000410000 */
[-C--:B------:R-:W-:Y:S01]  /*127a0*/  FMUL.FTZ R113, R113, R187.reuse ;  /* 0x000000bb71717220 */ /* 0x080fe20000410000 */
[C---:B------:R-:W-:Y:S01]  /*127b0*/  FADD.FTZ R157, -R171.reuse, R197 ;  /* 0x000000c5ab9d7221 */ /* 0x040fe20000010100 */
[-C--:B------:R-:W-:Y:S01]  /*127c0*/  FMUL.FTZ R159, R171, R170.reuse ;  /* 0x000000aaab9f7220 */ /* 0x080fe20000410000 */
[----:B------:R-:W-:Y:S01]  /*127d0*/  MUFU.EX2 R182, R182 ;  /* 0x000000b600b67308 */ /* 0x000fe20000000800 */
[----:B------:R-:W-:Y:S01]  /*127e0*/  FMUL.FTZ R116, R116, R187 ;  /* 0x000000bb74747220 */ /* 0x000fe20000410000 */
[-C--:B------:R-:W-:Y:S01]  /*127f0*/  FMUL.FTZ R157, R157, R170.reuse ;  /* 0x000000aa9d9d7220 */ /* 0x080fe20000410000 */
[-CC-:B------:R-:W-:Y:S01]  /*12800*/  FFMA.FTZ R153, R153, R170.reuse, -R159.reuse ;  /* 0x000000aa99997223 */ /* 0x180fe2000001089f */
[-CC-:B------:R-:W-:Y:S01]  /*12810*/  FFMA.FTZ R154, R154, R170.reuse, -R159.reuse ;  /* 0x000000aa9a9a7223 */ /* 0x180fe2000001089f */
[----:B------:R-:W-:Y:S01]  /*12820*/  FFMA.FTZ R197, R158, R170, -R159 ;  /* 0x000000aa9ec57223 */ /* 0x000fe2000001089f */
[----:B------:R-:W-:-:S02]  /*12830*/  @!P1 VIADD R158, R21, 0x38840 ;  /* 0x00038840159e9836 */ /* 0x000fc40000000000 */
[-CC-:B------:R-:W-:Y:S01]  /*12840*/  FFMA.FTZ R156, R156, R170.reuse, -R159.reuse ;  /* 0x000000aa9c9c7223 */ /* 0x180fe2000001089f */
[----:B------:R-:W0:Y:S01]  /*12850*/  MUFU.EX2 R157, R157 ;  /* 0x0000009d009d7308 */ /* 0x000e220000000800 */
[-CC-:B------:R-:W-:Y:S01]  /*12860*/  FFMA.FTZ R198, R162, R170.reuse, -R159.reuse ;  /* 0x000000aaa2c67223 */ /* 0x180fe2000001089f */
[-CC-:B------:R-:W-:Y:S01]  /*12870*/  FFMA.FTZ R207, R163, R170.reuse, -R159.reuse ;  /* 0x000000aaa3cf7223 */ /* 0x180fe2000001089f */
[----:B------:R-:W-:Y:S01]  /*12880*/  @!P1 PRMT R158, RZ, 0x654, R158 ;  /* 0x00000654ff9e9816 */ /* 0x000fe2000000009e */
[-CC-:B------:R-:W-:Y:S01]  /*12890*/  FFMA.FTZ R211, R166, R170.reuse, -R159.reuse ;  /* 0x000000aaa6d37223 */ /* 0x180fe2000001089f */
[-CC-:B------:R-:W-:Y:S01]  /*128a0*/  FFMA.FTZ R225, R167, R170.reuse, -R159.reuse ;  /* 0x000000aaa7e17223 */ /* 0x180fe2000001089f */
[-CC-:B------:R-:W-:Y:S01]  /*128b0*/  FFMA.FTZ R199, R199, R170.reuse, -R159.reuse ;  /* 0x000000aac7c77223 */ /* 0x180fe2000001089f */
[----:B------:R2:W-:Y:S01]  /*128c0*/  @!P1 SYNCS.ARRIVE.TRANS64.RED.A1T0 RZ, [R158+URZ], RZ ;  /* 0x000000ff9eff99a7 */ /* 0x0005e2000810043f */
[----:B------:R-:W3:Y:S01]  /*128d0*/  MUFU.EX2 R153, R153 ;  /* 0x0000009900997308 */ /* 0x000ee20000000800 */
[-CC-:B------:R-:W-:Y:S01]  /*128e0*/  FFMA.FTZ R200, R200, R170.reuse, -R159.reuse ;  /* 0x000000aac8c87223 */ /* 0x180fe2000001089f */
[-CC-:B------:R-:W-:Y:S01]  /*128f0*/  FFMA.FTZ R201, R201, R170.reuse, -R159.reuse ;  /* 0x000000aac9c97223 */ /* 0x180fe2000001089f */
[-CC-:B------:R-:W-:Y:S01]  /*12900*/  FFMA.FTZ R160, R202, R170.reuse, -R159.reuse ;  /* 0x000000aacaa07223 */ /* 0x180fe2000001089f */
[----:B-1----:R-:W-:Y:S01]  /*12910*/  FFMA.FTZ R162, R187, R15, R152 ;  /* 0x0000000fbba27223 */ /* 0x002fe20000010098 */
[-CC-:B------:R-:W-:Y:S01]  /*12920*/  FFMA.FTZ R202, R203, R170.reuse, -R159.reuse ;  /* 0x000000aacbca7223 */ /* 0x180fe2000001089f */
[--C-:B------:R-:W-:Y:S01]  /*12930*/  FFMA.FTZ R204, R204, R170, -R159.reuse ;  /* 0x000000aacccc7223 */ /* 0x100fe2000001089f */
[----:B--2---:R-:W-:Y:S01]  /*12940*/  @!P2 LEA R158, R161, R2, 0x2 ;  /* 0x00000002a19ea211 */ /* 0x004fe200078e10ff */
        /* <DEDUP_REMOVED lines=8> */
[----:B0-----:R0:W-:Y:S01]  /*129d0*/  @!P2 STS [R158+0x38420], R157 ;  /* 0x0384209d9e00a388 */ /* 0x0011e20000000800 */
[----:B---3--:R-:W-:Y:S01]  /*129e0*/  FFMA.FTZ R15, R157, R20, R153 ;  /* 0x000000149d0f7223 */ /* 0x008fe20000010099 */
[----:B------:R-:W-:Y:S01]  /*129f0*/  MUFU.EX2 R156, R156 ;  /* 0x0000009c009c7308 */ /* 0x000fe20000000800 */
[-C--:B------:R-:W-:Y:S01]  /*12a00*/  FMUL.FTZ R125, R125, R187.reuse ;  /* 0x000000bb7d7d7220 */ /* 0x080fe20000410000 */
[-C--:B------:R-:W-:Y:S01]  /*12a10*/  FMUL.FTZ R128, R128, R187.reuse ;  /* 0x000000bb80807220 */ /* 0x080fe20000410000 */
[-C--:B------:R-:W-:Y:S01]  /*12a20*/  FMUL.FTZ R129, R129, R187.reuse ;  /* 0x000000bb81817220 */ /* 0x080fe20000410000 */
[-C--:B------:R-:W-:Y:S01]  /*12a30*/  FMUL.FTZ R132, R132, R187.reuse ;  /* 0x000000bb84847220 */ /* 0x080fe20000410000 */
[-C--:B------:R-:W-:Y:S01]  /*12a40*/  FMUL.FTZ R133, R133, R187.reuse ;  /* 0x000000bb85857220 */ /* 0x080fe20000410000 */
[-C--:B------:R-:W-:Y:S01]  /*12a50*/  FMUL.FTZ R136, R136, R187.reuse ;  /* 0x000000bb88887220 */ /* 0x080fe20000410000 */
[----:B-1----:R-:W-:Y:S01]  /*12a60*/  FADD.FTZ R159, R154, R15 ;  /* 0x0000000f9a9f7221 */ /* 0x002fe20000010000 */
        /* <DEDUP_REMOVED lines=9> */
[----:B------:R-:W-:Y:S01]  /*12b00*/  FADD.FTZ R162, R185, R162 ;  /* 0x000000a2b9a27221 */ /* 0x000fe20000010000 */
[----:B------:R-:W-:Y:S01]  /*12b10*/  F2FP.F16.F32.PACK_AB R153, R154, R153 ;  /* 0x000000999a99723e */ /* 0x000fe200000000ff */
[----:B------:R-:W-:Y:S01]  /*12b20*/  FMUL.FTZ R26, R26, R157 ;  /* 0x0000009d1a1a7220 */ /* 0x000fe20000410000 */
[----:B------:R-:W-:Y:S01]  /*12b30*/  F2FP.F16.F32.PACK_AB R154, R174, R155 ;  /* 0x0000009bae9a723e */ /* 0x000fe200000000ff */
[----:B------:R-:W-:Y:S01]  /*12b40*/  FADD.FTZ R203, R155, R162 ;  /* 0x000000a29bcb7221 */ /* 0x000fe20000010000 */
[----:B------:R-:W-:Y:S01]  /*12b50*/  F2FP.F16.F32.PACK_AB R152, R185, R152 ;  /* 0x00000098b998723e */ /* 0x000fe200000000ff */
        /* <DEDUP_REMOVED lines=72> */
[----:B-1----:R-:W-:Y:S01]  /*12fe0*/  F2FP.F16.F32.PACK_AB R155, R197, R156 ;  /* 0x0000009cc59b723e */ /* 0x002fe200000000ff */
[----:B------:R-:W-:Y:S01]  /*12ff0*/  BAR.SYNC.DEFER_BLOCKING 0xf, 0x100 ;  /* 0x03c4000000007b1d */ /* 0x000fe20000010000 */
[----:B0-----:R-:W-:Y:S01]  /*13000*/  F2FP.F16.F32.PACK_AB R157, R207, R198 ;  /* 0x000000c6cf9d723e */ /* 0x001fe200000000ff */
[----:B------:R-:W-:Y:S01]  /*13010*/  IMAD.MOV.U32 R185, RZ, RZ, 0x40000040 ;  /* 0x40000040ffb97424 */ /* 0x000fe200078e00ff */
[----:B------:R-:W-:Y:S01]  /*13020*/  F2FP.F16.F32.PACK_AB R158, R181, R179 ;  /* 0x000000b3b59e723e */ /* 0x000fe200000000ff */
[----:B------:R-:W-:Y:S01]  /*13030*/  FADD.FTZ R174, R174, R203 ;  /* 0x000000cbaeae7221 */ /* 0x000fe20000010000 */
[----:B--2---:R-:W-:Y:S01]  /*13040*/  F2FP.F16.F32.PACK_AB R161, R200, R199 ;  /* 0x000000c7c8a1723e */ /* 0x004fe200000000ff */
[----:B------:R0:W1:Y:S01]  /*13050*/  MUFU.EX2 R196, R160 ;  /* 0x000000a000c47308 */ /* 0x0000620000000800 */
[----:B------:R-:W-:Y:S01]  /*13060*/  F2FP.F16.F32.PACK_AB R162, R173, R172 ;  /* 0x000000acada2723e */ /* 0x000fe200000000ff */
[----:B------:R-:W-:Y:S01]  /*13070*/  @!P1 VIADD R21, R21, 0x38860 ;  /* 0x0003886015159836 */ /* 0x000fe20000000000 */
[----:B------:R-:W-:-:S04]  /*13080*/  ISETP.GT.AND P2, PT, R186, RZ, PT ;  /* 0x000000ffba00720c */ /* 0x000fc80003f44270 */
[----:B------:R-:W-:Y:S01]  /*13090*/  @!P1 PRMT R21, RZ, 0x654, R21 ;  /* 0x00000654ff159816 */ /* 0x000fe20000000015 */
[----:B------:R-:W-:Y:S01]  /*130a0*/  MUFU.EX2 R176, R176 ;  /* 0x000000b000b07308 */ /* 0x000fe20000000800 */
[----:B0-----:R-:W-:-:S07]  /*130b0*/  F2FP.F16.F32.PACK_AB R160, R168, R182 ;  /* 0x000000b6a8a0723e */ /* 0x001fce00000000ff */
[----:B------:R-:W0:Y:S01]  /*130c0*/  MUFU.EX2 R183, R183 ;  /* 0x000000b700b77308 */ /* 0x000e220000000800 */
[----:B-1----:R-:W-:Y:S01]  /*130d0*/  F2FP.F16.F32.PACK_AB R163, R196, R201 ;  /* 0x000000c9c4a3723e */ /* 0x002fe200000000ff */
[----:B------:R1:W-:Y:S06]  /*130e0*/  STSM.16.M88.4 [R195+0x36400], R152 ;  /* 0x03640098c3007844 */ /* 0x0003ec0000000200 */
[----:B------:R-:W-:Y:S08]  /*130f0*/  MUFU.EX2 R177, R177 ;  /* 0x000000b100b17308 */ /* 0x000ff00000000800 */
[----:B------:R-:W2:Y:S01]  /*13100*/  MUFU.EX2 R180, R180 ;  /* 0x000000b400b47308 */ /* 0x000ea20000000800 */
[----:B0-----:R-:W-:-:S07]  /*13110*/  F2FP.F16.F32.PACK_AB R164, R183, R176 ;  /* 0x000000b0b7a4723e */ /* 0x001fce00000000ff */
[----:B------:R-:W-:Y:S08]  /*13120*/  MUFU.EX2 R202, R202 ;  /* 0x000000ca00ca7308 */ /* 0x000ff00000000800 */
[----:B------:R0:W3:Y:S01]  /*13130*/  MUFU.EX2 R15, R204 ;  /* 0x000000cc000f7308 */ /* 0x0000e20000000800 */
[----:B--2---:R-:W-:-:S07]  /*13140*/  F2FP.F16.F32.PACK_AB R166, R180, R177 ;  /* 0x000000b1b4a6723e */ /* 0x004fce00000000ff */
[----:B------:R-:W-:Y:S01]  /*13150*/  MUFU.EX2 R20, R205 ;  /* 0x000000cd00147308 */ /* 0x000fe20000000800 */
[----:B0-----:R-:W-:Y:S01]  /*13160*/  FADD.FTZ R204, R156, R159 ;  /* 0x0000009f9ccc7221 */ /* 0x001fe20000010000 */
[C---:B------:R-:W-:Y:S01]  /*13170*/  F2FP.F16.F32.PACK_AB R156, R178.reuse, R175 ;  /* 0x000000afb29c723e */ /* 0x040fe200000000ff */
[----:B------:R-:W-:Y:S01]  /*13180*/  FADD.FTZ R175, R175, R174 ;  /* 0x000000aeafaf7221 */ /* 0x000fe20000010000 */
[----:B------:R-:W-:Y:S01]  /*13190*/  F2FP.F16.F32.PACK_AB R159, R225, R211 ;  /* 0x000000d3e19f723e */ /* 0x000fe200000000ff */
[----:B------:R-:W-:Y:S02]  /*131a0*/  FADD.FTZ R197, R197, R204 ;  /* 0x000000ccc5c57221 */ /* 0x000fe40000010000 */
[----:B------:R-:W-:Y:S01]  /*131b0*/  FADD.FTZ R178, R178, R175 ;  /* 0x000000afb2b27221 */ /* 0x000fe20000010000 */
[----:B------:R-:W0:Y:S01]  /*131c0*/  MUFU.EX2 R187, R206 ;  /* 0x000000ce00bb7308 */ /* 0x000e220000000800 */
[----:B---3--:R-:W-:Y:S01]  /*131d0*/  F2FP.F16.F32.PACK_AB R165, R15, R202 ;  /* 0x000000ca0fa5723e */ /* 0x008fe200000000ff */
[----:B------:R2:W-:Y:S01]  /*131e0*/  STSM.16.M88.4 [R210], R156 ;  /* 0x0000009cd2007844 */ /* 0x0005e20000000200 */
[----:B------:R-:W-:Y:S01]  /*131f0*/  FADD.FTZ R198, R198, R197 ;  /* 0x000000c5c6c67221 */ /* 0x000fe20000010000 */
[----:B------:R-:W-:Y:S01]  /*13200*/  FADD.FTZ R178, R179, R178 ;  /* 0x000000b2b3b27221 */ /* 0x000fe20000010000 */
[----:B------:R-:W-:Y:S01]  /*13210*/  IMAD.MOV.U32 R197, RZ, RZ, R171 ;  /* 0x000000ffffc57224 */ /* 0x000fe200078e00ab */
[----:B------:R2:W-:Y:S01]  /*13220*/  STSM.16.M88.4 [R208], R160 ;  /* 0x000000a0d0007844 */ /* 0x0005e20000000200 */
[----:B------:R-:W-:Y:S01]  /*13230*/  FADD.FTZ R198, R207, R198 ;  /* 0x000000c6cfc67221 */ /* 0x000fe20000010000 */
[----:B------:R-:W-:-:S03]  /*13240*/  FADD.FTZ R181, R181, R178 ;  /* 0x000000b2b5b57221 */ /* 0x000fc60000010000 */
[----:B------:R-:W-:Y:S01]  /*13250*/  FADD.FTZ R198, R211, R198 ;  /* 0x000000c6d3c67221 */ /* 0x000fe20000010000 */
[----:B------:R-:W-:-:S03]  /*13260*/  FADD.FTZ R181, R182, R181 ;  /* 0x000000b5b6b57221 */ /* 0x000fc60000010000 */
[----:B------:R-:W-:Y:S01]  /*13270*/  FADD.FTZ R198, R225, R198 ;  /* 0x000000c6e1c67221 */ /* 0x000fe20000010000 */
[----:B------:R-:W-:Y:S01]  /*13280*/  FADD.FTZ R181, R168, R181 ;  /* 0x000000b5a8b57221 */ /* 0x000fe20000010000 */
[----:B0-----:R-:W-:Y:S02]  /*13290*/  F2FP.F16.F32.PACK_AB R167, R187, R20 ;  /* 0x00000014bba7723e */ /* 0x001fe400000000ff */
        /* <DEDUP_REMOVED lines=8> */
[----:B------:R-:W-:Y:S02]  /*13320*/  FADD.FTZ R176, R176, R173 ;  /* 0x000000adb0b07221 */ /* 0x000fe40000010000 */
[----:B------:R-:W-:Y:S01]  /*13330*/  FADD.FTZ R201, R196, R201 ;  /* 0x000000c9c4c97221 */ /* 0x000fe20000010000 */
[----:B------:R-:W-:Y:S01]  /*13340*/  MOV R196, R18 ;  /* 0x0000001200c47202 */ /* 0x000fe20000000f00 */
[----:B------:R-:W-:Y:S02]  /*13350*/  FADD.FTZ R176, R183, R176 ;  /* 0x000000b0b7b07221 */ /* 0x000fe40000010000 */
[----:B------:R-:W-:Y:S02]  /*13360*/  FADD.FTZ R202, R202, R201 ;  /* 0x000000c9caca7221 */ /* 0x000fe40000010000 */
[----:B------:R-:W-:-:S02]  /*13370*/  FADD.FTZ R177, R177, R176 ;  /* 0x000000b0b1b17221 */ /* 0x000fc40000010000 */
[----:B------:R-:W-:-:S04]  /*13380*/  FADD.FTZ R15, R15, R202 ;  /* 0x000000ca0f0f7221 */ /* 0x000fc80000010000 */
[----:B------:R-:W-:Y:S01]  /*13390*/  FADD.FTZ R20, R20, R15 ;  /* 0x0000000f14147221 */ /* 0x000fe20000010000 */
[----:B------:R-:W-:-:S03]  /*133a0*/  FADD.FTZ R15, R180, R177 ;  /* 0x000000b1b40f7221 */ /* 0x000fc60000010000 */
[----:B------:R-:W-:Y:S01]  /*133b0*/  FADD.FTZ R20, R187, R20 ;  /* 0x00000014bb147221 */ /* 0x000fe20000010000 */
[----:B------:R-:W-:Y:S01]  /*133c0*/  IMAD.MOV.U32 R187, RZ, RZ, R169 ;  /* 0x000000ffffbb7224 */ /* 0x000fe200078e00a9 */
[----:B------:R-:W-:Y:S02]  /*133d0*/  WARPGROUP.DEPBAR.LE gsb0, 0x0 ;  /* 0x00008000000079c5 */ /* 0x000fe40000010000 */
[----:B-1----:R-:W-:Y:S01]  /*133e0*/  VIADD R152, R184, 0x80 ;  /* 0x00000080b8987836 */ /* 0x002fe20000000000 */
[----:B------:R-:W-:Y:S01]  /*133f0*/  WARPGROUP.ARRIVE ;  /* 0x00000000000079c5 */ /* 0x000fe20000000000 */
[----:B------:R-:W-:-:S03]  /*13400*/  IMAD.MOV.U32 R153, RZ, RZ, 0x40000040 ;  /* 0x40000040ff997424 */ /* 0x000fc600078e00ff */
[----:B------:R-:W-:Y:S01]  /*13410*/  R2UR UR6, R152 ;  /* 0x00000000980672ca */ /* 0x000fe200000e0000 */
[C---:B------:R-:W-:Y:S01]  /*13420*/  VIADD R152, R184.reuse, 0x100 ;  /* 0x00000100b8987836 */ /* 0x040fe20000000000 */
[----:B------:R-:W-:Y:S01]  /*13430*/  R2UR UR7, R153 ;  /* 0x00000000990772ca */ /* 0x000fe200000e0000 */
[----:B------:R-:W-:Y:S01]  /*13440*/  IMAD.MOV.U32 R153, RZ, RZ, 0x40000040 ;  /* 0x40000040ff997424 */ /* 0x000fe200078e00ff */
[----:B------:R-:W-:-:S11]  /*13450*/  IADD3 R184, R184, 0x180, RZ ;  /* 0x00000180b8b87810 */ /* 0x000fd60007ffe0ff */
        /* <DEDUP_REMOVED lines=23> */
[----:B0-----:R-:W-:-:S04]  /*135d0*/  VIADD R21, R186, 0xffffffff ;  /* 0xffffffffba157836 */ /* 0x001fc80000000000 */
[----:B------:R-:W-:Y:S01]  /*135e0*/  IMAD.MOV.U32 R186, RZ, RZ, R21 ;  /* 0x000000ffffba7224 */ /* 0x000fe200078e0015 */
[----:B--2---:R-:W-:Y:S06]  /*135f0*/  @P2 BRA `(.L_x_6984) ;  /* 0xffffffc800682947 */ /* 0x004fec000383ffff */
.L_x_6973:
[----:B------:R-:W-:Y:S05]  /*13600*/  BSYNC B0 ;  /* 0x0000000000007941 */ /* 0x000fea0003800000 */
.L_x_6972:
[----:B------:R-:W0:Y:S01]  /*13610*/  SHFL.BFLY PT, R0, R15, 0x2, 0x1f ;  /* 0x0c401f000f007f89 */ /* 0x000e2200000e0000 */
[----:B------:R-:W-:Y:S01]  /*13620*/  IMAD.MOV.U32 R6, RZ, RZ, RZ ;  /* 0x000000ffff067224 */ /* 0x000fe200078e00ff */
[----:B------:R-:W-:Y:S01]  /*13630*/  MOV R167, 0xff800000 ;  /* 0xff80000000a77802 */ /* 0x000fe20000000f00 */
[----:B------:R-:W-:Y:S01]  /*13640*/  IMAD.MOV.U32 R166, RZ, RZ, -0x800000 ;  /* 0xff800000ffa67424 */ /* 0x000fe200078e00ff */
[----:B------:R-:W1:Y:S01]  /*13650*/  SHFL.BFLY PT, R5, R20, 0x2, 0x1f ;  /* 0x0c401f0014057f89 */ /* 0x000e6200000e0000 */
        /* <DEDUP_REMOVED lines=8> */
[----:B------:R-:W-:Y:S01]  /*136e0*/  IMAD.MOV R3, RZ, RZ, -R194 ;  /* 0x000000ffff037224 */ /* 0x000fe200078e0ac2 */
[----:B------:R-:W-:Y:S01]  /*136f0*/  IADD3 R4, R18, 0x1, RZ ;  /* 0x0000000112047810 */ /* 0x000fe20007ffe0ff */
[----:B-1----:R-:W-:Y:S02]  /*13700*/  FADD.FTZ R0, R5, R0 ;  /* 0x0000000005007221 */ /* 0x002fe40000010000 */
        /* <DEDUP_REMOVED lines=10> */
[----:B------:R-:W-:Y:S01]  /*137b0*/  @P3 FMUL.FTZ R170, R170, 0.69314718246459960938 ;  /* 0x3f317218aaaa3820 */ /* 0x000fe20000410000 */
[----:B------:R-:W-:Y:S02]  /*137c0*/  @!P0 IMAD R5, R5, 0x4, R2 ;  /* 0x0000000405058824 */ /* 0x000fe400078e0202 */
[----:B------:R-:W1:Y:S08]  /*137d0*/  @P3 MUFU.RCP R6, R0 ;  /* 0x0000000000063308 */ /* 0x000e700000001000 */
[----:B------:R-:W2:Y:S01]  /*137e0*/  @P2 MUFU.LG2 R2, R7 ;  /* 0x0000000700022308 */ /* 0x000ea20000000c00 */
        /* <DEDUP_REMOVED lines=138> */
.L_x_6899:
[----:B------:R-:W-:Y:S05]  /*14090*/  BSYNC B7 ;  /* 0x0000000000077941 */ /* 0x000fea0003800000 */
.L_x_6897:
        /* <DEDUP_REMOVED lines=9> */
[----:B-----5:R-:W2:Y:S01]  /*14130*/  S2R R33, SR_SWINHI ;  /* 0x0000000000217919 */ /* 0x020ea20000002f00 */
        /* <DEDUP_REMOVED lines=28> */
[----:B------:R-:W-:Y:S01]  /*14300*/  IADD3 R171, P0, R122, 0x40, RZ ;  /* 0x000000407aab7810 */ /* 0x000fe20007f1e0ff */
[--C-:B------:R-:W-:Y:S01]  /*14310*/  IMAD.X R53, RZ, RZ, R123.reuse, P3 ;  /* 0x000000ffff357224 */ /* 0x100fe200018e067b */
[----:B------:R-:W-:Y:S02]  /*14320*/  LOP3.LUT R52, R183, 0x380, RZ, 0xc0, !PT ;  /* 0x00000380b7347812 */ /* 0x000fe400078ec0ff */
[----:B------:R-:W-:Y:S01]  /*14330*/  SHF.R.U64 R40, R40, 0x3, RZ ;  /* 0x0000000328287819 */ /* 0x000fe200000012ff */
[----:B------:R-:W-:Y:S01]  /*14340*/  IMAD.X R45, RZ, RZ, R123, P0 ;  /* 0x000000ffff2d7224 */ /* 0x000fe200000e067b */
[----:B------:R-:W-:Y:S02]  /*14350*/  IADD3 R56, P6, R122, 0x2020, RZ ;  /* 0x000020207a387810 */ /* 0x000fe40007fde0ff */
[----:B------:R-:W-:-:S02]  /*14360*/  LOP3.LUT R44, R171, 0x380, RZ, 0xc0, !PT ;  /* 0x00000380ab2c7812 */ /* 0x000fc400078ec0ff */
[----:B------:R-:W-:Y:S01]  /*14370*/  SHF.R.U64 R52, R52, 0x3, RZ ;  /* 0x0000000334347819 */ /* 0x000fe200000012ff */
[----:B------:R-:W-:Y:S01]  /*14380*/  IMAD.X R57, RZ, RZ, R123, P6 ;  /* 0x000000ffff397224 */ /* 0x000fe200030e067b */
[----:B------:R-:W-:Y:S02]  /*14390*/  LOP3.LUT R40, R40, R169, RZ, 0x3c, !PT ;  /* 0x000000a928287212 */ /* 0x000fe400078e3cff */
[----:B------:R-:W-:Y:S02]  /*143a0*/  IADD3 R98, P1, R122, 0x4000, RZ ;  /* 0x000040007a627810 */ /* 0x000fe40007f3e0ff */
[----:B------:R-:W-:Y:S02]  /*143b0*/  LOP3.LUT R169, R56, 0x380, RZ, 0xc0, !PT ;  /* 0x0000038038a97812 */ /* 0x000fe400078ec0ff */
[----:B------:R-:W-:Y:S02]  /*143c0*/  IADD3 R181, P4, R122, 0x60, RZ ;  /* 0x000000607ab57810 */ /* 0x000fe40007f9e0ff */
[----:B------:R-:W-:-:S02]  /*143d0*/  SHF.R.U64 R44, R44, 0x3, RZ ;  /* 0x000000032c2c7819 */ /* 0x000fc400000012ff */
[----:B------:R-:W-:Y:S02]  /*143e0*/  LOP3.LUT R52, R52, R183, RZ, 0x3c, !PT ;  /* 0x000000b734347212 */ /* 0x000fe400078e3cff */
[----:B------:R-:W-:Y:S02]  /*143f0*/  IADD3 R60, P5, R122, 0x2040, RZ ;  /* 0x000020407a3c7810 */ /* 0x000fe40007fbe0ff */
[----:B------:R-:W-:Y:S02]  /*14400*/  LOP3.LUT R183, R98, 0x380, RZ, 0xc0, !PT ;  /* 0x0000038062b77812 */ /* 0x000fe400078ec0ff */
[----:B------:R-:W-:Y:S01]  /*14410*/  SHF.R.U64 R169, R169, 0x3, RZ ;  /* 0x00000003a9a97819 */ /* 0x000fe200000012ff */
[----:B------:R-:W-:Y:S01]  /*14420*/  IMAD.X R61, RZ, RZ, R123, P5 ;  /* 0x000000ffff3d7224 */ /* 0x000fe200028e067b */
[----:B------:R-:W-:Y:S02]  /*14430*/  IADD3 R4, P0, R122, 0x4020, RZ ;  /* 0x000040207a047810 */ /* 0x000fe40007f1e0ff */
[----:B------:R-:W-:-:S02]  /*14440*/  LOP3.LUT R48, R181, 0x380, RZ, 0xc0, !PT ;  /* 0x00000380b5307812 */ /* 0x000fc400078ec0ff */
[----:B------:R-:W-:Y:S01]  /*14450*/  LOP3.LUT R44, R44, R171, RZ, 0x3c, !PT ;  /* 0x000000ab2c2c7212 */ /* 0x000fe200078e3cff */
[--C-:B------:R-:W-:Y:S01]  /*14460*/  IMAD.X R103, RZ, RZ, R123.reuse, P0 ;  /* 0x000000ffff677224 */ /* 0x100fe200000e067b */
[----:B------:R-:W-:Y:S02]  /*14470*/  IADD3 R64, P2, R122, 0x2060, RZ ;  /* 0x000020607a407810 */ /* 0x000fe40007f5e0ff */
[----:B------:R-:W-:Y:S02]  /*14480*/  LOP3.LUT R171, R60, 0x380, RZ, 0xc0, !PT ;  /* 0x000003803cab7812 */ /* 0x000fe400078ec0ff */
[----:B------:R-:W-:Y:S01]  /*14490*/  SHF.R.U64 R183, R183, 0x3, RZ ;  /* 0x00000003b7b77819 */ /* 0x000fe200000012ff */
[----:B------:R-:W-:Y:S01]  /*144a0*/  IMAD.X R65, RZ, RZ, R123, P2 ;  /* 0x000000ffff417224 */ /* 0x000fe200010e067b */
[----:B------:R-:W-:Y:S02]  /*144b0*/  LOP3.LUT R56, R169, R56, RZ, 0x3c, !PT ;  /* 0x00000038a9387212 */ /* 0x000fe400078e3cff */
[----:B------:R-:W-:-:S02]  /*144c0*/  IADD3 R6, P6, R122, 0x6000, RZ ;  /* 0x000060007a067810 */ /* 0x000fc40007fde0ff */
[----:B------:R-:W-:Y:S02]  /*144d0*/  LOP3.LUT R169, R4, 0x380, RZ, 0xc0, !PT ;  /* 0x0000038004a97812 */ /* 0x000fe400078ec0ff */
[----:B------:R-:W-:Y:S01]  /*144e0*/  LOP3.LUT R33, R122, 0x380, RZ, 0xc0, !PT ;  /* 0x000003807a217812 */ /* 0x000fe200078ec0ff */
[----:B------:R-:W-:Y:S01]  /*144f0*/  IMAD.X R115, RZ, RZ, R123, P6 ;  /* 0x000000ffff737224 */ /* 0x000fe200030e067b */
[----:B------:R-:W-:Y:S02]  /*14500*/  SHF.R.U64 R48, R48, 0x3, RZ ;  /* 0x0000000330307819 */ /* 0x000fe400000012ff */
[----:B------:R-:W-:Y:S02]  /*14510*/  IADD3.X R49, RZ, R123, RZ, P4, !PT ;  /* 0x0000007bff317210 */ /* 0x000fe400027fe4ff */
[----:B------:R-:W-:Y:S02]  /*14520*/  SHF.R.U64 R171, R171, 0x3, RZ ;  /* 0x00000003abab7819 */ /* 0x000fe400000012ff */
[----:B------:R-:W-:-:S02]  /*14530*/  LOP3.LUT R98, R183, R98, RZ, 0x3c, !PT ;  /* 0x00000062b7627212 */ /* 0x000fc400078e3cff */
[C---:B------:R-:W-:Y:S02]  /*14540*/  IADD3 R32, P4, R122.reuse, 0x4040, RZ ;  /* 0x000040407a207810 */ /* 0x040fe40007f9e0ff */
[----:B------:R-:W-:Y:S02]  /*14550*/  IADD3 R26, P5, R122, 0x6020, RZ ;  /* 0x000060207a1a7810 */ /* 0x000fe40007fbe0ff */
[----:B------:R-:W-:Y:S01]  /*14560*/  LOP3.LUT R183, R6, 0x380, RZ, 0xc0, !PT ;  /* 0x0000038006b77812 */ /* 0x000fe200078ec0ff */
[----:B------:R-:W-:Y:S01]  /*14570*/  IMAD.X R107, RZ, RZ, R123, P4 ;  /* 0x000000ffff6b7224 */ /* 0x000fe200020e067b */
[----:B------:R-:W-:Y:S02]  /*14580*/  SHF.R.U64 R169, R169, 0x3, RZ ;  /* 0x00000003a9a97819 */ /* 0x000fe400000012ff */
[----:B------:R-:W-:Y:S02]  /*14590*/  IADD3 R30, P2, R122, 0x6040, RZ ;  /* 0x000060407a1e7810 */ /* 0x000fe40007f5e0ff */
[----:B------:R-:W-:-:S02]  /*145a0*/  SHF.R.U64 R33, R33, 0x3, RZ ;  /* 0x0000000321217819 */ /* 0x000fc400000012ff */
[----:B------:R-:W-:Y:S02]  /*145b0*/  LOP3.LUT R48, R48, R181, RZ, 0x3c, !PT ;  /* 0x000000b530307212 */ /* 0x000fe400078e3cff */
[----:B------:R-:W-:Y:S02]  /*145c0*/  IADD3.X R99, RZ, R123, RZ, P1, !PT ;  /* 0x0000007bff637210 */ /* 0x000fe40000ffe4ff */
[----:B------:R-:W-:Y:S02]  /*145d0*/  LOP3.LUT R181, R64, 0x380, RZ, 0xc0, !PT ;  /* 0x0000038040b57812 */ /* 0x000fe400078ec0ff */
[C---:B------:R-:W-:Y:S02]  /*145e0*/  IADD3 R110, P3, R122.reuse, 0x4060, RZ ;  /* 0x000040607a6e7810 */ /* 0x040fe40007f7e0ff */
[----:B------:R-:W-:Y:S02]  /*145f0*/  IADD3 R36, P1, R122, 0x6060, RZ ;  /* 0x000060607a247810 */ /* 0x000fe40007f3e0ff */
[----:B------:R-:W-:Y:S01]  /*14600*/  LOP3.LUT R60, R171, R60, RZ, 0x3c, !PT ;  /* 0x0000003cab3c7212 */ /* 0x000fe200078e3cff */
[--C-:B------:R-:W-:Y:S01]  /*14610*/  IMAD.X R111, RZ, RZ, R123.reuse, P3 ;  /* 0x000000ffff6f7224 */ /* 0x100fe200018e067b */
[----:B------:R-:W-:Y:S01]  /*14620*/  LOP3.LUT R171, R32, 0x380, RZ, 0xc0, !PT ;  /* 0x0000038020ab7812 */ /* 0x000fe200078ec0ff */
[----:B------:R-:W-:Y:S01]  /*14630*/  IMAD.X R37, RZ, RZ, R123, P1 ;  /* 0x000000ffff257224 */ /* 0x000fe200008e067b */
[----:B------:R-:W-:-:S02]  /*14640*/  SHF.R.U64 R183, R183, 0x3, RZ ;  /* 0x00000003b7b77819 */ /* 0x000fc400000012ff */
[----:B------:R-:W-:Y:S02]  /*14650*/  LOP3.LUT R102, R169, R4, RZ, 0x3c, !PT ;  /* 0x00000004a9667212 */ /* 0x000fe400078e3cff */
[----:B------:R-:W-:Y:S02]  /*14660*/  LOP3.LUT R27, R26, 0x380, RZ, 0xc0, !PT ;  /* 0x000003801a1b7812 */ /* 0x000fe400078ec0ff */
[----:B------:R-:W-:Y:S01]  /*14670*/  LOP3.LUT R122, R33, R122, RZ, 0x3c, !PT ;  /* 0x0000007a217a7212 */ /* 0x000fe200078e3cff */
[----:B------:R-:W-:Y:S01]  /*14680*/  IMAD.X R33, RZ, RZ, R123, P2 ;  /* 0x000000ffff217224 */ /* 0x000fe200010e067b */
[----:B------:R-:W-:Y:S02]  /*14690*/  LOP3.LUT R169, R30, 0x380, RZ, 0xc0, !PT ;  /* 0x000003801ea97812 */ /* 0x000fe400078ec0ff */
[----:B------:R-:W-:Y:S02]  /*146a0*/  SHF.R.U64 R181, R181, 0x3, RZ ;  /* 0x00000003b5b57819 */ /* 0x000fe400000012ff */
[----:B------:R-:W-:-:S02]  /*146b0*/  IADD3.X R119, RZ, R123, RZ, P5, !PT ;  /* 0x0000007bff777210 */ /* 0x000fc40002ffe4ff */
[----:B------:R-:W-:Y:S02]  /*146c0*/  SHF.R.U64 R171, R171, 0x3, RZ ;  /* 0x00000003abab7819 */ /* 0x000fe400000012ff */
[----:B------:R-:W-:Y:S02]  /*146d0*/  LOP3.LUT R114, R183, R6, RZ, 0x3c, !PT ;  /* 0x00000006b7727212 */ /* 0x000fe400078e3cff */
[----:B------:R-:W-:Y:S02]  /*146e0*/  SHF.R.U64 R27, R27, 0x3, RZ ;  /* 0x000000031b1b7819 */ /* 0x000fe400000012ff */
[----:B------:R-:W-:Y:S02]  /*146f0*/  MOV R123, R122 ;  /* 0x0000007a007b7202 */ /* 0x000fe40000000f00 */
[----:B------:R-:W-:Y:S02]  /*14700*/  F2FP.F16.F32.PACK_AB R4, R177, R179 ;  /* 0x000000b3b104723e */ /* 0x000fe400000000ff */
[----:B------:R-:W-:Y:S01]  /*14710*/  F2FP.F16.F32.PACK_AB R6, R175, R178 ;  /* 0x000000b2af06723e */ /* 0x000fe200000000ff */
[----:B------:R-:W-:Y:S01]  /*14720*/  BAR.SYNC.DEFER_BLOCKING 0x1, 0x100 ;  /* 0x0044000000007b1d */ /* 0x000fe20000010000 */
[----:B------:R-:W-:-:S02]  /*14730*/  SHF.R.U64 R169, R169, 0x3, RZ ;  /* 0x00000003a9a97819 */ /* 0x000fc400000012ff */
[----:B------:R-:W-:Y:S02]  /*14740*/  LOP3.LUT R64, R181, R64, RZ, 0x3c, !PT ;  /* 0x00000040b5407212 */ /* 0x000fe400078e3cff */
[----:B------:R-:W-:Y:S02]  /*14750*/  LOP3.LUT R181, R110, 0x380, RZ, 0xc0, !PT ;  /* 0x000003806eb57812 */ /* 0x000fe400078ec0ff */
[----:B------:R-:W-:Y:S02]  /*14760*/  LOP3.LUT R106, R171, R32, RZ, 0x3c, !PT ;  /* 0x00000020ab6a7212 */ /* 0x000fe400078e3cff */
[----:B------:R-:W-:Y:S02]  /*14770*/  LOP3.LUT R118, R27, R26, RZ, 0x3c, !PT ;  /* 0x0000001a1b767212 */ /* 0x000fe400078e3cff */
[----:B------:R-:W-:Y:S02]  /*14780*/  LOP3.LUT R32, R169, R30, RZ, 0x3c, !PT ;  /* 0x0000001ea9207212 */ /* 0x000fe400078e3cff */
[----:B------:R-:W-:-:S02]  /*14790*/  MOV R122, R40 ;  /* 0x00000028007a7202 */ /* 0x000fc40000000f00 */
[----:B------:R-:W-:Y:S02]  /*147a0*/  F2FP.F16.F32.PACK_AB R26, R172, R174 ;  /* 0x000000aeac1a723e */ /* 0x000fe400000000ff */
[----:B------:R-:W-:Y:S02]  /*147b0*/  F2FP.F16.F32.PACK_AB R27, R39, R38 ;  /* 0x00000026271b723e */ /* 0x000fe400000000ff */
[----:B------:R-:W-:Y:S02]  /*147c0*/  MOV R45, R44 ;  /* 0x0000002c002d7202 */ /* 0x000fe40000000f00 */
[----:B------:R-:W-:Y:S02]  /*147d0*/  F2FP.F16.F32.PACK_AB R30, R163, R165 ;  /* 0x000000a5a31e723e */ /* 0x000fe400000000ff */
[----:B------:R-:W-:Y:S01]  /*147e0*/  SHF.R.U64 R181, R181, 0x3, RZ ;  /* 0x00000003b5b57819 */ /* 0x000fe200000012ff */
[----:B------:R2:W-:Y:S01]  /*147f0*/  STSM.16.M88.4 [R123], R4 ;  /* 0x000000047b007844 */ /* 0x0005e20000000200 */
[----:B------:R-:W-:-:S02]  /*14800*/  LOP3.LUT R171, R36, 0x380, RZ, 0xc0, !PT ;  /* 0x0000038024ab7812 */ /* 0x000fc400078ec0ff */
[----:B------:R-:W-:Y:S01]  /*14810*/  MOV R48, R48 ;  /* 0x0000003000307202 */ /* 0x000fe20000000f00 */
[----:B------:R3:W-:Y:S01]  /*14820*/  STSM.16.M88.4 [R122], R24 ;  /* 0x000000187a007844 */ /* 0x0007e20000000200 */
[----:B------:R-:W-:Y:S02]  /*14830*/  MOV R52, R52 ;  /* 0x0000003400347202 */ /* 0x000fe40000000f00 */
[----:B------:R-:W-:Y:S01]  /*14840*/  MOV R56, R56 ;  /* 0x0000003800387202 */ /* 0x000fe20000000f00 */
[----:B------:R-:W-:Y:S01]  /*14850*/  STSM.16.M88.4 [R45], R28 ;  /* 0x0000001c2d007844 */ /* 0x000fe20000000200 */
[----:B------:R-:W-:Y:S02]  /*14860*/  MOV R60, R60 ;  /* 0x0000003c003c7202 */ /* 0x000fe40000000f00 */
[----:B------:R-:W-:Y:S02]  /*14870*/  F2FP.F16.F32.PACK_AB R81, R83, R82 ;  /* 0x000000525351723e */ /* 0x000fe400000000ff */
[----:B------:R-:W-:-:S02]  /*14880*/  F2FP.F16.F32.PACK_AB R88, R89, R88 ;  /* 0x000000585958723e */ /* 0x000fc400000000ff */
[----:B------:R-:W-:Y:S02]  /*14890*/  LOP3.LUT R110, R181, R110, RZ, 0x3c, !PT ;  /* 0x0000006eb56e7212 */ /* 0x000fe400078e3cff */
[----:B--2---:R-:W-:Y:S02]  /*148a0*/  F2FP.F16.F32.PACK_AB R4, R161, R164 ;  /* 0x000000a4a104723e */ /* 0x004fe400000000ff */
[----:B------:R-:W-:Y:S02]  /*148b0*/  F2FP.F16.F32.PACK_AB R5, R51, R50 ;  /* 0x000000323305723e */ /* 0x000fe400000000ff */
[----:B------:R-:W-:Y:S02]  /*148c0*/  F2FP.F16.F32.PACK_AB R6, R159, R162 ;  /* 0x000000a29f06723e */ /* 0x000fe400000000ff */
[----:B------:R-:W-:Y:S02]  /*148d0*/  F2FP.F16.F32.PACK_AB R7, R55, R54 ;  /* 0x000000363707723e */ /* 0x000fe400000000ff */
[----:B------:R-:W-:-:S02]  /*148e0*/  SHF.R.U64 R171, R171, 0x3, RZ ;  /* 0x00000003abab7819 */ /* 0x000fc400000012ff */
[----:B------:R-:W-:Y:S01]  /*148f0*/  MOV R64, R64 ;  /* 0x0000004000407202 */ /* 0x000fe20000000f00 */
[----:B------:R2:W-:Y:S01]  /*14900*/  STSM.16.M88.4 [R48], R4 ;  /* 0x0000000430007844 */ /* 0x0005e20000000200 */
[----:B------:R-:W-:Y:S02]  /*14910*/  F2FP.F16.F32.PACK_AB R82, R85, R84 ;  /* 0x000000545552723e */ /* 0x000fe400000000ff */
[----:B------:R-:W-:Y:S01]  /*14920*/  F2FP.F16.F32.PACK_AB R83, R87, R86 ;  /* 0x000000565753723e */ /* 0x000fe200000000ff */
[----:B------:R4:W-:Y:S01]  /*14930*/  STSM.16.M88.4 [R52], R8 ;  /* 0x0000000834007844 */ /* 0x0009e20000000200 */
[----:B------:R-:W-:Y:S02]  /*14940*/  F2FP.F16.F32.PACK_AB R89, R91, R90 ;  /* 0x0000005a5b59723e */ /* 0x000fe400000000ff */
[----:B------:R-:W-:Y:S01]  /*14950*/  MOV R40, R98 ;  /* 0x0000006200287202 */ /* 0x000fe20000000f00 */
[----:B------:R0:W-:Y:S01]  /*14960*/  STSM.16.M88.4 [R56], R12 ;  /* 0x0000000c38007844 */ /* 0x0001e20000000200 */
[----:B------:R-:W-:-:S02]  /*14970*/  F2FP.F16.F32.PACK_AB R90, R93, R92 ;  /* 0x0000005c5d5a723e */ /* 0x000fc400000000ff */
[----:B------:R-:W-:Y:S01]  /*14980*/  F2FP.F16.F32.PACK_AB R91, R95, R94 ;  /* 0x0000005e5f5b723e */ /* 0x000fe200000000ff */
[----:B------:R-:W-:Y:S01]  /*14990*/  STSM.16.M88.4 [R60], R72 ;  /* 0x000000483c007844 */ /* 0x000fe20000000200 */
[----:B------:R-:W-:Y:S02]  /*149a0*/  F2FP.F16.F32.PACK_AB R96, R97, R96 ;  /* 0x000000606160723e */ /* 0x000fe400000000ff */
[----:B------:R-:W-:Y:S01]  /*149b0*/  MOV R102, R102 ;  /* 0x0000006600667202 */ /* 0x000fe20000000f00 */
[----:B------:R-:W-:Y:S01]  /*149c0*/  STSM.16.M88.4 [R64], R80 ;  /* 0x0000005040007844 */ /* 0x000fe20000000200 */
[----:B------:R-:W-:Y:S02]  /*149d0*/  MOV R41, R106 ;  /* 0x0000006a00297202 */ /* 0x000fe40000000f00 */
[----:B------:R-:W-:Y:S01]  /*149e0*/  F2FP.F16.F32.PACK_AB R97, R3, R0 ;  /* 0x000000000361723e */ /* 0x000fe200000000ff */
[----:B------:R-:W-:Y:S01]  /*149f0*/  STSM.16.M88.4 [R40], R88 ;  /* 0x0000005828007844 */ /* 0x000fe20000000200 */
[----:B------:R-:W-:-:S02]  /*14a00*/  F2FP.F16.F32.PACK_AB R98, R101, R100 ;  /* 0x000000646562723e */ /* 0x000fc400000000ff */
[----:B------:R-:W-:Y:S01]  /*14a10*/  F2FP.F16.F32.PACK_AB R99, R42, R34 ;  /* 0x000000222a63723e */ /* 0x000fe200000000ff */
[----:B------:R-:W-:Y:S01]  /*14a20*/  IMAD.MOV.U32 R0, RZ, RZ, RZ ;  /* 0x000000ffff007224 */ /* 0x000fe200078e00ff */
        /* <DEDUP_REMOVED lines=17> */
[----:B---3--:R-:W-:Y:S02]  /*14b40*/  F2FP.F16.F32.PACK_AB R122, R125, R124 ;  /* 0x0000007c7d7a723e */ /* 0x008fe400000000ff */
[----:B------:R-:W-:Y:S02]  /*14b50*/  F2FP.F16.F32.PACK_AB R123, R127, R126 ;  /* 0x0000007e7f7b723e */ /* 0x000fe400000000ff */
[----:B------:R-:W-:-:S02]  /*14b60*/  F2FP.F16.F32.PACK_AB R129, R131, R130 ;  /* 0x000000828381723e */ /* 0x000fc400000000ff */
[----:B------:R-:W-:Y:S01]  /*14b70*/  F2FP.F16.F32.PACK_AB R136, R137, R136 ;  /* 0x000000888988723e */ /* 0x000fe200000000ff */
[----:B------:R-:W-:Y:S01]  /*14b80*/  STSM.16.M88.4 [R44], R120 ;  /* 0x000000782c007844 */ /* 0x000fe20000000200 */
[----:B------:R-:W-:Y:S02]  /*14b90*/  ISETP.NE.U32.AND P0, PT, RZ, UR4, PT ;  /* 0x00000004ff007c0c */ /* 0x000fe4000bf05070 */
[----:B--2---:R-:W-:Y:S02]  /*14ba0*/  IADD3 R4, P1, R216, UR4, RZ ;  /* 0x00000004d8047c10 */ /* 0x004fe4000ff3e0ff */
        /* <DEDUP_REMOVED lines=19> */
[----:B------:R-:W-:-:S04]  /*14ce0*/  ISETP.NE.U32.AND P6, PT, RZ, UR4, PT ;  /* 0x00000004ff007c0c */ /* 0x000fc8000bfc5070 */
[----:B------:R-:W-:Y:S01]  /*14cf0*/  ISETP.NE.AND.EX P6, PT, RZ, UR5, PT, P6 ;  /* 0x00000005ff007c0c */ /* 0x000fe2000bfc5360 */
[----:B------:R-:W-:-:S04]  /*14d00*/  IMAD R3, R214, 0x40, R193 ;  /* 0x00000040d6037824 */ /* 0x000fc800078e02c1 */
[----:B------:R-:W-:-:S08]  /*14d10*/  IMAD.WIDE R20, R3, 0x2, R20 ;  /* 0x0000000203147825 */ /* 0x000fd000078e0214 */
[----:B------:R-:W-:Y:S01]  /*14d20*/  @P6 IADD3 R216, P4, R216, UR4, RZ ;  /* 0x00000004d8d86c10 */ /* 0x000fe2000ff9e0ff */
[----:B------:R-:W-:Y:S02]  /*14d30*/  ULDC UR4, c[0x0][0xb88] ;  /* 0x0002e20000047ab9 */ /* 0x000fe40000000800 */
[----:B------:R-:W-:Y:S01]  /*14d40*/  IMAD.U32 R3, RZ, RZ, UR4 ;  /* 0x00000004ff037e24 */ /* 0x000fe2000f8e00ff */
[----:B------:R-:W-:Y:S01]  /*14d50*/  @P6 IADD3.X R217, R217, UR5, RZ, P4, !PT ;  /* 0x00000005d9d96c10 */ /* 0x000fe2000a7fe4ff */
[----:B------:R1:W5:Y:S01]  /*14d60*/  @P0 LDG.E R0, desc[UR54][R4.64] ;  /* 0x0000003604000981 */ /* 0x000362000c1e1900 */
[C---:B----4-:R-:W-:Y:S02]  /*14d70*/  IADD3 R9, P1, R20.reuse, 0x1000, RZ ;  /* 0x0000100014097810 */ /* 0x050fe40007f3e0ff */
[C---:B0-----:R-:W-:Y:S01]  /*14d80*/  IADD3 R13, P2, R20.reuse, 0x2000, RZ ;  /* 0x00002000140d7810 */ /* 0x041fe20007f5e0ff */
[----:B------:R0:W5:Y:S01]  /*14d90*/  @P6 LDG.E R3, desc[UR54][R216.64] ;  /* 0x00000036d8036981 */ /* 0x000162000c1e1900 */
[----:B------:R-:W-:-:S02]  /*14da0*/  IADD3 R25, P3, R20, 0x3000, RZ ;  /* 0x0000300014197810 */ /* 0x000fc40007f7e0ff */
[----:B------:R-:W-:Y:S02]  /*14db0*/  IADD3 R29, P4, R20, 0x4000, RZ ;  /* 0x00004000141d7810 */ /* 0x000fe40007f9e0ff */
[----:B------:R-:W-:Y:S02]  /*14dc0*/  LOP3.LUT R8, R9, 0x380, RZ, 0xc0, !PT ;  /* 0x0000038009087812 */ /* 0x000fe400078ec0ff */
[----:B------:R-:W-:Y:S02]  /*14dd0*/  LOP3.LUT R12, R13, 0x380, RZ, 0xc0, !PT ;  /* 0x000003800d0c7812 */ /* 0x000fe400078ec0ff */
[----:B------:R-:W-:Y:S02]  /*14de0*/  LOP3.LUT R24, R25, 0x380, RZ, 0xc0, !PT ;  /* 0x0000038019187812 */ /* 0x000fe400078ec0ff */
[----:B------:R-:W-:Y:S02]  /*14df0*/  LOP3.LUT R28, R29, 0x380, RZ, 0xc0, !PT ;  /* 0x000003801d1c7812 */ /* 0x000fe400078ec0ff */
[----:B------:R-:W-:-:S02]  /*14e00*/  SHF.R.U64 R8, R8, 0x3, RZ ;  /* 0x0000000308087819 */ /* 0x000fc400000012ff */
[----:B------:R-:W-:Y:S02]  /*14e10*/  SHF.R.U64 R12, R12, 0x3, RZ ;  /* 0x000000030c0c7819 */ /* 0x000fe400000012ff */
[----:B------:R-:W-:Y:S02]  /*14e20*/  SHF.R.U64 R24, R24, 0x3, RZ ;  /* 0x0000000318187819 */ /* 0x000fe400000012ff */
[----:B------:R-:W-:Y:S02]  /*14e30*/  SHF.R.U64 R28, R28, 0x3, RZ ;  /* 0x000000031c1c7819 */ /* 0x000fe400000012ff */
[----:B------:R-:W-:Y:S02]  /*14e40*/  IADD3 R33, P5, R20, 0x5000, RZ ;  /* 0x0000500014217810 */ /* 0x000fe40007fbe0ff */
[----:B------:R-:W-:Y:S02]  /*14e50*/  LOP3.LUT R8, R8, R9, RZ, 0x3c, !PT ;  /* 0x0000000908087212 */ /* 0x000fe400078e3cff */
[----:B------:R-:W-:Y:S01]  /*14e60*/  LOP3.LUT R12, R12, R13, RZ, 0x3c, !PT ;  /* 0x0000000d0c0c7212 */ /* 0x000fe200078e3cff */
[--C-:B------:R-:W-:Y:S01]  /*14e70*/  IMAD.X R13, RZ, RZ, R21.reuse, P2 ;  /* 0x000000ffff0d7224 */ /* 0x100fe200010e0615 */
[----:B------:R-:W-:Y:S01]  /*14e80*/  LOP3.LUT R24, R24, R25, RZ, 0x3c, !PT ;  /* 0x0000001918187212 */ /* 0x000fe200078e3cff */
[--C-:B------:R-:W-:Y:S01]  /*14e90*/  IMAD.X R25, RZ, RZ, R21.reuse, P3 ;  /* 0x000000ffff197224 */ /* 0x100fe200018e0615 */
[----:B------:R-:W-:Y:S01]  /*14ea0*/  LOP3.LUT R28, R28, R29, RZ, 0x3c, !PT ;  /* 0x0000001d1c1c7212 */ /* 0x000fe200078e3cff */
[----:B------:R-:W-:Y:S01]  /*14eb0*/  IMAD.X R29, RZ, RZ, R21, P4 ;  /* 0x000000ffff1d7224 */ /* 0x000fe200020e0615 */
[----:B------:R-:W-:-:S02]  /*14ec0*/  P2R R7, PR, RZ, 0x20 ;  /* 0x00000020ff077803 */ /* 0x000fc40000000000 */
[----:B------:R-:W-:Y:S02]  /*14ed0*/  IADD3.X R9, RZ, R21, RZ, P1, !PT ;  /* 0x00000015ff097210 */ /* 0x000fe40000ffe4ff */
[C---:B------:R-:W-:Y:S02]  /*14ee0*/  IADD3 R37, P1, R20.reuse, 0x6000, RZ ;  /* 0x0000600014257810 */ /* 0x040fe40007f3e0ff */
[C---:B-1----:R-:W-:Y:S02]  /*14ef0*/  IADD3 R41, P2, R20.reuse, 0x7000, RZ ;  /* 0x0000700014297810 */ /* 0x042fe40007f5e0ff */
[C---:B------:R-:W-:Y:S02]  /*14f00*/  IADD3 R45, P3, R20.reuse, 0x8000, RZ ;  /* 0x00008000142d7810 */ /* 0x040fe40007f7e0ff */
[C---:B------:R-:W-:Y:S02]  /*14f10*/  IADD3 R49, P4, R20.reuse, 0x9000, RZ ;  /* 0x0000900014317810 */ /* 0x040fe40007f9e0ff */
[----:B------:R-:W-:-:S02]  /*14f20*/  IADD3 R53, P5, R20, 0xa000, RZ ;  /* 0x0000a00014357810 */ /* 0x000fc40007fbe0ff */
[----:B--2---:R-:W-:Y:S02]  /*14f30*/  LOP3.LUT R32, R33, 0x380, RZ, 0xc0, !PT ;  /* 0x0000038021207812 */ /* 0x004fe400078ec0ff */
[----:B---3--:R-:W-:Y:S02]  /*14f40*/  LOP3.LUT R36, R37, 0x380, RZ, 0xc0, !PT ;  /* 0x0000038025247812 */ /* 0x008fe400078ec0ff */
        /* <DEDUP_REMOVED lines=16> */
[----:B0-----:R-:W-:Y:S06]  /*15050*/  @P6 BRA `(.L_x_6987) ;  /* 0x0000000000106947 */ /* 0x001fec0003800000 */
[----:B------:R-:W-:Y:S05]  /*15060*/  @!P0 BRA `(.L_x_6987) ;  /* 0x00000000000c8947 */ /* 0x000fea0003800000 */
[----:B------:R-:W2:Y:S04]  /*15070*/  LDG.E R6, desc[UR54][R4.64] ;  /* 0x0000003604067981 */ /* 0x000ea8000c1e1900 */
[----:B-----5:R-:W2:Y:S02]  /*15080*/  LDG.E R3, desc[UR54][R4.64+0x4] ;  /* 0x0000043604037981 */ /* 0x020ea4000c1e1900 */
[----:B--2---:R-:W-:-:S07]  /*15090*/  IADD3 R3, -R6, R3, RZ ;  /* 0x0000000306037210 */ /* 0x004fce0007ffe1ff */
.L_x_6987:
        /* <DEDUP_REMOVED lines=19> */
[----:B0-----:R-:W-:Y:S02]  /*151d0*/  ISETP.NE.AND P5, PT, R4, RZ, PT ;  /* 0x000000ff0400720c */ /* 0x001fe40003fa5270 */
        /* <DEDUP_REMOVED lines=12> */
[----:B------:R-:W-:Y:S01]  /*152a0*/  IMAD.X R65, RZ, RZ, R21, P2 ;  /* 0x000000ffff417224 */ /* 0x000fe200010e0615 */
[----:B------:R-:W-:-:S02]  /*152b0*/  LOP3.LUT R68, R68, R69, RZ, 0x3c, !PT ;  /* 0x0000004544447212 */ /* 0x000fc400078e3cff */
        /* <DEDUP_REMOVED lines=15> */
[----:B------:R-:W-:Y:S01]  /*153b0*/  IMAD.IADD R5, R5, 0x1, R7 ;  /* 0x0000000105057824 */ /* 0x000fe200078e0207 */
[----:B------:R-:W-:Y:S01]  /*153c0*/  IADD3 R7, -R194, RZ, RZ ;  /* 0x000000ffc2077210 */ /* 0x000fe20007ffe1ff */
        /* <DEDUP_REMOVED lines=8> */
[----:B------:R-:W-:Y:S01]  /*15450*/  ISETP.GE.OR P1, PT, R14, R3, P0 ;  /* 0x000000030e00720c */ /* 0x000fe20000726670 */
[----:B------:R-:W-:Y:S01]  /*15460*/  ULDC.64 UR4, c[0x0][0xc40] ;  /* 0x0003100000047ab9 */ /* 0x000fe20000000a00 */
[----:B------:R-:W-:Y:S02]  /*15470*/  IADD3.X R7, R7, R5, R11, P2, !PT ;  /* 0x0000000507077210 */ /* 0x000fe400017fe40b */
[----:B------:R-:W-:Y:S02]  /*15480*/  ISETP.GE.OR P0, PT, R6, R3, P0 ;  /* 0x000000030600720c */ /* 0x000fe40000706670 */
[----:B------:R-:W-:-:S04]  /*15490*/  LEA R4, P2, R10, UR4, 0x2 ;  /* 0x000000040a047c11 */ /* 0x000fc8000f8410ff */
[----:B------:R-:W-:-:S05]  /*154a0*/  LEA.HI.X R5, R10, UR5, R7, 0x2, P2 ;  /* 0x000000050a057c11 */ /* 0x000fca00090f1407 */
[----:B------:R0:W-:Y:S04]  /*154b0*/  @!P1 STG.E desc[UR54][R4.64], R166 ;  /* 0x000000a604009986 */ /* 0x0001e8000c101936 */
[----:B------:R0:W-:Y:S02]  /*154c0*/  @!P0 STG.E desc[UR54][R4.64+0x20], R167 ;  /* 0x000020a704008986 */ /* 0x0001e4000c101936 */
.L_x_6988:
[----:B------:R-:W1:Y:S01]  /*154d0*/  LDC R87, c[0x0][0xb8c] ;  /* 0x0002e300ff577b82 */ /* 0x000e620000000800 */
[----:B0-----:R0:W5:Y:S01]  /*154e0*/  LD.E.128 R4, desc[UR54][R20.64] ;  /* 0x0000003614047980 */ /* 0x001162000c101d00 */
[----:B------:R-:W-:Y:S02]  /*154f0*/  ULDC.64 UR4, c[0x0][0xba0] ;  /* 0x0002e80000047ab9 */ /* 0x000fe40000000a00 */
[----:B------:R-:W-:Y:S01]  /*15500*/  IMAD R77, R77, UR4, RZ ;  /* 0x000000044d4d7c24 */ /* 0x000fe2000f8e02ff */
[----:B------:R-:W-:Y:S01]  /*15510*/  IADD3 R82, R193, 0x40, RZ ;  /* 0x00000040c1527810 */ /* 0x000fe20007ffe0ff */
[----:B------:R-:W5:Y:S04]  /*15520*/  LD.E.128 R8, desc[UR54][R8.64] ;  /* 0x0000003608087980 */ /* 0x000f68000c101d00 */
[----:B------:R-:W5:Y:S01]  /*15530*/  LD.E.128 R12, desc[UR54][R12.64] ;  /* 0x000000360c0c7980 */ /* 0x000f62000c101d00 */
[--C-:B0-----:R-:W-:Y:S01]  /*15540*/  SHF.R.S32.HI R21, RZ, 0x1f, R193.reuse ;  /* 0x0000001fff157819 */ /* 0x101fe200000114c1 */
[----:B------:R-:W-:-:S02]  /*15550*/  IMAD.MOV.U32 R20, RZ, RZ, R193 ;  /* 0x000000ffff147224 */ /* 0x000fc400078e00c1 */
[C---:B------:R-:W-:Y:S01]  /*15560*/  IMAD R77, R0.reuse, UR5, R77 ;  /* 0x00000005004d7c24 */ /* 0x040fe2000f8e024d */
[----:B------:R-:W5:Y:S01]  /*15570*/  LD.E.128 R24, desc[UR54][R24.64] ;  /* 0x0000003618187980 */ /* 0x000f62000c101d00 */
[----:B------:R-:W-:Y:S01]  /*15580*/  IMAD.WIDE.U32 R20, R0, UR4, R20 ;  /* 0x0000000400147c25 */ /* 0x000fe2000f8e0014 */
[----:B------:R-:W-:Y:S02]  /*15590*/  ULDC.64 UR4, c[0x0][0xbe0] ;  /* 0x0002f80000047ab9 */ /* 0x000fe40000000a00 */
[----:B------:R-:W5:Y:S01]  /*155a0*/  LD.E.128 R28, desc[UR54][R28.64] ;  /* 0x000000361c1c7980 */ /* 0x000f62000c101d00 */
[----:B------:R-:W-:Y:S02]  /*155b0*/  IMAD R3, R220, -0x40, R3 ;  /* 0xffffffc0dc037824 */ /* 0x000fe400078e0203 */
[----:B------:R-:W-:Y:S01]  /*155c0*/  VIADD R0, R214, 0x20 ;  /* 0x00000020d6007836 */ /* 0x000fe20000000000 */
[----:B------:R-:W5:Y:S01]  /*155d0*/  LD.E.128 R32, desc[UR54][R32.64] ;  /* 0x0000003620207980 */ /* 0x000f62000c101d00 */
[----:B-1----:R-:W-:-:S03]  /*155e0*/  ISETP.GE.AND P3, PT, R82, R87, PT ;  /* 0x000000575200720c */ /* 0x002fc60003f66270 */
[----:B------:R-:W5:Y:S01]  /*155f0*/  LD.E.128 R36, desc[UR54][R36.64] ;  /* 0x0000003624247980 */ /* 0x000f62000c101d00 */
[----:B------:R-:W-:-:S03]  /*15600*/  ISETP.GE.AND P0, PT, R0, R3, PT ;  /* 0x000000030000720c */ /* 0x000fc60003f06270 */
[----:B------:R-:W5:Y:S01]  /*15610*/  LD.E.128 R40, desc[UR54][R40.64] ;  /* 0x0000003628287980 */ /* 0x000f62000c101d00 */
[----:B------:R-:W-:-:S03]  /*15620*/  ISETP.GE.AND P1, PT, R214, R3, PT ;  /* 0x00000003d600720c */ /* 0x000fc60003f26270 */
[----:B------:R-:W5:Y:S01]  /*15630*/  LD.E.128 R44, desc[UR54][R44.64] ;  /* 0x000000362c2c7980 */ /* 0x000f62000c101d00 */
[----:B------:R-:W-:-:S03]  /*15640*/  ISETP.GE.AND P2, PT, R193, R87, PT ;  /* 0x00000057c100720c */ /* 0x000fc60003f46270 */
[----:B------:R-:W5:Y:S01]  /*15650*/  LD.E.128 R48, desc[UR54][R48.64] ;  /* 0x0000003630307980 */ /* 0x000f62000c101d00 */
[----:B------:R-:W-:-:S03]  /*15660*/  SEL R3, RZ, 0xffffffff, P3 ;  /* 0xffffffffff037807 */ /* 0x000fc60001800000 */
[----:B------:R-:W5:Y:S01]  /*15670*/  LD.E.128 R52, desc[UR54][R52.64] ;  /* 0x0000003634347980 */ /* 0x000f62000c101d00 */
[----:B------:R-:W-:-:S03]  /*15680*/  VIADD R83, R193, 0x80 ;  /* 0x00000080c1537836 */ /* 0x000fc60000000000 */
[----:B------:R-:W5:Y:S01]  /*15690*/  LD.E.128 R56, desc[UR54][R56.64] ;  /* 0x0000003638387980 */ /* 0x000f62000c101d00 */
[----:B------:R-:W-:-:S03]  /*156a0*/  VIADD R84, R193, 0xc0 ;  /* 0x000000c0c1547836 */ /* 0x000fc60000000000 */
[----:B------:R-:W5:Y:S04]  /*156b0*/  LD.E.128 R60, desc[UR54][R60.64] ;  /* 0x000000363c3c7980 */ /* 0x000f68000c101d00 */
[----:B------:R-:W5:Y:S04]  /*156c0*/  LD.E.128 R64, desc[UR54][R64.64] ;  /* 0x0000003640407980 */ /* 0x000f68000c101d00 */
[----:B------:R-:W5:Y:S04]  /*156d0*/  LD.E.128 R68, desc[UR54][R68.64] ;  /* 0x0000003644447980 */ /* 0x000f68000c101d00 */
[----:B------:R-:W5:Y:S01]  /*156e0*/  LD.E.128 R72, desc[UR54][R72.64] ;  /* 0x0000003648487980 */ /* 0x000f62000c101d00 */
[----:B------:R-:W-:Y:S01]  /*156f0*/  IMAD.IADD R21, R21, 0x1, R77 ;  /* 0x0000000115157824 */ /* 0x000fe200078e024d */
[----:B------:R-:W-:Y:S01]  /*15700*/  SEL R0, RZ, 0x1, P2 ;  /* 0x00000001ff007807 */ /* 0x000fe20001000000 */
[----:B------:R-:W-:Y:S01]  /*15710*/  IMAD R76, R76, UR4, RZ ;  /* 0x000000044c4c7c24 */ /* 0x000fe2000f8e02ff */
[----:B------:R-:W-:Y:S01]  /*15720*/  @!PT LDS RZ, [RZ] ;  /* 0x00000000fffff984 */ /* 0x000fe20000000800 */
[----:B------:R-:W-:Y:S01]  /*15730*/  @!PT LDS RZ, [RZ] ;  /* 0x00000000fffff984 */ /* 0x000fe20000000800 */
[----:B------:R-:W-:Y:S01]  /*15740*/  @!PT LDS RZ, [RZ] ;  /* 0x00000000fffff984 */ /* 0x000fe20000000800 */
[----:B------:R-:W-:Y:S01]  /*15750*/  @!PT LDS RZ, [RZ] ;  /* 0x00000000fffff984 */ /* 0x000fe20000000800 */
[----:B------:R0:W-:Y:S06]  /*15760*/  MEMBAR.ALL.CTA ;  /* 0x0000000000007992 */ /* 0x0001ec0000008000 */
[----:B0-----:R-:W0:Y:S01]  /*15770*/  FENCE.VIEW.ASYNC.S ;  /* 0x00000000000073c6 */ /* 0x001e220000000000 */
[----:B------:R-:W-:Y:S01]  /*15780*/  SHF.L.U32 R3, R3, 0x1, RZ ;  /* 0x0000000103037819 */ /* 0x000fe200000006ff */
[----:B------:R-:W-:Y:S01]  /*15790*/  IMAD.WIDE.U32 R20, R213, UR4, R20 ;  /* 0x00000004d5147c25 */ /* 0x000fe2000f8e0014 */
[-C--:B------:R-:W-:Y:S01]  /*157a0*/  ISETP.GE.AND P2, PT, R83, R87.reuse, PT ;  /* 0x000000575300720c */ /* 0x080fe20003f46270 */
[----:B------:R-:W-:Y:S01]  /*157b0*/  BSSY B1, `(.L_x_6989) ;  /* 0x000003c000017945 */ /* 0x000fe20003800000 */
[-C--:B------:R-:W-:Y:S01]  /*157c0*/  ISETP.GE.AND P3, PT, R84, R87.reuse, PT ;  /* 0x000000575400720c */ /* 0x080fe20003f66270 */
[----:B------:R-:W-:Y:S01]  /*157d0*/  IMAD R77, R213, UR5, R76 ;  /* 0x00000005d54d7c24 */ /* 0x000fe2000f8e024c */
[----:B------:R-:W-:Y:S01]  /*157e0*/  LOP3.LUT R0, R3, 0x2, R0, 0xe2, !PT ;  /* 0x0000000203007812 */ /* 0x000fe200078ee200 */
[C---:B------:R-:W-:Y:S01]  /*157f0*/  VIADD R85, R193.reuse, 0x100 ;  /* 0x00000100c1557836 */ /* 0x040fe20000000000 */
[----:B------:R-:W-:Y:S01]  /*15800*/  SEL R3, RZ, 0x4, P2 ;  /* 0x00000004ff037807 */ /* 0x000fe20001000000 */
[----:B------:R-:W-:Y:S01]  /*15810*/  VIADD R86, R193, 0x140 ;  /* 0x00000140c1567836 */ /* 0x000fe20000000000 */
[----:B------:R-:W-:Y:S01]  /*15820*/  SEL R76, RZ, 0x8, P3 ;  /* 0x00000008ff4c7807 */ /* 0x000fe20001800000 */
[----:B------:R-:W-:Y:S01]  /*15830*/  IMAD.IADD R21, R21, 0x1, R77 ;  /* 0x0000000115157824 */ /* 0x000fe200078e024d */
[-C--:B------:R-:W-:Y:S01]  /*15840*/  ISETP.GE.AND P2, PT, R85, R87.reuse, PT ;  /* 0x000000575500720c */ /* 0x080fe20003f46270 */
[C---:B------:R-:W-:Y:S01]  /*15850*/  VIADD R77, R193.reuse, 0x180 ;  /* 0x00000180c14d7836 */ /* 0x040fe20000000000 */
[----:B------:R-:W-:Y:S01]  /*15860*/  LOP3.LUT R3, R76, R0, R3, 0xfe, !PT ;  /* 0x000000004c037212 */ /* 0x000fe200078efe03 */
[----:B------:R-:W-:Y:S01]  /*15870*/  VIADD R78, R193, 0x1c0 ;  /* 0x000001c0c14e7836 */ /* 0x000fe20000000000 */
[----:B------:R-:W-:Y:S01]  /*15880*/  ISETP.GE.AND P3, PT, R86, R87, PT ;  /* 0x000000575600720c */ /* 0x000fe20003f66270 */
[----:B------:R-:W-:Y:S01]  /*15890*/  ULDC.64 UR4, c[0x0][0xbe8] ;  /* 0x0002fa0000047ab9 */ /* 0x000fe20000000a00 */
[----:B------:R-:W-:-:S02]  /*158a0*/  IADD3 R0, R2, 0x38820, RZ ;  /* 0x0003882002007810 */ /* 0x000fc40007ffe0ff */
[----:B------:R-:W-:Y:S02]  /*158b0*/  ISETP.GE.AND P4, PT, R77, R87, PT ;  /* 0x000000574d00720c */ /* 0x000fe40003f86270 */
[----:B------:R-:W-:Y:S02]  /*158c0*/  SEL R76, RZ, 0x10, P2 ;  /* 0x00000010ff4c7807 */ /* 0x000fe40001000000 */
[----:B------:R-:W-:Y:S02]  /*158d0*/  SEL R77, RZ, 0x20, P3 ;  /* 0x00000020ff4d7807 */ /* 0x000fe40001800000 */
[----:B------:R-:W-:Y:S02]  /*158e0*/  PRMT R0, RZ, 0x654, R0 ;  /* 0x00000654ff007816 */ /* 0x000fe40000000000 */
[----:B------:R-:W-:Y:S01]  /*158f0*/  LOP3.LUT R3, R77, R3, R76, 0xfe, !PT ;  /* 0x000000034d037212 */ /* 0x000fe200078efe4c */
[----:B------:R-:W-:Y:S01]  /*15900*/  IMAD R76, R221, UR4, RZ ;  /* 0x00000004dd4c7c24 */ /* 0x000fe2000f8e02ff */
[----:B0-----:R0:W-:Y:S01]  /*15910*/  SYNCS.ARRIVE.TRANS64.RED.A1T0 RZ, [R0+URZ], RZ ;  /* 0x000000ff00ff79a7 */ /* 0x0011e2000810043f */
[----:B------:R-:W-:-:S02]  /*15920*/  ISETP.GE.AND P2, PT, R78, R87, PT ;  /* 0x000000574e00720c */ /* 0x000fc40003f46270 */
[----:B------:R-:W-:Y:S01]  /*15930*/  SHF.R.S32.HI R215, RZ, 0x1f, R214 ;  /* 0x0000001fffd77819 */ /* 0x000fe200000114d6 */
[C---:B------:R-:W-:Y:S02]  /*15940*/  IMAD R81, R79.reuse, UR5, R76 ;  /* 0x000000054f517c24 */ /* 0x040fe4000f8e024c */
[----:B------:R-:W-:Y:S01]  /*15950*/  IMAD.WIDE.U32 R78, R79, UR4, R20 ;  /* 0x000000044f4e7c25 */ /* 0x000fe2000f8e0014 */
[----:B0-----:R-:W-:-:S03]  /*15960*/  SEL R0, RZ, 0x40, P4 ;  /* 0x00000040ff007807 */ /* 0x001fc60002000000 */
[----:B------:R-:W-:Y:S01]  /*15970*/  IMAD.WIDE R76, R220, 0x40, R214 ;  /* 0x00000040dc4c7825 */ /* 0x000fe200078e02d6 */
[----:B------:R-:W-:Y:S02]  /*15980*/  LOP3.LUT R0, R3, R0, RZ, 0xfc, !PT ;  /* 0x0000000003007212 */ /* 0x000fe400078efcff */
[----:B------:R-:W-:Y:S01]  /*15990*/  SEL R3, RZ, 0x80, P2 ;  /* 0x00000080ff037807 */ /* 0x000fe20001000000 */
[----:B------:R-:W-:-:S03]  /*159a0*/  IMAD.IADD R89, R79, 0x1, R81 ;  /* 0x000000014f597824 */ /* 0x000fc600078e0251 */
        /* <DEDUP_REMOVED lines=28> */
.L_x_6990:
[----:B------:R-:W-:Y:S05]  /*15b70*/  BSYNC B1 ;  /* 0x0000000000017941 */ /* 0x000fea0003800000 */
.L_x_6989:
[----:B------:R-:W-:Y:S05]  /*15b80*/  @P0 BRA `(.L_x_6991) ;  /* 0x0000000c00040947 */ /* 0x000fea0003800000 */
[----:B0----5:R-:W-:Y:S01]  /*15b90*/  IADD3 R7, P0, R76, 0x20, RZ ;  /* 0x000000204c077810 */ /* 0x021fe20007f1e0ff */
[----:B------:R-:W-:Y:S01]  /*15ba0*/  ULDC.64 UR4, c[0x0][0xbd8] ;  /* 0x0002f60000047ab9 */ /* 0x000fe20000000a00 */
[----:B------:R-:W-:Y:S01]  /*15bb0*/  IMAD.MOV.U32 R4, RZ, RZ, R78 ;  /* 0x000000ffff047224 */ /* 0x000fe200078e004e */
[----:B------:R-:W-:Y:S01]  /*15bc0*/  ISETP.GE.AND P4, PT, R82, R87, PT ;  /* 0x000000575200720c */ /* 0x000fe20003f86270 */
        /* <DEDUP_REMOVED lines=26> */
.L_x_6986:
        /* <DEDUP_REMOVED lines=19> */
[----:B------:R-:W4:Y:S04]  /*15ea0*/  LDG.E R0, desc[UR54][R4.64] ;  /* 0x0000003604007981 */ /* 0x000f28000c1e1900 */
[----:B-----5:R-:W4:Y:S02]  /*15eb0*/  LDG.E R3, desc[UR54][R4.64+0x4] ;  /* 0x0000043604037981 */ /* 0x020f24000c1e1900 */
[----:B----4-:R-:W-:-:S07]  /*15ec0*/  IMAD.IADD R3, R3, 0x1, -R0 ;  /* 0x0000000103037824 */ /* 0x010fce00078e0a00 */
.L_x_6992:
[----:B------:R-:W-:Y:S01]  /*15ed0*/  BSSY B1, `(.L_x_6993) ;  /* 0x000001d000017945 */ /* 0x000fe20003800000 */
[----:B------:R-:W-:Y:S02]  /*15ee0*/  SHF.R.S32.HI R10, RZ, 0x1f, R213 ;  /* 0x0000001fff0a7819 */ /* 0x000fe400000114d5 */
[----:B------:R-:W-:Y:S02]  /*15ef0*/  SHF.R.S32.HI R12, RZ, 0x1f, R193 ;  /* 0x0000001fff0c7819 */ /* 0x000fe400000114c1 */
[----:B------:R-:W-:Y:S02]  /*15f00*/  SEL R11, R218, RZ, !P0 ;  /* 0x000000ffda0b7207 */ /* 0x000fe40004000000 */
[----:B------:R-:W-:Y:S02]  /*15f10*/  SEL R221, R221, RZ, !P0 ;  /* 0x000000ffdddd7207 */ /* 0x000fe40004000000 */
[----:B-----5:R-:W-:Y:S01]  /*15f20*/  SHF.R.S32.HI R8, RZ, 0x1f, R9 ;  /* 0x0000001fff087819 */ /* 0x020fe20000011409 */
[----:B------:R-:W-:Y:S06]  /*15f30*/  @P2 BRA `(.L_x_6994) ;  /* 0x0000000000582947 */ /* 0x000fec0003800000 */
[----:B------:R-:W4:Y:S02]  /*15f40*/  S2R R0, SR_TID.X ;  /* 0x0000000000007919 */ /* 0x000f240000002100 */
[----:B----4-:R-:W-:-:S04]  /*15f50*/  IMAD R0, R220, 0x40, R0 ;  /* 0x00000040dc007824 */ /* 0x010fc800078e0200 */
[----:B------:R-:W-:-:S05]  /*15f60*/  VIADD R0, R0, 0xffffff80 ;  /* 0xffffff8000007836 */ /* 0x000fca0000000000 */
[----:B------:R-:W-:-:S13]  /*15f70*/  ISETP.GE.AND P0, PT, R0, R3, PT ;  /* 0x000000030000720c */ /* 0x000fda0003f06270 */
[----:B------:R-:W-:Y:S05]  /*15f80*/  @P0 BRA `(.L_x_6994) ;  /* 0x0000000000440947 */ /* 0x000fea0003800000 */
[----:B---3--:R-:W-:Y:S01]  /*15f90*/  IADD3 R4, P0, R0, R9, RZ ;  /* 0x0000000900047210 */ /* 0x008fe20007f1e0ff */
        /* <DEDUP_REMOVED lines=16> */
.L_x_6994:
[----:B------:R-:W-:Y:S05]  /*160a0*/  BSYNC B1 ;  /* 0x0000000000017941 */ /* 0x000fea0003800000 */
.L_x_6993:
[----:B------:R-:W-:Y:S01]  /*160b0*/  ULDC.64 UR4, c[0x0][0xba0] ;  /* 0x0002e80000047ab9 */ /* 0x000fe20000000a00 */
[----:B---3--:R-:W-:Y:S01]  /*160c0*/  IMAD.MOV.U32 R4, RZ, RZ, R193 ;  /* 0x000000ffff047224 */ /* 0x008fe200078e00c1 */
[CC--:B--2---:R-:W-:Y:S01]  /*160d0*/  ISETP.GE.AND P2, PT, R193.reuse, R14.reuse, PT ;  /* 0x0000000ec100720c */ /* 0x0c4fe20003f46270 */
[----:B----4-:R-:W-:Y:S01]  /*160e0*/  IMAD.MOV.U32 R5, RZ, RZ, R12 ;  /* 0x000000ffff057224 */ /* 0x010fe200078e000c */
[----:B------:R-:W-:Y:S01]  /*160f0*/  IADD3 R21, R193, 0xc0, RZ ;  /* 0x000000c0c1157810 */ /* 0x000fe20007ffe0ff */
[----:B------:R-:W-:Y:S01]  /*16100*/  IMAD R0, R8, UR4, RZ ;  /* 0x0000000408007c24 */ /* 0x000fe2000f8e02ff */
[----:B------:R-:W-:Y:S01]  /*16110*/  BSSY B1, `(.L_x_6995) ;  /* 0x000004b000017945 */ /* 0x000fe20003800000 */
[----:B------:R-:W-:Y:S01]  /*16120*/  IMAD.WIDE.U32 R4, R9, UR4, R4 ;  /* 0x0000000409047c25 */ /* 0x000fe2000f8e0004 */
[----:B------:R-:W-:-:S03]  /*16130*/  ISETP.GE.AND P3, PT, R21, R14, PT ;  /* 0x0000000e1500720c */ /* 0x000fc60003f66270 */
[----:B------:R-:W-:Y:S01]  /*16140*/  IMAD R9, R9, UR5, R0 ;  /* 0x0000000509097c24 */ /* 0x000fe2000f8e0200 */
[----:B------:R-:W-:Y:S01]  /*16150*/  ULDC.64 UR4, c[0x0][0xbe0] ;  /* 0x0002f80000047ab9 */ /* 0x000fe20000000a00 */
[----:B------:R-:W-:Y:S02]  /*16160*/  VIADD R13, R193, 0x40 ;  /* 0x00000040c10d7836 */ /* 0x000fe40000000000 */
[----:B------:R-:W-:Y:S01]  /*16170*/  IMAD R0, R10, UR4, RZ ;  /* 0x000000040a007c24 */ /* 0x000fe2000f8e02ff */
[----:B------:R-:W-:Y:S01]  /*16180*/  IADD3 R5, R5, R9, RZ ;  /* 0x0000000905057210 */ /* 0x000fe20007ffe0ff */
[----:B------:R-:W-:Y:S01]  /*16190*/  IMAD R3, R220, -0x40, R3 ;  /* 0xffffffc0dc037824 */ /* 0x000fe200078e0203 */
[-C--:B------:R-:W-:Y:S01]  /*161a0*/  ISETP.GE.AND P0, PT, R13, R14.reuse, PT ;  /* 0x0000000e0d00720c */ /* 0x080fe20003f06270 */
[----:B------:R-:W-:Y:S02]  /*161b0*/  IMAD R7, R213, UR5, R0 ;  /* 0x00000005d5077c24 */ /* 0x000fe4000f8e0200 */
[C---:B------:R-:W-:Y:S01]  /*161c0*/  VIADD R0, R214.reuse, 0x20 ;  /* 0x00000020d6007836 */ /* 0x040fe20000000000 */
[----:B------:R-:W-:Y:S01]  /*161d0*/  SEL R6, RZ, 0xffffffff, P0 ;  /* 0xffffffffff067807 */ /* 0x000fe20000000000 */
        /* <DEDUP_REMOVED lines=15> */
[-C--:B------:R-:W-:Y:S01]  /*162d0*/  ISETP.GE.AND P2, PT, R25, R14.reuse, PT ;  /* 0x0000000e1900720c */ /* 0x080fe20003f46270 */
[----:B------:R-:W-:Y:S01]  /*162e0*/  VIADD R9, R193, 0x1c0 ;  /* 0x000001c0c1097836 */ /* 0x000fe20000000000 */
[----:B------:R-:W-:-:S02]  /*162f0*/  ISETP.GE.AND P3, PT, R27, R14, PT ;  /* 0x0000000e1b00720c */ /* 0x000fc40003f66270 */
[----:B------:R-:W-:Y:S02]  /*16300*/  ISETP.GE.AND P4, PT, R7, R14, PT ;  /* 0x0000000e0700720c */ /* 0x000fe40003f86270 */
[----:B------:R-:W-:Y:S01]  /*16310*/  LOP3.LUT R3, R6, R0, R3, 0xfe, !PT ;  /* 0x0000000006037212 */ /* 0x000fe200078efe03 */
[----:B------:R-:W-:Y:S01]  /*16320*/  IMAD R0, R221, UR4, RZ ;  /* 0x00000004dd007c24 */ /* 0x000fe2000f8e02ff */
[----:B------:R-:W-:Y:S02]  /*16330*/  SEL R6, RZ, 0x10, P2 ;  /* 0x00000010ff067807 */ /* 0x000fe40001000000 */
[----:B------:R-:W-:Y:S02]  /*16340*/  SEL R7, RZ, 0x20, P3 ;  /* 0x00000020ff077807 */ /* 0x000fe40001800000 */
[----:B------:R-:W-:Y:S02]  /*16350*/  SEL R8, RZ, 0x40, P4 ;  /* 0x00000040ff087807 */ /* 0x000fe40002000000 */
[----:B------:R-:W-:Y:S01]  /*16360*/  LOP3.LUT R29, R7, R3, R6, 0xfe, !PT ;  /* 0x00000003071d7212 */ /* 0x000fe200078efe06 */
[----:B------:R-:W-:Y:S01]  /*16370*/  IMAD R3, R11, UR5, R0 ;  /* 0x000000050b037c24 */ /* 0x000fe2000f8e0200 */
[----:B------:R-:W-:Y:S01]  /*16380*/  ISETP.GE.AND P2, PT, R9, R14, PT ;  /* 0x0000000e0900720c */ /* 0x000fe20003f46270 */
[----:B------:R-:W-:Y:S01]  /*16390*/  IMAD.WIDE.U32 R6, R11, UR4, R4 ;  /* 0x000000040b067c25 */ /* 0x000fe2000f8e0004 */
[----:B------:R-:W-:-:S02]  /*163a0*/  LOP3.LUT R29, R29, R8, RZ, 0xfc, !PT ;  /* 0x000000081d1d7212 */ /* 0x000fc400078efcff */
[----:B------:R-:W-:Y:S01]  /*163b0*/  SHF.R.S32.HI R9, RZ, 0x1f, R214 ;  /* 0x0000001fff097819 */ /* 0x000fe200000114d6 */
[----:B------:R-:W-:Y:S01]  /*163c0*/  IMAD.IADD R11, R7, 0x1, R3 ;  /* 0x00000001070b7824 */ /* 0x000fe200078e0203 */
[----:B------:R-:W-:Y:S02]  /*163d0*/  MOV R8, R214 ;  /* 0x000000d600087202 */ /* 0x000fe40000000f00 */
[----:B------:R-:W-:-:S03]  /*163e0*/  SEL R0, RZ, 0x80, P2 ;  /* 0x00000080ff007807 */ /* 0x000fc60001000000 */
        /* <DEDUP_REMOVED lines=16> */
[----:B------:R-:W-:-:S04]  /*164f0*/  LEA R30, P1, R4, UR4, 0x1 ;  /* 0x00000004041e7c11 */ /* 0x000fc8000f8208ff */
        /* <DEDUP_REMOVED lines=12> */
.L_x_6996:
[----:B------:R-:W-:Y:S05]  /*165c0*/  BSYNC B1 ;  /* 0x0000000000017941 */ /* 0x000fea0003800000 */
.L_x_6995:
        /* <DEDUP_REMOVED lines=29> */
.L_x_6991:
[----:B------:R-:W-:Y:S05]  /*167a0*/  BSYNC B0 ;  /* 0x0000000000007941 */ /* 0x000fea0003800000 */
.L_x_6985:
[----:B------:R-:W-:Y:S02]  /*167b0*/  ULDC UR4, c[0x0][0xd14] ;  /* 0x0003450000047ab9 */ /* 0x000fe40000000800 */
[----:B-1----:R-:W-:-:S13]  /*167c0*/  ISETP.GE.AND P0, PT, R187, UR4, PT ;  /* 0x00000004bb007c0c */ /* 0x002fda000bf06270 */
[----:B------:R-:W-:Y:S05]  /*167d0*/  @!P0 BRA `(.L_x_6997) ;  /* 0xfffffea8005c8947 */ /* 0x000fea000383ffff */
[----:B------:R-:W-:Y:S05]  /*167e0*/  BRA `(.L_x_6856) ;  /* 0x0000006400b87947 */ /* 0x000fea0003800000 */
.L_x_6854:
        /* <DEDUP_REMOVED lines=57> */
[----:B------:R-:W-:Y:S01]  /*16b80*/  ULDC UR5, c[0x0][0xd14] ;  /* 0x0003450000057ab9 */ /* 0x000fe20000000800 */
[----:B------:R-:W-:Y:S01]  /*16b90*/  IMAD.MOV.U32 R6, RZ, RZ, RZ ;  /* 0x000000ffff067224 */ /* 0x000fe200078e00ff */
[----:B------:R-:W-:Y:S01]  /*16ba0*/  ULDC UR7, c[0x0][0xd14] ;  /* 0x0003450000077ab9 */ /* 0x000fe20000000800 */
[----:B------:R-:W-:-:S05]  /*16bb0*/  ULDC UR4, c[0x0][0xd10] ;  /* 0x0003440000047ab9 */ /* 0x000fca0000000800 */
.L_x_7002:
        /* <DEDUP_REMOVED lines=15> */
.L_x_7001:
[----:B------:R-:W-:Y:S05]  /*16cb0*/  BSYNC B0 ;  /* 0x0000000000007941 */ /* 0x000fea0003800000 */
.L_x_7000:
        /* <DEDUP_REMOVED lines=25> */
.L_x_6998:
        /* <DEDUP_REMOVED lines=20> */
.L_x_7003:
        /* <DEDUP_REMOVED lines=56> */
.L_x_6999:
[----:B------:R-:W-:Y:S01]  /*17310*/  IMAD.MOV.U32 R17, RZ, RZ, RZ ;  /* 0x000000ffff117224 */ /* 0x000fe200078e00ff */
[----:B------:R-:W-:Y:S01]  /*17320*/  MOV R16, UR6 ;  /* 0x0000000600107c02 */ /* 0x000fe20008000f00 */
[----:B------:R-:W-:-:S07]  /*17330*/  IMAD.MOV.U32 R18, RZ, RZ, RZ ;  /* 0x000000ffff127224 */ /* 0x000fce00078e00ff */
.L_x_7004:
        /* <DEDUP_REMOVED lines=15> */
[----:B------:R-:W-:Y:S01]  /*17430*/  STL [R1+0x28], RZ ;  /* 0x000028ff01007387 */ /* 0x000fe20000100800 */
[----:B------:R-:W-:Y:S01]  /*17440*/  ULDC UR4, c[0x0][0xc] ;  /* 0x0000030000047ab9 */ /* 0x000fe20000000800 */
[----:B------:R-:W-:Y:S02]  /*17450*/  IMAD.MOV.U32 R2, RZ, RZ, 0x1 ;  /* 0x00000001ff027424 */ /* 0x000fe400078e00ff */
[----:B------:R1:W-:Y:S04]  /*17460*/  STL [R1+0xc], R0 ;  /* 0x00000c0001007387 */ /* 0x0003e80000100800 */
[----:B------:R2:W-:Y:S04]  /*17470*/  STL [R1+0x4], RZ ;  /* 0x000004ff01007387 */ /* 0x0005e80000100800 */
[----:B------:R2:W-:Y:S01]  /*17480*/  STL [R1], RZ ;  /* 0x000000ff01007387 */ /* 0x0005e20000100800 */
[----:B-1----:R-:W-:-:S03]  /*17490*/  MOV R0, UR4 ;  /* 0x0000000400007c02 */ /* 0x002fc60008000f00 */
[----:B------:R2:W-:Y:S04]  /*174a0*/  STL [R1+0x8], R2 ;  /* 0x0000080201007387 */ /* 0x0005e80000100800 */
[----:B------:R2:W-:Y:S02]  /*174b0*/  STL [R1+0x30], R0 ;  /* 0x0000300001007387 */ /* 0x0005e40000100800 */
.L_x_7089:
[----:B--23--:R-:W1:Y:S02]  /*174c0*/  LDC.64 R2, c[0x0][0xd60] ;  /* 0x00035800ff027b82 */ /* 0x00ce640000000a00 */
[----:B-1----:R-:W-:-:S05]  /*174d0*/  IMAD.WIDE R2, R19, 0x4, R2 ;  /* 0x0000000413027825 */ /* 0x002fca00078e0202 */
[----:B------:R-:W2:Y:S01]  /*174e0*/  LDG.E R11, desc[UR54][R2.64] ;  /* 0x00000036020b7981 */ /* 0x000ea2000c1e1900 */
        /* <DEDUP_REMOVED lines=48> */
[----:B-1----:R-:W-:Y:S01]  /*177f0*/  IMAD.U32 R9, RZ, RZ, UR4 ;  /* 0x00000004ff097e24 */ /* 0x002fe2000f8e00ff */
[----:B0-----:R-:W-:Y:S09]  /*17800*/  @P0 BRA `(.L_x_7006) ;  /* 0x0000000000100947 */ /* 0x001ff20003800000 */
[----:B------:R-:W-:Y:S05]  /*17810*/  @!P2 BRA `(.L_x_7006) ;  /* 0x00000000000ca947 */ /* 0x000fea0003800000 */
[----:B-----5:R-:W2:Y:S04]  /*17820*/  LDG.E R10, desc[UR54][R2.64] ;  /* 0x00000036020a7981 */ /* 0x020ea8000c1e1900 */
[----:B------:R-:W2:Y:S02]  /*17830*/  LDG.E R2, desc[UR54][R2.64+0x4] ;  /* 0x0000043602027981 */ /* 0x000ea4000c1e1900 */
[----:B--2---:R-:W-:-:S07]  /*17840*/  IADD3 R10, -R10, R2, RZ ;  /* 0x000000020a0a7210 */ /* 0x004fce0007ffe1ff */
.L_x_7006:
[----:B------:R-:W-:Y:S01]  /*17850*/  IMAD.MOV.U32 R2, RZ, RZ, RZ ;  /* 0x000000ffff027224 */ /* 0x000fe200078e00ff */
[----:B------:R-:W-:-:S05]  /*17860*/  ULDC.64 UR4, c[0x0][0xb18] ;  /* 0x0002c60000047ab9 */ /* 0x000fca0000000a00 */
[----:B------:R-:W2:Y:S01]  /*17870*/  @P3 LDG.E R2, desc[UR54][R6.64] ;  /* 0x0000003606023981 */ /* 0x000ea2000c1e1900 */
[----:B------:R-:W-:-:S06]  /*17880*/  IMAD.MOV.U32 R20, RZ, RZ, RZ ;  /* 0x000000ffff147224 */ /* 0x000fcc00078e00ff */
        /* <DEDUP_REMOVED lines=10> */
.L_x_7007:
[----:B------:R-:W-:Y:S05]  /*17930*/  @!P3 BRA `(.L_x_7008) ;  /* 0x00000000000cb947 */ /* 0x000fea0003800000 */
[----:B------:R-:W2:Y:S04]  /*17940*/  LDG.E R9, desc[UR54][R6.64] ;  /* 0x0000003606097981 */ /* 0x000ea8000c1e1900 */
[----:B------:R-:W2:Y:S02]  /*17950*/  LDG.E R6, desc[UR54][R6.64+0x4] ;  /* 0x0000043606067981 */ /* 0x000ea4000c1e1900 */
[----:B--2---:R-:W-:-:S07]  /*17960*/  IMAD.IADD R9, R6, 0x1, -R9 ;  /* 0x0000000106097824 */ /* 0x004fce00078e0a09 */
.L_x_7008:
        /* <DEDUP_REMOVED lines=16> */
[----:B------:R-:W-:-:S05]  /*17a70*/  VIMNMX R6, R4, R2, PT ;  /* 0x0000000204067248 */ /* 0x000fca0003fe0100 */
[----:B------:R-:W-:Y:S01]  /*17a80*/  IMAD R2, R6, 0x40, -R9 ;  /* 0x0000004006027824 */ /* 0x000fe200078e0a09 */
[----:B------:R-:W-:-:S04]  /*17a90*/  IADD3 R9, -R9, RZ, RZ ;  /* 0x000000ff09097210 */ /* 0x000fc80007ffe1ff */
[----:B------:R-:W-:Y:S02]  /*17aa0*/  VIMNMX R2, R2, R0, PT ;  /* 0x0000000002027248 */ /* 0x000fe40003fe0100 */
[----:B------:R-:W-:-:S04]  /*17ab0*/  VIMNMX R9, RZ, R9, !PT ;  /* 0x00000009ff097248 */ /* 0x000fc80007fe0100 */
[----:B------:R-:W-:Y:S02]  /*17ac0*/  ISETP.GT.AND P0, PT, R2, R9, PT ;  /* 0x000000090200720c */ /* 0x000fe40003f04270 */
[----:B------:R-:W-:-:S11]  /*17ad0*/  SHF.R.U32.HI R0, RZ, 0x6, R9 ;  /* 0x00000006ff007819 */ /* 0x000fd60000011609 */
[----:B------:R-:W-:-:S05]  /*17ae0*/  @P0 VIADD R2, R2, 0x3f ;  /* 0x0000003f02020836 */ /* 0x000fca0000000000 */
        /* <DEDUP_REMOVED lines=17> */
.L_x_7156:
[----:B------:R-:W-:-:S03]  /*17c00*/  UMOV UR4, 0xffffffff ;  /* 0xffffffff00047882 */ /* 0x000fc60000000000 */
[----:B------:R-:W-:Y:S05]  /*17c10*/  BRA.DIV UR4, `(.L_x_7012) ;  /* 0x00000062046c7947 */ /* 0x000fea000b800000 */
[----:B------:R-:W-:-:S13]  /*17c20*/  ELECT P6, URZ, PT ;  /* 0x00000000003f782f */ /* 0x000fda00038c0000 */
.L_x_7159:
[----:B------:R-:W2:Y:S01]  /*17c30*/  LDL R5, [R1+0x28] ;  /* 0x0000280001057983 */ /* 0x000ea20000100800 */
        /* <DEDUP_REMOVED lines=10> */
.L_x_7160:
        /* <DEDUP_REMOVED lines=8> */
.L_x_7161:
        /* <DEDUP_REMOVED lines=11> */
.L_x_7017:
        /* <DEDUP_REMOVED lines=20> */
.L_x_7162:
        /* <DEDUP_REMOVED lines=8> */
.L_x_7019:
        /* <DEDUP_REMOVED lines=52> */
.L_x_7015:
[----:B------:R-:W-:Y:S05]  /*18310*/  BSYNC B1 ;  /* 0x0000000000017941 */ /* 0x000fea0003800000 */
.L_x_7014:
[----:B0-----:R-:W2:Y:S04]  /*18320*/  LDL.LU R5, [R1+0x4] ;  /* 0x0000040001057983 */ /* 0x001ea80000300800 */
        /* <DEDUP_REMOVED lines=11> */
[----:B0-----:R-:W-:Y:S05]  /*183e0*/  @!P0 BRA `(.L_x_7010) ;  /* 0x0000000400cc8947 */ /* 0x001fea0003800000 */
[C---:B------:R-:W-:Y:S01]  /*183f0*/  LEA R5, R2.reuse, R20, 0x6 ;  /* 0x0000001402057211 */ /* 0x040fe200078e30ff */
[----:B------:R-:W-:-:S04]  /*18400*/  VIADD R2, R2, 0xffffffff ;  /* 0xffffffff02027836 */ /* 0x000fc80000000000 */
[----:B------:R-:W-:-:S07]  /*18410*/  VIADD R5, R5, 0xffffff80 ;  /* 0xffffff8005057836 */ /* 0x000fce0000000000 */
.L_x_7026:
        /* <DEDUP_REMOVED lines=9> */
.L_x_7163:
        /* <DEDUP_REMOVED lines=11> */
.L_x_7023:
        /* <DEDUP_REMOVED lines=12> */
[----:B--2---:R-:W-:-:S04]  /*18620*/  LEA R8, R8, R9, 0xd ;  /* 0x0000000908087211 */ /* 0x004fc800078e68ff */
[----:B------:R-:W-:-:S13]  /*18630*/  R2UR UR8, R8 ;  /* 0x00000000080872ca */ /* 0x000fda00000e0000 */
[----:B------:R-:W-:-:S09]  /*18640*/  UIADD3 UR8, UR8, 0x22400, URZ ;  /* 0x0002240008087890 */ /* 0x000fd2000fffe03f */
[----:B------:R1:W-:Y:S01]  /*18650*/  UTMALDG.4D [UR8], [UR4], desc[UR6] ;  /* 0x00000608040075b4 */ /* 0x0003e20008019000 */
[----:B------:R-:W2:Y:S02]  /*18660*/  SYNCS.PHASECHK.TRANS64.TRYWAIT P1, [R6+URZ+0x388c0], R7 ;  /* 0x0388c007060075a7 */ /* 0x000ea4000802017f */
[----:B-12---:R-:W-:Y:S05]  /*18670*/  @!P1 BRA `(.L_x_7024) ;  /* 0x0000005800449947 */ /* 0x006fea0003800000 */
.L_x_7164:
        /* <DEDUP_REMOVED lines=8> */
.L_x_7025:
        /* <DEDUP_REMOVED lines=52> */
.L_x_7021:
[----:B------:R-:W-:Y:S05]  /*18a40*/  BSYNC B1 ;  /* 0x0000000000017941 */ /* 0x000fea0003800000 */
.L_x_7020:
        /* <DEDUP_REMOVED lines=13> */
.L_x_7010:
[----:B------:R-:W-:Y:S05]  /*18b20*/  BSYNC B0 ;  /* 0x0000000000007941 */ /* 0x000fea0003800000 */
.L_x_7009:
[----:B0-----:R-:W2:Y:S01]  /*18b30*/  LDL R6, [R1+0x1c] ;  /* 0x00001c0001067983 */ /* 0x001ea20000100800 */
[----:B------:R-:W-:Y:S05]  /*18b40*/  @!P2 WARPSYNC.ALL ;  /* 0x000000000000a948 */ /* 0x000fea0003800000 */
[----:B------:R-:W-:Y:S01]  /*18b50*/  BSSY B6, `(.L_x_7027) ;  /* 0x000033e000067945 */ /* 0x000fe20003800000 */
[----:B------:R-:W-:Y:S01]  /*18b60*/  @!P2 BAR.SYNC.DEFER_BLOCKING 0xc, 0x120 ;  /* 0x030480000000ab1d */ /* 0x000fe20000010000 */
[----:B--2---:R-:W-:-:S13]  /*18b70*/  ISETP.GT.AND P0, PT, R6, RZ, PT ;  /* 0x000000ff0600720c */ /* 0x004fda0003f04270 */
[----:B------:R-:W-:Y:S05]  /*18b80*/  @P0 BRA `(.L_x_7028) ;  /* 0x00000000004c0947 */ /* 0x000fea0003800000 */
[----:B------:R-:W0:Y:S02]  /*18b90*/  S2R R6, SR_TID.X ;  /* 0x0000000000067919 */ /* 0x000e240000002100 */
[----:B0-----:R-:W-:-:S04]  /*18ba0*/  LOP3.LUT R6, R6, 0x1f, RZ, 0xc0, !PT ;  /* 0x0000001f06067812 */ /* 0x001fc800078ec0ff */
[----:B------:R-:W-:-:S13]  /*18bb0*/  ISETP.NE.AND P1, PT, R6, RZ, PT ;  /* 0x000000ff0600720c */ /* 0x000fda0003f25270 */
[----:B------:R-:W-:Y:S05]  /*18bc0*/  @P1 BRA `(.L_x_7029) ;  /* 0x0000003000d81947 */ /* 0x000fea0003800000 */
[----:B------:R-:W0:Y:S01]  /*18bd0*/  S2R R7, SR_LANEID ;  /* 0x0000000000077919 */ /* 0x000e220000000000 */
[----:B------:R-:W-:Y:S02]  /*18be0*/  VOTEU.ANY UR4, UPT, PT ;  /* 0x0000000000047886 */ /* 0x000fe400038e0100 */
[----:B------:R-:W0:Y:S01]  /*18bf0*/  FLO.U32 R0, UR4 ;  /* 0x0000000400007d00 */ /* 0x000e2200080e0000 */
[----:B------:R-:W1:Y:S01]  /*18c00*/  LDC.64 R2, c[0x0][0xd38] ;  /* 0x00034e00ff027b82 */ /* 0x000e620000000a00 */
[----:B------:R-:W2:Y:S06]  /*18c10*/  LDL R6, [R1+0x30] ;  /* 0x0000300001067983 */ /* 0x000eac0000100800 */
[----:B------:R-:W1:Y:S01]  /*18c20*/  POPC R5, UR4 ;  /* 0x0000000400057d09 */ /* 0x000e620008000000 */
[----:B0-----:R-:W-:-:S13]  /*18c30*/  ISETP.EQ.U32.AND P0, PT, R0, R7, PT ;  /* 0x000000070000720c */ /* 0x001fda0003f02070 */
[----:B-1----:R-:W3:Y:S01]  /*18c40*/  @P0 ATOMG.E.ADD.STRONG.GPU PT, R3, desc[UR54][R2.64], R5 ;  /* 0x00000005020309a8 */ /* 0x002ee200081ee1f6 */
[----:B------:R-:W0:Y:S02]  /*18c50*/  S2R R4, SR_LTMASK ;  /* 0x0000000000047919 */ /* 0x000e240000003900 */
[----:B0-----:R-:W-:-:S04]  /*18c60*/  LOP3.LUT R4, R4, UR4, RZ, 0xc0, !PT ;  /* 0x0000000404047c12 */ /* 0x001fc8000f8ec0ff */
[----:B------:R-:W0:Y:S01]  /*18c70*/  POPC R7, R4 ;  /* 0x0000000400077309 */ /* 0x000e220000000000 */
[----:B--2---:R-:W-:Y:S01]  /*18c80*/  R2UR UR5, R6 ;  /* 0x00000000060572ca */ /* 0x004fe200000e0000 */
[----:B---3--:R-:W0:-:S12]  /*18c90*/  SHFL.IDX PT, R0, R3, R0, 0x1f ;  /* 0x00001f0003007589 */ /* 0x008e1800000e0000 */
[----:B0-----:R-:W-:Y:S01]  /*18ca0*/  IADD3 R16, R0, UR5, R7 ;  /* 0x0000000500107c10 */ /* 0x001fe2000fffe007 */
[----:B------:R-:W-:Y:S06]  /*18cb0*/  BRA `(.L_x_7029) ;  /* 0x00000030009c7947 */ /* 0x000fec0003800000 */
.L_x_7028:
[----:B------:R-:W0:Y:S01]  /*18cc0*/  S2R R0, SR_CgaCtaId ;  /* 0x0000000000007919 */ /* 0x000e220000008800 */
[----:B------:R-:W-:-:S04]  /*18cd0*/  MOV R2, 0x400 ;  /* 0x0000040000027802 */ /* 0x000fc80000000f00 */
[----:B0-----:R-:W-:-:S05]  /*18ce0*/  LEA R3, R0, R2, 0x18 ;  /* 0x0000000200037211 */ /* 0x001fca00078ec0ff */
        /* <DEDUP_REMOVED lines=20> */
.L_x_7030:
        /* <DEDUP_REMOVED lines=20> */
.L_x_7032:
        /* <DEDUP_REMOVED lines=16> */
.L_x_7031:
        /* <DEDUP_REMOVED lines=26> */
[----:B-1----:R-:W1:Y:S01]  /*19210*/  @P0 LDC R2, c[0x0][0x430] ;  /* 0x00010c00ff020b82 */ /* 0x002e620000000800 */
[----:B0-----:R-:W-:-:S05]  /*19220*/  @P0 IMAD.HI.U32 R3, R18, R5, RZ ;  /* 0x0000000512030227 */ /* 0x001fca00078e00ff */
[----:B-1----:R-:W-:Y:S02]  /*19230*/  @P0 SHF.R.U32.HI R4, RZ, R2, R3 ;  /* 0x00000002ff040219 */ /* 0x002fe40000011603 */
[----:B------:R-:W-:-:S04]  /*19240*/  ISETP.NE.U32.AND P0, PT, RZ, UR4, PT ;  /* 0x00000004ff007c0c */ /* 0x000fc8000bf05070 */
[----:B------:R-:W-:-:S04]  /*19250*/  ISETP.NE.AND.EX P0, PT, RZ, UR5, PT, P0 ;  /* 0x00000005ff007c0c */ /* 0x000fc8000bf05300 */
[----:B------:R-:W-:-:S09]  /*19260*/  SEL R5, R6, RZ, !P0 ;  /* 0x000000ff06057207 */ /* 0x000fd20004000000 */
.L_x_7033:
        /* <DEDUP_REMOVED lines=19> */
.L_x_7167:
[----:B------:R-:W-:Y:S01]  /*193a0*/  UMOV UR4, 0xffffffff ;  /* 0xffffffff00047882 */ /* 0x000fe20000000000 */
[----:B------:R-:W-:Y:S02]  /*193b0*/  SHF.R.S32.HI R8, RZ, 0x1f, R0 ;  /* 0x0000001fff087819 */ /* 0x000fe40000011400 */
[----:B------:R-:W-:Y:S05]  /*193c0*/  BRA.DIV UR4, `(.L_x_7035) ;  /* 0x0000004e04387947 */ /* 0x000fea000b800000 */
[----:B------:R-:W-:-:S13]  /*193d0*/  ELECT P6, URZ, PT ;  /* 0x00000000003f782f */ /* 0x000fda00038c0000 */
.L_x_7170:
        /* <DEDUP_REMOVED lines=12> */
[--C-:B------:R-:W-:Y:S01]  /*194a0*/  IMAD.MOV.U32 R10, RZ, RZ, R6.reuse ;  /* 0x000000ffff0a7224 */ /* 0x100fe200078e0006 */
[----:B------:R-:W-:-:S03]  /*194b0*/  SHF.R.S32.HI R11, RZ, 0x1f, R6 ;  /* 0x0000001fff0b7819 */ /* 0x000fc60000011406 */
        /* <DEDUP_REMOVED lines=8> */
.L_x_7037:
        /* <DEDUP_REMOVED lines=9> */
.L_x_7171:
        /* <DEDUP_REMOVED lines=11> */
.L_x_7039:
        /* <DEDUP_REMOVED lines=14> */
[----:B0-----:R-:W-:-:S04]  /*19760*/  LEA R12, R13, R12, 0x18 ;  /* 0x0000000c0d0c7211 */ /* 0x001fc800078ec0ff */
[----:B--2---:R-:W-:Y:S02]  /*19770*/  LEA R9, R11, R12, 0xd ;  /* 0x0000000c0b097211 */ /* 0x004fe400078e68ff */
[----:B---3--:R-:W-:Y:S02]  /*19780*/  R2UR UR4, R10 ;  /* 0x000000000a0472ca */ /* 0x008fe400000e0000 */
[----:B------:R-:W-:-:S11]  /*19790*/  R2UR UR8, R9 ;  /* 0x00000000090872ca */ /* 0x000fd600000e0000 */
[----:B------:R-:W-:Y:S02]  /*197a0*/  ULEA UR11, UR11, UR4, 0x6 ;  /* 0x000000040b0b7291 */ /* 0x000fe4000f8e303f */
[----:B------:R-:W-:Y:S01]  /*197b0*/  UIADD3 UR8, UR8, 0x22400, URZ ;  /* 0x0002240008087890 */ /* 0x000fe2000fffe03f */
[----:B------:R-:W-:-:S08]  /*197c0*/  UMOV UR4, 0x0 ;  /* 0x0000000000047882 */ /* 0x000fd00000000000 */
[----:B------:R0:W-:Y:S02]  /*197d0*/  UTMALDG.4D [UR8], [UR6], desc[UR4] ;  /* 0x00000408060075b4 */ /* 0x0001e40008019000 */
[----:B0-----:R-:W-:Y:S01]  /*197e0*/  NOP ;  /* 0x0000000000007918 */ /* 0x001fe20000000000 */
.L_x_7036:
        /* <DEDUP_REMOVED lines=82> */
.L_x_7041:
[----:B------:R-:W-:Y:S05]  /*19d10*/  BSYNC B0 ;  /* 0x0000000000007941 */ /* 0x000fea0003800000 */
.L_x_7040:
[----:B------:R-:W2:Y:S02]  /*19d20*/  LDL.LU R9, [R1+0x28] ;  /* 0x0000280001097983 */ /* 0x000ea40000300800 */
        /* <DEDUP_REMOVED lines=8> */
.L_x_7172:
        /* <DEDUP_REMOVED lines=8> */
[----:B0-----:R-:W-:-:S04]  /*19e30*/  LEA R11, R12, R11, 0x18 ;  /* 0x0000000b0c0b7211 */ /* 0x001fc800078ec0ff */
[----:B--2---:R-:W-:Y:S02]  /*19e40*/  LEA R5, R10, R11, 0x3 ;  /* 0x0000000b0a057211 */ /* 0x004fe400078e18ff */
[----:B---3--:R-:W-:-:S04]  /*19e50*/  SHF.L.U32 R9, R9, 0x1f, RZ ;  /* 0x0000001f09097819 */ /* 0x008fc800000006ff */
[----:B------:R-:W0:Y:S02]  /*19e60*/  SYNCS.PHASECHK.TRANS64.TRYWAIT P0, [R5+URZ+0x38860], R9 ;  /* 0x03886009050075a7 */ /* 0x000e24000800017f */
[----:B0-----:R-:W-:Y:S05]  /*19e70*/  @!P0 BRA `(.L_x_7045) ;  /* 0x0000004000e08947 */ /* 0x001fea0003800000 */
.L_x_7173:
        /* <DEDUP_REMOVED lines=11> */
.L_x_7046:
        /* <DEDUP_REMOVED lines=58> */
.L_x_7044:
[----:B------:R-:W-:Y:S05]  /*1a2d0*/  BSYNC B0 ;  /* 0x0000000000007941 */ /* 0x000fea0003800000 */
.L_x_7043:
[----:B------:R-:W2:Y:S01]  /*1a2e0*/  LDL R7, [R1+0x1c] ;  /* 0x00001c0001077983 */ /* 0x000ea20000100800 */
[----:B------:R-:W-:Y:S01]  /*1a2f0*/  BSSY B0, `(.L_x_7047) ;  /* 0x00001a6000007945 */ /* 0x000fe20003800000 */
[----:B--2---:R-:W-:-:S13]  /*1a300*/  ISETP.GE.AND P0, PT, R7, 0x2, PT ;  /* 0x000000020700780c */ /* 0x004fda0003f06270 */
[----:B------:R-:W-:Y:S05]  /*1a310*/  @!P0 BRA `(.L_x_7048) ;  /* 0x00000018008c8947 */ /* 0x000fea0003800000 */
[C---:B0-----:R-:W-:Y:S01]  /*1a320*/  LOP3.LUT R5, R7.reuse, 0x1, RZ, 0xc0, !PT ;  /* 0x0000000107057812 */ /* 0x041fe200078ec0ff */
[----:B------:R-:W-:Y:S01]  /*1a330*/  VIADD R9, R7, 0xfffffffe ;  /* 0xfffffffe07097836 */ /* 0x000fe20000000000 */
[----:B------:R-:W-:Y:S02]  /*1a340*/  BSSY B1, `(.L_x_7049) ;  /* 0x0000090000017945 */ /* 0x000fe40003800000 */
[----:B------:R-:W-:Y:S01]  /*1a350*/  ISETP.NE.U32.AND P0, PT, R5, 0x1, PT ;  /* 0x000000010500780c */ /* 0x000fe20003f05070 */
[----:B------:R-:W-:-:S12]  /*1a360*/  IMAD.MOV.U32 R5, RZ, RZ, R9 ;  /* 0x000000ffff057224 */ /* 0x000fd800078e0009 */
[----:B------:R-:W-:Y:S05]  /*1a370*/  @!P0 BRA `(.L_x_7050) ;  /* 0x0000000800308947 */ /* 0x000fea0003800000 */
        /* <DEDUP_REMOVED lines=25> */
[----:B------:R-:W-:Y:S01]  /*1a510*/  IMAD.MOV.U32 R6, RZ, RZ, R5 ;  /* 0x000000ffff067224 */ /* 0x000fe200078e0005 */
[----:B------:R-:W-:-:S03]  /*1a520*/  IADD3 R5, -R5, RZ, RZ ;  /* 0x000000ff05057210 */ /* 0x000fc60007ffe1ff */
[----:B------:R-:W-:-:S04]  /*1a530*/  IMAD.WIDE.U32 R6, R0, UR4, R6 ;  /* 0x0000000400067c25 */ /* 0x000fc8000f8e0006 */
[----:B------:R-:W-:Y:S01]  /*1a540*/  IMAD.IADD R10, R10, 0x1, R7 ;  /* 0x000000010a0a7824 */ /* 0x000fe200078e0207 */
[----:B------:R-:W-:Y:S01]  /*1a550*/  LEA R2, P0, R6, R2, 0x2 ;  /* 0x0000000206027211 */ /* 0x000fe200078010ff */
[----:B------:R-:W-:-:S03]  /*1a560*/  IMAD R5, R11, R5, R9 ;  /* 0x000000050b057224 */ /* 0x000fc600078e0209 */
[----:B------:R-:W-:-:S05]  /*1a570*/  LEA.HI.X R3, R6, R3, R10, 0x2, P0 ;  /* 0x0000000306037211 */ /* 0x000fca00000f140a */
[----:B------:R1:W5:Y:S04]  /*1a580*/  LDG.E R6, desc[UR54][R2.64] ;  /* 0x0000003602067981 */ /* 0x000368000c1e1900 */
.L_x_7053:
[----:B-1----:R-:W1:Y:S01]  /*1a590*/  S2R R3, SR_CgaCtaId ;  /* 0x0000000000037919 */ /* 0x002e620000008800 */
[----:B------:R-:W-:-:S04]  /*1a5a0*/  MOV R2, 0x400 ;  /* 0x0000040000027802 */ /* 0x000fc80000000f00 */
[----:B-1----:R-:W-:Y:S02]  /*1a5b0*/  LEA R2, R3, R2, 0x18 ;  /* 0x0000000203027211 */ /* 0x002fe400078ec0ff */
[----:B------:R-:W-:-:S03]  /*1a5c0*/  SHF.L.U32 R3, R12, 0x1f, RZ ;  /* 0x0000001f0c037819 */ /* 0x000fc600000006ff */
[----:B------:R-:W-:-:S04]  /*1a5d0*/  IMAD R2, R13, 0x8, R2 ;  /* 0x000000080d027824 */ /* 0x000fc800078e0202 */
[----:B------:R-:W1:Y:S02]  /*1a5e0*/  SYNCS.PHASECHK.TRANS64.TRYWAIT P0, [R2+URZ+0x38840], R3 ;  /* 0x03884003020075a7 */ /* 0x000e64000800017f */
[----:B-1----:R-:W-:Y:S05]  /*1a5f0*/  @!P0 BRA `(.L_x_7054) ;  /* 0x0000003c00148947 */ /* 0x002fea0003800000 */
.L_x_7174:
        /* <DEDUP_REMOVED lines=11> */
.L_x_7055:
[----:B--2---:R-:W2:Y:S01]  /*1a6b0*/  LDL R7, [R1] ;  /* 0x0000000001077983 */ /* 0x004ea20000100800 */
[----:B------:R-:W-:-:S03]  /*1a6c0*/  MOV R11, 0x400 ;  /* 0x00000400000b7802 */ /* 0x000fc60000000f00 */
[----:B------:R-:W3:Y:S01]  /*1a6d0*/  LDL R10, [R1+0x10] ;  /* 0x00001000010a7983 */ /* 0x000ee20000100800 */
        /* <DEDUP_REMOVED lines=20> */
.L_x_7175:
        /* <DEDUP_REMOVED lines=8> */
.L_x_7057:
[----:B01----:R-:W2:Y:S01]  /*1a8a0*/  LDL R3, [R1] ;  /* 0x0000000001037983 */ /* 0x003ea20000100800 */
        /* <DEDUP_REMOVED lines=54> */
.L_x_7052:
[----:B------:R-:W-:Y:S05]  /*1ac10*/  BSYNC B2 ;  /* 0x0000000000027941 */ /* 0x000fea0003800000 */
.L_x_7051:
[----:B------:R-:W2:Y:S02]  /*1ac20*/  LDL.LU R2, [R1+0x1c] ;  /* 0x00001c0001027983 */ /* 0x000ea40000300800 */
[----:B--2---:R-:W-:-:S07]  /*1ac30*/  VIADD R5, R2, 0xfffffffd ;  /* 0xfffffffd02057836 */ /* 0x004fce0000000000 */
.L_x_7050:
[----:B------:R-:W-:Y:S05]  /*1ac40*/  BSYNC B1 ;  /* 0x0000000000017941 */ /* 0x000fea0003800000 */
.L_x_7049:
[----:B------:R-:W-:-:S13]  /*1ac50*/  ISETP.NE.AND P0, PT, R9, RZ, PT ;  /* 0x000000ff0900720c */ /* 0x000fda0003f05270 */
[----:B------:R-:W-:Y:S05]  /*1ac60*/  @!P0 BRA `(.L_x_7048) ;  /* 0x0000001000388947 */ /* 0x000fea0003800000 */
.L_x_7072:
        /* <DEDUP_REMOVED lines=14> */
[----:B------:R-:W1:Y:S02]  /*1ad50*/  LDC R11, c[0x0][0x41c] ;  /* 0x00010700ff0b7b82 */ /* 0x000e640000000800 */
[----:B-1----:R-:W-:-:S13]  /*1ad60*/  ISETP.NE.AND P0, PT, R11, 0x1, PT ;  /* 0x000000010b00780c */ /* 0x002fda0003f05270 */
[----:B------:R-:W1:Y:S02]  /*1ad70*/  @P0 LDC.64 R2, c[0x0][0x420] ;  /* 0x00010800ff020b82 */ /* 0x000e640000000a00 */
[----:B-1----:R-:W-:Y:S01]  /*1ad80*/  @P0 IMAD.HI.U32 R6, R5, R2, RZ ;  /* 0x0000000205060227 */ /* 0x002fe200078e00ff */
        /* <DEDUP_REMOVED lines=12> */
.L_x_7060:
[----:B------:R-:W2:Y:S01]  /*1ae50*/  S2R R3, SR_CgaCtaId ;  /* 0x0000000000037919 */ /* 0x000ea20000008800 */
[----:B------:R-:W-:-:S04]  /*1ae60*/  MOV R2, 0x400 ;  /* 0x0000040000027802 */ /* 0x000fc80000000f00 */
[----:B--2---:R-:W-:Y:S02]  /*1ae70*/  LEA R2, R3, R2, 0x18 ;  /* 0x0000000203027211 */ /* 0x004fe400078ec0ff */
[----:B------:R-:W-:-:S03]  /*1ae80*/  SHF.L.U32 R3, R9, 0x1f, RZ ;  /* 0x0000001f09037819 */ /* 0x000fc600000006ff */
[----:B------:R-:W-:-:S04]  /*1ae90*/  IMAD R2, R10, 0x8, R2 ;  /* 0x000000080a027824 */ /* 0x000fc800078e0202 */
[----:B------:R-:W2:Y:S02]  /*1aea0*/  SYNCS.PHASECHK.TRANS64.TRYWAIT P0, [R2+URZ+0x38840], R3 ;  /* 0x03884003020075a7 */ /* 0x000ea4000800017f */
[----:B--2---:R-:W-:Y:S05]  /*1aeb0*/  @!P0 BRA `(.L_x_7061) ;  /* 0x00000034000c8947 */ /* 0x004fea0003800000 */
.L_x_7176:
        /* <DEDUP_REMOVED lines=11> */
.L_x_7062:
[----:B0-----:R-:W3:Y:S01]  /*1af70*/  LDL R12, [R1+0x10] ;  /* 0x00001000010c7983 */ /* 0x001ee20000100800 */
[----:B-1----:R-:W-:Y:S01]  /*1af80*/  MOV R7, 0x400 ;  /* 0x0000040000077802 */ /* 0x002fe20000000f00 */
[----:B------:R-:W0:Y:S01]  /*1af90*/  S2R R13, SR_CgaCtaId ;  /* 0x00000000000d7919 */ /* 0x000e220000008800 */
[----:B------:R-:W-:Y:S01]  /*1afa0*/  R2UR UR9, R2 ;  /* 0x00000000020972ca */ /* 0x000fe200000e0000 */
[----:B------:R-:W-:Y:S01]  /*1afb0*/  ULDC.64 UR6, c[0x0][0x198] ;  /* 0x0000660000067ab9 */ /* 0x000fe20000000a00 */
[----:B------:R-:W-:Y:S01]  /*1afc0*/  R2UR UR12, R4 ;  /* 0x00000000040c72ca */ /* 0x000fe200000e0000 */
[----:B------:R-:W-:Y:S01]  /*1afd0*/  UIADD3 UR4, UP0, UR6, 0x370, URZ ;  /* 0x0000037006047890 */ /* 0x000fe2000ff1e03f */
[----:B-----5:R-:W-:-:S03]  /*1afe0*/  R2UR UR13, R6 ;  /* 0x00000000060d72ca */ /* 0x020fc600000e0000 */
[----:B------:R-:W-:Y:S01]  /*1aff0*/  UIADD3.X UR5, URZ, UR7, URZ, UP0, !UPT ;  /* 0x000000073f057290 */ /* 0x000fe200087fe43f */
[----:B0-----:R-:W-:-:S04]  /*1b000*/  LEA R7, R13, R7, 0x18 ;  /* 0x000000070d077211 */ /* 0x001fc800078ec0ff */
        /* <DEDUP_REMOVED lines=12> */
.L_x_7177:
        /* <DEDUP_REMOVED lines=8> */
.L_x_7064:
[----:B------:R-:W1:Y:S01]  /*1b150*/  S2R R11, SR_CgaCtaId ;  /* 0x00000000000b7919 */ /* 0x000e620000008800 */
[----:B0-2---:R-:W-:Y:S01]  /*1b160*/  MOV R3, 0x400 ;  /* 0x0000040000037802 */ /* 0x005fe20000000f00 */
        /* <DEDUP_REMOVED lines=52> */
.L_x_7059:
[----:B------:R-:W-:Y:S05]  /*1b4b0*/  BSYNC B1 ;  /* 0x0000000000017941 */ /* 0x000fea0003800000 */
.L_x_7058:
        /* <DEDUP_REMOVED lines=9> */
[----:B------:R-:W-:Y:S02]  /*1b550*/  ISETP.NE.U32.AND P0, PT, RZ, UR38, PT ;  /* 0x00000026ff007c0c */ /* 0x000fe4000bf05070 */
[----:B------:R-:W-:Y:S02]  /*1b560*/  IADD3 R9, R5, -0x1, RZ ;  /* 0xffffffff05097810 */ /* 0x000fe40007ffe0ff */
[----:B------:R-:W-:-:S13]  /*1b570*/  ISETP.NE.AND.EX P0, PT, RZ, UR39, PT, P0 ;  /* 0x00000027ff007c0c */ /* 0x000fda000bf05300 */
[----:B------:R-:W-:Y:S05]  /*1b580*/  @!P0 BRA `(.L_x_7067) ;  /* 0x0000000000408947 */ /* 0x000fea0003800000 */
[----:B------:R-:W1:Y:S02]  /*1b590*/  LDC R6, c[0x0][0x41c] ;  /* 0x00010700ff067b82 */ /* 0x000e640000000800 */
        /* <DEDUP_REMOVED lines=15> */
.L_x_7067:
[----:B------:R-:W2:Y:S01]  /*1b690*/  S2R R3, SR_CgaCtaId ;  /* 0x0000000000037919 */ /* 0x000ea20000008800 */
[----:B------:R-:W-:-:S04]  /*1b6a0*/  MOV R2, 0x400 ;  /* 0x0000040000027802 */ /* 0x000fc80000000f00 */
[----:B--2---:R-:W-:Y:S02]  /*1b6b0*/  LEA R2, R3, R2, 0x18 ;  /* 0x0000000203027211 */ /* 0x004fe400078ec0ff */
[----:B------:R-:W-:-:S03]  /*1b6c0*/  SHF.L.U32 R3, R11, 0x1f, RZ ;  /* 0x0000001f0b037819 */ /* 0x000fc600000006ff */
[----:B------:R-:W-:-:S04]  /*1b6d0*/  IMAD R2, R12, 0x8, R2 ;  /* 0x000000080c027824 */ /* 0x000fc800078e0202 */
[----:B------:R-:W2:Y:S02]  /*1b6e0*/  SYNCS.PHASECHK.TRANS64.TRYWAIT P0, [R2+URZ+0x38840], R3 ;  /* 0x03884003020075a7 */ /* 0x000ea4000800017f */
[----:B--2---:R-:W-:Y:S05]  /*1b6f0*/  @!P0 BRA `(.L_x_7068) ;  /* 0x0000002c00248947 */ /* 0x004fea0003800000 */
.L_x_7178:
[----:B-1----:R-:W1:Y:S02]  /*1b700*/  S2R R7, SR_TID.X ;  /* 0x0000000000077919 */ /* 0x002e640000002100 */
        /* <DEDUP_REMOVED lines=10> */
.L_x_7069:
[----:B-1----:R-:W3:Y:S01]  /*1b7b0*/  LDL R7, [R1] ;  /* 0x0000000001077983 */ /* 0x002ee20000100800 */
        /* <DEDUP_REMOVED lines=22> */
.L_x_7179:
        /* <DEDUP_REMOVED lines=8> */
.L_x_7071:
        /* <DEDUP_REMOVED lines=55> */
.L_x_7066:
[----:B------:R-:W-:Y:S05]  /*1bd10*/  BSYNC B1 ;  /* 0x0000000000017941 */ /* 0x000fea0003800000 */
.L_x_7065:
[C---:B------:R-:W-:Y:S02]  /*1bd20*/  ISETP.GT.AND P0, PT, R5.reuse, 0x1, PT ;  /* 0x000000010500780c */ /* 0x040fe40003f04270 */
[----:B------:R-:W-:-:S11]  /*1bd30*/  IADD3 R5, R5, -0x2, RZ ;  /* 0xfffffffe05057810 */ /* 0x000fd60007ffe0ff */
[----:B------:R-:W-:Y:S05]  /*1bd40*/  @P0 BRA `(.L_x_7072) ;  /* 0xffffffec00c80947 */ /* 0x000fea000383ffff */
.L_x_7048:
[----:B------:R-:W-:Y:S05]  /*1bd50*/  BSYNC B0 ;  /* 0x0000000000007941 */ /* 0x000fea0003800000 */
.L_x_7047:
        /* <DEDUP_REMOVED lines=12> */
[----:B------:R-:W-:Y:S02]  /*1be20*/  VOTEU.ANY UR4, UPT, PT ;  /* 0x0000000000047886 */ /* 0x000fe400038e0100 */
[----:B------:R-:W1:Y:S01]  /*1be30*/  FLO.U32 R4, UR4 ;  /* 0x0000000400047d00 */ /* 0x000e6200080e0000 */
[----:B------:R-:W1:Y:S07]  /*1be40*/  S2R R7, SR_LANEID ;  /* 0x0000000000077919 */ /* 0x000e6e0000000000 */
[----:B0-----:R-:W0:Y:S01]  /*1be50*/  POPC R5, UR4 ;  /* 0x0000000400057d09 */ /* 0x001e220008000000 */
[----:B-1----:R-:W-:-:S02]  /*1be60*/  ISETP.EQ.U32.AND P0, PT, R4, R7, PT ;  /* 0x000000070400720c */ /* 0x002fc40003f02070 */
[----:B--2---:R-:W-:Y:S02]  /*1be70*/  R2UR UR5, R2 ;  /* 0x00000000020572ca */ /* 0x004fe400000e0000 */
[----:B------:R-:W0:Y:S09]  /*1be80*/  LDC.64 R2, c[0x0][0xd38] ;  /* 0x00034e00ff027b82 */ /* 0x000e320000000a00 */
[----:B0-----:R-:W2:Y:S01]  /*1be90*/  @P0 ATOMG.E.ADD.STRONG.GPU PT, R3, desc[UR54][R2.64], R5 ;  /* 0x00000005020309a8 */ /* 0x001ea200081ee1f6 */
[----:B------:R-:W0:Y:S02]  /*1bea0*/  S2R R6, SR_LTMASK ;  /* 0x0000000000067919 */ /* 0x000e240000003900 */
[----:B0-----:R-:W-:-:S04]  /*1beb0*/  LOP3.LUT R6, R6, UR4, RZ, 0xc0, !PT ;  /* 0x0000000406067c12 */ /* 0x001fc8000f8ec0ff */
[----:B------:R-:W0:Y:S01]  /*1bec0*/  POPC R7, R6 ;  /* 0x0000000600077309 */ /* 0x000e220000000000 */
[----:B--2---:R-:W0:Y:S02]  /*1bed0*/  SHFL.IDX PT, R4, R3, R4, 0x1f ;  /* 0x00001f0403047589 */ /* 0x004e2400000e0000 */
[----:B0-----:R-:W-:-:S07]  /*1bee0*/  IADD3 R16, R4, UR5, R7 ;  /* 0x0000000504107c10 */ /* 0x001fce000fffe007 */
.L_x_7074:
[----:B------:R-:W-:Y:S05]  /*1bef0*/  BSYNC B0 ;  /* 0x0000000000007941 */ /* 0x000fea0003800000 */
.L_x_7073:
[----:B-1----:R-:W2:Y:S02]  /*1bf00*/  LDL.LU R2, [R1+0x8] ;  /* 0x0000080001027983 */ /* 0x002ea40000300800 */
[----:B--2---:R-:W-:-:S05]  /*1bf10*/  LOP3.LUT R2, R2, R0, RZ, 0x3c, !PT ;  /* 0x0000000002027212 */ /* 0x004fca00078e3cff */
[----:B------:R1:W-:Y:S02]  /*1bf20*/  STL [R1+0x8], R2 ;  /* 0x0000080201007387 */ /* 0x0003e40000100800 */
.L_x_7029:
[----:B------:R-:W-:Y:S05]  /*1bf30*/  BSYNC B6 ;  /* 0x0000000000067941 */ /* 0x000fea0003800000 */
.L_x_7027:
[----:B------:R-:W-:-:S03]  /*1bf40*/  UMOV UR4, 0xffffffff ;  /* 0xffffffff00047882 */ /* 0x000fc60000000000 */
[----:B------:R-:W-:Y:S05]  /*1bf50*/  BRA.DIV UR4, `(.L_x_7075) ;  /* 0x0000002604347947 */ /* 0x000fea000b800000 */
[----:B------:R2:W3:Y:S04]  /*1bf60*/  SHFL.IDX PT, R4, R16, RZ, 0x1f ;  /* 0x00001fff10047589 */ /* 0x0004e800000e0000 */
[----:B------:R-:W4:Y:S02]  /*1bf70*/  SHFL.IDX PT, R16, R16, 0x1, 0x1f ;  /* 0x00201f0010107f89 */ /* 0x000f2400000e0000 */
.L_x_7183:
[----:B------:R-:W5:Y:S01]  /*1bf80*/  S2R R0, SR_TID.X ;  /* 0x0000000000007919 */ /* 0x000f620000002100 */
[----:B------:R-:W-:Y:S01]  /*1bf90*/  ULDC UR4, c[0x0][0xd14] ;  /* 0x0003450000047ab9 */ /* 0x000fe20000000800 */
[----:B------:R-:W-:Y:S01]  /*1bfa0*/  BSSY B0, `(.L_x_7076) ;  /* 0x000000b000007945 */ /* 0x000fe20003800000 */
[----:B------:R-:W-:Y:S01]  /*1bfb0*/  IMAD.MOV.U32 R17, RZ, RZ, RZ ;  /* 0x000000ffff117224 */ /* 0x000fe200078e00ff */
[----:B-----5:R-:W-:Y:S01]  /*1bfc0*/  LOP3.LUT R7, R0, 0x1f, RZ, 0xc0, !PT ;  /* 0x0000001f00077812 */ /* 0x020fe200078ec0ff */
[----:B------:R-:W-:-:S03]  /*1bfd0*/  IMAD.U32 R0, RZ, RZ, UR4 ;  /* 0x00000004ff007e24 */ /* 0x000fc6000f8e00ff */
[C---:B------:R-:W-:Y:S01]  /*1bfe0*/  ISETP.NE.AND P0, PT, R7.reuse, 0x1f, PT ;  /* 0x0000001f0700780c */ /* 0x040fe20003f05270 */
[----:B0-----:R-:W-:-:S05]  /*1bff0*/  IMAD.IADD R5, R7, 0x1, R19 ;  /* 0x0000000107057824 */ /* 0x001fca00078e0213 */
[----:B------:R-:W-:-:S13]  /*1c000*/  ISETP.GE.OR P0, PT, R5, R0, !P0 ;  /* 0x000000000500720c */ /* 0x000fda0004706670 */
[----:B------:R-:W-:Y:S05]  /*1c010*/  @P0 BRA `(.L_x_7077) ;  /* 0x00000000000c0947 */ /* 0x000fea0003800000 */
[----:B-1----:R-:W0:Y:S02]  /*1c020*/  LDC.64 R2, c[0x0][0xd58] ;  /* 0x00035600ff027b82 */ /* 0x002e240000000a00 */
[----:B0-----:R-:W-:-:S05]  /*1c030*/  IMAD.WIDE R2, R5, 0x4, R2 ;  /* 0x0000000405027825 */ /* 0x001fca00078e0202 */
[----:B------:R0:W5:Y:S02]  /*1c040*/  LDG.E R17, desc[UR54][R2.64] ;  /* 0x0000003602117981 */ /* 0x000164000c1e1900 */
.L_x_7077:
[----:B------:R-:W-:Y:S05]  /*1c050*/  BSYNC B0 ;  /* 0x0000000000007941 */ /* 0x000fea0003800000 */
.L_x_7076:
[----:B------:R-:W-:-:S03]  /*1c060*/  UMOV UR4, 0xffffffff ;  /* 0xffffffff00047882 */ /* 0x000fc60000000000 */
[----:B------:R-:W-:Y:S05]  /*1c070*/  BRA.DIV UR4, `(.L_x_7078) ;  /* 0x0000002604387947 */ /* 0x000fea000b800000 */
[----:B-----5:R-:W0:Y:S01]  /*1c080*/  SHFL.UP PT, R14, R17, 0x1, RZ ;  /* 0x04200000110e7989 */ /* 0x020e2200000e00ff */
        /* <DEDUP_REMOVED lines=18> */
[----:B-1----:R-:W-:-:S05]  /*1c1b0*/  IMAD.IADD R2, R6, 0x1, R7 ;  /* 0x0000000106027824 */ /* 0x002fca00078e0207 */
[----:B------:R0:W1:Y:S02]  /*1c1c0*/  SHFL.IDX PT, R14, R2, 0x1f, 0x1f ;  /* 0x03e01f00020e7f89 */ /* 0x00006400000e0000 */
.L_x_7191:
[----:B------:R-:W-:Y:S02]  /*1c1d0*/  ULDC UR4, c[0x0][0xd10] ;  /* 0x0003440000047ab9 */ /* 0x000fe40000000800 */
[----:B------:R-:W-:-:S05]  /*1c1e0*/  MOV R5, UR4 ;  /* 0x0000000400057c02 */ /* 0x000fca0008000f00 */
[----:B-1----:R-:W-:-:S04]  /*1c1f0*/  IMAD R3, R14, R5, RZ ;  /* 0x000000050e037224 */ /* 0x002fc800078e02ff */
[----:B--2-4-:R-:W-:-:S05]  /*1c200*/  IMAD.IADD R16, R16, 0x1, R3 ;  /* 0x0000000110107824 */ /* 0x014fca00078e0203 */
[----:B---3--:R-:W-:-:S13]  /*1c210*/  ISETP.GT.AND P0, PT, R16, R4, PT ;  /* 0x000000041000720c */ /* 0x008fda0003f04270 */
[----:B------:R-:W-:Y:S05]  /*1c220*/  @P0 BRA `(.L_x_7079) ;  /* 0x0000000000b40947 */ /* 0x000fea0003800000 */
[----:B------:R-:W1:Y:S02]  /*1c230*/  LDC R0, c[0x0][0xd14] ;  /* 0x00034500ff007b82 */ /* 0x000e640000000800 */
.L_x_7084:
        /* <DEDUP_REMOVED lines=14> */
.L_x_7082:
[----:B------:R-:W-:Y:S05]  /*1c320*/  BSYNC B0 ;  /* 0x0000000000007941 */ /* 0x000fea0003800000 */
.L_x_7081:
        /* <DEDUP_REMOVED lines=8> */
[----:B------:R-:W1:Y:S02]  /*1c3b0*/  SHFL.UP PT, R14, R13, 0x2, RZ ;  /* 0x044000000d0e7989 */ /* 0x000e6400000e00ff */
[----:B-1----:R-:W-:Y:S02]  /*1c3c0*/  SEL R14, R14, RZ, P1 ;  /* 0x000000ff0e0e7207 */ /* 0x002fe40000800000 */
[----:B------:R-:W-:-:S03]  /*1c3d0*/  ISETP.GE.U32.AND P1, PT, R7, 0x8, PT ;  /* 0x000000080700780c */ /* 0x000fc60003f26070 */
[----:B0-----:R-:W-:-:S05]  /*1c3e0*/  IMAD.IADD R3, R13, 0x1, R14 ;  /* 0x000000010d037824 */ /* 0x001fca00078e020e */
        /* <DEDUP_REMOVED lines=11> */
.L_x_7199:
[----:B------:R-:W-:Y:S02]  /*1c4a0*/  ULDC UR4, c[0x0][0xd10] ;  /* 0x0003440000047ab9 */ /* 0x000fe40000000800 */
[----:B------:R-:W-:-:S05]  /*1c4b0*/  MOV R5, UR4 ;  /* 0x0000000400057c02 */ /* 0x000fca0008000f00 */
[----:B-1----:R-:W-:-:S04]  /*1c4c0*/  IMAD R3, R14, R5, RZ ;  /* 0x000000050e037224 */ /* 0x002fc800078e02ff */
[----:B------:R-:W-:-:S05]  /*1c4d0*/  IMAD.IADD R16, R3, 0x1, R16 ;  /* 0x0000000103107824 */ /* 0x000fca00078e0210 */
[----:B------:R-:W-:-:S13]  /*1c4e0*/  ISETP.GT.AND P0, PT, R16, R4, PT ;  /* 0x000000041000720c */ /* 0x000fda0003f04270 */
[----:B------:R-:W-:Y:S05]  /*1c4f0*/  @!P0 BRA `(.L_x_7084) ;  /* 0xfffffffc00508947 */ /* 0x000fea000383ffff */
.L_x_7079:
        /* <DEDUP_REMOVED lines=8> */
.L_x_7203:
[----:B------:R-:W-:Y:S01]  /*1c580*/  ISETP.NE.AND P0, PT, R3, RZ, PT ;  /* 0x000000ff0300720c */ /* 0x000fe20003f05270 */
[----:B------:R-:W-:-:S12]  /*1c590*/  IMAD.MOV.U32 R7, RZ, RZ, RZ ;  /* 0x000000ffff077224 */ /* 0x000fd800078e00ff */
[----:B------:R-:W-:Y:S05]  /*1c5a0*/  @!P0 BRA `(.L_x_7086) ;  /* 0x0000000000108947 */ /* 0x000fea0003800000 */
[----:B------:R-:W-:Y:S01]  /*1c5b0*/  UMOV UR4, 0xffffffff ;  /* 0xffffffff00047882 */ /* 0x000fe20000000000 */
[----:B------:R-:W-:Y:S02]  /*1c5c0*/  VIADD R12, R6, 0xffffffff ;  /* 0xffffffff060c7836 */ /* 0x000fe40000000000 */
[----:B------:R-:W-:Y:S05]  /*1c5d0*/  BRA.DIV UR4, `(.L_x_7087) ;  /* 0x0000002604c87947 */ /* 0x000fea000b800000 */
[----:B------:R3:W4:Y:S02]  /*1c5e0*/  SHFL.IDX PT, R7, R2, R12, 0x1f ;  /* 0x00001f0c02077589 */ /* 0x00072400000e0000 */
.L_x_7086:
[----:B0--3--:R-:W0:Y:S01]  /*1c5f0*/  LDC.64 R2, c[0x0][0xd68] ;  /* 0x00035a00ff027b82 */ /* 0x009e220000000a00 */
[----:B------:R-:W-:-:S05]  /*1c600*/  IADD3 R19, R6, R19, RZ ;  /* 0x0000001306137210 */ /* 0x000fca0007ffe0ff */
[----:B0-----:R-:W-:-:S05]  /*1c610*/  IMAD.WIDE R2, R19, 0x4, R2 ;  /* 0x0000000413027825 */ /* 0x001fca00078e0202 */
[----:B------:R-:W1:Y:S01]  /*1c620*/  LDG.E R9, desc[UR54][R2.64] ;  /* 0x0000003602097981 */ /* 0x000e62000c1e1900 */
[----:B----4-:R-:W-:Y:S02]  /*1c630*/  IMAD R16, R7, R5, R16 ;  /* 0x0000000507107224 */ /* 0x010fe400078e0210 */
[----:B-12---:R-:W-:-:S05]  /*1c640*/  IMAD R6, R17, R9, RZ ;  /* 0x0000000911067224 */ /* 0x006fca00078e02ff */
        /* <DEDUP_REMOVED lines=46> */
[----:B------:R-:W-:Y:S02]  /*1c930*/  @!P0 IMAD.IADD R2, R2, 0x1, -R5 ;  /* 0x0000000102028824 */ /* 0x000fe400078e0a05 */
[----:B------:R-:W-:-:S03]  /*1c940*/  @!P0 VIADD R11, R11, 0x1 ;  /* 0x000000010b0b8836 */ /* 0x000fc60000000000 */
[----:B------:R-:W-:Y:S02]  /*1c950*/  ISETP.GE.U32.AND P0, PT, R2, R5, PT ;  /* 0x000000050200720c */ /* 0x000fe40003f06070 */
[C---:B------:R-:W-:Y:S01]  /*1c960*/  LOP3.LUT R2, R4.reuse, R9, RZ, 0x3c, !PT ;  /* 0x0000000904027212 */ /* 0x040fe200078e3cff */
[----:B------:R-:W-:-:S10]  /*1c970*/  IMAD.IADD R4, R4, 0x1, R7 ;  /* 0x0000000104047824 */ /* 0x000fd400078e0207 */
        /* <DEDUP_REMOVED lines=10> */
.L_x_7080:
[----:B------:R-:W-:Y:S01]  /*1ca20*/  UMOV UR4, URZ ;  /* 0x0000003f00047c82 */ /* 0x000fe20008000000 */
[----:B------:R-:W-:Y:S01]  /*1ca30*/  UMOV UR5, URZ ;  /* 0x0000003f00057c82 */ /* 0x000fe20008000000 */
[----:B------:R-:W-:Y:S01]  /*1ca40*/  ULDC UR6, c[0x0][0xd14] ;  /* 0x0003450000067ab9 */ /* 0x000fe20000000800 */
[----:B------:R-:W-:Y:S01]  /*1ca50*/  IMAD.MOV.U32 R16, RZ, RZ, R4 ;  /* 0x000000ffff107224 */ /* 0x000fe200078e0004 */
[----:B------:R-:W-:Y:S01]  /*1ca60*/  MOV R17, UR4 ;  /* 0x0000000400117c02 */ /* 0x000fe20008000f00 */
[----:B------:R-:W-:Y:S02]  /*1ca70*/  IMAD.U32 R18, RZ, RZ, UR5 ;  /* 0x00000005ff127e24 */ /* 0x000fe4000f8e00ff */
[----:B------:R-:W-:-:S07]  /*1ca80*/  IMAD.U32 R19, RZ, RZ, UR6 ;  /* 0x00000006ff137e24 */ /* 0x000fce000f8e00ff */
.L_x_7088:
        /* <DEDUP_REMOVED lines=12> */
.L_x_7005:
[----:B-1----:R-:W2:Y:S01]  /*1cb50*/  LDL.LU R0, [R1+0x28] ;  /* 0x0000280001007983 */ /* 0x002ea20000300800 */
[----:B------:R-:W1:Y:S01]  /*1cb60*/  S2R R5, SR_CgaCtaId ;  /* 0x0000000000057919 */ /* 0x000e620000008800 */
[----:B--2---:R-:W-:-:S05]  /*1cb70*/  VIADD R0, R0, 0x1 ;  /* 0x0000000100007836 */ /* 0x004fca0000000000 */
[----:B---3--:R-:W-:-:S04]  /*1cb80*/  LEA.HI R2, R0, R0, RZ, 0x1 ;  /* 0x0000000000027211 */ /* 0x008fc800078f08ff */
[----:B------:R-:W-:-:S05]  /*1cb90*/  LOP3.LUT R3, R2, 0xfffffffe, RZ, 0xc0, !PT ;  /* 0xfffffffe02037812 */ /* 0x000fca00078ec0ff */
[----:B------:R-:W-:Y:S01]  /*1cba0*/  IMAD.IADD R3, R0, 0x1, -R3 ;  /* 0x0000000100037824 */ /* 0x000fe200078e0a03 */
[----:B------:R-:W-:-:S04]  /*1cbb0*/  MOV R0, 0x400 ;  /* 0x0000040000007802 */ /* 0x000fc80000000f00 */
[----:B-1----:R-:W-:Y:S02]  /*1cbc0*/  LEA R0, R5, R0, 0x18 ;  /* 0x0000000005007211 */ /* 0x002fe400078ec0ff */
[----:B------:R-:W-:-:S04]  /*1cbd0*/  SHF.L.U32 R3, R3, 0x1f, RZ ;  /* 0x0000001f03037819 */ /* 0x000fc800000006ff */
[----:B------:R-:W1:Y:S02]  /*1cbe0*/  SYNCS.PHASECHK.TRANS64.TRYWAIT P0, [R0+URZ+0x38820], R3 ;  /* 0x03882003000075a7 */ /* 0x000e64000800017f */
[----:B-1----:R-:W-:Y:S05]  /*1cbf0*/  @!P0 BRA `(.L_x_7090) ;  /* 0x0000002000688947 */ /* 0x002fea0003800000 */
.L_x_7206:
[----:B------:R-:W-:-:S03]  /*1cc00*/  UMOV UR4, 0xffffffff ;  /* 0xffffffff00047882 */ /* 0x000fc60000000000 */
[----:B------:R-:W-:Y:S05]  /*1cc10*/  BRA.DIV UR4, `(.L_x_7091) ;  /* 0x0000002204747947 */ /* 0x000fea000b800000 */
[----:B------:R-:W2:Y:S02]  /*1cc20*/  S2R R2, SR_TID.X ;  /* 0x0000000000027919 */ /* 0x000ea40000002100 */
[----:B--2---:R-:W-:-:S04]  /*1cc30*/  SHF.R.U32.HI R2, RZ, 0x5, R2 ;  /* 0x00000005ff027819 */ /* 0x004fc80000011602 */
[----:B------:R-:W-:-:S05]  /*1cc40*/  LOP3.LUT R2, R2, 0x3, RZ, 0xc0, !PT ;  /* 0x0000000302027812 */ /* 0x000fca00078ec0ff */
[----:B------:R2:W3:Y:S02]  /*1cc50*/  SHFL.IDX PT, R14, R2, RZ, 0x1f ;  /* 0x00001fff020e7589 */ /* 0x0004e400000e0000 */
.L_x_7209:
[----:B---3--:R-:W-:-:S13]  /*1cc60*/  ISETP.NE.AND P0, PT, R14, RZ, PT ;  /* 0x000000ff0e00720c */ /* 0x008fda0003f05270 */
[----:B------:R-:W-:Y:S05]  /*1cc70*/  @P0 BRA `(.L_x_6856) ;  /* 0x0000000000940947 */ /* 0x000fea0003800000 */
[----:B------:R-:W-:-:S03]  /*1cc80*/  UMOV UR4, 0xffffffff ;  /* 0xffffffff00047882 */ /* 0x000fc60000000000 */
[----:B------:R-:W-:Y:S05]  /*1cc90*/  BRA.DIV UR4, `(.L_x_7092) ;  /* 0x0000002204887947 */ /* 0x000fea000b800000 */
[----:B------:R-:W-:-:S13]  /*1cca0*/  ELECT P6, URZ, PT ;  /* 0x00000000003f782f */ /* 0x000fda00038c0000 */
.L_x_7212:
[----:B------:R-:W-:Y:S05]  /*1ccb0*/  @!P6 BRA `(.L_x_6856) ;  /* 0x000000000084e947 */ /* 0x000fea0003800000 */
[----:B--2---:R-:W2:Y:S02]  /*1ccc0*/  LDL.LU R2, [R1+0x34] ;  /* 0x0000340001027983 */ /* 0x004ea40000300800 */
[----:B--2---:R-:W-:-:S04]  /*1ccd0*/  LOP3.LUT R2, R2, 0x2, RZ, 0xfc, !PT ;  /* 0x0000000202027812 */ /* 0x004fc800078efcff */
[----:B------:R-:W-:-:S13]  /*1cce0*/  ISETP.NE.AND P2, PT, R2, 0x3, PT ;  /* 0x000000030200780c */ /* 0x000fda0003f45270 */
[----:B------:R-:W-:Y:S05]  /*1ccf0*/  @!P2 BRA `(.L_x_7093) ;  /* 0x000000000004a947 */ /* 0x000fea0003800000 */
[----:B------:R-:W-:Y:S01]  /*1cd00*/  BPT.TRAP 0x1 ;  /* 0x000000040000795c */ /* 0x000fe20000300000 */
.L_x_7093:
        /* <DEDUP_REMOVED lines=14> */
.L_x_7213:
[----:B------:R-:W2:Y:S02]  /*1cdf0*/  SYNCS.PHASECHK.TRANS64.TRYWAIT P0, [R7+URZ], R2 ;  /* 0x00000002070075a7 */ /* 0x000ea4000800017f */
[----:B--2---:R-:W-:Y:S05]  /*1ce00*/  @!P0 BRA `(.L_x_7095) ;  /* 0x0000002000608947 */ /* 0x004fea0003800000 */
.L_x_7214:
[----:B------:R-:W-:Y:S05]  /*1ce10*/  @!P2 BRA `(.L_x_7096) ;  /* 0x000000000004a947 */ /* 0x000fea0003800000 */
[----:B------:R-:W-:Y:S01]  /*1ce20*/  BPT.TRAP 0x1 ;  /* 0x000000040000795c */ /* 0x000fe20000300000 */
.L_x_7096:
[----:B------:R-:W3:Y:S01]  /*1ce30*/  LDL.LU R4, [R1] ;  /* 0x0000000001047983 */ /* 0x000ee20000300800 */
[----:B------:R-:W-:-:S05]  /*1ce40*/  VIADD R0, R0, 0x38860 ;  /* 0x0003886000007836 */ /* 0x000fca0000000000 */
[----:B---3--:R-:W-:-:S04]  /*1ce50*/  LEA R4, R4, R0, 0x3 ;  /* 0x0000000004047211 */ /* 0x008fc800078e18ff */
[----:B------:R-:W3:Y:S02]  /*1ce60*/  SYNCS.PHASECHK.TRANS64.TRYWAIT P0, [R4+URZ], R5 ;  /* 0x00000005040075a7 */ /* 0x000ee4000800017f */
[----:B---3--:R-:W-:Y:S05]  /*1ce70*/  @!P0 BRA `(.L_x_7097) ;  /* 0x0000002000588947 */ /* 0x008fea0003800000 */
.L_x_7215:
[----:B------:R-:W-:-:S07]  /*1ce80*/  IMAD R3, R3, 0x8, R0 ;  /* 0x0000000803037824 */ /* 0x000fce00078e0200 */
.L_x_7098:
[----:B----4-:R4:W0:Y:S02]  /*1ce90*/  SYNCS.PHASECHK.TRANS64.TRYWAIT P0, [R3+URZ], R2 ;  /* 0x00000002030075a7 */ /* 0x010824000800017f */
[----:B0-----:R-:W-:Y:S05]  /*1cea0*/  @!P0 NANOSLEEP.SYNCS 0x989680 ;  /* 0x009896800000895d */ /* 0x001fea0003900000 */
[----:B------:R-:W0:Y:S02]  /*1ceb0*/  @!P0 SYNCS.PHASECHK.TRANS64 P0, [R3+URZ], R2 ;  /* 0x00000002030085a7 */ /* 0x000e24000800007f */
[----:B0-----:R-:W-:Y:S05]  /*1cec0*/  @!P0 BRA `(.L_x_7098) ;  /* 0xfffffffc00f08947 */ /* 0x001fea000383ffff */
.L_x_6856:
[----:B------:R-:W-:Y:S05]  /*1ced0*/  BSYNC B8 ;  /* 0x0000000000087941 */ /* 0x000fea0003800000 */
.L_x_6853:
[----:B------:R-:W-:Y:S05]  /*1cee0*/  EXIT ;  /* 0x000000000000794d */ /* 0x000fea0003800000 */
.L_x_6872:
[----:B0-----:R0:W1:Y:S02]  /*1cef0*/  SYNCS.PHASECHK.TRANS64.TRYWAIT P5, [R70+URZ+0x38890], R57 ;  /* 0x03889039460075a7 */ /* 0x00106400080a017f */
[----:B-1----:R-:W-:Y:S05]  /*1cf00*/  @!P5 NANOSLEEP.SYNCS 0x989680 ;  /* 0x009896800000d95d */ /* 0x002fea0003900000 */
[----:B------:R-:W1:Y:S02]  /*1cf10*/  @!P5 SYNCS.PHASECHK.TRANS64 P5, [R70+URZ+0x38890], R57 ;  /* 0x038890394600d5a7 */ /* 0x000e6400080a007f */
[----:B-1----:R-:W-:Y:S05]  /*1cf20*/  @!P5 BRA `(.L_x_6872) ;  /* 0xfffffffc00f0d947 */ /* 0x002fea000383ffff */
[----:B------:R-:W-:Y:S05]  /*1cf30*/  BRA `(.L_x_7099) ;  /* 0xfffffe5400d87947 */ /* 0x000fea000383ffff */
.L_x_6882:
[----:B0-----:R0:W1:Y:S02]  /*1cf40*/  SYNCS.PHASECHK.TRANS64.TRYWAIT P5, [R70+URZ+0x38890], R57 ;  /* 0x03889039460075a7 */ /* 0x00106400080a017f */
[----:B-1----:R-:W-:Y:S05]  /*1cf50*/  @!P5 NANOSLEEP.SYNCS 0x989680 ;  /* 0x009896800000d95d */ /* 0x002fea0003900000 */
[----:B------:R-:W1:Y:S02]  /*1cf60*/  @!P5 SYNCS.PHASECHK.TRANS64 P5, [R70+URZ+0x38890], R57 ;  /* 0x038890394600d5a7 */ /* 0x000e6400080a007f */
[----:B-1----:R-:W-:Y:S05]  /*1cf70*/  @!P5 BRA `(.L_x_6882) ;  /* 0xfffffffc00f0d947 */ /* 0x002fea000383ffff */
[----:B------:R-:W-:Y:S05]  /*1cf80*/  BRA `(.L_x_7100) ;  /* 0xfffffe6000307947 */ /* 0x000fea000383ffff */
.L_x_6887:
[----:B0-----:R0:W1:Y:S02]  /*1cf90*/  SYNCS.PHASECHK.TRANS64.TRYWAIT P5, [R70+URZ+0x38890], R57 ;  /* 0x03889039460075a7 */ /* 0x00106400080a017f */
[----:B-1----:R-:W-:Y:S05]  /*1cfa0*/  @!P5 NANOSLEEP.SYNCS 0x989680 ;  /* 0x009896800000d95d */ /* 0x002fea0003900000 */
[----:B------:R-:W1:Y:S02]  /*1cfb0*/  @!P5 SYNCS.PHASECHK.TRANS64 P5, [R70+URZ+0x38890], R57 ;  /* 0x038890394600d5a7 */ /* 0x000e6400080a007f */
[----:B-1----:R-:W-:Y:S05]  /*1cfc0*/  @!P5 BRA `(.L_x_6887) ;  /* 0xfffffffc00f0d947 */ /* 0x002fea000383ffff */
[----:B------:R-:W-:Y:S05]  /*1cfd0*/  BRA `(.L_x_7101) ;  /* 0xfffffe6800407947 */ /* 0x000fea000383ffff */
.L_x_6891:
[----:B----4-:R4:W0:Y:S02]  /*1cfe0*/  SYNCS.PHASECHK.TRANS64.TRYWAIT P0, [R70+URZ+0x388b0], R57 ;  /* 0x0388b039460075a7 */ /* 0x010824000800017f */
[----:B0-----:R-:W-:Y:S05]  /*1cff0*/  @!P0 NANOSLEEP.SYNCS 0x989680 ;  /* 0x009896800000895d */ /* 0x001fea0003900000 */
[----:B------:R-:W0:Y:S02]  /*1d000*/  @!P0 SYNCS.PHASECHK.TRANS64 P0, [R70+URZ+0x388b0], R57 ;  /* 0x0388b039460085a7 */ /* 0x000e24000800007f */
[----:B0-----:R-:W-:Y:S05]  /*1d010*/  @!P0 BRA `(.L_x_6891) ;  /* 0xfffffffc00f08947 */ /* 0x001fea000383ffff */
[----:B------:R-:W-:Y:S05]  /*1d020*/  BRA `(.L_x_7102) ;  /* 0xfffffe6800b87947 */ /* 0x000fea000383ffff */
.L_x_6918:
        /* <DEDUP_REMOVED lines=8> */
.L_x_7104:
[----:B------:R-:W-:Y:S05]  /*1d0b0*/  BSYNC B1 ;  /* 0x0000000000017941 */ /* 0x000fea0003800000 */
.L_x_7103:
[----:B------:R-:W-:Y:S05]  /*1d0c0*/  BRA `(.L_x_7105) ;  /* 0xfffffe9c00247947 */ /* 0x000fea000383ffff */
.L_x_6919:
        /* <DEDUP_REMOVED lines=8> */
.L_x_7107:
[----:B------:R-:W-:Y:S05]  /*1d150*/  BSYNC B1 ;  /* 0x0000000000017941 */ /* 0x000fea0003800000 */
.L_x_7106:
[----:B------:R-:W-:Y:S05]  /*1d160*/  BRA `(.L_x_7108) ;  /* 0xfffffe9c00047947 */ /* 0x000fea000383ffff */
.L_x_6920:
        /* <DEDUP_REMOVED lines=8> */
.L_x_7110:
[----:B------:R-:W-:Y:S05]  /*1d1f0*/  BSYNC B1 ;  /* 0x0000000000017941 */ /* 0x000fea0003800000 */
.L_x_7109:
[----:B------:R-:W-:Y:S05]  /*1d200*/  BRA `(.L_x_7111) ;  /* 0xfffffe9800e47947 */ /* 0x000fea000383ffff */
.L_x_6921:
        /* <DEDUP_REMOVED lines=8> */
.L_x_7113:
[----:B------:R-:W-:Y:S05]  /*1d290*/  BSYNC B1 ;  /* 0x0000000000017941 */ /* 0x000fea0003800000 */
.L_x_7112:
[----:B------:R-:W-:Y:S05]  /*1d2a0*/  BRA `(.L_x_7114) ;  /* 0xfffffe9800c47947 */ /* 0x000fea000383ffff */
.L_x_6922:
        /* <DEDUP_REMOVED lines=8> */
.L_x_7116:
[----:B------:R-:W-:Y:S05]  /*1d330*/  BSYNC B1 ;  /* 0x0000000000017941 */ /* 0x000fea0003800000 */
.L_x_7115:
[----:B------:R-:W-:Y:S05]  /*1d340*/  BRA `(.L_x_7117) ;  /* 0xfffffe9800a47947 */ /* 0x000fea000383ffff */
.L_x_6923:
        /* <DEDUP_REMOVED lines=8> */
.L_x_7119:
[----:B------:R-:W-:Y:S05]  /*1d3d0*/  BSYNC B1 ;  /* 0x0000000000017941 */ /* 0x000fea0003800000 */
.L_x_7118:
[----:B------:R-:W-:Y:S05]  /*1d3e0*/  BRA `(.L_x_7120) ;  /* 0xfffffe9800847947 */ /* 0x000fea000383ffff */
.L_x_6924:
        /* <DEDUP_REMOVED lines=8> */
.L_x_7122:
[----:B------:R-:W-:Y:S05]  /*1d470*/  BSYNC B1 ;  /* 0x0000000000017941 */ /* 0x000fea0003800000 */
.L_x_7121:
[----:B------:R-:W-:Y:S05]  /*1d480*/  BRA `(.L_x_7123) ;  /* 0xfffffe9800647947 */ /* 0x000fea000383ffff */
.L_x_6925:
        /* <DEDUP_REMOVED lines=8> */
.L_x_7125:
[----:B------:R-:W-:Y:S05]  /*1d510*/  BSYNC B1 ;  /* 0x0000000000017941 */ /* 0x000fea0003800000 */
.L_x_7124:
[----:B------:R-:W-:Y:S05]  /*1d520*/  BRA `(.L_x_7126) ;  /* 0xfffffe9800447947 */ /* 0x000fea000383ffff */
.L_x_6927:
[----:B0-----:R0:W1:Y:S02]  /*1d530*/  SYNCS.PHASECHK.TRANS64.TRYWAIT P2, [R2+URZ+0x38800], R7 ;  /* 0x03880007020075a7 */ /* 0x001064000804017f */
[----:B-1----:R-:W-:Y:S05]  /*1d540*/  @!P2 NANOSLEEP.SYNCS 0x989680 ;  /* 0x009896800000a95d */ /* 0x002fea0003900000 */
[----:B------:R-:W1:Y:S02]  /*1d550*/  @!P2 SYNCS.PHASECHK.TRANS64 P2, [R2+URZ+0x38800], R7 ;  /* 0x038800070200a5a7 */ /* 0x000e64000804007f */
[----:B-1----:R-:W-:Y:S05]  /*1d560*/  @!P2 BRA `(.L_x_6927) ;  /* 0xfffffffc00f0a947 */ /* 0x002fea000383ffff */
[----:B------:R-:W-:Y:S05]  /*1d570*/  BRA `(.L_x_7127) ;  /* 0xfffffe9800bc7947 */ /* 0x000fea000383ffff */
.L_x_6935:
        /* <DEDUP_REMOVED lines=8> */
.L_x_7129:
[----:B------:R-:W-:Y:S05]  /*1d600*/  BSYNC B1 ;  /* 0x0000000000017941 */ /* 0x000fea0003800000 */
.L_x_7128:
[----:B------:R-:W-:Y:S05]  /*1d610*/  BRA `(.L_x_7130) ;  /* 0xfffffea800907947 */ /* 0x000fea000383ffff */
.L_x_6936:
        /* <DEDUP_REMOVED lines=8> */
.L_x_7132:
[----:B------:R-:W-:Y:S05]  /*1d6a0*/  BSYNC B1 ;  /* 0x0000000000017941 */ /* 0x000fea0003800000 */
.L_x_7131:
[----:B------:R-:W-:Y:S05]  /*1d6b0*/  BRA `(.L_x_7133) ;  /* 0xfffffea800707947 */ /* 0x000fea000383ffff */
.L_x_6937:
        /* <DEDUP_REMOVED lines=8> */
.L_x_7135:
[----:B------:R-:W-:Y:S05]  /*1d740*/  BSYNC B1 ;  /* 0x0000000000017941 */ /* 0x000fea0003800000 */
.L_x_7134:
[----:B------:R-:W-:Y:S05]  /*1d750*/  BRA `(.L_x_7136) ;  /* 0xfffffea800507947 */ /* 0x000fea000383ffff */
.L_x_6938:
        /* <DEDUP_REMOVED lines=8> */
.L_x_7138:
[----:B------:R-:W-:Y:S05]  /*1d7e0*/  BSYNC B1 ;  /* 0x0000000000017941 */ /* 0x000fea0003800000 */
.L_x_7137:
[----:B------:R-:W-:Y:S05]  /*1d7f0*/  BRA `(.L_x_7139) ;  /* 0xfffffea800307947 */ /* 0x000fea000383ffff */
.L_x_6939:
        /* <DEDUP_REMOVED lines=8> */
.L_x_7141:
[----:B------:R-:W-:Y:S05]  /*1d880*/  BSYNC B1 ;  /* 0x0000000000017941 */ /* 0x000fea0003800000 */
.L_x_7140:
[----:B------:R-:W-:Y:S05]  /*1d890*/  BRA `(.L_x_7142) ;  /* 0xfffffea800107947 */ /* 0x000fea000383ffff */
.L_x_6940:
        /* <DEDUP_REMOVED lines=8> */
.L_x_7144:
[----:B------:R-:W-:Y:S05]  /*1d920*/  BSYNC B1 ;  /* 0x0000000000017941 */ /* 0x000fea0003800000 */
.L_x_7143:
[----:B------:R-:W-:Y:S05]  /*1d930*/  BRA `(.L_x_7145) ;  /* 0xfffffea400f47947 */ /* 0x000fea000383ffff */
.L_x_6941:
        /* <DEDUP_REMOVED lines=8> */
.L_x_7147:
[----:B------:R-:W-:Y:S05]  /*1d9c0*/  BSYNC B1 ;  /* 0x0000000000017941 */ /* 0x000fea0003800000 */
.L_x_7146:
[----:B------:R-:W-:Y:S05]  /*1d9d0*/  BRA `(.L_x_7148) ;  /* 0xfffffea400d87947 */ /* 0x000fea000383ffff */
.L_x_6942:
        /* <DEDUP_REMOVED lines=8> */
.L_x_7150:
[----:B------:R-:W-:Y:S05]  /*1da60*/  BSYNC B1 ;  /* 0x0000000000017941 */ /* 0x000fea0003800000 */
.L_x_7149:
[----:B------:R-:W-:Y:S05]  /*1da70*/  BRA `(.L_x_7151) ;  /* 0xfffffea400bc7947 */ /* 0x000fea000383ffff */
.L_x_6944:
[----:B0-----:R0:W1:Y:S02]  /*1da80*/  SYNCS.PHASECHK.TRANS64.TRYWAIT P2, [R2+URZ+0x38800], R3 ;  /* 0x03880003020075a7 */ /* 0x001064000804017f */
[----:B-1----:R-:W-:Y:S05]  /*1da90*/  @!P2 NANOSLEEP.SYNCS 0x989680 ;  /* 0x009896800000a95d */ /* 0x002fea0003900000 */
[----:B------:R-:W1:Y:S02]  /*1daa0*/  @!P2 SYNCS.PHASECHK.TRANS64 P2, [R2+URZ+0x38800], R3 ;  /* 0x038800030200a5a7 */ /* 0x000e64000804007f */
[----:B-1----:R-:W-:Y:S05]  /*1dab0*/  @!P2 BRA `(.L_x_6944) ;  /* 0xfffffffc00f0a947 */ /* 0x002fea000383ffff */
[----:B------:R-:W-:Y:S05]  /*1dac0*/  BRA `(.L_x_7152) ;  /* 0xfffffea800187947 */ /* 0x000fea000383ffff */
.L_x_6950:
[----:B0-----:R0:W1:Y:S02]  /*1dad0*/  SYNCS.PHASECHK.TRANS64.TRYWAIT P1, [R15+URZ+0x38830], R20 ;  /* 0x038830140f0075a7 */ /* 0x001064000802017f */
[----:B-1----:R-:W-:Y:S05]  /*1dae0*/  @!P1 NANOSLEEP.SYNCS 0x989680 ;  /* 0x009896800000995d */ /* 0x002fea0003900000 */
[----:B------:R-:W1:Y:S02]  /*1daf0*/  @!P1 SYNCS.PHASECHK.TRANS64 P1, [R15+URZ+0x38830], R20 ;  /* 0x038830140f0095a7 */ /* 0x000e64000802007f */
[----:B-1----:R-:W-:Y:S05]  /*1db00*/  @!P1 BRA `(.L_x_6950) ;  /* 0xfffffffc00f09947 */ /* 0x002fea000383ffff */
[----:B------:R-:W-:Y:S05]  /*1db10*/  BRA `(.L_x_6949) ;  /* 0xfffffeb400687947 */ /* 0x000fea000383ffff */
.L_x_6952:
[----:B-1----:R1:W2:Y:S02]  /*1db20*/  SYNCS.PHASECHK.TRANS64.TRYWAIT P1, [R2+URZ+0x38810], R57 ;  /* 0x03881039020075a7 */ /* 0x0022a4000802017f */
[----:B--2---:R-:W-:Y:S05]  /*1db30*/  @!P1 NANOSLEEP.SYNCS 0x989680 ;  /* 0x009896800000995d */ /* 0x004fea0003900000 */
[----:B------:R-:W2:Y:S02]  /*1db40*/  @!P1 SYNCS.PHASECHK.TRANS64 P1, [R2+URZ+0x38810], R57 ;  /* 0x03881039020095a7 */ /* 0x000ea4000802007f */
[----:B--2---:R-:W-:Y:S05]  /*1db50*/  @!P1 BRA `(.L_x_6952) ;  /* 0xfffffffc00f09947 */ /* 0x004fea000383ffff */
[----:B------:R-:W-:Y:S05]  /*1db60*/  BRA `(.L_x_7153) ;  /* 0xfffffeb800187947 */ /* 0x000fea000383ffff */
.L_x_6957:
[----:B---3--:R3:W4:Y:S02]  /*1db70*/  SYNCS.PHASECHK.TRANS64.TRYWAIT P1, [R15+URZ+0x38850], R20 ;  /* 0x038850140f0075a7 */ /* 0x008724000802017f */
[----:B----4-:R-:W-:Y:S05]  /*1db80*/  @!P1 NANOSLEEP.SYNCS 0x989680 ;  /* 0x009896800000995d */ /* 0x010fea0003900000 */
[----:B------:R-:W4:Y:S02]  /*1db90*/  @!P1 SYNCS.PHASECHK.TRANS64 P1, [R15+URZ+0x38850], R20 ;  /* 0x038850140f0095a7 */ /* 0x000f24000802007f */
[----:B----4-:R-:W-:Y:S05]  /*1dba0*/  @!P1 BRA `(.L_x_6957) ;  /* 0xfffffffc00f09947 */ /* 0x010fea000383ffff */
[----:B------:R-:W-:Y:S05]  /*1dbb0*/  BRA `(.L_x_6956) ;  /* 0xfffffeb800487947 */ /* 0x000fea000383ffff */
.L_x_6965:
[----:B-1----:R1:W2:Y:S02]  /*1dbc0*/  SYNCS.PHASECHK.TRANS64.TRYWAIT P2, [R21+URZ+0x38830], R204 ;  /* 0x038830cc150075a7 */ /* 0x0022a4000804017f */
[----:B--2---:R-:W-:Y:S05]  /*1dbd0*/  @!P2 NANOSLEEP.SYNCS 0x989680 ;  /* 0x009896800000a95d */ /* 0x004fea0003900000 */
[----:B------:R-:W2:Y:S02]  /*1dbe0*/  @!P2 SYNCS.PHASECHK.TRANS64 P2, [R21+URZ+0x38830], R204 ;  /* 0x038830cc1500a5a7 */ /* 0x000ea4000804007f */
[----:B--2---:R-:W-:Y:S05]  /*1dbf0*/  @!P2 BRA `(.L_x_6965) ;  /* 0xfffffffc00f0a947 */ /* 0x004fea000383ffff */
[----:B------:R-:W-:Y:S05]  /*1dc00*/  BRA `(.L_x_6964) ;  /* 0xfffffee800447947 */ /* 0x000fea000383ffff */
.L_x_6970:
[----:B---3--:R3:W4:Y:S02]  /*1dc10*/  SYNCS.PHASECHK.TRANS64.TRYWAIT P2, [R21+URZ+0x38850], R204 ;  /* 0x038850cc150075a7 */ /* 0x008724000804017f */
[----:B----4-:R-:W-:Y:S05]  /*1dc20*/  @!P2 NANOSLEEP.SYNCS 0x989680 ;  /* 0x009896800000a95d */ /* 0x010fea0003900000 */
[----:B------:R-:W4:Y:S02]  /*1dc30*/  @!P2 SYNCS.PHASECHK.TRANS64 P2, [R21+URZ+0x38850], R204 ;  /* 0x038850cc1500a5a7 */ /* 0x000f24000804007f */
[----:B----4-:R-:W-:Y:S05]  /*1dc40*/  @!P2 BRA `(.L_x_6970) ;  /* 0xfffffffc00f0a947 */ /* 0x010fea000383ffff */
[----:B------:R-:W-:Y:S05]  /*1dc50*/  BRA `(.L_x_6969) ;  /* 0xfffffee800e07947 */ /* 0x000fea000383ffff */
.L_x_6978:
[----:B-1----:R1:W2:Y:S02]  /*1dc60*/  SYNCS.PHASECHK.TRANS64.TRYWAIT P2, [R21+URZ+0x38830], R200 ;  /* 0x038830c8150075a7 */ /* 0x0022a4000804017f */
[----:B--2---:R-:W-:Y:S05]  /*1dc70*/  @!P2 NANOSLEEP.SYNCS 0x989680 ;  /* 0x009896800000a95d */ /* 0x004fea0003900000 */
[----:B------:R-:W2:Y:S02]  /*1dc80*/  @!P2 SYNCS.PHASECHK.TRANS64 P2, [R21+URZ+0x38830], R200 ;  /* 0x038830c81500a5a7 */ /* 0x000ea4000804007f */
[----:B--2---:R-:W-:Y:S05]  /*1dc90*/  @!P2 BRA `(.L_x_6978) ;  /* 0xfffffffc00f0a947 */ /* 0x004fea000383ffff */
[----:B------:R-:W-:Y:S05]  /*1dca0*/  BRA `(.L_x_6977) ;  /* 0xffffff2400047947 */ /* 0x000fea000383ffff */
.L_x_6983:
[----:B---3--:R3:W4:Y:S02]  /*1dcb0*/  SYNCS.PHASECHK.TRANS64.TRYWAIT P2, [R21+URZ+0x38850], R200 ;  /* 0x038850c8150075a7 */ /* 0x008724000804017f */
[----:B----4-:R-:W-:Y:S05]  /*1dcc0*/  @!P2 NANOSLEEP.SYNCS 0x989680 ;  /* 0x009896800000a95d */ /* 0x010fea0003900000 */
[----:B------:R-:W4:Y:S02]  /*1dcd0*/  @!P2 SYNCS.PHASECHK.TRANS64 P2, [R21+URZ+0x38850], R200 ;  /* 0x038850c81500a5a7 */ /* 0x000f24000804007f */
[----:B----4-:R-:W-:Y:S05]  /*1dce0*/  @!P2 BRA `(.L_x_6983) ;  /* 0xfffffffc00f0a947 */ /* 0x010fea000383ffff */
[----:B------:R-:W-:Y:S05]  /*1dcf0*/  BRA `(.L_x_6982) ;  /* 0xffffff2400a07947 */ /* 0x000fea000383ffff */
.L_x_7011:
        /* <DEDUP_REMOVED lines=11> */
.L_x_7155:
[----:B------:R-:W-:Y:S05]  /*1ddb0*/  BSYNC B1 ;  /* 0x0000000000017941 */ /* 0x000fea0003800000 */
.L_x_7154:
[----:B------:R-:W-:Y:S05]  /*1ddc0*/  BRA `(.L_x_7156) ;  /* 0xffffff9c008c7947 */ /* 0x000fea000383ffff */
.L_x_7012:
[----:B------:R-:W-:Y:S01]  /*1ddd0*/  BSSY B1, `(.L_x_7157) ;  /* 0x0000006000017945 */ /* 0x000fe20003800000 */
[----:B------:R-:W-:-:S07]  /*1dde0*/  MOV R15, 0xffffffff ;  /* 0xffffffff000f7802 */ /* 0x000fce0000000f00 */
[----:B------:R-:W-:Y:S05]  /*1ddf0*/  WARPSYNC.COLLECTIVE R15, `(.L_x_7158) ;  /* 0x000000000f0c7348 */ /* 0x000fea0003c00000 */
[----:B------:R-:W-:Y:S02]  /*1de00*/  ELECT P6, UR62, PT ;  /* 0x00000000003e782f */ /* 0x000fe400038c0000 */
[----:B------:R-:W-:Y:S01]  /*1de10*/  MOV R14, UR62 ;  /* 0x0000003e000e7c02 */ /* 0x000fe20008000f00 */
[----:B------:R-:W-:Y:S10]  /*1de20*/  ENDCOLLECTIVE ;  /* 0x000000000000791b */ /* 0x000ff40003800000 */
.L_x_7158:
[----:B------:R-:W-:Y:S05]  /*1de30*/  BSYNC B1 ;  /* 0x0000000000017941 */ /* 0x000fea0003800000 */
.L_x_7157:
[----:B------:R-:W-:Y:S05]  /*1de40*/  BRA `(.L_x_7159) ;  /* 0xffffff9c00787947 */ /* 0x000fea000383ffff */
.L_x_7013:
[----:B0-----:R0:W1:Y:S02]  /*1de50*/  SYNCS.PHASECHK.TRANS64.TRYWAIT P0, [R9+URZ+0x38820], R5 ;  /* 0x03882005090075a7 */ /* 0x001064000800017f */
[----:B-1----:R-:W-:Y:S05]  /*1de60*/  @!P0 NANOSLEEP.SYNCS 0x989680 ;  /* 0x009896800000895d */ /* 0x002fea0003900000 */
[----:B------:R-:W1:Y:S02]  /*1de70*/  @!P0 SYNCS.PHASECHK.TRANS64 P0, [R9+URZ+0x38820], R5 ;  /* 0x03882005090085a7 */ /* 0x000e64000800007f */
[----:B-1----:R-:W-:Y:S05]  /*1de80*/  @!P0 BRA `(.L_x_7013) ;  /* 0xfffffffc00f08947 */ /* 0x002fea000383ffff */
[----:B------:R-:W-:Y:S05]  /*1de90*/  BRA `(.L_x_7160) ;  /* 0xffffff9c00907947 */ /* 0x000fea000383ffff */
.L_x_7016:
[----:B0-----:R0:W1:Y:S02]  /*1dea0*/  SYNCS.PHASECHK.TRANS64.TRYWAIT P0, [R5+URZ+0x388a0], R7 ;  /* 0x0388a007050075a7 */ /* 0x001064000800017f */
[----:B-1----:R-:W-:Y:S05]  /*1deb0*/  @!P0 NANOSLEEP.SYNCS 0x989680 ;  /* 0x009896800000895d */ /* 0x002fea0003900000 */
[----:B------:R-:W1:Y:S02]  /*1dec0*/  @!P0 SYNCS.PHASECHK.TRANS64 P0, [R5+URZ+0x388a0], R7 ;  /* 0x0388a007050085a7 */ /* 0x000e64000800007f */
[----:B-1----:R-:W-:Y:S05]  /*1ded0*/  @!P0 BRA `(.L_x_7016) ;  /* 0xfffffffc00f08947 */ /* 0x002fea000383ffff */
[----:B------:R-:W-:Y:S05]  /*1dee0*/  BRA `(.L_x_7161) ;  /* 0xffffff9c009c7947 */ /* 0x000fea000383ffff */
.L_x_7018:
[----:B-1----:R1:W2:Y:S02]  /*1def0*/  SYNCS.PHASECHK.TRANS64.TRYWAIT P0, [R5+URZ+0x388c0], R7 ;  /* 0x0388c007050075a7 */ /* 0x0022a4000800017f */
[----:B--2---:R-:W-:Y:S05]  /*1df00*/  @!P0 NANOSLEEP.SYNCS 0x989680 ;  /* 0x009896800000895d */ /* 0x004fea0003900000 */
[----:B------:R-:W2:Y:S02]  /*1df10*/  @!P0 SYNCS.PHASECHK.TRANS64 P0, [R5+URZ+0x388c0], R7 ;  /* 0x0388c007050085a7 */ /* 0x000ea4000800007f */
[----:B--2---:R-:W-:Y:S05]  /*1df20*/  @!P0 BRA `(.L_x_7018) ;  /* 0xfffffffc00f08947 */ /* 0x004fea000383ffff */
[----:B------:R-:W-:Y:S05]  /*1df30*/  BRA `(.L_x_7162) ;  /* 0xffffffa000047947 */ /* 0x000fea000383ffff */
.L_x_7022:
[----:B0-----:R0:W1:Y:S02]  /*1df40*/  SYNCS.PHASECHK.TRANS64.TRYWAIT P0, [R6+URZ+0x388a0], R7 ;  /* 0x0388a007060075a7 */ /* 0x001064000800017f */
[----:B-1----:R-:W-:Y:S05]  /*1df50*/  @!P0 NANOSLEEP.SYNCS 0x989680 ;  /* 0x009896800000895d */ /* 0x002fea0003900000 */
[----:B------:R-:W1:Y:S02]  /*1df60*/  @!P0 SYNCS.PHASECHK.TRANS64 P0, [R6+URZ+0x388a0], R7 ;  /* 0x0388a007060085a7 */ /* 0x000e64000800007f */
[----:B-1----:R-:W-:Y:S05]  /*1df70*/  @!P0 BRA `(.L_x_7022) ;  /* 0xfffffffc00f08947 */ /* 0x002fea000383ffff */
[----:B------:R-:W-:Y:S05]  /*1df80*/  BRA `(.L_x_7163) ;  /* 0xffffffa400487947 */ /* 0x000fea000383ffff */
.L_x_7024:
[----:B-1----:R1:W2:Y:S02]  /*1df90*/  SYNCS.PHASECHK.TRANS64.TRYWAIT P1, [R6+URZ+0x388c0], R7 ;  /* 0x0388c007060075a7 */ /* 0x0022a4000802017f */
[----:B--2---:R-:W-:Y:S05]  /*1dfa0*/  @!P1 NANOSLEEP.SYNCS 0x989680 ;  /* 0x009896800000995d */ /* 0x004fea0003900000 */
[----:B------:R-:W2:Y:S02]  /*1dfb0*/  @!P1 SYNCS.PHASECHK.TRANS64 P1, [R6+URZ+0x388c0], R7 ;  /* 0x0388c007060095a7 */ /* 0x000ea4000802007f */
[----:B--2---:R-:W-:Y:S05]  /*1dfc0*/  @!P1 BRA `(.L_x_7024) ;  /* 0xfffffffc00f09947 */ /* 0x004fea000383ffff */
[----:B------:R-:W-:Y:S05]  /*1dfd0*/  BRA `(.L_x_7164) ;  /* 0xffffffa400a87947 */ /* 0x000fea000383ffff */
.L_x_7034:
        /* <DEDUP_REMOVED lines=11> */
.L_x_7166:
[----:B------:R-:W-:Y:S05]  /*1e090*/  BSYNC B0 ;  /* 0x0000000000007941 */ /* 0x000fea0003800000 */
.L_x_7165:
[----:B------:R-:W-:Y:S05]  /*1e0a0*/  BRA `(.L_x_7167) ;  /* 0xffffffb000bc7947 */ /* 0x000fea000383ffff */
.L_x_7035:
[----:B------:R-:W-:Y:S01]  /*1e0b0*/  BSSY B0, `(.L_x_7168) ;  /* 0x0000006000007945 */ /* 0x000fe20003800000 */
[----:B------:R-:W-:-:S07]  /*1e0c0*/  MOV R15, 0xffffffff ;  /* 0xffffffff000f7802 */ /* 0x000fce0000000f00 */
[----:B------:R-:W-:Y:S05]  /*1e0d0*/  WARPSYNC.COLLECTIVE R15, `(.L_x_7169) ;  /* 0x000000000f0c7348 */ /* 0x000fea0003c00000 */
[----:B------:R-:W-:Y:S02]  /*1e0e0*/  ELECT P6, UR62, PT ;  /* 0x00000000003e782f */ /* 0x000fe400038c0000 */
[----:B------:R-:W-:Y:S01]  /*1e0f0*/  MOV R14, UR62 ;  /* 0x0000003e000e7c02 */ /* 0x000fe20008000f00 */
[----:B------:R-:W-:Y:S10]  /*1e100*/  ENDCOLLECTIVE ;  /* 0x000000000000791b */ /* 0x000ff40003800000 */
.L_x_7169:
[----:B------:R-:W-:Y:S05]  /*1e110*/  BSYNC B0 ;  /* 0x0000000000007941 */ /* 0x000fea0003800000 */
.L_x_7168:
[----:B------:R-:W-:Y:S05]  /*1e120*/  BRA `(.L_x_7170) ;  /* 0xffffffb000ac7947 */ /* 0x000fea000383ffff */
.L_x_7038:
[----:B0-----:R0:W1:Y:S02]  /*1e130*/  SYNCS.PHASECHK.TRANS64.TRYWAIT P0, [R9+URZ+0x38840], R10 ;  /* 0x0388400a090075a7 */ /* 0x001064000800017f */
[----:B-1----:R-:W-:Y:S05]  /*1e140*/  @!P0 NANOSLEEP.SYNCS 0x989680 ;  /* 0x009896800000895d */ /* 0x002fea0003900000 */
[----:B------:R-:W1:Y:S02]  /*1e150*/  @!P0 SYNCS.PHASECHK.TRANS64 P0, [R9+URZ+0x38840], R10 ;  /* 0x0388400a090085a7 */ /* 0x000e64000800007f */
[----:B-1----:R-:W-:Y:S05]  /*1e160*/  @!P0 BRA `(.L_x_7038) ;  /* 0xfffffffc00f08947 */ /* 0x002fea000383ffff */
[----:B------:R-:W-:Y:S05]  /*1e170*/  BRA `(.L_x_7171) ;  /* 0xffffffb400147947 */ /* 0x000fea000383ffff */
.L_x_7042:
        /* <DEDUP_REMOVED lines=8> */
.L_x_7045:
[----:B0-----:R0:W1:Y:S02]  /*1e200*/  SYNCS.PHASECHK.TRANS64.TRYWAIT P0, [R5+URZ+0x38860], R9 ;  /* 0x03886009050075a7 */ /* 0x001064000800017f */
[----:B-1----:R-:W-:Y:S05]  /*1e210*/  @!P0 NANOSLEEP.SYNCS 0x989680 ;  /* 0x009896800000895d */ /* 0x002fea0003900000 */
[----:B------:R-:W1:Y:S02]  /*1e220*/  @!P0 SYNCS.PHASECHK.TRANS64 P0, [R5+URZ+0x38860], R9 ;  /* 0x03886009050085a7 */ /* 0x000e64000800007f */
[----:B-1----:R-:W-:Y:S05]  /*1e230*/  @!P0 BRA `(.L_x_7045) ;  /* 0xfffffffc00f08947 */ /* 0x002fea000383ffff */
[----:B------:R-:W-:Y:S05]  /*1e240*/  BRA `(.L_x_7173) ;  /* 0xffffffbc000c7947 */ /* 0x000fea000383ffff */
.L_x_7054:
[----:B-1----:R1:W2:Y:S02]  /*1e250*/  SYNCS.PHASECHK.TRANS64.TRYWAIT P0, [R2+URZ+0x38840], R3 ;  /* 0x03884003020075a7 */ /* 0x0022a4000800017f */
[----:B--2---:R-:W-:Y:S05]  /*1e260*/  @!P0 NANOSLEEP.SYNCS 0x989680 ;  /* 0x009896800000895d */ /* 0x004fea0003900000 */
[----:B------:R-:W2:Y:S02]  /*1e270*/  @!P0 SYNCS.PHASECHK.TRANS64 P0, [R2+URZ+0x38840], R3 ;  /* 0x03884003020085a7 */ /* 0x000ea4000800007f */
[----:B--2---:R-:W-:Y:S05]  /*1e280*/  @!P0 BRA `(.L_x_7054) ;  /* 0xfffffffc00f08947 */ /* 0x004fea000383ffff */
[----:B------:R-:W-:Y:S05]  /*1e290*/  BRA `(.L_x_7174) ;  /* 0xffffffc000d87947 */ /* 0x000fea000383ffff */
.L_x_7056:
[----:B0-----:R0:W2:Y:S02]  /*1e2a0*/  SYNCS.PHASECHK.TRANS64.TRYWAIT P0, [R2+URZ+0x38860], R3 ;  /* 0x03886003020075a7 */ /* 0x0010a4000800017f */
[----:B--2---:R-:W-:Y:S05]  /*1e2b0*/  @!P0 NANOSLEEP.SYNCS 0x989680 ;  /* 0x009896800000895d */ /* 0x004fea0003900000 */
[----:B------:R-:W2:Y:S02]  /*1e2c0*/  @!P0 SYNCS.PHASECHK.TRANS64 P0, [R2+URZ+0x38860], R3 ;  /* 0x03886003020085a7 */ /* 0x000ea4000800007f */
[----:B--2---:R-:W-:Y:S05]  /*1e2d0*/  @!P0 BRA `(.L_x_7056) ;  /* 0xfffffffc00f08947 */ /* 0x004fea000383ffff */
[----:B------:R-:W-:Y:S05]  /*1e2e0*/  BRA `(.L_x_7175) ;  /* 0xffffffc4004c7947 */ /* 0x000fea000383ffff */
.L_x_7061:
[----:B--2---:R2:W3:Y:S02]  /*1e2f0*/  SYNCS.PHASECHK.TRANS64.TRYWAIT P0, [R2+URZ+0x38840], R3 ;  /* 0x03884003020075a7 */ /* 0x0044e4000800017f */
[----:B---3--:R-:W-:Y:S05]  /*1e300*/  @!P0 NANOSLEEP.SYNCS 0x989680 ;  /* 0x009896800000895d */ /* 0x008fea0003900000 */
[----:B------:R-:W3:Y:S02]  /*1e310*/  @!P0 SYNCS.PHASECHK.TRANS64 P0, [R2+URZ+0x38840], R3 ;  /* 0x03884003020085a7 */ /* 0x000ee4000800007f */
[----:B---3--:R-:W-:Y:S05]  /*1e320*/  @!P0 BRA `(.L_x_7061) ;  /* 0xfffffffc00f08947 */ /* 0x008fea000383ffff */
[----:B------:R-:W-:Y:S05]  /*1e330*/  BRA `(.L_x_7176) ;  /* 0xffffffc800e07947 */ /* 0x000fea000383ffff */
.L_x_7063:
[----:B0-----:R0:W1:Y:S02]  /*1e340*/  SYNCS.PHASECHK.TRANS64.TRYWAIT P1, [R2+URZ+0x38860], R3 ;  /* 0x03886003020075a7 */ /* 0x001064000802017f */
[----:B-1----:R-:W-:Y:S05]  /*1e350*/  @!P1 NANOSLEEP.SYNCS 0x989680 ;  /* 0x009896800000995d */ /* 0x002fea0003900000 */
[----:B------:R-:W1:Y:S02]  /*1e360*/  @!P1 SYNCS.PHASECHK.TRANS64 P1, [R2+URZ+0x38860], R3 ;  /* 0x03886003020095a7 */ /* 0x000e64000802007f */
[----:B-1----:R-:W-:Y:S05]  /*1e370*/  @!P1 BRA `(.L_x_7063) ;  /* 0xfffffffc00f09947 */ /* 0x002fea000383ffff */
[----:B------:R-:W-:Y:S05]  /*1e380*/  BRA `(.L_x_7177) ;  /* 0xffffffcc00507947 */ /* 0x000fea000383ffff */
.L_x_7068:
[----:B--2---:R2:W3:Y:S02]  /*1e390*/  SYNCS.PHASECHK.TRANS64.TRYWAIT P0, [R2+URZ+0x38840], R3 ;  /* 0x03884003020075a7 */ /* 0x0044e4000800017f */
[----:B---3--:R-:W-:Y:S05]  /*1e3a0*/  @!P0 NANOSLEEP.SYNCS 0x989680 ;  /* 0x009896800000895d */ /* 0x008fea0003900000 */
[----:B------:R-:W3:Y:S02]  /*1e3b0*/  @!P0 SYNCS.PHASECHK.TRANS64 P0, [R2+URZ+0x38840], R3 ;  /* 0x03884003020085a7 */ /* 0x000ee4000800007f */
[----:B---3--:R-:W-:Y:S05]  /*1e3c0*/  @!P0 BRA `(.L_x_7068) ;  /* 0xfffffffc00f08947 */ /* 0x008fea000383ffff */
[----:B------:R-:W-:Y:S05]  /*1e3d0*/  BRA `(.L_x_7178) ;  /* 0xffffffd000c87947 */ /* 0x000fea000383ffff */
.L_x_7070:
[----:B0-----:R0:W1:Y:S02]  /*1e3e0*/  SYNCS.PHASECHK.TRANS64.TRYWAIT P1, [R2+URZ+0x38860], R3 ;  /* 0x03886003020075a7 */ /* 0x001064000802017f */
[----:B-1----:R-:W-:Y:S05]  /*1e3f0*/  @!P1 NANOSLEEP.SYNCS 0x989680 ;  /* 0x009896800000995d */ /* 0x002fea0003900000 */
[----:B------:R-:W1:Y:S02]  /*1e400*/  @!P1 SYNCS.PHASECHK.TRANS64 P1, [R2+URZ+0x38860], R3 ;  /* 0x03886003020095a7 */ /* 0x000e64000802007f */
[----:B-1----:R-:W-:Y:S05]  /*1e410*/  @!P1 BRA `(.L_x_7070) ;  /* 0xfffffffc00f09947 */ /* 0x002fea000383ffff */
[----:B------:R-:W-:Y:S05]  /*1e420*/  BRA `(.L_x_7179) ;  /* 0xffffffd4003c7947 */ /* 0x000fea000383ffff */
.L_x_7075:
        /* <DEDUP_REMOVED lines=8> */
.L_x_7181:
[----:B------:R-:W-:Y:S05]  /*1e4b0*/  BSYNC B0 ;  /* 0x0000000000007941 */ /* 0x000fea0003800000 */
.L_x_7180:
        /* <DEDUP_REMOVED lines=8> */
.L_x_7182:
[----:B------:R-:W-:Y:S01]  /*1e540*/  MOV R16, R14 ;  /* 0x0000000e00107202 */ /* 0x000fe20000000f00 */
[----:B------:R-:W-:Y:S06]  /*1e550*/  BRA `(.L_x_7183) ;  /* 0xffffffd800887947 */ /* 0x000fec000383ffff */
.L_x_7078:
        /* <DEDUP_REMOVED lines=8> */
.L_x_7185:
[----:B------:R-:W-:Y:S05]  /*1e5e0*/  BSYNC B0 ;  /* 0x0000000000007941 */ /* 0x000fea0003800000 */
.L_x_7184:
        /* <DEDUP_REMOVED lines=10> */
.L_x_7186:
        /* <DEDUP_REMOVED lines=8> */
.L_x_7187:
        /* <DEDUP_REMOVED lines=8> */
.L_x_7188:
        /* <DEDUP_REMOVED lines=8> */
.L_x_7189:
        /* <DEDUP_REMOVED lines=8> */
.L_x_7190:
[----:B------:R-:W-:Y:S05]  /*1e890*/  BRA `(.L_x_7191) ;  /* 0xffffffd8004c7947 */ /* 0x000fea000383ffff */
.L_x_7083:
        /* <DEDUP_REMOVED lines=8> */
.L_x_7193:
[----:B------:R-:W-:Y:S05]  /*1e920*/  BSYNC B0 ;  /* 0x0000000000007941 */ /* 0x000fea0003800000 */
.L_x_7192:
        /* <DEDUP_REMOVED lines=10> */
.L_x_7194:
        /* <DEDUP_REMOVED lines=8> */
.L_x_7195:
        /* <DEDUP_REMOVED lines=8> */
.L_x_7196:
        /* <DEDUP_REMOVED lines=8> */
.L_x_7197:
        /* <DEDUP_REMOVED lines=8> */
.L_x_7198:
[----:B------:R-:W-:Y:S05]  /*1ebd0*/  BRA `(.L_x_7199) ;  /* 0xffffffd800307947 */ /* 0x000fea000383ffff */
.L_x_7085:
[----:B------:R-:W-:Y:S01]  /*1ebe0*/  BSSY B0, `(.L_x_7200) ;  /* 0x0000006000007945 */ /* 0x000fe20003800000 */
[----:B------:R-:W-:Y:S01]  /*1ebf0*/  PLOP3.LUT P6, PT, P6, PT, PT, 0x8, 0x0 ;  /* 0x000000000000781c */ /* 0x000fe200037ce170 */
[----:B------:R-:W-:-:S12]  /*1ec00*/  IMAD.MOV.U32 R15, RZ, RZ, -0x1 ;  /* 0xffffffffff0f7424 */ /* 0x000fd800078e00ff */
[----:B0-----:R-:W-:Y:S05]  /*1ec10*/  WARPSYNC.COLLECTIVE R15, `(.L_x_7201) ;  /* 0x000000000f087348 */ /* 0x001fea0003c00000 */
[----:B------:R-:W-:Y:S01]  /*1ec20*/  VOTE.ANY R14, PT, P6 ;  /* 0x00000000000e7806 */ /* 0x000fe200030e0100 */
[----:B0-----:R-:W-:Y:S06]  /*1ec30*/  ENDCOLLECTIVE ;  /* 0x000000000000791b */ /* 0x001fec0003800000 */
.L_x_7201:
[----:B------:R-:W-:Y:S05]  /*1ec40*/  BSYNC B0 ;  /* 0x0000000000007941 */ /* 0x000fea0003800000 */
.L_x_7200:
        /* <DEDUP_REMOVED lines=9> */
.L_x_7202:
[----:B------:R-:W-:Y:S01]  /*1ece0*/  IMAD.MOV.U32 R17, RZ, RZ, R14 ;  /* 0x000000ffff117224 */ /* 0x000fe200078e000e */
[----:B------:R-:W-:Y:S06]  /*1ecf0*/  BRA `(.L_x_7203) ;  /* 0xffffffd800207947 */ /* 0x000fec000383ffff */
.L_x_7087:
[----:B------:R-:W-:Y:S01]  /*1ed00*/  BSSY B0, `(.L_x_7204) ;  /* 0x0000007000007945 */ /* 0x000fe20003800000 */
[----:B------:R-:W-:Y:S01]  /*1ed10*/  MOV R13, R2 ;  /* 0x00000002000d7202 */ /* 0x000fe20000000f00 */
[----:B------:R-:W-:Y:S02]  /*1ed20*/  IMAD.MOV.U32 R11, RZ, RZ, 0x1f ;  /* 0x0000001fff0b7424 */ /* 0x000fe400078e00ff */
[----:B------:R-:W-:-:S07]  /*1ed30*/  IMAD.MOV.U32 R15, RZ, RZ, -0x1 ;  /* 0xffffffffff0f7424 */ /* 0x000fce00078e00ff */
[----:B012---:R-:W-:Y:S05]  /*1ed40*/  WARPSYNC.COLLECTIVE R15, `(.L_x_7205) ;  /* 0x000000000f087348 */ /* 0x007fea0003c00000 */
[----:B------:R3:W4:Y:S02]  /*1ed50*/  SHFL.IDX P6, R14, R13, R12, R11 ;  /* 0x0000000c0d0e7389 */ /* 0x00072400000c000b */
[----:B01234-:R-:W-:Y:S01]  /*1ed60*/  ENDCOLLECTIVE ;  /* 0x000000000000791b */ /* 0x01ffe20003800000 */
.L_x_7205:
[----:B------:R-:W-:Y:S05]  /*1ed70*/  BSYNC B0 ;  /* 0x0000000000007941 */ /* 0x000fea0003800000 */
.L_x_7204:
[----:B------:R-:W-:Y:S01]  /*1ed80*/  IMAD.MOV.U32 R7, RZ, RZ, R14 ;  /* 0x000000ffff077224 */ /* 0x000fe200078e000e */
[----:B------:R-:W-:Y:S06]  /*1ed90*/  BRA `(.L_x_7086) ;  /* 0xffffffd800147947 */ /* 0x000fec000383ffff */
.L_x_7090:
[----:B-1----:R1:W2:Y:S02]  /*1eda0*/  SYNCS.PHASECHK.TRANS64.TRYWAIT P0, [R0+URZ+0x38820], R3 ;  /* 0x03882003000075a7 */ /* 0x0022a4000800017f */
[----:B--2---:R-:W-:Y:S05]  /*1edb0*/  @!P0 NANOSLEEP.SYNCS 0x989680 ;  /* 0x009896800000895d */ /* 0x004fea0003900000 */
[----:B------:R-:W2:Y:S02]  /*1edc0*/  @!P0 SYNCS.PHASECHK.TRANS64 P0, [R0+URZ+0x38820], R3 ;  /* 0x03882003000085a7 */ /* 0x000ea4000800007f */
[----:B--2---:R-:W-:Y:S05]  /*1edd0*/  @!P0 BRA `(.L_x_7090) ;  /* 0xfffffffc00f08947 */ /* 0x004fea000383ffff */
[----:B------:R-:W-:Y:S05]  /*1ede0*/  BRA `(.L_x_7206) ;  /* 0xffffffdc00847947 */ /* 0x000fea000383ffff */
.L_x_7091:
        /* <DEDUP_REMOVED lines=11> */
.L_x_7208:
[----:B------:R-:W-:Y:S05]  /*1eea0*/  BSYNC B0 ;  /* 0x0000000000007941 */ /* 0x000fea0003800000 */
.L_x_7207:
[----:B------:R-:W-:Y:S05]  /*1eeb0*/  BRA `(.L_x_7209) ;  /* 0xffffffdc00687947 */ /* 0x000fea000383ffff */
.L_x_7092:
[----:B------:R-:W-:Y:S01]  /*1eec0*/  BSSY B0, `(.L_x_7210) ;  /* 0x0000006000007945 */ /* 0x000fe20003800000 */
[----:B------:R-:W-:-:S07]  /*1eed0*/  IMAD.MOV.U32 R15, RZ, RZ, -0x1 ;  /* 0xffffffffff0f7424 */ /* 0x000fce00078e00ff */
[----:B012---:R-:W-:Y:S05]  /*1eee0*/  WARPSYNC.COLLECTIVE R15, `(.L_x_7211) ;  /* 0x000000000f0c7348 */ /* 0x007fea0003c00000 */
[----:B------:R-:W-:Y:S02]  /*1eef0*/  ELECT P6, UR62, PT ;  /* 0x00000000003e782f */ /* 0x000fe400038c0000 */
[----:B------:R-:W-:Y:S01]  /*1ef00*/  MOV R14, UR62 ;  /* 0x0000003e000e7c02 */ /* 0x000fe20008000f00 */
[----:B012---:R-:W-:Y:S10]  /*1ef10*/  ENDCOLLECTIVE ;  /* 0x000000000000791b */ /* 0x007ff40003800000 */
.L_x_7211:
[----:B------:R-:W-:Y:S05]  /*1ef20*/  BSYNC B0 ;  /* 0x0000000000007941 */ /* 0x000fea0003800000 */
.L_x_7210:
[----:B------:R-:W-:Y:S05]  /*1ef30*/  BRA `(.L_x_7212) ;  /* 0xffffffdc005c7947 */ /* 0x000fea000383ffff */
.L_x_7094:
[----:B-1----:R1:W2:Y:S02]  /*1ef40*/  SYNCS.PHASECHK.TRANS64.TRYWAIT P0, [R6+URZ], R5 ;  /* 0x00000005060075a7 */ /* 0x0022a4000800017f */
[----:B--2---:R-:W-:Y:S05]  /*1ef50*/  @!P0 NANOSLEEP.SYNCS 0x989680 ;  /* 0x009896800000895d */ /* 0x004fea0003900000 */
[----:B------:R-:W2:Y:S02]  /*1ef60*/  @!P0 SYNCS.PHASECHK.TRANS64 P0, [R6+URZ], R5 ;  /* 0x00000005060085a7 */ /* 0x000ea4000800007f */
[----:B--2---:R-:W-:Y:S05]  /*1ef70*/  @!P0 BRA `(.L_x_7094) ;  /* 0xfffffffc00f08947 */ /* 0x004fea000383ffff */
[----:B------:R-:W-:Y:S05]  /*1ef80*/  BRA `(.L_x_7213) ;  /* 0xffffffdc00987947 */ /* 0x000fea000383ffff */
.L_x_7095:
[----:B--2---:R2:W3:Y:S02]  /*1ef90*/  SYNCS.PHASECHK.TRANS64.TRYWAIT P0, [R7+URZ], R2 ;  /* 0x00000002070075a7 */ /* 0x0044e4000800017f */
[----:B---3--:R-:W-:Y:S05]  /*1efa0*/  @!P0 NANOSLEEP.SYNCS 0x989680 ;  /* 0x009896800000895d */ /* 0x008fea0003900000 */
[----:B------:R-:W3:Y:S02]  /*1efb0*/  @!P0 SYNCS.PHASECHK.TRANS64 P0, [R7+URZ], R2 ;  /* 0x00000002070085a7 */ /* 0x000ee4000800007f */
[----:B---3--:R-:W-:Y:S05]  /*1efc0*/  @!P0 BRA `(.L_x_7095) ;  /* 0xfffffffc00f08947 */ /* 0x008fea000383ffff */
[----:B------:R-:W-:Y:S05]  /*1efd0*/  BRA `(.L_x_7214) ;  /* 0xffffffdc008c7947 */ /* 0x000fea000383ffff */
.L_x_7097:
[----:B---3--:R3:W4:Y:S02]  /*1efe0*/  SYNCS.PHASECHK.TRANS64.TRYWAIT P0, [R4+URZ], R5 ;  /* 0x00000005040075a7 */ /* 0x008724000800017f */
[----:B----4-:R-:W-:Y:S05]  /*1eff0*/  @!P0 NANOSLEEP.SYNCS 0x989680 ;  /* 0x009896800000895d */ /* 0x010fea0003900000 */
[----:B------:R-:W4:Y:S02]  /*1f000*/  @!P0 SYNCS.PHASECHK.TRANS64 P0, [R4+URZ], R5 ;  /* 0x00000005040085a7 */ /* 0x000f24000800007f */
[----:B----4-:R-:W-:Y:S05]  /*1f010*/  @!P0 BRA `(.L_x_7097) ;  /* 0xfffffffc00f08947 */ /* 0x010fea000383ffff */
[----:B------:R-:W-:Y:S05]  /*1f020*/  BRA `(.L_x_7215) ;  /* 0xffffffdc00947947 */ /* 0x000fea000383ffff */
.L_x_7216:
        /* <DEDUP_REMOVED lines=13> */
.L_x_11958:


//--------------------- .text._ZN7cutlass13device_kernelIN5flash11enable_sm90INS1_16FlashAttnFwdSm90INS1_25CollectiveMainloopFwdSm90ILi2EN4cute5tupleIJNS5_1CILi1EEES8_S8_EEENS6_IJNS7_ILi128EEENS7_ILi96EEENS7_ILi64EEEEEELi256ENS_6half_tEfNS_4arch4Sm90ELb0ELb0ELb1ELb0ELb0ELb0ELb0ELb1ELb0ELb0ELb0ELb0EEENS1_21CollectiveEpilogueFwdINS6_IJSA_NS7_ILi256EEESB_EEES9_SE_SG_Li256ELb0ELb0ELb0ELb0EEENS1_29StaticPersistentTileSchedulerILb0EEEEEEEEEvNT_6ParamsE --------------------------
	.section	.text._ZN7cutlass13device_kernelIN5flash11enable_sm90INS1_16FlashAttnFwdSm90INS1_25CollectiveMainloopFwdSm90ILi2EN4cute5tupleIJNS5_1CILi1EEES8_S8_EEENS6_IJNS7_ILi128EEENS7_ILi96EEENS7_ILi64EEEEEELi256ENS_6half_tEfNS_4arch4Sm90ELb0ELb0ELb1ELb0ELb0ELb0ELb0ELb1ELb0ELb0ELb0ELb0EEENS1_21CollectiveEpilogueFwdINS6_IJSA_NS7_ILi256EEESB_EEES9_SE_SG_Li256ELb0ELb0ELb0ELb0EEENS1_29StaticPersistentTileSchedulerILb0EEEEEEEEEvNT_6ParamsE,"ax",@progbits
	.align	128
.text._ZN7cutlass13device_kernelIN5flash11enable_sm90INS1_16FlashAttnFwdSm90INS1_25CollectiveMainloopFwdSm90ILi2EN4cute5tupleIJNS5_1CILi1EEES8_S8_EEENS6_IJNS7_ILi128EEENS7_ILi96EEENS7_ILi64EEEEEELi256ENS_6half_tEfNS_4arch4Sm90ELb0ELb0ELb1ELb0ELb0ELb0ELb0ELb1ELb0ELb0ELb0ELb0EEENS1_21CollectiveEpilogueFwdINS6_IJSA_NS7_ILi256EEESB_EEES9_SE_SG_Li256ELb0ELb0ELb0ELb0EEENS1_29StaticPersistentTileSchedulerILb0EEEEEEEEEvNT_6ParamsE:
        .type           _ZN7cutlass13device_kernelIN5flash11enable_sm90INS1_16FlashAttnFwdSm90INS1_25CollectiveMainloopFwdSm90ILi2EN4cute5tupleIJNS5_1CILi1EEES8_S8_EEENS6_IJNS7_ILi128EEENS7_ILi96EEENS7_ILi64EEEEEELi256ENS_6half_tEfNS_4arch4Sm90ELb0ELb0ELb1ELb0ELb0ELb0ELb0ELb1ELb0ELb0ELb0ELb0EEENS1_21CollectiveEpilogueFwdINS6_IJSA_NS7_ILi256EEESB_EEES9_SE_SG_Li256ELb0ELb0ELb0ELb0EEENS1_29StaticPersistentTileSchedulerILb0EEEEEEEEEvNT_6ParamsE,@function
        .size           _ZN7cutlass13device_kernelIN5flash11enable_sm90INS1_16FlashAttnFwdSm90INS1_25CollectiveMainloopFwdSm90ILi2EN4cute5tupleIJNS5_1CILi1EEES8_S8_EEENS6_IJNS7_ILi128EEENS7_ILi96EEENS7_ILi64EEEEEELi256ENS_6half_tEfNS_4arch4Sm90ELb0ELb0ELb1ELb0ELb0ELb0ELb0ELb1ELb0ELb0ELb0ELb0EEENS1_21CollectiveEpilogueFwdINS6_IJSA_NS7_ILi256EEESB_EEES9_SE_SG_Li256ELb0ELb0ELb0ELb0EEENS1_29StaticPersistentTileSchedulerILb0EEEEEEEEEvNT_6ParamsE,(.L_x_11959 - _ZN7cutlass13device_kernelIN5flash11enable_sm90INS1_16FlashAttnFwdSm90INS1_25CollectiveMainloopFwdSm90ILi2EN4cute5tupleIJNS5_1CILi1EEES8_S8_EEENS6_IJNS7_ILi128EEENS7_ILi96EEENS7_ILi64EEEEEELi256ENS_6half_tEfNS_4arch4Sm90ELb0ELb0ELb1ELb0ELb0ELb0ELb0ELb1ELb0ELb0ELb0ELb0EEENS1_21CollectiveEpilogueFwdINS6_IJSA_NS7_ILi256EEESB_EEES9_SE_SG_Li256ELb0ELb0ELb0ELb0EEENS1_29StaticPersistentTileSchedulerILb0EEEEEEEEEvNT_6ParamsE)
        .other          _ZN7cutlass13device_kernelIN5flash11enable_sm90INS1_16FlashAttnFwdSm90INS1_25CollectiveMainloopFwdSm90ILi2EN4cute5tupleIJNS5_1CILi1EEES8_S8_EEENS6_IJNS7_ILi128EEENS7_ILi96EEENS7_ILi64EEEEEELi256ENS_6half_tEfNS_4arch4Sm90ELb0ELb0ELb1ELb0ELb0ELb0ELb0ELb1ELb0ELb0ELb0ELb0EEENS1_21CollectiveEpilogueFwdINS6_IJSA_NS7_ILi256EEESB_EEES9_SE_SG_Li256ELb0ELb0ELb0ELb0EEENS1_29StaticPersistentTileSchedulerILb0EEEEEEEEEvNT_6ParamsE,@"STO_CUDA_ENTRY STV_DEFAULT"
_ZN7cutlass13device_kernelIN5flash11enable_sm90INS1_16FlashAttnFwdSm90INS1_25CollectiveMainloopFwdSm90ILi2EN4cute5tupleIJNS5_1CILi1EEES8_S8_EEENS6_IJNS7_ILi128EEENS7_ILi96EEENS7_ILi64EEEEEELi256ENS_6half_tEfNS_4arch4Sm90ELb0ELb0ELb1ELb0ELb0ELb0ELb0ELb1ELb0ELb0ELb0ELb0EEENS1_21CollectiveEpilogueFwdINS6_IJSA_NS7_ILi256EEESB_EEES9_SE_SG_Li256ELb0ELb0ELb0ELb0EEENS1_29StaticPersistentTileSchedulerILb0EEEEEEEEEvNT_6ParamsE:
        /* <DEDUP_REMOVED lines=24> */
.L_x_7218:
[----:B------:R-:W-:Y:S05]  /*0180*/  BSYNC B0 ;  /* 0x0000000000007941 */ /* 0x000fea0003800000 */
.L_x_7217:
        /* <DEDUP_REMOVED lines=37> */
.L_x_7219:
        /* <DEDUP_REMOVED lines=22> */
.L_x_7220:
        /* <DEDUP_REMOVED lines=18> */
.L_x_7221:
        /* <DEDUP_REMOVED lines=22> */
.L_x_7222:
        /* <DEDUP_REMOVED lines=22> */
.L_x_7223:
[----:B------:R-:W-:Y:S01]  /*0920*/  PLOP3.LUT P0, PT, PT, PT, UP0, 0x80, 0x0 ;  /* 0x000000000000781c */ /* 0x000fe20003f0f008 */
[----:B------:R-:W-:Y:S01]  /*0930*/  UMOV UR38, 0x1 ;  /* 0x0000000100267882 */ /* 0x000fe20000000000 */
[----:B------:R-:W-:Y:S01]  /*0940*/  NOP ;  /* 0x0000000000007918 */ /* 0x000fe20000000000 */
[----:B------:R-:W-:Y:S01]  /*0950*/  USEL UR38, UR38, 0x2, !UP0 ;  /* 0x0000000226267887 */ /* 0x000fe2000c000000 */
[----:B------:R-:W-:Y:S01]  /*0960*/  ULDC.64 UR40, c[0x0][0x208] ;  /* 0x0000820000287ab9 */ /* 0x000fe20000000a00 */
[----:B-123--:R-:W-:Y:S08]  /*0970*/  BAR.SYNC.DEFER_BLOCKING 0x0 ;  /* 0x0000000000007b1d */ /* 0x00eff00000010000 */
[----:B------:R-:W-:Y:S05]  /*0980*/  @!P0 BRA `(.L_x_7224) ;  /* 0x0000006400388947 */ /* 0x000fea0003800000 */
.L_x_7225:
[----:B------:R-:W-:-:S08]  /*0990*/  NOP ;  /* 0x0000000000007918 */ /* 0x000fd00000000000 */
[----:B------:R-:W1:Y:S02]  /*09a0*/  USETMAXREG.TRY_ALLOC.CTAPOOL UP0, 0xf0 ;  /* 0x000000f0000079c8 */ /* 0x000e640008000600 */
[----:B-1----:R-:W-:-:S13]  /*09b0*/  PLOP3.LUT P0, PT, PT, PT, UP0, 0x80, 0x0 ;  /* 0x000000000000781c */ /* 0x002fda0003f0f008 */
[----:B------:R-:W-:Y:S05]  /*09c0*/  @!P0 BRA `(.L_x_7225) ;  /* 0xfffffffc00f08947 */ /* 0x000fea000383ffff */
[----:B------:R-:W1:Y:S08]  /*09d0*/  S2UR UR44, SR_CTAID.X ;  /* 0x00000000002c79c3 */ /* 0x000e700000002500 */
[----:B------:R-:W-:Y:S06]  /*09e0*/  BAR.ARV 0x8, 0x120 ;  /* 0x0204800000007b1d */ /* 0x000fec0000002000 */
[----:B------:R-:W-:-:S02]  /*09f0*/  ISETP.NE.AND P0, PT, R18, 0x1, PT ;  /* 0x000000011200780c */ /* 0x000fc40003f05270 */
[----:B------:R-:W1:Y:S11]  /*0a00*/  LDC R0, c[0x0][0xda4] ;  /* 0x00036900ff007b82 */ /* 0x000e760000000800 */
[----:B------:R-:W-:Y:S06]  /*0a10*/  @!P0 BAR.ARV 0x9, 0x100 ;  /* 0x0244000000008b1d */ /* 0x000fec0000002000 */
[----:B-1----:R-:W-:-:S13]  /*0a20*/  ISETP.LE.AND P0, PT, R0, UR44, PT ;  /* 0x0000002c00007c0c */ /* 0x002fda000bf03270 */
[----:B------:R-:W-:Y:S05]  /*0a30*/  @P0 EXIT ;  /* 0x000000000000094d */ /* 0x000fea0003800000 */
[----:B------:R-:W-:Y:S01]  /*0a40*/  VIADD R0, R3, 0xffffff80 ;  /* 0xffffff8003007836 */ /* 0x000fe20000000000 */
[----:B------:R-:W1:Y:S01]  /*0a50*/  S2UR UR4, SR_CgaCtaId ;  /* 0x00000000000479c3 */ /* 0x000e620000008800 */
[----:B------:R-:W-:Y:S01]  /*0a60*/  UMOV UR46, 0x400 ;  /* 0x00000400002e7882 */ /* 0x000fe20000000000 */
[----:B------:R-:W-:Y:S02]  /*0a70*/  ULOP3.LUT UR45, UR38, 0x1, URZ, 0xfc, !UPT ;  /* 0x00000001262d7892 */ /* 0x000fe4000f8efc3f */
[----:B------:R-:W-:Y:S01]  /*0a80*/  SHF.R.S32.HI R3, RZ, 0x1f, R0 ;  /* 0x0000001fff037819 */ /* 0x000fe20000011400 */
[----:B------:R-:W-:Y:S01]  /*0a90*/  ULDC.64 UR48, c[0x0][0x198] ;  /* 0x0000660000307ab9 */ /* 0x000fe20000000a00 */
[----:B------:R-:W-:Y:S01]  /*0aa0*/  UMOV UR43, URZ ;  /* 0x0000003f002b7c82 */ /* 0x000fe20008000000 */
[----:B------:R-:W-:Y:S01]  /*0ab0*/  UMOV UR42, URZ ;  /* 0x0000003f002a7c82 */ /* 0x000fe20008000000 */
[CC--:B------:R-:W-:Y:S01]  /*0ac0*/  LEA.HI R4, R3.reuse, R0.reuse, RZ, 0x7 ;  /* 0x0000000003047211 */ /* 0x0c0fe200078f38ff */
[----:B------:R-:W2:Y:S01]  /*0ad0*/  S2UR UR6, SR_SWINHI ;  /* 0x00000000000679c3 */ /* 0x000ea20000002f00 */
[----:B------:R-:W-:Y:S01]  /*0ae0*/  LEA.HI R6, R3, R0, RZ, 0x4 ;  /* 0x0000000003067211 */ /* 0x000fe200078f20ff */
[----:B------:R-:W-:Y:S01]  /*0af0*/  UMOV UR39, URZ ;  /* 0x0000003f00277c82 */ /* 0x000fe20008000000 */
[----:B------:R-:W-:-:S02]  /*0b00*/  LOP3.LUT R5, R4, 0xffffff80, RZ, 0xc0, !PT ;  /* 0xffffff8004057812 */ /* 0x000fc400078ec0ff */
[----:B------:R-:W-:Y:S02]  /*0b10*/  SHF.R.S32.HI R7, RZ, 0x4, R6 ;  /* 0x00000004ff077819 */ /* 0x000fe40000011406 */
[----:B------:R-:W-:Y:S02]  /*0b20*/  IADD3 R2, R0, -R5, RZ ;  /* 0x8000000500027210 */ /* 0x000fe40007ffe0ff */
[----:B------:R-:W-:Y:S02]  /*0b30*/  LOP3.LUT R5, R6, 0x3fffff0, RZ, 0xc0, !PT ;  /* 0x03fffff006057812 */ /* 0x000fe400078ec0ff */
[----:B------:R-:W-:Y:S02]  /*0b40*/  SHF.R.S32.HI R9, RZ, 0x1f, R2 ;  /* 0x0000001fff097819 */ /* 0x000fe40000011402 */
[----:B------:R-:W-:Y:S01]  /*0b50*/  LEA.HI R22, R3, R0, RZ, 0x5 ;  /* 0x0000000003167211 */ /* 0x000fe200078f28ff */
[----:B------:R-:W-:Y:S01]  /*0b60*/  IMAD.IADD R5, R0, 0x1, -R5 ;  /* 0x0000000100057824 */ /* 0x000fe200078e0a05 */
[----:B------:R-:W-:Y:S01]  /*0b70*/  LEA.HI R0, R9, R2, RZ, 0x2 ;  /* 0x0000000209007211 */ /* 0x000fe200078f10ff */
[----:B-1----:R-:W-:Y:S01]  /*0b80*/  ULEA UR46, UR4, UR46, 0x18 ;  /* 0x0000002e042e7291 */ /* 0x002fe2000f8ec03f */
[----:B------:R-:W-:-:S02]  /*0b90*/  LEA.HI R8, R6, R7, RZ, 0x1 ;  /* 0x0000000706087211 */ /* 0x000fc400078f08ff */
[--C-:B------:R-:W-:Y:S02]  /*0ba0*/  SHF.R.S32.HI R3, RZ, 0x2, R0.reuse ;  /* 0x00000002ff037819 */ /* 0x100fe40000011400 */
[----:B------:R-:W-:Y:S02]  /*0bb0*/  SHF.R.S32.HI R6, RZ, 0x1f, R0 ;  /* 0x0000001fff067819 */ /* 0x000fe40000011400 */
[----:B------:R-:W-:Y:S01]  /*0bc0*/  LOP3.LUT R8, R8, 0x1ffffffe, RZ, 0xc0, !PT ;  /* 0x1ffffffe08087812 */ /* 0x000fe200078ec0ff */
[----:B------:R-:W-:Y:S01]  /*0bd0*/  UMOV UR4, UR46 ;  /* 0x0000002e00047c82 */ /* 0x000fe20008000000 */
[----:B--2---:R-:W-:Y:S01]  /*0be0*/  UMOV UR5, UR6 ;  /* 0x0000000600057c82 */ /* 0x004fe20008000000 */
[----:B------:R-:W-:Y:S01]  /*0bf0*/  LEA.HI R6, R6, R3, RZ, 0x3 ;  /* 0x0000000306067211 */ /* 0x000fe200078f18ff */
[----:B------:R-:W-:Y:S01]  /*0c00*/  IMAD.U32 R17, RZ, RZ, UR5 ;  /* 0x00000005ff117e24 */ /* 0x000fe2000f8e00ff */
[----:B------:R-:W-:Y:S01]  /*0c10*/  SHF.R.S32.HI R22, RZ, 0x5, R22 ;  /* 0x00000005ff167819 */ /* 0x000fe20000011416 */
[----:B------:R-:W-:Y:S01]  /*0c20*/  IMAD.IADD R8, R7, 0x1, -R8 ;  /* 0x0000000107087824 */ /* 0x000fe200078e0a08 */
[----:B------:R-:W-:-:S02]  /*0c30*/  SHF.R.S32.HI R19, RZ, 0x7, R4 ;  /* 0x00000007ff137819 */ /* 0x000fc40000011404 */
[----:B------:R-:W-:Y:S02]  /*0c40*/  LOP3.LUT R6, R6, 0xfffffff8, RZ, 0xc0, !PT ;  /* 0xfffffff806067812 */ /* 0x000fe400078ec0ff */
[----:B------:R-:W-:Y:S02]  /*0c50*/  LEA R5, R22, R5, 0x4 ;  /* 0x0000000516057211 */ /* 0x000fe400078e20ff */
[----:B------:R-:W-:Y:S01]  /*0c60*/  LEA.HI R9, R9, R2, RZ, 0x5 ;  /* 0x0000000209097211 */ /* 0x000fe200078f28ff */
[----:B------:R-:W-:Y:S01]  /*0c70*/  IMAD.IADD R6, R3, 0x1, -R6 ;  /* 0x0000000103067824 */ /* 0x000fe200078e0a06 */
[----:B------:R-:W-:Y:S01]  /*0c80*/  LEA.HI R4, R4, R19, RZ, 0x1 ;  /* 0x0000001304047211 */ /* 0x000fe200078f08ff */
[----:B------:R-:W-:Y:S01]  /*0c90*/  IMAD R5, R5, 0x8, R8 ;  /* 0x0000000805057824 */ /* 0x000fe200078e0208 */
[----:B------:R-:W-:Y:S02]  /*0ca0*/  SHF.R.S32.HI R9, RZ, 0x5, R9 ;  /* 0x00000005ff097819 */ /* 0x000fe40000011409 */
[----:B------:R-:W-:Y:S01]  /*0cb0*/  LOP3.LUT R4, R4, 0x3fffffe, RZ, 0xc0, !PT ;  /* 0x03fffffe04047812 */ /* 0x000fe200078ec0ff */
[----:B------:R-:W-:Y:S01]  /*0cc0*/  IMAD.SHL.U32 R3, R5, 0x8, RZ ;  /* 0x0000000805037824 */ /* 0x000fe200078e00ff */
[----:B------:R-:W-:-:S02]  /*0cd0*/  MOV R16, UR4 ;  /* 0x0000000400107c02 */ /* 0x000fc40008000f00 */
[----:B------:R-:W-:Y:S01]  /*0ce0*/  LEA R9, R9, R6, 0x4 ;  /* 0x0000000609097211 */ /* 0x000fe200078e20ff */
[----:B------:R-:W-:Y:S01]  /*0cf0*/  IMAD.IADD R4, R19, 0x1, -R4 ;  /* 0x0000000113047824 */ /* 0x000fe200078e0a04 */
[----:B------:R-:W-:Y:S01]  /*0d00*/  LOP3.LUT R23, R0, 0x7ffffffc, RZ, 0xc0, !PT ;  /* 0x7ffffffc00177812 */ /* 0x000fe200078ec0ff */
[----:B------:R-:W-:-:S03]  /*0d10*/  IMAD.WIDE R16, R3, 0x2, R16 ;  /* 0x0000000203107825 */ /* 0x000fc600078e0210 */
[----:B------:R-:W-:Y:S01]  /*0d20*/  IADD3 R23, R2, -R23, RZ ;  /* 0x8000001702177210 */ /* 0x000fe20007ffe0ff */
[----:B------:R-:W-:-:S07]  /*0d30*/  IMAD R200, R4, 0x40, R9 ;  /* 0x0000004004c87824 */ /* 0x000fce00078e0209 */
.L_x_7248:
[----:B------:R-:W1:Y:S01]  /*0d40*/  SHFL.IDX PT, R0, R19, RZ, 0x1f ;  /* 0x00001fff13007589 */ /* 0x000e6200000e0000 */
[----:B------:R-:W-:Y:S01]  /*0d50*/  ULDC.64 UR6, c[0x0][0x3f8] ;  /* 0x0000fe0000067ab9 */ /* 0x000fe20000000a00 */
[----:B------:R-:W-:Y:S01]  /*0d60*/  ULDC UR4, c[0x0][0xda8] ;  /* 0x00036a0000047ab9 */ /* 0x000fe20000000800 */
[----:B------:R-:W-:Y:S02]  /*0d70*/  UISETP.NE.U32.AND UP0, UPT, UR6, URZ, UPT ;  /* 0x0000003f0600728c */ /* 0x000fe4000bf05070 */
[----:B------:R-:W-:Y:S02]  /*0d80*/  UISETP.NE.AND UP1, UPT, UR4, 0x1, UPT ;  /* 0x000000010400788c */ /* 0x000fe4000bf25270 */
[----:B------:R-:W-:Y:S01]  /*0d90*/  UISETP.NE.AND.EX UP0, UPT, UR7, URZ, UPT, UP0 ;  /* 0x0000003f0700728c */ /* 0x000fe2000bf05300 */
[----:B------:R-:W-:Y:S01]  /*0da0*/  ULDC UR4, c[0x0][0xdb4] ;  /* 0x00036d0000047ab9 */ /* 0x000fe20000000800 */
[----:B------:R-:W-:Y:S01]  /*0db0*/  ULDC UR50, c[0x0][0x404] ;  /* 0x0001010000327ab9 */ /* 0x000fe20000000800 */
[----:B------:R-:W-:-:S02]  /*0dc0*/  UISETP.NE.AND UP2, UPT, UR4, 0x1, UPT ;  /* 0x000000010400788c */ /* 0x000fc4000bf45270 */
[----:B------:R-:W-:Y:S02]  /*0dd0*/  UIADD3 UR11, UR46, 0x18400, URZ ;  /* 0x000184002e0b7890 */ /* 0x000fe4000fffe03f */
[----:B------:R-:W-:Y:S01]  /*0de0*/  USEL UR50, UR50, 0x1, UP0 ;  /* 0x0000000132327887 */ /* 0x000fe20008000000 */
[----:B------:R-:W-:Y:S01]  /*0df0*/  ULDC UR10, c[0x0][0x2e0] ;  /* 0x0000b800000a7ab9 */ /* 0x000fe20000000800 */
[----:B------:R-:W-:Y:S02]  /*0e00*/  ULOP3.LUT UP0, URZ, UR11, 0x1bf, URZ, 0xc0, !UPT ;  /* 0x000001bf0b3f7892 */ /* 0x000fe4000f80c03f */
[----:B------:R-:W-:Y:S01]  /*0e10*/  UIMAD UR50, UR50, UR10, URZ ;  /* 0x0000000a323272a4 */ /* 0x000fe2000f8e023f */
[----:B------:R-:W-:Y:S01]  /*0e20*/  @UP1 ULDC UR6, c[0x0][0xdac] ;  /* 0x00036b0000061ab9 */ /* 0x000fe20000000800 */
[----:B------:R-:W-:Y:S01]  /*0e30*/  @UP1 ULDC UR12, c[0x0][0xdb0] ;  /* 0x00036c00000c1ab9 */ /* 0x000fe20000000800 */
[----:B-1----:R-:W-:Y:S01]  /*0e40*/  R2UR UR8, R0 ;  /* 0x00000000000872ca */ /* 0x002fe200000e0000 */
[----:B------:R-:W-:Y:S01]  /*0e50*/  UIMAD.WIDE.U32 UR6, UR44, UR6, URZ ;  /* 0x000000062c0672a5 */ /* 0x000fe2000f8e003f */
[----:B------:R-:W-:Y:S01]  /*0e60*/  PLOP3.LUT P0, PT, PT, PT, UP0, 0x80, 0x0 ;  /* 0x000000000000781c */ /* 0x000fe20003f0f008 */
[----:B------:R-:W-:-:S02]  /*0e70*/  UMOV UR37, UR44 ;  /* 0x0000002c00257c82 */ /* 0x000fc40008000000 */
[----:B------:R-:W-:-:S07]  /*0e80*/  @UP1 USHF.R.U32.HI UR37, URZ, UR12, UR7 ;  /* 0x0000000c3f251299 */ /* 0x000fce0008011607 */
[----:B------:R-:W-:Y:S01]  /*0e90*/  UMOV UR36, UR37 ;  /* 0x0000002500247c82 */ /* 0x000fe20008000000 */
[----:B------:R-:W-:-:S04]  /*0ea0*/  ULEA.HI UR4, UR8, UR8, URZ, 0x1 ;  /* 0x0000000808047291 */ /* 0x000fc8000f8f083f */
[----:B------:R-:W-:-:S03]  /*0eb0*/  ULOP3.LUT UR9, UR4, 0x1e, URZ, 0xc0, !UPT ;  /* 0x0000001e04097892 */ /* 0x000fc6000f8ec03f */
[----:B------:R-:W-:Y:S01]  /*0ec0*/  @UP2 ULDC.64 UR4, c[0x0][0xdb8] ;  /* 0x00036e0000042ab9 */ /* 0x000fe20000000a00 */
[----:B------:R-:W-:Y:S02]  /*0ed0*/  UIADD3 UR9, UR8, -UR9, URZ ;  /* 0x8000000908097290 */ /* 0x000fe4000fffe03f */
[----:B------:R-:W-:Y:S02]  /*0ee0*/  UIADD3 UR8, UR50, 0x5f, URZ ;  /* 0x0000005f32087890 */ /* 0x000fe4000fffe03f */
[----:B------:R-:W-:Y:S02]  /*0ef0*/  ULEA UR10, UR9, UR11, 0xd ;  /* 0x0000000b090a7291 */ /* 0x000fe4000f8e683f */
[----:B------:R-:W-:Y:S02]  /*0f00*/  UIMAD.WIDE UR8, UR8, 0x2aaaaaab, URZ ;  /* 0x2aaaaaab080878a5 */ /* 0x000fe4000f8e023f */
[----:B------:R-:W-:Y:S02]  /*0f10*/  UIMAD.WIDE.U32 UR6, UR37, UR4, URZ ;  /* 0x00000004250672a5 */ /* 0x000fe4000f8e003f */
[----:B------:R-:W-:-:S02]  /*0f20*/  USHF.R.U32.HI UR10, URZ, 0x4, UR10 ;  /* 0x000000043f0a7899 */ /* 0x000fc4000801160a */
[----:B------:R-:W-:Y:S02]  /*0f30*/  USHF.R.U32.HI UR47, URZ, 0x1f, UR9 ;  /* 0x0000001f3f2f7899 */ /* 0x000fe40008011609 */
[----:B------:R-:W-:Y:S02]  /*0f40*/  ULOP3.LUT UR51, UR10, 0x3fff, URZ, 0xc0, !UPT ;  /* 0x00003fff0a337892 */ /* 0x000fe4000f8ec03f */
[----:B------:R-:W-:Y:S02]  /*0f50*/  @UP2 USHF.R.U32.HI UR36, URZ, UR5, UR7 ;  /* 0x000000053f242299 */ /* 0x000fe40008011607 */
[----:B------:R-:W-:Y:S01]  /*0f60*/  ULEA.HI.SX32 UR47, UR9, UR47, 0x1c ;  /* 0x0000002f092f7291 */ /* 0x000fe2000f8fe23f */
[----:B--2---:R-:W-:Y:S11]  /*0f70*/  @!P0 BRA `(.L_x_7226) ;  /* 0x0000000000408947 */ /* 0x004ff60003800000 */
        /* <DEDUP_REMOVED lines=16> */
.L_x_7226:
[----:B------:R-:W-:Y:S01]  /*1080*/  ULOP3.LUT UR4, UR43, 0x1, URZ, 0xc0, !UPT ;  /* 0x000000012b047892 */ /* 0x000fe2000f8ec03f */
[----:B------:R-:W-:-:S05]  /*1090*/  VIADD R6, R18, 0x8 ;  /* 0x0000000812067836 */ /* 0x000fca0000000000 */
[----:B------:R-:W-:-:S05]  /*10a0*/  IMAD.U32 R0, RZ, RZ, UR4 ;  /* 0x00000004ff007e24 */ /* 0x000fca000f8e00ff */
[----:B------:R-:W-:-:S04]  /*10b0*/  SHF.L.U32 R0, R0, 0x1f, RZ ;  /* 0x0000001f00007819 */ /* 0x000fc800000006ff */
[----:B------:R-:W1:Y:S02]  /*10c0*/  SYNCS.PHASECHK.TRANS64.TRYWAIT P0, [UR46+0x22800], R0 ;  /* 0x02280000ff0075a7 */ /* 0x000e64000800016e */
[----:B-1----:R-:W-:Y:S05]  /*10d0*/  @!P0 BRA `(.L_x_7227) ;  /* 0x0000008800848947 */ /* 0x002fea0003800000 */
.L_x_7304:
[----:B-1----:R-:W-:Y:S01]  /*10e0*/  MOV R0, UR45 ;  /* 0x0000002d00007c02 */ /* 0x002fe20008000f00 */
[----:B------:R-:W-:Y:S05]  /*10f0*/  WARPSYNC.ALL ;  /* 0x0000000000007948 */ /* 0x000fea0003800000 */
[----:B------:R1:W-:Y:S01]  /*1100*/  BAR.SYNC.DEFER_BLOCKING R6, 0x100 ;  /* 0x000400060000751d */ /* 0x0003e20000010000 */
[----:B------:R-:W-:-:S13]  /*1110*/  ISETP.NE.AND P0, PT, R0, 0x3, PT ;  /* 0x000000030000780c */ /* 0x000fda0003f05270 */
[----:B-1----:R-:W-:Y:S05]  /*1120*/  @!P0 BRA `(.L_x_7228) ;  /* 0x0000000000048947 */ /* 0x002fea0003800000 */
[----:B------:R-:W-:Y:S01]  /*1130*/  BPT.TRAP 0x1 ;  /* 0x000000040000795c */ /* 0x000fe20000300000 */
.L_x_7228:
[----:B------:R-:W-:Y:S01]  /*1140*/  ULEA UR21, UR39, UR46, 0x3 ;  /* 0x0000002e27157291 */ /* 0x000fe2000f8e183f */
[----:B------:R-:W-:-:S05]  /*1150*/  IMAD.U32 R7, RZ, RZ, UR42 ;  /* 0x0000002aff077e24 */ /* 0x000fca000f8e00ff */
[----:B------:R-:W-:-:S04]  /*1160*/  SHF.L.U32 R7, R7, 0x1f, RZ ;  /* 0x0000001f07077819 */ /* 0x000fc800000006ff */
[----:B------:R1:W2:Y:S01]  /*1170*/  SYNCS.PHASECHK.TRANS64.TRYWAIT P1, [UR21+0x22830], R7 ;  /* 0x02283007ff0075a7 */ /* 0x0002a20008020155 */
[----:B------:R-:W-:Y:S05]  /*1180*/  @!P0 BRA `(.L_x_7229) ;  /* 0x0000000000048947 */ /* 0x000fea0003800000 */
[----:B------:R-:W-:Y:S01]  /*1190*/  BPT.TRAP 0x1 ;  /* 0x000000040000795c */ /* 0x000fe20000300000 */
.L_x_7229:
[----:B--2---:R-:W-:Y:S05]  /*11a0*/  @P1 BRA `(.L_x_7230) ;  /* 0x0000000000081947 */ /* 0x004fea0003800000 */
[----:B------:R-:W2:Y:S02]  /*11b0*/  SYNCS.PHASECHK.TRANS64.TRYWAIT P1, [UR21+0x22830], R7 ;  /* 0x02283007ff0075a7 */ /* 0x000ea40008020155 */
[----:B--2---:R-:W-:Y:S05]  /*11c0*/  @!P1 BRA `(.L_x_7231) ;  /* 0x0000008800609947 */ /* 0x004fea0003800000 */
.L_x_7230:
[----:B------:R-:W-:Y:S01]  /*11d0*/  UIADD3 UR4, UR46, 0x1c400, URZ ;  /* 0x0001c4002e047890 */ /* 0x000fe2000fffe03f */
[----:B------:R-:W-:Y:S01]  /*11e0*/  WARPGROUP.ARRIVE ;  /* 0x00000000000079c5 */ /* 0x000fe20000000000 */
[----:B------:R-:W-:Y:S01]  /*11f0*/  ULOP3.LUT UR16, UR51, 0x10000, URZ, 0xfc, !UPT ;  /* 0x0001000033107892 */ /* 0x000fe2000f8efc3f */
[----:B------:R-:W-:Y:S01]  /*1200*/  P2R R15, PR, RZ, 0x1 ;  /* 0x00000001ff0f7803 */ /* 0x000fe20000000000 */
[----:B------:R-:W-:-:S03]  /*1210*/  USHF.R.U32.HI UR4, URZ, 0x4, UR4 ;  /* 0x000000043f047899 */ /* 0x000fc60008011604 */
[----:B------:R-:W3:Y:S01]  /*1220*/  S2R R21, SR_TID.X ;  /* 0x0000000000157919 */ /* 0x000ee20000002100 */
[----:B------:R-:W-:Y:S01]  /*1230*/  UMOV UR17, 0x40000040 ;  /* 0x4000004000117882 */ /* 0x000fe20000000000 */
[----:B------:R-:W-:Y:S01]  /*1240*/  UMOV UR19, 0x40000040 ;  /* 0x4000004000137882 */ /* 0x000fe20000000000 */
[----:B------:R-:W-:Y:S01]  /*1250*/  ULOP3.LUT UR4, UR4, 0x3fff, URZ, 0xc0, !UPT ;  /* 0x00003fff04047892 */ /* 0x000fe2000f8ec03f */
[----:B------:R-:W-:Y:S01]  /*1260*/  UMOV UR5, 0x40000040 ;  /* 0x4000004000057882 */ /* 0x000fe20000000000 */
[----:B------:R-:W-:Y:S02]  /*1270*/  UMOV UR7, 0x40000040 ;  /* 0x4000004000077882 */ /* 0x000fe40000000000 */
[----:B------:R-:W-:Y:S02]  /*1280*/  ULOP3.LUT UR20, UR4, 0x10000, URZ, 0xfc, !UPT ;  /* 0x0001000004147892 */ /* 0x000fe4000f8efc3f */
[----:B------:R-:W-:Y:S02]  /*1290*/  UIADD3 UR4, UR16, 0x2, URZ ;  /* 0x0000000210047890 */ /* 0x000fe4000fffe03f */
[----:B------:R-:W-:-:S02]  /*12a0*/  UIMAD UR18, UR39, 0x300, UR20 ;  /* 0x00000300271278a4 */ /* 0x000fc4000f8e0214 */
[----:B------:R-:W-:Y:S02]  /*12b0*/  UIADD3 UR8, UR16, 0x4, URZ ;  /* 0x0000000410087890 */ /* 0x000fe4000fffe03f */
[----:B------:R-:W-:Y:S02]  /*12c0*/  UIADD3 UR6, UR18, 0x2, URZ ;  /* 0x0000000212067890 */ /* 0x000fe4000fffe03f */
[----:B------:R-:W-:Y:S01]  /*12d0*/  UIADD3 UR10, UR18, 0x4, URZ ;  /* 0x00000004120a7890 */ /* 0x000fe2000fffe03f */
[----:B------:R-:W-:Y:S02]  /*12e0*/  UMOV UR9, 0x40000040 ;  /* 0x4000004000097882 */ /* 0x000fe40000000000 */
[----:B------:R-:W-:Y:S01]  /*12f0*/  HGMMA.64x96x16.F32 R24, gdesc[UR16], RZ, !UPT, gsb0 ;  /* 0x01600000101879f0 */ /* 0x000fe2000c0008ff */
[----:B------:R-:W-:Y:S01]  /*1300*/  UMOV UR11, 0x40000040 ;  /* 0x40000040000b7882 */ /* 0x000fe20000000000 */
[----:B------:R-:W-:Y:S02]  /*1310*/  UIADD3 UR12, UR16, 0x6, URZ ;  /* 0x00000006100c7890 */ /* 0x000fe4000fffe03f */
[----:B------:R-:W-:Y:S01]  /*1320*/  UIADD3 UR14, UR18, 0x6, URZ ;  /* 0x00000006120e7890 */ /* 0x000fe2000fffe03f */
[----:B------:R-:W-:Y:S01]  /*1330*/  UMOV UR13, 0x40000040 ;  /* 0x40000040000d7882 */ /* 0x000fe20000000000 */
[----:B------:R-:W-:Y:S01]  /*1340*/  UMOV UR15, 0x40000040 ;  /* 0x40000040000f7882 */ /* 0x000fe20000000000 */
[----:B---3--:R-:W-:Y:S01]  /*1350*/  LOP3.LUT R21, R21, 0x7f, RZ, 0xc0, !PT ;  /* 0x0000007f15157812 */ /* 0x008fe200078ec0ff */
[----:B------:R-:W-:-:S02]  /*1360*/  WARPGROUP.DEPBAR.LE gsb0, 0x0 ;  /* 0x00008000000079c5 */ /* 0x000fc40000010000 */
[----:B------:R-:W-:-:S06]  /*1370*/  WARPGROUP.ARRIVE ;  /* 0x00000000000079c5 */ /* 0x000fcc0000000000 */
[----:B------:R-:W-:Y:S01]  /*1380*/  HGMMA.64x96x16.F32 R24, gdesc[UR4], R24, gsb0 ;  /* 0x01600000041879f0 */ /* 0x000fe20008000818 */
[----:B------:R-:W-:Y:S01]  /*1390*/  ULDC UR7, c[0x0][0x9d8] ;  /* 0x0002760000077ab9 */ /* 0x000fe20000000800 */
[----:B------:R-:W-:-:S04]  /*13a0*/  UIMAD UR6, UR47, -0x60, UR50 ;  /* 0xffffffa02f0678a4 */ /* 0x000fc8000f8e0232 */
[----:B------:R-:W-:-:S06]  /*13b0*/  UIADD3 UR6, UR6, 0x60, URZ ;  /* 0x0000006006067890 */ /* 0x000fcc000fffe03f */
[----:B------:R-:W-:-:S04]  /*13c0*/  IMAD.U32 R4, RZ, RZ, UR6 ;  /* 0x00000006ff047e24 */ /* 0x000fc8000f8e00ff */
[----:B------:R-:W-:-:S05]  /*13d0*/  IMAD R4, R23, -0x2, R4 ;  /* 0xfffffffe17047824 */ /* 0x000fca00078e0204 */
        /* <DEDUP_REMOVED lines=8> */
[----:B------:R-:W-:Y:S01]  /*1460*/  HGMMA.64x96x16.F32 R24, gdesc[UR8], R24, gsb0 ;  /* 0x01600000081879f0 */ /* 0x000fe20008000818 */
[----:B------:R-:W-:Y:S02]  /*1470*/  ULDC UR10, c[0x0][0x988] ;  /* 0x00026200000a7ab9 */ /* 0x000fe40000000800 */
        /* <DEDUP_REMOVED lines=27> */
[----:B---3--:R-:W-:Y:S01]  /*1630*/  FSEL R24, R24, -INF , P6 ;  /* 0xff80000018187808 */ /* 0x008fe20003000000 */
[----:B------:R-:W-:Y:S01]  /*1640*/  FMUL.FTZ R48, R48, UR7 ;  /* 0x0000000730307c20 */ /* 0x000fe20008410000 */
[----:B------:R-:W-:Y:S01]  /*1650*/  FMUL.FTZ R42, R42, UR7 ;  /* 0x000000072a2a7c20 */ /* 0x000fe20008410000 */
[----:B------:R-:W-:Y:S01]  /*1660*/  FMUL.FTZ R49, R49, UR7 ;  /* 0x0000000731317c20 */ /* 0x000fe20008410000 */
[----:B------:R-:W-:Y:S01]  /*1670*/  FMUL.FTZ R43, R43, UR7 ;  /* 0x000000072b2b7c20 */ /* 0x000fe20008410000 */
[----:B------:R-:W-:Y:S01]  /*1680*/  FMUL.FTZ R52, R52, UR7 ;  /* 0x0000000734347c20 */ /* 0x000fe20008410000 */
[----:B------:R-:W-:Y:S01]  /*1690*/  FMUL.FTZ R47, R47, UR7 ;  /* 0x000000072f2f7c20 */ /* 0x000fe20008410000 */
[----:B------:R-:W3:Y:S01]  /*16a0*/  MUFU.TANH R29, R29 ;  /* 0x0000001d001d7308 */ /* 0x000ee20000002400 */
        /* <DEDUP_REMOVED lines=9> */
[----:B------:R-:W-:Y:S01]  /*1740*/  FMUL.FTZ R51, R51, UR7 ;  /* 0x0000000733337c20 */ /* 0x000fe20008410000 */
[----:B------:R-:W-:Y:S01]  /*1750*/  FMUL.FTZ R60, R60, UR7 ;  /* 0x000000073c3c7c20 */ /* 0x000fe20008410000 */
[----:B------:R-:W-:Y:S01]  /*1760*/  FMUL.FTZ R54, R54, UR7 ;  /* 0x0000000736367c20 */ /* 0x000fe20008410000 */
[----:B------:R-:W-:Y:S01]  /*1770*/  FMNMX.FTZ R12, R28, R5, !PT ;  /* 0x000000051c0c7209 */ /* 0x000fe20007810000 */
[----:B------:R-:W-:Y:S01]  /*1780*/  FMUL.FTZ R61, R61, UR7 ;  /* 0x000000073d3d7c20 */ /* 0x000fe20008410000 */
[----:B------:R-:W-:Y:S01]  /*1790*/  FMUL.FTZ R55, R55, UR7 ;  /* 0x0000000737377c20 */ /* 0x000fe20008410000 */
[----:B--2---:R-:W2:Y:S01]  /*17a0*/  MUFU.TANH R0, R26 ;  /* 0x0000001a00007308 */ /* 0x004ea20000002400 */
        /* <DEDUP_REMOVED lines=16> */
[----:B--2---:R-:W-:Y:S01]  /*18b0*/  FSEL R0, R0, -INF , P6 ;  /* 0xff80000000007808 */ /* 0x004fe20003000000 */
[----:B------:R-:W-:Y:S01]  /*18c0*/  FMUL.FTZ R70, R70, UR7 ;  /* 0x0000000746467c20 */ /* 0x000fe20008410000 */
[----:B------:R-:W-:Y:S01]  /*18d0*/  ISETP.GT.AND P6, PT, R4, 0x18, PT ;  /* 0x000000180400780c */ /* 0x000fe20003fc4270 */
[----:B------:R-:W-:-:S04]  /*18e0*/  FMUL.FTZ R71, R71, UR7 ;  /* 0x0000000747477c20 */ /* 0x000fc80008410000 */
[----:B------:R-:W2:Y:S01]  /*18f0*/  MUFU.TANH R36, R36 ;  /* 0x0000002400247308 */ /* 0x000ea20000002400 */
[----:B---3--:R-:W-:-:S04]  /*1900*/  FSEL R33, R33, -INF , P2 ;  /* 0xff80000021217808 */ /* 0x008fc80001000000 */
[----:B------:R-:W-:-:S03]  /*1910*/  FMNMX.FTZ R5, R33, R12, !PT ;  /* 0x0000000c21057209 */ /* 0x000fc60007810000 */
[----:B------:R-:W3:Y:S01]  /*1920*/  MUFU.TANH R8, R30 ;  /* 0x0000001e00087308 */ /* 0x000ee20000002400 */
[----:B----4-:R-:W-:Y:S02]  /*1930*/  FSEL R3, R3, -INF , P5 ;  /* 0xff80000003037808 */ /* 0x010fe40002800000 */
[----:B------:R-:W-:-:S05]  /*1940*/  ISETP.GT.AND P5, PT, R4, 0x19, PT ;  /* 0x000000190400780c */ /* 0x000fca0003fa4270 */
[----:B------:R-:W4:Y:S01]  /*1950*/  MUFU.TANH R37, R37 ;  /* 0x0000002500257308 */ /* 0x000f220000002400 */
[----:B--2---:R-:W-:-:S04]  /*1960*/  FSEL R36, R36, -INF , P6 ;  /* 0xff80000024247808 */ /* 0x004fc80003000000 */
[----:B------:R-:W-:-:S03]  /*1970*/  FMNMX.FTZ R12, R36, R5, !PT ;  /* 0x00000005240c7209 */ /* 0x000fc60007810000 */
[----:B------:R-:W2:Y:S01]  /*1980*/  MUFU.TANH R9, R31 ;  /* 0x0000001f00097308 */ /* 0x000ea20000002400 */
[----:B---3--:R-:W-:Y:S02]  /*1990*/  FSEL R8, R8, -INF , P4 ;  /* 0xff80000008087808 */ /* 0x008fe40002000000 */
[----:B------:R-:W-:-:S05]  /*19a0*/  ISETP.GT.AND P4, PT, R4, 0x20, PT ;  /* 0x000000200400780c */ /* 0x000fca0003f84270 */
[----:B------:R-:W3:Y:S01]  /*19b0*/  MUFU.TANH R40, R40 ;  /* 0x0000002800287308 */ /* 0x000ee20000002400 */
[----:B----4-:R-:W-:-:S04]  /*19c0*/  FSEL R37, R37, -INF , P5 ;  /* 0xff80000025257808 */ /* 0x010fc80002800000 */
[----:B------:R-:W-:-:S03]  /*19d0*/  FMNMX.FTZ R5, R37, R12, !PT ;  /* 0x0000000c25057209 */ /* 0x000fc60007810000 */
[----:B------:R-:W4:Y:S01]  /*19e0*/  MUFU.TANH R10, R34 ;  /* 0x00000022000a7308 */ /* 0x000f220000002400 */
[----:B--2---:R-:W-:Y:S02]  /*19f0*/  FSEL R9, R9, -INF , P3 ;  /* 0xff80000009097808 */ /* 0x004fe40001800000 */
[----:B------:R-:W-:-:S05]  /*1a00*/  ISETP.GT.AND P3, PT, R4, 0x21, PT ;  /* 0x000000210400780c */ /* 0x000fca0003f64270 */
        /* <DEDUP_REMOVED lines=88> */
[----:B--2---:R-:W-:-:S04]  /*1f90*/  FSEL R69, R69, -INF , P1 ;  /* 0xff80000045457808 */ /* 0x004fc80000800000 */
[----:B------:R-:W-:-:S03]  /*1fa0*/  FMNMX.FTZ R5, R69, R4, !PT ;  /* 0x0000000445057209 */ /* 0x000fc60007810000 */
[----:B------:R-:W2:Y:S01]  /*1fb0*/  MUFU.TANH R66, R66 ;  /* 0x0000004200427308 */ /* 0x000ea20000002400 */
[----:B---3--:R-:W-:Y:S01]  /*1fc0*/  FSEL R62, R62, -INF , P6 ;  /* 0xff8000003e3e7808 */ /* 0x008fe20003000000 */
[----:B------:R-:W3:Y:S06]  /*1fd0*/  SHFL.BFLY PT, R4, R5, 0x2, 0x1f ;  /* 0x0c401f0005047f89 */ /* 0x000eec00000e0000 */
[----:B------:R-:W5:Y:S01]  /*1fe0*/  MUFU.TANH R67, R67 ;  /* 0x0000004300437308 */ /* 0x000f620000002400 */
[----:B----4-:R-:W-:-:S07]  /*1ff0*/  FSEL R63, R63, -INF , P5 ;  /* 0xff8000003f3f7808 */ /* 0x010fce0002800000 */
[----:B------:R-:W4:Y:S01]  /*2000*/  MUFU.TANH R70, R70 ;  /* 0x0000004600467308 */ /* 0x000f220000002400 */
[----:B--2---:R-:W-:-:S07]  /*2010*/  FSEL R66, R66, -INF , P4 ;  /* 0xff80000042427808 */ /* 0x004fce0002000000 */
[----:B------:R-:W2:Y:S01]  /*2020*/  MUFU.TANH R71, R71 ;  /* 0x0000004700477308 */ /* 0x000ea20000002400 */
[----:B-----5:R-:W-:Y:S02]  /*2030*/  FSEL R67, R67, -INF , P3 ;  /* 0xff80000043437808 */ /* 0x020fe40001800000 */
[----:B---3--:R-:W-:Y:S02]  /*2040*/  FMNMX.FTZ R12, R5, R4, !PT ;  /* 0x00000004050c7209 */ /* 0x008fe40007810000 */
[----:B------:R-:W-:-:S03]  /*2050*/  FMNMX.FTZ R5, R0, R3, !PT ;  /* 0x0000000300057209 */ /* 0x000fc60007810000 */
[----:B------:R-:W3:Y:S01]  /*2060*/  SHFL.BFLY PT, R13, R12, 0x1, 0x1f ;  /* 0x0c201f000c0d7f89 */ /* 0x000ee200000e0000 */
[----:B----4-:R-:W-:Y:S02]  /*2070*/  FSEL R70, R70, -INF , P2 ;  /* 0xff80000046467808 */ /* 0x010fe40001000000 */
[----:B--2---:R-:W-:Y:S02]  /*2080*/  FSEL R71, R71, -INF , P1 ;  /* 0xff80000047477808 */ /* 0x004fe40000800000 */
[----:B---3--:R-:W-:Y:S02]  /*2090*/  FMNMX.FTZ R4, R12, R13, !PT ;  /* 0x0000000d0c047209 */ /* 0x008fe40007810000 */
[----:B------:R-:W-:Y:S02]  /*20a0*/  FMNMX.FTZ R12, R8, R5, !PT ;  /* 0x00000005080c7209 */ /* 0x000fe40007810000 */
[C---:B------:R-:W-:Y:S01]  /*20b0*/  FSETP.NEU.FTZ.AND P0, PT, R4.reuse, -INF , PT ;  /* 0xff8000000400780b */ /* 0x040fe20003f1d000 */
[----:B------:R-:W-:Y:S01]  /*20c0*/  FMUL.FTZ R13, R4, UR10 ;  /* 0x0000000a040d7c20 */ /* 0x000fe20008410000 */
[----:B------:R-:W-:-:S04]  /*20d0*/  FMNMX.FTZ R5, R9, R12, !PT ;  /* 0x0000000c09057209 */ /* 0x000fc80007810000 */
[----:B------:R-:W-:Y:S02]  /*20e0*/  FMNMX.FTZ R12, R10, R5, !PT ;  /* 0x000000050a0c7209 */ /* 0x000fe40007810000 */
[----:B------:R-:W-:Y:S02]  /*20f0*/  FSEL R14, R13, RZ, P0 ;  /* 0x000000ff0d0e7208 */ /* 0x000fe40000000000 */
[----:B------:R-:W-:Y:S02]  /*2100*/  FMNMX.FTZ R5, R11, R12, !PT ;  /* 0x0000000c0b057209 */ /* 0x000fe40007810000 */
[----:B------:R-:W-:Y:S01]  /*2110*/  ISETP.NE.AND P0, PT, R15, RZ, PT ;  /* 0x000000ff0f00720c */ /* 0x000fe20003f05270 */
        /* <DEDUP_REMOVED lines=13> */
[----:B------:R-:W-:Y:S01]  /*21f0*/  FMNMX.FTZ R5, R43, R12, !PT ;  /* 0x0000000c2b057209 */ /* 0x000fe20007810000 */
[----:B------:R-:W2:Y:S01]  /*2200*/  MUFU.EX2 R25, R25 ;  /* 0x0000001900197308 */ /* 0x000ea20000000800 */
[--C-:B------:R-:W-:Y:S01]  /*2210*/  FFMA.FTZ R41, R41, UR10, -R14.reuse ;  /* 0x0000000a29297c23 */ /* 0x100fe2000801080e */
        /* <DEDUP_REMOVED lines=14> */
[----:B------:R-:W3:Y:S01]  /*2300*/  MUFU.EX2 R29, R29 ;  /* 0x0000001d001d7308 */ /* 0x000ee20000000800 */
[--C-:B------:R-:W-:Y:S01]  /*2310*/  FFMA.FTZ R61, R61, UR10, -R14.reuse ;  /* 0x0000000a3d3d7c23 */ /* 0x100fe2000801080e */
[--C-:B------:R-:W-:Y:S01]  /*2320*/  FFMA.FTZ R64, R64, UR10, -R14.reuse ;  /* 0x0000000a40407c23 */ /* 0x100fe2000801080e */
[----:B------:R-:W-:Y:S01]  /*2330*/  FMNMX.FTZ R12, R54, R5, !PT ;  /* 0x00000005360c7209 */ /* 0x000fe20007810000 */
[--C-:B------:R-:W-:Y:S01]  /*2340*/  FFMA.FTZ R65, R65, UR10, -R14.reuse ;  /* 0x0000000a41417c23 */ /* 0x100fe2000801080e */
[--C-:B------:R-:W-:Y:S01]  /*2350*/  FFMA.FTZ R68, R68, UR10, -R14.reuse ;  /* 0x0000000a44447c23 */ /* 0x100fe2000801080e */
[----:B------:R-:W-:Y:S01]  /*2360*/  FFMA.FTZ R14, R69, UR10, -R14 ;  /* 0x0000000a450e7c23 */ /* 0x000fe2000801080e */
[----:B------:R-:W-:Y:S01]  /*2370*/  FMNMX.FTZ R5, R55, R12, !PT ;  /* 0x0000000c37057209 */ /* 0x000fe20007810000 */
[----:B------:R-:W-:Y:S01]  /*2380*/  MUFU.EX2 R32, R32 ;  /* 0x0000002000207308 */ /* 0x000fe20000000800 */
[----:B--2---:R-:W-:-:S02]  /*2390*/  F2FP.F16.F32.PACK_AB R152, R25, R24 ;  /* 0x000000181998723e */ /* 0x004fc400000000ff */
[----:B------:R-:W-:-:S04]  /*23a0*/  FMNMX.FTZ R12, R58, R5, !PT ;  /* 0x000000053a0c7209 */ /* 0x000fc80007810000 */
[----:B------:R-:W-:Y:S01]  /*23b0*/  FMNMX.FTZ R5, R59, R12, !PT ;  /* 0x0000000c3b057209 */ /* 0x000fe20007810000 */
[----:B------:R-:W2:Y:S01]  /*23c0*/  MUFU.EX2 R33, R33 ;  /* 0x0000002100217308 */ /* 0x000ea20000000800 */
[----:B---3--:R-:W-:Y:S02]  /*23d0*/  F2FP.F16.F32.PACK_AB R154, R29, R28 ;  /* 0x0000001c1d9a723e */ /* 0x008fe400000000ff */
[----:B------:R-:W-:-:S04]  /*23e0*/  FMNMX.FTZ R12, R62, R5, !PT ;  /* 0x000000053e0c7209 */ /* 0x000fc80007810000 */
[----:B------:R-:W-:Y:S01]  /*23f0*/  FMNMX.FTZ R5, R63, R12, !PT ;  /* 0x0000000c3f057209 */ /* 0x000fe20007810000 */
[----:B------:R-:W-:Y:S03]  /*2400*/  MUFU.EX2 R36, R36 ;  /* 0x0000002400247308 */ /* 0x000fe60000000800 */
[----:B------:R-:W-:-:S04]  /*2410*/  FMNMX.FTZ R12, R66, R5, !PT ;  /* 0x00000005420c7209 */ /* 0x000fc80007810000 */
[----:B------:R-:W-:Y:S01]  /*2420*/  FMNMX.FTZ R5, R67, R12, !PT ;  /* 0x0000000c43057209 */ /* 0x000fe20007810000 */
[----:B------:R-:W3:Y:S01]  /*2430*/  MUFU.EX2 R37, R37 ;  /* 0x0000002500257308 */ /* 0x000ee20000000800 */
[----:B--2---:R-:W-:Y:S02]  /*2440*/  F2FP.F16.F32.PACK_AB R156, R33, R32 ;  /* 0x00000020219c723e */ /* 0x004fe400000000ff */
[----:B------:R-:W-:-:S04]  /*2450*/  FMNMX.FTZ R12, R70, R5, !PT ;  /* 0x00000005460c7209 */ /* 0x000fc80007810000 */
[----:B------:R-:W-:Y:S01]  /*2460*/  FMNMX.FTZ R12, R71, R12, !PT ;  /* 0x0000000c470c7209 */ /* 0x000fe20007810000 */
[----:B------:R-:W-:Y:S04]  /*2470*/  MUFU.EX2 R40, R40 ;  /* 0x0000002800287308 */ /* 0x000fe80000000800 */
[----:B------:R-:W2:Y:S04]  /*2480*/  SHFL.BFLY PT, R5, R12, 0x2, 0x1f ;  /* 0x0c401f000c057f89 */ /* 0x000ea800000e0000 */
[----:B------:R-:W4:Y:S01]  /*2490*/  MUFU.EX2 R41, R41 ;  /* 0x0000002900297308 */ /* 0x000f220000000800 */
[----:B---3--:R-:W-:-:S07]  /*24a0*/  F2FP.F16.F32.PACK_AB R158, R37, R36 ;  /* 0x00000024259e723e */ /* 0x008fce00000000ff */
[----:B------:R-:W-:Y:S08]  /*24b0*/  MUFU.EX2 R44, R44 ;  /* 0x0000002c002c7308 */ /* 0x000ff00000000800 */
[----:B------:R-:W3:Y:S01]  /*24c0*/  MUFU.EX2 R45, R45 ;  /* 0x0000002d002d7308 */ /* 0x000ee20000000800 */
[----:B----4-:R-:W-:Y:S02]  /*24d0*/  F2FP.F16.F32.PACK_AB R160, R41, R40 ;  /* 0x0000002829a0723e */ /* 0x010fe400000000ff */
[----:B--2---:R-:W-:-:S05]  /*24e0*/  FMNMX.FTZ R13, R12, R5, !PT ;  /* 0x000000050c0d7209 */ /* 0x004fca0007810000 */
[----:B------:R-:W-:Y:S01]  /*24f0*/  MUFU.EX2 R48, R48 ;  /* 0x0000003000307308 */ /* 0x000fe20000000800 */
[----:B------:R-:W2:Y:S07]  /*2500*/  SHFL.BFLY PT, R12, R13, 0x1, 0x1f ;  /* 0x0c201f000d0c7f89 */ /* 0x000eae00000e0000 */
[----:B------:R-:W4:Y:S01]  /*2510*/  MUFU.EX2 R49, R49 ;  /* 0x0000003100317308 */ /* 0x000f220000000800 */
[----:B---3--:R-:W-:-:S07]  /*2520*/  F2FP.F16.F32.PACK_AB R162, R45, R44 ;  /* 0x0000002c2da2723e */ /* 0x008fce00000000ff */
[----:B------:R-:W-:Y:S08]  /*2530*/  MUFU.EX2 R52, R52 ;  /* 0x0000003400347308 */ /* 0x000ff00000000800 */
[----:B------:R-:W-:Y:S01]  /*2540*/  MUFU.EX2 R53, R53 ;  /* 0x0000003500357308 */ /* 0x000fe20000000800 */
[----:B--2---:R-:W-:Y:S02]  /*2550*/  FMNMX.FTZ R5, R13, R12, !PT ;  /* 0x0000000c0d057209 */ /* 0x004fe40007810000 */
[----:B----4-:R-:W-:-:S02]  /*2560*/  F2FP.F16.F32.PACK_AB R164, R49, R48 ;  /* 0x0000003031a4723e */ /* 0x010fc400000000ff */
[C---:B------:R-:W-:Y:S01]  /*2570*/  FSETP.NEU.FTZ.AND P1, PT, R5.reuse, -INF , PT ;  /* 0xff8000000500780b */ /* 0x040fe20003f3d000 */
[----:B------:R-:W-:Y:S02]  /*2580*/  FMUL.FTZ R12, R5, UR10 ;  /* 0x0000000a050c7c20 */ /* 0x000fe40008410000 */
[----:B------:R-:W-:Y:S03]  /*2590*/  MUFU.EX2 R13, R14 ;  /* 0x0000000e000d7308 */ /* 0x000fe60000000800 */
[----:B------:R-:W-:Y:S02]  /*25a0*/  FSEL R12, R12, RZ, P1 ;  /* 0x000000ff0c0c7208 */ /* 0x000fe40000800000 */
[----:B------:R-:W-:-:S03]  /*25b0*/  ISETP.NE.AND P1, PT, R21, RZ, PT ;  /* 0x000000ff1500720c */ /* 0x000fc60003f25270 */
        /* <DEDUP_REMOVED lines=19> */
[--C-:B------:R-:W-:Y:S01]  /*26f0*/  FFMA.FTZ R59, R59, UR10, -R12.reuse ;  /* 0x0000000a3b3b7c23 */ /* 0x100fe2000801080c */
[----:B------:R4:W5:Y:S01]  /*2700*/  MUFU.EX2 R155, R8 ;  /* 0x00000008009b7308 */ /* 0x0009620000000800 */
[----:B--2---:R-:W-:Y:S01]  /*2710*/  FADD.FTZ R3, R24, R25 ;  /* 0x0000001918037221 */ /* 0x004fe20000010000 */
[--C-:B------:R-:W-:Y:S01]  /*2720*/  FFMA.FTZ R62, R62, UR10, -R12.reuse ;  /* 0x0000000a3e3e7c23 */ /* 0x100fe2000801080c */
[--C-:B------:R-:W-:Y:S01]  /*2730*/  FFMA.FTZ R63, R63, UR10, -R12.reuse ;  /* 0x0000000a3f3f7c23 */ /* 0x100fe2000801080c */
[--C-:B------:R-:W-:Y:S01]  /*2740*/  FFMA.FTZ R66, R66, UR10, -R12.reuse ;  /* 0x0000000a42427c23 */ /* 0x100fe2000801080c */
[----:B------:R-:W-:Y:S01]  /*2750*/  FADD.FTZ R0, R28, R3 ;  /* 0x000000031c007221 */ /* 0x000fe20000010000 */
[--C-:B------:R-:W-:Y:S01]  /*2760*/  FFMA.FTZ R67, R67, UR10, -R12.reuse ;  /* 0x0000000a43437c23 */ /* 0x100fe2000801080c */
[----:B------:R-:W-:Y:S01]  /*2770*/  FFMA.FTZ R70, R70, UR10, -R12 ;  /* 0x0000000a46467c23 */ /* 0x000fe2000801080c */
[----:B------:R2:W1:Y:S01]  /*2780*/  MUFU.EX2 R26, R9 ;  /* 0x00000009001a7308 */ /* 0x0004620000000800 */
[----:B------:R-:W-:Y:S01]  /*2790*/  FADD.FTZ R3, R29, R0 ;  /* 0x000000001d037221 */ /* 0x000fe20000010000 */
[----:B---3--:R-:W-:Y:S01]  /*27a0*/  FADD.FTZ R0, R153, R20 ;  /* 0x0000001499007221 */ /* 0x008fe20000010000 */
[----:B------:R-:W-:Y:S01]  /*27b0*/  FFMA.FTZ R12, R71, UR10, -R12 ;  /* 0x0000000a470c7c23 */ /* 0x000fe2000801080c */
[----:B------:R-:W-:Y:S01]  /*27c0*/  F2FP.F16.F32.PACK_AB R166, R53, R52 ;  /* 0x0000003435a6723e */ /* 0x000fe200000000ff */
[----:B----4-:R-:W-:Y:S01]  /*27d0*/  FADD.FTZ R8, R32, R3 ;  /* 0x0000000320087221 */ /* 0x010fe20000010000 */
[----:B------:R-:W-:-:S02]  /*27e0*/  F2FP.F16.F32.PACK_AB R153, R20, R153 ;  /* 0x000000991499723e */ /* 0x000fc400000000ff */
[----:B------:R3:W4:Y:S01]  /*27f0*/  MUFU.EX2 R157, R10 ;  /* 0x0000000a009d7308 */ /* 0x0007220000000800 */
[----:B--2---:R-:W-:Y:S01]  /*2800*/  FADD.FTZ R9, R33, R8 ;  /* 0x0000000821097221 */ /* 0x004fe20000010000 */
[----:B-----5:R-:W-:Y:S01]  /*2810*/  FADD.FTZ R3, R155, R0 ;  /* 0x000000009b037221 */ /* 0x020fe20000010000 */
[----:B------:R-:W-:Y:S02]  /*2820*/  IADD3 R8, -R18, 0xb, RZ ;  /* 0x0000000b12087810 */ /* 0x000fe40007ffe1ff */
[----:B------:R-:W-:-:S03]  /*2830*/  FADD.FTZ R0, R36, R9 ;  /* 0x0000000924007221 */ /* 0x000fc60000010000 */
[----:B------:R-:W2:Y:S01]  /*2840*/  MUFU.EX2 R14, R11 ;  /* 0x0000000b000e7308 */ /* 0x000ea20000000800 */
[C---:B-1----:R-:W-:Y:S01]  /*2850*/  FADD.FTZ R30, R26.reuse, R3 ;  /* 0x000000031a1e7221 */ /* 0x042fe20000010000 */
[----:B------:R-:W-:Y:S01]  /*2860*/  FADD.FTZ R9, R37, R0 ;  /* 0x0000000025097221 */ /* 0x000fe20000010000 */
[----:B---3--:R-:W-:Y:S02]  /*2870*/  MOV R10, UR21 ;  /* 0x00000015000a7c02 */ /* 0x008fe40008000f00 */
[----:B------:R-:W-:-:S03]  /*2880*/  F2FP.F16.F32.PACK_AB R155, R26, R155 ;  /* 0x0000009b1a9b723e */ /* 0x000fc600000000ff */
[----:B------:R-:W1:Y:S01]  /*2890*/  MUFU.EX2 R38, R38 ;  /* 0x0000002600267308 */ /* 0x000e620000000800 */
[----:B----4-:R-:W-:Y:S01]  /*28a0*/  FADD.FTZ R3, R157, R30 ;  /* 0x0000001e9d037221 */ /* 0x010fe20000010000 */
[----:B------:R-:W-:Y:S01]  /*28b0*/  FADD.FTZ R30, R40, R9 ;  /* 0x00000009281e7221 */ /* 0x000fe20000010000 */
[----:B------:R-:W-:-:S03]  /*28c0*/  @!P1 VIADD R0, R10, 0x22840 ;  /* 0x000228400a009836 */ /* 0x000fc60000000000 */
[----:B------:R-:W-:Y:S02]  /*28d0*/  FADD.FTZ R9, R41, R30 ;  /* 0x0000001e29097221 */ /* 0x000fe40000010000 */
[----:B------:R-:W3:Y:S01]  /*28e0*/  MUFU.EX2 R39, R39 ;  /* 0x0000002700277308 */ /* 0x000ee20000000800 */
[----:B--2---:R-:W-:Y:S01]  /*28f0*/  FADD.FTZ R3, R14, R3 ;  /* 0x000000030e037221 */ /* 0x004fe20000010000 */
[----:B------:R-:W-:Y:S01]  /*2900*/  @!P1 PRMT R0, RZ, 0x654, R0 ;  /* 0x00000654ff009816 */ /* 0x000fe20000000000 */
[----:B------:R-:W-:Y:S01]  /*2910*/  FADD.FTZ R34, R44, R9 ;  /* 0x000000092c227221 */ /* 0x000fe20000010000 */
[----:B------:R2:W-:Y:S06]  /*2920*/  BAR.ARV R8, 0x100 ;  /* 0x000400080000751d */ /* 0x0005ec0000002000 */
[----:B------:R-:W4:Y:S01]  /*2930*/  MUFU.EX2 R42, R42 ;  /* 0x0000002a002a7308 */ /* 0x000f220000000800 */
[----:B-1----:R-:W-:Y:S01]  /*2940*/  FADD.FTZ R30, R38, R3 ;  /* 0x00000003261e7221 */ /* 0x002fe20000010000 */
[----:B------:R-:W-:Y:S01]  /*2950*/  FADD.FTZ R9, R45, R34 ;  /* 0x000000222d097221 */ /* 0x000fe20000010000 */
[----:B------:R4:W-:Y:S01]  /*2960*/  @!P1 SYNCS.ARRIVE.TRANS64.RED.A1T0 RZ, [R0+URZ], RZ ;  /* 0x000000ff00ff99a7 */ /* 0x0009e2000810043f */
[----:B------:R-:W-:Y:S01]  /*2970*/  F2FP.F16.F32.PACK_AB R157, R14, R157 ;  /* 0x0000009d0e9d723e */ /* 0x000fe200000000ff */
[----:B---3--:R-:W-:-:S03]  /*2980*/  FADD.FTZ R3, R39, R30 ;  /* 0x0000001e27037221 */ /* 0x008fc60000010000 */
[----:B------:R-:W1:Y:S01]  /*2990*/  MUFU.EX2 R43, R43 ;  /* 0x0000002b002b7308 */ /* 0x000e620000000800 */
[----:B------:R-:W-:Y:S01]  /*29a0*/  FADD.FTZ R30, R48, R9 ;  /* 0x00000009301e7221 */ /* 0x000fe20000010000 */
[----:B------:R-:W-:-:S03]  /*29b0*/  F2FP.F16.F32.PACK_AB R159, R39, R38 ;  /* 0x00000026279f723e */ /* 0x000fc600000000ff */
[----:B------:R-:W-:-:S03]  /*29c0*/  FADD.FTZ R9, R49, R30 ;  /* 0x0000001e31097221 */ /* 0x000fc60000010000 */
[----:B------:R-:W3:Y:S01]  /*29d0*/  MUFU.EX2 R46, R46 ;  /* 0x0000002e002e7308 */ /* 0x000ee20000000800 */
[----:B----4-:R-:W-:Y:S01]  /*29e0*/  FADD.FTZ R0, R42, R3 ;  /* 0x000000032a007221 */ /* 0x010fe20000010000 */
[----:B------:R-:W-:-:S04]  /*29f0*/  FADD.FTZ R30, R52, R9 ;  /* 0x00000009341e7221 */ /* 0x000fc80000010000 */
[----:B------:R-:W-:Y:S02]  /*2a00*/  FADD.FTZ R9, R53, R30 ;  /* 0x0000001e35097221 */ /* 0x000fe40000010000 */
[----:B------:R-:W4:Y:S01]  /*2a10*/  MUFU.EX2 R47, R47 ;  /* 0x0000002f002f7308 */ /* 0x000f220000000800 */
[C---:B-1----:R-:W-:Y:S01]  /*2a20*/  FADD.FTZ R3, R43.reuse, R0 ;  /* 0x000000002b037221 */ /* 0x042fe20000010000 */
[----:B------:R-:W-:-:S06]  /*2a30*/  F2FP.F16.F32.PACK_AB R161, R43, R42 ;  /* 0x0000002a2ba1723e */ /* 0x000fcc00000000ff */
[----:B------:R-:W1:Y:S01]  /*2a40*/  MUFU.EX2 R50, R50 ;  /* 0x0000003200327308 */ /* 0x000e620000000800 */
[----:B---3--:R-:W-:-:S07]  /*2a50*/  FADD.FTZ R0, R46, R3 ;  /* 0x000000032e007221 */ /* 0x008fce0000010000 */
[----:B------:R-:W3:Y:S01]  /*2a60*/  MUFU.EX2 R56, R56 ;  /* 0x0000003800387308 */ /* 0x000ee20000000800 */
[C---:B----4-:R-:W-:Y:S01]  /*2a70*/  FADD.FTZ R3, R47.reuse, R0 ;  /* 0x000000002f037221 */ /* 0x050fe20000010000 */
[----:B------:R-:W-:-:S06]  /*2a80*/  F2FP.F16.F32.PACK_AB R163, R47, R46 ;  /* 0x0000002e2fa3723e */ /* 0x000fcc00000000ff */
[----:B------:R-:W4:Y:S01]  /*2a90*/  MUFU.EX2 R51, R51 ;  /* 0x0000003300337308 */ /* 0x000f220000000800 */
[----:B-1----:R-:W-:-:S07]  /*2aa0*/  FADD.FTZ R0, R50, R3 ;  /* 0x0000000332007221 */ /* 0x002fce0000010000 */
[----:B------:R-:W1:Y:S01]  /*2ab0*/  MUFU.EX2 R57, R57 ;  /* 0x0000003900397308 */ /* 0x000e620000000800 */
[----:B---3--:R-:W-:-:S07]  /*2ac0*/  FADD.FTZ R24, R56, R9 ;  /* 0x0000000938187221 */ /* 0x008fce0000010000 */
[----:B------:R-:W3:Y:S01]  /*2ad0*/  MUFU.EX2 R54, R54 ;  /* 0x0000003600367308 */ /* 0x000ee20000000800 */
[C---:B----4-:R-:W-:Y:S01]  /*2ae0*/  FADD.FTZ R3, R51.reuse, R0 ;  /* 0x0000000033037221 */ /* 0x050fe20000010000 */
[----:B------:R-:W-:-:S06]  /*2af0*/  F2FP.F16.F32.PACK_AB R165, R51, R50 ;  /* 0x0000003233a5723e */ /* 0x000fcc00000000ff */
[----:B------:R-:W4:Y:S01]  /*2b00*/  MUFU.EX2 R60, R60 ;  /* 0x0000003c003c7308 */ /* 0x000f220000000800 */
[C---:B-1----:R-:W-:Y:S01]  /*2b10*/  FADD.FTZ R9, R57.reuse, R24 ;  /* 0x0000001839097221 */ /* 0x042fe20000010000 */
[----:B------:R-:W-:-:S06]  /*2b20*/  F2FP.F16.F32.PACK_AB R168, R57, R56 ;  /* 0x0000003839a8723e */ /* 0x000fcc00000000ff */
[----:B------:R-:W1:Y:S01]  /*2b30*/  MUFU.EX2 R55, R55 ;  /* 0x0000003700377308 */ /* 0x000e620000000800 */
[----:B---3--:R-:W-:-:S07]  /*2b40*/  FADD.FTZ R0, R54, R3 ;  /* 0x0000000336007221 */ /* 0x008fce0000010000 */
[----:B------:R-:W3:Y:S01]  /*2b50*/  MUFU.EX2 R61, R61 ;  /* 0x0000003d003d7308 */ /* 0x000ee20000000800 */
[----:B----4-:R-:W-:-:S07]  /*2b60*/  FADD.FTZ R24, R60, R9 ;  /* 0x000000093c187221 */ /* 0x010fce0000010000 */
[----:B------:R-:W4:Y:S01]  /*2b70*/  MUFU.EX2 R58, R58 ;  /* 0x0000003a003a7308 */ /* 0x000f220000000800 */
[C---:B-1----:R-:W-:Y:S01]  /*2b80*/  FADD.FTZ R3, R55.reuse, R0 ;  /* 0x0000000037037221 */ /* 0x042fe20000010000 */
[----:B------:R-:W-:-:S06]  /*2b90*/  F2FP.F16.F32.PACK_AB R167, R55, R54 ;  /* 0x0000003637a7723e */ /* 0x000fcc00000000ff */
[----:B------:R-:W1:Y:S01]  /*2ba0*/  MUFU.EX2 R64, R64 ;  /* 0x0000004000407308 */ /* 0x000e620000000800 */
[C---:B---3--:R-:W-:Y:S01]  /*2bb0*/  FADD.FTZ R9, R61.reuse, R24 ;  /* 0x000000183d097221 */ /* 0x048fe20000010000 */
[----:B------:R-:W-:-:S06]  /*2bc0*/  F2FP.F16.F32.PACK_AB R170, R61, R60 ;  /* 0x0000003c3daa723e */ /* 0x000fcc00000000ff */
[----:B------:R-:W3:Y:S01]  /*2bd0*/  MUFU.EX2 R59, R59 ;  /* 0x0000003b003b7308 */ /* 0x000ee20000000800 */
[----:B----4-:R-:W-:-:S07]  /*2be0*/  FADD.FTZ R0, R58, R3 ;  /* 0x000000033a007221 */ /* 0x010fce0000010000 */
[----:B------:R-:W4:Y:S01]  /*2bf0*/  MUFU.EX2 R65, R65 ;  /* 0x0000004100417308 */ /* 0x000f220000000800 */
[----:B-1----:R-:W-:-:S07]  /*2c00*/  FADD.FTZ R24, R64, R9 ;  /* 0x0000000940187221 */ /* 0x002fce0000010000 */
[----:B------:R-:W1:Y:S01]  /*2c10*/  MUFU.EX2 R62, R62 ;  /* 0x0000003e003e7308 */ /* 0x000e620000000800 */
[C---:B---3--:R-:W-:Y:S01]  /*2c20*/  FADD.FTZ R3, R59.reuse, R0 ;  /* 0x000000003b037221 */ /* 0x048fe20000010000 */
[----:B------:R-:W-:-:S06]  /*2c30*/  F2FP.F16.F32.PACK_AB R169, R59, R58 ;  /* 0x0000003a3ba9723e */ /* 0x000fcc00000000ff */
[----:B------:R-:W3:Y:S01]  /*2c40*/  MUFU.EX2 R68, R68 ;  /* 0x0000004400447308 */ /* 0x000ee20000000800 */
[C---:B----4-:R-:W-:Y:S01]  /*2c50*/  FADD.FTZ R9, R65.reuse, R24 ;  /* 0x0000001841097221 */ /* 0x050fe20000010000 */
[----:B------:R-:W-:-:S06]  /*2c60*/  F2FP.F16.F32.PACK_AB R172, R65, R64 ;  /* 0x0000004041ac723e */ /* 0x000fcc00000000ff */
[----:B------:R-:W4:Y:S01]  /*2c70*/  MUFU.EX2 R63, R63 ;  /* 0x0000003f003f7308 */ /* 0x000f220000000800 */
[----:B-1----:R-:W-:-:S07]  /*2c80*/  FADD.FTZ R0, R62, R3 ;  /* 0x000000033e007221 */ /* 0x002fce0000010000 */
[----:B------:R-:W1:Y:S01]  /*2c90*/  MUFU.EX2 R66, R66 ;  /* 0x0000004200427308 */ /* 0x000e620000000800 */
[----:B---3--:R-:W-:Y:S01]  /*2ca0*/  FADD.FTZ R24, R68, R9 ;  /* 0x0000000944187221 */ /* 0x008fe20000010000 */
[----:B------:R-:W-:-:S03]  /*2cb0*/  F2FP.F16.F32.PACK_AB R174, R13, R68 ;  /* 0x000000440dae723e */ /* 0x000fc600000000ff */
[----:B------:R-:W-:-:S03]  /*2cc0*/  FADD.FTZ R3, R13, R24 ;  /* 0x000000180d037221 */ /* 0x000fc60000010000 */
[----:B------:R-:W3:Y:S01]  /*2cd0*/  MUFU.EX2 R67, R67 ;  /* 0x0000004300437308 */ /* 0x000ee20000000800 */
[C---:B----4-:R-:W-:Y:S01]  /*2ce0*/  FADD.FTZ R9, R63.reuse, R0 ;  /* 0x000000003f097221 */ /* 0x050fe20000010000 */
[----:B------:R-:W-:-:S06]  /*2cf0*/  F2FP.F16.F32.PACK_AB R171, R63, R62 ;  /* 0x0000003e3fab723e */ /* 0x000fcc00000000ff */
[----:B------:R-:W4:Y:S01]  /*2d00*/  MUFU.EX2 R70, R70 ;  /* 0x0000004600467308 */ /* 0x000f220000000800 */
[----:B-1----:R-:W-:-:S07]  /*2d10*/  FADD.FTZ R0, R66, R9 ;  /* 0x0000000942007221 */ /* 0x002fce0000010000 */
[----:B------:R-:W1:Y:S01]  /*2d20*/  MUFU.EX2 R175, R12 ;  /* 0x0000000c00af7308 */ /* 0x000e620000000800 */
[C---:B---3--:R-:W-:Y:S01]  /*2d30*/  FADD.FTZ R9, R67.reuse, R0 ;  /* 0x0000000043097221 */ /* 0x048fe20000010000 */
[----:B------:R-:W-:-:S03]  /*2d40*/  F2FP.F16.F32.PACK_AB R173, R67, R66 ;  /* 0x0000004243ad723e */ /* 0x000fc600000000ff */
[----:B----4-:R-:W-:-:S04]  /*2d50*/  FADD.FTZ R0, R70, R9 ;  /* 0x0000000946007221 */ /* 0x010fc80000010000 */
[C---:B-1----:R-:W-:Y:S01]  /*2d60*/  FADD.FTZ R0, R175.reuse, R0 ;  /* 0x00000000af007221 */ /* 0x042fe20000010000 */
[----:B------:R-:W-:Y:S01]  /*2d70*/  F2FP.F16.F32.PACK_AB R175, R175, R70 ;  /* 0x00000046afaf723e */ /* 0x000fe200000000ff */
[----:B--2---:R-:W-:Y:S06]  /*2d80*/  @!P0 BRA `(.L_x_7232) ;  /* 0x0000000000048947 */ /* 0x004fec0003800000 */
[----:B------:R-:W-:Y:S01]  /*2d90*/  BPT.TRAP 0x1 ;  /* 0x000000040000795c */ /* 0x000fe20000300000 */
.L_x_7232:
[----:B------:R1:W2:Y:S01]  /*2da0*/  SYNCS.PHASECHK.TRANS64.TRYWAIT P2, [UR21+0x22850], R7 ;  /* 0x02285007ff0075a7 */ /* 0x0002a20008040155 */
[----:B------:R-:W-:Y:S05]  /*2db0*/  @!P0 BRA `(.L_x_7233) ;  /* 0x0000000000048947 */ /* 0x000fea0003800000 */
[----:B------:R-:W-:Y:S01]  /*2dc0*/  BPT.TRAP 0x1 ;  /* 0x000000040000795c */ /* 0x000fe20000300000 */
.L_x_7233:
[----:B--2---:R-:W-:Y:S05]  /*2dd0*/  @P2 BRA `(.L_x_7234) ;  /* 0x0000000000082947 */ /* 0x004fea0003800000 */
[----:B------:R-:W2:Y:S02]  /*2de0*/  SYNCS.PHASECHK.TRANS64.TRYWAIT P2, [UR21+0x22850], R7 ;  /* 0x02285007ff0075a7 */ /* 0x000ea40008040155 */
[----:B--2---:R-:W-:Y:S05]  /*2df0*/  @!P2 BRA `(.L_x_7235) ;  /* 0x0000006c006ca947 */ /* 0x004fea0003800000 */
.L_x_7234:
[----:B------:R3:W-:Y:S01]  /*2e00*/  BAR.SYNC.DEFER_BLOCKING R6, 0x100 ;  /* 0x000400060000751d */ /* 0x0007e20000010000 */
[----:B------:R-:W-:Y:S01]  /*2e10*/  UIADD3 UR6, UR46, 0x400, URZ ;  /* 0x000004002e067890 */ /* 0x000fe2000fffe03f */
[----:B--2---:R-:W-:Y:S01]  /*2e20*/  @!P1 VIADD R10, R10, 0x22860 ;  /* 0x000228600a0a9836 */ /* 0x004fe20000000000 */
[----:B------:R-:W-:Y:S02]  /*2e30*/  UISETP.GE.AND UP0, UPT, UR50, 0x61, UPT ;  /* 0x000000613200788c */ /* 0x000fe4000bf06270 */
[----:B------:R-:W-:Y:S01]  /*2e40*/  USHF.R.U32.HI UR6, URZ, 0x4, UR6 ;  /* 0x000000043f067899 */ /* 0x000fe20008011606 */
[----:B------:R-:W-:Y:S01]  /*2e50*/  UMOV UR7, 0x40000040 ;  /* 0x4000004000077882 */ /* 0x000fe20000000000 */
[----:B------:R-:W-:Y:S02]  /*2e60*/  @!P1 PRMT R10, RZ, 0x654, R10 ;  /* 0x00000654ff0a9816 */ /* 0x000fe4000000000a */
[----:B------:R-:W-:Y:S01]  /*2e70*/  ULOP3.LUT UR6, UR6, 0x3fff, URZ, 0xc0, !UPT ;  /* 0x00003fff06067892 */ /* 0x000fe2000f8ec03f */
[----:B------:R-:W-:-:S03]  /*2e80*/  PLOP3.LUT P2, PT, PT, PT, UP0, 0x80, 0x0 ;  /* 0x000000000000781c */ /* 0x000fc60003f4f008 */
[----:B------:R-:W-:-:S04]  /*2e90*/  ULOP3.LUT UR21, UR6, 0x3000000, URZ, 0xfc, !UPT ;  /* 0x0300000006157892 */ /* 0x000fc8000f8efc3f */
[----:B------:R-:W-:Y:S01]  /*2ea0*/  UIMAD UR11, UR39, 0xc00, UR21 ;  /* 0x00000c00270b78a4 */ /* 0x000fe2000f8e0215 */
[----:B------:R-:W-:-:S06]  /*2eb0*/  WARPGROUP.ARRIVE ;  /* 0x00000000000079c5 */ /* 0x000fcc0000000000 */
[----:B------:R-:W-:Y:S02]  /*2ec0*/  UMOV UR6, UR11 ;  /* 0x0000000b00067c82 */ /* 0x000fe40008000000 */
        /* <DEDUP_REMOVED lines=32> */
[----:B------:R3:W-:Y:S01]  /*30d0*/  @!P1 SYNCS.ARRIVE.TRANS64.RED.A1T0 RZ, [R10+URZ], RZ ;  /* 0x000000ff0aff99a7 */ /* 0x0007e2000810043f */
[----:B------:R-:W-:Y:S05]  /*30e0*/  @!P2 BRA `(.L_x_7236) ;  /* 0x0000002000d0a947 */ /* 0x000fea0003800000 */
[----:B---3--:R-:W-:Y:S01]  /*30f0*/  MOV R6, R5 ;  /* 0x0000000500067202 */ /* 0x008fe20000000f00 */
[----:B------:R-:W-:Y:S01]  /*3100*/  IMAD.MOV.U32 R13, RZ, RZ, R4 ;  /* 0x000000ffff0d7224 */ /* 0x000fe200078e0004 */
[----:B------:R-:W-:Y:S01]  /*3110*/  UIADD3 UR47, UR47, -0x2, URZ ;  /* 0xfffffffe2f2f7890 */ /* 0x000fe2000fffe03f */
[----:B------:R-:W-:Y:S01]  /*3120*/  ULDC UR23, c[0x0][0x9d8] ;  /* 0x0002760000177ab9 */ /* 0x000fe20000000800 */
[----:B------:R-:W-:-:S10]  /*3130*/  ULDC UR22, c[0x0][0x988] ;  /* 0x0002620000167ab9 */ /* 0x000fd40000000800 */
.L_x_7245:
[----:B------:R-:W-:Y:S01]  /*3140*/  UIADD3 UR39, UR39, 0x1, URZ ;  /* 0x0000000127277890 */ /* 0x000fe2000fffe03f */
[----:B------:R-:W-:Y:S01]  /*3150*/  IMAD.U32 R4, RZ, RZ, UR47 ;  /* 0x0000002fff047e24 */ /* 0x000fe2000f8e00ff */
[----:B------:R-:W-:Y:S02]  /*3160*/  UIADD3 UR47, UR47, -0x1, URZ ;  /* 0xffffffff2f2f7890 */ /* 0x000fe4000fffe03f */
[----:B------:R-:W-:Y:S02]  /*3170*/  UISETP.NE.AND UP0, UPT, UR39, 0x2, UPT ;  /* 0x000000022700788c */ /* 0x000fe4000bf05270 */
[----:B------:R-:W-:Y:S02]  /*3180*/  ISETP.GT.AND P2, PT, R4, RZ, PT ;  /* 0x000000ff0400720c */ /* 0x000fe40003f44270 */
[----:B------:R-:W-:Y:S02]  /*3190*/  USEL UR6, URZ, 0x1, UP0 ;  /* 0x000000013f067887 */ /* 0x000fe40008000000 */
[----:B------:R-:W-:-:S02]  /*31a0*/  USEL UR39, UR39, URZ, UP0 ;  /* 0x0000003f27277287 */ /* 0x000fc40008000000 */
[----:B------:R-:W-:Y:S01]  /*31b0*/  ULOP3.LUT UR42, UR42, UR6, URZ, 0x3c, !UPT ;  /* 0x000000062a2a7292 */ /* 0x000fe2000f8e3c3f */
[----:B--2---:R-:W-:Y:S11]  /*31c0*/  @!P0 BRA `(.L_x_7237) ;  /* 0x0000000000048947 */ /* 0x004ff60003800000 */
[----:B------:R-:W-:Y:S01]  /*31d0*/  BPT.TRAP 0x1 ;  /* 0x000000040000795c */ /* 0x000fe20000300000 */
.L_x_7237:
[----:B------:R-:W-:Y:S01]  /*31e0*/  MOV R4, UR42 ;  /* 0x0000002a00047c02 */ /* 0x000fe20008000f00 */
[----:B------:R-:W-:-:S03]  /*31f0*/  ULEA UR24, UR39, UR46, 0x3 ;  /* 0x0000002e27187291 */ /* 0x000fc6000f8e183f */
[----:B------:R-:W-:-:S04]  /*3200*/  SHF.L.U32 R4, R4, 0x1f, RZ ;  /* 0x0000001f04047819 */ /* 0x000fc800000006ff */
[----:B------:R-:W-:-:S13]  /*3210*/  R2UR UR25, R4 ;  /* 0x00000000041972ca */ /* 0x000fda00000e0000 */
[----:B------:R-:W-:-:S04]  /*3220*/  IMAD.U32 R4, RZ, RZ, UR25 ;  /* 0x00000019ff047e24 */ /* 0x000fc8000f8e00ff */
[----:B------:R2:W3:Y:S01]  /*3230*/  SYNCS.PHASECHK.TRANS64.TRYWAIT P3, [UR24+0x22830], R4 ;  /* 0x02283004ff0075a7 */ /* 0x0004e20008060158 */
[----:B------:R-:W-:Y:S05]  /*3240*/  @!P0 BRA `(.L_x_7238) ;  /* 0x0000000000048947 */ /* 0x000fea0003800000 */
[----:B------:R-:W-:Y:S01]  /*3250*/  BPT.TRAP 0x1 ;  /* 0x000000040000795c */ /* 0x000fe20000300000 */
.L_x_7238:
[----:B---3--:R-:W-:Y:S05]  /*3260*/  @P3 BRA `(.L_x_7239) ;  /* 0x00000000000c3947 */ /* 0x008fea0003800000 */
[----:B--2---:R-:W-:-:S04]  /*3270*/  IMAD.U32 R4, RZ, RZ, UR25 ;  /* 0x00000019ff047e24 */ /* 0x004fc8000f8e00ff */
[----:B------:R-:W2:Y:S02]  /*3280*/  SYNCS.PHASECHK.TRANS64.TRYWAIT P3, [UR24+0x22830], R4 ;  /* 0x02283004ff0075a7 */ /* 0x000ea40008060158 */
[----:B--2---:R-:W-:Y:S05]  /*3290*/  @!P3 BRA `(.L_x_7240) ;  /* 0x000000680058b947 */ /* 0x004fea0003800000 */
.L_x_7239:
[----:B------:R-:W-:Y:S01]  /*32a0*/  UIMAD UR18, UR39, 0x300, UR20 ;  /* 0x00000300271278a4 */ /* 0x000fe2000f8e0214 */
[----:B------:R-:W-:Y:S01]  /*32b0*/  WARPGROUP.ARRIVE ;  /* 0x00000000000079c5 */ /* 0x000fe20000000000 */
[----:B------:R-:W-:Y:S01]  /*32c0*/  UMOV UR19, 0x40000040 ;  /* 0x4000004000137882 */ /* 0x000fe20000000000 */
[----:B------:R-:W-:Y:S01]  /*32d0*/  UMOV UR7, 0x40000040 ;  /* 0x4000004000077882 */ /* 0x000fe20000000000 */
[----:B------:R-:W-:Y:S02]  /*32e0*/  UIADD3 UR6, UR18, 0x2, URZ ;  /* 0x0000000212067890 */ /* 0x000fe4000fffe03f */
[----:B------:R-:W-:Y:S01]  /*32f0*/  UIADD3 UR10, UR18, 0x4, URZ ;  /* 0x00000004120a7890 */ /* 0x000fe2000fffe03f */
[----:B------:R-:W-:Y:S02]  /*3300*/  UMOV UR11, 0x40000040 ;  /* 0x40000040000b7882 */ /* 0x000fe40000000000 */
[----:B------:R-:W-:Y:S01]  /*3310*/  HGMMA.64x96x16.F32 R152, gdesc[UR16], RZ, !UPT, gsb0 ;  /* 0x01600000109879f0 */ /* 0x000fe2000c0008ff */
[----:B------:R-:W-:Y:S01]  /*3320*/  UIADD3 UR14, UR18, 0x6, URZ ;  /* 0x00000006120e7890 */ /* 0x000fe2000fffe03f */
[----:B------:R-:W-:Y:S01]  /*3330*/  UMOV UR15, 0x40000040 ;  /* 0x40000040000f7882 */ /* 0x000fe20000000000 */
[----:B------:R-:W-:-:S02]  /*3340*/  WARPGROUP.DEPBAR.LE gsb0, 0x0 ;  /* 0x00008000000079c5 */ /* 0x000fc40000010000 */
[----:B------:R-:W-:-:S06]  /*3350*/  WARPGROUP.ARRIVE ;  /* 0x00000000000079c5 */ /* 0x000fcc0000000000 */
[----:B------:R-:W-:Y:S03]  /*3360*/  HGMMA.64x96x16.F32 R152, gdesc[UR4], R152, gsb0 ;  /* 0x01600000049879f0 */ /* 0x000fe60008000898 */
[----:B------:R-:W-:Y:S02]  /*3370*/  WARPGROUP.DEPBAR.LE gsb0, 0x0 ;  /* 0x00008000000079c5 */ /* 0x000fe40000010000 */
[----:B------:R-:W-:-:S06]  /*3380*/  WARPGROUP.ARRIVE ;  /* 0x00000000000079c5 */ /* 0x000fcc0000000000 */
[----:B------:R-:W-:Y:S01]  /*3390*/  HGMMA.64x96x16.F32 R152, gdesc[UR8], R152, gsb0 ;  /* 0x01600000089879f0 */ /* 0x000fe20008000898 */
[----:B------:R-:W-:Y:S02]  /*33a0*/  UMOV UR10, UR22 ;  /* 0x00000016000a7c82 */ /* 0x000fe40008000000 */
[----:B------:R-:W-:Y:S02]  /*33b0*/  WARPGROUP.DEPBAR.LE gsb0, 0x0 ;  /* 0x00008000000079c5 */ /* 0x000fe40000010000 */
[----:B------:R-:W-:-:S06]  /*33c0*/  WARPGROUP.ARRIVE ;  /* 0x00000000000079c5 */ /* 0x000fcc0000000000 */
[----:B------:R-:W-:Y:S03]  /*33d0*/  HGMMA.64x96x16.F32 R152, gdesc[UR12], R152, gsb0 ;  /* 0x016000000c9879f0 */ /* 0x000fe60008000898 */
[----:B------:R-:W-:Y:S02]  /*33e0*/  WARPGROUP.DEPBAR.LE gsb0, 0x0 ;  /* 0x00008000000079c5 */ /* 0x000fe40000010000 */
[----:B------:R-:W-:Y:S01]  /*33f0*/  FMUL.FTZ R14, R152, UR23 ;  /* 0x00000017980e7c20 */ /* 0x000fe20008410000 */
[----:B--2---:R-:W-:Y:S01]  /*3400*/  FMUL.FTZ R5, R153, UR23 ;  /* 0x0000001799057c20 */ /* 0x004fe20008410000 */
        /* <DEDUP_REMOVED lines=30> */
[----:B-1----:R-:W-:Y:S01]  /*35f0*/  FMUL.FTZ R7, R154, UR23 ;  /* 0x000000179a077c20 */ /* 0x002fe20008410000 */
        /* <DEDUP_REMOVED lines=25> */
[----:B------:R-:W-:-:S04]  /*3790*/  MOV R199, UR24 ;  /* 0x0000001800c77c02 */ /* 0x000fc80008000f00 */
        /* <DEDUP_REMOVED lines=38> */
[----:B---3--:R-:W-:-:S05]  /*3a00*/  FMNMX.FTZ R4, R189, R4, !PT ;  /* 0x00000004bd047209 */ /* 0x008fca0007810000 */
[----:B------:R-:W3:Y:S02]  /*3a10*/  SHFL.BFLY PT, R161, R4, 0x2, 0x1f ;  /* 0x0c401f0004a17f89 */ /* 0x000ee400000e0000 */
[----:B------:R-:W4:Y:S08]  /*3a20*/  MUFU.TANH R9, R9 ;  /* 0x0000000900097308 */ /* 0x000f300000002400 */
[----:B------:R-:W5:Y:S08]  /*3a30*/  MUFU.TANH R10, R10 ;  /* 0x0000000a000a7308 */ /* 0x000f700000002400 */
[----:B------:R-:W5:Y:S01]  /*3a40*/  MUFU.TANH R11, R11 ;  /* 0x0000000b000b7308 */ /* 0x000f620000002400 */
[----:B---3--:R-:W-:Y:S01]  /*3a50*/  FMNMX.FTZ R167, R4, R161, !PT ;  /* 0x000000a104a77209 */ /* 0x008fe20007810000 */
[----:B------:R-:W-:-:S06]  /*3a60*/  FMUL.FTZ R161, R190, UR23 ;  /* 0x00000017bea17c20 */ /* 0x000fcc0008410000 */
[----:B------:R-:W3:Y:S01]  /*3a70*/  MUFU.TANH R12, R12 ;  /* 0x0000000c000c7308 */ /* 0x000ee20000002400 */
[----:B------:R-:W2:Y:S07]  /*3a80*/  SHFL.BFLY PT, R4, R167, 0x1, 0x1f ;  /* 0x0c201f00a7047f89 */ /* 0x000eae00000e0000 */
[----:B------:R-:W3:Y:S08]  /*3a90*/  MUFU.TANH R15, R15 ;  /* 0x0000000f000f7308 */ /* 0x000ef00000002400 */
[----:B------:R-:W3:Y:S08]  /*3aa0*/  MUFU.TANH R20, R20 ;  /* 0x0000001400147308 */ /* 0x000ef00000002400 */
[----:B------:R-:W3:Y:S01]  /*3ab0*/  MUFU.TANH R21, R21 ;  /* 0x0000001500157308 */ /* 0x000ee20000002400 */
[----:B--2---:R-:W-:-:S05]  /*3ac0*/  FMNMX.FTZ R4, R167, R4, !PT ;  /* 0x00000004a7047209 */ /* 0x004fca0007810000 */
[C---:B------:R-:W-:Y:S01]  /*3ad0*/  FADD.FTZ R13, -R4.reuse, R13 ;  /* 0x0000000d040d7221 */ /* 0x040fe20000010100 */
[----:B------:R-:W-:Y:S01]  /*3ae0*/  FMUL.FTZ R178, R4, UR10 ;  /* 0x0000000a04b27c20 */ /* 0x000fe20008410000 */
[----:B------:R-:W2:Y:S02]  /*3af0*/  MUFU.TANH R152, R152 ;  /* 0x0000009800987308 */ /* 0x000ea40000002400 */
[----:B------:R-:W-:Y:S01]  /*3b00*/  FMUL.FTZ R168, R13, UR10 ;  /* 0x0000000a0da87c20 */ /* 0x000fe20008410000 */
[----:B------:R-:W-:Y:S01]  /*3b10*/  FMNMX.FTZ R13, R7, R6, !PT ;  /* 0x00000006070d7209 */ /* 0x000fe20007810000 */
[--C-:B------:R-:W-:Y:S01]  /*3b20*/  FFMA.FTZ R169, R14, UR10, -R178.reuse ;  /* 0x0000000a0ea97c23 */ /* 0x100fe200080108b2 */
[--C-:B------:R-:W-:Y:S01]  /*3b30*/  FFMA.FTZ R186, R177, UR10, -R178.reuse ;  /* 0x0000000ab1ba7c23 */ /* 0x100fe200080108b2 */
[--C-:B------:R-:W-:Y:S01]  /*3b40*/  FFMA.FTZ R177, R180, UR10, -R178.reuse ;  /* 0x0000000ab4b17c23 */ /* 0x100fe200080108b2 */
[----:B-1----:R-:W-:Y:S01]  /*3b50*/  FMNMX.FTZ R14, R8, R13, !PT ;  /* 0x0000000d080e7209 */ /* 0x002fe20007810000 */
[----:B------:R-:W1:Y:S01]  /*3b60*/  MUFU.TANH R153, R153 ;  /* 0x0000009900997308 */ /* 0x000e620000002400 */
[--C-:B------:R-:W-:Y:S01]  /*3b70*/  FFMA.FTZ R180, R181, UR10, -R178.reuse ;  /* 0x0000000ab5b47c23 */ /* 0x100fe200080108b2 */
[--C-:B------:R-:W-:Y:S01]  /*3b80*/  FFMA.FTZ R181, R184, UR10, -R178.reuse ;  /* 0x0000000ab8b57c23 */ /* 0x100fe200080108b2 */
[----:B----4-:R-:W-:Y:S01]  /*3b90*/  FMNMX.FTZ R167, R9, R14, !PT ;  /* 0x0000000e09a77209 */ /* 0x010fe20007810000 */
[--C-:B------:R-:W-:Y:S01]  /*3ba0*/  FFMA.FTZ R14, R5, UR10, -R178.reuse ;  /* 0x0000000a050e7c23 */ /* 0x100fe200080108b2 */
[--C-:B------:R-:W-:Y:S01]  /*3bb0*/  FFMA.FTZ R184, R185, UR10, -R178.reuse ;  /* 0x0000000ab9b87c23 */ /* 0x100fe200080108b2 */
[--C-:B------:R-:W-:Y:S01]  /*3bc0*/  FFMA.FTZ R185, R192, UR10, -R178.reuse ;  /* 0x0000000ac0b97c23 */ /* 0x100fe200080108b2 */
[----:B-----5:R-:W-:Y:S01]  /*3bd0*/  FMNMX.FTZ R170, R10, R167, !PT ;  /* 0x000000a70aaa7209 */ /* 0x020fe20007810000 */
[----:B------:R-:W4:Y:S01]  /*3be0*/  MUFU.TANH R154, R154 ;  /* 0x0000009a009a7308 */ /* 0x000f220000002400 */
[--C-:B------:R-:W-:Y:S01]  /*3bf0*/  FFMA.FTZ R167, R201, UR10, -R178.reuse ;  /* 0x0000000ac9a77c23 */ /* 0x100fe200080108b2 */
[--C-:B------:R-:W-:Y:S01]  /*3c00*/  FFMA.FTZ R183, R188, UR10, -R178.reuse ;  /* 0x0000000abcb77c23 */ /* 0x100fe200080108b2 */
[----:B------:R-:W-:Y:S01]  /*3c10*/  FMNMX.FTZ R5, R11, R170, !PT ;  /* 0x000000aa0b057209 */ /* 0x000fe20007810000 */
[--C-:B------:R-:W-:Y:S01]  /*3c20*/  FFMA.FTZ R192, R189, UR10, -R178.reuse ;  /* 0x0000000abdc07c23 */ /* 0x100fe200080108b2 */
[--C-:B------:R-:W-:Y:S01]  /*3c30*/  FFMA.FTZ R171, R205, UR10, -R178.reuse ;  /* 0x0000000acdab7c23 */ /* 0x100fe200080108b2 */
[--C-:B------:R-:W-:Y:S01]  /*3c40*/  FFMA.FTZ R173, R207, UR10, -R178.reuse ;  /* 0x0000000acfad7c23 */ /* 0x100fe200080108b2 */
[----:B---3--:R-:W-:Y:S01]  /*3c50*/  FMNMX.FTZ R170, R12, R5, !PT ;  /* 0x000000050caa7209 */ /* 0x008fe20007810000 */
[----:B------:R-:W3:Y:S01]  /*3c60*/  MUFU.TANH R155, R155 ;  /* 0x0000009b009b7308 */ /* 0x000ee20000002400 */
[--C-:B------:R-:W-:Y:S01]  /*3c70*/  FFMA.FTZ R175, R209, UR10, -R178.reuse ;  /* 0x0000000ad1af7c23 */ /* 0x100fe200080108b2 */
[--C-:B------:R-:W-:Y:S01]  /*3c80*/  FFMA.FTZ R179, R211, UR10, -R178.reuse ;  /* 0x0000000ad3b37c23 */ /* 0x100fe200080108b2 */
[----:B------:R-:W-:Y:S01]  /*3c90*/  FMNMX.FTZ R5, R15, R170, !PT ;  /* 0x000000aa0f057209 */ /* 0x000fe20007810000 */
[--C-:B------:R-:W-:Y:S01]  /*3ca0*/  FFMA.FTZ R170, R202, UR10, -R178.reuse ;  /* 0x0000000acaaa7c23 */ /* 0x100fe200080108b2 */
[--C-:B------:R-:W-:Y:S01]  /*3cb0*/  FFMA.FTZ R188, R212, UR10, -R178.reuse ;  /* 0x0000000ad4bc7c23 */ /* 0x100fe200080108b2 */
[----:B------:R-:W-:Y:S01]  /*3cc0*/  FFMA.FTZ R193, R193, UR10, -R178 ;  /* 0x0000000ac1c17c23 */ /* 0x000fe200080108b2 */
[----:B------:R-:W-:Y:S01]  /*3cd0*/  FMNMX.FTZ R172, R20, R5, !PT ;  /* 0x0000000514ac7209 */ /* 0x000fe20007810000 */
[----:B------:R-:W5:Y:S03]  /*3ce0*/  MUFU.TANH R156, R156 ;  /* 0x0000009c009c7308 */ /* 0x000f660000002400 */
[----:B------:R-:W-:-:S04]  /*3cf0*/  FMNMX.FTZ R5, R21, R172, !PT ;  /* 0x000000ac15057209 */ /* 0x000fc80007810000 */
[----:B--2---:R-:W-:Y:S01]  /*3d00*/  FMNMX.FTZ R172, R152, R5, !PT ;  /* 0x0000000598ac7209 */ /* 0x004fe20007810000 */
[----:B------:R-:W2:Y:S03]  /*3d10*/  MUFU.TANH R157, R157 ;  /* 0x0000009d009d7308 */ /* 0x000ea60000002400 */
[----:B-1----:R-:W-:Y:S01]  /*3d20*/  FMNMX.FTZ R5, R153, R172, !PT ;  /* 0x000000ac99057209 */ /* 0x002fe20007810000 */
[----:B------:R-:W-:-:S03]  /*3d30*/  FFMA.FTZ R172, R204, UR10, -R178 ;  /* 0x0000000accac7c23 */ /* 0x000fc600080108b2 */
[----:B----4-:R-:W-:Y:S01]  /*3d40*/  FMNMX.FTZ R174, R154, R5, !PT ;  /* 0x000000059aae7209 */ /* 0x010fe20007810000 */
[----:B------:R-:W1:Y:S03]  /*3d50*/  MUFU.TANH R158, R158 ;  /* 0x0000009e009e7308 */ /* 0x000e660000002400 */
[----:B---3--:R-:W-:-:S04]  /*3d60*/  FMNMX.FTZ R5, R155, R174, !PT ;  /* 0x000000ae9b057209 */ /* 0x008fc80007810000 */
[----:B-----5:R-:W-:Y:S01]  /*3d70*/  FMNMX.FTZ R174, R156, R5, !PT ;  /* 0x000000059cae7209 */ /* 0x020fe20007810000 */
[----:B------:R-:W3:Y:S03]  /*3d80*/  MUFU.TANH R159, R159 ;  /* 0x0000009f009f7308 */ /* 0x000ee60000002400 */
[----:B--2---:R-:W-:Y:S01]  /*3d90*/  FMNMX.FTZ R5, R157, R174, !PT ;  /* 0x000000ae9d057209 */ /* 0x004fe20007810000 */
[----:B------:R-:W-:-:S04]  /*3da0*/  FFMA.FTZ R174, R206, UR10, -R178 ;  /* 0x0000000aceae7c23 */ /* 0x000fc800080108b2 */
[----:B------:R-:W2:Y:S01]  /*3db0*/  MUFU.TANH R160, R160 ;  /* 0x000000a000a07308 */ /* 0x000ea20000002400 */
[----:B-1----:R-:W-:-:S07]  /*3dc0*/  FMNMX.FTZ R176, R158, R5, !PT ;  /* 0x000000059eb07209 */ /* 0x002fce0007810000 */
[----:B------:R-:W1:Y:S01]  /*3dd0*/  MUFU.TANH R161, R161 ;  /* 0x000000a100a17308 */ /* 0x000e620000002400 */
[----:B---3--:R-:W-:-:S07]  /*3de0*/  FMNMX.FTZ R5, R159, R176, !PT ;  /* 0x000000b09f057209 */ /* 0x008fce0007810000 */
[----:B------:R-:W3:Y:S01]  /*3df0*/  MUFU.TANH R162, R162 ;  /* 0x000000a200a27308 */ /* 0x000ee20000002400 */
[----:B--2---:R-:W-:-:S07]  /*3e00*/  FMNMX.FTZ R176, R160, R5, !PT ;  /* 0x00000005a0b07209 */ /* 0x004fce0007810000 */
[----:B------:R-:W2:Y:S01]  /*3e10*/  MUFU.TANH R163, R163 ;  /* 0x000000a300a37308 */ /* 0x000ea20000002400 */
[----:B-1----:R-:W-:Y:S01]  /*3e20*/  FMNMX.FTZ R5, R161, R176, !PT ;  /* 0x000000b0a1057209 */ /* 0x002fe20007810000 */
[----:B------:R-:W-:-:S06]  /*3e30*/  FFMA.FTZ R176, R208, UR10, -R178 ;  /* 0x0000000ad0b07c23 */ /* 0x000fcc00080108b2 */
[----:B------:R-:W1:Y:S01]  /*3e40*/  MUFU.TANH R164, R164 ;  /* 0x000000a400a47308 */ /* 0x000e620000002400 */
[----:B---3--:R-:W-:-:S07]  /*3e50*/  FMNMX.FTZ R182, R162, R5, !PT ;  /* 0x00000005a2b67209 */ /* 0x008fce0007810000 */
[----:B------:R-:W3:Y:S01]  /*3e60*/  MUFU.TANH R165, R165 ;  /* 0x000000a500a57308 */ /* 0x000ee20000002400 */
[----:B--2---:R-:W-:-:S07]  /*3e70*/  FMNMX.FTZ R5, R163, R182, !PT ;  /* 0x000000b6a3057209 */ /* 0x004fce0007810000 */
[----:B------:R-:W2:Y:S01]  /*3e80*/  MUFU.TANH R166, R166 ;  /* 0x000000a600a67308 */ /* 0x000ea20000002400 */
[----:B-1----:R-:W-:-:S07]  /*3e90*/  FMNMX.FTZ R182, R164, R5, !PT ;  /* 0x00000005a4b67209 */ /* 0x002fce0007810000 */
[----:B------:R-:W1:Y:S01]  /*3ea0*/  MUFU.EX2 R168, R168 ;  /* 0x000000a800a87308 */ /* 0x000e620000000800 */
[----:B---3--:R-:W-:Y:S01]  /*3eb0*/  FMNMX.FTZ R5, R165, R182, !PT ;  /* 0x000000b6a5057209 */ /* 0x008fe20007810000 */
[----:B------:R-:W-:-:S06]  /*3ec0*/  FFMA.FTZ R182, R210, UR10, -R178 ;  /* 0x0000000ad2b67c23 */ /* 0x000fcc00080108b2 */
[----:B------:R3:W4:Y:S01]  /*3ed0*/  MUFU.EX2 R13, R169 ;  /* 0x000000a9000d7308 */ /* 0x0007220000000800 */
[----:B--2---:R-:W-:-:S05]  /*3ee0*/  FMNMX.FTZ R5, R166, R5, !PT ;  /* 0x00000005a6057209 */ /* 0x004fca0007810000 */
[----:B------:R-:W2:Y:S02]  /*3ef0*/  SHFL.BFLY PT, R190, R5, 0x2, 0x1f ;  /* 0x0c401f0005be7f89 */ /* 0x000ea400000e0000 */
[----:B------:R-:W5:Y:S01]  /*3f00*/  MUFU.EX2 R14, R14 ;  /* 0x0000000e000e7308 */ /* 0x000f620000000800 */
[--C-:B---3--:R-:W-:Y:S01]  /*3f10*/  FFMA.FTZ R169, R203, UR10, -R178.reuse ;  /* 0x0000000acba97c23 */ /* 0x108fe200080108b2 */
        /* <DEDUP_REMOVED lines=19> */
[----:B------:R-:W-:Y:S01]  /*4050*/  FMUL.FTZ R56, R56, R168 ;  /* 0x000000a838387220 */ /* 0x000fe20000410000 */
[----:B--2---:R-:W-:Y:S01]  /*4060*/  FMNMX.FTZ R187, R5, R190, !PT ;  /* 0x000000be05bb7209 */ /* 0x004fe20007810000 */
[----:B------:R-:W-:Y:S01]  /*4070*/  FFMA.FTZ R190, R213, UR10, -R178 ;  /* 0x0000000ad5be7c23 */ /* 0x000fe200080108b2 */
[----:B------:R-:W2:Y:S01]  /*4080*/  MUFU.EX2 R169, R169 ;  /* 0x000000a900a97308 */ /* 0x000ea20000000800 */
[-C--:B------:R-:W-:Y:S01]  /*4090*/  FMUL.FTZ R57, R57, R168.reuse ;  /* 0x000000a839397220 */ /* 0x080fe20000410000 */
[-C--:B------:R-:W-:Y:S01]  /*40a0*/  FMUL.FTZ R60, R60, R168.reuse ;  /* 0x000000a83c3c7220 */ /* 0x080fe20000410000 */
[----:B------:R-:W4:Y:S01]  /*40b0*/  SHFL.BFLY PT, R194, R187, 0x1, 0x1f ;  /* 0x0c201f00bbc27f89 */ /* 0x000f2200000e0000 */
        /* <DEDUP_REMOVED lines=23> */
[----:B----4-:R-:W-:Y:S01]  /*4230*/  FMNMX.FTZ R5, R187, R194, !PT ;  /* 0x000000c2bb057209 */ /* 0x010fe20007810000 */
[-C--:B------:R-:W-:Y:S01]  /*4240*/  FMUL.FTZ R101, R101, R168.reuse ;  /* 0x000000a865657220 */ /* 0x080fe20000410000 */
[-C--:B------:R-:W-:Y:S01]  /*4250*/  FMUL.FTZ R104, R104, R168.reuse ;  /* 0x000000a868687220 */ /* 0x080fe20000410000 */
[-C--:B------:R-:W-:Y:S01]  /*4260*/  FMUL.FTZ R105, R105, R168.reuse ;  /* 0x000000a869697220 */ /* 0x080fe20000410000 */
[-C--:B------:R-:W-:Y:S01]  /*4270*/  FMUL.FTZ R108, R108, R168.reuse ;  /* 0x000000a86c6c7220 */ /* 0x080fe20000410000 */
[C---:B------:R-:W-:Y:S01]  /*4280*/  FMUL.FTZ R191, R5.reuse, UR10 ;  /* 0x0000000a05bf7c20 */ /* 0x040fe20008410000 */
[----:B------:R-:W-:Y:S01]  /*4290*/  FADD.FTZ R178, -R5, R6 ;  /* 0x0000000605b27221 */ /* 0x000fe20000010100 */
[----:B------:R-:W4:Y:S01]  /*42a0*/  MUFU.EX2 R173, R173 ;  /* 0x000000ad00ad7308 */ /* 0x000f220000000800 */
[----:B------:R-:W-:Y:S01]  /*42b0*/  FMUL.FTZ R109, R109, R168 ;  /* 0x000000a86d6d7220 */ /* 0x000fe20000410000 */
[--C-:B------:R-:W-:Y:S01]  /*42c0*/  FFMA.FTZ R9, R9, UR10, -R191.reuse ;  /* 0x0000000a09097c23 */ /* 0x100fe200080108bf */
[----:B------:R-:W-:Y:S01]  /*42d0*/  FMUL.FTZ R189, R178, UR10 ;  /* 0x0000000ab2bd7c20 */ /* 0x000fe20008410000 */
[--C-:B------:R-:W-:Y:S01]  /*42e0*/  FFMA.FTZ R178, R7, UR10, -R191.reuse ;  /* 0x0000000a07b27c23 */ /* 0x100fe200080108bf */
[--C-:B------:R-:W-:Y:S01]  /*42f0*/  FFMA.FTZ R7, R8, UR10, -R191.reuse ;  /* 0x0000000a08077c23 */ /* 0x100fe200080108bf */
[----:B------:R-:W-:Y:S01]  /*4300*/  IADD3 R8, -R18, 0xb, RZ ;  /* 0x0000000b12087810 */ /* 0x000fe20007ffe1ff */
[--C-:B------:R-:W-:Y:S01]  /*4310*/  FFMA.FTZ R10, R10, UR10, -R191.reuse ;  /* 0x0000000a0a0a7c23 */ /* 0x100fe200080108bf */
        /* <DEDUP_REMOVED lines=8> */
[----:B------:R-:W4:Y:S01]  /*43a0*/  MUFU.EX2 R176, R176 ;  /* 0x000000b000b07308 */ /* 0x000f220000000800 */
[----:B-----5:R-:W-:Y:S01]  /*43b0*/  FFMA.FTZ R192, R152, UR10, -R191 ;  /* 0x0000000a98c07c23 */ /* 0x020fe200080108bf */
[----:B------:R-:W-:-:S02]  /*43c0*/  @!P1 VIADD R152, R199, 0x22840 ;  /* 0x00022840c7989836 */ /* 0x000fc40000000000 */
[--C-:B------:R-:W-:Y:S01]  /*43d0*/  FFMA.FTZ R196, R156, UR10, -R191.reuse ;  /* 0x0000000a9cc47c23 */ /* 0x100fe200080108bf */
[--C-:B------:R-:W-:Y:S01]  /*43e0*/  FFMA.FTZ R197, R157, UR10, -R191.reuse ;  /* 0x0000000a9dc57c23 */ /* 0x100fe200080108bf */
[--C-:B------:R-:W-:Y:S01]  /*43f0*/  FFMA.FTZ R198, R158, UR10, -R191.reuse ;  /* 0x0000000a9ec67c23 */ /* 0x100fe200080108bf */
[--C-:B------:R-:W-:Y:S01]  /*4400*/  FFMA.FTZ R201, R159, UR10, -R191.reuse ;  /* 0x0000000a9fc97c23 */ /* 0x100fe200080108bf */
[----:B------:R-:W-:Y:S01]  /*4410*/  @!P1 PRMT R152, RZ, 0x654, R152 ;  /* 0x00000654ff989816 */ /* 0x000fe20000000098 */
[----:B------:R1:W-:Y:S06]  /*4420*/  BAR.ARV R8, 0x100 ;  /* 0x000400080000751d */ /* 0x0003ec0000002000 */
[----:B------:R5:W-:Y:S01]  /*4430*/  @!P1 SYNCS.ARRIVE.TRANS64.RED.A1T0 RZ, [R152+URZ], RZ ;  /* 0x000000ff98ff99a7 */ /* 0x000be2000810043f */
[----:B------:R-:W-:Y:S01]  /*4440*/  MUFU.EX2 R175, R175 ;  /* 0x000000af00af7308 */ /* 0x000fe20000000800 */
[--C-:B------:R-:W-:Y:S01]  /*4450*/  FFMA.FTZ R202, R160, UR10, -R191.reuse ;  /* 0x0000000aa0ca7c23 */ /* 0x100fe200080108bf */
[--C-:B------:R-:W-:Y:S01]  /*4460*/  FFMA.FTZ R203, R161, UR10, -R191.reuse ;  /* 0x0000000aa1cb7c23 */ /* 0x100fe200080108bf */
[--C-:B------:R-:W-:Y:S01]  /*4470*/  FFMA.FTZ R204, R162, UR10, -R191.reuse ;  /* 0x0000000aa2cc7c23 */ /* 0x100fe200080108bf */
[--C-:B------:R-:W-:Y:S01]  /*4480*/  FFMA.FTZ R163, R163, UR10, -R191.reuse ;  /* 0x0000000aa3a37c23 */ /* 0x100fe200080108bf */
[--C-:B------:R-:W-:Y:S01]  /*4490*/  FFMA.FTZ R165, R165, UR10, -R191.reuse ;  /* 0x0000000aa5a57c23 */ /* 0x100fe200080108bf */
[----:B------:R-:W-:Y:S01]  /*44a0*/  FFMA.FTZ R155, R166, UR10, -R191 ;  /* 0x0000000aa69b7c23 */ /* 0x000fe200080108bf */
[----:B-----5:R-:W-:Y:S01]  /*44b0*/  FADD.FTZ R152, R14, R3 ;  /* 0x000000030e987221 */ /* 0x020fe20000010000 */
[----:B------:R-:W5:Y:S01]  /*44c0*/  MUFU.EX2 R182, R182 ;  /* 0x000000b600b67308 */ /* 0x000f620000000800 */
[-C--:B------:R-:W-:Y:S01]  /*44d0*/  FMUL.FTZ R112, R112, R168.reuse ;  /* 0x000000a870707220 */ /* 0x080fe20000410000 */
[-C--:B------:R-:W-:Y:S01]  /*44e0*/  FMUL.FTZ R113, R113, R168.reuse ;  /* 0x000000a871717220 */ /* 0x080fe20000410000 */
[----:B-1----:R-:W-:Y:S01]  /*44f0*/  FADD.FTZ R3, R167, R152 ;  /* 0x00000098a7037221 */ /* 0x002fe20000010000 */
[-C--:B------:R-:W-:Y:S01]  /*4500*/  FMUL.FTZ R116, R116, R168.reuse ;  /* 0x000000a874747220 */ /* 0x080fe20000410000 */
[-C--:B------:R-:W-:Y:S01]  /*4510*/  FMUL.FTZ R117, R117, R168.reuse ;  /* 0x000000a875757220 */ /* 0x080fe20000410000 */
[-C--:B------:R-:W-:Y:S01]  /*4520*/  FMUL.FTZ R120, R120, R168.reuse ;  /* 0x000000a878787220 */ /* 0x080fe20000410000 */
[----:B---3--:R-:W-:Y:S01]  /*4530*/  FADD.FTZ R152, R170, R3 ;  /* 0x00000003aa987221 */ /* 0x008fe20000010000 */
[----:B------:R-:W1:Y:S01]  /*4540*/  MUFU.EX2 R179, R179 ;  /* 0x000000b300b37308 */ /* 0x000e620000000800 */
[-C--:B------:R-:W-:Y:S01]  /*4550*/  FMUL.FTZ R121, R121, R168.reuse ;  /* 0x000000a879797220 */ /* 0x080fe20000410000 */
[-C--:B------:R-:W-:Y:S01]  /*4560*/  FMUL.FTZ R124, R124, R168.reuse ;  /* 0x000000a87c7c7220 */ /* 0x080fe20000410000 */
[----:B--2---:R-:W-:Y:S01]  /*4570*/  FADD.FTZ R3, R169, R152 ;  /* 0x00000098a9037221 */ /* 0x004fe20000010000 */
[-C--:B------:R-:W-:Y:S01]  /*4580*/  FMUL.FTZ R125, R125, R168.reuse ;  /* 0x000000a87d7d7220 */ /* 0x080fe20000410000 */
[-C--:B------:R-:W-:Y:S01]  /*4590*/  FMUL.FTZ R128, R128, R168.reuse ;  /* 0x000000a880807220 */ /* 0x080fe20000410000 */
[-C--:B------:R-:W-:Y:S01]  /*45a0*/  FMUL.FTZ R129, R129, R168.reuse ;  /* 0x000000a881817220 */ /* 0x080fe20000410000 */
[----:B------:R-:W-:Y:S01]  /*45b0*/  FADD.FTZ R152, R172, R3 ;  /* 0x00000003ac987221 */ /* 0x000fe20000010000 */
        /* <DEDUP_REMOVED lines=8> */
[----:B------:R-:W-:Y:S01]  /*4640*/  MUFU.EX2 R177, R177 ;  /* 0x000000b100b17308 */ /* 0x000fe20000000800 */
[-C--:B------:R-:W-:Y:S01]  /*4650*/  FMUL.FTZ R141, R141, R168.reuse ;  /* 0x000000a88d8d7220 */ /* 0x080fe20000410000 */
[-C--:B------:R-:W-:Y:S01]  /*4660*/  FMUL.FTZ R144, R144, R168.reuse ;  /* 0x000000a890907220 */ /* 0x080fe20000410000 */
[----:B----4-:R-:W-:Y:S01]  /*4670*/  FADD.FTZ R3, R173, R152 ;  /* 0x00000098ad037221 */ /* 0x010fe20000010000 */
[-C--:B------:R-:W-:Y:S01]  /*4680*/  FMUL.FTZ R145, R145, R168.reuse ;  /* 0x000000a891917220 */ /* 0x080fe20000410000 */
[-C--:B------:R-:W-:Y:S01]  /*4690*/  FMUL.FTZ R148, R148, R168.reuse ;  /* 0x000000a894947220 */ /* 0x080fe20000410000 */
[----:B------:R-:W-:Y:S01]  /*46a0*/  FMUL.FTZ R149, R149, R168 ;  /* 0x000000a895957220 */ /* 0x000fe20000410000 */
[----:B------:R-:W-:Y:S01]  /*46b0*/  FADD.FTZ R152, R176, R3 ;  /* 0x00000003b0987221 */ /* 0x000fe20000010000 */
[----:B------:R-:W3:Y:S01]  /*46c0*/  MUFU.EX2 R180, R180 ;  /* 0x000000b400b47308 */ /* 0x000ee20000000800 */
[----:B-----5:R-:W-:-:S02]  /*46d0*/  F2FP.F16.F32.PACK_AB R162, R182, R175 ;  /* 0x000000afb6a2723e */ /* 0x020fc400000000ff */
[----:B------:R-:W-:Y:S01]  /*46e0*/  FADD.FTZ R3, R175, R152 ;  /* 0x00000098af037221 */ /* 0x000fe20000010000 */
[----:B------:R-:W-:Y:S02]  /*46f0*/  F2FP.F16.F32.PACK_AB R154, R170, R167 ;  /* 0x000000a7aa9a723e */ /* 0x000fe400000000ff */
[----:B------:R-:W-:Y:S01]  /*4700*/  F2FP.F16.F32.PACK_AB R156, R172, R169 ;  /* 0x000000a9ac9c723e */ /* 0x000fe200000000ff */
[----:B------:R-:W-:Y:S01]  /*4710*/  FADD.FTZ R152, R182, R3 ;  /* 0x00000003b6987221 */ /* 0x000fe20000010000 */
[----:B------:R-:W4:Y:S01]  /*4720*/  MUFU.EX2 R181, R181 ;  /* 0x000000b500b57308 */ /* 0x000f220000000800 */
[----:B------:R-:W-:Y:S02]  /*4730*/  F2FP.F16.F32.PACK_AB R160, R176, R173 ;  /* 0x000000adb0a0723e */ /* 0x000fe400000000ff */
[----:B-1----:R-:W-:-:S04]  /*4740*/  FADD.FTZ R3, R179, R152 ;  /* 0x00000098b3037221 */ /* 0x002fc80000010000 */
[----:B--2---:R-:W-:Y:S01]  /*4750*/  FADD.FTZ R152, R186, R3 ;  /* 0x00000003ba987221 */ /* 0x004fe20000010000 */
[----:B------:R-:W1:Y:S01]  /*4760*/  MUFU.EX2 R189, R189 ;  /* 0x000000bd00bd7308 */ /* 0x000e620000000800 */
[----:B---3--:R-:W-:Y:S02]  /*4770*/  F2FP.F16.F32.PACK_AB R166, R180, R177 ;  /* 0x000000b1b4a6723e */ /* 0x008fe400000000ff */
[----:B------:R-:W-:-:S04]  /*4780*/  FADD.FTZ R3, R177, R152 ;  /* 0x00000098b1037221 */ /* 0x000fc80000010000 */
[----:B------:R-:W-:Y:S01]  /*4790*/  FADD.FTZ R152, R180, R3 ;  /* 0x00000003b4987221 */ /* 0x000fe20000010000 */
[----:B------:R-:W2:Y:S03]  /*47a0*/  MUFU.EX2 R178, R178 ;  /* 0x000000b200b27308 */ /* 0x000ea60000000800 */
[----:B----4-:R-:W-:-:S05]  /*47b0*/  FADD.FTZ R3, R181, R152 ;  /* 0x00000098b5037221 */ /* 0x010fca0000010000 */
[----:B------:R-:W3:Y:S01]  /*47c0*/  MUFU.EX2 R184, R184 ;  /* 0x000000b800b87308 */ /* 0x000ee20000000800 */
[-C--:B-1----:R-:W-:Y:S01]  /*47d0*/  FMUL.FTZ R26, R26, R189.reuse ;  /* 0x000000bd1a1a7220 */ /* 0x082fe20000410000 */
[-C--:B------:R-:W-:Y:S01]  /*47e0*/  FMUL.FTZ R27, R27, R189.reuse ;  /* 0x000000bd1b1b7220 */ /* 0x080fe20000410000 */
[-C--:B------:R-:W-:Y:S01]  /*47f0*/  FMUL.FTZ R30, R30, R189.reuse ;  /* 0x000000bd1e1e7220 */ /* 0x080fe20000410000 */
[-C--:B------:R-:W-:Y:S01]  /*4800*/  FMUL.FTZ R31, R31, R189.reuse ;  /* 0x000000bd1f1f7220 */ /* 0x080fe20000410000 */
[-C--:B------:R-:W-:Y:S01]  /*4810*/  FMUL.FTZ R34, R34, R189.reuse ;  /* 0x000000bd22227220 */ /* 0x080fe20000410000 */
[-C--:B------:R-:W-:Y:S01]  /*4820*/  FMUL.FTZ R35, R35, R189.reuse ;  /* 0x000000bd23237220 */ /* 0x080fe20000410000 */
[-C--:B------:R-:W-:Y:S01]  /*4830*/  FMUL.FTZ R38, R38, R189.reuse ;  /* 0x000000bd26267220 */ /* 0x080fe20000410000 */
[----:B------:R-:W1:Y:S01]  /*4840*/  MUFU.EX2 R7, R7 ;  /* 0x0000000700077308 */ /* 0x000e620000000800 */
        /* <DEDUP_REMOVED lines=71> */
[----:B------:R1:W-:Y:S01]  /*4cc0*/  MUFU.EX2 R187, R193 ;  /* 0x000000c100bb7308 */ /* 0x0003e20000000800 */
[----:B--2---:R-:W-:Y:S01]  /*4cd0*/  FADD.FTZ R0, R20, R13 ;  /* 0x0000000d14007221 */ /* 0x004fe20000010000 */
[-C--:B------:R-:W-:Y:S01]  /*4ce0*/  FMUL.FTZ R146, R146, R189.reuse ;  /* 0x000000bd92927220 */ /* 0x080fe20000410000 */
[-C--:B------:R-:W-:Y:S01]  /*4cf0*/  FMUL.FTZ R147, R147, R189.reuse ;  /* 0x000000bd93937220 */ /* 0x080fe20000410000 */
[-C--:B------:R-:W-:Y:S01]  /*4d00*/  FMUL.FTZ R150, R150, R189.reuse ;  /* 0x000000bd96967220 */ /* 0x080fe20000410000 */
[----:B------:R-:W-:Y:S01]  /*4d10*/  FMUL.FTZ R151, R151, R189 ;  /* 0x000000bd97977220 */ /* 0x000fe20000410000 */
[----:B------:R-:W-:-:S02]  /*4d20*/  F2FP.F16.F32.PACK_AB R157, R12, R11 ;  /* 0x0000000b0c9d723e */ /* 0x000fc400000000ff */
[----:B------:R-:W2:Y:S01]  /*4d30*/  MUFU.EX2 R192, R192 ;  /* 0x000000c000c07308 */ /* 0x000ea20000000800 */
[--C-:B-1----:R-:W-:Y:S01]  /*4d40*/  FFMA.FTZ R193, R153, UR10, -R191.reuse ;  /* 0x0000000a99c17c23 */ /* 0x102fe200080108bf */
[----:B---3--:R-:W-:Y:S01]  /*4d50*/  FADD.FTZ R13, R21, R0 ;  /* 0x00000000150d7221 */ /* 0x008fe20000010000 */
[----:B------:R-:W-:Y:S01]  /*4d60*/  FFMA.FTZ R153, R164, UR10, -R191 ;  /* 0x0000000aa4997c23 */ /* 0x000fe200080108bf */
[----:B------:R-:W-:Y:S02]  /*4d70*/  F2FP.F16.F32.PACK_AB R164, R186, R179 ;  /* 0x000000b3baa4723e */ /* 0x000fe400000000ff */
[----:B------:R-:W-:Y:S02]  /*4d80*/  F2FP.F16.F32.PACK_AB R159, R20, R15 ;  /* 0x0000000f149f723e */ /* 0x000fe400000000ff */
[----:B------:R-:W1:Y:S08]  /*4d90*/  MUFU.EX2 R193, R193 ;  /* 0x000000c100c17308 */ /* 0x000e700000000800 */
        /* <DEDUP_REMOVED lines=20> */
[----:B---3--:R-:W-:Y:S01]  /*4ee0*/  FADD.FTZ R3, R185, R158 ;  /* 0x0000009eb9037221 */ /* 0x008fe20000010000 */
[----:B------:R-:W-:Y:S02]  /*4ef0*/  F2FP.F16.F32.PACK_AB R158, R174, R171 ;  /* 0x000000abae9e723e */ /* 0x000fe400000000ff */
[----:B------:R-:W-:-:S04]  /*4f00*/  F2FP.F16.F32.PACK_AB R174, R6, R187 ;  /* 0x000000bb06ae723e */ /* 0x000fc800000000ff */
[----:B------:R-:W3:Y:S01]  /*4f10*/  MUFU.EX2 R202, R202 ;  /* 0x000000ca00ca7308 */ /* 0x000ee20000000800 */
[----:B--2---:R-:W-:-:S07]  /*4f20*/  FADD.FTZ R13, R201, R0 ;  /* 0x00000000c90d7221 */ /* 0x004fce0000010000 */
[----:B------:R-:W2:Y:S01]  /*4f30*/  MUFU.EX2 R203, R203 ;  /* 0x000000cb00cb7308 */ /* 0x000ea20000000800 */
[C---:B-1----:R-:W-:Y:S01]  /*4f40*/  FADD.FTZ R168, R190.reuse, R3 ;  /* 0x00000003bea87221 */ /* 0x042fe20000010000 */
[----:B------:R-:W-:-:S03]  /*4f50*/  F2FP.F16.F32.PACK_AB R172, R190, R185 ;  /* 0x000000b9beac723e */ /* 0x000fc600000000ff */
[----:B------:R-:W-:Y:S01]  /*4f60*/  FADD.FTZ R3, R187, R168 ;  /* 0x000000a8bb037221 */ /* 0x000fe20000010000 */
[----:B------:R-:W-:Y:S02]  /*4f70*/  F2FP.F16.F32.PACK_AB R168, R184, R181 ;  /* 0x000000b5b8a8723e */ /* 0x000fe400000000ff */
[----:B------:R-:W1:Y:S01]  /*4f80*/  MUFU.EX2 R204, R204 ;  /* 0x000000cc00cc7308 */ /* 0x000e620000000800 */
[----:B---3--:R-:W-:Y:S01]  /*4f90*/  FADD.FTZ R0, R202, R13 ;  /* 0x0000000dca007221 */ /* 0x008fe20000010000 */
[----:B------:R-:W-:Y:S01]  /*4fa0*/  FADD.FTZ R3, R6, R3 ;  /* 0x0000000306037221 */ /* 0x000fe20000010000 */
[----:B------:R-:W-:-:S05]  /*4fb0*/  F2FP.F16.F32.PACK_AB R169, R202, R201 ;  /* 0x000000c9caa9723e */ /* 0x000fca00000000ff */
[----:B------:R3:W4:Y:S01]  /*4fc0*/  MUFU.EX2 R191, R163 ;  /* 0x000000a300bf7308 */ /* 0x0007220000000800 */
[----:B--2---:R-:W-:-:S07]  /*4fd0*/  FADD.FTZ R13, R203, R0 ;  /* 0x00000000cb0d7221 */ /* 0x004fce0000010000 */
[----:B------:R2:W5:Y:S01]  /*4fe0*/  MUFU.EX2 R14, R153 ;  /* 0x00000099000e7308 */ /* 0x0005620000000800 */
[----:B-1----:R-:W-:Y:S01]  /*4ff0*/  FADD.FTZ R0, R204, R13 ;  /* 0x0000000dcc007221 */ /* 0x002fe20000010000 */
[----:B---3--:R-:W-:Y:S02]  /*5000*/  F2FP.F16.F32.PACK_AB R163, R194, R193 ;  /* 0x000000c1c2a3723e */ /* 0x008fe400000000ff */
[----:B------:R-:W-:-:S04]  /*5010*/  F2FP.F16.F32.PACK_AB R171, R204, R203 ;  /* 0x000000cbccab723e */ /* 0x000fc800000000ff */
[----:B------:R1:W3:Y:S01]  /*5020*/  MUFU.EX2 R175, R165 ;  /* 0x000000a500af7308 */ /* 0x0002e20000000800 */
[----:B--2---:R-:W-:Y:S01]  /*5030*/  F2FP.F16.F32.PACK_AB R153, R7, R178 ;  /* 0x000000b20799723e */ /* 0x004fe200000000ff */
[----:B----4-:R-:W-:-:S06]  /*5040*/  FADD.FTZ R7, R191, R0 ;  /* 0x00000000bf077221 */ /* 0x010fcc0000010000 */
[----:B------:R2:W4:Y:S01]  /*5050*/  MUFU.EX2 R6, R155 ;  /* 0x0000009b00067308 */ /* 0x0005220000000800 */
[----:B-----5:R-:W-:Y:S01]  /*5060*/  FADD.FTZ R0, R14, R7 ;  /* 0x000000070e007221 */ /* 0x020fe20000010000 */
[----:B-1----:R-:W-:Y:S02]  /*5070*/  F2FP.F16.F32.PACK_AB R165, R196, R195 ;  /* 0x000000c3c4a5723e */ /* 0x002fe400000000ff */
[----:B------:R-:W-:Y:S01]  /*5080*/  F2FP.F16.F32.PACK_AB R173, R14, R191 ;  /* 0x000000bf0ead723e */ /* 0x000fe200000000ff */
[----:B---3--:R-:W-:Y:S01]  /*5090*/  FADD.FTZ R7, R175, R0 ;  /* 0x00000000af077221 */ /* 0x008fe20000010000 */
[----:B--2---:R-:W-:-:S03]  /*50a0*/  F2FP.F16.F32.PACK_AB R155, R10, R9 ;  /* 0x000000090a9b723e */ /* 0x004fc600000000ff */
[C---:B----4-:R-:W-:Y:S01]  /*50b0*/  FADD.FTZ R0, R6.reuse, R7 ;  /* 0x0000000706007221 */ /* 0x050fe20000010000 */
[----:B------:R-:W-:Y:S01]  /*50c0*/  F2FP.F16.F32.PACK_AB R175, R6, R175 ;  /* 0x000000af06af723e */ /* 0x000fe200000000ff */
[----:B------:R-:W-:Y:S06]  /*50d0*/  @!P0 BRA `(.L_x_7241) ;  /* 0x0000000000048947 */ /* 0x000fec0003800000 */
[----:B------:R-:W-:Y:S01]  /*50e0*/  BPT.TRAP 0x1 ;  /* 0x000000040000795c */ /* 0x000fe20000300000 */
.L_x_7241:
[----:B------:R-:W-:-:S04]  /*50f0*/  IMAD.U32 R6, RZ, RZ, UR25 ;  /* 0x00000019ff067e24 */ /* 0x000fc8000f8e00ff */
[----:B------:R1:W2:Y:S01]  /*5100*/  SYNCS.PHASECHK.TRANS64.TRYWAIT P3, [UR24+0x22850], R6 ;  /* 0x02285006ff0075a7 */ /* 0x0002a20008060158 */
[----:B------:R-:W-:Y:S05]  /*5110*/  @!P0 BRA `(.L_x_7242) ;  /* 0x0000000000048947 */ /* 0x000fea0003800000 */
[----:B------:R-:W-:Y:S01]  /*5120*/  BPT.TRAP 0x1 ;  /* 0x000000040000795c */ /* 0x000fe20000300000 */
.L_x_7242:
[----:B--2---:R-:W-:Y:S05]  /*5130*/  @P3 BRA `(.L_x_7243) ;  /* 0x00000000000c3947 */ /* 0x004fea0003800000 */
[----:B-1----:R-:W-:-:S04]  /*5140*/  MOV R6, UR25 ;  /* 0x0000001900067c02 */ /* 0x002fc80008000f00 */
[----:B------:R-:W1:Y:S02]  /*5150*/  SYNCS.PHASECHK.TRANS64.TRYWAIT P3, [UR24+0x22850], R6 ;  /* 0x02285006ff0075a7 */ /* 0x000e640008060158 */
[----:B-1----:R-:W-:Y:S05]  /*5160*/  @!P3 BRA `(.L_x_7244) ;  /* 0x0000004800c0b947 */ /* 0x002fea0003800000 */
.L_x_7243:
[----:B-1----:R-:W-:Y:S01]  /*5170*/  VIADD R6, R18, 0x8 ;  /* 0x0000000812067836 */ /* 0x002fe20000000000 */
[----:B------:R-:W-:Y:S01]  /*5180*/  UIMAD UR11, UR39, 0xc00, UR21 ;  /* 0x00000c00270b78a4 */ /* 0x000fe2000f8e0215 */
[----:B------:R-:W-:Y:S01]  /*5190*/  @!P1 VIADD R199, R199, 0x22860 ;  /* 0x00022860c7c79836 */ /* 0x000fe20000000000 */
[----:B------:R-:W-:Y:S01]  /*51a0*/  UMOV UR7, 0x40000040 ;  /* 0x4000004000077882 */ /* 0x000fe20000000000 */
[----:B------:R-:W-:Y:S01]  /*51b0*/  IMAD.MOV.U32 R13, RZ, RZ, R4 ;  /* 0x000000ffff0d7224 */ /* 0x000fe200078e0004 */
[----:B------:R1:W-:Y:S02]  /*51c0*/  BAR.SYNC.DEFER_BLOCKING R6, 0x100 ;  /* 0x000400060000751d */ /* 0x0003e40000010000 */
[----:B------:R-:W-:-:S04]  /*51d0*/  @!P1 PRMT R199, RZ, 0x654, R199 ;  /* 0x00000654ffc79816 */ /* 0x000fc800000000c7 */
[----:B------:R-:W-:Y:S01]  /*51e0*/  UMOV UR6, UR11 ;  /* 0x0000000b00067c82 */ /* 0x000fe20008000000 */
[----:B-1----:R-:W-:Y:S01]  /*51f0*/  MOV R6, R5 ;  /* 0x0000000500067202 */ /* 0x002fe20000000f00 */
[----:B------:R-:W-:-:S06]  /*5200*/  WARPGROUP.ARRIVE ;  /* 0x00000000000079c5 */ /* 0x000fcc0000000000 */
        /* <DEDUP_REMOVED lines=33> */
[----:B------:R-:W-:Y:S05]  /*5420*/  @P2 BRA `(.L_x_7245) ;  /* 0xffffffdc00442947 */ /* 0x000fea000383ffff */
.L_x_7236:
[----:B---3--:R-:W3:Y:S01]  /*5430*/  SHFL.BFLY PT, R6, R3, 0x2, 0x1f ;  /* 0x0c401f0003067f89 */ /* 0x008ee200000e0000 */
[C---:B------:R-:W-:Y:S01]  /*5440*/  IADD3 R11, P0, R16.reuse, 0x20, RZ ;  /* 0x00000020100b7810 */ /* 0x040fe20007f1e0ff */
[----:B------:R-:W-:Y:S01]  /*5450*/  UIADD3 UR34, -UR37, URZ, URZ ;  /* 0x0000003f25227290 */ /* 0x000fe2000fffe13f */
[C---:B------:R-:W-:Y:S01]  /*5460*/  IADD3 R12, P4, R16.reuse, 0x60, RZ ;  /* 0x00000060100c7810 */ /* 0x040fe20007f9e0ff */
[----:B-1----:R-:W1:Y:S01]  /*5470*/  SHFL.BFLY PT, R7, R0, 0x2, 0x1f ;  /* 0x0c401f0000077f89 */ /* 0x002e6200000e0000 */
[----:B------:R-:W-:Y:S01]  /*5480*/  LOP3.LUT R9, R11, 0x380, RZ, 0xc0, !PT ;  /* 0x000003800b097812 */ /* 0x000fe200078ec0ff */
[----:B------:R-:W-:Y:S01]  /*5490*/  ULDC UR4, c[0x0][0xda8] ;  /* 0x00036a0000047ab9 */ /* 0x000fe20000000800 */
[C---:B------:R-:W-:Y:S01]  /*54a0*/  IADD3 R163, P3, R16.reuse, 0x4000, RZ ;  /* 0x0000400010a37810 */ /* 0x040fe20007f7e0ff */
[----:B------:R-:W-:Y:S01]  /*54b0*/  UIMAD UR34, UR4, UR34, UR44 ;  /* 0x00000022042272a4 */ /* 0x000fe2000f8e022c */
[C---:B------:R-:W-:Y:S01]  /*54c0*/  IADD3 R13, P2, R16.reuse, 0x4060, RZ ;  /* 0x00004060100d7810 */ /* 0x040fe20007f5e0ff */
[----:B------:R-:W-:Y:S01]  /*54d0*/  UIADD3 UR35, -UR36, URZ, URZ ;  /* 0x0000003f24237290 */ /* 0x000fe2000fffe13f */
[----:B------:R-:W-:Y:S01]  /*54e0*/  LOP3.LUT R162, R163, 0x380, RZ, 0xc0, !PT ;  /* 0x00000380a3a27812 */ /* 0x000fe200078ec0ff */
[----:B------:R-:W-:Y:S01]  /*54f0*/  ULDC UR4, c[0x0][0xdb4] ;  /* 0x00036d0000047ab9 */ /* 0x000fe20000000800 */
[----:B------:R-:W-:Y:S01]  /*5500*/  IADD3 R161, P1, R16, 0x40, RZ ;  /* 0x0000004010a17810 */ /* 0x000fe20007f3e0ff */
[----:B------:R-:W-:Y:S01]  /*5510*/  USHF.L.U32 UR34, UR34, 0x7, URZ ;  /* 0x0000000722227899 */ /* 0x000fe2000800063f */
[----:B------:R-:W-:Y:S01]  /*5520*/  SHF.R.U64 R162, R162, 0x3, RZ ;  /* 0x00000003a2a27819 */ /* 0x000fe200000012ff */
[----:B------:R-:W-:Y:S01]  /*5530*/  UIMAD UR35, UR4, UR35, UR37 ;  /* 0x00000023042372a4 */ /* 0x000fe2000f8e0225 */
[----:B------:R-:W-:Y:S01]  /*5540*/  LOP3.LUT R160, R161, 0x380, RZ, 0xc0, !PT ;  /* 0x00000380a1a07812 */ /* 0x000fe200078ec0ff */
[----:B------:R-:W-:Y:S01]  /*5550*/  ULDC.64 UR8, c[0x0][0xb70] ;  /* 0x0002dc0000087ab9 */ /* 0x000fe20000000a00 */
[----:B------:R-:W-:Y:S01]  /*5560*/  LOP3.LUT R162, R162, R163, RZ, 0x3c, !PT ;  /* 0x000000a3a2a27212 */ /* 0x000fe200078e3cff */
[----:B------:R-:W-:Y:S01]  /*5570*/  IMAD.X R163, RZ, RZ, R17, P3 ;  /* 0x000000ffffa37224 */ /* 0x000fe200018e0611 */
[----:B------:R-:W-:Y:S01]  /*5580*/  IADD3 R177, P3, R16, 0x8060, RZ ;  /* 0x0000806010b17810 */ /* 0x000fe20007f7e0ff */
[----:B------:R-:W-:Y:S01]  /*5590*/  USHF.R.S32.HI UR4, URZ, 0x1f, UR35 ;  /* 0x0000001f3f047899 */ /* 0x000fe20008011423 */
[----:B------:R-:W-:Y:S01]  /*55a0*/  SHF.R.U64 R160, R160, 0x3, RZ ;  /* 0x00000003a0a07819 */ /* 0x000fe200000012ff */
[----:B---3--:R-:W-:Y:S01]  /*55b0*/  FADD.FTZ R6, R6, R3 ;  /* 0x0000000306067221 */ /* 0x008fe20000010000 */
[----:B------:R-:W-:Y:S01]  /*55c0*/  LOP3.LUT R3, R12, 0x380, RZ, 0xc0, !PT ;  /* 0x000003800c037812 */ /* 0x000fe200078ec0ff */
[----:B------:R-:W-:Y:S01]  /*55d0*/  UIMAD UR6, UR4, UR8, URZ ;  /* 0x00000008040672a4 */ /* 0x000fe2000f8e023f */
[----:B------:R-:W-:Y:S01]  /*55e0*/  LOP3.LUT R176, R177, 0x380, RZ, 0xc0, !PT ;  /* 0x00000380b1b07812 */ /* 0x000fe200078ec0ff */
[----:B-1----:R-:W-:Y:S01]  /*55f0*/  FADD.FTZ R7, R7, R0 ;  /* 0x0000000007077221 */ /* 0x002fe20000010000 */
[----:B------:R-:W1:Y:S01]  /*5600*/  SHFL.BFLY PT, R169, R6, 0x1, 0x1f ;  /* 0x0c201f0006a97f89 */ /* 0x000e6200000e0000 */
[----:B------:R-:W-:Y:S01]  /*5610*/  SHF.R.U64 R0, R9, 0x3, RZ ;  /* 0x0000000309007819 */ /* 0x000fe200000012ff */
[----:B------:R-:W-:Y:S01]  /*5620*/  UIMAD.WIDE.U32 UR4, UR35, UR8, URZ ;  /* 0x00000008230472a5 */ /* 0x000fe2000f8e003f */
[----:B------:R-:W-:Y:S01]  /*5630*/  SHF.R.U64 R9, R3, 0x3, RZ ;  /* 0x0000000303097819 */ /* 0x000fe200000012ff */
[----:B------:R-:W3:Y:S01]  /*5640*/  SHFL.BFLY PT, R10, R7, 0x1, 0x1f ;  /* 0x0c201f00070a7f89 */ /* 0x000ee200000e0000 */
[----:B------:R-:W-:Y:S01]  /*5650*/  SHF.R.U64 R176, R176, 0x3, RZ ;  /* 0x00000003b0b07819 */ /* 0x000fe200000012ff */
[----:B------:R-:W-:Y:S01]  /*5660*/  ULDC UR7, c[0x0][0xa88] ;  /* 0x0002a20000077ab9 */ /* 0x000fe20000000800 */
[----:B------:R-:W-:Y:S01]  /*5670*/  LOP3.LUT R160, R160, R161, RZ, 0x3c, !PT ;  /* 0x000000a1a0a07212 */ /* 0x000fe200078e3cff */
[----:B------:R4:W-:Y:S06]  /*5680*/  BAR.ARV R8, 0x100 ;  /* 0x000400080000751d */ /* 0x0009ec0000002000 */
[----:B------:R-:W-:Y:S01]  /*5690*/  LOP3.LUT R176, R176, R177, RZ, 0x3c, !PT ;  /* 0x000000b1b0b07212 */ /* 0x000fe200078e3cff */
[--C-:B------:R-:W-:Y:S01]  /*56a0*/  IMAD.X R177, RZ, RZ, R17.reuse, P3 ;  /* 0x000000ffffb17224 */ /* 0x100fe200018e0611 */
[----:B----4-:R-:W-:Y:S01]  /*56b0*/  LOP3.LUT R8, R9, R12, RZ, 0x3c, !PT ;  /* 0x0000000c09087212 */ /* 0x010fe200078e3cff */
[----:B------:R-:W-:Y:S01]  /*56c0*/  IMAD.X R9, RZ, RZ, R17, P4 ;  /* 0x000000ffff097224 */ /* 0x000fe200020e0611 */
[----:B------:R-:W-:Y:S01]  /*56d0*/  LOP3.LUT R12, R13, 0x380, RZ, 0xc0, !PT ;  /* 0x000003800d0c7812 */ /* 0x000fe200078ec0ff */
[----:B------:R-:W-:Y:S06]  /*56e0*/  BAR.ARV 0x8, 0x120 ;  /* 0x0204800000007b1d */ /* 0x000fec0000002000 */
[----:B------:R-:W-:Y:S01]  /*56f0*/  SHF.R.U64 R12, R12, 0x3, RZ ;  /* 0x000000030c0c7819 */ /* 0x000fe200000012ff */
[----:B-1----:R-:W-:Y:S01]  /*5700*/  FADD.FTZ R169, R6, R169 ;  /* 0x000000a906a97221 */ /* 0x002fe20000010000 */
[----:B------:R-:W-:Y:S01]  /*5710*/  LOP3.LUT R6, R0, R11, RZ, 0x3c, !PT ;  /* 0x0000000b00067212 */ /* 0x000fe200078e3cff */
[----:B---3--:R-:W-:Y:S01]  /*5720*/  FADD.FTZ R167, R7, R10 ;  /* 0x0000000a07a77221 */ /* 0x008fe20000010000 */
[----:B------:R-:W-:Y:S01]  /*5730*/  LOP3.LUT R12, R12, R13, RZ, 0x3c, !PT ;  /* 0x0000000d0c0c7212 */ /* 0x000fe200078e3cff */
[--C-:B------:R-:W-:Y:S01]  /*5740*/  IMAD.X R13, RZ, RZ, R17.reuse, P2 ;  /* 0x000000ffff0d7224 */ /* 0x100fe200010e0611 */
[C---:B------:R-:W-:Y:S01]  /*5750*/  IADD3 R171, P2, R16.reuse, 0xc040, RZ ;  /* 0x0000c04010ab7810 */ /* 0x040fe20007f5e0ff */
[----:B------:R-:W-:Y:S01]  /*5760*/  IMAD.X R7, RZ, RZ, R17, P0 ;  /* 0x000000ffff077224 */ /* 0x000fe200000e0611 */
[----:B------:R-:W-:Y:S01]  /*5770*/  IADD3 R21, P0, R16, 0x8000, RZ ;  /* 0x0000800010157810 */ /* 0x000fe20007f1e0ff */
[----:B------:R-:W-:Y:S01]  /*5780*/  BAR.SYNC.DEFER_BLOCKING 0x1, 0x100 ;  /* 0x0044000000007b1d */ /* 0x000fe20000010000 */
[----:B------:R-:W-:Y:S01]  /*5790*/  LOP3.LUT R170, R171, 0x380, RZ, 0xc0, !PT ;  /* 0x00000380abaa7812 */ /* 0x000fe200078ec0ff */
[----:B------:R-:W-:Y:S01]  /*57a0*/  UIMAD UR6, UR35, UR9, UR6 ;  /* 0x00000009230672a4 */ /* 0x000fe2000f8e0206 */
[----:B------:R-:W-:-:S02]  /*57b0*/  FSETP.NE.FTZ.AND P3, PT, R169, RZ, PT ;  /* 0x000000ffa900720b */ /* 0x000fc40003f75000 */
[----:B------:R-:W-:Y:S02]  /*57c0*/  SHF.R.U64 R170, R170, 0x3, RZ ;  /* 0x00000003aaaa7819 */ /* 0x000fe400000012ff */
[----:B------:R-:W-:Y:S02]  /*57d0*/  LOP3.LUT R20, R21, 0x380, RZ, 0xc0, !PT ;  /* 0x0000038015147812 */ /* 0x000fe400078ec0ff */
[----:B------:R-:W-:Y:S01]  /*57e0*/  LOP3.LUT R170, R170, R171, RZ, 0x3c, !PT ;  /* 0x000000abaaaa7212 */ /* 0x000fe200078e3cff */
[----:B------:R-:W-:Y:S01]  /*57f0*/  IMAD.X R171, RZ, RZ, R17, P2 ;  /* 0x000000ffffab7224 */ /* 0x000fe200010e0611 */
[----:B------:R-:W-:Y:S02]  /*5800*/  IADD3 R157, P5, R16, 0x4040, RZ ;  /* 0x00004040109d7810 */ /* 0x000fe40007fbe0ff */
[----:B------:R-:W-:Y:S02]  /*5810*/  IADD3.X R161, RZ, R17, RZ, P1, !PT ;  /* 0x00000011ffa17210 */ /* 0x000fe40000ffe4ff */
[----:B------:R-:W-:-:S02]  /*5820*/  FSETP.NE.FTZ.AND P2, PT, R167, RZ, PT ;  /* 0x000000ffa700720b */ /* 0x000fc40003f55000 */
[----:B------:R-:W-:Y:S02]  /*5830*/  IADD3 R153, P1, R16, 0x8020, RZ ;  /* 0x0000802010997810 */ /* 0x000fe40007f3e0ff */
[----:B------:R-:W-:Y:S02]  /*5840*/  SHF.R.U64 R20, R20, 0x3, RZ ;  /* 0x0000000314147819 */ /* 0x000fe400000012ff */
[----:B------:R-:W-:Y:S01]  /*5850*/  MOV R159, R6 ;  /* 0x00000006009f7202 */ /* 0x000fe20000000f00 */
[----:B------:R-:W-:Y:S01]  /*5860*/  IMAD.MOV.U32 R6, RZ, RZ, RZ ;  /* 0x000000ffff067224 */ /* 0x000fe200078e00ff */
[----:B------:R-:W-:Y:S02]  /*5870*/  LOP3.LUT R156, R157, 0x380, RZ, 0xc0, !PT ;  /* 0x000003809d9c7812 */ /* 0x000fe400078ec0ff */
[----:B------:R-:W-:Y:S02]  /*5880*/  LOP3.LUT R152, R153, 0x380, RZ, 0xc0, !PT ;  /* 0x0000038099987812 */ /* 0x000fe400078ec0ff */
[----:B------:R-:W-:Y:S01]  /*5890*/  MOV R160, R160 ;  /* 0x000000a000a07202 */ /* 0x000fe20000000f00 */
[----:B------:R-:W1:Y:S01]  /*58a0*/  @P3 MUFU.RCP R6, R169 ;  /* 0x000000a900063308 */ /* 0x000e620000001000 */
[----:B------:R-:W-:-:S02]  /*58b0*/  LOP3.LUT R20, R20, R21, RZ, 0x3c, !PT ;  /* 0x0000001514147212 */ /* 0x000fc400078e3cff */
[----:B------:R-:W-:Y:S02]  /*58c0*/  MOV R161, R8 ;  /* 0x0000000800a17202 */ /* 0x000fe40000000f00 */
[----:B------:R-:W-:Y:S02]  /*58d0*/  IADD3.X R21, RZ, R17, RZ, P0, !PT ;  /* 0x00000011ff157210 */ /* 0x000fe400007fe4ff */
[----:B------:R-:W-:Y:S01]  /*58e0*/  MOV R8, RZ ;  /* 0x000000ff00087202 */ /* 0x000fe20000000f00 */
[----:B------:R-:W-:Y:S01]  /*58f0*/  @P3 MUFU.LG2 R169, R169 ;  /* 0x000000a900a93308 */ /* 0x000fe20000000c00 */
[----:B------:R-:W-:Y:S02]  /*5900*/  SHF.R.U64 R156, R156, 0x3, RZ ;  /* 0x000000039c9c7819 */ /* 0x000fe400000012ff */
[----:B------:R-:W-:Y:S02]  /*5910*/  IADD3 R165, P0, R16, 0xc060, RZ ;  /* 0x0000c06010a57810 */ /* 0x000fe40007f1e0ff */
[----:B------:R-:W-:-:S02]  /*5920*/  SHF.R.U64 R152, R152, 0x3, RZ ;  /* 0x0000000398987819 */ /* 0x000fc400000012ff */
[----:B------:R-:W-:Y:S01]  /*5930*/  IADD3 R11, P6, R16, 0x4020, RZ ;  /* 0x00004020100b7810 */ /* 0x000fe20007fde0ff */
[----:B------:R-:W3:Y:S01]  /*5940*/  @P2 MUFU.RCP R8, R167 ;  /* 0x000000a700082308 */ /* 0x000ee20000001000 */
[----:B------:R-:W-:Y:S01]  /*5950*/  LOP3.LUT R156, R156, R157, RZ, 0x3c, !PT ;  /* 0x0000009d9c9c7212 */ /* 0x000fe200078e3cff */
[--C-:B------:R-:W-:Y:S01]  /*5960*/  IMAD.X R157, RZ, RZ, R17.reuse, P5 ;  /* 0x000000ffff9d7224 */ /* 0x100fe200028e0611 */
[----:B------:R-:W-:Y:S01]  /*5970*/  LOP3.LUT R164, R165, 0x380, RZ, 0xc0, !PT ;  /* 0x00000380a5a47812 */ /* 0x000fe200078ec0ff */
[-C--:B-1----:R-:W-:Y:S01]  /*5980*/  FMUL.FTZ R25, R25, R6.reuse ;  /* 0x0000000619197220 */ /* 0x082fe20000410000 */
[----:B------:R-:W-:Y:S01]  /*5990*/  LOP3.LUT R152, R152, R153, RZ, 0x3c, !PT ;  /* 0x0000009998987212 */ /* 0x000fe200078e3cff */
[--C-:B------:R-:W-:Y:S01]  /*59a0*/  IMAD.X R153, RZ, RZ, R17.reuse, P1 ;  /* 0x000000ffff997224 */ /* 0x100fe200008e0611 */
[----:B------:R-:W-:Y:S01]  /*59b0*/  LOP3.LUT R10, R11, 0x380, RZ, 0xc0, !PT ;  /* 0x000003800b0a7812 */ /* 0x000fe200078ec0ff */
[----:B------:R-:W1:Y:S01]  /*59c0*/  @P2 MUFU.LG2 R167, R167 ;  /* 0x000000a700a72308 */ /* 0x000e620000000c00 */
[----:B------:R-:W-:Y:S01]  /*59d0*/  SHF.R.U64 R164, R164, 0x3, RZ ;  /* 0x00000003a4a47819 */ /* 0x000fe200000012ff */
[-C--:B------:R-:W-:Y:S01]  /*59e0*/  FMUL.FTZ R24, R24, R6.reuse ;  /* 0x0000000618187220 */ /* 0x080fe20000410000 */
[----:B------:R-:W-:Y:S01]  /*59f0*/  SHF.R.U64 R10, R10, 0x3, RZ ;  /* 0x000000030a0a7819 */ /* 0x000fe200000012ff */
[-C--:B------:R-:W-:Y:S01]  /*5a00*/  FMUL.FTZ R29, R29, R6.reuse ;  /* 0x000000061d1d7220 */ /* 0x080fe20000410000 */
[----:B------:R-:W-:Y:S01]  /*5a10*/  LOP3.LUT R15, R16, 0x380, RZ, 0xc0, !PT ;  /* 0x00000380100f7812 */ /* 0x000fe200078ec0ff */
[----:B------:R-:W-:Y:S01]  /*5a20*/  FMUL.FTZ R168, R32, R6 ;  /* 0x0000000620a87220 */ /* 0x000fe20000410000 */
[----:B------:R-:W-:Y:S01]  /*5a30*/  MOV R156, R156 ;  /* 0x0000009c009c7202 */ /* 0x000fe20000000f00 */
[----:B------:R-:W-:Y:S01]  /*5a40*/  FMUL.FTZ R166, R36, R6 ;  /* 0x0000000624a67220 */ /* 0x000fe20000410000 */
[----:B------:R-:W-:Y:S01]  /*5a50*/  MOV R157, R152 ;  /* 0x00000098009d7202 */ /* 0x000fe20000000f00 */
[----:B------:R-:W-:Y:S01]  /*5a60*/  VIADD R152, R200, UR34 ;  /* 0x00000022c8987c36 */ /* 0x000fe20008000000 */
[----:B------:R-:W-:Y:S01]  /*5a70*/  LOP3.LUT R164, R164, R165, RZ, 0x3c, !PT ;  /* 0x000000a5a4a47212 */ /* 0x000fe200078e3cff */
[-C--:B---3--:R-:W-:Y:S01]  /*5a80*/  FMUL.FTZ R27, R27, R8.reuse ;  /* 0x000000081b1b7220 */ /* 0x088fe20000410000 */
[----:B------:R-:W-:Y:S01]  /*5a90*/  IADD3.X R165, RZ, R17, RZ, P0, !PT ;  /* 0x00000011ffa57210 */ /* 0x000fe200007fe4ff */
[----:B------:R-:W-:Y:S01]  /*5aa0*/  VIADD R7, R152, 0x8 ;  /* 0x0000000898077836 */ /* 0x000fe20000000000 */
[----:B------:R-:W-:Y:S01]  /*5ab0*/  LOP3.LUT R10, R10, R11, RZ, 0x3c, !PT ;  /* 0x0000000b0a0a7212 */ /* 0x000fe200078e3cff */
[----:B------:R-:W-:Y:S01]  /*5ac0*/  FMUL.FTZ R31, R31, R8 ;  /* 0x000000081f1f7220 */ /* 0x000fe20000410000 */
[----:B------:R-:W-:Y:S01]  /*5ad0*/  SHF.R.U64 R15, R15, 0x3, RZ ;  /* 0x000000030f0f7819 */ /* 0x000fe200000012ff */
[-C--:B------:R-:W-:Y:S01]  /*5ae0*/  FMUL.FTZ R9, R41, R6.reuse ;  /* 0x0000000629097220 */ /* 0x080fe20000410000 */
[----:B------:R-:W-:Y:S01]  /*5af0*/  IADD3.X R11, RZ, R17, RZ, P6, !PT ;  /* 0x00000011ff0b7210 */ /* 0x000fe200037fe4ff */
[----:B------:R-:W-:Y:S01]  /*5b00*/  FMUL.FTZ R53, R53, R6 ;  /* 0x0000000635357220 */ /* 0x000fe20000410000 */
[----:B------:R-:W-:Y:S01]  /*5b10*/  MOV R3, R164 ;  /* 0x000000a400037202 */ /* 0x000fe20000000f00 */
[----:B------:R-:W-:Y:S01]  /*5b20*/  FMUL.FTZ R164, R40, R6 ;  /* 0x0000000628a47220 */ /* 0x000fe20000410000 */
[----:B------:R-:W-:Y:S01]  /*5b30*/  LOP3.LUT P0, RZ, R2, 0x3, RZ, 0xc0, !PT ;  /* 0x0000000302ff7812 */ /* 0x000fe2000780c0ff */
[----:B------:R-:W-:Y:S01]  /*5b40*/  IMAD.U32 R40, RZ, RZ, UR10 ;  /* 0x0000000aff287e24 */ /* 0x000fe2000f8e00ff */
[----:B------:R-:W-:Y:S01]  /*5b50*/  LOP3.LUT R14, R15, R16, RZ, 0x3c, !PT ;  /* 0x000000100f0e7212 */ /* 0x000fe200078e3cff */
[----:B------:R-:W-:Y:S01]  /*5b60*/  IMAD.MOV.U32 R15, RZ, RZ, R17 ;  /* 0x000000ffff0f7224 */ /* 0x000fe200078e0011 */
[----:B------:R-:W-:Y:S01]  /*5b70*/  MOV R162, R162 ;  /* 0x000000a200a27202 */ /* 0x000fe20000000f00 */
[----:B------:R-:W-:Y:S01]  /*5b80*/  FMUL.FTZ R165, R44, R6 ;  /* 0x000000062ca57220 */ /* 0x000fe20000410000 */
[----:B------:R-:W-:Y:S01]  /*5b90*/  MOV R163, R10 ;  /* 0x0000000a00a37202 */ /* 0x000fe20000000f00 */
[----:B------:R-:W-:Y:S01]  /*5ba0*/  FMUL.FTZ R10, R45, R6 ;  /* 0x000000062d0a7220 */ /* 0x000fe20000410000 */
[----:B------:R-:W-:Y:S01]  /*5bb0*/  MOV R155, R12 ;  /* 0x0000000c009b7202 */ /* 0x000fe20000000f00 */
[----:B------:R-:W-:Y:S01]  /*5bc0*/  FMUL.FTZ R13, R33, R6 ;  /* 0x00000006210d7220 */ /* 0x000fe20000410000 */
[----:B------:R-:W-:Y:S01]  /*5bd0*/  MOV R158, R20 ;  /* 0x00000014009e7202 */ /* 0x000fe20000000f00 */
[-C--:B------:R-:W-:Y:S01]  /*5be0*/  FMUL.FTZ R12, R49, R6.reuse ;  /* 0x00000006310c7220 */ /* 0x080fe20000410000 */
[----:B------:R-:W-:Y:S01]  /*5bf0*/  ISETP.GE.OR P1, PT, R7, UR7, P0 ;  /* 0x0000000707007c0c */ /* 0x000fe20008726670 */
[----:B------:R-:W-:Y:S01]  /*5c00*/  FMUL.FTZ R45, R64, R6 ;  /* 0x00000006402d7220 */ /* 0x000fe20000410000 */
[----:B------:R-:W-:Y:S01]  /*5c10*/  MOV R20, R170 ;  /* 0x000000aa00147202 */ /* 0x000fe20000000f00 */
[----:B------:R-:W-:Y:S01]  /*5c20*/  FMUL.FTZ R33, R72, R6 ;  /* 0x0000000648217220 */ /* 0x000fe20000410000 */
[----:B------:R-:W-:Y:S01]  /*5c30*/  MOV R49, UR10 ;  /* 0x0000000a00317c02 */ /* 0x000fe20008000f00 */
[----:B------:R-:W-:Y:S01]  /*5c40*/  FMUL.FTZ R64, R26, R8 ;  /* 0x000000081a407220 */ /* 0x000fe20000410000 */
[----:B------:R-:W-:Y:S01]  /*5c50*/  MOV R7, UR5 ;  /* 0x0000000500077c02 */ /* 0x000fe20008000f00 */
[----:B------:R-:W-:Y:S01]  /*5c60*/  FMUL.FTZ R170, R28, R6 ;  /* 0x000000061caa7220 */ /* 0x000fe20000410000 */
[----:B------:R-:W-:Y:S01]  /*5c70*/  @P3 FMUL.FTZ R7, R40, 0.69314718246459960938 ;  /* 0x3f31721828073820 */ /* 0x000fe20000410000 */
[----:B------:R-:W-:Y:S01]  /*5c80*/  FMUL.FTZ R72, R30, R8 ;  /* 0x000000081e487220 */ /* 0x000fe20000410000 */
[----:B------:R-:W-:Y:S01]  /*5c90*/  @P3 FMUL.FTZ R26, R169, 0.69314718246459960938 ;  /* 0x3f317218a91a3820 */ /* 0x000fe20000410000 */
[----:B------:R-:W-:Y:S01]  /*5ca0*/  IADD3 R179, P4, R16, 0x8040, RZ ;  /* 0x0000804010b37810 */ /* 0x000fe20007f9e0ff */
[----:B------:R-:W-:Y:S01]  /*5cb0*/  FMUL.FTZ R11, R37, R6 ;  /* 0x00000006250b7220 */ /* 0x000fe20000410000 */
[----:B------:R-:W-:Y:S01]  /*5cc0*/  MOV R14, R14 ;  /* 0x0000000e000e7202 */ /* 0x000fe20000000f00 */
[-C--:B------:R-:W-:Y:S01]  /*5cd0*/  FMUL.FTZ R15, R48, R6.reuse ;  /* 0x00000006300f7220 */ /* 0x080fe20000410000 */
[----:B------:R-:W-:Y:S01]  /*5ce0*/  IADD3 R175, P6, R16, 0xc000, RZ ;  /* 0x0000c00010af7810 */ /* 0x000fe20007fde0ff */
        /* <DEDUP_REMOVED lines=47> */
[----:B------:R-:W-:Y:S01]  /*5fe0*/  IMAD.MOV.U32 R48, RZ, RZ, -0x800000 ;  /* 0xff800000ff307424 */ /* 0x000fe200078e00ff */
[----:B------:R-:W-:Y:S01]  /*5ff0*/  F2FP.F16.F32.PACK_AB R24, R25, R24 ;  /* 0x000000181918723e */ /* 0x000fe200000000ff */
[----:B------:R-:W-:Y:S01]  /*6000*/  IMAD.U32 R6, RZ, RZ, UR4 ;  /* 0x00000004ff067e24 */ /* 0x000fe2000f8e00ff */
[----:B------:R-:W-:Y:S01]  /*6010*/  IADD3 R173, P5, R16, 0xc020, RZ ;  /* 0x0000c02010ad7810 */ /* 0x000fe20007fbe0ff */
[----:B------:R-:W-:Y:S01]  /*6020*/  @P2 FMUL.FTZ R49, R49, 0.69314718246459960938 ;  /* 0x3f31721831312820 */ /* 0x000fe20000410000 */
[-C--:B------:R-:W-:Y:S01]  /*6030*/  FMUL.FTZ R35, R35, R8.reuse ;  /* 0x0000000823237220 */ /* 0x080fe20000410000 */
[-C--:B------:R-:W-:Y:S01]  /*6040*/  FMUL.FTZ R34, R34, R8.reuse ;  /* 0x0000000822227220 */ /* 0x080fe20000410000 */
[-C--:B------:R-:W-:Y:S01]  /*6050*/  FMUL.FTZ R39, R39, R8.reuse ;  /* 0x0000000827277220 */ /* 0x080fe20000410000 */
[----:B------:R-:W-:Y:S01]  /*6060*/  FMUL.FTZ R38, R38, R8 ;  /* 0x0000000826267220 */ /* 0x000fe20000410000 */
[----:B-1----:R-:W-:Y:S01]  /*6070*/  @P2 FMUL.FTZ R30, R167, 0.69314718246459960938 ;  /* 0x3f317218a71e2820 */ /* 0x002fe20000410000 */
[----:B------:R-:W-:Y:S01]  /*6080*/  @P3 FFMA.FTZ R48, R7, R4, R26 ;  /* 0x0000000407303223 */ /* 0x000fe2000001001a */
[----:B------:R-:W-:Y:S01]  /*6090*/  F2FP.F16.F32.PACK_AB R25, R27, R64 ;  /* 0x000000401b19723e */ /* 0x000fe200000000ff */
[-C--:B------:R-:W-:Y:S01]  /*60a0*/  FMUL.FTZ R43, R43, R8.reuse ;  /* 0x000000082b2b7220 */ /* 0x080fe20000410000 */
[----:B------:R-:W-:Y:S01]  /*60b0*/  LOP3.LUT R178, R179, 0x380, RZ, 0xc0, !PT ;  /* 0x00000380b3b27812 */ /* 0x000fe200078ec0ff */
[-C--:B------:R-:W-:Y:S01]  /*60c0*/  FMUL.FTZ R42, R42, R8.reuse ;  /* 0x000000082a2a7220 */ /* 0x080fe20000410000 */
[-C--:B------:R-:W-:Y:S01]  /*60d0*/  FMUL.FTZ R47, R47, R8.reuse ;  /* 0x000000082f2f7220 */ /* 0x080fe20000410000 */
[----:B------:R-:W-:Y:S01]  /*60e0*/  FMUL.FTZ R46, R46, R8 ;  /* 0x000000082e2e7220 */ /* 0x000fe20000410000 */
[----:B------:R-:W-:Y:S01]  /*60f0*/  F2FP.F16.F32.PACK_AB R26, R29, R170 ;  /* 0x000000aa1d1a723e */ /* 0x000fe200000000ff */
[----:B------:R-:W-:Y:S01]  /*6100*/  FMUL.FTZ R51, R51, R8 ;  /* 0x0000000833337220 */ /* 0x000fe20000410000 */
[----:B------:R-:W-:Y:S01]  /*6110*/  F2FP.F16.F32.PACK_AB R27, R31, R72 ;  /* 0x000000481f1b723e */ /* 0x000fe200000000ff */
[-C--:B------:R-:W-:Y:S01]  /*6120*/  FMUL.FTZ R50, R50, R8.reuse ;  /* 0x0000000832327220 */ /* 0x080fe20000410000 */
[----:B------:R-:W-:Y:S01]  /*6130*/  LOP3.LUT R174, R175, 0x380, RZ, 0xc0, !PT ;  /* 0x00000380afae7812 */ /* 0x000fe200078ec0ff */
[-C--:B------:R-:W-:Y:S01]  /*6140*/  FMUL.FTZ R55, R55, R8.reuse ;  /* 0x0000000837377220 */ /* 0x080fe20000410000 */
[----:B------:R-:W-:Y:S01]  /*6150*/  FMUL.FTZ R54, R54, R8 ;  /* 0x0000000836367220 */ /* 0x000fe20000410000 */
[----:B------:R-:W-:-:S02]  /*6160*/  IMAD.MOV.U32 R44, RZ, RZ, -0x800000 ;  /* 0xff800000ff2c7424 */ /* 0x000fc400078e00ff */
[-C--:B------:R-:W-:Y:S01]  /*6170*/  FMUL.FTZ R59, R59, R8.reuse ;  /* 0x000000083b3b7220 */ /* 0x080fe20000410000 */
[-C--:B------:R-:W-:Y:S01]  /*6180*/  FMUL.FTZ R58, R58, R8.reuse ;  /* 0x000000083a3a7220 */ /* 0x080fe20000410000 */
[-C--:B------:R-:W-:Y:S01]  /*6190*/  FMUL.FTZ R63, R63, R8.reuse ;  /* 0x000000083f3f7220 */ /* 0x080fe20000410000 */
[-C--:B------:R-:W-:Y:S01]  /*61a0*/  FMUL.FTZ R62, R62, R8.reuse ;  /* 0x000000083e3e7220 */ /* 0x080fe20000410000 */
[----:B------:R-:W-:Y:S01]  /*61b0*/  LOP3.LUT R172, R173, 0x380, RZ, 0xc0, !PT ;  /* 0x00000380adac7812 */ /* 0x000fe200078ec0ff */
        /* <DEDUP_REMOVED lines=45> */
[----:B------:R-:W-:Y:S01]  /*6490*/  IMAD.MOV.U32 R40, RZ, RZ, R6 ;  /* 0x000000ffff287224 */ /* 0x000fe200078e0006 */
[----:B------:R-:W-:Y:S01]  /*64a0*/  SHF.R.U64 R178, R178, 0x3, RZ ;  /* 0x00000003b2b27819 */ /* 0x000fe200000012ff */
[----:B------:R1:W-:Y:S01]  /*64b0*/  STSM.16.M88.4 [R14], R24 ;  /* 0x000000180e007844 */ /* 0x0003e20000000200 */
[----:B------:R-:W-:Y:S01]  /*64c0*/  F2FP.F16.F32.PACK_AB R4, R13, R168 ;  /* 0x000000a80d04723e */ /* 0x000fe200000000ff */
[----:B------:R-:W-:Y:S01]  /*64d0*/  UIADD3 UR4, UR5, UR6, URZ ;  /* 0x0000000605047290 */ /* 0x000fe2000fffe03f */
[----:B------:R-:W-:-:S02]  /*64e0*/  F2FP.F16.F32.PACK_AB R5, R35, R34 ;  /* 0x000000222305723e */ /* 0x000fc400000000ff */
[----:B------:R-:W-:Y:S02]  /*64f0*/  F2FP.F16.F32.PACK_AB R6, R11, R166 ;  /* 0x000000a60b06723e */ /* 0x000fe400000000ff */
[----:B------:R-:W-:Y:S01]  /*6500*/  F2FP.F16.F32.PACK_AB R7, R39, R38 ;  /* 0x000000262707723e */ /* 0x000fe200000000ff */
[----:B------:R-:W-:Y:S01]  /*6510*/  IMAD.U32 R41, RZ, RZ, UR4 ;  /* 0x00000004ff297e24 */ /* 0x000fe2000f8e00ff */
[----:B------:R-:W-:Y:S01]  /*6520*/  F2FP.F16.F32.PACK_AB R8, R9, R164 ;  /* 0x000000a40908723e */ /* 0x000fe200000000ff */
[----:B------:R-:W-:Y:S01]  /*6530*/  USHF.R.S32.HI UR4, URZ, 0x1f, UR36 ;  /* 0x0000001f3f047899 */ /* 0x000fe20008011424 */
[----:B------:R-:W-:Y:S01]  /*6540*/  SHF.R.U64 R174, R174, 0x3, RZ ;  /* 0x00000003aeae7819 */ /* 0x000fe200000012ff */
[----:B------:R-:W-:Y:S01]  /*6550*/  STSM.16.M88.4 [R159], R4 ;  /* 0x000000049f007844 */ /* 0x000fe20000000200 */
[----:B------:R-:W-:Y:S02]  /*6560*/  F2FP.F16.F32.PACK_AB R9, R43, R42 ;  /* 0x0000002a2b09723e */ /* 0x000fe400000000ff */
[----:B------:R-:W-:Y:S01]  /*6570*/  F2FP.F16.F32.PACK_AB R10, R10, R165 ;  /* 0x000000a50a0a723e */ /* 0x000fe200000000ff */
[----:B------:R-:W3:Y:S01]  /*6580*/  LDC.64 R42, c[0x0][0xb78] ;  /* 0x0002de00ff2a7b82 */ /* 0x000ee20000000a00 */
[----:B------:R-:W-:-:S02]  /*6590*/  F2FP.F16.F32.PACK_AB R11, R47, R46 ;  /* 0x0000002e2f0b723e */ /* 0x000fc400000000ff */
[----:B------:R-:W-:Y:S02]  /*65a0*/  F2FP.F16.F32.PACK_AB R12, R12, R15 ;  /* 0x0000000f0c0c723e */ /* 0x000fe400000000ff */
[----:B------:R-:W-:Y:S01]  /*65b0*/  F2FP.F16.F32.PACK_AB R13, R51, R50 ;  /* 0x00000032330d723e */ /* 0x000fe200000000ff */
[----:B------:R-:W-:Y:S01]  /*65c0*/  STSM.16.M88.4 [R160], R8 ;  /* 0x00000008a0007844 */ /* 0x000fe20000000200 */
[----:B-1----:R-:W-:Y:S02]  /*65d0*/  F2FP.F16.F32.PACK_AB R14, R53, R52 ;  /* 0x00000034350e723e */ /* 0x002fe400000000ff */
[----:B------:R-:W-:Y:S02]  /*65e0*/  F2FP.F16.F32.PACK_AB R15, R55, R54 ;  /* 0x00000036370f723e */ /* 0x000fe400000000ff */
[----:B------:R-:W-:Y:S02]  /*65f0*/  SHF.R.U64 R172, R172, 0x3, RZ ;  /* 0x00000003acac7819 */ /* 0x000fe400000012ff */
[----:B------:R-:W-:Y:S01]  /*6600*/  F2FP.F16.F32.PACK_AB R24, R57, R56 ;  /* 0x000000383918723e */ /* 0x000fe200000000ff */
[----:B------:R1:W-:Y:S01]  /*6610*/  STSM.16.M88.4 [R161], R12 ;  /* 0x0000000ca1007844 */ /* 0x0003e20000000200 */
[----:B------:R-:W-:-:S02]  /*6620*/  F2FP.F16.F32.PACK_AB R25, R59, R58 ;  /* 0x0000003a3b19723e */ /* 0x000fc400000000ff */
[----:B------:R-:W-:Y:S02]  /*6630*/  F2FP.F16.F32.PACK_AB R26, R61, R60 ;  /* 0x0000003c3d1a723e */ /* 0x000fe400000000ff */
[----:B------:R-:W-:Y:S02]  /*6640*/  F2FP.F16.F32.PACK_AB R27, R63, R62 ;  /* 0x0000003e3f1b723e */ /* 0x000fe400000000ff */
[----:B------:R-:W-:Y:S02]  /*6650*/  LOP3.LUT R178, R178, R179, RZ, 0x3c, !PT ;  /* 0x000000b3b2b27212 */ /* 0x000fe400078e3cff */
[----:B------:R-:W-:Y:S01]  /*6660*/  F2FP.F16.F32.PACK_AB R28, R28, R45 ;  /* 0x0000002d1c1c723e */ /* 0x000fe200000000ff */
[----:B------:R-:W-:Y:S01]  /*6670*/  STSM.16.M88.4 [R162], R24 ;  /* 0x00000018a2007844 */ /* 0x000fe20000000200 */
[----:B------:R-:W-:Y:S01]  /*6680*/  F2FP.F16.F32.PACK_AB R29, R67, R66 ;  /* 0x00000042431d723e */ /* 0x000fe200000000ff */
[----:B---3--:R-:W-:Y:S01]  /*6690*/  IMAD.WIDE.U32 R40, R42, UR36, R40 ;  /* 0x000000242a287c25 */ /* 0x008fe2000f8e0028 */
[----:B------:R-:W-:-:S02]  /*66a0*/  F2FP.F16.F32.PACK_AB R30, R69, R68 ;  /* 0x00000044451e723e */ /* 0x000fc400000000ff */
[----:B------:R-:W-:Y:S01]  /*66b0*/  F2FP.F16.F32.PACK_AB R31, R71, R70 ;  /* 0x00000046471f723e */ /* 0x000fe200000000ff */
[----:B-1----:R-:W-:Y:S01]  /*66c0*/  IMAD R12, R42, UR4, RZ ;  /* 0x000000042a0c7c24 */ /* 0x002fe2000f8e02ff */
[----:B------:R-:W-:Y:S01]  /*66d0*/  F2FP.F16.F32.PACK_AB R32, R32, R33 ;  /* 0x000000212020723e */ /* 0x000fe200000000ff */
[----:B------:R-:W-:Y:S01]  /*66e0*/  ULDC.64 UR4, c[0x0][0xb40] ;  /* 0x0002d00000047ab9 */ /* 0x000fe20000000a00 */
[----:B------:R-:W-:Y:S01]  /*66f0*/  LOP3.LUT R174, R174, R175, RZ, 0x3c, !PT ;  /* 0x000000afaeae7212 */ /* 0x000fe200078e3cff */
[----:B------:R-:W-:Y:S01]  /*6700*/  IMAD.X R175, RZ, RZ, R17, P6 ;  /* 0x000000ffffaf7224 */ /* 0x000fe200030e0611 */
[----:B------:R-:W-:Y:S01]  /*6710*/  IADD3.X R179, RZ, R17, RZ, P4, !PT ;  /* 0x00000011ffb37210 */ /* 0x000fe200027fe4ff */
[----:B------:R-:W-:Y:S01]  /*6720*/  STSM.16.M88.4 [R163], R28 ;  /* 0x0000001ca3007844 */ /* 0x000fe20000000200 */
[----:B------:R-:W-:Y:S01]  /*6730*/  F2FP.F16.F32.PACK_AB R33, R75, R74 ;  /* 0x0000004a4b21723e */ /* 0x000fe200000000ff */
[----:B------:R-:W-:Y:S01]  /*6740*/  IMAD R12, R43, UR36, R12 ;  /* 0x000000242b0c7c24 */ /* 0x000fe2000f8e020c */
[----:B------:R-:W-:-:S02]  /*6750*/  F2FP.F16.F32.PACK_AB R34, R77, R76 ;  /* 0x0000004c4d22723e */ /* 0x000fc400000000ff */
[----:B------:R-:W-:Y:S02]  /*6760*/  F2FP.F16.F32.PACK_AB R35, R79, R78 ;  /* 0x0000004e4f23723e */ /* 0x000fe400000000ff */
[----:B------:R-:W-:Y:S02]  /*6770*/  F2FP.F16.F32.PACK_AB R36, R36, R37 ;  /* 0x000000252424723e */ /* 0x000fe400000000ff */
[----:B------:R-:W-:Y:S01]  /*6780*/  F2FP.F16.F32.PACK_AB R37, R83, R82 ;  /* 0x000000525325723e */ /* 0x000fe200000000ff */
[----:B------:R-:W-:Y:S01]  /*6790*/  STSM.16.M88.4 [R156], R32 ;  /* 0x000000209c007844 */ /* 0x000fe20000000200 */
[----:B------:R-:W-:Y:S02]  /*67a0*/  F2FP.F16.F32.PACK_AB R38, R85, R84 ;  /* 0x000000545526723e */ /* 0x000fe400000000ff */
[----:B------:R-:W-:Y:S02]  /*67b0*/  F2FP.F16.F32.PACK_AB R39, R87, R86 ;  /* 0x000000565727723e */ /* 0x000fe400000000ff */
[----:B------:R-:W-:-:S02]  /*67c0*/  LOP3.LUT R172, R172, R173, RZ, 0x3c, !PT ;  /* 0x000000adacac7212 */ /* 0x000fc400078e3cff */
[----:B------:R-:W-:Y:S01]  /*67d0*/  F2FP.F16.F32.PACK_AB R4, R89, R88 ;  /* 0x000000585904723e */ /* 0x000fe200000000ff */
[----:B------:R-:W-:Y:S01]  /*67e0*/  STSM.16.M88.4 [R155], R36 ;  /* 0x000000249b007844 */ /* 0x000fe20000000200 */
[----:B------:R-:W-:Y:S02]  /*67f0*/  F2FP.F16.F32.PACK_AB R5, R91, R90 ;  /* 0x0000005a5b05723e */ /* 0x000fe400000000ff */
[----:B------:R-:W-:Y:S02]  /*6800*/  F2FP.F16.F32.PACK_AB R6, R93, R92 ;  /* 0x0000005c5d06723e */ /* 0x000fe400000000ff */
[----:B------:R-:W-:Y:S02]  /*6810*/  F2FP.F16.F32.PACK_AB R7, R95, R94 ;  /* 0x0000005e5f07723e */ /* 0x000fe400000000ff */
[----:B------:R-:W-:Y:S02]  /*6820*/  F2FP.F16.F32.PACK_AB R104, R105, R104 ;  /* 0x000000686968723e */ /* 0x000fe400000000ff */
[----:B------:R-:W-:Y:S01]  /*6830*/  IADD3.X R173, RZ, R17, RZ, P5, !PT ;  /* 0x00000011ffad7210 */ /* 0x000fe20002ffe4ff */
[----:B------:R1:W-:Y:S01]  /*6840*/  STSM.16.M88.4 [R158], R4 ;  /* 0x000000049e007844 */ /* 0x0003e20000000200 */
[----:B------:R-:W-:-:S02]  /*6850*/  F2FP.F16.F32.PACK_AB R8, R97, R96 ;  /* 0x000000606108723e */ /* 0x000fc400000000ff */
[----:B------:R-:W-:Y:S01]  /*6860*/  F2FP.F16.F32.PACK_AB R9, R99, R98 ;  /* 0x000000626309723e */ /* 0x000fe200000000ff */
[----:B------:R-:W3:Y:S01]  /*6870*/  SHFL.IDX PT, R6, R22, RZ, 0x1f ;  /* 0x00001fff16067589 */ /* 0x000ee200000e0000 */
        /* <DEDUP_REMOVED lines=34> */
[----:B------:R-:W-:-:S02]  /*6aa0*/  F2FP.F16.F32.PACK_AB R147, R151, R150 ;  /* 0x000000969793723e */ /* 0x000fc400000000ff */
[C---:B------:R-:W-:Y:S02]  /*6ab0*/  ISETP.GE.OR P0, PT, R152.reuse, UR7, P0 ;  /* 0x0000000798007c0c */ /* 0x040fe40008706670 */
[----:B-1----:R-:W-:Y:S01]  /*6ac0*/  SHF.R.S32.HI R5, RZ, 0x1f, R152 ;  /* 0x0000001fff057819 */ /* 0x002fe20000011498 */
[----:B------:R4:W-:Y:S01]  /*6ad0*/  STSM.16.M88.4 [R3], R144 ;  /* 0x0000009003007844 */ /* 0x0009e20000000200 */
[----:B------:R-:W-:Y:S01]  /*6ae0*/  IADD3 R152, P2, R152, R40, RZ ;  /* 0x0000002898987210 */ /* 0x000fe20007f5e0ff */
[----:B------:R-:W-:Y:S01]  /*6af0*/  @!PT LDS RZ, [RZ] ;  /* 0x00000000fffff984 */ /* 0x000fe20000000800 */
[----:B------:R-:W-:Y:S01]  /*6b00*/  @!PT LDS RZ, [RZ] ;  /* 0x00000000fffff984 */ /* 0x000fe20000000800 */
[----:B------:R-:W-:Y:S01]  /*6b10*/  @!PT LDS RZ, [RZ] ;  /* 0x00000000fffff984 */ /* 0x000fe20000000800 */
[----:B------:R1:W-:Y:S06]  /*6b20*/  MEMBAR.ALL.CTA ;  /* 0x0000000000007992 */ /* 0x0003ec0000008000 */
[----:B-1----:R-:W1:Y:S01]  /*6b30*/  FENCE.VIEW.ASYNC.S ;  /* 0x00000000000073c6 */ /* 0x002e620000000000 */
[----:B------:R-:W-:Y:S01]  /*6b40*/  IADD3.X R5, R5, R41, R12, P2, !PT ;  /* 0x0000002905057210 */ /* 0x000fe200017fe40c */
[----:B-1----:R-:W-:Y:S06]  /*6b50*/  BAR.ARV 0x1, 0x120 ;  /* 0x0044800000007b1d */ /* 0x002fec0000002000 */
[----:B------:R-:W-:Y:S01]  /*6b60*/  LEA R4, P2, R152, UR4, 0x2 ;  /* 0x0000000498047c11 */ /* 0x000fe2000f8410ff */
[----:B------:R-:W-:-:S02]  /*6b70*/  ULDC UR4, c[0x0][0xc] ;  /* 0x0000030000047ab9 */ /* 0x000fc40000000800 */
[----:B------:R-:W-:Y:S01]  /*6b80*/  UIADD3 UR44, UR4, UR44, URZ ;  /* 0x0000002c042c7290 */ /* 0x000fe2000fffe03f */
[----:B------:R-:W-:-:S05]  /*6b90*/  LEA.HI.X R5, R152, UR5, R5, 0x2, P2 ;  /* 0x0000000598057c11 */ /* 0x000fca00090f1405 */
[----:B------:R4:W-:Y:S04]  /*6ba0*/  @!P1 STG.E desc[UR40][R4.64+0x20], R44 ;  /* 0x0000202c04009986 */ /* 0x0009e8000c101928 */
[----:B------:R4:W-:Y:S01]  /*6bb0*/  @!P0 STG.E desc[UR40][R4.64], R48 ;  /* 0x0000003004008986 */ /* 0x0009e2000c101928 */
[----:B---3--:R-:W-:-:S13]  /*6bc0*/  ISETP.NE.AND P0, PT, R6, 0x7, PT ;  /* 0x000000070600780c */ /* 0x008fda0003f05270 */
[----:B----4-:R-:W-:Y:S05]  /*6bd0*/  @P0 BRA `(.L_x_7246) ;  /* 0x00000000007c0947 */ /* 0x010fea0003800000 */
        /* <DEDUP_REMOVED lines=30> */
.L_x_7247:
[----:B------:R-:W-:Y:S05]  /*6dc0*/  BSYNC B0 ;  /* 0x0000000000007941 */ /* 0x000fea0003800000 */
.L_x_7246:
[----:B------:R-:W1:Y:S01]  /*6dd0*/  LDC R0, c[0x0][0xda4] ;  /* 0x00036900ff007b82 */ /* 0x000e620000000800 */
[----:B------:R-:W-:Y:S02]  /*6de0*/  UIADD3 UR39, UR39, 0x1, URZ ;  /* 0x0000000127277890 */ /* 0x000fe4000fffe03f */
[----:B------:R-:W-:Y:S02]  /*6df0*/  UIADD3 UR43, UR43, 0x1, URZ ;  /* 0x000000012b2b7890 */ /* 0x000fe4000fffe03f */
[----:B------:R-:W-:-:S04]  /*6e00*/  UISETP.NE.AND UP0, UPT, UR39, 0x2, UPT ;  /* 0x000000022700788c */ /* 0x000fc8000bf05270 */
[----:B------:R-:W-:Y:S02]  /*6e10*/  USEL UR4, URZ, 0x1, UP0 ;  /* 0x000000013f047887 */ /* 0x000fe40008000000 */
[----:B------:R-:W-:Y:S02]  /*6e20*/  USEL UR39, UR39, URZ, UP0 ;  /* 0x0000003f27277287 */ /* 0x000fe40008000000 */
[----:B------:R-:W-:Y:S01]  /*6e30*/  ULOP3.LUT UR42, UR42, UR4, URZ, 0x3c, !UPT ;  /* 0x000000042a2a7292 */ /* 0x000fe2000f8e3c3f */
[----:B-1----:R-:W-:-:S13]  /*6e40*/  ISETP.LE.AND P0, PT, R0, UR44, PT ;  /* 0x0000002c00007c0c */ /* 0x002fda000bf03270 */
[----:B------:R-:W-:Y:S05]  /*6e50*/  @!P0 BRA `(.L_x_7248) ;  /* 0xffffff9c00b88947 */ /* 0x000fea000383ffff */
[----:B------:R-:W-:Y:S05]  /*6e60*/  EXIT ;  /* 0x000000000000794d */ /* 0x000fea0003800000 */
.L_x_7224:
        /* <DEDUP_REMOVED lines=14> */
[----:B------:R-:W-:Y:S01]  /*6f50*/  IMAD.MOV.U32 R16, RZ, RZ, RZ ;  /* 0x000000ffff107224 */ /* 0x000fe200078e00ff */
[----:B------:R-:W-:Y:S01]  /*6f60*/  ULDC.64 UR42, c[0x0][0x198] ;  /* 0x00006600002a7ab9 */ /* 0x000fe20000000a00 */
[----:B------:R-:W-:Y:S01]  /*6f70*/  IMAD.MOV.U32 R17, RZ, RZ, 0x1 ;  /* 0x00000001ff117424 */ /* 0x000fe200078e00ff */
[----:B------:R-:W-:Y:S01]  /*6f80*/  ULDC UR36, c[0x0][0xc] ;  /* 0x0000030000247ab9 */ /* 0x000fe20000000800 */
[----:B------:R1:W-:Y:S04]  /*6f90*/  STL [R1+0xc], R0 ;  /* 0x00000c0001007387 */ /* 0x0003e80000100800 */
[----:B------:R1:W-:Y:S02]  /*6fa0*/  STL [R1+0x18], RZ ;  /* 0x000018ff01007387 */ /* 0x0003e40000100800 */
.L_x_7291:
[----:B------:R-:W2:Y:S01]  /*6fb0*/  LDL R2, [R1+0xc] ;  /* 0x00000c0001027983 */ /* 0x000ea20000100800 */
[----:B-1----:R-:W1:Y:S01]  /*6fc0*/  LDC R0, c[0x0][0xda8] ;  /* 0x00036a00ff007b82 */ /* 0x002e620000000800 */
[----:B------:R-:W-:Y:S05]  /*6fd0*/  YIELD ;  /* 0x0000000000007946 */ /* 0x000fea0003800000 */
[----:B------:R-:W3:Y:S01]  /*6fe0*/  S2R R5, SR_CgaCtaId ;  /* 0x0000000000057919 */ /* 0x000ee20000008800 */
[----:B------:R-:W-:Y:S01]  /*6ff0*/  ULDC.64 UR4, c[0x0][0x3f8] ;  /* 0x0000fe0000047ab9 */ /* 0x000fe20000000a00 */
[----:B------:R-:W4:Y:S01]  /*7000*/  LDC R19, c[0x0][0xdb4] ;  /* 0x00036d00ff137b82 */ /* 0x000f220000000800 */
[----:B------:R-:W-:-:S03]  /*7010*/  UISETP.NE.U32.AND UP0, UPT, UR4, URZ, UPT ;  /* 0x0000003f0400728c */ /* 0x000fc6000bf05070 */
[----:B------:R-:W-:Y:S01]  /*7020*/  ULDC UR4, c[0x0][0x404] ;  /* 0x0001010000047ab9 */ /* 0x000fe20000000800 */
[----:B------:R-:W-:-:S04]  /*7030*/  UISETP.NE.AND.EX UP0, UPT, UR5, URZ, UPT, UP0 ;  /* 0x0000003f0500728c */ /* 0x000fc8000bf05300 */
[----:B------:R-:W-:Y:S01]  /*7040*/  USEL UR4, UR4, 0x1, UP0 ;  /* 0x0000000104047887 */ /* 0x000fe20008000000 */
[----:B-1----:R-:W-:Y:S02]  /*7050*/  ISETP.NE.AND P0, PT, R0, 0x1, PT ;  /* 0x000000010000780c */ /* 0x002fe40003f05270 */
[----:B----4-:R-:W-:-:S11]  /*7060*/  ISETP.NE.AND P1, PT, R19, 0x1, PT ;  /* 0x000000011300780c */ /* 0x010fd60003f25270 */
[----:B------:R-:W2:Y:S08]  /*7070*/  @P0 LDC R0, c[0x0][0xdac] ;  /* 0x00036b00ff000b82 */ /* 0x000eb00000000800 */
[----:B------:R-:W1:Y:S01]  /*7080*/  @P0 LDC R3, c[0x0][0xdb0] ;  /* 0x00036c00ff030b82 */ /* 0x000e620000000800 */
[----:B--2---:R-:W-:Y:S01]  /*7090*/  @P0 IMAD.HI.U32 R0, R2, R0, RZ ;  /* 0x0000000002000227 */ /* 0x004fe200078e00ff */
[----:B------:R-:W-:-:S04]  /*70a0*/  MOV R4, R2 ;  /* 0x0000000200047202 */ /* 0x000fc80000000f00 */
[----:B-1----:R-:W-:Y:S02]  /*70b0*/  @P0 SHF.R.U32.HI R4, RZ, R3, R0 ;  /* 0x00000003ff040219 */ /* 0x002fe40000011600 */
[----:B------:R-:W1:Y:S03]  /*70c0*/  LDC R0, c[0x0][0x2e0] ;  /* 0x0000b800ff007b82 */ /* 0x000e660000000800 */
[----:B------:R-:W-:Y:S01]  /*70d0*/  IMAD.MOV.U32 R18, RZ, RZ, R4 ;  /* 0x000000ffff127224 */ /* 0x000fe200078e0004 */
[----:B------:R2:W-:Y:S04]  /*70e0*/  STL [R1+0x4], R4 ;  /* 0x0000040401007387 */ /* 0x0005e80000100800 */
[----:B------:R-:W4:Y:S01]  /*70f0*/  @P1 LDC.64 R2, c[0x0][0xdb8] ;  /* 0x00036e00ff021b82 */ /* 0x000f220000000a00 */
[----:B-1----:R-:W-:Y:S01]  /*7100*/  IMAD R7, R0, UR4, RZ ;  /* 0x0000000400077c24 */ /* 0x002fe2000f8e02ff */
[----:B------:R-:W-:-:S04]  /*7110*/  MOV R0, 0x400 ;  /* 0x0000040000007802 */ /* 0x000fc80000000f00 */
[----:B---3--:R-:W-:Y:S01]  /*7120*/  LEA R6, R5, R0, 0x18 ;  /* 0x0000000005067211 */ /* 0x008fe200078ec0ff */
[----:B------:R-:W-:Y:S01]  /*7130*/  VIADD R0, R7, 0x5f ;  /* 0x0000005f07007836 */ /* 0x000fe20000000000 */
[----:B------:R2:W-:Y:S01]  /*7140*/  STL [R1+0x14], R7 ;  /* 0x0000140701007387 */ /* 0x0005e20000100800 */
[----:B----4-:R-:W-:-:S03]  /*7150*/  @P1 IMAD.HI.U32 R2, R4, R2, RZ ;  /* 0x0000000204021227 */ /* 0x010fc600078e00ff */
[----:B------:R2:W-:Y:S02]  /*7160*/  STL [R1], R6 ;  /* 0x0000000601007387 */ /* 0x0005e40000100800 */
[----:B------:R-:W-:Y:S01]  /*7170*/  @P1 SHF.R.U32.HI R18, RZ, R3, R2 ;  /* 0x00000003ff121219 */ /* 0x000fe20000011602 */
[----:B------:R-:W-:Y:S01]  /*7180*/  IMAD.HI R2, R0, 0x2aaaaaab, RZ ;  /* 0x2aaaaaab00027827 */ /* 0x000fe200078e02ff */
[----:B------:R-:W-:-:S03]  /*7190*/  IADD3 R3, R6, 0x1c400, RZ ;  /* 0x0001c40006037810 */ /* 0x000fc60007ffe0ff */
[----:B------:R-:W-:Y:S01]  /*71a0*/  IMAD.MOV R0, RZ, RZ, -R18 ;  /* 0x000000ffff007224 */ /* 0x000fe200078e0a12 */
[----:B------:R-:W-:Y:S02]  /*71b0*/  LOP3.LUT P0, RZ, R3, 0x3ff, RZ, 0xc0, !PT ;  /* 0x000003ff03ff7812 */ /* 0x000fe4000780c0ff */
[----:B------:R-:W-:Y:S01]  /*71c0*/  SHF.R.U32.HI R3, RZ, 0x1f, R2 ;  /* 0x0000001fff037819 */ /* 0x000fe20000011602 */
[----:B------:R-:W-:-:S03]  /*71d0*/  IMAD R19, R19, R0, R4 ;  /* 0x0000000013137224 */ /* 0x000fc600078e0204 */
[----:B------:R-:W-:-:S05]  /*71e0*/  LEA.HI.SX32 R0, R2, R3, 0x1c ;  /* 0x0000000302007211 */ /* 0x000fca00078fe2ff */
[----:B------:R2:W-:Y:S02]  /*71f0*/  STL [R1+0x8], R0 ;  /* 0x0000080001007387 */ /* 0x0005e40000100800 */
        /* <DEDUP_REMOVED lines=17> */
.L_x_7250:
        /* <DEDUP_REMOVED lines=20> */
.L_x_7252:
        /* <DEDUP_REMOVED lines=16> */
.L_x_7251:
[----:B------:R-:W1:Y:S01]  /*7550*/  LDC R0, c[0x0][0x428] ;  /* 0x00010a00ff007b82 */ /* 0x000e620000000800 */
[----:B------:R-:W-:Y:S01]  /*7560*/  ULDC.64 UR4, c[0x0][0x9f8] ;  /* 0x00027e0000047ab9 */ /* 0x000fe20000000a00 */
[----:B------:R-:W2:Y:S01]  /*7570*/  LDL.LU R5, [R1+0x4] ;  /* 0x0000040001057983 */ /* 0x000ea20000300800 */
[----:B-1----:R-:W-:-:S03]  /*7580*/  ISETP.NE.AND P1, PT, R0, 0x1, PT ;  /* 0x000000010000780c */ /* 0x002fc60003f25270 */
[----:B------:R-:W3:Y:S01]  /*7590*/  LDL R4, [R1+0xc] ;  /* 0x00000c0001047983 */ /* 0x000ee20000100800 */
[----:B------:R-:W-:Y:S01]  /*75a0*/  ISETP.NE.U32.AND P0, PT, RZ, UR4, PT ;  /* 0x00000004ff007c0c */ /* 0x000fe2000bf05070 */
[----:B------:R-:W-:Y:S01]  /*75b0*/  IMAD.MOV.U32 R6, RZ, RZ, R18 ;  /* 0x000000ffff067224 */ /* 0x000fe200078e0012 */
[----:B------:R-:W-:Y:S01]  /*75c0*/  MOV R0, R19 ;  /* 0x0000001300007202 */ /* 0x000fe20000000f00 */
[----:B------:R-:W1:Y:S01]  /*75d0*/  S2R R7, SR_TID.X ;  /* 0x0000000000077919 */ /* 0x000e620000002100 */
[----:B------:R-:W-:Y:S01]  /*75e0*/  ISETP.NE.AND.EX P0, PT, RZ, UR5, PT, P0 ;  /* 0x00000005ff007c0c */ /* 0x000fe2000bf05300 */
[----:B------:R-:W-:-:S04]  /*75f0*/  ULDC UR4, c[0x0][0xda8] ;  /* 0x00036a0000047ab9 */ /* 0x000fc80000000800 */
[----:B------:R-:W4:Y:S08]  /*7600*/  @P1 LDC R2, c[0x0][0x42c] ;  /* 0x00010b00ff021b82 */ /* 0x000f300000000800 */
[----:B------:R-:W1:Y:S01]  /*7610*/  @P1 LDC R3, c[0x0][0x430] ;  /* 0x00010c00ff031b82 */ /* 0x000e620000000800 */
[----:B----4-:R-:W-:Y:S01]  /*7620*/  @P1 IMAD.HI.U32 R2, R19, R2, RZ ;  /* 0x0000000213021227 */ /* 0x010fe200078e00ff */
[----:B-1----:R-:W-:-:S04]  /*7630*/  LOP3.LUT R7, R7, 0x1f, RZ, 0xc0, !PT ;  /* 0x0000001f07077812 */ /* 0x002fc800078ec0ff */
[----:B------:R-:W-:Y:S02]  /*7640*/  @P1 SHF.R.U32.HI R0, RZ, R3, R2 ;  /* 0x00000003ff001219 */ /* 0x000fe40000011602 */
[----:B------:R-:W1:Y:S02]  /*7650*/  @P0 LDC.64 R2, c[0x0][0x9f8] ;  /* 0x00027e00ff020b82 */ /* 0x000e640000000a00 */
[----:B-1----:R-:W-:-:S05]  /*7660*/  @P0 IMAD.WIDE R2, R18, 0x4, R2 ;  /* 0x0000000412020825 */ /* 0x002fca00078e0202 */
[----:B------:R1:W5:Y:S01]  /*7670*/  @P0 LDG.E R6, desc[UR40][R2.64] ;  /* 0x0000002802060981 */ /* 0x000362000c1e1900 */
[----:B------:R-:W-:-:S04]  /*7680*/  ISETP.NE.AND P1, PT, R7, RZ, PT ;  /* 0x000000ff0700720c */ /* 0x000fc80003f25270 */
[----:B------:R-:W-:-:S09]  /*7690*/  PLOP3.LUT P2, PT, P1, PT, PT, 0x8, 0x0 ;  /* 0x000000000000781c */ /* 0x000fd20000f4e170 */
[----:B------:R-:W-:-:S05]  /*76a0*/  VOTEU.ALL UP1, P1 ;  /* 0x00000000003f7886 */ /* 0x000fca0000820000 */
[----:B------:R-:W-:-:S04]  /*76b0*/  @!UP1 UIADD3 UR8, UP0, UR42, 0x270, URZ ;  /* 0x000002702a089890 */ /* 0x000fc8000ff1e03f */
[----:B------:R-:W-:-:S03]  /*76c0*/  @!UP1 UIADD3.X UR9, URZ, UR43, URZ, UP0, !UPT ;  /* 0x0000002b3f099290 */ /* 0x000fc600087fe43f */
[----:B------:R-:W-:Y:S01]  /*76d0*/  VOTEU.ALL UP0, P1 ;  /* 0x00000000003f7886 */ /* 0x000fe20000800000 */
[----:B--2---:R-:W-:-:S04]  /*76e0*/  IMAD.MOV R8, RZ, RZ, -R5 ;  /* 0x000000ffff087224 */ /* 0x004fc800078e0a05 */
[----:B---3--:R-:W-:-:S05]  /*76f0*/  IMAD R8, R8, UR4, R4 ;  /* 0x0000000408087c24 */ /* 0x008fca000f8e0204 */
[----:B-1----:R-:W-:-:S07]  /*7700*/  SHF.L.U32 R8, R8, 0x7, RZ ;  /* 0x0000000708087819 */ /* 0x002fce00000006ff */
.L_x_7253:
        /* <DEDUP_REMOVED lines=16> */
.L_x_7307:
[----:B------:R-:W2:Y:S01]  /*7810*/  LDL R5, [R1+0x8] ;  /* 0x0000080001057983 */ /* 0x000ea20000100800 */
[----:B------:R-:W-:Y:S01]  /*7820*/  UMOV UR4, 0xffffffff ;  /* 0xffffffff00047882 */ /* 0x000fe20000000000 */
[----:B------:R-:W-:Y:S01]  /*7830*/  SHF.R.S32.HI R7, RZ, 0x1f, R6 ;  /* 0x0000001fff077819 */ /* 0x000fe20000011406 */
[----:B--2---:R-:W-:Y:S01]  /*7840*/  VIADD R9, R5, 0xffffffff ;  /* 0xffffffff05097836 */ /* 0x004fe20000000000 */
[----:B------:R-:W-:Y:S06]  /*7850*/  BRA.DIV UR4, `(.L_x_7255) ;  /* 0x0000002604507947 */ /* 0x000fec000b800000 */
[----:B------:R-:W-:-:S13]  /*7860*/  ELECT P6, URZ, PT ;  /* 0x00000000003f782f */ /* 0x000fda00038c0000 */
.L_x_7310:
        /* <DEDUP_REMOVED lines=22> */
.L_x_7257:
[----:B--2---:R-:W2:Y:S01]  /*79d0*/  S2R R10, SR_CgaCtaId ;  /* 0x00000000000a7919 */ /* 0x004ea20000008800 */
[----:B------:R-:W-:-:S04]  /*79e0*/  MOV R5, 0x400 ;  /* 0x0000040000057802 */ /* 0x000fc80000000f00 */
[----:B--2---:R-:W-:Y:S02]  /*79f0*/  LEA R5, R10, R5, 0x18 ;  /* 0x000000050a057211 */ /* 0x004fe400078ec0ff */
[----:B------:R-:W-:Y:S02]  /*7a00*/  SHF.L.U32 R10, R17, 0x1f, RZ ;  /* 0x0000001f110a7819 */ /* 0x000fe400000006ff */
[----:B------:R-:W-:-:S04]  /*7a10*/  LEA R5, R16, R5, 0x3 ;  /* 0x0000000510057211 */ /* 0x000fc800078e18ff */
[----:B------:R-:W2:Y:S02]  /*7a20*/  SYNCS.PHASECHK.TRANS64.TRYWAIT P1, [R5+URZ+0x22840], R10 ;  /* 0x0228400a050075a7 */ /* 0x000ea4000802017f */
[----:B--2---:R-:W-:Y:S05]  /*7a30*/  @!P1 BRA `(.L_x_7258) ;  /* 0x0000002000f89947 */ /* 0x004fea0003800000 */
.L_x_7311:
        /* <DEDUP_REMOVED lines=11> */
.L_x_7259:
        /* <DEDUP_REMOVED lines=8> */
[----:B---3--:R-:W-:-:S05]  /*7b70*/  LEA R11, R12, R11, 0x18 ;  /* 0x0000000b0c0b7211 */ /* 0x008fca00078ec0ff */
[----:B------:R-:W-:-:S05]  /*7b80*/  IMAD R5, R16, 0x3000, R11 ;  /* 0x0000300010057824 */ /* 0x000fca00078e020b */
[----:B------:R-:W-:Y:S01]  /*7b90*/  R2UR UR8, R5 ;  /* 0x00000000050872ca */ /* 0x000fe200000e0000 */
[----:B------:R-:W-:Y:S01]  /*7ba0*/  UIADD3 UR9, UR9, 0x22830, URZ ;  /* 0x0002283009097890 */ /* 0x000fe2000fffe03f */
[----:B------:R-:W-:Y:S01]  /*7bb0*/  UMOV UR6, 0x0 ;  /* 0x0000000000067882 */ /* 0x000fe20000000000 */
[----:B------:R-:W-:Y:S01]  /*7bc0*/  UMOV UR7, 0x14f00000 ;  /* 0x14f0000000077882 */ /* 0x000fe20000000000 */
[----:B------:R-:W-:-:S09]  /*7bd0*/  UMOV UR10, URZ ;  /* 0x0000003f000a7c82 */ /* 0x000fd20008000000 */
[----:B------:R-:W-:Y:S01]  /*7be0*/  UIADD3 UR8, UR8, 0x1c400, URZ ;  /* 0x0001c40008087890 */ /* 0x000fe2000fffe03f */
[----:B--2---:R-:W-:-:S13]  /*7bf0*/  R2UR UR11, R10 ;  /* 0x000000000a0b72ca */ /* 0x004fda00000e0000 */
[----:B------:R-:W-:-:S09]  /*7c00*/  UIMAD UR11, UR11, 0x60, URZ ;  /* 0x000000600b0b78a4 */ /* 0x000fd2000f8e023f */
[----:B------:R2:W-:Y:S02]  /*7c10*/  UTMALDG.4D [UR8], [UR4], desc[UR6] ;  /* 0x00000608040075b4 */ /* 0x0005e40008019000 */
[----:B--2---:R-:W-:Y:S01]  /*7c20*/  NOP ;  /* 0x0000000000007918 */ /* 0x004fe20000000000 */
.L_x_7256:
        /* <DEDUP_REMOVED lines=15> */
[----:B------:R-:W-:Y:S01]  /*7d20*/  @P1 IMAD.MOV.U32 R5, RZ, RZ, 0x4000 ;  /* 0x00004000ff051424 */ /* 0x000fe200078e00ff */
        /* <DEDUP_REMOVED lines=10> */
.L_x_7312:
[----:B------:R-:W-:Y:S05]  /*7dd0*/  BSYNC B0 ;  /* 0x0000000000007941 */ /* 0x000fea0003800000 */
.L_x_7260:
        /* <DEDUP_REMOVED lines=12> */
.L_x_7313:
        /* <DEDUP_REMOVED lines=8> */
.L_x_7265:
        /* <DEDUP_REMOVED lines=19> */
[----:B------:R-:W-:-:S03]  /*8050*/  UIADD3 UR18, UR14, 0x9400, URZ ;  /* 0x000094000e127890 */ /* 0x000fc6000fffe03f */
[----:B------:R-:W-:Y:S01]  /*8060*/  UMOV UR14, 0x80 ;  /* 0x00000080000e7882 */ /* 0x000fe20000000000 */
[----:B---3--:R-:W-:-:S13]  /*8070*/  R2UR UR11, R10 ;  /* 0x000000000a0b72ca */ /* 0x008fda00000e0000 */
[----:B------:R-:W-:-:S09]  /*8080*/  UIMAD UR11, UR11, 0x60, URZ ;  /* 0x000000600b0b78a4 */ /* 0x000fd2000f8e023f */
[----:B------:R2:W-:Y:S02]  /*8090*/  UTMALDG.4D [UR8], [UR4], desc[UR6] ;  /* 0x00000608040075b4 */ /* 0x0005e40008019000 */
        /* <DEDUP_REMOVED lines=11> */
.L_x_7263:
[----:B------:R-:W-:Y:S05]  /*8150*/  BSYNC B0 ;  /* 0x0000000000007941 */ /* 0x000fea0003800000 */
.L_x_7262:
[----:B--2---:R-:W2:Y:S01]  /*8160*/  LDL.LU R5, [R1+0x14] ;  /* 0x0000140001057983 */ /* 0x004ea20000300800 */
[----:B------:R-:W-:-:S05]  /*8170*/  VIADD R16, R16, 0x1 ;  /* 0x0000000110107836 */ /* 0x000fca0000000000 */
[----:B------:R-:W-:-:S04]  /*8180*/  ISETP.NE.AND P1, PT, R16, 0x2, PT ;  /* 0x000000021000780c */ /* 0x000fc80003f25270 */
[----:B------:R-:W-:Y:S02]  /*8190*/  SEL R8, RZ, 0x1, P1 ;  /* 0x00000001ff087807 */ /* 0x000fe40000800000 */
[----:B------:R-:W-:Y:S02]  /*81a0*/  SEL R16, R16, RZ, P1 ;  /* 0x000000ff10107207 */ /* 0x000fe40000800000 */
[----:B------:R-:W-:Y:S02]  /*81b0*/  LOP3.LUT R17, R17, R8, RZ, 0x3c, !PT ;  /* 0x0000000811117212 */ /* 0x000fe400078e3cff */
[----:B--2---:R-:W-:-:S13]  /*81c0*/  ISETP.GE.AND P2, PT, R5, 0x61, PT ;  /* 0x000000610500780c */ /* 0x004fda0003f46270 */
[----:B------:R-:W-:Y:S05]  /*81d0*/  @!P2 BRA `(.L_x_7266) ;  /* 0x000000140048a947 */ /* 0x000fea0003800000 */
[----:B------:R-:W2:Y:S01]  /*81e0*/  LDL R11, [R1+0x8] ;  /* 0x00000800010b7983 */ /* 0x000ea20000100800 */
[----:B------:R-:W-:Y:S01]  /*81f0*/  IMAD.MOV.U32 R5, RZ, RZ, 0x1 ;  /* 0x00000001ff057424 */ /* 0x000fe200078e00ff */
[C---:B--2---:R-:W-:Y:S02]  /*8200*/  IADD3 R10, -R11.reuse, RZ, RZ ;  /* 0x000000ff0b0a7210 */ /* 0x044fe40007ffe1ff */
[----:B------:R-:W-:Y:S02]  /*8210*/  IADD3 R8, R11, -0x2, RZ ;  /* 0xfffffffe0b087810 */ /* 0x000fe40007ffe0ff */
        /* <DEDUP_REMOVED lines=25> */
.L_x_7270:
[----:B--2---:R-:W2:Y:S01]  /*83b0*/  S2R R3, SR_CgaCtaId ;  /* 0x0000000000037919 */ /* 0x004ea20000008800 */
[----:B------:R-:W-:Y:S01]  /*83c0*/  MOV R2, 0x400 ;  /* 0x0000040000027802 */ /* 0x000fe20000000f00 */
[----:B------:R-:W3:Y:S03]  /*83d0*/  S2R R5, SR_TID.X ;  /* 0x0000000000057919 */ /* 0x000ee60000002100 */
[----:B--2---:R-:W-:Y:S02]  /*83e0*/  LEA R2, R3, R2, 0x18 ;  /* 0x0000000203027211 */ /* 0x004fe400078ec0ff */
[----:B------:R-:W-:Y:S02]  /*83f0*/  SHF.L.U32 R3, R17, 0x1f, RZ ;  /* 0x0000001f11037819 */ /* 0x000fe400000006ff */
[----:B---3--:R-:W-:Y:S01]  /*8400*/  LOP3.LUT R5, R5, 0x7f, RZ, 0xc0, !PT ;  /* 0x0000007f05057812 */ /* 0x008fe200078ec0ff */
[----:B------:R-:W-:-:S03]  /*8410*/  IMAD R2, R16, 0x8, R2 ;  /* 0x0000000810027824 */ /* 0x000fc600078e0202 */
[----:B------:R-:W-:Y:S01]  /*8420*/  ISETP.NE.AND P1, PT, R5, RZ, PT ;  /* 0x000000ff0500720c */ /* 0x000fe20003f25270 */
[----:B------:R-:W2:Y:S02]  /*8430*/  SYNCS.PHASECHK.TRANS64.TRYWAIT P2, [R2+URZ+0x22840], R3 ;  /* 0x02284003020075a7 */ /* 0x000ea4000804017f */
[----:B--2---:R-:W-:Y:S10]  /*8440*/  @!P2 BRA `(.L_x_7271) ;  /* 0x0000001800bca947 */ /* 0x004ff40003800000 */
.L_x_7314:
[----:B------:R-:W-:Y:S05]  /*8450*/  @P1 BRA `(.L_x_7272) ;  /* 0x00000000001c1947 */ /* 0x000fea0003800000 */
[----:B------:R-:W3:Y:S01]  /*8460*/  S2R R11, SR_TID.X ;  /* 0x00000000000b7919 */ /* 0x000ee20000002100 */
[----:B------:R-:W-:-:S04]  /*8470*/  MOV R5, 0x3000 ;  /* 0x0000300000057802 */ /* 0x000fc80000000f00 */
[----:B------:R4:W-:Y:S01]  /*8480*/  SYNCS.ARRIVE.TRANS64 RZ, [R2+URZ+0x22830], R5 ;  /* 0x0228300502ff79a7 */ /* 0x0009e2000800003f */
[----:B---3--:R-:W-:-:S04]  /*8490*/  LOP3.LUT R11, R11, 0x1f, RZ, 0xc0, !PT ;  /* 0x0000001f0b0b7812 */ /* 0x008fc800078ec0ff */
[----:B------:R-:W-:-:S13]  /*84a0*/  ISETP.NE.AND P2, PT, R11, RZ, PT ;  /* 0x000000ff0b00720c */ /* 0x000fda0003f45270 */
[----:B----4-:R-:W-:Y:S05]  /*84b0*/  @!P2 BRA `(.L_x_7272) ;  /* 0x000000000004a947 */ /* 0x010fea0003800000 */
[----:B------:R-:W-:Y:S01]  /*84c0*/  BPT.TRAP 0x1 ;  /* 0x000000040000795c */ /* 0x000fe20000300000 */
.L_x_7272:
[----:B------:R-:W3:Y:S01]  /*84d0*/  S2R R11, SR_CgaCtaId ;  /* 0x00000000000b7919 */ /* 0x000ee20000008800 */
[----:B------:R-:W-:Y:S01]  /*84e0*/  MOV R5, 0x400 ;  /* 0x0000040000057802 */ /* 0x000fe20000000f00 */
[----:B------:R-:W-:Y:S01]  /*84f0*/  IMAD R8, R8, 0x60, RZ ;  /* 0x0000006008087824 */ /* 0x000fe200078e02ff */
        /* <DEDUP_REMOVED lines=10> */
[----:B---3--:R-:W-:-:S05]  /*85a0*/  LEA R5, R11, R5, 0x18 ;  /* 0x000000050b057211 */ /* 0x008fca00078ec0ff */
[----:B------:R-:W-:-:S05]  /*85b0*/  IMAD R5, R16, 0x3000, R5 ;  /* 0x0000300010057824 */ /* 0x000fca00078e0205 */
[----:B------:R-:W-:-:S13]  /*85c0*/  R2UR UR8, R5 ;  /* 0x00000000050872ca */ /* 0x000fda00000e0000 */
[----:B------:R-:W-:-:S09]  /*85d0*/  UIADD3 UR8, UR8, 0x1c400, URZ ;  /* 0x0001c40008087890 */ /* 0x000fd2000fffe03f */
[----:B------:R3:W-:Y:S01]  /*85e0*/  UTMALDG.4D [UR8], [UR4], desc[UR6] ;  /* 0x00000608040075b4 */ /* 0x0007e20008019000 */
[----:B------:R-:W4:Y:S02]  /*85f0*/  SYNCS.PHASECHK.TRANS64.TRYWAIT P2, [R2+URZ+0x22860], R3 ;  /* 0x02286003020075a7 */ /* 0x000f24000804017f */
[----:B---34-:R-:W-:Y:S05]  /*8600*/  @!P2 BRA `(.L_x_7273) ;  /* 0x000000180060a947 */ /* 0x018fea0003800000 */
.L_x_7315:
[----:B------:R-:W-:Y:S05]  /*8610*/  @P1 BRA `(.L_x_7274) ;  /* 0x00000000001c1947 */ /* 0x000fea0003800000 */
[----:B------:R-:W4:Y:S01]  /*8620*/  S2R R5, SR_TID.X ;  /* 0x0000000000057919 */ /* 0x000f220000002100 */
[----:B--23--:R-:W-:-:S04]  /*8630*/  IMAD.MOV.U32 R3, RZ, RZ, 0xc000 ;  /* 0x0000c000ff037424 */ /* 0x00cfc800078e00ff */
[----:B------:R2:W-:Y:S01]  /*8640*/  SYNCS.ARRIVE.TRANS64 RZ, [R2+URZ+0x22850], R3 ;  /* 0x0228500302ff79a7 */ /* 0x0005e2000800003f */
[----:B----4-:R-:W-:-:S04]  /*8650*/  LOP3.LUT R5, R5, 0x1f, RZ, 0xc0, !PT ;  /* 0x0000001f05057812 */ /* 0x010fc800078ec0ff */
[----:B------:R-:W-:-:S13]  /*8660*/  ISETP.NE.AND P1, PT, R5, RZ, PT ;  /* 0x000000ff0500720c */ /* 0x000fda0003f25270 */
[----:B--2---:R-:W-:Y:S05]  /*8670*/  @!P1 BRA `(.L_x_7274) ;  /* 0x0000000000049947 */ /* 0x004fea0003800000 */
[----:B------:R-:W-:Y:S01]  /*8680*/  BPT.TRAP 0x1 ;  /* 0x000000040000795c */ /* 0x000fe20000300000 */
.L_x_7274:
        /* <DEDUP_REMOVED lines=11> */
[----:B------:R-:W-:-:S05]  /*8740*/  UMOV UR17, 0x40 ;  /* 0x0000004000117882 */ /* 0x000fca0000000000 */
        /* <DEDUP_REMOVED lines=11> */
[----:B------:R-:W-:Y:S01]  /*8800*/  UMOV UR15, 0x80 ;  /* 0x00000080000f7882 */ /* 0x000fe20000000000 */
        /* <DEDUP_REMOVED lines=8> */
[----:B--2---:R-:W-:Y:S01]  /*8890*/  NOP ;  /* 0x0000000000007918 */ /* 0x004fe20000000000 */
.L_x_7269:
[----:B------:R-:W-:Y:S05]  /*88a0*/  BSYNC B0 ;  /* 0x0000000000007941 */ /* 0x000fea0003800000 */
.L_x_7268:
[----:B------:R-:W2:Y:S01]  /*88b0*/  LDL.LU R3, [R1+0x8] ;  /* 0x0000080001037983 */ /* 0x000ea20000300800 */
[----:B------:R-:W-:-:S04]  /*88c0*/  IADD3 R16, R16, 0x1, RZ ;  /* 0x0000000110107810 */ /* 0x000fc80007ffe0ff */
[----:B------:R-:W-:-:S04]  /*88d0*/  ISETP.NE.AND P1, PT, R16, 0x2, PT ;  /* 0x000000021000780c */ /* 0x000fc80003f25270 */
[----:B------:R-:W-:Y:S02]  /*88e0*/  SEL R2, RZ, 0x1, P1 ;  /* 0x00000001ff027807 */ /* 0x000fe40000800000 */
[----:B------:R-:W-:Y:S02]  /*88f0*/  SEL R16, R16, RZ, P1 ;  /* 0x000000ff10107207 */ /* 0x000fe40000800000 */
[----:B------:R-:W-:Y:S01]  /*8900*/  LOP3.LUT R17, R17, R2, RZ, 0x3c, !PT ;  /* 0x0000000211117212 */ /* 0x000fe200078e3cff */
[----:B--2---:R-:W-:-:S07]  /*8910*/  VIADD R8, R3, 0xfffffffd ;  /* 0xfffffffd03087836 */ /* 0x004fce0000000000 */
.L_x_7267:
[----:B------:R-:W-:Y:S01]  /*8920*/  IADD3 R10, -R10, RZ, RZ ;  /* 0x000000ff0a0a7210 */ /* 0x000fe20007ffe1ff */
[----:B------:R-:W-:Y:S03]  /*8930*/  BSSY B0, `(.L_x_7266) ;  /* 0x00000dc000007945 */ /* 0x000fe60003800000 */
[----:B------:R-:W-:-:S13]  /*8940*/  ISETP.NE.AND P1, PT, R9, R10, PT ;  /* 0x0000000a0900720c */ /* 0x000fda0003f25270 */
[----:B------:R-:W-:Y:S05]  /*8950*/  @!P1 BRA `(.L_x_7275) ;  /* 0x0000000c00649947 */ /* 0x000fea0003800000 */
.L_x_7290:
[----:B------:R-:W-:Y:S04]  /*8960*/  BSSY B1, `(.L_x_7276) ;  /* 0x0000065000017945 */ /* 0x000fe80003800000 */
[----:B------:R-:W-:Y:S05]  /*8970*/  @!P6 BRA `(.L_x_7277) ;  /* 0x00000004008ce947 */ /* 0x000fea0003800000 */
[----:B-1----:R-:W-:Y:S01]  /*8980*/  IMAD.MOV.U32 R9, RZ, RZ, R8 ;  /* 0x000000ffff097224 */ /* 0x002fe200078e0008 */
        /* <DEDUP_REMOVED lines=19> */
.L_x_7278:
[----:B------:R-:W2:Y:S01]  /*8ac0*/  S2R R3, SR_CgaCtaId ;  /* 0x0000000000037919 */ /* 0x000ea20000008800 */
[----:B------:R-:W-:Y:S01]  /*8ad0*/  MOV R2, 0x400 ;  /* 0x0000040000027802 */ /* 0x000fe20000000f00 */
[----:B-1----:R-:W1:Y:S03]  /*8ae0*/  S2R R5, SR_TID.X ;  /* 0x0000000000057919 */ /* 0x002e660000002100 */
[----:B--2---:R-:W-:Y:S02]  /*8af0*/  LEA R2, R3, R2, 0x18 ;  /* 0x0000000203027211 */ /* 0x004fe400078ec0ff */
[----:B-1----:R-:W-:-:S03]  /*8b00*/  LOP3.LUT R5, R5, 0x7f, RZ, 0xc0, !PT ;  /* 0x0000007f05057812 */ /* 0x002fc600078ec0ff */
[----:B------:R-:W-:Y:S01]  /*8b10*/  IMAD R3, R16, 0x8, R2 ;  /* 0x0000000810037824 */ /* 0x000fe200078e0202 */
[----:B------:R-:W-:Y:S02]  /*8b20*/  SHF.L.U32 R2, R17, 0x1f, RZ ;  /* 0x0000001f11027819 */ /* 0x000fe400000006ff */
[----:B------:R-:W-:Y:S02]  /*8b30*/  ISETP.NE.AND P1, PT, R5, RZ, PT ;  /* 0x000000ff0500720c */ /* 0x000fe40003f25270 */
[----:B------:R-:W1:Y:S02]  /*8b40*/  SYNCS.PHASECHK.TRANS64.TRYWAIT P2, [R3+URZ+0x22840], R2 ;  /* 0x02284002030075a7 */ /* 0x000e64000804017f */
[----:B-1----:R-:W-:Y:S09]  /*8b50*/  @!P2 BRA `(.L_x_7279) ;  /* 0x000000140020a947 */ /* 0x002ff20003800000 */
.L_x_7316:
        /* <DEDUP_REMOVED lines=8> */
.L_x_7280:
        /* <DEDUP_REMOVED lines=13> */
[----:B------:R-:W-:Y:S01]  /*8cb0*/  R2UR UR8, R5 ;  /* 0x00000000050872ca */ /* 0x000fe200000e0000 */
[----:B------:R-:W-:-:S05]  /*8cc0*/  IMAD R5, R9, 0x60, RZ ;  /* 0x0000006009057824 */ /* 0x000fca00078e02ff */
[----:B------:R-:W-:-:S07]  /*8cd0*/  R2UR UR11, R5 ;  /* 0x00000000050b72ca */ /* 0x000fce00000e0000 */
[----:B------:R-:W-:-:S09]  /*8ce0*/  UIADD3 UR8, UR8, 0x1c400, URZ ;  /* 0x0001c40008087890 */ /* 0x000fd2000fffe03f */
[----:B------:R2:W-:Y:S01]  /*8cf0*/  UTMALDG.4D [UR8], [UR4], desc[UR6] ;  /* 0x00000608040075b4 */ /* 0x0005e20008019000 */
[----:B------:R-:W3:Y:S02]  /*8d00*/  SYNCS.PHASECHK.TRANS64.TRYWAIT P2, [R3+URZ+0x22860], R2 ;  /* 0x02286002030075a7 */ /* 0x000ee4000804017f */
[----:B--23--:R-:W-:Y:S05]  /*8d10*/  @!P2 BRA `(.L_x_7281) ;  /* 0x0000001000c4a947 */ /* 0x00cfea0003800000 */
.L_x_7317:
        /* <DEDUP_REMOVED lines=8> */
.L_x_7282:
        /* <DEDUP_REMOVED lines=23> */
[----:B------:R-:W-:Y:S01]  /*8f10*/  UMOV UR15, 0x80 ;  /* 0x00000080000f7882 */ /* 0x000fe20000000000 */
        /* <DEDUP_REMOVED lines=9> */
.L_x_7277:
[----:B------:R-:W-:Y:S05]  /*8fb0*/  BSYNC B1 ;  /* 0x0000000000017941 */ /* 0x000fea0003800000 */
.L_x_7276:
[----:B-1----:R-:W-:Y:S01]  /*8fc0*/  IADD3 R9, R16, 0x1, RZ ;  /* 0x0000000110097810 */ /* 0x002fe20007ffe0ff */
[----:B------:R-:W-:Y:S03]  /*8fd0*/  BSSY B1, `(.L_x_7283) ;  /* 0x0000069000017945 */ /* 0x000fe60003800000 */
[----:B------:R-:W-:-:S04]  /*8fe0*/  ISETP.NE.AND P1, PT, R9, 0x2, PT ;  /* 0x000000020900780c */ /* 0x000fc80003f25270 */
[----:B------:R-:W-:Y:S02]  /*8ff0*/  SEL R2, RZ, 0x1, P1 ;  /* 0x00000001ff027807 */ /* 0x000fe40000800000 */
[----:B------:R-:W-:Y:S02]  /*9000*/  SEL R9, R9, RZ, P1 ;  /* 0x000000ff09097207 */ /* 0x000fe40000800000 */
[----:B------:R-:W-:Y:S01]  /*9010*/  LOP3.LUT R17, R17, R2, RZ, 0x3c, !PT ;  /* 0x0000000211117212 */ /* 0x000fe200078e3cff */
[----:B------:R-:W-:Y:S06]  /*9020*/  @!P6 BRA `(.L_x_7284) ;  /* 0x00000004008ce947 */ /* 0x000fec0003800000 */
[----:B------:R-:W-:Y:S01]  /*9030*/  VIADD R10, R8, 0xffffffff ;  /* 0xffffffff080a7836 */ /* 0x000fe20000000000 */
        /* <DEDUP_REMOVED lines=19> */
.L_x_7285:
        /* <DEDUP_REMOVED lines=10> */
.L_x_7318:
        /* <DEDUP_REMOVED lines=8> */
.L_x_7287:
[----:B------:R-:W2:Y:S01]  /*9290*/  S2R R11, SR_CgaCtaId ;  /* 0x00000000000b7919 */ /* 0x000ea20000008800 */
        /* <DEDUP_REMOVED lines=19> */
.L_x_7319:
        /* <DEDUP_REMOVED lines=8> */
.L_x_7289:
        /* <DEDUP_REMOVED lines=33> */
.L_x_7284:
[----:B------:R-:W-:Y:S05]  /*9660*/  BSYNC B1 ;  /* 0x0000000000017941 */ /* 0x000fea0003800000 */
.L_x_7283:
        /* <DEDUP_REMOVED lines=8> */
.L_x_7275:
[----:B------:R-:W-:Y:S05]  /*96f0*/  BSYNC B0 ;  /* 0x0000000000007941 */ /* 0x000fea0003800000 */
.L_x_7266:
[----:B------:R-:W2:Y:S01]  /*9700*/  LDL.LU R2, [R1+0xc] ;  /* 0x00000c0001027983 */ /* 0x000ea20000300800 */
[----:B------:R-:W-:-:S03]  /*9710*/  ULDC UR4, c[0x0][0xda4] ;  /* 0x0003690000047ab9 */ /* 0x000fc60000000800 */
[----:B------:R-:W3:Y:S01]  /*9720*/  LDL.LU R0, [R1+0x18] ;  /* 0x0000180001007983 */ /* 0x000ee20000300800 */
[----:B--2---:R-:W-:Y:S01]  /*9730*/  IADD3 R2, R2, UR36, RZ ;  /* 0x0000002402027c10 */ /* 0x004fe2000fffe0ff */
[----:B---3--:R-:W-:-:S04]  /*9740*/  VIADD R0, R0, 0x1 ;  /* 0x0000000100007836 */ /* 0x008fc80000000000 */
[----:B------:R2:W-:Y:S01]  /*9750*/  STL [R1+0xc], R2 ;  /* 0x00000c0201007387 */ /* 0x0005e20000100800 */
[----:B------:R-:W-:-:S03]  /*9760*/  ISETP.GE.AND P0, PT, R2, UR4, PT ;  /* 0x0000000402007c0c */ /* 0x000fc6000bf06270 */
[----:B------:R2:W-:Y:S10]  /*9770*/  STL [R1+0x18], R0 ;  /* 0x0000180001007387 */ /* 0x0005f40000100800 */
[----:B--2---:R-:W-:Y:S05]  /*9780*/  @!P0 BRA `(.L_x_7291) ;  /* 0xffffffd800088947 */ /* 0x004fea000383ffff */
[----:B------:R-:W-:-:S07]  /*9790*/  LOP3.LUT R2, R0, 0x1, RZ, 0xc, !PT ;  /* 0x0000000100027812 */ /* 0x000fce00078e0cff */
.L_x_7249:
[----:B------:R-:W2:Y:S01]  /*97a0*/  S2R R3, SR_CgaCtaId ;  /* 0x0000000000037919 */ /* 0x000ea20000008800 */
[----:B------:R-:W-:Y:S01]  /*97b0*/  MOV R0, 0x400 ;  /* 0x0000040000007802 */ /* 0x000fe20000000f00 */
[----:B------:R-:W-:Y:S03]  /*97c0*/  BSSY B0, `(.L_x_7292) ;  /* 0x0000005000007945 */ /* 0x000fe60003800000 */
[----:B--2---:R-:W-:Y:S02]  /*97d0*/  LEA R0, R3, R0, 0x18 ;  /* 0x0000000003007211 */ /* 0x004fe400078ec0ff */
[----:B------:R-:W-:-:S04]  /*97e0*/  SHF.L.U32 R3, R2, 0x1f, RZ ;  /* 0x0000001f02037819 */ /* 0x000fc800000006ff */
[----:B------:R-:W2:Y:S02]  /*97f0*/  SYNCS.PHASECHK.TRANS64.TRYWAIT P0, [R0+URZ+0x22820], R3 ;  /* 0x02282003000075a7 */ /* 0x000ea4000800017f */
[----:B--2---:R-:W-:Y:S05]  /*9800*/  @!P0 BRA `(.L_x_7293) ;  /* 0x0000000800448947 */ /* 0x004fea0003800000 */
.L_x_7320:
[----:B------:R-:W-:Y:S05]  /*9810*/  BSYNC B0 ;  /* 0x0000000000007941 */ /* 0x000fea0003800000 */
.L_x_7292:
[----:B------:R-:W-:-:S03]  /*9820*/  UMOV UR4, 0xffffffff ;  /* 0xffffffff00047882 */ /* 0x000fc60000000000 */
[----:B------:R-:W-:Y:S05]  /*9830*/  BRA.DIV UR4, `(.L_x_7294) ;  /* 0x0000000a044c7947 */ /* 0x000fea000b800000 */
[----:B------:R-:W3:Y:S02]  /*9840*/  S2R R2, SR_TID.X ;  /* 0x0000000000027919 */ /* 0x000ee40000002100 */
[----:B---3--:R-:W-:-:S04]  /*9850*/  SHF.R.U32.HI R2, RZ, 0x5, R2 ;  /* 0x00000005ff027819 */ /* 0x008fc80000011602 */
[----:B------:R-:W-:-:S05]  /*9860*/  LOP3.LUT R2, R2, 0x3, RZ, 0xc0, !PT ;  /* 0x0000000302027812 */ /* 0x000fca00078ec0ff */
[----:B------:R3:W4:Y:S02]  /*9870*/  SHFL.IDX PT, R14, R2, RZ, 0x1f ;  /* 0x00001fff020e7589 */ /* 0x00072400000e0000 */
.L_x_7323:
[----:B----4-:R-:W-:Y:S01]  /*9880*/  ISETP.NE.AND P0, PT, R14, RZ, PT ;  /* 0x000000ff0e00720c */ /* 0x010fe20003f05270 */
[----:B------:R-:W-:-:S12]  /*9890*/  BSSY B0, `(.L_x_7295) ;  /* 0x0000024000007945 */ /* 0x000fd80003800000 */
[----:B------:R-:W-:Y:S05]  /*98a0*/  @P0 BRA `(.L_x_7296) ;  /* 0x0000000000880947 */ /* 0x000fea0003800000 */
[----:B------:R-:W-:-:S03]  /*98b0*/  UMOV UR4, 0xffffffff ;  /* 0xffffffff00047882 */ /* 0x000fc60000000000 */
[----:B------:R-:W-:Y:S05]  /*98c0*/  BRA.DIV UR4, `(.L_x_7297) ;  /* 0x0000000a045c7947 */ /* 0x000fea000b800000 */
[----:B------:R-:W-:-:S13]  /*98d0*/  ELECT P6, URZ, PT ;  /* 0x00000000003f782f */ /* 0x000fda00038c0000 */
.L_x_7326:
[----:B------:R-:W-:Y:S05]  /*98e0*/  @!P6 BRA `(.L_x_7296) ;  /* 0x000000000078e947 */ /* 0x000fea0003800000 */
[----:B------:R-:W-:-:S06]  /*98f0*/  ULOP3.LUT UR4, UR38, 0x2, URZ, 0xfc, !UPT ;  /* 0x0000000226047892 */ /* 0x000fcc000f8efc3f */
[----:B---3--:R-:W-:-:S04]  /*9900*/  MOV R2, UR4 ;  /* 0x0000000400027c02 */ /* 0x008fc80008000f00 */
[----:B------:R-:W-:-:S13]  /*9910*/  ISETP.NE.AND P2, PT, R2, 0x3, PT ;  /* 0x000000030200780c */ /* 0x000fda0003f45270 */
[----:B------:R-:W-:Y:S05]  /*9920*/  @!P2 BRA `(.L_x_7298) ;  /* 0x000000000004a947 */ /* 0x000fea0003800000 */
[----:B------:R-:W-:Y:S01]  /*9930*/  BPT.TRAP 0x1 ;  /* 0x000000040000795c */ /* 0x000fe20000300000 */
.L_x_7298:
[----:B--2---:R-:W-:Y:S01]  /*9940*/  VIADD R3, R0, 0x22840 ;  /* 0x0002284000037836 */ /* 0x004fe20000000000 */
[----:B------:R-:W-:Y:S01]  /*9950*/  SHF.L.U32 R5, R17, 0x1f, RZ ;  /* 0x0000001f11057819 */ /* 0x000fe200000006ff */
[----:B------:R-:W-:-:S03]  /*9960*/  VIADD R2, R16, 0x1 ;  /* 0x0000000110027836 */ /* 0x000fc60000000000 */
[----:B------:R-:W-:Y:S02]  /*9970*/  LEA R6, R16, R3, 0x3 ;  /* 0x0000000310067211 */ /* 0x000fe400078e18ff */
[----:B------:R-:W-:Y:S02]  /*9980*/  ISETP.NE.AND P1, PT, R2, 0x2, PT ;  /* 0x000000020200780c */ /* 0x000fe40003f25270 */
[----:B------:R-:W2:Y:S02]  /*9990*/  SYNCS.PHASECHK.TRANS64.TRYWAIT P0, [R6+URZ], R5 ;  /* 0x00000005060075a7 */ /* 0x000ea4000800017f */
[----:B------:R-:W-:-:S04]  /*99a0*/  SEL R4, RZ, 0x1, P1 ;  /* 0x00000001ff047807 */ /* 0x000fc80000800000 */
[----:B------:R-:W-:Y:S02]  /*99b0*/  LOP3.LUT R17, R17, R4, RZ, 0x3c, !PT ;  /* 0x0000000411117212 */ /* 0x000fe400078e3cff */
[----:B------:R-:W-:Y:S02]  /*99c0*/  SEL R4, R2, RZ, P1 ;  /* 0x000000ff02047207 */ /* 0x000fe40000800000 */
[----:B------:R-:W-:Y:S02]  /*99d0*/  SHF.L.U32 R2, R17, 0x1f, RZ ;  /* 0x0000001f11027819 */ /* 0x000fe400000006ff */
[----:B------:R-:W-:Y:S01]  /*99e0*/  LEA R3, R4, R3, 0x3 ;  /* 0x0000000304037211 */ /* 0x000fe200078e18ff */
[----:B--2---:R-:W-:Y:S06]  /*99f0*/  @!P0 BRA `(.L_x_7299) ;  /* 0x0000000800308947 */ /* 0x004fec0003800000 */
.L_x_7327:
[----:B------:R-:W3:Y:S02]  /*9a00*/  SYNCS.PHASECHK.TRANS64.TRYWAIT P0, [R3+URZ], R2 ;  /* 0x00000002030075a7 */ /* 0x000ee4000800017f */
[----:B---3--:R-:W-:Y:S05]  /*9a10*/  @!P0 BRA `(.L_x_7300) ;  /* 0x00000008003c8947 */ /* 0x008fea0003800000 */
.L_x_7328:
[----:B------:R-:W-:Y:S05]  /*9a20*/  @!P2 BRA `(.L_x_7301) ;  /* 0x000000000004a947 */ /* 0x000fea0003800000 */
[----:B------:R-:W-:Y:S01]  /*9a30*/  BPT.TRAP 0x1 ;  /* 0x000000040000795c */ /* 0x000fe20000300000 */
.L_x_7301:
[----:B---3--:R-:W-:-:S05]  /*9a40*/  VIADD R3, R0, 0x22860 ;  /* 0x0002286000037836 */ /* 0x008fca0000000000 */
[----:B------:R-:W-:-:S04]  /*9a50*/  LEA R16, R16, R3, 0x3 ;  /* 0x0000000310107211 */ /* 0x000fc800078e18ff */
[----:B------:R-:W3:Y:S02]  /*9a60*/  SYNCS.PHASECHK.TRANS64.TRYWAIT P0, [R16+URZ], R5 ;  /* 0x00000005100075a7 */ /* 0x000ee4000800017f */
[----:B---3--:R-:W-:Y:S05]  /*9a70*/  @!P0 BRA `(.L_x_7302) ;  /* 0x0000000800388947 */ /* 0x008fea0003800000 */
.L_x_7329:
[----:B------:R-:W-:-:S07]  /*9a80*/  IMAD R3, R4, 0x8, R3 ;  /* 0x0000000804037824 */ /* 0x000fce00078e0203 */
.L_x_7303:
[----:B----4-:R4:W1:Y:S02]  /*9a90*/  SYNCS.PHASECHK.TRANS64.TRYWAIT P0, [R3+URZ], R2 ;  /* 0x00000002030075a7 */ /* 0x010864000800017f */
[----:B-1----:R-:W-:Y:S05]  /*9aa0*/  @!P0 NANOSLEEP.SYNCS 0x989680 ;  /* 0x009896800000895d */ /* 0x002fea0003900000 */
[----:B------:R-:W1:Y:S02]  /*9ab0*/  @!P0 SYNCS.PHASECHK.TRANS64 P0, [R3+URZ], R2 ;  /* 0x00000002030085a7 */ /* 0x000e64000800007f */
[----:B-1----:R-:W-:Y:S05]  /*9ac0*/  @!P0 BRA `(.L_x_7303) ;  /* 0xfffffffc00f08947 */ /* 0x002fea000383ffff */
.L_x_7296:
[----:B------:R-:W-:Y:S05]  /*9ad0*/  BSYNC B0 ;  /* 0x0000000000007941 */ /* 0x000fea0003800000 */
.L_x_7295:
[----:B------:R-:W-:Y:S05]  /*9ae0*/  EXIT ;  /* 0x000000000000794d */ /* 0x000fea0003800000 */
.L_x_7227:
[----:B-1----:R-:W-:-:S04]  /*9af0*/  MOV R3, UR46 ;  /* 0x0000002e00037c02 */ /* 0x002fc80008000f00 */
[----:B------:R1:W2:Y:S03]  /*9b00*/  SYNCS.PHASECHK.TRANS64.TRYWAIT P0, [R3+URZ+0x22800], R0 ;  /* 0x02280000030075a7 */ /* 0x0002a6000800017f */
[----:B--2---:R-:W-:Y:S05]  /*9b10*/  @!P0 NANOSLEEP.SYNCS 0x989680 ;  /* 0x009896800000895d */ /* 0x004fea0003900000 */
[----:B------:R-:W2:Y:S02]  /*9b20*/  @!P0 SYNCS.PHASECHK.TRANS64 P0, [R3+URZ+0x22800], R0 ;  /* 0x02280000030085a7 */ /* 0x000ea4000800007f */
[----:B--2---:R-:W-:Y:S05]  /*9b30*/  @!P0 BRA `(.L_x_7227) ;  /* 0xfffffffc00ec8947 */ /* 0x004fea000383ffff */
[----:B------:R-:W-:Y:S05]  /*9b40*/  BRA `(.L_x_7304) ;  /* 0xffffff7400647947 */ /* 0x000fea000383ffff */
.L_x_7231:
[----:B--2---:R-:W-:-:S04]  /*9b50*/  IMAD.U32 R0, RZ, RZ, UR21 ;  /* 0x00000015ff007e24 */ /* 0x004fc8000f8e00ff */
[----:B------:R2:W3:Y:S03]  /*9b60*/  SYNCS.PHASECHK.TRANS64.TRYWAIT P1, [R0+URZ+0x22830], R7 ;  /* 0x02283007000075a7 */ /* 0x0004e6000802017f */
[----:B---3--:R-:W-:Y:S05]  /*9b70*/  @!P1 NANOSLEEP.SYNCS 0x989680 ;  /* 0x009896800000995d */ /* 0x008fea0003900000 */
[----:B------:R-:W3:Y:S02]  /*9b80*/  @!P1 SYNCS.PHASECHK.TRANS64 P1, [R0+URZ+0x22830], R7 ;  /* 0x02283007000095a7 */ /* 0x000ee4000802007f */
[----:B---3--:R-:W-:Y:S05]  /*9b90*/  @!P1 BRA `(.L_x_7231) ;  /* 0xfffffffc00ec9947 */ /* 0x008fea000383ffff */
[----:B------:R-:W-:Y:S05]  /*9ba0*/  BRA `(.L_x_7230) ;  /* 0xffffff7400887947 */ /* 0x000fea000383ffff */
.L_x_7235:
[----:B--2---:R2:W3:Y:S02]  /*9bb0*/  SYNCS.PHASECHK.TRANS64.TRYWAIT P2, [R10+URZ+0x22850], R7 ;  /* 0x022850070a0075a7 */ /* 0x0044e4000804017f */
[----:B---3--:R-:W-:Y:S05]  /*9bc0*/  @!P2 NANOSLEEP.SYNCS 0x989680 ;  /* 0x009896800000a95d */ /* 0x008fea0003900000 */
[----:B------:R-:W3:Y:S02]  /*9bd0*/  @!P2 SYNCS.PHASECHK.TRANS64 P2, [R10+URZ+0x22850], R7 ;  /* 0x022850070a00a5a7 */ /* 0x000ee4000804007f */
[----:B---3--:R-:W-:Y:S05]  /*9be0*/  @!P2 BRA `(.L_x_7235) ;  /* 0xfffffffc00f0a947 */ /* 0x008fea000383ffff */
[----:B------:R-:W-:Y:S05]  /*9bf0*/  BRA `(.L_x_7234) ;  /* 0xffffff9000807947 */ /* 0x000fea000383ffff */
.L_x_7240:
[----:B--2---:R-:W-:Y:S01]  /*9c00*/  MOV R4, UR24 ;  /* 0x0000001800047c02 */ /* 0x004fe20008000f00 */
[----:B------:R-:W-:-:S04]  /*9c10*/  IMAD.U32 R5, RZ, RZ, UR25 ;  /* 0x00000019ff057e24 */ /* 0x000fc8000f8e00ff */
[----:B------:R2:W3:Y:S03]  /*9c20*/  SYNCS.PHASECHK.TRANS64.TRYWAIT P3, [R4+URZ+0x22830], R5 ;  /* 0x02283005040075a7 */ /* 0x0004e6000806017f */
[----:B---3--:R-:W-:Y:S05]  /*9c30*/  @!P3 NANOSLEEP.SYNCS 0x989680 ;  /* 0x009896800000b95d */ /* 0x008fea0003900000 */
[----:B------:R-:W3:Y:S02]  /*9c40*/  @!P3 SYNCS.PHASECHK.TRANS64 P3, [R4+URZ+0x22830], R5 ;  /* 0x022830050400b5a7 */ /* 0x000ee4000806007f */
[----:B---3--:R-:W-:Y:S05]  /*9c50*/  @!P3 BRA `(.L_x_7240) ;  /* 0xfffffffc00e8b947 */ /* 0x008fea000383ffff */
[----:B------:R-:W-:Y:S05]  /*9c60*/  BRA `(.L_x_7239) ;  /* 0xffffff94008c7947 */ /* 0x000fea000383ffff */
.L_x_7244:
[----:B-1----:R-:W-:-:S04]  /*9c70*/  MOV R6, UR25 ;  /* 0x0000001900067c02 */ /* 0x002fc80008000f00 */
[----:B------:R1:W2:Y:S03]  /*9c80*/  SYNCS.PHASECHK.TRANS64.TRYWAIT P3, [R199+URZ+0x22850], R6 ;  /* 0x02285006c70075a7 */ /* 0x0002a6000806017f */
[----:B--2---:R-:W-:Y:S05]  /*9c90*/  @!P3 NANOSLEEP.SYNCS 0x989680 ;  /* 0x009896800000b95d */ /* 0x004fea0003900000 */
[----:B------:R-:W2:Y:S02]  /*9ca0*/  @!P3 SYNCS.PHASECHK.TRANS64 P3, [R199+URZ+0x22850], R6 ;  /* 0x02285006c700b5a7 */ /* 0x000ea4000806007f */
[----:B--2---:R-:W-:Y:S05]  /*9cb0*/  @!P3 BRA `(.L_x_7244) ;  /* 0xfffffffc00ecb947 */ /* 0x004fea000383ffff */
[----:B------:R-:W-:Y:S05]  /*9cc0*/  BRA `(.L_x_7243) ;  /* 0xffffffb400287947 */ /* 0x000fea000383ffff */
.L_x_7254:
        /* <DEDUP_REMOVED lines=11> */
.L_x_7306:
[----:B------:R-:W-:Y:S05]  /*9d80*/  BSYNC B0 ;  /* 0x0000000000007941 */ /* 0x000fea0003800000 */
.L_x_7305:
[----:B------:R-:W-:Y:S05]  /*9d90*/  BRA `(.L_x_7307) ;  /* 0xffffffd8009c7947 */ /* 0x000fea000383ffff */
.L_x_7255:
[----:B------:R-:W-:Y:S01]  /*9da0*/  BSSY B0, `(.L_x_7308) ;  /* 0x0000006000007945 */ /* 0x000fe20003800000 */
[----:B------:R-:W-:-:S07]  /*9db0*/  IMAD.MOV.U32 R15, RZ, RZ, -0x1 ;  /* 0xffffffffff0f7424 */ /* 0x000fce00078e00ff */
[----:B------:R-:W-:Y:S05]  /*9dc0*/  WARPSYNC.COLLECTIVE R15, `(.L_x_7309) ;  /* 0x000000000f0c7348 */ /* 0x000fea0003c00000 */
[----:B------:R-:W-:Y:S02]  /*9dd0*/  ELECT P6, UR62, PT ;  /* 0x00000000003e782f */ /* 0x000fe400038c0000 */
[----:B------:R-:W-:Y:S01]  /*9de0*/  MOV R14, UR62 ;  /* 0x0000003e000e7c02 */ /* 0x000fe20008000f00 */
[----:B------:R-:W-:Y:S10]  /*9df0*/  ENDCOLLECTIVE ;  /* 0x000000000000791b */ /* 0x000ff40003800000 */
.L_x_7309:
[----:B------:R-:W-:Y:S05]  /*9e00*/  BSYNC B0 ;  /* 0x0000000000007941 */ /* 0x000fea0003800000 */
.L_x_7308:
[----:B------:R-:W-:Y:S05]  /*9e10*/  BRA `(.L_x_7310) ;  /* 0xffffffd800947947 */ /* 0x000fea000383ffff */
.L_x_7258:
[----:B--2---:R2:W3:Y:S02]  /*9e20*/  SYNCS.PHASECHK.TRANS64.TRYWAIT P1, [R5+URZ+0x22840], R10 ;  /* 0x0228400a050075a7 */ /* 0x0044e4000802017f */
[----:B---3--:R-:W-:Y:S05]  /*9e30*/  @!P1 NANOSLEEP.SYNCS 0x989680 ;  /* 0x009896800000995d */ /* 0x008fea0003900000 */
[----:B------:R-:W3:Y:S02]  /*9e40*/  @!P1 SYNCS.PHASECHK.TRANS64 P1, [R5+URZ+0x22840], R10 ;  /* 0x0228400a050095a7 */ /* 0x000ee4000802007f */
[----:B---3--:R-:W-:Y:S05]  /*9e50*/  @!P1 BRA `(.L_x_7258) ;  /* 0xfffffffc00f09947 */ /* 0x008fea000383ffff */
[----:B------:R-:W-:Y:S05]  /*9e60*/  BRA `(.L_x_7311) ;  /* 0xffffffd800f47947 */ /* 0x000fea000383ffff */
.L_x_7261:
        /* <DEDUP_REMOVED lines=8> */
.L_x_7264:
[----:B--2---:R2:W3:Y:S02]  /*9ef0*/  SYNCS.PHASECHK.TRANS64.TRYWAIT P1, [R8+URZ+0x22860], R5 ;  /* 0x02286005080075a7 */ /* 0x0044e4000802017f */
[----:B---3--:R-:W-:Y:S05]  /*9f00*/  @!P1 NANOSLEEP.SYNCS 0x989680 ;  /* 0x009896800000995d */ /* 0x008fea0003900000 */
[----:B------:R-:W3:Y:S02]  /*9f10*/  @!P1 SYNCS.PHASECHK.TRANS64 P1, [R8+URZ+0x22860], R5 ;  /* 0x02286005080095a7 */ /* 0x000ee4000802007f */
[----:B---3--:R-:W-:Y:S05]  /*9f20*/  @!P1 BRA `(.L_x_7264) ;  /* 0xfffffffc00f09947 */ /* 0x008fea000383ffff */
[----:B------:R-:W-:Y:S05]  /*9f30*/  BRA `(.L_x_7313) ;  /* 0xffffffdc00d87947 */ /* 0x000fea000383ffff */
.L_x_7271:
[----:B--2---:R2:W3:Y:S02]  /*9f40*/  SYNCS.PHASECHK.TRANS64.TRYWAIT P2, [R2+URZ+0x22840], R3 ;  /* 0x02284003020075a7 */ /* 0x0044e4000804017f */
[----:B---3--:R-:W-:Y:S05]  /*9f50*/  @!P2 NANOSLEEP.SYNCS 0x989680 ;  /* 0x009896800000a95d */ /* 0x008fea0003900000 */
[----:B------:R-:W3:Y:S02]  /*9f60*/  @!P2 SYNCS.PHASECHK.TRANS64 P2, [R2+URZ+0x22840], R3 ;  /* 0x022840030200a5a7 */ /* 0x000ee4000804007f */
[----:B---3--:R-:W-:Y:S05]  /*9f70*/  @!P2 BRA `(.L_x_7271) ;  /* 0xfffffffc00f0a947 */ /* 0x008fea000383ffff */
[----:B------:R-:W-:Y:S05]  /*9f80*/  BRA `(.L_x_7314) ;  /* 0xffffffe400307947 */ /* 0x000fea000383ffff */
.L_x_7273:
[----:B---3--:R3:W4:Y:S02]  /*9f90*/  SYNCS.PHASECHK.TRANS64.TRYWAIT P2, [R2+URZ+0x22860], R3 ;  /* 0x02286003020075a7 */ /* 0x008724000804017f */
[----:B----4-:R-:W-:Y:S05]  /*9fa0*/  @!P2 NANOSLEEP.SYNCS 0x989680 ;  /* 0x009896800000a95d */ /* 0x010fea0003900000 */
[----:B------:R-:W4:Y:S02]  /*9fb0*/  @!P2 SYNCS.PHASECHK.TRANS64 P2, [R2+URZ+0x22860], R3 ;  /* 0x022860030200a5a7 */ /* 0x000f24000804007f */
[----:B----4-:R-:W-:Y:S05]  /*9fc0*/  @!P2 BRA `(.L_x_7273) ;  /* 0xfffffffc00f0a947 */ /* 0x010fea000383ffff */
[----:B------:R-:W-:Y:S05]  /*9fd0*/  BRA `(.L_x_7315) ;  /* 0xffffffe4008c7947 */ /* 0x000fea000383ffff */
.L_x_7279:
[----:B-1----:R1:W2:Y:S02]  /*9fe0*/  SYNCS.PHASECHK.TRANS64.TRYWAIT P2, [R3+URZ+0x22840], R2 ;  /* 0x02284002030075a7 */ /* 0x0022a4000804017f */
[----:B--2---:R-:W-:Y:S05]  /*9ff0*/  @!P2 NANOSLEEP.SYNCS 0x989680 ;  /* 0x009896800000a95d */ /* 0x004fea0003900000 */
[----:B------:R-:W2:Y:S02]  /*a000*/  @!P2 SYNCS.PHASECHK.TRANS64 P2, [R3+URZ+0x22840], R2 ;  /* 0x022840020300a5a7 */ /* 0x000ea4000804007f */
[----:B--2---:R-:W-:Y:S05]  /*a010*/  @!P2 BRA `(.L_x_7279) ;  /* 0xfffffffc00f0a947 */ /* 0x004fea000383ffff */
[----:B------:R-:W-:Y:S05]  /*a020*/  BRA `(.L_x_7316) ;  /* 0xffffffe800cc7947 */ /* 0x000fea000383ffff */
.L_x_7281:
[----:B--2---:R2:W3:Y:S02]  /*a030*/  SYNCS.PHASECHK.TRANS64.TRYWAIT P2, [R3+URZ+0x22860], R2 ;  /* 0x02286002030075a7 */ /* 0x0044e4000804017f */
[----:B---3--:R-:W-:Y:S05]  /*a040*/  @!P2 NANOSLEEP.SYNCS 0x989680 ;  /* 0x009896800000a95d */ /* 0x008fea0003900000 */
[----:B------:R-:W3:Y:S02]  /*a050*/  @!P2 SYNCS.PHASECHK.TRANS64 P2, [R3+URZ+0x22860], R2 ;  /* 0x022860020300a5a7 */ /* 0x000ee4000804007f */
[----:B---3--:R-:W-:Y:S05]  /*a060*/  @!P2 BRA `(.L_x_7281) ;  /* 0xfffffffc00f0a947 */ /* 0x008fea000383ffff */
[----:B------:R-:W-:Y:S05]  /*a070*/  BRA `(.L_x_7317) ;  /* 0xffffffec00287947 */ /* 0x000fea000383ffff */
.L_x_7286:
[----:B-1----:R1:W2:Y:S02]  /*a080*/  SYNCS.PHASECHK.TRANS64.TRYWAIT P2, [R3+URZ+0x22840], R2 ;  /* 0x02284002030075a7 */ /* 0x0022a4000804017f */
[----:B--2---:R-:W-:Y:S05]  /*a090*/  @!P2 NANOSLEEP.SYNCS 0x989680 ;  /* 0x009896800000a95d */ /* 0x004fea0003900000 */
[----:B------:R-:W2:Y:S02]  /*a0a0*/  @!P2 SYNCS.PHASECHK.TRANS64 P2, [R3+URZ+0x22840], R2 ;  /* 0x022840020300a5a7 */ /* 0x000ea4000804007f */
[----:B--2---:R-:W-:Y:S05]  /*a0b0*/  @!P2 BRA `(.L_x_7286) ;  /* 0xfffffffc00f0a947 */ /* 0x004fea000383ffff */
[----:B------:R-:W-:Y:S05]  /*a0c0*/  BRA `(.L_x_7318) ;  /* 0xfffffff000507947 */ /* 0x000fea000383ffff */
.L_x_7288:
[----:B--2---:R2:W3:Y:S02]  /*a0d0*/  SYNCS.PHASECHK.TRANS64.TRYWAIT P2, [R3+URZ+0x22860], R2 ;  /* 0x02286002030075a7 */ /* 0x0044e4000804017f */
[----:B---3--:R-:W-:Y:S05]  /*a0e0*/  @!P2 NANOSLEEP.SYNCS 0x989680 ;  /* 0x009896800000a95d */ /* 0x008fea0003900000 */
[----:B------:R-:W3:Y:S02]  /*a0f0*/  @!P2 SYNCS.PHASECHK.TRANS64 P2, [R3+URZ+0x22860], R2 ;  /* 0x022860020300a5a7 */ /* 0x000ee4000804007f */
[----:B---3--:R-:W-:Y:S05]  /*a100*/  @!P2 BRA `(.L_x_7288) ;  /* 0xfffffffc00f0a947 */ /* 0x008fea000383ffff */
[----:B------:R-:W-:Y:S05]  /*a110*/  BRA `(.L_x_7319) ;  /* 0xfffffff000ac7947 */ /* 0x000fea000383ffff */
.L_x_7293:
[----:B--2---:R2:W3:Y:S02]  /*a120*/  SYNCS.PHASECHK.TRANS64.TRYWAIT P0, [R0+URZ+0x22820], R3 ;  /* 0x02282003000075a7 */ /* 0x0044e4000800017f */
[----:B---3--:R-:W-:Y:S05]  /*a130*/  @!P0 NANOSLEEP.SYNCS 0x989680 ;  /* 0x009896800000895d */ /* 0x008fea0003900000 */
[----:B------:R-:W3:Y:S02]  /*a140*/  @!P0 SYNCS.PHASECHK.TRANS64 P0, [R0+URZ+0x22820], R3 ;  /* 0x02282003000085a7 */ /* 0x000ee4000800007f */
[----:B---3--:R-:W-:Y:S05]  /*a150*/  @!P0 BRA `(.L_x_7293) ;  /* 0xfffffffc00f08947 */ /* 0x008fea000383ffff */
[----:B------:R-:W-:Y:S05]  /*a160*/  BRA `(.L_x_7320) ;  /* 0xfffffff400a87947 */ /* 0x000fea000383ffff */
.L_x_7294:
        /* <DEDUP_REMOVED lines=11> */
.L_x_7322:
[----:B------:R-:W-:Y:S05]  /*a220*/  BSYNC B0 ;  /* 0x0000000000007941 */ /* 0x000fea0003800000 */
.L_x_7321:
[----:B------:R-:W-:Y:S05]  /*a230*/  BRA `(.L_x_7323) ;  /* 0xfffffff400907947 */ /* 0x000fea000383ffff */
.L_x_7297:
[----:B------:R-:W-:Y:S01]  /*a240*/  BSSY B1, `(.L_x_7324) ;  /* 0x0000006000017945 */ /* 0x000fe20003800000 */
[----:B------:R-:W-:-:S07]  /*a250*/  MOV R15, 0xffffffff ;  /* 0xffffffff000f7802 */ /* 0x000fce0000000f00 */
[----:B-123--:R-:W-:Y:S05]  /*a260*/  WARPSYNC.COLLECTIVE R15, `(.L_x_7325) ;  /* 0x000000000f0c7348 */ /* 0x00efea0003c00000 */
[----:B------:R-:W-:Y:S02]  /*a270*/  ELECT P6, UR62, PT ;  /* 0x00000000003e782f */ /* 0x000fe400038c0000 */
[----:B------:R-:W-:Y:S01]  /*a280*/  MOV R14, UR62 ;  /* 0x0000003e000e7c02 */ /* 0x000fe20008000f00 */
[----:B-123--:R-:W-:Y:S10]  /*a290*/  ENDCOLLECTIVE ;  /* 0x000000000000791b */ /* 0x00eff40003800000 */
.L_x_7325:
[----:B------:R-:W-:Y:S05]  /*a2a0*/  BSYNC B1 ;  /* 0x0000000000017941 */ /* 0x000fea0003800000 */
.L_x_7324:
[----:B------:R-:W-:Y:S05]  /*a2b0*/  BRA `(.L_x_7326) ;  /* 0xfffffff400887947 */ /* 0x000fea000383ffff */
.L_x_7299:
[----:B--2---:R2:W3:Y:S02]  /*a2c0*/  SYNCS.PHASECHK.TRANS64.TRYWAIT P0, [R6+URZ], R5 ;  /* 0x00000005060075a7 */ /* 0x0044e4000800017f */
[----:B---3--:R-:W-:Y:S05]  /*a2d0*/  @!P0 NANOSLEEP.SYNCS 0x989680 ;  /* 0x009896800000895d */ /* 0x008fea0003900000 */
[----:B------:R-:W3:Y:S02]  /*a2e0*/  @!P0 SYNCS.PHASECHK.TRANS64 P0, [R6+URZ], R5 ;  /* 0x00000005060085a7 */ /* 0x000ee4000800007f */
[----:B---3--:R-:W-:Y:S05]  /*a2f0*/  @!P0 BRA `(.L_x_7299) ;  /* 0xfffffffc00f08947 */ /* 0x008fea000383ffff */
[----:B------:R-:W-:Y:S05]  /*a300*/  BRA `(.L_x_7327) ;  /* 0xfffffff400bc7947 */ /* 0x000fea000383ffff */
.L_x_7300:
[----:B---3--:R3:W4:Y:S02]  /*a310*/  SYNCS.PHASECHK.TRANS64.TRYWAIT P0, [R3+URZ], R2 ;  /* 0x00000002030075a7 */ /* 0x008724000800017f */
[----:B----4-:R-:W-:Y:S05]  /*a320*/  @!P0 NANOSLEEP.SYNCS 0x989680 ;  /* 0x009896800000895d */ /* 0x010fea0003900000 */
[----:B------:R-:W4:Y:S02]  /*a330*/  @!P0 SYNCS.PHASECHK.TRANS64 P0, [R3+URZ], R2 ;  /* 0x00000002030085a7 */ /* 0x000f24000800007f */
[----:B----4-:R-:W-:Y:S05]  /*a340*/  @!P0 BRA `(.L_x_7300) ;  /* 0xfffffffc00f08947 */ /* 0x010fea000383ffff */
[----:B------:R-:W-:Y:S05]  /*a350*/  BRA `(.L_x_7328) ;  /* 0xfffffff400b07947 */ /* 0x000fea000383ffff */
.L_x_7302:
[----:B---3--:R3:W4:Y:S02]  /*a360*/  SYNCS.PHASECHK.TRANS64.TRYWAIT P0, [R16+URZ], R5 ;  /* 0x00000005100075a7 */ /* 0x008724000800017f */
[----:B----4-:R-:W-:Y:S05]  /*a370*/  @!P0 NANOSLEEP.SYNCS 0x989680 ;  /* 0x009896800000895d */ /* 0x010fea0003900000 */
[----:B------:R-:W4:Y:S02]  /*a380*/  @!P0 SYNCS.PHASECHK.TRANS64 P0, [R16+URZ], R5 ;  /* 0x00000005100085a7 */ /* 0x000f24000800007f */
[----:B----4-:R-:W-:Y:S05]  /*a390*/  @!P0 BRA `(.L_x_7302) ;  /* 0xfffffffc00f08947 */ /* 0x010fea000383ffff */
[----:B------:R-:W-:Y:S05]  /*a3a0*/  BRA `(.L_x_7329) ;  /* 0xfffffff400b47947 */ /* 0x000fea000383ffff */
.L_x_7330:
        /* <DEDUP_REMOVED lines=13> */
.L_x_11959:


//--------------------- .text._ZN7cutlass13device_kernelIN5flash11enable_sm90INS1_16FlashAttnFwdSm90INS1_25CollectiveMainloopFwdSm90ILi2EN4cute5tupleIJNS5_1CILi1EEES8_S8_EEENS6_IJNS7_ILi128EEENS7_ILi96EEENS7_ILi64EEEEEELi256ENS_6half_tEfNS_4arch4Sm90ELb0ELb0ELb1ELb0ELb0ELb0ELb1ELb1ELb0ELb0ELb0ELb0EEENS1_21CollectiveEpilogueFwdINS6_IJSA_NS7_ILi256EEESB_EEES9_SE_SG_Li256ELb0ELb0ELb0ELb0EEENS1_29StaticPersistentTileSchedulerILb0EEEEEEEEEvNT_6ParamsE --------------------------
	.section	.text._ZN7cutlass13device_kernelIN5flash11enable_sm90INS1_16FlashAttnFwdSm90INS1_25CollectiveMainloopFwdSm90ILi2EN4cute5tupleIJNS5_1CILi1EEES8_S8_EEENS6_IJNS7_ILi128EEENS7_ILi96EEENS7_ILi64EEEEEELi256ENS_6half_tEfNS_4arch4Sm90ELb0ELb0ELb1ELb0ELb0ELb0ELb1ELb1ELb0ELb0ELb0ELb0EEENS1_21CollectiveEpilogueFwdINS6_IJSA_NS7_ILi256EEESB_EEES9_SE_SG_Li256ELb0ELb0ELb0ELb0EEENS1_29StaticPersistentTileSchedulerILb0EEEEEEEEEvNT_6ParamsE,"ax",@progbits
	.align	128
.text._ZN7cutlass13device_kernelIN5flash11enable_sm90INS1_16FlashAttnFwdSm90INS1_25CollectiveMainloopFwdSm90ILi2EN4cute5tupleIJNS5_1CILi1EEES8_S8_EEENS6_IJNS7_ILi128EEENS7_ILi96EEENS7_ILi64EEEEEELi256ENS_6half_tEfNS_4arch4Sm90ELb0ELb0ELb1ELb0ELb0ELb0ELb1ELb1ELb0ELb0ELb0ELb0EEENS1_21CollectiveEpilogueFwdINS6_IJSA_NS7_ILi256EEESB_EEES9_SE_SG_Li256ELb0ELb0ELb0ELb0EEENS1_29StaticPersistentTileSchedulerILb0EEEEEEEEEvNT_6ParamsE:
        .type           _ZN7cutlass13device_kernelIN5flash11enable_sm90INS1_16FlashAttnFwdSm90INS1_25CollectiveMainloopFwdSm90ILi2EN4cute5tupleIJNS5_1CILi1EEES8_S8_EEENS6_IJNS7_ILi128EEENS7_ILi96EEENS7_ILi64EEEEEELi256ENS_6half_tEfNS_4arch4Sm90ELb0ELb0ELb1ELb0ELb0ELb0ELb1ELb1ELb0ELb0ELb0ELb0EEENS1_21CollectiveEpilogueFwdINS6_IJSA_NS7_ILi256EEESB_EEES9_SE_SG_Li256ELb0ELb0ELb0ELb0EEENS1_29StaticPersistentTileSchedulerILb0EEEEEEEEEvNT_6ParamsE,@function
        .size           _ZN7cutlass13device_kernelIN5flash11enable_sm90INS1_16FlashAttnFwdSm90INS1_25CollectiveMainloopFwdSm90ILi2EN4cute5tupleIJNS5_1CILi1EEES8_S8_EEENS6_IJNS7_ILi128EEENS7_ILi96EEENS7_ILi64EEEEEELi256ENS_6half_tEfNS_4arch4Sm90ELb0ELb0ELb1ELb0ELb0ELb0ELb1ELb1ELb0ELb0ELb0ELb0EEENS1_21CollectiveEpilogueFwdINS6_IJSA_NS7_ILi256EEESB_EEES9_SE_SG_Li256ELb0ELb0ELb0ELb0EEENS1_29StaticPersistentTileSchedulerILb0EEEEEEEEEvNT_6ParamsE,(.L_x_11960 - _ZN7cutlass13device_kernelIN5flash11enable_sm90INS1_16FlashAttnFwdSm90INS1_25CollectiveMainloopFwdSm90ILi2EN4cute5tupleIJNS5_1CILi1EEES8_S8_EEENS6_IJNS7_ILi128EEENS7_ILi96EEENS7_ILi64EEEEEELi256ENS_6half_tEfNS_4arch4Sm90ELb0ELb0ELb1ELb0ELb0ELb0ELb1ELb1ELb0ELb0ELb0ELb0EEENS1_21CollectiveEpilogueFwdINS6_IJSA_NS7_ILi256EEESB_EEES9_SE_SG_Li256ELb0ELb0ELb0ELb0EEENS1_29StaticPersistentTileSchedulerILb0EEEEEEEEEvNT_6ParamsE)
        .other          _ZN7cutlass13device_kernelIN5flash11enable_sm90INS1_16FlashAttnFwdSm90INS1_25CollectiveMainloopFwdSm90ILi2EN4cute5tupleIJNS5_1CILi1EEES8_S8_EEENS6_IJNS7_ILi128EEENS7_ILi96EEENS7_ILi64EEEEEELi256ENS_6half_tEfNS_4arch4Sm90ELb0ELb0ELb1ELb0ELb0ELb0ELb1ELb1ELb0ELb0ELb0ELb0EEENS1_21CollectiveEpilogueFwdINS6_IJSA_NS7_ILi256EEESB_EEES9_SE_SG_Li256ELb0ELb0ELb0ELb0EEENS1_29StaticPersistentTileSchedulerILb0EEEEEEEEEvNT_6ParamsE,@"STO_CUDA_ENTRY STV_DEFAULT"
_ZN7cutlass13device_kernelIN5flash11enable_sm90INS1_16FlashAttnFwdSm90INS1_25CollectiveMainloopFwdSm90ILi2EN4cute5tupleIJNS5_1CILi1EEES8_S8_EEENS6_IJNS7_ILi128EEENS7_ILi96EEENS7_ILi64EEEEEELi256ENS_6half_tEfNS_4arch4Sm90ELb0ELb0ELb1ELb0ELb0ELb0ELb1ELb1ELb0ELb0ELb0ELb0EEENS1_21CollectiveEpilogueFwdINS6_IJSA_NS7_ILi256EEESB_EEES9_SE_SG_Li256ELb0ELb0ELb0ELb0EEENS1_29StaticPersistentTileSchedulerILb0EEEEEEEEEvNT_6ParamsE:
        /* <DEDUP_REMOVED lines=27> */
.L_x_7332:
[----:B------:R-:W-:Y:S05]  /*01b0*/  BSYNC B0 ;  /* 0x0000000000007941 */ /* 0x000fea0003800000 */
.L_x_7331:
        /* <DEDUP_REMOVED lines=39> */
.L_x_7333:
        /* <DEDUP_REMOVED lines=22> */
.L_x_7334:
        /* <DEDUP_REMOVED lines=18> */
.L_x_7335:
        /* <DEDUP_REMOVED lines=22> */
.L_x_7336:
        /* <DEDUP_REMOVED lines=22> */
.L_x_7337:
[----:B------:R-:W-:Y:S01]  /*0970*/  PLOP3.LUT P0, PT, PT, PT, UP0, 0x80, 0x0 ;  /* 0x000000000000781c */ /* 0x000fe20003f0f008 */
[----:B------:R-:W-:Y:S01]  /*0980*/  UMOV UR46, 0x1 ;  /* 0x00000001002e7882 */ /* 0x000fe20000000000 */
[----:B------:R-:W-:Y:S01]  /*0990*/  NOP ;  /* 0x0000000000007918 */ /* 0x000fe20000000000 */
[----:B------:R-:W-:Y:S01]  /*09a0*/  USEL UR46, UR46, 0x2, !UP0 ;  /* 0x000000022e2e7887 */ /* 0x000fe2000c000000 */
[----:B------:R-:W-:Y:S01]  /*09b0*/  ULDC.64 UR48, c[0x0][0x208] ;  /* 0x0000820000307ab9 */ /* 0x000fe20000000a00 */
[----:B-1234-:R-:W-:Y:S08]  /*09c0*/  BAR.SYNC.DEFER_BLOCKING 0x0 ;  /* 0x0000000000007b1d */ /* 0x01eff00000010000 */
[----:B------:R-:W-:Y:S05]  /*09d0*/  @!P0 BRA `(.L_x_7338) ;  /* 0x0000007000b08947 */ /* 0x000fea0003800000 */
.L_x_7339:
        /* <DEDUP_REMOVED lines=59> */
.L_x_7363:
[----:B------:R-:W1:Y:S01]  /*0d90*/  SHFL.IDX PT, R0, R19, RZ, 0x1f ;  /* 0x00001fff13007589 */ /* 0x000e6200000e0000 */
[----:B------:R-:W-:Y:S01]  /*0da0*/  ULDC UR4, c[0x0][0xea8] ;  /* 0x0003aa0000047ab9 */ /* 0x000fe20000000800 */
[----:B------:R-:W-:Y:S01]  /*0db0*/  ULDC.64 UR6, c[0x0][0x3f8] ;  /* 0x0000fe0000067ab9 */ /* 0x000fe20000000a00 */
[----:B------:R-:W-:Y:S02]  /*0dc0*/  UISETP.NE.AND UP1, UPT, UR4, 0x1, UPT ;  /* 0x000000010400788c */ /* 0x000fe4000bf25270 */
[----:B------:R-:W-:Y:S01]  /*0dd0*/  UISETP.NE.U32.AND UP0, UPT, UR6, URZ, UPT ;  /* 0x0000003f0600728c */ /* 0x000fe2000bf05070 */
[----:B------:R-:W-:Y:S01]  /*0de0*/  ULDC UR4, c[0x0][0xeb4] ;  /* 0x0003ad0000047ab9 */ /* 0x000fe20000000800 */
[----:B------:R-:W-:Y:S02]  /*0df0*/  ULDC UR47, c[0x0][0x404] ;  /* 0x00010100002f7ab9 */ /* 0x000fe40000000800 */
[----:B------:R-:W-:Y:S02]  /*0e00*/  UISETP.NE.AND.EX UP0, UPT, UR7, URZ, UPT, UP0 ;  /* 0x0000003f0700728c */ /* 0x000fe4000bf05300 */
[----:B------:R-:W-:-:S02]  /*0e10*/  UIADD3 UR9, UR41, 0x18400, URZ ;  /* 0x0001840029097890 */ /* 0x000fc4000fffe03f */
[----:B------:R-:W-:Y:S02]  /*0e20*/  UISETP.NE.AND UP2, UPT, UR4, 0x1, UPT ;  /* 0x000000010400788c */ /* 0x000fe4000bf45270 */
[----:B------:R-:W-:Y:S01]  /*0e30*/  USEL UR47, UR47, 0x1, UP0 ;  /* 0x000000012f2f7887 */ /* 0x000fe20008000000 */
[----:B------:R-:W-:Y:S01]  /*0e40*/  @UP1 ULDC UR4, c[0x0][0xeac] ;  /* 0x0003ab0000041ab9 */ /* 0x000fe20000000800 */
[----:B------:R-:W-:Y:S01]  /*0e50*/  ULDC UR7, c[0x0][0x2e0] ;  /* 0x0000b80000077ab9 */ /* 0x000fe20000000800 */
[----:B------:R-:W-:Y:S02]  /*0e60*/  ULOP3.LUT UP0, URZ, UR9, 0x1bf, URZ, 0xc0, !UPT ;  /* 0x000001bf093f7892 */ /* 0x000fe4000f80c03f */
[----:B------:R-:W-:Y:S02]  /*0e70*/  UIMAD.WIDE.U32 UR4, UR43, UR4, URZ ;  /* 0x000000042b0472a5 */ /* 0x000fe4000f8e003f */
[----:B------:R-:W-:Y:S01]  /*0e80*/  UIMAD UR47, UR47, UR7, URZ ;  /* 0x000000072f2f72a4 */ /* 0x000fe2000f8e023f */
[----:B-1----:R-:W-:Y:S01]  /*0e90*/  R2UR UR44, R0 ;  /* 0x00000000002c72ca */ /* 0x002fe200000e0000 */
[----:B------:R-:W-:Y:S01]  /*0ea0*/  @UP1 ULDC UR8, c[0x0][0xeb0] ;  /* 0x0003ac0000081ab9 */ /* 0x000fe20000000800 */
[----:B------:R-:W-:Y:S01]  /*0eb0*/  UMOV UR37, UR43 ;  /* 0x0000002b00257c82 */ /* 0x000fe20008000000 */
[----:B------:R-:W-:Y:S01]  /*0ec0*/  @UP1 USHF.R.U32.HI UR37, URZ, UR8, UR5 ;  /* 0x000000083f251299 */ /* 0x000fe20008011605 */
[----:B------:R-:W-:Y:S01]  /*0ed0*/  PLOP3.LUT P0, PT, PT, PT, UP0, 0x80, 0x0 ;  /* 0x000000000000781c */ /* 0x000fe20003f0f008 */
[----:B------:R-:W-:-:S02]  /*0ee0*/  @UP2 ULDC.64 UR10, c[0x0][0xeb8] ;  /* 0x0003ae00000a2ab9 */ /* 0x000fc40000000a00 */
[----:B------:R-:W-:-:S03]  /*0ef0*/  UIMAD.WIDE.U32 UR4, UR37, UR10, URZ ;  /* 0x0000000a250472a5 */ /* 0x000fc6000f8e003f */
[----:B------:R-:W-:Y:S01]  /*0f00*/  UMOV UR36, UR37 ;  /* 0x0000002500247c82 */ /* 0x000fe20008000000 */
[----:B------:R-:W-:Y:S02]  /*0f10*/  @UP2 USHF.R.U32.HI UR36, URZ, UR11, UR5 ;  /* 0x0000000b3f242299 */ /* 0x000fe40008011605 */
[----:B------:R-:W-:-:S04]  /*0f20*/  ULEA.HI UR6, UR44, UR44, URZ, 0x1 ;  /* 0x0000002c2c067291 */ /* 0x000fc8000f8f083f */
[----:B------:R-:W-:-:S04]  /*0f30*/  ULOP3.LUT UR6, UR6, 0xfffffffe, URZ, 0xc0, !UPT ;  /* 0xfffffffe06067892 */ /* 0x000fc8000f8ec03f */
[----:B------:R-:W-:Y:S02]  /*0f40*/  UIADD3 UR44, UR44, -UR6, URZ ;  /* 0x800000062c2c7290 */ /* 0x000fe4000fffe03f */
[----:B------:R-:W-:Y:S02]  /*0f50*/  UIADD3 UR6, UR47, 0x5f, URZ ;  /* 0x0000005f2f067890 */ /* 0x000fe4000fffe03f */
[----:B------:R-:W-:Y:S02]  /*0f60*/  ULEA UR8, UR44, UR41, 0xd ;  /* 0x000000292c087291 */ /* 0x000fe4000f8e683f */
[----:B------:R-:W-:Y:S02]  /*0f70*/  UIMAD.WIDE UR6, UR6, 0x2aaaaaab, URZ ;  /* 0x2aaaaaab060678a5 */ /* 0x000fe4000f8e023f */
[----:B------:R-:W-:Y:S02]  /*0f80*/  UIADD3 UR8, UR8, 0x22400, URZ ;  /* 0x0002240008087890 */ /* 0x000fe4000fffe03f */
[----:B------:R-:W-:-:S02]  /*0f90*/  USHF.R.U32.HI UR45, URZ, 0x1f, UR7 ;  /* 0x0000001f3f2d7899 */ /* 0x000fc40008011607 */
[----:B------:R-:W-:Y:S02]  /*0fa0*/  USHF.R.U32.HI UR8, URZ, 0x4, UR8 ;  /* 0x000000043f087899 */ /* 0x000fe40008011608 */
[----:B------:R-:W-:Y:S02]  /*0fb0*/  ULEA.HI.SX32 UR45, UR7, UR45, 0x1c ;  /* 0x0000002d072d7291 */ /* 0x000fe4000f8fe23f */
        /* <DEDUP_REMOVED lines=18> */
.L_x_7340:
[----:B------:R-:W-:Y:S01]  /*10e0*/  ULOP3.LUT UR4, UR40, 0x1, URZ, 0xc0, !UPT ;  /* 0x0000000128047892 */ /* 0x000fe2000f8ec03f */
[----:B------:R-:W-:-:S05]  /*10f0*/  VIADD R172, R18, 0x8 ;  /* 0x0000000812ac7836 */ /* 0x000fca0000000000 */
[----:B------:R-:W-:-:S05]  /*1100*/  IMAD.U32 R0, RZ, RZ, UR4 ;  /* 0x00000004ff007e24 */ /* 0x000fca000f8e00ff */
[----:B------:R-:W-:-:S04]  /*1110*/  SHF.L.U32 R0, R0, 0x1f, RZ ;  /* 0x0000001f00007819 */ /* 0x000fc800000006ff */
[----:B------:R-:W1:Y:S02]  /*1120*/  SYNCS.PHASECHK.TRANS64.TRYWAIT P0, [UR41+0x32400], R0 ;  /* 0x03240000ff0075a7 */ /* 0x000e640008000169 */
[----:B-1----:R-:W-:Y:S05]  /*1130*/  @!P0 BRA `(.L_x_7341) ;  /* 0x00000098008c8947 */ /* 0x002fea0003800000 */
.L_x_7421:
[----:B-1----:R-:W-:Y:S01]  /*1140*/  MOV R3, UR42 ;  /* 0x0000002a00037c02 */ /* 0x002fe20008000f00 */
[----:B------:R-:W-:Y:S05]  /*1150*/  WARPSYNC.ALL ;  /* 0x0000000000007948 */ /* 0x000fea0003800000 */
[----:B------:R1:W-:Y:S01]  /*1160*/  BAR.SYNC.DEFER_BLOCKING R172, 0x100 ;  /* 0x000400ac0000751d */ /* 0x0003e20000010000 */
[----:B------:R-:W-:-:S13]  /*1170*/  ISETP.NE.AND P0, PT, R3, 0x3, PT ;  /* 0x000000030300780c */ /* 0x000fda0003f05270 */
[----:B-1----:R-:W-:Y:S05]  /*1180*/  @!P0 BRA `(.L_x_7342) ;  /* 0x0000000000048947 */ /* 0x002fea0003800000 */
[----:B------:R-:W-:Y:S01]  /*1190*/  BPT.TRAP 0x1 ;  /* 0x000000040000795c */ /* 0x000fe20000300000 */
.L_x_7342:
[----:B------:R-:W-:Y:S01]  /*11a0*/  ULEA UR26, UR39, UR41, 0x3 ;  /* 0x00000029271a7291 */ /* 0x000fe2000f8e183f */
[----:B------:R-:W-:-:S05]  /*11b0*/  IMAD.U32 R3, RZ, RZ, UR38 ;  /* 0x00000026ff037e24 */ /* 0x000fca000f8e00ff */
[----:B------:R-:W-:-:S04]  /*11c0*/  SHF.L.U32 R3, R3, 0x1f, RZ ;  /* 0x0000001f03037819 */ /* 0x000fc800000006ff */
[----:B------:R1:W2:Y:S01]  /*11d0*/  SYNCS.PHASECHK.TRANS64.TRYWAIT P1, [UR26+0x32430], R3 ;  /* 0x03243003ff0075a7 */ /* 0x0002a2000802015a */
[----:B------:R-:W-:Y:S05]  /*11e0*/  @!P0 BRA `(.L_x_7343) ;  /* 0x0000000000048947 */ /* 0x000fea0003800000 */
[----:B------:R-:W-:Y:S01]  /*11f0*/  BPT.TRAP 0x1 ;  /* 0x000000040000795c */ /* 0x000fe20000300000 */
.L_x_7343:
[----:B--2---:R-:W-:Y:S05]  /*1200*/  @P1 BRA `(.L_x_7344) ;  /* 0x0000000000081947 */ /* 0x004fea0003800000 */
[----:B------:R-:W2:Y:S02]  /*1210*/  SYNCS.PHASECHK.TRANS64.TRYWAIT P1, [UR26+0x32430], R3 ;  /* 0x03243003ff0075a7 */ /* 0x000ea4000802015a */
[----:B--2---:R-:W-:Y:S05]  /*1220*/  @!P1 BRA `(.L_x_7345) ;  /* 0x0000009800689947 */ /* 0x004fea0003800000 */
.L_x_7344:
[----:B------:R-:W-:Y:S01]  /*1230*/  ULEA UR4, UR44, UR41, 0xd ;  /* 0x000000292c047291 */ /* 0x000fe2000f8e683f */
[----:B------:R-:W-:Y:S01]  /*1240*/  WARPGROUP.ARRIVE ;  /* 0x00000000000079c5 */ /* 0x000fe20000000000 */
[----:B------:R-:W-:Y:S02]  /*1250*/  UIADD3 UR5, UR41, 0x1c400, URZ ;  /* 0x0001c40029057890 */ /* 0x000fe4000fffe03f */
[----:B------:R-:W-:Y:S02]  /*1260*/  UIADD3 UR4, UR4, 0x18400, URZ ;  /* 0x0001840004047890 */ /* 0x000fe4000fffe03f */
[----:B------:R-:W-:Y:S02]  /*1270*/  USHF.R.U32.HI UR5, URZ, 0x4, UR5 ;  /* 0x000000043f057899 */ /* 0x000fe40008011605 */
[----:B------:R-:W-:Y:S02]  /*1280*/  USHF.R.U32.HI UR4, URZ, 0x4, UR4 ;  /* 0x000000043f047899 */ /* 0x000fe40008011604 */
[----:B------:R-:W-:-:S02]  /*1290*/  ULOP3.LUT UR5, UR5, 0x3fff, URZ, 0xc0, !UPT ;  /* 0x00003fff05057892 */ /* 0x000fc4000f8ec03f */
[----:B------:R-:W-:Y:S02]  /*12a0*/  ULOP3.LUT UR4, UR4, 0x3fff, URZ, 0xc0, !UPT ;  /* 0x00003fff04047892 */ /* 0x000fe4000f8ec03f */
[----:B------:R-:W-:Y:S02]  /*12b0*/  ULOP3.LUT UR24, UR5, 0x10000, URZ, 0xfc, !UPT ;  /* 0x0001000005187892 */ /* 0x000fe4000f8efc3f */
[----:B------:R-:W-:Y:S02]  /*12c0*/  ULOP3.LUT UR4, UR4, 0x10000, URZ, 0xfc, !UPT ;  /* 0x0001000004047892 */ /* 0x000fe4000f8efc3f */
[----:B------:R-:W-:Y:S01]  /*12d0*/  UIMAD UR6, UR39, 0x300, UR24 ;  /* 0x00000300270678a4 */ /* 0x000fe2000f8e0218 */
[----:B------:R-:W-:Y:S01]  /*12e0*/  UMOV UR5, 0x40000040 ;  /* 0x4000004000057882 */ /* 0x000fe20000000000 */
[----:B------:R-:W-:Y:S01]  /*12f0*/  UMOV UR7, 0x40000040 ;  /* 0x4000004000077882 */ /* 0x000fe20000000000 */
[----:B------:R-:W-:Y:S02]  /*1300*/  UIADD3 UR8, UR4, 0x2, URZ ;  /* 0x0000000204087890 */ /* 0x000fe4000fffe03f */
[----:B------:R-:W-:Y:S01]  /*1310*/  UIADD3 UR10, UR6, 0x2, URZ ;  /* 0x00000002060a7890 */ /* 0x000fe2000fffe03f */
[----:B------:R-:W-:-:S03]  /*1320*/  UMOV UR9, 0x40000040 ;  /* 0x4000004000097882 */ /* 0x000fc60000000000 */
[----:B------:R-:W-:Y:S01]  /*1330*/  HGMMA.64x96x16.F32 R24, gdesc[UR4], RZ, !UPT, gsb0 ;  /* 0x01600000041879f0 */ /* 0x000fe2000c0008ff */
        /* <DEDUP_REMOVED lines=19> */
[----:B------:R-:W3:Y:S02]  /*1470*/  SYNCS.PHASECHK.TRANS64.TRYWAIT P1, [UR41+0x32410], R0 ;  /* 0x03241000ff0075a7 */ /* 0x000ee40008020169 */
[----:B---3--:R-:W-:Y:S05]  /*1480*/  @!P1 BRA `(.L_x_7346) ;  /* 0x0000009400e89947 */ /* 0x008fea0003800000 */
.L_x_7422:
[----:B------:R-:W-:Y:S05]  /*1490*/  @!P0 BRA `(.L_x_7347) ;  /* 0x0000000000048947 */ /* 0x000fea0003800000 */
[----:B------:R-:W-:Y:S01]  /*14a0*/  BPT.TRAP 0x1 ;  /* 0x000000040000795c */ /* 0x000fe20000300000 */
.L_x_7347:
[----:B------:R4:W1:Y:S01]  /*14b0*/  SYNCS.PHASECHK.TRANS64.TRYWAIT P1, [UR26+0x32450], R3 ;  /* 0x03245003ff0075a7 */ /* 0x000862000802015a */
[----:B------:R-:W-:Y:S05]  /*14c0*/  @!P0 BRA `(.L_x_7348) ;  /* 0x0000000000048947 */ /* 0x000fea0003800000 */
[----:B------:R-:W-:Y:S01]  /*14d0*/  BPT.TRAP 0x1 ;  /* 0x000000040000795c */ /* 0x000fe20000300000 */
.L_x_7348:
[----:B-1----:R-:W-:Y:S05]  /*14e0*/  @P1 BRA `(.L_x_7349) ;  /* 0x0000000000081947 */ /* 0x002fea0003800000 */
[----:B------:R-:W1:Y:S02]  /*14f0*/  SYNCS.PHASECHK.TRANS64.TRYWAIT P1, [UR26+0x32450], R3 ;  /* 0x03245003ff0075a7 */ /* 0x000e64000802015a */
[----:B-1----:R-:W-:Y:S05]  /*1500*/  @!P1 BRA `(.L_x_7350) ;  /* 0x0000009400e09947 */ /* 0x002fea0003800000 */
.L_x_7349:
[----:B------:R-:W-:Y:S01]  /*1510*/  UIADD3 UR6, UR41, 0x400, URZ ;  /* 0x0000040029067890 */ /* 0x000fe2000fffe03f */
[----:B------:R-:W-:Y:S01]  /*1520*/  WARPGROUP.ARRIVE ;  /* 0x00000000000079c5 */ /* 0x000fe20000000000 */
[----:B------:R-:W-:-:S05]  /*1530*/  ULOP3.LUT UR7, UR52, 0x10000, URZ, 0xfc, !UPT ;  /* 0x0001000034077892 */ /* 0x000fca000f8efc3f */
[----:B------:R-:W5:Y:S01]  /*1540*/  S2R R12, SR_TID.X ;  /* 0x00000000000c7919 */ /* 0x000f620000002100 */
[----:B------:R-:W-:Y:S01]  /*1550*/  USHF.R.U32.HI UR6, URZ, 0x4, UR6 ;  /* 0x000000043f067899 */ /* 0x000fe20008011606 */
[----:B------:R-:W-:Y:S01]  /*1560*/  UMOV UR21, 0x40000040 ;  /* 0x4000004000157882 */ /* 0x000fe20000000000 */
[----:B------:R-:W-:Y:S02]  /*1570*/  UMOV UR23, 0x40000040 ;  /* 0x4000004000177882 */ /* 0x000fe40000000000 */
[----:B------:R-:W-:Y:S01]  /*1580*/  ULOP3.LUT UR6, UR6, 0x3fff, URZ, 0xc0, !UPT ;  /* 0x00003fff06067892 */ /* 0x000fe2000f8ec03f */
[----:B------:R-:W-:Y:S01]  /*1590*/  UMOV UR20, UR7 ;  /* 0x0000000700147c82 */ /* 0x000fe20008000000 */
[----:B------:R-:W-:Y:S02]  /*15a0*/  ULDC UR27, c[0x0][0xa80] ;  /* 0x0002a000001b7ab9 */ /* 0x000fe40000000800 */
[----:B------:R-:W-:Y:S02]  /*15b0*/  ULOP3.LUT UR25, UR6, 0x10000, URZ, 0xfc, !UPT ;  /* 0x0001000006197892 */ /* 0x000fe4000f8efc3f */
[----:B------:R-:W-:-:S02]  /*15c0*/  UISETP.GE.AND UP0, UPT, UR47, 0x61, UPT ;  /* 0x000000612f00788c */ /* 0x000fc4000bf06270 */
[----:B------:R-:W-:-:S07]  /*15d0*/  UIMAD UR10, UR39, 0xc00, UR25 ;  /* 0x00000c00270a78a4 */ /* 0x000fce000f8e0219 */
[----:B------:R-:W-:Y:S02]  /*15e0*/  UMOV UR22, UR10 ;  /* 0x0000000a00167c82 */ /* 0x000fe40008000000 */
[----:B------:R-:W-:Y:S01]  /*15f0*/  HGMMA.64x96x16.F32 R24, gdesc[UR20], R24, gsb0 ;  /* 0x01600000141879f0 */ /* 0x000fe20008000818 */
[----:B------:R-:W-:Y:S02]  /*1600*/  UIADD3 UR20, UR7, 0x2, URZ ;  /* 0x0000000207147890 */ /* 0x000fe4000fffe03f */
[----:B------:R-:W-:Y:S01]  /*1610*/  UIADD3 UR22, UR10, 0x2, URZ ;  /* 0x000000020a167890 */ /* 0x000fe2000fffe03f */
[----:B------:R-:W-:Y:S01]  /*1620*/  UMOV UR21, 0x40000040 ;  /* 0x4000004000157882 */ /* 0x000fe20000000000 */
[----:B------:R-:W-:Y:S01]  /*1630*/  UMOV UR23, 0x40000040 ;  /* 0x4000004000177882 */ /* 0x000fe20000000000 */
[----:B-----5:R-:W-:Y:S01]  /*1640*/  LOP3.LUT R12, R12, 0x7f, RZ, 0xc0, !PT ;  /* 0x0000007f0c0c7812 */ /* 0x020fe200078ec0ff */
        /* <DEDUP_REMOVED lines=98> */
[----:B------:R-:W-:Y:S01]  /*1c70*/  ULDC UR10, c[0x0][0xad0] ;  /* 0x0002b400000a7ab9 */ /* 0x000fe20000000800 */
[----:B------:R-:W-:-:S04]  /*1c80*/  UIMAD UR7, UR45, -0x60, UR47 ;  /* 0xffffffa02d0778a4 */ /* 0x000fc8000f8e022f */
[----:B------:R-:W-:-:S06]  /*1c90*/  UIADD3 UR7, UR7, 0x60, URZ ;  /* 0x0000006007077890 */ /* 0x000fcc000fffe03f */
[----:B-1-3--:R-:W-:Y:S01]  /*1ca0*/  IMAD.U32 R0, RZ, RZ, UR7 ;  /* 0x00000007ff007e24 */ /* 0x00afe2000f8e00ff */
[----:B------:R-:W-:-:S03]  /*1cb0*/  UMOV UR7, 0x40000040 ;  /* 0x4000004000077882 */ /* 0x000fc60000000000 */
        /* <DEDUP_REMOVED lines=34> */
[----:B--2-4-:R-:W-:Y:S01]  /*1ee0*/  FSEL R3, R24, -INF , P4 ;  /* 0xff80000018037808 */ /* 0x014fe20002000000 */
[----:B------:R-:W-:Y:S01]  /*1ef0*/  FMUL.FTZ R43, R43, UR10 ;  /* 0x0000000a2b2b7c20 */ /* 0x000fe20008410000 */
[----:B------:R-:W-:Y:S01]  /*1f00*/  FMUL.FTZ R45, R45, UR10 ;  /* 0x0000000a2d2d7c20 */ /* 0x000fe20008410000 */
[----:B------:R-:W-:Y:S01]  /*1f10*/  FMUL.FTZ R46, R46, UR10 ;  /* 0x0000000a2e2e7c20 */ /* 0x000fe20008410000 */
[----:B------:R-:W-:Y:S01]  /*1f20*/  FMUL.FTZ R48, R48, UR10 ;  /* 0x0000000a30307c20 */ /* 0x000fe20008410000 */
[----:B------:R-:W-:Y:S01]  /*1f30*/  FMUL.FTZ R47, R47, UR10 ;  /* 0x0000000a2f2f7c20 */ /* 0x000fe20008410000 */
[----:B------:R-:W-:Y:S01]  /*1f40*/  FMUL.FTZ R49, R49, UR10 ;  /* 0x0000000a31317c20 */ /* 0x000fe20008410000 */
[----:B------:R-:W2:Y:S01]  /*1f50*/  MUFU.TANH R26, R26 ;  /* 0x0000001a001a7308 */ /* 0x000ea20000002400 */
        /* <DEDUP_REMOVED lines=36> */
[----:B------:R-:W-:-:S03]  /*21a0*/  FMNMX.FTZ R4, R29, R4, !PT ;  /* 0x000000041d047209 */ /* 0x000fc60007810000 */
[----:B------:R-:W3:Y:S01]  /*21b0*/  MUFU.TANH R31, R31 ;  /* 0x0000001f001f7308 */ /* 0x000ee20000002400 */
[----:B--2---:R-:W-:Y:S02]  /*21c0*/  FSEL R30, R30, -INF , P6 ;  /* 0xff8000001e1e7808 */ /* 0x004fe40003000000 */
[----:B------:R-:W-:Y:S02]  /*21d0*/  ISETP.GT.AND P6, PT, R0, 0x20, PT ;  /* 0x000000200000780c */ /* 0x000fe40003fc4270 */
[----:B------:R-:W-:-:S03]  /*21e0*/  FMNMX.FTZ R5, R30, R5, !PT ;  /* 0x000000051e057209 */ /* 0x000fc60007810000 */
[----:B------:R-:W2:Y:S01]  /*21f0*/  MUFU.TANH R33, R33 ;  /* 0x0000002100217308 */ /* 0x000ea20000002400 */
[----:B-1----:R-:W-:-:S04]  /*2200*/  FSEL R163, R32, -INF , P2 ;  /* 0xff80000020a37808 */ /* 0x002fc80001000000 */
[----:B------:R-:W-:-:S03]  /*2210*/  FMNMX.FTZ R4, R163, R4, !PT ;  /* 0x00000004a3047209 */ /* 0x000fc60007810000 */
[----:B------:R-:W1:Y:S01]  /*2220*/  MUFU.TANH R34, R34 ;  /* 0x0000002200227308 */ /* 0x000e620000002400 */
[----:B---3--:R-:W-:Y:S02]  /*2230*/  FSEL R10, R31, -INF , P1 ;  /* 0xff8000001f0a7808 */ /* 0x008fe40000800000 */
[----:B------:R-:W-:Y:S02]  /*2240*/  ISETP.GT.AND P1, PT, R0, 0x21, PT ;  /* 0x000000210000780c */ /* 0x000fe40003f24270 */
[----:B------:R-:W-:-:S03]  /*2250*/  FMNMX.FTZ R5, R10, R5, !PT ;  /* 0x000000050a057209 */ /* 0x000fc60007810000 */
[----:B------:R-:W3:Y:S01]  /*2260*/  MUFU.TANH R36, R36 ;  /* 0x0000002400247308 */ /* 0x000ee20000002400 */
[----:B--2---:R-:W-:-:S04]  /*2270*/  FSEL R165, R33, -INF , P3 ;  /* 0xff80000021a57808 */ /* 0x004fc80001800000 */
[----:B------:R-:W-:-:S03]  /*2280*/  FMNMX.FTZ R4, R165, R4, !PT ;  /* 0x00000004a5047209 */ /* 0x000fc60007810000 */
[----:B------:R-:W2:Y:S01]  /*2290*/  MUFU.TANH R35, R35 ;  /* 0x0000002300237308 */ /* 0x000ea20000002400 */
[----:B-1----:R-:W-:Y:S02]  /*22a0*/  FSEL R174, R34, -INF , P2 ;  /* 0xff80000022ae7808 */ /* 0x002fe40001000000 */
[----:B------:R-:W-:Y:S02]  /*22b0*/  ISETP.GT.AND P2, PT, R0, 0x28, PT ;  /* 0x000000280000780c */ /* 0x000fe40003f44270 */
[----:B------:R-:W-:-:S03]  /*22c0*/  FMNMX.FTZ R5, R174, R5, !PT ;  /* 0x00000005ae057209 */ /* 0x000fc60007810000 */
[----:B------:R-:W1:Y:S01]  /*22d0*/  MUFU.TANH R37, R37 ;  /* 0x0000002500257308 */ /* 0x000e620000002400 */
[----:B---3--:R-:W-:-:S04]  /*22e0*/  FSEL R167, R36, -INF , P4 ;  /* 0xff80000024a77808 */ /* 0x008fc80002000000 */
        /* <DEDUP_REMOVED lines=80> */
[----:B------:R-:W-:-:S05]  /*27f0*/  ISETP.GT.AND P2, PT, R0, 0x58, PT ;  /* 0x000000580000780c */ /* 0x000fca0003f44270 */
[----:B------:R-:W1:Y:S01]  /*2800*/  MUFU.TANH R61, R61 ;  /* 0x0000003d003d7308 */ /* 0x000e620000002400 */
[----:B---3--:R-:W-:Y:S02]  /*2810*/  FSEL R15, R15, -INF , P3 ;  /* 0xff8000000f0f7808 */ /* 0x008fe40001800000 */
[----:B------:R-:W-:Y:S02]  /*2820*/  ISETP.GT.AND P3, PT, R0, 0x59, PT ;  /* 0x000000590000780c */ /* 0x000fe40003f64270 */
[----:B------:R-:W-:-:S03]  /*2830*/  FMNMX.FTZ R0, R20, R5, !PT ;  /* 0x0000000514007209 */ /* 0x000fc60007810000 */
[----:B------:R-:W3:Y:S01]  /*2840*/  MUFU.TANH R62, R62 ;  /* 0x0000003e003e7308 */ /* 0x000ee20000002400 */
[----:B--2---:R-:W-:Y:S02]  /*2850*/  FSEL R175, R60, -INF , P4 ;  /* 0xff8000003caf7808 */ /* 0x004fe40002000000 */
[----:B------:R-:W-:Y:S02]  /*2860*/  FMNMX.FTZ R5, R15, R0, !PT ;  /* 0x000000000f057209 */ /* 0x000fe40007810000 */
[----:B------:R-:W-:-:S03]  /*2870*/  FMNMX.FTZ R4, R175, R4, !PT ;  /* 0x00000004af047209 */ /* 0x000fc60007810000 */
[----:B------:R-:W2:Y:S01]  /*2880*/  MUFU.TANH R14, R64 ;  /* 0x00000040000e7308 */ /* 0x000ea20000002400 */
[----:B-1----:R-:W-:-:S04]  /*2890*/  FSEL R177, R61, -INF , P5 ;  /* 0xff8000003db17808 */ /* 0x002fc80002800000 */
[----:B------:R-:W-:-:S03]  /*28a0*/  FMNMX.FTZ R7, R177, R4, !PT ;  /* 0x00000004b1077209 */ /* 0x000fc60007810000 */
[----:B------:R-:W1:Y:S01]  /*28b0*/  MUFU.TANH R63, R63 ;  /* 0x0000003f003f7308 */ /* 0x000e620000002400 */
[----:B---3--:R-:W-:-:S04]  /*28c0*/  FSEL R170, R62, -INF , P4 ;  /* 0xff8000003eaa7808 */ /* 0x008fc80002000000 */
[----:B------:R-:W-:-:S03]  /*28d0*/  FMNMX.FTZ R5, R170, R5, !PT ;  /* 0x00000005aa057209 */ /* 0x000fc60007810000 */
[----:B------:R-:W3:Y:S01]  /*28e0*/  MUFU.TANH R21, R65 ;  /* 0x0000004100157308 */ /* 0x000ee20000002400 */
[----:B--2---:R-:W-:-:S04]  /*28f0*/  FSEL R14, R14, -INF , P6 ;  /* 0xff8000000e0e7808 */ /* 0x004fc80003000000 */
        /* <DEDUP_REMOVED lines=18> */
[----:B------:R-:W-:Y:S02]  /*2a20*/  FMNMX.FTZ R4, R161, R4, !PT ;  /* 0x00000004a1047209 */ /* 0x000fe40007810000 */
[----:B-1----:R-:W-:-:S03]  /*2a30*/  FSEL R158, R70, -INF , P2 ;  /* 0xff800000469e7808 */ /* 0x002fc60001000000 */
[----:B------:R-:W1:Y:S01]  /*2a40*/  SHFL.BFLY PT, R7, R4, 0x2, 0x1f ;  /* 0x0c401f0004077f89 */ /* 0x000e6200000e0000 */
[----:B------:R-:W-:Y:S02]  /*2a50*/  PLOP3.LUT P2, PT, PT, PT, UP0, 0x80, 0x0 ;  /* 0x000000000000781c */ /* 0x000fe40003f4f008 */
[----:B------:R-:W-:Y:S02]  /*2a60*/  FMNMX.FTZ R5, R158, R5, !PT ;  /* 0x000000059e057209 */ /* 0x000fe40007810000 */
[----:B---3--:R-:W-:-:S04]  /*2a70*/  FSEL R164, R71, -INF , P3 ;  /* 0xff80000047a47808 */ /* 0x008fc80001800000 */
[----:B------:R-:W-:-:S05]  /*2a80*/  FMNMX.FTZ R0, R164, R5, !PT ;  /* 0x00000005a4007209 */ /* 0x000fca0007810000 */
[----:B------:R-:W2:Y:S01]  /*2a90*/  SHFL.BFLY PT, R11, R0, 0x2, 0x1f ;  /* 0x0c401f00000b7f89 */ /* 0x000ea200000e0000 */
[----:B-1----:R-:W-:-:S05]  /*2aa0*/  FMNMX.FTZ R8, R4, R7, !PT ;  /* 0x0000000704087209 */ /* 0x002fca0007810000 */
[----:B------:R-:W1:Y:S01]  /*2ab0*/  SHFL.BFLY PT, R5, R8, 0x1, 0x1f ;  /* 0x0c201f0008057f89 */ /* 0x000e6200000e0000 */
[----:B--2---:R-:W-:-:S05]  /*2ac0*/  FMNMX.FTZ R11, R0, R11, !PT ;  /* 0x0000000b000b7209 */ /* 0x004fca0007810000 */
[----:B------:R-:W2:Y:S01]  /*2ad0*/  SHFL.BFLY PT, R4, R11, 0x1, 0x1f ;  /* 0x0c201f000b047f89 */ /* 0x000ea200000e0000 */
[----:B-1----:R-:W-:-:S04]  /*2ae0*/  FMNMX.FTZ R5, R8, R5, !PT ;  /* 0x0000000508057209 */ /* 0x002fc80007810000 */
[C---:B------:R-:W-:Y:S01]  /*2af0*/  FSETP.NEU.FTZ.AND P1, PT, R5.reuse, -INF , PT ;  /* 0xff8000000500780b */ /* 0x040fe20003f3d000 */
[----:B------:R-:W-:-:S05]  /*2b00*/  FMUL.FTZ R160, R5, UR27 ;  /* 0x0000001b05a07c20 */ /* 0x000fca0008410000 */
[----:B------:R-:W-:-:S05]  /*2b10*/  FSEL R160, R160, RZ, P1 ;  /* 0x000000ffa0a07208 */ /* 0x000fca0000800000 */
[--C-:B------:R-:W-:Y:S01]  /*2b20*/  FFMA.FTZ R8, R9, UR27, -R160.reuse ;  /* 0x0000001b09087c23 */ /* 0x100fe200080108a0 */
[----:B--2---:R-:W-:Y:S01]  /*2b30*/  FMNMX.FTZ R7, R11, R4, !PT ;  /* 0x000000040b077209 */ /* 0x004fe20007810000 */
[--C-:B------:R-:W-:Y:S01]  /*2b40*/  FFMA.FTZ R3, R3, UR27, -R160.reuse ;  /* 0x0000001b03037c23 */ /* 0x100fe200080108a0 */
[--C-:B------:R-:W-:Y:S01]  /*2b50*/  FFMA.FTZ R0, R25, UR27, -R160.reuse ;  /* 0x0000001b19007c23 */ /* 0x100fe200080108a0 */
[--C-:B------:R-:W-:Y:S01]  /*2b60*/  FFMA.FTZ R11, R29, UR27, -R160.reuse ;  /* 0x0000001b1d0b7c23 */ /* 0x100fe200080108a0 */
[C---:B------:R-:W-:Y:S01]  /*2b70*/  FSETP.NEU.FTZ.AND P1, PT, R7.reuse, -INF , PT ;  /* 0xff8000000700780b */ /* 0x040fe20003f3d000 */
[----:B------:R-:W-:Y:S01]  /*2b80*/  FMUL.FTZ R159, R7, UR27 ;  /* 0x0000001b079f7c20 */ /* 0x000fe20008410000 */
[----:B------:R-:W-:Y:S01]  /*2b90*/  MUFU.EX2 R8, R8 ;  /* 0x0000000800087308 */ /* 0x000fe20000000800 */
[--C-:B------:R-:W-:Y:S01]  /*2ba0*/  FFMA.FTZ R166, R165, UR27, -R160.reuse ;  /* 0x0000001ba5a67c23 */ /* 0x100fe200080108a0 */
[--C-:B------:R-:W-:Y:S01]  /*2bb0*/  FFMA.FTZ R165, R167, UR27, -R160.reuse ;  /* 0x0000001ba7a57c23 */ /* 0x100fe200080108a0 */
[--C-:B------:R-:W-:Y:S01]  /*2bc0*/  FFMA.FTZ R163, R163, UR27, -R160.reuse ;  /* 0x0000001ba3a37c23 */ /* 0x100fe200080108a0 */
[----:B------:R-:W-:Y:S01]  /*2bd0*/  FSEL R159, R159, RZ, P1 ;  /* 0x000000ff9f9f7208 */ /* 0x000fe20000800000 */
[--C-:B------:R-:W-:Y:S01]  /*2be0*/  FFMA.FTZ R171, R171, UR27, -R160.reuse ;  /* 0x0000001babab7c23 */ /* 0x100fe200080108a0 */
[----:B------:R-:W-:Y:S01]  /*2bf0*/  ISETP.NE.AND P1, PT, R12, RZ, PT ;  /* 0x000000ff0c00720c */ /* 0x000fe20003f25270 */
[--C-:B------:R-:W-:Y:S01]  /*2c00*/  FFMA.FTZ R181, R181, UR27, -R160.reuse ;  /* 0x0000001bb5b57c23 */ /* 0x100fe200080108a0 */
[----:B------:R-:W-:Y:S01]  /*2c10*/  MOV R12, UR26 ;  /* 0x0000001a000c7c02 */ /* 0x000fe20008000f00 */
[--C-:B------:R-:W-:Y:S01]  /*2c20*/  FFMA.FTZ R13, R6, UR27, -R159.reuse ;  /* 0x0000001b060d7c23 */ /* 0x100fe2000801089f */
[----:B------:R-:W-:Y:S01]  /*2c30*/  IADD3 R6, -R18, 0xb, RZ ;  /* 0x0000000b12067810 */ /* 0x000fe20007ffe1ff */
[--C-:B------:R-:W-:Y:S01]  /*2c40*/  FFMA.FTZ R4, R26, UR27, -R159.reuse ;  /* 0x0000001b1a047c23 */ /* 0x100fe2000801089f */
[--C-:B------:R-:W-:Y:S01]  /*2c50*/  FFMA.FTZ R9, R30, UR27, -R159.reuse ;  /* 0x0000001b1e097c23 */ /* 0x100fe2000801089f */
[--C-:B------:R-:W-:Y:S01]  /*2c60*/  FFMA.FTZ R10, R10, UR27, -R159.reuse ;  /* 0x0000001b0a0a7c23 */ /* 0x100fe2000801089f */
[----:B------:R-:W-:Y:S01]  /*2c70*/  MUFU.EX2 R3, R3 ;  /* 0x0000000300037308 */ /* 0x000fe20000000800 */
[----:B------:R-:W-:Y:S01]  /*2c80*/  ULOP3.LUT UR26, UR6, 0x3000000, URZ, 0xfc, !UPT ;  /* 0x03000000061a7892 */ /* 0x000fe2000f8efc3f */
[--C-:B------:R-:W-:Y:S01]  /*2c90*/  FFMA.FTZ R167, R174, UR27, -R159.reuse ;  /* 0x0000001baea77c23 */ /* 0x100fe2000801089f */
[--C-:B------:R-:W-:Y:S01]  /*2ca0*/  FFMA.FTZ R174, R176, UR27, -R159.reuse ;  /* 0x0000001bb0ae7c23 */ /* 0x100fe2000801089f */
[--C-:B------:R-:W-:Y:S01]  /*2cb0*/  FFMA.FTZ R176, R196, UR27, -R159.reuse ;  /* 0x0000001bc4b07c23 */ /* 0x100fe2000801089f */
[----:B------:R-:W-:Y:S01]  /*2cc0*/  @!P1 VIADD R24, R12, 0x32440 ;  /* 0x000324400c189836 */ /* 0x000fe20000000000 */
[----:B------:R-:W-:Y:S01]  /*2cd0*/  UIMAD UR10, UR39, 0xc00, UR26 ;  /* 0x00000c00270a78a4 */ /* 0x000fe2000f8e021a */
[----:B------:R-:W-:Y:S01]  /*2ce0*/  FFMA.FTZ R196, R193, UR27, -R160 ;  /* 0x0000001bc1c47c23 */ /* 0x000fe200080108a0 */
[----:B------:R-:W1:Y:S01]  /*2cf0*/  MUFU.EX2 R0, R0 ;  /* 0x0000000000007308 */ /* 0x000e620000000800 */
[--C-:B------:R-:W-:Y:S01]  /*2d00*/  FFMA.FTZ R182, R182, UR27, -R159.reuse ;  /* 0x0000001bb6b67c23 */ /* 0x100fe2000801089f */
[----:B------:R-:W-:Y:S01]  /*2d10*/  @!P1 PRMT R24, RZ, 0x654, R24 ;  /* 0x00000654ff189816 */ /* 0x000fe20000000018 */
[----:B------:R2:W-:Y:S06]  /*2d20*/  BAR.ARV R6, 0x100 ;  /* 0x000400060000751d */ /* 0x0005ec0000002000 */
[----:B------:R3:W-:Y:S01]  /*2d30*/  @!P1 SYNCS.ARRIVE.TRANS64.RED.A1T0 RZ, [R24+URZ], RZ ;  /* 0x000000ff18ff99a7 */ /* 0x0007e2000810043f */
[----:B------:R-:W4:Y:S01]  /*2d40*/  MUFU.EX2 R11, R11 ;  /* 0x0000000b000b7308 */ /* 0x000f220000000800 */
[----:B------:R5:W-:Y:S01]  /*2d50*/  BAR.SYNC.DEFER_BLOCKING R172, 0x100 ;  /* 0x000400ac0000751d */ /* 0x000be20000010000 */
[--C-:B------:R-:W-:Y:S01]  /*2d60*/  FFMA.FTZ R193, R192, UR27, -R159.reuse ;  /* 0x0000001bc0c17c23 */ /* 0x100fe2000801089f */
[--C-:B------:R-:W-:Y:S01]  /*2d70*/  FFMA.FTZ R192, R191, UR27, -R160.reuse ;  /* 0x0000001bbfc07c23 */ /* 0x100fe200080108a0 */
[--C-:B------:R-:W-:Y:S01]  /*2d80*/  FFMA.FTZ R178, R178, UR27, -R159.reuse ;  /* 0x0000001bb2b27c23 */ /* 0x100fe2000801089f */
[--C-:B------:R-:W-:Y:S01]  /*2d90*/  FFMA.FTZ R191, R190, UR27, -R159.reuse ;  /* 0x0000001bbebf7c23 */ /* 0x100fe2000801089f */
[--C-:B------:R-:W-:Y:S01]  /*2da0*/  FFMA.FTZ R179, R179, UR27, -R160.reuse ;  /* 0x0000001bb3b37c23 */ /* 0x100fe200080108a0 */
[----:B-1----:R-:W-:Y:S01]  /*2db0*/  F2FP.F16.F32.PACK_AB R152, R0, R3 ;  /* 0x000000030098723e */ /* 0x002fe200000000ff */
[----:B------:R-:W-:Y:S01]  /*2dc0*/  MUFU.EX2 R4, R4 ;  /* 0x0000000400047308 */ /* 0x000fe20000000800 */
[----:B------:R-:W-:Y:S01]  /*2dd0*/  UMOV UR6, UR10 ;  /* 0x0000000a00067c82 */ /* 0x000fe20008000000 */
[--C-:B-----5:R-:W-:Y:S01]  /*2de0*/  FFMA.FTZ R172, R169, UR27, -R160.reuse ;  /* 0x0000001ba9ac7c23 */ /* 0x120fe200080108a0 */
[--C-:B------:R-:W-:Y:S01]  /*2df0*/  FFMA.FTZ R169, R194, UR27, -R159.reuse ;  /* 0x0000001bc2a97c23 */ /* 0x100fe2000801089f */
[--C-:B------:R-:W-:Y:S01]  /*2e00*/  FFMA.FTZ R194, R185, UR27, -R160.reuse ;  /* 0x0000001bb9c27c23 */ /* 0x100fe200080108a0 */
[--C-:B------:R-:W-:Y:S01]  /*2e10*/  FFMA.FTZ R185, R189, UR27, -R160.reuse ;  /* 0x0000001bbdb97c23 */ /* 0x100fe200080108a0 */
[--C-:B------:R-:W-:Y:S01]  /*2e20*/  FFMA.FTZ R189, R184, UR27, -R159.reuse ;  /* 0x0000001bb8bd7c23 */ /* 0x100fe2000801089f */
[--C-:B------:R-:W-:Y:S01]  /*2e30*/  FFMA.FTZ R184, R188, UR27, -R159.reuse ;  /* 0x0000001bbcb87c23 */ /* 0x100fe2000801089f */
[----:B------:R-:W1:Y:S01]  /*2e40*/  MUFU.EX2 R13, R13 ;  /* 0x0000000d000d7308 */ /* 0x000e620000000800 */
[----:B----4-:R-:W-:Y:S01]  /*2e50*/  F2FP.F16.F32.PACK_AB R154, R11, R8 ;  /* 0x000000080b9a723e */ /* 0x010fe200000000ff */
        /* <DEDUP_REMOVED lines=15> */
[----:B-1----:R-:W-:Y:S01]  /*2f50*/  F2FP.F16.F32.PACK_AB R153, R13, R4 ;  /* 0x000000040d99723e */ /* 0x002fe200000000ff */
[--C-:B------:R-:W-:Y:S01]  /*2f60*/  FFMA.FTZ R157, R157, UR27, -R160.reuse ;  /* 0x0000001b9d9d7c23 */ /* 0x100fe200080108a0 */
[----:B------:R-:W-:Y:S01]  /*2f70*/  FFMA.FTZ R160, R161, UR27, -R160 ;  /* 0x0000001ba1a07c23 */ /* 0x000fe200080108a0 */
[--C-:B------:R-:W-:Y:S01]  /*2f80*/  FFMA.FTZ R161, R162, UR27, -R159.reuse ;  /* 0x0000001ba2a17c23 */ /* 0x100fe2000801089f */
[--C-:B------:R-:W-:Y:S01]  /*2f90*/  FFMA.FTZ R156, R156, UR27, -R159.reuse ;  /* 0x0000001b9c9c7c23 */ /* 0x100fe2000801089f */
[--C-:B------:R-:W-:Y:S01]  /*2fa0*/  FFMA.FTZ R158, R158, UR27, -R159.reuse ;  /* 0x0000001b9e9e7c23 */ /* 0x100fe2000801089f */
[----:B------:R-:W-:Y:S01]  /*2fb0*/  FFMA.FTZ R159, R164, UR27, -R159 ;  /* 0x0000001ba49f7c23 */ /* 0x000fe2000801089f */
[----:B------:R-:W-:Y:S01]  /*2fc0*/  MUFU.EX2 R163, R163 ;  /* 0x000000a300a37308 */ /* 0x000fe20000000800 */
[----:B------:R-:W-:Y:S01]  /*2fd0*/  FADD.FTZ R3, R3, R0 ;  /* 0x0000000003037221 */ /* 0x000fe20000010000 */
[----:B------:R-:W-:Y:S01]  /*2fe0*/  FADD.FTZ R4, R4, R13 ;  /* 0x0000000d04047221 */ /* 0x000fe20000010000 */
[----:B------:R-:W-:-:S02]  /*2ff0*/  @!P1 VIADD R12, R12, 0x32460 ;  /* 0x000324600c0c9836 */ /* 0x000fc40000000000 */
[----:B------:R-:W-:-:S03]  /*3000*/  FADD.FTZ R8, R8, R3 ;  /* 0x0000000308087221 */ /* 0x000fc60000010000 */
[----:B------:R-:W1:Y:S01]  /*3010*/  MUFU.EX2 R166, R166 ;  /* 0x000000a600a67308 */ /* 0x000e620000000800 */
[C---:B----4-:R-:W-:Y:S01]  /*3020*/  F2FP.F16.F32.PACK_AB R155, R10.reuse, R9 ;  /* 0x000000090a9b723e */ /* 0x050fe200000000ff */
[----:B------:R-:W-:Y:S01]  /*3030*/  FADD.FTZ R9, R9, R4 ;  /* 0x0000000409097221 */ /* 0x000fe20000010000 */
[----:B------:R-:W-:Y:S01]  /*3040*/  FADD.FTZ R8, R11, R8 ;  /* 0x000000080b087221 */ /* 0x000fe20000010000 */
[----:B------:R-:W-:Y:S01]  /*3050*/  @!P1 PRMT R12, RZ, 0x654, R12 ;  /* 0x00000654ff0c9816 */ /* 0x000fe2000000000c */
[----:B---3--:R-:W-:Y:S01]  /*3060*/  WARPGROUP.ARRIVE ;  /* 0x00000000000079c5 */ /* 0x008fe20000000000 */
[----:B------:R-:W-:Y:S02]  /*3070*/  FADD.FTZ R10, R10, R9 ;  /* 0x000000090a0a7221 */ /* 0x000fe40000010000 */
[----:B------:R-:W-:Y:S03]  /*3080*/  MUFU.EX2 R165, R165 ;  /* 0x000000a500a57308 */ /* 0x000fe60000000800 */
[----:B------:R-:W-:Y:S01]  /*3090*/  HGMMA.64x256x16.F32 R24, R152, gdesc[UR4].tnspB, RZ, !UPT, gsb0 ;  /* 0x43e0000498187df0 */ /* 0x000fe2000c0008ff */
[----:B------:R-:W-:Y:S01]  /*30a0*/  UIADD3 UR6, UR10, 0x80, URZ ;  /* 0x000000800a067890 */ /* 0x000fe2000fffe03f */
[----:B------:R-:W-:-:S03]  /*30b0*/  UMOV UR7, 0x40000040 ;  /* 0x4000004000077882 */ /* 0x000fc60000000000 */
[----:B------:R-:W-:Y:S08]  /*30c0*/  MUFU.EX2 R172, R172 ;  /* 0x000000ac00ac7308 */ /* 0x000ff00000000800 */
[----:B------:R-:W-:Y:S08]  /*30d0*/  MUFU.EX2 R167, R167 ;  /* 0x000000a700a77308 */ /* 0x000ff00000000800 */
[----:B------:R-:W3:Y:S08]  /*30e0*/  MUFU.EX2 R174, R174 ;  /* 0x000000ae00ae7308 */ /* 0x000ef00000000800 */
[----:B------:R-:W-:Y:S08]  /*30f0*/  MUFU.EX2 R169, R169 ;  /* 0x000000a900a97308 */ /* 0x000ff00000000800 */
[----:B------:R-:W4:Y:S08]  /*3100*/  MUFU.EX2 R176, R176 ;  /* 0x000000b000b07308 */ /* 0x000f300000000800 */
[----:B------:R-:W-:Y:S08]  /*3110*/  MUFU.EX2 R171, R171 ;  /* 0x000000ab00ab7308 */ /* 0x000ff00000000800 */
[----:B------:R-:W5:Y:S08]  /*3120*/  MUFU.EX2 R194, R194 ;  /* 0x000000c200c27308 */ /* 0x000f700000000800 */
[----:B------:R-:W-:Y:S08]  /*3130*/  MUFU.EX2 R185, R185 ;  /* 0x000000b900b97308 */ /* 0x000ff00000000800 */
[----:B------:R-:W-:Y:S08]  /*3140*/  MUFU.EX2 R196, R196 ;  /* 0x000000c400c47308 */ /* 0x000ff00000000800 */
[----:B------:R-:W-:Y:S08]  /*3150*/  MUFU.EX2 R182, R182 ;  /* 0x000000b600b67308 */ /* 0x000ff00000000800 */
[----:B------:R-:W2:Y:S08]  /*3160*/  MUFU.EX2 R189, R189 ;  /* 0x000000bd00bd7308 */ /* 0x000eb00000000800 */
[----:B------:R-:W-:Y:S08]  /*3170*/  MUFU.EX2 R184, R184 ;  /* 0x000000b800b87308 */ /* 0x000ff00000000800 */
[----:B------:R-:W2:Y:S08]  /*3180*/  MUFU.EX2 R193, R193 ;  /* 0x000000c100c17308 */ /* 0x000eb00000000800 */
[----:B------:R-:W-:Y:S08]  /*3190*/  MUFU.EX2 R181, R181 ;  /* 0x000000b500b57308 */ /* 0x000ff00000000800 */
[----:B------:R-:W2:Y:S08]  /*31a0*/  MUFU.EX2 R188, R188 ;  /* 0x000000bc00bc7308 */ /* 0x000eb00000000800 */
        /* <DEDUP_REMOVED lines=18> */
[----:B------:R-:W-:Y:S01]  /*32d0*/  MUFU.EX2 R161, R161 ;  /* 0x000000a100a17308 */ /* 0x000fe20000000800 */
[----:B------:R-:W-:-:S02]  /*32e0*/  WARPGROUP.DEPBAR.LE gsb0, 0x0 ;  /* 0x00008000000079c5 */ /* 0x000fc40000010000 */
[----:B-1----:R-:W-:Y:S01]  /*32f0*/  F2FP.F16.F32.PACK_AB R152, R166, R163 ;  /* 0x000000a3a698723e */ /* 0x002fe200000000ff */
[----:B------:R-:W-:Y:S01]  /*3300*/  FADD.FTZ R163, R163, R8 ;  /* 0x00000008a3a37221 */ /* 0x000fe20000010000 */
[----:B---3--:R-:W-:Y:S01]  /*3310*/  F2FP.F16.F32.PACK_AB R153, R174, R167 ;  /* 0x000000a7ae99723e */ /* 0x008fe200000000ff */
[----:B------:R-:W-:Y:S01]  /*3320*/  FADD.FTZ R167, R167, R10 ;  /* 0x0000000aa7a77221 */ /* 0x000fe20000010000 */
[----:B------:R-:W-:Y:S01]  /*3330*/  F2FP.F16.F32.PACK_AB R154, R172, R165 ;  /* 0x000000a5ac9a723e */ /* 0x000fe200000000ff */
[----:B------:R-:W1:Y:S01]  /*3340*/  MUFU.EX2 R156, R156 ;  /* 0x0000009c009c7308 */ /* 0x000e620000000800 */
[----:B----4-:R-:W-:Y:S01]  /*3350*/  F2FP.F16.F32.PACK_AB R155, R176, R169 ;  /* 0x000000a9b09b723e */ /* 0x010fe200000000ff */
[----:B------:R-:W-:Y:S01]  /*3360*/  FADD.FTZ R166, R166, R163 ;  /* 0x000000a3a6a67221 */ /* 0x000fe20000010000 */
[----:B------:R-:W-:Y:S02]  /*3370*/  FADD.FTZ R174, R174, R167 ;  /* 0x000000a7aeae7221 */ /* 0x000fe40000010000 */
[----:B------:R-:W-:Y:S01]  /*3380*/  WARPGROUP.ARRIVE ;  /* 0x00000000000079c5 */ /* 0x000fe20000000000 */
[----:B------:R-:W-:Y:S01]  /*3390*/  FADD.FTZ R165, R165, R166 ;  /* 0x000000a6a5a57221 */ /* 0x000fe20000010000 */
[----:B------:R-:W-:Y:S01]  /*33a0*/  FADD.FTZ R169, R169, R174 ;  /* 0x000000aea9a97221 */ /* 0x000fe20000010000 */
[----:B------:R-:W-:Y:S02]  /*33b0*/  MUFU.EX2 R158, R158 ;  /* 0x0000009e009e7308 */ /* 0x000fe40000000800 */
[----:B------:R-:W-:Y:S01]  /*33c0*/  FADD.FTZ R172, R172, R165 ;  /* 0x000000a5acac7221 */ /* 0x000fe20000010000 */
[----:B------:R-:W-:Y:S01]  /*33d0*/  HGMMA.64x256x16.F32 R24, R152, gdesc[UR4].tnspB, R24, gsb0 ;  /* 0x43e0000498187df0 */ /* 0x000fe20008000818 */
[----:B------:R-:W-:Y:S01]  /*33e0*/  UIADD3 UR6, UR10, 0x100, URZ ;  /* 0x000001000a067890 */ /* 0x000fe2000fffe03f */
[----:B------:R-:W-:Y:S01]  /*33f0*/  FADD.FTZ R169, R176, R169 ;  /* 0x000000a9b0a97221 */ /* 0x000fe20000010000 */
[----:B------:R-:W-:-:S02]  /*3400*/  UMOV UR7, 0x40000040 ;  /* 0x4000004000077882 */ /* 0x000fc40000000000 */
[----:B------:R-:W3:Y:S01]  /*3410*/  MUFU.EX2 R159, R159 ;  /* 0x0000009f009f7308 */ /* 0x000ee20000000800 */
[----:B------:R-:W-:Y:S02]  /*3420*/  WARPGROUP.DEPBAR.LE gsb0, 0x0 ;  /* 0x00008000000079c5 */ /* 0x000fe40000010000 */
[----:B-----5:R-:W-:Y:S01]  /*3430*/  F2FP.F16.F32.PACK_AB R152, R194, R171 ;  /* 0x000000abc298723e */ /* 0x020fe200000000ff */
[----:B------:R-:W-:Y:S01]  /*3440*/  FADD.FTZ R171, R171, R172 ;  /* 0x000000acabab7221 */ /* 0x000fe20000010000 */
[----:B--2---:R-:W-:Y:S01]  /*3450*/  F2FP.F16.F32.PACK_AB R153, R189, R182 ;  /* 0x000000b6bd99723e */ /* 0x004fe200000000ff */
[----:B------:R-:W-:Y:S01]  /*3460*/  FADD.FTZ R182, R182, R169 ;  /* 0x000000a9b6b67221 */ /* 0x000fe20000010000 */
[----:B------:R-:W-:Y:S01]  /*3470*/  F2FP.F16.F32.PACK_AB R154, R196, R185 ;  /* 0x000000b9c49a723e */ /* 0x000fe200000000ff */
[----:B------:R-:W-:Y:S01]  /*3480*/  FADD.FTZ R194, R194, R171 ;  /* 0x000000abc2c27221 */ /* 0x000fe20000010000 */
[----:B------:R-:W-:Y:S01]  /*3490*/  F2FP.F16.F32.PACK_AB R155, R193, R184 ;  /* 0x000000b8c19b723e */ /* 0x000fe200000000ff */
[----:B------:R-:W-:-:S02]  /*34a0*/  FADD.FTZ R189, R189, R182 ;  /* 0x000000b6bdbd7221 */ /* 0x000fc40000010000 */
[----:B------:R-:W-:Y:S01]  /*34b0*/  FADD.FTZ R185, R185, R194 ;  /* 0x000000c2b9b97221 */ /* 0x000fe20000010000 */
[----:B------:R-:W-:Y:S01]  /*34c0*/  WARPGROUP.ARRIVE ;  /* 0x00000000000079c5 */ /* 0x000fe20000000000 */
[----:B------:R-:W-:Y:S02]  /*34d0*/  FADD.FTZ R184, R184, R189 ;  /* 0x000000bdb8b87221 */ /* 0x000fe40000010000 */
[----:B------:R-:W-:Y:S02]  /*34e0*/  FADD.FTZ R196, R196, R185 ;  /* 0x000000b9c4c47221 */ /* 0x000fe40000010000 */
[----:B------:R-:W-:-:S05]  /*34f0*/  FADD.FTZ R193, R193, R184 ;  /* 0x000000b8c1c17221 */ /* 0x000fca0000010000 */
[----:B------:R-:W-:Y:S01]  /*3500*/  HGMMA.64x256x16.F32 R24, R152, gdesc[UR4].tnspB, R24, gsb0 ;  /* 0x43e0000498187df0 */ /* 0x000fe20008000818 */
[----:B------:R-:W-:Y:S01]  /*3510*/  UIADD3 UR6, UR10, 0x180, URZ ;  /* 0x000001800a067890 */ /* 0x000fe2000fffe03f */
[----:B------:R-:W-:Y:S01]  /*3520*/  UMOV UR7, 0x40000040 ;  /* 0x4000004000077882 */ /* 0x000fe20000000000 */
[----:B------:R-:W-:Y:S02]  /*3530*/  WARPGROUP.DEPBAR.LE gsb0, 0x0 ;  /* 0x00008000000079c5 */ /* 0x000fe40000010000 */
[----:B------:R-:W-:Y:S01]  /*3540*/  F2FP.F16.F32.PACK_AB R152, R188, R181 ;  /* 0x000000b5bc98723e */ /* 0x000fe200000000ff */
[----:B------:R-:W-:Y:S01]  /*3550*/  FADD.FTZ R181, R181, R196 ;  /* 0x000000c4b5b57221 */ /* 0x000fe20000010000 */
[----:B------:R-:W-:Y:S01]  /*3560*/  F2FP.F16.F32.PACK_AB R153, R187, R178 ;  /* 0x000000b2bb99723e */ /* 0x000fe200000000ff */
        /* <DEDUP_REMOVED lines=9> */
[----:B------:R-:W-:-:S08]  /*3600*/  FADD.FTZ R191, R191, R180 ;  /* 0x000000b4bfbf7221 */ /* 0x000fd00000010000 */
        /* <DEDUP_REMOVED lines=23> */
[----:B-1----:R-:W-:Y:S01]  /*3780*/  F2FP.F16.F32.PACK_AB R153, R156, R161 ;  /* 0x000000a19c99723e */ /* 0x002fe200000000ff */
[----:B------:R-:W-:Y:S01]  /*3790*/  FADD.FTZ R161, R161, R170 ;  /* 0x000000aaa1a17221 */ /* 0x000fe20000010000 */
[----:B------:R-:W-:Y:S01]  /*37a0*/  F2FP.F16.F32.PACK_AB R154, R160, R157 ;  /* 0x0000009da09a723e */ /* 0x000fe200000000ff */
[----:B------:R-:W-:Y:S01]  /*37b0*/  FADD.FTZ R14, R21, R14 ;  /* 0x0000000e150e7221 */ /* 0x000fe20000010000 */
[----:B---3--:R-:W-:Y:S01]  /*37c0*/  F2FP.F16.F32.PACK_AB R155, R159, R158 ;  /* 0x0000009e9f9b723e */ /* 0x008fe200000000ff */
[----:B------:R-:W-:-:S02]  /*37d0*/  FADD.FTZ R161, R156, R161 ;  /* 0x000000a19ca17221 */ /* 0x000fc40000010000 */
[----:B------:R-:W-:Y:S01]  /*37e0*/  FADD.FTZ R157, R157, R14 ;  /* 0x0000000e9d9d7221 */ /* 0x000fe20000010000 */
[----:B------:R-:W-:Y:S01]  /*37f0*/  WARPGROUP.ARRIVE ;  /* 0x00000000000079c5 */ /* 0x000fe20000000000 */
[----:B------:R-:W-:Y:S02]  /*3800*/  FADD.FTZ R158, R158, R161 ;  /* 0x000000a19e9e7221 */ /* 0x000fe40000010000 */
[----:B------:R-:W-:Y:S02]  /*3810*/  FADD.FTZ R0, R160, R157 ;  /* 0x0000009da0007221 */ /* 0x000fe40000010000 */
[----:B------:R-:W-:-:S08]  /*3820*/  FADD.FTZ R3, R159, R158 ;  /* 0x0000009e9f037221 */ /* 0x000fd00000010000 */
[----:B------:R-:W-:Y:S03]  /*3830*/  HGMMA.64x256x16.F32 R24, R152, gdesc[UR4].tnspB, R24, gsb0 ;  /* 0x43e0000498187df0 */ /* 0x000fe60008000818 */
[----:B------:R-:W-:Y:S02]  /*3840*/  WARPGROUP.DEPBAR.LE gsb0, 0x0 ;  /* 0x00008000000079c5 */ /* 0x000fe40000010000 */
[----:B------:R1:W-:Y:S01]  /*3850*/  @!P1 SYNCS.ARRIVE.TRANS64.RED.A1T0 RZ, [R12+URZ], RZ ;  /* 0x000000ff0cff99a7 */ /* 0x0003e2000810043f */
[----:B------:R-:W-:Y:S05]  /*3860*/  @!P2 BRA `(.L_x_7351) ;  /* 0x00000028007ca947 */ /* 0x000fea0003800000 */
[----:B------:R-:W-:Y:S01]  /*3870*/  MOV R4, R7 ;  /* 0x0000000700047202 */ /* 0x000fe20000000f00 */
[----:B------:R-:W-:Y:S01]  /*3880*/  IMAD.MOV.U32 R8, RZ, RZ, R5 ;  /* 0x000000ffff087224 */ /* 0x000fe200078e0005 */
[----:B------:R-:W-:Y:S01]  /*3890*/  UIADD3 UR45, UR45, -0x2, URZ ;  /* 0xfffffffe2d2d7890 */ /* 0x000fe2000fffe03f */
[----:B------:R-:W-:Y:S01]  /*38a0*/  ULDC UR28, c[0x0][0xad0] ;  /* 0x0002b400001c7ab9 */ /* 0x000fe20000000800 */
[----:B------:R-:W-:-:S10]  /*38b0*/  ULDC UR27, c[0x0][0xa80] ;  /* 0x0002a000001b7ab9 */ /* 0x000fd40000000800 */
.L_x_7360:
        /* <DEDUP_REMOVED lines=10> */
.L_x_7352:
[----:B------:R-:W-:Y:S01]  /*3960*/  ULEA UR29, UR39, UR41, 0x3 ;  /* 0x00000029271d7291 */ /* 0x000fe2000f8e183f */
[----:B------:R-:W-:-:S04]  /*3970*/  MOV R5, UR38 ;  /* 0x0000002600057c02 */ /* 0x000fc80008000f00 */
[----:B------:R-:W-:-:S04]  /*3980*/  SHF.L.U32 R5, R5, 0x1f, RZ ;  /* 0x0000001f05057819 */ /* 0x000fc800000006ff */
[----:B------:R2:W3:Y:S01]  /*3990*/  SYNCS.PHASECHK.TRANS64.TRYWAIT P3, [UR29+0x32430], R5 ;  /* 0x03243005ff0075a7 */ /* 0x0004e2000806015d */
[----:B------:R-:W-:Y:S05]  /*39a0*/  @!P0 BRA `(.L_x_7353) ;  /* 0x0000000000048947 */ /* 0x000fea0003800000 */
[----:B------:R-:W-:Y:S01]  /*39b0*/  BPT.TRAP 0x1 ;  /* 0x000000040000795c */ /* 0x000fe20000300000 */
.L_x_7353:
[----:B---3--:R-:W-:Y:S05]  /*39c0*/  @P3 BRA `(.L_x_7354) ;  /* 0x0000000000083947 */ /* 0x008fea0003800000 */
[----:B------:R-:W3:Y:S02]  /*39d0*/  SYNCS.PHASECHK.TRANS64.TRYWAIT P3, [UR29+0x32430], R5 ;  /* 0x03243005ff0075a7 */ /* 0x000ee4000806015d */
[----:B---3--:R-:W-:Y:S05]  /*39e0*/  @!P3 BRA `(.L_x_7355) ;  /* 0x0000007000c0b947 */ /* 0x008fea0003800000 */
.L_x_7354:
        /* <DEDUP_REMOVED lines=22> */
.L_x_7356:
[----:B------:R4:W1:Y:S01]  /*3b50*/  SYNCS.PHASECHK.TRANS64.TRYWAIT P3, [UR29+0x32450], R5 ;  /* 0x03245005ff0075a7 */ /* 0x000862000806015d */
[----:B------:R-:W-:Y:S05]  /*3b60*/  @!P0 BRA `(.L_x_7357) ;  /* 0x0000000000048947 */ /* 0x000fea0003800000 */
[----:B------:R-:W-:Y:S01]  /*3b70*/  BPT.TRAP 0x1 ;  /* 0x000000040000795c */ /* 0x000fe20000300000 */
.L_x_7357:
[----:B-1----:R-:W-:Y:S05]  /*3b80*/  @P3 BRA `(.L_x_7358) ;  /* 0x0000000000083947 */ /* 0x002fea0003800000 */
[----:B------:R-:W1:Y:S02]  /*3b90*/  SYNCS.PHASECHK.TRANS64.TRYWAIT P3, [UR29+0x32450], R5 ;  /* 0x03245005ff0075a7 */ /* 0x000e64000806015d */
[----:B-1----:R-:W-:Y:S05]  /*3ba0*/  @!P3 BRA `(.L_x_7359) ;  /* 0x000000700068b947 */ /* 0x002fea0003800000 */
.L_x_7358:
[----:B------:R-:W-:Y:S01]  /*3bb0*/  ULEA UR6, UR44, UR41, 0xd ;  /* 0x000000292c067291 */ /* 0x000fe2000f8e683f */
[----:B------:R-:W-:Y:S01]  /*3bc0*/  WARPGROUP.ARRIVE ;  /* 0x00000000000079c5 */ /* 0x000fe20000000000 */
[----:B------:R-:W-:Y:S02]  /*3bd0*/  UIMAD UR7, UR39, 0xc00, UR25 ;  /* 0x00000c00270778a4 */ /* 0x000fe4000f8e0219 */
[----:B------:R-:W-:Y:S01]  /*3be0*/  UIADD3 UR6, UR6, 0x22400, URZ ;  /* 0x0002240006067890 */ /* 0x000fe2000fffe03f */
[----:B------:R-:W-:Y:S01]  /*3bf0*/  UMOV UR23, 0x40000040 ;  /* 0x4000004000177882 */ /* 0x000fe20000000000 */
[----:B------:R-:W-:Y:S02]  /*3c00*/  UMOV UR21, 0x40000040 ;  /* 0x4000004000157882 */ /* 0x000fe40000000000 */
[----:B------:R-:W-:Y:S01]  /*3c10*/  USHF.R.U32.HI UR6, URZ, 0x4, UR6 ;  /* 0x000000043f067899 */ /* 0x000fe20008011606 */
[----:B------:R-:W-:Y:S01]  /*3c20*/  UMOV UR22, UR7 ;  /* 0x0000000700167c82 */ /* 0x000fe20008000000 */
[----:B------:R-:W-:-:S02]  /*3c30*/  UIMAD UR10, UR39, 0xc00, UR26 ;  /* 0x00000c00270a78a4 */ /* 0x000fc4000f8e021a */
[----:B------:R-:W-:-:S04]  /*3c40*/  ULOP3.LUT UR6, UR6, 0x3fff, URZ, 0xc0, !UPT ;  /* 0x00003fff06067892 */ /* 0x000fc8000f8ec03f */
[----:B------:R-:W-:-:S07]  /*3c50*/  ULOP3.LUT UR6, UR6, 0x10000, URZ, 0xfc, !UPT ;  /* 0x0001000006067892 */ /* 0x000fce000f8efc3f */
[----:B------:R-:W-:Y:S02]  /*3c60*/  UMOV UR20, UR6 ;  /* 0x0000000600147c82 */ /* 0x000fe40008000000 */
        /* <DEDUP_REMOVED lines=103> */
[----:B------:R-:W-:Y:S01]  /*42e0*/  UMOV UR6, UR10 ;  /* 0x0000000a00067c82 */ /* 0x000fe20008000000 */
[----:B------:R-:W-:Y:S01]  /*42f0*/  UMOV UR7, 0x40000040 ;  /* 0x4000004000077882 */ /* 0x000fe20000000000 */
        /* <DEDUP_REMOVED lines=16> */
[----:B-1-3--:R-:W-:Y:S01]  /*4400*/  FMUL.FTZ R6, R155, UR28 ;  /* 0x0000001c9b067c20 */ /* 0x00afe20008410000 */
        /* <DEDUP_REMOVED lines=10> */
[----:B-----5:R-:W-:Y:S01]  /*44b0*/  FMNMX.FTZ R180, R11, R8, !PT ;  /* 0x000000080bb47209 */ /* 0x020fe20007810000 */
[----:B------:R-:W-:Y:S01]  /*44c0*/  FMUL.FTZ R159, R166, UR28 ;  /* 0x0000001ca69f7c20 */ /* 0x000fe20008410000 */
[----:B------:R-:W-:Y:S01]  /*44d0*/  FMUL.FTZ R164, R176, UR28 ;  /* 0x0000001cb0a47c20 */ /* 0x000fe20008410000 */
[----:B------:R-:W-:Y:S01]  /*44e0*/  FMUL.FTZ R161, R167, UR28 ;  /* 0x0000001ca7a17c20 */ /* 0x000fe20008410000 */
[----:B------:R-:W-:Y:S01]  /*44f0*/  FMUL.FTZ R166, R177, UR28 ;  /* 0x0000001cb1a67c20 */ /* 0x000fe20008410000 */
[----:B------:R-:W-:Y:S01]  /*4500*/  FMUL.FTZ R160, R170, UR28 ;  /* 0x0000001caaa07c20 */ /* 0x000fe20008410000 */
[----:B------:R-:W-:Y:S01]  /*4510*/  FMUL.FTZ R169, R175, UR28 ;  /* 0x0000001cafa97c20 */ /* 0x000fe20008410000 */
[----:B------:R-:W3:Y:S01]  /*4520*/  MUFU.TANH R152, R152 ;  /* 0x0000009800987308 */ /* 0x000ee20000002400 */
[----:B--2-4-:R-:W-:Y:S01]  /*4530*/  FMNMX.FTZ R5, R7, R180, !PT ;  /* 0x000000b407057209 */ /* 0x014fe20007810000 */
        /* <DEDUP_REMOVED lines=19> */
[----:B------:R-:W-:-:S03]  /*4670*/  FMUL.FTZ R191, R198, UR28 ;  /* 0x0000001cc6bf7c20 */ /* 0x000fc60008410000 */
        /* <DEDUP_REMOVED lines=29> */
[----:B------:R-:W-:-:S06]  /*4850*/  FMUL.FTZ R182, R193, UR28 ;  /* 0x0000001cc1b67c20 */ /* 0x000fcc0008410000 */
        /* <DEDUP_REMOVED lines=18> */
[----:B------:R-:W-:-:S05]  /*4980*/  IMAD.U32 R196, RZ, RZ, UR29 ;  /* 0x0000001dffc47e24 */ /* 0x000fca000f8e00ff */
[----:B------:R-:W2:Y:S01]  /*4990*/  MUFU.TANH R169, R169 ;  /* 0x000000a900a97308 */ /* 0x000ea20000002400 */
[----:B-1----:R-:W-:-:S07]  /*49a0*/  FMNMX.FTZ R188, R167, R188, !PT ;  /* 0x000000bca7bc7209 */ /* 0x002fce0007810000 */
[----:B------:R-:W1:Y:S01]  /*49b0*/  MUFU.TANH R174, R174 ;  /* 0x000000ae00ae7308 */ /* 0x000e620000002400 */
[----:B---3--:R-:W-:-:S07]  /*49c0*/  FMNMX.FTZ R153, R172, R5, !PT ;  /* 0x00000005ac997209 */ /* 0x008fce0007810000 */
[----:B------:R-:W3:Y:S01]  /*49d0*/  MUFU.TANH R168, R168 ;  /* 0x000000a800a87308 */ /* 0x000ee20000002400 */
[----:B--2---:R-:W-:Y:S01]  /*49e0*/  FMNMX.FTZ R5, R169, R188, !PT ;  /* 0x000000bca9057209 */ /* 0x004fe20007810000 */
[----:B------:R-:W-:-:S06]  /*49f0*/  FMUL.FTZ R188, R197, UR28 ;  /* 0x0000001cc5bc7c20 */ /* 0x000fcc0008410000 */
        /* <DEDUP_REMOVED lines=32> */
[----:B-1----:R-:W-:-:S05]  /*4c00*/  FMNMX.FTZ R153, R188, R153, !PT ;  /* 0x00000099bc997209 */ /* 0x002fca0007810000 */
[----:B------:R-:W1:Y:S02]  /*4c10*/  SHFL.BFLY PT, R194, R153, 0x2, 0x1f ;  /* 0x0c401f0099c27f89 */ /* 0x000e6400000e0000 */
[----:B------:R-:W4:Y:S01]  /*4c20*/  MUFU.TANH R192, R192 ;  /* 0x000000c000c07308 */ /* 0x000f220000002400 */
[----:B---3--:R-:W-:-:S04]  /*4c30*/  FMNMX.FTZ R190, R189, R190, !PT ;  /* 0x000000bebdbe7209 */ /* 0x008fc80007810000 */
[----:B--2---:R-:W-:-:S04]  /*4c40*/  FMNMX.FTZ R5, R191, R190, !PT ;  /* 0x000000bebf057209 */ /* 0x004fc80007810000 */
[----:B----4-:R-:W-:-:S05]  /*4c50*/  FMNMX.FTZ R155, R192, R5, !PT ;  /* 0x00000005c09b7209 */ /* 0x010fca0007810000 */
[----:B------:R-:W2:Y:S01]  /*4c60*/  SHFL.BFLY PT, R190, R155, 0x2, 0x1f ;  /* 0x0c401f009bbe7f89 */ /* 0x000ea200000e0000 */
[----:B-1----:R-:W-:-:S05]  /*4c70*/  FMNMX.FTZ R194, R153, R194, !PT ;  /* 0x000000c299c27209 */ /* 0x002fca0007810000 */
[----:B------:R-:W1:Y:S01]  /*4c80*/  SHFL.BFLY PT, R5, R194, 0x1, 0x1f ;  /* 0x0c201f00c2057f89 */ /* 0x000e6200000e0000 */
[----:B--2---:R-:W-:-:S05]  /*4c90*/  FMNMX.FTZ R190, R155, R190, !PT ;  /* 0x000000be9bbe7209 */ /* 0x004fca0007810000 */
[----:B------:R-:W2:Y:S01]  /*4ca0*/  SHFL.BFLY PT, R153, R190, 0x1, 0x1f ;  /* 0x0c201f00be997f89 */ /* 0x000ea200000e0000 */
[----:B-1----:R-:W-:-:S05]  /*4cb0*/  FMNMX.FTZ R5, R194, R5, !PT ;  /* 0x00000005c2057209 */ /* 0x002fca0007810000 */
[C---:B------:R-:W-:Y:S01]  /*4cc0*/  FADD.FTZ R8, -R5.reuse, R8 ;  /* 0x0000000805087221 */ /* 0x040fe20000010100 */
[----:B------:R-:W-:-:S03]  /*4cd0*/  FMUL.FTZ R193, R5, UR27 ;  /* 0x0000001b05c17c20 */ /* 0x000fc60008410000 */
[----:B------:R-:W-:Y:S01]  /*4ce0*/  FMUL.FTZ R187, R8, UR27 ;  /* 0x0000001b08bb7c20 */ /* 0x000fe20008410000 */
[--C-:B------:R-:W-:Y:S01]  /*4cf0*/  FFMA.FTZ R8, R11, UR27, -R193.reuse ;  /* 0x0000001b0b087c23 */ /* 0x100fe200080108c1 */
[--C-:B------:R-:W-:Y:S01]  /*4d00*/  FFMA.FTZ R11, R7, UR27, -R193.reuse ;  /* 0x0000001b070b7c23 */ /* 0x100fe200080108c1 */
[--C-:B------:R-:W-:Y:S01]  /*4d10*/  FFMA.FTZ R195, R152, UR27, -R193.reuse ;  /* 0x0000001b98c37c23 */ /* 0x100fe200080108c1 */
[----:B------:R-:W-:Y:S02]  /*4d20*/  @!P1 VIADD R152, R196, 0x32440 ;  /* 0x00032440c4989836 */ /* 0x000fe40000000000 */
[--C-:B------:R-:W-:Y:S01]  /*4d30*/  FFMA.FTZ R154, R154, UR27, -R193.reuse ;  /* 0x0000001b9a9a7c23 */ /* 0x100fe200080108c1 */
[----:B------:R-:W1:Y:S01]  /*4d40*/  MUFU.EX2 R187, R187 ;  /* 0x000000bb00bb7308 */ /* 0x000e620000000800 */
[--C-:B------:R-:W-:Y:S01]  /*4d50*/  FFMA.FTZ R197, R12, UR27, -R193.reuse ;  /* 0x0000001b0cc57c23 */ /* 0x100fe200080108c1 */
[--C-:B------:R-:W-:Y:S01]  /*4d60*/  FFMA.FTZ R12, R21, UR27, -R193.reuse ;  /* 0x0000001b150c7c23 */ /* 0x100fe200080108c1 */
[----:B------:R-:W-:Y:S01]  /*4d70*/  @!P1 PRMT R152, RZ, 0x654, R152 ;  /* 0x00000654ff989816 */ /* 0x000fe20000000098 */
[--C-:B------:R-:W-:Y:S01]  /*4d80*/  FFMA.FTZ R21, R157, UR27, -R193.reuse ;  /* 0x0000001b9d157c23 */ /* 0x100fe200080108c1 */
[--C-:B------:R-:W-:Y:S01]  /*4d90*/  FFMA.FTZ R10, R10, UR27, -R193.reuse ;  /* 0x0000001b0a0a7c23 */ /* 0x100fe200080108c1 */
[--C-:B------:R-:W-:Y:S01]  /*4da0*/  FFMA.FTZ R156, R156, UR27, -R193.reuse ;  /* 0x0000001b9c9c7c23 */ /* 0x100fe200080108c1 */
[--C-:B------:R-:W-:Y:S01]  /*4db0*/  FFMA.FTZ R164, R164, UR27, -R193.reuse ;  /* 0x0000001ba4a47c23 */ /* 0x100fe200080108c1 */
[----:B--2---:R-:W-:Y:S01]  /*4dc0*/  FMNMX.FTZ R7, R190, R153, !PT ;  /* 0x00000099be077209 */ /* 0x004fe20007810000 */
[----:B------:R-:W-:Y:S01]  /*4dd0*/  MUFU.EX2 R8, R8 ;  /* 0x0000000800087308 */ /* 0x000fe20000000800 */
[----:B------:R-:W-:Y:S01]  /*4de0*/  IADD3 R153, R18, 0x8, RZ ;  /* 0x0000000812997810 */ /* 0x000fe20007ffe0ff */
[--C-:B------:R-:W-:Y:S01]  /*4df0*/  FFMA.FTZ R172, R172, UR27, -R193.reuse ;  /* 0x0000001bacac7c23 */ /* 0x100fe200080108c1 */
[----:B------:R-:W-:Y:S01]  /*4e00*/  FFMA.FTZ R180, R180, UR27, -R193 ;  /* 0x0000001bb4b47c23 */ /* 0x000fe200080108c1 */
[C---:B------:R-:W-:Y:S01]  /*4e10*/  FMUL.FTZ R198, R7.reuse, UR27 ;  /* 0x0000001b07c67c20 */ /* 0x040fe20008410000 */
[----:B------:R-:W-:Y:S01]  /*4e20*/  FADD.FTZ R4, -R7, R4 ;  /* 0x0000000407047221 */ /* 0x000fe20000010100 */
[----:B------:R-:W-:-:S02]  /*4e30*/  @!P1 VIADD R196, R196, 0x32460 ;  /* 0x00032460c4c49836 */ /* 0x000fc40000000000 */
[--C-:B------:R-:W-:Y:S01]  /*4e40*/  FFMA.FTZ R194, R6, UR27, -R198.reuse ;  /* 0x0000001b06c27c23 */ /* 0x100fe200080108c6 */
[----:B------:R-:W-:Y:S01]  /*4e50*/  IADD3 R6, -R18, 0xb, RZ ;  /* 0x0000000b12067810 */ /* 0x000fe20007ffe1ff */
[----:B------:R-:W-:Y:S01]  /*4e60*/  FMUL.FTZ R4, R4, UR27 ;  /* 0x0000001b04047c20 */ /* 0x000fe20008410000 */
[--C-:B------:R-:W-:Y:S01]  /*4e70*/  FFMA.FTZ R9, R9, UR27, -R198.reuse ;  /* 0x0000001b09097c23 */ /* 0x100fe200080108c6 */
[--C-:B------:R-:W-:Y:S01]  /*4e80*/  FFMA.FTZ R14, R14, UR27, -R198.reuse ;  /* 0x0000001b0e0e7c23 */ /* 0x100fe200080108c6 */
[--C-:B------:R-:W-:Y:S01]  /*4e90*/  FFMA.FTZ R15, R15, UR27, -R198.reuse ;  /* 0x0000001b0f0f7c23 */ /* 0x100fe200080108c6 */
[----:B------:R2:W-:Y:S06]  /*4ea0*/  BAR.ARV R6, 0x100 ;  /* 0x000400060000751d */ /* 0x0005ec0000002000 */
[----:B------:R3:W-:Y:S01]  /*4eb0*/  @!P1 SYNCS.ARRIVE.TRANS64.RED.A1T0 RZ, [R152+URZ], RZ ;  /* 0x000000ff98ff99a7 */ /* 0x0007e2000810043f */
[----:B------:R-:W4:Y:S01]  /*4ec0*/  MUFU.EX2 R4, R4 ;  /* 0x0000000400047308 */ /* 0x000f220000000800 */
[-C--:B-1----:R-:W-:Y:S01]  /*4ed0*/  FMUL.FTZ R24, R24, R187.reuse ;  /* 0x000000bb18187220 */ /* 0x082fe20000410000 */
        /* <DEDUP_REMOVED lines=39> */
[----:B------:R5:W-:Y:S01]  /*5150*/  BAR.SYNC.DEFER_BLOCKING R153, 0x100 ;  /* 0x000400990000751d */ /* 0x000be20000010000 */
        /* <DEDUP_REMOVED lines=95> */
[----:B---3--:R-:W-:Y:S01]  /*5750*/  F2FP.F16.F32.PACK_AB R152, R11, R8 ;  /* 0x000000080b98723e */ /* 0x008fe200000000ff */
[--C-:B------:R-:W-:Y:S01]  /*5760*/  FFMA.FTZ R13, R13, UR27, -R198.reuse ;  /* 0x0000001b0d0d7c23 */ /* 0x100fe200080108c6 */
[----:B-1----:R-:W-:Y:S01]  /*5770*/  F2FP.F16.F32.PACK_AB R154, R195, R190 ;  /* 0x000000bec39a723e */ /* 0x002fe200000000ff */
[--C-:B------:R-:W-:Y:S01]  /*5780*/  FFMA.FTZ R20, R20, UR27, -R198.reuse ;  /* 0x0000001b14147c23 */ /* 0x100fe200080108c6 */
[----:B-----5:R-:W-:Y:S01]  /*5790*/  F2FP.F16.F32.PACK_AB R153, R194, R9 ;  /* 0x00000009c299723e */ /* 0x020fe200000000ff */
[--C-:B------:R-:W-:Y:S01]  /*57a0*/  FFMA.FTZ R157, R159, UR27, -R198.reuse ;  /* 0x0000001b9f9d7c23 */ /* 0x100fe200080108c6 */
[----:B--2---:R-:W-:Y:S01]  /*57b0*/  F2FP.F16.F32.PACK_AB R155, R15, R14 ;  /* 0x0000000e0f9b723e */ /* 0x004fe200000000ff */
[--C-:B------:R-:W-:Y:S01]  /*57c0*/  FFMA.FTZ R202, R161, UR27, -R198.reuse ;  /* 0x0000001ba1ca7c23 */ /* 0x100fe200080108c6 */
[----:B------:R-:W-:Y:S01]  /*57d0*/  MUFU.EX2 R10, R10 ;  /* 0x0000000a000a7308 */ /* 0x000fe20000000800 */
[--C-:B------:R-:W-:Y:S01]  /*57e0*/  FFMA.FTZ R159, R158, UR27, -R193.reuse ;  /* 0x0000001b9e9f7c23 */ /* 0x100fe200080108c1 */
[----:B------:R-:W-:Y:S01]  /*57f0*/  WARPGROUP.ARRIVE ;  /* 0x00000000000079c5 */ /* 0x000fe20000000000 */
[--C-:B------:R-:W-:Y:S01]  /*5800*/  FFMA.FTZ R158, R163, UR27, -R193.reuse ;  /* 0x0000001ba39e7c23 */ /* 0x100fe200080108c1 */
[--C-:B------:R-:W-:Y:S01]  /*5810*/  FFMA.FTZ R161, R165, UR27, -R193.reuse ;  /* 0x0000001ba5a17c23 */ /* 0x100fe200080108c1 */
[--C-:B------:R-:W-:Y:S01]  /*5820*/  FFMA.FTZ R163, R162, UR27, -R198.reuse ;  /* 0x0000001ba2a37c23 */ /* 0x100fe200080108c6 */
[--C-:B------:R-:W-:Y:S01]  /*5830*/  FFMA.FTZ R160, R160, UR27, -R198.reuse ;  /* 0x0000001ba0a07c23 */ /* 0x100fe200080108c6 */
[--C-:B------:R-:W-:Y:S01]  /*5840*/  FFMA.FTZ R162, R167, UR27, -R198.reuse ;  /* 0x0000001ba7a27c23 */ /* 0x100fe200080108c6 */
[----:B------:R-:W-:Y:S01]  /*5850*/  HGMMA.64x256x16.F32 R24, R152, gdesc[UR4].tnspB, R24, gsb0 ;  /* 0x43e0000498187df0 */ /* 0x000fe20008000818 */
[----:B------:R-:W1:Y:S01]  /*5860*/  MUFU.EX2 R197, R197 ;  /* 0x000000c500c57308 */ /* 0x000e620000000800 */
[----:B------:R-:W-:Y:S01]  /*5870*/  UIADD3 UR6, UR10, 0x80, URZ ;  /* 0x000000800a067890 */ /* 0x000fe2000fffe03f */
[--C-:B------:R-:W-:Y:S01]  /*5880*/  FFMA.FTZ R165, R169, UR27, -R198.reuse ;  /* 0x0000001ba9a57c23 */ /* 0x100fe200080108c6 */
[----:B------:R-:W-:Y:S01]  /*5890*/  UMOV UR7, 0x40000040 ;  /* 0x4000004000077882 */ /* 0x000fe20000000000 */
        /* <DEDUP_REMOVED lines=21> */
[--C-:B------:R-:W-:Y:S01]  /*59f0*/  FFMA.FTZ R184, R184, UR27, -R198.reuse ;  /* 0x0000001bb8b87c23 */ /* 0x100fe200080108c6 */
[--C-:B------:R-:W-:Y:S01]  /*5a00*/  FFMA.FTZ R189, R189, UR27, -R198.reuse ;  /* 0x0000001bbdbd7c23 */ /* 0x100fe200080108c6 */
[----:B------:R-:W-:Y:S01]  /*5a10*/  FFMA.FTZ R191, R192, UR27, -R198 ;  /* 0x0000001bc0bf7c23 */ /* 0x000fe200080108c6 */
[----:B------:R-:W-:Y:S01]  /*5a20*/  FFMA.FTZ R0, R187, R0, R8 ;  /* 0x00000000bb007223 */ /* 0x000fe20000010008 */
[----:B------:R-:W-:Y:S01]  /*5a30*/  FFMA.FTZ R3, R4, R3, R9 ;  /* 0x0000000304037223 */ /* 0x000fe20000010009 */
[----:B------:R-:W-:Y:S01]  /*5a40*/  @!P1 PRMT R196, RZ, 0x654, R196 ;  /* 0x00000654ffc49816 */ /* 0x000fe200000000c4 */
[----:B------:R-:W-:Y:S01]  /*5a50*/  IMAD.MOV.U32 R4, RZ, RZ, R7 ;  /* 0x000000ffff047224 */ /* 0x000fe200078e0007 */
[----:B------:R-:W2:Y:S01]  /*5a60*/  MUFU.EX2 R20, R20 ;  /* 0x0000001400147308 */ /* 0x000ea20000000800 */
[----:B------:R-:W-:Y:S01]  /*5a70*/  FADD.FTZ R11, R11, R0 ;  /* 0x000000000b0b7221 */ /* 0x000fe20000010000 */
[----:B------:R-:W-:Y:S01]  /*5a80*/  FADD.FTZ R3, R194, R3 ;  /* 0x00000003c2037221 */ /* 0x000fe20000010000 */
[----:B------:R-:W-:-:S02]  /*5a90*/  MOV R8, R5 ;  /* 0x0000000500087202 */ /* 0x000fc40000000f00 */
[----:B------:R-:W-:Y:S01]  /*5aa0*/  FADD.FTZ R190, R190, R11 ;  /* 0x0000000bbebe7221 */ /* 0x000fe20000010000 */
[----:B------:R-:W-:Y:S02]  /*5ab0*/  FADD.FTZ R14, R14, R3 ;  /* 0x000000030e0e7221 */ /* 0x000fe40000010000 */
[----:B------:R-:W-:Y:S01]  /*5ac0*/  MUFU.EX2 R157, R157 ;  /* 0x0000009d009d7308 */ /* 0x000fe20000000800 */
[----:B------:R-:W-:Y:S01]  /*5ad0*/  FADD.FTZ R195, R195, R190 ;  /* 0x000000bec3c37221 */ /* 0x000fe20000010000 */
[----:B------:R-:W-:-:S06]  /*5ae0*/  FADD.FTZ R14, R15, R14 ;  /* 0x0000000e0f0e7221 */ /* 0x000fcc0000010000 */
[----:B------:R-:W3:Y:S08]  /*5af0*/  MUFU.EX2 R202, R202 ;  /* 0x000000ca00ca7308 */ /* 0x000ef00000000800 */
[----:B------:R-:W-:Y:S08]  /*5b00*/  MUFU.EX2 R156, R156 ;  /* 0x0000009c009c7308 */ /* 0x000ff00000000800 */
[----:B------:R-:W4:Y:S08]  /*5b10*/  MUFU.EX2 R159, R159 ;  /* 0x0000009f009f7308 */ /* 0x000f300000000800 */
[----:B------:R-:W-:Y:S08]  /*5b20*/  MUFU.EX2 R158, R158 ;  /* 0x0000009e009e7308 */ /* 0x000ff00000000800 */
[----:B------:R-:W-:Y:S08]  /*5b30*/  MUFU.EX2 R161, R161 ;  /* 0x000000a100a17308 */ /* 0x000ff00000000800 */
[----:B------:R-:W-:Y:S08]  /*5b40*/  MUFU.EX2 R160, R160 ;  /* 0x000000a000a07308 */ /* 0x000ff00000000800 */
[----:B------:R-:W5:Y:S08]  /*5b50*/  MUFU.EX2 R163, R163 ;  /* 0x000000a300a37308 */ /* 0x000f700000000800 */
[----:B------:R-:W-:Y:S08]  /*5b60*/  MUFU.EX2 R162, R162 ;  /* 0x000000a200a27308 */ /* 0x000ff00000000800 */
[----:B------:R-:W5:Y:S08]  /*5b70*/  MUFU.EX2 R165, R165 ;  /* 0x000000a500a57308 */ /* 0x000f700000000800 */
[----:B------:R-:W-:Y:S08]  /*5b80*/  MUFU.EX2 R164, R164 ;  /* 0x000000a400a47308 */ /* 0x000ff00000000800 */
[----:B------:R-:W5:Y:S08]  /*5b90*/  MUFU.EX2 R167, R167 ;  /* 0x000000a700a77308 */ /* 0x000f700000000800 */
        /* <DEDUP_REMOVED lines=16> */
[----:B------:R-:W-:Y:S01]  /*5ca0*/  MUFU.EX2 R182, R182 ;  /* 0x000000b600b67308 */ /* 0x000fe20000000800 */
[----:B------:R-:W-:-:S02]  /*5cb0*/  WARPGROUP.DEPBAR.LE gsb0, 0x0 ;  /* 0x00008000000079c5 */ /* 0x000fc40000010000 */
[----:B-1----:R-:W-:-:S05]  /*5cc0*/  F2FP.F16.F32.PACK_AB R152, R197, R10 ;  /* 0x0000000ac598723e */ /* 0x002fca00000000ff */
[----:B------:R-:W-:Y:S01]  /*5cd0*/  MUFU.EX2 R185, R185 ;  /* 0x000000b900b97308 */ /* 0x000fe20000000800 */
[----:B--2---:R-:W-:Y:S01]  /*5ce0*/  F2FP.F16.F32.PACK_AB R153, R20, R13 ;  /* 0x0000000d1499723e */ /* 0x004fe200000000ff */
[----:B------:R-:W-:Y:S01]  /*5cf0*/  FADD.FTZ R10, R10, R195 ;  /* 0x000000c30a0a7221 */ /* 0x000fe20000010000 */
[----:B------:R-:W-:Y:S01]  /*5d00*/  F2FP.F16.F32.PACK_AB R154, R21, R12 ;  /* 0x0000000c159a723e */ /* 0x000fe200000000ff */
[----:B------:R-:W-:Y:S01]  /*5d10*/  FADD.FTZ R13, R13, R14 ;  /* 0x0000000e0d0d7221 */ /* 0x000fe20000010000 */
[----:B---3--:R-:W-:Y:S01]  /*5d20*/  F2FP.F16.F32.PACK_AB R155, R202, R157 ;  /* 0x0000009dca9b723e */ /* 0x008fe200000000ff */
[----:B------:R-:W-:Y:S02]  /*5d30*/  FADD.FTZ R197, R197, R10 ;  /* 0x0000000ac5c57221 */ /* 0x000fe40000010000 */
[----:B------:R-:W-:Y:S01]  /*5d40*/  MUFU.EX2 R184, R184 ;  /* 0x000000b800b87308 */ /* 0x000fe20000000800 */
[----:B------:R-:W-:Y:S01]  /*5d50*/  WARPGROUP.ARRIVE ;  /* 0x00000000000079c5 */ /* 0x000fe20000000000 */
[----:B------:R-:W-:Y:S01]  /*5d60*/  FADD.FTZ R20, R20, R13 ;  /* 0x0000000d14147221 */ /* 0x000fe20000010000 */
[----:B------:R-:W-:-:S03]  /*5d70*/  FADD.FTZ R12, R12, R197 ;  /* 0x000000c50c0c7221 */ /* 0x000fc60000010000 */
[----:B------:R-:W-:Y:S01]  /*5d80*/  FADD.FTZ R157, R157, R20 ;  /* 0x000000149d9d7221 */ /* 0x000fe20000010000 */
[----:B------:R-:W-:Y:S01]  /*5d90*/  HGMMA.64x256x16.F32 R24, R152, gdesc[UR4].tnspB, R24, gsb0 ;  /* 0x43e0000498187df0 */ /* 0x000fe20008000818 */
[----:B------:R-:W-:Y:S01]  /*5da0*/  UIADD3 UR6, UR10, 0x100, URZ ;  /* 0x000001000a067890 */ /* 0x000fe2000fffe03f */
[----:B------:R-:W1:Y:S01]  /*5db0*/  MUFU.EX2 R189, R189 ;  /* 0x000000bd00bd7308 */ /* 0x000e620000000800 */
[----:B------:R-:W-:Y:S01]  /*5dc0*/  UMOV UR7, 0x40000040 ;  /* 0x4000004000077882 */ /* 0x000fe20000000000 */
[----:B------:R-:W-:Y:S01]  /*5dd0*/  FADD.FTZ R21, R21, R12 ;  /* 0x0000000c15157221 */ /* 0x000fe20000010000 */
[----:B------:R-:W-:-:S05]  /*5de0*/  FADD.FTZ R157, R202, R157 ;  /* 0x0000009dca9d7221 */ /* 0x000fca0000010000 */
[----:B------:R-:W-:Y:S08]  /*5df0*/  MUFU.EX2 R186, R186 ;  /* 0x000000ba00ba7308 */ /* 0x000ff00000000800 */
[----:B------:R-:W2:Y:S01]  /*5e00*/  MUFU.EX2 R191, R191 ;  /* 0x000000bf00bf7308 */ /* 0x000ea20000000800 */
[----:B------:R-:W-:Y:S02]  /*5e10*/  WARPGROUP.DEPBAR.LE gsb0, 0x0 ;  /* 0x00008000000079c5 */ /* 0x000fe40000010000 */
[----:B----4-:R-:W-:Y:S01]  /*5e20*/  F2FP.F16.F32.PACK_AB R152, R159, R156 ;  /* 0x0000009c9f98723e */ /* 0x010fe200000000ff */
[----:B------:R-:W-:Y:S01]  /*5e30*/  FADD.FTZ R156, R156, R21 ;  /* 0x000000159c9c7221 */ /* 0x000fe20000010000 */
[----:B-----5:R-:W-:Y:S01]  /*5e40*/  F2FP.F16.F32.PACK_AB R153, R163, R160 ;  /* 0x000000a0a399723e */ /* 0x020fe200000000ff */
        /* <DEDUP_REMOVED lines=9> */
[----:B------:R-:W-:Y:S01]  /*5ee0*/  FADD.FTZ R165, R165, R162 ;  /* 0x000000a2a5a57221 */ /* 0x000fe20000010000 */
[----:B------:R-:W-:Y:S01]  /*5ef0*/  HGMMA.64x256x16.F32 R24, R152, gdesc[UR4].tnspB, R24, gsb0 ;  /* 0x43e0000498187df0 */ /* 0x000fe20008000818 */
[----:B------:R-:W-:Y:S01]  /*5f00*/  UIADD3 UR6, UR10, 0x180, URZ ;  /* 0x000001800a067890 */ /* 0x000fe2000fffe03f */
[----:B------:R-:W-:Y:S01]  /*5f10*/  UMOV UR7, 0x40000040 ;  /* 0x4000004000077882 */ /* 0x000fe20000000000 */
[----:B------:R-:W-:-:S02]  /*5f20*/  WARPGROUP.DEPBAR.LE gsb0, 0x0 ;  /* 0x00008000000079c5 */ /* 0x000fc40000010000 */
[----:B------:R-:W-:Y:S01]  /*5f30*/  F2FP.F16.F32.PACK_AB R152, R167, R164 ;  /* 0x000000a4a798723e */ /* 0x000fe200000000ff */
[----:B------:R-:W-:Y:S01]  /*5f40*/  FADD.FTZ R164, R164, R161 ;  /* 0x000000a1a4a47221 */ /* 0x000fe20000010000 */
[----:B------:R-:W-:Y:S01]  /*5f50*/  F2FP.F16.F32.PACK_AB R153, R171, R168 ;  /* 0x000000a8ab99723e */ /* 0x000fe200000000ff */
[----:B------:R-:W-:Y:S01]  /*5f60*/  FADD.FTZ R168, R168, R165 ;  /* 0x000000a5a8a87221 */ /* 0x000fe20000010000 */
[----:B------:R-:W-:Y:S01]  /*5f70*/  F2FP.F16.F32.PACK_AB R154, R169, R166 ;  /* 0x000000a6a99a723e */ /* 0x000fe200000000ff */
[----:B------:R-:W-:Y:S01]  /*5f80*/  FADD.FTZ R167, R167, R164 ;  /* 0x000000a4a7a77221 */ /* 0x000fe20000010000 */
[----:B------:R-:W-:Y:S01]  /*5f90*/  F2FP.F16.F32.PACK_AB R155, R173, R170 ;  /* 0x000000aaad9b723e */ /* 0x000fe200000000ff */
[----:B------:R-:W-:Y:S02]  /*5fa0*/  FADD.FTZ R171, R171, R168 ;  /* 0x000000a8abab7221 */ /* 0x000fe40000010000 */
[----:B------:R-:W-:Y:S01]  /*5fb0*/  FADD.FTZ R166, R166, R167 ;  /* 0x000000a7a6a67221 */ /* 0x000fe20000010000 */
[----:B------:R-:W-:Y:S01]  /*5fc0*/  WARPGROUP.ARRIVE ;  /* 0x00000000000079c5 */ /* 0x000fe20000000000 */
[----:B------:R-:W-:-:S02]  /*5fd0*/  FADD.FTZ R170, R170, R171 ;  /* 0x000000abaaaa7221 */ /* 0x000fc40000010000 */
        /* <DEDUP_REMOVED lines=29> */
[----:B--2---:R-:W-:Y:S01]  /*61b0*/  F2FP.F16.F32.PACK_AB R155, R191, R186 ;  /* 0x000000babf9b723e */ /* 0x004fe200000000ff */
        /* <DEDUP_REMOVED lines=9> */
[----:B------:R-:W-:Y:S05]  /*6250*/  @P2 BRA `(.L_x_7360) ;  /* 0xffffffd400982947 */ /* 0x000fea000383ffff */
.L_x_7351:
[----:B------:R-:W3:Y:S01]  /*6260*/  SHFL.BFLY PT, R9, R0, 0x2, 0x1f ;  /* 0x0c401f0000097f89 */ /* 0x000ee200000e0000 */
[C---:B------:R-:W-:Y:S01]  /*6270*/  IADD3 R163, P3, R16.reuse, 0x4000, RZ ;  /* 0x0000400010a37810 */ /* 0x040fe20007f7e0ff */
[----:B------:R-:W-:Y:S01]  /*6280*/  UIADD3 UR34, -UR37, URZ, URZ ;  /* 0x0000003f25227290 */ /* 0x000fe2000fffe13f */
[----:B------:R-:W-:Y:S01]  /*6290*/  IADD3 R21, P2, R16, 0x4060, RZ ;  /* 0x0000406010157810 */ /* 0x000fe20007f5e0ff */
[----:B------:R-:W4:Y:S01]  /*62a0*/  SHFL.BFLY PT, R4, R3, 0x2, 0x1f ;  /* 0x0c401f0003047f89 */ /* 0x000f2200000e0000 */
[----:B------:R-:W-:Y:S01]  /*62b0*/  LOP3.LUT R162, R163, 0x380, RZ, 0xc0, !PT ;  /* 0x00000380a3a27812 */ /* 0x000fe200078ec0ff */
[----:B------:R-:W-:Y:S01]  /*62c0*/  ULDC UR4, c[0x0][0xea8] ;  /* 0x0003aa0000047ab9 */ /* 0x000fe20000000800 */
[----:B------:R-:W-:Y:S01]  /*62d0*/  LOP3.LUT R20, R21, 0x380, RZ, 0xc0, !PT ;  /* 0x0000038015147812 */ /* 0x000fe200078ec0ff */
[----:B------:R-:W-:Y:S01]  /*62e0*/  UIMAD UR34, UR4, UR34, UR43 ;  /* 0x00000022042272a4 */ /* 0x000fe2000f8e022b */
[----:B------:R-:W-:Y:S01]  /*62f0*/  SHF.R.U64 R162, R162, 0x3, RZ ;  /* 0x00000003a2a27819 */ /* 0x000fe200000012ff */
[----:B------:R-:W-:Y:S01]  /*6300*/  UIADD3 UR35, -UR36, URZ, URZ ;  /* 0x0000003f24237290 */ /* 0x000fe2000fffe13f */
[----:B------:R-:W-:Y:S01]  /*6310*/  SHF.R.U64 R20, R20, 0x3, RZ ;  /* 0x0000000314147819 */ /* 0x000fe200000012ff */
[----:B------:R-:W-:Y:S01]  /*6320*/  USHF.L.U32 UR34, UR34, 0x7, URZ ;  /* 0x0000000722227899 */ /* 0x000fe2000800063f */
[----:B------:R-:W-:Y:S01]  /*6330*/  LOP3.LUT R162, R162, R163, RZ, 0x3c, !PT ;  /* 0x000000a3a2a27212 */ /* 0x000fe200078e3cff */
[--C-:B------:R-:W-:Y:S01]  /*6340*/  IMAD.X R163, RZ, RZ, R17.reuse, P3 ;  /* 0x000000ffffa37224 */ /* 0x100fe200018e0611 */
[----:B------:R-:W-:Y:S01]  /*6350*/  IADD3 R179, P3, R16, 0x8060, RZ ;  /* 0x0000806010b37810 */ /* 0x000fe20007f7e0ff */
[----:B------:R-:W-:Y:S01]  /*6360*/  ULDC UR4, c[0x0][0xeb4] ;  /* 0x0003ad0000047ab9 */ /* 0x000fe20000000800 */
[----:B------:R-:W-:Y:S01]  /*6370*/  LOP3.LUT R20, R20, R21, RZ, 0x3c, !PT ;  /* 0x0000001514147212 */ /* 0x000fe200078e3cff */
[----:B------:R-:W-:Y:S01]  /*6380*/  IMAD.X R21, RZ, RZ, R17, P2 ;  /* 0x000000ffff157224 */ /* 0x000fe200010e0611 */
[C---:B------:R-:W-:Y:S01]  /*6390*/  IADD3 R11, P0, R16.reuse, 0x20, RZ ;  /* 0x00000020100b7810 */ /* 0x040fe20007f1e0ff */
[----:B------:R-:W-:Y:S01]  /*63a0*/  UIMAD UR35, UR4, UR35, UR37 ;  /* 0x00000023042372a4 */ /* 0x000fe2000f8e0225 */
[----:B------:R-:W-:Y:S01]  /*63b0*/  LOP3.LUT R178, R179, 0x380, RZ, 0xc0, !PT ;  /* 0x00000380b3b27812 */ /* 0x000fe200078ec0ff */
[----:B------:R-:W-:Y:S01]  /*63c0*/  ULDC.64 UR8, c[0x0][0xc70] ;  /* 0x00031c0000087ab9 */ /* 0x000fe20000000a00 */
[----:B------:R-:W-:Y:S01]  /*63d0*/  IADD3 R173, P2, R16, 0xc040, RZ ;  /* 0x0000c04010ad7810 */ /* 0x000fe20007f5e0ff */
[----:B---3--:R-:W-:Y:S01]  /*63e0*/  FADD.FTZ R9, R9, R0 ;  /* 0x0000000009097221 */ /* 0x008fe20000010000 */
[----:B------:R-:W-:Y:S01]  /*63f0*/  LOP3.LUT R8, R11, 0x380, RZ, 0xc0, !PT ;  /* 0x000003800b087812 */ /* 0x000fe200078ec0ff */
[----:B------:R-:W-:Y:S01]  /*6400*/  USHF.R.S32.HI UR4, URZ, 0x1f, UR35 ;  /* 0x0000001f3f047899 */ /* 0x000fe20008011423 */
[----:B------:R-:W-:Y:S01]  /*6410*/  SHF.R.U64 R178, R178, 0x3, RZ ;  /* 0x00000003b2b27819 */ /* 0x000fe200000012ff */
[----:B----4-:R-:W-:Y:S01]  /*6420*/  FADD.FTZ R4, R4, R3 ;  /* 0x0000000304047221 */ /* 0x010fe20000010000 */
[----:B------:R-:W3:Y:S01]  /*6430*/  SHFL.BFLY PT, R168, R9, 0x1, 0x1f ;  /* 0x0c201f0009a87f89 */ /* 0x000ee200000e0000 */
[----:B------:R-:W-:Y:S01]  /*6440*/  LOP3.LUT R172, R173, 0x380, RZ, 0xc0, !PT ;  /* 0x00000380adac7812 */ /* 0x000fe200078ec0ff */
[----:B------:R-:W-:Y:S01]  /*6450*/  UIMAD UR6, UR4, UR8, URZ ;  /* 0x00000008040672a4 */ /* 0x000fe2000f8e023f */
[----:B------:R-:W-:Y:S01]  /*6460*/  SHF.R.U64 R8, R8, 0x3, RZ ;  /* 0x0000000308087819 */ /* 0x000fe200000012ff */
[----:B------:R-:W4:Y:S01]  /*6470*/  SHFL.BFLY PT, R167, R4, 0x1, 0x1f ;  /* 0x0c201f0004a77f89 */ /* 0x000f2200000e0000 */
[----:B------:R-:W-:Y:S01]  /*6480*/  LOP3.LUT R178, R178, R179, RZ, 0x3c, !PT ;  /* 0x000000b3b2b27212 */ /* 0x000fe200078e3cff */
[----:B------:R-:W-:Y:S01]  /*6490*/  UIMAD.WIDE.U32 UR4, UR35, UR8, URZ ;  /* 0x00000008230472a5 */ /* 0x000fe2000f8e003f */
[----:B------:R-:W-:Y:S01]  /*64a0*/  SHF.R.U64 R172, R172, 0x3, RZ ;  /* 0x00000003acac7819 */ /* 0x000fe200000012ff */
[----:B------:R-:W-:Y:S01]  /*64b0*/  ULDC UR7, c[0x0][0xb88] ;  /* 0x0002e20000077ab9 */ /* 0x000fe20000000800 */
[----:B------:R-:W-:Y:S01]  /*64c0*/  IADD3.X R179, RZ, R17, RZ, P3, !PT ;  /* 0x00000011ffb37210 */ /* 0x000fe20001ffe4ff */
[----:B------:R-:W-:Y:S01]  /*64d0*/  UIMAD UR6, UR35, UR9, UR6 ;  /* 0x00000009230672a4 */ /* 0x000fe2000f8e0206 */
[----:B------:R-:W-:-:S02]  /*64e0*/  LOP3.LUT R8, R8, R11, RZ, 0x3c, !PT ;  /* 0x0000000b08087212 */ /* 0x000fc400078e3cff */
[----:B------:R-:W-:Y:S02]  /*64f0*/  LOP3.LUT R172, R172, R173, RZ, 0x3c, !PT ;  /* 0x000000adacac7212 */ /* 0x000fe400078e3cff */
[----:B------:R-:W-:Y:S02]  /*6500*/  IADD3.X R173, RZ, R17, RZ, P2, !PT ;  /* 0x00000011ffad7210 */ /* 0x000fe400017fe4ff */
[C---:B------:R-:W-:Y:S02]  /*6510*/  IADD3 R161, P1, R16.reuse, 0x40, RZ ;  /* 0x0000004010a17810 */ /* 0x040fe40007f3e0ff */
[C---:B------:R-:W-:Y:S02]  /*6520*/  IADD3 R13, P4, R16.reuse, 0x60, RZ ;  /* 0x00000060100d7810 */ /* 0x040fe40007f9e0ff */
[----:B------:R-:W-:Y:S02]  /*6530*/  LOP3.LUT R160, R161, 0x380, RZ, 0xc0, !PT ;  /* 0x00000380a1a07812 */ /* 0x000fe400078ec0ff */
[----:B------:R-:W-:Y:S01]  /*6540*/  LOP3.LUT R10, R13, 0x380, RZ, 0xc0, !PT ;  /* 0x000003800d0a7812 */ /* 0x000fe200078ec0ff */
[----:B---3--:R-:W-:Y:S01]  /*6550*/  FADD.FTZ R168, R9, R168 ;  /* 0x000000a809a87221 */ /* 0x008fe20000010000 */
[----:B------:R-:W-:Y:S01]  /*6560*/  IMAD.X R9, RZ, RZ, R17, P0 ;  /* 0x000000ffff097224 */ /* 0x000fe200000e0611 */
[----:B------:R-:W-:Y:S01]  /*6570*/  IADD3 R153, P0, R16, 0x8000, RZ ;  /* 0x0000800010997810 */ /* 0x000fe20007f1e0ff */
[----:B----4-:R-:W-:-:S02]  /*6580*/  FADD.FTZ R167, R4, R167 ;  /* 0x000000a704a77221 */ /* 0x010fc40000010000 */
[----:B------:R-:W-:Y:S01]  /*6590*/  FSETP.NE.FTZ.AND P3, PT, R168, RZ, PT ;  /* 0x000000ffa800720b */ /* 0x000fe20003f75000 */
[----:B------:R-:W-:Y:S01]  /*65a0*/  IMAD.MOV.U32 R4, RZ, RZ, RZ ;  /* 0x000000ffff047224 */ /* 0x000fe200078e00ff */
[----:B------:R-:W-:Y:S01]  /*65b0*/  MOV R159, R8 ;  /* 0x00000008009f7202 */ /* 0x000fe20000000f00 */
[----:B------:R-:W-:Y:S01]  /*65c0*/  IMAD.MOV.U32 R8, RZ, RZ, RZ ;  /* 0x000000ffff087224 */ /* 0x000fe200078e00ff */
[----:B------:R-:W-:Y:S01]  /*65d0*/  FSETP.NE.FTZ.AND P2, PT, R167, RZ, PT ;  /* 0x000000ffa700720b */ /* 0x000fe20003f55000 */
[----:B------:R-:W-:Y:S01]  /*65e0*/  IMAD.U32 R9, RZ, RZ, UR5 ;  /* 0x00000005ff097e24 */ /* 0x000fe2000f8e00ff */
[----:B------:R-:W-:Y:S02]  /*65f0*/  LOP3.LUT R152, R153, 0x380, RZ, 0xc0, !PT ;  /* 0x0000038099987812 */ /* 0x000fe400078ec0ff */
[----:B------:R-:W-:Y:S02]  /*6600*/  SHF.R.U64 R160, R160, 0x3, RZ ;  /* 0x00000003a0a07819 */ /* 0x000fe400000012ff */
[----:B------:R-:W-:-:S02]  /*6610*/  SHF.R.U64 R152, R152, 0x3, RZ ;  /* 0x0000000398987819 */ /* 0x000fc400000012ff */
[----:B------:R-:W-:Y:S01]  /*6620*/  SHF.R.U64 R10, R10, 0x3, RZ ;  /* 0x000000030a0a7819 */ /* 0x000fe200000012ff */
[----:B------:R-:W3:Y:S01]  /*6630*/  @P3 MUFU.RCP R8, R168 ;  /* 0x000000a800083308 */ /* 0x000ee20000001000 */
[----:B------:R-:W-:Y:S01]  /*6640*/  LOP3.LUT R160, R160, R161, RZ, 0x3c, !PT ;  /* 0x000000a1a0a07212 */ /* 0x000fe200078e3cff */
[--C-:B------:R-:W-:Y:S01]  /*6650*/  IMAD.X R161, RZ, RZ, R17.reuse, P1 ;  /* 0x000000ffffa17224 */ /* 0x100fe200008e0611 */
[----:B------:R-:W-:Y:S01]  /*6660*/  LOP3.LUT R152, R152, R153, RZ, 0x3c, !PT ;  /* 0x0000009998987212 */ /* 0x000fe200078e3cff */
[----:B------:R-:W-:Y:S01]  /*6670*/  IMAD.X R153, RZ, RZ, R17, P0 ;  /* 0x000000ffff997224 */ /* 0x000fe200000e0611 */
[----:B------:R-:W-:Y:S02]  /*6680*/  LOP3.LUT R10, R10, R13, RZ, 0x3c, !PT ;  /* 0x0000000d0a0a7212 */ /* 0x000fe400078e3cff */
[C---:B------:R-:W-:Y:S01]  /*6690*/  IADD3 R13, P6, R16.reuse, 0x4020, RZ ;  /* 0x00004020100d7810 */ /* 0x040fe20007fde0ff */
[----:B------:R-:W4:Y:S01]  /*66a0*/  @P2 MUFU.RCP R4, R167 ;  /* 0x000000a700042308 */ /* 0x000f220000001000 */
[----:B------:R-:W-:-:S02]  /*66b0*/  IADD3 R157, P5, R16, 0x4040, RZ ;  /* 0x00004040109d7810 */ /* 0x000fc40007fbe0ff */
[C---:B------:R-:W-:Y:S02]  /*66c0*/  IADD3 R165, P1, R16.reuse, 0x8020, RZ ;  /* 0x0000802010a57810 */ /* 0x040fe40007f3e0ff */
[C---:B------:R-:W-:Y:S02]  /*66d0*/  LOP3.LUT R15, R16.reuse, 0x380, RZ, 0xc0, !PT ;  /* 0x00000380100f7812 */ /* 0x040fe400078ec0ff */
[----:B------:R-:W-:Y:S01]  /*66e0*/  IADD3 R171, P0, R16, 0xc060, RZ ;  /* 0x0000c06010ab7810 */ /* 0x000fe20007f1e0ff */
[----:B------:R-:W5:Y:S01]  /*66f0*/  @P2 MUFU.LG2 R167, R167 ;  /* 0x000000a700a72308 */ /* 0x000f620000000c00 */
[----:B-1----:R-:W-:Y:S01]  /*6700*/  LOP3.LUT R12, R13, 0x380, RZ, 0xc0, !PT ;  /* 0x000003800d0c7812 */ /* 0x002fe200078ec0ff */
[-C--:B---3--:R-:W-:Y:S01]  /*6710*/  FMUL.FTZ R166, R28, R8.reuse ;  /* 0x000000081ca67220 */ /* 0x088fe20000410000 */
[----:B------:R-:W-:Y:S01]  /*6720*/  LOP3.LUT R156, R157, 0x380, RZ, 0xc0, !PT ;  /* 0x000003809d9c7812 */ /* 0x000fe200078ec0ff */
[-C--:B------:R-:W-:Y:S01]  /*6730*/  FMUL.FTZ R28, R65, R8.reuse ;  /* 0x00000008411c7220 */ /* 0x080fe20000410000 */
[----:B------:R-:W-:Y:S01]  /*6740*/  LOP3.LUT R164, R165, 0x380, RZ, 0xc0, !PT ;  /* 0x00000380a5a47812 */ /* 0x000fe200078ec0ff */
[----:B------:R-:W-:Y:S01]  /*6750*/  IMAD.U32 R65, RZ, RZ, UR27 ;  /* 0x0000001bff417e24 */ /* 0x000fe2000f8e00ff */
[----:B------:R-:W-:Y:S01]  /*6760*/  SHF.R.U64 R15, R15, 0x3, RZ ;  /* 0x000000030f0f7819 */ /* 0x000fe200000012ff */
[----:B------:R-:W1:Y:S01]  /*6770*/  @P3 MUFU.LG2 R168, R168 ;  /* 0x000000a800a83308 */ /* 0x000e620000000c00 */
[----:B------:R-:W-:Y:S01]  /*6780*/  LOP3.LUT R170, R171, 0x380, RZ, 0xc0, !PT ;  /* 0x00000380abaa7812 */ /* 0x000fe200078ec0ff */
[----:B------:R-:W-:Y:S01]  /*6790*/  FMUL.FTZ R25, R25, R8 ;  /* 0x0000000819197220 */ /* 0x000fe20000410000 */
[----:B------:R-:W-:Y:S01]  /*67a0*/  MOV R158, R152 ;  /* 0x00000098009e7202 */ /* 0x000fe20000000f00 */
[----:B------:R-:W-:Y:S01]  /*67b0*/  FMUL.FTZ R24, R24, R8 ;  /* 0x0000000818187220 */ /* 0x000fe20000410000 */
[----:B------:R-:W-:Y:S01]  /*67c0*/  SHF.R.U64 R12, R12, 0x3, RZ ;  /* 0x000000030c0c7819 */ /* 0x000fe200000012ff */
[----:B----4-:R-:W-:Y:S01]  /*67d0*/  FMUL.FTZ R27, R27, R4 ;  /* 0x000000041b1b7220 */ /* 0x010fe20000410000 */
[----:B------:R-:W-:Y:S01]  /*67e0*/  SHF.R.U64 R156, R156, 0x3, RZ ;  /* 0x000000039c9c7819 */ /* 0x000fe200000012ff */
[----:B------:R-:W-:Y:S01]  /*67f0*/  FMUL.FTZ R29, R29, R8 ;  /* 0x000000081d1d7220 */ /* 0x000fe20000410000 */
[----:B------:R-:W-:Y:S01]  /*6800*/  SHF.R.U64 R164, R164, 0x3, RZ ;  /* 0x00000003a4a47819 */ /* 0x000fe200000012ff */
[----:B------:R-:W-:Y:S01]  /*6810*/  @P2 FMUL.FTZ R65, R65, 0.69314718246459960938 ;  /* 0x3f31721841412820 */ /* 0x000fe20000410000 */
[----:B------:R-:W-:Y:S01]  /*6820*/  LOP3.LUT R14, R15, R16, RZ, 0x3c, !PT ;  /* 0x000000100f0e7212 */ /* 0x000fe200078e3cff */
[-C--:B------:R-:W-:Y:S01]  /*6830*/  FMUL.FTZ R31, R31, R4.reuse ;  /* 0x000000041f1f7220 */ /* 0x080fe20000410000 */
[----:B------:R-:W-:Y:S01]  /*6840*/  SHF.R.U64 R170, R170, 0x3, RZ ;  /* 0x00000003aaaa7819 */ /* 0x000fe200000012ff */
[----:B------:R-:W-:Y:S01]  /*6850*/  FMUL.FTZ R30, R30, R4 ;  /* 0x000000041e1e7220 */ /* 0x000fe20000410000 */
[----:B------:R-:W-:Y:S01]  /*6860*/  IADD3 R152, R200, UR34, RZ ;  /* 0x00000022c8987c10 */ /* 0x000fe2000fffe0ff */
[----:B------:R3:W-:Y:S06]  /*6870*/  BAR.ARV R6, 0x100 ;  /* 0x000400060000751d */ /* 0x0007ec0000002000 */
[-C--:B------:R-:W-:Y:S01]  /*6880*/  IADD3.X R11, RZ, R17.reuse, RZ, P4, !PT ;  /* 0x00000011ff0b7210 */ /* 0x080fe200027fe4ff */
[-C--:B------:R-:W-:Y:S01]  /*6890*/  FMUL.FTZ R45, R45, R8.reuse ;  /* 0x000000082d2d7220 */ /* 0x080fe20000410000 */
[----:B------:R-:W-:Y:S06]  /*68a0*/  BAR.ARV 0x8, 0x120 ;  /* 0x0204800000007b1d */ /* 0x000fec0000002000 */
[----:B------:R-:W-:Y:S01]  /*68b0*/  MOV R15, R17 ;  /* 0x00000011000f7202 */ /* 0x000fe20000000f00 */
[----:B---3--:R-:W-:Y:S01]  /*68c0*/  VIADD R6, R152, 0x8 ;  /* 0x0000000898067836 */ /* 0x008fe20000000000 */
[----:B------:R-:W-:Y:S01]  /*68d0*/  BAR.SYNC.DEFER_BLOCKING 0x1, 0x100 ;  /* 0x0044000000007b1d */ /* 0x000fe20000010000 */
[----:B------:R-:W-:Y:S01]  /*68e0*/  LOP3.LUT R12, R12, R13, RZ, 0x3c, !PT ;  /* 0x0000000d0c0c7212 */ /* 0x000fe200078e3cff */
[--C-:B------:R-:W-:Y:S01]  /*68f0*/  IMAD.X R13, RZ, RZ, R17.reuse, P6 ;  /* 0x000000ffff0d7224 */ /* 0x100fe200030e0611 */
[----:B------:R-:W-:Y:S01]  /*6900*/  LOP3.LUT R156, R156, R157, RZ, 0x3c, !PT ;  /* 0x0000009d9c9c7212 */ /* 0x000fe200078e3cff */
[----:B------:R-:W-:Y:S01]  /*6910*/  FMUL.FTZ R44, R44, R8 ;  /* 0x000000082c2c7220 */ /* 0x000fe20000410000 */
[----:B------:R-:W-:Y:S01]  /*6920*/  LOP3.LUT R164, R164, R165, RZ, 0x3c, !PT ;  /* 0x000000a5a4a47212 */ /* 0x000fe200078e3cff */
[--C-:B------:R-:W-:Y:S01]  /*6930*/  IMAD.X R165, RZ, RZ, R17.reuse, P1 ;  /* 0x000000ffffa57224 */ /* 0x100fe200008e0611 */
[----:B------:R-:W-:Y:S01]  /*6940*/  LOP3.LUT R170, R170, R171, RZ, 0x3c, !PT ;  /* 0x000000abaaaa7212 */ /* 0x000fe200078e3cff */
[----:B------:R-:W-:Y:S01]  /*6950*/  IMAD.X R171, RZ, RZ, R17, P0 ;  /* 0x000000ffffab7224 */ /* 0x000fe200000e0611 */
[----:B------:R-:W-:Y:S01]  /*6960*/  MOV R160, R160 ;  /* 0x000000a000a07202 */ /* 0x000fe20000000f00 */
[-C--:B------:R-:W-:Y:S01]  /*6970*/  FMUL.FTZ R53, R53, R8.reuse ;  /* 0x0000000835357220 */ /* 0x080fe20000410000 */
[----:B------:R-:W-:Y:S01]  /*6980*/  IADD3.X R157, RZ, R17, RZ, P5, !PT ;  /* 0x00000011ff9d7210 */ /* 0x000fe20002ffe4ff */
[----:B------:R-:W-:Y:S01]  /*6990*/  FMUL.FTZ R52, R52, R8 ;  /* 0x0000000834347220 */ /* 0x000fe20000410000 */
[----:B------:R-:W-:Y:S01]  /*69a0*/  MOV R14, R14 ;  /* 0x0000000e000e7202 */ /* 0x000fe20000000f00 */
[----:B------:R-:W-:Y:S01]  /*69b0*/  FMUL.FTZ R15, R40, R8 ;  /* 0x00000008280f7220 */ /* 0x000fe20000410000 */
[----:B------:R-:W-:Y:S01]  /*69c0*/  MOV R161, R10 ;  /* 0x0000000a00a17202 */ /* 0x000fe20000000f00 */
[-C--:B------:R-:W-:Y:S01]  /*69d0*/  FMUL.FTZ R11, R33, R8.reuse ;  /* 0x00000008210b7220 */ /* 0x080fe20000410000 */
[----:B------:R-:W-:Y:S01]  /*69e0*/  LOP3.LUT P0, RZ, R2, 0x3, RZ, 0xc0, !PT ;  /* 0x0000000302ff7812 */ /* 0x000fe2000780c0ff */
[----:B------:R-:W-:Y:S01]  /*69f0*/  FMUL.FTZ R33, R72, R8 ;  /* 0x0000000848217220 */ /* 0x000fe20000410000 */
[----:B------:R-:W-:Y:S01]  /*6a00*/  MOV R40, UR27 ;  /* 0x0000001b00287c02 */ /* 0x000fe20008000f00 */
[----:B------:R-:W-:Y:S01]  /*6a10*/  FMUL.FTZ R72, R26, R4 ;  /* 0x000000041a487220 */ /* 0x000fe20000410000 */
[----:B------:R-:W-:Y:S01]  /*6a20*/  IADD3 R181, P4, R16, 0x8040, RZ ;  /* 0x0000804010b57810 */ /* 0x000fe20007f9e0ff */
[----:B-----5:R-:W-:Y:S01]  /*6a30*/  @P2 FMUL.FTZ R26, R167, 0.69314718246459960938 ;  /* 0x3f317218a71a2820 */ /* 0x020fe20000410000 */
        /* <DEDUP_REMOVED lines=9> */
[-C--:B------:R-:W-:Y:S01]  /*6ad0*/  FMUL.FTZ R6, R37, R8.reuse ;  /* 0x0000000825067220 */ /* 0x080fe20000410000 */
[----:B------:R-:W-:Y:S01]  /*6ae0*/  IADD3 R177, P6, R16, 0xc000, RZ ;  /* 0x0000c00010b17810 */ /* 0x000fe20007fde0ff */
[-C--:B------:R-:W-:Y:S01]  /*6af0*/  FMUL.FTZ R165, R36, R8.reuse ;  /* 0x0000000824a57220 */ /* 0x080fe20000410000 */
        /* <DEDUP_REMOVED lines=47> */
[----:B------:R-:W-:Y:S01]  /*6df0*/  MOV R48, 0xff800000 ;  /* 0xff80000000307802 */ /* 0x000fe20000000f00 */
[----:B------:R-:W-:Y:S01]  /*6e00*/  @P3 FMUL.FTZ R40, R40, 0.69314718246459960938 ;  /* 0x3f31721828283820 */ /* 0x000fe20000410000 */
[----:B-1----:R-:W-:Y:S01]  /*6e10*/  @P3 FMUL.FTZ R9, R168, 0.69314718246459960938 ;  /* 0x3f317218a8093820 */ /* 0x002fe20000410000 */
[----:B------:R-:W-:Y:S01]  /*6e20*/  F2FP.F16.F32.PACK_AB R24, R25, R24 ;  /* 0x000000181918723e */ /* 0x000fe200000000ff */
[----:B------:R-:W-:Y:S01]  /*6e30*/  IMAD.U32 R8, RZ, RZ, UR4 ;  /* 0x00000004ff087e24 */ /* 0x000fe2000f8e00ff */
[----:B------:R-:W-:Y:S01]  /*6e40*/  LOP3.LUT R180, R181, 0x380, RZ, 0xc0, !PT ;  /* 0x00000380b5b47812 */ /* 0x000fe200078ec0ff */
[-C--:B------:R-:W-:Y:S01]  /*6e50*/  FMUL.FTZ R35, R35, R4.reuse ;  /* 0x0000000423237220 */ /* 0x080fe20000410000 */
[-C--:B------:R-:W-:Y:S01]  /*6e60*/  FMUL.FTZ R34, R34, R4.reuse ;  /* 0x0000000422227220 */ /* 0x080fe20000410000 */
[-C--:B------:R-:W-:Y:S01]  /*6e70*/  FMUL.FTZ R39, R39, R4.reuse ;  /* 0x0000000427277220 */ /* 0x080fe20000410000 */
[----:B------:R-:W-:Y:S01]  /*6e80*/  FMUL.FTZ R38, R38, R4 ;  /* 0x0000000426267220 */ /* 0x000fe20000410000 */
[----:B------:R-:W-:Y:S01]  /*6e90*/  @P2 FFMA.FTZ R48, R65, R7, R26 ;  /* 0x0000000741302223 */ /* 0x000fe2000001001a */
[----:B------:R-:W-:Y:S01]  /*6ea0*/  F2FP.F16.F32.PACK_AB R25, R27, R72 ;  /* 0x000000481b19723e */ /* 0x000fe200000000ff */
[-C--:B------:R-:W-:Y:S01]  /*6eb0*/  FMUL.FTZ R43, R43, R4.reuse ;  /* 0x000000042b2b7220 */ /* 0x080fe20000410000 */
[-C--:B------:R-:W-:Y:S01]  /*6ec0*/  FMUL.FTZ R42, R42, R4.reuse ;  /* 0x000000042a2a7220 */ /* 0x080fe20000410000 */
[-C--:B------:R-:W-:Y:S01]  /*6ed0*/  FMUL.FTZ R47, R47, R4.reuse ;  /* 0x000000042f2f7220 */ /* 0x080fe20000410000 */
[----:B------:R-:W-:Y:S01]  /*6ee0*/  FMUL.FTZ R46, R46, R4 ;  /* 0x000000042e2e7220 */ /* 0x000fe20000410000 */
[----:B------:R-:W-:Y:S01]  /*6ef0*/  F2FP.F16.F32.PACK_AB R26, R29, R166 ;  /* 0x000000a61d1a723e */ /* 0x000fe200000000ff */
[----:B------:R-:W-:Y:S01]  /*6f00*/  IMAD.MOV.U32 R64, RZ, RZ, -0x800000 ;  /* 0xff800000ff407424 */ /* 0x000fe200078e00ff */
[----:B------:R-:W-:Y:S01]  /*6f10*/  F2FP.F16.F32.PACK_AB R27, R31, R30 ;  /* 0x0000001e1f1b723e */ /* 0x000fe200000000ff */
[-C--:B------:R-:W-:Y:S01]  /*6f20*/  FMUL.FTZ R51, R51, R4.reuse ;  /* 0x0000000433337220 */ /* 0x080fe20000410000 */
[----:B------:R-:W-:Y:S01]  /*6f30*/  LOP3.LUT R176, R177, 0x380, RZ, 0xc0, !PT ;  /* 0x00000380b1b07812 */ /* 0x000fe200078ec0ff */
        /* <DEDUP_REMOVED lines=8> */
[----:B------:R-:W-:Y:S01]  /*6fc0*/  @P3 FFMA.FTZ R64, R40, R5, R9 ;  /* 0x0000000528403223 */ /* 0x000fe20000010009 */
[----:B------:R-:W-:Y:S01]  /*6fd0*/  SHF.R.U64 R180, R180, 0x3, RZ ;  /* 0x00000003b4b47819 */ /* 0x000fe200000012ff */
        /* <DEDUP_REMOVED lines=44> */
[----:B------:R-:W-:Y:S01]  /*72a0*/  IMAD.MOV.U32 R40, RZ, RZ, R8 ;  /* 0x000000ffff287224 */ /* 0x000fe200078e0008 */
[----:B------:R-:W-:Y:S01]  /*72b0*/  F2FP.F16.F32.PACK_AB R4, R11, R164 ;  /* 0x000000a40b04723e */ /* 0x000fe200000000ff */
[----:B------:R1:W-:Y:S01]  /*72c0*/  STSM.16.M88.4 [R14], R24 ;  /* 0x000000180e007844 */ /* 0x0003e20000000200 */
[----:B------:R-:W-:Y:S01]  /*72d0*/  F2FP.F16.F32.PACK_AB R5, R35, R34 ;  /* 0x000000222305723e */ /* 0x000fe200000000ff */
[----:B------:R-:W-:Y:S01]  /*72e0*/  UIADD3 UR4, UR5, UR6, URZ ;  /* 0x0000000605047290 */ /* 0x000fe2000fffe03f */
[----:B------:R-:W-:-:S02]  /*72f0*/  F2FP.F16.F32.PACK_AB R6, R6, R165 ;  /* 0x000000a50606723e */ /* 0x000fc400000000ff */
[----:B------:R-:W-:Y:S02]  /*7300*/  F2FP.F16.F32.PACK_AB R7, R39, R38 ;  /* 0x000000262707723e */ /* 0x000fe400000000ff */
[----:B------:R-:W-:Y:S02]  /*7310*/  F2FP.F16.F32.PACK_AB R8, R10, R15 ;  /* 0x0000000f0a08723e */ /* 0x000fe400000000ff */
[----:B------:R-:W-:Y:S01]  /*7320*/  SHF.R.U64 R176, R176, 0x3, RZ ;  /* 0x00000003b0b07819 */ /* 0x000fe200000012ff */
[----:B------:R3:W-:Y:S01]  /*7330*/  STSM.16.M88.4 [R159], R4 ;  /* 0x000000049f007844 */ /* 0x0007e20000000200 */
[----:B------:R-:W-:Y:S02]  /*7340*/  F2FP.F16.F32.PACK_AB R9, R43, R42 ;  /* 0x0000002a2b09723e */ /* 0x000fe400000000ff */
[----:B------:R-:W-:Y:S01]  /*7350*/  F2FP.F16.F32.PACK_AB R10, R45, R44 ;  /* 0x0000002c2d0a723e */ /* 0x000fe200000000ff */
[----:B------:R-:W4:Y:S01]  /*7360*/  LDC.64 R42, c[0x0][0xc78] ;  /* 0x00031e00ff2a7b82 */ /* 0x000f220000000a00 */
[----:B------:R-:W-:-:S02]  /*7370*/  F2FP.F16.F32.PACK_AB R11, R47, R46 ;  /* 0x0000002e2f0b723e */ /* 0x000fc400000000ff */
[----:B------:R-:W-:Y:S02]  /*7380*/  F2FP.F16.F32.PACK_AB R12, R12, R13 ;  /* 0x0000000d0c0c723e */ /* 0x000fe400000000ff */
[----:B------:R-:W-:Y:S01]  /*7390*/  SHF.R.U64 R174, R174, 0x3, RZ ;  /* 0x00000003aeae7819 */ /* 0x000fe200000012ff */
[----:B------:R5:W-:Y:S01]  /*73a0*/  STSM.16.M88.4 [R160], R8 ;  /* 0x00000008a0007844 */ /* 0x000be20000000200 */
[----:B------:R-:W-:Y:S02]  /*73b0*/  F2FP.F16.F32.PACK_AB R13, R51, R50 ;  /* 0x00000032330d723e */ /* 0x000fe400000000ff */
[----:B-1----:R-:W-:Y:S02]  /*73c0*/  F2FP.F16.F32.PACK_AB R14, R53, R52 ;  /* 0x00000034350e723e */ /* 0x002fe400000000ff */
[----:B------:R-:W-:Y:S02]  /*73d0*/  F2FP.F16.F32.PACK_AB R15, R55, R54 ;  /* 0x00000036370f723e */ /* 0x000fe400000000ff */
[----:B------:R-:W-:Y:S01]  /*73e0*/  LOP3.LUT R180, R180, R181, RZ, 0x3c, !PT ;  /* 0x000000b5b4b47212 */ /* 0x000fe200078e3cff */
[----:B------:R-:W-:Y:S01]  /*73f0*/  IMAD.X R181, RZ, RZ, R17, P4 ;  /* 0x000000ffffb57224 */ /* 0x000fe200020e0611 */
[----:B------:R-:W-:Y:S01]  /*7400*/  F2FP.F16.F32.PACK_AB R24, R57, R56 ;  /* 0x000000383918723e */ /* 0x000fe200000000ff */
[----:B------:R-:W-:Y:S01]  /*7410*/  STSM.16.M88.4 [R161], R12 ;  /* 0x0000000ca1007844 */ /* 0x000fe20000000200 */
        /* <DEDUP_REMOVED lines=9> */
[----:B------:R-:W-:Y:S01]  /*74b0*/  LOP3.LUT R176, R176, R177, RZ, 0x3c, !PT ;  /* 0x000000b1b0b07212 */ /* 0x000fe200078e3cff */
[----:B------:R-:W-:Y:S01]  /*74c0*/  IMAD.X R177, RZ, RZ, R17, P6 ;  /* 0x000000ffffb17224 */ /* 0x000fe200030e0611 */
[----:B------:R-:W-:Y:S01]  /*74d0*/  F2FP.F16.F32.PACK_AB R33, R75, R74 ;  /* 0x0000004a4b21723e */ /* 0x000fe200000000ff */
[----:B------:R-:W-:Y:S01]  /*74e0*/  STSM.16.M88.4 [R163], R28 ;  /* 0x0000001ca3007844 */ /* 0x000fe20000000200 */
[----:B------:R-:W-:Y:S02]  /*74f0*/  F2FP.F16.F32.PACK_AB R34, R77, R76 ;  /* 0x0000004c4d22723e */ /* 0x000fe400000000ff */
[----:B------:R-:W-:Y:S02]  /*7500*/  F2FP.F16.F32.PACK_AB R35, R79, R78 ;  /* 0x0000004e4f23723e */ /* 0x000fe400000000ff */
[----:B------:R-:W-:-:S02]  /*7510*/  F2FP.F16.F32.PACK_AB R36, R36, R37 ;  /* 0x000000252424723e */ /* 0x000fc400000000ff */
[----:B------:R-:W-:Y:S01]  /*7520*/  LOP3.LUT R174, R174, R175, RZ, 0x3c, !PT ;  /* 0x000000afaeae7212 */ /* 0x000fe200078e3cff */
[----:B------:R-:W-:Y:S01]  /*7530*/  IMAD.X R175, RZ, RZ, R17, P5 ;  /* 0x000000ffffaf7224 */ /* 0x000fe200028e0611 */
[----:B------:R-:W-:Y:S01]  /*7540*/  MOV R155, R20 ;  /* 0x00000014009b7202 */ /* 0x000fe20000000f00 */
[----:B------:R-:W-:Y:S01]  /*7550*/  STSM.16.M88.4 [R156], R32 ;  /* 0x000000209c007844 */ /* 0x000fe20000000200 */
[----:B------:R-:W-:Y:S02]  /*7560*/  F2FP.F16.F32.PACK_AB R37, R83, R82 ;  /* 0x000000525325723e */ /* 0x000fe400000000ff */
[----:B------:R-:W-:Y:S02]  /*7570*/  F2FP.F16.F32.PACK_AB R38, R85, R84 ;  /* 0x000000545526723e */ /* 0x000fe400000000ff */
[----:B------:R-:W-:Y:S02]  /*7580*/  F2FP.F16.F32.PACK_AB R39, R87, R86 ;  /* 0x000000565727723e */ /* 0x000fe400000000ff */
[----:B---3--:R-:W-:-:S02]  /*7590*/  F2FP.F16.F32.PACK_AB R4, R89, R88 ;  /* 0x000000585904723e */ /* 0x008fc400000000ff */
[----:B------:R-:W-:Y:S01]  /*75a0*/  F2FP.F16.F32.PACK_AB R5, R91, R90 ;  /* 0x0000005a5b05723e */ /* 0x000fe200000000ff */
[----:B------:R-:W-:Y:S01]  /*75b0*/  STSM.16.M88.4 [R155], R36 ;  /* 0x000000249b007844 */ /* 0x000fe20000000200 */
[----:B------:R-:W-:Y:S02]  /*75c0*/  F2FP.F16.F32.PACK_AB R6, R93, R92 ;  /* 0x0000005c5d06723e */ /* 0x000fe400000000ff */
[----:B------:R-:W-:Y:S02]  /*75d0*/  F2FP.F16.F32.PACK_AB R7, R95, R94 ;  /* 0x0000005e5f07723e */ /* 0x000fe400000000ff */
[----:B------:R-:W-:Y:S02]  /*75e0*/  F2FP.F16.F32.PACK_AB R104, R105, R104 ;  /* 0x000000686968723e */ /* 0x000fe400000000ff */
[----:B-----5:R-:W-:Y:S01]  /*75f0*/  F2FP.F16.F32.PACK_AB R8, R97, R96 ;  /* 0x000000606108723e */ /* 0x020fe200000000ff */
[----:B------:R1:W-:Y:S01]  /*7600*/  STSM.16.M88.4 [R158], R4 ;  /* 0x000000049e007844 */ /* 0x0003e20000000200 */
[----:B------:R-:W-:-:S02]  /*7610*/  F2FP.F16.F32.PACK_AB R9, R99, R98 ;  /* 0x000000626309723e */ /* 0x000fc400000000ff */
[----:B------:R-:W-:Y:S01]  /*7620*/  F2FP.F16.F32.PACK_AB R10, R101, R100 ;  /* 0x00000064650a723e */ /* 0x000fe200000000ff */
[----:B------:R-:W3:Y:S01]  /*7630*/  SHFL.IDX PT, R6, R22, RZ, 0x1f ;  /* 0x00001fff16067589 */ /* 0x000ee200000e0000 */
        /* <DEDUP_REMOVED lines=34> */
[----:B------:R-:W-:Y:S02]  /*7860*/  F2FP.F16.F32.PACK_AB R146, R149, R148 ;  /* 0x000000949592723e */ /* 0x000fe400000000ff */
[----:B------:R-:W-:-:S02]  /*7870*/  F2FP.F16.F32.PACK_AB R147, R151, R150 ;  /* 0x000000969793723e */ /* 0x000fc400000000ff */
[----:B------:R-:W-:Y:S01]  /*7880*/  MOV R41, UR4 ;  /* 0x0000000400297c02 */ /* 0x000fe20008000f00 */
[----:B------:R-:W-:Y:S01]  /*7890*/  USHF.R.S32.HI UR4, URZ, 0x1f, UR36 ;  /* 0x0000001f3f047899 */ /* 0x000fe20008011424 */
[----:B------:R-:W-:Y:S01]  /*78a0*/  ISETP.GE.OR P0, PT, R152, UR7, P0 ;  /* 0x0000000798007c0c */ /* 0x000fe20008706670 */
[----:B------:R2:W-:Y:S01]  /*78b0*/  STSM.16.M88.4 [R3], R144 ;  /* 0x0000009003007844 */ /* 0x0005e20000000200 */
[----:B-1----:R-:W-:Y:S01]  /*78c0*/  SHF.R.S32.HI R5, RZ, 0x1f, R152 ;  /* 0x0000001fff057819 */ /* 0x002fe20000011498 */
[C---:B----4-:R-:W-:Y:S01]  /*78d0*/  IMAD.WIDE.U32 R40, R42.reuse, UR36, R40 ;  /* 0x000000242a287c25 */ /* 0x050fe2000f8e0028 */
[----:B------:R-:W-:Y:S01]  /*78e0*/  @!PT LDS RZ, [RZ] ;  /* 0x00000000fffff984 */ /* 0x000fe20000000800 */
[----:B------:R-:W-:Y:S01]  /*78f0*/  @!PT LDS RZ, [RZ] ;  /* 0x00000000fffff984 */ /* 0x000fe20000000800 */
[----:B------:R-:W-:Y:S01]  /*7900*/  @!PT LDS RZ, [RZ] ;  /* 0x00000000fffff984 */ /* 0x000fe20000000800 */
[----:B------:R1:W-:Y:S06]  /*7910*/  MEMBAR.ALL.CTA ;  /* 0x0000000000007992 */ /* 0x0003ec0000008000 */
[----:B-1----:R-:W1:Y:S01]  /*7920*/  FENCE.VIEW.ASYNC.S ;  /* 0x00000000000073c6 */ /* 0x002e620000000000 */
[----:B------:R-:W-:Y:S01]  /*7930*/  IMAD R12, R42, UR4, RZ ;  /* 0x000000042a0c7c24 */ /* 0x000fe2000f8e02ff */
[----:B-1----:R-:W-:Y:S06]  /*7940*/  BAR.ARV 0x1, 0x120 ;  /* 0x0044800000007b1d */ /* 0x002fec0000002000 */
[----:B------:R-:W-:Y:S01]  /*7950*/  IMAD R12, R43, UR36, R12 ;  /* 0x000000242b0c7c24 */ /* 0x000fe2000f8e020c */
[----:B------:R-:W-:Y:S01]  /*7960*/  IADD3 R152, P2, R152, R40, RZ ;  /* 0x0000002898987210 */ /* 0x000fe20007f5e0ff */
[----:B------:R-:W-:-:S03]  /*7970*/  ULDC.64 UR4, c[0x0][0xc40] ;  /* 0x0003100000047ab9 */ /* 0x000fc60000000a00 */
[----:B------:R-:W-:Y:S02]  /*7980*/  IADD3.X R5, R5, R41, R12, P2, !PT ;  /* 0x0000002905057210 */ /* 0x000fe400017fe40c */
[C---:B------:R-:W-:Y:S01]  /*7990*/  LEA R4, P2, R152.reuse, UR4, 0x2 ;  /* 0x0000000498047c11 */ /* 0x040fe2000f8410ff */
[----:B------:R-:W-:Y:S02]  /*79a0*/  ULDC UR4, c[0x0][0xc] ;  /* 0x0000030000047ab9 */ /* 0x000fe40000000800 */
[----:B------:R-:W-:Y:S01]  /*79b0*/  UIADD3 UR43, UR4, UR43, URZ ;  /* 0x0000002b042b7290 */ /* 0x000fe2000fffe03f */
[----:B------:R-:W-:-:S05]  /*79c0*/  LEA.HI.X R5, R152, UR5, R5, 0x2, P2 ;  /* 0x0000000598057c11 */ /* 0x000fca00090f1405 */
[----:B------:R2:W-:Y:S04]  /*79d0*/  @!P1 STG.E desc[UR48][R4.64+0x20], R48 ;  /* 0x0000203004009986 */ /* 0x0005e8000c101930 */
[----:B------:R2:W-:Y:S01]  /*79e0*/  @!P0 STG.E desc[UR48][R4.64], R64 ;  /* 0x0000004004008986 */ /* 0x0005e2000c101930 */
[----:B---3--:R-:W-:-:S13]  /*79f0*/  ISETP.NE.AND P0, PT, R6, 0x7, PT ;  /* 0x000000070600780c */ /* 0x008fda0003f05270 */
[----:B--2---:R-:W-:Y:S05]  /*7a00*/  @P0 BRA `(.L_x_7361) ;  /* 0x00000000007c0947 */ /* 0x004fea0003800000 */
        /* <DEDUP_REMOVED lines=30> */
.L_x_7362:
[----:B------:R-:W-:Y:S05]  /*7bf0*/  BSYNC B0 ;  /* 0x0000000000007941 */ /* 0x000fea0003800000 */
.L_x_7361:
        /* <DEDUP_REMOVED lines=10> */
.L_x_7338:
[----:B------:R-:W-:-:S08]  /*7ca0*/  NOP ;  /* 0x0000000000007918 */ /* 0x000fd00000000000 */
[----:B------:R-:W1:-:S00]  /*7cb0*/  USETMAXREG.DEALLOC.CTAPOOL 0x18 ;  /* 0x00000018000079c8 */ /* 0x000e4000080e0500 */
[----:B-1----:R-:W-:-:S06]  /*7cc0*/  LOP3.LUT R0, R0, 0x3, RZ, 0xc0, !PT ;  /* 0x0000000300007812 */ /* 0x002fcc00078ec0ff */
[----:B------:R-:W1:Y:S02]  /*7cd0*/  SHFL.IDX PT, R0, R0, RZ, 0x1f ;  /* 0x00001fff00007589 */ /* 0x000e6400000e0000 */
[----:B-1----:R-:W-:-:S13]  /*7ce0*/  ISETP.NE.AND P0, PT, R0, RZ, PT ;  /* 0x000000ff0000720c */ /* 0x002fda0003f05270 */
[----:B------:R-:W-:Y:S05]  /*7cf0*/  @P0 EXIT ;  /* 0x000000000000094d */ /* 0x000fea0003800000 */
        /* <DEDUP_REMOVED lines=14> */
.L_x_7408:
        /* <DEDUP_REMOVED lines=14> */
[----:B--2---:R-:W-:-:S04]  /*7ec0*/  @P0 IMAD.HI.U32 R0, R2, R0, RZ ;  /* 0x0000000002000227 */ /* 0x004fc800078e00ff */
[----:B------:R-:W-:Y:S01]  /*7ed0*/  IMAD.MOV.U32 R4, RZ, RZ, R2 ;  /* 0x000000ffff047224 */ /* 0x000fe200078e0002 */
[----:B-1----:R-:W-:Y:S02]  /*7ee0*/  @P0 SHF.R.U32.HI R4, RZ, R3, R0 ;  /* 0x00000003ff040219 */ /* 0x002fe40000011600 */
[----:B------:R-:W1:Y:S02]  /*7ef0*/  LDC R0, c[0x0][0x2e0] ;  /* 0x0000b800ff007b82 */ /* 0x000e640000000800 */
[----:B------:R-:W-:Y:S01]  /*7f00*/  MOV R18, R4 ;  /* 0x0000000400127202 */ /* 0x000fe20000000f00 */
[----:B------:R2:W-:Y:S05]  /*7f10*/  STL [R1+0x4], R4 ;  /* 0x0000040401007387 */ /* 0x0005ea0000100800 */
        /* <DEDUP_REMOVED lines=9> */
[----:B------:R-:W-:Y:S02]  /*7fb0*/  VIADD R3, R6, 0x1c400 ;  /* 0x0001c40006037836 */ /* 0x000fe40000000000 */
[----:B------:R-:W-:Y:S01]  /*7fc0*/  IMAD.HI R2, R0, 0x2aaaaaab, RZ ;  /* 0x2aaaaaab00027827 */ /* 0x000fe200078e02ff */
[----:B------:R-:W-:Y:S02]  /*7fd0*/  IADD3 R0, -R18, RZ, RZ ;  /* 0x000000ff12007210 */ /* 0x000fe40007ffe1ff */
        /* <DEDUP_REMOVED lines=22> */
.L_x_7365:
        /* <DEDUP_REMOVED lines=20> */
.L_x_7367:
        /* <DEDUP_REMOVED lines=16> */
.L_x_7366:
        /* <DEDUP_REMOVED lines=27> */
[----:B---3--:R-:W-:-:S04]  /*8530*/  IMAD R8, R8, UR4, R4 ;  /* 0x0000000408087c24 */ /* 0x008fc8000f8e0204 */
[----:B-1----:R-:W-:-:S07]  /*8540*/  IMAD.SHL.U32 R8, R8, 0x80, RZ ;  /* 0x0000008008087824 */ /* 0x002fce00078e00ff */
.L_x_7368:
        /* <DEDUP_REMOVED lines=17> */
.L_x_7425:
[----:B------:R-:W2:Y:S01]  /*8660*/  LDL R5, [R1+0x8] ;  /* 0x0000080001057983 */ /* 0x000ea20000100800 */
[----:B------:R-:W-:Y:S01]  /*8670*/  UMOV UR4, 0xffffffff ;  /* 0xffffffff00047882 */ /* 0x000fe20000000000 */
[----:B------:R-:W-:Y:S02]  /*8680*/  SHF.R.S32.HI R7, RZ, 0x1f, R6 ;  /* 0x0000001fff077819 */ /* 0x000fe40000011406 */
[----:B--2---:R-:W-:Y:S01]  /*8690*/  IADD3 R9, R5, -0x1, RZ ;  /* 0xffffffff05097810 */ /* 0x004fe20007ffe0ff */
[----:B------:R-:W-:Y:S06]  /*86a0*/  BRA.DIV UR4, `(.L_x_7370) ;  /* 0x0000002604f47947 */ /* 0x000fec000b800000 */
[----:B------:R-:W-:-:S13]  /*86b0*/  ELECT P6, URZ, PT ;  /* 0x00000000003f782f */ /* 0x000fda00038c0000 */
.L_x_7428:
        /* <DEDUP_REMOVED lines=22> */
.L_x_7372:
[----:B--2---:R-:W2:Y:S01]  /*8820*/  S2R R10, SR_CgaCtaId ;  /* 0x00000000000a7919 */ /* 0x004ea20000008800 */
[----:B------:R-:W-:-:S04]  /*8830*/  MOV R5, 0x400 ;  /* 0x0000040000057802 */ /* 0x000fc80000000f00 */
[----:B--2---:R-:W-:Y:S02]  /*8840*/  LEA R5, R10, R5, 0x18 ;  /* 0x000000050a057211 */ /* 0x004fe400078ec0ff */
[----:B------:R-:W-:-:S03]  /*8850*/  SHF.L.U32 R10, R17, 0x1f, RZ ;  /* 0x0000001f110a7819 */ /* 0x000fc600000006ff */
[----:B------:R-:W-:-:S04]  /*8860*/  IMAD R5, R16, 0x8, R5 ;  /* 0x0000000810057824 */ /* 0x000fc800078e0205 */
[----:B------:R-:W2:Y:S02]  /*8870*/  SYNCS.PHASECHK.TRANS64.TRYWAIT P1, [R5+URZ+0x32440], R10 ;  /* 0x0324400a050075a7 */ /* 0x000ea4000802017f */
[----:B--2---:R-:W-:Y:S05]  /*8880*/  @!P1 BRA `(.L_x_7373) ;  /* 0x00000024009c9947 */ /* 0x004fea0003800000 */
.L_x_7429:
[----:B------:R-:W3:Y:S02]  /*8890*/  S2R R11, SR_TID.X ;  /* 0x00000000000b7919 */ /* 0x000ee40000002100 */
[----:B---3--:R-:W-:-:S04]  /*88a0*/  LOP3.LUT R11, R11, 0x7f, RZ, 0xc0, !PT ;  /* 0x0000007f0b0b7812 */ /* 0x008fc800078ec0ff */
[----:B------:R-:W-:-:S13]  /*88b0*/  ISETP.NE.AND P1, PT, R11, RZ, PT ;  /* 0x000000ff0b00720c */ /* 0x000fda0003f25270 */
        /* <DEDUP_REMOVED lines=8> */
.L_x_7374:
        /* <DEDUP_REMOVED lines=20> */
.L_x_7371:
        /* <DEDUP_REMOVED lines=19> */
[----:B------:R-:W-:-:S02]  /*8bb0*/  UIADD3.X UR7, URZ, UR51, URZ, UP0, !UPT ;  /* 0x000000333f077290 */ /* 0x000fc400087fe43f */
[----:B------:R-:W-:Y:S02]  /*8bc0*/  UIADD3 UR8, UR16, 0x18400, URZ ;  /* 0x0001840010087890 */ /* 0x000fe4000fffe03f */
[----:B------:R-:W-:Y:S02]  /*8bd0*/  UIADD3 UR9, UR16, 0x32400, URZ ;  /* 0x0003240010097890 */ /* 0x000fe4000fffe03f */
[----:B------:R-:W-:Y:S01]  /*8be0*/  UIADD3 UR40, UR16, 0x22400, URZ ;  /* 0x0002240010287890 */ /* 0x000fe2000fffe03f */
[----:B--2---:R-:W-:Y:S01]  /*8bf0*/  IMAD.MOV.U32 R5, RZ, RZ, 0x10000 ;  /* 0x00010000ff057424 */ /* 0x004fe200078e00ff */
[----:B------:R-:W-:Y:S02]  /*8c00*/  UIADD3 UR41, UR16, 0x32410, URZ ;  /* 0x0003241010297890 */ /* 0x000fe4000fffe03f */
[----:B------:R-:W-:Y:S02]  /*8c10*/  UIADD3 UR32, UR16, 0x26400, URZ ;  /* 0x0002640010207890 */ /* 0x000fe4000fffe03f */
[----:B------:R-:W-:-:S02]  /*8c20*/  UIADD3 UR24, UR16, 0x2a400, URZ ;  /* 0x0002a40010187890 */ /* 0x000fc4000fffe03f */
[----:B------:R-:W-:Y:S01]  /*8c30*/  UIADD3 UR16, UR16, 0x2e400, URZ ;  /* 0x0002e40010107890 */ /* 0x000fe2000fffe03f */
[----:B------:R-:W-:Y:S01]  /*8c40*/  UMOV UR10, URZ ;  /* 0x0000003f000a7c82 */ /* 0x000fe20008000000 */
[----:B------:R-:W-:Y:S01]  /*8c50*/  UMOV UR43, UR11 ;  /* 0x0000000b002b7c82 */ /* 0x000fe20008000000 */
[----:B------:R2:W-:Y:S01]  /*8c60*/  UTMALDG.4D [UR8], [UR4], desc[UR14] ;  /* 0x00000e08040075b4 */ /* 0x0005e20008019000 */
[----:B------:R-:W-:Y:S01]  /*8c70*/  UMOV UR44, UR12 ;  /* 0x0000000c002c7c82 */ /* 0x000fe20008000000 */
[----:B------:R-:W-:Y:S01]  /*8c80*/  UMOV UR45, UR13 ;  /* 0x0000000d002d7c82 */ /* 0x000fe20008000000 */
[----:B------:R-:W-:Y:S01]  /*8c90*/  UMOV UR42, UR10 ;  /* 0x0000000a002a7c82 */ /* 0x000fe20008000000 */
[----:B------:R2:W-:Y:S01]  /*8ca0*/  SYNCS.ARRIVE.TRANS64 RZ, [R10+URZ+0x32410], R5 ;  /* 0x032410050aff79a7 */ /* 0x0005e2000800003f */
[----:B------:R-:W-:Y:S01]  /*8cb0*/  UMOV UR34, 0x40 ;  /* 0x0000004000227882 */ /* 0x000fe20000000000 */
[----:B------:R-:W-:Y:S01]  /*8cc0*/  UMOV UR35, UR11 ;  /* 0x0000000b00237c82 */ /* 0x000fe20008000000 */
[----:B------:R-:W-:Y:S01]  /*8cd0*/  UMOV UR36, UR12 ;  /* 0x0000000c00247c82 */ /* 0x000fe20008000000 */
[----:B------:R-:W-:Y:S01]  /*8ce0*/  UMOV UR37, UR13 ;  /* 0x0000000d00257c82 */ /* 0x000fe20008000000 */
[----:B------:R-:W-:Y:S01]  /*8cf0*/  UMOV UR33, UR41 ;  /* 0x0000002900217c82 */ /* 0x000fe20008000000 */
        /* <DEDUP_REMOVED lines=10> */
[----:B------:R2:W-:Y:S01]  /*8da0*/  UTMALDG.4D [UR32], [UR6], desc[UR14] ;  /* 0x00000e20060075b4 */ /* 0x0005e20008019000 */
[----:B------:R-:W-:Y:S01]  /*8db0*/  UMOV UR17, UR41 ;  /* 0x0000002900117c82 */ /* 0x000fe20008000000 */
[----:B------:R2:W-:Y:S01]  /*8dc0*/  UTMALDG.4D [UR24], [UR6], desc[UR14] ;  /* 0x00000e18060075b4 */ /* 0x0005e20008019000 */
[----:B------:R2:W-:Y:S02]  /*8dd0*/  UTMALDG.4D [UR16], [UR6], desc[UR14] ;  /* 0x00000e10060075b4 */ /* 0x0005e40008019000 */
[----:B--2---:R-:W-:Y:S01]  /*8de0*/  NOP ;  /* 0x0000000000007918 */ /* 0x004fe20000000000 */
.L_x_7376:
[----:B------:R-:W-:Y:S05]  /*8df0*/  BSYNC B0 ;  /* 0x0000000000007941 */ /* 0x000fea0003800000 */
.L_x_7375:
[----:B------:R-:W2:Y:S01]  /*8e00*/  LDL R5, [R1+0x18] ;  /* 0x0000180001057983 */ /* 0x000ea20000100800 */
[----:B------:R-:W-:Y:S01]  /*8e10*/  ULDC.64 UR38, c[0x0][0x408] ;  /* 0x0001020000267ab9 */ /* 0x000fe20000000a00 */
[----:B------:R-:W-:Y:S01]  /*8e20*/  BSSY B0, `(.L_x_7377) ;  /* 0x0000005000007945 */ /* 0x000fe20003800000 */
[----:B--2---:R-:W-:-:S04]  /*8e30*/  LOP3.LUT R5, R5, 0x1, RZ, 0xc, !PT ;  /* 0x0000000105057812 */ /* 0x004fc800078e0cff */
[----:B------:R-:W-:-:S04]  /*8e40*/  SHF.L.U32 R5, R5, 0x1f, RZ ;  /* 0x0000001f05057819 */ /* 0x000fc800000006ff */
[----:B------:R-:W2:Y:S02]  /*8e50*/  SYNCS.PHASECHK.TRANS64.TRYWAIT P1, [R10+URZ+0x32420], R5 ;  /* 0x032420050a0075a7 */ /* 0x000ea4000802017f */
[----:B--2---:R-:W-:Y:S05]  /*8e60*/  @!P1 BRA `(.L_x_7378) ;  /* 0x0000002000389947 */ /* 0x004fea0003800000 */
.L_x_7430:
[----:B------:R-:W-:Y:S05]  /*8e70*/  BSYNC B0 ;  /* 0x0000000000007941 */ /* 0x000fea0003800000 */
.L_x_7377:
        /* <DEDUP_REMOVED lines=12> */
.L_x_7431:
        /* <DEDUP_REMOVED lines=8> */
.L_x_7382:
        /* <DEDUP_REMOVED lines=20> */
[----:B---3--:R-:W-:-:S13]  /*9100*/  R2UR UR11, R10 ;  /* 0x000000000a0b72ca */ /* 0x008fda00000e0000 */
[----:B------:R-:W-:-:S09]  /*9110*/  UIMAD UR11, UR11, 0x60, URZ ;  /* 0x000000600b0b78a4 */ /* 0x000fd2000f8e023f */
        /* <DEDUP_REMOVED lines=13> */
.L_x_7380:
[----:B------:R-:W-:Y:S05]  /*91f0*/  BSYNC B0 ;  /* 0x0000000000007941 */ /* 0x000fea0003800000 */
.L_x_7379:
        /* <DEDUP_REMOVED lines=29> */
[--C-:B------:R-:W-:Y:S01]  /*93d0*/  SHF.R.S32.HI R5, RZ, 0x1f, R4.reuse ;  /* 0x0000001fff057819 */ /* 0x100fe20000011404 */
[----:B------:R-:W-:Y:S02]  /*93e0*/  IMAD R11, R7, UR4, RZ ;  /* 0x00000004070b7c24 */ /* 0x000fe4000f8e02ff */
[----:B------:R-:W-:-:S04]  /*93f0*/  IMAD.WIDE.U32 R4, R6, UR4, R4 ;  /* 0x0000000406047c25 */ /* 0x000fc8000f8e0004 */
[----:B------:R-:W-:Y:S01]  /*9400*/  IMAD R11, R6, UR5, R11 ;  /* 0x00000005060b7c24 */ /* 0x000fe2000f8e020b */
[----:B------:R-:W-:-:S03]  /*9410*/  LEA R2, P1, R4, R2, 0x2 ;  /* 0x0000000204027211 */ /* 0x000fc600078210ff */
[----:B------:R-:W-:-:S05]  /*9420*/  IMAD.IADD R11, R11, 0x1, R5 ;  /* 0x000000010b0b7824 */ /* 0x000fca00078e0205 */
[----:B------:R-:W-:-:S05]  /*9430*/  LEA.HI.X R3, R4, R3, R11, 0x2, P1 ;  /* 0x0000000304037211 */ /* 0x000fca00008f140b */
[----:B------:R2:W5:Y:S02]  /*9440*/  LDG.E R4, desc[UR48][R2.64] ;  /* 0x0000003002047981 */ /* 0x000564000c1e1900 */
.L_x_7387:
        /* <DEDUP_REMOVED lines=10> */
.L_x_7432:
        /* <DEDUP_REMOVED lines=8> */
.L_x_7389:
        /* <DEDUP_REMOVED lines=20> */
.L_x_7433:
        /* <DEDUP_REMOVED lines=8> */
.L_x_7391:
        /* <DEDUP_REMOVED lines=33> */
.L_x_7386:
[----:B------:R-:W-:Y:S05]  /*9940*/  BSYNC B0 ;  /* 0x0000000000007941 */ /* 0x000fea0003800000 */
.L_x_7385:
[----:B------:R-:W2:Y:S01]  /*9950*/  LDL.LU R3, [R1+0x8] ;  /* 0x0000080001037983 */ /* 0x000ea20000300800 */
[----:B------:R-:W-:-:S05]  /*9960*/  VIADD R16, R16, 0x1 ;  /* 0x0000000110107836 */ /* 0x000fca0000000000 */
[----:B------:R-:W-:-:S04]  /*9970*/  ISETP.NE.AND P1, PT, R16, 0x2, PT ;  /* 0x000000021000780c */ /* 0x000fc80003f25270 */
[----:B------:R-:W-:Y:S02]  /*9980*/  SEL R2, RZ, 0x1, P1 ;  /* 0x00000001ff027807 */ /* 0x000fe40000800000 */
[----:B------:R-:W-:Y:S02]  /*9990*/  SEL R16, R16, RZ, P1 ;  /* 0x000000ff10107207 */ /* 0x000fe40000800000 */
[----:B------:R-:W-:Y:S02]  /*99a0*/  LOP3.LUT R17, R17, R2, RZ, 0x3c, !PT ;  /* 0x0000000211117212 */ /* 0x000fe400078e3cff */
[----:B--2---:R-:W-:-:S07]  /*99b0*/  IADD3 R8, R3, -0x3, RZ ;  /* 0xfffffffd03087810 */ /* 0x004fce0007ffe0ff */
.L_x_7384:
[----:B------:R-:W-:Y:S01]  /*99c0*/  IMAD.MOV R10, RZ, RZ, -R10 ;  /* 0x000000ffff0a7224 */ /* 0x000fe200078e0a0a */
[----:B------:R-:W-:Y:S04]  /*99d0*/  BSSY B0, `(.L_x_7383) ;  /* 0x00000da000007945 */ /* 0x000fe80003800000 */
[----:B------:R-:W-:-:S13]  /*99e0*/  ISETP.NE.AND P1, PT, R9, R10, PT ;  /* 0x0000000a0900720c */ /* 0x000fda0003f25270 */
[----:B------:R-:W-:Y:S05]  /*99f0*/  @!P1 BRA `(.L_x_7392) ;  /* 0x0000000c005c9947 */ /* 0x000fea0003800000 */
.L_x_7407:
[----:B------:R-:W-:Y:S04]  /*9a00*/  BSSY B1, `(.L_x_7393) ;  /* 0x0000064000017945 */ /* 0x000fe80003800000 */
[----:B------:R-:W-:Y:S05]  /*9a10*/  @!P6 BRA `(.L_x_7394) ;  /* 0x000000040088e947 */ /* 0x000fea0003800000 */
[----:B-1----:R-:W-:Y:S01]  /*9a20*/  MOV R9, R8 ;  /* 0x0000000800097202 */ /* 0x002fe20000000f00 */
        /* <DEDUP_REMOVED lines=8> */
[----:B------:R-:W-:Y:S02]  /*9ab0*/  @P1 SHF.R.U32.HI R2, RZ, R3, R4 ;  /* 0x00000003ff021219 */ /* 0x000fe40000011604 */
[----:B------:R-:W1:Y:S02]  /*9ac0*/  LDC.64 R4, c[0x0][0x3f8] ;  /* 0x0000fe00ff047b82 */ /* 0x000e640000000a00 */
[--C-:B------:R-:W-:Y:S02]  /*9ad0*/  SHF.R.S32.HI R3, RZ, 0x1f, R2.reuse ;  /* 0x0000001fff037819 */ /* 0x100fe40000011402 */
[----:B------:R-:W-:Y:S01]  /*9ae0*/  IADD3 R9, -R2, RZ, RZ ;  /* 0x000000ff02097210 */ /* 0x000fe20007ffe1ff */
[----:B------:R-:W-:-:S04]  /*9af0*/  IMAD.WIDE.U32 R2, R6, UR38, R2 ;  /* 0x0000002606027c25 */ /* 0x000fc8000f8e0002 */
[----:B------:R-:W-:Y:S02]  /*9b00*/  IMAD.IADD R11, R11, 0x1, R3 ;  /* 0x000000010b0b7824 */ /* 0x000fe400078e0203 */
[----:B------:R-:W-:Y:S01]  /*9b10*/  IMAD R9, R10, R9, R8 ;  /* 0x000000090a097224 */ /* 0x000fe200078e0208 */
[----:B-1----:R-:W-:-:S04]  /*9b20*/  LEA R4, P1, R2, R4, 0x2 ;  /* 0x0000000402047211 */ /* 0x002fc800078210ff */
[----:B------:R-:W-:-:S05]  /*9b30*/  LEA.HI.X R5, R2, R5, R11, 0x2, P1 ;  /* 0x0000000502057211 */ /* 0x000fca00008f140b */
[----:B------:R1:W5:Y:S04]  /*9b40*/  LDG.E R4, desc[UR48][R4.64] ;  /* 0x0000003004047981 */ /* 0x000368000c1e1900 */
.L_x_7395:
        /* <DEDUP_REMOVED lines=10> */
.L_x_7434:
        /* <DEDUP_REMOVED lines=8> */
.L_x_7397:
        /* <DEDUP_REMOVED lines=20> */
.L_x_7435:
        /* <DEDUP_REMOVED lines=8> */
.L_x_7399:
        /* <DEDUP_REMOVED lines=33> */
.L_x_7394:
[----:B------:R-:W-:Y:S05]  /*a040*/  BSYNC B1 ;  /* 0x0000000000017941 */ /* 0x000fea0003800000 */
.L_x_7393:
        /* <DEDUP_REMOVED lines=26> */
.L_x_7402:
        /* <DEDUP_REMOVED lines=10> */
.L_x_7436:
        /* <DEDUP_REMOVED lines=8> */
.L_x_7404:
        /* <DEDUP_REMOVED lines=20> */
.L_x_7437:
        /* <DEDUP_REMOVED lines=8> */
.L_x_7406:
        /* <DEDUP_REMOVED lines=33> */
.L_x_7401:
[----:B------:R-:W-:Y:S05]  /*a6e0*/  BSYNC B1 ;  /* 0x0000000000017941 */ /* 0x000fea0003800000 */
.L_x_7400:
[C---:B------:R-:W-:Y:S01]  /*a6f0*/  ISETP.GT.AND P2, PT, R8.reuse, 0x1, PT ;  /* 0x000000010800780c */ /* 0x040fe20003f44270 */
[----:B------:R-:W-:Y:S01]  /*a700*/  VIADD R9, R9, 0x1 ;  /* 0x0000000109097836 */ /* 0x000fe20000000000 */
[----:B------:R-:W-:-:S04]  /*a710*/  IADD3 R8, R8, -0x2, RZ ;  /* 0xfffffffe08087810 */ /* 0x000fc80007ffe0ff */
[----:B------:R-:W-:-:S04]  /*a720*/  ISETP.NE.AND P1, PT, R9, 0x2, PT ;  /* 0x000000020900780c */ /* 0x000fc80003f25270 */
[----:B------:R-:W-:Y:S02]  /*a730*/  SEL R2, RZ, 0x1, P1 ;  /* 0x00000001ff027807 */ /* 0x000fe40000800000 */
[----:B------:R-:W-:Y:S02]  /*a740*/  SEL R16, R9, RZ, P1 ;  /* 0x000000ff09107207 */ /* 0x000fe40000800000 */
[----:B------:R-:W-:Y:S01]  /*a750*/  LOP3.LUT R17, R17, R2, RZ, 0x3c, !PT ;  /* 0x0000000211117212 */ /* 0x000fe200078e3cff */
[----:B------:R-:W-:Y:S06]  /*a760*/  @P2 BRA `(.L_x_7407) ;  /* 0xfffffff000a42947 */ /* 0x000fec000383ffff */
.L_x_7392:
[----:B------:R-:W-:Y:S05]  /*a770*/  BSYNC B0 ;  /* 0x0000000000007941 */ /* 0x000fea0003800000 */
.L_x_7383:
[----:B------:R-:W2:Y:S01]  /*a780*/  LDL.LU R2, [R1+0xc] ;  /* 0x00000c0001027983 */ /* 0x000ea20000300800 */
[----:B------:R-:W-:-:S03]  /*a790*/  ULDC UR4, c[0x0][0xea4] ;  /* 0x0003a90000047ab9 */ /* 0x000fc60000000800 */
[----:B------:R-:W3:Y:S01]  /*a7a0*/  LDL.LU R0, [R1+0x18] ;  /* 0x0000180001007983 */ /* 0x000ee20000300800 */
[----:B--2---:R-:W-:Y:S01]  /*a7b0*/  VIADD R2, R2, UR47 ;  /* 0x0000002f02027c36 */ /* 0x004fe20008000000 */
[----:B---3--:R-:W-:-:S04]  /*a7c0*/  IADD3 R0, R0, 0x1, RZ ;  /* 0x0000000100007810 */ /* 0x008fc80007ffe0ff */
[----:B------:R2:W-:Y:S01]  /*a7d0*/  STL [R1+0xc], R2 ;  /* 0x00000c0201007387 */ /* 0x0005e20000100800 */
[----:B------:R-:W-:-:S03]  /*a7e0*/  ISETP.GE.AND P0, PT, R2, UR4, PT ;  /* 0x0000000402007c0c */ /* 0x000fc6000bf06270 */
[----:B------:R2:W-:Y:S10]  /*a7f0*/  STL [R1+0x18], R0 ;  /* 0x0000180001007387 */ /* 0x0005f40000100800 */
[----:B--2---:R-:W-:Y:S05]  /*a800*/  @!P0 BRA `(.L_x_7408) ;  /* 0xffffffd400748947 */ /* 0x004fea000383ffff */
[----:B------:R-:W-:-:S07]  /*a810*/  LOP3.LUT R2, R0, 0x1, RZ, 0xc, !PT ;  /* 0x0000000100027812 */ /* 0x000fce00078e0cff */
.L_x_7364:
[----:B------:R-:W2:Y:S01]  /*a820*/  S2R R3, SR_CgaCtaId ;  /* 0x0000000000037919 */ /* 0x000ea20000008800 */
[----:B------:R-:W-:Y:S01]  /*a830*/  MOV R0, 0x400 ;  /* 0x0000040000007802 */ /* 0x000fe20000000f00 */
[----:B------:R-:W-:Y:S03]  /*a840*/  BSSY B0, `(.L_x_7409) ;  /* 0x0000005000007945 */ /* 0x000fe60003800000 */
[----:B--2---:R-:W-:Y:S02]  /*a850*/  LEA R0, R3, R0, 0x18 ;  /* 0x0000000003007211 */ /* 0x004fe400078ec0ff */
[----:B------:R-:W-:-:S04]  /*a860*/  SHF.L.U32 R3, R2, 0x1f, RZ ;  /* 0x0000001f02037819 */ /* 0x000fc800000006ff */
[----:B------:R-:W2:Y:S02]  /*a870*/  SYNCS.PHASECHK.TRANS64.TRYWAIT P0, [R0+URZ+0x32420], R3 ;  /* 0x03242003000075a7 */ /* 0x000ea4000800017f */
[----:B--2---:R-:W-:Y:S05]  /*a880*/  @!P0 BRA `(.L_x_7410) ;  /* 0x00000008005c8947 */ /* 0x004fea0003800000 */
.L_x_7438:
[----:B------:R-:W-:Y:S05]  /*a890*/  BSYNC B0 ;  /* 0x0000000000007941 */ /* 0x000fea0003800000 */
.L_x_7409:
[----:B------:R-:W-:-:S03]  /*a8a0*/  UMOV UR4, 0xffffffff ;  /* 0xffffffff00047882 */ /* 0x000fc60000000000 */
[----:B------:R-:W-:Y:S05]  /*a8b0*/  BRA.DIV UR4, `(.L_x_7411) ;  /* 0x0000000a04647947 */ /* 0x000fea000b800000 */
[----:B------:R-:W3:Y:S02]  /*a8c0*/  S2R R2, SR_TID.X ;  /* 0x0000000000027919 */ /* 0x000ee40000002100 */
[----:B---3--:R-:W-:-:S04]  /*a8d0*/  SHF.R.U32.HI R2, RZ, 0x5, R2 ;  /* 0x00000005ff027819 */ /* 0x008fc80000011602 */
[----:B------:R-:W-:-:S05]  /*a8e0*/  LOP3.LUT R2, R2, 0x3, RZ, 0xc0, !PT ;  /* 0x0000000302027812 */ /* 0x000fca00078ec0ff */
[----:B------:R3:W4:Y:S02]  /*a8f0*/  SHFL.IDX PT, R14, R2, RZ, 0x1f ;  /* 0x00001fff020e7589 */ /* 0x00072400000e0000 */
.L_x_7441:
[----:B----4-:R-:W-:Y:S01]  /*a900*/  ISETP.NE.AND P0, PT, R14, RZ, PT ;  /* 0x000000ff0e00720c */ /* 0x010fe20003f05270 */
[----:B------:R-:W-:-:S12]  /*a910*/  BSSY B0, `(.L_x_7412) ;  /* 0x0000024000007945 */ /* 0x000fd80003800000 */
[----:B------:R-:W-:Y:S05]  /*a920*/  @P0 BRA `(.L_x_7413) ;  /* 0x0000000000880947 */ /* 0x000fea0003800000 */
[----:B------:R-:W-:-:S03]  /*a930*/  UMOV UR4, 0xffffffff ;  /* 0xffffffff00047882 */ /* 0x000fc60000000000 */
[----:B------:R-:W-:Y:S05]  /*a940*/  BRA.DIV UR4, `(.L_x_7414) ;  /* 0x0000000a04747947 */ /* 0x000fea000b800000 */
[----:B------:R-:W-:-:S13]  /*a950*/  ELECT P6, URZ, PT ;  /* 0x00000000003f782f */ /* 0x000fda00038c0000 */
.L_x_7444:
[----:B------:R-:W-:Y:S05]  /*a960*/  @!P6 BRA `(.L_x_7413) ;  /* 0x000000000078e947 */ /* 0x000fea0003800000 */
[----:B------:R-:W-:-:S06]  /*a970*/  ULOP3.LUT UR4, UR46, 0x2, URZ, 0xfc, !UPT ;  /* 0x000000022e047892 */ /* 0x000fcc000f8efc3f */
[----:B---3--:R-:W-:-:S05]  /*a980*/  IMAD.U32 R2, RZ, RZ, UR4 ;  /* 0x00000004ff027e24 */ /* 0x008fca000f8e00ff */
[----:B------:R-:W-:-:S13]  /*a990*/  ISETP.NE.AND P2, PT, R2, 0x3, PT ;  /* 0x000000030200780c */ /* 0x000fda0003f45270 */
[----:B------:R-:W-:Y:S05]  /*a9a0*/  @!P2 BRA `(.L_x_7415) ;  /* 0x000000000004a947 */ /* 0x000fea0003800000 */
[----:B------:R-:W-:Y:S01]  /*a9b0*/  BPT.TRAP 0x1 ;  /* 0x000000040000795c */ /* 0x000fe20000300000 */
.L_x_7415:
        /* <DEDUP_REMOVED lines=12> */
.L_x_7445:
[----:B------:R-:W3:Y:S02]  /*aa80*/  SYNCS.PHASECHK.TRANS64.TRYWAIT P0, [R3+URZ], R2 ;  /* 0x00000002030075a7 */ /* 0x000ee4000800017f */
[----:B---3--:R-:W-:Y:S05]  /*aa90*/  @!P0 BRA `(.L_x_7417) ;  /* 0x0000000800548947 */ /* 0x008fea0003800000 */
.L_x_7446:
[----:B------:R-:W-:Y:S05]  /*aaa0*/  @!P2 BRA `(.L_x_7418) ;  /* 0x000000000004a947 */ /* 0x000fea0003800000 */
[----:B------:R-:W-:Y:S01]  /*aab0*/  BPT.TRAP 0x1 ;  /* 0x000000040000795c */ /* 0x000fe20000300000 */
.L_x_7418:
[----:B---3--:R-:W-:-:S05]  /*aac0*/  IADD3 R3, R0, 0x32460, RZ ;  /* 0x0003246000037810 */ /* 0x008fca0007ffe0ff */
[----:B------:R-:W-:-:S04]  /*aad0*/  IMAD R16, R16, 0x8, R3 ;  /* 0x0000000810107824 */ /* 0x000fc800078e0203 */
[----:B------:R-:W3:Y:S02]  /*aae0*/  SYNCS.PHASECHK.TRANS64.TRYWAIT P0, [R16+URZ], R5 ;  /* 0x00000005100075a7 */ /* 0x000ee4000800017f */
[----:B---3--:R-:W-:Y:S05]  /*aaf0*/  @!P0 BRA `(.L_x_7419) ;  /* 0x0000000800508947 */ /* 0x008fea0003800000 */
.L_x_7447:
[----:B------:R-:W-:-:S07]  /*ab00*/  LEA R3, R4, R3, 0x3 ;  /* 0x0000000304037211 */ /* 0x000fce00078e18ff */
.L_x_7420:
[----:B----4-:R4:W1:Y:S02]  /*ab10*/  SYNCS.PHASECHK.TRANS64.TRYWAIT P0, [R3+URZ], R2 ;  /* 0x00000002030075a7 */ /* 0x010864000800017f */
[----:B-1----:R-:W-:Y:S05]  /*ab20*/  @!P0 NANOSLEEP.SYNCS 0x989680 ;  /* 0x009896800000895d */ /* 0x002fea0003900000 */
[----:B------:R-:W1:Y:S02]  /*ab30*/  @!P0 SYNCS.PHASECHK.TRANS64 P0, [R3+URZ], R2 ;  /* 0x00000002030085a7 */ /* 0x000e64000800007f */
[----:B-1----:R-:W-:Y:S05]  /*ab40*/  @!P0 BRA `(.L_x_7420) ;  /* 0xfffffffc00f08947 */ /* 0x002fea000383ffff */
.L_x_7413:
[----:B------:R-:W-:Y:S05]  /*ab50*/  BSYNC B0 ;  /* 0x0000000000007941 */ /* 0x000fea0003800000 */
.L_x_7412:
[----:B------:R-:W-:Y:S05]  /*ab60*/  EXIT ;  /* 0x000000000000794d */ /* 0x000fea0003800000 */
.L_x_7341:
[----:B-1----:R-:W-:-:S04]  /*ab70*/  IMAD.U32 R3, RZ, RZ, UR41 ;  /* 0x00000029ff037e24 */ /* 0x002fc8000f8e00ff */
[----:B------:R1:W2:Y:S03]  /*ab80*/  SYNCS.PHASECHK.TRANS64.TRYWAIT P0, [R3+URZ+0x32400], R0 ;  /* 0x03240000030075a7 */ /* 0x0002a6000800017f */
[----:B--2---:R-:W-:Y:S05]  /*ab90*/  @!P0 NANOSLEEP.SYNCS 0x989680 ;  /* 0x009896800000895d */ /* 0x004fea0003900000 */
[----:B------:R-:W2:Y:S02]  /*aba0*/  @!P0 SYNCS.PHASECHK.TRANS64 P0, [R3+URZ+0x32400], R0 ;  /* 0x03240000030085a7 */ /* 0x000ea4000800007f */
[----:B--2---:R-:W-:Y:S05]  /*abb0*/  @!P0 BRA `(.L_x_7341) ;  /* 0xfffffffc00ec8947 */ /* 0x004fea000383ffff */
[----:B------:R-:W-:Y:S05]  /*abc0*/  BRA `(.L_x_7421) ;  /* 0xffffff64005c7947 */ /* 0x000fea000383ffff */
.L_x_7345:
[----:B--2---:R-:W-:-:S04]  /*abd0*/  MOV R4, UR26 ;  /* 0x0000001a00047c02 */ /* 0x004fc80008000f00 */
[----:B------:R2:W3:Y:S03]  /*abe0*/  SYNCS.PHASECHK.TRANS64.TRYWAIT P1, [R4+URZ+0x32430], R3 ;  /* 0x03243003040075a7 */ /* 0x0004e6000802017f */
[----:B---3--:R-:W-:Y:S05]  /*abf0*/  @!P1 NANOSLEEP.SYNCS 0x989680 ;  /* 0x009896800000995d */ /* 0x008fea0003900000 */
[----:B------:R-:W3:Y:S02]  /*ac00*/  @!P1 SYNCS.PHASECHK.TRANS64 P1, [R4+URZ+0x32430], R3 ;  /* 0x03243003040095a7 */ /* 0x000ee4000802007f */
[----:B---3--:R-:W-:Y:S05]  /*ac10*/  @!P1 BRA `(.L_x_7345) ;  /* 0xfffffffc00ec9947 */ /* 0x008fea000383ffff */
[----:B------:R-:W-:Y:S05]  /*ac20*/  BRA `(.L_x_7344) ;  /* 0xffffff6400807947 */ /* 0x000fea000383ffff */
.L_x_7346:
[----:B---3--:R-:W-:-:S04]  /*ac30*/  IMAD.U32 R5, RZ, RZ, UR41 ;  /* 0x00000029ff057e24 */ /* 0x008fc8000f8e00ff */
[----:B------:R3:W4:Y:S03]  /*ac40*/  SYNCS.PHASECHK.TRANS64.TRYWAIT P1, [R5+URZ+0x32410], R0 ;  /* 0x03241000050075a7 */ /* 0x000726000802017f */
[----:B----4-:R-:W-:Y:S05]  /*ac50*/  @!P1 NANOSLEEP.SYNCS 0x989680 ;  /* 0x009896800000995d */ /* 0x010fea0003900000 */
[----:B------:R-:W4:Y:S02]  /*ac60*/  @!P1 SYNCS.PHASECHK.TRANS64 P1, [R5+URZ+0x32410], R0 ;  /* 0x03241000050095a7 */ /* 0x000f24000802007f */
[----:B----4-:R-:W-:Y:S05]  /*ac70*/  @!P1 BRA `(.L_x_7346) ;  /* 0xfffffffc00ec9947 */ /* 0x010fea000383ffff */
[----:B------:R-:W-:Y:S05]  /*ac80*/  BRA `(.L_x_7422) ;  /* 0xffffff6800007947 */ /* 0x000fea000383ffff */
.L_x_7350:
[----:B-1-3--:R-:W-:-:S04]  /*ac90*/  MOV R0, UR26 ;  /* 0x0000001a00007c02 */ /* 0x00afc80008000f00 */
[----:B------:R1:W3:Y:S03]  /*aca0*/  SYNCS.PHASECHK.TRANS64.TRYWAIT P1, [R0+URZ+0x32450], R3 ;  /* 0x03245003000075a7 */ /* 0x0002e6000802017f */
[----:B---3--:R-:W-:Y:S05]  /*acb0*/  @!P1 NANOSLEEP.SYNCS 0x989680 ;  /* 0x009896800000995d */ /* 0x008fea0003900000 */
[----:B------:R-:W3:Y:S02]  /*acc0*/  @!P1 SYNCS.PHASECHK.TRANS64 P1, [R0+URZ+0x32450], R3 ;  /* 0x03245003000095a7 */ /* 0x000ee4000802007f */
[----:B---3--:R-:W-:Y:S05]  /*acd0*/  @!P1 BRA `(.L_x_7350) ;  /* 0xfffffffc00ec9947 */ /* 0x008fea000383ffff */
[----:B------:R-:W-:Y:S05]  /*ace0*/  BRA `(.L_x_7349) ;  /* 0xffffff6800087947 */ /* 0x000fea000383ffff */
.L_x_7355:
[----:B---3--:R-:W-:-:S04]  /*acf0*/  IMAD.U32 R6, RZ, RZ, UR29 ;  /* 0x0000001dff067e24 */ /* 0x008fc8000f8e00ff */
[----:B------:R3:W4:Y:S03]  /*ad00*/  SYNCS.PHASECHK.TRANS64.TRYWAIT P3, [R6+URZ+0x32430], R5 ;  /* 0x03243005060075a7 */ /* 0x000726000806017f */
[----:B----4-:R-:W-:Y:S05]  /*ad10*/  @!P3 NANOSLEEP.SYNCS 0x989680 ;  /* 0x009896800000b95d */ /* 0x010fea0003900000 */
[----:B------:R-:W4:Y:S02]  /*ad20*/  @!P3 SYNCS.PHASECHK.TRANS64 P3, [R6+URZ+0x32430], R5 ;  /* 0x032430050600b5a7 */ /* 0x000f24000806007f */
[----:B----4-:R-:W-:Y:S05]  /*ad30*/  @!P3 BRA `(.L_x_7355) ;  /* 0xfffffffc00ecb947 */ /* 0x010fea000383ffff */
[----:B------:R-:W-:Y:S05]  /*ad40*/  BRA `(.L_x_7354) ;  /* 0xffffff8c00287947 */ /* 0x000fea000383ffff */
.L_x_7359:
[----:B-1-3--:R-:W-:-:S04]  /*ad50*/  MOV R6, UR29 ;  /* 0x0000001d00067c02 */ /* 0x00afc80008000f00 */
[----:B------:R1:W3:Y:S03]  /*ad60*/  SYNCS.PHASECHK.TRANS64.TRYWAIT P3, [R6+URZ+0x32450], R5 ;  /* 0x03245005060075a7 */ /* 0x0002e6000806017f */
[----:B---3--:R-:W-:Y:S05]  /*ad70*/  @!P3 NANOSLEEP.SYNCS 0x989680 ;  /* 0x009896800000b95d */ /* 0x008fea0003900000 */
[----:B------:R-:W3:Y:S02]  /*ad80*/  @!P3 SYNCS.PHASECHK.TRANS64 P3, [R6+URZ+0x32450], R5 ;  /* 0x032450050600b5a7 */ /* 0x000ee4000806007f */
[----:B---3--:R-:W-:Y:S05]  /*ad90*/  @!P3 BRA `(.L_x_7359) ;  /* 0xfffffffc00ecb947 */ /* 0x008fea000383ffff */
[----:B------:R-:W-:Y:S05]  /*ada0*/  BRA `(.L_x_7358) ;  /* 0xffffff8c00807947 */ /* 0x000fea000383ffff */
.L_x_7369:
        /* <DEDUP_REMOVED lines=11> */
.L_x_7424:
[----:B------:R-:W-:Y:S05]  /*ae60*/  BSYNC B0 ;  /* 0x0000000000007941 */ /* 0x000fea0003800000 */
.L_x_7423:
[----:B------:R-:W-:Y:S05]  /*ae70*/  BRA `(.L_x_7425) ;  /* 0xffffffd400f87947 */ /* 0x000fea000383ffff */
.L_x_7370:
[----:B------:R-:W-:Y:S01]  /*ae80*/  BSSY B0, `(.L_x_7426) ;  /* 0x0000006000007945 */ /* 0x000fe20003800000 */
[----:B------:R-:W-:-:S07]  /*ae90*/  IMAD.MOV.U32 R15, RZ, RZ, -0x1 ;  /* 0xffffffffff0f7424 */ /* 0x000fce00078e00ff */
[----:B------:R-:W-:Y:S05]  /*aea0*/  WARPSYNC.COLLECTIVE R15, `(.L_x_7427) ;  /* 0x000000000f0c7348 */ /* 0x000fea0003c00000 */
[----:B------:R-:W-:Y:S02]  /*aeb0*/  ELECT P6, UR62, PT ;  /* 0x00000000003e782f */ /* 0x000fe400038c0000 */
[----:B------:R-:W-:Y:S01]  /*aec0*/  MOV R14, UR62 ;  /* 0x0000003e000e7c02 */ /* 0x000fe20008000f00 */
[----:B------:R-:W-:Y:S10]  /*aed0*/  ENDCOLLECTIVE ;  /* 0x000000000000791b */ /* 0x000ff40003800000 */
.L_x_7427:
[----:B------:R-:W-:Y:S05]  /*aee0*/  BSYNC B0 ;  /* 0x0000000000007941 */ /* 0x000fea0003800000 */
.L_x_7426:
[----:B------:R-:W-:Y:S05]  /*aef0*/  BRA `(.L_x_7428) ;  /* 0xffffffd400f07947 */ /* 0x000fea000383ffff */
.L_x_7373:
[----:B--2---:R2:W3:Y:S02]  /*af00*/  SYNCS.PHASECHK.TRANS64.TRYWAIT P1, [R5+URZ+0x32440], R10 ;  /* 0x0324400a050075a7 */ /* 0x0044e4000802017f */
[----:B---3--:R-:W-:Y:S05]  /*af10*/  @!P1 NANOSLEEP.SYNCS 0x989680 ;  /* 0x009896800000995d */ /* 0x008fea0003900000 */
[----:B------:R-:W3:Y:S02]  /*af20*/  @!P1 SYNCS.PHASECHK.TRANS64 P1, [R5+URZ+0x32440], R10 ;  /* 0x0324400a050095a7 */ /* 0x000ee4000802007f */
[----:B---3--:R-:W-:Y:S05]  /*af30*/  @!P1 BRA `(.L_x_7373) ;  /* 0xfffffffc00f09947 */ /* 0x008fea000383ffff */
[----:B------:R-:W-:Y:S05]  /*af40*/  BRA `(.L_x_7429) ;  /* 0xffffffd800507947 */ /* 0x000fea000383ffff */
.L_x_7378:
        /* <DEDUP_REMOVED lines=8> */
.L_x_7381:
[----:B--2---:R2:W3:Y:S02]  /*afd0*/  SYNCS.PHASECHK.TRANS64.TRYWAIT P1, [R8+URZ+0x32460], R5 ;  /* 0x03246005080075a7 */ /* 0x0044e4000802017f */
[----:B---3--:R-:W-:Y:S05]  /*afe0*/  @!P1 NANOSLEEP.SYNCS 0x989680 ;  /* 0x009896800000995d */ /* 0x008fea0003900000 */
[----:B------:R-:W3:Y:S02]  /*aff0*/  @!P1 SYNCS.PHASECHK.TRANS64 P1, [R8+URZ+0x32460], R5 ;  /* 0x03246005080095a7 */ /* 0x000ee4000802007f */
[----:B---3--:R-:W-:Y:S05]  /*b000*/  @!P1 BRA `(.L_x_7381) ;  /* 0xfffffffc00f09947 */ /* 0x008fea000383ffff */
[----:B------:R-:W-:Y:S05]  /*b010*/  BRA `(.L_x_7431) ;  /* 0xffffffdc00c87947 */ /* 0x000fea000383ffff */
.L_x_7388:
[----:B--2---:R2:W3:Y:S02]  /*b020*/  SYNCS.PHASECHK.TRANS64.TRYWAIT P2, [R2+URZ+0x32440], R3 ;  /* 0x03244003020075a7 */ /* 0x0044e4000804017f */
[----:B---3--:R-:W-:Y:S05]  /*b030*/  @!P2 NANOSLEEP.SYNCS 0x989680 ;  /* 0x009896800000a95d */ /* 0x008fea0003900000 */
[----:B------:R-:W3:Y:S02]  /*b040*/  @!P2 SYNCS.PHASECHK.TRANS64 P2, [R2+URZ+0x32440], R3 ;  /* 0x032440030200a5a7 */ /* 0x000ee4000804007f */
[----:B---3--:R-:W-:Y:S05]  /*b050*/  @!P2 BRA `(.L_x_7388) ;  /* 0xfffffffc00f0a947 */ /* 0x008fea000383ffff */
[----:B------:R-:W-:Y:S05]  /*b060*/  BRA `(.L_x_7432) ;  /* 0xffffffe400207947 */ /* 0x000fea000383ffff */
.L_x_7390:
[----:B---3--:R3:W4:Y:S02]  /*b070*/  SYNCS.PHASECHK.TRANS64.TRYWAIT P2, [R2+URZ+0x32460], R3 ;  /* 0x03246003020075a7 */ /* 0x008724000804017f */
[----:B----4-:R-:W-:Y:S05]  /*b080*/  @!P2 NANOSLEEP.SYNCS 0x989680 ;  /* 0x009896800000a95d */ /* 0x010fea0003900000 */
[----:B------:R-:W4:Y:S02]  /*b090*/  @!P2 SYNCS.PHASECHK.TRANS64 P2, [R2+URZ+0x32460], R3 ;  /* 0x032460030200a5a7 */ /* 0x000f24000804007f */
[----:B----4-:R-:W-:Y:S05]  /*b0a0*/  @!P2 BRA `(.L_x_7390) ;  /* 0xfffffffc00f0a947 */ /* 0x010fea000383ffff */
[----:B------:R-:W-:Y:S05]  /*b0b0*/  BRA `(.L_x_7433) ;  /* 0xffffffe4007c7947 */ /* 0x000fea000383ffff */
.L_x_7396:
[----:B-1----:R1:W2:Y:S02]  /*b0c0*/  SYNCS.PHASECHK.TRANS64.TRYWAIT P2, [R3+URZ+0x32440], R2 ;  /* 0x03244002030075a7 */ /* 0x0022a4000804017f */
[----:B--2---:R-:W-:Y:S05]  /*b0d0*/  @!P2 NANOSLEEP.SYNCS 0x989680 ;  /* 0x009896800000a95d */ /* 0x004fea0003900000 */
[----:B------:R-:W2:Y:S02]  /*b0e0*/  @!P2 SYNCS.PHASECHK.TRANS64 P2, [R3+URZ+0x32440], R2 ;  /* 0x032440020300a5a7 */ /* 0x000ea4000804007f */
[----:B--2---:R-:W-:Y:S05]  /*b0f0*/  @!P2 BRA `(.L_x_7396) ;  /* 0xfffffffc00f0a947 */ /* 0x004fea000383ffff */
[----:B------:R-:W-:Y:S05]  /*b100*/  BRA `(.L_x_7434) ;  /* 0xffffffe800b87947 */ /* 0x000fea000383ffff */
.L_x_7398:
[----:B--2---:R2:W3:Y:S02]  /*b110*/  SYNCS.PHASECHK.TRANS64.TRYWAIT P2, [R3+URZ+0x32460], R2 ;  /* 0x03246002030075a7 */ /* 0x0044e4000804017f */
[----:B---3--:R-:W-:Y:S05]  /*b120*/  @!P2 NANOSLEEP.SYNCS 0x989680 ;  /* 0x009896800000a95d */ /* 0x008fea0003900000 */
[----:B------:R-:W3:Y:S02]  /*b130*/  @!P2 SYNCS.PHASECHK.TRANS64 P2, [R3+URZ+0x32460], R2 ;  /* 0x032460020300a5a7 */ /* 0x000ee4000804007f */
[----:B---3--:R-:W-:Y:S05]  /*b140*/  @!P2 BRA `(.L_x_7398) ;  /* 0xfffffffc00f0a947 */ /* 0x008fea000383ffff */
[----:B------:R-:W-:Y:S05]  /*b150*/  BRA `(.L_x_7435) ;  /* 0xffffffec00147947 */ /* 0x000fea000383ffff */
.L_x_7403:
[----:B-1----:R1:W2:Y:S02]  /*b160*/  SYNCS.PHASECHK.TRANS64.TRYWAIT P2, [R3+URZ+0x32440], R2 ;  /* 0x03244002030075a7 */ /* 0x0022a4000804017f */
[----:B--2---:R-:W-:Y:S05]  /*b170*/  @!P2 NANOSLEEP.SYNCS 0x989680 ;  /* 0x009896800000a95d */ /* 0x004fea0003900000 */
[----:B------:R-:W2:Y:S02]  /*b180*/  @!P2 SYNCS.PHASECHK.TRANS64 P2, [R3+URZ+0x32440], R2 ;  /* 0x032440020300a5a7 */ /* 0x000ea4000804007f */
[----:B--2---:R-:W-:Y:S05]  /*b190*/  @!P2 BRA `(.L_x_7403) ;  /* 0xfffffffc00f0a947 */ /* 0x004fea000383ffff */
[----:B------:R-:W-:Y:S05]  /*b1a0*/  BRA `(.L_x_7436) ;  /* 0xfffffff000387947 */ /* 0x000fea000383ffff */
.L_x_7405:
[----:B--2---:R2:W3:Y:S02]  /*b1b0*/  SYNCS.PHASECHK.TRANS64.TRYWAIT P2, [R3+URZ+0x32460], R2 ;  /* 0x03246002030075a7 */ /* 0x0044e4000804017f */
[----:B---3--:R-:W-:Y:S05]  /*b1c0*/  @!P2 NANOSLEEP.SYNCS 0x989680 ;  /* 0x009896800000a95d */ /* 0x008fea0003900000 */
[----:B------:R-:W3:Y:S02]  /*b1d0*/  @!P2 SYNCS.PHASECHK.TRANS64 P2, [R3+URZ+0x32460], R2 ;  /* 0x032460020300a5a7 */ /* 0x000ee4000804007f */
[----:B---3--:R-:W-:Y:S05]  /*b1e0*/  @!P2 BRA `(.L_x_7405) ;  /* 0xfffffffc00f0a947 */ /* 0x008fea000383ffff */
[----:B------:R-:W-:Y:S05]  /*b1f0*/  BRA `(.L_x_7437) ;  /* 0xfffffff000947947 */ /* 0x000fea000383ffff */
.L_x_7410:
[----:B--2---:R2:W3:Y:S02]  /*b200*/  SYNCS.PHASECHK.TRANS64.TRYWAIT P0, [R0+URZ+0x32420], R3 ;  /* 0x03242003000075a7 */ /* 0x0044e4000800017f */
[----:B---3--:R-:W-:Y:S05]  /*b210*/  @!P0 NANOSLEEP.SYNCS 0x989680 ;  /* 0x009896800000895d */ /* 0x008fea0003900000 */
[----:B------:R-:W3:Y:S02]  /*b220*/  @!P0 SYNCS.PHASECHK.TRANS64 P0, [R0+URZ+0x32420], R3 ;  /* 0x03242003000085a7 */ /* 0x000ee4000800007f */
[----:B---3--:R-:W-:Y:S05]  /*b230*/  @!P0 BRA `(.L_x_7410) ;  /* 0xfffffffc00f08947 */ /* 0x008fea000383ffff */
[----:B------:R-:W-:Y:S05]  /*b240*/  BRA `(.L_x_7438) ;  /* 0xfffffff400907947 */ /* 0x000fea000383ffff */
.L_x_7411:
        /* <DEDUP_REMOVED lines=11> */
.L_x_7440:
[----:B------:R-:W-:Y:S05]  /*b300*/  BSYNC B0 ;  /* 0x0000000000007941 */ /* 0x000fea0003800000 */
.L_x_7439:
[----:B------:R-:W-:Y:S05]  /*b310*/  BRA `(.L_x_7441) ;  /* 0xfffffff400787947 */ /* 0x000fea000383ffff */
.L_x_7414:
[----:B------:R-:W-:Y:S01]  /*b320*/  BSSY B1, `(.L_x_7442) ;  /* 0x0000006000017945 */ /* 0x000fe20003800000 */
[----:B------:R-:W-:-:S07]  /*b330*/  MOV R15, 0xffffffff ;  /* 0xffffffff000f7802 */ /* 0x000fce0000000f00 */
[----:B-123--:R-:W-:Y:S05]  /*b340*/  WARPSYNC.COLLECTIVE R15, `(.L_x_7443) ;  /* 0x000000000f0c7348 */ /* 0x00efea0003c00000 */
[----:B------:R-:W-:Y:S02]  /*b350*/  ELECT P6, UR62, PT ;  /* 0x00000000003e782f */ /* 0x000fe400038c0000 */
[----:B------:R-:W-:Y:S01]  /*b360*/  MOV R14, UR62 ;  /* 0x0000003e000e7c02 */ /* 0x000fe20008000f00 */
[----:B-123--:R-:W-:Y:S10]  /*b370*/  ENDCOLLECTIVE ;  /* 0x000000000000791b */ /* 0x00eff40003800000 */
.L_x_7443:
[----:B------:R-:W-:Y:S05]  /*b380*/  BSYNC B1 ;  /* 0x0000000000017941 */ /* 0x000fea0003800000 */
.L_x_7442:
[----:B------:R-:W-:Y:S05]  /*b390*/  BRA `(.L_x_7444) ;  /* 0xfffffff400707947 */ /* 0x000fea000383ffff */
.L_x_7416:
[----:B--2---:R2:W3:Y:S02]  /*b3a0*/  SYNCS.PHASECHK.TRANS64.TRYWAIT P0, [R6+URZ], R5 ;  /* 0x00000005060075a7 */ /* 0x0044e4000800017f */
[----:B---3--:R-:W-:Y:S05]  /*b3b0*/  @!P0 NANOSLEEP.SYNCS 0x989680 ;  /* 0x009896800000895d */ /* 0x008fea0003900000 */
[----:B------:R-:W3:Y:S02]  /*b3c0*/  @!P0 SYNCS.PHASECHK.TRANS64 P0, [R6+URZ], R5 ;  /* 0x00000005060085a7 */ /* 0x000ee4000800007f */
[----:B---3--:R-:W-:Y:S05]  /*b3d0*/  @!P0 BRA `(.L_x_7416) ;  /* 0xfffffffc00f08947 */ /* 0x008fea000383ffff */
[----:B------:R-:W-:Y:S05]  /*b3e0*/  BRA `(.L_x_7445) ;  /* 0xfffffff400a47947 */ /* 0x000fea000383ffff */
.L_x_7417:
[----:B---3--:R3:W4:Y:S02]  /*b3f0*/  SYNCS.PHASECHK.TRANS64.TRYWAIT P0, [R3+URZ], R2 ;  /* 0x00000002030075a7 */ /* 0x008724000800017f */
[----:B----4-:R-:W-:Y:S05]  /*b400*/  @!P0 NANOSLEEP.SYNCS 0x989680 ;  /* 0x009896800000895d */ /* 0x010fea0003900000 */
[----:B------:R-:W4:Y:S02]  /*b410*/  @!P0 SYNCS.PHASECHK.TRANS64 P0, [R3+URZ], R2 ;  /* 0x00000002030085a7 */ /* 0x000f24000800007f */
[----:B----4-:R-:W-:Y:S05]  /*b420*/  @!P0 BRA `(.L_x_7417) ;  /* 0xfffffffc00f08947 */ /* 0x010fea000383ffff */
[----:B------:R-:W-:Y:S05]  /*b430*/  BRA `(.L_x_7446) ;  /* 0xfffffff400987947 */ /* 0x000fea000383ffff */
.L_x_7419:
[----:B---3--:R3:W4:Y:S02]  /*b440*/  SYNCS.PHASECHK.TRANS64.TRYWAIT P0, [R16+URZ], R5 ;  /* 0x00000005100075a7 */ /* 0x008724000800017f */
[----:B----4-:R-:W-:Y:S05]  /*b450*/  @!P0 NANOSLEEP.SYNCS 0x989680 ;  /* 0x009896800000895d */ /* 0x010fea0003900000 */
[----:B------:R-:W4:Y:S02]  /*b460*/  @!P0 SYNCS.PHASECHK.TRANS64 P0, [R16+URZ], R5 ;  /* 0x00000005100085a7 */ /* 0x000f24000800007f */
[----:B----4-:R-:W-:Y:S05]  /*b470*/  @!P0 BRA `(.L_x_7419) ;  /* 0xfffffffc00f08947 */ /* 0x010fea000383ffff */
[----:B------:R-:W-:Y:S05]  /*b480*/  BRA `(.L_x_7447) ;  /* 0xfffffff4009c7947 */ /* 0x000fea000383ffff */
.L_x_7448:
        /* <DEDUP_REMOVED lines=15> */
.L_x_11960:


//--------------------- .text._ZN7cutlass13device_kernelIN5flash11enable_sm90INS1_16FlashAttnFwdSm90INS1_25CollectiveMainloopFwdSm90ILi2EN4cute5tupleIJNS5_1CILi1EEES8_S8_EEENS6_IJNS7_ILi128EEENS7_ILi96EEENS7_ILi64EEEEEELi256ENS_6half_tEfNS_4arch4Sm90ELb0ELb0ELb1ELb1ELb0ELb0ELb0ELb1ELb0ELb0ELb0ELb0EEENS1_21CollectiveEpilogueFwdINS6_IJSA_NS7_ILi256EEESB_EEES9_SE_SG_Li256ELb1ELb0ELb0ELb0EEENS1_36VarlenDynamicPersistentTileSchedulerILi128ELi96ELi256ELi32ELb0ELb0ELb1ELb0ELb1ELb1EEEEEEEEEvNT_6ParamsE --------------------------
	.section	.text._ZN7cutlass13device_kernelIN5flash11enable_sm90INS1_16FlashAttnFwdSm90INS1_25CollectiveMainloopFwdSm90ILi2EN4cute5tupleIJNS5_1CILi1EEES8_S8_EEENS6_IJNS7_ILi128EEENS7_ILi96EEENS7_ILi64EEEEEELi256ENS_6half_tEfNS_4arch4Sm90ELb0ELb0ELb1ELb1ELb0ELb0ELb0ELb1ELb0ELb0ELb0ELb0EEENS1_21CollectiveEpilogueFwdINS6_IJSA_NS7_ILi256EEESB_EEES9_SE_SG_Li256ELb1ELb0ELb0ELb0EEENS1_36VarlenDynamicPersistentTileSchedulerILi128ELi96ELi256ELi32ELb0ELb0ELb1ELb0ELb1ELb1EEEEEEEEEvNT_6ParamsE,"ax",@progbits
	.align	128
.text._ZN7cutlass13device_kernelIN5flash11enable_sm90INS1_16FlashAttnFwdSm90INS1_25CollectiveMainloopFwdSm90ILi2EN4cute5tupleIJNS5_1CILi1EEES8_S8_EEENS6_IJNS7_ILi128EEENS7_ILi96EEENS7_ILi64EEEEEELi256ENS_6half_tEfNS_4arch4Sm90ELb0ELb0ELb1ELb1ELb0ELb0ELb0ELb1ELb0ELb0ELb0ELb0EEENS1_21CollectiveEpilogueFwdINS6_IJSA_NS7_ILi256EEESB_EEES9_SE_SG_Li256ELb1ELb0ELb0ELb0EEENS1_36VarlenDynamicPersistentTileSchedulerILi128ELi96ELi256ELi32ELb0ELb0ELb1ELb0ELb1ELb1EEEEEEEEEvNT_6ParamsE:
        .type           _ZN7cutlass13device_kernelIN5flash11enable_sm90INS1_16FlashAttnFwdSm90INS1_25CollectiveMainloopFwdSm90ILi2EN4cute5tupleIJNS5_1CILi1EEES8_S8_EEENS6_IJNS7_ILi128EEENS7_ILi96EEENS7_ILi64EEEEEELi256ENS_6half_tEfNS_4arch4Sm90ELb0ELb0ELb1ELb1ELb0ELb0ELb0ELb1ELb0ELb0ELb0ELb0EEENS1_21CollectiveEpilogueFwdINS6_IJSA_NS7_ILi256EEESB_EEES9_SE_SG_Li256ELb1ELb0ELb0ELb0EEENS1_36VarlenDynamicPersistentTileSchedulerILi128ELi96ELi256ELi32ELb0ELb0ELb1ELb0ELb1ELb1EEEEEEEEEvNT_6ParamsE,@function
        .size           _ZN7cutlass13device_kernelIN5flash11enable_sm90INS1_16FlashAttnFwdSm90INS1_25CollectiveMainloopFwdSm90ILi2EN4cute5tupleIJNS5_1CILi1EEES8_S8_EEENS6_IJNS7_ILi128EEENS7_ILi96EEENS7_ILi64EEEEEELi256ENS_6half_tEfNS_4arch4Sm90ELb0ELb0ELb1ELb1ELb0ELb0ELb0ELb1ELb0ELb0ELb0ELb0EEENS1_21CollectiveEpilogueFwdINS6_IJSA_NS7_ILi256EEESB_EEES9_SE_SG_Li256ELb1ELb0ELb0ELb0EEENS1_36VarlenDynamicPersistentTileSchedulerILi128ELi96ELi256ELi32ELb0ELb0ELb1ELb0ELb1ELb1EEEEEEEEEvNT_6ParamsE,(.L_x_11961 - _ZN7cutlass13device_kernelIN5flash11enable_sm90INS1_16FlashAttnFwdSm90INS1_25CollectiveMainloopFwdSm90ILi2EN4cute5tupleIJNS5_1CILi1EEES8_S8_EEENS6_IJNS7_ILi128EEENS7_ILi96EEENS7_ILi64EEEEEELi256ENS_6half_tEfNS_4arch4Sm90ELb0ELb0ELb1ELb1ELb0ELb0ELb0ELb1ELb0ELb0ELb0ELb0EEENS1_21CollectiveEpilogueFwdINS6_IJSA_NS7_ILi256EEESB_EEES9_SE_SG_Li256ELb1ELb0ELb0ELb0EEENS1_36VarlenDynamicPersistentTileSchedulerILi128ELi96ELi256ELi32ELb0ELb0ELb1ELb0ELb1ELb1EEEEEEEEEvNT_6ParamsE)
        .other          _ZN7cutlass13device_kernelIN5flash11enable_sm90INS1_16FlashAttnFwdSm90INS1_25CollectiveMainloopFwdSm90ILi2EN4cute5tupleIJNS5_1CILi1EEES8_S8_EEENS6_IJNS7_ILi128EEENS7_ILi96EEENS7_ILi64EEEEEELi256ENS_6half_tEfNS_4arch4Sm90ELb0ELb0ELb1ELb1ELb0ELb0ELb0ELb1ELb0ELb0ELb0ELb0EEENS1_21CollectiveEpilogueFwdINS6_IJSA_NS7_ILi256EEESB_EEES9_SE_SG_Li256ELb1ELb0ELb0ELb0EEENS1_36VarlenDynamicPersistentTileSchedulerILi128ELi96ELi256ELi32ELb0ELb0ELb1ELb0ELb1ELb1EEEEEEEEEvNT_6ParamsE,@"STO_CUDA_ENTRY STV_DEFAULT"
_ZN7cutlass13device_kernelIN5flash11enable_sm90INS1_16FlashAttnFwdSm90INS1_25CollectiveMainloopFwdSm90ILi2EN4cute5tupleIJNS5_1CILi1EEES8_S8_EEENS6_IJNS7_ILi128EEENS7_ILi96EEENS7_ILi64EEEEEELi256ENS_6half_tEfNS_4arch4Sm90ELb0ELb0ELb1ELb1ELb0ELb0ELb0ELb1ELb0ELb0ELb0ELb0EEENS1_21CollectiveEpilogueFwdINS6_IJSA_NS7_ILi256EEESB_EEES9_SE_SG_Li256ELb1ELb0ELb0ELb0EEENS1_36VarlenDynamicPersistentTileSchedulerILi128ELi96ELi256ELi32ELb0ELb0ELb1ELb0ELb1ELb1EEEEEEEEEvNT_6ParamsE:
        /* <DEDUP_REMOVED lines=21> */
.L_x_7450:
[----:B------:R-:W-:Y:S05]  /*0150*/  BSYNC B0 ;  /* 0x0000000000007941 */ /* 0x000fea0003800000 */
.L_x_7449:
        /* <DEDUP_REMOVED lines=41> */
.L_x_7451:
        /* <DEDUP_REMOVED lines=22> */
.L_x_7452:
        /* <DEDUP_REMOVED lines=18> */
.L_x_7453:
        /* <DEDUP_REMOVED lines=22> */
.L_x_7454:
        /* <DEDUP_REMOVED lines=22> */
.L_x_7455:
[----:B------:R-:W-:Y:S01]  /*0930*/  PLOP3.LUT P0, PT, PT, PT, UP0, 0x80, 0x0 ;  /* 0x000000000000781c */ /* 0x000fe20003f0f008 */
[----:B------:R-:W-:Y:S01]  /*0940*/  UMOV UR36, 0x1 ;  /* 0x0000000100247882 */ /* 0x000fe20000000000 */
[----:B------:R-:W-:Y:S01]  /*0950*/  NOP ;  /* 0x0000000000007918 */ /* 0x000fe20000000000 */
[----:B------:R-:W-:Y:S01]  /*0960*/  USEL UR36, UR36, 0x2, !UP0 ;  /* 0x0000000224247887 */ /* 0x000fe2000c000000 */
[----:B------:R-:W-:Y:S01]  /*0970*/  ULDC.64 UR40, c[0x0][0x208] ;  /* 0x0000820000287ab9 */ /* 0x000fe20000000a00 */
[----:B012-4-:R-:W-:Y:S08]  /*0980*/  BAR.SYNC.DEFER_BLOCKING 0x0 ;  /* 0x0000000000007b1d */ /* 0x017ff00000010000 */
[----:B------:R-:W-:Y:S05]  /*0990*/  @!P0 BRA `(.L_x_7456) ;  /* 0x0000008400b08947 */ /* 0x000fea0003800000 */
.L_x_7457:
[----:B------:R-:W-:-:S08]  /*09a0*/  NOP ;  /* 0x0000000000007918 */ /* 0x000fd00000000000 */
[----:B------:R-:W0:Y:S02]  /*09b0*/  USETMAXREG.TRY_ALLOC.CTAPOOL UP0, 0xf0 ;  /* 0x000000f0000079c8 */ /* 0x000e240008000600 */
[----:B0-----:R-:W-:-:S13]  /*09c0*/  PLOP3.LUT P0, PT, PT, PT, UP0, 0x80, 0x0 ;  /* 0x000000000000781c */ /* 0x001fda0003f0f008 */
[----:B------:R-:W-:Y:S05]  /*09d0*/  @!P0 BRA `(.L_x_7457) ;  /* 0xfffffffc00f08947 */ /* 0x000fea000383ffff */
[----:B------:R-:W-:Y:S06]  /*09e0*/  BAR.ARV 0x8, 0x120 ;  /* 0x0204800000007b1d */ /* 0x000fec0000002000 */
[----:B------:R-:W-:Y:S02]  /*09f0*/  ISETP.NE.AND P0, PT, R22, 0x1, PT ;  /* 0x000000011600780c */ /* 0x000fe40003f05270 */
[----:B------:R-:W0:Y:S01]  /*0a00*/  S2UR UR5, SR_CgaCtaId ;  /* 0x00000000000579c3 */ /* 0x000e220000008800 */
[----:B------:R-:W-:-:S10]  /*0a10*/  UMOV UR4, 0x400 ;  /* 0x0000040000047882 */ /* 0x000fd40000000000 */
[----:B------:R-:W-:Y:S08]  /*0a20*/  @!P0 BAR.ARV 0x9, 0x100 ;  /* 0x0244000000008b1d */ /* 0x000ff00000002000 */
[----:B------:R-:W-:Y:S01]  /*0a30*/  BAR.SYNC.DEFER_BLOCKING 0x5, 0x120 ;  /* 0x0144800000007b1d */ /* 0x000fe20000010000 */
[----:B0-----:R-:W-:-:S09]  /*0a40*/  ULEA UR4, UR5, UR4, 0x18 ;  /* 0x0000000405047291 */ /* 0x001fd2000f8ec03f */
[----:B------:R-:W0:Y:S01]  /*0a50*/  LDS.128 R40, [UR4+0x228d0] ;  /* 0x0228d004ff287984 */ /* 0x000e220008000c00 */
[----:B------:R-:W-:Y:S01]  /*0a60*/  ULDC UR4, c[0x0][0xc14] ;  /* 0x0003050000047ab9 */ /* 0x000fe20000000800 */
[----:B------:R-:W-:Y:S06]  /*0a70*/  BAR.ARV 0x4, 0x120 ;  /* 0x0104800000007b1d */ /* 0x000fec0000002000 */
[----:B0-----:R-:W-:-:S13]  /*0a80*/  ISETP.GE.AND P0, PT, R43, UR4, PT ;  /* 0x000000042b007c0c */ /* 0x001fda000bf06270 */
[----:B------:R-:W-:Y:S05]  /*0a90*/  @P0 EXIT ;  /* 0x000000000000094d */ /* 0x000fea0003800000 */
[----:B------:R-:W0:Y:S01]  /*0aa0*/  S2R R0, SR_TID.X ;  /* 0x0000000000007919 */ /* 0x000e220000002100 */
[----:B------:R-:W-:Y:S01]  /*0ab0*/  R2UR UR5, R42 ;  /* 0x000000002a0572ca */ /* 0x000fe200000e0000 */
[----:B------:R-:W-:Y:S01]  /*0ac0*/  ULOP3.LUT UR47, UR36, 0x1, URZ, 0xfc, !UPT ;  /* 0x00000001242f7892 */ /* 0x000fe2000f8efc3f */
[----:B------:R-:W-:Y:S01]  /*0ad0*/  UMOV UR39, URZ ;  /* 0x0000003f00277c82 */ /* 0x000fe20008000000 */
[----:B------:R-:W-:Y:S01]  /*0ae0*/  UMOV UR38, URZ ;  /* 0x0000003f00267c82 */ /* 0x000fe20008000000 */
[----:B------:R-:W-:Y:S01]  /*0af0*/  UMOV UR37, URZ ;  /* 0x0000003f00257c82 */ /* 0x000fe20008000000 */
[----:B0-----:R-:W-:-:S05]  /*0b00*/  VIADD R203, R0, 0xffffff80 ;  /* 0xffffff8000cb7836 */ /* 0x001fca0000000000 */
[----:B------:R-:W-:-:S04]  /*0b10*/  SHF.R.S32.HI R0, RZ, 0x1f, R203 ;  /* 0x0000001fff007819 */ /* 0x000fc800000114cb */
[CC--:B------:R-:W-:Y:S02]  /*0b20*/  LEA.HI R2, R0.reuse, R203.reuse, RZ, 0x7 ;  /* 0x000000cb00027211 */ /* 0x0c0fe400078f38ff */
[----:B------:R-:W-:Y:S02]  /*0b30*/  LEA.HI R3, R0, R203, RZ, 0x4 ;  /* 0x000000cb00037211 */ /* 0x000fe400078f20ff */
[C---:B------:R-:W-:Y:S02]  /*0b40*/  LOP3.LUT R4, R2.reuse, 0xffffff80, RZ, 0xc0, !PT ;  /* 0xffffff8002047812 */ /* 0x040fe400078ec0ff */
[----:B------:R-:W-:Y:S02]  /*0b50*/  SHF.R.S32.HI R23, RZ, 0x7, R2 ;  /* 0x00000007ff177819 */ /* 0x000fe40000011402 */
[----:B------:R-:W-:Y:S01]  /*0b60*/  SHF.R.S32.HI R6, RZ, 0x4, R3 ;  /* 0x00000004ff067819 */ /* 0x000fe20000011403 */
[----:B------:R-:W-:Y:S01]  /*0b70*/  IMAD.IADD R19, R203, 0x1, -R4 ;  /* 0x00000001cb137824 */ /* 0x000fe200078e0a04 */
[----:B------:R-:W-:-:S04]  /*0b80*/  LEA.HI R2, R2, R23, RZ, 0x1 ;  /* 0x0000001702027211 */ /* 0x000fc800078f08ff */
[----:B------:R-:W-:Y:S02]  /*0b90*/  SHF.R.S32.HI R8, RZ, 0x1f, R19 ;  /* 0x0000001fff087819 */ /* 0x000fe40000011413 */
[----:B------:R-:W-:Y:S02]  /*0ba0*/  LOP3.LUT R2, R2, 0x3fffffe, RZ, 0xc0, !PT ;  /* 0x03fffffe02027812 */ /* 0x000fe400078ec0ff */
[CC--:B------:R-:W-:Y:S02]  /*0bb0*/  LEA.HI R7, R8.reuse, R19.reuse, RZ, 0x2 ;  /* 0x0000001308077211 */ /* 0x0c0fe400078f10ff */
[----:B------:R-:W-:Y:S01]  /*0bc0*/  LEA.HI R8, R8, R19, RZ, 0x5 ;  /* 0x0000001308087211 */ /* 0x000fe200078f28ff */
[----:B------:R-:W-:Y:S01]  /*0bd0*/  IMAD.IADD R2, R23, 0x1, -R2 ;  /* 0x0000000117027824 */ /* 0x000fe200078e0a02 */
[--C-:B------:R-:W-:Y:S02]  /*0be0*/  SHF.R.S32.HI R9, RZ, 0x2, R7.reuse ;  /* 0x00000002ff097819 */ /* 0x100fe40000011407 */
[----:B------:R-:W-:-:S02]  /*0bf0*/  SHF.R.S32.HI R4, RZ, 0x1f, R7 ;  /* 0x0000001fff047819 */ /* 0x000fc40000011407 */
[----:B------:R-:W-:Y:S02]  /*0c00*/  SHF.R.S32.HI R8, RZ, 0x5, R8 ;  /* 0x00000005ff087819 */ /* 0x000fe40000011408 */
[----:B------:R-:W-:Y:S02]  /*0c10*/  LEA.HI R5, R4, R9, RZ, 0x3 ;  /* 0x0000000904057211 */ /* 0x000fe400078f18ff */
[CC--:B------:R-:W-:Y:S02]  /*0c20*/  LEA.HI R4, R0.reuse, R203.reuse, RZ, 0x5 ;  /* 0x000000cb00047211 */ /* 0x0c0fe400078f28ff */
[----:B------:R-:W-:Y:S02]  /*0c30*/  LOP3.LUT R10, R5, 0xfffffff8, RZ, 0xc0, !PT ;  /* 0xfffffff8050a7812 */ /* 0x000fe400078ec0ff */
[----:B------:R-:W-:Y:S01]  /*0c40*/  LEA.HI R0, R0, R203, RZ, 0x3 ;  /* 0x000000cb00007211 */ /* 0x000fe200078f18ff */
[----:B------:R-:W-:Y:S01]  /*0c50*/  IMAD.SHL.U32 R5, R4, 0x20, RZ ;  /* 0x0000002004057824 */ /* 0x000fe200078e00ff */
[----:B------:R-:W-:Y:S01]  /*0c60*/  LOP3.LUT R4, R3, 0x3fffff0, RZ, 0xc0, !PT ;  /* 0x03fffff003047812 */ /* 0x000fe200078ec0ff */
[----:B------:R-:W-:Y:S01]  /*0c70*/  IMAD.IADD R9, R9, 0x1, -R10 ;  /* 0x0000000109097824 */ /* 0x000fe200078e0a0a */
[----:B------:R-:W-:-:S02]  /*0c80*/  LEA.HI R3, R3, R6, RZ, 0x1 ;  /* 0x0000000603037211 */ /* 0x000fc400078f08ff */
[----:B------:R-:W-:Y:S01]  /*0c90*/  LOP3.LUT R5, R5, 0xfffffc00, RZ, 0xc0, !PT ;  /* 0xfffffc0005057812 */ /* 0x000fe200078ec0ff */
[----:B------:R-:W-:Y:S01]  /*0ca0*/  IMAD R9, R8, 0x10, R9 ;  /* 0x0000001008097824 */ /* 0x000fe200078e0209 */
[----:B------:R-:W-:Y:S01]  /*0cb0*/  LOP3.LUT R3, R3, 0x1ffffffe, RZ, 0xc0, !PT ;  /* 0x1ffffffe03037812 */ /* 0x000fe200078ec0ff */
[----:B------:R-:W-:Y:S01]  /*0cc0*/  IMAD.IADD R4, R203, 0x1, -R4 ;  /* 0x00000001cb047824 */ /* 0x000fe200078e0a04 */
[----:B------:R-:W-:Y:S01]  /*0cd0*/  LOP3.LUT R200, R7, 0x7ffffffc, RZ, 0xc0, !PT ;  /* 0x7ffffffc07c87812 */ /* 0x000fe200078ec0ff */
[----:B------:R-:W-:Y:S01]  /*0ce0*/  IMAD R201, R2, 0x40, R9 ;  /* 0x0000004002c97824 */ /* 0x000fe200078e0209 */
[----:B------:R-:W-:Y:S01]  /*0cf0*/  LOP3.LUT R2, R0, 0x1ffffff8, RZ, 0xc0, !PT ;  /* 0x1ffffff800027812 */ /* 0x000fe200078ec0ff */
[----:B------:R-:W-:Y:S01]  /*0d00*/  IMAD R4, R4, 0x40, R5 ;  /* 0x0000004004047824 */ /* 0x000fe200078e0205 */
[----:B------:R-:W-:Y:S01]  /*0d10*/  SHF.R.S32.HI R16, RZ, 0x3, R0 ;  /* 0x00000003ff107819 */ /* 0x000fe20000011400 */
[----:B------:R-:W-:Y:S01]  /*0d20*/  IMAD.IADD R3, R6, 0x1, -R3 ;  /* 0x0000000106037824 */ /* 0x000fe200078e0a03 */
[----:B------:R-:W-:Y:S01]  /*0d30*/  IADD3 R200, R19, -R200, RZ ;  /* 0x800000c813c87210 */ /* 0x000fe20007ffe0ff */
[----:B------:R-:W-:-:S02]  /*0d40*/  IMAD.IADD R2, R203, 0x1, -R2 ;  /* 0x00000001cb027824 */ /* 0x000fc400078e0a02 */
[----:B------:R-:W-:Y:S02]  /*0d50*/  IMAD R202, R3, 0x8, R4 ;  /* 0x0000000803ca7824 */ /* 0x000fe400078e0204 */
[----:B------:R-:W-:-:S07]  /*0d60*/  IMAD.SHL.U32 R2, R2, 0x8, RZ ;  /* 0x0000000802027824 */ /* 0x000fce00078e00ff */
.L_x_7499:
[----:B0---45:R-:W0:Y:S01]  /*0d70*/  LDC.64 R4, c[0x0][0xc60] ;  /* 0x00031800ff047b82 */ /* 0x031e220000000a00 */
        /* <DEDUP_REMOVED lines=16> */
[----:B------:R-:W-:Y:S01]  /*0e80*/  @UP1 ULEA.HI.X UR9, UR46, UR9, UR45, 0x2, UP3 ;  /* 0x000000092e091291 */ /* 0x000fe200098f142d */
[----:B------:R-:W-:Y:S02]  /*0e90*/  IMAD.U32 R4, RZ, RZ, UR6 ;  /* 0x00000006ff047e24 */ /* 0x000fe4000f8e00ff */
[----:B---3--:R-:W-:-:S02]  /*0ea0*/  IMAD.U32 R6, RZ, RZ, UR8 ;  /* 0x00000008ff067e24 */ /* 0x008fc4000f8e00ff */
[----:B------:R-:W-:Y:S01]  /*0eb0*/  IMAD.U32 R5, RZ, RZ, UR7 ;  /* 0x00000007ff057e24 */ /* 0x000fe2000f8e00ff */
[----:B------:R-:W-:Y:S01]  /*0ec0*/  ULDC.64 UR6, c[0x0][0x3f8] ;  /* 0x0000fe0000067ab9 */ /* 0x000fe20000000a00 */
[----:B------:R-:W-:-:S03]  /*0ed0*/  IMAD.U32 R7, RZ, RZ, UR9 ;  /* 0x00000009ff077e24 */ /* 0x000fc6000f8e00ff */
[----:B------:R-:W2:Y:S04]  /*0ee0*/  @P0 LDG.E R4, desc[UR40][R4.64] ;  /* 0x0000002804040981 */ /* 0x000ea8000c1e1900 */
[----:B------:R-:W3:Y:S01]  /*0ef0*/  @P1 LDG.E R6, desc[UR40][R6.64] ;  /* 0x0000002806061981 */ /* 0x000ee2000c1e1900 */
[----:B------:R-:W-:Y:S01]  /*0f00*/  UISETP.NE.U32.AND UP0, UPT, UR6, URZ, UPT ;  /* 0x0000003f0600728c */ /* 0x000fe2000bf05070 */
[----:B------:R-:W-:Y:S01]  /*0f10*/  IMAD.MOV.U32 R18, RZ, RZ, R41 ;  /* 0x000000ffff127224 */ /* 0x000fe200078e0029 */
[----:B------:R-:W-:Y:S01]  /*0f20*/  UMOV UR43, URZ ;  /* 0x0000003f002b7c82 */ /* 0x000fe20008000000 */
[----:B------:R-:W-:Y:S01]  /*0f30*/  ULDC UR6, c[0x0][0x2e0] ;  /* 0x0000b80000067ab9 */ /* 0x000fe20000000800 */
[----:B------:R-:W-:Y:S01]  /*0f40*/  UISETP.NE.AND.EX UP0, UPT, UR7, URZ, UPT, UP0 ;  /* 0x0000003f0700728c */ /* 0x000fe2000bf05300 */
[----:B------:R-:W-:Y:S01]  /*0f50*/  CS2R R44, SRZ ;  /* 0x00000000002c7805 */ /* 0x000fe2000001ff00 */
[----:B------:R-:W-:Y:S01]  /*0f60*/  UMOV UR44, UR5 ;  /* 0x00000005002c7c82 */ /* 0x000fe20008000000 */
[----:B------:R-:W-:Y:S01]  /*0f70*/  CS2R R150, SRZ ;  /* 0x0000000000967805 */ /* 0x000fe2000001ff00 */
        /* <DEDUP_REMOVED lines=43> */
[----:B-1----:R-:W-:Y:S02]  /*1230*/  CS2R R68, SRZ ;  /* 0x0000000000447805 */ /* 0x002fe4000001ff00 */
[----:B------:R-:W-:-:S02]  /*1240*/  CS2R R166, SRZ ;  /* 0x0000000000a67805 */ /* 0x000fc4000001ff00 */
[----:B------:R-:W-:Y:S01]  /*1250*/  CS2R R154, SRZ ;  /* 0x00000000009a7805 */ /* 0x000fe2000001ff00 */
[----:B------:R-:W-:Y:S01]  /*1260*/  IMAD.MOV.U32 R28, RZ, RZ, RZ ;  /* 0x000000ffff1c7224 */ /* 0x000fe200078e00ff */
        /* <DEDUP_REMOVED lines=11> */
[----:B--2---:R-:W-:Y:S02]  /*1320*/  @P0 R2UR UR43, R4 ;  /* 0x00000000042b02ca */ /* 0x004fe400000e0000 */
[----:B------:R-:W-:-:S02]  /*1330*/  PLOP3.LUT P0, PT, PT, PT, PT, 0x80, 0x0 ;  /* 0x000000000000781c */ /* 0x000fc40003f0f070 */
[----:B---3--:R-:W-:Y:S01]  /*1340*/  @P1 R2UR UR4, R6 ;  /* 0x00000000060412ca */ /* 0x008fe200000e0000 */
[----:B------:R-:W-:-:S14]  /*1350*/  @P1 BRA `(.L_x_7458) ;  /* 0x0000000000341947 */ /* 0x000fdc0003800000 */
        /* <DEDUP_REMOVED lines=13> */
.L_x_7458:
[----:B------:R-:W-:Y:S01]  /*1430*/  UIADD3 UR43, -UR43, UR4, URZ ;  /* 0x000000042b2b7290 */ /* 0x000fe2000fffe13f */
[----:B------:R-:W-:Y:S01]  /*1440*/  IMAD.MOV.U32 R9, RZ, RZ, RZ ;  /* 0x000000ffff097224 */ /* 0x000fe200078e00ff */
[----:B------:R-:W-:Y:S02]  /*1450*/  CS2R R174, SRZ ;  /* 0x0000000000ae7805 */ /* 0x000fe4000001ff00 */
[----:B------:R-:W-:Y:S01]  /*1460*/  CS2R R172, SRZ ;  /* 0x0000000000ac7805 */ /* 0x000fe2000001ff00 */
[----:B------:R-:W-:Y:S01]  /*1470*/  UISETP.GE.AND UP0, UPT, UR43, 0x1, UPT ;  /* 0x000000012b00788c */ /* 0x000fe2000bf06270 */
[----:B------:R-:W-:Y:S01]  /*1480*/  CS2R R36, SRZ ;  /* 0x0000000000247805 */ /* 0x000fe2000001ff00 */
[----:B------:R-:W-:Y:S01]  /*1490*/  UIADD3 UR4, UR43, 0x5f, URZ ;  /* 0x0000005f2b047890 */ /* 0x000fe2000fffe03f */
[----:B------:R-:W-:Y:S02]  /*14a0*/  CS2R R176, SRZ ;  /* 0x0000000000b07805 */ /* 0x000fe4000001ff00 */
[----:B------:R-:W-:Y:S01]  /*14b0*/  CS2R R32, SRZ ;  /* 0x0000000000207805 */ /* 0x000fe2000001ff00 */
[----:B------:R-:W-:Y:S01]  /*14c0*/  IMAD.MOV.U32 R26, RZ, RZ, RZ ;  /* 0x000000ffff1a7224 */ /* 0x000fe200078e00ff */
[----:B------:R-:W-:Y:S01]  /*14d0*/  PLOP3.LUT P1, PT, PT, PT, UP0, 0x80, 0x0 ;  /* 0x000000000000781c */ /* 0x000fe20003f2f008 */
[----:B------:R-:W-:Y:S01]  /*14e0*/  UIMAD.WIDE UR4, UR4, 0x2aaaaaab, URZ ;  /* 0x2aaaaaab040478a5 */ /* 0x000fe2000f8e023f */
[----:B------:R-:W-:Y:S01]  /*14f0*/  IMAD.MOV.U32 R29, RZ, RZ, RZ ;  /* 0x000000ffff1d7224 */ /* 0x000fe200078e00ff */
[----:B------:R-:W-:Y:S01]  /*1500*/  MOV R179, RZ ;  /* 0x000000ff00b37202 */ /* 0x000fe20000000f00 */
[----:B------:R-:W-:Y:S01]  /*1510*/  IMAD.MOV.U32 R6, RZ, RZ, RZ ;  /* 0x000000ffff067224 */ /* 0x000fe200078e00ff */
[----:B------:R-:W-:Y:S01]  /*1520*/  USHF.R.U32.HI UR42, URZ, 0x1f, UR5 ;  /* 0x0000001f3f2a7899 */ /* 0x000fe20008011605 */
[----:B------:R-:W-:-:S03]  /*1530*/  CS2R R4, SRZ ;  /* 0x0000000000047805 */ /* 0x000fc6000001ff00 */
[----:B------:R-:W-:-:S04]  /*1540*/  ULEA.HI.SX32 UR42, UR5, UR42, 0x1c ;  /* 0x0000002a052a7291 */ /* 0x000fc8000f8fe23f */
[----:B------:R-:W-:Y:S08]  /*1550*/  @!P1 BRA `(.L_x_7459) ;  /* 0x0000005000149947 */ /* 0x000ff00003800000 */
        /* <DEDUP_REMOVED lines=31> */
.L_x_7460:
[----:B------:R-:W0:Y:S01]  /*1750*/  S2R R3, SR_CgaCtaId ;  /* 0x0000000000037919 */ /* 0x000e220000008800 */
[----:B------:R-:W-:Y:S01]  /*1760*/  ULEA.HI UR4, UR39, UR39, URZ, 0x1 ;  /* 0x0000002727047291 */ /* 0x000fe2000f8f083f */
[----:B------:R-:W-:Y:S01]  /*1770*/  MOV R6, 0x400 ;  /* 0x0000040000067802 */ /* 0x000fe20000000f00 */
[----:B------:R-:W-:Y:S02]  /*1780*/  VIADD R9, R22, 0x8 ;  /* 0x0000000816097836 */ /* 0x000fe40000000000 */
[----:B------:R-:W-:-:S04]  /*1790*/  ULOP3.LUT UR4, UR4, 0xfffffffe, URZ, 0xc0, !UPT ;  /* 0xfffffffe04047892 */ /* 0x000fc8000f8ec03f */
[----:B------:R-:W-:-:S06]  /*17a0*/  UIADD3 UR4, UR39, -UR4, URZ ;  /* 0x8000000427047290 */ /* 0x000fcc000fffe03f */
[----:B------:R-:W-:Y:S01]  /*17b0*/  IMAD.U32 R0, RZ, RZ, UR4 ;  /* 0x00000004ff007e24 */ /* 0x000fe2000f8e00ff */
[----:B0-----:R-:W-:-:S04]  /*17c0*/  LEA R6, R3, R6, 0x18 ;  /* 0x0000000603067211 */ /* 0x001fc800078ec0ff */
[----:B------:R-:W-:-:S04]  /*17d0*/  SHF.L.U32 R3, R0, 0x1f, RZ ;  /* 0x0000001f00037819 */ /* 0x000fc800000006ff */
[----:B------:R-:W0:Y:S02]  /*17e0*/  SYNCS.PHASECHK.TRANS64.TRYWAIT P0, [R6+URZ+0x22800], R3 ;  /* 0x02280003060075a7 */ /* 0x000e24000800017f */
[----:B0-----:R-:W-:Y:S05]  /*17f0*/  @!P0 BRA `(.L_x_7461) ;  /* 0x000000bc00cc8947 */ /* 0x001fea0003800000 */
.L_x_7583:
[----:B------:R-:W-:Y:S01]  /*1800*/  IMAD.U32 R0, RZ, RZ, UR47 ;  /* 0x0000002fff007e24 */ /* 0x000fe2000f8e00ff */
[----:B------:R-:W-:Y:S05]  /*1810*/  WARPSYNC.ALL ;  /* 0x0000000000007948 */ /* 0x000fea0003800000 */
[----:B------:R1:W-:Y:S01]  /*1820*/  BAR.SYNC.DEFER_BLOCKING R9, 0x100 ;  /* 0x000400090000751d */ /* 0x0003e20000010000 */
[----:B------:R-:W-:-:S13]  /*1830*/  ISETP.NE.AND P0, PT, R0, 0x3, PT ;  /* 0x000000030000780c */ /* 0x000fda0003f05270 */
[----:B-1----:R-:W-:Y:S05]  /*1840*/  @!P0 BRA `(.L_x_7462) ;  /* 0x0000000000048947 */ /* 0x002fea0003800000 */
[----:B------:R-:W-:Y:S01]  /*1850*/  BPT.TRAP 0x1 ;  /* 0x000000040000795c */ /* 0x000fe20000300000 */
.L_x_7462:
[----:B------:R-:W-:Y:S02]  /*1860*/  IMAD.U32 R5, RZ, RZ, UR37 ;  /* 0x00000025ff057e24 */ /* 0x000fe4000f8e00ff */
[----:B------:R-:W-:-:S03]  /*1870*/  IMAD.U32 R10, RZ, RZ, UR38 ;  /* 0x00000026ff0a7e24 */ /* 0x000fc6000f8e00ff */
[----:B------:R-:W-:Y:S02]  /*1880*/  LEA R5, R5, R6, 0x3 ;  /* 0x0000000605057211 */ /* 0x000fe400078e18ff */
[----:B------:R-:W-:-:S04]  /*1890*/  SHF.L.U32 R10, R10, 0x1f, RZ ;  /* 0x0000001f0a0a7819 */ /* 0x000fc800000006ff */
[----:B------:R1:W2:Y:S01]  /*18a0*/  SYNCS.PHASECHK.TRANS64.TRYWAIT P1, [R5+URZ+0x22830], R10 ;  /* 0x0228300a050075a7 */ /* 0x0002a2000802017f */
[----:B------:R-:W-:Y:S05]  /*18b0*/  @!P0 BRA `(.L_x_7463) ;  /* 0x0000000000048947 */ /* 0x000fea0003800000 */
[----:B------:R-:W-:Y:S01]  /*18c0*/  BPT.TRAP 0x1 ;  /* 0x000000040000795c */ /* 0x000fe20000300000 */
.L_x_7463:
[----:B--2---:R-:W-:Y:S05]  /*18d0*/  @P1 BRA `(.L_x_7464) ;  /* 0x0000000000081947 */ /* 0x004fea0003800000 */
[----:B------:R-:W2:Y:S02]  /*18e0*/  SYNCS.PHASECHK.TRANS64.TRYWAIT P1, [R5+URZ+0x22830], R10 ;  /* 0x0228300a050075a7 */ /* 0x000ea4000802017f */
[----:B--2---:R-:W-:Y:S05]  /*18f0*/  @!P1 BRA `(.L_x_7465) ;  /* 0x000000bc00a09947 */ /* 0x004fea0003800000 */
.L_x_7464:
[----:B------:R-:W-:Y:S01]  /*1900*/  R2UR UR4, R6 ;  /* 0x00000000060472ca */ /* 0x000fe200000e0000 */
[----:B------:R-:W-:Y:S01]  /*1910*/  WARPGROUP.ARRIVE ;  /* 0x00000000000079c5 */ /* 0x000fe20000000000 */
        /* <DEDUP_REMOVED lines=8> */
[----:B------:R-:W-:Y:S01]  /*19a0*/  P2R R72, PR, RZ, 0x1 ;  /* 0x00000001ff487803 */ /* 0x000fe20000000000 */
[----:B------:R-:W3:Y:S02]  /*19b0*/  S2R R73, SR_TID.X ;  /* 0x0000000000497919 */ /* 0x000ee40000002100 */
[----:B------:R-:W-:-:S04]  /*19c0*/  UIADD3 UR4, UR4, 0x1c400, URZ ;  /* 0x0001c40004047890 */ /* 0x000fc8000fffe03f */
[----:B------:R-:W-:-:S04]  /*19d0*/  USHF.R.U32.HI UR4, URZ, 0x4, UR4 ;  /* 0x000000043f047899 */ /* 0x000fc80008011604 */
[----:B------:R-:W-:-:S04]  /*19e0*/  ULOP3.LUT UR4, UR4, 0x3fff, URZ, 0xc0, !UPT ;  /* 0x00003fff04047892 */ /* 0x000fc8000f8ec03f */
[----:B------:R-:W-:Y:S02]  /*19f0*/  ULOP3.LUT UR20, UR4, 0x10000, URZ, 0xfc, !UPT ;  /* 0x0001000004147892 */ /* 0x000fe4000f8efc3f */
[----:B------:R-:W-:Y:S02]  /*1a00*/  ULOP3.LUT UR4, UR48, 0x10000, URZ, 0xfc, !UPT ;  /* 0x0001000030047892 */ /* 0x000fe4000f8efc3f */
[----:B------:R-:W-:Y:S02]  /*1a10*/  UIMAD UR6, UR37, 0x300, UR20 ;  /* 0x00000300250678a4 */ /* 0x000fe4000f8e0214 */
[----:B------:R-:W-:Y:S02]  /*1a20*/  UIADD3 UR8, UR4, 0x2, URZ ;  /* 0x0000000204087890 */ /* 0x000fe4000fffe03f */
[----:B------:R-:W-:Y:S02]  /*1a30*/  UIADD3 UR10, UR6, 0x2, URZ ;  /* 0x00000002060a7890 */ /* 0x000fe4000fffe03f */
[----:B------:R-:W-:-:S02]  /*1a40*/  UIADD3 UR12, UR4, 0x4, URZ ;  /* 0x00000004040c7890 */ /* 0x000fc4000fffe03f */
[----:B------:R-:W-:Y:S02]  /*1a50*/  UIADD3 UR14, UR6, 0x4, URZ ;  /* 0x00000004060e7890 */ /* 0x000fe4000fffe03f */
[----:B------:R-:W-:Y:S01]  /*1a60*/  HGMMA.64x96x16.F32 R24, gdesc[UR4], RZ, !UPT, gsb0 ;  /* 0x01600000041879f0 */ /* 0x000fe2000c0008ff */
[----:B------:R-:W-:Y:S02]  /*1a70*/  UIADD3 UR16, UR4, 0x6, URZ ;  /* 0x0000000604107890 */ /* 0x000fe4000fffe03f */
[----:B------:R-:W-:Y:S01]  /*1a80*/  UIADD3 UR18, UR6, 0x6, URZ ;  /* 0x0000000606127890 */ /* 0x000fe2000fffe03f */
        /* <DEDUP_REMOVED lines=45> */
[----:B----4-:R-:W-:Y:S01]  /*1d60*/  FSEL R24, R24, -INF , P6 ;  /* 0xff80000018187808 */ /* 0x010fe20003000000 */
[----:B------:R-:W-:Y:S01]  /*1d70*/  FMUL.FTZ R39, R39, UR7 ;  /* 0x0000000727277c20 */ /* 0x000fe20008410000 */
[----:B------:R-:W-:Y:S01]  /*1d80*/  FMUL.FTZ R49, R49, UR7 ;  /* 0x0000000731317c20 */ /* 0x000fe20008410000 */
[----:B------:R-:W-:Y:S01]  /*1d90*/  FMUL.FTZ R42, R42, UR7 ;  /* 0x000000072a2a7c20 */ /* 0x000fe20008410000 */
[----:B------:R-:W-:Y:S01]  /*1da0*/  FMUL.FTZ R43, R43, UR7 ;  /* 0x000000072b2b7c20 */ /* 0x000fe20008410000 */
        /* <DEDUP_REMOVED lines=13> */
[----:B------:R-:W-:Y:S01]  /*1e80*/  FMUL.FTZ R60, R60, UR7 ;  /* 0x000000073c3c7c20 */ /* 0x000fe20008410000 */
[----:B------:R-:W-:Y:S01]  /*1e90*/  FMUL.FTZ R54, R54, UR7 ;  /* 0x0000000736367c20 */ /* 0x000fe20008410000 */
[----:B------:R-:W-:Y:S01]  /*1ea0*/  FMUL.FTZ R61, R61, UR7 ;  /* 0x000000073d3d7c20 */ /* 0x000fe20008410000 */
[----:B------:R-:W-:Y:S01]  /*1eb0*/  FMUL.FTZ R55, R55, UR7 ;  /* 0x0000000737377c20 */ /* 0x000fe20008410000 */
[----:B------:R-:W-:Y:S01]  /*1ec0*/  FMUL.FTZ R64, R64, UR7 ;  /* 0x0000000740407c20 */ /* 0x000fe20008410000 */
[----:B------:R0:W1:Y:S01]  /*1ed0*/  MUFU.TANH R3, R26 ;  /* 0x0000001a00037308 */ /* 0x0000620000002400 */
        /* <DEDUP_REMOVED lines=10> */
[----:B-----5:R-:W-:Y:S01]  /*1f80*/  FSEL R32, R32, -INF , P1 ;  /* 0xff80000020207808 */ /* 0x020fe20000800000 */
[----:B------:R-:W-:Y:S01]  /*1f90*/  FMUL.FTZ R66, R66, UR7 ;  /* 0x0000000742427c20 */ /* 0x000fe20008410000 */
[----:B------:R-:W-:Y:S01]  /*1fa0*/  FMNMX.FTZ R7, R29, R26, !PT ;  /* 0x0000001a1d077209 */ /* 0x000fe20007810000 */
[----:B------:R-:W-:Y:S01]  /*1fb0*/  FMUL.FTZ R67, R67, UR7 ;  /* 0x0000000743437c20 */ /* 0x000fe20008410000 */
[----:B------:R-:W-:Y:S01]  /*1fc0*/  FMUL.FTZ R70, R70, UR7 ;  /* 0x0000000746467c20 */ /* 0x000fe20008410000 */
[----:B------:R-:W0:Y:S01]  /*1fd0*/  MUFU.TANH R4, R27 ;  /* 0x0000001b00047308 */ /* 0x000e220000002400 */
[----:B-1----:R-:W-:Y:S01]  /*1fe0*/  FSEL R3, R3, -INF , P6 ;  /* 0xff80000003037808 */ /* 0x002fe20003000000 */
[----:B------:R-:W-:Y:S01]  /*1ff0*/  FMUL.FTZ R71, R71, UR7 ;  /* 0x0000000747477c20 */ /* 0x000fe20008410000 */
[----:B------:R-:W-:-:S02]  /*2000*/  ISETP.GT.AND P6, PT, R0, 0x18, PT ;  /* 0x000000180000780c */ /* 0x000fc40003fc4270 */
[----:B------:R-:W-:-:S03]  /*2010*/  FMNMX.FTZ R26, R32, R7, !PT ;  /* 0x00000007201a7209 */ /* 0x000fc60007810000 */
[----:B------:R-:W1:Y:S01]  /*2020*/  MUFU.TANH R36, R36 ;  /* 0x0000002400247308 */ /* 0x000e620000002400 */
[----:B----4-:R-:W-:-:S04]  /*2030*/  FSEL R33, R33, -INF , P2 ;  /* 0xff80000021217808 */ /* 0x010fc80001000000 */
[----:B------:R-:W-:-:S03]  /*2040*/  FMNMX.FTZ R7, R33, R26, !PT ;  /* 0x0000001a21077209 */ /* 0x000fc60007810000 */
[----:B------:R-:W4:Y:S01]  /*2050*/  MUFU.TANH R8, R30 ;  /* 0x0000001e00087308 */ /* 0x000f220000002400 */
[----:B0-----:R-:W-:Y:S02]  /*2060*/  FSEL R4, R4, -INF , P5 ;  /* 0xff80000004047808 */ /* 0x001fe40002800000 */
[----:B------:R-:W-:-:S05]  /*2070*/  ISETP.GT.AND P5, PT, R0, 0x19, PT ;  /* 0x000000190000780c */ /* 0x000fca0003fa4270 */
[----:B------:R-:W0:Y:S01]  /*2080*/  MUFU.TANH R37, R37 ;  /* 0x0000002500257308 */ /* 0x000e220000002400 */
[----:B-1----:R-:W-:-:S04]  /*2090*/  FSEL R36, R36, -INF , P6 ;  /* 0xff80000024247808 */ /* 0x002fc80003000000 */
[----:B------:R-:W-:-:S03]  /*20a0*/  FMNMX.FTZ R26, R36, R7, !PT ;  /* 0x00000007241a7209 */ /* 0x000fc60007810000 */
[----:B------:R-:W1:Y:S01]  /*20b0*/  MUFU.TANH R11, R31 ;  /* 0x0000001f000b7308 */ /* 0x000e620000002400 */
[----:B----4-:R-:W-:Y:S02]  /*20c0*/  FSEL R8, R8, -INF , P4 ;  /* 0xff80000008087808 */ /* 0x010fe40002000000 */
[----:B------:R-:W-:-:S05]  /*20d0*/  ISETP.GT.AND P4, PT, R0, 0x20, PT ;  /* 0x000000200000780c */ /* 0x000fca0003f84270 */
[----:B------:R-:W4:Y:S01]  /*20e0*/  MUFU.TANH R40, R40 ;  /* 0x0000002800287308 */ /* 0x000f220000002400 */
[----:B0-----:R-:W-:-:S04]  /*20f0*/  FSEL R37, R37, -INF , P5 ;  /* 0xff80000025257808 */ /* 0x001fc80002800000 */
[----:B------:R-:W-:-:S03]  /*2100*/  FMNMX.FTZ R7, R37, R26, !PT ;  /* 0x0000001a25077209 */ /* 0x000fc60007810000 */
[----:B------:R-:W0:Y:S01]  /*2110*/  MUFU.TANH R12, R34 ;  /* 0x00000022000c7308 */ /* 0x000e220000002400 */
[----:B-1----:R-:W-:Y:S02]  /*2120*/  FSEL R11, R11, -INF , P3 ;  /* 0xff8000000b0b7808 */ /* 0x002fe40001800000 */
[----:B------:R-:W-:-:S05]  /*2130*/  ISETP.GT.AND P3, PT, R0, 0x21, PT ;  /* 0x000000210000780c */ /* 0x000fca0003f64270 */
        /* <DEDUP_REMOVED lines=88> */
[----:B-1----:R-:W-:-:S04]  /*26c0*/  FSEL R69, R69, -INF , P1 ;  /* 0xff80000045457808 */ /* 0x002fc80000800000 */
[----:B------:R-:W-:-:S03]  /*26d0*/  FMNMX.FTZ R7, R69, R0, !PT ;  /* 0x0000000045077209 */ /* 0x000fc60007810000 */
[----:B------:R-:W1:Y:S01]  /*26e0*/  MUFU.TANH R66, R66 ;  /* 0x0000004200427308 */ /* 0x000e620000002400 */
[----:B----4-:R-:W-:Y:S01]  /*26f0*/  FSEL R62, R62, -INF , P6 ;  /* 0xff8000003e3e7808 */ /* 0x010fe20003000000 */
[----:B------:R-:W4:Y:S06]  /*2700*/  SHFL.BFLY PT, R0, R7, 0x2, 0x1f ;  /* 0x0c401f0007007f89 */ /* 0x000f2c00000e0000 */
[----:B------:R-:W5:Y:S01]  /*2710*/  MUFU.TANH R67, R67 ;  /* 0x0000004300437308 */ /* 0x000f620000002400 */
[----:B0-----:R-:W-:-:S07]  /*2720*/  FSEL R63, R63, -INF , P5 ;  /* 0xff8000003f3f7808 */ /* 0x001fce0002800000 */
[----:B------:R-:W0:Y:S01]  /*2730*/  MUFU.TANH R70, R70 ;  /* 0x0000004600467308 */ /* 0x000e220000002400 */
[----:B-1----:R-:W-:-:S07]  /*2740*/  FSEL R66, R66, -INF , P4 ;  /* 0xff80000042427808 */ /* 0x002fce0002000000 */
[----:B------:R-:W1:Y:S01]  /*2750*/  MUFU.TANH R71, R71 ;  /* 0x0000004700477308 */ /* 0x000e620000002400 */
[----:B-----5:R-:W-:Y:S02]  /*2760*/  FSEL R67, R67, -INF , P3 ;  /* 0xff80000043437808 */ /* 0x020fe40001800000 */
[----:B----4-:R-:W-:Y:S02]  /*2770*/  FMNMX.FTZ R21, R7, R0, !PT ;  /* 0x0000000007157209 */ /* 0x010fe40007810000 */
[----:B------:R-:W-:-:S03]  /*2780*/  FMNMX.FTZ R7, R3, R4, !PT ;  /* 0x0000000403077209 */ /* 0x000fc60007810000 */
[----:B------:R-:W4:Y:S01]  /*2790*/  SHFL.BFLY PT, R0, R21, 0x1, 0x1f ;  /* 0x0c201f0015007f89 */ /* 0x000f2200000e0000 */
[----:B0-----:R-:W-:Y:S02]  /*27a0*/  FSEL R70, R70, -INF , P2 ;  /* 0xff80000046467808 */ /* 0x001fe40001000000 */
[----:B-1----:R-:W-:Y:S02]  /*27b0*/  FSEL R71, R71, -INF , P1 ;  /* 0xff80000047477808 */ /* 0x002fe40000800000 */
[----:B----4-:R-:W-:-:S04]  /*27c0*/  FMNMX.FTZ R0, R21, R0, !PT ;  /* 0x0000000015007209 */ /* 0x010fc80007810000 */
        /* <DEDUP_REMOVED lines=33> */
[----:B------:R-:W0:Y:S01]  /*29e0*/  MUFU.EX2 R29, R29 ;  /* 0x0000001d001d7308 */ /* 0x000e220000000800 */
        /* <DEDUP_REMOVED lines=9> */
[----:B------:R-:W-:-:S03]  /*2a80*/  FFMA.FTZ R27, R69, UR10, -R27 ;  /* 0x0000000a451b7c23 */ /* 0x000fc6000801081b */
[----:B------:R-:W-:-:S03]  /*2a90*/  FMNMX.FTZ R7, R51, R24, !PT ;  /* 0x0000001833077209 */ /* 0x000fc60007810000 */
[----:B------:R-:W1:Y:S01]  /*2aa0*/  MUFU.EX2 R33, R33 ;  /* 0x0000002100217308 */ /* 0x000e620000000800 */
[----:B------:R-:W-:Y:S02]  /*2ab0*/  FMNMX.FTZ R24, R54, R7, !PT ;  /* 0x0000000736187209 */ /* 0x000fe40007810000 */
[----:B0-----:R-:W-:Y:S02]  /*2ac0*/  F2FP.F16.F32.PACK_AB R154, R29, R28 ;  /* 0x0000001c1d9a723e */ /* 0x001fe400000000ff */
[----:B------:R-:W-:-:S03]  /*2ad0*/  FMNMX.FTZ R7, R55, R24, !PT ;  /* 0x0000001837077209 */ /* 0x000fc60007810000 */
[----:B------:R-:W-:Y:S01]  /*2ae0*/  MUFU.EX2 R36, R36 ;  /* 0x0000002400247308 */ /* 0x000fe20000000800 */
[----:B------:R-:W-:-:S04]  /*2af0*/  FMNMX.FTZ R24, R58, R7, !PT ;  /* 0x000000073a187209 */ /* 0x000fc80007810000 */
[----:B------:R-:W-:-:S03]  /*2b00*/  FMNMX.FTZ R7, R59, R24, !PT ;  /* 0x000000183b077209 */ /* 0x000fc60007810000 */
[----:B------:R-:W0:Y:S01]  /*2b10*/  MUFU.EX2 R37, R37 ;  /* 0x0000002500257308 */ /* 0x000e220000000800 */
[----:B------:R-:W-:Y:S02]  /*2b20*/  FMNMX.FTZ R24, R62, R7, !PT ;  /* 0x000000073e187209 */ /* 0x000fe40007810000 */
[----:B-1----:R-:W-:Y:S02]  /*2b30*/  F2FP.F16.F32.PACK_AB R156, R33, R32 ;  /* 0x00000020219c723e */ /* 0x002fe400000000ff */
[----:B------:R-:W-:-:S03]  /*2b40*/  FMNMX.FTZ R7, R63, R24, !PT ;  /* 0x000000183f077209 */ /* 0x000fc60007810000 */
[----:B------:R-:W-:Y:S01]  /*2b50*/  MUFU.EX2 R40, R40 ;  /* 0x0000002800287308 */ /* 0x000fe20000000800 */
[----:B------:R-:W-:-:S04]  /*2b60*/  FMNMX.FTZ R24, R66, R7, !PT ;  /* 0x0000000742187209 */ /* 0x000fc80007810000 */
[----:B------:R-:W-:-:S03]  /*2b70*/  FMNMX.FTZ R7, R67, R24, !PT ;  /* 0x0000001843077209 */ /* 0x000fc60007810000 */
[----:B------:R-:W1:Y:S01]  /*2b80*/  MUFU.EX2 R41, R41 ;  /* 0x0000002900297308 */ /* 0x000e620000000800 */
[----:B------:R-:W-:Y:S02]  /*2b90*/  FMNMX.FTZ R24, R70, R7, !PT ;  /* 0x0000000746187209 */ /* 0x000fe40007810000 */
[----:B0-----:R-:W-:Y:S02]  /*2ba0*/  F2FP.F16.F32.PACK_AB R158, R37, R36 ;  /* 0x00000024259e723e */ /* 0x001fe400000000ff */
[----:B------:R-:W-:-:S03]  /*2bb0*/  FMNMX.FTZ R24, R71, R24, !PT ;  /* 0x0000001847187209 */ /* 0x000fc60007810000 */
[----:B------:R-:W-:Y:S02]  /*2bc0*/  MUFU.EX2 R44, R44 ;  /* 0x0000002c002c7308 */ /* 0x000fe40000000800 */
[----:B------:R-:W0:Y:S06]  /*2bd0*/  SHFL.BFLY PT, R7, R24, 0x2, 0x1f ;  /* 0x0c401f0018077f89 */ /* 0x000e2c00000e0000 */
[----:B------:R-:W4:Y:S01]  /*2be0*/  MUFU.EX2 R45, R45 ;  /* 0x0000002d002d7308 */ /* 0x000f220000000800 */
[----:B-1----:R-:W-:-:S07]  /*2bf0*/  F2FP.F16.F32.PACK_AB R160, R41, R40 ;  /* 0x0000002829a0723e */ /* 0x002fce00000000ff */
[----:B------:R-:W-:Y:S08]  /*2c00*/  MUFU.EX2 R48, R48 ;  /* 0x0000003000307308 */ /* 0x000ff00000000800 */
[----:B------:R-:W1:Y:S01]  /*2c10*/  MUFU.EX2 R49, R49 ;  /* 0x0000003100317308 */ /* 0x000e620000000800 */
[----:B----4-:R-:W-:Y:S02]  /*2c20*/  F2FP.F16.F32.PACK_AB R162, R45, R44 ;  /* 0x0000002c2da2723e */ /* 0x010fe400000000ff */
[----:B0-----:R-:W-:-:S05]  /*2c30*/  FMNMX.FTZ R21, R24, R7, !PT ;  /* 0x0000000718157209 */ /* 0x001fca0007810000 */
[----:B------:R-:W0:Y:S01]  /*2c40*/  SHFL.BFLY PT, R24, R21, 0x1, 0x1f ;  /* 0x0c201f0015187f89 */ /* 0x000e2200000e0000 */
[----:B------:R-:W-:Y:S08]  /*2c50*/  MUFU.EX2 R52, R52 ;  /* 0x0000003400347308 */ /* 0x000ff00000000800 */
[----:B------:R-:W4:Y:S01]  /*2c60*/  MUFU.EX2 R53, R53 ;  /* 0x0000003500357308 */ /* 0x000f220000000800 */
[----:B-1----:R-:W-:-:S07]  /*2c70*/  F2FP.F16.F32.PACK_AB R164, R49, R48 ;  /* 0x0000003031a4723e */ /* 0x002fce00000000ff */
[----:B------:R-:W-:Y:S01]  /*2c80*/  MUFU.EX2 R56, R56 ;  /* 0x0000003800387308 */ /* 0x000fe20000000800 */
[----:B0-----:R-:W-:-:S07]  /*2c90*/  FMNMX.FTZ R7, R21, R24, !PT ;  /* 0x0000001815077209 */ /* 0x001fce0007810000 */
[----:B------:R-:W-:Y:S01]  /*2ca0*/  MUFU.EX2 R57, R57 ;  /* 0x0000003900397308 */ /* 0x000fe20000000800 */
[----:B----4-:R-:W-:Y:S02]  /*2cb0*/  F2FP.F16.F32.PACK_AB R166, R53, R52 ;  /* 0x0000003435a6723e */ /* 0x010fe400000000ff */
[C---:B------:R-:W-:Y:S01]  /*2cc0*/  FSETP.NEU.FTZ.AND P1, PT, R7.reuse, -INF , PT ;  /* 0xff8000000700780b */ /* 0x040fe20003f3d000 */
[----:B------:R-:W-:-:S04]  /*2cd0*/  FMUL.FTZ R21, R7, UR10 ;  /* 0x0000000a07157c20 */ /* 0x000fc80008410000 */
[----:B------:R-:W-:Y:S01]  /*2ce0*/  MUFU.EX2 R60, R60 ;  /* 0x0000003c003c7308 */ /* 0x000fe20000000800 */
[----:B------:R-:W-:Y:S02]  /*2cf0*/  FSEL R21, R21, RZ, P1 ;  /* 0x000000ff15157208 */ /* 0x000fe40000800000 */
[----:B---3--:R-:W-:-:S03]  /*2d00*/  LOP3.LUT P1, RZ, R73, 0x7f, RZ, 0xc0, !PT ;  /* 0x0000007f49ff7812 */ /* 0x008fc6000782c0ff */
[--C-:B------:R-:W-:Y:S01]  /*2d10*/  FFMA.FTZ R3, R3, UR10, -R21.reuse ;  /* 0x0000000a03037c23 */ /* 0x100fe20008010815 */
[--C-:B------:R-:W-:Y:S01]  /*2d20*/  FFMA.FTZ R4, R4, UR10, -R21.reuse ;  /* 0x0000000a04047c23 */ /* 0x100fe20008010815 */
[--C-:B------:R-:W-:Y:S01]  /*2d30*/  FFMA.FTZ R8, R8, UR10, -R21.reuse ;  /* 0x0000000a08087c23 */ /* 0x100fe20008010815 */
        /* <DEDUP_REMOVED lines=8> */
[----:B------:R-:W-:Y:S01]  /*2dc0*/  FFMA.FTZ R46, R46, UR10, -R21 ;  /* 0x0000000a2e2e7c23 */ /* 0x000fe20008010815 */
[----:B------:R1:W3:Y:S01]  /*2dd0*/  MUFU.EX2 R24, R4 ;  /* 0x0000000400187308 */ /* 0x0002e20000000800 */
[----:B0-----:R-:W-:Y:S01]  /*2de0*/  FADD.FTZ R3, R152, R25 ;  /* 0x0000001998037221 */ /* 0x001fe20000010000 */
[--C-:B------:R-:W-:Y:S01]  /*2df0*/  FFMA.FTZ R47, R47, UR10, -R21.reuse ;  /* 0x0000000a2f2f7c23 */ /* 0x100fe20008010815 */
[--C-:B------:R-:W-:Y:S01]  /*2e00*/  FFMA.FTZ R50, R50, UR10, -R21.reuse ;  /* 0x0000000a32327c23 */ /* 0x100fe20008010815 */
[--C-:B------:R-:W-:Y:S01]  /*2e10*/  FFMA.FTZ R51, R51, UR10, -R21.reuse ;  /* 0x0000000a33337c23 */ /* 0x100fe20008010815 */
[--C-:B------:R-:W-:Y:S01]  /*2e20*/  FFMA.FTZ R54, R54, UR10, -R21.reuse ;  /* 0x0000000a36367c23 */ /* 0x100fe20008010815 */
[--C-:B------:R-:W-:Y:S01]  /*2e30*/  FFMA.FTZ R55, R55, UR10, -R21.reuse ;  /* 0x0000000a37377c23 */ /* 0x100fe20008010815 */
[----:B------:R-:W-:Y:S01]  /*2e40*/  FFMA.FTZ R58, R58, UR10, -R21 ;  /* 0x0000000a3a3a7c23 */ /* 0x000fe20008010815 */
[----:B------:R0:W4:Y:S01]  /*2e50*/  MUFU.EX2 R155, R8 ;  /* 0x00000008009b7308 */ /* 0x0001220000000800 */
[----:B-1----:R-:W-:Y:S01]  /*2e60*/  FADD.FTZ R4, R28, R3 ;  /* 0x000000031c047221 */ /* 0x002fe20000010000 */
[--C-:B------:R-:W-:Y:S01]  /*2e70*/  FFMA.FTZ R59, R59, UR10, -R21.reuse ;  /* 0x0000000a3b3b7c23 */ /* 0x100fe20008010815 */
[--C-:B------:R-:W-:Y:S01]  /*2e80*/  FFMA.FTZ R62, R62, UR10, -R21.reuse ;  /* 0x0000000a3e3e7c23 */ /* 0x100fe20008010815 */
[--C-:B------:R-:W-:Y:S01]  /*2e90*/  FFMA.FTZ R63, R63, UR10, -R21.reuse ;  /* 0x0000000a3f3f7c23 */ /* 0x100fe20008010815 */
[----:B------:R-:W-:Y:S01]  /*2ea0*/  FADD.FTZ R3, R29, R4 ;  /* 0x000000041d037221 */ /* 0x000fe20000010000 */
[--C-:B------:R-:W-:Y:S01]  /*2eb0*/  FFMA.FTZ R66, R66, UR10, -R21.reuse ;  /* 0x0000000a42427c23 */ /* 0x100fe20008010815 */
[----:B------:R-:W-:Y:S01]  /*2ec0*/  FFMA.FTZ R67, R67, UR10, -R21 ;  /* 0x0000000a43437c23 */ /* 0x000fe20008010815 */
[----:B------:R1:W5:Y:S01]  /*2ed0*/  MUFU.EX2 R26, R11 ;  /* 0x0000000b001a7308 */ /* 0x0003620000000800 */
[----:B0-----:R-:W-:Y:S01]  /*2ee0*/  FADD.FTZ R8, R32, R3 ;  /* 0x0000000320087221 */ /* 0x001fe20000010000 */
[----:B---3--:R-:W-:Y:S01]  /*2ef0*/  FADD.FTZ R4, R153, R24 ;  /* 0x0000001899047221 */ /* 0x008fe20000010000 */
[--C-:B------:R-:W-:Y:S01]  /*2f00*/  FFMA.FTZ R70, R70, UR10, -R21.reuse ;  /* 0x0000000a46467c23 */ /* 0x100fe20008010815 */
[----:B------:R-:W-:Y:S01]  /*2f10*/  FFMA.FTZ R21, R71, UR10, -R21 ;  /* 0x0000000a47157c23 */ /* 0x000fe20008010815 */
[----:B------:R-:W-:-:S02]  /*2f20*/  F2FP.F16.F32.PACK_AB R153, R24, R153 ;  /* 0x000000991899723e */ /* 0x000fc400000000ff */
[----:B------:R-:W-:Y:S01]  /*2f30*/  F2FP.F16.F32.PACK_AB R152, R25, R152 ;  /* 0x000000981998723e */ /* 0x000fe200000000ff */
[----:B------:R-:W0:Y:S01]  /*2f40*/  MUFU.EX2 R12, R12 ;  /* 0x0000000c000c7308 */ /* 0x000e220000000800 */
[----:B-1----:R-:W-:Y:S01]  /*2f50*/  FADD.FTZ R11, R33, R8 ;  /* 0x00000008210b7221 */ /* 0x002fe20000010000 */
[----:B----4-:R-:W-:Y:S01]  /*2f60*/  FADD.FTZ R3, R155, R4 ;  /* 0x000000049b037221 */ /* 0x010fe20000010000 */
[----:B------:R-:W-:Y:S02]  /*2f70*/  IADD3 R8, -R22, 0xb, RZ ;  /* 0x0000000b16087810 */ /* 0x000fe40007ffe1ff */
[----:B------:R-:W-:Y:S01]  /*2f80*/  FADD.FTZ R4, R36, R11 ;  /* 0x0000000b24047221 */ /* 0x000fe20000010000 */
[----:B------:R-:W-:Y:S02]  /*2f90*/  F2FP.F16.F32.PACK_AB R168, R57, R56 ;  /* 0x0000003839a8723e */ /* 0x000fe400000000ff */
[----:B------:R-:W1:Y:S01]  /*2fa0*/  MUFU.EX2 R13, R13 ;  /* 0x0000000d000d7308 */ /* 0x000e620000000800 */
[C---:B-----5:R-:W-:Y:S01]  /*2fb0*/  FADD.FTZ R11, R26.reuse, R3 ;  /* 0x000000031a0b7221 */ /* 0x060fe20000010000 */
[----:B------:R-:W-:Y:S01]  /*2fc0*/  FADD.FTZ R31, R37, R4 ;  /* 0x00000004251f7221 */ /* 0x000fe20000010000 */
[----:B------:R-:W-:Y:S01]  /*2fd0*/  @!P1 VIADD R3, R5, 0x22840 ;  /* 0x0002284005039836 */ /* 0x000fe20000000000 */
[----:B------:R-:W-:-:S02]  /*2fe0*/  F2FP.F16.F32.PACK_AB R155, R26, R155 ;  /* 0x0000009b1a9b723e */ /* 0x000fc400000000ff */
[----:B------:R-:W-:Y:S02]  /*2ff0*/  FADD.FTZ R30, R40, R31 ;  /* 0x0000001f281e7221 */ /* 0x000fe40000010000 */
[----:B------:R-:W3:Y:S01]  /*3000*/  MUFU.EX2 R14, R14 ;  /* 0x0000000e000e7308 */ /* 0x000ee20000000800 */
[----:B0-----:R-:W-:Y:S01]  /*3010*/  FADD.FTZ R4, R12, R11 ;  /* 0x0000000b0c047221 */ /* 0x001fe20000010000 */
[----:B------:R-:W-:Y:S01]  /*3020*/  @!P1 PRMT R3, RZ, 0x654, R3 ;  /* 0x00000654ff039816 */ /* 0x000fe20000000003 */
[----:B------:R0:W-:Y:S06]  /*3030*/  BAR.ARV R8, 0x100 ;  /* 0x000400080000751d */ /* 0x0001ec0000002000 */
[----:B------:R-:W4:Y:S01]  /*3040*/  MUFU.EX2 R15, R15 ;  /* 0x0000000f000f7308 */ /* 0x000f220000000800 */
[----:B-1----:R-:W-:Y:S01]  /*3050*/  FADD.FTZ R11, R13, R4 ;  /* 0x000000040d0b7221 */ /* 0x002fe20000010000 */
[----:B------:R1:W-:Y:S01]  /*3060*/  @!P1 SYNCS.ARRIVE.TRANS64.RED.A1T0 RZ, [R3+URZ], RZ ;  /* 0x000000ff03ff99a7 */ /* 0x0003e2000810043f */
[----:B------:R-:W-:Y:S01]  /*3070*/  FADD.FTZ R31, R41, R30 ;  /* 0x0000001e291f7221 */ /* 0x000fe20000010000 */
[----:B------:R-:W-:-:S03]  /*3080*/  F2FP.F16.F32.PACK_AB R157, R13, R12 ;  /* 0x0000000c0d9d723e */ /* 0x000fc600000000ff */
[----:B------:R-:W-:Y:S01]  /*3090*/  FADD.FTZ R30, R44, R31 ;  /* 0x0000001f2c1e7221 */ /* 0x000fe20000010000 */
[----:B------:R-:W5:Y:S01]  /*30a0*/  MUFU.EX2 R20, R20 ;  /* 0x0000001400147308 */ /* 0x000f620000000800 */
[----:B---3--:R-:W-:Y:S02]  /*30b0*/  FADD.FTZ R4, R14, R11 ;  /* 0x0000000b0e047221 */ /* 0x008fe40000010000 */
[----:B------:R-:W-:-:S04]  /*30c0*/  FADD.FTZ R31, R45, R30 ;  /* 0x0000001e2d1f7221 */ /* 0x000fc80000010000 */
[----:B------:R-:W-:Y:S01]  /*30d0*/  FADD.FTZ R30, R48, R31 ;  /* 0x0000001f301e7221 */ /* 0x000fe20000010000 */
[----:B------:R-:W1:Y:S01]  /*30e0*/  MUFU.EX2 R43, R43 ;  /* 0x0000002b002b7308 */ /* 0x000e620000000800 */
[C---:B----4-:R-:W-:Y:S01]  /*30f0*/  FADD.FTZ R11, R15.reuse, R4 ;  /* 0x000000040f0b7221 */ /* 0x050fe20000010000 */
[----:B------:R-:W-:-:S06]  /*3100*/  F2FP.F16.F32.PACK_AB R159, R15, R14 ;  /* 0x0000000e0f9f723e */ /* 0x000fcc00000000ff */
[----:B------:R-:W3:Y:S01]  /*3110*/  MUFU.EX2 R46, R46 ;  /* 0x0000002e002e7308 */ /* 0x000ee20000000800 */
[----:B-----5:R-:W-:Y:S01]  /*3120*/  FADD.FTZ R4, R20, R11 ;  /* 0x0000000b14047221 */ /* 0x020fe20000010000 */
[----:B------:R-:W-:-:S04]  /*3130*/  FADD.FTZ R11, R49, R30 ;  /* 0x0000001e310b7221 */ /* 0x000fc80000010000 */
[----:B------:R-:W-:Y:S02]  /*3140*/  FADD.FTZ R30, R52, R11 ;  /* 0x0000000b341e7221 */ /* 0x000fe40000010000 */
[----:B------:R-:W4:Y:S01]  /*3150*/  MUFU.EX2 R47, R47 ;  /* 0x0000002f002f7308 */ /* 0x000f220000000800 */
[----:B-1----:R-:W-:Y:S01]  /*3160*/  FADD.FTZ R3, R43, R4 ;  /* 0x000000042b037221 */ /* 0x002fe20000010000 */
[----:B------:R-:W-:Y:S01]  /*3170*/  FADD.FTZ R11, R53, R30 ;  /* 0x0000001e350b7221 */ /* 0x000fe20000010000 */
[----:B------:R-:W-:-:S03]  /*3180*/  F2FP.F16.F32.PACK_AB R161, R43, R20 ;  /* 0x000000142ba1723e */ /* 0x000fc600000000ff */
[----:B------:R-:W-:Y:S02]  /*3190*/  FADD.FTZ R30, R56, R11 ;  /* 0x0000000b381e7221 */ /* 0x000fe40000010000 */
[----:B------:R-:W1:Y:S01]  /*31a0*/  MUFU.EX2 R50, R50 ;  /* 0x0000003200327308 */ /* 0x000e620000000800 */
[----:B---3--:R-:W-:Y:S01]  /*31b0*/  FADD.FTZ R4, R46, R3 ;  /* 0x000000032e047221 */ /* 0x008fe20000010000 */
[----:B------:R-:W-:-:S04]  /*31c0*/  FADD.FTZ R11, R57, R30 ;  /* 0x0000001e390b7221 */ /* 0x000fc80000010000 */
[----:B------:R-:W-:Y:S02]  /*31d0*/  FADD.FTZ R28, R60, R11 ;  /* 0x0000000b3c1c7221 */ /* 0x000fe40000010000 */
[----:B------:R-:W3:Y:S01]  /*31e0*/  MUFU.EX2 R51, R51 ;  /* 0x0000003300337308 */ /* 0x000ee20000000800 */
[C---:B----4-:R-:W-:Y:S01]  /*31f0*/  FADD.FTZ R3, R47.reuse, R4 ;  /* 0x000000042f037221 */ /* 0x050fe20000010000 */
[----:B------:R-:W-:-:S06]  /*3200*/  F2FP.F16.F32.PACK_AB R163, R47, R46 ;  /* 0x0000002e2fa3723e */ /* 0x000fcc00000000ff */
[----:B------:R-:W4:Y:S01]  /*3210*/  MUFU.EX2 R54, R54 ;  /* 0x0000003600367308 */ /* 0x000f220000000800 */
[----:B-1----:R-:W-:-:S07]  /*3220*/  FADD.FTZ R4, R50, R3 ;  /* 0x0000000332047221 */ /* 0x002fce0000010000 */
[----:B------:R-:W1:Y:S01]  /*3230*/  MUFU.EX2 R55, R55 ;  /* 0x0000003700377308 */ /* 0x000e620000000800 */
[C---:B---3--:R-:W-:Y:S01]  /*3240*/  FADD.FTZ R3, R51.reuse, R4 ;  /* 0x0000000433037221 */ /* 0x048fe20000010000 */
[----:B------:R-:W-:-:S06]  /*3250*/  F2FP.F16.F32.PACK_AB R165, R51, R50 ;  /* 0x0000003233a5723e */ /* 0x000fcc00000000ff */
[----:B------:R-:W3:Y:S01]  /*3260*/  MUFU.EX2 R58, R58 ;  /* 0x0000003a003a7308 */ /* 0x000ee20000000800 */
[----:B----4-:R-:W-:-:S07]  /*3270*/  FADD.FTZ R4, R54, R3 ;  /* 0x0000000336047221 */ /* 0x010fce0000010000 */
        /* <DEDUP_REMOVED lines=29> */
[----:B----4-:R-:W-:Y:S01]  /*3450*/  FADD.FTZ R12, R70, R3 ;  /* 0x00000003460c7221 */ /* 0x010fe20000010000 */
[C---:B-1----:R-:W-:Y:S01]  /*3460*/  FADD.FTZ R4, R27.reuse, R28 ;  /* 0x0000001c1b047221 */ /* 0x042fe20000010000 */
[----:B------:R-:W-:Y:S02]  /*3470*/  F2FP.F16.F32.PACK_AB R174, R27, R68 ;  /* 0x000000441bae723e */ /* 0x000fe400000000ff */
[C---:B---3--:R-:W-:Y:S01]  /*3480*/  FADD.FTZ R3, R21.reuse, R12 ;  /* 0x0000000c15037221 */ /* 0x048fe20000010000 */
[----:B------:R-:W-:Y:S01]  /*3490*/  F2FP.F16.F32.PACK_AB R175, R21, R70 ;  /* 0x0000004615af723e */ /* 0x000fe200000000ff */
[----:B0-----:R-:W-:Y:S06]  /*34a0*/  @!P0 BRA `(.L_x_7466) ;  /* 0x0000000000048947 */ /* 0x001fec0003800000 */
[----:B------:R-:W-:Y:S01]  /*34b0*/  BPT.TRAP 0x1 ;  /* 0x000000040000795c */ /* 0x000fe20000300000 */
.L_x_7466:
[----:B------:R0:W1:Y:S01]  /*34c0*/  SYNCS.PHASECHK.TRANS64.TRYWAIT P2, [R5+URZ+0x22850], R10 ;  /* 0x0228500a050075a7 */ /* 0x000062000804017f */
[----:B------:R-:W-:Y:S05]  /*34d0*/  @!P0 BRA `(.L_x_7467) ;  /* 0x0000000000048947 */ /* 0x000fea0003800000 */
[----:B------:R-:W-:Y:S01]  /*34e0*/  BPT.TRAP 0x1 ;  /* 0x000000040000795c */ /* 0x000fe20000300000 */
.L_x_7467:
[----:B-1----:R-:W-:Y:S05]  /*34f0*/  @P2 BRA `(.L_x_7468) ;  /* 0x0000000000082947 */ /* 0x002fea0003800000 */
[----:B------:R-:W1:Y:S02]  /*3500*/  SYNCS.PHASECHK.TRANS64.TRYWAIT P2, [R5+URZ+0x22850], R10 ;  /* 0x0228500a050075a7 */ /* 0x000e64000804017f */
[----:B-1----:R-:W-:Y:S05]  /*3510*/  @!P2 BRA `(.L_x_7469) ;  /* 0x000000a000aca947 */ /* 0x002fea0003800000 */
.L_x_7468:
[----:B------:R-:W-:Y:S01]  /*3520*/  R2UR UR6, R6 ;  /* 0x00000000060672ca */ /* 0x000fe200000e0000 */
[----:B------:R3:W-:Y:S01]  /*3530*/  BAR.SYNC.DEFER_BLOCKING R9, 0x100 ;  /* 0x000400090000751d */ /* 0x0007e20000010000 */
[----:B------:R-:W-:Y:S01]  /*3540*/  UISETP.GE.AND UP0, UPT, UR43, 0x61, UPT ;  /* 0x000000612b00788c */ /* 0x000fe2000bf06270 */
[----:B012---:R-:W-:-:S04]  /*3550*/  @!P1 VIADD R5, R5, 0x22860 ;  /* 0x0002286005059836 */ /* 0x007fc80000000000 */
[----:B------:R-:W-:Y:S01]  /*3560*/  UMOV UR7, 0x40000040 ;  /* 0x4000004000077882 */ /* 0x000fe20000000000 */
[----:B------:R-:W-:Y:S02]  /*3570*/  PLOP3.LUT P2, PT, PT, PT, UP0, 0x80, 0x0 ;  /* 0x000000000000781c */ /* 0x000fe40003f4f008 */
[----:B------:R-:W-:-:S03]  /*3580*/  @!P1 PRMT R5, RZ, 0x654, R5 ;  /* 0x00000654ff059816 */ /* 0x000fc60000000005 */
[----:B------:R-:W-:-:S04]  /*3590*/  UIADD3 UR6, UR6, 0x400, URZ ;  /* 0x0000040006067890 */ /* 0x000fc8000fffe03f */
[----:B------:R-:W-:-:S04]  /*35a0*/  USHF.R.U32.HI UR6, URZ, 0x4, UR6 ;  /* 0x000000043f067899 */ /* 0x000fc80008011606 */
[----:B------:R-:W-:-:S04]  /*35b0*/  ULOP3.LUT UR6, UR6, 0x3fff, URZ, 0xc0, !UPT ;  /* 0x00003fff06067892 */ /* 0x000fc8000f8ec03f */
[----:B------:R-:W-:Y:S01]  /*35c0*/  ULOP3.LUT UR21, UR6, 0x3000000, URZ, 0xfc, !UPT ;  /* 0x0300000006157892 */ /* 0x000fe2000f8efc3f */
[----:B------:R-:W-:-:S03]  /*35d0*/  WARPGROUP.ARRIVE ;  /* 0x00000000000079c5 */ /* 0x000fc60000000000 */
[----:B------:R-:W-:-:S07]  /*35e0*/  UIMAD UR11, UR37, 0xc00, UR21 ;  /* 0x00000c00250b78a4 */ /* 0x000fce000f8e0215 */
        /* <DEDUP_REMOVED lines=35> */
[----:B------:R-:W-:Y:S01]  /*3820*/  IMAD.MOV.U32 R6, RZ, RZ, R7 ;  /* 0x000000ffff067224 */ /* 0x000fe200078e0007 */
[----:B------:R-:W-:Y:S01]  /*3830*/  UIADD3 UR42, UR42, -0x2, URZ ;  /* 0xfffffffe2a2a7890 */ /* 0x000fe2000fffe03f */
[----:B------:R-:W-:Y:S01]  /*3840*/  IMAD.MOV.U32 R15, RZ, RZ, R0 ;  /* 0x000000ffff0f7224 */ /* 0x000fe200078e0000 */
[----:B------:R-:W-:Y:S01]  /*3850*/  ULDC UR24, c[0x0][0x9d8] ;  /* 0x0002760000187ab9 */ /* 0x000fe20000000800 */
[----:B------:R-:W-:-:S09]  /*3860*/  ULDC UR22, c[0x0][0x988] ;  /* 0x0002620000167ab9 */ /* 0x000fd20000000800 */
.L_x_7479:
        /* <DEDUP_REMOVED lines=8> */
[----:B0-----:R-:W-:Y:S11]  /*38f0*/  @!P0 BRA `(.L_x_7471) ;  /* 0x0000000000048947 */ /* 0x001ff60003800000 */
[----:B------:R-:W-:Y:S01]  /*3900*/  BPT.TRAP 0x1 ;  /* 0x000000040000795c */ /* 0x000fe20000300000 */
.L_x_7471:
[----:B------:R-:W0:Y:S01]  /*3910*/  S2UR UR7, SR_CgaCtaId ;  /* 0x00000000000779c3 */ /* 0x000e220000008800 */
[----:B------:R-:W-:Y:S01]  /*3920*/  IMAD.U32 R0, RZ, RZ, UR38 ;  /* 0x00000026ff007e24 */ /* 0x000fe2000f8e00ff */
[----:B------:R-:W-:-:S04]  /*3930*/  UMOV UR6, 0x400 ;  /* 0x0000040000067882 */ /* 0x000fc80000000000 */
[----:B------:R-:W-:-:S04]  /*3940*/  SHF.L.U32 R0, R0, 0x1f, RZ ;  /* 0x0000001f00007819 */ /* 0x000fc800000006ff */
[----:B------:R-:W-:-:S13]  /*3950*/  R2UR UR25, R0 ;  /* 0x00000000001972ca */ /* 0x000fda00000e0000 */
[----:B------:R-:W-:Y:S01]  /*3960*/  IMAD.U32 R0, RZ, RZ, UR25 ;  /* 0x00000019ff007e24 */ /* 0x000fe2000f8e00ff */
[----:B0-----:R-:W-:-:S04]  /*3970*/  ULEA UR6, UR7, UR6, 0x18 ;  /* 0x0000000607067291 */ /* 0x001fc8000f8ec03f */
[----:B------:R-:W-:-:S09]  /*3980*/  ULEA UR23, UR37, UR6, 0x3 ;  /* 0x0000000625177291 */ /* 0x000fd2000f8e183f */
[----:B------:R0:W1:Y:S01]  /*3990*/  SYNCS.PHASECHK.TRANS64.TRYWAIT P3, [UR23+0x22830], R0 ;  /* 0x02283000ff0075a7 */ /* 0x0000620008060157 */
[----:B------:R-:W-:Y:S05]  /*39a0*/  @!P0 BRA `(.L_x_7472) ;  /* 0x0000000000048947 */ /* 0x000fea0003800000 */
[----:B------:R-:W-:Y:S01]  /*39b0*/  BPT.TRAP 0x1 ;  /* 0x000000040000795c */ /* 0x000fe20000300000 */
.L_x_7472:
[----:B-1----:R-:W-:Y:S05]  /*39c0*/  @P3 BRA `(.L_x_7473) ;  /* 0x00000000000c3947 */ /* 0x002fea0003800000 */
[----:B0-----:R-:W-:-:S04]  /*39d0*/  IMAD.U32 R0, RZ, RZ, UR25 ;  /* 0x00000019ff007e24 */ /* 0x001fc8000f8e00ff */
[----:B------:R-:W0:Y:S02]  /*39e0*/  SYNCS.PHASECHK.TRANS64.TRYWAIT P3, [UR23+0x22830], R0 ;  /* 0x02283000ff0075a7 */ /* 0x000e240008060157 */
[----:B0-----:R-:W-:Y:S05]  /*39f0*/  @!P3 BRA `(.L_x_7474) ;  /* 0x0000009c0088b947 */ /* 0x001fea0003800000 */
.L_x_7473:
        /* <DEDUP_REMOVED lines=12> */
[----:B------:R-:W-:Y:S01]  /*3ac0*/  HGMMA.64x96x16.F32 R152, gdesc[UR8], R152, gsb0 ;  /* 0x01600000089879f0 */ /* 0x000fe20008000898 */
[----:B------:R-:W-:Y:S02]  /*3ad0*/  UMOV UR10, UR22 ;  /* 0x00000016000a7c82 */ /* 0x000fe40008000000 */
        /* <DEDUP_REMOVED lines=9> */
[----:B0--3--:R-:W-:Y:S01]  /*3b70*/  FMUL.FTZ R5, R154, UR24 ;  /* 0x000000189a057c20 */ /* 0x009fe20008410000 */
        /* <DEDUP_REMOVED lines=54> */
[----:B------:R-:W-:-:S05]  /*3ee0*/  IMAD.U32 R199, RZ, RZ, UR23 ;  /* 0x00000017ffc77e24 */ /* 0x000fca000f8e00ff */
        /* <DEDUP_REMOVED lines=38> */
[----:B--2---:R-:W-:Y:S01]  /*4150*/  FMNMX.FTZ R0, R184, R161, !PT ;  /* 0x000000a1b8007209 */ /* 0x004fe20007810000 */
[----:B------:R-:W-:-:S04]  /*4160*/  FMUL.FTZ R161, R182, UR24 ;  /* 0x00000018b6a17c20 */ /* 0x000fc80008410000 */
[----:B------:R-:W2:Y:S02]  /*4170*/  SHFL.BFLY PT, R165, R0, 0x2, 0x1f ;  /* 0x0c401f0000a57f89 */ /* 0x000ea400000e0000 */
[----:B------:R-:W3:Y:S08]  /*4180*/  MUFU.TANH R9, R9 ;  /* 0x0000000900097308 */ /* 0x000ef00000002400 */
[----:B------:R-:W4:Y:S08]  /*4190*/  MUFU.TANH R10, R10 ;  /* 0x0000000a000a7308 */ /* 0x000f300000002400 */
[----:B------:R-:W5:Y:S01]  /*41a0*/  MUFU.TANH R11, R11 ;  /* 0x0000000b000b7308 */ /* 0x000f620000002400 */
[----:B--2---:R-:W-:Y:S01]  /*41b0*/  FMNMX.FTZ R171, R0, R165, !PT ;  /* 0x000000a500ab7209 */ /* 0x004fe20007810000 */
[----:B------:R-:W-:-:S06]  /*41c0*/  FMUL.FTZ R165, R190, UR24 ;  /* 0x00000018bea57c20 */ /* 0x000fcc0008410000 */
[----:B------:R-:W2:Y:S01]  /*41d0*/  MUFU.TANH R12, R12 ;  /* 0x0000000c000c7308 */ /* 0x000ea20000002400 */
[----:B------:R-:W0:Y:S07]  /*41e0*/  SHFL.BFLY PT, R0, R171, 0x1, 0x1f ;  /* 0x0c201f00ab007f89 */ /* 0x000e2e00000e0000 */
[----:B------:R-:W2:Y:S08]  /*41f0*/  MUFU.TANH R13, R13 ;  /* 0x0000000d000d7308 */ /* 0x000eb00000002400 */
[----:B------:R-:W2:Y:S08]  /*4200*/  MUFU.TANH R14, R14 ;  /* 0x0000000e000e7308 */ /* 0x000eb00000002400 */
[----:B------:R-:W2:Y:S01]  /*4210*/  MUFU.TANH R21, R21 ;  /* 0x0000001500157308 */ /* 0x000ea20000002400 */
[----:B0-----:R-:W-:-:S02]  /*4220*/  FMNMX.FTZ R0, R171, R0, !PT ;  /* 0x00000000ab007209 */ /* 0x001fc40007810000 */
[----:B------:R-:W-:-:S03]  /*4230*/  FMNMX.FTZ R171, R5, R6, !PT ;  /* 0x0000000605ab7209 */ /* 0x000fc60007810000 */
[----:B------:R-:W-:Y:S01]  /*4240*/  FMUL.FTZ R183, R0, UR10 ;  /* 0x0000000a00b77c20 */ /* 0x000fe20008410000 */
[----:B-1----:R-:W-:Y:S01]  /*4250*/  FMNMX.FTZ R172, R8, R171, !PT ;  /* 0x000000ab08ac7209 */ /* 0x002fe20007810000 */
[----:B------:R-:W0:Y:S01]  /*4260*/  MUFU.TANH R152, R152 ;  /* 0x0000009800987308 */ /* 0x000e220000002400 */
[----:B------:R-:W-:Y:S01]  /*4270*/  FADD.FTZ R15, -R0, R15 ;  /* 0x0000000f000f7221 */ /* 0x000fe20000010100 */
[--C-:B------:R-:W-:Y:S01]  /*4280*/  FFMA.FTZ R173, R7, UR10, -R183.reuse ;  /* 0x0000000a07ad7c23 */ /* 0x100fe200080108b7 */
[----:B---3--:R-:W-:Y:S01]  /*4290*/  FMNMX.FTZ R171, R9, R172, !PT ;  /* 0x000000ac09ab7209 */ /* 0x008fe20007810000 */
[--C-:B------:R-:W-:Y:S01]  /*42a0*/  FFMA.FTZ R20, R20, UR10, -R183.reuse ;  /* 0x0000000a14147c23 */ /* 0x100fe200080108b7 */
[----:B------:R-:W-:Y:S01]  /*42b0*/  FMUL.FTZ R15, R15, UR10 ;  /* 0x0000000a0f0f7c20 */ /* 0x000fe20008410000 */
[--C-:B------:R-:W-:Y:S01]  /*42c0*/  FFMA.FTZ R154, R154, UR10, -R183.reuse ;  /* 0x0000000a9a9a7c23 */ /* 0x100fe200080108b7 */
[----:B----4-:R-:W-:Y:S01]  /*42d0*/  FMNMX.FTZ R172, R10, R171, !PT ;  /* 0x000000ab0aac7209 */ /* 0x010fe20007810000 */
[----:B------:R-:W1:Y:S01]  /*42e0*/  MUFU.TANH R155, R155 ;  /* 0x0000009b009b7308 */ /* 0x000e620000002400 */
[--C-:B------:R-:W-:Y:S01]  /*42f0*/  FFMA.FTZ R153, R153, UR10, -R183.reuse ;  /* 0x0000000a99997c23 */ /* 0x100fe200080108b7 */
[--C-:B------:R-:W-:Y:S01]  /*4300*/  FFMA.FTZ R191, R192, UR10, -R183.reuse ;  /* 0x0000000ac0bf7c23 */ /* 0x100fe200080108b7 */
[----:B-----5:R-:W-:Y:S01]  /*4310*/  FMNMX.FTZ R7, R11, R172, !PT ;  /* 0x000000ac0b077209 */ /* 0x020fe20007810000 */
[--C-:B------:R-:W-:Y:S01]  /*4320*/  FFMA.FTZ R157, R157, UR10, -R183.reuse ;  /* 0x0000000a9d9d7c23 */ /* 0x100fe200080108b7 */
[--C-:B------:R-:W-:Y:S01]  /*4330*/  FFMA.FTZ R156, R156, UR10, -R183.reuse ;  /* 0x0000000a9c9c7c23 */ /* 0x100fe200080108b7 */
[--C-:B------:R-:W-:Y:S01]  /*4340*/  FFMA.FTZ R175, R207, UR10, -R183.reuse ;  /* 0x0000000acfaf7c23 */ /* 0x100fe200080108b7 */
[----:B--2---:R-:W-:Y:S01]  /*4350*/  FMNMX.FTZ R172, R12, R7, !PT ;  /* 0x000000070cac7209 */ /* 0x004fe20007810000 */
[----:B------:R-:W2:Y:S01]  /*4360*/  MUFU.TANH R158, R158 ;  /* 0x0000009e009e7308 */ /* 0x000ea20000002400 */
[--C-:B------:R-:W-:Y:S01]  /*4370*/  FFMA.FTZ R177, R209, UR10, -R183.reuse ;  /* 0x0000000ad1b17c23 */ /* 0x100fe200080108b7 */
[--C-:B------:R-:W-:Y:S01]  /*4380*/  FFMA.FTZ R179, R211, UR10, -R183.reuse ;  /* 0x0000000ad3b37c23 */ /* 0x100fe200080108b7 */
[----:B------:R-:W-:Y:S01]  /*4390*/  FMNMX.FTZ R7, R13, R172, !PT ;  /* 0x000000ac0d077209 */ /* 0x000fe20007810000 */
[--C-:B------:R-:W-:Y:S01]  /*43a0*/  FFMA.FTZ R180, R180, UR10, -R183.reuse ;  /* 0x0000000ab4b47c23 */ /* 0x100fe200080108b7 */
[--C-:B------:R-:W-:Y:S01]  /*43b0*/  FFMA.FTZ R181, R181, UR10, -R183.reuse ;  /* 0x0000000ab5b57c23 */ /* 0x100fe200080108b7 */
[--C-:B------:R-:W-:Y:S01]  /*43c0*/  FFMA.FTZ R182, R212, UR10, -R183.reuse ;  /* 0x0000000ad4b67c23 */ /* 0x100fe200080108b7 */
[----:B------:R-:W-:Y:S01]  /*43d0*/  FMNMX.FTZ R172, R14, R7, !PT ;  /* 0x000000070eac7209 */ /* 0x000fe20007810000 */
[----:B------:R-:W3:Y:S01]  /*43e0*/  MUFU.TANH R159, R159 ;  /* 0x0000009f009f7308 */ /* 0x000ee20000002400 */
[--C-:B------:R-:W-:Y:S01]  /*43f0*/  FFMA.FTZ R187, R213, UR10, -R183.reuse ;  /* 0x0000000ad5bb7c23 */ /* 0x100fe200080108b7 */
[--C-:B------:R-:W-:Y:S01]  /*4400*/  FFMA.FTZ R185, R185, UR10, -R183.reuse ;  /* 0x0000000ab9b97c23 */ /* 0x100fe200080108b7 */
[----:B------:R-:W-:Y:S01]  /*4410*/  FMNMX.FTZ R7, R21, R172, !PT ;  /* 0x000000ac15077209 */ /* 0x000fe20007810000 */
[--C-:B------:R-:W-:Y:S01]  /*4420*/  FFMA.FTZ R188, R188, UR10, -R183.reuse ;  /* 0x0000000abcbc7c23 */ /* 0x100fe200080108b7 */
[--C-:B------:R-:W-:Y:S01]  /*4430*/  FFMA.FTZ R189, R189, UR10, -R183.reuse ;  /* 0x0000000abdbd7c23 */ /* 0x100fe200080108b7 */
[----:B------:R-:W-:Y:S01]  /*4440*/  FFMA.FTZ R192, R184, UR10, -R183 ;  /* 0x0000000ab8c07c23 */ /* 0x000fe200080108b7 */
[----:B0-----:R-:W-:Y:S01]  /*4450*/  FMNMX.FTZ R172, R152, R7, !PT ;  /* 0x0000000798ac7209 */ /* 0x001fe20007810000 */
[----:B------:R-:W0:Y:S03]  /*4460*/  MUFU.TANH R160, R160 ;  /* 0x000000a000a07308 */ /* 0x000e260000002400 */
[----:B-1----:R-:W-:-:S04]  /*4470*/  FMNMX.FTZ R7, R155, R172, !PT ;  /* 0x000000ac9b077209 */ /* 0x002fc80007810000 */
[----:B--2---:R-:W-:Y:S01]  /*4480*/  FMNMX.FTZ R172, R158, R7, !PT ;  /* 0x000000079eac7209 */ /* 0x004fe20007810000 */
[----:B------:R-:W1:Y:S03]  /*4490*/  MUFU.TANH R161, R161 ;  /* 0x000000a100a17308 */ /* 0x000e660000002400 */
[----:B---3--:R-:W-:Y:S01]  /*44a0*/  FMNMX.FTZ R7, R159, R172, !PT ;  /* 0x000000ac9f077209 */ /* 0x008fe20007810000 */
[----:B------:R-:W-:-:S04]  /*44b0*/  FFMA.FTZ R172, R204, UR10, -R183 ;  /* 0x0000000accac7c23 */ /* 0x000fc800080108b7 */
        /* <DEDUP_REMOVED lines=8> */
[----:B------:R-:W-:-:S06]  /*4540*/  FFMA.FTZ R174, R206, UR10, -R183 ;  /* 0x0000000aceae7c23 */ /* 0x000fcc00080108b7 */
        /* <DEDUP_REMOVED lines=8> */
[----:B------:R-:W-:-:S06]  /*45d0*/  FFMA.FTZ R176, R208, UR10, -R183 ;  /* 0x0000000ad0b07c23 */ /* 0x000fcc00080108b7 */
[----:B------:R-:W1:Y:S01]  /*45e0*/  MUFU.TANH R170, R170 ;  /* 0x000000aa00aa7308 */ /* 0x000e620000002400 */
[----:B--2---:R-:W-:-:S07]  /*45f0*/  FMNMX.FTZ R178, R168, R7, !PT ;  /* 0x00000007a8b27209 */ /* 0x004fce0007810000 */
[----:B------:R-:W2:Y:S01]  /*4600*/  MUFU.EX2 R15, R15 ;  /* 0x0000000f000f7308 */ /* 0x000ea20000000800 */
[----:B0-----:R-:W-:Y:S01]  /*4610*/  FMNMX.FTZ R7, R169, R178, !PT ;  /* 0x000000b2a9077209 */ /* 0x001fe20007810000 */
[----:B------:R-:W-:-:S06]  /*4620*/  FFMA.FTZ R178, R210, UR10, -R183 ;  /* 0x0000000ad2b27c23 */ /* 0x000fcc00080108b7 */
[----:B------:R-:W0:Y:S01]  /*4630*/  MUFU.EX2 R20, R20 ;  /* 0x0000001400147308 */ /* 0x000e220000000800 */
[----:B-1----:R-:W-:-:S05]  /*4640*/  FMNMX.FTZ R7, R170, R7, !PT ;  /* 0x00000007aa077209 */ /* 0x002fca0007810000 */
[----:B------:R-:W1:Y:S02]  /*4650*/  SHFL.BFLY PT, R186, R7, 0x2, 0x1f ;  /* 0x0c401f0007ba7f89 */ /* 0x000e6400000e0000 */
[----:B------:R3:W4:Y:S01]  /*4660*/  MUFU.EX2 R171, R173 ;  /* 0x000000ad00ab7308 */ /* 0x0007220000000800 */
[-C--:B--2---:R-:W-:Y:S01]  /*4670*/  FMUL.FTZ R24, R24, R15.reuse ;  /* 0x0000000f18187220 */ /* 0x084fe20000410000 */
[-C--:B------:R-:W-:Y:S01]  /*4680*/  FMUL.FTZ R25, R25, R15.reuse ;  /* 0x0000000f19197220 */ /* 0x080fe20000410000 */
[-C--:B------:R-:W-:Y:S01]  /*4690*/  FMUL.FTZ R28, R28, R15.reuse ;  /* 0x0000000f1c1c7220 */ /* 0x080fe20000410000 */
[-C--:B------:R-:W-:Y:S01]  /*46a0*/  FMUL.FTZ R29, R29, R15.reuse ;  /* 0x0000000f1d1d7220 */ /* 0x080fe20000410000 */
[-C--:B------:R-:W-:Y:S01]  /*46b0*/  FMUL.FTZ R32, R32, R15.reuse ;  /* 0x0000000f20207220 */ /* 0x080fe20000410000 */
[-C--:B------:R-:W-:Y:S01]  /*46c0*/  FMUL.FTZ R33, R33, R15.reuse ;  /* 0x0000000f21217220 */ /* 0x080fe20000410000 */
[-C--:B------:R-:W-:Y:S01]  /*46d0*/  FMUL.FTZ R36, R36, R15.reuse ;  /* 0x0000000f24247220 */ /* 0x080fe20000410000 */
[----:B------:R-:W2:Y:S01]  /*46e0*/  MUFU.EX2 R154, R154 ;  /* 0x0000009a009a7308 */ /* 0x000ea20000000800 */
[--C-:B---3--:R-:W-:Y:S01]  /*46f0*/  FFMA.FTZ R173, R205, UR10, -R183.reuse ;  /* 0x0000000acdad7c23 */ /* 0x108fe200080108b7 */
[----:B0-----:R-:W-:Y:S01]  /*4700*/  FFMA.FTZ R4, R15, R4, R20 ;  /* 0x000000040f047223 */ /* 0x001fe20000010014 */
        /* <DEDUP_REMOVED lines=12> */
[----:B------:R-:W-:Y:S01]  /*47d0*/  FFMA.FTZ R186, R214, UR10, -R183 ;  /* 0x0000000ad6ba7c23 */ /* 0x000fe200080108b7 */
[----:B------:R-:W1:Y:S01]  /*47e0*/  MUFU.EX2 R157, R157 ;  /* 0x0000009d009d7308 */ /* 0x000e620000000800 */
[-C--:B------:R-:W-:Y:S01]  /*47f0*/  FMUL.FTZ R57, R57, R15.reuse ;  /* 0x0000000f39397220 */ /* 0x080fe20000410000 */
[-C--:B------:R-:W-:Y:S01]  /*4800*/  FMUL.FTZ R60, R60, R15.reuse ;  /* 0x0000000f3c3c7220 */ /* 0x080fe20000410000 */
[----:B------:R-:W3:Y:S01]  /*4810*/  SHFL.BFLY PT, R7, R190, 0x1, 0x1f ;  /* 0x0c201f00be077f89 */ /* 0x000ee200000e0000 */
        /* <DEDUP_REMOVED lines=27> */
[-C--:B------:R-:W-:Y:S01]  /*49d0*/  FMUL.FTZ R108, R108, R15.reuse ;  /* 0x0000000f6c6c7220 */ /* 0x080fe20000410000 */
[----:B------:R-:W-:Y:S01]  /*49e0*/  FADD.FTZ R183, -R7, R6 ;  /* 0x0000000607b77221 */ /* 0x000fe20000010100 */
[----:B------:R-:W3:Y:S01]  /*49f0*/  MUFU.EX2 R174, R174 ;  /* 0x000000ae00ae7308 */ /* 0x000ee20000000800 */
[-C--:B------:R-:W-:Y:S01]  /*4a00*/  FMUL.FTZ R109, R109, R15.reuse ;  /* 0x0000000f6d6d7220 */ /* 0x080fe20000410000 */
[-C--:B------:R-:W-:Y:S01]  /*4a10*/  FMUL.FTZ R112, R112, R15.reuse ;  /* 0x0000000f70707220 */ /* 0x080fe20000410000 */
[----:B------:R-:W-:Y:S01]  /*4a20*/  FMUL.FTZ R184, R183, UR10 ;  /* 0x0000000ab7b87c20 */ /* 0x000fe20008410000 */
[----:B------:R-:W-:Y:S01]  /*4a30*/  FMUL.FTZ R183, R7, UR10 ;  /* 0x0000000a07b77c20 */ /* 0x000fe20008410000 */
[-C--:B------:R-:W-:Y:S01]  /*4a40*/  FMUL.FTZ R113, R113, R15.reuse ;  /* 0x0000000f71717220 */ /* 0x080fe20000410000 */
[-C--:B------:R-:W-:Y:S01]  /*4a50*/  FMUL.FTZ R116, R116, R15.reuse ;  /* 0x0000000f74747220 */ /* 0x080fe20000410000 */
[----:B------:R-:W-:Y:S01]  /*4a60*/  FMUL.FTZ R117, R117, R15 ;  /* 0x0000000f75757220 */ /* 0x000fe20000410000 */
[--C-:B------:R-:W-:Y:S01]  /*4a70*/  FFMA.FTZ R195, R159, UR10, -R183.reuse ;  /* 0x0000000a9fc37c23 */ /* 0x100fe200080108b7 */
[----:B----4-:R-:W-:Y:S01]  /*4a80*/  FADD.FTZ R159, R171, R4 ;  /* 0x00000004ab9f7221 */ /* 0x010fe20000010000 */
[--C-:B------:R-:W-:Y:S01]  /*4a90*/  FFMA.FTZ R5, R5, UR10, -R183.reuse ;  /* 0x0000000a05057c23 */ /* 0x100fe200080108b7 */
[----:B------:R-:W-:Y:S01]  /*4aa0*/  FFMA.FTZ R190, R8, UR10, -R183 ;  /* 0x0000000a08be7c23 */ /* 0x000fe200080108b7 */
[----:B------:R-:W4:Y:S01]  /*4ab0*/  MUFU.EX2 R175, R175 ;  /* 0x000000af00af7308 */ /* 0x000f220000000800 */
[----:B--2---:R-:W-:Y:S01]  /*4ac0*/  FADD.FTZ R4, R154, R159 ;  /* 0x0000009f9a047221 */ /* 0x004fe20000010000 */
[--C-:B------:R-:W-:Y:S01]  /*4ad0*/  FFMA.FTZ R9, R9, UR10, -R183.reuse ;  /* 0x0000000a09097c23 */ /* 0x100fe200080108b7 */
[--C-:B------:R-:W-:Y:S01]  /*4ae0*/  FFMA.FTZ R10, R10, UR10, -R183.reuse ;  /* 0x0000000a0a0a7c23 */ /* 0x100fe200080108b7 */
[--C-:B------:R-:W-:Y:S01]  /*4af0*/  FFMA.FTZ R11, R11, UR10, -R183.reuse ;  /* 0x0000000a0b0b7c23 */ /* 0x100fe200080108b7 */
[----:B0-----:R-:W-:Y:S01]  /*4b00*/  FADD.FTZ R4, R153, R4 ;  /* 0x0000000499047221 */ /* 0x001fe20000010000 */
[--C-:B------:R-:W-:Y:S01]  /*4b10*/  FFMA.FTZ R12, R12, UR10, -R183.reuse ;  /* 0x0000000a0c0c7c23 */ /* 0x100fe200080108b7 */
[--C-:B------:R-:W-:Y:S01]  /*4b20*/  FFMA.FTZ R13, R13, UR10, -R183.reuse ;  /* 0x0000000a0d0d7c23 */ /* 0x100fe200080108b7 */
[----:B------:R-:W-:Y:S01]  /*4b30*/  MUFU.EX2 R184, R184 ;  /* 0x000000b800b87308 */ /* 0x000fe20000000800 */
[----:B-1----:R-:W-:Y:S01]  /*4b40*/  FADD.FTZ R159, R157, R4 ;  /* 0x000000049d9f7221 */ /* 0x002fe20000010000 */
[--C-:B------:R-:W-:Y:S01]  /*4b50*/  FFMA.FTZ R198, R162, UR10, -R183.reuse ;  /* 0x0000000aa2c67c23 */ /* 0x100fe200080108b7 */
[--C-:B------:R-:W-:Y:S01]  /*4b60*/  FFMA.FTZ R14, R14, UR10, -R183.reuse ;  /* 0x0000000a0e0e7c23 */ /* 0x100fe200080108b7 */
[----:B------:R-:W-:Y:S01]  /*4b70*/  FFMA.FTZ R21, R21, UR10, -R183 ;  /* 0x0000000a15157c23 */ /* 0x000fe200080108b7 */
[----:B-----5:R-:W-:Y:S01]  /*4b80*/  FADD.FTZ R159, R156, R159 ;  /* 0x0000009f9c9f7221 */ /* 0x020fe20000010000 */
[--C-:B------:R-:W-:Y:S01]  /*4b90*/  FFMA.FTZ R193, R155, UR10, -R183.reuse ;  /* 0x0000000a9bc17c23 */ /* 0x100fe200080108b7 */
[----:B------:R-:W-:Y:S01]  /*4ba0*/  FFMA.FTZ R194, R158, UR10, -R183 ;  /* 0x0000000a9ec27c23 */ /* 0x000fe200080108b7 */
[----:B------:R-:W0:Y:S01]  /*4bb0*/  MUFU.EX2 R5, R5 ;  /* 0x0000000500057308 */ /* 0x000e220000000800 */
[----:B------:R-:W-:Y:S01]  /*4bc0*/  FADD.FTZ R4, R172, R159 ;  /* 0x0000009fac047221 */ /* 0x000fe20000010000 */
[--C-:B------:R-:W-:Y:S01]  /*4bd0*/  FFMA.FTZ R196, R160, UR10, -R183.reuse ;  /* 0x0000000aa0c47c23 */ /* 0x100fe200080108b7 */
[--C-:B------:R-:W-:Y:S01]  /*4be0*/  FFMA.FTZ R197, R161, UR10, -R183.reuse ;  /* 0x0000000aa1c57c23 */ /* 0x100fe200080108b7 */
[--C-:B------:R-:W-:Y:S01]  /*4bf0*/  FFMA.FTZ R204, R163, UR10, -R183.reuse ;  /* 0x0000000aa3cc7c23 */ /* 0x100fe200080108b7 */
[----:B------:R-:W-:Y:S01]  /*4c00*/  FADD.FTZ R159, R173, R4 ;  /* 0x00000004ad9f7221 */ /* 0x000fe20000010000 */
[--C-:B------:R-:W-:Y:S01]  /*4c10*/  FFMA.FTZ R205, R164, UR10, -R183.reuse ;  /* 0x0000000aa4cd7c23 */ /* 0x100fe200080108b7 */
[----:B------:R-:W-:Y:S01]  /*4c20*/  FFMA.FTZ R206, R165, UR10, -R183 ;  /* 0x0000000aa5ce7c23 */ /* 0x000fe200080108b7 */
[----:B------:R-:W1:Y:S01]  /*4c30*/  MUFU.EX2 R176, R176 ;  /* 0x000000b000b07308 */ /* 0x000e620000000800 */
[----:B---3--:R-:W-:Y:S01]  /*4c40*/  FADD.FTZ R4, R174, R159 ;  /* 0x0000009fae047221 */ /* 0x008fe20000010000 */
[--C-:B------:R-:W-:Y:S01]  /*4c50*/  FFMA.FTZ R207, R166, UR10, -R183.reuse ;  /* 0x0000000aa6cf7c23 */ /* 0x100fe200080108b7 */
[----:B------:R-:W-:Y:S01]  /*4c60*/  IADD3 R8, -R22, 0xb, RZ ;  /* 0x0000000b16087810 */ /* 0x000fe20007ffe1ff */
[--C-:B------:R-:W-:Y:S01]  /*4c70*/  FFMA.FTZ R167, R167, UR10, -R183.reuse ;  /* 0x0000000aa7a77c23 */ /* 0x100fe200080108b7 */
[----:B----4-:R-:W-:Y:S01]  /*4c80*/  FADD.FTZ R159, R175, R4 ;  /* 0x00000004af9f7221 */ /* 0x010fe20000010000 */
[--C-:B------:R-:W-:Y:S01]  /*4c90*/  FFMA.FTZ R168, R168, UR10, -R183.reuse ;  /* 0x0000000aa8a87c23 */ /* 0x100fe200080108b7 */
[----:B------:R-:W-:Y:S01]  /*4ca0*/  FFMA.FTZ R169, R169, UR10, -R183 ;  /* 0x0000000aa9a97c23 */ /* 0x000fe200080108b7 */
[----:B------:R-:W2:Y:S01]  /*4cb0*/  MUFU.EX2 R177, R177 ;  /* 0x000000b100b17308 */ /* 0x000ea20000000800 */
[----:B0-----:R-:W-:Y:S01]  /*4cc0*/  FFMA.FTZ R3, R184, R3, R5 ;  /* 0x00000003b8037223 */ /* 0x001fe20000010005 */
[----:B------:R-:W-:Y:S01]  /*4cd0*/  FFMA.FTZ R155, R170, UR10, -R183 ;  /* 0x0000000aaa9b7c23 */ /* 0x000fe200080108b7 */
        /* <DEDUP_REMOVED lines=14> */
[C---:B--2---:R-:W-:Y:S01]  /*4dc0*/  F2FP.F16.F32.PACK_AB R162, R177.reuse, R176 ;  /* 0x000000b0b1a2723e */ /* 0x044fe200000000ff */
[----:B------:R-:W-:Y:S01]  /*4dd0*/  FADD.FTZ R159, R177, R4 ;  /* 0x00000004b19f7221 */ /* 0x000fe20000010000 */
        /* <DEDUP_REMOVED lines=8> */
[----:B------:R-:W-:Y:S01]  /*4e60*/  FMUL.FTZ R26, R26, R184 ;  /* 0x000000b81a1a7220 */ /* 0x000fe20000410000 */
[----:B------:R-:W-:Y:S01]  /*4e70*/  F2FP.F16.F32.PACK_AB R154, R153, R154 ;  /* 0x0000009a999a723e */ /* 0x000fe200000000ff */
[-C--:B------:R-:W-:Y:S01]  /*4e80*/  FMUL.FTZ R27, R27, R184.reuse ;  /* 0x000000b81b1b7220 */ /* 0x080fe20000410000 */
[----:B------:R-:W-:Y:S01]  /*4e90*/  F2FP.F16.F32.PACK_AB R156, R156, R157 ;  /* 0x0000009d9c9c723e */ /* 0x000fe200000000ff */
[----:B------:R-:W-:Y:S01]  /*4ea0*/  FMUL.FTZ R30, R30, R184 ;  /* 0x000000b81e1e7220 */ /* 0x000fe20000410000 */
        /* <DEDUP_REMOVED lines=41> */
[----:B-1----:R-:W-:Y:S01]  /*5140*/  FFMA.FTZ R192, R152, UR10, -R183 ;  /* 0x0000000a98c07c23 */ /* 0x002fe200080108b7 */
[----:B0-----:R-:W-:Y:S01]  /*5150*/  FADD.FTZ R176, R14, R3 ;  /* 0x000000030eb07221 */ /* 0x001fe20000010000 */
[----:B------:R-:W-:-:S02]  /*5160*/  @!P1 VIADD R152, R199, 0x22840 ;  /* 0x00022840c7989836 */ /* 0x000fc40000000000 */
[-C--:B------:R-:W-:Y:S01]  /*5170*/  FMUL.FTZ R90, R90, R184.reuse ;  /* 0x000000b85a5a7220 */ /* 0x080fe20000410000 */
[-C--:B------:R-:W-:Y:S01]  /*5180*/  FMUL.FTZ R91, R91, R184.reuse ;  /* 0x000000b85b5b7220 */ /* 0x080fe20000410000 */
[-C--:B------:R-:W-:Y:S01]  /*5190*/  FMUL.FTZ R94, R94, R184.reuse ;  /* 0x000000b85e5e7220 */ /* 0x080fe20000410000 */
[-C--:B------:R-:W-:Y:S01]  /*51a0*/  FMUL.FTZ R95, R95, R184.reuse ;  /* 0x000000b85f5f7220 */ /* 0x080fe20000410000 */
[----:B------:R-:W0:Y:S01]  /*51b0*/  MUFU.EX2 R21, R21 ;  /* 0x0000001500157308 */ /* 0x000e220000000800 */
[----:B------:R-:W-:Y:S01]  /*51c0*/  @!P1 PRMT R152, RZ, 0x654, R152 ;  /* 0x00000654ff989816 */ /* 0x000fe20000000098 */
[----:B------:R1:W-:Y:S06]  /*51d0*/  BAR.ARV R8, 0x100 ;  /* 0x000400080000751d */ /* 0x0003ec0000002000 */
[----:B------:R-:W3:Y:S01]  /*51e0*/  MUFU.EX2 R179, R179 ;  /* 0x000000b300b37308 */ /* 0x000ee20000000800 */
[----:B--2---:R-:W-:Y:S01]  /*51f0*/  FADD.FTZ R4, R178, R159 ;  /* 0x0000009fb2047221 */ /* 0x004fe20000010000 */
[----:B------:R2:W-:Y:S01]  /*5200*/  @!P1 SYNCS.ARRIVE.TRANS64.RED.A1T0 RZ, [R152+URZ], RZ ;  /* 0x000000ff98ff99a7 */ /* 0x0005e2000810043f */
[-C--:B------:R-:W-:Y:S01]  /*5210*/  FMUL.FTZ R98, R98, R184.reuse ;  /* 0x000000b862627220 */ /* 0x080fe20000410000 */
[-C--:B------:R-:W-:Y:S01]  /*5220*/  FMUL.FTZ R99, R99, R184.reuse ;  /* 0x000000b863637220 */ /* 0x080fe20000410000 */
[-C--:B------:R-:W-:Y:S01]  /*5230*/  FMUL.FTZ R102, R102, R184.reuse ;  /* 0x000000b866667220 */ /* 0x080fe20000410000 */
[-C--:B------:R-:W-:Y:S01]  /*5240*/  FMUL.FTZ R103, R103, R184.reuse ;  /* 0x000000b867677220 */ /* 0x080fe20000410000 */
[----:B------:R-:W-:Y:S01]  /*5250*/  FMUL.FTZ R106, R106, R184 ;  /* 0x000000b86a6a7220 */ /* 0x000fe20000410000 */
[----:B------:R-:W4:Y:S01]  /*5260*/  MUFU.EX2 R192, R192 ;  /* 0x000000c000c07308 */ /* 0x000f220000000800 */
[----:B0-----:R-:W-:Y:S01]  /*5270*/  FADD.FTZ R3, R21, R176 ;  /* 0x000000b015037221 */ /* 0x001fe20000010000 */
[----:B--2---:R-:W-:Y:S01]  /*5280*/  F2FP.F16.F32.PACK_AB R152, R171, R20 ;  /* 0x00000014ab98723e */ /* 0x004fe200000000ff */
        /* <DEDUP_REMOVED lines=31> */
[----:B------:R-:W-:Y:S01]  /*5480*/  FMUL.FTZ R151, R151, R184 ;  /* 0x000000b897977220 */ /* 0x000fe20000410000 */
[----:B------:R-:W-:-:S02]  /*5490*/  F2FP.F16.F32.PACK_AB R153, R190, R5 ;  /* 0x00000005be99723e */ /* 0x000fc400000000ff */
[----:B------:R-:W-:Y:S02]  /*54a0*/  F2FP.F16.F32.PACK_AB R157, R12, R11 ;  /* 0x0000000b0c9d723e */ /* 0x000fe400000000ff */
[----:B------:R-:W-:Y:S01]  /*54b0*/  F2FP.F16.F32.PACK_AB R161, R192, R21 ;  /* 0x00000015c0a1723e */ /* 0x000fe200000000ff */
[----:B------:R-:W2:Y:S01]  /*54c0*/  MUFU.EX2 R182, R182 ;  /* 0x000000b600b67308 */ /* 0x000ea20000000800 */
[C---:B---3--:R-:W-:Y:S01]  /*54d0*/  FADD.FTZ R159, R181.reuse, R4 ;  /* 0x00000004b59f7221 */ /* 0x048fe20000010000 */
[----:B------:R-:W-:-:S06]  /*54e0*/  F2FP.F16.F32.PACK_AB R166, R181, R180 ;  /* 0x000000b4b5a6723e */ /* 0x000fcc00000000ff */
[----:B------:R-:W3:Y:S01]  /*54f0*/  MUFU.EX2 R195, R195 ;  /* 0x000000c300c37308 */ /* 0x000ee20000000800 */
[C---:B0-----:R-:W-:Y:S01]  /*5500*/  FADD.FTZ R176, R194.reuse, R3 ;  /* 0x00000003c2b07221 */ /* 0x041fe20000010000 */
[----:B------:R-:W-:-:S06]  /*5510*/  F2FP.F16.F32.PACK_AB R163, R194, R193 ;  /* 0x000000c1c2a3723e */ /* 0x000fcc00000000ff */
[----:B------:R-:W0:Y:S01]  /*5520*/  MUFU.EX2 R187, R187 ;  /* 0x000000bb00bb7308 */ /* 0x000e220000000800 */
[----:B--2---:R-:W-:-:S07]  /*5530*/  FADD.FTZ R4, R182, R159 ;  /* 0x0000009fb6047221 */ /* 0x004fce0000010000 */
[----:B------:R-:W2:Y:S01]  /*5540*/  MUFU.EX2 R196, R196 ;  /* 0x000000c400c47308 */ /* 0x000ea20000000800 */
[----:B---3--:R-:W-:-:S07]  /*5550*/  FADD.FTZ R3, R195, R176 ;  /* 0x000000b0c3037221 */ /* 0x008fce0000010000 */
[----:B------:R-:W3:Y:S01]  /*5560*/  MUFU.EX2 R185, R185 ;  /* 0x000000b900b97308 */ /* 0x000ee20000000800 */
[----:B0-----:R-:W-:-:S07]  /*5570*/  FADD.FTZ R4, R187, R4 ;  /* 0x00000004bb047221 */ /* 0x001fce0000010000 */
[----:B------:R-:W0:Y:S01]  /*5580*/  MUFU.EX2 R197, R197 ;  /* 0x000000c500c57308 */ /* 0x000e220000000800 */
[C---:B--2---:R-:W-:Y:S01]  /*5590*/  FADD.FTZ R176, R196.reuse, R3 ;  /* 0x00000003c4b07221 */ /* 0x044fe20000010000 */
[----:B------:R-:W-:-:S06]  /*55a0*/  F2FP.F16.F32.PACK_AB R165, R196, R195 ;  /* 0x000000c3c4a5723e */ /* 0x000fcc00000000ff */
        /* <DEDUP_REMOVED lines=10> */
[----:B0-----:R-:W-:Y:S01]  /*5650*/  FADD.FTZ R4, R188, R159 ;  /* 0x0000009fbc047221 */ /* 0x001fe20000010000 */
[----:B------:R-:W-:-:S06]  /*5660*/  F2FP.F16.F32.PACK_AB R159, R14, R13 ;  /* 0x0000000d0e9f723e */ /* 0x000fcc00000000ff */
[----:B------:R-:W0:Y:S01]  /*5670*/  MUFU.EX2 R205, R205 ;  /* 0x000000cd00cd7308 */ /* 0x000e220000000800 */
[----:B--2---:R-:W-:-:S07]  /*5680*/  FADD.FTZ R176, R204, R3 ;  /* 0x00000003ccb07221 */ /* 0x004fce0000010000 */
[----:B------:R-:W2:Y:S01]  /*5690*/  MUFU.EX2 R189, R189 ;  /* 0x000000bd00bd7308 */ /* 0x000ea20000000800 */
[C---:B---3--:R-:W-:Y:S01]  /*56a0*/  FADD.FTZ R4, R191.reuse, R4 ;  /* 0x00000004bf047221 */ /* 0x048fe20000010000 */
[----:B------:R-:W-:-:S06]  /*56b0*/  F2FP.F16.F32.PACK_AB R172, R191, R188 ;  /* 0x000000bcbfac723e */ /* 0x000fcc00000000ff */
[----:B------:R-:W3:Y:S01]  /*56c0*/  MUFU.EX2 R206, R206 ;  /* 0x000000ce00ce7308 */ /* 0x000ee20000000800 */
[----:B0-----:R-:W-:-:S07]  /*56d0*/  FADD.FTZ R3, R205, R176 ;  /* 0x000000b0cd037221 */ /* 0x001fce0000010000 */
[----:B------:R-:W0:Y:S01]  /*56e0*/  MUFU.EX2 R207, R207 ;  /* 0x000000cf00cf7308 */ /* 0x000e220000000800 */
[----:B--2---:R-:W-:Y:S01]  /*56f0*/  FADD.FTZ R15, R189, R4 ;  /* 0x00000004bd0f7221 */ /* 0x004fe20000010000 */
[----:B------:R-:W-:-:S03]  /*5700*/  F2FP.F16.F32.PACK_AB R174, R6, R189 ;  /* 0x000000bd06ae723e */ /* 0x000fc600000000ff */
[----:B------:R-:W-:-:S03]  /*5710*/  FADD.FTZ R4, R6, R15 ;  /* 0x0000000f06047221 */ /* 0x000fc60000010000 */
[----:B------:R2:W4:Y:S01]  /*5720*/  MUFU.EX2 R183, R167 ;  /* 0x000000a700b77308 */ /* 0x0005220000000800 */
[----:B---3--:R-:W-:-:S07]  /*5730*/  FADD.FTZ R176, R206, R3 ;  /* 0x00000003ceb07221 */ /* 0x008fce0000010000 */
[----:B------:R3:W5:Y:S01]  /*5740*/  MUFU.EX2 R20, R168 ;  /* 0x000000a800147308 */ /* 0x0007620000000800 */
[C---:B0-----:R-:W-:Y:S01]  /*5750*/  FADD.FTZ R176, R207.reuse, R176 ;  /* 0x000000b0cfb07221 */ /* 0x041fe20000010000 */
[----:B--2---:R-:W-:Y:S02]  /*5760*/  F2FP.F16.F32.PACK_AB R167, R198, R197 ;  /* 0x000000c5c6a7723e */ /* 0x004fe400000000ff */
[----:B------:R-:W-:-:S04]  /*5770*/  F2FP.F16.F32.PACK_AB R171, R207, R206 ;  /* 0x000000cecfab723e */ /* 0x000fc800000000ff */
[----:B------:R0:W2:Y:S01]  /*5780*/  MUFU.EX2 R175, R169 ;  /* 0x000000a900af7308 */ /* 0x0000a20000000800 */
[----:B----4-:R-:W-:Y:S01]  /*5790*/  FADD.FTZ R3, R183, R176 ;  /* 0x000000b0b7037221 */ /* 0x010fe20000010000 */
[----:B---3--:R-:W-:-:S06]  /*57a0*/  F2FP.F16.F32.PACK_AB R168, R187, R182 ;  /* 0x000000b6bba8723e */ /* 0x008fcc00000000ff */
[----:B------:R3:W4:Y:S01]  /*57b0*/  MUFU.EX2 R6, R155 ;  /* 0x0000009b00067308 */ /* 0x0007220000000800 */
[----:B0-----:R-:W-:Y:S02]  /*57c0*/  F2FP.F16.F32.PACK_AB R169, R205, R204 ;  /* 0x000000cccda9723e */ /* 0x001fe400000000ff */
[----:B-----5:R-:W-:Y:S02]  /*57d0*/  F2FP.F16.F32.PACK_AB R173, R20, R183 ;  /* 0x000000b714ad723e */ /* 0x020fe400000000ff */
[----:B---3--:R-:W-:Y:S01]  /*57e0*/  F2FP.F16.F32.PACK_AB R155, R10, R9 ;  /* 0x000000090a9b723e */ /* 0x008fe200000000ff */
[----:B------:R-:W-:-:S04]  /*57f0*/  FADD.FTZ R10, R20, R3 ;  /* 0x00000003140a7221 */ /* 0x000fc80000010000 */
[----:B--2---:R-:W-:Y:S01]  /*5800*/  FADD.FTZ R3, R175, R10 ;  /* 0x0000000aaf037221 */ /* 0x004fe20000010000 */
[----:B----4-:R-:W-:-:S03]  /*5810*/  F2FP.F16.F32.PACK_AB R175, R6, R175 ;  /* 0x000000af06af723e */ /* 0x010fc600000000ff */
[----:B------:R-:W-:Y:S01]  /*5820*/  FADD.FTZ R3, R6, R3 ;  /* 0x0000000306037221 */ /* 0x000fe20000010000 */
[----:B-1----:R-:W-:Y:S06]  /*5830*/  @!P0 BRA `(.L_x_7475) ;  /* 0x0000000000048947 */ /* 0x002fec0003800000 */
[----:B------:R-:W-:Y:S01]  /*5840*/  BPT.TRAP 0x1 ;  /* 0x000000040000795c */ /* 0x000fe20000300000 */
.L_x_7475:
[----:B------:R-:W-:-:S04]  /*5850*/  IMAD.U32 R5, RZ, RZ, UR25 ;  /* 0x00000019ff057e24 */ /* 0x000fc8000f8e00ff */
[----:B------:R0:W1:Y:S01]  /*5860*/  SYNCS.PHASECHK.TRANS64.TRYWAIT P3, [UR23+0x22850], R5 ;  /* 0x02285005ff0075a7 */ /* 0x0000620008060157 */
[----:B------:R-:W-:Y:S05]  /*5870*/  @!P0 BRA `(.L_x_7476) ;  /* 0x0000000000048947 */ /* 0x000fea0003800000 */
[----:B------:R-:W-:Y:S01]  /*5880*/  BPT.TRAP 0x1 ;  /* 0x000000040000795c */ /* 0x000fe20000300000 */
.L_x_7476:
[----:B-1----:R-:W-:Y:S05]  /*5890*/  @P3 BRA `(.L_x_7477) ;  /* 0x00000000000c3947 */ /* 0x002fea0003800000 */
[----:B0-----:R-:W-:-:S04]  /*58a0*/  IMAD.U32 R5, RZ, RZ, UR25 ;  /* 0x00000019ff057e24 */ /* 0x001fc8000f8e00ff */
[----:B------:R-:W0:Y:S02]  /*58b0*/  SYNCS.PHASECHK.TRANS64.TRYWAIT P3, [UR23+0x22850], R5 ;  /* 0x02285005ff0075a7 */ /* 0x000e240008060157 */
[----:B0-----:R-:W-:Y:S05]  /*58c0*/  @!P3 BRA `(.L_x_7478) ;  /* 0x0000007c00f0b947 */ /* 0x001fea0003800000 */
.L_x_7477:
[----:B0-----:R-:W-:Y:S01]  /*58d0*/  VIADD R5, R22, 0x8 ;  /* 0x0000000816057836 */ /* 0x001fe20000000000 */
[----:B------:R-:W-:Y:S01]  /*58e0*/  UIMAD UR11, UR37, 0xc00, UR21 ;  /* 0x00000c00250b78a4 */ /* 0x000fe2000f8e0215 */
[----:B------:R-:W-:Y:S01]  /*58f0*/  @!P1 IADD3 R199, R199, 0x22860, RZ ;  /* 0x00022860c7c79810 */ /* 0x000fe20007ffe0ff */
[----:B------:R-:W-:Y:S01]  /*5900*/  UMOV UR7, 0x40000040 ;  /* 0x4000004000077882 */ /* 0x000fe20000000000 */
[----:B------:R-:W-:Y:S01]  /*5910*/  IMAD.MOV.U32 R6, RZ, RZ, R7 ;  /* 0x000000ffff067224 */ /* 0x000fe200078e0007 */
[----:B------:R0:W-:Y:S01]  /*5920*/  BAR.SYNC.DEFER_BLOCKING R5, 0x100 ;  /* 0x000400050000751d */ /* 0x0001e20000010000 */
[----:B------:R-:W-:Y:S01]  /*5930*/  @!P1 PRMT R199, RZ, 0x654, R199 ;  /* 0x00000654ffc79816 */ /* 0x000fe200000000c7 */
[----:B------:R-:W-:-:S04]  /*5940*/  IMAD.MOV.U32 R15, RZ, RZ, R0 ;  /* 0x000000ffff0f7224 */ /* 0x000fc800078e0000 */
[----:B------:R-:W-:Y:S01]  /*5950*/  UMOV UR6, UR11 ;  /* 0x0000000b00067c82 */ /* 0x000fe20008000000 */
        /* <DEDUP_REMOVED lines=35> */
.L_x_7470:
[----:B0--3--:R-:W0:Y:S01]  /*5b90*/  SHFL.BFLY PT, R5, R4, 0x2, 0x1f ;  /* 0x0c401f0004057f89 */ /* 0x009e2200000e0000 */
[----:B------:R-:W-:Y:S01]  /*5ba0*/  CS2R R20, SRZ ;  /* 0x0000000000147805 */ /* 0x000fe2000001ff00 */
[----:B------:R-:W-:Y:S01]  /*5bb0*/  UIADD3 UR37, UR37, 0x1, URZ ;  /* 0x0000000125257890 */ /* 0x000fe2000fffe03f */
[----:B------:R1:W-:Y:S06]  /*5bc0*/  BAR.ARV R8, 0x100 ;  /* 0x000400080000751d */ /* 0x0003ec0000002000 */
[----:B------:R-:W-:Y:S02]  /*5bd0*/  UISETP.NE.AND UP0, UPT, UR37, 0x2, UPT ;  /* 0x000000022500788c */ /* 0x000fe4000bf05270 */
[----:B------:R-:W-:Y:S06]  /*5be0*/  BAR.ARV 0x8, 0x120 ;  /* 0x0204800000007b1d */ /* 0x000fec0000002000 */
[----:B------:R-:W-:Y:S01]  /*5bf0*/  USEL UR4, URZ, 0x1, UP0 ;  /* 0x000000013f047887 */ /* 0x000fe20008000000 */
[----:B------:R-:W-:Y:S01]  /*5c00*/  PLOP3.LUT P0, PT, PT, PT, PT, 0x8, 0x0 ;  /* 0x000000000000781c */ /* 0x000fe20003f0e170 */
[----:B------:R-:W2:Y:S01]  /*5c10*/  SHFL.BFLY PT, R10, R3, 0x2, 0x1f ;  /* 0x0c401f00030a7f89 */ /* 0x000ea200000e0000 */
[----:B------:R-:W-:-:S02]  /*5c20*/  UIADD3 UR39, UR39, 0x1, URZ ;  /* 0x0000000127277890 */ /* 0x000fc4000fffe03f */
[----:B------:R-:W-:Y:S01]  /*5c30*/  USEL UR37, UR37, URZ, UP0 ;  /* 0x0000003f25257287 */ /* 0x000fe20008000000 */
[----:B0-----:R-:W-:Y:S01]  /*5c40*/  FADD.FTZ R5, R5, R4 ;  /* 0x0000000405057221 */ /* 0x001fe20000010000 */
[----:B------:R-:W-:-:S04]  /*5c50*/  ULOP3.LUT UR38, UR38, UR4, URZ, 0x3c, !UPT ;  /* 0x0000000426267292 */ /* 0x000fc8000f8e3c3f */
[----:B------:R-:W0:Y:S01]  /*5c60*/  SHFL.BFLY PT, R6, R5, 0x1, 0x1f ;  /* 0x0c201f0005067f89 */ /* 0x000e2200000e0000 */
[----:B--2---:R-:W-:-:S05]  /*5c70*/  FADD.FTZ R10, R10, R3 ;  /* 0x000000030a0a7221 */ /* 0x004fca0000010000 */
[----:B------:R-:W2:Y:S01]  /*5c80*/  SHFL.BFLY PT, R9, R10, 0x1, 0x1f ;  /* 0x0c201f000a097f89 */ /* 0x000ea200000e0000 */
[----:B0-----:R-:W-:-:S05]  /*5c90*/  FADD.FTZ R152, R5, R6 ;  /* 0x0000000605987221 */ /* 0x001fca0000010000 */
[----:B------:R-:W-:-:S13]  /*5ca0*/  FSETP.NE.FTZ.AND P1, PT, R152, RZ, PT ;  /* 0x000000ff9800720b */ /* 0x000fda0003f35000 */
[----:B------:R-:W0:Y:S01]  /*5cb0*/  @P1 MUFU.RCP R21, R152 ;  /* 0x0000009800151308 */ /* 0x000e220000001000 */
[----:B--2---:R-:W-:-:S05]  /*5cc0*/  FADD.FTZ R153, R10, R9 ;  /* 0x000000090a997221 */ /* 0x004fca0000010000 */
[----:B------:R-:W-:Y:S01]  /*5cd0*/  FSETP.NE.FTZ.AND P2, PT, R153, RZ, PT ;  /* 0x000000ff9900720b */ /* 0x000fe20003f55000 */
[-C--:B0-----:R-:W-:Y:S01]  /*5ce0*/  FMUL.FTZ R9, R40, R21.reuse ;  /* 0x0000001528097220 */ /* 0x081fe20000410000 */
[-C--:B-1----:R-:W-:Y:S01]  /*5cf0*/  FMUL.FTZ R8, R41, R21.reuse ;  /* 0x0000001529087220 */ /* 0x082fe20000410000 */
[----:B------:R-:W-:Y:S01]  /*5d00*/  @P1 MUFU.LG2 R40, R152 ;  /* 0x0000009800281308 */ /* 0x000fe20000000c00 */
[-C--:B------:R-:W-:Y:S01]  /*5d10*/  FMUL.FTZ R5, R24, R21.reuse ;  /* 0x0000001518057220 */ /* 0x080fe20000410000 */
[-C--:B------:R-:W-:Y:S01]  /*5d20*/  FMUL.FTZ R6, R28, R21.reuse ;  /* 0x000000151c067220 */ /* 0x080fe20000410000 */
[-C--:B------:R-:W-:Y:S01]  /*5d30*/  FMUL.FTZ R4, R25, R21.reuse ;  /* 0x0000001519047220 */ /* 0x080fe20000410000 */
[-C--:B------:R-:W-:Y:S01]  /*5d40*/  FMUL.FTZ R29, R29, R21.reuse ;  /* 0x000000151d1d7220 */ /* 0x080fe20000410000 */
[-C--:B------:R-:W-:Y:S01]  /*5d50*/  FMUL.FTZ R32, R32, R21.reuse ;  /* 0x0000001520207220 */ /* 0x080fe20000410000 */
[-C--:B------:R-:W-:Y:S01]  /*5d60*/  FMUL.FTZ R33, R33, R21.reuse ;  /* 0x0000001521217220 */ /* 0x080fe20000410000 */
[----:B------:R-:W-:-:S03]  /*5d70*/  FMUL.FTZ R36, R36, R21 ;  /* 0x0000001524247220 */ /* 0x000fc60000410000 */
[----:B------:R-:W0:Y:S01]  /*5d80*/  @P2 MUFU.RCP R20, R153 ;  /* 0x0000009900142308 */ /* 0x000e220000001000 */
[-C--:B------:R-:W-:Y:S01]  /*5d90*/  FMUL.FTZ R37, R37, R21.reuse ;  /* 0x0000001525257220 */ /* 0x080fe20000410000 */
[-C--:B------:R-:W-:Y:S01]  /*5da0*/  FMUL.FTZ R11, R44, R21.reuse ;  /* 0x000000152c0b7220 */ /* 0x080fe20000410000 */
[-C--:B------:R-:W-:Y:S01]  /*5db0*/  FMUL.FTZ R10, R45, R21.reuse ;  /* 0x000000152d0a7220 */ /* 0x080fe20000410000 */
[-C--:B------:R-:W-:Y:S01]  /*5dc0*/  FMUL.FTZ R13, R48, R21.reuse ;  /* 0x00000015300d7220 */ /* 0x080fe20000410000 */
[-C--:B------:R-:W-:Y:S01]  /*5dd0*/  FMUL.FTZ R12, R49, R21.reuse ;  /* 0x00000015310c7220 */ /* 0x080fe20000410000 */
[-C--:B------:R-:W-:Y:S01]  /*5de0*/  FMUL.FTZ R15, R52, R21.reuse ;  /* 0x00000015340f7220 */ /* 0x080fe20000410000 */
[-C--:B------:R-:W-:Y:S01]  /*5df0*/  FMUL.FTZ R14, R53, R21.reuse ;  /* 0x00000015350e7220 */ /* 0x080fe20000410000 */
[----:B------:R-:W1:Y:S01]  /*5e00*/  @P2 MUFU.LG2 R41, R153 ;  /* 0x0000009900292308 */ /* 0x000e620000000c00 */
        /* <DEDUP_REMOVED lines=48> */
[----:B------:R-:W-:-:S02]  /*6110*/  IMAD.U32 R21, RZ, RZ, UR10 ;  /* 0x0000000aff157e24 */ /* 0x000fc4000f8e00ff */
[-C--:B0-----:R-:W-:Y:S01]  /*6120*/  FMUL.FTZ R174, R26, R20.reuse ;  /* 0x000000141aae7220 */ /* 0x081fe20000410000 */
[----:B------:R-:W-:Y:S02]  /*6130*/  IMAD.U32 R49, RZ, RZ, UR10 ;  /* 0x0000000aff317e24 */ /* 0x000fe4000f8e00ff */
[-C--:B------:R-:W-:Y:S01]  /*6140*/  FMUL.FTZ R26, R30, R20.reuse ;  /* 0x000000141e1a7220 */ /* 0x080fe20000410000 */
[----:B------:R-:W-:Y:S01]  /*6150*/  @P1 FMUL.FTZ R21, R21, 0.69314718246459960938 ;  /* 0x3f31721815151820 */ /* 0x000fe20000410000 */
[----:B------:R-:W-:Y:S01]  /*6160*/  @P1 FMUL.FTZ R40, R40, 0.69314718246459960938 ;  /* 0x3f31721828281820 */ /* 0x000fe20000410000 */
[----:B------:R-:W-:Y:S01]  /*6170*/  @P2 FMUL.FTZ R49, R49, 0.69314718246459960938 ;  /* 0x3f31721831312820 */ /* 0x000fe20000410000 */
[----:B-1----:R-:W-:Y:S01]  /*6180*/  @P2 FMUL.FTZ R30, R41, 0.69314718246459960938 ;  /* 0x3f317218291e2820 */ /* 0x002fe20000410000 */
[-C--:B------:R-:W-:Y:S01]  /*6190*/  FMUL.FTZ R161, R83, R20.reuse ;  /* 0x0000001453a17220 */ /* 0x080fe20000410000 */
[----:B------:R-:W-:Y:S01]  /*61a0*/  FMUL.FTZ R160, R87, R20 ;  /* 0x0000001457a07220 */ /* 0x000fe20000410000 */
[----:B------:R-:W-:-:S02]  /*61b0*/  IMAD.MOV.U32 R44, RZ, RZ, -0x800000 ;  /* 0xff800000ff2c7424 */ /* 0x000fc400078e00ff */
[-C--:B------:R-:W-:Y:S01]  /*61c0*/  FMUL.FTZ R83, R86, R20.reuse ;  /* 0x0000001456537220 */ /* 0x080fe20000410000 */
[----:B------:R-:W-:Y:S02]  /*61d0*/  IMAD.MOV.U32 R45, RZ, RZ, -0x800000 ;  /* 0xff800000ff2d7424 */ /* 0x000fe400078e00ff */
        /* <DEDUP_REMOVED lines=60> */
[----:B------:R-:W-:-:S07]  /*65a0*/  @P2 FFMA.FTZ R45, R49, R7, R30 ;  /* 0x00000007312d2223 */ /* 0x000fce000001001e */
.L_x_7459:
        /* <DEDUP_REMOVED lines=11> */
[----:B------:R-:W-:Y:S01]  /*6660*/  USHF.L.U32 UR8, UR46, 0x2, URZ ;  /* 0x000000022e087899 */ /* 0x000fe2000800063f */
[----:B------:R-:W-:Y:S01]  /*6670*/  F2FP.F16.F32.PACK_AB R4, R4, R5 ;  /* 0x000000050404723e */ /* 0x000fe200000000ff */
[----:B------:R-:W-:Y:S01]  /*6680*/  BAR.SYNC.DEFER_BLOCKING 0x1, 0x100 ;  /* 0x0044000000007b1d */ /* 0x000fe20000010000 */
[----:B------:R-:W-:Y:S01]  /*6690*/  F2FP.F16.F32.PACK_AB R5, R179, R174 ;  /* 0x000000aeb305723e */ /* 0x000fe200000000ff */
[----:B------:R-:W-:Y:S01]  /*66a0*/  USHF.L.U64.HI UR9, UR46, 0x2, UR45 ;  /* 0x000000022e097899 */ /* 0x000fe2000801022d */
[----:B------:R-:W-:Y:S02]  /*66b0*/  F2FP.F16.F32.PACK_AB R8, R8, R9 ;  /* 0x000000090808723e */ /* 0x000fe400000000ff */
[----:B------:R-:W-:Y:S01]  /*66c0*/  F2FP.F16.F32.PACK_AB R10, R10, R11 ;  /* 0x0000000b0a0a723e */ /* 0x000fe200000000ff */
[----:B------:R-:W-:Y:S01]  /*66d0*/  ULDC.64 UR6, c[0x0][0xbd8] ;  /* 0x0002f60000067ab9 */ /* 0x000fe20000000a00 */
[----:B------:R-:W-:Y:S01]  /*66e0*/  F2FP.F16.F32.PACK_AB R9, R170, R159 ;  /* 0x0000009faa09723e */ /* 0x000fe200000000ff */
[----:B------:R-:W-:Y:S01]  /*66f0*/  UIADD3 UR4, UP1, UR8, UR6, URZ ;  /* 0x0000000608047290 */ /* 0x000fe2000ff3e03f */
[----:B------:R-:W-:Y:S01]  /*6700*/  F2FP.F16.F32.PACK_AB R11, R171, R158 ;  /* 0x0000009eab0b723e */ /* 0x000fe200000000ff */
[----:B------:R-:W-:Y:S01]  /*6710*/  UISETP.NE.U32.AND UP0, UPT, UR6, URZ, UPT ;  /* 0x0000003f0600728c */ /* 0x000fe2000bf05070 */
[----:B------:R-:W-:Y:S01]  /*6720*/  F2FP.F16.F32.PACK_AB R12, R12, R13 ;  /* 0x0000000d0c0c723e */ /* 0x000fe200000000ff */
[----:B------:R-:W-:Y:S01]  /*6730*/  UIADD3.X UR6, UR9, UR7, URZ, UP1, !UPT ;  /* 0x0000000709067290 */ /* 0x000fe20008ffe43f */
[----:B------:R-:W-:Y:S01]  /*6740*/  F2FP.F16.F32.PACK_AB R14, R14, R15 ;  /* 0x0000000f0e0e723e */ /* 0x000fe200000000ff */
[----:B------:R-:W-:Y:S01]  /*6750*/  UISETP.NE.AND.EX UP0, UPT, UR7, URZ, UPT, UP0 ;  /* 0x0000003f0700728c */ /* 0x000fe2000bf05300 */
        /* <DEDUP_REMOVED lines=8> */
[----:B0-----:R-:W-:Y:S02]  /*67e0*/  MOV R21, R7 ;  /* 0x0000000700157202 */ /* 0x001fe40000000f00 */
[----:B------:R-:W-:Y:S02]  /*67f0*/  F2FP.F16.F32.PACK_AB R73, R165, R152 ;  /* 0x00000098a549723e */ /* 0x000fe400000000ff */
[----:B------:R-:W-:Y:S01]  /*6800*/  F2FP.F16.F32.PACK_AB R81, R161, R82 ;  /* 0x00000052a151723e */ /* 0x000fe200000000ff */
[----:B------:R-:W-:Y:S01]  /*6810*/  IMAD.WIDE R78, R202, 0x2, R20 ;  /* 0x00000002ca4e7825 */ /* 0x000fe200078e0214 */
[----:B------:R-:W-:Y:S02]  /*6820*/  F2FP.F16.F32.PACK_AB R88, R89, R88 ;  /* 0x000000585958723e */ /* 0x000fe400000000ff */
[----:B------:R-:W-:-:S02]  /*6830*/  F2FP.F16.F32.PACK_AB R82, R85, R84 ;  /* 0x000000545552723e */ /* 0x000fc400000000ff */
[C---:B------:R-:W-:Y:S02]  /*6840*/  IADD3 R30, P1, R78.reuse, 0x20, RZ ;  /* 0x000000204e1e7810 */ /* 0x040fe40007f3e0ff */
[C---:B------:R-:W-:Y:S02]  /*6850*/  LOP3.LUT R7, R78.reuse, 0x380, RZ, 0xc0, !PT ;  /* 0x000003804e077812 */ /* 0x040fe400078ec0ff */
        /* <DEDUP_REMOVED lines=13> */
[----:B------:R-:W-:Y:S01]  /*6930*/  SHF.R.U64 R7, R7, 0x3, RZ ;  /* 0x0000000307077819 */ /* 0x000fe200000012ff */
[--C-:B------:R-:W-:Y:S01]  /*6940*/  IMAD.X R53, RZ, RZ, R79.reuse, P2 ;  /* 0x000000ffff357224 */ /* 0x100fe200010e064f */
[C---:B------:R-:W-:Y:S01]  /*6950*/  IADD3 R58, P0, R78.reuse, 0x8020, RZ ;  /* 0x000080204e3a7810 */ /* 0x040fe20007f1e0ff */
[----:B------:R-:W-:Y:S01]  /*6960*/  IMAD.X R55, RZ, RZ, R79, P1 ;  /* 0x000000ffff377224 */ /* 0x000fe200008e064f */
[----:B------:R-:W-:-:S02]  /*6970*/  IADD3 R191, P4, R78, 0x8040, RZ ;  /* 0x000080404ebf7810 */ /* 0x000fc40007f9e0ff */
        /* <DEDUP_REMOVED lines=27> */
[----:B------:R-:W-:Y:S02]  /*6b30*/  SHF.R.U64 R7, R7, 0x3, RZ ;  /* 0x0000000307077819 */ /* 0x000fe400000012ff */
[----:B------:R-:W-:Y:S02]  /*6b40*/  SHF.R.U64 R42, R42, 0x3, RZ ;  /* 0x000000032a2a7819 */ /* 0x000fe400000012ff */
[----:B------:R-:W-:Y:S02]  /*6b50*/  SHF.R.U64 R40, R40, 0x3, RZ ;  /* 0x0000000328287819 */ /* 0x000fe400000012ff */
[----:B------:R-:W-:Y:S02]  /*6b60*/  LOP3.LUT R58, R7, R58, RZ, 0x3c, !PT ;  /* 0x0000003a073a7212 */ /* 0x000fe400078e3cff */
[----:B------:R-:W-:-:S02]  /*6b70*/  LOP3.LUT R34, R95, 0x380, RZ, 0xc0, !PT ;  /* 0x000003805f227812 */ /* 0x000fc400078ec0ff */
[----:B------:R-:W-:Y:S02]  /*6b80*/  LOP3.LUT R64, R42, R193, RZ, 0x3c, !PT ;  /* 0x000000c12a407212 */ /* 0x000fe400078e3cff */
[----:B------:R-:W-:Y:S02]  /*6b90*/  LOP3.LUT R7, R70, 0x380, RZ, 0xc0, !PT ;  /* 0x0000038046077812 */ /* 0x000fe400078ec0ff */
[----:B------:R-:W-:Y:S02]  /*6ba0*/  LOP3.LUT R38, R181, 0x380, RZ, 0xc0, !PT ;  /* 0x00000380b5267812 */ /* 0x000fe400078ec0ff */
[----:B------:R-:W-:Y:S02]  /*6bb0*/  LOP3.LUT R62, R40, R191, RZ, 0x3c, !PT ;  /* 0x000000bf283e7212 */ /* 0x000fe400078e3cff */
[----:B------:R-:W-:Y:S02]  /*6bc0*/  LOP3.LUT R42, R199, 0x380, RZ, 0xc0, !PT ;  /* 0x00000380c72a7812 */ /* 0x000fe400078ec0ff */
[----:B------:R-:W-:-:S02]  /*6bd0*/  LOP3.LUT R40, R197, 0x380, RZ, 0xc0, !PT ;  /* 0x00000380c5287812 */ /* 0x000fc400078ec0ff */
[----:B------:R-:W-:Y:S02]  /*6be0*/  SHF.R.U64 R34, R34, 0x3, RZ ;  /* 0x0000000322227819 */ /* 0x000fe400000012ff */
[----:B------:R-:W-:Y:S02]  /*6bf0*/  SHF.R.U64 R29, R7, 0x3, RZ ;  /* 0x00000003071d7819 */ /* 0x000fe400000012ff */
[----:B------:R-:W-:Y:S02]  /*6c00*/  SHF.R.U64 R38, R38, 0x3, RZ ;  /* 0x0000000326267819 */ /* 0x000fe400000012ff */
[----:B------:R-:W-:Y:S02]  /*6c10*/  LOP3.LUT R52, R187, 0x380, RZ, 0xc0, !PT ;  /* 0x00000380bb347812 */ /* 0x000fe400078ec0ff */
[----:B------:R-:W-:Y:S02]  /*6c20*/  MOV R78, R78 ;  /* 0x0000004e004e7202 */ /* 0x000fe40000000f00 */
[----:B------:R-:W-:-:S02]  /*6c30*/  SHF.R.U64 R42, R42, 0x3, RZ ;  /* 0x000000032a2a7819 */ /* 0x000fc400000012ff */
[----:B------:R-:W-:Y:S02]  /*6c40*/  F2FP.F16.F32.PACK_AB R7, R177, R26 ;  /* 0x0000001ab107723e */ /* 0x000fe400000000ff */
[----:B------:R-:W-:Y:S02]  /*6c50*/  LOP3.LUT R54, R189, 0x380, RZ, 0xc0, !PT ;  /* 0x00000380bd367812 */ /* 0x000fe400078ec0ff */
[----:B------:R-:W-:Y:S01]  /*6c60*/  SHF.R.U64 R40, R40, 0x3, RZ ;  /* 0x0000000328287819 */ /* 0x000fe200000012ff */
[----:B------:R0:W-:Y:S01]  /*6c70*/  STSM.16.M88.4 [R78], R4 ;  /* 0x000000044e007844 */ /* 0x0001e20000000200 */
[----:B------:R-:W-:Y:S02]  /*6c80*/  LOP3.LUT R34, R34, R95, RZ, 0x3c, !PT ;  /* 0x0000005f22227212 */ /* 0x000fe400078e3cff */
[----:B------:R-:W-:Y:S02]  /*6c90*/  LOP3.LUT R38, R38, R181, RZ, 0x3c, !PT ;  /* 0x000000b526267212 */ /* 0x000fe400078e3cff */
[----:B------:R-:W-:-:S02]  /*6ca0*/  SHF.R.U64 R52, R52, 0x3, RZ ;  /* 0x0000000334347819 */ /* 0x000fc400000012ff */
[----:B------:R-:W-:Y:S02]  /*6cb0*/  LOP3.LUT R26, R42, R199, RZ, 0x3c, !PT ;  /* 0x000000c72a1a7212 */ /* 0x000fe400078e3cff */
[----:B------:R-:W-:Y:S02]  /*6cc0*/  SHF.R.U64 R54, R54, 0x3, RZ ;  /* 0x0000000336367819 */ /* 0x000fe400000012ff */
[----:B------:R-:W-:Y:S02]  /*6cd0*/  LOP3.LUT R66, R195, 0x380, RZ, 0xc0, !PT ;  /* 0x00000380c3427812 */ /* 0x000fe400078ec0ff */
[----:B------:R-:W-:Y:S02]  /*6ce0*/  LOP3.LUT R74, R40, R197, RZ, 0x3c, !PT ;  /* 0x000000c5284a7212 */ /* 0x000fe400078e3cff */
[----:B------:R-:W-:Y:S02]  /*6cf0*/  MOV R40, R30 ;  /* 0x0000001e00287202 */ /* 0x000fe40000000f00 */
[----:B0-----:R-:W-:-:S02]  /*6d00*/  F2FP.F16.F32.PACK_AB R4, R33, R32 ;  /* 0x000000202104723e */ /* 0x001fc400000000ff */
[----:B------:R-:W-:Y:S02]  /*6d10*/  F2FP.F16.F32.PACK_AB R5, R176, R173 ;  /* 0x000000adb005723e */ /* 0x000fe400000000ff */
[----:B------:R-:W-:Y:S02]  /*6d20*/  F2FP.F16.F32.PACK_AB R6, R37, R36 ;  /* 0x000000242506723e */ /* 0x000fe400000000ff */
[----:B------:R-:W-:Y:S02]  /*6d30*/  F2FP.F16.F32.PACK_AB R7, R175, R172 ;  /* 0x000000acaf07723e */ /* 0x000fe400000000ff */
[----:B------:R-:W-:Y:S02]  /*6d40*/  MOV R35, R34 ;  /* 0x0000002200237202 */ /* 0x000fe40000000f00 */
[----:B------:R-:W-:Y:S01]  /*6d50*/  LOP3.LUT R52, R52, R187, RZ, 0x3c, !PT ;  /* 0x000000bb34347212 */ /* 0x000fe200078e3cff */
[----:B------:R0:W-:Y:S01]  /*6d60*/  STSM.16.M88.4 [R40], R4 ;  /* 0x0000000428007844 */ /* 0x0001e20000000200 */
[----:B------:R-:W-:-:S02]  /*6d70*/  MOV R38, R38 ;  /* 0x0000002600267202 */ /* 0x000fc40000000f00 */
[----:B------:R-:W-:Y:S01]  /*6d80*/  MOV R32, R26 ;  /* 0x0000001a00207202 */ /* 0x000fe20000000f00 */
[----:B------:R-:W-:Y:S01]  /*6d90*/  STSM.16.M88.4 [R35], R8 ;  /* 0x0000000823007844 */ /* 0x000fe20000000200 */
[----:B------:R-:W-:Y:S02]  /*6da0*/  LOP3.LUT R54, R54, R189, RZ, 0x3c, !PT ;  /* 0x000000bd36367212 */ /* 0x000fe400078e3cff */
[----:B------:R-:W-:Y:S01]  /*6db0*/  SHF.R.U64 R66, R66, 0x3, RZ ;  /* 0x0000000342427819 */ /* 0x000fe200000012ff */
[----:B------:R-:W-:Y:S01]  /*6dc0*/  STSM.16.M88.4 [R38], R12 ;  /* 0x0000000c26007844 */ /* 0x000fe20000000200 */
[----:B------:R-:W-:Y:S02]  /*6dd0*/  LOP3.LUT R70, R29, R70, RZ, 0x3c, !PT ;  /* 0x000000461d467212 */ /* 0x000fe400078e3cff */
[----:B------:R-:W-:Y:S02]  /*6de0*/  MOV R46, R46 ;  /* 0x0000002e002e7202 */ /* 0x000fe40000000f00 */
[----:B------:R-:W-:-:S02]  /*6df0*/  F2FP.F16.F32.PACK_AB R26, R61, R60 ;  /* 0x0000003c3d1a723e */ /* 0x000fc400000000ff */
[----:B------:R-:W-:Y:S01]  /*6e00*/  F2FP.F16.F32.PACK_AB R27, R164, R155 ;  /* 0x0000009ba41b723e */ /* 0x000fe200000000ff */
[----:B0-----:R-:W-:Y:S01]  /*6e10*/  IMAD.U32 R5, RZ, RZ, UR6 ;  /* 0x00000006ff057e24 */ /* 0x001fe2000f8e00ff */
[----:B------:R-:W-:Y:S01]  /*6e20*/  IADD3.X R59, RZ, R79, RZ, P0, !PT ;  /* 0x0000004fff3b7210 */ /* 0x000fe200007fe4ff */
[----:B------:R-:W-:Y:S01]  /*6e30*/  ULDC.64 UR6, c[0x0][0xbe0] ;  /* 0x0002f80000067ab9 */ /* 0x000fe20000000a00 */
[----:B------:R-:W-:Y:S01]  /*6e40*/  MOV R48, R48 ;  /* 0x0000003000307202 */ /* 0x000fe20000000f00 */
[----:B------:R-:W-:Y:S01]  /*6e50*/  STSM.16.M88.4 [R46], R24 ;  /* 0x000000182e007844 */ /* 0x000fe20000000200 */
[----:B------:R-:W-:Y:S01]  /*6e60*/  MOV R34, R74 ;  /* 0x0000004a00227202 */ /* 0x000fe20000000f00 */
[----:B------:R-:W-:Y:S01]  /*6e70*/  IMAD.U32 R4, RZ, RZ, UR4 ;  /* 0x00000004ff047e24 */ /* 0x000fe2000f8e00ff */
[----:B------:R-:W-:Y:S02]  /*6e80*/  F2FP.F16.F32.PACK_AB R29, R167, R154 ;  /* 0x0000009aa71d723e */ /* 0x000fe400000000ff */
[----:B------:R-:W-:-:S02]  /*6e90*/  F2FP.F16.F32.PACK_AB R30, R69, R68 ;  /* 0x00000044451e723e */ /* 0x000fc400000000ff */
[----:B------:R-:W-:Y:S02]  /*6ea0*/  F2FP.F16.F32.PACK_AB R31, R162, R153 ;  /* 0x00000099a21f723e */ /* 0x000fe400000000ff */
[----:B------:R-:W-:Y:S02]  /*6eb0*/  MOV R50, R50 ;  /* 0x0000003200327202 */ /* 0x000fe40000000f00 */
[----:B------:R-:W-:Y:S01]  /*6ec0*/  F2FP.F16.F32.PACK_AB R74, R77, R76 ;  /* 0x0000004c4d4a723e */ /* 0x000fe200000000ff */
[----:B------:R-:W-:Y:S01]  /*6ed0*/  STSM.16.M88.4 [R48], R28 ;  /* 0x0000001c30007844 */ /* 0x000fe20000000200 */
[----:B------:R-:W-:Y:S02]  /*6ee0*/  F2FP.F16.F32.PACK_AB R75, R163, R56 ;  /* 0x00000038a34b723e */ /* 0x000fe400000000ff */
[----:B------:R-:W-:Y:S02]  /*6ef0*/  MOV R52, R52 ;  /* 0x0000003400347202 */ /* 0x000fe40000000f00 */
[----:B------:R-:W-:Y:S01]  /*6f00*/  F2FP.F16.F32.PACK_AB R83, R160, R83 ;  /* 0x00000053a053723e */ /* 0x000fe200000000ff */
[----:B------:R-:W-:Y:S01]  /*6f10*/  STSM.16.M88.4 [R50], R72 ;  /* 0x0000004832007844 */ /* 0x000fe20000000200 */
[----:B------:R-:W-:-:S02]  /*6f20*/  F2FP.F16.F32.PACK_AB R89, R87, R90 ;  /* 0x0000005a5759723e */ /* 0x000fc400000000ff */
[----:B------:R-:W-:Y:S01]  /*6f30*/  F2FP.F16.F32.PACK_AB R96, R97, R96 ;  /* 0x000000606160723e */ /* 0x000fe200000000ff */
[----:B------:R0:W-:Y:S01]  /*6f40*/  STSM.16.M88.4 [R52], R80 ;  /* 0x0000005034007844 */ /* 0x0001e20000000200 */
[----:B------:R-:W-:Y:S02]  /*6f50*/  LOP3.LUT R66, R66, R195, RZ, 0x3c, !PT ;  /* 0x000000c342427212 */ /* 0x000fe400078e3cff */
        /* <DEDUP_REMOVED lines=49> */
[----:B------:R-:W-:Y:S01]  /*7270*/  @UP1 UIADD3 UR6, UP2, UR8, UR6, URZ ;  /* 0x0000000608061290 */ /* 0x000fe2000ff5e03f */
[----:B------:R-:W-:-:S03]  /*7280*/  IMAD R7, R16, 0x40, R2 ;  /* 0x0000004010077824 */ /* 0x000fc600078e0202 */
[----:B------:R-:W-:Y:S01]  /*7290*/  @UP1 UIADD3.X UR7, UR9, UR7, URZ, UP2, !UPT ;  /* 0x0000000709071290 */ /* 0x000fe200097fe43f */
[----:B------:R-:W-:-:S04]  /*72a0*/  IMAD.WIDE R20, R7, 0x2, R20 ;  /* 0x0000000207147825 */ /* 0x000fc800078e0214 */
[----:B------:R-:W-:Y:S01]  /*72b0*/  IMAD.U32 R6, RZ, RZ, UR6 ;  /* 0x00000006ff067e24 */ /* 0x000fe2000f8e00ff */
[----:B------:R-:W2:Y:S01]  /*72c0*/  @P1 LDG.E R3, desc[UR40][R4.64] ;  /* 0x0000002804031981 */ /* 0x000ea2000c1e1900 */
[----:B------:R-:W-:Y:S01]  /*72d0*/  IMAD.U32 R7, RZ, RZ, UR7 ;  /* 0x00000007ff077e24 */ /* 0x000fe2000f8e00ff */
[----:B------:R-:W-:Y:S01]  /*72e0*/  UMOV UR4, URZ ;  /* 0x0000003f00047c82 */ /* 0x000fe20008000000 */
[----:B------:R-:W-:-:S03]  /*72f0*/  IADD3 R13, P0, R20, 0x1000, RZ ;  /* 0x00001000140d7810 */ /* 0x000fc60007f1e0ff */
[----:B0-----:R1:W5:Y:S01]  /*7300*/  @P2 LDG.E R81, desc[UR40][R6.64] ;  /* 0x0000002806512981 */ /* 0x001362000c1e1900 */
[----:B--2---:R-:W-:Y:S01]  /*7310*/  @P1 R2UR UR4, R3 ;  /* 0x00000000030412ca */ /* 0x004fe200000e0000 */
[----:B-1----:R-:W-:-:S14]  /*7320*/  @P2 BRA `(.L_x_7482) ;  /* 0x0000000000102947 */ /* 0x002fdc0003800000 */
[----:B------:R-:W-:Y:S05]  /*7330*/  @!P1 BRA `(.L_x_7482) ;  /* 0x00000000000c9947 */ /* 0x000fea0003800000 */
[----:B------:R-:W2:Y:S04]  /*7340*/  LDG.E R6, desc[UR40][R4.64] ;  /* 0x0000002804067981 */ /* 0x000ea8000c1e1900 */
[----:B-----5:R-:W2:Y:S02]  /*7350*/  LDG.E R81, desc[UR40][R4.64+0x4] ;  /* 0x0000042804517981 */ /* 0x020ea4000c1e1900 */
[----:B--2---:R-:W-:-:S07]  /*7360*/  IMAD.IADD R81, R81, 0x1, -R6 ;  /* 0x0000000151517824 */ /* 0x004fce00078e0a06 */
.L_x_7482:
[----:B------:R-:W-:Y:S01]  /*7370*/  USHF.R.S32.HI UR11, URZ, 0x1f, UR44 ;  /* 0x0000001f3f0b7899 */ /* 0x000fe2000801142c */
[----:B------:R-:W-:Y:S01]  /*7380*/  IADD3 R5, P2, R20, 0x3000, RZ ;  /* 0x0000300014057810 */ /* 0x000fe20007f5e0ff */
[----:B------:R-:W-:Y:S01]  /*7390*/  ULDC.64 UR12, c[0x0][0xb70] ;  /* 0x0002dc00000c7ab9 */ /* 0x000fe20000000a00 */
[----:B------:R-:W-:Y:S01]  /*73a0*/  USHF.R.S32.HI UR9, URZ, 0x1f, UR4 ;  /* 0x0000001f3f097899 */ /* 0x000fe20008011404 */
[----:B------:R-:W-:Y:S01]  /*73b0*/  IMAD R10, R18, 0x80, R201 ;  /* 0x00000080120a7824 */ /* 0x000fe200078e02c9 */
[----:B------:R-:W-:Y:S01]  /*73c0*/  UIMAD UR10, UR11, UR12, URZ ;  /* 0x0000000c0b0a72a4 */ /* 0x000fe2000f8e023f */
[----:B------:R-:W-:Y:S01]  /*73d0*/  LOP3.LUT R4, R5, 0x380, RZ, 0xc0, !PT ;  /* 0x0000038005047812 */ /* 0x000fe200078ec0ff */
[----:B------:R-:W-:Y:S01]  /*73e0*/  UMOV UR8, UR4 ;  /* 0x0000000400087c82 */ /* 0x000fe20008000000 */
[----:B------:R-:W-:Y:S01]  /*73f0*/  USEL UR45, UR45, URZ, !UP0 ;  /* 0x0000003f2d2d7287 */ /* 0x000fe2000c000000 */
[----:B------:R-:W-:Y:S01]  /*7400*/  LOP3.LUT R12, R13, 0x380, RZ, 0xc0, !PT ;  /* 0x000003800d0c7812 */ /* 0x000fe200078ec0ff */
[----:B------:R-:W-:Y:S01]  /*7410*/  UIMAD.WIDE.U32 UR6, UR44, UR12, UR8 ;  /* 0x0000000c2c0672a5 */ /* 0x000fe2000f8e0008 */
[----:B------:R-:W-:Y:S01]  /*7420*/  SHF.R.U64 R4, R4, 0x3, RZ ;  /* 0x0000000304047819 */ /* 0x000fe200000012ff */
[----:B------:R-:W-:Y:S01]  /*7430*/  UIMAD UR10, UR44, UR13, UR10 ;  /* 0x0000000d2c0a72a4 */ /* 0x000fe2000f8e020a */
[----:B------:R-:W-:Y:S01]  /*7440*/  IADD3 R9, P1, R20, 0x2000, RZ ;  /* 0x0000200014097810 */ /* 0x000fe20007f3e0ff */
[----:B------:R-:W-:Y:S01]  /*7450*/  USEL UR46, UR46, URZ, !UP0 ;  /* 0x0000003f2e2e7287 */ /* 0x000fe2000c000000 */
[----:B------:R-:W-:Y:S01]  /*7460*/  LOP3.LUT R4, R4, R5, RZ, 0x3c, !PT ;  /* 0x0000000504047212 */ /* 0x000fe200078e3cff */
[----:B------:R-:W-:Y:S01]  /*7470*/  ULDC.64 UR12, c[0x0][0xb78] ;  /* 0x0002de00000c7ab9 */ /* 0x000fe20000000a00 */
[----:B------:R-:W-:Y:S01]  /*7480*/  UIADD3 UR7, UR7, UR10, URZ ;  /* 0x0000000a07077290 */ /* 0x000fe2000fffe03f */
[----:B------:R-:W-:Y:S01]  /*7490*/  SHF.R.S32.HI R3, RZ, 0x1f, R10 ;  /* 0x0000001fff037819 */ /* 0x000fe2000001140a */
[----:B------:R-:W-:Y:S01]  /*74a0*/  UIMAD UR8, UR45, UR12, URZ ;  /* 0x0000000c2d0872a4 */ /* 0x000fe2000f8e023f */
[----:B------:R-:W-:Y:S01]  /*74b0*/  SHF.R.U64 R12, R12, 0x3, RZ ;  /* 0x000000030c0c7819 */ /* 0x000fe200000012ff */
[----:B------:R-:W-:Y:S01]  /*74c0*/  UIMAD.WIDE.U32 UR6, UR46, UR12, UR6 ;  /* 0x0000000c2e0672a5 */ /* 0x000fe2000f8e0006 */
[----:B------:R-:W-:Y:S01]  /*74d0*/  LOP3.LUT R8, R9, 0x380, RZ, 0xc0, !PT ;  /* 0x0000038009087812 */ /* 0x000fe200078ec0ff */
[----:B------:R-:W-:Y:S01]  /*74e0*/  UIMAD UR8, UR46, UR13, UR8 ;  /* 0x0000000d2e0872a4 */ /* 0x000fe2000f8e0208 */
[----:B------:R-:W-:-:S02]  /*74f0*/  LOP3.LUT R12, R12, R13, RZ, 0x3c, !PT ;  /* 0x0000000d0c0c7212 */ /* 0x000fc400078e3cff */
[----:B------:R-:W-:Y:S01]  /*7500*/  SHF.R.U64 R8, R8, 0x3, RZ ;  /* 0x0000000308087819 */ /* 0x000fe200000012ff */
[----:B------:R-:W-:Y:S01]  /*7510*/  ULDC.64 UR12, c[0x0][0xaa0] ;  /* 0x0002a800000c7ab9 */ /* 0x000fe20000000a00 */
[----:B------:R-:W-:Y:S01]  /*7520*/  IADD3 R5, P3, R10, UR6, RZ ;  /* 0x000000060a057c10 */ /* 0x000fe2000ff7e0ff */
[----:B------:R-:W-:Y:S01]  /*7530*/  IMAD.U32 R6, RZ, RZ, UR8 ;  /* 0x00000008ff067e24 */ /* 0x000fe2000f8e00ff */
[----:B------:R-:W-:Y:S02]  /*7540*/  IADD3.X R13, RZ, R21, RZ, P0, !PT ;  /* 0x00000015ff0d7210 */ /* 0x000fe400007fe4ff */
[----:B------:R-:W-:Y:S02]  /*7550*/  IADD3 R73, P0, R20, 0x8000, RZ ;  /* 0x0000800014497810 */ /* 0x000fe40007f1e0ff */
[----:B------:R-:W-:Y:S01]  /*7560*/  IADD3.X R6, R3, UR7, R6, P3, !PT ;  /* 0x0000000703067c10 */ /* 0x000fe20009ffe406 */
[----:B------:R-:W-:Y:S01]  /*7570*/  ULDC.64 UR6, c[0x0][0xb40] ;  /* 0x0002d00000067ab9 */ /* 0x000fe20000000a00 */
[----:B------:R-:W-:Y:S01]  /*7580*/  LOP3.LUT R8, R8, R9, RZ, 0x3c, !PT ;  /* 0x0000000908087212 */ /* 0x000fe200078e3cff */
[----:B------:R-:W-:Y:S01]  /*7590*/  IMAD.X R9, RZ, RZ, R21, P1 ;  /* 0x000000ffff097224 */ /* 0x000fe200008e0615 */
[----:B------:R-:W-:-:S02]  /*75a0*/  LEA R38, P3, R5, UR6, 0x2 ;  /* 0x0000000605267c11 */ /* 0x000fc4000f8610ff */
[----:B------:R-:W-:Y:S02]  /*75b0*/  IADD3 R61, P1, R20, 0x9000, RZ ;  /* 0x00009000143d7810 */ /* 0x000fe40007f3e0ff */
[----:B------:R-:W-:Y:S01]  /*75c0*/  LEA.HI.X R39, R5, UR7, R6, 0x2, P3 ;  /* 0x0000000705277c11 */ /* 0x000fe200098f1406 */
[----:B------:R-:W-:Y:S01]  /*75d0*/  IMAD.X R5, RZ, RZ, R21, P2 ;  /* 0x000000ffff057224 */ /* 0x000fe200010e0615 */
[----:B------:R-:W-:Y:S01]  /*75e0*/  LOP3.LUT R72, R73, 0x380, RZ, 0xc0, !PT ;  /* 0x0000038049487812 */ /* 0x000fe200078ec0ff */
[----:B------:R-:W-:Y:S01]  /*75f0*/  VIADD R6, R10, 0x8 ;  /* 0x000000080a067836 */ /* 0x000fe20000000000 */
[C---:B------:R-:W-:Y:S02]  /*7600*/  IADD3 R65, P6, R20.reuse, 0x4000, RZ ;  /* 0x0000400014417810 */ /* 0x040fe40007fde0ff */
[C---:B------:R-:W-:Y:S02]  /*7610*/  IADD3 R53, P5, R20.reuse, 0x5000, RZ ;  /* 0x0000500014357810 */ /* 0x040fe40007fbe0ff */
[----:B------:R-:W-:-:S02]  /*7620*/  IADD3 R33, P4, R20, 0x6000, RZ ;  /* 0x0000600014217810 */ /* 0x000fc40007f9e0ff */
[C---:B------:R-:W-:Y:S02]  /*7630*/  IADD3 R25, P3, R20.reuse, 0x7000, RZ ;  /* 0x0000700014197810 */ /* 0x040fe40007f7e0ff */
[----:B------:R-:W-:Y:S02]  /*7640*/  IADD3 R49, P2, R20, 0xa000, RZ ;  /* 0x0000a00014317810 */ /* 0x000fe40007f5e0ff */
[----:B------:R-:W-:Y:S02]  /*7650*/  LOP3.LUT R60, R61, 0x380, RZ, 0xc0, !PT ;  /* 0x000003803d3c7812 */ /* 0x000fe400078ec0ff */
[----:B------:R-:W-:Y:S02]  /*7660*/  SHF.R.U64 R72, R72, 0x3, RZ ;  /* 0x0000000348487819 */ /* 0x000fe400000012ff */
[----:B------:R-:W-:Y:S02]  /*7670*/  LOP3.LUT R64, R65, 0x380, RZ, 0xc0, !PT ;  /* 0x0000038041407812 */ /* 0x000fe400078ec0ff */
[----:B------:R-:W-:-:S02]  /*7680*/  LOP3.LUT R52, R53, 0x380, RZ, 0xc0, !PT ;  /* 0x0000038035347812 */ /* 0x000fc400078ec0ff */
[----:B------:R-:W-:Y:S02]  /*7690*/  LOP3.LUT R32, R33, 0x380, RZ, 0xc0, !PT ;  /* 0x0000038021207812 */ /* 0x000fe400078ec0ff */
[----:B------:R-:W-:Y:S02]  /*76a0*/  LOP3.LUT R24, R25, 0x380, RZ, 0xc0, !PT ;  /* 0x0000038019187812 */ /* 0x000fe400078ec0ff */
[----:B------:R-:W-:Y:S02]  /*76b0*/  LOP3.LUT R48, R49, 0x380, RZ, 0xc0, !PT ;  /* 0x0000038031307812 */ /* 0x000fe400078ec0ff */
[----:B------:R-:W-:Y:S02]  /*76c0*/  SHF.R.U64 R60, R60, 0x3, RZ ;  /* 0x000000033c3c7819 */ /* 0x000fe400000012ff */
[----:B------:R-:W-:Y:S01]  /*76d0*/  LOP3.LUT R72, R72, R73, RZ, 0x3c, !PT ;  /* 0x0000004948487212 */ /* 0x000fe200078e3cff */
[----:B------:R-:W-:Y:S01]  /*76e0*/  IMAD.X R73, RZ, RZ, R21, P0 ;  /* 0x000000ffff497224 */ /* 0x000fe200000e0615 */
[----:B------:R-:W-:-:S02]  /*76f0*/  SHF.R.U64 R64, R64, 0x3, RZ ;  /* 0x0000000340407819 */ /* 0x000fc400000012ff */
[----:B------:R-:W-:Y:S02]  /*7700*/  SHF.R.U64 R52, R52, 0x3, RZ ;  /* 0x0000000334347819 */ /* 0x000fe400000012ff */
[----:B------:R-:W-:Y:S02]  /*7710*/  SHF.R.U64 R32, R32, 0x3, RZ ;  /* 0x0000000320207819 */ /* 0x000fe400000012ff */
[----:B------:R-:W-:Y:S02]  /*7720*/  SHF.R.U64 R24, R24, 0x3, RZ ;  /* 0x0000000318187819 */ /* 0x000fe400000012ff */
[----:B------:R-:W-:Y:S02]  /*7730*/  SHF.R.U64 R48, R48, 0x3, RZ ;  /* 0x0000000330307819 */ /* 0x000fe400000012ff */
[----:B------:R-:W-:Y:S02]  /*7740*/  LOP3.LUT P0, RZ, R19, 0x3, RZ, 0xc0, !PT ;  /* 0x0000000313ff7812 */ /* 0x000fe4000780c0ff */
[----:B------:R-:W-:Y:S01]  /*7750*/  LOP3.LUT R60, R60, R61, RZ, 0x3c, !PT ;  /* 0x0000003d3c3c7212 */ /* 0x000fe200078e3cff */
[--C-:B------:R-:W-:Y:S01]  /*7760*/  IMAD.X R61, RZ, RZ, R21.reuse, P1 ;  /* 0x000000ffff3d7224 */ /* 0x100fe200008e0615 */
        /* <DEDUP_REMOVED lines=10> */
[----:B-----5:R-:W-:-:S02]  /*7810*/  ISETP.GE.OR P1, PT, R10, R81, P0 ;  /* 0x000000510a00720c */ /* 0x020fc40000726670 */
[----:B------:R-:W-:Y:S02]  /*7820*/  ISETP.GE.OR P0, PT, R6, R81, P0 ;  /* 0x000000510600720c */ /* 0x000fe40000706670 */
[C---:B------:R-:W-:Y:S02]  /*7830*/  IADD3 R37, P6, R20.reuse, 0xb000, RZ ;  /* 0x0000b00014257810 */ /* 0x040fe40007fde0ff */
[C---:B------:R-:W-:Y:S02]  /*7840*/  IADD3 R77, P5, R20.reuse, 0xc000, RZ ;  /* 0x0000c000144d7810 */ /* 0x040fe40007fbe0ff */
[C---:B------:R-:W-:Y:S02]  /*7850*/  IADD3 R69, P4, R20.reuse, 0xd000, RZ ;  /* 0x0000d00014457810 */ /* 0x040fe40007f9e0ff */
[C---:B------:R-:W-:Y:S02]  /*7860*/  IADD3 R57, P3, R20.reuse, 0xe000, RZ ;  /* 0x0000e00014397810 */ /* 0x040fe40007f7e0ff */
[C---:B------:R-:W-:Y:S01]  /*7870*/  LOP3.LUT R7, R20.reuse, 0x380, RZ, 0xc0, !PT ;  /* 0x0000038014077812 */ /* 0x040fe200078ec0ff */
[----:B------:R-:W-:Y:S01]  /*7880*/  @!P1 STG.E desc[UR40][R38.64], R44 ;  /* 0x0000002c26009986 */ /* 0x000fe2000c101928 */
[----:B------:R-:W-:-:S02]  /*7890*/  IADD3 R10, P2, R20, 0xf000, RZ ;  /* 0x0000f000140a7810 */ /* 0x000fc40007f5e0ff */
[----:B------:R-:W-:Y:S01]  /*78a0*/  LOP3.LUT R36, R37, 0x380, RZ, 0xc0, !PT ;  /* 0x0000038025247812 */ /* 0x000fe200078ec0ff */
[----:B------:R0:W-:Y:S01]  /*78b0*/  @!P0 STG.E desc[UR40][R38.64+0x20], R45 ;  /* 0x0000202d26008986 */ /* 0x0001e2000c101928 */
[----:B------:R-:W-:Y:S02]  /*78c0*/  LOP3.LUT R76, R77, 0x380, RZ, 0xc0, !PT ;  /* 0x000003804d4c7812 */ /* 0x000fe400078ec0ff */
[----:B------:R-:W-:Y:S01]  /*78d0*/  LOP3.LUT R68, R69, 0x380, RZ, 0xc0, !PT ;  /* 0x0000038045447812 */ /* 0x000fe200078ec0ff */
[----:B------:R-:W-:Y:S01]  /*78e0*/  UIMAD UR6, UR9, UR12, URZ ;  /* 0x0000000c090672a4 */ /* 0x000fe2000f8e023f */
[----:B------:R-:W-:Y:S01]  /*78f0*/  LOP3.LUT R56, R57, 0x380, RZ, 0xc0, !PT ;  /* 0x0000038039387812 */ /* 0x000fe200078ec0ff */
[----:B------:R-:W5:Y:S01]  /*7900*/  LD.E.128 R12, desc[UR40][R12.64] ;  /* 0x000000280c0c7980 */ /* 0x000f62000c101d00 */
[----:B------:R-:W-:Y:S02]  /*7910*/  SHF.R.U64 R7, R7, 0x3, RZ ;  /* 0x0000000307077819 */ /* 0x000fe400000012ff */
[----:B------:R-:W-:Y:S01]  /*7920*/  LOP3.LUT R3, R10, 0x380, RZ, 0xc0, !PT ;  /* 0x000003800a037812 */ /* 0x000fe200078ec0ff */
[----:B------:R-:W5:Y:S01]  /*7930*/  LD.E.128 R64, desc[UR40][R64.64] ;  /* 0x0000002840407980 */ /* 0x000f62000c101d00 */
[----:B------:R-:W-:-:S02]  /*7940*/  SHF.R.U64 R36, R36, 0x3, RZ ;  /* 0x0000000324247819 */ /* 0x000fc400000012ff */
[----:B------:R-:W-:Y:S01]  /*7950*/  SHF.R.U64 R76, R76, 0x3, RZ ;  /* 0x000000034c4c7819 */ /* 0x000fe200000012ff */
[----:B------:R-:W5:Y:S01]  /*7960*/  LD.E.128 R52, desc[UR40][R52.64] ;  /* 0x0000002834347980 */ /* 0x000f62000c101d00 */
[----:B------:R-:W-:Y:S02]  /*7970*/  SHF.R.U64 R68, R68, 0x3, RZ ;  /* 0x0000000344447819 */ /* 0x000fe400000012ff */
[----:B------:R-:W-:Y:S01]  /*7980*/  SHF.R.U64 R56, R56, 0x3, RZ ;  /* 0x0000000338387819 */ /* 0x000fe200000012ff */
[----:B------:R-:W5:Y:S01]  /*7990*/  LD.E.128 R32, desc[UR40][R32.64] ;  /* 0x0000002820207980 */ /* 0x000f62000c101d00 */
[----:B------:R-:W-:Y:S02]  /*79a0*/  LOP3.LUT R20, R7, R20, RZ, 0x3c, !PT ;  /* 0x0000001407147212 */ /* 0x000fe400078e3cff */
[----:B------:R-:W-:Y:S02]  /*79b0*/  SHF.R.U64 R3, R3, 0x3, RZ ;  /* 0x0000000303037819 */ /* 0x000fe400000012ff */
[----:B------:R-:W-:Y:S01]  /*79c0*/  IADD3.X R47, RZ, R21, RZ, P2, !PT ;  /* 0x00000015ff2f7210 */ /* 0x000fe200017fe4ff */
[----:B------:R1:W5:Y:S01]  /*79d0*/  LD.E.128 R28, desc[UR40][R20.64] ;  /* 0x00000028141c7980 */ /* 0x000362000c101d00 */
        /* <DEDUP_REMOVED lines=9> */
[----:B-1----:R-:W-:Y:S01]  /*7a70*/  IMAD.U32 R21, RZ, RZ, UR12 ;  /* 0x0000000cff157e24 */ /* 0x002fe2000f8e00ff */
[--C-:B------:R-:W-:Y:S01]  /*7a80*/  SHF.R.S32.HI R3, RZ, 0x1f, R2.reuse ;  /* 0x0000001fff037819 */ /* 0x100fe20000011402 */
[----:B------:R-:W-:Y:S01]  /*7a90*/  UIMAD UR6, UR4, UR13, UR6 ;  /* 0x0000000d040672a4 */ /* 0x000fe2000f8e0206 */
[----:B------:R-:W5:Y:S01]  /*7aa0*/  LD.E.128 R8, desc[UR40][R8.64] ;  /* 0x0000002808087980 */ /* 0x000f62000c101d00 */
[----:B------:R-:W-:-:S03]  /*7ab0*/  IMAD.WIDE.U32 R20, R21, UR4, R2 ;  /* 0x0000000415147c25 */ /* 0x000fc6000f8e0002 */
[----:B------:R-:W5:Y:S01]  /*7ac0*/  LD.E.128 R4, desc[UR40][R4.64] ;  /* 0x0000002804047980 */ /* 0x000f62000c101d00 */
[----:B------:R-:W-:-:S03]  /*7ad0*/  VIADD R21, R21, UR6 ;  /* 0x0000000615157c36 */ /* 0x000fc60008000000 */
[----:B------:R-:W5:Y:S01]  /*7ae0*/  LD.E.128 R24, desc[UR40][R24.64] ;  /* 0x0000002818187980 */ /* 0x000f62000c101d00 */
[----:B------:R-:W-:-:S03]  /*7af0*/  ULDC.64 UR6, c[0x0][0xae0] ;  /* 0x0002b80000067ab9 */ /* 0x000fc60000000a00 */
[----:B------:R-:W5:Y:S04]  /*7b00*/  LD.E.128 R72, desc[UR40][R72.64] ;  /* 0x0000002848487980 */ /* 0x000f68000c101d00 */
[----:B------:R-:W5:Y:S04]  /*7b10*/  LD.E.128 R60, desc[UR40][R60.64] ;  /* 0x000000283c3c7980 */ /* 0x000f68000c101d00 */
[----:B------:R-:W5:Y:S04]  /*7b20*/  LD.E.128 R48, desc[UR40][R48.64] ;  /* 0x0000002830307980 */ /* 0x000f68000c101d00 */
[----:B0-----:R-:W5:Y:S04]  /*7b30*/  LD.E.128 R36, desc[UR40][R36.64] ;  /* 0x0000002824247980 */ /* 0x001f68000c101d00 */
        /* <DEDUP_REMOVED lines=10> */
[----:B0-----:R-:W0:Y:S01]  /*7be0*/  FENCE.VIEW.ASYNC.S ;  /* 0x00000000000073c6 */ /* 0x001e220000000000 */
[----:B------:R-:W-:-:S02]  /*7bf0*/  IMAD R40, R18, -0x80, R81 ;  /* 0xffffff8012287824 */ /* 0x000fc400078e0251 */
[----:B------:R-:W-:Y:S01]  /*7c00*/  IMAD.U32 R81, RZ, RZ, UR6 ;  /* 0x00000006ff517e24 */ /* 0x000fe2000f8e00ff */
[----:B------:R-:W-:-:S03]  /*7c10*/  UIMAD UR4, UR44, UR7, UR4 ;  /* 0x000000072c0472a4 */ /* 0x000fc6000f8e0204 */
[----:B------:R-:W-:Y:S01]  /*7c20*/  IMAD.WIDE.U32 R20, R81, UR44, R20 ;  /* 0x0000002c51147c25 */ /* 0x000fe2000f8e0014 */
[----:B------:R-:W-:Y:S01]  /*7c30*/  ISETP.GE.AND P3, PT, R16, R40, PT ;  /* 0x000000281000720c */ /* 0x000fe20003f66270 */
[----:B------:R-:W-:Y:S02]  /*7c40*/  ULDC.64 UR6, c[0x0][0xae8] ;  /* 0x0002ba0000067ab9 */ /* 0x000fe40000000a00 */
[----:B------:R-:W-:Y:S01]  /*7c50*/  VIADD R21, R21, UR4 ;  /* 0x0000000415157c36 */ /* 0x000fe20008000000 */
[----:B------:R-:W-:Y:S01]  /*7c60*/  UIMAD UR4, UR45, UR6, URZ ;  /* 0x000000062d0472a4 */ /* 0x000fe2000f8e023f */
[----:B------:R-:W-:Y:S02]  /*7c70*/  VIADD R0, R0, 0x22820 ;  /* 0x0002282000007836 */ /* 0x000fe40000000000 */
[C---:B------:R-:W-:Y:S02]  /*7c80*/  VIADD R3, R16.reuse, 0x20 ;  /* 0x0000002010037836 */ /* 0x040fe40000000000 */
[----:B------:R-:W-:-:S02]  /*7c90*/  VIADD R17, R16, 0x60 ;  /* 0x0000006010117836 */ /* 0x000fc40000000000 */
[----:B------:R-:W-:Y:S01]  /*7ca0*/  IMAD.U32 R83, RZ, RZ, UR6 ;  /* 0x00000006ff537e24 */ /* 0x000fe2000f8e00ff */
[----:B------:R-:W-:Y:S01]  /*7cb0*/  UIMAD UR4, UR46, UR7, UR4 ;  /* 0x000000072e0472a4 */ /* 0x000fe2000f8e0204 */
[----:B------:R-:W-:Y:S02]  /*7cc0*/  PRMT R0, RZ, 0x654, R0 ;  /* 0x00000654ff007816 */ /* 0x000fe40000000000 */
[----:B------:R-:W-:Y:S01]  /*7cd0*/  IMAD.WIDE.U32 R82, R83, UR46, R20 ;  /* 0x0000002e53527c25 */ /* 0x000fe2000f8e0014 */
[-C--:B------:R-:W-:Y:S01]  /*7ce0*/  ISETP.GE.AND P0, PT, R3, R40.reuse, PT ;  /* 0x000000280300720c */ /* 0x080fe20003f06270 */
[----:B0-----:R0:W-:Y:S01]  /*7cf0*/  SYNCS.ARRIVE.TRANS64.RED.A1T0 RZ, [R0+URZ], RZ ;  /* 0x000000ff00ff79a7 */ /* 0x0011e2000810043f */
[-C--:B------:R-:W-:Y:S01]  /*7d00*/  ISETP.GE.AND P2, PT, R17, R40.reuse, PT ;  /* 0x000000281100720c */ /* 0x080fe20003f46270 */
[----:B------:R-:W-:Y:S01]  /*7d10*/  VIADD R3, R16, 0x40 ;  /* 0x0000004010037836 */ /* 0x000fe20000000000 */
[--C-:B------:R-:W-:Y:S01]  /*7d20*/  SHF.R.S32.HI R17, RZ, 0x1f, R16.reuse ;  /* 0x0000001fff117819 */ /* 0x100fe20000011410 */
[----:B------:R-:W-:Y:S01]  /*7d30*/  VIADD R87, R83, UR4 ;  /* 0x0000000453577c36 */ /* 0x000fe20008000000 */
[----:B------:R-:W-:Y:S02]  /*7d40*/  BSSY B1, `(.L_x_7483) ;  /* 0x000001a000017945 */ /* 0x000fe40003800000 */
[----:B------:R-:W-:Y:S01]  /*7d50*/  ISETP.GE.AND P1, PT, R3, R40, PT ;  /* 0x000000280300720c */ /* 0x000fe20003f26270 */
[----:B------:R-:W-:Y:S01]  /*7d60*/  IMAD.WIDE R80, R18, 0x80, R16 ;  /* 0x0000008012507825 */ /* 0x000fe200078e0210 */
[----:B0-----:R-:W-:Y:S11]  /*7d70*/  @P3 BRA `(.L_x_7484) ;  /* 0x0000000000583947 */ /* 0x001ff60003800000 */
[----:B------:R-:W-:Y:S01]  /*7d80*/  ULDC.64 UR6, c[0x0][0xad8] ;  /* 0x0002b60000067ab9 */ /* 0x000fe20000000a00 */
[----:B------:R-:W-:Y:S01]  /*7d90*/  IMAD.MOV.U32 R20, RZ, RZ, R82 ;  /* 0x000000ffff147224 */ /* 0x000fe200078e0052 */
[----:B------:R-:W-:Y:S01]  /*7da0*/  ULDC UR4, c[0x0][0xa8c] ;  /* 0x0002a30000047ab9 */ /* 0x000fe20000000800 */
[----:B------:R-:W-:Y:S01]  /*7db0*/  IMAD R3, R81, UR6, RZ ;  /* 0x0000000651037c24 */ /* 0x000fe2000f8e02ff */
[C---:B------:R-:W-:Y:S01]  /*7dc0*/  ISETP.GE.AND P4, PT, R2.reuse, UR4, PT ;  /* 0x0000000402007c0c */ /* 0x040fe2000bf86270 */
[----:B------:R-:W-:Y:S02]  /*7dd0*/  IMAD.MOV.U32 R21, RZ, RZ, R87 ;  /* 0x000000ffff157224 */ /* 0x000fe400078e0057 */
[----:B------:R-:W-:Y:S02]  /*7de0*/  VIADD R0, R2, 0x40 ;  /* 0x0000004002007836 */ /* 0x000fe40000000000 */
[----:B------:R-:W-:-:S03]  /*7df0*/  IMAD.WIDE.U32 R20, R80, UR6, R20 ;  /* 0x0000000650147c25 */ /* 0x000fc6000f8e0014 */
[----:B------:R-:W-:Y:S01]  /*7e00*/  ISETP.GE.AND P3, PT, R0, UR4, PT ;  /* 0x0000000400007c0c */ /* 0x000fe2000bf66270 */
[----:B------:R-:W-:Y:S01]  /*7e10*/  IMAD R3, R80, UR7, R3 ;  /* 0x0000000750037c24 */ /* 0x000fe2000f8e0203 */
[----:B------:R-:W-:Y:S01]  /*7e20*/  ULDC.64 UR6, c[0x0][0xa80] ;  /* 0x0002a00000067ab9 */ /* 0x000fe20000000a00 */
[----:B------:R-:W-:Y:S01]  /*7e30*/  VIADD R0, R2, 0x80 ;  /* 0x0000008002007836 */ /* 0x000fe20000000000 */
[----:B------:R-:W-:Y:S01]  /*7e40*/  LEA R84, P6, R20, UR6, 0x1 ;  /* 0x0000000614547c11 */ /* 0x000fe2000f8c08ff */
[----:B------:R-:W-:Y:S01]  /*7e50*/  VIADD R18, R2, 0xc0 ;  /* 0x000000c002127836 */ /* 0x000fe20000000000 */
[----:B------:R-:W-:Y:S02]  /*7e60*/  IADD3 R3, R21, R3, RZ ;  /* 0x0000000315037210 */ /* 0x000fe40007ffe0ff */
[----:B------:R-:W-:Y:S02]  /*7e70*/  ISETP.GE.AND P5, PT, R0, UR4, PT ;  /* 0x0000000400007c0c */ /* 0x000fe4000bfa6270 */
[----:B------:R-:W-:-:S02]  /*7e80*/  LEA.HI.X R85, R20, UR7, R3, 0x1, P6 ;  /* 0x0000000714557c11 */ /* 0x000fc4000b0f0c03 */
[----:B------:R-:W-:-:S03]  /*7e90*/  ISETP.GE.AND P6, PT, R18, UR4, PT ;  /* 0x0000000412007c0c */ /* 0x000fc6000bfc6270 */
[----:B-----5:R0:W-:Y:S04]  /*7ea0*/  @!P4 STG.E.128 desc[UR40][R84.64], R28 ;  /* 0x0000001c5400c986 */ /* 0x0201e8000c101d28 */
[----:B------:R0:W-:Y:S04]  /*7eb0*/  @!P3 STG.E.128 desc[UR40][R84.64+0x80], R64 ;  /* 0x000080405400b986 */ /* 0x0001e8000c101d28 */
[----:B------:R0:W-:Y:S04]  /*7ec0*/  @!P5 STG.E.128 desc[UR40][R84.64+0x100], R72 ;  /* 0x000100485400d986 */ /* 0x0001e8000c101d28 */
[----:B------:R0:W-:Y:S02]  /*7ed0*/  @!P6 STG.E.128 desc[UR40][R84.64+0x180], R76 ;  /* 0x0001804c5400e986 */ /* 0x0001e4000c101d28 */
.L_x_7484:
[----:B------:R-:W-:Y:S05]  /*7ee0*/  BSYNC B1 ;  /* 0x0000000000017941 */ /* 0x000fea0003800000 */
.L_x_7483:
[----:B------:R-:W-:Y:S04]  /*7ef0*/  BSSY B1, `(.L_x_7485) ;  /* 0x000001a000017945 */ /* 0x000fe80003800000 */
[----:B------:R-:W-:Y:S05]  /*7f00*/  @P0 BRA `(.L_x_7486) ;  /* 0x0000000000600947 */ /* 0x000fea0003800000 */
[----:B------:R-:W-:Y:S01]  /*7f10*/  IADD3 R3, P0, R80, 0x20, RZ ;  /* 0x0000002050037810 */ /* 0x000fe20007f1e0ff */
[C---:B------:R-:W-:Y:S01]  /*7f20*/  VIADD R20, R2.reuse, 0x80 ;  /* 0x0000008002147836 */ /* 0x040fe20000000000 */
[----:B------:R-:W-:Y:S01]  /*7f30*/  ULDC UR4, c[0x0][0xa8c] ;  /* 0x0002a30000047ab9 */ /* 0x000fe20000000800 */
[----:B------:R-:W-:Y:S01]  /*7f40*/  VIADD R18, R2, 0x40 ;  /* 0x0000004002127836 */ /* 0x000fe20000000000 */
[----:B------:R-:W-:Y:S01]  /*7f50*/  ULDC.64 UR6, c[0x0][0xad8] ;  /* 0x0002b60000067ab9 */ /* 0x000fe20000000a00 */
[----:B------:R-:W-:Y:S01]  /*7f60*/  IMAD.X R0, RZ, RZ, R81, P0 ;  /* 0x000000ffff007224 */ /* 0x000fe200000e0651 */
[----:B------:R-:W-:Y:S01]  /*7f70*/  ISETP.GE.AND P5, PT, R20, UR4, PT ;  /* 0x0000000414007c0c */ /* 0x000fe2000bfa6270 */
[----:B------:R-:W-:Y:S01]  /*7f80*/  IMAD.MOV.U32 R20, RZ, RZ, R82 ;  /* 0x000000ffff147224 */ /* 0x000fe200078e0052 */
[----:B------:R-:W-:Y:S01]  /*7f90*/  ISETP.GE.AND P4, PT, R18, UR4, PT ;  /* 0x0000000412007c0c */ /* 0x000fe2000bf86270 */
[----:B------:R-:W-:Y:S01]  /*7fa0*/  IMAD.MOV.U32 R21, RZ, RZ, R87 ;  /* 0x000000ffff157224 */ /* 0x000fe200078e0057 */
[----:B------:R-:W-:Y:S01]  /*7fb0*/  ISETP.GE.AND P3, PT, R2, UR4, PT ;  /* 0x0000000402007c0c */ /* 0x000fe2000bf66270 */
[----:B------:R-:W-:-:S02]  /*7fc0*/  IMAD R0, R0, UR6, RZ ;  /* 0x0000000600007c24 */ /* 0x000fc4000f8e02ff */
[----:B------:R-:W-:Y:S02]  /*7fd0*/  VIADD R18, R2, 0xc0 ;  /* 0x000000c002127836 */ /* 0x000fe40000000000 */
[----:B------:R-:W-:-:S03]  /*7fe0*/  IMAD.WIDE.U32 R20, R3, UR6, R20 ;  /* 0x0000000603147c25 */ /* 0x000fc6000f8e0014 */
[----:B------:R-:W-:Y:S01]  /*7ff0*/  ISETP.GE.AND P6, PT, R18, UR4, PT ;  /* 0x0000000412007c0c */ /* 0x000fe2000bfc6270 */
[----:B------:R-:W-:Y:S01]  /*8000*/  IMAD R3, R3, UR7, R0 ;  /* 0x0000000703037c24 */ /* 0x000fe2000f8e0200 */
[----:B------:R-:W-:Y:S02]  /*8010*/  ULDC.64 UR6, c[0x0][0xa80] ;  /* 0x0002a00000067ab9 */ /* 0x000fe40000000a00 */
[----:B0----5:R-:W-:Y:S01]  /*8020*/  LEA R28, P0, R20, UR6, 0x1 ;  /* 0x00000006141c7c11 */ /* 0x021fe2000f8008ff */
[----:B------:R-:W-:-:S05]  /*8030*/  IMAD.IADD R3, R21, 0x1, R3 ;  /* 0x0000000115037824 */ /* 0x000fca00078e0203 */
[----:B------:R-:W-:-:S05]  /*8040*/  LEA.HI.X R29, R20, UR7, R3, 0x1, P0 ;  /* 0x00000007141d7c11 */ /* 0x000fca00080f0c03 */
[----:B------:R1:W-:Y:S04]  /*8050*/  @!P3 STG.E.128 desc[UR40][R28.64], R12 ;  /* 0x0000000c1c00b986 */ /* 0x0003e8000c101d28 */
[----:B------:R1:W-:Y:S04]  /*8060*/  @!P4 STG.E.128 desc[UR40][R28.64+0x80], R52 ;  /* 0x000080341c00c986 */ /* 0x0003e8000c101d28 */
[----:B------:R1:W-:Y:S04]  /*8070*/  @!P5 STG.E.128 desc[UR40][R28.64+0x100], R60 ;  /* 0x0001003c1c00d986 */ /* 0x0003e8000c101d28 */
[----:B------:R1:W-:Y:S02]  /*8080*/  @!P6 STG.E.128 desc[UR40][R28.64+0x180], R68 ;  /* 0x000180441c00e986 */ /* 0x0003e4000c101d28 */
.L_x_7486:
[----:B------:R-:W-:Y:S05]  /*8090*/  BSYNC B1 ;  /* 0x0000000000017941 */ /* 0x000fea0003800000 */
.L_x_7485:
[----:B------:R-:W-:Y:S04]  /*80a0*/  BSSY B1, `(.L_x_7487) ;  /* 0x000001a000017945 */ /* 0x000fe80003800000 */
[----:B------:R-:W-:Y:S05]  /*80b0*/  @P1 BRA `(.L_x_7488) ;  /* 0x0000000000601947 */ /* 0x000fea0003800000 */
[----:B------:R-:W-:Y:S01]  /*80c0*/  IADD3 R3, P0, R80, 0x40, RZ ;  /* 0x0000004050037810 */ /* 0x000fe20007f1e0ff */
[C---:B-1---5:R-:W-:Y:S01]  /*80d0*/  VIADD R12, R2.reuse, 0x40 ;  /* 0x00000040020c7836 */ /* 0x062fe20000000000 */
        /* <DEDUP_REMOVED lines=15> */
[----:B------:R-:W-:Y:S02]  /*81d0*/  LEA R14, P0, R12, UR6, 0x1 ;  /* 0x000000060c0e7c11 */ /* 0x000fe4000f8008ff */
[----:B------:R-:W-:-:S04]  /*81e0*/  IADD3 R3, R13, R3, RZ ;  /* 0x000000030d037210 */ /* 0x000fc80007ffe0ff */
[----:B------:R-:W-:-:S05]  /*81f0*/  LEA.HI.X R15, R12, UR7, R3, 0x1, P0 ;  /* 0x000000070c0f7c11 */ /* 0x000fca00080f0c03 */
[----:B------:R2:W-:Y:S04]  /*8200*/  @!P1 STG.E.128 desc[UR40][R14.64], R8 ;  /* 0x000000080e009986 */ /* 0x0005e8000c101d28 */
[----:B------:R2:W-:Y:S04]  /*8210*/  @!P3 STG.E.128 desc[UR40][R14.64+0x80], R32 ;  /* 0x000080200e00b986 */ /* 0x0005e8000c101d28 */
[----:B------:R2:W-:Y:S04]  /*8220*/  @!P4 STG.E.128 desc[UR40][R14.64+0x100], R48 ;  /* 0x000100300e00c986 */ /* 0x0005e8000c101d28 */
[----:B------:R2:W-:Y:S02]  /*8230*/  @!P5 STG.E.128 desc[UR40][R14.64+0x180], R56 ;  /* 0x000180380e00d986 */ /* 0x0005e4000c101d28 */
.L_x_7488:
[----:B------:R-:W-:Y:S05]  /*8240*/  BSYNC B1 ;  /* 0x0000000000017941 */ /* 0x000fea0003800000 */
.L_x_7487:
[----:B------:R-:W-:Y:S05]  /*8250*/  @P2 BRA `(.L_x_7489) ;  /* 0x0000000c006c2947 */ /* 0x000fea0003800000 */
[----:B------:R-:W-:Y:S01]  /*8260*/  IADD3 R3, P0, R80, 0x60, RZ ;  /* 0x0000006050037810 */ /* 0x000fe20007f1e0ff */
[C---:B------:R-:W-:Y:S01]  /*8270*/  VIADD R0, R2.reuse, 0x40 ;  /* 0x0000004002007836 */ /* 0x040fe20000000000 */
[----:B------:R-:W-:Y:S01]  /*8280*/  ULDC UR4, c[0x0][0xa8c] ;  /* 0x0002a30000047ab9 */ /* 0x000fe20000000800 */
[----:B------:R-:W-:Y:S01]  /*8290*/  ULDC.64 UR6, c[0x0][0xad8] ;  /* 0x0002b60000067ab9 */ /* 0x000fe20000000a00 */
[----:B--2--5:R-:W-:Y:S01]  /*82a0*/  IMAD.MOV.U32 R8, RZ, RZ, R82 ;  /* 0x000000ffff087224 */ /* 0x024fe200078e0052 */
[----:B------:R-:W-:Y:S01]  /*82b0*/  ISETP.GE.AND P1, PT, R2, UR4, PT ;  /* 0x0000000402007c0c */ /* 0x000fe2000bf26270 */
[----:B------:R-:W-:Y:S01]  /*82c0*/  IMAD.X R80, RZ, RZ, R81, P0 ;  /* 0x000000ffff507224 */ /* 0x000fe200000e0651 */
[----:B------:R-:W-:Y:S01]  /*82d0*/  ISETP.GE.AND P2, PT, R0, UR4, PT ;  /* 0x0000000400007c0c */ /* 0x000fe2000bf46270 */
[----:B------:R-:W-:Y:S02]  /*82e0*/  IMAD.MOV.U32 R9, RZ, RZ, R87 ;  /* 0x000000ffff097224 */ /* 0x000fe400078e0057 */
[----:B------:R-:W-:-:S02]  /*82f0*/  IMAD R80, R80, UR6, RZ ;  /* 0x0000000650507c24 */ /* 0x000fc4000f8e02ff */
[----:B------:R-:W-:Y:S02]  /*8300*/  VIADD R0, R2, 0x80 ;  /* 0x0000008002007836 */ /* 0x000fe40000000000 */
[----:B------:R-:W-:-:S03]  /*8310*/  IMAD.WIDE.U32 R8, R3, UR6, R8 ;  /* 0x0000000603087c25 */ /* 0x000fc6000f8e0008 */
[----:B------:R-:W-:Y:S01]  /*8320*/  ISETP.GE.AND P3, PT, R0, UR4, PT ;  /* 0x0000000400007c0c */ /* 0x000fe2000bf66270 */
[----:B------:R-:W-:Y:S01]  /*8330*/  IMAD R3, R3, UR7, R80 ;  /* 0x0000000703037c24 */ /* 0x000fe2000f8e0250 */
[----:B------:R-:W-:Y:S01]  /*8340*/  ULDC.64 UR6, c[0x0][0xa80] ;  /* 0x0002a00000067ab9 */ /* 0x000fe20000000a00 */
[----:B------:R-:W-:Y:S01]  /*8350*/  VIADD R0, R2, 0xc0 ;  /* 0x000000c002007836 */ /* 0x000fe20000000000 */
[----:B------:R-:W-:Y:S01]  /*8360*/  LEA R10, P0, R8, UR6, 0x1 ;  /* 0x00000006080a7c11 */ /* 0x000fe2000f8008ff */
[----:B------:R-:W-:-:S05]  /*8370*/  IMAD.IADD R3, R9, 0x1, R3 ;  /* 0x0000000109037824 */ /* 0x000fca00078e0203 */
[----:B------:R-:W-:Y:S02]  /*8380*/  LEA.HI.X R11, R8, UR7, R3, 0x1, P0 ;  /* 0x00000007080b7c11 */ /* 0x000fe400080f0c03 */
[----:B------:R-:W-:-:S03]  /*8390*/  ISETP.GE.AND P0, PT, R0, UR4, PT ;  /* 0x0000000400007c0c */ /* 0x000fc6000bf06270 */
[----:B------:R4:W-:Y:S04]  /*83a0*/  @!P1 STG.E.128 desc[UR40][R10.64], R4 ;  /* 0x000000040a009986 */ /* 0x0009e8000c101d28 */
[----:B------:R4:W-:Y:S04]  /*83b0*/  @!P2 STG.E.128 desc[UR40][R10.64+0x80], R24 ;  /* 0x000080180a00a986 */ /* 0x0009e8000c101d28 */
[----:B------:R4:W-:Y:S02]  /*83c0*/  @!P3 STG.E.128 desc[UR40][R10.64+0x100], R36 ;  /* 0x000100240a00b986 */ /* 0x0009e4000c101d28 */
[----:B------:R-:W-:Y:S05]  /*83d0*/  @P0 BRA `(.L_x_7489) ;  /* 0x0000000c000c0947 */ /* 0x000fea0003800000 */
[----:B------:R2:W-:Y:S01]  /*83e0*/  STG.E.128 desc[UR40][R10.64+0x180], R44 ;  /* 0x0001802c0a007986 */ /* 0x0005e2000c101d28 */
[----:B------:R-:W-:Y:S05]  /*83f0*/  BRA `(.L_x_7489) ;  /* 0x0000000c00047947 */ /* 0x000fea0003800000 */
.L_x_7481:
        /* <DEDUP_REMOVED lines=9> */
[----:B------:R-:W-:-:S02]  /*8490*/  IMAD.U32 R4, RZ, RZ, UR4 ;  /* 0x00000004ff047e24 */ /* 0x000fc4000f8e00ff */
[----:B------:R-:W-:Y:S01]  /*84a0*/  IMAD.U32 R5, RZ, RZ, UR6 ;  /* 0x00000006ff057e24 */ /* 0x000fe2000f8e00ff */
[----:B------:R-:W-:Y:S01]  /*84b0*/  ULDC.64 UR6, c[0x0][0xbe0] ;  /* 0x0002f80000067ab9 */ /* 0x000fe20000000a00 */
[----:B------:R-:W-:Y:S01]  /*84c0*/  PLOP3.LUT P1, PT, PT, PT, UP0, 0x80, 0x0 ;  /* 0x000000000000781c */ /* 0x000fe20003f2f008 */
[----:B------:R-:W-:-:S04]  /*84d0*/  UISETP.NE.U32.AND UP1, UPT, UR6, URZ, UPT ;  /* 0x0000003f0600728c */ /* 0x000fc8000bf25070 */
[----:B------:R-:W-:-:S06]  /*84e0*/  UISETP.NE.AND.EX UP1, UPT, UR7, URZ, UPT, UP1 ;  /* 0x0000003f0700728c */ /* 0x000fcc000bf25310 */
[----:B------:R-:W-:Y:S02]  /*84f0*/  PLOP3.LUT P2, PT, PT, PT, UP1, 0x80, 0x0 ;  /* 0x000000000000781c */ /* 0x000fe40003f4f018 */
[----:B------:R1:W5:Y:S03]  /*8500*/  @P1 LDG.E R11, desc[UR40][R4.64] ;  /* 0x00000028040b1981 */ /* 0x000366000c1e1900 */
[----:B------:R-:W-:-:S04]  /*8510*/  @UP1 UIADD3 UR6, UP2, UR8, UR6, URZ ;  /* 0x0000000608061290 */ /* 0x000fc8000ff5e03f */
[----:B------:R-:W-:Y:S02]  /*8520*/  @UP1 UIADD3.X UR7, UR9, UR7, URZ, UP2, !UPT ;  /* 0x0000000709071290 */ /* 0x000fe400097fe43f */
[----:B------:R-:W-:-:S04]  /*8530*/  IMAD.U32 R6, RZ, RZ, UR6 ;  /* 0x00000006ff067e24 */ /* 0x000fc8000f8e00ff */
[----:B------:R-:W-:-:S05]  /*8540*/  IMAD.U32 R7, RZ, RZ, UR7 ;  /* 0x00000007ff077e24 */ /* 0x000fca000f8e00ff */
[----:B0-----:R1:W5:Y:S01]  /*8550*/  @P2 LDG.E R9, desc[UR40][R6.64] ;  /* 0x0000002806092981 */ /* 0x001362000c1e1900 */
[----:B------:R-:W-:Y:S01]  /*8560*/  ISETP.GE.AND P0, PT, R203, 0x80, PT ;  /* 0x00000080cb00780c */ /* 0x000fe20003f06270 */
[----:B------:R-:W-:-:S12]  /*8570*/  @P2 BRA `(.L_x_7490) ;  /* 0x0000000000102947 */ /* 0x000fd80003800000 */
[----:B------:R-:W-:Y:S05]  /*8580*/  @!P1 BRA `(.L_x_7490) ;  /* 0x00000000000c9947 */ /* 0x000fea0003800000 */
[----:B------:R-:W2:Y:S04]  /*8590*/  LDG.E R0, desc[UR40][R4.64] ;  /* 0x0000002804007981 */ /* 0x000ea8000c1e1900 */
[----:B-----5:R-:W2:Y:S02]  /*85a0*/  LDG.E R9, desc[UR40][R4.64+0x4] ;  /* 0x0000042804097981 */ /* 0x020ea4000c1e1900 */
[----:B--2---:R-:W-:-:S07]  /*85b0*/  IMAD.IADD R9, R9, 0x1, -R0 ;  /* 0x0000000109097824 */ /* 0x004fce00078e0a00 */
.L_x_7490:
[----:B------:R-:W-:Y:S01]  /*85c0*/  USHF.R.S32.HI UR7, URZ, 0x1f, UR44 ;  /* 0x0000001f3f077899 */ /* 0x000fe2000801142c */
[----:B------:R-:W-:Y:S01]  /*85d0*/  BSSY B1, `(.L_x_7491) ;  /* 0x000001e000017945 */ /* 0x000fe20003800000 */
[----:B------:R-:W-:Y:S01]  /*85e0*/  USEL UR46, UR46, URZ, !UP0 ;  /* 0x0000003f2e2e7287 */ /* 0x000fe2000c000000 */
[----:B------:R-:W-:Y:S01]  /*85f0*/  SHF.R.S32.HI R13, RZ, 0x1f, R2 ;  /* 0x0000001fff0d7819 */ /* 0x000fe20000011402 */
[----:B------:R-:W-:Y:S01]  /*8600*/  USEL UR45, UR45, URZ, !UP0 ;  /* 0x0000003f2d2d7287 */ /* 0x000fe2000c000000 */
[----:B-----5:R-:W-:Y:S01]  /*8610*/  SHF.R.S32.HI R8, RZ, 0x1f, R11 ;  /* 0x0000001fff087819 */ /* 0x020fe2000001140b */
[----:B------:R-:W-:Y:S10]  /*8620*/  @P0 BRA `(.L_x_7492) ;  /* 0x0000000000600947 */ /* 0x000ff40003800000 */
[----:B------:R-:W0:Y:S02]  /*8630*/  S2R R0, SR_TID.X ;  /* 0x0000000000007919 */ /* 0x000e240000002100 */
[----:B0-----:R-:W-:-:S05]  /*8640*/  IMAD R0, R18, 0x80, R0 ;  /* 0x0000008012007824 */ /* 0x001fca00078e0200 */
[----:B------:R-:W-:-:S04]  /*8650*/  IADD3 R0, R0, -0x80, RZ ;  /* 0xffffff8000007810 */ /* 0x000fc80007ffe0ff */
[----:B------:R-:W-:-:S13]  /*8660*/  ISETP.GE.AND P0, PT, R0, R9, PT ;  /* 0x000000090000720c */ /* 0x000fda0003f06270 */
[----:B------:R-:W-:Y:S05]  /*8670*/  @P0 BRA `(.L_x_7492) ;  /* 0x00000000004c0947 */ /* 0x000fea0003800000 */
[C---:B-1----:R-:W-:Y:S01]  /*8680*/  IADD3 R4, P0, R0.reuse, R11, RZ ;  /* 0x0000000b00047210 */ /* 0x042fe20007f1e0ff */
[----:B------:R-:W-:Y:S02]  /*8690*/  ULDC.64 UR8, c[0x0][0xb70] ;  /* 0x0002dc0000087ab9 */ /* 0x000fe40000000a00 */
[----:B------:R-:W-:Y:S01]  /*86a0*/  UIMAD UR4, UR7, UR8, URZ ;  /* 0x00000008070472a4 */ /* 0x000fe2000f8e023f */
[----:B------:R-:W-:Y:S01]  /*86b0*/  LEA.HI.X.SX32 R5, R0, R8, 0x1, P0 ;  /* 0x0000000800057211 */ /* 0x000fe200000f0eff */
[----:B------:R-:W-:Y:S02]  /*86c0*/  IMAD.U32 R3, RZ, RZ, UR8 ;  /* 0x00000008ff037e24 */ /* 0x000fe4000f8e00ff */
[----:B------:R-:W-:Y:S02]  /*86d0*/  UIMAD UR4, UR44, UR9, UR4 ;  /* 0x000000092c0472a4 */ /* 0x000fe4000f8e0204 */
[----:B------:R-:W-:Y:S01]  /*86e0*/  IMAD.WIDE.U32 R4, R3, UR44, R4 ;  /* 0x0000002c03047c25 */ /* 0x000fe2000f8e0004 */
[----:B------:R-:W-:-:S02]  /*86f0*/  ULDC.64 UR8, c[0x0][0xb78] ;  /* 0x0002de0000087ab9 */ /* 0x000fc40000000a00 */
        /* <DEDUP_REMOVED lines=11> */
.L_x_7492:
[----:B------:R-:W-:Y:S05]  /*87b0*/  BSYNC B1 ;  /* 0x0000000000017941 */ /* 0x000fea0003800000 */
.L_x_7491:
[----:B------:R-:W-:Y:S01]  /*87c0*/  ULDC.64 UR8, c[0x0][0xaa0] ;  /* 0x0002a80000087ab9 */ /* 0x000fe20000000a00 */
[----:B0-----:R-:W-:Y:S01]  /*87d0*/  IMAD.MOV.U32 R3, RZ, RZ, R13 ;  /* 0x000000ffff037224 */ /* 0x001fe200078e000d */
[----:B------:R-:W-:Y:S01]  /*87e0*/  BSSY B1, `(.L_x_7493) ;  /* 0x0000032000017945 */ /* 0x000fe20003800000 */
[----:B------:R-:W-:Y:S02]  /*87f0*/  IMAD R0, R8, UR8, RZ ;  /* 0x0000000808007c24 */ /* 0x000fe4000f8e02ff */
[----:B-1----:R-:W-:-:S04]  /*8800*/  IMAD.WIDE.U32 R4, R11, UR8, R2 ;  /* 0x000000080b047c25 */ /* 0x002fc8000f8e0002 */
[----:B------:R-:W-:Y:S01]  /*8810*/  IMAD R11, R11, UR9, R0 ;  /* 0x000000090b0b7c24 */ /* 0x000fe2000f8e0200 */
[----:B------:R-:W-:Y:S01]  /*8820*/  ULDC.64 UR8, c[0x0][0xae0] ;  /* 0x0002b80000087ab9 */ /* 0x000fe20000000a00 */
[----:B------:R-:W-:Y:S01]  /*8830*/  VIADD R6, R16, 0x40 ;  /* 0x0000004010067836 */ /* 0x000fe20000000000 */
[----:B------:R-:W-:Y:S01]  /*8840*/  UIMAD UR4, UR7, UR8, URZ ;  /* 0x00000008070472a4 */ /* 0x000fe2000f8e023f */
[----:B------:R-:W-:Y:S02]  /*8850*/  IMAD.IADD R5, R5, 0x1, R11 ;  /* 0x0000000105057824 */ /* 0x000fe400078e020b */
[----:B------:R-:W-:Y:S01]  /*8860*/  IMAD.U32 R3, RZ, RZ, UR8 ;  /* 0x00000008ff037e24 */ /* 0x000fe2000f8e00ff */
[----:B------:R-:W-:Y:S01]  /*8870*/  UIMAD UR4, UR44, UR9, UR4 ;  /* 0x000000092c0472a4 */ /* 0x000fe2000f8e0204 */
[----:B------:R-:W-:Y:S01]  /*8880*/  IMAD R11, R18, -0x80, R9 ;  /* 0xffffff80120b7824 */ /* 0x000fe200078e0209 */
[----:B------:R-:W-:Y:S01]  /*8890*/  ULDC.64 UR6, c[0x0][0xae8] ;  /* 0x0002ba0000067ab9 */ /* 0x000fe20000000a00 */
[----:B------:R-:W-:Y:S01]  /*88a0*/  IMAD.WIDE.U32 R4, R3, UR44, R4 ;  /* 0x0000002c03047c25 */ /* 0x000fe2000f8e0004 */
[----:B------:R-:W-:-:S02]  /*88b0*/  SHF.R.S32.HI R9, RZ, 0x1f, R16 ;  /* 0x0000001fff097819 */ /* 0x000fc40000011410 */
[-C--:B------:R-:W-:Y:S01]  /*88c0*/  ISETP.GE.AND P2, PT, R16, R11.reuse, PT ;  /* 0x0000000b1000720c */ /* 0x080fe20003f46270 */
[----:B------:R-:W-:Y:S01]  /*88d0*/  VIADD R5, R5, UR4 ;  /* 0x0000000405057c36 */ /* 0x000fe20008000000 */
[----:B------:R-:W-:Y:S02]  /*88e0*/  UIMAD UR4, UR45, UR6, URZ ;  /* 0x000000062d0472a4 */ /* 0x000fe4000f8e023f */
[----:B------:R-:W-:Y:S01]  /*88f0*/  IMAD.U32 R7, RZ, RZ, UR6 ;  /* 0x00000006ff077e24 */ /* 0x000fe2000f8e00ff */
[-C--:B------:R-:W-:Y:S01]  /*8900*/  ISETP.GE.AND P0, PT, R6, R11.reuse, PT ;  /* 0x0000000b0600720c */ /* 0x080fe20003f06270 */
[----:B------:R-:W-:Y:S01]  /*8910*/  VIADD R0, R16, 0x20 ;  /* 0x0000002010007836 */ /* 0x000fe20000000000 */
[----:B------:R-:W-:Y:S02]  /*8920*/  UIMAD UR4, UR46, UR7, UR4 ;  /* 0x000000072e0472a4 */ /* 0x000fe4000f8e0204 */
[----:B------:R-:W-:Y:S02]  /*8930*/  IMAD.WIDE.U32 R6, R7, UR46, R4 ;  /* 0x0000002e07067c25 */ /* 0x000fe4000f8e0004 */
[----:B------:R-:W-:-:S02]  /*8940*/  ISETP.GE.AND P1, PT, R0, R11, PT ;  /* 0x0000000b0000720c */ /* 0x000fc40003f26270 */
[----:B------:R-:W-:Y:S01]  /*8950*/  IMAD.MOV.U32 R8, RZ, RZ, R16 ;  /* 0x000000ffff087224 */ /* 0x000fe200078e0010 */
[----:B------:R-:W-:Y:S01]  /*8960*/  IADD3 R13, R7, UR4, RZ ;  /* 0x00000004070d7c10 */ /* 0x000fe2000fffe0ff */
[----:B------:R-:W-:Y:S02]  /*8970*/  VIADD R0, R16, 0x60 ;  /* 0x0000006010007836 */ /* 0x000fe40000000000 */
[----:B------:R-:W-:Y:S01]  /*8980*/  IMAD.WIDE R8, R18, 0x80, R8 ;  /* 0x0000008012087825 */ /* 0x000fe200078e0208 */
[----:B------:R-:W-:Y:S06]  /*8990*/  @P2 BRA `(.L_x_7494) ;  /* 0x0000000000582947 */ /* 0x000fec0003800000 */
[C---:B------:R-:W-:Y:S01]  /*89a0*/  VIADD R3, R2.reuse, 0x40 ;  /* 0x0000004002037836 */ /* 0x040fe20000000000 */
[----:B------:R-:W-:Y:S01]  /*89b0*/  ULDC UR4, c[0x0][0xa8c] ;  /* 0x0002a30000047ab9 */ /* 0x000fe20000000800 */
[C---:B------:R-:W-:Y:S01]  /*89c0*/  VIADD R4, R2.reuse, 0x80 ;  /* 0x0000008002047836 */ /* 0x040fe20000000000 */
[----:B------:R-:W-:Y:S01]  /*89d0*/  ULDC.64 UR6, c[0x0][0xad8] ;  /* 0x0002b60000067ab9 */ /* 0x000fe20000000a00 */
[----:B------:R-:W-:Y:S01]  /*89e0*/  VIADD R10, R2, 0xc0 ;  /* 0x000000c0020a7836 */ /* 0x000fe20000000000 */
[----:B------:R-:W-:Y:S01]  /*89f0*/  ISETP.GE.AND P4, PT, R3, UR4, PT ;  /* 0x0000000403007c0c */ /* 0x000fe2000bf86270 */
[----:B------:R-:W-:Y:S01]  /*8a00*/  IMAD R3, R9, UR6, RZ ;  /* 0x0000000609037c24 */ /* 0x000fe2000f8e02ff */
[----:B------:R-:W-:Y:S01]  /*8a10*/  ISETP.GE.AND P5, PT, R4, UR4, PT ;  /* 0x0000000404007c0c */ /* 0x000fe2000bfa6270 */
[----:B------:R-:W-:Y:S01]  /*8a20*/  IMAD.MOV.U32 R4, RZ, RZ, R6 ;  /* 0x000000ffff047224 */ /* 0x000fe200078e0006 */
[----:B------:R-:W-:Y:S01]  /*8a30*/  ISETP.GE.AND P3, PT, R2, UR4, PT ;  /* 0x0000000402007c0c */ /* 0x000fe2000bf66270 */
[----:B------:R-:W-:Y:S01]  /*8a40*/  IMAD.MOV.U32 R5, RZ, RZ, R13 ;  /* 0x000000ffff057224 */ /* 0x000fe200078e000d */
[----:B------:R-:W-:Y:S01]  /*8a50*/  ISETP.GE.AND P6, PT, R10, UR4, PT ;  /* 0x000000040a007c0c */ /* 0x000fe2000bfc6270 */
[----:B------:R-:W-:-:S02]  /*8a60*/  IMAD R3, R8, UR7, R3 ;  /* 0x0000000708037c24 */ /* 0x000fc4000f8e0203 */
[----:B------:R-:W-:Y:S01]  /*8a70*/  IMAD.WIDE.U32 R4, R8, UR6, R4 ;  /* 0x0000000608047c25 */ /* 0x000fe2000f8e0004 */
[----:B------:R-:W-:-:S03]  /*8a80*/  ULDC.64 UR6, c[0x0][0xa80] ;  /* 0x0002a00000067ab9 */ /* 0x000fc60000000a00 */
[----:B------:R-:W-:Y:S01]  /*8a90*/  IMAD.IADD R3, R5, 0x1, R3 ;  /* 0x0000000105037824 */ /* 0x000fe200078e0203 */
[----:B------:R-:W-:-:S04]  /*8aa0*/  LEA R14, P2, R4, UR6, 0x1 ;  /* 0x00000006040e7c11 */ /* 0x000fc8000f8408ff */
[----:B------:R-:W-:-:S05]  /*8ab0*/  LEA.HI.X R15, R4, UR7, R3, 0x1, P2 ;  /* 0x00000007040f7c11 */ /* 0x000fca00090f0c03 */
[----:B------:R0:W-:Y:S04]  /*8ac0*/  @!P3 STG.E.128 desc[UR40][R14.64], RZ ;  /* 0x000000ff0e00b986 */ /* 0x0001e8000c101d28 */
[----:B------:R0:W-:Y:S04]  /*8ad0*/  @!P4 STG.E.128 desc[UR40][R14.64+0x80], RZ ;  /* 0x000080ff0e00c986 */ /* 0x0001e8000c101d28 */
[----:B------:R0:W-:Y:S04]  /*8ae0*/  @!P5 STG.E.128 desc[UR40][R14.64+0x100], RZ ;  /* 0x000100ff0e00d986 */ /* 0x0001e8000c101d28 */
[----:B------:R0:W-:Y:S02]  /*8af0*/  @!P6 STG.E.128 desc[UR40][R14.64+0x180], RZ ;  /* 0x000180ff0e00e986 */ /* 0x0001e4000c101d28 */
.L_x_7494:
[----:B------:R-:W-:Y:S05]  /*8b00*/  BSYNC B1 ;  /* 0x0000000000017941 */ /* 0x000fea0003800000 */
.L_x_7493:
[----:B------:R-:W-:Y:S01]  /*8b10*/  BSSY B1, `(.L_x_7495) ;  /* 0x000001b000017945 */ /* 0x000fe20003800000 */
[----:B------:R-:W-:-:S03]  /*8b20*/  ISETP.GE.AND P2, PT, R0, R11, PT ;  /* 0x0000000b0000720c */ /* 0x000fc60003f46270 */
[----:B------:R-:W-:Y:S10]  /*8b30*/  @P1 BRA `(.L_x_7496) ;  /* 0x0000000000601947 */ /* 0x000ff40003800000 */
        /* <DEDUP_REMOVED lines=17> */
[----:B------:R-:W-:Y:S01]  /*8c50*/  LEA R10, P1, R4, UR6, 0x1 ;  /* 0x00000006040a7c11 */ /* 0x000fe2000f8208ff */
[----:B------:R-:W-:-:S05]  /*8c60*/  IMAD.IADD R3, R5, 0x1, R3 ;  /* 0x0000000105037824 */ /* 0x000fca00078e0203 */
[----:B------:R-:W-:-:S05]  /*8c70*/  LEA.HI.X R11, R4, UR7, R3, 0x1, P1 ;  /* 0x00000007040b7c11 */ /* 0x000fca00088f0c03 */
[----:B------:R1:W-:Y:S04]  /*8c80*/  @!P3 STG.E.128 desc[UR40][R10.64], RZ ;  /* 0x000000ff0a00b986 */ /* 0x0003e8000c101d28 */
[----:B------:R1:W-:Y:S04]  /*8c90*/  @!P4 STG.E.128 desc[UR40][R10.64+0x80], RZ ;  /* 0x000080ff0a00c986 */ /* 0x0003e8000c101d28 */
[----:B------:R1:W-:Y:S04]  /*8ca0*/  @!P5 STG.E.128 desc[UR40][R10.64+0x100], RZ ;  /* 0x000100ff0a00d986 */ /* 0x0003e8000c101d28 */
[----:B------:R1:W-:Y:S02]  /*8cb0*/  @!P6 STG.E.128 desc[UR40][R10.64+0x180], RZ ;  /* 0x000180ff0a00e986 */ /* 0x0003e4000c101d28 */
.L_x_7496:
[----:B------:R-:W-:Y:S05]  /*8cc0*/  BSYNC B1 ;  /* 0x0000000000017941 */ /* 0x000fea0003800000 */
.L_x_7495:
[----:B------:R-:W-:Y:S04]  /*8cd0*/  BSSY B1, `(.L_x_7497) ;  /* 0x000001a000017945 */ /* 0x000fe80003800000 */
[----:B------:R-:W-:Y:S05]  /*8ce0*/  @P0 BRA `(.L_x_7498) ;  /* 0x0000000000600947 */ /* 0x000fea0003800000 */
[----:B------:R-:W-:Y:S01]  /*8cf0*/  IADD3 R3, P0, R8, 0x40, RZ ;  /* 0x0000004008037810 */ /* 0x000fe20007f1e0ff */
[C---:B------:R-:W-:Y:S01]  /*8d00*/  VIADD R5, R2.reuse, 0x80 ;  /* 0x0000008002057836 */ /* 0x040fe20000000000 */
[----:B------:R-:W-:Y:S01]  /*8d10*/  IADD3 R4, R2, 0x40, RZ ;  /* 0x0000004002047810 */ /* 0x000fe20007ffe0ff */
[----:B------:R-:W-:Y:S01]  /*8d20*/  ULDC UR4, c[0x0][0xa8c] ;  /* 0x0002a30000047ab9 */ /* 0x000fe20000000800 */
        /* <DEDUP_REMOVED lines=8> */
[----:B-1----:R-:W-:Y:S02]  /*8db0*/  VIADD R10, R2, 0xc0 ;  /* 0x000000c0020a7836 */ /* 0x002fe40000000000 */
        /* <DEDUP_REMOVED lines=11> */
.L_x_7498:
[----:B------:R-:W-:Y:S05]  /*8e70*/  BSYNC B1 ;  /* 0x0000000000017941 */ /* 0x000fea0003800000 */
.L_x_7497:
[----:B------:R-:W-:Y:S05]  /*8e80*/  @P2 BRA `(.L_x_7489) ;  /* 0x0000000000602947 */ /* 0x000fea0003800000 */
[----:B------:R-:W-:Y:S01]  /*8e90*/  IADD3 R3, P0, R8, 0x60, RZ ;  /* 0x0000006008037810 */ /* 0x000fe20007f1e0ff */
[C---:B------:R-:W-:Y:S01]  /*8ea0*/  VIADD R0, R2.reuse, 0x40 ;  /* 0x0000004002007836 */ /* 0x040fe20000000000 */
[----:B------:R-:W-:Y:S01]  /*8eb0*/  ULDC UR4, c[0x0][0xa8c] ;  /* 0x0002a30000047ab9 */ /* 0x000fe20000000800 */
[----:B------:R-:W-:Y:S01]  /*8ec0*/  ULDC.64 UR6, c[0x0][0xad8] ;  /* 0x0002b60000067ab9 */ /* 0x000fe20000000a00 */
[----:B------:R-:W-:Y:S01]  /*8ed0*/  IMAD.MOV.U32 R4, RZ, RZ, R6 ;  /* 0x000000ffff047224 */ /* 0x000fe200078e0006 */
[----:B------:R-:W-:Y:S01]  /*8ee0*/  ISETP.GE.AND P1, PT, R2, UR4, PT ;  /* 0x0000000402007c0c */ /* 0x000fe2000bf26270 */
[----:B------:R-:W-:Y:S01]  /*8ef0*/  IMAD.X R8, RZ, RZ, R9, P0 ;  /* 0x000000ffff087224 */ /* 0x000fe200000e0609 */
[----:B------:R-:W-:Y:S01]  /*8f00*/  ISETP.GE.AND P2, PT, R0, UR4, PT ;  /* 0x0000000400007c0c */ /* 0x000fe2000bf46270 */
[----:B------:R-:W-:Y:S02]  /*8f10*/  IMAD.MOV.U32 R5, RZ, RZ, R13 ;  /* 0x000000ffff057224 */ /* 0x000fe400078e000d */
[----:B------:R-:W-:-:S02]  /*8f20*/  VIADD R6, R2, 0x80 ;  /* 0x0000008002067836 */ /* 0x000fc40000000000 */
[----:B------:R-:W-:Y:S02]  /*8f30*/  IMAD R8, R8, UR6, RZ ;  /* 0x0000000608087c24 */ /* 0x000fe4000f8e02ff */
[----:B------:R-:W-:Y:S01]  /*8f40*/  VIADD R0, R2, 0xc0 ;  /* 0x000000c002007836 */ /* 0x000fe20000000000 */
[----:B------:R-:W-:Y:S01]  /*8f50*/  ISETP.GE.AND P3, PT, R6, UR4, PT ;  /* 0x0000000406007c0c */ /* 0x000fe2000bf66270 */
        /* <DEDUP_REMOVED lines=11> */
.L_x_7489:
[----:B------:R-:W-:Y:S05]  /*9010*/  BSYNC B0 ;  /* 0x0000000000007941 */ /* 0x000fea0003800000 */
.L_x_7480:
[----:B------:R-:W-:Y:S02]  /*9020*/  ULDC UR4, c[0x0][0xc14] ;  /* 0x0003050000047ab9 */ /* 0x000fe40000000800 */
[----:B------:R-:W-:-:S13]  /*9030*/  ISETP.GE.AND P0, PT, R43, UR4, PT ;  /* 0x000000042b007c0c */ /* 0x000fda000bf06270 */
[----:B------:R-:W-:Y:S05]  /*9040*/  @!P0 BRA `(.L_x_7499) ;  /* 0xffffff7c00488947 */ /* 0x000fea000383ffff */
[----:B------:R-:W-:Y:S05]  /*9050*/  EXIT ;  /* 0x000000000000794d */ /* 0x000fea0003800000 */
.L_x_7456:
        /* <DEDUP_REMOVED lines=61> */
.L_x_7504:
        /* <DEDUP_REMOVED lines=16> */
.L_x_7503:
[----:B------:R-:W-:Y:S05]  /*9530*/  BSYNC B0 ;  /* 0x0000000000007941 */ /* 0x000fea0003800000 */
.L_x_7502:
        /* <DEDUP_REMOVED lines=26> */
.L_x_7500:
        /* <DEDUP_REMOVED lines=16> */
.L_x_7505:
        /* <DEDUP_REMOVED lines=25> */
.L_x_7501:
[----:B------:R-:W-:Y:S02]  /*9970*/  IMAD.MOV.U32 R17, RZ, RZ, RZ ;  /* 0x000000ffff117224 */ /* 0x000fe400078e00ff */
[----:B------:R-:W-:Y:S02]  /*9980*/  IMAD.U32 R16, RZ, RZ, UR6 ;  /* 0x00000006ff107e24 */ /* 0x000fe4000f8e00ff */
[----:B------:R-:W-:-:S07]  /*9990*/  IMAD.MOV.U32 R18, RZ, RZ, RZ ;  /* 0x000000ffff127224 */ /* 0x000fce00078e00ff */
.L_x_7506:
        /* <DEDUP_REMOVED lines=20> */
.L_x_7570:
[----:B-12---:R-:W1:Y:S02]  /*9ae0*/  LDC.64 R2, c[0x0][0xc60] ;  /* 0x00031800ff027b82 */ /* 0x006e640000000a00 */
[----:B-1----:R-:W-:-:S05]  /*9af0*/  IMAD.WIDE R2, R19, 0x4, R2 ;  /* 0x0000000413027825 */ /* 0x002fca00078e0202 */
[----:B------:R-:W2:Y:S01]  /*9b00*/  LDG.E R5, desc[UR40][R2.64] ;  /* 0x0000002802057981 */ /* 0x000ea2000c1e1900 */
[----:B------:R-:W-:Y:S05]  /*9b10*/  YIELD ;  /* 0x0000000000007946 */ /* 0x000fea0003800000 */
[----:B------:R-:W-:Y:S01]  /*9b20*/  ULDC.64 UR4, c[0x0][0xa28] ;  /* 0x00028a0000047ab9 */ /* 0x000fe20000000a00 */
[----:B0-----:R-:W-:Y:S01]  /*9b30*/  IMAD.MOV.U32 R0, RZ, RZ, RZ ;  /* 0x000000ffff007224 */ /* 0x001fe200078e00ff */
[----:B------:R-:W-:-:S04]  /*9b40*/  ISETP.NE.U32.AND P0, PT, RZ, UR4, PT ;  /* 0x00000004ff007c0c */ /* 0x000fc8000bf05070 */
        /* <DEDUP_REMOVED lines=44> */
.L_x_7508:
[--C-:B-1---5:R-:W-:Y:S01]  /*9e10*/  IMAD.IADD R2, R6, 0x1, -R0.reuse ;  /* 0x0000000106027824 */ /* 0x122fe200078e0a00 */
[----:B------:R-:W-:Y:S01]  /*9e20*/  BSSY B6, `(.L_x_7509) ;  /* 0x00002b6000067945 */ /* 0x000fe20003800000 */
[----:B------:R-:W-:Y:S02]  /*9e30*/  IMAD.IADD R3, R7, 0x1, R0 ;  /* 0x0000000107037824 */ /* 0x000fe400078e0200 */
[C---:B------:R-:W-:Y:S01]  /*9e40*/  VIADD R0, R2.reuse, 0x5f ;  /* 0x0000005f02007836 */ /* 0x040fe20000000000 */
[----:B------:R-:W-:Y:S01]  /*9e50*/  STL [R1+0x20], R2 ;  /* 0x0000200201007387 */ /* 0x000fe20000100800 */
[----:B------:R-:W-:Y:S02]  /*9e60*/  ISETP.GT.AND P0, PT, R2, RZ, PT ;  /* 0x000000ff0200720c */ /* 0x000fe40003f04270 */
[----:B------:R-:W-:Y:S01]  /*9e70*/  IMAD.HI R0, R0, 0x2aaaaaab, RZ ;  /* 0x2aaaaaab00007827 */ /* 0x000fe200078e02ff */
[----:B------:R0:W-:Y:S04]  /*9e80*/  STL [R1+0x8], R3 ;  /* 0x0000080301007387 */ /* 0x0001e80000100800 */
[----:B0-----:R-:W-:-:S04]  /*9e90*/  SHF.R.U32.HI R3, RZ, 0x1f, R0 ;  /* 0x0000001fff037819 */ /* 0x001fc80000011600 */
[----:B------:R-:W-:-:S05]  /*9ea0*/  LEA.HI.SX32 R0, R0, R3, 0x1c ;  /* 0x0000000300007211 */ /* 0x000fca00078fe2ff */
        /* <DEDUP_REMOVED lines=19> */
.L_x_7510:
        /* <DEDUP_REMOVED lines=23> */
.L_x_7512:
        /* <DEDUP_REMOVED lines=17> */
[----:B0-----:R-:W-:-:S07]  /*a260*/  IMAD.MOV.U32 R13, RZ, RZ, RZ ;  /* 0x000000ffff0d7224 */ /* 0x001fce00078e00ff */
[----:B------:R-:W-:-:S07]  /*a270*/  LEPC R20, `(.L_x_7514) ;  /* 0x000000001014794e */ /* 0x000fce0000000000 */
[----:B-1----:R-:W-:Y:S05]  /*a280*/  CALL.ABS.NOINC R2 ;  /* 0x0000000002007343 */ /* 0x002fea0003c00000 */
.L_x_7514:
[----:B------:R-:W-:Y:S01]  /*a290*/  MOV R2, 0x0 ;  /* 0x0000000000027802 */ /* 0x000fe20000000f00 */
[----:B------:R-:W-:Y:S01]  /*a2a0*/  ULDC.64 UR6, c[0x4][0x108] ;  /* 0x0100420000067ab9 */ /* 0x000fe20000000a00 */
[----:B------:R-:W-:Y:S01]  /*a2b0*/  ULDC.64 UR8, c[0x4][0x110] ;  /* 0x0100440000087ab9 */ /* 0x000fe20000000a00 */
[----:B------:R-:W-:Y:S01]  /*a2c0*/  ULDC.64 UR4, c[0x4][0x18] ;  /* 0x0100060000047ab9 */ /* 0x000fe20000000a00 */
[----:B------:R-:W-:Y:S01]  /*a2d0*/  MOV R4, UR6 ;  /* 0x0000000600047c02 */ /* 0x000fe20008000f00 */
[----:B------:R-:W-:Y:S01]  /*a2e0*/  IMAD.U32 R5, RZ, RZ, UR7 ;  /* 0x00000007ff057e24 */ /* 0x000fe2000f8e00ff */
        /* <DEDUP_REMOVED lines=10> */
.L_x_7513:
        /* <DEDUP_REMOVED lines=31> */
.L_x_7515:
        /* <DEDUP_REMOVED lines=17> */
.L_x_7586:
[----:B------:R-:W2:Y:S01]  /*a690*/  LDL R8, [R1+0x14] ;  /* 0x0000140001087983 */ /* 0x000ea20000100800 */
[----:B------:R-:W-:Y:S01]  /*a6a0*/  UMOV UR4, 0xffffffff ;  /* 0xffffffff00047882 */ /* 0x000fe20000000000 */
[----:B------:R-:W-:Y:S01]  /*a6b0*/  SHF.R.S32.HI R5, RZ, 0x1f, R0 ;  /* 0x0000001fff057819 */ /* 0x000fe20000011400 */
[----:B--2---:R-:W-:Y:S01]  /*a6c0*/  VIADD R9, R8, 0xffffffff ;  /* 0xffffffff08097836 */ /* 0x004fe20000000000 */
[----:B------:R-:W-:Y:S06]  /*a6d0*/  BRA.DIV UR4, `(.L_x_7517) ;  /* 0x0000003204b87947 */ /* 0x000fec000b800000 */
[----:B------:R-:W-:-:S13]  /*a6e0*/  ELECT P6, URZ, PT ;  /* 0x00000000003f782f */ /* 0x000fda00038c0000 */
.L_x_7589:
        /* <DEDUP_REMOVED lines=24> */
.L_x_7519:
        /* <DEDUP_REMOVED lines=9> */
.L_x_7590:
        /* <DEDUP_REMOVED lines=11> */
.L_x_7521:
        /* <DEDUP_REMOVED lines=19> */
[----:B------:R-:W-:-:S03]  /*aae0*/  UIMAD UR11, UR11, 0x60, UR4 ;  /* 0x000000600b0b78a4 */ /* 0x000fc6000f8e0204 */
[----:B------:R-:W-:-:S06]  /*aaf0*/  UMOV UR4, 0x0 ;  /* 0x0000000000047882 */ /* 0x000fcc0000000000 */
[----:B------:R0:W-:Y:S02]  /*ab00*/  UTMALDG.4D [UR8], [UR6], desc[UR4] ;  /* 0x00000408060075b4 */ /* 0x0001e40008019000 */
[----:B0-----:R-:W-:Y:S01]  /*ab10*/  NOP ;  /* 0x0000000000007918 */ /* 0x001fe20000000000 */
.L_x_7518:
        /* <DEDUP_REMOVED lines=30> */
.L_x_7591:
[----:B------:R-:W-:Y:S05]  /*ad00*/  BSYNC B0 ;  /* 0x0000000000007941 */ /* 0x000fea0003800000 */
.L_x_7522:
        /* <DEDUP_REMOVED lines=11> */
.L_x_7592:
        /* <DEDUP_REMOVED lines=11> */
.L_x_7527:
[----:B0-----:R-:W2:Y:S01]  /*ae70*/  LDL R6, [R1] ;  /* 0x0000000001067983 */ /* 0x001ea20000100800 */
[----:B------:R-:W-:-:S03]  /*ae80*/  MOV R12, 0x400 ;  /* 0x00000400000c7802 */ /* 0x000fc60000000f00 */
[----:B------:R-:W3:Y:S04]  /*ae90*/  LDL R11, [R1+0x28] ;  /* 0x00002800010b7983 */ /* 0x000ee80000100800 */
        /* <DEDUP_REMOVED lines=17> */
[----:B------:R-:W-:Y:S02]  /*afb0*/  UIMAD UR11, UR11, 0x60, UR5 ;  /* 0x000000600b0b78a4 */ /* 0x000fe4000f8e0205 */
[----:B------:R-:W-:Y:S02]  /*afc0*/  UIADD3.X UR5, URZ, UR39, URZ, UP0, !UPT ;  /* 0x000000273f057290 */ /* 0x000fe400087fe43f */
[----:B------:R-:W-:Y:S02]  /*afd0*/  UIADD3 UR15, UR14, 0x3400, URZ ;  /* 0x000034000e0f7890 */ /* 0x000fe4000fffe03f */
[----:B------:R-:W-:Y:S02]  /*afe0*/  UIADD3 UR17, UR14, 0x6400, URZ ;  /* 0x000064000e117890 */ /* 0x000fe4000fffe03f */
[----:B------:R-:W-:-:S03]  /*aff0*/  UIADD3 UR18, UR14, 0x9400, URZ ;  /* 0x000094000e127890 */ /* 0x000fc6000fffe03f */
        /* <DEDUP_REMOVED lines=13> */
.L_x_7525:
[----:B------:R-:W-:Y:S05]  /*b0d0*/  BSYNC B0 ;  /* 0x0000000000007941 */ /* 0x000fea0003800000 */
.L_x_7524:
        /* <DEDUP_REMOVED lines=46> */
.L_x_7534:
[----:B-1----:R-:W1:Y:S01]  /*b3c0*/  S2R R3, SR_CgaCtaId ;  /* 0x0000000000037919 */ /* 0x002e620000008800 */
[----:B------:R-:W-:Y:S02]  /*b3d0*/  MOV R2, 0x400 ;  /* 0x0000040000027802 */ /* 0x000fe40000000f00 */
[----:B------:R-:W-:Y:S02]  /*b3e0*/  SHF.L.U32 R6, R14, 0x1f, RZ ;  /* 0x0000001f0e067819 */ /* 0x000fe400000006ff */
[----:B-1----:R-:W-:-:S05]  /*b3f0*/  LEA R2, R3, R2, 0x18 ;  /* 0x0000000203027211 */ /* 0x002fca00078ec0ff */
[----:B------:R-:W-:-:S04]  /*b400*/  IMAD R3, R15, 0x8, R2 ;  /* 0x000000080f037824 */ /* 0x000fc800078e0202 */
[----:B------:R-:W1:Y:S02]  /*b410*/  SYNCS.PHASECHK.TRANS64.TRYWAIT P0, [R3+URZ+0x22840], R6 ;  /* 0x02284006030075a7 */ /* 0x000e64000800017f */
[----:B-1----:R-:W-:Y:S05]  /*b420*/  @!P0 BRA `(.L_x_7535) ;  /* 0x0000002400cc8947 */ /* 0x002fea0003800000 */
.L_x_7593:
        /* <DEDUP_REMOVED lines=11> */
.L_x_7536:
        /* <DEDUP_REMOVED lines=22> */
.L_x_7594:
        /* <DEDUP_REMOVED lines=8> */
.L_x_7538:
        /* <DEDUP_REMOVED lines=34> */
.L_x_7533:
[----:B------:R-:W-:Y:S05]  /*b8e0*/  BSYNC B2 ;  /* 0x0000000000027941 */ /* 0x000fea0003800000 */
.L_x_7532:
[----:B------:R-:W2:Y:S02]  /*b8f0*/  LDL.LU R2, [R1+0x14] ;  /* 0x0000140001027983 */ /* 0x000ea40000300800 */
[----:B--2---:R-:W-:-:S07]  /*b900*/  VIADD R8, R2, 0xfffffffd ;  /* 0xfffffffd02087836 */ /* 0x004fce0000000000 */
.L_x_7531:
[----:B------:R-:W-:Y:S05]  /*b910*/  BSYNC B1 ;  /* 0x0000000000017941 */ /* 0x000fea0003800000 */
.L_x_7530:
[----:B------:R-:W-:-:S05]  /*b920*/  IMAD.MOV R2, RZ, RZ, -R11 ;  /* 0x000000ffff027224 */ /* 0x000fca00078e0a0b */
[----:B------:R-:W-:-:S13]  /*b930*/  ISETP.NE.AND P0, PT, R9, R2, PT ;  /* 0x000000020900720c */ /* 0x000fda0003f05270 */
[----:B------:R-:W-:Y:S05]  /*b940*/  @!P0 BRA `(.L_x_7529) ;  /* 0x0000000c009c8947 */ /* 0x000fea0003800000 */
.L_x_7553:
        /* <DEDUP_REMOVED lines=28> */
[----:B------:R-:W-:-:S04]  /*bb10*/  LEA R6, P0, R2, UR4, 0x2 ;  /* 0x0000000402067c11 */ /* 0x000fc8000f8010ff */
[----:B------:R-:W-:-:S04]  /*bb20*/  IADD3 R7, R7, R3, RZ ;  /* 0x0000000307077210 */ /* 0x000fc80007ffe0ff */
[----:B------:R-:W-:-:S06]  /*bb30*/  LEA.HI.X R7, R2, UR5, R7, 0x2, P0 ;  /* 0x0000000502077c11 */ /* 0x000fcc00080f1407 */
[----:B------:R1:W5:Y:S02]  /*bb40*/  LDG.E R7, desc[UR40][R6.64] ;  /* 0x0000002806077981 */ /* 0x000364000c1e1900 */
.L_x_7541:
[----:B------:R-:W2:Y:S01]  /*bb50*/  S2R R3, SR_CgaCtaId ;  /* 0x0000000000037919 */ /* 0x000ea20000008800 */
[----:B------:R-:W-:-:S04]  /*bb60*/  MOV R2, 0x400 ;  /* 0x0000040000027802 */ /* 0x000fc80000000f00 */
[----:B--2---:R-:W-:Y:S02]  /*bb70*/  LEA R2, R3, R2, 0x18 ;  /* 0x0000000203027211 */ /* 0x004fe400078ec0ff */
[----:B------:R-:W-:-:S03]  /*bb80*/  SHF.L.U32 R3, R10, 0x1f, RZ ;  /* 0x0000001f0a037819 */ /* 0x000fc600000006ff */
[----:B------:R-:W-:-:S04]  /*bb90*/  IMAD R2, R9, 0x8, R2 ;  /* 0x0000000809027824 */ /* 0x000fc800078e0202 */
[----:B------:R-:W2:Y:S02]  /*bba0*/  SYNCS.PHASECHK.TRANS64.TRYWAIT P0, [R2+URZ+0x22840], R3 ;  /* 0x02284003020075a7 */ /* 0x000ea4000800017f */
[----:B--2---:R-:W-:Y:S05]  /*bbb0*/  @!P0 BRA `(.L_x_7542) ;  /* 0x0000002000108947 */ /* 0x004fea0003800000 */
.L_x_7595:
        /* <DEDUP_REMOVED lines=11> */
.L_x_7543:
        /* <DEDUP_REMOVED lines=21> */
.L_x_7596:
        /* <DEDUP_REMOVED lines=8> */
.L_x_7545:
        /* <DEDUP_REMOVED lines=33> */
.L_x_7540:
[----:B------:R-:W-:Y:S05]  /*c050*/  BSYNC B1 ;  /* 0x0000000000017941 */ /* 0x000fea0003800000 */
.L_x_7539:
        /* <DEDUP_REMOVED lines=26> */
[----:B------:R-:W-:-:S04]  /*c200*/  IMAD.WIDE.U32 R2, R0, UR6, R2 ;  /* 0x0000000600027c25 */ /* 0x000fc8000f8e0002 */
[----:B------:R-:W-:Y:S01]  /*c210*/  IMAD.IADD R7, R7, 0x1, R3 ;  /* 0x0000000107077824 */ /* 0x000fe200078e0203 */
[----:B------:R-:W-:-:S04]  /*c220*/  LEA R6, P0, R2, UR4, 0x2 ;  /* 0x0000000402067c11 */ /* 0x000fc8000f8010ff */
[----:B------:R-:W-:-:S06]  /*c230*/  LEA.HI.X R7, R2, UR5, R7, 0x2, P0 ;  /* 0x0000000502077c11 */ /* 0x000fcc00080f1407 */
[----:B------:R2:W5:Y:S03]  /*c240*/  LDG.E R7, desc[UR40][R6.64] ;  /* 0x0000002806077981 */ /* 0x000566000c1e1900 */
.L_x_7548:
[----:B------:R-:W3:Y:S01]  /*c250*/  S2R R3, SR_CgaCtaId ;  /* 0x0000000000037919 */ /* 0x000ee20000008800 */
[----:B------:R-:W-:-:S04]  /*c260*/  MOV R2, 0x400 ;  /* 0x0000040000027802 */ /* 0x000fc80000000f00 */
[----:B---3--:R-:W-:Y:S02]  /*c270*/  LEA R2, R3, R2, 0x18 ;  /* 0x0000000203027211 */ /* 0x008fe400078ec0ff */
[----:B------:R-:W-:-:S03]  /*c280*/  SHF.L.U32 R3, R11, 0x1f, RZ ;  /* 0x0000001f0b037819 */ /* 0x000fc600000006ff */
[----:B------:R-:W-:-:S04]  /*c290*/  IMAD R2, R12, 0x8, R2 ;  /* 0x000000080c027824 */ /* 0x000fc800078e0202 */
[----:B------:R-:W3:Y:S02]  /*c2a0*/  SYNCS.PHASECHK.TRANS64.TRYWAIT P0, [R2+URZ+0x22840], R3 ;  /* 0x02284003020075a7 */ /* 0x000ee4000800017f */
[----:B---3--:R-:W-:Y:S05]  /*c2b0*/  @!P0 BRA `(.L_x_7549) ;  /* 0x0000001800788947 */ /* 0x008fea0003800000 */
.L_x_7597:
        /* <DEDUP_REMOVED lines=11> */
.L_x_7550:
        /* <DEDUP_REMOVED lines=22> */
.L_x_7598:
        /* <DEDUP_REMOVED lines=8> */
.L_x_7552:
        /* <DEDUP_REMOVED lines=34> */
.L_x_7547:
[----:B------:R-:W-:Y:S05]  /*c770*/  BSYNC B1 ;  /* 0x0000000000017941 */ /* 0x000fea0003800000 */
.L_x_7546:
[C---:B------:R-:W-:Y:S01]  /*c780*/  ISETP.GT.AND P0, PT, R8.reuse, 0x1, PT ;  /* 0x000000010800780c */ /* 0x040fe20003f04270 */
[----:B------:R-:W-:-:S04]  /*c790*/  VIADD R2, R8, 0xfffffffe ;  /* 0xfffffffe08027836 */ /* 0x000fc80000000000 */
[----:B------:R-:W-:-:S08]  /*c7a0*/  IMAD.MOV.U32 R8, RZ, RZ, R2 ;  /* 0x000000ffff087224 */ /* 0x000fd000078e0002 */
[----:B------:R-:W-:Y:S05]  /*c7b0*/  @P0 BRA `(.L_x_7553) ;  /* 0xfffffff000640947 */ /* 0x000fea000383ffff */
.L_x_7529:
[----:B------:R-:W-:Y:S05]  /*c7c0*/  BSYNC B0 ;  /* 0x0000000000007941 */ /* 0x000fea0003800000 */
.L_x_7528:
        /* <DEDUP_REMOVED lines=23> */
.L_x_7555:
[----:B------:R-:W-:Y:S05]  /*c940*/  BSYNC B0 ;  /* 0x0000000000007941 */ /* 0x000fea0003800000 */
.L_x_7554:
[----:B--2---:R-:W2:Y:S02]  /*c950*/  LDL.LU R2, [R1+0x4] ;  /* 0x0000040001027983 */ /* 0x004ea40000300800 */
[----:B--2---:R-:W-:-:S05]  /*c960*/  LOP3.LUT R2, R2, R0, RZ, 0x3c, !PT ;  /* 0x0000000002027212 */ /* 0x004fca00078e3cff */
[----:B------:R2:W-:Y:S02]  /*c970*/  STL [R1+0x4], R2 ;  /* 0x0000040201007387 */ /* 0x0005e40000100800 */
.L_x_7511:
[----:B------:R-:W-:Y:S05]  /*c980*/  BSYNC B6 ;  /* 0x0000000000067941 */ /* 0x000fea0003800000 */
.L_x_7509:
[----:B------:R-:W-:-:S03]  /*c990*/  UMOV UR4, 0xffffffff ;  /* 0xffffffff00047882 */ /* 0x000fc60000000000 */
[----:B------:R-:W-:Y:S05]  /*c9a0*/  BRA.DIV UR4, `(.L_x_7556) ;  /* 0x0000001204e47947 */ /* 0x000fea000b800000 */
[----:B------:R3:W4:Y:S04]  /*c9b0*/  SHFL.IDX PT, R4, R16, RZ, 0x1f ;  /* 0x00001fff10047589 */ /* 0x00072800000e0000 */
[----:B------:R3:W0:Y:S02]  /*c9c0*/  SHFL.IDX PT, R5, R16, 0x1, 0x1f ;  /* 0x00201f0010057f89 */ /* 0x00062400000e0000 */
.L_x_7602:
[----:B0-----:R-:W0:Y:S01]  /*c9d0*/  S2R R0, SR_TID.X ;  /* 0x0000000000007919 */ /* 0x001e220000002100 */
        /* <DEDUP_REMOVED lines=12> */
.L_x_7558:
[----:B------:R-:W-:Y:S05]  /*caa0*/  BSYNC B0 ;  /* 0x0000000000007941 */ /* 0x000fea0003800000 */
.L_x_7557:
        /* <DEDUP_REMOVED lines=23> */
.L_x_7610:
[----:B------:R-:W-:Y:S02]  /*cc20*/  ULDC UR4, c[0x0][0xc10] ;  /* 0x0003040000047ab9 */ /* 0x000fe40000000800 */
[----:B---3--:R-:W-:-:S04]  /*cc30*/  IMAD.U32 R16, RZ, RZ, UR4 ;  /* 0x00000004ff107e24 */ /* 0x008fc8000f8e00ff */
[----:B--2---:R-:W-:-:S04]  /*cc40*/  IMAD R6, R14, R16, RZ ;  /* 0x000000100e067224 */ /* 0x004fc800078e02ff */
[----:B------:R-:W-:-:S05]  /*cc50*/  IMAD.IADD R5, R5, 0x1, R6 ;  /* 0x0000000105057824 */ /* 0x000fca00078e0206 */
[----:B----4-:R-:W-:-:S13]  /*cc60*/  ISETP.GT.AND P0, PT, R5, R4, PT ;  /* 0x000000040500720c */ /* 0x010fda0003f04270 */
[----:B------:R-:W-:Y:S05]  /*cc70*/  @P0 BRA `(.L_x_7560) ;  /* 0x0000000000b40947 */ /* 0x000fea0003800000 */
[----:B------:R-:W2:Y:S02]  /*cc80*/  LDC R0, c[0x0][0xc14] ;  /* 0x00030500ff007b82 */ /* 0x000ea40000000800 */
.L_x_7565:
        /* <DEDUP_REMOVED lines=14> */
.L_x_7563:
[----:B------:R-:W-:Y:S05]  /*cd70*/  BSYNC B0 ;  /* 0x0000000000007941 */ /* 0x000fea0003800000 */
.L_x_7562:
[----:B------:R-:W-:-:S03]  /*cd80*/  UMOV UR4, 0xffffffff ;  /* 0xffffffff00047882 */ /* 0x000fc60000000000 */
[----:B------:R-:W-:Y:S05]  /*cd90*/  BRA.DIV UR4, `(.L_x_7564) ;  /* 0x0000001604047947 */ /* 0x000fea000b800000 */
[----:B-----5:R-:W2:Y:S01]  /*cda0*/  SHFL.UP PT, R14, R3, 0x1, RZ ;  /* 0x04200000030e7989 */ /* 0x020ea200000e00ff */
[C---:B------:R-:W-:Y:S02]  /*cdb0*/  ISETP.NE.AND P0, PT, R8.reuse, RZ, PT ;  /* 0x000000ff0800720c */ /* 0x040fe40003f05270 */
[----:B------:R-:W-:Y:S02]  /*cdc0*/  ISETP.GE.U32.AND P1, PT, R8, 0x2, PT ;  /* 0x000000020800780c */ /* 0x000fe40003f26070 */
        /* <DEDUP_REMOVED lines=18> */
.L_x_7618:
[----:B------:R-:W-:Y:S02]  /*cef0*/  ULDC UR4, c[0x0][0xc10] ;  /* 0x0003040000047ab9 */ /* 0x000fe40000000800 */
[----:B------:R-:W-:-:S04]  /*cf00*/  IMAD.U32 R16, RZ, RZ, UR4 ;  /* 0x00000004ff107e24 */ /* 0x000fc8000f8e00ff */
[----:B--2---:R-:W-:-:S04]  /*cf10*/  IMAD R6, R14, R16, RZ ;  /* 0x000000100e067224 */ /* 0x004fc800078e02ff */
[----:B------:R-:W-:-:S05]  /*cf20*/  IMAD.IADD R5, R6, 0x1, R5 ;  /* 0x0000000106057824 */ /* 0x000fca00078e0205 */
[----:B------:R-:W-:-:S13]  /*cf30*/  ISETP.GT.AND P0, PT, R5, R4, PT ;  /* 0x000000040500720c */ /* 0x000fda0003f04270 */
[----:B------:R-:W-:Y:S05]  /*cf40*/  @!P0 BRA `(.L_x_7565) ;  /* 0xfffffffc00508947 */ /* 0x000fea000383ffff */
.L_x_7560:
        /* <DEDUP_REMOVED lines=8> */
.L_x_7622:
[----:B------:R-:W-:Y:S01]  /*cfd0*/  ISETP.NE.AND P0, PT, R7, RZ, PT ;  /* 0x000000ff0700720c */ /* 0x000fe20003f05270 */
[----:B------:R-:W-:-:S12]  /*cfe0*/  IMAD.MOV.U32 R14, RZ, RZ, RZ ;  /* 0x000000ffff0e7224 */ /* 0x000fd800078e00ff */
[----:B------:R-:W-:Y:S05]  /*cff0*/  @!P0 BRA `(.L_x_7567) ;  /* 0x0000000000108947 */ /* 0x000fea0003800000 */
[----:B------:R-:W-:Y:S01]  /*d000*/  UMOV UR4, 0xffffffff ;  /* 0xffffffff00047882 */ /* 0x000fe20000000000 */
[----:B-1----:R-:W-:Y:S02]  /*d010*/  VIADD R12, R5, 0xffffffff ;  /* 0xffffffff050c7836 */ /* 0x002fe40000000000 */
[----:B------:R-:W-:Y:S05]  /*d020*/  BRA.DIV UR4, `(.L_x_7568) ;  /* 0x0000001604787947 */ /* 0x000fea000b800000 */
[----:B------:R4:W1:Y:S02]  /*d030*/  SHFL.IDX PT, R14, R2, R12, 0x1f ;  /* 0x00001f0c020e7589 */ /* 0x00086400000e0000 */
.L_x_7567:
        /* <DEDUP_REMOVED lines=31> */
.L_x_7561:
[----:B------:R-:W-:Y:S01]  /*d230*/  UMOV UR4, URZ ;  /* 0x0000003f00047c82 */ /* 0x000fe20008000000 */
[----:B------:R-:W-:Y:S01]  /*d240*/  UMOV UR5, URZ ;  /* 0x0000003f00057c82 */ /* 0x000fe20008000000 */
[----:B------:R-:W-:Y:S01]  /*d250*/  ULDC UR6, c[0x0][0xc14] ;  /* 0x0003050000067ab9 */ /* 0x000fe20000000800 */
[----:B------:R-:W-:Y:S02]  /*d260*/  IMAD.MOV.U32 R16, RZ, RZ, R4 ;  /* 0x000000ffff107224 */ /* 0x000fe400078e0004 */
[----:B------:R-:W-:Y:S02]  /*d270*/  IMAD.U32 R17, RZ, RZ, UR4 ;  /* 0x00000004ff117e24 */ /* 0x000fe4000f8e00ff */
[----:B------:R-:W-:Y:S02]  /*d280*/  IMAD.U32 R18, RZ, RZ, UR5 ;  /* 0x00000005ff127e24 */ /* 0x000fe4000f8e00ff */
[----:B------:R-:W-:-:S07]  /*d290*/  IMAD.U32 R19, RZ, RZ, UR6 ;  /* 0x00000006ff137e24 */ /* 0x000fce000f8e00ff */
.L_x_7569:
        /* <DEDUP_REMOVED lines=12> */
.L_x_7507:
        /* <DEDUP_REMOVED lines=12> */
.L_x_7625:
[----:B------:R-:W-:Y:S05]  /*d420*/  BSYNC B0 ;  /* 0x0000000000007941 */ /* 0x000fea0003800000 */
.L_x_7571:
[----:B------:R-:W-:-:S03]  /*d430*/  UMOV UR4, 0xffffffff ;  /* 0xffffffff00047882 */ /* 0x000fc60000000000 */
[----:B------:R-:W-:Y:S05]  /*d440*/  BRA.DIV UR4, `(.L_x_7573) ;  /* 0x0000001204a87947 */ /* 0x000fea000b800000 */
[----:B------:R-:W2:Y:S02]  /*d450*/  S2R R2, SR_TID.X ;  /* 0x0000000000027919 */ /* 0x000ea40000002100 */
[----:B--2---:R-:W-:-:S04]  /*d460*/  SHF.R.U32.HI R2, RZ, 0x5, R2 ;  /* 0x00000005ff027819 */ /* 0x004fc80000011602 */
[----:B------:R-:W-:-:S05]  /*d470*/  LOP3.LUT R2, R2, 0x3, RZ, 0xc0, !PT ;  /* 0x0000000302027812 */ /* 0x000fca00078ec0ff */
[----:B------:R2:W3:Y:S02]  /*d480*/  SHFL.IDX PT, R14, R2, RZ, 0x1f ;  /* 0x00001fff020e7589 */ /* 0x0004e400000e0000 */
.L_x_7628:
[----:B---3--:R-:W-:Y:S01]  /*d490*/  ISETP.NE.AND P0, PT, R14, RZ, PT ;  /* 0x000000ff0e00720c */ /* 0x008fe20003f05270 */
[----:B------:R-:W-:-:S12]  /*d4a0*/  BSSY B0, `(.L_x_7574) ;  /* 0x0000027000007945 */ /* 0x000fd80003800000 */
[----:B------:R-:W-:Y:S05]  /*d4b0*/  @P0 BRA `(.L_x_7575) ;  /* 0x0000000000940947 */ /* 0x000fea0003800000 */
[----:B------:R-:W-:-:S03]  /*d4c0*/  UMOV UR4, 0xffffffff ;  /* 0xffffffff00047882 */ /* 0x000fc60000000000 */
[----:B------:R-:W-:Y:S05]  /*d4d0*/  BRA.DIV UR4, `(.L_x_7576) ;  /* 0x0000001204b87947 */ /* 0x000fea000b800000 */
[----:B------:R-:W-:-:S13]  /*d4e0*/  ELECT P6, URZ, PT ;  /* 0x00000000003f782f */ /* 0x000fda00038c0000 */
.L_x_7631:
[----:B------:R-:W-:Y:S05]  /*d4f0*/  @!P6 BRA `(.L_x_7575) ;  /* 0x000000000084e947 */ /* 0x000fea0003800000 */
[----:B------:R-:W-:-:S06]  /*d500*/  ULOP3.LUT UR4, UR36, 0x2, URZ, 0xfc, !UPT ;  /* 0x0000000224047892 */ /* 0x000fcc000f8efc3f */
[----:B--2---:R-:W-:-:S04]  /*d510*/  MOV R2, UR4 ;  /* 0x0000000400027c02 */ /* 0x004fc80008000f00 */
[----:B------:R-:W-:-:S13]  /*d520*/  ISETP.NE.AND P2, PT, R2, 0x3, PT ;  /* 0x000000030200780c */ /* 0x000fda0003f45270 */
[----:B------:R-:W-:Y:S05]  /*d530*/  @!P2 BRA `(.L_x_7577) ;  /* 0x000000000004a947 */ /* 0x000fea0003800000 */
[----:B------:R-:W-:Y:S01]  /*d540*/  BPT.TRAP 0x1 ;  /* 0x000000040000795c */ /* 0x000fe20000300000 */
.L_x_7577:
        /* <DEDUP_REMOVED lines=14> */
.L_x_7632:
[----:B------:R-:W2:Y:S02]  /*d630*/  SYNCS.PHASECHK.TRANS64.TRYWAIT P0, [R7+URZ], R2 ;  /* 0x00000002070075a7 */ /* 0x000ea4000800017f */
[----:B--2---:R-:W-:Y:S05]  /*d640*/  @!P0 BRA `(.L_x_7579) ;  /* 0x0000001000908947 */ /* 0x004fea0003800000 */
.L_x_7633:
[----:B------:R-:W-:Y:S05]  /*d650*/  @!P2 BRA `(.L_x_7580) ;  /* 0x000000000004a947 */ /* 0x000fea0003800000 */
[----:B------:R-:W-:Y:S01]  /*d660*/  BPT.TRAP 0x1 ;  /* 0x000000040000795c */ /* 0x000fe20000300000 */
.L_x_7580:
[----:B------:R-:W3:Y:S01]  /*d670*/  LDL.LU R4, [R1] ;  /* 0x0000000001047983 */ /* 0x000ee20000300800 */
[----:B------:R-:W-:-:S04]  /*d680*/  VIADD R0, R0, 0x22860 ;  /* 0x0002286000007836 */ /* 0x000fc80000000000 */
[----:B---3--:R-:W-:-:S04]  /*d690*/  IMAD R4, R4, 0x8, R0 ;  /* 0x0000000804047824 */ /* 0x008fc800078e0200 */
[----:B------:R-:W3:Y:S02]  /*d6a0*/  SYNCS.PHASECHK.TRANS64.TRYWAIT P0, [R4+URZ], R5 ;  /* 0x00000005040075a7 */ /* 0x000ee4000800017f */
[----:B---3--:R-:W-:Y:S05]  /*d6b0*/  @!P0 BRA `(.L_x_7581) ;  /* 0x0000001000888947 */ /* 0x008fea0003800000 */
.L_x_7634:
[----:B------:R-:W-:-:S07]  /*d6c0*/  IMAD R3, R3, 0x8, R0 ;  /* 0x0000000803037824 */ /* 0x000fce00078e0200 */
.L_x_7582:
[----:B----4-:R4:W0:Y:S02]  /*d6d0*/  SYNCS.PHASECHK.TRANS64.TRYWAIT P0, [R3+URZ], R2 ;  /* 0x00000002030075a7 */ /* 0x010824000800017f */
[----:B0-----:R-:W-:Y:S05]  /*d6e0*/  @!P0 NANOSLEEP.SYNCS 0x989680 ;  /* 0x009896800000895d */ /* 0x001fea0003900000 */
[----:B------:R-:W0:Y:S02]  /*d6f0*/  @!P0 SYNCS.PHASECHK.TRANS64 P0, [R3+URZ], R2 ;  /* 0x00000002030085a7 */ /* 0x000e24000800007f */
[----:B0-----:R-:W-:Y:S05]  /*d700*/  @!P0 BRA `(.L_x_7582) ;  /* 0xfffffffc00f08947 */ /* 0x001fea000383ffff */
.L_x_7575:
[----:B------:R-:W-:Y:S05]  /*d710*/  BSYNC B0 ;  /* 0x0000000000007941 */ /* 0x000fea0003800000 */
.L_x_7574:
[----:B------:R-:W-:Y:S05]  /*d720*/  EXIT ;  /* 0x000000000000794d */ /* 0x000fea0003800000 */
.L_x_7461:
[----:B0-----:R0:W1:Y:S02]  /*d730*/  SYNCS.PHASECHK.TRANS64.TRYWAIT P0, [R6+URZ+0x22800], R3 ;  /* 0x02280003060075a7 */ /* 0x001064000800017f */
[----:B-1----:R-:W-:Y:S05]  /*d740*/  @!P0 NANOSLEEP.SYNCS 0x989680 ;  /* 0x009896800000895d */ /* 0x002fea0003900000 */
[----:B------:R-:W1:Y:S02]  /*d750*/  @!P0 SYNCS.PHASECHK.TRANS64 P0, [R6+URZ+0x22800], R3 ;  /* 0x02280003060085a7 */ /* 0x000e64000800007f */
[----:B-1----:R-:W-:Y:S05]  /*d760*/  @!P0 BRA `(.L_x_7461) ;  /* 0xfffffffc00f08947 */ /* 0x002fea000383ffff */
[----:B------:R-:W-:Y:S05]  /*d770*/  BRA `(.L_x_7583) ;  /* 0xffffff4000207947 */ /* 0x000fea000383ffff */
.L_x_7465:
[----:B--2---:R2:W3:Y:S02]  /*d780*/  SYNCS.PHASECHK.TRANS64.TRYWAIT P1, [R5+URZ+0x22830], R10 ;  /* 0x0228300a050075a7 */ /* 0x0044e4000802017f */
[----:B---3--:R-:W-:Y:S05]  /*d790*/  @!P1 NANOSLEEP.SYNCS 0x989680 ;  /* 0x009896800000995d */ /* 0x008fea0003900000 */
[----:B------:R-:W3:Y:S02]  /*d7a0*/  @!P1 SYNCS.PHASECHK.TRANS64 P1, [R5+URZ+0x22830], R10 ;  /* 0x0228300a050095a7 */ /* 0x000ee4000802007f */
[----:B---3--:R-:W-:Y:S05]  /*d7b0*/  @!P1 BRA `(.L_x_7465) ;  /* 0xfffffffc00f09947 */ /* 0x008fea000383ffff */
[----:B------:R-:W-:Y:S05]  /*d7c0*/  BRA `(.L_x_7464) ;  /* 0xffffff40004c7947 */ /* 0x000fea000383ffff */
.L_x_7469:
[----:B-1----:R1:W3:Y:S02]  /*d7d0*/  SYNCS.PHASECHK.TRANS64.TRYWAIT P2, [R5+URZ+0x22850], R10 ;  /* 0x0228500a050075a7 */ /* 0x0022e4000804017f */
[----:B---3--:R-:W-:Y:S05]  /*d7e0*/  @!P2 NANOSLEEP.SYNCS 0x989680 ;  /* 0x009896800000a95d */ /* 0x008fea0003900000 */
[----:B------:R-:W3:Y:S02]  /*d7f0*/  @!P2 SYNCS.PHASECHK.TRANS64 P2, [R5+URZ+0x22850], R10 ;  /* 0x0228500a0500a5a7 */ /* 0x000ee4000804007f */
[----:B---3--:R-:W-:Y:S05]  /*d800*/  @!P2 BRA `(.L_x_7469) ;  /* 0xfffffffc00f0a947 */ /* 0x008fea000383ffff */
[----:B------:R-:W-:Y:S05]  /*d810*/  BRA `(.L_x_7468) ;  /* 0xffffff5c00407947 */ /* 0x000fea000383ffff */
.L_x_7474:
[----:B0-----:R-:W-:Y:S02]  /*d820*/  IMAD.U32 R0, RZ, RZ, UR23 ;  /* 0x00000017ff007e24 */ /* 0x001fe4000f8e00ff */
[----:B---3--:R-:W-:-:S04]  /*d830*/  IMAD.U32 R5, RZ, RZ, UR25 ;  /* 0x00000019ff057e24 */ /* 0x008fc8000f8e00ff */
[----:B------:R0:W1:Y:S03]  /*d840*/  SYNCS.PHASECHK.TRANS64.TRYWAIT P3, [R0+URZ+0x22830], R5 ;  /* 0x02283005000075a7 */ /* 0x000066000806017f */
[----:B-1----:R-:W-:Y:S05]  /*d850*/  @!P3 NANOSLEEP.SYNCS 0x989680 ;  /* 0x009896800000b95d */ /* 0x002fea0003900000 */
[----:B------:R-:W1:Y:S02]  /*d860*/  @!P3 SYNCS.PHASECHK.TRANS64 P3, [R0+URZ+0x22830], R5 ;  /* 0x022830050000b5a7 */ /* 0x000e64000806007f */
[----:B-1----:R-:W-:Y:S05]  /*d870*/  @!P3 BRA `(.L_x_7474) ;  /* 0xfffffffc00e8b947 */ /* 0x002fea000383ffff */
[----:B------:R-:W-:Y:S05]  /*d880*/  BRA `(.L_x_7473) ;  /* 0xffffff60005c7947 */ /* 0x000fea000383ffff */
.L_x_7478:
[----:B0-----:R-:W-:-:S04]  /*d890*/  IMAD.U32 R6, RZ, RZ, UR25 ;  /* 0x00000019ff067e24 */ /* 0x001fc8000f8e00ff */
[----:B------:R0:W1:Y:S03]  /*d8a0*/  SYNCS.PHASECHK.TRANS64.TRYWAIT P3, [R199+URZ+0x22850], R6 ;  /* 0x02285006c70075a7 */ /* 0x000066000806017f */
[----:B-1----:R-:W-:Y:S05]  /*d8b0*/  @!P3 NANOSLEEP.SYNCS 0x989680 ;  /* 0x009896800000b95d */ /* 0x002fea0003900000 */
[----:B------:R-:W1:Y:S02]  /*d8c0*/  @!P3 SYNCS.PHASECHK.TRANS64 P3, [R199+URZ+0x22850], R6 ;  /* 0x02285006c700b5a7 */ /* 0x000e64000806007f */
[----:B-1----:R-:W-:Y:S05]  /*d8d0*/  @!P3 BRA `(.L_x_7478) ;  /* 0xfffffffc00ecb947 */ /* 0x002fea000383ffff */
[----:B------:R-:W-:Y:S05]  /*d8e0*/  BRA `(.L_x_7477) ;  /* 0xffffff7c00f87947 */ /* 0x000fea000383ffff */
.L_x_7516:
        /* <DEDUP_REMOVED lines=11> */
.L_x_7585:
[----:B------:R-:W-:Y:S05]  /*d9a0*/  BSYNC B0 ;  /* 0x0000000000007941 */ /* 0x000fea0003800000 */
.L_x_7584:
[----:B------:R-:W-:Y:S05]  /*d9b0*/  BRA `(.L_x_7586) ;  /* 0xffffffcc00347947 */ /* 0x000fea000383ffff */
.L_x_7517:
[----:B------:R-:W-:Y:S01]  /*d9c0*/  BSSY B0, `(.L_x_7587) ;  /* 0x0000006000007945 */ /* 0x000fe20003800000 */
[----:B------:R-:W-:-:S07]  /*d9d0*/  IMAD.MOV.U32 R15, RZ, RZ, -0x1 ;  /* 0xffffffffff0f7424 */ /* 0x000fce00078e00ff */
[----:B------:R-:W-:Y:S05]  /*d9e0*/  WARPSYNC.COLLECTIVE R15, `(.L_x_7588) ;  /* 0x000000000f0c7348 */ /* 0x000fea0003c00000 */
[----:B------:R-:W-:Y:S02]  /*d9f0*/  ELECT P6, UR62, PT ;  /* 0x00000000003e782f */ /* 0x000fe400038c0000 */
[----:B------:R-:W-:Y:S01]  /*da00*/  MOV R14, UR62 ;  /* 0x0000003e000e7c02 */ /* 0x000fe20008000f00 */
[----:B------:R-:W-:Y:S10]  /*da10*/  ENDCOLLECTIVE ;  /* 0x000000000000791b */ /* 0x000ff40003800000 */
.L_x_7588:
[----:B------:R-:W-:Y:S05]  /*da20*/  BSYNC B0 ;  /* 0x0000000000007941 */ /* 0x000fea0003800000 */
.L_x_7587:
[----:B------:R-:W-:Y:S05]  /*da30*/  BRA `(.L_x_7589) ;  /* 0xffffffcc002c7947 */ /* 0x000fea000383ffff */
.L_x_7520:
[----:B0-----:R0:W1:Y:S02]  /*da40*/  SYNCS.PHASECHK.TRANS64.TRYWAIT P0, [R8+URZ+0x22840], R10 ;  /* 0x0228400a080075a7 */ /* 0x001064000800017f */
[----:B-1----:R-:W-:Y:S05]  /*da50*/  @!P0 NANOSLEEP.SYNCS 0x989680 ;  /* 0x009896800000895d */ /* 0x002fea0003900000 */
[----:B------:R-:W1:Y:S02]  /*da60*/  @!P0 SYNCS.PHASECHK.TRANS64 P0, [R8+URZ+0x22840], R10 ;  /* 0x0228400a080085a7 */ /* 0x000e64000800007f */
[----:B-1----:R-:W-:Y:S05]  /*da70*/  @!P0 BRA `(.L_x_7520) ;  /* 0xfffffffc00f08947 */ /* 0x002fea000383ffff */
[----:B------:R-:W-:Y:S05]  /*da80*/  BRA `(.L_x_7590) ;  /* 0xffffffcc009c7947 */ /* 0x000fea000383ffff */
.L_x_7523:
        /* <DEDUP_REMOVED lines=8> */
.L_x_7526:
[----:B0-----:R0:W1:Y:S02]  /*db10*/  SYNCS.PHASECHK.TRANS64.TRYWAIT P0, [R8+URZ+0x22860], R6 ;  /* 0x02286006080075a7 */ /* 0x001064000800017f */
[----:B-1----:R-:W-:Y:S05]  /*db20*/  @!P0 NANOSLEEP.SYNCS 0x989680 ;  /* 0x009896800000895d */ /* 0x002fea0003900000 */
[----:B------:R-:W1:Y:S02]  /*db30*/  @!P0 SYNCS.PHASECHK.TRANS64 P0, [R8+URZ+0x22860], R6 ;  /* 0x02286006080085a7 */ /* 0x000e64000800007f */
[----:B-1----:R-:W-:Y:S05]  /*db40*/  @!P0 BRA `(.L_x_7526) ;  /* 0xfffffffc00f08947 */ /* 0x002fea000383ffff */
[----:B------:R-:W-:Y:S05]  /*db50*/  BRA `(.L_x_7592) ;  /* 0xffffffd000987947 */ /* 0x000fea000383ffff */
.L_x_7535:
[----:B-1----:R1:W2:Y:S02]  /*db60*/  SYNCS.PHASECHK.TRANS64.TRYWAIT P0, [R3+URZ+0x22840], R6 ;  /* 0x02284006030075a7 */ /* 0x0022a4000800017f */
[----:B--2---:R-:W-:Y:S05]  /*db70*/  @!P0 NANOSLEEP.SYNCS 0x989680 ;  /* 0x009896800000895d */ /* 0x004fea0003900000 */
[----:B------:R-:W2:Y:S02]  /*db80*/  @!P0 SYNCS.PHASECHK.TRANS64 P0, [R3+URZ+0x22840], R6 ;  /* 0x02284006030085a7 */ /* 0x000ea4000800007f */
[----:B--2---:R-:W-:Y:S05]  /*db90*/  @!P0 BRA `(.L_x_7535) ;  /* 0xfffffffc00f08947 */ /* 0x004fea000383ffff */
[----:B------:R-:W-:Y:S05]  /*dba0*/  BRA `(.L_x_7593) ;  /* 0xffffffd800207947 */ /* 0x000fea000383ffff */
.L_x_7537:
[----:B--2---:R2:W3:Y:S02]  /*dbb0*/  SYNCS.PHASECHK.TRANS64.TRYWAIT P0, [R3+URZ+0x22860], R6 ;  /* 0x02286006030075a7 */ /* 0x0044e4000800017f */
[----:B---3--:R-:W-:Y:S05]  /*dbc0*/  @!P0 NANOSLEEP.SYNCS 0x989680 ;  /* 0x009896800000895d */ /* 0x008fea0003900000 */
[----:B------:R-:W3:Y:S02]  /*dbd0*/  @!P0 SYNCS.PHASECHK.TRANS64 P0, [R3+URZ+0x22860], R6 ;  /* 0x02286006030085a7 */ /* 0x000ee4000800007f */
[----:B---3--:R-:W-:Y:S05]  /*dbe0*/  @!P0 BRA `(.L_x_7537) ;  /* 0xfffffffc00f08947 */ /* 0x008fea000383ffff */
[----:B------:R-:W-:Y:S05]  /*dbf0*/  BRA `(.L_x_7594) ;  /* 0xffffffd800907947 */ /* 0x000fea000383ffff */
.L_x_7542:
[----:B--2---:R2:W3:Y:S02]  /*dc00*/  SYNCS.PHASECHK.TRANS64.TRYWAIT P0, [R2+URZ+0x22840], R3 ;  /* 0x02284003020075a7 */ /* 0x0044e4000800017f */
[----:B---3--:R-:W-:Y:S05]  /*dc10*/  @!P0 NANOSLEEP.SYNCS 0x989680 ;  /* 0x009896800000895d */ /* 0x008fea0003900000 */
[----:B------:R-:W3:Y:S02]  /*dc20*/  @!P0 SYNCS.PHASECHK.TRANS64 P0, [R2+URZ+0x22840], R3 ;  /* 0x02284003020085a7 */ /* 0x000ee4000800007f */
[----:B---3--:R-:W-:Y:S05]  /*dc30*/  @!P0 BRA `(.L_x_7542) ;  /* 0xfffffffc00f08947 */ /* 0x008fea000383ffff */
[----:B------:R-:W-:Y:S05]  /*dc40*/  BRA `(.L_x_7595) ;  /* 0xffffffdc00dc7947 */ /* 0x000fea000383ffff */
.L_x_7544:
[----:B-1----:R1:W3:Y:S02]  /*dc50*/  SYNCS.PHASECHK.TRANS64.TRYWAIT P1, [R2+URZ+0x22860], R3 ;  /* 0x02286003020075a7 */ /* 0x0022e4000802017f */
[----:B---3--:R-:W-:Y:S05]  /*dc60*/  @!P1 NANOSLEEP.SYNCS 0x989680 ;  /* 0x009896800000995d */ /* 0x008fea0003900000 */
[----:B------:R-:W3:Y:S02]  /*dc70*/  @!P1 SYNCS.PHASECHK.TRANS64 P1, [R2+URZ+0x22860], R3 ;  /* 0x02286003020095a7 */ /* 0x000ee4000802007f */
[----:B---3--:R-:W-:Y:S05]  /*dc80*/  @!P1 BRA `(.L_x_7544) ;  /* 0xfffffffc00f09947 */ /* 0x008fea000383ffff */
[----:B------:R-:W-:Y:S05]  /*dc90*/  BRA `(.L_x_7596) ;  /* 0xffffffe000487947 */ /* 0x000fea000383ffff */
.L_x_7549:
[----:B---3--:R3:W4:Y:S02]  /*dca0*/  SYNCS.PHASECHK.TRANS64.TRYWAIT P0, [R2+URZ+0x22840], R3 ;  /* 0x02284003020075a7 */ /* 0x008724000800017f */
[----:B----4-:R-:W-:Y:S05]  /*dcb0*/  @!P0 NANOSLEEP.SYNCS 0x989680 ;  /* 0x009896800000895d */ /* 0x010fea0003900000 */
[----:B------:R-:W4:Y:S02]  /*dcc0*/  @!P0 SYNCS.PHASECHK.TRANS64 P0, [R2+URZ+0x22840], R3 ;  /* 0x02284003020085a7 */ /* 0x000f24000800007f */
[----:B----4-:R-:W-:Y:S05]  /*dcd0*/  @!P0 BRA `(.L_x_7549) ;  /* 0xfffffffc00f08947 */ /* 0x010fea000383ffff */
[----:B------:R-:W-:Y:S05]  /*dce0*/  BRA `(.L_x_7597) ;  /* 0xffffffe400747947 */ /* 0x000fea000383ffff */
.L_x_7551:
[----:B-1----:R1:W2:Y:S02]  /*dcf0*/  SYNCS.PHASECHK.TRANS64.TRYWAIT P1, [R2+URZ+0x22860], R3 ;  /* 0x02286003020075a7 */ /* 0x0022a4000802017f */
[----:B--2---:R-:W-:Y:S05]  /*dd00*/  @!P1 NANOSLEEP.SYNCS 0x989680 ;  /* 0x009896800000995d */ /* 0x004fea0003900000 */
[----:B------:R-:W2:Y:S02]  /*dd10*/  @!P1 SYNCS.PHASECHK.TRANS64 P1, [R2+URZ+0x22860], R3 ;  /* 0x02286003020095a7 */ /* 0x000ea4000802007f */
[----:B--2---:R-:W-:Y:S05]  /*dd20*/  @!P1 BRA `(.L_x_7551) ;  /* 0xfffffffc00f09947 */ /* 0x004fea000383ffff */
[----:B------:R-:W-:Y:S05]  /*dd30*/  BRA `(.L_x_7598) ;  /* 0xffffffe400e47947 */ /* 0x000fea000383ffff */
.L_x_7556:
        /* <DEDUP_REMOVED lines=8> */
.L_x_7600:
[----:B------:R-:W-:Y:S05]  /*ddc0*/  BSYNC B0 ;  /* 0x0000000000007941 */ /* 0x000fea0003800000 */
.L_x_7599:
        /* <DEDUP_REMOVED lines=8> */
.L_x_7601:
[----:B------:R-:W-:Y:S01]  /*de50*/  IMAD.MOV.U32 R5, RZ, RZ, R14 ;  /* 0x000000ffff057224 */ /* 0x000fe200078e000e */
[----:B------:R-:W-:Y:S06]  /*de60*/  BRA `(.L_x_7602) ;  /* 0xffffffe800d87947 */ /* 0x000fec000383ffff */
.L_x_7559:
        /* <DEDUP_REMOVED lines=8> */
.L_x_7604:
[----:B------:R-:W-:Y:S05]  /*def0*/  BSYNC B0 ;  /* 0x0000000000007941 */ /* 0x000fea0003800000 */
.L_x_7603:
        /* <DEDUP_REMOVED lines=10> */
.L_x_7605:
        /* <DEDUP_REMOVED lines=8> */
.L_x_7606:
        /* <DEDUP_REMOVED lines=8> */
.L_x_7607:
        /* <DEDUP_REMOVED lines=8> */
.L_x_7608:
        /* <DEDUP_REMOVED lines=8> */
.L_x_7609:
[----:B------:R-:W-:Y:S05]  /*e1a0*/  BRA `(.L_x_7610) ;  /* 0xffffffe8009c7947 */ /* 0x000fea000383ffff */
.L_x_7564:
[----:B------:R-:W-:Y:S01]  /*e1b0*/  BSSY B0, `(.L_x_7611) ;  /* 0x0000008000007945 */ /* 0x000fe20003800000 */
[----:B-----5:R-:W-:Y:S02]  /*e1c0*/  IMAD.MOV.U32 R13, RZ, RZ, R3 ;  /* 0x000000ffff0d7224 */ /* 0x020fe400078e0003 */
[----:B-1----:R-:W-:Y:S02]  /*e1d0*/  IMAD.MOV.U32 R12, RZ, RZ, 0x1 ;  /* 0x00000001ff0c7424 */ /* 0x002fe400078e00ff */
[----:B------:R-:W-:Y:S02]  /*e1e0*/  IMAD.MOV.U32 R11, RZ, RZ, RZ ;  /* 0x000000ffff0b7224 */ /* 0x000fe400078e00ff */
[----:B------:R-:W-:-:S07]  /*e1f0*/  IMAD.MOV.U32 R15, RZ, RZ, -0x1 ;  /* 0xffffffffff0f7424 */ /* 0x000fce00078e00ff */
[----:B0-----:R-:W-:Y:S05]  /*e200*/  WARPSYNC.COLLECTIVE R15, `(.L_x_7612) ;  /* 0x000000000f087348 */ /* 0x001fea0003c00000 */
[----:B------:R1:W2:Y:S02]  /*e210*/  SHFL.UP P6, R14, R13, R12, R11 ;  /* 0x0400000c0d0e7389 */ /* 0x0002a400000c000b */
[----:B012---:R-:W-:Y:S01]  /*e220*/  ENDCOLLECTIVE ;  /* 0x000000000000791b */ /* 0x007fe20003800000 */
.L_x_7612:
[----:B------:R-:W-:Y:S05]  /*e230*/  BSYNC B0 ;  /* 0x0000000000007941 */ /* 0x000fea0003800000 */
.L_x_7611:
        /* <DEDUP_REMOVED lines=10> */
.L_x_7613:
        /* <DEDUP_REMOVED lines=8> */
.L_x_7614:
        /* <DEDUP_REMOVED lines=8> */
.L_x_7615:
        /* <DEDUP_REMOVED lines=8> */
.L_x_7616:
        /* <DEDUP_REMOVED lines=8> */
.L_x_7617:
[----:B------:R-:W-:Y:S05]  /*e4e0*/  BRA `(.L_x_7618) ;  /* 0xffffffe800807947 */ /* 0x000fea000383ffff */
.L_x_7566:
[----:B------:R-:W-:Y:S01]  /*e4f0*/  BSSY B0, `(.L_x_7619) ;  /* 0x0000006000007945 */ /* 0x000fe20003800000 */
[----:B------:R-:W-:Y:S01]  /*e500*/  PLOP3.LUT P6, PT, P6, PT, PT, 0x8, 0x0 ;  /* 0x000000000000781c */ /* 0x000fe200037ce170 */
[----:B------:R-:W-:-:S12]  /*e510*/  IMAD.MOV.U32 R15, RZ, RZ, -0x1 ;  /* 0xffffffffff0f7424 */ /* 0x000fd800078e00ff */
[----:B01----:R-:W-:Y:S05]  /*e520*/  WARPSYNC.COLLECTIVE R15, `(.L_x_7620) ;  /* 0x000000000f087348 */ /* 0x003fea0003c00000 */
[----:B------:R-:W-:Y:S01]  /*e530*/  VOTE.ANY R14, PT, P6 ;  /* 0x00000000000e7806 */ /* 0x000fe200030e0100 */
[----:B01----:R-:W-:Y:S06]  /*e540*/  ENDCOLLECTIVE ;  /* 0x000000000000791b */ /* 0x003fec0003800000 */
.L_x_7620:
[----:B------:R-:W-:Y:S05]  /*e550*/  BSYNC B0 ;  /* 0x0000000000007941 */ /* 0x000fea0003800000 */
.L_x_7619:
        /* <DEDUP_REMOVED lines=9> */
.L_x_7621:
[----:B------:R-:W-:Y:S01]  /*e5f0*/  IMAD.MOV.U32 R17, RZ, RZ, R14 ;  /* 0x000000ffff117224 */ /* 0x000fe200078e000e */
[----:B------:R-:W-:Y:S06]  /*e600*/  BRA `(.L_x_7622) ;  /* 0xffffffe800707947 */ /* 0x000fec000383ffff */
.L_x_7568:
[----:B------:R-:W-:Y:S01]  /*e610*/  BSSY B0, `(.L_x_7623) ;  /* 0x0000007000007945 */ /* 0x000fe20003800000 */
[----:B------:R-:W-:Y:S02]  /*e620*/  IMAD.MOV.U32 R13, RZ, RZ, R2 ;  /* 0x000000ffff0d7224 */ /* 0x000fe400078e0002 */
[----:B------:R-:W-:Y:S02]  /*e630*/  IMAD.MOV.U32 R11, RZ, RZ, 0x1f ;  /* 0x0000001fff0b7424 */ /* 0x000fe400078e00ff */
[----:B------:R-:W-:-:S07]  /*e640*/  IMAD.MOV.U32 R15, RZ, RZ, -0x1 ;  /* 0xffffffffff0f7424 */ /* 0x000fce00078e00ff */
[----:B0-23--:R-:W-:Y:S05]  /*e650*/  WARPSYNC.COLLECTIVE R15, `(.L_x_7624) ;  /* 0x000000000f087348 */ /* 0x00dfea0003c00000 */
[----:B------:R1:W4:Y:S02]  /*e660*/  SHFL.IDX P6, R14, R13, R12, R11 ;  /* 0x0000000c0d0e7389 */ /* 0x00032400000c000b */
[----:B01234-:R-:W-:Y:S01]  /*e670*/  ENDCOLLECTIVE ;  /* 0x000000000000791b */ /* 0x01ffe20003800000 */
.L_x_7624:
[----:B------:R-:W-:Y:S05]  /*e680*/  BSYNC B0 ;  /* 0x0000000000007941 */ /* 0x000fea0003800000 */
.L_x_7623:
[----:B------:R-:W-:Y:S05]  /*e690*/  BRA `(.L_x_7567) ;  /* 0xffffffe800687947 */ /* 0x000fea000383ffff */
.L_x_7572:
[----:B0-----:R0:W2:Y:S02]  /*e6a0*/  SYNCS.PHASECHK.TRANS64.TRYWAIT P0, [R0+URZ+0x22820], R3 ;  /* 0x02282003000075a7 */ /* 0x0010a4000800017f */
[----:B--2---:R-:W-:Y:S05]  /*e6b0*/  @!P0 NANOSLEEP.SYNCS 0x989680 ;  /* 0x009896800000895d */ /* 0x004fea0003900000 */
[----:B------:R-:W2:Y:S02]  /*e6c0*/  @!P0 SYNCS.PHASECHK.TRANS64 P0, [R0+URZ+0x22820], R3 ;  /* 0x02282003000085a7 */ /* 0x000ea4000800007f */
[----:B--2---:R-:W-:Y:S05]  /*e6d0*/  @!P0 BRA `(.L_x_7572) ;  /* 0xfffffffc00f08947 */ /* 0x004fea000383ffff */
[----:B------:R-:W-:Y:S05]  /*e6e0*/  BRA `(.L_x_7625) ;  /* 0xffffffec004c7947 */ /* 0x000fea000383ffff */
.L_x_7573:
[----:B------:R-:W2:Y:S01]  /*e6f0*/  S2R R2, SR_TID.X ;  /* 0x0000000000027919 */ /* 0x000ea20000002100 */
[----:B------:R-:W-:Y:S01]  /*e700*/  BSSY B0, `(.L_x_7626) ;  /* 0x000000a000007945 */ /* 0x000fe20003800000 */
[----:B-1----:R-:W-:Y:S02]  /*e710*/  IMAD.MOV.U32 R12, RZ, RZ, RZ ;  /* 0x000000ffff0c7224 */ /* 0x002fe400078e00ff */
        /* <DEDUP_REMOVED lines=8> */
.L_x_7627:
[----:B------:R-:W-:Y:S05]  /*e7a0*/  BSYNC B0 ;  /* 0x0000000000007941 */ /* 0x000fea0003800000 */
.L_x_7626:
[----:B------:R-:W-:Y:S05]  /*e7b0*/  BRA `(.L_x_7628) ;  /* 0xffffffec00347947 */ /* 0x000fea000383ffff */
.L_x_7576:
[----:B------:R-:W-:Y:S01]  /*e7c0*/  BSSY B1, `(.L_x_7629) ;  /* 0x0000006000017945 */ /* 0x000fe20003800000 */
[----:B------:R-:W-:-:S07]  /*e7d0*/  IMAD.MOV.U32 R15, RZ, RZ, -0x1 ;  /* 0xffffffffff0f7424 */ /* 0x000fce00078e00ff */
[----:B012---:R-:W-:Y:S05]  /*e7e0*/  WARPSYNC.COLLECTIVE R15, `(.L_x_7630) ;  /* 0x000000000f0c7348 */ /* 0x007fea0003c00000 */
[----:B------:R-:W-:Y:S02]  /*e7f0*/  ELECT P6, UR62, PT ;  /* 0x00000000003e782f */ /* 0x000fe400038c0000 */
[----:B------:R-:W-:Y:S01]  /*e800*/  MOV R14, UR62 ;  /* 0x0000003e000e7c02 */ /* 0x000fe20008000f00 */
[----:B012---:R-:W-:Y:S10]  /*e810*/  ENDCOLLECTIVE ;  /* 0x000000000000791b */ /* 0x007ff40003800000 */
.L_x_7630:
[----:B------:R-:W-:Y:S05]  /*e820*/  BSYNC B1 ;  /* 0x0000000000017941 */ /* 0x000fea0003800000 */
.L_x_7629:
[----:B------:R-:W-:Y:S05]  /*e830*/  BRA `(.L_x_7631) ;  /* 0xffffffec002c7947 */ /* 0x000fea000383ffff */
.L_x_7578:
[----:B0-----:R0:W2:Y:S02]  /*e840*/  SYNCS.PHASECHK.TRANS64.TRYWAIT P0, [R6+URZ], R5 ;  /* 0x00000005060075a7 */ /* 0x0010a4000800017f */
[----:B--2---:R-:W-:Y:S05]  /*e850*/  @!P0 NANOSLEEP.SYNCS 0x989680 ;  /* 0x009896800000895d */ /* 0x004fea0003900000 */
[----:B------:R-:W2:Y:S02]  /*e860*/  @!P0 SYNCS.PHASECHK.TRANS64 P0, [R6+URZ], R5 ;  /* 0x00000005060085a7 */ /* 0x000ea4000800007f */
[----:B--2---:R-:W-:Y:S05]  /*e870*/  @!P0 BRA `(.L_x_7578) ;  /* 0xfffffffc00f08947 */ /* 0x004fea000383ffff */
[----:B------:R-:W-:Y:S05]  /*e880*/  BRA `(.L_x_7632) ;  /* 0xffffffec00687947 */ /* 0x000fea000383ffff */
.L_x_7579:
[----:B--2---:R2:W3:Y:S02]  /*e890*/  SYNCS.PHASECHK.TRANS64.TRYWAIT P0, [R7+URZ], R2 ;  /* 0x00000002070075a7 */ /* 0x0044e4000800017f */
[----:B---3--:R-:W-:Y:S05]  /*e8a0*/  @!P0 NANOSLEEP.SYNCS 0x989680 ;  /* 0x009896800000895d */ /* 0x008fea0003900000 */
[----:B------:R-:W3:Y:S02]  /*e8b0*/  @!P0 SYNCS.PHASECHK.TRANS64 P0, [R7+URZ], R2 ;  /* 0x00000002070085a7 */ /* 0x000ee4000800007f */
[----:B---3--:R-:W-:Y:S05]  /*e8c0*/  @!P0 BRA `(.L_x_7579) ;  /* 0xfffffffc00f08947 */ /* 0x008fea000383ffff */
[----:B------:R-:W-:Y:S05]  /*e8d0*/  BRA `(.L_x_7633) ;  /* 0xffffffec005c7947 */ /* 0x000fea000383ffff */
.L_x_7581:
[----:B---3--:R3:W4:Y:S02]  /*e8e0*/  SYNCS.PHASECHK.TRANS64.TRYWAIT P0, [R4+URZ], R5 ;  /* 0x00000005040075a7 */ /* 0x008724000800017f */
[----:B----4-:R-:W-:Y:S05]  /*e8f0*/  @!P0 NANOSLEEP.SYNCS 0x989680 ;  /* 0x009896800000895d */ /* 0x010fea0003900000 */
[----:B------:R-:W4:Y:S02]  /*e900*/  @!P0 SYNCS.PHASECHK.TRANS64 P0, [R4+URZ], R5 ;  /* 0x00000005040085a7 */ /* 0x000f24000800007f */
[----:B----4-:R-:W-:Y:S05]  /*e910*/  @!P0 BRA `(.L_x_7581) ;  /* 0xfffffffc00f08947 */ /* 0x010fea000383ffff */
[----:B------:R-:W-:Y:S05]  /*e920*/  BRA `(.L_x_7634) ;  /* 0xffffffec00647947 */ /* 0x000fea000383ffff */
.L_x_7635:
        /* <DEDUP_REMOVED lines=13> */
.L_x_11961:


//--------------------- .text._ZN7cutlass13device_kernelIN5flash11enable_sm90INS1_16FlashAttnFwdSm90INS1_25CollectiveMainloopFwdSm90ILi2EN4cute5tupleIJNS5_1CILi1EEES8_S8_EEENS6_IJNS7_ILi128EEENS7_ILi96EEENS7_ILi64EEEEEELi256ENS_6half_tEfNS_4arch4Sm90ELb0ELb0ELb1ELb1ELb0ELb1ELb0ELb1ELb0ELb0ELb0ELb0EEENS1_21CollectiveEpilogueFwdINS6_IJSA_NS7_ILi256EEESB_EEES9_SE_SG_Li256ELb1ELb0ELb0ELb0EEENS1_36VarlenDynamicPersistentTileSchedulerILi128ELi96ELi256ELi32ELb0ELb0ELb1ELb0ELb1ELb1EEEEEEEEEvNT_6ParamsE --------------------------
	.section	.text._ZN7cutlass13device_kernelIN5flash11enable_sm90INS1_16FlashAttnFwdSm90INS1_25CollectiveMainloopFwdSm90ILi2EN4cute5tupleIJNS5_1CILi1EEES8_S8_EEENS6_IJNS7_ILi128EEENS7_ILi96EEENS7_ILi64EEEEEELi256ENS_6half_tEfNS_4arch4Sm90ELb0ELb0ELb1ELb1ELb0ELb1ELb0ELb1ELb0ELb0ELb0ELb0EEENS1_21CollectiveEpilogueFwdINS6_IJSA_NS7_ILi256EEESB_EEES9_SE_SG_Li256ELb1ELb0ELb0ELb0EEENS1_36VarlenDynamicPersistentTileSchedulerILi128ELi96ELi256ELi32ELb0ELb0ELb1ELb0ELb1ELb1EEEEEEEEEvNT_6ParamsE,"ax",@progbits
	.align	128
.text._ZN7cutlass13device_kernelIN5flash11enable_sm90INS1_16FlashAttnFwdSm90INS1_25CollectiveMainloopFwdSm90ILi2EN4cute5tupleIJNS5_1CILi1EEES8_S8_EEENS6_IJNS7_ILi128EEENS7_ILi96EEENS7_ILi64EEEEEELi256ENS_6half_tEfNS_4arch4Sm90ELb0ELb0ELb1ELb1ELb0ELb1ELb0ELb1ELb0ELb0ELb0ELb0EEENS1_21CollectiveEpilogueFwdINS6_IJSA_NS7_ILi256EEESB_EEES9_SE_SG_Li256ELb1ELb0ELb0ELb0EEENS1_36VarlenDynamicPersistentTileSchedulerILi128ELi96ELi256ELi32ELb0ELb0ELb1ELb0ELb1ELb1EEEEEEEEEvNT_6ParamsE:
        .type           _ZN7cutlass13device_kernelIN5flash11enable_sm90INS1_16FlashAttnFwdSm90INS1_25CollectiveMainloopFwdSm90ILi2EN4cute5tupleIJNS5_1CILi1EEES8_S8_EEENS6_IJNS7_ILi128EEENS7_ILi96EEENS7_ILi64EEEEEELi256ENS_6half_tEfNS_4arch4Sm90ELb0ELb0ELb1ELb1ELb0ELb1ELb0ELb1ELb0ELb0ELb0ELb0EEENS1_21CollectiveEpilogueFwdINS6_IJSA_NS7_ILi256EEESB_EEES9_SE_SG_Li256ELb1ELb0ELb0ELb0EEENS1_36VarlenDynamicPersistentTileSchedulerILi128ELi96ELi256ELi32ELb0ELb0ELb1ELb0ELb1ELb1EEEEEEEEEvNT_6ParamsE,@function
        .size           _ZN7cutlass13device_kernelIN5flash11enable_sm90INS1_16FlashAttnFwdSm90INS1_25CollectiveMainloopFwdSm90ILi2EN4cute5tupleIJNS5_1CILi1EEES8_S8_EEENS6_IJNS7_ILi128EEENS7_ILi96EEENS7_ILi64EEEEEELi256ENS_6half_tEfNS_4arch4Sm90ELb0ELb0ELb1ELb1ELb0ELb1ELb0ELb1ELb0ELb0ELb0ELb0EEENS1_21CollectiveEpilogueFwdINS6_IJSA_NS7_ILi256EEESB_EEES9_SE_SG_Li256ELb1ELb0ELb0ELb0EEENS1_36VarlenDynamicPersistentTileSchedulerILi128ELi96ELi256ELi32ELb0ELb0ELb1ELb0ELb1ELb1EEEEEEEEEvNT_6ParamsE,(.L_x_11962 - _ZN7cutlass13device_kernelIN5flash11enable_sm90INS1_16FlashAttnFwdSm90INS1_25CollectiveMainloopFwdSm90ILi2EN4cute5tupleIJNS5_1CILi1EEES8_S8_EEENS6_IJNS7_ILi128EEENS7_ILi96EEENS7_ILi64EEEEEELi256ENS_6half_tEfNS_4arch4Sm90ELb0ELb0ELb1ELb1ELb0ELb1ELb0ELb1ELb0ELb0ELb0ELb0EEENS1_21CollectiveEpilogueFwdINS6_IJSA_NS7_ILi256EEESB_EEES9_SE_SG_Li256ELb1ELb0ELb0ELb0EEENS1_36VarlenDynamicPersistentTileSchedulerILi128ELi96ELi256ELi32ELb0ELb0ELb1ELb0ELb1ELb1EEEEEEEEEvNT_6ParamsE)
        .other          _ZN7cutlass13device_kernelIN5flash11enable_sm90INS1_16FlashAttnFwdSm90INS1_25CollectiveMainloopFwdSm90ILi2EN4cute5tupleIJNS5_1CILi1EEES8_S8_EEENS6_IJNS7_ILi128EEENS7_ILi96EEENS7_ILi64EEEEEELi256ENS_6half_tEfNS_4arch4Sm90ELb0ELb0ELb1ELb1ELb0ELb1ELb0ELb1ELb0ELb0ELb0ELb0EEENS1_21CollectiveEpilogueFwdINS6_IJSA_NS7_ILi256EEESB_EEES9_SE_SG_Li256ELb1ELb0ELb0ELb0EEENS1_36VarlenDynamicPersistentTileSchedulerILi128ELi96ELi256ELi32ELb0ELb0ELb1ELb0ELb1ELb1EEEEEEEEEvNT_6ParamsE,@"STO_CUDA_ENTRY STV_DEFAULT"
_ZN7cutlass13device_kernelIN5flash11enable_sm90INS1_16FlashAttnFwdSm90INS1_25CollectiveMainloopFwdSm90ILi2EN4cute5tupleIJNS5_1CILi1EEES8_S8_EEENS6_IJNS7_ILi128EEENS7_ILi96EEENS7_ILi64EEEEEELi256ENS_6half_tEfNS_4arch4Sm90ELb0ELb0ELb1ELb1ELb0ELb1ELb0ELb1ELb0ELb0ELb0ELb0EEENS1_21CollectiveEpilogueFwdINS6_IJSA_NS7_ILi256EEESB_EEES9_SE_SG_Li256ELb1ELb0ELb0ELb0EEENS1_36VarlenDynamicPersistentTileSchedulerILi128ELi96ELi256ELi32ELb0ELb0ELb1ELb0ELb1ELb1EEEEEEEEEvNT_6ParamsE:
        /* <DEDUP_REMOVED lines=27> */
.L_x_7637:
[----:B------:R-:W-:Y:S05]  /*01b0*/  BSYNC B0 ;  /* 0x0000000000007941 */ /* 0x000fea0003800000 */
.L_x_7636:
        /* <DEDUP_REMOVED lines=41> */
.L_x_7638:
        /* <DEDUP_REMOVED lines=22> */
.L_x_7639:
        /* <DEDUP_REMOVED lines=18> */
.L_x_7640:
        /* <DEDUP_REMOVED lines=22> */
.L_x_7641:
        /* <DEDUP_REMOVED lines=22> */
.L_x_7642:
        /* <DEDUP_REMOVED lines=8> */
.L_x_7645:
[----:B------:R-:W-:-:S08]  /*0a10*/  NOP ;  /* 0x0000000000007918 */ /* 0x000fd00000000000 */
[----:B------:R-:W0:Y:S02]  /*0a20*/  USETMAXREG.TRY_ALLOC.CTAPOOL UP0, 0xf0 ;  /* 0x000000f0000079c8 */ /* 0x000e240008000600 */
[----:B0-----:R-:W-:-:S13]  /*0a30*/  PLOP3.LUT P0, PT, PT, PT, UP0, 0x80, 0x0 ;  /* 0x000000000000781c */ /* 0x001fda0003f0f008 */
[----:B------:R-:W-:Y:S05]  /*0a40*/  @!P0 BRA `(.L_x_7645) ;  /* 0xfffffffc00f08947 */ /* 0x000fea000383ffff */
[----:B------:R-:W0:Y:S01]  /*0a50*/  S2R R0, SR_TID.X ;  /* 0x0000000000007919 */ /* 0x000e220000002100 */
[----:B------:R-:W1:Y:S01]  /*0a60*/  S2UR UR5, SR_CgaCtaId ;  /* 0x00000000000579c3 */ /* 0x000e620000008800 */
[----:B------:R-:W-:-:S07]  /*0a70*/  UMOV UR4, 0x400 ;  /* 0x0000040000047882 */ /* 0x000fce0000000000 */
[----:B------:R-:W-:Y:S06]  /*0a80*/  BAR.ARV 0x8, 0x120 ;  /* 0x0204800000007b1d */ /* 0x000fec0000002000 */
[----:B-1----:R-:W-:-:S06]  /*0a90*/  ULEA UR4, UR5, UR4, 0x18 ;  /* 0x0000000405047291 */ /* 0x002fcc000f8ec03f */
[----:B------:R-:W-:Y:S01]  /*0aa0*/  IMAD.U32 R18, RZ, RZ, UR4 ;  /* 0x00000004ff127e24 */ /* 0x000fe2000f8e00ff */
[----:B0-----:R-:W-:Y:S01]  /*0ab0*/  SHF.R.U32.HI R0, RZ, 0x7, R0 ;  /* 0x00000007ff007819 */ /* 0x001fe20000011600 */
[----:B------:R-:W-:-:S03]  /*0ac0*/  ULDC UR4, c[0x0][0xc14] ;  /* 0x0003050000047ab9 */ /* 0x000fc60000000800 */
[----:B------:R-:W-:-:S13]  /*0ad0*/  ISETP.NE.AND P0, PT, R0, 0x1, PT ;  /* 0x000000010000780c */ /* 0x000fda0003f05270 */
[----:B------:R-:W-:Y:S08]  /*0ae0*/  @!P0 BAR.ARV 0x9, 0x100 ;  /* 0x0244000000008b1d */ /* 0x000ff00000002000 */
[----:B------:R-:W-:Y:S06]  /*0af0*/  BAR.SYNC.DEFER_BLOCKING 0x5, 0x120 ;  /* 0x0144800000007b1d */ /* 0x000fec0000010000 */
[----:B------:R-:W0:Y:S02]  /*0b00*/  LDS.128 R84, [R18+0x228d0] ;  /* 0x0228d00012547984 */ /* 0x000e240000000c00 */
[----:B------:R-:W-:Y:S06]  /*0b10*/  BAR.ARV 0x4, 0x120 ;  /* 0x0104800000007b1d */ /* 0x000fec0000002000 */
[----:B0-----:R-:W-:-:S13]  /*0b20*/  ISETP.GE.AND P0, PT, R87, UR4, PT ;  /* 0x0000000457007c0c */ /* 0x001fda000bf06270 */
[----:B------:R-:W-:Y:S05]  /*0b30*/  @P0 BRA `(.L_x_7646) ;  /* 0x0000014000ec0947 */ /* 0x000fea0003800000 */
[----:B------:R-:W0:Y:S01]  /*0b40*/  S2R R2, SR_TID.X ;  /* 0x0000000000027919 */ /* 0x000e220000002100 */
[----:B------:R-:W-:Y:S01]  /*0b50*/  IMAD.MOV.U32 R212, RZ, RZ, RZ ;  /* 0x000000ffffd47224 */ /* 0x000fe200078e00ff */
[----:B------:R-:W-:Y:S02]  /*0b60*/  CS2R R22, SRZ ;  /* 0x0000000000167805 */ /* 0x000fe4000001ff00 */
[----:B------:R-:W-:Y:S01]  /*0b70*/  MOV R200, RZ ;  /* 0x000000ff00c87202 */ /* 0x000fe20000000f00 */
[----:B------:R-:W-:Y:S01]  /*0b80*/  ULOP3.LUT UR44, UR36, 0x1, URZ, 0xfc, !UPT ;  /* 0x00000001242c7892 */ /* 0x000fe2000f8efc3f */
[----:B0-----:R-:W-:-:S05]  /*0b90*/  VIADD R235, R2, 0xffffff80 ;  /* 0xffffff8002eb7836 */ /* 0x001fca0000000000 */
[----:B------:R-:W-:-:S04]  /*0ba0*/  SHF.R.S32.HI R0, RZ, 0x1f, R235 ;  /* 0x0000001fff007819 */ /* 0x000fc800000114eb */
[CC--:B------:R-:W-:Y:S02]  /*0bb0*/  LEA.HI R3, R0.reuse, R235.reuse, RZ, 0x7 ;  /* 0x000000eb00037211 */ /* 0x0c0fe400078f38ff */
[----:B------:R-:W-:Y:S02]  /*0bc0*/  LEA.HI R205, R0, R235, RZ, 0x5 ;  /* 0x000000eb00cd7211 */ /* 0x000fe400078f28ff */
[----:B------:R-:W-:Y:S02]  /*0bd0*/  LOP3.LUT R2, R3, 0xffffff80, RZ, 0xc0, !PT ;  /* 0xffffff8003027812 */ /* 0x000fe400078ec0ff */
[----:B------:R-:W-:Y:S02]  /*0be0*/  SHF.R.S32.HI R230, RZ, 0x7, R3 ;  /* 0x00000007ffe67819 */ /* 0x000fe40000011403 */
[----:B------:R-:W-:Y:S01]  /*0bf0*/  SHF.R.S32.HI R205, RZ, 0x5, R205 ;  /* 0x00000005ffcd7819 */ /* 0x000fe200000114cd */
[----:B------:R-:W-:Y:S01]  /*0c00*/  IMAD.IADD R227, R235, 0x1, -R2 ;  /* 0x00000001ebe37824 */ /* 0x000fe200078e0a02 */
[----:B------:R-:W-:-:S02]  /*0c10*/  LEA.HI R3, R3, R230, RZ, 0x1 ;  /* 0x000000e603037211 */ /* 0x000fc400078f08ff */
[----:B------:R-:W-:Y:S02]  /*0c20*/  LEA.HI R2, R0, R235, RZ, 0x4 ;  /* 0x000000eb00027211 */ /* 0x000fe400078f20ff */
[----:B------:R-:W-:Y:S02]  /*0c30*/  SHF.R.S32.HI R6, RZ, 0x1f, R227 ;  /* 0x0000001fff067819 */ /* 0x000fe400000114e3 */
[----:B------:R-:W-:Y:S02]  /*0c40*/  LOP3.LUT R3, R3, 0x3fffffe, RZ, 0xc0, !PT ;  /* 0x03fffffe03037812 */ /* 0x000fe400078ec0ff */
[CC--:B------:R-:W-:Y:S02]  /*0c50*/  LEA.HI R7, R6.reuse, R227.reuse, RZ, 0x2 ;  /* 0x000000e306077211 */ /* 0x0c0fe400078f10ff */
[----:B------:R-:W-:Y:S02]  /*0c60*/  LEA.HI R6, R6, R227, RZ, 0x5 ;  /* 0x000000e306067211 */ /* 0x000fe400078f28ff */
[----:B------:R-:W-:-:S02]  /*0c70*/  SHF.R.S32.HI R4, RZ, 0x2, R7 ;  /* 0x00000002ff047819 */ /* 0x000fc40000011407 */
[----:B------:R-:W-:Y:S02]  /*0c80*/  SHF.R.S32.HI R5, RZ, 0x1f, R7 ;  /* 0x0000001fff057819 */ /* 0x000fe40000011407 */
[----:B------:R-:W-:Y:S02]  /*0c90*/  SHF.R.S32.HI R6, RZ, 0x5, R6 ;  /* 0x00000005ff067819 */ /* 0x000fe40000011406 */
[----:B------:R-:W-:Y:S02]  /*0ca0*/  LEA.HI R5, R5, R4, RZ, 0x3 ;  /* 0x0000000405057211 */ /* 0x000fe400078f18ff */
[----:B------:R-:W-:Y:S02]  /*0cb0*/  IADD3 R3, R230, -R3, RZ ;  /* 0x80000003e6037210 */ /* 0x000fe40007ffe0ff */
[----:B------:R-:W-:Y:S02]  /*0cc0*/  LOP3.LUT R9, R5, 0xfffffff8, RZ, 0xc0, !PT ;  /* 0xfffffff805097812 */ /* 0x000fe400078ec0ff */
[----:B------:R-:W-:-:S02]  /*0cd0*/  SHF.R.S32.HI R5, RZ, 0x4, R2 ;  /* 0x00000004ff057819 */ /* 0x000fc40000011402 */
[----:B------:R-:W-:Y:S02]  /*0ce0*/  IADD3 R9, R4, -R9, RZ ;  /* 0x8000000904097210 */ /* 0x000fe40007ffe0ff */
[C---:B------:R-:W-:Y:S02]  /*0cf0*/  LOP3.LUT R4, R2.reuse, 0x3fffff0, RZ, 0xc0, !PT ;  /* 0x03fffff002047812 */ /* 0x040fe400078ec0ff */
[----:B------:R-:W-:Y:S01]  /*0d00*/  LEA.HI R2, R2, R5, RZ, 0x1 ;  /* 0x0000000502027211 */ /* 0x000fe200078f08ff */
[----:B------:R-:W-:Y:S02]  /*0d10*/  IMAD R6, R6, 0x10, R9 ;  /* 0x0000001006067824 */ /* 0x000fe400078e0209 */
[----:B------:R-:W-:Y:S01]  /*0d20*/  IMAD.IADD R4, R235, 0x1, -R4 ;  /* 0x00000001eb047824 */ /* 0x000fe200078e0a04 */
[----:B------:R-:W-:Y:S01]  /*0d30*/  LOP3.LUT R2, R2, 0x1ffffffe, RZ, 0xc0, !PT ;  /* 0x1ffffffe02027812 */ /* 0x000fe200078ec0ff */
[----:B------:R-:W-:Y:S01]  /*0d40*/  IMAD R232, R3, 0x40, R6 ;  /* 0x0000004003e87824 */ /* 0x000fe200078e0206 */
[----:B------:R-:W-:-:S02]  /*0d50*/  LEA.HI R3, R0, R235, RZ, 0x2 ;  /* 0x000000eb00037211 */ /* 0x000fc400078f10ff */
[----:B------:R-:W-:Y:S01]  /*0d60*/  LEA.HI R0, R0, R235, RZ, 0x3 ;  /* 0x000000eb00007211 */ /* 0x000fe200078f18ff */
[----:B------:R-:W-:Y:S01]  /*0d70*/  IMAD.IADD R2, R5, 0x1, -R2 ;  /* 0x0000000105027824 */ /* 0x000fe200078e0a02 */
[--C-:B------:R-:W-:Y:S01]  /*0d80*/  SHF.R.S32.HI R19, RZ, 0x2, R3.reuse ;  /* 0x00000002ff137819 */ /* 0x100fe20000011403 */
[----:B------:R-:W-:Y:S01]  /*0d90*/  IMAD R5, R205, 0x10, R4 ;  /* 0x00000010cd057824 */ /* 0x000fe200078e0204 */
[----:B------:R-:W-:Y:S02]  /*0da0*/  LOP3.LUT R4, R3, 0xfffffffc, RZ, 0xc0, !PT ;  /* 0xfffffffc03047812 */ /* 0x000fe400078ec0ff */
[----:B------:R-:W-:Y:S01]  /*0db0*/  SHF.R.S32.HI R202, RZ, 0x3, R0 ;  /* 0x00000003ffca7819 */ /* 0x000fe20000011400 */
[----:B------:R-:W-:Y:S01]  /*0dc0*/  VIADD R211, R19, 0x40 ;  /* 0x0000004013d37836 */ /* 0x000fe20000000000 */
[----:B------:R-:W-:Y:S01]  /*0dd0*/  LOP3.LUT R0, R0, 0x1ffffff8, RZ, 0xc0, !PT ;  /* 0x1ffffff800007812 */ /* 0x000fe200078ec0ff */
[----:B------:R-:W-:Y:S01]  /*0de0*/  IMAD.IADD R217, R235, 0x1, -R4 ;  /* 0x00000001ebd97824 */ /* 0x000fe200078e0a04 */
[----:B------:R-:W-:Y:S01]  /*0df0*/  SHF.R.S32.HI R6, RZ, 0x1f, R3 ;  /* 0x0000001fff067819 */ /* 0x000fe20000011403 */
[----:B------:R-:W-:Y:S01]  /*0e00*/  IMAD.SHL.U32 R204, R211, 0x40, RZ ;  /* 0x00000040d3cc7824 */ /* 0x000fe200078e00ff */
[----:B------:R-:W-:Y:S01]  /*0e10*/  SHF.R.S32.HI R8, RZ, 0x1f, R211 ;  /* 0x0000001fff087819 */ /* 0x000fe200000114d3 */
[----:B------:R-:W-:Y:S01]  /*0e20*/  IMAD.IADD R0, R235, 0x1, -R0 ;  /* 0x00000001eb007824 */ /* 0x000fe200078e0a00 */
[----:B------:R-:W-:Y:S01]  /*0e30*/  SHF.L.U32 R16, R217, 0x3, RZ ;  /* 0x00000003d9107819 */ /* 0x000fe200000006ff */
[----:B------:R-:W-:Y:S01]  /*0e40*/  IMAD R5, R5, 0x8, R2 ;  /* 0x0000000805057824 */ /* 0x000fe200078e0202 */
[----:B------:R-:W-:Y:S01]  /*0e50*/  LEA.HI R8, R8, R211, RZ, 0x3 ;  /* 0x000000d308087211 */ /* 0x000fe200078f18ff */
[----:B------:R-:W-:Y:S01]  /*0e60*/  IMAD.SHL.U32 R201, R0, 0x8, RZ ;  /* 0x0000000800c97824 */ /* 0x000fe200078e00ff */
[----:B------:R-:W-:Y:S01]  /*0e70*/  LOP3.LUT R204, R204, 0x1c0, RZ, 0xc0, !PT ;  /* 0x000001c0cccc7812 */ /* 0x000fe200078ec0ff */
[----:B------:R-:W-:Y:S01]  /*0e80*/  IMAD.MOV.U32 R2, RZ, RZ, RZ ;  /* 0x000000ffff027224 */ /* 0x000fe200078e00ff */
[----:B------:R-:W-:Y:S01]  /*0e90*/  LEA.HI R6, R6, R19, RZ, 0x3 ;  /* 0x0000001306067211 */ /* 0x000fe200078f18ff */
[----:B------:R-:W-:Y:S01]  /*0ea0*/  IMAD.SHL.U32 R8, R8, 0x40, RZ ;  /* 0x0000004008087824 */ /* 0x000fe200078e00ff */
[----:B------:R-:W-:-:S02]  /*0eb0*/  SHF.R.U32.HI R234, RZ, 0x3, R204 ;  /* 0x00000003ffea7819 */ /* 0x000fc400000116cc */
[----:B------:R-:W-:Y:S02]  /*0ec0*/  LOP3.LUT R3, R204, 0x38, R16, 0xf8, !PT ;  /* 0x00000038cc037812 */ /* 0x000fe400078ef810 */
[----:B------:R-:W-:Y:S02]  /*0ed0*/  LOP3.LUT R206, R8, 0xfffffe00, RZ, 0xc0, !PT ;  /* 0xfffffe0008ce7812 */ /* 0x000fe400078ec0ff */
[----:B------:R-:W-:Y:S02]  /*0ee0*/  LOP3.LUT R6, R6, 0xfffffff8, RZ, 0xc0, !PT ;  /* 0xfffffff806067812 */ /* 0x000fe400078ec0ff */
[----:B------:R-:W-:Y:S02]  /*0ef0*/  LOP3.LUT R0, R7, 0x7ffffffc, RZ, 0xc0, !PT ;  /* 0x7ffffffc07007812 */ /* 0x000fe400078ec0ff */
[----:B------:R-:W-:Y:S01]  /*0f00*/  LOP3.LUT R3, R206, R3, R234, 0xf6, !PT ;  /* 0x00000003ce037212 */ /* 0x000fe200078ef6ea */
[----:B------:R-:W-:Y:S01]  /*0f10*/  IMAD.IADD R218, R19, 0x1, -R6 ;  /* 0x0000000113da7824 */ /* 0x000fe200078e0a06 */
[----:B------:R-:W-:Y:S01]  /*0f20*/  SHF.R.S32.HI R216, RZ, 0x1f, R19 ;  /* 0x0000001fffd87819 */ /* 0x000fe20000011413 */
[----:B------:R-:W-:Y:S01]  /*0f30*/  IMAD.IADD R231, R227, 0x1, -R0 ;  /* 0x00000001e3e77824 */ /* 0x000fe200078e0a00 */
[----:B------:R-:W-:Y:S01]  /*0f40*/  SHF.R.S32.HI R17, RZ, 0x1f, R16 ;  /* 0x0000001fff117819 */ /* 0x000fe20000011410 */
[----:B------:R-:W-:Y:S01]  /*0f50*/  IMAD R229, R3, 0x2, R18 ;  /* 0x0000000203e57824 */ /* 0x000fe200078e0212 */
[----:B------:R-:W-:-:S07]  /*0f60*/  SHF.L.U32 R233, R5, 0x3, RZ ;  /* 0x0000000305e97819 */ /* 0x000fce00000006ff */
.L_x_7779:
[----:B0--3-5:R-:W0:Y:S02]  /*0f70*/  LDC.64 R4, c[0x0][0xc60] ;  /* 0x00031800ff047b82 */ /* 0x029e240000000a00 */
[----:B0-----:R-:W-:-:S05]  /*0f80*/  IMAD.WIDE R4, R87, 0x4, R4 ;  /* 0x0000000457047825 */ /* 0x001fca00078e0204 */
[----:B--2---:R-:W2:Y:S01]  /*0f90*/  LDG.E R210, desc[UR40][R4.64] ;  /* 0x0000002804d27981 */ /* 0x004ea2000c1e1900 */
[----:B------:R-:W-:Y:S05]  /*0fa0*/  YIELD ;  /* 0x0000000000007946 */ /* 0x000fea0003800000 */
[----:B------:R-:W-:Y:S01]  /*0fb0*/  ULDC.64 UR4, c[0x0][0xa28] ;  /* 0x00028a0000047ab9 */ /* 0x000fe20000000a00 */
[----:B------:R-:W-:Y:S01]  /*0fc0*/  ULDC.64 UR8, c[0x0][0xa18] ;  /* 0x0002860000087ab9 */ /* 0x000fe20000000a00 */
[----:B------:R-:W-:Y:S01]  /*0fd0*/  ISETP.NE.U32.AND P1, PT, RZ, UR4, PT ;  /* 0x00000004ff007c0c */ /* 0x000fe2000bf25070 */
[----:B------:R-:W-:Y:S01]  /*0fe0*/  ULDC.64 UR6, c[0x0][0xa08] ;  /* 0x0002820000067ab9 */ /* 0x000fe20000000a00 */
[----:B------:R-:W-:Y:S01]  /*0ff0*/  IMAD.MOV.U32 R3, RZ, RZ, RZ ;  /* 0x000000ffff037224 */ /* 0x000fe200078e00ff */
[----:B------:R-:W-:Y:S01]  /*1000*/  ISETP.NE.U32.AND P0, PT, RZ, UR6, PT ;  /* 0x00000006ff007c0c */ /* 0x000fe2000bf05070 */
[----:B------:R-:W-:Y:S01]  /*1010*/  IMAD.MOV.U32 R27, RZ, RZ, RZ ;  /* 0x000000ffff1b7224 */ /* 0x000fe200078e00ff */
[----:B------:R-:W-:-:S02]  /*1020*/  ISETP.NE.AND.EX P1, PT, RZ, UR5, PT, P1 ;  /* 0x00000005ff007c0c */ /* 0x000fc4000bf25310 */
[----:B------:R-:W-:Y:S02]  /*1030*/  ISETP.NE.AND.EX P0, PT, RZ, UR7, PT, P0 ;  /* 0x00000007ff007c0c */ /* 0x000fe4000bf05300 */
[----:B--2---:R-:W-:Y:S01]  /*1040*/  SHF.R.S32.HI R219, RZ, 0x1f, R210 ;  /* 0x0000001fffdb7819 */ /* 0x004fe200000114d2 */
[----:B------:R-:W-:-:S08]  /*1050*/  IMAD.SHL.U32 R208, R210, 0x4, RZ ;  /* 0x00000004d2d07824 */ /* 0x000fd000078e00ff */
[C---:B----4-:R-:W-:Y:S02]  /*1060*/  @P1 LEA R6, P2, R210.reuse, UR4, 0x2 ;  /* 0x00000004d2061c11 */ /* 0x050fe4000f8410ff */
[C-C-:B------:R-:W-:Y:S02]  /*1070*/  SHF.L.U64.HI R209, R210.reuse, 0x2, R219.reuse ;  /* 0x00000002d2d17819 */ /* 0x140fe400000102db */
[----:B------:R-:W-:Y:S02]  /*1080*/  @P1 LEA.HI.X R7, R210, UR5, R219, 0x2, P2 ;  /* 0x00000005d2071c11 */ /* 0x000fe400090f14db */
[----:B------:R-:W-:Y:S01]  /*1090*/  ISETP.NE.U32.AND P2, PT, RZ, UR8, PT ;  /* 0x00000008ff007c0c */ /* 0x000fe2000bf45070 */
[----:B------:R-:W-:Y:S01]  /*10a0*/  ULDC UR4, c[0x0][0x288] ;  /* 0x0000a20000047ab9 */ /* 0x000fe20000000800 */
[----:B------:R-:W-:Y:S01]  /*10b0*/  IADD3 R8, P3, R208, UR6, RZ ;  /* 0x00000006d0087c10 */ /* 0x000fe2000ff7e0ff */
[----:B------:R0:W5:Y:S01]  /*10c0*/  @P1 LDG.E R3, desc[UR40][R6.64] ;  /* 0x0000002806031981 */ /* 0x000162000c1e1900 */
[----:B------:R-:W-:-:S02]  /*10d0*/  ISETP.NE.AND.EX P2, PT, RZ, UR9, PT, P2 ;  /* 0x00000009ff007c0c */ /* 0x000fc4000bf45320 */
[----:B------:R-:W-:Y:S01]  /*10e0*/  MOV R30, UR4 ;  /* 0x00000004001e7c02 */ /* 0x000fe20008000f00 */
[----:B------:R-:W-:Y:S01]  /*10f0*/  ULDC.64 UR4, c[0x0][0x3f8] ;  /* 0x0000fe0000047ab9 */ /* 0x000fe20000000a00 */
[----:B------:R-:W-:-:S05]  /*1100*/  IADD3.X R9, R209, UR7, RZ, P3, !PT ;  /* 0x00000007d1097c10 */ /* 0x000fca0009ffe4ff */
[----:B------:R0:W5:Y:S04]  /*1110*/  @P0 LDG.E R27, desc[UR40][R8.64] ;  /* 0x00000028081b0981 */ /* 0x000168000c1e1900 */
[----:B------:R-:W-:-:S04]  /*1120*/  @P2 IADD3 R4, P1, R208, UR8, RZ ;  /* 0x00000008d0042c10 */ /* 0x000fc8000ff3e0ff */
[----:B------:R-:W-:-:S05]  /*1130*/  @P2 IADD3.X R5, R209, UR9, RZ, P1, !PT ;  /* 0x00000009d1052c10 */ /* 0x000fca0008ffe4ff */
[----:B------:R0:W5:Y:S01]  /*1140*/  @P2 LDG.E R30, desc[UR40][R4.64] ;  /* 0x00000028041e2981 */ /* 0x000162000c1e1900 */
[----:B------:R-:W-:-:S03]  /*1150*/  UISETP.NE.U32.AND UP0, UPT, UR4, URZ, UPT ;  /* 0x0000003f0400728c */ /* 0x000fc6000bf05070 */
[----:B------:R-:W-:Y:S01]  /*1160*/  ULDC UR4, c[0x0][0x404] ;  /* 0x0001010000047ab9 */ /* 0x000fe20000000800 */
[----:B------:R-:W-:-:S03]  /*1170*/  UISETP.NE.AND.EX UP0, UPT, UR5, URZ, UPT, UP0 ;  /* 0x0000003f0500728c */ /* 0x000fc6000bf05300 */
[----:B------:R-:W-:Y:S01]  /*1180*/  ULDC UR5, c[0x0][0x2e0] ;  /* 0x0000b80000057ab9 */ /* 0x000fe20000000800 */
[----:B------:R-:W-:-:S04]  /*1190*/  USEL UR4, UR4, 0x1, UP0 ;  /* 0x0000000104047887 */ /* 0x000fc80008000000 */
[----:B------:R-:W-:-:S03]  /*11a0*/  UIMAD UR4, UR4, UR5, URZ ;  /* 0x00000005040472a4 */ /* 0x000fc6000f8e023f */
[----:B------:R-:W-:Y:S02]  /*11b0*/  ULDC UR5, c[0x0][0x338] ;  /* 0x0000ce0000057ab9 */ /* 0x000fe40000000800 */
[----:B------:R-:W-:Y:S02]  /*11c0*/  IMAD.U32 R62, RZ, RZ, UR5 ;  /* 0x00000005ff3e7e24 */ /* 0x000fe4000f8e00ff */
[----:B------:R-:W-:Y:S02]  /*11d0*/  IMAD.U32 R24, RZ, RZ, UR4 ;  /* 0x00000004ff187e24 */ /* 0x000fe4000f8e00ff */
        /* <DEDUP_REMOVED lines=11> */
.L_x_7647:
[----:B------:R-:W-:Y:S01]  /*1290*/  ULDC.64 UR4, c[0x0][0xa20] ;  /* 0x0002880000047ab9 */ /* 0x000fe20000000a00 */
[----:B------:R-:W-:Y:S01]  /*12a0*/  MOV R213, R85 ;  /* 0x0000005500d57202 */ /* 0x000fe20000000f00 */
[----:B------:R-:W-:Y:S01]  /*12b0*/  IMAD.MOV.U32 R207, RZ, RZ, R86 ;  /* 0x000000ffffcf7224 */ /* 0x000fe200078e0056 */
[----:B------:R-:W-:-:S04]  /*12c0*/  ISETP.NE.U32.AND P1, PT, RZ, UR4, PT ;  /* 0x00000004ff007c0c */ /* 0x000fc8000bf25070 */
[----:B------:R-:W-:-:S13]  /*12d0*/  ISETP.NE.AND.EX P1, PT, RZ, UR5, PT, P1 ;  /* 0x00000005ff007c0c */ /* 0x000fda000bf25310 */
[----:B------:R-:W-:Y:S05]  /*12e0*/  @!P1 BRA `(.L_x_7648) ;  /* 0x0000000000109947 */ /* 0x000fea0003800000 */
[----:B------:R-:W-:-:S04]  /*12f0*/  IADD3 R4, P0, R208, UR4, RZ ;  /* 0x00000004d0047c10 */ /* 0x000fc8000ff1e0ff */
[----:B------:R-:W-:-:S05]  /*1300*/  IADD3.X R5, R209, UR5, RZ, P0, !PT ;  /* 0x00000005d1057c10 */ /* 0x000fca00087fe4ff */
[----:B------:R0:W5:Y:S01]  /*1310*/  LDG.E R24, desc[UR40][R4.64] ;  /* 0x0000002804187981 */ /* 0x000162000c1e1900 */
[----:B------:R-:W-:Y:S05]  /*1320*/  BRA `(.L_x_7649) ;  /* 0x0000000000107947 */ /* 0x000fea0003800000 */
.L_x_7648:
[----:B------:R-:W-:Y:S05]  /*1330*/  @!P0 BRA `(.L_x_7649) ;  /* 0x00000000000c8947 */ /* 0x000fea0003800000 */
[----:B------:R-:W2:Y:S04]  /*1340*/  LDG.E R5, desc[UR40][R8.64] ;  /* 0x0000002808057981 */ /* 0x000ea8000c1e1900 */
[----:B------:R-:W2:Y:S02]  /*1350*/  LDG.E R24, desc[UR40][R8.64+0x4] ;  /* 0x0000042808187981 */ /* 0x000ea4000c1e1900 */
[----:B--2---:R-:W-:-:S07]  /*1360*/  IMAD.IADD R24, R24, 0x1, -R5 ;  /* 0x0000000118187824 */ /* 0x004fce00078e0a05 */
.L_x_7649:
        /* <DEDUP_REMOVED lines=19> */
[----:B------:R-:W-:-:S04]  /*14a0*/  VIADD R0, R176, 0x5f ;  /* 0x0000005fb0007836 */ /* 0x000fc80000000000 */
[----:B------:R-:W-:-:S05]  /*14b0*/  IMAD.HI R0, R0, 0x2aaaaaab, RZ ;  /* 0x2aaaaaab00007827 */ /* 0x000fca00078e02ff */
[----:B------:R-:W-:-:S04]  /*14c0*/  SHF.R.U32.HI R177, RZ, 0x1f, R0 ;  /* 0x0000001fffb17819 */ /* 0x000fc80000011600 */
[----:B------:R-:W-:-:S05]  /*14d0*/  LEA.HI.SX32 R177, R0, R177, 0x1c ;  /* 0x000000b100b17211 */ /* 0x000fca00078fe2ff */
[----:B------:R-:W-:-:S05]  /*14e0*/  IMAD R3, R177, 0x60, -R3 ;  /* 0x00000060b1037824 */ /* 0x000fca00078e0a03 */
[----:B------:R-:W-:-:S04]  /*14f0*/  VIMNMX R3, R3, R62, PT ;  /* 0x0000003e03037248 */ /* 0x000fc80003fe0100 */
[----:B------:R-:W-:Y:S01]  /*1500*/  ISETP.GT.AND P0, PT, R3, R60, PT ;  /* 0x0000003c0300720c */ /* 0x000fe20003f04270 */
[----:B------:R-:W-:-:S05]  /*1510*/  IMAD.WIDE.U32 R60, R60, -0x55555555, RZ ;  /* 0xaaaaaaab3c3c7825 */ /* 0x000fca00078e00ff */
[----:B------:R-:W-:-:S04]  /*1520*/  SHF.R.U32.HI R60, RZ, 0x6, R61 ;  /* 0x00000006ff3c7819 */ /* 0x000fc8000001163d */
[----:B------:R-:W-:-:S03]  /*1530*/  MOV R59, R60 ;  /* 0x0000003c003b7202 */ /* 0x000fc60000000f00 */
[----:B------:R-:W-:-:S04]  /*1540*/  @P0 VIADD R0, R3, 0x5f ;  /* 0x0000005f03000836 */ /* 0x000fc80000000000 */
[----:B------:R-:W-:-:S05]  /*1550*/  @P0 IMAD.HI R0, R0, 0x2aaaaaab, RZ ;  /* 0x2aaaaaab00000827 */ /* 0x000fca00078e02ff */
[----:B------:R-:W-:-:S04]  /*1560*/  @P0 SHF.R.U32.HI R3, RZ, 0x1f, R0 ;  /* 0x0000001fff030819 */ /* 0x000fc80000011600 */
[----:B------:R-:W-:Y:S02]  /*1570*/  @P0 LEA.HI.SX32 R59, R0, R3, 0x1c ;  /* 0x00000003003b0211 */ /* 0x000fe400078fe2ff */
        /* <DEDUP_REMOVED lines=23> */
.L_x_7652:
[----:B------:R-:W-:Y:S05]  /*16f0*/  BSYNC B6 ;  /* 0x0000000000067941 */ /* 0x000fea0003800000 */
.L_x_7651:
        /* <DEDUP_REMOVED lines=20> */
.L_x_7654:
[----:B------:R-:W-:Y:S05]  /*1840*/  BSYNC B6 ;  /* 0x0000000000067941 */ /* 0x000fea0003800000 */
.L_x_7653:
[----:B------:R-:W-:Y:S01]  /*1850*/  ULDC.64 UR4, c[0x0][0x9f8] ;  /* 0x00027e0000047ab9 */ /* 0x000fe20000000a00 */
[----:B------:R-:W0:Y:S01]  /*1860*/  LDC R0, c[0x0][0x428] ;  /* 0x00010a00ff007b82 */ /* 0x000e220000000800 */
[----:B------:R-:W-:-:S07]  /*1870*/  ISETP.NE.U32.AND P0, PT, RZ, UR4, PT ;  /* 0x00000004ff007c0c */ /* 0x000fce000bf05070 */
[----:B------:R-:W1:Y:S01]  /*1880*/  LDC.64 R42, c[0x0][0x2f0] ;  /* 0x0000bc00ff2a7b82 */ /* 0x000e620000000a00 */
[----:B------:R-:W-:Y:S01]  /*1890*/  ISETP.NE.AND.EX P0, PT, RZ, UR5, PT, P0 ;  /* 0x00000005ff007c0c */ /* 0x000fe2000bf05300 */
[----:B------:R-:W2:Y:S01]  /*18a0*/  S2R R20, SR_TID.X ;  /* 0x0000000000147919 */ /* 0x000ea20000002100 */
[----:B------:R-:W-:Y:S01]  /*18b0*/  IMAD.IADD R56, R27, 0x1, R24 ;  /* 0x000000011b387824 */ /* 0x000fe200078e0218 */
[----:B------:R-:W-:Y:S01]  /*18c0*/  ULDC.64 UR6, c[0x0][0xa08] ;  /* 0x0002820000067ab9 */ /* 0x000fe20000000a00 */
[C---:B------:R-:W-:Y:S01]  /*18d0*/  VIADD R99, R16.reuse, 0x20 ;  /* 0x0000002010637836 */ /* 0x040fe20000000000 */
[C---:B------:R-:W-:Y:S01]  /*18e0*/  IADD3 R96, R16.reuse, 0x60, RZ ;  /* 0x0000006010607810 */ /* 0x040fe20007ffe0ff */
[----:B------:R-:W-:Y:S01]  /*18f0*/  VIADD R98, R16, 0x40 ;  /* 0x0000004010627836 */ /* 0x000fe20000000000 */
[----:B------:R-:W3:Y:S06]  /*1900*/  LDC.64 R54, c[0x0][0x3d8] ;  /* 0x0000f600ff367b82 */ /* 0x000eec0000000a00 */
[----:B------:R-:W-:-:S02]  /*1910*/  @P0 IADD3 R4, P1, R208, UR4, RZ ;  /* 0x00000004d0040c10 */ /* 0x000fc4000ff3e0ff */
[----:B------:R-:W4:Y:S02]  /*1920*/  LDC R27, c[0x0][0x3d4] ;  /* 0x0000f500ff1b7b82 */ /* 0x000f240000000800 */
[----:B------:R-:W-:Y:S01]  /*1930*/  @P0 IADD3.X R5, R209, UR5, RZ, P1, !PT ;  /* 0x00000005d1050c10 */ /* 0x000fe20008ffe4ff */
[----:B------:R-:W-:-:S04]  /*1940*/  ULDC.64 UR4, c[0x0][0x2f8] ;  /* 0x0000be0000047ab9 */ /* 0x000fc80000000a00 */
[----:B------:R2:W4:Y:S01]  /*1950*/  @P0 LDG.E R25, desc[UR40][R4.64] ;  /* 0x0000002804190981 */ /* 0x000522000c1e1900 */
[----:B0-----:R-:W-:Y:S01]  /*1960*/  ISETP.NE.AND P0, PT, R0, 0x1, PT ;  /* 0x000000010000780c */ /* 0x001fe20003f05270 */
[C---:B------:R-:W-:Y:S01]  /*1970*/  VIADD R94, R16.reuse, 0x80 ;  /* 0x00000080105e7836 */ /* 0x040fe20000000000 */
[----:B------:R-:W-:Y:S01]  /*1980*/  SHF.R.S32.HI R33, RZ, 0x1f, R56 ;  /* 0x0000001fff217819 */ /* 0x000fe20000011438 */
[----:B------:R-:W-:Y:S01]  /*1990*/  VIADD R92, R16, 0xa0 ;  /* 0x000000a0105c7836 */ /* 0x000fe20000000000 */
[----:B------:R-:W0:Y:S01]  /*19a0*/  LDC.64 R48, c[0x0][0x3e8] ;  /* 0x0000fa00ff307b82 */ /* 0x000e220000000a00 */
[----:B------:R-:W-:Y:S01]  /*19b0*/  IMAD.SHL.U32 R28, R217, 0x4, RZ ;  /* 0x00000004d91c7824 */ /* 0x000fe200078e00ff */
[----:B-1----:R-:W-:Y:S01]  /*19c0*/  SHF.L.U64.HI R88, R42, 0x6, R43 ;  /* 0x000000062a587819 */ /* 0x002fe2000001022b */
[-C--:B------:R-:W-:Y:S01]  /*19d0*/  IMAD R6, R33, R42.reuse, RZ ;  /* 0x0000002a21067224 */ /* 0x080fe200078e02ff */
[----:B---3--:R-:W-:Y:S01]  /*19e0*/  SHF.L.U64.HI R84, R54, 0x6, R55 ;  /* 0x0000000636547819 */ /* 0x008fe20000010237 */
[----:B--2---:R-:W-:Y:S01]  /*19f0*/  IMAD.WIDE.U32 R4, R56, R42, RZ ;  /* 0x0000002a38047225 */ /* 0x004fe200078e00ff */
[----:B------:R-:W-:-:S02]  /*1a00*/  SHF.R.U32.HI R26, RZ, 0x7, R20 ;  /* 0x00000007ff1a7819 */ /* 0x000fc40000011614 */
[----:B------:R-:W-:Y:S01]  /*1a10*/  SHF.R.S32.HI R29, RZ, 0x1f, R28 ;  /* 0x0000001fff1d7819 */ /* 0x000fe2000001141c */
[----:B------:R-:W1:Y:S01]  /*1a20*/  @P0 LDC R3, c[0x0][0x42c] ;  /* 0x00010b00ff030b82 */ /* 0x000e620000000800 */
[----:B------:R-:W-:Y:S01]  /*1a30*/  ISETP.NE.AND P6, PT, R26, 0x1, PT ;  /* 0x000000011a00780c */ /* 0x000fe20003fc5270 */
[----:B------:R-:W-:Y:S01]  /*1a40*/  IMAD.SHL.U32 R87, R218, 0x40, RZ ;  /* 0x00000040da577824 */ /* 0x000fe200078e00ff */
[----:B------:R-:W-:Y:S01]  /*1a50*/  SHF.R.S32.HI R81, RZ, 0x1f, R211 ;  /* 0x0000001fff517819 */ /* 0x000fe200000114d3 */
[----:B------:R-:W-:Y:S01]  /*1a60*/  IMAD.MOV.U32 R80, RZ, RZ, 0x20 ;  /* 0x00000020ff507424 */ /* 0x000fe200078e00ff */
[----:B------:R-:W-:Y:S01]  /*1a70*/  IADD3 R79, R26, 0x8, RZ ;  /* 0x000000081a4f7810 */ /* 0x000fe20007ffe0ff */
[----:B------:R-:W-:Y:S01]  /*1a80*/  IMAD.SHL.U32 R83, R54, 0x40, RZ ;  /* 0x0000004036537824 */ /* 0x000fe200078e00ff */
[----:B------:R-:W-:Y:S01]  /*1a90*/  LOP3.LUT R87, R87, 0x1c0, RZ, 0xc0, !PT ;  /* 0x000001c057577812 */ /* 0x000fe200078ec0ff */
[----:B------:R-:W2:Y:S01]  /*1aa0*/  @P0 LDC R7, c[0x0][0x430] ;  /* 0x00010c00ff070b82 */ /* 0x000ea20000000800 */
[----:B----4-:R-:W-:-:S02]  /*1ab0*/  IMAD.SHL.U32 R78, R27, 0x2, RZ ;  /* 0x000000021b4e7824 */ /* 0x010fc400078e00ff */
[----:B------:R-:W-:Y:S01]  /*1ac0*/  SHF.R.U32.HI R82, RZ, 0x3, R87 ;  /* 0x00000003ff527819 */ /* 0x000fe20000011657 */
[----:B0-----:R-:W-:Y:S01]  /*1ad0*/  IMAD.WIDE.U32 R10, R19, R48, R16 ;  /* 0x00000030130a7225 */ /* 0x001fe200078e0010 */
[----:B------:R-:W-:-:S03]  /*1ae0*/  SHF.L.U64.HI R91, R48, 0x6, R49 ;  /* 0x00000006305b7819 */ /* 0x000fc60000010231 */
[----:B------:R-:W-:Y:S02]  /*1af0*/  IMAD R75, R49, 0x60, RZ ;  /* 0x00000060314b7824 */ /* 0x000fe400078e02ff */
[----:B------:R-:W-:Y:S02]  /*1b00*/  IMAD.SHL.U32 R89, R48, 0x40, RZ ;  /* 0x0000004030597824 */ /* 0x000fe400078e00ff */
[----:B-1----:R-:W-:-:S04]  /*1b10*/  @P0 IMAD.HI.U32 R0, R86, R3, RZ ;  /* 0x0000000356000227 */ /* 0x002fc800078e00ff */
[----:B------:R-:W-:Y:S02]  /*1b20*/  IMAD R3, R56, R43, R6 ;  /* 0x0000002b38037224 */ /* 0x000fe400078e0206 */
[----:B------:R-:W-:Y:S01]  /*1b30*/  IMAD R6, R216, R42, RZ ;  /* 0x0000002ad8067224 */ /* 0x000fe200078e02ff */
[----:B--2---:R-:W-:Y:S01]  /*1b40*/  @P0 SHF.R.U32.HI R86, RZ, R7, R0 ;  /* 0x00000007ff560219 */ /* 0x004fe20000011600 */
[----:B------:R-:W-:Y:S01]  /*1b50*/  IMAD.IADD R5, R5, 0x1, R3 ;  /* 0x0000000105057824 */ /* 0x000fe200078e0203 */
[----:B------:R-:W-:Y:S01]  /*1b60*/  ISETP.NE.U32.AND P0, PT, RZ, UR6, PT ;  /* 0x00000006ff007c0c */ /* 0x000fe2000bf05070 */
[----:B------:R-:W-:Y:S01]  /*1b70*/  IMAD R6, R19, R43, R6 ;  /* 0x0000002b13067224 */ /* 0x000fe200078e0206 */
[----:B------:R-:W-:Y:S01]  /*1b80*/  SHF.R.S32.HI R7, RZ, 0x1f, R86 ;  /* 0x0000001fff077819 */ /* 0x000fe20000011456 */
[----:B------:R-:W-:Y:S01]  /*1b90*/  IMAD.WIDE.U32 R4, R86, UR4, R4 ;  /* 0x0000000456047c25 */ /* 0x000fe2000f8e0004 */
[----:B------:R-:W-:-:S03]  /*1ba0*/  ISETP.NE.AND.EX P0, PT, RZ, UR7, PT, P0 ;  /* 0x00000007ff007c0c */ /* 0x000fc6000bf05300 */
[----:B------:R-:W-:-:S04]  /*1bb0*/  IMAD R3, R7, UR4, RZ ;  /* 0x0000000407037c24 */ /* 0x000fc8000f8e02ff */
[----:B------:R-:W-:Y:S01]  /*1bc0*/  IMAD R3, R86, UR5, R3 ;  /* 0x0000000556037c24 */ /* 0x000fe2000f8e0203 */
[----:B------:R-:W-:-:S03]  /*1bd0*/  ULDC.64 UR4, c[0x0][0x300] ;  /* 0x0000c00000047ab9 */ /* 0x000fc60000000a00 */
        /* <DEDUP_REMOVED lines=8> */
[----:B------:R-:W-:Y:S05]  /*1c60*/  @!P6 WARPSYNC.ALL ;  /* 0x000000000000e948 */ /* 0x000fea0003800000 */
[----:B------:R-:W-:Y:S01]  /*1c70*/  ULDC UR4, c[0x0][0x310] ;  /* 0x0000c40000047ab9 */ /* 0x000fe20000000800 */
[----:B------:R-:W-:Y:S01]  /*1c80*/  IADD3 R97, R21, R97, RZ ;  /* 0x0000006115617210 */ /* 0x000fe20007ffe0ff */
[----:B------:R-:W-:Y:S01]  /*1c90*/  ULDC.64 UR6, c[0x0][0x320] ;  /* 0x0000c80000067ab9 */ /* 0x000fe20000000a00 */
[----:B------:R-:W-:Y:S01]  /*1ca0*/  @!P6 BAR.SYNC.DEFER_BLOCKING 0x9, 0x100 ;  /* 0x024400000000eb1d */ /* 0x000fe20000010000 */
[----:B------:R-:W-:-:S02]  /*1cb0*/  ISETP.GE.AND P1, PT, R99, UR4, PT ;  /* 0x0000000463007c0c */ /* 0x000fc4000bf26270 */
[----:B------:R-:W-:Y:S01]  /*1cc0*/  IADD3 R95, P0, R20, R4, RZ ;  /* 0x00000004145f7210 */ /* 0x000fe20007f1e0ff */
[C---:B------:R-:W-:Y:S01]  /*1cd0*/  VIADD R4, R16.reuse, 0xc0 ;  /* 0x000000c010047836 */ /* 0x040fe20000000000 */
[----:B------:R-:W-:Y:S02]  /*1ce0*/  SEL R3, RZ, 0xffffffff, P1 ;  /* 0xffffffffff037807 */ /* 0x000fe40000800000 */
[----:B------:R-:W-:Y:S01]  /*1cf0*/  IADD3.X R93, R97, R5, R6, P0, !PT ;  /* 0x00000005615d7210 */ /* 0x000fe200007fe406 */
[C---:B------:R-:W-:Y:S01]  /*1d00*/  VIADD R6, R16.reuse, 0xe0 ;  /* 0x000000e010067836 */ /* 0x040fe20000000000 */
[----:B------:R-:W-:Y:S01]  /*1d10*/  ISETP.GE.AND P0, PT, R16, UR4, PT ;  /* 0x0000000410007c0c */ /* 0x000fe2000bf06270 */
[----:B------:R-:W-:Y:S01]  /*1d20*/  IMAD.SHL.U32 R5, R3, 0x2, RZ ;  /* 0x0000000203057824 */ /* 0x000fe200078e00ff */
[----:B------:R-:W-:Y:S01]  /*1d30*/  ISETP.GE.AND P1, PT, R96, UR4, PT ;  /* 0x0000000460007c0c */ /* 0x000fe2000bf26270 */
[----:B------:R-:W-:Y:S01]  /*1d40*/  IMAD R3, R7, UR6, RZ ;  /* 0x0000000607037c24 */ /* 0x000fe2000f8e02ff */
[----:B------:R-:W-:-:S02]  /*1d50*/  SEL R0, RZ, 0x1, P0 ;  /* 0x00000001ff007807 */ /* 0x000fc40000000000 */
[----:B------:R-:W-:Y:S01]  /*1d60*/  ISETP.GE.AND P0, PT, R98, UR4, PT ;  /* 0x0000000462007c0c */ /* 0x000fe2000bf06270 */
[----:B------:R-:W-:Y:S01]  /*1d70*/  IMAD R7, R86, UR7, R3 ;  /* 0x0000000756077c24 */ /* 0x000fe2000f8e0203 */
[----:B------:R-:W-:Y:S02]  /*1d80*/  ISETP.GE.AND P3, PT, R6, UR4, PT ;  /* 0x0000000406007c0c */ /* 0x000fe4000bf66270 */
[----:B------:R-:W-:Y:S02]  /*1d90*/  LOP3.LUT R0, R5, 0x2, R0, 0xe2, !PT ;  /* 0x0000000205007812 */ /* 0x000fe400078ee200 */
[----:B------:R-:W-:Y:S02]  /*1da0*/  SEL R3, RZ, 0x4, P0 ;  /* 0x00000004ff037807 */ /* 0x000fe40000000000 */
[----:B------:R-:W-:Y:S02]  /*1db0*/  SEL R6, RZ, 0x8, P1 ;  /* 0x00000008ff067807 */ /* 0x000fe40000800000 */
[----:B------:R-:W-:-:S02]  /*1dc0*/  ISETP.GE.AND P0, PT, R94, UR4, PT ;  /* 0x000000045e007c0c */ /* 0x000fc4000bf06270 */
[----:B------:R-:W-:Y:S02]  /*1dd0*/  ISETP.GE.AND P1, PT, R92, UR4, PT ;  /* 0x000000045c007c0c */ /* 0x000fe4000bf26270 */
[----:B------:R-:W-:Y:S02]  /*1de0*/  LOP3.LUT R0, R6, R0, R3, 0xfe, !PT ;  /* 0x0000000006007212 */ /* 0x000fe400078efe03 */
[----:B------:R-:W-:Y:S01]  /*1df0*/  ISETP.GE.AND P2, PT, R4, UR4, PT ;  /* 0x0000000404007c0c */ /* 0x000fe2000bf46270 */
[----:B------:R-:W-:Y:S01]  /*1e00*/  IMAD.WIDE.U32 R4, R86, UR6, R16 ;  /* 0x0000000656047c25 */ /* 0x000fe2000f8e0010 */
[----:B------:R-:W-:Y:S01]  /*1e10*/  SEL R3, RZ, 0x10, P0 ;  /* 0x00000010ff037807 */ /* 0x000fe20000000000 */
[----:B------:R-:W-:Y:S01]  /*1e20*/  ULDC.64 UR4, c[0x0][0x328] ;  /* 0x0000ca0000047ab9 */ /* 0x000fe20000000a00 */
[----:B------:R-:W-:Y:S01]  /*1e30*/  SEL R6, RZ, 0x20, P1 ;  /* 0x00000020ff067807 */ /* 0x000fe20000800000 */
[----:B------:R-:W-:Y:S01]  /*1e40*/  IMAD.IADD R5, R5, 0x1, R7 ;  /* 0x0000000105057824 */ /* 0x000fe200078e0207 */
[----:B------:R-:W-:Y:S01]  /*1e50*/  ISETP.GE.AND P0, PT, R16, R27, PT ;  /* 0x0000001b1000720c */ /* 0x000fe20003f06270 */
[----:B------:R-:W-:Y:S01]  /*1e60*/  IMAD R7, R8, UR4, RZ ;  /* 0x0000000408077c24 */ /* 0x000fe2000f8e02ff */
[----:B------:R-:W-:Y:S01]  /*1e70*/  LOP3.LUT R3, R6, R0, R3, 0xfe, !PT ;  /* 0x0000000006037212 */ /* 0x000fe200078efe03 */
[----:B------:R-:W-:Y:S01]  /*1e80*/  IMAD.WIDE.U32 R8, R19, R54, R16 ;  /* 0x0000003613087225 */ /* 0x000fe200078e0010 */
[----:B------:R-:W-:-:S02]  /*1e90*/  SEL R0, RZ, 0x40, P2 ;  /* 0x00000040ff007807 */ /* 0x000fc40001000000 */
[----:B------:R-:W-:Y:S01]  /*1ea0*/  LOP3.LUT P1, RZ, R218, 0x4, RZ, 0xc0, !PT ;  /* 0x00000004daff7812 */ /* 0x000fe2000782c0ff */
[----:B------:R-:W-:Y:S01]  /*1eb0*/  IMAD R63, R41, UR5, R7 ;  /* 0x00000005293f7c24 */ /* 0x000fe2000f8e0207 */
[----:B------:R-:W-:Y:S01]  /*1ec0*/  LOP3.LUT R0, R3, R0, RZ, 0xfc, !PT ;  /* 0x0000000003007212 */ /* 0x000fe200078efcff */
[----:B------:R-:W-:Y:S01]  /*1ed0*/  IMAD.WIDE.U32 R40, R41, UR4, R4 ;  /* 0x0000000429287c25 */ /* 0x000fe2000f8e0004 */
[----:B------:R-:W-:Y:S01]  /*1ee0*/  SEL R3, R27, RZ, P0 ;  /* 0x000000ff1b037207 */ /* 0x000fe20000000000 */
[----:B------:R-:W-:Y:S01]  /*1ef0*/  ULDC UR4, c[0x0][0x2e4] ;  /* 0x0000b90000047ab9 */ /* 0x000fe20000000800 */
[C---:B------:R-:W-:Y:S01]  /*1f00*/  IADD3 R56, P2, R19.reuse, R56, RZ ;  /* 0x0000003813387210 */ /* 0x040fe20007f5e0ff */
[-C--:B------:R-:W-:Y:S01]  /*1f10*/  IMAD R4, R216, R54.reuse, RZ ;  /* 0x00000036d8047224 */ /* 0x080fe200078e02ff */
[----:B------:R-:W-:Y:S01]  /*1f20*/  SHF.L.U32 R86, R42, 0x6, RZ ;  /* 0x000000062a567819 */ /* 0x000fe200000006ff */
[----:B------:R-:W-:Y:S01]  /*1f30*/  IMAD.IADD R3, R16, 0x1, R3 ;  /* 0x0000000110037824 */ /* 0x000fe200078e0203 */
[----:B------:R-:W-:Y:S01]  /*1f40*/  SEL R80, R80, 0xffffffe0, !P1 ;  /* 0xffffffe050507807 */ /* 0x000fe20004800000 */
[C---:B------:R-:W-:Y:S01]  /*1f50*/  IMAD R13, R19.reuse, R55, R4 ;  /* 0x00000037130d7224 */ /* 0x040fe200078e0204 */
[----:B------:R-:W-:Y:S01]  /*1f60*/  ISETP.GE.AND P1, PT, R16, UR4, PT ;  /* 0x0000000410007c0c */ /* 0x000fe2000bf26270 */
[----:B------:R-:W-:Y:S01]  /*1f70*/  IMAD.WIDE.U32 R4, R19, R54, R28 ;  /* 0x0000003613047225 */ /* 0x000fe200078e001c */
[----:B------:R-:W-:-:S03]  /*1f80*/  SHF.R.S32.HI R12, RZ, 0x1f, R3 ;  /* 0x0000001fff0c7819 */ /* 0x000fc60000011403 */
[-C--:B------:R-:W-:Y:S01]  /*1f90*/  IMAD R6, R216, R48.reuse, RZ ;  /* 0x00000030d8067224 */ /* 0x080fe200078e02ff */
[----:B------:R-:W-:Y:S01]  /*1fa0*/  LEA.HI R12, R12, R3, RZ, 0x3 ;  /* 0x000000030c0c7211 */ /* 0x000fe200078f18ff */
[----:B------:R-:W-:Y:S01]  /*1fb0*/  IMAD.IADD R9, R13, 0x1, R9 ;  /* 0x000000010d097824 */ /* 0x000fe200078e0209 */
[----:B------:R-:W-:Y:S01]  /*1fc0*/  LOP3.LUT R3, R87, 0x18, R16, 0xf8, !PT ;  /* 0x0000001857037812 */ /* 0x000fe200078ef810 */
[----:B------:R-:W-:Y:S01]  /*1fd0*/  IMAD.IADD R5, R5, 0x1, R13 ;  /* 0x0000000105057824 */ /* 0x000fe200078e020d */
[----:B-----5:R-:W-:Y:S01]  /*1fe0*/  SHF.R.S32.HI R13, RZ, 0x1f, R31 ;  /* 0x0000001fff0d7819 */ /* 0x020fe2000001141f */
[C---:B------:R-:W-:Y:S01]  /*1ff0*/  IMAD R15, R19.reuse, R49, R6 ;  /* 0x00000031130f7224 */ /* 0x040fe200078e0206 */
[----:B------:R-:W-:Y:S01]  /*2000*/  LOP3.LUT R69, R12, 0xfffffff8, RZ, 0xc0, !PT ;  /* 0xfffffff80c457812 */ /* 0x000fe200078ec0ff */
[-C--:B------:R-:W-:Y:S01]  /*2010*/  IMAD.WIDE.U32 R6, R19, R48.reuse, R28 ;  /* 0x0000003013067225 */ /* 0x080fe200078e001c */
[----:B------:R-:W-:Y:S02]  /*2020*/  SHF.R.S32.HI R70, RZ, 0x3, R12 ;  /* 0x00000003ff467819 */ /* 0x000fe4000001140c */
[----:B------:R-:W-:Y:S01]  /*2030*/  IADD3 R11, R15, R11, RZ ;  /* 0x0000000b0f0b7210 */ /* 0x000fe20007ffe0ff */
[----:B------:R-:W-:Y:S01]  /*2040*/  IMAD R14, R13, R48, RZ ;  /* 0x000000300d0e7224 */ /* 0x000fe200078e02ff */
[----:B------:R-:W-:Y:S01]  /*2050*/  SHF.R.S32.HI R64, RZ, 0x1f, R69 ;  /* 0x0000001fff407819 */ /* 0x000fe20000011445 */
[----:B------:R-:W-:Y:S01]  /*2060*/  IMAD.WIDE.U32 R52, R31, R54, R4 ;  /* 0x000000361f347225 */ /* 0x000fe200078e0004 */
[----:B------:R-:W-:-:S02]  /*2070*/  LOP3.LUT R4, R3, R82, RZ, 0x3c, !PT ;  /* 0x0000005203047212 */ /* 0x000fc400078e3cff */
[--C-:B------:R-:W-:Y:S01]  /*2080*/  LOP3.LUT R3, R87, 0x38, R12.reuse, 0xf8, !PT ;  /* 0x0000003857037812 */ /* 0x100fe200078ef80c */
[----:B------:R-:W-:Y:S01]  /*2090*/  IMAD.IADD R7, R7, 0x1, R15 ;  /* 0x0000000107077824 */ /* 0x000fe200078e020f */
[----:B------:R-:W-:Y:S01]  /*20a0*/  LOP3.LUT R5, R204, 0x38, R12, 0xf8, !PT ;  /* 0x00000038cc057812 */ /* 0x000fe200078ef80c */
[----:B------:R-:W-:Y:S02]  /*20b0*/  IMAD R25, R31, R49, R14 ;  /* 0x000000311f197224 */ /* 0x000fe400078e020e */
[----:B------:R-:W-:Y:S01]  /*20c0*/  IMAD R14, R13, R54, RZ ;  /* 0x000000360d0e7224 */ /* 0x000fe200078e02ff */
[----:B------:R-:W-:Y:S01]  /*20d0*/  LOP3.LUT R5, R5, R234, RZ, 0x3c, !PT ;  /* 0x000000ea05057212 */ /* 0x000fe200078e3cff */
[----:B------:R-:W-:Y:S01]  /*20e0*/  IMAD R77, R205, 0x200, R4 ;  /* 0x00000200cd4d7824 */ /* 0x000fe200078e0204 */
[----:B------:R-:W-:Y:S01]  /*20f0*/  LOP3.LUT R4, R3, R82, RZ, 0x3c, !PT ;  /* 0x0000005203047212 */ /* 0x000fe200078e3cff */
[----:B------:R-:W-:Y:S01]  /*2100*/  IMAD.WIDE.U32 R44, R31, R48, R10 ;  /* 0x000000301f2c7225 */ /* 0x000fe200078e000a */
[----:B------:R-:W-:-:S03]  /*2110*/  SEL R3, RZ, 0xffffff80, P3 ;  /* 0xffffff80ff037807 */ /* 0x000fc60001800000 */
[----:B------:R-:W-:Y:S01]  /*2120*/  IMAD.WIDE.U32 R46, R31, R48, R6 ;  /* 0x000000301f2e7225 */ /* 0x000fe200078e0006 */
[C---:B------:R-:W-:Y:S02]  /*2130*/  LOP3.LUT R3, R0.reuse, 0x80, R3, 0xc8, !PT ;  /* 0x0000008000037812 */ /* 0x040fe400078ec803 */
[----:B------:R-:W-:Y:S01]  /*2140*/  LOP3.LUT R0, R0, 0x40, RZ, 0xc0, !PT ;  /* 0x0000004000007812 */ /* 0x000fe200078ec0ff */
[----:B------:R-:W-:Y:S01]  /*2150*/  IMAD R15, R43, 0x60, RZ ;  /* 0x000000602b0f7824 */ /* 0x000fe200078e02ff */
[----:B------:R-:W-:Y:S01]  /*2160*/  IADD3 R68, R47, R25, RZ ;  /* 0x000000192f447210 */ /* 0x000fe20007ffe0ff */
[----:B------:R-:W-:-:S04]  /*2170*/  IMAD.WIDE.U32 R48, R48, 0x60, RZ ;  /* 0x0000006030307825 */ /* 0x000fc800078e00ff */
[----:B------:R-:W-:Y:S01]  /*2180*/  IMAD R7, R31, R55, R14 ;  /* 0x000000371f077224 */ /* 0x000fe200078e020e */
[----:B------:R-:W-:Y:S01]  /*2190*/  IADD3 R75, R49, R75, RZ ;  /* 0x0000004b314b7210 */ /* 0x000fe20007ffe0ff */
[----:B------:R-:W-:Y:S02]  /*21a0*/  IMAD R11, R55, 0x60, RZ ;  /* 0x00000060370b7824 */ /* 0x000fe400078e02ff */
[----:B------:R-:W-:-:S04]  /*21b0*/  IMAD.WIDE.U32 R50, R31, R54, R8 ;  /* 0x000000361f327225 */ /* 0x000fc800078e0008 */
[----:B------:R-:W-:-:S04]  /*21c0*/  IMAD.WIDE.U32 R42, R42, 0x60, RZ ;  /* 0x000000602a2a7825 */ /* 0x000fc800078e00ff */
[----:B------:R-:W-:-:S04]  /*21d0*/  IMAD.WIDE.U32 R54, R54, 0x60, RZ ;  /* 0x0000006036367825 */ /* 0x000fc800078e00ff */
[----:B------:R-:W-:Y:S01]  /*21e0*/  IMAD.X R57, R216, 0x1, R33, P2 ;  /* 0x00000001d8397824 */ /* 0x000fe200010e0621 */
[----:B------:R-:W-:Y:S01]  /*21f0*/  ISETP.GE.AND P2, PT, R99, UR4, PT ;  /* 0x0000000463007c0c */ /* 0x000fe2000bf46270 */
[----:B------:R-:W-:Y:S02]  /*2200*/  IMAD.IADD R76, R43, 0x1, R15 ;  /* 0x000000012b4c7824 */ /* 0x000fe400078e020f */
[----:B------:R-:W-:Y:S02]  /*2210*/  IMAD.IADD R74, R55, 0x1, R11 ;  /* 0x00000001374a7824 */ /* 0x000fe400078e020b */
[----:B------:R-:W-:Y:S02]  /*2220*/  IMAD.IADD R73, R80, 0x1, R77 ;  /* 0x0000000150497824 */ /* 0x000fe400078e024d */
[----:B------:R-:W-:Y:S02]  /*2230*/  IMAD.IADD R72, R25, 0x1, R45 ;  /* 0x0000000119487824 */ /* 0x000fe400078e022d */
[----:B------:R-:W-:-:S02]  /*2240*/  IMAD.IADD R71, R7, 0x1, R51 ;  /* 0x0000000107477824 */ /* 0x000fc400078e0233 */
[----:B------:R-:W-:Y:S02]  /*2250*/  IMAD.IADD R66, R53, 0x1, R7 ;  /* 0x0000000135427824 */ /* 0x000fe400078e0207 */
[----:B------:R-:W-:Y:S02]  /*2260*/  IMAD R67, R205, 0x200, R4 ;  /* 0x00000200cd437824 */ /* 0x000fe400078e0204 */
[----:B------:R-:W-:Y:S02]  /*2270*/  IMAD.IADD R65, R206, 0x1, R5 ;  /* 0x00000001ce417824 */ /* 0x000fe400078e0205 */
[----:B------:R-:W-:-:S07]  /*2280*/  IMAD.IADD R63, R41, 0x1, R63 ;  /* 0x00000001293f7824 */ /* 0x000fce00078e023f */
.L_x_7702:
[----:B------:R-:W0:Y:S01]  /*2290*/  LDC.64 R102, c[0x0][0x2d8] ;  /* 0x0000b600ff667b82 */ /* 0x000e220000000a00 */
[----:B------:R-:W-:Y:S01]  /*22a0*/  IADD3 R59, R59, -0x1, RZ ;  /* 0xffffffff3b3b7810 */ /* 0x000fe20007ffe0ff */
[----:B------:R-:W-:Y:S01]  /*22b0*/  IMAD R107, R2, 0x1800, R77 ;  /* 0x00001800026b7824 */ /* 0x000fe200078e024d */
[----:B------:R-:W-:Y:S05]  /*22c0*/  YIELD ;  /* 0x0000000000007946 */ /* 0x000fea0003800000 */
[----:B------:R-:W1:Y:S01]  /*22d0*/  LDC R105, c[0x0][0x3d4] ;  /* 0x0000f500ff697b82 */ /* 0x000e620000000800 */
[----:B------:R-:W-:Y:S01]  /*22e0*/  SHF.R.S32.HI R11, RZ, 0x1f, R59 ;  /* 0x0000001fff0b7819 */ /* 0x000fe2000001143b */
[-C--:B------:R-:W-:Y:S01]  /*22f0*/  IMAD R5, R76, R59.reuse, RZ ;  /* 0x0000003b4c057224 */ /* 0x080fe200078e02ff */
[----:B------:R-:W-:Y:S01]  /*2300*/  BSSY B0, `(.L_x_7655) ;  /* 0x00002a2000007945 */ /* 0x000fe20003800000 */
[----:B------:R-:W-:-:S04]  /*2310*/  IMAD.WIDE.U32 R108, R42, R59, RZ ;  /* 0x0000003b2a6c7225 */ /* 0x000fc800078e00ff */
[----:B------:R-:W-:Y:S01]  /*2320*/  IMAD R5, R11, R42, R5 ;  /* 0x0000002a0b057224 */ /* 0x000fe200078e0205 */
[-C--:B------:R-:W-:Y:S01]  /*2330*/  IADD3 R4, P3, P4, R95, R108.reuse, R86 ;  /* 0x0000006c5f047210 */ /* 0x080fe20007c7e056 */
[----:B------:R-:W-:Y:S01]  /*2340*/  IMAD R107, R107, 0x2, R58 ;  /* 0x000000026b6b7824 */ /* 0x000fe200078e023a */
[----:B------:R-:W-:Y:S01]  /*2350*/  IADD3 R6, P5, R95, R108, RZ ;  /* 0x0000006c5f067210 */ /* 0x000fe20007fbe0ff */
[----:B------:R-:W-:-:S04]  /*2360*/  IMAD.IADD R38, R109, 0x1, R5 ;  /* 0x000000016d267824 */ /* 0x000fc800078e0205 */
[----:B------:R-:W-:Y:S01]  /*2370*/  IMAD.X R7, R38, 0x1, R93, P5 ;  /* 0x0000000126077824 */ /* 0x000fe200028e065d */
[----:B------:R-:W-:Y:S02]  /*2380*/  IADD3.X R5, R93, R38, R88, P3, P4 ;  /* 0x000000265d057210 */ /* 0x000fe40001fe8458 */
[-C--:B0-----:R-:W-:Y:S02]  /*2390*/  LEA R12, P3, R4, R102.reuse, 0x1 ;  /* 0x00000066040c7211 */ /* 0x081fe400078608ff */
[----:B------:R-:W-:Y:S02]  /*23a0*/  LEA R14, P5, R6, R102, 0x1 ;  /* 0x00000066060e7211 */ /* 0x000fe400078a08ff */
[-C--:B------:R-:W-:Y:S01]  /*23b0*/  LEA.HI.X R13, R4, R103.reuse, R5, 0x1, P3 ;  /* 0x00000067040d7211 */ /* 0x080fe200018f0c05 */
[----:B------:R-:W-:Y:S01]  /*23c0*/  IMAD R5, R2, 0x1800, R73 ;  /* 0x0000180002057824 */ /* 0x000fe200078e0249 */
[----:B-1----:R-:W-:Y:S02]  /*23d0*/  ISETP.GE.AND P3, PT, R105, 0x1, PT ;  /* 0x000000016900780c */ /* 0x002fe40003f66270 */
[----:B------:R-:W-:Y:S01]  /*23e0*/  ISETP.GT.AND P4, PT, R59, R60, PT ;  /* 0x0000003c3b00720c */ /* 0x000fe20003f84270 */
[----:B------:R-:W-:Y:S01]  /*23f0*/  IMAD R106, R5, 0x2, R58 ;  /* 0x00000002056a7824 */ /* 0x000fe200078e023a */
[----:B------:R-:W-:-:S02]  /*2400*/  LEA.HI.X R15, R6, R103, R7, 0x1, P5 ;  /* 0x00000067060f7211 */ /* 0x000fc400028f0c07 */
[----:B------:R-:W-:-:S07]  /*2410*/  P2R R100, PR, RZ, 0x10 ;  /* 0x00000010ff647803 */ /* 0x000fce0000000000 */
[----:B--234-:R-:W-:Y:S05]  /*2420*/  @!P3 BRA `(.L_x_7656) ;  /* 0x0000002400d4b947 */ /* 0x01cfea0003800000 */
        /* <DEDUP_REMOVED lines=19> */
[----:B------:R-:W-:-:S03]  /*2560*/  CS2R R38, SRZ ;  /* 0x0000000000267805 */ /* 0x000fc6000001ff00 */
[----:B------:R-:W-:Y:S05]  /*2570*/  @P4 BRA `(.L_x_7659) ;  /* 0x0000000000544947 */ /* 0x000fea0003800000 */
[----:B------:R-:W-:Y:S01]  /*2580*/  IADD3 R9, P3, R52, R6, RZ ;  /* 0x0000000634097210 */ /* 0x000fe20007f7e0ff */
[----:B------:R-:W-:Y:S01]  /*2590*/  ULDC.64 UR4, c[0x0][0x3c8] ;  /* 0x0000f20000047ab9 */ /* 0x000fe20000000a00 */
[----:B------:R-:W-:Y:S02]  /*25a0*/  CS2R R36, SRZ ;  /* 0x0000000000247805 */ /* 0x000fe4000001ff00 */
[----:B------:R-:W-:Y:S01]  /*25b0*/  CS2R R38, SRZ ;  /* 0x0000000000267805 */ /* 0x000fe2000001ff00 */
[----:B------:R-:W-:Y:S01]  /*25c0*/  IMAD.X R24, R101, 0x1, R66, P3 ;  /* 0x0000000165187824 */ /* 0x000fe200018e0642 */
[----:B------:R-:W-:-:S04]  /*25d0*/  LEA R8, P3, R9, UR4, 0x1 ;  /* 0x0000000409087c11 */ /* 0x000fc8000f8608ff */
[----:B------:R-:W-:Y:S01]  /*25e0*/  LEA.HI.X R9, R9, UR5, R24, 0x1, P3 ;  /* 0x0000000509097c11 */ /* 0x000fe200098f0c18 */
[----:B------:R-:W-:Y:S01]  /*25f0*/  ULDC.64 UR4, c[0x0][0x3e0] ;  /* 0x0000f80000047ab9 */ /* 0x000fe20000000a00 */
[----:B------:R-:W-:-:S05]  /*2600*/  IADD3 R25, P3, R46, R4, RZ ;  /* 0x000000042e197210 */ /* 0x000fca0007f7e0ff */
[----:B------:R-:W-:Y:S01]  /*2610*/  IMAD.X R26, R111, 0x1, R68, P3 ;  /* 0x000000016f1a7824 */ /* 0x000fe200018e0644 */
[----:B------:R-:W-:-:S04]  /*2620*/  LEA R24, P3, R25, UR4, 0x1 ;  /* 0x0000000419187c11 */ /* 0x000fc8000f8608ff */
[----:B------:R-:W-:Y:S01]  /*2630*/  LEA.HI.X R25, R25, UR5, R26, 0x1, P3 ;  /* 0x0000000519197c11 */ /* 0x000fe200098f0c1a */
[C---:B------:R-:W-:Y:S01]  /*2640*/  VIADD R26, R28.reuse, 0x10 ;  /* 0x000000101c1a7836 */ /* 0x040fe20000000000 */
[----:B------:R-:W-:Y:S02]  /*2650*/  ISETP.GE.AND P3, PT, R28, R105, PT ;  /* 0x000000691c00720c */ /* 0x000fe40003f66270 */
[----:B------:R-:W-:Y:S02]  /*2660*/  CS2R R34, SRZ ;  /* 0x0000000000227805 */ /* 0x000fe4000001ff00 */
[----:B------:R-:W-:-:S09]  /*2670*/  CS2R R32, SRZ ;  /* 0x0000000000207805 */ /* 0x000fd2000001ff00 */
[----:B------:R0:W5:Y:S04]  /*2680*/  @!P3 LDG.E.64 R36, desc[UR40][R8.64] ;  /* 0x000000280824b981 */ /* 0x000168000c1e1b00 */
[----:B------:R0:W5:Y:S01]  /*2690*/  @!P3 LDG.E.64 R38, desc[UR40][R24.64] ;  /* 0x000000281826b981 */ /* 0x000162000c1e1b00 */
[----:B------:R-:W-:-:S13]  /*26a0*/  ISETP.GE.AND P3, PT, R26, R105, PT ;  /* 0x000000691a00720c */ /* 0x000fda0003f66270 */
[----:B------:R0:W5:Y:S04]  /*26b0*/  @!P3 LDG.E.64 R34, desc[UR40][R8.64+0x20] ;  /* 0x000020280822b981 */ /* 0x000168000c1e1b00 */
[----:B------:R0:W5:Y:S02]  /*26c0*/  @!P3 LDG.E.64 R32, desc[UR40][R24.64+0x20] ;  /* 0x000020281820b981 */ /* 0x000164000c1e1b00 */
.L_x_7659:
[----:B------:R-:W-:Y:S05]  /*26d0*/  BSYNC B1 ;  /* 0x0000000000017941 */ /* 0x000fea0003800000 */
.L_x_7658:
[----:B------:R-:W-:Y:S01]  /*26e0*/  ISETP.GE.AND P5, PT, R211, R104, PT ;  /* 0x00000068d300720c */ /* 0x000fe20003fa6270 */
[----:B------:R-:W-:Y:S01]  /*26f0*/  BSSY B1, `(.L_x_7660) ;  /* 0x000001c000017945 */ /* 0x000fe20003800000 */
[----:B------:R-:W-:Y:S02]  /*2700*/  CS2R R26, SRZ ;  /* 0x00000000001a7805 */ /* 0x000fe4000001ff00 */
[----:B0-----:R-:W-:Y:S02]  /*2710*/  CS2R R8, SRZ ;  /* 0x0000000000087805 */ /* 0x001fe4000001ff00 */
[----:B-----5:R-:W-:Y:S01]  /*2720*/  MOV R102, R34 ;  /* 0x0000002200667202 */ /* 0x020fe20000000f00 */
[----:B------:R-:W-:Y:S01]  /*2730*/  IMAD.MOV.U32 R103, RZ, RZ, R35 ;  /* 0x000000ffff677224 */ /* 0x000fe200078e0023 */
[----:B------:R-:W-:-:S05]  /*2740*/  CS2R R24, SRZ ;  /* 0x0000000000187805 */ /* 0x000fca000001ff00 */
[----:B------:R-:W-:Y:S05]  /*2750*/  @P5 BRA `(.L_x_7661) ;  /* 0x0000000000545947 */ /* 0x000fea0003800000 */
[----:B------:R-:W-:Y:S01]  /*2760*/  IADD3 R6, P3, P6, R52, R6, R83 ;  /* 0x0000000634067210 */ /* 0x000fe20007e7e053 */
[----:B------:R-:W-:Y:S01]  /*2770*/  ULDC.64 UR4, c[0x0][0x3c8] ;  /* 0x0000f20000047ab9 */ /* 0x000fe20000000a00 */
[----:B------:R-:W-:Y:S02]  /*2780*/  CS2R R26, SRZ ;  /* 0x00000000001a7805 */ /* 0x000fe4000001ff00 */
[----:B------:R-:W-:Y:S02]  /*2790*/  CS2R R24, SRZ ;  /* 0x0000000000187805 */ /* 0x000fe4000001ff00 */
[----:B------:R-:W-:Y:S02]  /*27a0*/  IADD3.X R5, R66, R101, R84, P3, P6 ;  /* 0x0000006542057210 */ /* 0x000fe40001fec454 */
[----:B------:R-:W-:-:S04]  /*27b0*/  IADD3 R7, P3, P6, R46, R4, R89 ;  /* 0x000000042e077210 */ /* 0x000fc80007e7e059 */
[----:B------:R-:W-:Y:S02]  /*27c0*/  IADD3.X R8, R68, R111, R91, P3, P6 ;  /* 0x0000006f44087210 */ /* 0x000fe40001fec45b */
[----:B------:R-:W-:-:S04]  /*27d0*/  LEA R4, P3, R6, UR4, 0x1 ;  /* 0x0000000406047c11 */ /* 0x000fc8000f8608ff */
[----:B------:R-:W-:Y:S01]  /*27e0*/  LEA.HI.X R5, R6, UR5, R5, 0x1, P3 ;  /* 0x0000000506057c11 */ /* 0x000fe200098f0c05 */
[----:B------:R-:W-:Y:S02]  /*27f0*/  ULDC.64 UR4, c[0x0][0x3e0] ;  /* 0x0000f80000047ab9 */ /* 0x000fe40000000a00 */
[----:B------:R-:W-:-:S04]  /*2800*/  LEA R6, P3, R7, UR4, 0x1 ;  /* 0x0000000407067c11 */ /* 0x000fc8000f8608ff */
[----:B------:R-:W-:Y:S02]  /*2810*/  LEA.HI.X R7, R7, UR5, R8, 0x1, P3 ;  /* 0x0000000507077c11 */ /* 0x000fe400098f0c08 */
[C---:B------:R-:W-:Y:S01]  /*2820*/  ISETP.GE.AND P3, PT, R28.reuse, R105, PT ;  /* 0x000000691c00720c */ /* 0x040fe20003f66270 */
        /* <DEDUP_REMOVED lines=8> */
.L_x_7661:
[----:B------:R-:W-:Y:S05]  /*28b0*/  BSYNC B1 ;  /* 0x0000000000017941 */ /* 0x000fea0003800000 */
.L_x_7660:
[----:B0-----:R-:W-:Y:S01]  /*28c0*/  IMAD.MOV.U32 R4, RZ, RZ, R36 ;  /* 0x000000ffff047224 */ /* 0x001fe200078e0024 */
[----:B------:R-:W-:Y:S01]  /*28d0*/  UISETP.NE.AND UP0, UPT, UR44, 0x3, UPT ;  /* 0x000000032c00788c */ /* 0x000fe2000bf05270 */
[----:B------:R-:W-:Y:S01]  /*28e0*/  IMAD.MOV.U32 R5, RZ, RZ, R37 ;  /* 0x000000ffff057224 */ /* 0x000fe200078e0025 */
[----:B------:R-:W-:Y:S01]  /*28f0*/  PRMT R118, R102, 0x5410, R103 ;  /* 0x0000541066767816 */ /* 0x000fe20000000067 */
[----:B------:R-:W-:Y:S02]  /*2900*/  IMAD.MOV.U32 R6, RZ, RZ, R38 ;  /* 0x000000ffff067224 */ /* 0x000fe400078e0026 */
[----:B------:R-:W-:Y:S01]  /*2910*/  IMAD.MOV.U32 R7, RZ, RZ, R39 ;  /* 0x000000ffff077224 */ /* 0x000fe200078e0027 */
[----:B------:R-:W-:Y:S01]  /*2920*/  PRMT R115, R4, 0x5410, R5 ;  /* 0x0000541004737816 */ /* 0x000fe20000000005 */
[----:B------:R-:W-:Y:S01]  /*2930*/  IMAD.MOV.U32 R5, RZ, RZ, R33 ;  /* 0x000000ffff057224 */ /* 0x000fe200078e0021 */
[----:B------:R-:W-:Y:S02]  /*2940*/  MOV R4, R32 ;  /* 0x0000002000047202 */ /* 0x000fe40000000f00 */
[----:B------:R-:W-:-:S02]  /*2950*/  PLOP3.LUT P3, PT, PT, PT, UP0, 0x80, 0x0 ;  /* 0x000000000000781c */ /* 0x000fc40003f6f008 */
[----:B------:R-:W-:Y:S01]  /*2960*/  PRMT R119, R4, 0x5410, R5 ;  /* 0x0000541004777816 */ /* 0x000fe20000000005 */
[----:B-----5:R-:W-:Y:S01]  /*2970*/  IMAD.MOV.U32 R4, RZ, RZ, R10 ;  /* 0x000000ffff047224 */ /* 0x020fe200078e000a */
        /* <DEDUP_REMOVED lines=8> */
[----:B------:R-:W-:Y:S01]  /*2a00*/  PRMT R109, R109, 0x5410, R6 ;  /* 0x000054106d6d7816 */ /* 0x000fe20000000006 */
[----:B------:R-:W-:Y:S01]  /*2a10*/  IMAD.MOV.U32 R7, RZ, RZ, R25 ;  /* 0x000000ffff077224 */ /* 0x000fe200078e0019 */
[----:B------:R-:W-:Y:S02]  /*2a20*/  MOV R6, R24 ;  /* 0x0000001800067202 */ /* 0x000fe40000000f00 */
[----:B------:R-:W-:Y:S02]  /*2a30*/  PRMT R103, R4, 0x5410, R5 ;  /* 0x0000541004677816 */ /* 0x000fe40000000005 */
[----:B------:R-:W-:-:S02]  /*2a40*/  PRMT R109, R6, 0x7610, R109 ;  /* 0x00007610066d7816 */ /* 0x000fc4000000006d */
[----:B------:R-:W-:Y:S01]  /*2a50*/  PRMT R108, R108, 0x5410, R7 ;  /* 0x000054106c6c7816 */ /* 0x000fe20000000007 */
[----:B------:R-:W-:Y:S06]  /*2a60*/  @!P3 BRA `(.L_x_7662) ;  /* 0x000000000004b947 */ /* 0x000fec0003800000 */
[----:B------:R-:W-:Y:S01]  /*2a70*/  BPT.TRAP 0x1 ;  /* 0x000000040000795c */ /* 0x000fe20000300000 */
.L_x_7662:
[----:B------:R-:W-:Y:S01]  /*2a80*/  IMAD R90, R2, 0x8, R18 ;  /* 0x00000008025a7824 */ /* 0x000fe200078e0212 */
[----:B------:R-:W-:Y:S01]  /*2a90*/  SHF.L.U32 R101, R23, 0x1f, RZ ;  /* 0x0000001f17657819 */ /* 0x000fe200000006ff */
[----:B------:R-:W-:Y:S03]  /*2aa0*/  BSSY B1, `(.L_x_7663) ;  /* 0x0000003000017945 */ /* 0x000fe60003800000 */
[----:B------:R-:W0:Y:S02]  /*2ab0*/  SYNCS.PHASECHK.TRANS64.TRYWAIT P6, [R90+URZ+0x22890], R101 ;  /* 0x022890655a0075a7 */ /* 0x000e2400080c017f */
[----:B0-----:R-:W-:Y:S05]  /*2ac0*/  @!P6 BRA `(.L_x_7664) ;  /* 0x000001240010e947 */ /* 0x001fea0003800000 */
.L_x_7880:
[----:B------:R-:W-:Y:S05]  /*2ad0*/  BSYNC B1 ;  /* 0x0000000000017941 */ /* 0x000fea0003800000 */
.L_x_7663:
[----:B------:R-:W-:Y:S04]  /*2ae0*/  BSSY B1, `(.L_x_7665) ;  /* 0x0000065000017945 */ /* 0x000fe80003800000 */
[----:B------:R-:W-:Y:S05]  /*2af0*/  @P4 BRA `(.L_x_7666) ;  /* 0x00000004008c4947 */ /* 0x000fea0003800000 */
[----:B------:R-:W-:Y:S04]  /*2b00*/  BSSY B2, `(.L_x_7667) ;  /* 0x0000031000027945 */ /* 0x000fe80003800000 */
[----:B------:R-:W-:Y:S05]  /*2b10*/  @P1 BRA `(.L_x_7668) ;  /* 0x0000000000bc1947 */ /* 0x000fea0003800000 */
[----:B------:R1:W2:Y:S01]  /*2b20*/  LDS.128 R4, [R107] ;  /* 0x000000006b047984 */ /* 0x0002a20000000c00 */
        /* <DEDUP_REMOVED lines=44> */
.L_x_7670:
[----:B------:R-:W-:Y:S05]  /*2df0*/  BSYNC B3 ;  /* 0x0000000000037941 */ /* 0x000fea0003800000 */
.L_x_7669:
[----:B--2---:R1:W-:Y:S02]  /*2e00*/  STG.E.128 desc[UR40][R14.64], R4 ;  /* 0x000000040e007986 */ /* 0x0043e4000c101d28 */
.L_x_7668:
[----:B------:R-:W-:Y:S05]  /*2e10*/  BSYNC B2 ;  /* 0x0000000000027941 */ /* 0x000fea0003800000 */
.L_x_7667:
[----:B------:R-:W-:Y:S05]  /*2e20*/  @P2 BRA `(.L_x_7666) ;  /* 0x0000000000c02947 */ /* 0x000fea0003800000 */
[----:B-1----:R1:W2:Y:S01]  /*2e30*/  LDS.128 R4, [R106] ;  /* 0x000000006a047984 */ /* 0x0022a20000000c00 */
        /* <DEDUP_REMOVED lines=8> */
[----:B--2---:R-:W-:Y:S01]  /*2ec0*/  MOV R32, R6 ;  /* 0x0000000600207202 */ /* 0x004fe20000000f00 */
[----:B------:R-:W-:Y:S01]  /*2ed0*/  HADD2.F32 R6, -RZ, R5.H1_H1 ;  /* 0x30000005ff067230 */ /* 0x000fe20000004100 */
[----:B------:R-:W-:Y:S01]  /*2ee0*/  SHF.R.U32.HI R38, RZ, 0x10, R33 ;  /* 0x00000010ff267819 */ /* 0x000fe20000011621 */
[----:B------:R-:W-:Y:S02]  /*2ef0*/  HADD2.F32 R35, -RZ, R35.H0_H0 ;  /* 0x20000023ff237230 */ /* 0x000fe40000004100 */
[----:B------:R-:W-:-:S02]  /*2f00*/  HADD2.F32 R5, -RZ, R5.H0_H0 ;  /* 0x20000005ff057230 */ /* 0x000fc40000004100 */
[----:B------:R-:W-:Y:S02]  /*2f10*/  HADD2.F32 R38, -RZ, R38.H0_H0 ;  /* 0x20000026ff267230 */ /* 0x000fe40000004100 */
[CC--:B------:R-:W-:Y:S01]  /*2f20*/  FMUL.FTZ R110, R6.reuse, R35.reuse ;  /* 0x00000023066e7220 */ /* 0x0c0fe20000410000 */
[--C-:B------:R-:W-:Y:S02]  /*2f30*/  HADD2.F32 R33, -RZ, R7.reuse.H1_H1 ;  /* 0x30000007ff217230 */ /* 0x100fe40000004100 */
[C---:B------:R-:W-:Y:S01]  /*2f40*/  FMUL.FTZ R35, R5.reuse, R35 ;  /* 0x0000002305237220 */ /* 0x040fe20000410000 */
[----:B------:R-:W-:Y:S02]  /*2f50*/  HADD2.F32 R7, -RZ, R7.H0_H0 ;  /* 0x20000007ff077230 */ /* 0x000fe40000004100 */
[----:B------:R-:W-:Y:S01]  /*2f60*/  FFMA.FTZ R110, R5, R34, -R110 ;  /* 0x00000022056e7223 */ /* 0x000fe2000001086e */
[----:B------:R-:W-:Y:S02]  /*2f70*/  HADD2.F32 R36, -RZ, R36.H0_H0 ;  /* 0x20000024ff247230 */ /* 0x000fe40000004100 */
[----:B------:R-:W-:Y:S01]  /*2f80*/  FMUL.FTZ R112, R33, R38 ;  /* 0x0000002621707220 */ /* 0x000fe20000410000 */
        /* <DEDUP_REMOVED lines=24> */
.L_x_7672:
[----:B------:R-:W-:Y:S05]  /*3110*/  BSYNC B2 ;  /* 0x0000000000027941 */ /* 0x000fea0003800000 */
.L_x_7671:
[----:B--2---:R2:W-:Y:S02]  /*3120*/  STG.E.128 desc[UR40][R14.64+0x40], R4 ;  /* 0x000040040e007986 */ /* 0x0045e4000c101d28 */
.L_x_7666:
[----:B------:R-:W-:Y:S05]  /*3130*/  BSYNC B1 ;  /* 0x0000000000017941 */ /* 0x000fea0003800000 */
.L_x_7665:
[----:B------:R-:W-:Y:S05]  /*3140*/  @P5 BRA `(.L_x_7673) ;  /* 0x0000001800f45947 */ /* 0x000fea0003800000 */
[----:B------:R-:W-:Y:S04]  /*3150*/  BSSY B1, `(.L_x_7674) ;  /* 0x0000031000017945 */ /* 0x000fe80003800000 */
[----:B------:R-:W-:Y:S05]  /*3160*/  @P1 BRA `(.L_x_7675) ;  /* 0x0000000000bc1947 */ /* 0x000fea0003800000 */
[----:B-12---:R1:W2:Y:S01]  /*3170*/  LDS.128 R4, [R107+0x2000] ;  /* 0x002000006b047984 */ /* 0x0062a20000000c00 */
        /* <DEDUP_REMOVED lines=8> */
[----:B------:R-:W-:Y:S01]  /*3200*/  HADD2.F32 R25, -RZ, R15.H0_H0 ;  /* 0x2000000fff197230 */ /* 0x000fe20000004100 */
[----:B------:R-:W-:Y:S01]  /*3210*/  SHF.R.U32.HI R26, RZ, 0x10, R27 ;  /* 0x00000010ff1a7819 */ /* 0x000fe2000001161b */
[----:B------:R-:W-:Y:S02]  /*3220*/  HADD2.F32 R32, -RZ, R32.H0_H0 ;  /* 0x20000020ff207230 */ /* 0x000fe40000004100 */
[----:B------:R-:W-:Y:S02]  /*3230*/  HADD2.F32 R5, -RZ, R5.H0_H0 ;  /* 0x20000005ff057230 */ /* 0x000fe40000004100 */
[----:B------:R-:W-:Y:S01]  /*3240*/  FMUL.FTZ R34, R6, R25 ;  /* 0x0000001906227220 */ /* 0x000fe20000410000 */
[----:B------:R-:W-:-:S02]  /*3250*/  HADD2.F32 R15, -RZ, R7.H1_H1 ;  /* 0x30000007ff0f7230 */ /* 0x000fc40000004100 */
[----:B------:R-:W-:Y:S02]  /*3260*/  HADD2.F32 R24, -RZ, R33.H0_H0 ;  /* 0x20000021ff187230 */ /* 0x000fe40000004100 */
[----:B------:R-:W-:Y:S01]  /*3270*/  FMUL.FTZ R25, R5, R25 ;  /* 0x0000001905197220 */ /* 0x000fe20000410000 */
[----:B------:R-:W-:Y:S02]  /*3280*/  HADD2.F32 R7, -RZ, R7.H0_H0 ;  /* 0x20000007ff077230 */ /* 0x000fe40000004100 */
[----:B------:R-:W-:Y:S01]  /*3290*/  FMUL.FTZ R36, R15, R32 ;  /* 0x000000200f247220 */ /* 0x000fe20000410000 */
[----:B------:R-:W-:Y:S02]  /*32a0*/  HADD2.F32 R26, -RZ, R26.H0_H0 ;  /* 0x2000001aff1a7230 */ /* 0x000fe40000004100 */
[-C--:B------:R-:W-:Y:S01]  /*32b0*/  FFMA.FTZ R34, R5, R24.reuse, -R34 ;  /* 0x0000001805227223 */ /* 0x080fe20000010822 */
[----:B------:R-:W-:Y:S01]  /*32c0*/  FFMA.FTZ R33, R6, R24, R25 ;  /* 0x0000001806217223 */ /* 0x000fe20000010019 */
[----:B------:R-:W-:Y:S01]  /*32d0*/  FMUL.FTZ R32, R7, R32 ;  /* 0x0000002007207220 */ /* 0x000fe20000410000 */
[----:B------:R-:W-:-:S02]  /*32e0*/  HADD2.F32 R25, -RZ, R108.H1_H1 ;  /* 0x3000006cff197230 */ /* 0x000fc40000004100 */
[-C--:B------:R-:W-:Y:S01]  /*32f0*/  FFMA.FTZ R36, R7, R26.reuse, -R36 ;  /* 0x0000001a07247223 */ /* 0x080fe20000010824 */
[--C-:B------:R-:W-:Y:S02]  /*3300*/  HADD2.F32 R7, -RZ, R109.reuse.H1_H1 ;  /* 0x3000006dff077230 */ /* 0x100fe40000004100 */
[----:B------:R-:W-:Y:S01]  /*3310*/  FFMA.FTZ R37, R15, R26, R32 ;  /* 0x0000001a0f257223 */ /* 0x000fe20000010020 */
[----:B------:R-:W-:Y:S02]  /*3320*/  HADD2.F32 R5, -RZ, R4.H1_H1 ;  /* 0x30000004ff057230 */ /* 0x000fe40000004100 */
[----:B------:R-:W-:Y:S02]  /*3330*/  HADD2.F32 R6, -RZ, R14.H1_H1 ;  /* 0x3000000eff067230 */ /* 0x000fe40000004100 */
[----:B------:R-:W-:Y:S02]  /*3340*/  HADD2.F32 R109, -RZ, R109.H0_H0 ;  /* 0x2000006dff6d7230 */ /* 0x000fe40000004100 */
[----:B------:R-:W-:-:S02]  /*3350*/  HADD2.F32 R4, -RZ, R4.H0_H0 ;  /* 0x20000004ff047230 */ /* 0x000fc40000004100 */
[----:B------:R-:W-:Y:S01]  /*3360*/  FMUL.FTZ R35, R6, R25 ;  /* 0x0000001906237220 */ /* 0x000fe20000410000 */
[----:B------:R-:W-:Y:S02]  /*3370*/  HADD2.F32 R14, -RZ, R14.H0_H0 ;  /* 0x2000000eff0e7230 */ /* 0x000fe40000004100 */
[CC--:B------:R-:W-:Y:S01]  /*3380*/  FMUL.FTZ R27, R5.reuse, R109.reuse ;  /* 0x0000006d051b7220 */ /* 0x0c0fe20000410000 */
[----:B------:R-:W-:Y:S02]  /*3390*/  HADD2.F32 R15, -RZ, R108.H0_H0 ;  /* 0x2000006cff0f7230 */ /* 0x000fe40000004100 */
[----:B------:R-:W-:Y:S01]  /*33a0*/  FMUL.FTZ R24, R4, R109 ;  /* 0x0000006d04187220 */ /* 0x000fe20000410000 */
[----:B------:R-:W-:Y:S01]  /*33b0*/  FMUL.FTZ R25, R14, R25 ;  /* 0x000000190e197220 */ /* 0x000fe20000410000 */
[-C--:B------:R-:W-:Y:S02]  /*33c0*/  FFMA.FTZ R27, R4, R7.reuse, -R27 ;  /* 0x00000007041b7223 */ /* 0x080fe4000001081b */
[----:B------:R-:W-:Y:S01]  /*33d0*/  FFMA.FTZ R24, R5, R7, R24 ;  /* 0x0000000705187223 */ /* 0x000fe20000010018 */
[-C--:B------:R-:W-:Y:S01]  /*33e0*/  FFMA.FTZ R35, R14, R15.reuse, -R35 ;  /* 0x0000000f0e237223 */ /* 0x080fe20000010823 */
[----:B------:R-:W-:Y:S01]  /*33f0*/  FFMA.FTZ R6, R6, R15, R25 ;  /* 0x0000000f06067223 */ /* 0x000fe20000010019 */
[----:B------:R-:W-:-:S02]  /*3400*/  F2FP.F16.F32.PACK_AB R5, R33, R34 ;  /* 0x000000222105723e */ /* 0x000fc400000000ff */
[----:B------:R-:W-:Y:S02]  /*3410*/  F2FP.F16.F32.PACK_AB R7, R37, R36 ;  /* 0x000000242507723e */ /* 0x000fe400000000ff */
[----:B------:R-:W-:Y:S02]  /*3420*/  F2FP.F16.F32.PACK_AB R4, R24, R27 ;  /* 0x0000001b1804723e */ /* 0x000fe400000000ff */
[----:B------:R-:W-:-:S07]  /*3430*/  F2FP.F16.F32.PACK_AB R6, R6, R35 ;  /* 0x000000230606723e */ /* 0x000fce00000000ff */
.L_x_7677:
[----:B------:R-:W-:Y:S05]  /*3440*/  BSYNC B2 ;  /* 0x0000000000027941 */ /* 0x000fea0003800000 */
.L_x_7676:
[----:B--2---:R3:W-:Y:S02]  /*3450*/  STG.E.128 desc[UR40][R12.64], R4 ;  /* 0x000000040c007986 */ /* 0x0047e4000c101d28 */
.L_x_7675:
[----:B------:R-:W-:Y:S05]  /*3460*/  BSYNC B1 ;  /* 0x0000000000017941 */ /* 0x000fea0003800000 */
.L_x_7674:
[----:B------:R-:W-:Y:S05]  /*3470*/  @P2 BRA `(.L_x_7673) ;  /* 0x0000001800282947 */ /* 0x000fea0003800000 */
[----:B-123--:R1:W2:Y:S01]  /*3480*/  LDS.128 R4, [R106+0x2000] ;  /* 0x002000006a047984 */ /* 0x00e2a20000000c00 */
[----:B------:R-:W-:Y:S01]  /*3490*/  VIADD R14, R28, 0x10 ;  /* 0x000000101c0e7836 */ /* 0x000fe20000000000 */
[----:B------:R-:W-:Y:S04]  /*34a0*/  BSSY B1, `(.L_x_7678) ;  /* 0x000002c000017945 */ /* 0x000fe80003800000 */
[----:B------:R-:W-:-:S13]  /*34b0*/  ISETP.GE.AND P4, PT, R14, R105, PT ;  /* 0x000000690e00720c */ /* 0x000fda0003f86270 */
        /* <DEDUP_REMOVED lines=19> */
[--C-:B------:R-:W-:Y:S02]  /*35f0*/  HADD2.F32 R10, -RZ, R103.reuse.H0_H0 ;  /* 0x20000067ff0a7230 */ /* 0x100fe40000004100 */
[C---:B------:R-:W-:Y:S01]  /*3600*/  FMUL.FTZ R24, R7.reuse, R24 ;  /* 0x0000001807187220 */ /* 0x040fe20000410000 */
[----:B------:R-:W-:Y:S02]  /*3610*/  HADD2.F32 R103, -RZ, R103.H1_H1 ;  /* 0x30000067ff677230 */ /* 0x000fe40000004100 */
[-C--:B------:R-:W-:Y:S01]  /*3620*/  FFMA.FTZ R32, R7, R14.reuse, -R32 ;  /* 0x0000000e07207223 */ /* 0x080fe20000010820 */
[----:B------:R-:W-:Y:S02]  /*3630*/  HADD2.F32 R5, -RZ, R4.H1_H1 ;  /* 0x30000004ff057230 */ /* 0x000fe40000004100 */
[----:B------:R-:W-:Y:S01]  /*3640*/  FFMA.FTZ R27, R9, R14, R24 ;  /* 0x0000000e091b7223 */ /* 0x000fe20000010018 */
[----:B------:R-:W-:-:S02]  /*3650*/  HADD2.F32 R6, -RZ, R8.H1_H1 ;  /* 0x30000008ff067230 */ /* 0x000fc40000004100 */
[----:B------:R-:W-:Y:S02]  /*3660*/  HADD2.F32 R4, -RZ, R4.H0_H0 ;  /* 0x20000004ff047230 */ /* 0x000fe40000004100 */
        /* <DEDUP_REMOVED lines=15> */
.L_x_7679:
[----:B------:R-:W-:Y:S05]  /*3760*/  BSYNC B1 ;  /* 0x0000000000017941 */ /* 0x000fea0003800000 */
.L_x_7678:
[----:B--2---:R1:W-:Y:S01]  /*3770*/  STG.E.128 desc[UR40][R12.64+0x40], R4 ;  /* 0x000040040c007986 */ /* 0x0043e2000c101d28 */
[----:B------:R-:W-:Y:S05]  /*3780*/  BRA `(.L_x_7673) ;  /* 0x0000001400647947 */ /* 0x000fea0003800000 */
.L_x_7657:
[----:B------:R-:W-:Y:S02]  /*3790*/  ISETP.GE.AND P3, PT, R211, R104, PT ;  /* 0x00000068d300720c */ /* 0x000fe40003f66270 */
[----:B------:R-:W-:Y:S02]  /*37a0*/  CS2R R14, SRZ ;  /* 0x00000000000e7805 */ /* 0x000fe4000001ff00 */
[----:B------:R-:W-:Y:S02]  /*37b0*/  CS2R R12, SRZ ;  /* 0x00000000000c7805 */ /* 0x000fe4000001ff00 */
[----:B------:R-:W-:-:S13]  /*37c0*/  ISETP.GE.OR P3, PT, R16, R105, P3 ;  /* 0x000000691000720c */ /* 0x000fda0001f66670 */
[----:B------:R-:W-:Y:S01]  /*37d0*/  @!P3 IADD3 R5, P4, P5, R50, R6, R83 ;  /* 0x000000063205b210 */ /* 0x000fe20007d9e053 */
[----:B------:R-:W0:Y:S03]  /*37e0*/  @!P3 LDC.64 R34, c[0x0][0x3c8] ;  /* 0x0000f200ff22bb82 */ /* 0x000e260000000a00 */
[----:B------:R-:W-:Y:S02]  /*37f0*/  @!P3 IADD3.X R36, R71, R101, R84, P4, P5 ;  /* 0x000000654724b210 */ /* 0x000fe400027ea454 */
[----:B------:R-:W-:-:S03]  /*3800*/  @!P3 IADD3 R10, P4, P5, R44, R4, R89 ;  /* 0x000000042c0ab210 */ /* 0x000fc60007d9e059 */
[----:B------:R-:W1:Y:S01]  /*3810*/  @!P3 LDC.64 R106, c[0x0][0x3e0] ;  /* 0x0000f800ff6abb82 */ /* 0x000e620000000a00 */
[----:B------:R-:W-:Y:S02]  /*3820*/  @!P3 IADD3.X R11, R72, R111, R91, P4, P5 ;  /* 0x0000006f480bb210 */ /* 0x000fe400027ea45b */
[----:B------:R-:W-:-:S04]  /*3830*/  ISETP.GE.AND P4, PT, R19, R104, PT ;  /* 0x000000681300720c */ /* 0x000fc80003f86270 */
[----:B------:R-:W-:-:S13]  /*3840*/  ISETP.GE.OR P4, PT, R16, R105, P4 ;  /* 0x000000691000720c */ /* 0x000fda0002786670 */
[----:B------:R-:W2:Y:S01]  /*3850*/  @!P4 LDC.64 R8, c[0x0][0x3c8] ;  /* 0x0000f200ff08cb82 */ /* 0x000ea20000000a00 */
[----:B------:R-:W-:-:S05]  /*3860*/  @!P4 IADD3 R6, P5, R50, R6, RZ ;  /* 0x000000063206c210 */ /* 0x000fca0007fbe0ff */
[----:B------:R-:W-:Y:S02]  /*3870*/  @!P4 IMAD.X R7, R101, 0x1, R71, P5 ;  /* 0x000000016507c824 */ /* 0x000fe400028e0647 */
[----:B------:R-:W3:Y:S01]  /*3880*/  @!P4 LDC.64 R32, c[0x0][0x3e0] ;  /* 0x0000f800ff20cb82 */ /* 0x000ee20000000a00 */
[----:B------:R-:W-:Y:S02]  /*3890*/  CS2R R26, SRZ ;  /* 0x00000000001a7805 */ /* 0x000fe4000001ff00 */
[----:B------:R-:W-:Y:S02]  /*38a0*/  CS2R R24, SRZ ;  /* 0x0000000000187805 */ /* 0x000fe4000001ff00 */
[----:B--2---:R-:W-:-:S04]  /*38b0*/  @!P4 LEA R8, P5, R6, R8, 0x1 ;  /* 0x000000080608c211 */ /* 0x004fc800078a08ff */
[----:B------:R-:W-:Y:S02]  /*38c0*/  @!P4 LEA.HI.X R9, R6, R9, R7, 0x1, P5 ;  /* 0x000000090609c211 */ /* 0x000fe400028f0c07 */
[----:B------:R-:W-:-:S03]  /*38d0*/  @!P4 IADD3 R4, P5, R44, R4, RZ ;  /* 0x000000042c04c210 */ /* 0x000fc60007fbe0ff */
[----:B------:R2:W4:Y:S01]  /*38e0*/  @!P4 LDG.E.128 R12, desc[UR40][R8.64] ;  /* 0x00000028080cc981 */ /* 0x000522000c1e1d00 */
[----:B------:R-:W-:Y:S02]  /*38f0*/  @!P4 IADD3.X R6, R111, R72, RZ, P5, !PT ;  /* 0x000000486f06c210 */ /* 0x000fe40002ffe4ff */
[----:B---3--:R-:W-:-:S04]  /*3900*/  @!P4 LEA R32, P5, R4, R32, 0x1 ;  /* 0x000000200420c211 */ /* 0x008fc800078a08ff */
[----:B------:R-:W-:-:S05]  /*3910*/  @!P4 LEA.HI.X R33, R4, R33, R6, 0x1, P5 ;  /* 0x000000210421c211 */ /* 0x000fca00028f0c06 */
[----:B------:R4:W3:Y:S01]  /*3920*/  @!P4 LDG.E.128 R24, desc[UR40][R32.64] ;  /* 0x000000282018c981 */ /* 0x0008e2000c1e1d00 */
[C---:B0-----:R-:W-:Y:S02]  /*3930*/  @!P3 LEA R34, P4, R5.reuse, R34, 0x1 ;  /* 0x000000220522b211 */ /* 0x041fe400078808ff */
[----:B------:R-:W-:Y:S02]  /*3940*/  CS2R R6, SRZ ;  /* 0x0000000000067805 */ /* 0x000fe4000001ff00 */
[----:B------:R-:W-:Y:S02]  /*3950*/  @!P3 LEA.HI.X R35, R5, R35, R36, 0x1, P4 ;  /* 0x000000230523b211 */ /* 0x000fe400020f0c24 */
[----:B------:R-:W-:Y:S02]  /*3960*/  CS2R R4, SRZ ;  /* 0x0000000000047805 */ /* 0x000fe4000001ff00 */
[----:B-1----:R-:W-:Y:S02]  /*3970*/  @!P3 LEA R36, P4, R10, R106, 0x1 ;  /* 0x0000006a0a24b211 */ /* 0x002fe400078808ff */
[----:B--2---:R-:W-:-:S02]  /*3980*/  CS2R R8, SRZ ;  /* 0x0000000000087805 */ /* 0x004fc4000001ff00 */
[----:B------:R-:W-:Y:S01]  /*3990*/  @!P3 LEA.HI.X R37, R10, R107, R11, 0x1, P4 ;  /* 0x0000006b0a25b211 */ /* 0x000fe200020f0c0b */
[----:B------:R3:W2:Y:S01]  /*39a0*/  @!P3 LDG.E.128 R4, desc[UR40][R34.64] ;  /* 0x000000282204b981 */ /* 0x0006a2000c1e1d00 */
[----:B------:R-:W-:-:S06]  /*39b0*/  CS2R R10, SRZ ;  /* 0x00000000000a7805 */ /* 0x000fcc000001ff00 */
[----:B------:R-:W5:Y:S01]  /*39c0*/  @!P3 LDG.E.128 R8, desc[UR40][R36.64] ;  /* 0x000000282408b981 */ /* 0x000f62000c1e1d00 */
[----:B------:R-:W-:-:S06]  /*39d0*/  UISETP.NE.AND UP0, UPT, UR44, 0x3, UPT ;  /* 0x000000032c00788c */ /* 0x000fcc000bf05270 */
[----:B------:R-:W-:Y:S02]  /*39e0*/  PLOP3.LUT P3, PT, PT, PT, UP0, 0x80, 0x0 ;  /* 0x000000000000781c */ /* 0x000fe40003f6f008 */
[----:B------:R-:W-:Y:S01]  /*39f0*/  ISETP.GE.AND P4, PT, R16, R105, PT ;  /* 0x000000691000720c */ /* 0x000fe20003f86270 */
[----:B----4-:R-:W-:Y:S02]  /*3a00*/  IMAD.MOV.U32 R32, RZ, RZ, R14 ;  /* 0x000000ffff207224 */ /* 0x010fe400078e000e */
[----:B------:R-:W-:Y:S02]  /*3a10*/  IMAD.MOV.U32 R33, RZ, RZ, R15 ;  /* 0x000000ffff217224 */ /* 0x000fe400078e000f */
[----:B------:R-:W-:Y:S02]  /*3a20*/  IMAD.MOV.U32 R39, RZ, RZ, R12 ;  /* 0x000000ffff277224 */ /* 0x000fe400078e000c */
[----:B------:R-:W-:Y:S01]  /*3a30*/  IMAD.MOV.U32 R90, RZ, RZ, R13 ;  /* 0x000000ffff5a7224 */ /* 0x000fe200078e000d */
[----:B------:R-:W-:-:S02]  /*3a40*/  PRMT R121, R32, 0x7610, R121 ;  /* 0x0000761020797816 */ /* 0x000fc40000000079 */
[----:B------:R-:W-:Y:S02]  /*3a50*/  PRMT R127, R33, 0x7610, R127 ;  /* 0x00007610217f7816 */ /* 0x000fe4000000007f */
[----:B------:R-:W-:Y:S01]  /*3a60*/  PRMT R133, R39, 0x7610, R133 ;  /* 0x0000761027857816 */ /* 0x000fe20000000085 */
[----:B---3--:R-:W-:Y:S01]  /*3a70*/  IMAD.MOV.U32 R34, RZ, RZ, R24 ;  /* 0x000000ffff227224 */ /* 0x008fe200078e0018 */
[----:B------:R-:W-:Y:S01]  /*3a80*/  PRMT R123, R90, 0x7610, R123 ;  /* 0x000076105a7b7816 */ /* 0x000fe2000000007b */
[----:B------:R-:W-:Y:S01]  /*3a90*/  IMAD.MOV.U32 R35, RZ, RZ, R25 ;  /* 0x000000ffff237224 */ /* 0x000fe200078e0019 */
[----:B------:R-:W-:Y:S01]  /*3aa0*/  MOV R32, R26 ;  /* 0x0000001a00207202 */ /* 0x000fe20000000f00 */
[----:B------:R-:W-:Y:S01]  /*3ab0*/  IMAD.MOV.U32 R33, RZ, RZ, R27 ;  /* 0x000000ffff217224 */ /* 0x000fe200078e001b */
[----:B------:R-:W-:Y:S02]  /*3ac0*/  PRMT R133, R133, 0x5410, R34 ;  /* 0x0000541085857816 */ /* 0x000fe40000000022 */
[----:B------:R-:W-:-:S02]  /*3ad0*/  PRMT R121, R121, 0x5410, R32 ;  /* 0x0000541079797816 */ /* 0x000fc40000000020 */
[----:B------:R-:W-:Y:S02]  /*3ae0*/  PRMT R123, R123, 0x5410, R35 ;  /* 0x000054107b7b7816 */ /* 0x000fe40000000023 */
[----:B------:R-:W-:Y:S01]  /*3af0*/  PRMT R127, R127, 0x5410, R33 ;  /* 0x000054107f7f7816 */ /* 0x000fe20000000021 */
[----:B--2---:R-:W-:Y:S01]  /*3b00*/  IMAD.MOV.U32 R32, RZ, RZ, R6 ;  /* 0x000000ffff207224 */ /* 0x004fe200078e0006 */
[----:B------:R-:W-:Y:S01]  /*3b10*/  MOV R33, R7 ;  /* 0x0000000700217202 */ /* 0x000fe20000000f00 */
[----:B------:R-:W-:Y:S02]  /*3b20*/  IMAD.MOV.U32 R34, RZ, RZ, R4 ;  /* 0x000000ffff227224 */ /* 0x000fe400078e0004 */
[----:B------:R-:W-:Y:S01]  /*3b30*/  IMAD.MOV.U32 R35, RZ, RZ, R5 ;  /* 0x000000ffff237224 */ /* 0x000fe200078e0005 */
[----:B------:R-:W-:Y:S01]  /*3b40*/  PRMT R112, R32, 0x5410, R33 ;  /* 0x0000541020707816 */ /* 0x000fe20000000021 */
[----:B-----5:R-:W-:-:S03]  /*3b50*/  IMAD.MOV.U32 R32, RZ, RZ, R10 ;  /* 0x000000ffff207224 */ /* 0x020fc600078e000a */
        /* <DEDUP_REMOVED lines=8> */
.L_x_7680:
[----:B------:R-:W-:Y:S01]  /*3be0*/  IMAD R90, R2, 0x8, R18 ;  /* 0x00000008025a7824 */ /* 0x000fe200078e0212 */
[----:B------:R-:W-:Y:S01]  /*3bf0*/  SHF.L.U32 R101, R23, 0x1f, RZ ;  /* 0x0000001f17657819 */ /* 0x000fe200000006ff */
[----:B------:R-:W0:Y:S01]  /*3c00*/  LDC R105, c[0x0][0x2e4] ;  /* 0x0000b900ff697b82 */ /* 0x000e220000000800 */
[----:B------:R-:W-:Y:S01]  /*3c10*/  BSSY B1, `(.L_x_7681) ;  /* 0x0000006000017945 */ /* 0x000fe20003800000 */
[----:B------:R-:W-:Y:S01]  /*3c20*/  IMAD.MOV.U32 R109, RZ, RZ, R38 ;  /* 0x000000ffff6d7224 */ /* 0x000fe200078e0026 */
[----:B------:R-:W1:Y:S05]  /*3c30*/  SYNCS.PHASECHK.TRANS64.TRYWAIT P5, [R90+URZ+0x22890], R101 ;  /* 0x022890655a0075a7 */ /* 0x000e6a00080a017f */
[----:B------:R-:W2:Y:S01]  /*3c40*/  LDC.64 R106, c[0x0][0x2f0] ;  /* 0x0000bc00ff6a7b82 */ /* 0x000ea20000000a00 */
[----:B0-----:R-:W-:Y:S01]  /*3c50*/  IMAD.IADD R113, R105, 0x1, -R78 ;  /* 0x0000000169717824 */ /* 0x001fe200078e0a4e */
[----:B-1----:R-:W-:Y:S06]  /*3c60*/  @!P5 BRA `(.L_x_7682) ;  /* 0x0000011000bcd947 */ /* 0x002fec0003800000 */
.L_x_7881:
[----:B------:R-:W-:Y:S05]  /*3c70*/  BSYNC B1 ;  /* 0x0000000000017941 */ /* 0x000fea0003800000 */
.L_x_7681:
[----:B------:R-:W-:Y:S01]  /*3c80*/  ISETP.GE.OR P5, PT, R19, R104, P1 ;  /* 0x000000681300720c */ /* 0x000fe20000fa6670 */
[----:B------:R-:W-:-:S12]  /*3c90*/  BSSY B1, `(.L_x_7683) ;  /* 0x0000077000017945 */ /* 0x000fd80003800000 */
[----:B------:R-:W-:Y:S05]  /*3ca0*/  @P5 BRA `(.L_x_7684) ;  /* 0x0000000400d45947 */ /* 0x000fea0003800000 */
[-C--:B--2---:R-:W-:Y:S01]  /*3cb0*/  IMAD R32, R216, R106.reuse, RZ ;  /* 0x0000006ad8207224 */ /* 0x084fe200078e02ff */
[----:B------:R-:W-:Y:S01]  /*3cc0*/  BSSY B2, `(.L_x_7685) ;  /* 0x0000067000027945 */ /* 0x000fe20003800000 */
[----:B------:R-:W-:-:S04]  /*3cd0*/  IMAD.WIDE.U32 R110, R19, R106, R108 ;  /* 0x0000006a136e7225 */ /* 0x000fc800078e006c */
[----:B------:R-:W-:Y:S01]  /*3ce0*/  IMAD R33, R19, R107, R32 ;  /* 0x0000006b13217224 */ /* 0x000fe200078e0220 */
[----:B------:R-:W-:Y:S02]  /*3cf0*/  SEL R32, R78, R113, !P0 ;  /* 0x000000714e207207 */ /* 0x000fe40004000000 */
[----:B------:R-:W-:Y:S02]  /*3d00*/  IADD3 R117, P5, P6, R20, R110, R69 ;  /* 0x0000006e14757210 */ /* 0x000fe40007ebe045 */
[----:B------:R-:W-:Y:S02]  /*3d10*/  IADD3 R120, R33, R111, RZ ;  /* 0x0000006f21787210 */ /* 0x000fe40007ffe0ff */
[----:B------:R-:W-:Y:S02]  /*3d20*/  SHF.R.S32.HI R33, RZ, 0x1f, R32 ;  /* 0x0000001fff217819 */ /* 0x000fe40000011420 */
[----:B------:R-:W-:Y:S02]  /*3d30*/  IADD3.X R118, R97, R120, R64, P5, P6 ;  /* 0x0000007861767210 */ /* 0x000fe40002fec440 */
[----:B------:R-:W-:-:S04]  /*3d40*/  LEA.HI R33, R33, R32, RZ, 0x4 ;  /* 0x0000002021217211 */ /* 0x000fc800078f20ff */
[----:B------:R-:W-:-:S05]  /*3d50*/  LEA.HI.SX32 R33, R33, R70, 0x1c ;  /* 0x0000004621217211 */ /* 0x000fca00078fe2ff */
[----:B------:R-:W-:-:S05]  /*3d60*/  IMAD.SHL.U32 R119, R33, 0x8, RZ ;  /* 0x0000000821777824 */ /* 0x000fca00078e00ff */
[----:B------:R-:W-:-:S04]  /*3d70*/  LOP3.LUT R33, R87, 0x38, R119, 0xf8, !PT ;  /* 0x0000003857217812 */ /* 0x000fc800078ef877 */
[----:B------:R-:W-:Y:S01]  /*3d80*/  LOP3.LUT R32, R33, R82, RZ, 0x3c, !PT ;  /* 0x0000005221207212 */ /* 0x000fe200078e3cff */
[----:B------:R-:W-:-:S04]  /*3d90*/  IMAD R33, R2, 0x1800, R67 ;  /* 0x0000180002217824 */ /* 0x000fc800078e0243 */
[----:B------:R-:W-:Y:S02]  /*3da0*/  IMAD R35, R205, 0x200, R32 ;  /* 0x00000200cd237824 */ /* 0x000fe400078e0220 */
[----:B------:R-:W-:Y:S02]  /*3db0*/  IMAD R33, R33, 0x2, R18 ;  /* 0x0000000221217824 */ /* 0x000fe400078e0212 */
[----:B------:R-:W-:-:S04]  /*3dc0*/  IMAD R35, R2, 0x1800, R35 ;  /* 0x0000180002237824 */ /* 0x000fc800078e0223 */
        /* <DEDUP_REMOVED lines=13> */
[----:B------:R-:W-:Y:S01]  /*3ea0*/  HADD2.F32 R15, -RZ, R123.H1_H1 ;  /* 0x3000007bff0f7230 */ /* 0x000fe20000004100 */
[--C-:B------:R-:W-:Y:S01]  /*3eb0*/  SHF.R.U64 R129, R26, 0x10, R27.reuse ;  /* 0x000000101a817819 */ /* 0x100fe2000000121b */
[----:B------:R-:W-:Y:S01]  /*3ec0*/  HADD2.F32 R26, -RZ, R24.H0_H0 ;  /* 0x20000018ff1a7230 */ /* 0x000fe20000004100 */
[----:B------:R-:W-:Y:S01]  /*3ed0*/  SHF.R.U32.HI R27, RZ, 0x10, R27 ;  /* 0x00000010ff1b7819 */ /* 0x000fe2000001161b */
[----:B------:R-:W-:-:S02]  /*3ee0*/  HADD2.F32 R33, -RZ, R33.H1_H1 ;  /* 0x30000021ff217230 */ /* 0x000fc40000004100 */
[CC--:B------:R-:W-:Y:S01]  /*3ef0*/  FMUL.FTZ R124, R12.reuse, R15.reuse ;  /* 0x0000000f0c7c7220 */ /* 0x0c0fe20000410000 */
[----:B------:R-:W-:Y:S02]  /*3f00*/  HADD2.F32 R14, -RZ, R123.H0_H0 ;  /* 0x2000007bff0e7230 */ /* 0x000fe40000004100 */
        /* <DEDUP_REMOVED lines=13> */
[----:B------:R-:W-:Y:S01]  /*3fe0*/  HADD2.F32 R15, -RZ, R127.H1_H1 ;  /* 0x3000007fff0f7230 */ /* 0x000fe20000004100 */
[----:B------:R-:W-:Y:S01]  /*3ff0*/  F2FP.F16.F32.PACK_AB R122, R123, R122 ;  /* 0x0000007a7b7a723e */ /* 0x000fe200000000ff */
[----:B------:R-:W-:Y:S02]  /*4000*/  HADD2.F32 R35, -RZ, R35.H1_H1 ;  /* 0x30000023ff237230 */ /* 0x000fe40000004100 */
[----:B------:R-:W-:Y:S01]  /*4010*/  FMUL.FTZ R128, R39, R26 ;  /* 0x0000001a27807220 */ /* 0x000fe20000410000 */
[----:B------:R-:W-:-:S02]  /*4020*/  HADD2.F32 R14, -RZ, R127.H0_H0 ;  /* 0x2000007fff0e7230 */ /* 0x000fc40000004100 */
        /* <DEDUP_REMOVED lines=9> */
[----:B------:R-:W-:-:S02]  /*40c0*/  HADD2.F32 R24, -RZ, R133.H1_H1 ;  /* 0x30000085ff187230 */ /* 0x000fc40000004100 */
        /* <DEDUP_REMOVED lines=11> */
[-C--:B------:R-:W-:Y:S01]  /*4180*/  FFMA.FTZ R27, R12, R14.reuse, -R27 ;  /* 0x0000000e0c1b7223 */ /* 0x080fe2000001081b */
[----:B------:R-:W-:Y:S01]  /*4190*/  FFMA.FTZ R24, R13, R14, R24 ;  /* 0x0000000e0d187223 */ /* 0x000fe20000010018 */
[-C--:B------:R-:W-:Y:S01]  /*41a0*/  FFMA.FTZ R32, R32, R15.reuse, -R33 ;  /* 0x0000000f20207223 */ /* 0x080fe20000010821 */
[----:B------:R-:W-:Y:S01]  /*41b0*/  FFMA.FTZ R33, R36, R15, R25 ;  /* 0x0000000f24217223 */ /* 0x000fe20000010019 */
[--C-:B------:R-:W-:Y:S02]  /*41c0*/  HADD2.F32 R14, -RZ, R121.reuse.H0_H0 ;  /* 0x20000079ff0e7230 */ /* 0x100fe40000004100 */
[----:B------:R-:W-:Y:S01]  /*41d0*/  HADD2.F32 R13, -RZ, R38.H0_H0 ;  /* 0x20000026ff0d7230 */ /* 0x000fe20000004100 */
[----:B------:R-:W-:Y:S01]  /*41e0*/  F2FP.F16.F32.PACK_AB R32, R32, R27 ;  /* 0x0000001b2020723e */ /* 0x000fe200000000ff */
[----:B------:R-:W-:Y:S01]  /*41f0*/  HADD2.F32 R121, -RZ, R121.H1_H1 ;  /* 0x30000079ff797230 */ /* 0x000fe20000004100 */
[----:B------:R-:W-:Y:S01]  /*4200*/  F2FP.F16.F32.PACK_AB R36, R33, R24 ;  /* 0x000000182124723e */ /* 0x000fe200000000ff */
[----:B------:R-:W-:Y:S01]  /*4210*/  HADD2.F32 R25, -RZ, R129.H0_H0 ;  /* 0x20000081ff197230 */ /* 0x000fe20000004100 */
[----:B------:R-:W-:Y:S01]  /*4220*/  MOV R33, R122 ;  /* 0x0000007a00217202 */ /* 0x000fe20000000f00 */
[----:B------:R-:W-:-:S02]  /*4230*/  HADD2.F32 R12, -RZ, R34.H0_H0 ;  /* 0x20000022ff0c7230 */ /* 0x000fc40000004100 */
[CC--:B------:R-:W-:Y:S01]  /*4240*/  FMUL.FTZ R35, R13.reuse, R121.reuse ;  /* 0x000000790d237220 */ /* 0x0c0fe20000410000 */
[----:B------:R-:W-:Y:S02]  /*4250*/  HADD2.F32 R38, -RZ, R38.H1_H1 ;  /* 0x30000026ff267230 */ /* 0x000fe40000004100 */
[----:B------:R-:W-:Y:S02]  /*4260*/  HADD2.F32 R34, -RZ, R34.H1_H1 ;  /* 0x30000022ff227230 */ /* 0x000fe40000004100 */
[----:B------:R-:W-:Y:S01]  /*4270*/  FMUL.FTZ R26, R12, R121 ;  /* 0x000000790c1a7220 */ /* 0x000fe20000410000 */
[----:B------:R-:W-:Y:S02]  /*4280*/  HADD2.F32 R15, -RZ, R131.H0_H0 ;  /* 0x20000083ff0f7230 */ /* 0x000fe40000004100 */
[-C--:B------:R-:W-:Y:S01]  /*4290*/  FMUL.FTZ R39, R38, R25.reuse ;  /* 0x0000001926277220 */ /* 0x080fe20000410000 */
[-C--:B------:R-:W-:Y:S01]  /*42a0*/  FFMA.FTZ R35, R12, R14.reuse, -R35 ;  /* 0x0000000e0c237223 */ /* 0x080fe20000010823 */
[C---:B------:R-:W-:Y:S01]  /*42b0*/  FMUL.FTZ R25, R34.reuse, R25 ;  /* 0x0000001922197220 */ /* 0x040fe20000410000 */
[----:B------:R-:W-:Y:S01]  /*42c0*/  FFMA.FTZ R26, R13, R14, R26 ;  /* 0x0000000e0d1a7223 */ /* 0x000fe2000001001a */
[-C--:B------:R-:W-:Y:S01]  /*42d0*/  FFMA.FTZ R34, R34, R15.reuse, -R39 ;  /* 0x0000000f22227223 */ /* 0x080fe20000010827 */
[----:B------:R-:W-:Y:S01]  /*42e0*/  F2FP.F16.F32.PACK_AB R39, R127, R126 ;  /* 0x0000007e7f27723e */ /* 0x000fe200000000ff */
[----:B------:R-:W-:-:S03]  /*42f0*/  FFMA.FTZ R25, R38, R15, R25 ;  /* 0x0000000f26197223 */ /* 0x000fc60000010019 */
[----:B------:R-:W-:Y:S01]  /*4300*/  F2FP.F16.F32.PACK_AB R34, R34, R35 ;  /* 0x000000232222723e */ /* 0x000fe200000000ff */
[----:B------:R-:W-:Y:S01]  /*4310*/  IMAD.MOV.U32 R35, RZ, RZ, R125 ;  /* 0x000000ffff237224 */ /* 0x000fe200078e007d */
[----:B------:R-:W-:-:S07]  /*4320*/  F2FP.F16.F32.PACK_AB R38, R25, R26 ;  /* 0x0000001a1926723e */ /* 0x000fce00000000ff */
.L_x_7686:
[----:B------:R-:W-:Y:S05]  /*4330*/  BSYNC B2 ;  /* 0x0000000000027941 */ /* 0x000fea0003800000 */
.L_x_7685:
[----:B------:R-:W-:Y:S02]  /*4340*/  ISETP.GE.AND P5, PT, R119, R105, PT ;  /* 0x000000697700720c */ /* 0x000fe40003fa6270 */
[----:B------:R-:W-:-:S11]  /*4350*/  P2R R13, PR, RZ, 0x1 ;  /* 0x00000001ff0d7803 */ /* 0x000fd60000000000 */
[--C-:B------:R-:W-:Y:S02]  /*4360*/  @!P5 SHF.R.S32.HI R12, RZ, 0x1f, R119.reuse ;  /* 0x0000001fff0cd819 */ /* 0x100fe40000011477 */
[----:B------:R-:W-:-:S04]  /*4370*/  @!P5 IADD3 R110, P0, P6, R20, R110, R119 ;  /* 0x0000006e146ed210 */ /* 0x000fc80007e1e077 */
[----:B------:R-:W-:Y:S02]  /*4380*/  @!P5 IADD3.X R120, R97, R120, R12, P0, P6 ;  /* 0x000000786178d210 */ /* 0x000fe400007ec40c */
[-C--:B------:R-:W-:Y:S02]  /*4390*/  LEA R12, P6, R117, R102.reuse, 0x1 ;  /* 0x00000066750c7211 */ /* 0x080fe400078c08ff */
[----:B------:R-:W-:Y:S02]  /*43a0*/  ISETP.NE.AND P0, PT, R13, RZ, PT ;  /* 0x000000ff0d00720c */ /* 0x000fe40003f05270 */
[----:B------:R-:W-:Y:S02]  /*43b0*/  LEA.HI.X R13, R117, R103, R118, 0x1, P6 ;  /* 0x00000067750d7211 */ /* 0x000fe400030f0c76 */
[----:B------:R-:W-:-:S03]  /*43c0*/  @!P5 LEA R14, P6, R110, R102, 0x1 ;  /* 0x000000666e0ed211 */ /* 0x000fc600078c08ff */
[----:B-1----:R1:W-:Y:S01]  /*43d0*/  STG.E.128 desc[UR40][R12.64], R32 ;  /* 0x000000200c007986 */ /* 0x0023e2000c101d28 */
[----:B------:R-:W-:-:S05]  /*43e0*/  @!P5 LEA.HI.X R15, R110, R103, R120, 0x1, P6 ;  /* 0x000000676e0fd211 */ /* 0x000fca00030f0c78 */
[----:B--2---:R1:W-:Y:S04]  /*43f0*/  @!P5 STG.E.128 desc[UR40][R14.64], R36 ;  /* 0x000000240e00d986 */ /* 0x0043e8000c101d28 */
.L_x_7684:
[----:B------:R-:W-:Y:S05]  /*4400*/  BSYNC B1 ;  /* 0x0000000000017941 */ /* 0x000fea0003800000 */
.L_x_7683:
[----:B------:R-:W-:Y:S01]  /*4410*/  ISETP.GE.OR P5, PT, R211, R104, P1 ;  /* 0x00000068d300720c */ /* 0x000fe20000fa6670 */
[-C--:B-12---:R-:W-:Y:S02]  /*4420*/  IMAD R12, R81, R106.reuse, RZ ;  /* 0x0000006a510c7224 */ /* 0x086fe400078e02ff */
[----:B------:R-:W-:-:S04]  /*4430*/  IMAD.WIDE.U32 R108, R211, R106, R108 ;  /* 0x0000006ad36c7225 */ /* 0x000fc800078e006c */
[----:B------:R-:W-:-:S06]  /*4440*/  IMAD R107, R211, R107, R12 ;  /* 0x0000006bd36b7224 */ /* 0x000fcc00078e020c */
[----:B------:R-:W-:Y:S05]  /*4450*/  @P5 BRA `(.L_x_7673) ;  /* 0x0000000800305947 */ /* 0x000fea0003800000 */
[----:B------:R-:W-:Y:S01]  /*4460*/  IMAD.IADD R34, R109, 0x1, R107 ;  /* 0x000000016d227824 */ /* 0x000fe200078e026b */
[----:B------:R-:W-:Y:S01]  /*4470*/  IADD3 R12, P5, P6, R20, R108, R69 ;  /* 0x0000006c140c7210 */ /* 0x000fe20007ebe045 */
[----:B------:R-:W-:Y:S01]  /*4480*/  BSSY B1, `(.L_x_7687) ;  /* 0x0000065000017945 */ /* 0x000fe20003800000 */
[----:B------:R-:W-:Y:S02]  /*4490*/  SEL R113, R78, R113, !P0 ;  /* 0x000000714e717207 */ /* 0x000fe40004000000 */
[----:B------:R-:W-:Y:S02]  /*44a0*/  IADD3.X R13, R97, R34, R64, P5, P6 ;  /* 0x00000022610d7210 */ /* 0x000fe40002fec440 */
[----:B------:R-:W-:-:S04]  /*44b0*/  LEA R32, P5, R12, R102, 0x1 ;  /* 0x000000660c207211 */ /* 0x000fc800078a08ff */
[----:B------:R-:W-:Y:S02]  /*44c0*/  LEA.HI.X R33, R12, R103, R13, 0x1, P5 ;  /* 0x000000670c217211 */ /* 0x000fe400028f0c0d */
[----:B------:R-:W-:-:S04]  /*44d0*/  SHF.R.S32.HI R12, RZ, 0x1f, R113 ;  /* 0x0000001fff0c7819 */ /* 0x000fc80000011471 */
[----:B------:R-:W-:-:S04]  /*44e0*/  LEA.HI R113, R12, R113, RZ, 0x4 ;  /* 0x000000710c717211 */ /* 0x000fc800078f20ff */
[----:B------:R-:W-:-:S05]  /*44f0*/  LEA.HI.SX32 R35, R113, R70, 0x1c ;  /* 0x0000004671237211 */ /* 0x000fca00078fe2ff */
[----:B------:R-:W-:-:S05]  /*4500*/  IMAD.SHL.U32 R35, R35, 0x8, RZ ;  /* 0x0000000823237824 */ /* 0x000fca00078e00ff */
[----:B------:R-:W-:-:S04]  /*4510*/  LOP3.LUT R13, R204, 0x38, R35, 0xf8, !PT ;  /* 0x00000038cc0d7812 */ /* 0x000fc800078ef823 */
[----:B------:R-:W-:-:S05]  /*4520*/  LOP3.LUT R13, R13, R234, RZ, 0x3c, !PT ;  /* 0x000000ea0d0d7212 */ /* 0x000fca00078e3cff */
[----:B------:R-:W-:Y:S02]  /*4530*/  IMAD.IADD R15, R206, 0x1, R13 ;  /* 0x00000001ce0f7824 */ /* 0x000fe400078e020d */
[C---:B------:R-:W-:Y:S02]  /*4540*/  IMAD R13, R2.reuse, 0x1800, R65 ;  /* 0x00001800020d7824 */ /* 0x040fe400078e0241 */
[----:B------:R-:W-:-:S03]  /*4550*/  IMAD R15, R2, 0x1800, R15 ;  /* 0x00001800020f7824 */ /* 0x000fc600078e020f */
        /* <DEDUP_REMOVED lines=23> */
[----:B------:R-:W-:Y:S01]  /*46d0*/  FMUL.FTZ R106, R25, R10 ;  /* 0x0000000a196a7220 */ /* 0x000fe20000410000 */
[----:B------:R-:W-:Y:S01]  /*46e0*/  FFMA.FTZ R36, R4, R6, -R9 ;  /* 0x0000000604247223 */ /* 0x000fe20000010809 */
[----:B------:R-:W-:Y:S01]  /*46f0*/  FMUL.FTZ R10, R13, R10 ;  /* 0x0000000a0d0a7220 */ /* 0x000fe20000410000 */
[----:B------:R-:W-:Y:S01]  /*4700*/  FFMA.FTZ R38, R5, R6, R38 ;  /* 0x0000000605267223 */ /* 0x000fe20000010026 */
[----:B------:R-:W-:-:S02]  /*4710*/  HADD2.F32 R7, -RZ, R115.H1_H1 ;  /* 0x30000073ff077230 */ /* 0x000fc40000004100 */
[-C--:B------:R-:W-:Y:S01]  /*4720*/  FFMA.FTZ R37, R13, R8.reuse, -R106 ;  /* 0x000000080d257223 */ /* 0x080fe2000001086a */
[----:B------:R-:W-:Y:S02]  /*4730*/  HADD2.F32 R4, -RZ, R15.H0_H0 ;  /* 0x2000000fff047230 */ /* 0x000fe40000004100 */
[----:B------:R-:W-:Y:S01]  /*4740*/  FFMA.FTZ R25, R25, R8, R10 ;  /* 0x0000000819197223 */ /* 0x000fe2000001000a */
[--C-:B------:R-:W-:Y:S02]  /*4750*/  HADD2.F32 R5, -RZ, R27.reuse.H0_H0 ;  /* 0x2000001bff057230 */ /* 0x100fe40000004100 */
[----:B------:R-:W-:Y:S02]  /*4760*/  HADD2.F32 R6, -RZ, R112.H1_H1 ;  /* 0x30000070ff067230 */ /* 0x000fe40000004100 */
[-C--:B------:R-:W-:Y:S01]  /*4770*/  FMUL.FTZ R106, R4, R7.reuse ;  /* 0x00000007046a7220 */ /* 0x080fe20000410000 */
[----:B------:R-:W-:Y:S02]  /*4780*/  HADD2.F32 R27, -RZ, R27.H1_H1 ;  /* 0x3000001bff1b7230 */ /* 0x000fe40000004100 */
[----:B------:R-:W-:Y:S01]  /*4790*/  FMUL.FTZ R9, R5, R7 ;  /* 0x0000000705097220 */ /* 0x000fe20000410000 */
[----:B------:R-:W-:-:S02]  /*47a0*/  HADD2.F32 R10, -RZ, R11.H0_H0 ;  /* 0x2000000bff0a7230 */ /* 0x000fc40000004100 */
[----:B------:R-:W-:Y:S01]  /*47b0*/  FFMA.FTZ R106, R5, R6, R106 ;  /* 0x00000006056a7223 */ /* 0x000fe2000001006a */
[----:B------:R-:W-:Y:S01]  /*47c0*/  HADD2.F32 R15, -RZ, R15.H1_H1 ;  /* 0x3000000fff0f7230 */ /* 0x000fe20000004100 */
[----:B------:R-:W-:Y:S01]  /*47d0*/  F2FP.F16.F32.PACK_AB R36, R37, R36 ;  /* 0x000000242524723e */ /* 0x000fe200000000ff */
[----:B------:R-:W-:Y:S02]  /*47e0*/  HADD2.F32 R116, -RZ, R116.H0_H0 ;  /* 0x20000074ff747230 */ /* 0x000fe40000004100 */
[-C--:B------:R-:W-:Y:S01]  /*47f0*/  FMUL.FTZ R110, R27, R10.reuse ;  /* 0x0000000a1b6e7220 */ /* 0x080fe20000410000 */
[----:B------:R-:W-:Y:S02]  /*4800*/  HADD2.F32 R5, -RZ, R24.H0_H0 ;  /* 0x20000018ff057230 */ /* 0x000fe40000004100 */
[----:B------:R-:W-:Y:S01]  /*4810*/  FMUL.FTZ R118, R15, R10 ;  /* 0x0000000a0f767220 */ /* 0x000fe20000410000 */
[----:B------:R-:W-:Y:S01]  /*4820*/  FFMA.FTZ R10, R4, R6, -R9 ;  /* 0x00000006040a7223 */ /* 0x000fe20000010809 */
[----:B------:R-:W-:Y:S01]  /*4830*/  HADD2.F32 R9, -RZ, R113.H0_H0 ;  /* 0x20000071ff097230 */ /* 0x000fe20000004100 */
[----:B------:R-:W-:Y:S01]  /*4840*/  F2FP.F16.F32.PACK_AB R25, R25, R38 ;  /* 0x000000261919723e */ /* 0x000fe200000000ff */
        /* <DEDUP_REMOVED lines=15> */
[-C--:B------:R-:W-:Y:S01]  /*4940*/  FFMA.FTZ R39, R15, R8.reuse, -R110 ;  /* 0x000000080f277223 */ /* 0x080fe2000001086e */
[----:B------:R-:W-:Y:S02]  /*4950*/  HADD2.F32 R115, -RZ, R115.H0_H0 ;  /* 0x20000073ff737230 */ /* 0x000fe40000004100 */
[----:B------:R-:W-:Y:S01]  /*4960*/  FFMA.FTZ R107, R27, R8, R118 ;  /* 0x000000081b6b7223 */ /* 0x000fe20000010076 */
[----:B------:R-:W-:Y:S01]  /*4970*/  HADD2.F32 R9, -RZ, R111.H0_H0 ;  /* 0x2000006fff097230 */ /* 0x000fe20000004100 */
[----:B------:R-:W-:Y:S01]  /*4980*/  F2FP.F16.F32.PACK_AB R24, R13, R116 ;  /* 0x000000740d18723e */ /* 0x000fe200000000ff */
[----:B------:R-:W-:-:S02]  /*4990*/  HADD2.F32 R4, -RZ, R14.H0_H0 ;  /* 0x2000000eff047230 */ /* 0x000fc40000004100 */
[-C--:B------:R-:W-:Y:S01]  /*49a0*/  FMUL.FTZ R15, R5, R115.reuse ;  /* 0x00000073050f7220 */ /* 0x080fe20000410000 */
        /* <DEDUP_REMOVED lines=13> */
[----:B------:R-:W-:Y:S01]  /*4a80*/  F2FP.F16.F32.PACK_AB R27, R107, R106 ;  /* 0x0000006a6b1b723e */ /* 0x000fe200000000ff */
[----:B------:R-:W-:-:S02]  /*4a90*/  IMAD.MOV.U32 R13, RZ, RZ, R36 ;  /* 0x000000ffff0d7224 */ /* 0x000fc400078e0024 */
[----:B------:R-:W-:Y:S01]  /*4aa0*/  F2FP.F16.F32.PACK_AB R14, R14, R15 ;  /* 0x0000000f0e0e723e */ /* 0x000fe200000000ff */
[----:B------:R-:W-:Y:S01]  /*4ab0*/  IMAD.MOV.U32 R15, RZ, RZ, R10 ;  /* 0x000000ffff0f7224 */ /* 0x000fe200078e000a */
[----:B------:R-:W-:-:S07]  /*4ac0*/  F2FP.F16.F32.PACK_AB R26, R9, R6 ;  /* 0x00000006091a723e */ /* 0x000fce00000000ff */
.L_x_7688:
[----:B------:R-:W-:Y:S05]  /*4ad0*/  BSYNC B1 ;  /* 0x0000000000017941 */ /* 0x000fea0003800000 */
.L_x_7687:
        /* <DEDUP_REMOVED lines=10> */
.L_x_7656:
[----:B------:R-:W-:-:S06]  /*4b80*/  UISETP.NE.AND UP0, UPT, UR44, 0x3, UPT ;  /* 0x000000032c00788c */ /* 0x000fcc000bf05270 */
[----:B------:R-:W-:-:S13]  /*4b90*/  PLOP3.LUT P3, PT, PT, PT, UP0, 0x80, 0x0 ;  /* 0x000000000000781c */ /* 0x000fda0003f6f008 */
[----:B------:R-:W-:Y:S05]  /*4ba0*/  @!P3 BRA `(.L_x_7689) ;  /* 0x000000000004b947 */ /* 0x000fea0003800000 */
[----:B------:R-:W-:Y:S01]  /*4bb0*/  BPT.TRAP 0x1 ;  /* 0x000000040000795c */ /* 0x000fe20000300000 */
.L_x_7689:
[----:B------:R-:W-:Y:S01]  /*4bc0*/  IMAD R90, R2, 0x8, R18 ;  /* 0x00000008025a7824 */ /* 0x000fe200078e0212 */
[----:B------:R-:W-:Y:S01]  /*4bd0*/  SHF.L.U32 R101, R23, 0x1f, RZ ;  /* 0x0000001f17657819 */ /* 0x000fe200000006ff */
[----:B------:R-:W-:Y:S01]  /*4be0*/  IMAD R104, R59, -0x60, R62 ;  /* 0xffffffa03b687824 */ /* 0x000fe200078e023e */
[----:B------:R-:W-:Y:S02]  /*4bf0*/  BSSY B1, `(.L_x_7690) ;  /* 0x0000004000017945 */ /* 0x000fe40003800000 */
[----:B------:R-:W0:Y:S02]  /*4c00*/  SYNCS.PHASECHK.TRANS64.TRYWAIT P4, [R90+URZ+0x22890], R101 ;  /* 0x022890655a0075a7 */ /* 0x000e24000808017f */
[----:B------:R-:W-:Y:S01]  /*4c10*/  VIMNMX R104, R104, 0x60, PT ;  /* 0x0000006068687848 */ /* 0x000fe20003fe0100 */
[----:B0-----:R-:W-:Y:S06]  /*4c20*/  @!P4 BRA `(.L_x_7691) ;  /* 0x0000010000e0c947 */ /* 0x001fec0003800000 */
.L_x_7882:
[----:B------:R-:W-:Y:S05]  /*4c30*/  BSYNC B1 ;  /* 0x0000000000017941 */ /* 0x000fea0003800000 */
.L_x_7690:
[-C--:B------:R-:W-:Y:S01]  /*4c40*/  ISETP.GE.AND P5, PT, R19, R104.reuse, PT ;  /* 0x000000681300720c */ /* 0x080fe20003fa6270 */
[----:B------:R-:W-:Y:S01]  /*4c50*/  BSSY B1, `(.L_x_7692) ;  /* 0x0000007000017945 */ /* 0x000fe20003800000 */
[----:B------:R-:W-:-:S11]  /*4c60*/  ISETP.GE.AND P4, PT, R211, R104, PT ;  /* 0x00000068d300720c */ /* 0x000fd60003f86270 */
[----:B------:R-:W-:Y:S05]  /*4c70*/  @P5 BRA `(.L_x_7693) ;  /* 0x0000000000105947 */ /* 0x000fea0003800000 */
[----:B------:R-:W1:Y:S04]  /*4c80*/  @!P1 LDS.128 R4, [R107] ;  /* 0x000000006b049984 */ /* 0x000e680000000c00 */
[----:B------:R-:W2:Y:S04]  /*4c90*/  @!P2 LDS.128 R8, [R106] ;  /* 0x000000006a08a984 */ /* 0x000ea80000000c00 */
[----:B-1----:R1:W-:Y:S04]  /*4ca0*/  @!P1 STG.E.128 desc[UR40][R14.64], R4 ;  /* 0x000000040e009986 */ /* 0x0023e8000c101d28 */
[----:B--2---:R1:W-:Y:S02]  /*4cb0*/  @!P2 STG.E.128 desc[UR40][R14.64+0x40], R8 ;  /* 0x000040080e00a986 */ /* 0x0043e4000c101d28 */
.L_x_7693:
[----:B------:R-:W-:Y:S05]  /*4cc0*/  BSYNC B1 ;  /* 0x0000000000017941 */ /* 0x000fea0003800000 */
.L_x_7692:
[----:B------:R-:W-:Y:S05]  /*4cd0*/  @P4 BRA `(.L_x_7673) ;  /* 0x0000000000104947 */ /* 0x000fea0003800000 */
[----:B-1----:R-:W1:Y:S04]  /*4ce0*/  @!P1 LDS.128 R4, [R107+0x2000] ;  /* 0x002000006b049984 */ /* 0x002e680000000c00 */
[----:B------:R-:W2:Y:S04]  /*4cf0*/  @!P2 LDS.128 R8, [R106+0x2000] ;  /* 0x002000006a08a984 */ /* 0x000ea80000000c00 */
[----:B-1----:R3:W-:Y:S04]  /*4d00*/  @!P1 STG.E.128 desc[UR40][R12.64], R4 ;  /* 0x000000040c009986 */ /* 0x0027e8000c101d28 */
[----:B--2---:R3:W-:Y:S02]  /*4d10*/  @!P2 STG.E.128 desc[UR40][R12.64+0x40], R8 ;  /* 0x000040080c00a986 */ /* 0x0047e4000c101d28 */
.L_x_7673:
[----:B------:R-:W-:Y:S05]  /*4d20*/  BSYNC B0 ;  /* 0x0000000000007941 */ /* 0x000fea0003800000 */
.L_x_7655:
[----:B-123--:R-:W1:Y:S01]  /*4d30*/  S2R R4, SR_TID.X ;  /* 0x0000000000047919 */ /* 0x00ee620000002100 */
        /* <DEDUP_REMOVED lines=16> */
.L_x_7695:
[----:B------:R-:W-:Y:S05]  /*4e40*/  BSYNC B0 ;  /* 0x0000000000007941 */ /* 0x000fea0003800000 */
.L_x_7694:
[----:B------:R-:W2:Y:S01]  /*4e50*/  SYNCS.PHASECHK.TRANS64.TRYWAIT P3, [R90+URZ+0x228b0], R101 ;  /* 0x0228b0655a0075a7 */ /* 0x000ea2000806017f */
[----:B------:R-:W-:Y:S01]  /*4e60*/  ULDC UR45, c[0x0][0x310] ;  /* 0x0000c400002d7ab9 */ /* 0x000fe20000000800 */
[----:B------:R-:W-:Y:S01]  /*4e70*/  ULDC.64 UR42, c[0x0][0x318] ;  /* 0x0000c600002a7ab9 */ /* 0x000fe20000000a00 */
[----:B------:R-:W-:Y:S01]  /*4e80*/  ULDC.64 UR38, c[0x0][0x308] ;  /* 0x0000c20000267ab9 */ /* 0x000fe20000000a00 */
[----:B------:R-:W-:Y:S01]  /*4e90*/  BSSY B0, `(.L_x_7696) ;  /* 0x0000003000007945 */ /* 0x000fe20003800000 */
[----:B-1----:R-:W-:-:S03]  /*4ea0*/  IMAD R4, R2, 0x6000, R77 ;  /* 0x0000600002047824 */ /* 0x002fc600078e024d */
[----:B--2---:R-:W-:Y:S05]  /*4eb0*/  @!P3 BRA `(.L_x_7697) ;  /* 0x000001000050b947 */ /* 0x004fea0003800000 */
.L_x_7883:
[----:B------:R-:W-:Y:S05]  /*4ec0*/  BSYNC B0 ;  /* 0x0000000000007941 */ /* 0x000fea0003800000 */
.L_x_7696:
[----:B------:R-:W-:Y:S01]  /*4ed0*/  ISETP.GE.AND P3, PT, R19, R104, PT ;  /* 0x000000681300720c */ /* 0x000fe20003f66270 */
[----:B------:R-:W-:Y:S01]  /*4ee0*/  IMAD.IADD R6, R80, 0x1, R4 ;  /* 0x0000000150067824 */ /* 0x000fe200078e0204 */
[----:B------:R-:W-:Y:S01]  /*4ef0*/  BSSY B0, `(.L_x_7698) ;  /* 0x0000025000007945 */ /* 0x000fe20003800000 */
[----:B------:R-:W-:Y:S02]  /*4f00*/  IMAD R36, R4, 0x2, R61 ;  /* 0x0000000204247824 */ /* 0x000fe400078e023d */
[----:B----4-:R-:W-:-:S04]  /*4f10*/  IMAD.WIDE R32, R59, 0x60, R56 ;  /* 0x000000603b207825 */ /* 0x010fc800078e0238 */
[----:B------:R-:W-:-:S04]  /*4f20*/  IMAD R37, R6, 0x2, R61 ;  /* 0x0000000206257824 */ /* 0x000fc800078e023d */
[----:B------:R-:W-:Y:S05]  /*4f30*/  @P3 BRA `(.L_x_7699) ;  /* 0x0000000000803947 */ /* 0x000fea0003800000 */
[----:B------:R-:W-:Y:S01]  /*4f40*/  MOV R5, R63 ;  /* 0x0000003f00057202 */ /* 0x000fe20000000f00 */
[----:B------:R-:W-:Y:S02]  /*4f50*/  IMAD R7, R33, UR42, RZ ;  /* 0x0000002a21077c24 */ /* 0x000fe4000f8e02ff */
[----:B------:R-:W-:Y:S02]  /*4f60*/  IMAD.MOV.U32 R4, RZ, RZ, R40 ;  /* 0x000000ffff047224 */ /* 0x000fe400078e0028 */
[C---:B------:R-:W-:Y:S02]  /*4f70*/  IMAD R7, R32.reuse, UR43, R7 ;  /* 0x0000002b20077c24 */ /* 0x040fe4000f8e0207 */
[----:B------:R-:W-:-:S04]  /*4f80*/  IMAD.WIDE.U32 R4, R32, UR42, R4 ;  /* 0x0000002a20047c25 */ /* 0x000fc8000f8e0004 */
[----:B------:R-:W-:Y:S01]  /*4f90*/  IMAD.IADD R5, R5, 0x1, R7 ;  /* 0x0000000105057824 */ /* 0x000fe200078e0207 */
[----:B------:R-:W-:-:S04]  /*4fa0*/  LEA R34, P3, R4, UR38, 0x1 ;  /* 0x0000002604227c11 */ /* 0x000fc8000f8608ff */
[----:B------:R-:W-:Y:S02]  /*4fb0*/  LEA.HI.X R35, R4, UR39, R5, 0x1, P3 ;  /* 0x0000002704237c11 */ /* 0x000fe400098f0c05 */
[----:B------:R-:W-:-:S13]  /*4fc0*/  ISETP.GE.AND P3, PT, R16, UR45, PT ;  /* 0x0000002d10007c0c */ /* 0x000fda000bf66270 */
[----:B------:R-:W2:Y:S04]  /*4fd0*/  @!P3 LDS.128 R4, [R36] ;  /* 0x000000002404b984 */ /* 0x000ea80000000c00 */
[----:B--2---:R-:W-:Y:S01]  /*4fe0*/  @!P3 STG.E.128 desc[UR40][R34.64], R4 ;  /* 0x000000042200b986 */ /* 0x004fe2000c101d28 */
[----:B------:R-:W-:-:S13]  /*4ff0*/  ISETP.GE.AND P3, PT, R99, UR45, PT ;  /* 0x0000002d63007c0c */ /* 0x000fda000bf66270 */
[----:B------:R-:W2:Y:S04]  /*5000*/  @!P3 LDS.128 R8, [R37] ;  /* 0x000000002508b984 */ /* 0x000ea80000000c00 */
[----:B--2---:R-:W-:Y:S01]  /*5010*/  @!P3 STG.E.128 desc[UR40][R34.64+0x40], R8 ;  /* 0x000040082200b986 */ /* 0x004fe2000c101d28 */
[----:B------:R-:W-:-:S13]  /*5020*/  ISETP.GE.AND P3, PT, R98, UR45, PT ;  /* 0x0000002d62007c0c */ /* 0x000fda000bf66270 */
[----:B------:R-:W2:Y:S04]  /*5030*/  @!P3 LDS.128 R12, [R36+0x3000] ;  /* 0x00300000240cb984 */ /* 0x000ea80000000c00 */
        /* <DEDUP_REMOVED lines=10> */
[----:B------:R-:W-:-:S13]  /*50e0*/  ISETP.NE.AND P3, PT, R0, RZ, PT ;  /* 0x000000ff0000720c */ /* 0x000fda0003f65270 */
[----:B------:R-:W2:Y:S04]  /*50f0*/  @P3 LDS.128 R12, [R36+0x9000] ;  /* 0x00900000240c3984 */ /* 0x000ea80000000c00 */
[----:B--2---:R-:W-:Y:S01]  /*5100*/  @P3 STG.E.128 desc[UR40][R34.64+0x180], R12 ;  /* 0x0001800c22003986 */ /* 0x004fe2000c101d28 */
[----:B------:R-:W-:-:S13]  /*5110*/  ISETP.NE.AND P3, PT, R3, RZ, PT ;  /* 0x000000ff0300720c */ /* 0x000fda0003f65270 */
[----:B------:R-:W2:Y:S04]  /*5120*/  @P3 LDS.128 R24, [R37+0x9000] ;  /* 0x0090000025183984 */ /* 0x000ea80000000c00 */
[----:B--2---:R2:W-:Y:S02]  /*5130*/  @P3 STG.E.128 desc[UR40][R34.64+0x1c0], R24 ;  /* 0x0001c01822003986 */ /* 0x0045e4000c101d28 */
.L_x_7699:
[----:B------:R-:W-:Y:S05]  /*5140*/  BSYNC B0 ;  /* 0x0000000000007941 */ /* 0x000fea0003800000 */
.L_x_7698:
[----:B------:R-:W-:Y:S01]  /*5150*/  ISETP.GE.AND P3, PT, R211, R104, PT ;  /* 0x00000068d300720c */ /* 0x000fe20003f66270 */
[----:B------:R-:W-:-:S12]  /*5160*/  BSSY B0, `(.L_x_7700) ;  /* 0x0000024000007945 */ /* 0x000fd80003800000 */
[----:B------:R-:W-:Y:S05]  /*5170*/  @P3 BRA `(.L_x_7701) ;  /* 0x0000000000883947 */ /* 0x000fea0003800000 */
[----:B------:R-:W-:Y:S01]  /*5180*/  IADD3 R7, P3, R32, 0x40, RZ ;  /* 0x0000004020077810 */ /* 0x000fe20007f7e0ff */
[----:B------:R-:W-:Y:S02]  /*5190*/  IMAD.MOV.U32 R4, RZ, RZ, R40 ;  /* 0x000000ffff047224 */ /* 0x000fe400078e0028 */
[----:B------:R-:W-:Y:S02]  /*51a0*/  IMAD.MOV.U32 R5, RZ, RZ, R63 ;  /* 0x000000ffff057224 */ /* 0x000fe400078e003f */
[----:B------:R-:W-:Y:S02]  /*51b0*/  IMAD.X R32, RZ, RZ, R33, P3 ;  /* 0x000000ffff207224 */ /* 0x000fe400018e0621 */
[----:B------:R-:W-:-:S04]  /*51c0*/  IMAD.WIDE.U32 R4, R7, UR42, R4 ;  /* 0x0000002a07047c25 */ /* 0x000fc8000f8e0004 */
[----:B------:R-:W-:-:S04]  /*51d0*/  IMAD R32, R32, UR42, RZ ;  /* 0x0000002a20207c24 */ /* 0x000fc8000f8e02ff */
[----:B------:R-:W-:Y:S01]  /*51e0*/  IMAD R7, R7, UR43, R32 ;  /* 0x0000002b07077c24 */ /* 0x000fe2000f8e0220 */
[----:B------:R-:W-:-:S04]  /*51f0*/  LEA R32, P3, R4, UR38, 0x1 ;  /* 0x0000002604207c11 */ /* 0x000fc8000f8608ff */
[----:B------:R-:W-:-:S04]  /*5200*/  IADD3 R5, R5, R7, RZ ;  /* 0x0000000705057210 */ /* 0x000fc80007ffe0ff */
[----:B------:R-:W-:Y:S02]  /*5210*/  LEA.HI.X R33, R4, UR39, R5, 0x1, P3 ;  /* 0x0000002704217c11 */ /* 0x000fe400098f0c05 */
[----:B------:R-:W-:-:S13]  /*5220*/  ISETP.GE.AND P3, PT, R16, UR45, PT ;  /* 0x0000002d10007c0c */ /* 0x000fda000bf66270 */
[----:B------:R-:W3:Y:S04]  /*5230*/  @!P3 LDS.128 R4, [R36+0x2000] ;  /* 0x002000002404b984 */ /* 0x000ee80000000c00 */
[----:B---3--:R-:W-:Y:S01]  /*5240*/  @!P3 STG.E.128 desc[UR40][R32.64], R4 ;  /* 0x000000042000b986 */ /* 0x008fe2000c101d28 */
[----:B------:R-:W-:-:S13]  /*5250*/  ISETP.GE.AND P3, PT, R98, UR45, PT ;  /* 0x0000002d62007c0c */ /* 0x000fda000bf66270 */
[----:B------:R-:W3:Y:S04]  /*5260*/  @!P3 LDS.128 R8, [R36+0x5000] ;  /* 0x005000002408b984 */ /* 0x000ee80000000c00 */
[----:B---3--:R-:W-:Y:S01]  /*5270*/  @!P3 STG.E.128 desc[UR40][R32.64+0x80], R8 ;  /* 0x000080082000b986 */ /* 0x008fe2000c101d28 */
[----:B------:R-:W-:-:S13]  /*5280*/  ISETP.GE.AND P3, PT, R94, UR45, PT ;  /* 0x0000002d5e007c0c */ /* 0x000fda000bf66270 */
[----:B------:R-:W3:Y:S04]  /*5290*/  @!P3 LDS.128 R12, [R36+0x8000] ;  /* 0x00800000240cb984 */ /* 0x000ee80000000c00 */
[----:B---3--:R-:W-:Y:S01]  /*52a0*/  @!P3 STG.E.128 desc[UR40][R32.64+0x100], R12 ;  /* 0x0001000c2000b986 */ /* 0x008fe2000c101d28 */
[----:B------:R-:W-:-:S13]  /*52b0*/  ISETP.NE.AND P3, PT, R0, RZ, PT ;  /* 0x000000ff0000720c */ /* 0x000fda0003f65270 */
[----:B--2---:R-:W2:Y:S04]  /*52c0*/  @P3 LDS.128 R24, [R36+0xb000] ;  /* 0x00b0000024183984 */ /* 0x004ea80000000c00 */
[----:B--2---:R-:W-:Y:S01]  /*52d0*/  @P3 STG.E.128 desc[UR40][R32.64+0x180], R24 ;  /* 0x0001801820003986 */ /* 0x004fe2000c101d28 */
        /* <DEDUP_REMOVED lines=11> */
[----:B--2---:R3:W-:Y:S02]  /*5390*/  @P3 STG.E.128 desc[UR40][R32.64+0x1c0], R24 ;  /* 0x0001c01820003986 */ /* 0x0047e4000c101d28 */
.L_x_7701:
[----:B------:R-:W-:Y:S05]  /*53a0*/  BSYNC B0 ;  /* 0x0000000000007941 */ /* 0x000fea0003800000 */
.L_x_7700:
[----:B------:R-:W-:Y:S01]  /*53b0*/  @!PT LDS RZ, [RZ] ;  /* 0x00000000fffff984 */ /* 0x000fe20000000800 */
[----:B------:R-:W-:Y:S01]  /*53c0*/  @!PT LDS RZ, [RZ] ;  /* 0x00000000fffff984 */ /* 0x000fe20000000800 */
[----:B------:R-:W-:Y:S01]  /*53d0*/  @!PT LDS RZ, [RZ] ;  /* 0x00000000fffff984 */ /* 0x000fe20000000800 */
[----:B------:R-:W-:Y:S01]  /*53e0*/  @!PT LDS RZ, [RZ] ;  /* 0x00000000fffff984 */ /* 0x000fe20000000800 */
[----:B------:R4:W-:Y:S06]  /*53f0*/  MEMBAR.ALL.CTA ;  /* 0x0000000000007992 */ /* 0x0009ec0000008000 */
[----:B----4-:R-:W4:Y:S02]  /*5400*/  FENCE.VIEW.ASYNC.S ;  /* 0x00000000000073c6 */ /* 0x010f240000000000 */
[----:B----4-:R4:W-:Y:S01]  /*5410*/  BAR.SYNC.DEFER_BLOCKING R79, 0x80 ;  /* 0x0002004f0000751d */ /* 0x0109e20000010000 */
[----:B------:R-:W-:Y:S01]  /*5420*/  ISETP.NE.AND P5, PT, R100, RZ, PT ;  /* 0x000000ff6400720c */ /* 0x000fe20003fa5270 */
[----:B------:R-:W-:-:S02]  /*5430*/  VIADD R2, R2, 0x1 ;  /* 0x0000000102027836 */ /* 0x000fc40000000000 */
[----:B01----:R-:W-:-:S03]  /*5440*/  @!P4 VIADD R90, R90, 0x228c0 ;  /* 0x000228c05a5ac836 */ /* 0x003fc60000000000 */
[C---:B------:R-:W-:Y:S02]  /*5450*/  ISETP.NE.AND P3, PT, R2.reuse, 0x2, PT ;  /* 0x000000020200780c */ /* 0x040fe40003f65270 */
[----:B------:R-:W-:Y:S02]  /*5460*/  @!P4 PRMT R90, RZ, 0x654, R90 ;  /* 0x00000654ff5ac816 */ /* 0x000fe4000000005a */
[----:B------:R-:W-:Y:S02]  /*5470*/  SEL R4, RZ, 0x1, P3 ;  /* 0x00000001ff047807 */ /* 0x000fe40001800000 */
[----:B------:R-:W-:Y:S02]  /*5480*/  SEL R2, R2, RZ, P3 ;  /* 0x000000ff02027207 */ /* 0x000fe40001800000 */
[----:B------:R-:W-:Y:S01]  /*5490*/  LOP3.LUT R23, R23, R4, RZ, 0x3c, !PT ;  /* 0x0000000417177212 */ /* 0x000fe200078e3cff */
[----:B------:R4:W-:Y:S01]  /*54a0*/  @!P4 SYNCS.ARRIVE.TRANS64.RED.A1T0 RZ, [R90+URZ], RZ ;  /* 0x000000ff5affc9a7 */ /* 0x0009e2000810043f */
[----:B------:R-:W-:Y:S05]  /*54b0*/  @P5 BRA `(.L_x_7702) ;  /* 0xffffffcc00745947 */ /* 0x000fea000383ffff */
[----:B------:R-:W0:Y:S01]  /*54c0*/  S2R R5, SR_TID.X ;  /* 0x0000000000057919 */ /* 0x000e220000002100 */
[----:B------:R-:W-:Y:S02]  /*54d0*/  PLOP3.LUT P0, PT, PT, PT, PT, 0x8, 0x0 ;  /* 0x000000000000781c */ /* 0x000fe40003f0e170 */
[----:B0-----:R-:W-:-:S04]  /*54e0*/  SHF.R.U32.HI R5, RZ, 0x7, R5 ;  /* 0x00000007ff057819 */ /* 0x001fc80000011605 */
[----:B------:R-:W-:-:S13]  /*54f0*/  ISETP.NE.AND P5, PT, R5, 0x1, PT ;  /* 0x000000010500780c */ /* 0x000fda0003fa5270 */
[----:B------:R-:W-:Y:S06]  /*5500*/  @!P5 BAR.ARV 0x9, 0x100 ;  /* 0x024400000000db1d */ /* 0x000fec0000002000 */
.L_x_7650:
[----:B------:R-:W-:Y:S02]  /*5510*/  ISETP.GE.AND P2, PT, R176, 0x1, PT ;  /* 0x00000001b000780c */ /* 0x000fe40003f46270 */
[----:B------:R-:W-:Y:S02]  /*5520*/  CS2R R4, SRZ ;  /* 0x0000000000047805 */ /* 0x000fe4000001ff00 */
[----:B------:R-:W-:Y:S01]  /*5530*/  PLOP3.LUT P1, PT, PT, PT, PT, 0x80, 0x0 ;  /* 0x000000000000781c */ /* 0x000fe20003f2f070 */
        /* <DEDUP_REMOVED lines=42> */
[----:B----4-:R-:W-:Y:S02]  /*57e0*/  CS2R R78, SRZ ;  /* 0x00000000004e7805 */ /* 0x010fe4000001ff00 */
        /* <DEDUP_REMOVED lines=17> */
[----:B--2---:R-:W-:Y:S02]  /*5900*/  CS2R R34, SRZ ;  /* 0x0000000000227805 */ /* 0x004fe4000001ff00 */
[----:B------:R-:W-:Y:S02]  /*5910*/  CS2R R36, SRZ ;  /* 0x0000000000247805 */ /* 0x000fe4000001ff00 */
[----:B---3--:R-:W-:Y:S02]  /*5920*/  CS2R R32, SRZ ;  /* 0x0000000000207805 */ /* 0x008fe4000001ff00 */
[----:B------:R-:W-:Y:S02]  /*5930*/  CS2R R26, SRZ ;  /* 0x00000000001a7805 */ /* 0x000fe4000001ff00 */
[----:B------:R-:W-:Y:S01]  /*5940*/  CS2R R28, SRZ ;  /* 0x00000000001c7805 */ /* 0x000fe2000001ff00 */
[----:B------:R-:W-:Y:S06]  /*5950*/  @P0 BRA `(.L_x_7703) ;  /* 0x00000000000c0947 */ /* 0x000fec0003800000 */
[----:B------:R-:W0:Y:S01]  /*5960*/  FENCE.VIEW.ASYNC.G ;  /* 0x00000000000073c6 */ /* 0x000e220000000100 */
[----:B------:R-:W-:Y:S05]  /*5970*/  WARPSYNC.ALL ;  /* 0x0000000000007948 */ /* 0x000fea0003800000 */
[----:B0-----:R-:W-:Y:S06]  /*5980*/  BAR.ARV 0xc, 0x120 ;  /* 0x0304800000007b1d */ /* 0x001fec0000002000 */
.L_x_7703:
[----:B------:R-:W-:Y:S01]  /*5990*/  CS2R R24, SRZ ;  /* 0x0000000000187805 */ /* 0x000fe2000001ff00 */
[----:B------:R-:W-:Y:S06]  /*59a0*/  @!P2 BRA `(.L_x_7704) ;  /* 0x000000740078a947 */ /* 0x000fec0003800000 */
[----:B------:R-:W-:-:S03]  /*59b0*/  UMOV UR4, 0xffffffff ;  /* 0xffffffff00047882 */ /* 0x000fc60000000000 */
[----:B------:R-:W-:Y:S05]  /*59c0*/  BRA.DIV UR4, `(.L_x_7705) ;  /* 0x000000f604a07947 */ /* 0x000fea000b800000 */
[----:B------:R0:W1:Y:S02]  /*59d0*/  SHFL.IDX PT, R14, R230, RZ, 0x1f ;  /* 0x00001fffe60e7589 */ /* 0x00006400000e0000 */
.L_x_7886:
[----:B-1----:R-:W-:Y:S01]  /*59e0*/  LEA.HI R0, R14, R14, RZ, 0x1 ;  /* 0x0000000e0e007211 */ /* 0x002fe200078f08ff */
[----:B------:R-:W-:Y:S01]  /*59f0*/  VIADD R24, R18, 0x18400 ;  /* 0x0001840012187836 */ /* 0x000fe20000000000 */
[----:B------:R-:W-:Y:S02]  /*5a00*/  BSSY B6, `(.L_x_7706) ;  /* 0x0000018000067945 */ /* 0x000fe40003800000 */
[----:B------:R-:W-:Y:S02]  /*5a10*/  LOP3.LUT R3, R0, 0x1e, RZ, 0xc0, !PT ;  /* 0x0000001e00037812 */ /* 0x000fe400078ec0ff */
[----:B------:R-:W-:-:S03]  /*5a20*/  LOP3.LUT P0, RZ, R24, 0x1bf, RZ, 0xc0, !PT ;  /* 0x000001bf18ff7812 */ /* 0x000fc6000780c0ff */
        /* <DEDUP_REMOVED lines=20> */
[----:B0-2--5:R-:W-:Y:S05]  /*5b70*/  CALL.ABS.NOINC R14 ;  /* 0x000000000e007343 */ /* 0x025fea0003c00000 */
.L_x_7707:
[----:B------:R-:W-:Y:S05]  /*5b80*/  BSYNC B6 ;  /* 0x0000000000067941 */ /* 0x000fea0003800000 */
.L_x_7706:
[----:B------:R-:W-:Y:S02]  /*5b90*/  ULDC UR4, c[0x0][0x3d4] ;  /* 0x0000f50000047ab9 */ /* 0x000fe40000000800 */
[----:B------:R-:W-:-:S13]  /*5ba0*/  ISETP.LT.AND P0, PT, RZ, UR4, PT ;  /* 0x00000004ff007c0c */ /* 0x000fda000bf01270 */
[----:B------:R-:W-:Y:S05]  /*5bb0*/  @P0 BRA `(.L_x_7708) ;  /* 0x00000000003c0947 */ /* 0x000fea0003800000 */
[----:B------:R-:W-:-:S04]  /*5bc0*/  LEA.HI R0, R212, R212, RZ, 0x1 ;  /* 0x000000d4d4007211 */ /* 0x000fc800078f08ff */
[----:B------:R-:W-:-:S05]  /*5bd0*/  LOP3.LUT R3, R0, 0xfffffffe, RZ, 0xc0, !PT ;  /* 0xfffffffe00037812 */ /* 0x000fca00078ec0ff */
[----:B------:R-:W-:-:S05]  /*5be0*/  IMAD.IADD R3, R212, 0x1, -R3 ;  /* 0x00000001d4037824 */ /* 0x000fca00078e0a03 */
[----:B------:R-:W-:-:S04]  /*5bf0*/  SHF.L.U32 R3, R3, 0x1f, RZ ;  /* 0x0000001f03037819 */ /* 0x000fc800000006ff */
[----:B------:R1:W2:Y:S03]  /*5c00*/  SYNCS.PHASECHK.TRANS64.TRYWAIT P0, [R18+URZ+0x22800], R3 ;  /* 0x02280003120075a7 */ /* 0x0002a6000800017f */
[----:B--2---:R-:W-:Y:S05]  /*5c10*/  @!P0 NANOSLEEP.SYNCS 0x989680 ;  /* 0x009896800000895d */ /* 0x004fea0003900000 */
[----:B------:R-:W2:Y:S01]  /*5c20*/  @!P0 SYNCS.PHASECHK.TRANS64 P0, [R18+URZ+0x22800], R3 ;  /* 0x02280003120085a7 */ /* 0x000ea2000800007f */
[----:B------:R-:W-:Y:S04]  /*5c30*/  BSSY B0, `(.L_x_7709) ;  /* 0x0000006000007945 */ /* 0x000fe80003800000 */
[----:B--2---:R-:W-:Y:S05]  /*5c40*/  @P0 BRA `(.L_x_7710) ;  /* 0x0000000000100947 */ /* 0x004fea0003800000 */
.L_x_7711:
[----:B--2---:R2:W3:Y:S02]  /*5c50*/  SYNCS.PHASECHK.TRANS64.TRYWAIT P0, [R18+URZ+0x22800], R3 ;  /* 0x02280003120075a7 */ /* 0x0044e4000800017f */
[----:B---3--:R-:W-:Y:S05]  /*5c60*/  @!P0 NANOSLEEP.SYNCS 0x989680 ;  /* 0x009896800000895d */ /* 0x008fea0003900000 */
[----:B------:R-:W3:Y:S02]  /*5c70*/  @!P0 SYNCS.PHASECHK.TRANS64 P0, [R18+URZ+0x22800], R3 ;  /* 0x02280003120085a7 */ /* 0x000ee4000800007f */
[----:B---3--:R-:W-:Y:S05]  /*5c80*/  @!P0 BRA `(.L_x_7711) ;  /* 0xfffffffc00f08947 */ /* 0x008fea000383ffff */
.L_x_7710:
[----:B------:R-:W-:Y:S05]  /*5c90*/  BSYNC B0 ;  /* 0x0000000000007941 */ /* 0x000fea0003800000 */
.L_x_7709:
[----:B------:R-:W-:Y:S05]  /*5ca0*/  BRA `(.L_x_7712) ;  /* 0x00000020006c7947 */ /* 0x000fea0003800000 */
.L_x_7708:
[----:B-----5:R-:W-:Y:S01]  /*5cb0*/  SHF.R.S32.HI R0, RZ, 0x1f, R31 ;  /* 0x0000001fff007819 */ /* 0x020fe2000001141f */
[----:B------:R-:W-:Y:S01]  /*5cc0*/  ULDC.64 UR4, c[0x0][0x3d8] ;  /* 0x0000f60000047ab9 */ /* 0x000fe20000000a00 */
[----:B------:R-:W-:Y:S01]  /*5cd0*/  ULDC.64 UR6, c[0x0][0x3e8] ;  /* 0x0000fa0000067ab9 */ /* 0x000fe20000000a00 */
[C---:B------:R-:W-:Y:S01]  /*5ce0*/  IMAD.WIDE.U32 R4, R31.reuse, UR4, RZ ;  /* 0x000000041f047c25 */ /* 0x040fe2000f8e00ff */
[----:B------:R-:W-:Y:S01]  /*5cf0*/  LOP3.LUT P0, RZ, R24, 0x3ff, RZ, 0xc0, !PT ;  /* 0x000003ff18ff7812 */ /* 0x000fe2000780c0ff */
[----:B------:R-:W-:Y:S02]  /*5d00*/  BSSY B6, `(.L_x_7713) ;  /* 0x0000031000067945 */ /* 0x000fe40003800000 */
[C---:B------:R-:W-:Y:S02]  /*5d10*/  IMAD R6, R0.reuse, UR4, RZ ;  /* 0x0000000400067c24 */ /* 0x040fe4000f8e02ff */
[----:B------:R-:W-:Y:S02]  /*5d20*/  IMAD R0, R0, UR6, RZ ;  /* 0x0000000600007c24 */ /* 0x000fe4000f8e02ff */
[----:B------:R-:W-:Y:S01]  /*5d30*/  IMAD R9, R31, UR5, R6 ;  /* 0x000000051f097c24 */ /* 0x000fe2000f8e0206 */
[----:B------:R-:W-:Y:S01]  /*5d40*/  ULDC.64 UR4, c[0x0][0x3c8] ;  /* 0x0000f20000047ab9 */ /* 0x000fe20000000a00 */
[----:B------:R-:W-:Y:S01]  /*5d50*/  IMAD.SHL.U32 R41, R217, 0x4, RZ ;  /* 0x00000004d9297824 */ /* 0x000fe200078e00ff */
[C---:B------:R-:W-:Y:S01]  /*5d60*/  LEA R24, P2, R4.reuse, UR4, 0x1 ;  /* 0x0000000404187c11 */ /* 0x040fe2000f8408ff */
[----:B------:R-:W-:Y:S01]  /*5d70*/  IMAD R27, R31, UR7, R0 ;  /* 0x000000071f1b7c24 */ /* 0x000fe2000f8e0200 */
[----:B------:R-:W-:Y:S01]  /*5d80*/  IADD3 R9, R9, R5, RZ ;  /* 0x0000000509097210 */ /* 0x000fe20007ffe0ff */
[----:B------:R-:W-:Y:S01]  /*5d90*/  IMAD.WIDE.U32 R6, R31, UR6, RZ ;  /* 0x000000061f067c25 */ /* 0x000fe2000f8e00ff */
[----:B------:R-:W-:Y:S01]  /*5da0*/  IADD3 R0, P3, R41, R4, RZ ;  /* 0x0000000429007210 */ /* 0x000fe20007f7e0ff */
[----:B------:R-:W-:Y:S01]  /*5db0*/  ULDC.64 UR6, c[0x0][0x3e0] ;  /* 0x0000f80000067ab9 */ /* 0x000fe20000000a00 */
[----:B------:R-:W-:Y:S01]  /*5dc0*/  SHF.R.S32.HI R10, RZ, 0x1f, R41 ;  /* 0x0000001fff0a7819 */ /* 0x000fe20000011429 */
[----:B------:R-:W-:Y:S01]  /*5dd0*/  IMAD.IADD R27, R27, 0x1, R7 ;  /* 0x000000011b1b7824 */ /* 0x000fe200078e0207 */
[----:B------:R-:W-:-:S02]  /*5de0*/  LEA.HI.X R25, R4, UR5, R9, 0x1, P2 ;  /* 0x0000000504197c11 */ /* 0x000fc400090f0c09 */
[----:B------:R-:W-:Y:S01]  /*5df0*/  LEA R32, P2, R0, UR4, 0x1 ;  /* 0x0000000400207c11 */ /* 0x000fe2000f8408ff */
[----:B------:R-:W-:Y:S01]  /*5e00*/  IMAD.X R3, R10, 0x1, R9, P3 ;  /* 0x000000010a037824 */ /* 0x000fe200018e0609 */
[----:B------:R-:W-:Y:S02]  /*5e10*/  IADD3 R8, P4, R41, R6, RZ ;  /* 0x0000000629087210 */ /* 0x000fe40007f9e0ff */
[----:B------:R-:W-:Y:S02]  /*5e20*/  IADD3 R5, P1, R16, R4, RZ ;  /* 0x0000000410057210 */ /* 0x000fe40007f3e0ff */
[----:B------:R-:W-:Y:S01]  /*5e30*/  LEA.HI.X R33, R0, UR5, R3, 0x1, P2 ;  /* 0x0000000500217c11 */ /* 0x000fe200090f0c03 */
[----:B------:R-:W-:Y:S01]  /*5e40*/  IMAD.X R7, R10, 0x1, R27, P4 ;  /* 0x000000010a077824 */ /* 0x000fe200020e061b */
[----:B------:R-:W-:Y:S02]  /*5e50*/  IADD3 R0, P3, R16, R6, RZ ;  /* 0x0000000610007210 */ /* 0x000fe40007f7e0ff */
[----:B------:R-:W-:-:S02]  /*5e60*/  IADD3.X R4, R17, R9, RZ, P1, !PT ;  /* 0x0000000911047210 */ /* 0x000fc40000ffe4ff */
[----:B------:R-:W-:Y:S01]  /*5e70*/  LEA R26, P2, R6, UR6, 0x1 ;  /* 0x00000006061a7c11 */ /* 0x000fe2000f8408ff */
[----:B------:R-:W-:Y:S01]  /*5e80*/  IMAD.X R3, R17, 0x1, R27, P3 ;  /* 0x0000000111037824 */ /* 0x000fe200018e061b */
[----:B------:R-:W-:Y:S02]  /*5e90*/  LEA R34, P5, R8, UR6, 0x1 ;  /* 0x0000000608227c11 */ /* 0x000fe4000f8a08ff */
[----:B------:R-:W-:Y:S02]  /*5ea0*/  LEA R36, P4, R5, UR4, 0x1 ;  /* 0x0000000405247c11 */ /* 0x000fe4000f8808ff */
[----:B------:R-:W-:Y:S02]  /*5eb0*/  LEA R38, P1, R0, UR6, 0x1 ;  /* 0x0000000600267c11 */ /* 0x000fe4000f8208ff */
[----:B------:R-:W-:Y:S02]  /*5ec0*/  LEA.HI.X R35, R8, UR7, R7, 0x1, P5 ;  /* 0x0000000708237c11 */ /* 0x000fe4000a8f0c07 */
[----:B------:R-:W-:-:S02]  /*5ed0*/  LEA.HI.X R27, R6, UR7, R27, 0x1, P2 ;  /* 0x00000007061b7c11 */ /* 0x000fc400090f0c1b */
[----:B------:R-:W-:Y:S02]  /*5ee0*/  LEA.HI.X R37, R5, UR5, R4, 0x1, P4 ;  /* 0x0000000505257c11 */ /* 0x000fe4000a0f0c04 */
[----:B------:R-:W-:Y:S01]  /*5ef0*/  LEA.HI.X R39, R0, UR7, R3, 0x1, P1 ;  /* 0x0000000700277c11 */ /* 0x000fe200088f0c03 */
        /* <DEDUP_REMOVED lines=16> */
[----:B0-2---:R-:W-:Y:S05]  /*6000*/  CALL.ABS.NOINC R14 ;  /* 0x000000000e007343 */ /* 0x005fea0003c00000 */
.L_x_7714:
[----:B------:R-:W-:Y:S05]  /*6010*/  BSYNC B6 ;  /* 0x0000000000067941 */ /* 0x000fea0003800000 */
.L_x_7713:
        /* <DEDUP_REMOVED lines=16> */
[----:B------:R-:W-:Y:S02]  /*6120*/  SHF.R.U32.HI R5, RZ, 0x3, R5 ;  /* 0x00000003ff057819 */ /* 0x000fe40000011605 */
[----:B------:R-:W-:-:S02]  /*6130*/  IADD3 R3, R212, -R3, RZ ;  /* 0x80000003d4037210 */ /* 0x000fc40007ffe0ff */
        /* <DEDUP_REMOVED lines=8> */
[----:B------:R-:W-:Y:S02]  /*61c0*/  CS2R R20, SRZ ;  /* 0x0000000000147805 */ /* 0x000fe4000001ff00 */
[----:B------:R-:W-:Y:S02]  /*61d0*/  ISETP.GE.AND P2, PT, R3, UR4, PT ;  /* 0x0000000403007c0c */ /* 0x000fe4000bf46270 */
[----:B------:R-:W-:-:S02]  /*61e0*/  CS2R R4, SRZ ;  /* 0x0000000000047805 */ /* 0x000fc4000001ff00 */
[----:B------:R-:W-:-:S05]  /*61f0*/  CS2R R6, SRZ ;  /* 0x0000000000067805 */ /* 0x000fca000001ff00 */
[----:B------:R1:W5:Y:S04]  /*6200*/  @!P1 LDG.E.64 R8, desc[UR40][R32.64] ;  /* 0x0000002820089981 */ /* 0x000368000c1e1b00 */
[----:B------:R1:W5:Y:S04]  /*6210*/  @!P2 LDG.E.64 R20, desc[UR40][R32.64+0x20] ;  /* 0x000020282014a981 */ /* 0x000368000c1e1b00 */
[----:B------:R1:W5:Y:S04]  /*6220*/  @!P1 LDG.E.64 R4, desc[UR40][R34.64] ;  /* 0x0000002822049981 */ /* 0x000368000c1e1b00 */
[----:B------:R1:W5:Y:S02]  /*6230*/  @!P2 LDG.E.64 R6, desc[UR40][R34.64+0x20] ;  /* 0x000020282206a981 */ /* 0x000364000c1e1b00 */
.L_x_7718:
[----:B------:R-:W-:Y:S05]  /*6240*/  BSYNC B1 ;  /* 0x0000000000017941 */ /* 0x000fea0003800000 */
.L_x_7717:
[----:B------:R-:W-:-:S03]  /*6250*/  UMOV UR4, 0xffffffff ;  /* 0xffffffff00047882 */ /* 0x000fc60000000000 */
[----:B------:R-:W-:Y:S05]  /*6260*/  BRA.DIV UR4, `(.L_x_7719) ;  /* 0x000000ee04a07947 */ /* 0x000fea000b800000 */
.L_x_7889:
[----:B------:R-:W-:-:S03]  /*6270*/  UMOV UR4, 0xffffffff ;  /* 0xffffffff00047882 */ /* 0x000fc60000000000 */
[----:B------:R-:W-:Y:S05]  /*6280*/  BRA.DIV UR4, `(.L_x_7720) ;  /* 0x000000ee04c07947 */ /* 0x000fea000b800000 */
.L_x_7892:
[----:B------:R-:W-:-:S03]  /*6290*/  UMOV UR4, 0xffffffff ;  /* 0xffffffff00047882 */ /* 0x000fc60000000000 */
[----:B------:R-:W-:Y:S05]  /*62a0*/  BRA.DIV UR4, `(.L_x_7721) ;  /* 0x000000ee04e07947 */ /* 0x000fea000b800000 */
.L_x_7895:
[----:B------:R-:W-:-:S03]  /*62b0*/  UMOV UR4, 0xffffffff ;  /* 0xffffffff00047882 */ /* 0x000fc60000000000 */
[----:B------:R-:W-:Y:S05]  /*62c0*/  BRA.DIV UR4, `(.L_x_7722) ;  /* 0x000000f204007947 */ /* 0x000fea000b800000 */
.L_x_7898:
[----:B------:R-:W2:Y:S01]  /*62d0*/  SYNCS.PHASECHK.TRANS64.TRYWAIT P1, [R18+URZ+0x22800], R29 ;  /* 0x0228001d120075a7 */ /* 0x000ea2000802017f */
[----:B------:R-:W-:Y:S01]  /*62e0*/  LOP3.LUT P2, RZ, R218, 0x4, RZ, 0xc0, !PT ;  /* 0x00000004daff7812 */ /* 0x000fe2000784c0ff */
[----:B-1---5:R-:W-:Y:S01]  /*62f0*/  IMAD.MOV.U32 R32, RZ, RZ, R8 ;  /* 0x000000ffff207224 */ /* 0x022fe200078e0008 */
[----:B------:R-:W-:Y:S01]  /*6300*/  LEA R3, R205, R0, 0x9 ;  /* 0x00000000cd037211 */ /* 0x000fe200078e48ff */
[--C-:B------:R-:W-:Y:S01]  /*6310*/  IMAD.MOV.U32 R10, RZ, RZ, R9.reuse ;  /* 0x000000ffff0a7224 */ /* 0x100fe200078e0009 */
[----:B------:R-:W-:Y:S01]  /*6320*/  SHF.R.U64 R34, R8, 0x10, R9 ;  /* 0x0000001008227819 */ /* 0x000fe20000001209 */
[----:B------:R-:W-:Y:S01]  /*6330*/  IMAD.MOV.U32 R8, RZ, RZ, R5 ;  /* 0x000000ffff087224 */ /* 0x000fe200078e0005 */
[----:B------:R-:W-:Y:S01]  /*6340*/  SHF.R.U32.HI R11, RZ, 0x10, R9 ;  /* 0x00000010ff0b7819 */ /* 0x000fe20000011609 */
[----:B------:R-:W-:Y:S01]  /*6350*/  IMAD R3, R3, 0x2, R18 ;  /* 0x0000000203037824 */ /* 0x000fe200078e0212 */
[--C-:B------:R-:W-:Y:S01]  /*6360*/  SHF.R.U64 R36, R4, 0x10, R5.reuse ;  /* 0x0000001004247819 */ /* 0x100fe20000001205 */
[----:B------:R-:W-:Y:S01]  /*6370*/  IMAD.MOV.U32 R33, RZ, RZ, R20 ;  /* 0x000000ffff217224 */ /* 0x000fe200078e0014 */
[----:B------:R-:W-:Y:S01]  /*6380*/  SHF.R.U32.HI R13, RZ, 0x10, R5 ;  /* 0x00000010ff0d7819 */ /* 0x000fe20000011605 */
[--C-:B------:R-:W-:Y:S01]  /*6390*/  IMAD.MOV.U32 R9, RZ, RZ, R21.reuse ;  /* 0x000000ffff097224 */ /* 0x100fe200078e0015 */
[----:B------:R-:W-:Y:S01]  /*63a0*/  MOV R27, R4 ;  /* 0x00000004001b7202 */ /* 0x000fe20000000f00 */
[----:B------:R-:W-:Y:S01]  /*63b0*/  IMAD.MOV.U32 R31, RZ, RZ, R6 ;  /* 0x000000ffff1f7224 */ /* 0x000fe200078e0006 */
[----:B------:R-:W-:Y:S01]  /*63c0*/  SHF.R.U64 R35, R20, 0x10, R21 ;  /* 0x0000001014237819 */ /* 0x000fe20000001215 */
[----:B------:R-:W-:Y:S01]  /*63d0*/  IMAD.MOV.U32 R5, RZ, RZ, R7 ;  /* 0x000000ffff057224 */ /* 0x000fe200078e0007 */
[----:B------:R-:W-:Y:S01]  /*63e0*/  SHF.R.U32.HI R12, RZ, 0x10, R21 ;  /* 0x00000010ff0c7819 */ /* 0x000fe20000011615 */
[C---:B------:R-:W-:Y:S01]  /*63f0*/  VIADD R4, R3.reuse, 0x18400 ;  /* 0x0001840003047836 */ /* 0x040fe20000000000 */
[----:B------:R-:W-:Y:S01]  /*6400*/  BSSY B1, `(.L_x_7723) ;  /* 0x000000d000017945 */ /* 0x000fe20003800000 */
[----:B------:R-:W-:-:S02]  /*6410*/  IADD3 R0, R3, 0x18440, RZ ;  /* 0x0001844003007810 */ /* 0x000fc40007ffe0ff */
[--C-:B------:R-:W-:Y:S01]  /*6420*/  SHF.R.U64 R6, R6, 0x10, R7.reuse ;  /* 0x0000001006067819 */ /* 0x100fe20000001207 */
[----:B------:R-:W-:Y:S01]  /*6430*/  @P2 VIADD R0, R4, 0xffffffc0 ;  /* 0xffffffc004002836 */ /* 0x000fe20000000000 */
[----:B------:R-:W-:Y:S02]  /*6440*/  SHF.R.U32.HI R7, RZ, 0x10, R7 ;  /* 0x00000010ff077819 */ /* 0x000fe40000011607 */
[----:B------:R-:W-:Y:S02]  /*6450*/  PRMT R32, R32, 0x5410, R10 ;  /* 0x0000541020207816 */ /* 0x000fe4000000000a */
[----:B------:R-:W-:Y:S02]  /*6460*/  PRMT R34, R34, 0x5410, R11 ;  /* 0x0000541022227816 */ /* 0x000fe4000000000b */
[----:B------:R-:W-:Y:S02]  /*6470*/  PRMT R33, R33, 0x5410, R9 ;  /* 0x0000541021217816 */ /* 0x000fe40000000009 */
[----:B------:R-:W-:-:S02]  /*6480*/  PRMT R35, R35, 0x5410, R12 ;  /* 0x0000541023237816 */ /* 0x000fc4000000000c */
[----:B------:R-:W-:Y:S02]  /*6490*/  PRMT R27, R27, 0x5410, R8 ;  /* 0x000054101b1b7816 */ /* 0x000fe40000000008 */
[----:B------:R-:W-:Y:S02]  /*64a0*/  PRMT R36, R36, 0x5410, R13 ;  /* 0x0000541024247816 */ /* 0x000fe4000000000d */
[----:B------:R-:W-:Y:S01]  /*64b0*/  PRMT R31, R31, 0x5410, R5 ;  /* 0x000054101f1f7816 */ /* 0x000fe20000000005 */
[----:B--2---:R-:W-:Y:S06]  /*64c0*/  @!P1 BRA `(.L_x_7724) ;  /* 0x000000ec00a89947 */ /* 0x004fec0003800000 */
.L_x_7899:
[----:B------:R-:W-:Y:S05]  /*64d0*/  BSYNC B1 ;  /* 0x0000000000017941 */ /* 0x000fea0003800000 */
.L_x_7723:
[----:B------:R-:W-:Y:S01]  /*64e0*/  BSSY B1, `(.L_x_7725) ;  /* 0x0000057000017945 */ /* 0x000fe20003800000 */
[----:B-1----:R-:W-:-:S03]  /*64f0*/  PRMT R29, R6, 0x5410, R7 ;  /* 0x00005410061d7816 */ /* 0x002fc60000000007 */
        /* <DEDUP_REMOVED lines=45> */
.L_x_7728:
[----:B------:R-:W-:Y:S05]  /*67d0*/  BSYNC B2 ;  /* 0x0000000000027941 */ /* 0x000fea0003800000 */
.L_x_7727:
        /* <DEDUP_REMOVED lines=39> */
.L_x_7726:
[----:B------:R-:W-:Y:S05]  /*6a50*/  BSYNC B1 ;  /* 0x0000000000017941 */ /* 0x000fea0003800000 */
.L_x_7725:
[----:B------:R-:W-:-:S13]  /*6a60*/  ISETP.GE.AND P0, PT, R211, R30, PT ;  /* 0x0000001ed300720c */ /* 0x000fda0003f06270 */
[----:B------:R-:W-:Y:S05]  /*6a70*/  @P0 BRA `(.L_x_7729) ;  /* 0x0000001000d40947 */ /* 0x000fea0003800000 */
[----:B-12---:R-:W1:Y:S01]  /*6a80*/  LDC R4, c[0x0][0x3d4] ;  /* 0x0000f500ff047b82 */ /* 0x006e620000000800 */
[C---:B------:R-:W-:Y:S01]  /*6a90*/  IADD3 R5, R41.reuse, 0x10, RZ ;  /* 0x0000001029057810 */ /* 0x040fe20007ffe0ff */
[----:B------:R-:W-:Y:S01]  /*6aa0*/  BSSY B1, `(.L_x_7730) ;  /* 0x000002a000017945 */ /* 0x000fe20003800000 */
[-C--:B-1----:R-:W-:Y:S02]  /*6ab0*/  ISETP.GE.AND P0, PT, R41, R4.reuse, PT ;  /* 0x000000042900720c */ /* 0x082fe40003f06270 */
[----:B------:R-:W-:-:S11]  /*6ac0*/  ISETP.GE.AND P1, PT, R5, R4, PT ;  /* 0x000000040500720c */ /* 0x000fd60003f26270 */
[----:B------:R-:W-:Y:S05]  /*6ad0*/  @P0 BRA `(.L_x_7731) ;  /* 0x0000000000980947 */ /* 0x000fea0003800000 */
[----:B------:R-:W1:Y:S01]  /*6ae0*/  LDS.128 R4, [R3+0x1a400] ;  /* 0x01a4000003047984 */ /* 0x000e620000000c00 */
[--C-:B------:R-:W-:Y:S02]  /*6af0*/  HADD2.F32 R14, -RZ, R27.reuse.H0_H0 ;  /* 0x2000001bff0e7230 */ /* 0x100fe40000004100 */
[----:B------:R-:W-:Y:S02]  /*6b00*/  HADD2.F32 R12, -RZ, R32.H0_H0 ;  /* 0x20000020ff0c7230 */ /* 0x000fe40000004100 */
[----:B------:R-:W-:Y:S02]  /*6b10*/  HADD2.F32 R25, -RZ, R36.H0_H0 ;  /* 0x20000024ff197230 */ /* 0x000fe40000004100 */
        /* <DEDUP_REMOVED lines=33> */
[----:B------:R1:W-:Y:S02]  /*6d30*/  STS.128 [R3+0x1a400], R8 ;  /* 0x01a4000803007388 */ /* 0x0003e40000000c00 */
.L_x_7731:
[----:B------:R-:W-:Y:S05]  /*6d40*/  BSYNC B1 ;  /* 0x0000000000017941 */ /* 0x000fea0003800000 */
.L_x_7730:
[----:B------:R-:W-:Y:S05]  /*6d50*/  @P1 BRA `(.L_x_7729) ;  /* 0x00000010001c1947 */ /* 0x000fea0003800000 */
[----:B------:R-:W1:Y:S01]  /*6d60*/  LDS.128 R4, [R0+0x2000] ;  /* 0x0020000000047984 */ /* 0x000e620000000c00 */
        /* <DEDUP_REMOVED lines=38> */
.L_x_7716:
[----:B------:R-:W1:Y:S01]  /*6fd0*/  LDC R9, c[0x0][0x3d4] ;  /* 0x0000f500ff097b82 */ /* 0x000e620000000800 */
[----:B------:R-:W-:Y:S01]  /*6fe0*/  IMAD R30, R85, -0x80, R30 ;  /* 0xffffff80551e7824 */ /* 0x000fe200078e021e */
[----:B------:R-:W-:Y:S02]  /*6ff0*/  CS2R R32, SRZ ;  /* 0x0000000000207805 */ /* 0x000fe4000001ff00 */
[----:B------:R-:W-:Y:S02]  /*7000*/  CS2R R34, SRZ ;  /* 0x0000000000227805 */ /* 0x000fe4000001ff00 */
[----:B------:R-:W-:Y:S02]  /*7010*/  CS2R R4, SRZ ;  /* 0x0000000000047805 */ /* 0x000fe4000001ff00 */
[----:B------:R-:W-:Y:S02]  /*7020*/  CS2R R6, SRZ ;  /* 0x0000000000067805 */ /* 0x000fe4000001ff00 */
[----:B------:R-:W-:-:S02]  /*7030*/  VIMNMX R30, R30, 0x80, PT ;  /* 0x000000801e1e7848 */ /* 0x000fc40003fe0100 */
[----:B-1----:R-:W-:-:S04]  /*7040*/  ISETP.GE.AND P0, PT, R16, R9, PT ;  /* 0x000000091000720c */ /* 0x002fc80003f06270 */
[----:B------:R-:W-:-:S13]  /*7050*/  ISETP.GE.OR P1, PT, R19, R30, P0 ;  /* 0x0000001e1300720c */ /* 0x000fda0000726670 */
[----:B------:R1:W5:Y:S04]  /*7060*/  @!P1 LDG.E.128 R32, desc[UR40][R36.64] ;  /* 0x0000002824209981 */ /* 0x000368000c1e1d00 */
[----:B------:R1:W5:Y:S01]  /*7070*/  @!P1 LDG.E.128 R4, desc[UR40][R38.64] ;  /* 0x0000002826049981 */ /* 0x000362000c1e1d00 */
[----:B------:R-:W-:Y:S01]  /*7080*/  UMOV UR4, 0xffffffff ;  /* 0xffffffff00047882 */ /* 0x000fe20000000000 */
[----:B------:R-:W-:Y:S02]  /*7090*/  LEA.HI R0, R212, R212, RZ, 0x1 ;  /* 0x000000d4d4007211 */ /* 0x000fe400078f08ff */
[----:B------:R-:W-:Y:S05]  /*70a0*/  BRA.DIV UR4, `(.L_x_7732) ;  /* 0x000000e204c47947 */ /* 0x000fea000b800000 */
.L_x_7902:
[----:B------:R-:W-:Y:S01]  /*70b0*/  UMOV UR4, 0xffffffff ;  /* 0xffffffff00047882 */ /* 0x000fe20000000000 */
[----:B------:R-:W-:Y:S02]  /*70c0*/  LOP3.LUT R3, R0, 0xfffffffe, RZ, 0xc0, !PT ;  /* 0xfffffffe00037812 */ /* 0x000fe400078ec0ff */
[----:B------:R-:W-:Y:S05]  /*70d0*/  BRA.DIV UR4, `(.L_x_7733) ;  /* 0x000000e204e07947 */ /* 0x000fea000b800000 */
.L_x_7905:
[----:B------:R-:W-:Y:S01]  /*70e0*/  UMOV UR4, 0xffffffff ;  /* 0xffffffff00047882 */ /* 0x000fe20000000000 */
[----:B------:R-:W-:Y:S02]  /*70f0*/  IMAD.IADD R3, R212, 0x1, -R3 ;  /* 0x00000001d4037824 */ /* 0x000fe400078e0a03 */
[----:B------:R-:W-:Y:S05]  /*7100*/  BRA.DIV UR4, `(.L_x_7734) ;  /* 0x000000e204fc7947 */ /* 0x000fea000b800000 */
.L_x_7908:
[----:B------:R-:W-:Y:S01]  /*7110*/  UMOV UR4, 0xffffffff ;  /* 0xffffffff00047882 */ /* 0x000fe20000000000 */
[----:B------:R-:W-:Y:S02]  /*7120*/  SHF.L.U32 R3, R3, 0x1f, RZ ;  /* 0x0000001f03037819 */ /* 0x000fe400000006ff */
[----:B------:R-:W-:Y:S05]  /*7130*/  BRA.DIV UR4, `(.L_x_7735) ;  /* 0x000000e604187947 */ /* 0x000fea000b800000 */
.L_x_7911:
[----:B------:R-:W2:Y:S01]  /*7140*/  SYNCS.PHASECHK.TRANS64.TRYWAIT P1, [R18+URZ+0x22800], R3 ;  /* 0x02280003120075a7 */ /* 0x000ea2000802017f */
[----:B-1---5:R-:W-:Y:S01]  /*7150*/  IMAD.MOV.U32 R38, RZ, RZ, R32 ;  /* 0x000000ffff267224 */ /* 0x022fe200078e0020 */
[----:B------:R-:W-:Y:S01]  /*7160*/  SHF.R.U64 R44, R4, 0x10, R5 ;  /* 0x00000010042c7819 */ /* 0x000fe20000001205 */
[----:B------:R-:W-:Y:S01]  /*7170*/  IMAD.MOV.U32 R0, RZ, RZ, R33 ;  /* 0x000000ffff007224 */ /* 0x000fe200078e0021 */
[----:B------:R-:W-:Y:S01]  /*7180*/  MOV R41, R6 ;  /* 0x0000000600297202 */ /* 0x000fe20000000f00 */
[----:B------:R-:W-:Y:S01]  /*7190*/  IMAD.MOV.U32 R40, RZ, RZ, R4 ;  /* 0x000000ffff287224 */ /* 0x000fe200078e0004 */
[----:B------:R-:W-:Y:S01]  /*71a0*/  SHF.R.U64 R45, R6, 0x10, R7 ;  /* 0x00000010062d7819 */ /* 0x000fe20000001207 */
[----:B------:R-:W-:Y:S01]  /*71b0*/  IMAD.MOV.U32 R8, RZ, RZ, R35 ;  /* 0x000000ffff087224 */ /* 0x000fe200078e0023 */
[----:B------:R-:W-:Y:S01]  /*71c0*/  PRMT R38, R38, 0x5410, R0 ;  /* 0x0000541026267816 */ /* 0x000fe20000000000 */
[----:B------:R-:W-:Y:S01]  /*71d0*/  IMAD.MOV.U32 R0, RZ, RZ, R5 ;  /* 0x000000ffff007224 */ /* 0x000fe200078e0005 */
[----:B------:R-:W-:Y:S01]  /*71e0*/  SHF.R.U64 R42, R32, 0x10, R33 ;  /* 0x00000010202a7819 */ /* 0x000fe20000001221 */
[----:B------:R-:W-:Y:S01]  /*71f0*/  IMAD.MOV.U32 R4, RZ, RZ, R7 ;  /* 0x000000ffff047224 */ /* 0x000fe200078e0007 */
[----:B------:R-:W-:Y:S01]  /*7200*/  SHF.R.U32.HI R10, RZ, 0x10, R33 ;  /* 0x00000010ff0a7819 */ /* 0x000fe20000011621 */
[----:B------:R-:W-:Y:S01]  /*7210*/  BSSY B1, `(.L_x_7736) ;  /* 0x0000011000017945 */ /* 0x000fe20003800000 */
[----:B------:R-:W-:-:S02]  /*7220*/  MOV R39, R34 ;  /* 0x0000002200277202 */ /* 0x000fc40000000f00 */
        /* <DEDUP_REMOVED lines=14> */
[----:B--2---:R-:W-:Y:S06]  /*7310*/  @!P1 BRA `(.L_x_7737) ;  /* 0x000000e000c89947 */ /* 0x004fec0003800000 */
.L_x_7912:
[----:B------:R-:W-:Y:S05]  /*7320*/  BSYNC B1 ;  /* 0x0000000000017941 */ /* 0x000fea0003800000 */
.L_x_7736:
[----:B------:R-:W-:Y:S01]  /*7330*/  BSSY B1, `(.L_x_7738) ;  /* 0x0000059000017945 */ /* 0x000fe20003800000 */
[----:B-1----:R-:W-:-:S03]  /*7340*/  LOP3.LUT R3, R0, 0x38, RZ, 0xc0, !PT ;  /* 0x0000003800037812 */ /* 0x002fc600078ec0ff */
[----:B------:R-:W-:Y:S05]  /*7350*/  @P2 BRA `(.L_x_7739) ;  /* 0x0000000400582947 */ /* 0x000fea0003800000 */
[----:B------:R-:W-:Y:S02]  /*7360*/  IMAD.SHL.U32 R0, R218, 0x40, RZ ;  /* 0x00000040da007824 */ /* 0x000fe400078e00ff */
[----:B------:R-:W-:Y:S02]  /*7370*/  HADD2.F32 R26, -RZ, R40.H0_H0 ;  /* 0x20000028ff1a7230 */ /* 0x000fe40000004100 */
[----:B------:R-:W-:Y:S01]  /*7380*/  HADD2.F32 R25, -RZ, R38.H0_H0 ;  /* 0x20000026ff197230 */ /* 0x000fe20000004100 */
[----:B------:R-:W-:Y:S01]  /*7390*/  LOP3.LUT R4, R0, 0x1c0, RZ, 0xc0, !PT ;  /* 0x000001c000047812 */ /* 0x000fe200078ec0ff */
[----:B------:R-:W-:-:S03]  /*73a0*/  HADD2.F32 R27, -RZ, R44.H0_H0 ;  /* 0x2000002cff1b7230 */ /* 0x000fc60000004100 */
[----:B------:R-:W-:Y:S02]  /*73b0*/  LOP3.LUT R0, R4, 0x38, R16, 0xf8, !PT ;  /* 0x0000003804007812 */ /* 0x000fe400078ef810 */
[----:B------:R-:W-:-:S04]  /*73c0*/  SHF.R.U32.HI R7, RZ, 0x3, R4 ;  /* 0x00000003ff077819 */ /* 0x000fc80000011604 */
[----:B------:R-:W-:-:S04]  /*73d0*/  LOP3.LUT R0, R0, R7, RZ, 0x3c, !PT ;  /* 0x0000000700007212 */ /* 0x000fc800078e3cff */
[----:B------:R-:W-:Y:S02]  /*73e0*/  LEA R5, R205, R0, 0x9 ;  /* 0x00000000cd057211 */ /* 0x000fe400078e48ff */
[----:B------:R-:W-:-:S03]  /*73f0*/  LOP3.LUT R0, R7, R3, R4, 0x1e, !PT ;  /* 0x0000000307007212 */ /* 0x000fc600078e1e04 */
[----:B------:R-:W-:Y:S02]  /*7400*/  IMAD R36, R5, 0x2, R18 ;  /* 0x0000000205247824 */ /* 0x000fe400078e0212 */
[----:B------:R-:W-:-:S03]  /*7410*/  IMAD R5, R205, 0x200, R0 ;  /* 0x00000200cd057824 */ /* 0x000fc600078e0200 */
[----:B------:R-:W1:Y:S01]  /*7420*/  LDS.128 R8, [R36+0x18400] ;  /* 0x0184000024087984 */ /* 0x000e620000000c00 */
[----:B------:R-:W-:-:S05]  /*7430*/  IMAD R37, R5, 0x2, R18 ;  /* 0x0000000205257824 */ /* 0x000fca00078e0212 */
[----:B------:R-:W2:Y:S01]  /*7440*/  LDS.128 R4, [R37+0x18400] ;  /* 0x0184000025047984 */ /* 0x000ea20000000c00 */
[--C-:B-1----:R-:W-:Y:S02]  /*7450*/  HADD2.F32 R0, -RZ, R8.reuse.H0_H0 ;  /* 0x20000008ff007230 */ /* 0x102fe40000004100 */
[----:B------:R-:W-:Y:S02]  /*7460*/  HADD2.F32 R8, -RZ, R8.H1_H1 ;  /* 0x30000008ff087230 */ /* 0x000fe40000004100 */
[----:B------:R-:W-:Y:S02]  /*7470*/  HADD2.F32 R12, -RZ, R9.H0_H0 ;  /* 0x20000009ff0c7230 */ /* 0x000fe40000004100 */
[--C-:B--2---:R-:W-:Y:S02]  /*7480*/  HADD2.F32 R15, -RZ, R4.reuse.H0_H0 ;  /* 0x20000004ff0f7230 */ /* 0x104fe40000004100 */
[----:B------:R-:W-:Y:S02]  /*7490*/  HADD2.F32 R4, -RZ, R4.H1_H1 ;  /* 0x30000004ff047230 */ /* 0x000fe40000004100 */
[----:B------:R-:W-:-:S02]  /*74a0*/  HADD2.F32 R20, -RZ, R5.H0_H0 ;  /* 0x20000005ff147230 */ /* 0x000fc40000004100 */
[CC--:B------:R-:W-:Y:S01]  /*74b0*/  FMUL.FTZ R29, R15.reuse, R26.reuse ;  /* 0x0000001a0f1d7220 */ /* 0x0c0fe20000410000 */
[----:B------:R-:W-:Y:S01]  /*74c0*/  FMUL.FTZ R31, R15, R25 ;  /* 0x000000190f1f7220 */ /* 0x000fe20000410000 */
[----:B------:R-:W-:Y:S02]  /*74d0*/  HADD2.F32 R15, -RZ, R42.H0_H0 ;  /* 0x2000002aff0f7230 */ /* 0x000fe40000004100 */
[----:B------:R-:W-:Y:S01]  /*74e0*/  FMUL.FTZ R33, R4, R27 ;  /* 0x0000001b04217220 */ /* 0x000fe20000410000 */
[C---:B------:R-:W-:Y:S01]  /*74f0*/  FFMA.FTZ R30, R0.reuse, R25, -R29 ;  /* 0x00000019001e7223 */ /* 0x040fe2000001081d */
        /* <DEDUP_REMOVED lines=8> */
[----:B------:R-:W-:Y:S02]  /*7580*/  HADD2.F32 R26, -RZ, R44.H1_H1 ;  /* 0x3000002cff1a7230 */ /* 0x000fe40000004100 */
[----:B------:R-:W-:Y:S01]  /*7590*/  FFMA.FTZ R25, R12, R25, -R15 ;  /* 0x000000190c197223 */ /* 0x000fe2000001080f */
[----:B------:R-:W-:Y:S02]  /*75a0*/  HADD2.F32 R0, -RZ, R42.H1_H1 ;  /* 0x3000002aff007230 */ /* 0x000fe40000004100 */
[----:B------:R-:W-:Y:S01]  /*75b0*/  FFMA.FTZ R20, R8, R27, R35 ;  /* 0x0000001b08147223 */ /* 0x000fe20000010023 */
[----:B------:R-:W-:Y:S02]  /*75c0*/  HADD2.F32 R9, -RZ, R9.H1_H1 ;  /* 0x30000009ff097230 */ /* 0x000fe40000004100 */
        /* <DEDUP_REMOVED lines=11> */
[--C-:B------:R-:W-:Y:S02]  /*7680*/  HADD2.F32 R13, -RZ, R10.reuse.H0_H0 ;  /* 0x2000000aff0d7230 */ /* 0x100fe40000004100 */
[----:B------:R-:W-:Y:S01]  /*7690*/  FFMA.FTZ R21, R9, R26, R34 ;  /* 0x0000001a09157223 */ /* 0x000fe20000010022 */
[----:B------:R-:W-:Y:S02]  /*76a0*/  HADD2.F32 R10, -RZ, R10.H1_H1 ;  /* 0x3000000aff0a7230 */ /* 0x000fe40000004100 */
[----:B------:R-:W-:Y:S01]  /*76b0*/  FMUL.FTZ R9, R6, R15 ;  /* 0x0000000f06097220 */ /* 0x000fe20000410000 */
[----:B------:R-:W-:Y:S02]  /*76c0*/  HADD2.F32 R5, -RZ, R43.H0_H0 ;  /* 0x2000002bff057230 */ /* 0x000fe40000004100 */
[C---:B------:R-:W-:Y:S01]  /*76d0*/  FFMA.FTZ R26, R13.reuse, R4, -R0 ;  /* 0x000000040d1a7223 */ /* 0x040fe20000010800 */
[----:B------:R-:W-:Y:S01]  /*76e0*/  FFMA.FTZ R27, R13, R8, R27 ;  /* 0x000000080d1b7223 */ /* 0x000fe2000001001b */
[--C-:B------:R-:W-:Y:S01]  /*76f0*/  HADD2.F32 R24, -RZ, R7.reuse.H0_H0 ;  /* 0x20000007ff187230 */ /* 0x100fe20000004100 */
[----:B------:R-:W-:Y:S01]  /*7700*/  F2FP.F16.F32.PACK_AB R8, R20, R31 ;  /* 0x0000001f1408723e */ /* 0x000fe200000000ff */
[----:B------:R-:W-:Y:S01]  /*7710*/  FFMA.FTZ R13, R10, R5, -R9 ;  /* 0x000000050a0d7223 */ /* 0x000fe20000010809 */
[----:B------:R-:W-:-:S02]  /*7720*/  HADD2.F32 R7, -RZ, R7.H1_H1 ;  /* 0x30000007ff077230 */ /* 0x000fc40000004100 */
[----:B------:R-:W-:Y:S01]  /*7730*/  FMUL.FTZ R29, R6, R5 ;  /* 0x00000005061d7220 */ /* 0x000fe20000410000 */
[----:B------:R-:W-:Y:S02]  /*7740*/  HADD2.F32 R9, -RZ, R41.H1_H1 ;  /* 0x30000029ff097230 */ /* 0x000fe40000004100 */
        /* <DEDUP_REMOVED lines=9> */
[-C--:B------:R-:W-:Y:S01]  /*77e0*/  FMUL.FTZ R29, R7, R0.reuse ;  /* 0x00000000071d7220 */ /* 0x080fe20000410000 */
        /* <DEDUP_REMOVED lines=13> */
.L_x_7739:
[----:B------:R-:W-:Y:S05]  /*78c0*/  BSYNC B1 ;  /* 0x0000000000017941 */ /* 0x000fea0003800000 */
.L_x_7738:
[----:B------:R-:W-:Y:S05]  /*78d0*/  @P0 BRA `(.L_x_7729) ;  /* 0x00000004003c0947 */ /* 0x000fea0003800000 */
[----:B------:R-:W-:Y:S01]  /*78e0*/  LOP3.LUT R3, R234, R3, R204, 0x1e, !PT ;  /* 0x00000003ea037212 */ /* 0x000fe200078e1ecc */
[----:B-1----:R-:W1:Y:S01]  /*78f0*/  LDS.128 R8, [R229+0x18400] ;  /* 0x01840000e5087984 */ /* 0x002e620000000c00 */
[----:B------:R-:W-:Y:S02]  /*7900*/  HADD2.F32 R30, -RZ, R40.H0_H0 ;  /* 0x20000028ff1e7230 */ /* 0x000fe40000004100 */
[----:B------:R-:W-:Y:S01]  /*7910*/  IADD3 R3, R206, R3, RZ ;  /* 0x00000003ce037210 */ /* 0x000fe20007ffe0ff */
[----:B------:R-:W-:Y:S02]  /*7920*/  HADD2.F32 R26, -RZ, R38.H0_H0 ;  /* 0x20000026ff1a7230 */ /* 0x000fe40000004100 */
[----:B------:R-:W-:Y:S02]  /*7930*/  HADD2.F32 R32, -RZ, R44.H0_H0 ;  /* 0x2000002cff207230 */ /* 0x000fe40000004100 */
[----:B------:R-:W-:Y:S02]  /*7940*/  IMAD R3, R3, 0x2, R18 ;  /* 0x0000000203037824 */ /* 0x000fe400078e0212 */
[----:B------:R-:W-:-:S02]  /*7950*/  HADD2.F32 R34, -RZ, R40.H1_H1 ;  /* 0x30000028ff227230 */ /* 0x000fc40000004100 */
[----:B------:R-:W-:Y:S01]  /*7960*/  HADD2.F32 R35, -RZ, R44.H1_H1 ;  /* 0x3000002cff237230 */ /* 0x000fe20000004100 */
[----:B------:R-:W2:Y:S01]  /*7970*/  LDS.128 R4, [R3+0x18400] ;  /* 0x0184000003047984 */ /* 0x000ea20000000c00 */
[----:B------:R-:W-:Y:S02]  /*7980*/  HADD2.F32 R37, -RZ, R41.H0_H0 ;  /* 0x20000029ff257230 */ /* 0x000fe40000004100 */
[----:B------:R-:W-:Y:S02]  /*7990*/  HADD2.F32 R33, -RZ, R39.H0_H0 ;  /* 0x20000027ff217230 */ /* 0x000fe40000004100 */
[--C-:B-1----:R-:W-:Y:S02]  /*79a0*/  HADD2.F32 R0, -RZ, R8.reuse.H0_H0 ;  /* 0x20000008ff007230 */ /* 0x102fe40000004100 */
[----:B------:R-:W-:Y:S02]  /*79b0*/  HADD2.F32 R8, -RZ, R8.H1_H1 ;  /* 0x30000008ff087230 */ /* 0x000fe40000004100 */
[----:B------:R-:W-:-:S02]  /*79c0*/  HADD2.F32 R12, -RZ, R9.H0_H0 ;  /* 0x20000009ff0c7230 */ /* 0x000fc40000004100 */
[----:B------:R-:W-:Y:S02]  /*79d0*/  HADD2.F32 R9, -RZ, R9.H1_H1 ;  /* 0x30000009ff097230 */ /* 0x000fe40000004100 */
[--C-:B------:R-:W-:Y:S02]  /*79e0*/  HADD2.F32 R13, -RZ, R10.reuse.H0_H0 ;  /* 0x2000000aff0d7230 */ /* 0x100fe40000004100 */
[----:B------:R-:W-:Y:S02]  /*79f0*/  HADD2.F32 R10, -RZ, R10.H1_H1 ;  /* 0x3000000aff0a7230 */ /* 0x000fe40000004100 */
[----:B------:R-:W-:Y:S02]  /*7a00*/  HADD2.F32 R14, -RZ, R11.H0_H0 ;  /* 0x2000000bff0e7230 */ /* 0x000fe40000004100 */
[--C-:B--2---:R-:W-:Y:S02]  /*7a10*/  HADD2.F32 R15, -RZ, R4.reuse.H0_H0 ;  /* 0x20000004ff0f7230 */ /* 0x104fe40000004100 */
        /* <DEDUP_REMOVED lines=24> */
[----:B------:R-:W-:Y:S01]  /*7ba0*/  FMUL.FTZ R20, R37, R21 ;  /* 0x0000001525147220 */ /* 0x000fe20000410000 */
[----:B------:R-:W-:Y:S01]  /*7bb0*/  FMUL.FTZ R5, R32, R6 ;  /* 0x0000000620057220 */ /* 0x000fe20000410000 */
[--C-:B------:R-:W-:Y:S02]  /*7bc0*/  HADD2.F32 R24, -RZ, R7.reuse.H0_H0 ;  /* 0x20000007ff187230 */ /* 0x100fe40000004100 */
[----:B------:R-:W-:Y:S01]  /*7bd0*/  FFMA.FTZ R4, R29, R9, -R4 ;  /* 0x000000091d047223 */ /* 0x000fe20000010804 */
[----:B------:R-:W-:Y:S01]  /*7be0*/  FMUL.FTZ R26, R33, R21 ;  /* 0x00000015211a7220 */ /* 0x000fe20000410000 */
[----:B------:R-:W-:Y:S01]  /*7bf0*/  FFMA.FTZ R12, R35, R9, R12 ;  /* 0x00000009230c7223 */ /* 0x000fe2000001000c */
[----:B------:R-:W-:Y:S01]  /*7c00*/  FFMA.FTZ R20, R33, R13, -R20 ;  /* 0x0000000d21147223 */ /* 0x000fe20000010814 */
[----:B------:R-:W-:-:S02]  /*7c10*/  HADD2.F32 R7, -RZ, R7.H1_H1 ;  /* 0x30000007ff077230 */ /* 0x000fc40000004100 */
[C---:B------:R-:W-:Y:S01]  /*7c20*/  FMUL.FTZ R9, R30.reuse, R6 ;  /* 0x000000061e097220 */ /* 0x040fe20000410000 */
[-C--:B------:R-:W-:Y:S01]  /*7c30*/  FFMA.FTZ R5, R30, R10.reuse, -R5 ;  /* 0x0000000a1e057223 */ /* 0x080fe20000010805 */
[----:B------:R-:W-:Y:S02]  /*7c40*/  HADD2.F32 R34, -RZ, R41.H1_H1 ;  /* 0x30000029ff227230 */ /* 0x000fe40000004100 */
[----:B------:R-:W-:Y:S01]  /*7c50*/  FFMA.FTZ R26, R37, R13, R26 ;  /* 0x0000000d251a7223 */ /* 0x000fe2000001001a */
[----:B------:R-:W-:Y:S02]  /*7c60*/  HADD2.F32 R33, -RZ, R45.H1_H1 ;  /* 0x3000002dff217230 */ /* 0x000fe40000004100 */
[----:B------:R-:W-:Y:S01]  /*7c70*/  FFMA.FTZ R9, R32, R10, R9 ;  /* 0x0000000a20097223 */ /* 0x000fe20000010009 */
[----:B------:R-:W-:Y:S02]  /*7c80*/  HADD2.F32 R30, -RZ, R39.H1_H1 ;  /* 0x30000027ff1e7230 */ /* 0x000fe40000004100 */
[----:B------:R-:W-:Y:S01]  /*7c90*/  FMUL.FTZ R13, R34, R24 ;  /* 0x00000018220d7220 */ /* 0x000fe20000410000 */
[----:B------:R-:W-:-:S02]  /*7ca0*/  HADD2.F32 R29, -RZ, R43.H1_H1 ;  /* 0x3000002bff1d7230 */ /* 0x000fc40000004100 */
[-C--:B------:R-:W-:Y:S01]  /*7cb0*/  FMUL.FTZ R6, R33, R7.reuse ;  /* 0x0000000721067220 */ /* 0x080fe20000410000 */
[----:B------:R-:W-:Y:S02]  /*7cc0*/  HADD2.F32 R11, -RZ, R11.H1_H1 ;  /* 0x3000000bff0b7230 */ /* 0x000fe40000004100 */
[C---:B------:R-:W-:Y:S01]  /*7cd0*/  FMUL.FTZ R21, R30.reuse, R24 ;  /* 0x000000181e157220 */ /* 0x040fe20000410000 */
[-C--:B------:R-:W-:Y:S01]  /*7ce0*/  FFMA.FTZ R13, R30, R14.reuse, -R13 ;  /* 0x0000000e1e0d7223 */ /* 0x080fe2000001080d */
[C---:B------:R-:W-:Y:S01]  /*7cf0*/  FMUL.FTZ R10, R29.reuse, R7 ;  /* 0x000000071d0a7220 */ /* 0x040fe20000410000 */
[----:B------:R-:W-:Y:S01]  /*7d00*/  F2FP.F16.F32.PACK_AB R32, R0, R25 ;  /* 0x000000190020723e */ /* 0x000fe200000000ff */
[-C--:B------:R-:W-:Y:S01]  /*7d10*/  FFMA.FTZ R6, R29, R11.reuse, -R6 ;  /* 0x0000000b1d067223 */ /* 0x080fe20000010806 */
        /* <DEDUP_REMOVED lines=11> */
.L_x_7729:
[----:B------:R-:W-:Y:S05]  /*7dd0*/  BSYNC B0 ;  /* 0x0000000000007941 */ /* 0x000fea0003800000 */
.L_x_7715:
        /* <DEDUP_REMOVED lines=8> */
.L_x_7712:
[----:B--23--:R-:W2:Y:S01]  /*7e60*/  S2R R0, SR_TID.X ;  /* 0x0000000000007919 */ /* 0x00cea20000002100 */
[----:B------:R-:W-:Y:S05]  /*7e70*/  WARPSYNC.ALL ;  /* 0x0000000000007948 */ /* 0x000fea0003800000 */
[----:B--2---:R-:W-:-:S05]  /*7e80*/  SHF.R.U32.HI R0, RZ, 0x7, R0 ;  /* 0x00000007ff007819 */ /* 0x004fca0000011600 */
[----:B------:R-:W-:Y:S02]  /*7e90*/  VIADD R12, R0, 0x8 ;  /* 0x00000008000c7836 */ /* 0x000fe40000000000 */
[----:B------:R-:W-:-:S03]  /*7ea0*/  IMAD.U32 R0, RZ, RZ, UR44 ;  /* 0x0000002cff007e24 */ /* 0x000fc6000f8e00ff */
[----:B------:R2:W-:Y:S02]  /*7eb0*/  BAR.SYNC.DEFER_BLOCKING R12, 0x100 ;  /* 0x0004000c0000751d */ /* 0x0005e40000010000 */
[----:B------:R-:W-:-:S13]  /*7ec0*/  ISETP.NE.AND P0, PT, R0, 0x3, PT ;  /* 0x000000030000780c */ /* 0x000fda0003f05270 */
[----:B--2---:R-:W-:Y:S05]  /*7ed0*/  @!P0 BRA `(.L_x_7740) ;  /* 0x0000000000048947 */ /* 0x004fea0003800000 */
[----:B------:R-:W-:Y:S01]  /*7ee0*/  BPT.TRAP 0x1 ;  /* 0x000000040000795c */ /* 0x000fe20000300000 */
.L_x_7740:
[----:B-1--4-:R-:W-:Y:S02]  /*7ef0*/  LEA R3, R22, R18, 0x3 ;  /* 0x0000001216037211 */ /* 0x012fe400078e18ff */
[----:B------:R-:W-:-:S04]  /*7f00*/  SHF.L.U32 R72, R200, 0x1f, RZ ;  /* 0x0000001fc8487819 */ /* 0x000fc800000006ff */
[----:B------:R1:W2:Y:S01]  /*7f10*/  SYNCS.PHASECHK.TRANS64.TRYWAIT P1, [R3+URZ+0x22830], R72 ;  /* 0x02283048030075a7 */ /* 0x0002a2000802017f */
[----:B------:R-:W-:Y:S05]  /*7f20*/  @!P0 BRA `(.L_x_7741) ;  /* 0x0000000000048947 */ /* 0x000fea0003800000 */
[----:B------:R-:W-:Y:S01]  /*7f30*/  BPT.TRAP 0x1 ;  /* 0x000000040000795c */ /* 0x000fe20000300000 */
.L_x_7741:
[----:B------:R-:W-:Y:S01]  /*7f40*/  VIADD R0, R18, 0x1c400 ;  /* 0x0001c40012007836 */ /* 0x000fe20000000000 */
[----:B------:R-:W-:Y:S01]  /*7f50*/  LOP3.LUT R4, R28, 0x10000, RZ, 0xfc, !PT ;  /* 0x000100001c047812 */ /* 0x000fe200078efcff */
[----:B------:R-:W-:-:S03]  /*7f60*/  IMAD.MOV.U32 R5, RZ, RZ, 0x40000040 ;  /* 0x40000040ff057424 */ /* 0x000fc600078e00ff */
[----:B------:R-:W-:-:S04]  /*7f70*/  SHF.R.U32.HI R0, RZ, 0x4, R0 ;  /* 0x00000004ff007819 */ /* 0x000fc80000011600 */
[----:B------:R-:W-:-:S04]  /*7f80*/  LOP3.LUT R0, R0, 0x3fff, RZ, 0xc0, !PT ;  /* 0x00003fff00007812 */ /* 0x000fc800078ec0ff */
[----:B------:R-:W-:Y:S01]  /*7f90*/  LOP3.LUT R0, R0, 0x10000, RZ, 0xfc, !PT ;  /* 0x0001000000007812 */ /* 0x000fe200078efcff */
[----:B--2---:R-:W-:Y:S06]  /*7fa0*/  @P1 BRA `(.L_x_7742) ;  /* 0x0000000000081947 */ /* 0x004fec0003800000 */
[----:B------:R-:W2:Y:S02]  /*7fb0*/  SYNCS.PHASECHK.TRANS64.TRYWAIT P1, [R3+URZ+0x22830], R72 ;  /* 0x02283048030075a7 */ /* 0x000ea4000802017f */
[----:B--2---:R-:W-:Y:S05]  /*7fc0*/  @!P1 BRA `(.L_x_7743) ;  /* 0x000000d400b09947 */ /* 0x004fea0003800000 */
.L_x_7742:
[----:B------:R-:W-:Y:S01]  /*7fd0*/  IMAD R14, R22, 0x300, R0 ;  /* 0x00000300160e7824 */ /* 0x000fe200078e0200 */
        /* <DEDUP_REMOVED lines=11> */
[----:B------:R-:W-:Y:S01]  /*8090*/  IMAD.MOV.U32 R9, RZ, RZ, 0x40000040 ;  /* 0x40000040ff097424 */ /* 0x000fe200078e00ff */
[----:B------:R-:W-:Y:S01]  /*80a0*/  IADD3 R8, R4, 0x4, RZ ;  /* 0x0000000404087810 */ /* 0x000fe20007ffe0ff */
[----:B------:R-:W-:Y:S01]  /*80b0*/  IMAD.MOV.U32 R15, RZ, RZ, 0x40000040 ;  /* 0x40000040ff0f7424 */ /* 0x000fe200078e00ff */
[----:B------:R-:W3:Y:S07]  /*80c0*/  S2R R73, SR_TID.X ;  /* 0x0000000000497919 */ /* 0x000eee0000002100 */
[----:B------:R-:W-:Y:S01]  /*80d0*/  HGMMA.64x96x16.F32 R24, gdesc[UR4], RZ, !UPT, gsb0 ;  /* 0x01600000041879f0 */ /* 0x000fe2000c0008ff */
[----:B------:R-:W-:-:S02]  /*80e0*/  R2UR UR4, R10 ;  /* 0x000000000a0472ca */ /* 0x000fc400000e0000 */
[----:B------:R-:W-:Y:S02]  /*80f0*/  R2UR UR5, R11 ;  /* 0x000000000b0572ca */ /* 0x000fe400000e0000 */
[----:B------:R-:W-:Y:S01]  /*8100*/  R2UR UR6, R6 ;  /* 0x00000000060672ca */ /* 0x000fe200000e0000 */
[C---:B------:R-:W-:Y:S01]  /*8110*/  VIADD R6, R14.reuse, 0x4 ;  /* 0x000000040e067836 */ /* 0x040fe20000000000 */
[----:B------:R-:W-:Y:S01]  /*8120*/  R2UR UR7, R7 ;  /* 0x00000000070772ca */ /* 0x000fe200000e0000 */
[----:B------:R-:W-:Y:S02]  /*8130*/  IMAD.MOV.U32 R7, RZ, RZ, 0x40000040 ;  /* 0x40000040ff077424 */ /* 0x000fe400078e00ff */
[----:B------:R-:W-:Y:S01]  /*8140*/  VIADD R14, R14, 0x6 ;  /* 0x000000060e0e7836 */ /* 0x000fe20000000000 */
[----:B---3--:R-:W-:Y:S01]  /*8150*/  LOP3.LUT R73, R73, 0x7f, RZ, 0xc0, !PT ;  /* 0x0000007f49497812 */ /* 0x008fe200078ec0ff */
[----:B------:R-:W-:Y:S02]  /*8160*/  WARPGROUP.DEPBAR.LE gsb0, 0x0 ;  /* 0x00008000000079c5 */ /* 0x000fe40000010000 */
[----:B------:R-:W-:-:S06]  /*8170*/  WARPGROUP.ARRIVE ;  /* 0x00000000000079c5 */ /* 0x000fcc0000000000 */
        /* <DEDUP_REMOVED lines=14> */
[----:B------:R-:W-:-:S05]  /*8260*/  IMAD R15, R177, -0x60, R176 ;  /* 0xffffffa0b10f7824 */ /* 0x000fca00078e02b0 */
[----:B------:R-:W-:-:S05]  /*8270*/  IADD3 R20, R15, 0x60, RZ ;  /* 0x000000600f147810 */ /* 0x000fca0007ffe0ff */
        /* <DEDUP_REMOVED lines=8> */
[----:B------:R-:W-:Y:S01]  /*8300*/  HGMMA.64x96x16.F32 R24, gdesc[UR4], R24, gsb0 ;  /* 0x01600000041879f0 */ /* 0x000fe20008000818 */
        /* <DEDUP_REMOVED lines=63> */
[----:B------:R-:W-:Y:S01]  /*8700*/  FMUL.FTZ R63, R63, UR4 ;  /* 0x000000043f3f7c20 */ /* 0x000fe20008410000 */
[----:B------:R-:W-:Y:S01]  /*8710*/  FMUL.FTZ R66, R66, UR4 ;  /* 0x0000000442427c20 */ /* 0x000fe20008410000 */
[----:B------:R-:W-:Y:S01]  /*8720*/  FMUL.FTZ R67, R67, UR4 ;  /* 0x0000000443437c20 */ /* 0x000fe20008410000 */
[----:B------:R-:W4:Y:S01]  /*8730*/  MUFU.TANH R33, R33 ;  /* 0x0000002100217308 */ /* 0x000f220000002400 */
[----:B0-----:R-:W-:Y:S01]  /*8740*/  FSEL R80, R32, -INF , P1 ;  /* 0xff80000020507808 */ /* 0x001fe20000800000 */
[----:B------:R-:W-:Y:S01]  /*8750*/  FMUL.FTZ R70, R70, UR4 ;  /* 0x0000000446467c20 */ /* 0x000fe20008410000 */
[----:B------:R-:W-:-:S02]  /*8760*/  FMUL.FTZ R71, R71, UR4 ;  /* 0x0000000447477c20 */ /* 0x000fc40008410000 */
        /* <DEDUP_REMOVED lines=110> */
[----:B---3--:R-:W-:-:S04]  /*8e50*/  FSEL R112, R69, -INF , P5 ;  /* 0xff80000045707808 */ /* 0x008fc80002800000 */
[----:B------:R-:W-:-:S03]  /*8e60*/  FMNMX.FTZ R15, R112, R15, !PT ;  /* 0x0000000f700f7209 */ /* 0x000fc60007810000 */
[----:B------:R-:W3:Y:S01]  /*8e70*/  MUFU.TANH R67, R67 ;  /* 0x0000004300437308 */ /* 0x000ee20000002400 */
[----:B----4-:R-:W-:Y:S01]  /*8e80*/  FSEL R58, R63, -INF , P1 ;  /* 0xff8000003f3a7808 */ /* 0x010fe20000800000 */
[----:B------:R-:W4:Y:S06]  /*8e90*/  SHFL.BFLY PT, R20, R15, 0x2, 0x1f ;  /* 0x0c401f000f147f89 */ /* 0x000f2c00000e0000 */
[----:B------:R-:W1:Y:S01]  /*8ea0*/  MUFU.TANH R70, R70 ;  /* 0x0000004600467308 */ /* 0x000e620000002400 */
[----:B0-----:R-:W-:-:S07]  /*8eb0*/  FSEL R66, R66, -INF , P2 ;  /* 0xff80000042427808 */ /* 0x001fce0001000000 */
[----:B------:R-:W0:Y:S01]  /*8ec0*/  MUFU.TANH R71, R71 ;  /* 0x0000004700477308 */ /* 0x000e220000002400 */
[----:B---3--:R-:W-:Y:S02]  /*8ed0*/  FSEL R62, R67, -INF , P3 ;  /* 0xff800000433e7808 */ /* 0x008fe40001800000 */
[----:B-1----:R-:W-:Y:S02]  /*8ee0*/  FSEL R70, R70, -INF , P4 ;  /* 0xff80000046467808 */ /* 0x002fe40002000000 */
[----:B----4-:R-:W-:Y:S02]  /*8ef0*/  FMNMX.FTZ R27, R15, R20, !PT ;  /* 0x000000140f1b7209 */ /* 0x010fe40007810000 */
[----:B------:R-:W-:-:S03]  /*8f00*/  FMNMX.FTZ R15, R14, R13, !PT ;  /* 0x0000000d0e0f7209 */ /* 0x000fc60007810000 */
[----:B------:R-:W1:Y:S01]  /*8f10*/  SHFL.BFLY PT, R20, R27, 0x1, 0x1f ;  /* 0x0c201f001b147f89 */ /* 0x000e6200000e0000 */
[----:B------:R-:W-:-:S04]  /*8f20*/  FMNMX.FTZ R15, R24, R15, !PT ;  /* 0x0000000f180f7209 */ /* 0x000fc80007810000 */
[----:B------:R-:W-:-:S04]  /*8f30*/  FMNMX.FTZ R15, R26, R15, !PT ;  /* 0x0000000f1a0f7209 */ /* 0x000fc80007810000 */
[----:B------:R-:W-:Y:S02]  /*8f40*/  FMNMX.FTZ R15, R28, R15, !PT ;  /* 0x0000000f1c0f7209 */ /* 0x000fe40007810000 */
[----:B-1----:R-:W-:-:S04]  /*8f50*/  FMNMX.FTZ R20, R27, R20, !PT ;  /* 0x000000141b147209 */ /* 0x002fc80007810000 */
[C---:B------:R-:W-:Y:S01]  /*8f60*/  FSETP.NEU.FTZ.AND P6, PT, R20.reuse, -INF , PT ;  /* 0xff8000001400780b */ /* 0x040fe20003fdd000 */
[----:B------:R-:W-:-:S05]  /*8f70*/  FMUL.FTZ R29, R20, R21 ;  /* 0x00000015141d7220 */ /* 0x000fca0000410000 */
[----:B------:R-:W-:-:S05]  /*8f80*/  FSEL R31, R29, RZ, P6 ;  /* 0x000000ff1d1f7208 */ /* 0x000fca0003000000 */
[--C-:B------:R-:W-:Y:S01]  /*8f90*/  FFMA.FTZ R29, R25, R21, -R31.reuse ;  /* 0x00000015191d7223 */ /* 0x100fe2000001081f */
[----:B------:R-:W-:Y:S01]  /*8fa0*/  FMNMX.FTZ R25, R30, R15, !PT ;  /* 0x0000000f1e197209 */ /* 0x000fe20007810000 */
[--C-:B------:R-:W-:Y:S01]  /*8fb0*/  FFMA.FTZ R152, R74, R21, -R31.reuse ;  /* 0x000000154a987223 */ /* 0x100fe2000001081f */
[----:B0-----:R-:W-:Y:S01]  /*8fc0*/  FSEL R74, R71, -INF , P5 ;  /* 0xff800000474a7808 */ /* 0x001fe20002800000 */
        /* <DEDUP_REMOVED lines=29> */
[----:B0-----:R-:W-:Y:S01]  /*91a0*/  FMNMX.FTZ R29, R46, R27, !PT ;  /* 0x0000001b2e1d7209 */ /* 0x001fe20007810000 */
[-CC-:B------:R-:W-:Y:S01]  /*91b0*/  FFMA.FTZ R64, R64, R21.reuse, -R31.reuse ;  /* 0x0000001540407223 */ /* 0x180fe2000001081f */
[--C-:B------:R-:W-:Y:S01]  /*91c0*/  FFMA.FTZ R110, R110, R21, -R31.reuse ;  /* 0x000000156e6e7223 */ /* 0x100fe2000001081f */
[----:B------:R-:W-:Y:S01]  /*91d0*/  MUFU.EX2 R156, R156 ;  /* 0x0000009c009c7308 */ /* 0x000fe20000000800 */
[----:B------:R-:W-:Y:S01]  /*91e0*/  FMNMX.FTZ R29, R48, R29, !PT ;  /* 0x0000001d301d7209 */ /* 0x000fe20007810000 */
[-CC-:B------:R-:W-:Y:S01]  /*91f0*/  FFMA.FTZ R68, R68, R21.reuse, -R31.reuse ;  /* 0x0000001544447223 */ /* 0x180fe2000001081f */
[----:B------:R-:W-:-:S02]  /*9200*/  FFMA.FTZ R31, R112, R21, -R31 ;  /* 0x00000015701f7223 */ /* 0x000fc4000001081f */
[----:B------:R-:W-:-:S03]  /*9210*/  FMNMX.FTZ R29, R50, R29, !PT ;  /* 0x0000001d321d7209 */ /* 0x000fc60007810000 */
[----:B------:R-:W-:Y:S01]  /*9220*/  MUFU.EX2 R27, R82 ;  /* 0x00000052001b7308 */ /* 0x000fe20000000800 */
[----:B------:R-:W-:-:S04]  /*9230*/  FMNMX.FTZ R29, R52, R29, !PT ;  /* 0x0000001d341d7209 */ /* 0x000fc80007810000 */
[----:B------:R-:W-:-:S03]  /*9240*/  FMNMX.FTZ R29, R54, R29, !PT ;  /* 0x0000001d361d7209 */ /* 0x000fc60007810000 */
[----:B------:R-:W-:Y:S01]  /*9250*/  MUFU.EX2 R84, R84 ;  /* 0x0000005400547308 */ /* 0x000fe20000000800 */
[----:B------:R-:W-:-:S04]  /*9260*/  FMNMX.FTZ R29, R56, R29, !PT ;  /* 0x0000001d381d7209 */ /* 0x000fc80007810000 */
[----:B------:R-:W-:-:S03]  /*9270*/  FMNMX.FTZ R29, R58, R29, !PT ;  /* 0x0000001d3a1d7209 */ /* 0x000fc60007810000 */
[----:B------:R-:W0:Y:S01]  /*9280*/  MUFU.EX2 R33, R86 ;  /* 0x0000005600217308 */ /* 0x000e220000000800 */
[----:B------:R-:W-:-:S04]  /*9290*/  FMNMX.FTZ R29, R66, R29, !PT ;  /* 0x0000001d421d7209 */ /* 0x000fc80007810000 */
[----:B------:R-:W-:-:S03]  /*92a0*/  FMNMX.FTZ R29, R62, R29, !PT ;  /* 0x0000001d3e1d7209 */ /* 0x000fc60007810000 */
[----:B------:R-:W-:Y:S01]  /*92b0*/  MUFU.EX2 R88, R88 ;  /* 0x0000005800587308 */ /* 0x000fe20000000800 */
[----:B------:R-:W-:-:S04]  /*92c0*/  FMNMX.FTZ R29, R70, R29, !PT ;  /* 0x0000001d461d7209 */ /* 0x000fc80007810000 */
[----:B------:R-:W-:-:S03]  /*92d0*/  FMNMX.FTZ R29, R74, R29, !PT ;  /* 0x0000001d4a1d7209 */ /* 0x000fc60007810000 */
[----:B------:R-:W1:Y:S01]  /*92e0*/  MUFU.EX2 R35, R90 ;  /* 0x0000005a00237308 */ /* 0x000e620000000800 */
[----:B0-----:R-:W-:Y:S01]  /*92f0*/  F2FP.F16.F32.PACK_AB R158, R33, R84 ;  /* 0x00000054219e723e */ /* 0x001fe200000000ff */
[----:B------:R-:W0:Y:S06]  /*9300*/  SHFL.BFLY PT, R76, R29, 0x2, 0x1f ;  /* 0x0c401f001d4c7f89 */ /* 0x000e2c00000e0000 */
[----:B------:R-:W-:Y:S08]  /*9310*/  MUFU.EX2 R92, R92 ;  /* 0x0000005c005c7308 */ /* 0x000ff00000000800 */
[----:B------:R-:W3:Y:S01]  /*9320*/  MUFU.EX2 R37, R94 ;  /* 0x0000005e00257308 */ /* 0x000ee20000000800 */
[----:B-1----:R-:W-:-:S07]  /*9330*/  F2FP.F16.F32.PACK_AB R160, R35, R88 ;  /* 0x0000005823a0723e */ /* 0x002fce00000000ff */
[----:B------:R-:W-:Y:S01]  /*9340*/  MUFU.EX2 R96, R96 ;  /* 0x0000006000607308 */ /* 0x000fe20000000800 */
[----:B0-----:R-:W-:-:S05]  /*9350*/  FMNMX.FTZ R76, R29, R76, !PT ;  /* 0x0000004c1d4c7209 */ /* 0x001fca0007810000 */
[----:B------:R-:W0:Y:S02]  /*9360*/  SHFL.BFLY PT, R29, R76, 0x1, 0x1f ;  /* 0x0c201f004c1d7f89 */ /* 0x000e2400000e0000 */
[----:B------:R-:W1:Y:S01]  /*9370*/  MUFU.EX2 R39, R98 ;  /* 0x0000006200277308 */ /* 0x000e620000000800 */
[----:B---3--:R-:W-:-:S07]  /*9380*/  F2FP.F16.F32.PACK_AB R162, R37, R92 ;  /* 0x0000005c25a2723e */ /* 0x008fce00000000ff */
[----:B------:R-:W-:Y:S08]  /*9390*/  MUFU.EX2 R100, R100 ;  /* 0x0000006400647308 */ /* 0x000ff00000000800 */
[----:B------:R-:W3:Y:S01]  /*93a0*/  MUFU.EX2 R41, R102 ;  /* 0x0000006600297308 */ /* 0x000ee20000000800 */
[----:B-1----:R-:W-:Y:S02]  /*93b0*/  F2FP.F16.F32.PACK_AB R164, R39, R96 ;  /* 0x0000006027a4723e */ /* 0x002fe400000000ff */
[----:B0-----:R-:W-:-:S05]  /*93c0*/  FMNMX.FTZ R178, R76, R29, !PT ;  /* 0x0000001d4cb27209 */ /* 0x001fca0007810000 */
[----:B------:R-:W-:Y:S01]  /*93d0*/  MUFU.EX2 R104, R104 ;  /* 0x0000006800687308 */ /* 0x000fe20000000800 */
[C---:B------:R-:W-:Y:S01]  /*93e0*/  FSETP.NEU.FTZ.AND P1, PT, R178.reuse, -INF , PT ;  /* 0xff800000b200780b */ /* 0x040fe20003f3d000 */
[----:B------:R-:W-:-:S06]  /*93f0*/  FMUL.FTZ R47, R178, R21 ;  /* 0x00000015b22f7220 */ /* 0x000fcc0000410000 */
[----:B------:R-:W0:Y:S01]  /*9400*/  MUFU.EX2 R43, R106 ;  /* 0x0000006a002b7308 */ /* 0x000e220000000800 */
[----:B------:R-:W-:Y:S02]  /*9410*/  FSEL R47, R47, RZ, P1 ;  /* 0x000000ff2f2f7208 */ /* 0x000fe40000800000 */
[----:B------:R-:W-:Y:S02]  /*9420*/  ISETP.NE.AND P1, PT, R73, RZ, PT ;  /* 0x000000ff4900720c */ /* 0x000fe40003f25270 */
[----:B------:R-:W1:Y:S01]  /*9430*/  S2R R73, SR_TID.X ;  /* 0x0000000000497919 */ /* 0x000e620000002100 */
        /* <DEDUP_REMOVED lines=14> */
[----:B----4-:R-:W-:Y:S01]  /*9520*/  FADD.FTZ R13, R152, R15 ;  /* 0x0000000f980d7221 */ /* 0x010fe20000010000 */
[-CC-:B------:R-:W-:Y:S01]  /*9530*/  FFMA.FTZ R44, R44, R21.reuse, -R47.reuse ;  /* 0x000000152c2c7223 */ /* 0x180fe2000001082f */
[-CC-:B------:R-:W-:Y:S01]  /*9540*/  FFMA.FTZ R46, R46, R21.reuse, -R47.reuse ;  /* 0x000000152e2e7223 */ /* 0x180fe2000001082f */
[-CC-:B------:R-:W-:Y:S01]  /*9550*/  FFMA.FTZ R48, R48, R21.reuse, -R47.reuse ;  /* 0x0000001530307223 */ /* 0x180fe2000001082f */
[-CC-:B------:R-:W-:Y:S01]  /*9560*/  FFMA.FTZ R50, R50, R21.reuse, -R47.reuse ;  /* 0x0000001532327223 */ /* 0x180fe2000001082f */
[-CC-:B------:R-:W-:Y:S01]  /*9570*/  FFMA.FTZ R52, R52, R21.reuse, -R47.reuse ;  /* 0x0000001534347223 */ /* 0x180fe2000001082f */
[-CC-:B------:R-:W-:Y:S01]  /*9580*/  FFMA.FTZ R54, R54, R21.reuse, -R47.reuse ;  /* 0x0000001536367223 */ /* 0x180fe2000001082f */
[----:B------:R-:W4:Y:S01]  /*9590*/  MUFU.EX2 R24, R24 ;  /* 0x0000001800187308 */ /* 0x000f220000000800 */
[-CC-:B------:R-:W-:Y:S01]  /*95a0*/  FFMA.FTZ R56, R56, R21.reuse, -R47.reuse ;  /* 0x0000001538387223 */ /* 0x180fe2000001082f */
[----:B------:R-:W-:Y:S01]  /*95b0*/  F2FP.F16.F32.PACK_AB R152, R15, R152 ;  /* 0x000000980f98723e */ /* 0x000fe200000000ff */
[-CC-:B------:R-:W-:Y:S01]  /*95c0*/  FFMA.FTZ R58, R58, R21.reuse, -R47.reuse ;  /* 0x000000153a3a7223 */ /* 0x180fe2000001082f */
[-CC-:B------:R-:W-:Y:S01]  /*95d0*/  FFMA.FTZ R66, R66, R21.reuse, -R47.reuse ;  /* 0x0000001542427223 */ /* 0x180fe2000001082f */
[-CC-:B------:R-:W-:Y:S01]  /*95e0*/  FFMA.FTZ R62, R62, R21.reuse, -R47.reuse ;  /* 0x000000153e3e7223 */ /* 0x180fe2000001082f */
[-CC-:B------:R-:W-:Y:S01]  /*95f0*/  FFMA.FTZ R70, R70, R21.reuse, -R47.reuse ;  /* 0x0000001546467223 */ /* 0x180fe2000001082f */
[----:B------:R-:W-:Y:S01]  /*9600*/  FFMA.FTZ R47, R74, R21, -R47 ;  /* 0x000000154a2f7223 */ /* 0x000fe2000001082f */
[----:B------:R2:W4:Y:S01]  /*9610*/  MUFU.EX2 R155, R26 ;  /* 0x0000001a009b7308 */ /* 0x0005220000000800 */
[----:B---3--:R-:W-:-:S02]  /*9620*/  F2FP.F16.F32.PACK_AB R166, R41, R100 ;  /* 0x0000006429a6723e */ /* 0x008fc400000000ff */
[----:B-1----:R-:W-:Y:S02]  /*9630*/  SHF.R.U32.HI R73, RZ, 0x7, R73 ;  /* 0x00000007ff497819 */ /* 0x002fe40000011649 */
[----:B0-----:R-:W-:Y:S02]  /*9640*/  F2FP.F16.F32.PACK_AB R168, R43, R104 ;  /* 0x000000682ba8723e */ /* 0x001fe400000000ff */
[----:B------:R-:W-:Y:S01]  /*9650*/  IADD3 R180, -R73, 0xb, RZ ;  /* 0x0000000b49b47810 */ /* 0x000fe20007ffe1ff */
[----:B------:R-:W0:Y:S01]  /*9660*/  MUFU.EX2 R28, R28 ;  /* 0x0000001c001c7308 */ /* 0x000e220000000800 */
[----:B--2---:R-:W-:Y:S01]  /*9670*/  FADD.FTZ R26, R154, R13 ;  /* 0x0000000d9a1a7221 */ /* 0x004fe20000010000 */
[----:B------:R-:W-:-:S03]  /*9680*/  F2FP.F16.F32.PACK_AB R154, R25, R154 ;  /* 0x0000009a199a723e */ /* 0x000fc600000000ff */
[----:B------:R-:W-:-:S03]  /*9690*/  FADD.FTZ R13, R25, R26 ;  /* 0x0000001a190d7221 */ /* 0x000fc60000010000 */
[----:B------:R1:W2:Y:S01]  /*96a0*/  MUFU.EX2 R157, R30 ;  /* 0x0000001e009d7308 */ /* 0x0002a20000000800 */
[----:B------:R-:W-:Y:S01]  /*96b0*/  FADD.FTZ R26, R156, R13 ;  /* 0x0000000d9c1a7221 */ /* 0x000fe20000010000 */
[----:B------:R-:W-:Y:S01]  /*96c0*/  FADD.FTZ R13, R14, R153 ;  /* 0x000000990e0d7221 */ /* 0x000fe20000010000 */
[----:B------:R-:W-:Y:S02]  /*96d0*/  F2FP.F16.F32.PACK_AB R153, R153, R14 ;  /* 0x0000000e9999723e */ /* 0x000fe400000000ff */
[----:B------:R-:W-:Y:S01]  /*96e0*/  FADD.FTZ R49, R27, R26 ;  /* 0x0000001a1b317221 */ /* 0x000fe20000010000 */
[----:B----4-:R-:W-:Y:S01]  /*96f0*/  FADD.FTZ R26, R24, R13 ;  /* 0x0000000d181a7221 */ /* 0x010fe20000010000 */
[----:B------:R-:W-:Y:S01]  /*9700*/  @!P1 VIADD R13, R3, 0x22840 ;  /* 0x00022840030d9836 */ /* 0x000fe20000000000 */
[----:B------:R-:W3:Y:S01]  /*9710*/  MUFU.EX2 R32, R32 ;  /* 0x0000002000207308 */ /* 0x000ee20000000800 */
[----:B-1----:R-:W-:Y:S01]  /*9720*/  FADD.FTZ R30, R84, R49 ;  /* 0x00000031541e7221 */ /* 0x002fe20000010000 */
[----:B------:R-:W-:Y:S01]  /*9730*/  FADD.FTZ R49, R155, R26 ;  /* 0x0000001a9b317221 */ /* 0x000fe20000010000 */
[----:B------:R-:W-:-:S02]  /*9740*/  F2FP.F16.F32.PACK_AB R156, R27, R156 ;  /* 0x0000009c1b9c723e */ /* 0x000fc400000000ff */
[----:B------:R-:W-:Y:S01]  /*9750*/  FADD.FTZ R51, R33, R30 ;  /* 0x0000001e21337221 */ /* 0x000fe20000010000 */
[----:B0-----:R-:W-:Y:S01]  /*9760*/  FADD.FTZ R26, R28, R49 ;  /* 0x000000311c1a7221 */ /* 0x001fe20000010000 */
[----:B------:R-:W-:Y:S01]  /*9770*/  @!P1 PRMT R13, RZ, 0x654, R13 ;  /* 0x00000654ff0d9816 */ /* 0x000fe2000000000d */
[----:B------:R-:W0:Y:S01]  /*9780*/  MUFU.EX2 R159, R34 ;  /* 0x00000022009f7308 */ /* 0x000e220000000800 */
[----:B------:R-:W-:Y:S01]  /*9790*/  FADD.FTZ R30, R88, R51 ;  /* 0x00000033581e7221 */ /* 0x000fe20000010000 */
[----:B--2---:R-:W-:Y:S01]  /*97a0*/  FADD.FTZ R49, R157, R26 ;  /* 0x0000001a9d317221 */ /* 0x004fe20000010000 */
[----:B------:R1:W-:Y:S06]  /*97b0*/  BAR.ARV R180, 0x100 ;  /* 0x000400b40000751d */ /* 0x0003ec0000002000 */
[----:B------:R-:W2:Y:S01]  /*97c0*/  MUFU.EX2 R36, R36 ;  /* 0x0000002400247308 */ /* 0x000ea20000000800 */
[----:B------:R-:W-:Y:S01]  /*97d0*/  FADD.FTZ R51, R35, R30 ;  /* 0x0000001e23337221 */ /* 0x000fe20000010000 */
[----:B---3--:R-:W-:Y:S01]  /*97e0*/  FADD.FTZ R26, R32, R49 ;  /* 0x00000031201a7221 */ /* 0x008fe20000010000 */
[----:B------:R3:W-:Y:S01]  /*97f0*/  @!P1 SYNCS.ARRIVE.TRANS64.RED.A1T0 RZ, [R13+URZ], RZ ;  /* 0x000000ff0dff99a7 */ /* 0x0007e2000810043f */
[----:B------:R-:W-:Y:S01]  /*9800*/  F2FP.F16.F32.PACK_AB R155, R155, R24 ;  /* 0x000000189b9b723e */ /* 0x000fe200000000ff */
[----:B------:R-:W-:Y:S01]  /*9810*/  FADD.FTZ R30, R92, R51 ;  /* 0x000000335c1e7221 */ /* 0x000fe20000010000 */
[----:B------:R-:W-:-:S02]  /*9820*/  F2FP.F16.F32.PACK_AB R157, R157, R28 ;  /* 0x0000001c9d9d723e */ /* 0x000fc400000000ff */
[----:B------:R-:W3:Y:S01]  /*9830*/  MUFU.EX2 R161, R38 ;  /* 0x0000002600a17308 */ /* 0x000ee20000000800 */
[----:B0-----:R-:W-:Y:S01]  /*9840*/  FADD.FTZ R49, R159, R26 ;  /* 0x0000001a9f317221 */ /* 0x001fe20000010000 */
[----:B------:R-:W-:Y:S01]  /*9850*/  FADD.FTZ R51, R37, R30 ;  /* 0x0000001e25337221 */ /* 0x000fe20000010000 */
[----:B------:R-:W-:-:S03]  /*9860*/  F2FP.F16.F32.PACK_AB R159, R159, R32 ;  /* 0x000000209f9f723e */ /* 0x000fc600000000ff */
[----:B------:R-:W-:Y:S02]  /*9870*/  FADD.FTZ R30, R96, R51 ;  /* 0x00000033601e7221 */ /* 0x000fe40000010000 */
[----:B------:R-:W0:Y:S01]  /*9880*/  MUFU.EX2 R40, R40 ;  /* 0x0000002800287308 */ /* 0x000e220000000800 */
[----:B--2---:R-:W-:Y:S01]  /*9890*/  FADD.FTZ R26, R36, R49 ;  /* 0x00000031241a7221 */ /* 0x004fe20000010000 */
[----:B------:R-:W-:-:S04]  /*98a0*/  FADD.FTZ R49, R39, R30 ;  /* 0x0000001e27317221 */ /* 0x000fc80000010000 */
[----:B------:R-:W-:Y:S02]  /*98b0*/  FADD.FTZ R30, R100, R49 ;  /* 0x00000031641e7221 */ /* 0x000fe40000010000 */
[----:B------:R-:W2:Y:S01]  /*98c0*/  MUFU.EX2 R163, R42 ;  /* 0x0000002a00a37308 */ /* 0x000ea20000000800 */
[----:B---3--:R-:W-:Y:S01]  /*98d0*/  FADD.FTZ R13, R161, R26 ;  /* 0x0000001aa10d7221 */ /* 0x008fe20000010000 */
[----:B------:R-:W-:Y:S01]  /*98e0*/  FADD.FTZ R49, R41, R30 ;  /* 0x0000001e29317221 */ /* 0x000fe20000010000 */
[----:B------:R-:W-:-:S03]  /*98f0*/  F2FP.F16.F32.PACK_AB R161, R161, R36 ;  /* 0x00000024a1a1723e */ /* 0x000fc600000000ff */
[----:B------:R-:W-:Y:S02]  /*9900*/  FADD.FTZ R30, R104, R49 ;  /* 0x00000031681e7221 */ /* 0x000fe40000010000 */
[----:B------:R-:W3:Y:S01]  /*9910*/  MUFU.EX2 R44, R44 ;  /* 0x0000002c002c7308 */ /* 0x000ee20000000800 */
[----:B0-----:R-:W-:Y:S01]  /*9920*/  FADD.FTZ R26, R40, R13 ;  /* 0x0000000d281a7221 */ /* 0x001fe20000010000 */
[----:B------:R-:W-:-:S06]  /*9930*/  FADD.FTZ R15, R43, R30 ;  /* 0x0000001e2b0f7221 */ /* 0x000fcc0000010000 */
[----:B------:R-:W0:Y:S01]  /*9940*/  MUFU.EX2 R165, R46 ;  /* 0x0000002e00a57308 */ /* 0x000e220000000800 */
[C---:B--2---:R-:W-:Y:S01]  /*9950*/  FADD.FTZ R13, R163.reuse, R26 ;  /* 0x0000001aa30d7221 */ /* 0x044fe20000010000 */
[----:B------:R-:W-:-:S06]  /*9960*/  F2FP.F16.F32.PACK_AB R163, R163, R40 ;  /* 0x00000028a3a3723e */ /* 0x000fcc00000000ff */
[----:B------:R-:W2:Y:S01]  /*9970*/  MUFU.EX2 R48, R48 ;  /* 0x0000003000307308 */ /* 0x000ea20000000800 */
[----:B---3--:R-:W-:-:S07]  /*9980*/  FADD.FTZ R26, R44, R13 ;  /* 0x0000000d2c1a7221 */ /* 0x008fce0000010000 */
        /* <DEDUP_REMOVED lines=8> */
[C---:B0-----:R-:W-:Y:S01]  /*9a10*/  FADD.FTZ R13, R167.reuse, R26 ;  /* 0x0000001aa70d7221 */ /* 0x041fe20000010000 */
[----:B------:R-:W-:-:S06]  /*9a20*/  F2FP.F16.F32.PACK_AB R167, R167, R48 ;  /* 0x00000030a7a7723e */ /* 0x000fcc00000000ff */
        /* <DEDUP_REMOVED lines=11> */
[C---:B---3--:R-:W-:Y:S01]  /*9ae0*/  FADD.FTZ R15, R29.reuse, R30 ;  /* 0x0000001e1d0f7221 */ /* 0x048fe20000010000 */
[----:B------:R-:W-:-:S06]  /*9af0*/  F2FP.F16.F32.PACK_AB R172, R29, R64 ;  /* 0x000000401dac723e */ /* 0x000fcc00000000ff */
[----:B------:R-:W3:Y:S01]  /*9b00*/  MUFU.EX2 R171, R58 ;  /* 0x0000003a00ab7308 */ /* 0x000ee20000000800 */
[----:B0-----:R-:W-:-:S07]  /*9b10*/  FADD.FTZ R26, R56, R13 ;  /* 0x0000000d381a7221 */ /* 0x001fce0000010000 */
        /* <DEDUP_REMOVED lines=8> */
[C---:B--2---:R-:W-:Y:S01]  /*9ba0*/  FADD.FTZ R15, R173.reuse, R14 ;  /* 0x0000000ead0f7221 */ /* 0x044fe20000010000 */
[----:B------:R-:W-:-:S06]  /*9bb0*/  F2FP.F16.F32.PACK_AB R173, R173, R66 ;  /* 0x00000042adad723e */ /* 0x000fcc00000000ff */
[----:B------:R-:W2:Y:S01]  /*9bc0*/  MUFU.EX2 R47, R47 ;  /* 0x0000002f002f7308 */ /* 0x000ea20000000800 */
[----:B---3--:R-:W-:Y:S01]  /*9bd0*/  FADD.FTZ R14, R70, R15 ;  /* 0x0000000f460e7221 */ /* 0x008fe20000010000 */
[C---:B0-----:R-:W-:Y:S01]  /*9be0*/  FADD.FTZ R13, R31.reuse, R30 ;  /* 0x0000001e1f0d7221 */ /* 0x041fe20000010000 */
[----:B------:R-:W-:Y:S02]  /*9bf0*/  F2FP.F16.F32.PACK_AB R174, R31, R68 ;  /* 0x000000441fae723e */ /* 0x000fe400000000ff */
[C---:B--2---:R-:W-:Y:S01]  /*9c00*/  FADD.FTZ R14, R47.reuse, R14 ;  /* 0x0000000e2f0e7221 */ /* 0x044fe20000010000 */
[----:B------:R-:W-:Y:S01]  /*9c10*/  F2FP.F16.F32.PACK_AB R175, R47, R70 ;  /* 0x000000462faf723e */ /* 0x000fe200000000ff */
[----:B-1----:R-:W-:Y:S06]  /*9c20*/  @!P0 BRA `(.L_x_7744) ;  /* 0x0000000000048947 */ /* 0x002fec0003800000 */
[----:B------:R-:W-:Y:S01]  /*9c30*/  BPT.TRAP 0x1 ;  /* 0x000000040000795c */ /* 0x000fe20000300000 */
.L_x_7744:
[----:B------:R0:W1:Y:S01]  /*9c40*/  SYNCS.PHASECHK.TRANS64.TRYWAIT P2, [R3+URZ+0x22850], R72 ;  /* 0x02285048030075a7 */ /* 0x000062000804017f */
[----:B------:R-:W-:Y:S05]  /*9c50*/  @!P0 BRA `(.L_x_7745) ;  /* 0x0000000000048947 */ /* 0x000fea0003800000 */
[----:B------:R-:W-:Y:S01]  /*9c60*/  BPT.TRAP 0x1 ;  /* 0x000000040000795c */ /* 0x000fe20000300000 */
.L_x_7745:
[----:B------:R-:W-:Y:S04]  /*9c70*/  BSSY B0, `(.L_x_7746) ;  /* 0x0000004000007945 */ /* 0x000fe80003800000 */
[----:B-1----:R-:W-:Y:S05]  /*9c80*/  @P2 BRA `(.L_x_7747) ;  /* 0x0000000000082947 */ /* 0x002fea0003800000 */
[----:B------:R-:W1:Y:S02]  /*9c90*/  SYNCS.PHASECHK.TRANS64.TRYWAIT P2, [R3+URZ+0x22850], R72 ;  /* 0x02285048030075a7 */ /* 0x000e64000804017f */
[----:B-1----:R-:W-:Y:S05]  /*9ca0*/  @!P2 BRA `(.L_x_7748) ;  /* 0x000000b8008ca947 */ /* 0x002fea0003800000 */
.L_x_7747:
[----:B------:R-:W-:Y:S05]  /*9cb0*/  BSYNC B0 ;  /* 0x0000000000007941 */ /* 0x000fea0003800000 */
.L_x_7746:
[----:B------:R-:W-:Y:S05]  /*9cc0*/  WARPSYNC.ALL ;  /* 0x0000000000007948 */ /* 0x000fea0003800000 */
[----:B------:R-:W-:Y:S01]  /*9cd0*/  R2UR UR4, R18 ;  /* 0x00000000120472ca */ /* 0x000fe200000e0000 */
[----:B------:R2:W-:Y:S01]  /*9ce0*/  BAR.SYNC.DEFER_BLOCKING R12, 0x100 ;  /* 0x0004000c0000751d */ /* 0x0005e20000010000 */
[----:B------:R-:W-:Y:S01]  /*9cf0*/  IMAD.MOV.U32 R183, RZ, RZ, 0xc00 ;  /* 0x00000c00ffb77424 */ /* 0x000fe200078e00ff */
[----:B------:R-:W-:Y:S01]  /*9d00*/  ISETP.GE.AND P2, PT, R176, 0x61, PT ;  /* 0x00000061b000780c */ /* 0x000fe20003f46270 */
[----:B01----:R-:W-:-:S03]  /*9d10*/  @!P1 VIADD R3, R3, 0x22860 ;  /* 0x0002286003039836 */ /* 0x003fc60000000000 */
[----:B------:R-:W-:Y:S01]  /*9d20*/  ULDC UR47, c[0x0][0x9d8] ;  /* 0x00027600002f7ab9 */ /* 0x000fe20000000800 */
[----:B------:R-:W-:Y:S01]  /*9d30*/  ULDC UR46, c[0x0][0x988] ;  /* 0x00026200002e7ab9 */ /* 0x000fe20000000800 */
[----:B------:R-:W-:-:S04]  /*9d40*/  @!P1 PRMT R3, RZ, 0x654, R3 ;  /* 0x00000654ff039816 */ /* 0x000fc80000000003 */
[----:B------:R-:W-:-:S04]  /*9d50*/  UIADD3 UR4, UR4, 0x400, URZ ;  /* 0x0000040004047890 */ /* 0x000fc8000fffe03f */
[----:B------:R-:W-:-:S04]  /*9d60*/  USHF.R.U32.HI UR4, URZ, 0x4, UR4 ;  /* 0x000000043f047899 */ /* 0x000fc80008011604 */
[----:B------:R-:W-:-:S04]  /*9d70*/  ULOP3.LUT UR4, UR4, 0x3fff, URZ, 0xc0, !UPT ;  /* 0x00003fff04047892 */ /* 0x000fc8000f8ec03f */
[----:B------:R-:W-:Y:S01]  /*9d80*/  ULOP3.LUT UR37, UR4, 0x3000000, URZ, 0xfc, !UPT ;  /* 0x0300000004257892 */ /* 0x000fe2000f8efc3f */
[----:B------:R-:W-:-:S05]  /*9d90*/  WARPGROUP.ARRIVE ;  /* 0x00000000000079c5 */ /* 0x000fca0000000000 */
[----:B------:R-:W-:Y:S01]  /*9da0*/  IMAD R182, R22, R183, UR37 ;  /* 0x0000002516b67e24 */ /* 0x000fe2000f8e02b7 */
[----:B------:R-:W-:-:S04]  /*9db0*/  MOV R183, 0x40000040 ;  /* 0x4000004000b77802 */ /* 0x000fc80000000f00 */
[----:B------:R-:W-:Y:S02]  /*9dc0*/  R2UR UR6, R182 ;  /* 0x00000000b60672ca */ /* 0x000fe400000e0000 */
[----:B------:R-:W-:Y:S01]  /*9dd0*/  R2UR UR7, R183 ;  /* 0x00000000b70772ca */ /* 0x000fe200000e0000 */
[----:B------:R-:W-:-:S12]  /*9de0*/  IMAD.MOV.U32 R183, RZ, RZ, 0x40000040 ;  /* 0x40000040ffb77424 */ /* 0x000fd800078e00ff */
[----:B------:R-:W-:Y:S03]  /*9df0*/  HGMMA.64x256x16.F32 R24, R152, gdesc[UR4].tnspB, RZ, !UPT, gsb0 ;  /* 0x43e0000498187df0 */ /* 0x000fe6000c0008ff */
[----:B------:R-:W-:Y:S02]  /*9e00*/  WARPGROUP.DEPBAR.LE gsb0, 0x0 ;  /* 0x00008000000079c5 */ /* 0x000fe40000010000 */
[----:B------:R-:W-:Y:S01]  /*9e10*/  VIADD R152, R182, 0x80 ;  /* 0x00000080b6987836 */ /* 0x000fe20000000000 */
[----:B------:R-:W-:Y:S01]  /*9e20*/  WARPGROUP.ARRIVE ;  /* 0x00000000000079c5 */ /* 0x000fe20000000000 */
[----:B------:R-:W-:-:S03]  /*9e30*/  IMAD.MOV.U32 R153, RZ, RZ, 0x40000040 ;  /* 0x40000040ff997424 */ /* 0x000fc600078e00ff */
[----:B------:R-:W-:Y:S01]  /*9e40*/  R2UR UR6, R152 ;  /* 0x00000000980672ca */ /* 0x000fe200000e0000 */
[----:B------:R-:W-:Y:S01]  /*9e50*/  VIADD R152, R182, 0x100 ;  /* 0x00000100b6987836 */ /* 0x000fe20000000000 */
[----:B------:R-:W-:Y:S02]  /*9e60*/  R2UR UR7, R153 ;  /* 0x00000000990772ca */ /* 0x000fe400000e0000 */
[----:B------:R-:W-:-:S14]  /*9e70*/  MOV R153, 0x40000040 ;  /* 0x4000004000997802 */ /* 0x000fdc0000000f00 */
[----:B------:R-:W-:Y:S01]  /*9e80*/  HGMMA.64x256x16.F32 R24, R156, gdesc[UR4].tnspB, R24, gsb0 ;  /* 0x43e000049c187df0 */ /* 0x000fe20008000818 */
[----:B------:R-:W-:Y:S01]  /*9e90*/  R2UR UR6, R152 ;  /* 0x00000000980672ca */ /* 0x000fe200000e0000 */
[----:B------:R-:W-:Y:S01]  /*9ea0*/  VIADD R152, R182, 0x180 ;  /* 0x00000180b6987836 */ /* 0x000fe20000000000 */
[----:B------:R-:W-:Y:S01]  /*9eb0*/  R2UR UR7, R153 ;  /* 0x00000000990772ca */ /* 0x000fe200000e0000 */
[----:B------:R-:W-:Y:S01]  /*9ec0*/  IMAD.MOV.U32 R153, RZ, RZ, 0x40000040 ;  /* 0x40000040ff997424 */ /* 0x000fe200078e00ff */
[----:B------:R-:W-:Y:S02]  /*9ed0*/  WARPGROUP.DEPBAR.LE gsb0, 0x0 ;  /* 0x00008000000079c5 */ /* 0x000fe40000010000 */
[----:B------:R-:W-:-:S15]  /*9ee0*/  WARPGROUP.ARRIVE ;  /* 0x00000000000079c5 */ /* 0x000fde0000000000 */
[----:B------:R-:W-:-:S06]  /*9ef0*/  NOP ;  /* 0x0000000000007918 */ /* 0x000fcc0000000000 */
[----:B------:R-:W-:Y:S01]  /*9f00*/  HGMMA.64x256x16.F32 R24, R160, gdesc[UR4].tnspB, R24, gsb0 ;  /* 0x43e00004a0187df0 */ /* 0x000fe20008000818 */
[----:B------:R-:W-:Y:S01]  /*9f10*/  R2UR UR6, R152 ;  /* 0x00000000980672ca */ /* 0x000fe200000e0000 */
[C---:B------:R-:W-:Y:S01]  /*9f20*/  VIADD R152, R182.reuse, 0x200 ;  /* 0x00000200b6987836 */ /* 0x040fe20000000000 */
[----:B------:R-:W-:Y:S01]  /*9f30*/  R2UR UR7, R153 ;  /* 0x00000000990772ca */ /* 0x000fe200000e0000 */
[----:B------:R-:W-:Y:S01]  /*9f40*/  VIADD R182, R182, 0x280 ;  /* 0x00000280b6b67836 */ /* 0x000fe20000000000 */
[----:B------:R-:W-:Y:S01]  /*9f50*/  MOV R153, 0x40000040 ;  /* 0x4000004000997802 */ /* 0x000fe20000000f00 */
        /* <DEDUP_REMOVED lines=17> */
[----:B------:R2:W-:Y:S01]  /*a070*/  @!P1 SYNCS.ARRIVE.TRANS64.RED.A1T0 RZ, [R3+URZ], RZ ;  /* 0x000000ff03ff99a7 */ /* 0x0005e2000810043f */
[----:B------:R-:W-:Y:S05]  /*a080*/  @!P2 BRA `(.L_x_7749) ;  /* 0x000000240038a947 */ /* 0x000fea0003800000 */
[----:B--2---:R-:W-:Y:S01]  /*a090*/  IADD3 R3, R177, -0x2, RZ ;  /* 0xfffffffeb1037810 */ /* 0x004fe20007ffe0ff */
[----:B------:R-:W-:Y:S02]  /*a0a0*/  IMAD.MOV.U32 R220, RZ, RZ, R178 ;  /* 0x000000ffffdc7224 */ /* 0x000fe400078e00b2 */
[----:B------:R-:W-:-:S07]  /*a0b0*/  IMAD.MOV.U32 R221, RZ, RZ, R20 ;  /* 0x000000ffffdd7224 */ /* 0x000fce00078e0014 */
.L_x_7759:
[----:B------:R-:W-:Y:S01]  /*a0c0*/  VIADD R22, R22, 0x1 ;  /* 0x0000000116167836 */ /* 0x000fe20000000000 */
[----:B------:R-:W-:Y:S05]  /*a0d0*/  YIELD ;  /* 0x0000000000007946 */ /* 0x000fea0003800000 */
[----:B------:R-:W-:Y:S02]  /*a0e0*/  ISETP.NE.AND P3, PT, R22, 0x2, PT ;  /* 0x000000021600780c */ /* 0x000fe40003f65270 */
[----:B------:R-:W-:Y:S02]  /*a0f0*/  ISETP.GT.AND P2, PT, R3, RZ, PT ;  /* 0x000000ff0300720c */ /* 0x000fe40003f44270 */
[----:B0-----:R-:W-:-:S02]  /*a100*/  SEL R15, RZ, 0x1, P3 ;  /* 0x00000001ff0f7807 */ /* 0x001fc40001800000 */
[----:B------:R-:W-:Y:S02]  /*a110*/  IADD3 R3, R3, -0x1, RZ ;  /* 0xffffffff03037810 */ /* 0x000fe40007ffe0ff */
[----:B------:R-:W-:Y:S02]  /*a120*/  LOP3.LUT R200, R200, R15, RZ, 0x3c, !PT ;  /* 0x0000000fc8c87212 */ /* 0x000fe400078e3cff */
[----:B------:R-:W-:Y:S01]  /*a130*/  SEL R22, R22, RZ, P3 ;  /* 0x000000ff16167207 */ /* 0x000fe20001800000 */
[----:B------:R-:W-:Y:S06]  /*a140*/  @!P0 BRA `(.L_x_7750) ;  /* 0x0000000000048947 */ /* 0x000fec0003800000 */
[----:B------:R-:W-:Y:S01]  /*a150*/  BPT.TRAP 0x1 ;  /* 0x000000040000795c */ /* 0x000fe20000300000 */
.L_x_7750:
[----:B------:R-:W-:Y:S01]  /*a160*/  IMAD R12, R22, 0x8, R18 ;  /* 0x00000008160c7824 */ /* 0x000fe200078e0212 */
[----:B------:R-:W-:-:S04]  /*a170*/  SHF.L.U32 R15, R200, 0x1f, RZ ;  /* 0x0000001fc80f7819 */ /* 0x000fc800000006ff */
[----:B------:R0:W1:Y:S01]  /*a180*/  SYNCS.PHASECHK.TRANS64.TRYWAIT P3, [R12+URZ+0x22830], R15 ;  /* 0x0228300f0c0075a7 */ /* 0x000062000806017f */
[----:B------:R-:W-:Y:S05]  /*a190*/  @!P0 BRA `(.L_x_7751) ;  /* 0x0000000000048947 */ /* 0x000fea0003800000 */
[----:B------:R-:W-:Y:S01]  /*a1a0*/  BPT.TRAP 0x1 ;  /* 0x000000040000795c */ /* 0x000fe20000300000 */
.L_x_7751:
[----:B------:R-:W-:Y:S02]  /*a1b0*/  IMAD R20, R22, 0x300, R0 ;  /* 0x0000030016147824 */ /* 0x000fe400078e0200 */
[----:B------:R-:W-:Y:S01]  /*a1c0*/  IMAD.MOV.U32 R21, RZ, RZ, 0x40000040 ;  /* 0x40000040ff157424 */ /* 0x000fe200078e00ff */
[----:B-1----:R-:W-:Y:S06]  /*a1d0*/  @P3 BRA `(.L_x_7752) ;  /* 0x0000000000083947 */ /* 0x002fec0003800000 */
[----:B------:R-:W1:Y:S02]  /*a1e0*/  SYNCS.PHASECHK.TRANS64.TRYWAIT P3, [R12+URZ+0x22830], R15 ;  /* 0x0228300f0c0075a7 */ /* 0x000e64000806017f */
[----:B-1----:R-:W-:Y:S05]  /*a1f0*/  @!P3 BRA `(.L_x_7753) ;  /* 0x000000b4004cb947 */ /* 0x002fea0003800000 */
.L_x_7752:
[----:B------:R-:W-:Y:S05]  /*a200*/  WARPSYNC.ALL ;  /* 0x0000000000007948 */ /* 0x000fea0003800000 */
[C---:B------:R-:W-:Y:S01]  /*a210*/  R2UR UR6, R20.reuse ;  /* 0x00000000140672ca */ /* 0x040fe200000e0000 */
[----:B------:R-:W-:Y:S01]  /*a220*/  WARPGROUP.ARRIVE ;  /* 0x00000000000079c5 */ /* 0x000fe20000000000 */
[----:B------:R-:W-:Y:S01]  /*a230*/  R2UR UR7, R21 ;  /* 0x00000000150772ca */ /* 0x000fe200000e0000 */
[----:B------:R-:W-:Y:S01]  /*a240*/  VIADD R214, R20, 0x2 ;  /* 0x0000000214d67836 */ /* 0x000fe20000000000 */
[----:B------:R-:W-:-:S03]  /*a250*/  R2UR UR4, R4 ;  /* 0x00000000040472ca */ /* 0x000fc600000e0000 */
[----:B------:R-:W2:Y:S01]  /*a260*/  S2R R226, SR_TID.X ;  /* 0x0000000000e27919 */ /* 0x000ea20000002100 */
[----:B------:R-:W-:Y:S02]  /*a270*/  R2UR UR5, R5 ;  /* 0x00000000050572ca */ /* 0x000fe400000e0000 */
[----:B------:R-:W-:Y:S02]  /*a280*/  MOV R215, 0x40000040 ;  /* 0x4000004000d77802 */ /* 0x000fe40000000f00 */
[----:B------:R-:W-:-:S09]  /*a290*/  MOV R21, 0x40000040 ;  /* 0x4000004000157802 */ /* 0x000fd20000000f00 */
[----:B------:R-:W-:Y:S01]  /*a2a0*/  HGMMA.64x96x16.F32 R152, gdesc[UR4], RZ, !UPT, gsb0 ;  /* 0x01600000049879f0 */ /* 0x000fe2000c0008ff */
        /* <DEDUP_REMOVED lines=9> */
[----:B------:R-:W-:Y:S01]  /*a340*/  HGMMA.64x96x16.F32 R152, gdesc[UR4], R152, gsb0 ;  /* 0x01600000049879f0 */ /* 0x000fe20008000898 */
[----:B------:R-:W-:Y:S02]  /*a350*/  R2UR UR6, R214 ;  /* 0x00000000d60672ca */ /* 0x000fe400000e0000 */
[----:B------:R-:W-:Y:S02]  /*a360*/  R2UR UR7, R215 ;  /* 0x00000000d70772ca */ /* 0x000fe400000e0000 */
[----:B------:R-:W-:Y:S02]  /*a370*/  R2UR UR4, R8 ;  /* 0x00000000080472ca */ /* 0x000fe400000e0000 */
        /* <DEDUP_REMOVED lines=71> */
[----:B------:R-:W-:-:S03]  /*a7f0*/  FMUL.FTZ R199, R199, UR47 ;  /* 0x0000002fc7c77c20 */ /* 0x000fc60008410000 */
[----:B------:R-:W4:Y:S01]  /*a800*/  MUFU.TANH R165, R165 ;  /* 0x000000a500a57308 */ /* 0x000f220000002400 */
[----:B-----5:R-:W-:-:S07]  /*a810*/  FMNMX.FTZ R21, R161, R20, !PT ;  /* 0x00000014a1157209 */ /* 0x020fce0007810000 */
[----:B------:R-:W5:Y:S01]  /*a820*/  MUFU.TANH R168, R168 ;  /* 0x000000a800a87308 */ /* 0x000f620000002400 */
[----:B---3--:R-:W-:-:S07]  /*a830*/  FMNMX.FTZ R20, R164, R21, !PT ;  /* 0x00000015a4147209 */ /* 0x008fce0007810000 */
[----:B------:R-:W3:Y:S01]  /*a840*/  MUFU.TANH R169, R169 ;  /* 0x000000a900a97308 */ /* 0x000ee20000002400 */
[----:B----4-:R-:W-:-:S07]  /*a850*/  FMNMX.FTZ R21, R165, R20, !PT ;  /* 0x00000014a5157209 */ /* 0x010fce0007810000 */
        /* <DEDUP_REMOVED lines=31> */
[----:B-----5:R-:W-:-:S05]  /*aa50*/  FMNMX.FTZ R20, R196, R21, !PT ;  /* 0x00000015c4147209 */ /* 0x020fca0007810000 */
[----:B------:R-:W5:Y:S02]  /*aa60*/  SHFL.BFLY PT, R21, R20, 0x2, 0x1f ;  /* 0x0c401f0014157f89 */ /* 0x000f6400000e0000 */
[----:B------:R-:W0:Y:S08]  /*aa70*/  MUFU.TANH R158, R158 ;  /* 0x0000009e009e7308 */ /* 0x000e300000002400 */
[----:B------:R-:W1:Y:S08]  /*aa80*/  MUFU.TANH R159, R159 ;  /* 0x0000009f009f7308 */ /* 0x000e700000002400 */
[----:B------:R-:W2:Y:S01]  /*aa90*/  MUFU.TANH R162, R162 ;  /* 0x000000a200a27308 */ /* 0x000ea20000002400 */
[----:B-----5:R-:W-:-:S07]  /*aaa0*/  FMNMX.FTZ R21, R20, R21, !PT ;  /* 0x0000001514157209 */ /* 0x020fce0007810000 */
[----:B------:R-:W5:Y:S01]  /*aab0*/  MUFU.TANH R163, R163 ;  /* 0x000000a300a37308 */ /* 0x000f620000002400 */
[----:B------:R-:W3:Y:S07]  /*aac0*/  SHFL.BFLY PT, R20, R21, 0x1, 0x1f ;  /* 0x0c201f0015147f89 */ /* 0x000eee00000e0000 */
[----:B------:R-:W5:Y:S08]  /*aad0*/  MUFU.TANH R166, R166 ;  /* 0x000000a600a67308 */ /* 0x000f700000002400 */
[----:B------:R-:W5:Y:S08]  /*aae0*/  MUFU.TANH R167, R167 ;  /* 0x000000a700a77308 */ /* 0x000f700000002400 */
[----:B------:R-:W5:Y:S01]  /*aaf0*/  MUFU.TANH R170, R170 ;  /* 0x000000aa00aa7308 */ /* 0x000f620000002400 */
[----:B---3--:R-:W-:Y:S01]  /*ab00*/  FMNMX.FTZ R20, R21, R20, !PT ;  /* 0x0000001415147209 */ /* 0x008fe20007810000 */
[----:B------:R-:W-:-:S04]  /*ab10*/  IMAD.U32 R21, RZ, RZ, UR46 ;  /* 0x0000002eff157e24 */ /* 0x000fc8000f8e00ff */
[C---:B------:R-:W-:Y:S02]  /*ab20*/  FADD.FTZ R178, -R20.reuse, R221 ;  /* 0x000000dd14b27221 */ /* 0x040fe40000010100 */
[----:B------:R-:W3:Y:S01]  /*ab30*/  MUFU.TANH R171, R171 ;  /* 0x000000ab00ab7308 */ /* 0x000ee20000002400 */
[-C--:B------:R-:W-:Y:S01]  /*ab40*/  FMUL.FTZ R222, R20, R21.reuse ;  /* 0x0000001514de7220 */ /* 0x080fe20000410000 */
[-C--:B------:R-:W-:Y:S01]  /*ab50*/  FMUL.FTZ R215, R178, R21.reuse ;  /* 0x00000015b2d77220 */ /* 0x080fe20000410000 */
[----:B------:R-:W-:Y:S02]  /*ab60*/  FMNMX.FTZ R178, R154, R220, !PT ;  /* 0x000000dc9ab27209 */ /* 0x000fe40007810000 */
[-CC-:B------:R-:W-:Y:S01]  /*ab70*/  FFMA.FTZ R152, R152, R21.reuse, -R222.reuse ;  /* 0x0000001598987223 */ /* 0x180fe200000108de */
[-CC-:B------:R-:W-:Y:S01]  /*ab80*/  FFMA.FTZ R153, R153, R21.reuse, -R222.reuse ;  /* 0x0000001599997223 */ /* 0x180fe200000108de */
[-CC-:B------:R-:W-:Y:S01]  /*ab90*/  FFMA.FTZ R156, R156, R21.reuse, -R222.reuse ;  /* 0x000000159c9c7223 */ /* 0x180fe200000108de */
[----:B----4-:R-:W-:Y:S01]  /*aba0*/  FMNMX.FTZ R221, R155, R178, !PT ;  /* 0x000000b29bdd7209 */ /* 0x010fe20007810000 */
[----:B------:R-:W4:Y:S01]  /*abb0*/  MUFU.TANH R174, R174 ;  /* 0x000000ae00ae7308 */ /* 0x000f220000002400 */
[-CC-:B------:R-:W-:Y:S01]  /*abc0*/  FFMA.FTZ R157, R157, R21.reuse, -R222.reuse ;  /* 0x000000159d9d7223 */ /* 0x180fe200000108de */
[--C-:B------:R-:W-:Y:S01]  /*abd0*/  FFMA.FTZ R160, R160, R21, -R222.reuse ;  /* 0x00000015a0a07223 */ /* 0x100fe200000108de */
[----:B0-----:R-:W-:Y:S01]  /*abe0*/  FMNMX.FTZ R178, R158, R221, !PT ;  /* 0x000000dd9eb27209 */ /* 0x001fe20007810000 */
[-CC-:B------:R-:W-:Y:S01]  /*abf0*/  FFMA.FTZ R161, R161, R21.reuse, -R222.reuse ;  /* 0x00000015a1a17223 */ /* 0x180fe200000108de */
[-CC-:B------:R-:W-:Y:S01]  /*ac00*/  FFMA.FTZ R164, R164, R21.reuse, -R222.reuse ;  /* 0x00000015a4a47223 */ /* 0x180fe200000108de */
[-CC-:B------:R-:W-:Y:S01]  /*ac10*/  FFMA.FTZ R165, R165, R21.reuse, -R222.reuse ;  /* 0x00000015a5a57223 */ /* 0x180fe200000108de */
[----:B-1----:R-:W-:Y:S01]  /*ac20*/  FMNMX.FTZ R221, R159, R178, !PT ;  /* 0x000000b29fdd7209 */ /* 0x002fe20007810000 */
[----:B------:R-:W0:Y:S01]  /*ac30*/  MUFU.TANH R175, R175 ;  /* 0x000000af00af7308 */ /* 0x000e220000002400 */
[-CC-:B------:R-:W-:Y:S01]  /*ac40*/  FFMA.FTZ R168, R168, R21.reuse, -R222.reuse ;  /* 0x00000015a8a87223 */ /* 0x180fe200000108de */
[--C-:B------:R-:W-:Y:S01]  /*ac50*/  FFMA.FTZ R169, R169, R21, -R222.reuse ;  /* 0x00000015a9a97223 */ /* 0x100fe200000108de */
[----:B--2---:R-:W-:Y:S01]  /*ac60*/  FMNMX.FTZ R178, R162, R221, !PT ;  /* 0x000000dda2b27209 */ /* 0x004fe20007810000 */
[-CC-:B------:R-:W-:Y:S01]  /*ac70*/  FFMA.FTZ R172, R172, R21.reuse, -R222.reuse ;  /* 0x00000015acac7223 */ /* 0x180fe200000108de */
[-CC-:B------:R-:W-:Y:S01]  /*ac80*/  FFMA.FTZ R173, R173, R21.reuse, -R222.reuse ;  /* 0x00000015adad7223 */ /* 0x180fe200000108de */
[-CC-:B------:R-:W-:Y:S01]  /*ac90*/  FFMA.FTZ R176, R176, R21.reuse, -R222.reuse ;  /* 0x00000015b0b07223 */ /* 0x180fe200000108de */
[----:B-----5:R-:W-:Y:S01]  /*aca0*/  FMNMX.FTZ R221, R163, R178, !PT ;  /* 0x000000b2a3dd7209 */ /* 0x020fe20007810000 */
[----:B------:R-:W1:Y:S01]  /*acb0*/  MUFU.TANH R197, R197 ;  /* 0x000000c500c57308 */ /* 0x000e620000002400 */
[-CC-:B------:R-:W-:Y:S01]  /*acc0*/  FFMA.FTZ R177, R177, R21.reuse, -R222.reuse ;  /* 0x00000015b1b17223 */ /* 0x180fe200000108de */
[--C-:B------:R-:W-:Y:S01]  /*acd0*/  FFMA.FTZ R181, R181, R21, -R222.reuse ;  /* 0x00000015b5b57223 */ /* 0x100fe200000108de */
[----:B------:R-:W-:Y:S01]  /*ace0*/  FMNMX.FTZ R178, R166, R221, !PT ;  /* 0x000000dda6b27209 */ /* 0x000fe20007810000 */
[-CC-:B------:R-:W-:Y:S01]  /*acf0*/  FFMA.FTZ R184, R184, R21.reuse, -R222.reuse ;  /* 0x00000015b8b87223 */ /* 0x180fe200000108de */
[-CC-:B------:R-:W-:Y:S01]  /*ad00*/  FFMA.FTZ R185, R185, R21.reuse, -R222.reuse ;  /* 0x00000015b9b97223 */ /* 0x180fe200000108de */
[-CC-:B------:R-:W-:Y:S01]  /*ad10*/  FFMA.FTZ R188, R188, R21.reuse, -R222.reuse ;  /* 0x00000015bcbc7223 */ /* 0x180fe200000108de */
[----:B------:R-:W-:Y:S01]  /*ad20*/  FMNMX.FTZ R221, R167, R178, !PT ;  /* 0x000000b2a7dd7209 */ /* 0x000fe20007810000 */
[----:B------:R-:W2:Y:S01]  /*ad30*/  MUFU.TANH R179, R179 ;  /* 0x000000b300b37308 */ /* 0x000ea20000002400 */
[-CC-:B------:R-:W-:Y:S01]  /*ad40*/  FFMA.FTZ R189, R189, R21.reuse, -R222.reuse ;  /* 0x00000015bdbd7223 */ /* 0x180fe200000108de */
[--C-:B------:R-:W-:Y:S01]  /*ad50*/  FFMA.FTZ R192, R192, R21, -R222.reuse ;  /* 0x00000015c0c07223 */ /* 0x100fe200000108de */
[----:B------:R-:W-:Y:S01]  /*ad60*/  FMNMX.FTZ R178, R170, R221, !PT ;  /* 0x000000ddaab27209 */ /* 0x000fe20007810000 */
[-CC-:B------:R-:W-:Y:S01]  /*ad70*/  FFMA.FTZ R214, R214, R21.reuse, -R222.reuse ;  /* 0x00000015d6d67223 */ /* 0x180fe200000108de */
[-CC-:B------:R-:W-:Y:S01]  /*ad80*/  FFMA.FTZ R193, R193, R21.reuse, -R222.reuse ;  /* 0x00000015c1c17223 */ /* 0x180fe200000108de */
[----:B------:R-:W-:Y:S01]  /*ad90*/  FFMA.FTZ R224, R196, R21, -R222 ;  /* 0x00000015c4e07223 */ /* 0x000fe200000108de */
[----:B---3--:R-:W-:Y:S01]  /*ada0*/  FMNMX.FTZ R221, R171, R178, !PT ;  /* 0x000000b2abdd7209 */ /* 0x008fe20007810000 */
[----:B------:R-:W3:Y:S03]  /*adb0*/  MUFU.TANH R182, R182 ;  /* 0x000000b600b67308 */ /* 0x000ee60000002400 */
[----:B----4-:R-:W-:-:S04]  /*adc0*/  FMNMX.FTZ R178, R174, R221, !PT ;  /* 0x000000ddaeb27209 */ /* 0x010fc80007810000 */
[----:B0-----:R-:W-:Y:S01]  /*add0*/  FMNMX.FTZ R178, R175, R178, !PT ;  /* 0x000000b2afb27209 */ /* 0x001fe20007810000 */
[----:B------:R-:W0:Y:S03]  /*ade0*/  MUFU.TANH R183, R183 ;  /* 0x000000b700b77308 */ /* 0x000e260000002400 */
[----:B-1----:R-:W-:-:S04]  /*adf0*/  FMNMX.FTZ R178, R197, R178, !PT ;  /* 0x000000b2c5b27209 */ /* 0x002fc80007810000 */
[----:B--2---:R-:W-:Y:S01]  /*ae00*/  FMNMX.FTZ R221, R179, R178, !PT ;  /* 0x000000b2b3dd7209 */ /* 0x004fe20007810000 */
[----:B------:R-:W1:Y:S03]  /*ae10*/  MUFU.TANH R186, R186 ;  /* 0x000000ba00ba7308 */ /* 0x000e660000002400 */
[----:B---3--:R-:W-:-:S05]  /*ae20*/  FMNMX.FTZ R178, R182, R221, !PT ;  /* 0x000000ddb6b27209 */ /* 0x008fca0007810000 */
        /* <DEDUP_REMOVED lines=14> */
[----:B------:R-:W0:Y:S01]  /*af10*/  MUFU.EX2 R215, R215 ;  /* 0x000000d700d77308 */ /* 0x000e220000000800 */
[----:B-1----:R-:W-:Y:S01]  /*af20*/  FMNMX.FTZ R178, R198, R221, !PT ;  /* 0x000000ddc6b27209 */ /* 0x002fe20007810000 */
[----:B------:R-:W-:-:S06]  /*af30*/  FFMA.FTZ R221, R180, R21, -R222 ;  /* 0x00000015b4dd7223 */ /* 0x000fcc00000108de */
[----:B------:R-:W1:Y:S01]  /*af40*/  MUFU.EX2 R152, R152 ;  /* 0x0000009800987308 */ /* 0x000e620000000800 */
[----:B--2---:R-:W-:-:S05]  /*af50*/  FMNMX.FTZ R178, R199, R178, !PT ;  /* 0x000000b2c7b27209 */ /* 0x004fca0007810000 */
[----:B------:R-:W2:Y:S02]  /*af60*/  SHFL.BFLY PT, R223, R178, 0x2, 0x1f ;  /* 0x0c401f00b2df7f89 */ /* 0x000ea400000e0000 */
[----:B------:R-:W3:Y:S01]  /*af70*/  MUFU.EX2 R153, R153 ;  /* 0x0000009900997308 */ /* 0x000ee20000000800 */
        /* <DEDUP_REMOVED lines=50> */
[----:B0-----:R-:W-:Y:S01]  /*b2a0*/  FMNMX.FTZ R178, R180, R223, !PT ;  /* 0x000000dfb4b27209 */ /* 0x001fe20007810000 */
[-C--:B------:R-:W-:Y:S01]  /*b2b0*/  FMUL.FTZ R108, R108, R215.reuse ;  /* 0x000000d76c6c7220 */ /* 0x080fe20000410000 */
[-C--:B------:R-:W-:Y:S01]  /*b2c0*/  FMUL.FTZ R109, R109, R215.reuse ;  /* 0x000000d76d6d7220 */ /* 0x080fe20000410000 */
[-C--:B------:R-:W-:Y:S01]  /*b2d0*/  FMUL.FTZ R112, R112, R215.reuse ;  /* 0x000000d770707220 */ /* 0x080fe20000410000 */
[----:B------:R-:W-:Y:S01]  /*b2e0*/  FMUL.FTZ R113, R113, R215 ;  /* 0x000000d771717220 */ /* 0x000fe20000410000 */
[C---:B------:R-:W-:Y:S01]  /*b2f0*/  FMUL.FTZ R228, R178.reuse, R21 ;  /* 0x00000015b2e47220 */ /* 0x040fe20000410000 */
[----:B------:R-:W-:Y:S01]  /*b300*/  FADD.FTZ R180, -R178, R220 ;  /* 0x000000dcb2b47221 */ /* 0x000fe20000010100 */
[----:B------:R-:W-:Y:S01]  /*b310*/  MUFU.EX2 R168, R168 ;  /* 0x000000a800a87308 */ /* 0x000fe20000000800 */
[----:B------:R-:W-:Y:S01]  /*b320*/  FMUL.FTZ R116, R116, R215 ;  /* 0x000000d774747220 */ /* 0x000fe20000410000 */
[-CC-:B------:R-:W-:Y:S01]  /*b330*/  FFMA.FTZ R222, R154, R21.reuse, -R228.reuse ;  /* 0x000000159ade7223 */ /* 0x180fe200000108e4 */
[-C--:B------:R-:W-:Y:S01]  /*b340*/  FMUL.FTZ R180, R180, R21.reuse ;  /* 0x00000015b4b47220 */ /* 0x080fe20000410000 */
[-CC-:B------:R-:W-:Y:S01]  /*b350*/  FFMA.FTZ R155, R155, R21.reuse, -R228.reuse ;  /* 0x000000159b9b7223 */ /* 0x180fe200000108e4 */
[-CC-:B------:R-:W-:Y:S01]  /*b360*/  FFMA.FTZ R223, R158, R21.reuse, -R228.reuse ;  /* 0x000000159edf7223 */ /* 0x180fe200000108e4 */
[-CC-:B------:R-:W-:Y:S01]  /*b370*/  FFMA.FTZ R159, R159, R21.reuse, -R228.reuse ;  /* 0x000000159f9f7223 */ /* 0x180fe200000108e4 */
[----:B------:R-:W-:Y:S01]  /*b380*/  @!P1 VIADD R154, R12, 0x22840 ;  /* 0x000228400c9a9836 */ /* 0x000fe20000000000 */
[----:B------:R0:W-:Y:S01]  /*b390*/  MUFU.EX2 R196, R180 ;  /* 0x000000b400c47308 */ /* 0x0001e20000000800 */
[-CC-:B------:R-:W-:Y:S01]  /*b3a0*/  FFMA.FTZ R163, R163, R21.reuse, -R228.reuse ;  /* 0x00000015a3a37223 */ /* 0x180fe200000108e4 */
[-CC-:B------:R-:W-:Y:S01]  /*b3b0*/  FFMA.FTZ R225, R166, R21.reuse, -R228.reuse ;  /* 0x00000015a6e17223 */ /* 0x180fe200000108e4 */
[----:B------:R-:W-:Y:S01]  /*b3c0*/  FFMA.FTZ R166, R182, R21, -R228 ;  /* 0x00000015b6a67223 */ /* 0x000fe200000108e4 */
[----:B-1----:R-:W-:Y:S01]  /*b3d0*/  FFMA.FTZ R182, R215, R13, R152 ;  /* 0x0000000dd7b67223 */ /* 0x002fe20000010098 */
[----:B------:R-:W-:Y:S01]  /*b3e0*/  @!P1 PRMT R154, RZ, 0x654, R154 ;  /* 0x00000654ff9a9816 */ /* 0x000fe2000000009a */
[-C--:B------:R-:W-:Y:S01]  /*b3f0*/  FFMA.FTZ R167, R167, R21.reuse, -R228 ;  /* 0x00000015a7a77223 */ /* 0x080fe200000108e4 */
[C---:B---3--:R-:W-:Y:S01]  /*b400*/  F2FP.F16.F32.PACK_AB R152, R153.reuse, R152 ;  /* 0x000000989998723e */ /* 0x048fe200000000ff */
[----:B------:R-:W1:Y:S01]  /*b410*/  MUFU.EX2 R222, R222 ;  /* 0x000000de00de7308 */ /* 0x000e620000000800 */
[----:B0-----:R-:W-:Y:S01]  /*b420*/  SHF.R.U32.HI R180, RZ, 0x7, R226 ;  /* 0x00000007ffb47819 */ /* 0x001fe200000116e2 */
[----:B------:R-:W-:Y:S01]  /*b430*/  FADD.FTZ R13, R153, R182 ;  /* 0x000000b6990d7221 */ /* 0x000fe20000010000 */
[-CC-:B------:R-:W-:Y:S01]  /*b440*/  FFMA.FTZ R226, R171, R21.reuse, -R228.reuse ;  /* 0x00000015abe27223 */ /* 0x180fe200000108e4 */
[-CC-:B------:R-:W-:Y:S01]  /*b450*/  FFMA.FTZ R174, R174, R21.reuse, -R228.reuse ;  /* 0x00000015aeae7223 */ /* 0x180fe200000108e4 */
[----:B------:R-:W-:Y:S01]  /*b460*/  IADD3 R180, -R180, 0xb, RZ ;  /* 0x0000000bb4b47810 */ /* 0x000fe20007ffe1ff */
[-CC-:B------:R-:W-:Y:S01]  /*b470*/  FFMA.FTZ R197, R197, R21.reuse, -R228.reuse ;  /* 0x00000015c5c57223 */ /* 0x180fe200000108e4 */
[----:B------:R-:W-:Y:S01]  /*b480*/  FFMA.FTZ R158, R183, R21, -R228 ;  /* 0x00000015b79e7223 */ /* 0x000fe200000108e4 */
[----:B------:R-:W0:Y:S01]  /*b490*/  MUFU.EX2 R155, R155 ;  /* 0x0000009b009b7308 */ /* 0x000e220000000800 */
[-C--:B------:R-:W-:Y:S01]  /*b4a0*/  FMUL.FTZ R117, R117, R215.reuse ;  /* 0x000000d775757220 */ /* 0x080fe20000410000 */
[----:B------:R2:W-:Y:S06]  /*b4b0*/  BAR.ARV R180, 0x100 ;  /* 0x000400b40000751d */ /* 0x0005ec0000002000 */
[----:B------:R-:W3:Y:S01]  /*b4c0*/  MUFU.EX2 R223, R223 ;  /* 0x000000df00df7308 */ /* 0x000ee20000000800 */
[----:B-1----:R-:W-:Y:S01]  /*b4d0*/  FFMA.FTZ R14, R196, R14, R222 ;  /* 0x0000000ec40e7223 */ /* 0x002fe200000100de */
[----:B------:R1:W-:Y:S01]  /*b4e0*/  @!P1 SYNCS.ARRIVE.TRANS64.RED.A1T0 RZ, [R154+URZ], RZ ;  /* 0x000000ff9aff99a7 */ /* 0x0003e2000810043f */
[-C--:B------:R-:W-:Y:S01]  /*b4f0*/  FMUL.FTZ R120, R120, R215.reuse ;  /* 0x000000d778787220 */ /* 0x080fe20000410000 */
[-C--:B------:R-:W-:Y:S01]  /*b500*/  FMUL.FTZ R121, R121, R215.reuse ;  /* 0x000000d779797220 */ /* 0x080fe20000410000 */
[-C--:B------:R-:W-:Y:S01]  /*b510*/  FMUL.FTZ R124, R124, R215.reuse ;  /* 0x000000d77c7c7220 */ /* 0x080fe20000410000 */
[-C--:B------:R-:W-:Y:S01]  /*b520*/  FMUL.FTZ R125, R125, R215.reuse ;  /* 0x000000d77d7d7220 */ /* 0x080fe20000410000 */
[----:B------:R-:W-:Y:S01]  /*b530*/  FMUL.FTZ R128, R128, R215 ;  /* 0x000000d780807220 */ /* 0x000fe20000410000 */
[----:B------:R4:W-:Y:S01]  /*b540*/  MUFU.EX2 R220, R224 ;  /* 0x000000e000dc7308 */ /* 0x0009e20000000800 */
[----:B0-----:R-:W-:Y:S01]  /*b550*/  FADD.FTZ R14, R155, R14 ;  /* 0x0000000e9b0e7221 */ /* 0x001fe20000010000 */
[--C-:B-1----:R-:W-:Y:S01]  /*b560*/  FFMA.FTZ R154, R179, R21, -R228.reuse ;  /* 0x00000015b39a7223 */ /* 0x102fe200000108e4 */
[-C--:B------:R-:W-:Y:S01]  /*b570*/  FMUL.FTZ R129, R129, R215.reuse ;  /* 0x000000d781817220 */ /* 0x080fe20000410000 */
[-C--:B------:R-:W-:Y:S01]  /*b580*/  FMUL.FTZ R132, R132, R215.reuse ;  /* 0x000000d784847220 */ /* 0x080fe20000410000 */
[-C--:B------:R-:W-:Y:S01]  /*b590*/  FMUL.FTZ R133, R133, R215.reuse ;  /* 0x000000d785857220 */ /* 0x080fe20000410000 */
[-C--:B------:R-:W-:Y:S01]  /*b5a0*/  FMUL.FTZ R136, R136, R215.reuse ;  /* 0x000000d788887220 */ /* 0x080fe20000410000 */
[----:B------:R-:W-:Y:S01]  /*b5b0*/  FMUL.FTZ R137, R137, R215 ;  /* 0x000000d789897220 */ /* 0x000fe20000410000 */
[----:B------:R-:W0:Y:S01]  /*b5c0*/  MUFU.EX2 R159, R159 ;  /* 0x0000009f009f7308 */ /* 0x000e220000000800 */
[-CC-:B----4-:R-:W-:Y:S01]  /*b5d0*/  FFMA.FTZ R224, R162, R21.reuse, -R228.reuse ;  /* 0x00000015a2e07223 */ /* 0x190fe200000108e4 */
[-CC-:B------:R-:W-:Y:S01]  /*b5e0*/  FFMA.FTZ R162, R170, R21.reuse, -R228.reuse ;  /* 0x00000015aaa27223 */ /* 0x180fe200000108e4 */
[----:B------:R-:W-:Y:S01]  /*b5f0*/  FFMA.FTZ R170, R175, R21, -R228 ;  /* 0x00000015afaa7223 */ /* 0x000fe200000108e4 */
[----:B---3--:R-:W-:Y:S01]  /*b600*/  FADD.FTZ R14, R223, R14 ;  /* 0x0000000edf0e7221 */ /* 0x008fe20000010000 */
[-C--:B------:R-:W-:Y:S01]  /*b610*/  FMUL.FTZ R140, R140, R215.reuse ;  /* 0x000000d78c8c7220 */ /* 0x080fe20000410000 */
[-C--:B------:R-:W-:Y:S01]  /*b620*/  FMUL.FTZ R141, R141, R215.reuse ;  /* 0x000000d78d8d7220 */ /* 0x080fe20000410000 */
[-C--:B------:R-:W-:Y:S01]  /*b630*/  FMUL.FTZ R144, R144, R215.reuse ;  /* 0x000000d790907220 */ /* 0x080fe20000410000 */
[----:B------:R-:W1:Y:S01]  /*b640*/  MUFU.EX2 R224, R224 ;  /* 0x000000e000e07308 */ /* 0x000e620000000800 */
[-C--:B------:R-:W-:Y:S01]  /*b650*/  FMUL.FTZ R145, R145, R215.reuse ;  /* 0x000000d791917220 */ /* 0x080fe20000410000 */
[-C--:B------:R-:W-:Y:S01]  /*b660*/  FMUL.FTZ R148, R148, R215.reuse ;  /* 0x000000d794947220 */ /* 0x080fe20000410000 */
[----:B------:R-:W-:Y:S01]  /*b670*/  FMUL.FTZ R149, R149, R215 ;  /* 0x000000d795957220 */ /* 0x000fe20000410000 */
[-CC-:B------:R-:W-:Y:S01]  /*b680*/  FFMA.FTZ R187, R187, R21.reuse, -R228.reuse ;  /* 0x00000015bbbb7223 */ /* 0x180fe200000108e4 */
[-CC-:B------:R-:W-:Y:S01]  /*b690*/  FFMA.FTZ R190, R190, R21.reuse, -R228.reuse ;  /* 0x00000015bebe7223 */ /* 0x180fe200000108e4 */
[-CC-:B------:R-:W-:Y:S01]  /*b6a0*/  FFMA.FTZ R191, R191, R21.reuse, -R228.reuse ;  /* 0x00000015bfbf7223 */ /* 0x180fe200000108e4 */
[-C--:B------:R-:W-:Y:S01]  /*b6b0*/  FFMA.FTZ R194, R194, R21.reuse, -R228 ;  /* 0x00000015c2c27223 */ /* 0x080fe200000108e4 */
[----:B------:R-:W3:Y:S01]  /*b6c0*/  MUFU.EX2 R163, R163 ;  /* 0x000000a300a37308 */ /* 0x000ee20000000800 */
[----:B0-----:R-:W-:Y:S01]  /*b6d0*/  FADD.FTZ R153, R159, R14 ;  /* 0x0000000e9f997221 */ /* 0x001fe20000010000 */
[-CC-:B------:R-:W-:Y:S01]  /*b6e0*/  FFMA.FTZ R195, R195, R21.reuse, -R228.reuse ;  /* 0x00000015c3c37223 */ /* 0x180fe200000108e4 */
[-CC-:B------:R-:W-:Y:S01]  /*b6f0*/  FFMA.FTZ R198, R198, R21.reuse, -R228.reuse ;  /* 0x00000015c6c67223 */ /* 0x180fe200000108e4 */
[-C--:B------:R-:W-:Y:S01]  /*b700*/  FFMA.FTZ R199, R199, R21.reuse, -R228 ;  /* 0x00000015c7c77223 */ /* 0x080fe200000108e4 */
        /* <DEDUP_REMOVED lines=21> */
[----:B0-----:R-:W-:Y:S01]  /*b860*/  FADD.FTZ R14, R225, R14 ;  /* 0x0000000ee10e7221 */ /* 0x001fe20000010000 */
[-C--:B------:R-:W-:Y:S01]  /*b870*/  FMUL.FTZ R55, R55, R196.reuse ;  /* 0x000000c437377220 */ /* 0x080fe20000410000 */
[-C--:B------:R-:W-:Y:S01]  /*b880*/  FMUL.FTZ R58, R58, R196.reuse ;  /* 0x000000c43a3a7220 */ /* 0x080fe20000410000 */
[----:B------:R-:W-:Y:S01]  /*b890*/  FADD.FTZ R13, R157, R170 ;  /* 0x000000aa9d0d7221 */ /* 0x000fe20000010000 */
[-C--:B------:R-:W-:Y:S01]  /*b8a0*/  FMUL.FTZ R59, R59, R196.reuse ;  /* 0x000000c43b3b7220 */ /* 0x080fe20000410000 */
[-C--:B------:R-:W-:Y:S01]  /*b8b0*/  FMUL.FTZ R62, R62, R196.reuse ;  /* 0x000000c43e3e7220 */ /* 0x080fe20000410000 */
[----:B------:R0:W1:Y:S01]  /*b8c0*/  MUFU.EX2 R171, R162 ;  /* 0x000000a200ab7308 */ /* 0x0000620000000800 */
[----:B------:R-:W-:Y:S01]  /*b8d0*/  FADD.FTZ R170, R160, R13 ;  /* 0x0000000da0aa7221 */ /* 0x000fe20000010000 */
[-C--:B------:R-:W-:Y:S01]  /*b8e0*/  FMUL.FTZ R63, R63, R196.reuse ;  /* 0x000000c43f3f7220 */ /* 0x080fe20000410000 */
[-C--:B------:R-:W-:Y:S01]  /*b8f0*/  FMUL.FTZ R66, R66, R196.reuse ;  /* 0x000000c442427220 */ /* 0x080fe20000410000 */
[-C--:B------:R-:W-:Y:S01]  /*b900*/  FMUL.FTZ R67, R67, R196.reuse ;  /* 0x000000c443437220 */ /* 0x080fe20000410000 */
[----:B------:R-:W-:Y:S01]  /*b910*/  FADD.FTZ R13, R161, R170 ;  /* 0x000000aaa10d7221 */ /* 0x000fe20000010000 */
[-C--:B------:R-:W-:Y:S01]  /*b920*/  FMUL.FTZ R70, R70, R196.reuse ;  /* 0x000000c446467220 */ /* 0x080fe20000410000 */
[-C--:B------:R-:W-:Y:S01]  /*b930*/  FMUL.FTZ R71, R71, R196.reuse ;  /* 0x000000c447477220 */ /* 0x080fe20000410000 */
[----:B------:R-:W-:Y:S01]  /*b940*/  MUFU.EX2 R169, R169 ;  /* 0x000000a900a97308 */ /* 0x000fe20000000800 */
[----:B------:R-:W-:Y:S01]  /*b950*/  FADD.FTZ R170, R164, R13 ;  /* 0x0000000da4aa7221 */ /* 0x000fe20000010000 */
[----:B---3--:R-:W-:Y:S01]  /*b960*/  FADD.FTZ R14, R167, R14 ;  /* 0x0000000ea70e7221 */ /* 0x008fe20000010000 */
[----:B0-----:R-:W-:Y:S01]  /*b970*/  FFMA.FTZ R162, R186, R21, -R228 ;  /* 0x00000015baa27223 */ /* 0x001fe200000108e4 */
[-C--:B------:R-:W-:Y:S01]  /*b980*/  FMUL.FTZ R74, R74, R196.reuse ;  /* 0x000000c44a4a7220 */ /* 0x080fe20000410000 */
[----:B------:R-:W-:Y:S01]  /*b990*/  FADD.FTZ R13, R165, R170 ;  /* 0x000000aaa50d7221 */ /* 0x000fe20000010000 */
        /* <DEDUP_REMOVED lines=39> */
[----:B------:R-:W-:Y:S01]  /*bc10*/  FADD.FTZ R153, R179, R14 ;  /* 0x0000000eb3997221 */ /* 0x000fe20000010000 */
[-C--:B------:R-:W-:Y:S01]  /*bc20*/  FMUL.FTZ R138, R138, R196.reuse ;  /* 0x000000c48a8a7220 */ /* 0x080fe20000410000 */
[----:B------:R-:W-:Y:S01]  /*bc30*/  FMUL.FTZ R139, R139, R196 ;  /* 0x000000c48b8b7220 */ /* 0x000fe20000410000 */
[----:B------:R-:W-:Y:S01]  /*bc40*/  MUFU.EX2 R176, R176 ;  /* 0x000000b000b07308 */ /* 0x000fe20000000800 */
[----:B0-----:R-:W-:Y:S01]  /*bc50*/  F2FP.F16.F32.PACK_AB R154, R157, R156 ;  /* 0x0000009c9d9a723e */ /* 0x001fe200000000ff */
[----:B------:R-:W-:Y:S01]  /*bc60*/  FMUL.FTZ R142, R142, R196 ;  /* 0x000000c48e8e7220 */ /* 0x000fe20000410000 */
[----:B------:R-:W-:Y:S01]  /*bc70*/  F2FP.F16.F32.PACK_AB R156, R161, R160 ;  /* 0x000000a0a19c723e */ /* 0x000fe200000000ff */
[----:B------:R-:W-:Y:S01]  /*bc80*/  FADD.FTZ R160, R168, R13 ;  /* 0x0000000da8a07221 */ /* 0x000fe20000010000 */
[----:B------:R-:W-:Y:S01]  /*bc90*/  F2FP.F16.F32.PACK_AB R161, R226, R171 ;  /* 0x000000abe2a1723e */ /* 0x000fe200000000ff */
[----:B------:R-:W-:Y:S01]  /*bca0*/  FMUL.FTZ R143, R143, R196 ;  /* 0x000000c48f8f7220 */ /* 0x000fe20000410000 */
[----:B------:R-:W-:Y:S01]  /*bcb0*/  F2FP.F16.F32.PACK_AB R157, R163, R224 ;  /* 0x000000e0a39d723e */ /* 0x000fe200000000ff */
[----:B------:R-:W0:Y:S01]  /*bcc0*/  MUFU.EX2 R182, R197 ;  /* 0x000000c500b67308 */ /* 0x000e220000000800 */
[C---:B------:R-:W-:Y:S01]  /*bcd0*/  FADD.FTZ R13, R169.reuse, R160 ;  /* 0x000000a0a90d7221 */ /* 0x040fe20000010000 */
[----:B------:R-:W-:Y:S01]  /*bce0*/  F2FP.F16.F32.PACK_AB R160, R169, R168 ;  /* 0x000000a8a9a0723e */ /* 0x000fe200000000ff */
[-C--:B------:R-:W-:Y:S01]  /*bcf0*/  FMUL.FTZ R146, R146, R196.reuse ;  /* 0x000000c492927220 */ /* 0x080fe20000410000 */
[----:B------:R-:W-:Y:S01]  /*bd00*/  F2FP.F16.F32.PACK_AB R163, R179, R175 ;  /* 0x000000afb3a3723e */ /* 0x000fe200000000ff */
[-C--:B------:R-:W-:Y:S01]  /*bd10*/  FMUL.FTZ R147, R147, R196.reuse ;  /* 0x000000c493937220 */ /* 0x080fe20000410000 */
[-C--:B------:R-:W-:Y:S01]  /*bd20*/  FMUL.FTZ R150, R150, R196.reuse ;  /* 0x000000c496967220 */ /* 0x080fe20000410000 */
[----:B------:R-:W-:Y:S01]  /*bd30*/  FMUL.FTZ R151, R151, R196 ;  /* 0x000000c497977220 */ /* 0x000fe20000410000 */
[----:B------:R-:W1:Y:S08]  /*bd40*/  MUFU.EX2 R177, R177 ;  /* 0x000000b100b17308 */ /* 0x000e700000000800 */
[----:B------:R3:W-:Y:S01]  /*bd50*/  MUFU.EX2 R197, R158 ;  /* 0x0000009e00c57308 */ /* 0x0007e20000000800 */
[----:B0-----:R-:W-:-:S04]  /*bd60*/  FADD.FTZ R14, R182, R153 ;  /* 0x00000099b60e7221 */ /* 0x001fc80000010000 */
[----:B------:R-:W-:-:S03]  /*bd70*/  FADD.FTZ R153, R183, R14 ;  /* 0x0000000eb7997221 */ /* 0x000fc60000010000 */
[----:B------:R-:W0:Y:S01]  /*bd80*/  MUFU.EX2 R221, R221 ;  /* 0x000000dd00dd7308 */ /* 0x000e220000000800 */
[----:B---3--:R-:W-:Y:S01]  /*bd90*/  F2FP.F16.F32.PACK_AB R158, R165, R164 ;  /* 0x000000a4a59e723e */ /* 0x008fe200000000ff */
[----:B------:R-:W-:-:S04]  /*bda0*/  FADD.FTZ R164, R172, R13 ;  /* 0x0000000daca47221 */ /* 0x000fc80000010000 */
[----:B------:R-:W-:Y:S02]  /*bdb0*/  FADD.FTZ R13, R173, R164 ;  /* 0x000000a4ad0d7221 */ /* 0x000fe40000010000 */
[----:B------:R0:W3:Y:S02]  /*bdc0*/  MUFU.EX2 R186, R166 ;  /* 0x000000a600ba7308 */ /* 0x0000e40000000800 */
[----:B------:R-:W-:-:S04]  /*bdd0*/  FADD.FTZ R164, R176, R13 ;  /* 0x0000000db0a47221 */ /* 0x000fc80000010000 */
[----:B-1----:R-:W-:Y:S02]  /*bde0*/  FADD.FTZ R164, R177, R164 ;  /* 0x000000a4b1a47221 */ /* 0x002fe40000010000 */
[----:B------:R-:W1:Y:S02]  /*bdf0*/  MUFU.EX2 R181, R181 ;  /* 0x000000b500b57308 */ /* 0x000e640000000800 */
[----:B0-----:R-:W-:Y:S01]  /*be00*/  FADD.FTZ R166, R221, R164 ;  /* 0x000000a4dda67221 */ /* 0x001fe20000010000 */
[----:B------:R-:W-:-:S05]  /*be10*/  F2FP.F16.F32.PACK_AB R164, R177, R176 ;  /* 0x000000b0b1a4723e */ /* 0x000fca00000000ff */
[----:B------:R-:W0:Y:S01]  /*be20*/  MUFU.EX2 R184, R184 ;  /* 0x000000b800b87308 */ /* 0x000e220000000800 */
[----:B---3--:R-:W-:-:S04]  /*be30*/  FADD.FTZ R14, R186, R153 ;  /* 0x00000099ba0e7221 */ /* 0x008fc80000010000 */
[----:B------:R-:W-:-:S03]  /*be40*/  FADD.FTZ R14, R197, R14 ;  /* 0x0000000ec50e7221 */ /* 0x000fc60000010000 */
[----:B------:R3:W4:Y:S01]  /*be50*/  MUFU.EX2 R215, R162 ;  /* 0x000000a200d77308 */ /* 0x0007220000000800 */
[C---:B-1----:R-:W-:Y:S01]  /*be60*/  FADD.FTZ R13, R181.reuse, R166 ;  /* 0x000000a6b50d7221 */ /* 0x042fe20000010000 */
[----:B------:R-:W-:-:S06]  /*be70*/  F2FP.F16.F32.PACK_AB R166, R181, R221 ;  /* 0x000000ddb5a6723e */ /* 0x000fcc00000000ff */
[----:B------:R-:W1:Y:S01]  /*be80*/  MUFU.EX2 R185, R185 ;  /* 0x000000b900b97308 */ /* 0x000e620000000800 */
[----:B---3--:R-:W-:Y:S01]  /*be90*/  F2FP.F16.F32.PACK_AB R162, R173, R172 ;  /* 0x000000acada2723e */ /* 0x008fe200000000ff */
[----:B0-----:R-:W-:-:S06]  /*bea0*/  FADD.FTZ R168, R184, R13 ;  /* 0x0000000db8a87221 */ /* 0x001fcc0000010000 */
[----:B------:R-:W0:Y:S01]  /*beb0*/  MUFU.EX2 R169, R187 ;  /* 0x000000bb00a97308 */ /* 0x000e220000000800 */
[----:B----4-:R-:W-:-:S07]  /*bec0*/  FADD.FTZ R14, R215, R14 ;  /* 0x0000000ed70e7221 */ /* 0x010fce0000010000 */
[----:B------:R-:W3:Y:S01]  /*bed0*/  MUFU.EX2 R188, R188 ;  /* 0x000000bc00bc7308 */ /* 0x000ee20000000800 */
[C---:B-1----:R-:W-:Y:S01]  /*bee0*/  FADD.FTZ R13, R185.reuse, R168 ;  /* 0x000000a8b90d7221 */ /* 0x042fe20000010000 */
[----:B------:R-:W-:-:S06]  /*bef0*/  F2FP.F16.F32.PACK_AB R168, R185, R184 ;  /* 0x000000b8b9a8723e */ /* 0x000fcc00000000ff */
[----:B------:R-:W1:Y:S01]  /*bf00*/  MUFU.EX2 R190, R190 ;  /* 0x000000be00be7308 */ /* 0x000e620000000800 */
[C---:B0-----:R-:W-:Y:S01]  /*bf10*/  FADD.FTZ R153, R169.reuse, R14 ;  /* 0x0000000ea9997221 */ /* 0x041fe20000010000 */
[----:B------:R-:W-:-:S06]  /*bf20*/  F2FP.F16.F32.PACK_AB R169, R169, R215 ;  /* 0x000000d7a9a9723e */ /* 0x000fcc00000000ff */
[----:B------:R-:W0:Y:S01]  /*bf30*/  MUFU.EX2 R189, R189 ;  /* 0x000000bd00bd7308 */ /* 0x000e220000000800 */
[----:B---3--:R-:W-:-:S07]  /*bf40*/  FADD.FTZ R170, R188, R13 ;  /* 0x0000000dbcaa7221 */ /* 0x008fce0000010000 */
[----:B------:R-:W3:Y:S01]  /*bf50*/  MUFU.EX2 R191, R191 ;  /* 0x000000bf00bf7308 */ /* 0x000ee20000000800 */
[----:B-1----:R-:W-:Y:S01]  /*bf60*/  FADD.FTZ R14, R190, R153 ;  /* 0x00000099be0e7221 */ /* 0x002fe20000010000 */
[----:B------:R-:W-:Y:S02]  /*bf70*/  F2FP.F16.F32.PACK_AB R153, R155, R222 ;  /* 0x000000de9b99723e */ /* 0x000fe400000000ff */
[----:B------:R-:W-:Y:S02]  /*bf80*/  F2FP.F16.F32.PACK_AB R155, R159, R223 ;  /* 0x000000df9f9b723e */ /* 0x000fe400000000ff */
[----:B------:R-:W-:Y:S02]  /*bf90*/  F2FP.F16.F32.PACK_AB R159, R167, R225 ;  /* 0x000000e1a79f723e */ /* 0x000fe400000000ff */
[----:B------:R-:W1:Y:S01]  /*bfa0*/  MUFU.EX2 R192, R192 ;  /* 0x000000c000c07308 */ /* 0x000e620000000800 */
[C---:B0-----:R-:W-:Y:S01]  /*bfb0*/  FADD.FTZ R13, R189.reuse, R170 ;  /* 0x000000aabd0d7221 */ /* 0x041fe20000010000 */
[----:B------:R-:W-:-:S02]  /*bfc0*/  F2FP.F16.F32.PACK_AB R170, R189, R188 ;  /* 0x000000bcbdaa723e */ /* 0x000fc400000000ff */
[----:B------:R-:W-:-:S04]  /*bfd0*/  F2FP.F16.F32.PACK_AB R167, R197, R186 ;  /* 0x000000bac5a7723e */ /* 0x000fc800000000ff */
[----:B------:R-:W0:Y:S01]  /*bfe0*/  MUFU.EX2 R173, R194 ;  /* 0x000000c200ad7308 */ /* 0x000e220000000800 */
[----:B---3--:R-:W-:-:S07]  /*bff0*/  FADD.FTZ R14, R191, R14 ;  /* 0x0000000ebf0e7221 */ /* 0x008fce0000010000 */
[----:B------:R-:W3:Y:S01]  /*c000*/  MUFU.EX2 R214, R214 ;  /* 0x000000d600d67308 */ /* 0x000ee20000000800 */
[----:B-1----:R-:W-:-:S07]  /*c010*/  FADD.FTZ R13, R192, R13 ;  /* 0x0000000dc00d7221 */ /* 0x002fce0000010000 */
[----:B------:R-:W1:Y:S01]  /*c020*/  MUFU.EX2 R176, R195 ;  /* 0x000000c300b07308 */ /* 0x000e620000000800 */
[----:B0-----:R-:W-:-:S07]  /*c030*/  FADD.FTZ R165, R173, R14 ;  /* 0x0000000eada57221 */ /* 0x001fce0000010000 */
[----:B------:R-:W0:Y:S01]  /*c040*/  MUFU.EX2 R193, R193 ;  /* 0x000000c100c17308 */ /* 0x000e220000000800 */
[----:B---3--:R-:W-:-:S07]  /*c050*/  FADD.FTZ R172, R214, R13 ;  /* 0x0000000dd6ac7221 */ /* 0x008fce0000010000 */
[----:B------:R-:W3:Y:S01]  /*c060*/  MUFU.EX2 R198, R198 ;  /* 0x000000c600c67308 */ /* 0x000ee20000000800 */
[C---:B-1----:R-:W-:Y:S01]  /*c070*/  FADD.FTZ R171, R176.reuse, R165 ;  /* 0x000000a5b0ab7221 */ /* 0x042fe20000010000 */
[----:B------:R-:W-:Y:S02]  /*c080*/  F2FP.F16.F32.PACK_AB R165, R183, R182 ;  /* 0x000000b6b7a5723e */ /* 0x000fe400000000ff */
[----:B------:R-:W-:-:S04]  /*c090*/  F2FP.F16.F32.PACK_AB R173, R176, R173 ;  /* 0x000000adb0ad723e */ /* 0x000fc800000000ff */
[----:B------:R-:W1:Y:S01]  /*c0a0*/  MUFU.EX2 R199, R199 ;  /* 0x000000c700c77308 */ /* 0x000e620000000800 */
[----:B0-----:R-:W-:Y:S01]  /*c0b0*/  FADD.FTZ R13, R193, R172 ;  /* 0x000000acc10d7221 */ /* 0x001fe20000010000 */
[----:B------:R-:W-:Y:S02]  /*c0c0*/  F2FP.F16.F32.PACK_AB R172, R214, R192 ;  /* 0x000000c0d6ac723e */ /* 0x000fe400000000ff */
[C---:B------:R-:W-:Y:S01]  /*c0d0*/  F2FP.F16.F32.PACK_AB R174, R220.reuse, R193 ;  /* 0x000000c1dcae723e */ /* 0x040fe200000000ff */
[----:B------:R-:W-:Y:S01]  /*c0e0*/  FADD.FTZ R13, R220, R13 ;  /* 0x0000000ddc0d7221 */ /* 0x000fe20000010000 */
[----:B---3--:R-:W-:Y:S01]  /*c0f0*/  FADD.FTZ R14, R198, R171 ;  /* 0x000000abc60e7221 */ /* 0x008fe20000010000 */
[----:B------:R-:W-:-:S03]  /*c100*/  F2FP.F16.F32.PACK_AB R171, R191, R190 ;  /* 0x000000bebfab723e */ /* 0x000fc600000000ff */
[C---:B-1----:R-:W-:Y:S01]  /*c110*/  FADD.FTZ R14, R199.reuse, R14 ;  /* 0x0000000ec70e7221 */ /* 0x042fe20000010000 */
[----:B------:R-:W-:Y:S01]  /*c120*/  F2FP.F16.F32.PACK_AB R175, R199, R198 ;  /* 0x000000c6c7af723e */ /* 0x000fe200000000ff */
[----:B--2---:R-:W-:Y:S06]  /*c130*/  @!P0 BRA `(.L_x_7754) ;  /* 0x0000000000048947 */ /* 0x004fec0003800000 */
[----:B------:R-:W-:Y:S01]  /*c140*/  BPT.TRAP 0x1 ;  /* 0x000000040000795c */ /* 0x000fe20000300000 */
.L_x_7754:
[----:B------:R0:W1:Y:S01]  /*c150*/  SYNCS.PHASECHK.TRANS64.TRYWAIT P3, [R12+URZ+0x22850], R15 ;  /* 0x0228500f0c0075a7 */ /* 0x000062000806017f */
[----:B------:R-:W-:Y:S05]  /*c160*/  @!P0 BRA `(.L_x_7755) ;  /* 0x0000000000048947 */ /* 0x000fea0003800000 */
[----:B------:R-:W-:Y:S01]  /*c170*/  BPT.TRAP 0x1 ;  /* 0x000000040000795c */ /* 0x000fe20000300000 */
.L_x_7755:
[----:B------:R-:W-:Y:S04]  /*c180*/  BSSY B0, `(.L_x_7756) ;  /* 0x0000004000007945 */ /* 0x000fe80003800000 */
[----:B-1----:R-:W-:Y:S05]  /*c190*/  @P3 BRA `(.L_x_7757) ;  /* 0x0000000000083947 */ /* 0x002fea0003800000 */
[----:B------:R-:W1:Y:S02]  /*c1a0*/  SYNCS.PHASECHK.TRANS64.TRYWAIT P3, [R12+URZ+0x22850], R15 ;  /* 0x0228500f0c0075a7 */ /* 0x000e64000806017f */
[----:B-1----:R-:W-:Y:S05]  /*c1b0*/  @!P3 BRA `(.L_x_7758) ;  /* 0x000000940070b947 */ /* 0x002fea0003800000 */
.L_x_7757:
[----:B------:R-:W-:Y:S05]  /*c1c0*/  BSYNC B0 ;  /* 0x0000000000007941 */ /* 0x000fea0003800000 */
.L_x_7756:
[----:B------:R-:W2:Y:S01]  /*c1d0*/  S2R R179, SR_TID.X ;  /* 0x0000000000b37919 */ /* 0x000ea20000002100 */
[----:B------:R-:W-:Y:S05]  /*c1e0*/  WARPSYNC.ALL ;  /* 0x0000000000007948 */ /* 0x000fea0003800000 */
[----:B------:R-:W-:Y:S01]  /*c1f0*/  IMAD.MOV.U32 R177, RZ, RZ, 0xc00 ;  /* 0x00000c00ffb17424 */ /* 0x000fe200078e00ff */
[----:B01----:R-:W-:Y:S01]  /*c200*/  @!P1 IADD3 R12, R12, 0x22860, RZ ;  /* 0x000228600c0c9810 */ /* 0x003fe20007ffe0ff */
[----:B------:R-:W-:Y:S02]  /*c210*/  IMAD.MOV.U32 R220, RZ, RZ, R178 ;  /* 0x000000ffffdc7224 */ /* 0x000fe400078e00b2 */
[----:B------:R-:W-:Y:S01]  /*c220*/  IMAD R176, R22, R177, UR37 ;  /* 0x0000002516b07e24 */ /* 0x000fe2000f8e02b1 */
[----:B------:R-:W-:Y:S01]  /*c230*/  MOV R177, 0x40000040 ;  /* 0x4000004000b17802 */ /* 0x000fe20000000f00 */
[----:B------:R-:W-:Y:S01]  /*c240*/  IMAD.MOV.U32 R221, RZ, RZ, R20 ;  /* 0x000000ffffdd7224 */ /* 0x000fe200078e0014 */
[----:B------:R-:W-:-:S02]  /*c250*/  @!P1 PRMT R12, RZ, 0x654, R12 ;  /* 0x00000654ff0c9816 */ /* 0x000fc4000000000c */
[----:B------:R-:W-:Y:S02]  /*c260*/  R2UR UR6, R176 ;  /* 0x00000000b00672ca */ /* 0x000fe400000e0000 */
[----:B------:R-:W-:Y:S01]  /*c270*/  R2UR UR7, R177 ;  /* 0x00000000b10772ca */ /* 0x000fe200000e0000 */
[----:B------:R-:W-:Y:S01]  /*c280*/  IMAD.MOV.U32 R177, RZ, RZ, 0x40000040 ;  /* 0x40000040ffb17424 */ /* 0x000fe200078e00ff */
[----:B--2---:R-:W-:-:S05]  /*c290*/  SHF.R.U32.HI R179, RZ, 0x7, R179 ;  /* 0x00000007ffb37819 */ /* 0x004fca00000116b3 */
[----:B------:R-:W-:-:S05]  /*c2a0*/  VIADD R15, R179, 0x8 ;  /* 0x00000008b30f7836 */ /* 0x000fca0000000000 */
[----:B------:R0:W-:Y:S06]  /*c2b0*/  BAR.SYNC.DEFER_BLOCKING R15, 0x100 ;  /* 0x0004000f0000751d */ /* 0x0001ec0000010000 */
[----:B------:R-:W-:-:S06]  /*c2c0*/  WARPGROUP.ARRIVE ;  /* 0x00000000000079c5 */ /* 0x000fcc0000000000 */
[----:B------:R-:W-:Y:S03]  /*c2d0*/  HGMMA.64x256x16.F32 R24, R152, gdesc[UR4].tnspB, R24, gsb0 ;  /* 0x43e0000498187df0 */ /* 0x000fe60008000818 */
[----:B------:R-:W-:Y:S02]  /*c2e0*/  WARPGROUP.DEPBAR.LE gsb0, 0x0 ;  /* 0x00008000000079c5 */ /* 0x000fe40000010000 */
[----:B------:R-:W-:Y:S01]  /*c2f0*/  VIADD R152, R176, 0x80 ;  /* 0x00000080b0987836 */ /* 0x000fe20000000000 */
[----:B------:R-:W-:Y:S01]  /*c300*/  WARPGROUP.ARRIVE ;  /* 0x00000000000079c5 */ /* 0x000fe20000000000 */
[----:B------:R-:W-:-:S03]  /*c310*/  IMAD.MOV.U32 R153, RZ, RZ, 0x40000040 ;  /* 0x40000040ff997424 */ /* 0x000fc600078e00ff */
[----:B------:R-:W-:Y:S02]  /*c320*/  R2UR UR6, R152 ;  /* 0x00000000980672ca */ /* 0x000fe400000e0000 */
[----:B------:R-:W-:Y:S01]  /*c330*/  R2UR UR7, R153 ;  /* 0x00000000990772ca */ /* 0x000fe200000e0000 */
[----:B------:R-:W-:Y:S01]  /*c340*/  IMAD.MOV.U32 R153, RZ, RZ, 0x40000040 ;  /* 0x40000040ff997424 */ /* 0x000fe200078e00ff */
[----:B------:R-:W-:-:S14]  /*c350*/  IADD3 R152, R176, 0x100, RZ ;  /* 0x00000100b0987810 */ /* 0x000fdc0007ffe0ff */
        /* <DEDUP_REMOVED lines=9> */
[----:B------:R-:W-:Y:S02]  /*c3f0*/  R2UR UR6, R152 ;  /* 0x00000000980672ca */ /* 0x000fe400000e0000 */
[----:B------:R-:W-:Y:S01]  /*c400*/  R2UR UR7, R153 ;  /* 0x00000000990772ca */ /* 0x000fe200000e0000 */
[----:B------:R-:W-:Y:S01]  /*c410*/  IMAD.MOV.U32 R153, RZ, RZ, 0x40000040 ;  /* 0x40000040ff997424 */ /* 0x000fe200078e00ff */
[C---:B------:R-:W-:Y:S01]  /*c420*/  IADD3 R152, R176.reuse, 0x200, RZ ;  /* 0x00000200b0987810 */ /* 0x040fe20007ffe0ff */
[----:B------:R-:W-:Y:S01]  /*c430*/  VIADD R176, R176, 0x280 ;  /* 0x00000280b0b07836 */ /* 0x000fe20000000000 */
[----:B------:R-:W-:Y:S02]  /*c440*/  WARPGROUP.DEPBAR.LE gsb0, 0x0 ;  /* 0x00008000000079c5 */ /* 0x000fe40000010000 */
[----:B------:R-:W-:-:S15]  /*c450*/  WARPGROUP.ARRIVE ;  /* 0x00000000000079c5 */ /* 0x000fde0000000000 */
[----:B------:R-:W-:-:S04]  /*c460*/  NOP ;  /* 0x0000000000007918 */ /* 0x000fc80000000000 */
        /* <DEDUP_REMOVED lines=15> */
[----:B------:R-:W-:Y:S05]  /*c560*/  @P2 BRA `(.L_x_7759) ;  /* 0xffffffd800d42947 */ /* 0x000fea000383ffff */
.L_x_7749:
[----:B------:R-:W-:Y:S05]  /*c570*/  WARPSYNC.ALL ;  /* 0x0000000000007948 */ /* 0x000fea0003800000 */
[----:B------:R-:W1:Y:S01]  /*c580*/  SHFL.BFLY PT, R0, R13, 0x2, 0x1f ;  /* 0x0c401f000d007f89 */ /* 0x000e6200000e0000 */
[----:B------:R-:W-:Y:S01]  /*c590*/  IMAD.MOV.U32 R4, RZ, RZ, RZ ;  /* 0x000000ffff047224 */ /* 0x000fe200078e00ff */
[----:B------:R-:W-:Y:S02]  /*c5a0*/  IADD3 R22, R22, 0x1, RZ ;  /* 0x0000000116167810 */ /* 0x000fe40007ffe0ff */
[----:B--2---:R-:W2:Y:S01]  /*c5b0*/  SHFL.BFLY PT, R3, R14, 0x2, 0x1f ;  /* 0x0c401f000e037f89 */ /* 0x004ea200000e0000 */
[----:B------:R3:W-:Y:S08]  /*c5c0*/  BAR.ARV R180, 0x100 ;  /* 0x000400b40000751d */ /* 0x0007f00000002000 */
[----:B------:R-:W-:Y:S06]  /*c5d0*/  BAR.ARV 0x8, 0x120 ;  /* 0x0204800000007b1d */ /* 0x000fec0000002000 */
[----:B------:R-:W-:Y:S01]  /*c5e0*/  ISETP.NE.AND P0, PT, R22, 0x2, PT ;  /* 0x000000021600780c */ /* 0x000fe20003f05270 */
[----:B-1----:R-:W-:Y:S01]  /*c5f0*/  FADD.FTZ R0, R0, R13 ;  /* 0x0000000d00007221 */ /* 0x002fe20000010000 */
[----:B------:R-:W-:-:S02]  /*c600*/  PLOP3.LUT P1, PT, PT, PT, PT, 0x8, 0x0 ;  /* 0x000000000000781c */ /* 0x000fc40003f2e170 */
[----:B------:R-:W-:Y:S01]  /*c610*/  SEL R5, RZ, 0x1, P0 ;  /* 0x00000001ff057807 */ /* 0x000fe20000000000 */
[----:B--2---:R-:W-:Y:S01]  /*c620*/  FADD.FTZ R3, R3, R14 ;  /* 0x0000000e03037221 */ /* 0x004fe20000010000 */
[----:B------:R-:W1:Y:S01]  /*c630*/  SHFL.BFLY PT, R7, R0, 0x1, 0x1f ;  /* 0x0c201f0000077f89 */ /* 0x000e6200000e0000 */
[----:B------:R-:W-:Y:S02]  /*c640*/  IADD3 R212, R212, 0x1, RZ ;  /* 0x00000001d4d47810 */ /* 0x000fe40007ffe0ff */
[----:B------:R-:W-:Y:S01]  /*c650*/  LOP3.LUT R200, R200, R5, RZ, 0x3c, !PT ;  /* 0x00000005c8c87212 */ /* 0x000fe200078e3cff */
[----:B------:R-:W2:Y:S01]  /*c660*/  SHFL.BFLY PT, R6, R3, 0x1, 0x1f ;  /* 0x0c201f0003067f89 */ /* 0x000ea200000e0000 */
[----:B------:R-:W-:Y:S01]  /*c670*/  IMAD.MOV.U32 R5, RZ, RZ, -0x800000 ;  /* 0xff800000ff057424 */ /* 0x000fe200078e00ff */
[----:B------:R-:W-:Y:S01]  /*c680*/  SEL R22, R22, RZ, P0 ;  /* 0x000000ff16167207 */ /* 0x000fe20000000000 */
        /* <DEDUP_REMOVED lines=8> */
[----:B0-----:R-:W0:Y:S08]  /*c710*/  @P3 MUFU.LG2 R12, R6 ;  /* 0x00000006000c3308 */ /* 0x001e300000000c00 */
[----:B------:R-:W2:Y:S01]  /*c720*/  @P2 MUFU.RCP R4, R7 ;  /* 0x0000000700042308 */ /* 0x000ea20000001000 */
[----:B-1----:R-:W-:-:S04]  /*c730*/  @P2 FMUL.FTZ R10, R10, 0.69314718246459960938 ;  /* 0x3f3172180a0a2820 */ /* 0x002fc80000410000 */
[----:B------:R-:W-:-:S03]  /*c740*/  @P2 FFMA.FTZ R5, R11, R20, R10 ;  /* 0x000000140b052223 */ /* 0x000fc6000001000a */
[----:B------:R-:W1:Y:S01]  /*c750*/  @P3 MUFU.RCP R0, R6 ;  /* 0x0000000600003308 */ /* 0x000e620000001000 */
[----:B0-----:R-:W-:Y:S01]  /*c760*/  @P3 FMUL.FTZ R12, R12, 0.69314718246459960938 ;  /* 0x3f3172180c0c3820 */ /* 0x001fe20000410000 */
[-C--:B--2---:R-:W-:Y:S01]  /*c770*/  FMUL.FTZ R164, R80, R4.reuse ;  /* 0x0000000450a47220 */ /* 0x084fe20000410000 */
        /* <DEDUP_REMOVED lines=128> */
[----:B---3--:R-:W-:-:S07]  /*cf80*/  @P3 FFMA.FTZ R4, R21, R178, R12 ;  /* 0x000000b215043223 */ /* 0x008fce000001000c */
.L_x_7704:
[----:B------:R-:W-:Y:S05]  /*cf90*/  WARPSYNC.ALL ;  /* 0x0000000000007948 */ /* 0x000fea0003800000 */
        /* <DEDUP_REMOVED lines=10> */
[----:B------:R-:W-:Y:S05]  /*d040*/  WARPSYNC.ALL ;  /* 0x0000000000007948 */ /* 0x000fea0003800000 */
[----:B------:R-:W-:Y:S01]  /*d050*/  BAR.SYNC.DEFER_BLOCKING 0x1, 0x100 ;  /* 0x0044000000007b1d */ /* 0x000fe20000010000 */
[----:B------:R-:W-:Y:S02]  /*d060*/  F2FP.F16.F32.PACK_AB R24, R25, R24 ;  /* 0x000000181918723e */ /* 0x000fe400000000ff */
[----:B------:R-:W-:Y:S02]  /*d070*/  F2FP.F16.F32.PACK_AB R25, R92, R26 ;  /* 0x0000001a5c19723e */ /* 0x000fe400000000ff */
        /* <DEDUP_REMOVED lines=12> */
[----:B------:R-:W-:Y:S02]  /*d140*/  MOV R10, R18 ;  /* 0x00000012000a7202 */ /* 0x000fe40000000f00 */
[----:B--2---:R-:W-:Y:S02]  /*d150*/  MOV R11, R13 ;  /* 0x0000000d000b7202 */ /* 0x004fe40000000f00 */
        /* <DEDUP_REMOVED lines=8> */
[----:B------:R-:W-:Y:S01]  /*d1e0*/  IMAD.X R21, RZ, RZ, R131, P1 ;  /* 0x000000ffff157224 */ /* 0x000fe200008e0683 */
[----:B------:R-:W-:-:S02]  /*d1f0*/  IADD3 R185, P4, R130, 0x4000, RZ ;  /* 0x0000400082b97810 */ /* 0x000fc40007f9e0ff */
[----:B------:R-:W-:Y:S01]  /*d200*/  LOP3.LUT R20, R177, 0x380, RZ, 0xc0, !PT ;  /* 0x00000380b1147812 */ /* 0x000fe200078ec0ff */
[--C-:B-----5:R-:W-:Y:S01]  /*d210*/  IMAD.X R31, RZ, RZ, R131.reuse, P2 ;  /* 0x000000ffff1f7224 */ /* 0x120fe200010e0683 */
[----:B------:R-:W-:Y:S01]  /*d220*/  LOP3.LUT R38, R183, 0x380, RZ, 0xc0, !PT ;  /* 0x00000380b7267812 */ /* 0x000fe200078ec0ff */
[--C-:B------:R-:W-:Y:S01]  /*d230*/  IMAD.X R91, RZ, RZ, R131.reuse, P4 ;  /* 0x000000ffff5b7224 */ /* 0x100fe200020e0683 */
[----:B------:R-:W-:Y:S02]  /*d240*/  SHF.R.U64 R20, R20, 0x3, RZ ;  /* 0x0000000314147819 */ /* 0x000fe400000012ff */
[----:B------:R-:W-:Y:S02]  /*d250*/  IADD3 R106, P2, R130, 0x8000, RZ ;  /* 0x00008000826a7810 */ /* 0x000fe40007f5e0ff */
[----:B------:R-:W-:Y:S02]  /*d260*/  SHF.R.U64 R38, R38, 0x3, RZ ;  /* 0x0000000326267819 */ /* 0x000fe400000012ff */
[C---:B------:R-:W-:Y:S01]  /*d270*/  IADD3 R114, P4, R130.reuse, 0x8040, RZ ;  /* 0x0000804082727810 */ /* 0x040fe20007f9e0ff */
[----:B------:R-:W-:Y:S01]  /*d280*/  IMAD.X R107, RZ, RZ, R131, P2 ;  /* 0x000000ffff6b7224 */ /* 0x000fe200010e0683 */
[----:B------:R-:W-:-:S02]  /*d290*/  IADD3 R189, P0, R130, 0x4040, RZ ;  /* 0x0000404082bd7810 */ /* 0x000fc40007f1e0ff */
[----:B------:R-:W-:Y:S01]  /*d2a0*/  IADD3.X R39, RZ, R131, RZ, P3, !PT ;  /* 0x00000083ff277210 */ /* 0x000fe20001ffe4ff */
[--C-:B------:R-:W-:Y:S01]  /*d2b0*/  IMAD.X R115, RZ, RZ, R131.reuse, P4 ;  /* 0x000000ffff737224 */ /* 0x100fe200020e0683 */
[----:B------:R-:W-:Y:S01]  /*d2c0*/  LOP3.LUT R20, R20, R177, RZ, 0x3c, !PT ;  /* 0x000000b114147212 */ /* 0x000fe200078e3cff */
[--C-:B------:R-:W-:Y:S01]  /*d2d0*/  IMAD.X R99, RZ, RZ, R131.reuse, P0 ;  /* 0x000000ffff637224 */ /* 0x100fe200000e0683 */
[----:B------:R-:W-:Y:S02]  /*d2e0*/  IADD3 R110, P3, R130, 0x8020, RZ ;  /* 0x00008020826e7810 */ /* 0x000fe40007f7e0ff */
[----:B------:R-:W-:Y:S02]  /*d2f0*/  LOP3.LUT R38, R38, R183, RZ, 0x3c, !PT ;  /* 0x000000b726267212 */ /* 0x000fe400078e3cff */
[----:B------:R-:W-:Y:S01]  /*d300*/  LOP3.LUT R177, R106, 0x380, RZ, 0xc0, !PT ;  /* 0x000003806ab17812 */ /* 0x000fe200078ec0ff */
[----:B------:R-:W-:Y:S01]  /*d310*/  IMAD.X R111, RZ, RZ, R131, P3 ;  /* 0x000000ffff6f7224 */ /* 0x000fe200018e0683 */
[----:B------:R-:W-:-:S02]  /*d320*/  LOP3.LUT R183, R114, 0x380, RZ, 0xc0, !PT ;  /* 0x0000038072b77812 */ /* 0x000fc400078ec0ff */
[----:B------:R-:W-:Y:S02]  /*d330*/  LOP3.LUT R30, R181, 0x380, RZ, 0xc0, !PT ;  /* 0x00000380b51e7812 */ /* 0x000fe400078ec0ff */
[C---:B------:R-:W-:Y:S02]  /*d340*/  LOP3.LUT R15, R130.reuse, 0x380, RZ, 0xc0, !PT ;  /* 0x00000380820f7812 */ /* 0x040fe400078ec0ff */
[----:B------:R-:W-:Y:S02]  /*d350*/  SHF.R.U64 R177, R177, 0x3, RZ ;  /* 0x00000003b1b17819 */ /* 0x000fe400000012ff */
[C---:B------:R-:W-:Y:S02]  /*d360*/  IADD3 R187, P5, R130.reuse, 0x4020, RZ ;  /* 0x0000402082bb7810 */ /* 0x040fe40007fbe0ff */
[C---:B------:R-:W-:Y:S02]  /*d370*/  IADD3 R12, P0, R130.reuse, 0xc000, RZ ;  /* 0x0000c000820c7810 */ /* 0x040fe40007f1e0ff */
[----:B------:R-:W-:Y:S01]  /*d380*/  SHF.R.U64 R183, R183, 0x3, RZ ;  /* 0x00000003b7b77819 */ /* 0x000fe200000012ff */
[--C-:B------:R-:W-:Y:S01]  /*d390*/  IMAD.X R95, RZ, RZ, R131.reuse, P5 ;  /* 0x000000ffff5f7224 */ /* 0x100fe200028e0683 */
[C---:B------:R-:W-:Y:S01]  /*d3a0*/  IADD3 R191, P1, R130.reuse, 0x4060, RZ ;  /* 0x0000406082bf7810 */ /* 0x040fe20007f3e0ff */
[----:B------:R-:W-:Y:S01]  /*d3b0*/  IMAD.X R123, RZ, RZ, R131, P0 ;  /* 0x000000ffff7b7224 */ /* 0x000fe200000e0683 */
[----:B------:R-:W-:-:S02]  /*d3c0*/  IADD3 R151, P2, R130, 0xc040, RZ ;  /* 0x0000c04082977810 */ /* 0x000fc40007f5e0ff */
[----:B------:R-:W-:Y:S02]  /*d3d0*/  IADD3 R14, P3, R130, 0xc060, RZ ;  /* 0x0000c060820e7810 */ /* 0x000fe40007f7e0ff */
[----:B------:R-:W-:Y:S01]  /*d3e0*/  SHF.R.U64 R30, R30, 0x3, RZ ;  /* 0x000000031e1e7819 */ /* 0x000fe200000012ff */
[----:B------:R-:W-:Y:S01]  /*d3f0*/  IMAD.X R13, RZ, RZ, R131, P2 ;  /* 0x000000ffff0d7224 */ /* 0x000fe200010e0683 */
[----:B------:R-:W-:Y:S02]  /*d400*/  SHF.R.U64 R15, R15, 0x3, RZ ;  /* 0x000000030f0f7819 */ /* 0x000fe400000012ff */
[----:B------:R-:W-:Y:S02]  /*d410*/  LOP3.LUT R90, R185, 0x380, RZ, 0xc0, !PT ;  /* 0x00000380b95a7812 */ /* 0x000fe400078ec0ff */
[----:B------:R-:W-:Y:S02]  /*d420*/  LOP3.LUT R106, R177, R106, RZ, 0x3c, !PT ;  /* 0x0000006ab16a7212 */ /* 0x000fe400078e3cff */
[----:B------:R-:W-:-:S02]  /*d430*/  LOP3.LUT R94, R187, 0x380, RZ, 0xc0, !PT ;  /* 0x00000380bb5e7812 */ /* 0x000fc400078ec0ff */
[----:B------:R-:W-:Y:S02]  /*d440*/  LOP3.LUT R114, R183, R114, RZ, 0x3c, !PT ;  /* 0x00000072b7727212 */ /* 0x000fe400078e3cff */
[----:B------:R-:W-:Y:S02]  /*d450*/  LOP3.LUT R177, R12, 0x380, RZ, 0xc0, !PT ;  /* 0x000003800cb17812 */ /* 0x000fe400078ec0ff */
[----:B------:R-:W-:Y:S02]  /*d460*/  IADD3.X R103, RZ, R131, RZ, P1, !PT ;  /* 0x00000083ff677210 */ /* 0x000fe40000ffe4ff */
[----:B------:R-:W-:Y:S02]  /*d470*/  LOP3.LUT R30, R30, R181, RZ, 0x3c, !PT ;  /* 0x000000b51e1e7212 */ /* 0x000fe400078e3cff */
[----:B------:R-:W-:Y:S02]  /*d480*/  LOP3.LUT R98, R189, 0x380, RZ, 0xc0, !PT ;  /* 0x00000380bd627812 */ /* 0x000fe400078ec0ff */
[----:B------:R-:W-:-:S02]  /*d490*/  LOP3.LUT R176, R151, 0x380, RZ, 0xc0, !PT ;  /* 0x0000038097b07812 */ /* 0x000fc400078ec0ff */
[----:B------:R-:W-:Y:S02]  /*d4a0*/  LOP3.LUT R183, R14, 0x380, RZ, 0xc0, !PT ;  /* 0x000003800eb77812 */ /* 0x000fe400078ec0ff */
[C---:B------:R-:W-:Y:S02]  /*d4b0*/  IADD3 R118, P5, R130.reuse, 0x8060, RZ ;  /* 0x0000806082767810 */ /* 0x040fe40007fbe0ff */
[----:B-1----:R-:W-:Y:S02]  /*d4c0*/  IADD3 R84, P1, R130, 0xc020, RZ ;  /* 0x0000c02082547810 */ /* 0x002fe40007f3e0ff */
[----:B------:R-:W-:Y:S02]  /*d4d0*/  LOP3.LUT R102, R191, 0x380, RZ, 0xc0, !PT ;  /* 0x00000380bf667812 */ /* 0x000fe400078ec0ff */
[----:B------:R-:W-:Y:S01]  /*d4e0*/  LOP3.LUT R181, R110, 0x380, RZ, 0xc0, !PT ;  /* 0x000003806eb57812 */ /* 0x000fe200078ec0ff */
[----:B------:R-:W-:Y:S01]  /*d4f0*/  IMAD.X R127, RZ, RZ, R131, P1 ;  /* 0x000000ffff7f7224 */ /* 0x000fe200008e0683 */
[----:B------:R-:W-:-:S02]  /*d500*/  LOP3.LUT R130, R15, R130, RZ, 0x3c, !PT ;  /* 0x000000820f827212 */ /* 0x000fc400078e3cff */
[----:B------:R-:W-:Y:S02]  /*d510*/  SHF.R.U64 R90, R90, 0x3, RZ ;  /* 0x000000035a5a7819 */ /* 0x000fe400000012ff */
        /* <DEDUP_REMOVED lines=8> */
[----:B------:R-:W-:Y:S02]  /*d5a0*/  MOV R130, R130 ;  /* 0x0000008200827202 */ /* 0x000fe40000000f00 */
[----:B------:R-:W-:Y:S02]  /*d5b0*/  LOP3.LUT R94, R94, R187, RZ, 0x3c, !PT ;  /* 0x000000bb5e5e7212 */ /* 0x000fe400078e3cff */
[----:B------:R-:W-:Y:S01]  /*d5c0*/  LOP3.LUT R122, R177, R12, RZ, 0x3c, !PT ;  /* 0x0000000cb17a7212 */ /* 0x000fe200078e3cff */
[----:B------:R1:W-:Y:S01]  /*d5d0*/  STSM.16.M88.4 [R130], R24 ;  /* 0x0000001882007844 */ /* 0x0003e20000000200 */
[----:B------:R-:W-:-:S02]  /*d5e0*/  MOV R28, R20 ;  /* 0x00000014001c7202 */ /* 0x000fc40000000f00 */
[----:B------:R-:W-:Y:S02]  /*d5f0*/  IADD3.X R15, RZ, R131, RZ, P3, !PT ;  /* 0x00000083ff0f7210 */ /* 0x000fe40001ffe4ff */
[----:B------:R-:W-:Y:S01]  /*d600*/  LOP3.LUT R98, R98, R189, RZ, 0x3c, !PT ;  /* 0x000000bd62627212 */ /* 0x000fe200078e3cff */
[----:B------:R2:W-:Y:S01]  /*d610*/  STSM.16.M88.4 [R28], R32 ;  /* 0x000000201c007844 */ /* 0x0005e20000000200 */
[----:B------:R-:W-:Y:S02]  /*d620*/  LOP3.LUT R185, R118, 0x380, RZ, 0xc0, !PT ;  /* 0x0000038076b97812 */ /* 0x000fe400078ec0ff */
[----:B------:R-:W-:Y:S02]  /*d630*/  LOP3.LUT R12, R176, R151, RZ, 0x3c, !PT ;  /* 0x00000097b00c7212 */ /* 0x000fe400078e3cff */
[----:B------:R-:W-:Y:S02]  /*d640*/  LOP3.LUT R14, R183, R14, RZ, 0x3c, !PT ;  /* 0x0000000eb70e7212 */ /* 0x000fe400078e3cff */
[----:B------:R-:W-:-:S02]  /*d650*/  MOV R30, R30 ;  /* 0x0000001e001e7202 */ /* 0x000fc40000000f00 */
[----:B------:R-:W-:Y:S02]  /*d660*/  LOP3.LUT R102, R102, R191, RZ, 0x3c, !PT ;  /* 0x000000bf66667212 */ /* 0x000fe400078e3cff */
[----:B------:R-:W-:Y:S01]  /*d670*/  LOP3.LUT R110, R181, R110, RZ, 0x3c, !PT ;  /* 0x0000006eb56e7212 */ /* 0x000fe200078e3cff */
[----:B------:R3:W-:Y:S01]  /*d680*/  STSM.16.M88.4 [R30], R40 ;  /* 0x000000281e007844 */ /* 0x0007e20000000200 */
[----:B------:R-:W-:Y:S02]  /*d690*/  MOV R38, R38 ;  /* 0x0000002600267202 */ /* 0x000fe40000000f00 */
[----:B------:R-:W-:Y:S02]  /*d6a0*/  F2FP.F16.F32.PACK_AB R57, R7, R58 ;  /* 0x0000003a0739723e */ /* 0x000fe400000000ff */
[----:B------:R-:W-:Y:S01]  /*d6b0*/  F2FP.F16.F32.PACK_AB R64, R65, R64 ;  /* 0x000000404140723e */ /* 0x000fe200000000ff */
[----:B------:R-:W-:Y:S01]  /*d6c0*/  STSM.16.M88.4 [R38], R48 ;  /* 0x0000003026007844 */ /* 0x000fe20000000200 */
[----:B------:R-:W-:-:S02]  /*d6d0*/  LOP3.LUT R181, R84, 0x380, RZ, 0xc0, !PT ;  /* 0x0000038054b57812 */ /* 0x000fc400078ec0ff */
[----:B------:R-:W-:Y:S02]  /*d6e0*/  MOV R90, R90 ;  /* 0x0000005a005a7202 */ /* 0x000fe40000000f00 */
[----:B------:R-:W-:Y:S02]  /*d6f0*/  F2FP.F16.F32.PACK_AB R58, R61, R60 ;  /* 0x0000003c3d3a723e */ /* 0x000fe400000000ff */
[----:B------:R-:W-:Y:S02]  /*d700*/  F2FP.F16.F32.PACK_AB R59, R63, R59 ;  /* 0x0000003b3f3b723e */ /* 0x000fe400000000ff */
[----:B------:R-:W-:Y:S02]  /*d710*/  F2FP.F16.F32.PACK_AB R65, R6, R66 ;  /* 0x000000420641723e */ /* 0x000fe400000000ff */
[----:B------:R-:W-:Y:S01]  /*d720*/  F2FP.F16.F32.PACK_AB R72, R73, R72 ;  /* 0x000000484948723e */ /* 0x000fe200000000ff */
[----:B------:R-:W-:Y:S01]  /*d730*/  STSM.16.M88.4 [R90], R56 ;  /* 0x000000385a007844 */ /* 0x000fe20000000200 */
[----:B------:R-:W-:-:S02]  /*d740*/  MOV R94, R94 ;  /* 0x0000005e005e7202 */ /* 0x000fc40000000f00 */
[----:B------:R-:W-:Y:S02]  /*d750*/  F2FP.F16.F32.PACK_AB R66, R69, R68 ;  /* 0x000000444542723e */ /* 0x000fe400000000ff */
[----:B------:R-:W-:Y:S02]  /*d760*/  F2FP.F16.F32.PACK_AB R67, R67, R70 ;  /* 0x000000464343723e */ /* 0x000fe400000000ff */
[----:B------:R-:W-:Y:S02]  /*d770*/  F2FP.F16.F32.PACK_AB R73, R75, R74 ;  /* 0x0000004a4b49723e */ /* 0x000fe400000000ff */
[----:B------:R-:W-:Y:S01]  /*d780*/  SHF.R.U64 R185, R185, 0x3, RZ ;  /* 0x00000003b9b97819 */ /* 0x000fe200000012ff */
[----:B------:R-:W-:Y:S01]  /*d790*/  STSM.16.M88.4 [R94], R64 ;  /* 0x000000405e007844 */ /* 0x000fe20000000200 */
[----:B------:R-:W-:Y:S02]  /*d7a0*/  MOV R98, R98 ;  /* 0x0000006200627202 */ /* 0x000fe40000000f00 */
[----:B------:R-:W-:-:S02]  /*d7b0*/  MOV R21, R12 ;  /* 0x0000000c00157202 */ /* 0x000fc40000000f00 */
[----:B------:R-:W-:Y:S02]  /*d7c0*/  MOV R20, R14 ;  /* 0x0000000e00147202 */ /* 0x000fe40000000f00 */
[----:B------:R-:W-:Y:S02]  /*d7d0*/  F2FP.F16.F32.PACK_AB R74, R77, R163 ;  /* 0x000000a34d4a723e */ /* 0x000fe400000000ff */
[----:B------:R-:W-:Y:S02]  /*d7e0*/  F2FP.F16.F32.PACK_AB R75, R79, R78 ;  /* 0x0000004e4f4b723e */ /* 0x000fe400000000ff */
[----:B------:R-:W-:Y:S02]  /*d7f0*/  MOV R102, R102 ;  /* 0x0000006600667202 */ /* 0x000fe40000000f00 */
[----:B------:R-:W-:Y:S01]  /*d800*/  F2FP.F16.F32.PACK_AB R12, R81, R164 ;  /* 0x000000a4510c723e */ /* 0x000fe200000000ff */
[----:B------:R-:W-:Y:S01]  /*d810*/  STSM.16.M88.4 [R98], R72 ;  /* 0x0000004862007844 */ /* 0x000fe20000000200 */
[----:B------:R-:W-:-:S02]  /*d820*/  F2FP.F16.F32.PACK_AB R13, R83, R82 ;  /* 0x00000052530d723e */ /* 0x000fc400000000ff */
[----:B------:R-:W-:Y:S01]  /*d830*/  F2FP.F16.F32.PACK_AB R14, R3, R165 ;  /* 0x000000a5030e723e */ /* 0x000fe200000000ff */
[----:B------:R-:W-:Y:S01]  /*d840*/  IMAD.MOV.U32 R3, RZ, RZ, RZ ;  /* 0x000000ffff037224 */ /* 0x000fe200078e00ff */
[----:B------:R-:W-:Y:S02]  /*d850*/  F2FP.F16.F32.PACK_AB R15, R54, R46 ;  /* 0x0000002e360f723e */ /* 0x000fe400000000ff */
[----:B------:R-:W-:Y:S02]  /*d860*/  SHF.R.U64 R181, R181, 0x3, RZ ;  /* 0x00000003b5b57819 */ /* 0x000fe400000012ff */
[----:B------:R-:W-:Y:S01]  /*d870*/  IADD3.X R119, RZ, R131, RZ, P5, !PT ;  /* 0x00000083ff777210 */ /* 0x000fe20002ffe4ff */
[----:B------:R4:W-:Y:S01]  /*d880*/  STSM.16.M88.4 [R102], R12 ;  /* 0x0000000c66007844 */ /* 0x0009e20000000200 */
[----:B------:R-:W-:Y:S02]  /*d890*/  LOP3.LUT R118, R185, R118, RZ, 0x3c, !PT ;  /* 0x00000076b9767212 */ /* 0x000fe400078e3cff */
[----:B------:R-:W-:-:S02]  /*d8a0*/  MOV R106, R106 ;  /* 0x0000006a006a7202 */ /* 0x000fc40000000f00 */
[----:B-1----:R-:W-:Y:S02]  /*d8b0*/  F2FP.F16.F32.PACK_AB R24, R89, R166 ;  /* 0x000000a65918723e */ /* 0x002fe400000000ff */
[----:B------:R-:W-:Y:S02]  /*d8c0*/  F2FP.F16.F32.PACK_AB R25, R71, R62 ;  /* 0x0000003e4719723e */ /* 0x000fe400000000ff */
[----:B------:R-:W-:Y:S02]  /*d8d0*/  F2FP.F16.F32.PACK_AB R26, R93, R167 ;  /* 0x000000a75d1a723e */ /* 0x000fe400000000ff */
[----:B------:R-:W-:Y:S02]  /*d8e0*/  F2FP.F16.F32.PACK_AB R27, R100, R96 ;  /* 0x00000060641b723e */ /* 0x000fe400000000ff */
[----:B------:R-:W-:Y:S02]  /*d8f0*/  LOP3.LUT R126, R181, R84, RZ, 0x3c, !PT ;  /* 0x00000054b57e7212 */ /* 0x000fe400078e3cff */
[----:B------:R-:W-:Y:S01]  /*d900*/  MOV R110, R110 ;  /* 0x0000006e006e7202 */ /* 0x000fe20000000f00 */
[----:B------:R-:W-:Y:S01]  /*d910*/  STSM.16.M88.4 [R106], R24 ;  /* 0x000000186a007844 */ /* 0x000fe20000000200 */
[----:B--2---:R-:W-:-:S02]  /*d920*/  F2FP.F16.F32.PACK_AB R28, R97, R168 ;  /* 0x000000a8611c723e */ /* 0x004fc400000000ff */
[----:B------:R-:W-:Y:S02]  /*d930*/  F2FP.F16.F32.PACK_AB R29, R108, R104 ;  /* 0x000000686c1d723e */ /* 0x000fe400000000ff */
[----:B---3--:R-:W-:Y:S02]  /*d940*/  F2FP.F16.F32.PACK_AB R30, R101, R169 ;  /* 0x000000a9651e723e */ /* 0x008fe400000000ff */
[----:B------:R-:W-:Y:S02]  /*d950*/  F2FP.F16.F32.PACK_AB R31, R116, R112 ;  /* 0x00000070741f723e */ /* 0x000fe400000000ff */
[----:B------:R-:W-:Y:S02]  /*d960*/  MOV R114, R114 ;  /* 0x0000007200727202 */ /* 0x000fe40000000f00 */
[----:B----4-:R-:W-:Y:S01]  /*d970*/  F2FP.F16.F32.PACK_AB R12, R105, R170 ;  /* 0x000000aa690c723e */ /* 0x010fe200000000ff */
        /* <DEDUP_REMOVED lines=18> */
[----:B------:R2:W-:Y:S01]  /*daa0*/  STSM.16.M88.4 [R122], R156 ;  /* 0x0000009c7a007844 */ /* 0x0005e20000000200 */
[----:B------:R-:W-:Y:S02]  /*dab0*/  ISETP.NE.U32.AND P0, PT, RZ, UR4, PT ;  /* 0x00000004ff007c0c */ /* 0x000fe4000bf05070 */
[----:B------:R-:W-:Y:S02]  /*dac0*/  IADD3 R6, P1, R208, UR4, RZ ;  /* 0x00000004d0067c10 */ /* 0x000fe4000ff3e0ff */
[----:B------:R-:W-:Y:S02]  /*dad0*/  MOV R126, R126 ;  /* 0x0000007e007e7202 */ /* 0x000fe40000000f00 */
        /* <DEDUP_REMOVED lines=9> */
[----:B------:R-:W-:Y:S01]  /*db70*/  F2FP.F16.F32.PACK_AB R146, R149, R148 ;  /* 0x000000949592723e */ /* 0x000fe200000000ff */
[----:B------:R2:W-:Y:S01]  /*db80*/  STSM.16.M88.4 [R21], R136 ;  /* 0x0000008815007844 */ /* 0x0005e20000000200 */
[----:B------:R-:W-:Y:S02]  /*db90*/  F2FP.F16.F32.PACK_AB R147, R0, R150 ;  /* 0x000000960093723e */ /* 0x000fe400000000ff */
        /* <DEDUP_REMOVED lines=9> */
[----:B------:R-:W-:Y:S01]  /*dc30*/  IMAD.U32 R0, RZ, RZ, UR4 ;  /* 0x00000004ff007e24 */ /* 0x000fe2000f8e00ff */
[----:B------:R-:W-:Y:S01]  /*dc40*/  @P1 IADD3.X R209, R209, UR5, RZ, P2, !PT ;  /* 0x00000005d1d11c10 */ /* 0x000fe200097fe4ff */
[----:B------:R2:W5:Y:S01]  /*dc50*/  @P0 LDG.E R3, desc[UR40][R6.64] ;  /* 0x0000002806030981 */ /* 0x000562000c1e1900 */
[----:B------:R-:W-:-:S03]  /*dc60*/  IMAD R9, R202, 0x40, R201 ;  /* 0x00000040ca097824 */ /* 0x000fc600078e02c9 */
[----:B------:R2:W5:Y:S01]  /*dc70*/  @P1 LDG.E R0, desc[UR40][R208.64] ;  /* 0x00000028d0001981 */ /* 0x000562000c1e1900 */
[----:B------:R-:W-:-:S03]  /*dc80*/  IMAD.WIDE R10, R9, 0x2, R10 ;  /* 0x00000002090a7825 */ /* 0x000fc600078e020a */
[----:B-1----:R-:W-:Y:S01]  /*dc90*/  IADD3 R13, P4, R10, 0x1000, RZ ;  /* 0x000010000a0d7810 */ /* 0x002fe20007f9e0ff */
[----:B------:R-:W-:-:S12]  /*dca0*/  @P1 BRA `(.L_x_7762) ;  /* 0x0000000000101947 */ /* 0x000fd80003800000 */
[----:B------:R-:W-:Y:S05]  /*dcb0*/  @!P0 BRA `(.L_x_7762) ;  /* 0x00000000000c8947 */ /* 0x000fea0003800000 */
[----:B------:R-:W3:Y:S04]  /*dcc0*/  LDG.E R9, desc[UR40][R6.64] ;  /* 0x0000002806097981 */ /* 0x000ee8000c1e1900 */
[----:B-----5:R-:W3:Y:S02]  /*dcd0*/  LDG.E R0, desc[UR40][R6.64+0x4] ;  /* 0x0000042806007981 */ /* 0x020ee4000c1e1900 */
[----:B---3--:R-:W-:-:S07]  /*dce0*/  IADD3 R0, -R9, R0, RZ ;  /* 0x0000000009007210 */ /* 0x008fce0007ffe1ff */
.L_x_7762:
[----:B------:R-:W-:Y:S01]  /*dcf0*/  SHF.R.S32.HI R79, RZ, 0x1f, R207 ;  /* 0x0000001fff4f7819 */ /* 0x000fe200000114cf */
[----:B------:R-:W-:Y:S01]  /*dd00*/  ULDC.64 UR4, c[0x0][0xb70] ;  /* 0x0002dc0000047ab9 */ /* 0x000fe20000000a00 */
[--C-:B--2--5:R-:W-:Y:S01]  /*dd10*/  SHF.R.S32.HI R21, RZ, 0x1f, R3.reuse ;  /* 0x0000001fff157819 */ /* 0x124fe20000011403 */
[----:B------:R-:W-:Y:S01]  /*dd20*/  IMAD.MOV.U32 R20, RZ, RZ, R3 ;  /* 0x000000ffff147224 */ /* 0x000fe200078e0003 */
[----:B------:R-:W-:Y:S01]  /*dd30*/  SEL R219, R219, RZ, !P0 ;  /* 0x000000ffdbdb7207 */ /* 0x000fe20004000000 */
[----:B------:R-:W-:Y:S01]  /*dd40*/  IMAD R6, R79, UR4, RZ ;  /* 0x000000044f067c24 */ /* 0x000fe2000f8e02ff */
[----:B------:R-:W-:Y:S01]  /*dd50*/  SEL R81, R210, RZ, !P0 ;  /* 0x000000ffd2517207 */ /* 0x000fe20004000000 */
[----:B------:R-:W-:Y:S01]  /*dd60*/  IMAD R15, R213, 0x80, R232 ;  /* 0x00000080d50f7824 */ /* 0x000fe200078e02e8 */
[C---:B------:R-:W-:Y:S01]  /*dd70*/  IADD3 R29, P0, R10.reuse, 0x3000, RZ ;  /* 0x000030000a1d7810 */ /* 0x040fe20007f1e0ff */
[C---:B------:R-:W-:Y:S01]  /*dd80*/  IMAD R9, R207.reuse, UR5, R6 ;  /* 0x00000005cf097c24 */ /* 0x040fe2000f8e0206 */
[C---:B------:R-:W-:Y:S01]  /*dd90*/  IADD3 R25, P5, R10.reuse, 0x2000, RZ ;  /* 0x000020000a197810 */ /* 0x040fe20007fbe0ff */
[----:B------:R-:W-:Y:S01]  /*dda0*/  IMAD.WIDE.U32 R6, R207, UR4, R20 ;  /* 0x00000004cf067c25 */ /* 0x000fe2000f8e0014 */
[----:B------:R-:W-:Y:S01]  /*ddb0*/  ULDC.64 UR4, c[0x0][0xb78] ;  /* 0x0002de0000047ab9 */ /* 0x000fe20000000a00 */
[----:B------:R-:W-:-:S02]  /*ddc0*/  IADD3 R33, P1, R10, 0x4000, RZ ;  /* 0x000040000a217810 */ /* 0x000fc40007f3e0ff */
[----:B------:R-:W-:Y:S01]  /*ddd0*/  IMAD.IADD R7, R7, 0x1, R9 ;  /* 0x0000000107077824 */ /* 0x000fe200078e0209 */
[----:B------:R-:W-:Y:S01]  /*dde0*/  LOP3.LUT R28, R29, 0x380, RZ, 0xc0, !PT ;  /* 0x000003801d1c7812 */ /* 0x000fe200078ec0ff */
[----:B------:R-:W-:Y:S01]  /*ddf0*/  IMAD R8, R219, UR4, RZ ;  /* 0x00000004db087c24 */ /* 0x000fe2000f8e02ff */
[----:B------:R-:W-:Y:S01]  /*de00*/  IADD3 R37, P2, R10, 0x5000, RZ ;  /* 0x000050000a257810 */ /* 0x000fe20007f5e0ff */
[----:B------:R-:W-:Y:S01]  /*de10*/  IMAD.WIDE.U32 R6, R81, UR4, R6 ;  /* 0x0000000451067c25 */ /* 0x000fe2000f8e0006 */
[----:B------:R-:W-:Y:S02]  /*de20*/  LOP3.LUT R12, R13, 0x380, RZ, 0xc0, !PT ;  /* 0x000003800d0c7812 */ /* 0x000fe400078ec0ff */
[----:B------:R-:W-:Y:S01]  /*de30*/  LOP3.LUT R24, R25, 0x380, RZ, 0xc0, !PT ;  /* 0x0000038019187812 */ /* 0x000fe200078ec0ff */
[----:B------:R-:W-:Y:S01]  /*de40*/  IMAD R8, R81, UR5, R8 ;  /* 0x0000000551087c24 */ /* 0x000fe2000f8e0208 */
[----:B------:R-:W-:Y:S01]  /*de50*/  SHF.R.S32.HI R9, RZ, 0x1f, R15 ;  /* 0x0000001fff097819 */ /* 0x000fe2000001140f */
[----:B------:R-:W-:Y:S01]  /*de60*/  ULDC.64 UR4, c[0x0][0xb40] ;  /* 0x0002d00000047ab9 */ /* 0x000fe20000000a00 */
[----:B------:R-:W-:-:S02]  /*de70*/  IADD3 R6, P3, R15, R6, RZ ;  /* 0x000000060f067210 */ /* 0x000fc40007f7e0ff */
[----:B------:R-:W-:Y:S02]  /*de80*/  LOP3.LUT R32, R33, 0x380, RZ, 0xc0, !PT ;  /* 0x0000038021207812 */ /* 0x000fe400078ec0ff */
[----:B------:R-:W-:Y:S02]  /*de90*/  SHF.R.U64 R28, R28, 0x3, RZ ;  /* 0x000000031c1c7819 */ /* 0x000fe400000012ff */
[----:B------:R-:W-:Y:S02]  /*dea0*/  LOP3.LUT R36, R37, 0x380, RZ, 0xc0, !PT ;  /* 0x0000038025247812 */ /* 0x000fe400078ec0ff */
[----:B------:R-:W-:Y:S02]  /*deb0*/  SHF.R.U64 R12, R12, 0x3, RZ ;  /* 0x000000030c0c7819 */ /* 0x000fe400000012ff */
[----:B------:R-:W-:Y:S02]  /*dec0*/  SHF.R.U64 R24, R24, 0x3, RZ ;  /* 0x0000000318187819 */ /* 0x000fe400000012ff */
[----:B------:R-:W-:-:S02]  /*ded0*/  IADD3.X R9, R9, R7, R8, P3, !PT ;  /* 0x0000000709097210 */ /* 0x000fc40001ffe408 */
[----:B------:R-:W-:Y:S02]  /*dee0*/  SHF.R.U64 R32, R32, 0x3, RZ ;  /* 0x0000000320207819 */ /* 0x000fe400000012ff */
[----:B------:R-:W-:Y:S01]  /*def0*/  LOP3.LUT R28, R28, R29, RZ, 0x3c, !PT ;  /* 0x0000001d1c1c7212 */ /* 0x000fe200078e3cff */
[----:B------:R-:W-:Y:S01]  /*df00*/  IMAD.X R29, RZ, RZ, R11, P0 ;  /* 0x000000ffff1d7224 */ /* 0x000fe200000e060b */
[----:B------:R-:W-:Y:S02]  /*df10*/  SHF.R.U64 R36, R36, 0x3, RZ ;  /* 0x0000000324247819 */ /* 0x000fe400000012ff */
[----:B------:R-:W-:Y:S02]  /*df20*/  LEA R58, P3, R6, UR4, 0x2 ;  /* 0x00000004063a7c11 */ /* 0x000fe4000f8610ff */
[----:B------:R-:W-:Y:S02]  /*df30*/  IADD3 R53, P0, R10, 0x9000, RZ ;  /* 0x000090000a357810 */ /* 0x000fe40007f1e0ff */
[----:B------:R-:W-:-:S02]  /*df40*/  LOP3.LUT R12, R12, R13, RZ, 0x3c, !PT ;  /* 0x0000000d0c0c7212 */ /* 0x000fc400078e3cff */
[----:B------:R-:W-:Y:S01]  /*df50*/  LOP3.LUT R24, R24, R25, RZ, 0x3c, !PT ;  /* 0x0000001918187212 */ /* 0x000fe200078e3cff */
[--C-:B------:R-:W-:Y:S01]  /*df60*/  IMAD.X R25, RZ, RZ, R11.reuse, P5 ;  /* 0x000000ffff197224 */ /* 0x100fe200028e060b */
[----:B------:R-:W-:Y:S01]  /*df70*/  LOP3.LUT R32, R32, R33, RZ, 0x3c, !PT ;  /* 0x0000002120207212 */ /* 0x000fe200078e3cff */
[----:B------:R-:W-:Y:S01]  /*df80*/  IMAD.X R33, RZ, RZ, R11, P1 ;  /* 0x000000ffff217224 */ /* 0x000fe200008e060b */
[----:B------:R-:W-:Y:S02]  /*df90*/  LOP3.LUT R36, R36, R37, RZ, 0x3c, !PT ;  /* 0x0000002524247212 */ /* 0x000fe400078e3cff */
[----:B------:R-:W-:Y:S01]  /*dfa0*/  LEA.HI.X R59, R6, UR5, R9, 0x2, P3 ;  /* 0x00000005063b7c11 */ /* 0x000fe200098f1409 */
[----:B------:R-:W-:Y:S01]  /*dfb0*/  VIADD R9, R15, 0x8 ;  /* 0x000000080f097836 */ /* 0x000fe20000000000 */
[----:B------:R-:W-:Y:S01]  /*dfc0*/  IADD3.X R13, RZ, R11, RZ, P4, !PT ;  /* 0x0000000bff0d7210 */ /* 0x000fe200027fe4ff */
[----:B------:R-:W-:Y:S01]  /*dfd0*/  ULDC.64 UR4, c[0x0][0xaa0] ;  /* 0x0002a80000047ab9 */ /* 0x000fe20000000a00 */
[----:B------:R-:W-:-:S02]  /*dfe0*/  IADD3 R41, P3, R10, 0x6000, RZ ;  /* 0x000060000a297810 */ /* 0x000fc40007f7e0ff */
[C---:B------:R-:W-:Y:S02]  /*dff0*/  IADD3 R45, P4, R10.reuse, 0x7000, RZ ;  /* 0x000070000a2d7810 */ /* 0x040fe40007f9e0ff */
[C---:B------:R-:W-:Y:S02]  /*e000*/  IADD3 R49, P5, R10.reuse, 0x8000, RZ ;  /* 0x000080000a317810 */ /* 0x040fe40007fbe0ff */
[----:B------:R-:W-:Y:S02]  /*e010*/  LOP3.LUT R52, R53, 0x380, RZ, 0xc0, !PT ;  /* 0x0000038035347812 */ /* 0x000fe400078ec0ff */
[C---:B------:R-:W-:Y:S02]  /*e020*/  IADD3 R7, P1, R10.reuse, 0xa000, RZ ;  /* 0x0000a0000a077810 */ /* 0x040fe40007f3e0ff */
[----:B------:R-:W-:Y:S02]  /*e030*/  IADD3.X R37, RZ, R11, RZ, P2, !PT ;  /* 0x0000000bff257210 */ /* 0x000fe400017fe4ff */
[----:B------:R-:W-:-:S02]  /*e040*/  IADD3 R57, P2, R10, 0xb000, RZ ;  /* 0x0000b0000a397810 */ /* 0x000fc40007f5e0ff */
[----:B------:R-:W-:Y:S02]  /*e050*/  LOP3.LUT R40, R41, 0x380, RZ, 0xc0, !PT ;  /* 0x0000038029287812 */ /* 0x000fe400078ec0ff */
[----:B------:R-:W-:Y:S02]  /*e060*/  LOP3.LUT R44, R45, 0x380, RZ, 0xc0, !PT ;  /* 0x000003802d2c7812 */ /* 0x000fe400078ec0ff */
[----:B------:R-:W-:Y:S02]  /*e070*/  LOP3.LUT R48, R49, 0x380, RZ, 0xc0, !PT ;  /* 0x0000038031307812 */ /* 0x000fe400078ec0ff */
[----:B------:R-:W-:Y:S02]  /*e080*/  SHF.R.U64 R52, R52, 0x3, RZ ;  /* 0x0000000334347819 */ /* 0x000fe400000012ff */
[----:B------:R-:W-:Y:S02]  /*e090*/  LOP3.LUT R6, R7, 0x380, RZ, 0xc0, !PT ;  /* 0x0000038007067812 */ /* 0x000fe400078ec0ff */
[----:B------:R-:W-:-:S02]  /*e0a0*/  LOP3.LUT R56, R57, 0x380, RZ, 0xc0, !PT ;  /* 0x0000038039387812 */ /* 0x000fc400078ec0ff */
[----:B------:R-:W-:Y:S02]  /*e0b0*/  SHF.R.U64 R40, R40, 0x3, RZ ;  /* 0x0000000328287819 */ /* 0x000fe400000012ff */
[----:B------:R-:W-:Y:S02]  /*e0c0*/  SHF.R.U64 R44, R44, 0x3, RZ ;  /* 0x000000032c2c7819 */ /* 0x000fe400000012ff */
[----:B------:R-:W-:Y:S02]  /*e0d0*/  SHF.R.U64 R48, R48, 0x3, RZ ;  /* 0x0000000330307819 */ /* 0x000fe400000012ff */
[----:B------:R-:W-:Y:S02]  /*e0e0*/  LOP3.LUT R52, R52, R53, RZ, 0x3c, !PT ;  /* 0x0000003534347212 */ /* 0x000fe400078e3cff */
[----:B------:R-:W-:Y:S02]  /*e0f0*/  SHF.R.U64 R6, R6, 0x3, RZ ;  /* 0x0000000306067819 */ /* 0x000fe400000012ff */
[----:B------:R-:W-:-:S02]  /*e100*/  SHF.R.U64 R56, R56, 0x3, RZ ;  /* 0x0000000338387819 */ /* 0x000fc400000012ff */
[----:B------:R-:W-:Y:S02]  /*e110*/  IADD3.X R53, RZ, R11, RZ, P0, !PT ;  /* 0x0000000bff357210 */ /* 0x000fe400007fe4ff */
        /* <DEDUP_REMOVED lines=11> */
[----:B------:R-:W-:-:S02]  /*e1d0*/  IADD3 R73, P3, R10, 0xc000, RZ ;  /* 0x0000c0000a497810 */ /* 0x000fc40007f7e0ff */
[C---:B------:R-:W-:Y:S02]  /*e1e0*/  IADD3 R69, P4, R10.reuse, 0xd000, RZ ;  /* 0x0000d0000a457810 */ /* 0x040fe40007f9e0ff */
[C---:B------:R-:W-:Y:S02]  /*e1f0*/  IADD3 R65, P5, R10.reuse, 0xe000, RZ ;  /* 0x0000e0000a417810 */ /* 0x040fe40007fbe0ff */
[-C--:B------:R-:W-:Y:S02]  /*e200*/  ISETP.GE.OR P1, PT, R15, R0.reuse, P0 ;  /* 0x000000000f00720c */ /* 0x080fe40000726670 */
[C---:B------:R-:W-:Y:S02]  /*e210*/  LOP3.LUT R8, R10.reuse, 0x380, RZ, 0xc0, !PT ;  /* 0x000003800a087812 */ /* 0x040fe400078ec0ff */
[----:B------:R-:W-:Y:S02]  /*e220*/  IADD3 R15, P2, R10, 0xf000, RZ ;  /* 0x0000f0000a0f7810 */ /* 0x000fe40007f5e0ff */
[----:B------:R-:W-:-:S02]  /*e230*/  ISETP.GE.OR P0, PT, R9, R0, P0 ;  /* 0x000000000900720c */ /* 0x000fc40000706670 */
[----:B------:R-:W-:Y:S01]  /*e240*/  LOP3.LUT R72, R73, 0x380, RZ, 0xc0, !PT ;  /* 0x0000038049487812 */ /* 0x000fe200078ec0ff */
[----:B------:R-:W-:Y:S01]  /*e250*/  IMAD.X R61, RZ, RZ, R11, P2 ;  /* 0x000000ffff3d7224 */ /* 0x000fe200010e060b */
[----:B------:R-:W-:Y:S02]  /*e260*/  LOP3.LUT R68, R69, 0x380, RZ, 0xc0, !PT ;  /* 0x0000038045447812 */ /* 0x000fe400078ec0ff */
[----:B------:R-:W-:Y:S01]  /*e270*/  LOP3.LUT R64, R65, 0x380, RZ, 0xc0, !PT ;  /* 0x0000038041407812 */ /* 0x000fe200078ec0ff */
[----:B------:R-:W-:Y:S01]  /*e280*/  @!P1 STG.E desc[UR40][R58.64], R5 ;  /* 0x000000053a009986 */ /* 0x000fe2000c101928 */
[----:B------:R-:W-:Y:S02]  /*e290*/  SHF.R.U64 R9, R8, 0x3, RZ ;  /* 0x0000000308097819 */ /* 0x000fe400000012ff */
[----:B------:R-:W-:Y:S02]  /*e2a0*/  LOP3.LUT R8, R15, 0x380, RZ, 0xc0, !PT ;  /* 0x000003800f087812 */ /* 0x000fe400078ec0ff */
[----:B------:R-:W-:Y:S01]  /*e2b0*/  SHF.R.U64 R72, R72, 0x3, RZ ;  /* 0x0000000348487819 */ /* 0x000fe200000012ff */
[----:B------:R1:W-:Y:S01]  /*e2c0*/  @!P0 STG.E desc[UR40][R58.64+0x20], R4 ;  /* 0x000020043a008986 */ /* 0x0003e2000c101928 */
[----:B------:R-:W-:-:S02]  /*e2d0*/  SHF.R.U64 R68, R68, 0x3, RZ ;  /* 0x0000000344447819 */ /* 0x000fc400000012ff */
[----:B------:R-:W-:Y:S01]  /*e2e0*/  SHF.R.U64 R64, R64, 0x3, RZ ;  /* 0x0000000340407819 */ /* 0x000fe200000012ff */
[----:B------:R-:W5:Y:S01]  /*e2f0*/  LD.E.128 R24, desc[UR40][R24.64] ;  /* 0x0000002818187980 */ /* 0x000f62000c101d00 */
[----:B------:R-:W-:Y:S02]  /*e300*/  SHF.R.U64 R8, R8, 0x3, RZ ;  /* 0x0000000308087819 */ /* 0x000fe400000012ff */
[----:B------:R-:W-:Y:S01]  /*e310*/  LOP3.LUT R72, R72, R73, RZ, 0x3c, !PT ;  /* 0x0000004948487212 */ /* 0x000fe200078e3cff */
[----:B------:R-:W5:Y:S01]  /*e320*/  LD.E.128 R28, desc[UR40][R28.64] ;  /* 0x000000281c1c7980 */ /* 0x000f62000c101d00 */
[----:B------:R-:W-:Y:S01]  /*e330*/  LOP3.LUT R68, R68, R69, RZ, 0x3c, !PT ;  /* 0x0000004544447212 */ /* 0x000fe200078e3cff */
[--C-:B------:R-:W-:Y:S01]  /*e340*/  IMAD.X R69, RZ, RZ, R11.reuse, P4 ;  /* 0x000000ffff457224 */ /* 0x100fe200020e060b */
[----:B------:R-:W-:Y:S01]  /*e350*/  LOP3.LUT R64, R64, R65, RZ, 0x3c, !PT ;  /* 0x0000004140407212 */ /* 0x000fe200078e3cff */
[----:B------:R-:W-:Y:S01]  /*e360*/  IMAD.X R65, RZ, RZ, R11, P5 ;  /* 0x000000ffff417224 */ /* 0x000fe200028e060b */
[----:B------:R-:W-:Y:S01]  /*e370*/  IADD3.X R73, RZ, R11, RZ, P3, !PT ;  /* 0x0000000bff497210 */ /* 0x000fe20001ffe4ff */
[----:B------:R-:W5:Y:S01]  /*e380*/  LD.E.128 R32, desc[UR40][R32.64] ;  /* 0x0000002820207980 */ /* 0x000f62000c101d00 */
[----:B------:R-:W-:-:S02]  /*e390*/  LOP3.LUT R10, R9, R10, RZ, 0x3c, !PT ;  /* 0x0000000a090a7212 */ /* 0x000fc400078e3cff */
[----:B------:R-:W-:Y:S01]  /*e3a0*/  LOP3.LUT R60, R8, R15, RZ, 0x3c, !PT ;  /* 0x0000000f083c7212 */ /* 0x000fe200078e3cff */
[----:B------:R-:W5:Y:S01]  /*e3b0*/  LD.E.128 R36, desc[UR40][R36.64] ;  /* 0x0000002824247980 */ /* 0x000f62000c101d00 */
[----:B------:R-:W-:Y:S02]  /*e3c0*/  SHF.R.S32.HI R77, RZ, 0x1f, R201 ;  /* 0x0000001fff4d7819 */ /* 0x000fe400000114c9 */
[----:B------:R-:W-:Y:S01]  /*e3d0*/  MOV R76, R201 ;  /* 0x000000c9004c7202 */ /* 0x000fe20000000f00 */
[----:B------:R-:W5:Y:S01]  /*e3e0*/  LD.E.128 R8, desc[UR40][R10.64] ;  /* 0x000000280a087980 */ /* 0x000f62000c101d00 */
[----:B------:R-:W-:-:S03]  /*e3f0*/  IMAD R78, R21, UR4, RZ ;  /* 0x00000004154e7c24 */ /* 0x000fc6000f8e02ff */
[----:B------:R-:W5:Y:S01]  /*e400*/  LD.E.128 R12, desc[UR40][R12.64] ;  /* 0x000000280c0c7980 */ /* 0x000f62000c101d00 */
[----:B------:R-:W-:-:S03]  /*e410*/  IMAD.WIDE.U32 R20, R3, UR4, R76 ;  /* 0x0000000403147c25 */ /* 0x000fc6000f8e004c */
[----:B------:R-:W5:Y:S04]  /*e420*/  LD.E.128 R40, desc[UR40][R40.64] ;  /* 0x0000002828287980 */ /* 0x000f68000c101d00 */
[----:B------:R-:W5:Y:S04]  /*e430*/  LD.E.128 R44, desc[UR40][R44.64] ;  /* 0x000000282c2c7980 */ /* 0x000f68000c101d00 */
[----:B------:R-:W5:Y:S04]  /*e440*/  LD.E.128 R48, desc[UR40][R48.64] ;  /* 0x0000002830307980 */ /* 0x000f68000c101d00 */
[----:B------:R-:W5:Y:S04]  /*e450*/  LD.E.128 R52, desc[UR40][R52.64] ;  /* 0x0000002834347980 */ /* 0x000f68000c101d00 */
[----:B-1----:R-:W5:Y:S04]  /*e460*/  LD.E.128 R4, desc[UR40][R6.64] ;  /* 0x0000002806047980 */ /* 0x002f68000c101d00 */
        /* <DEDUP_REMOVED lines=12> */
[----:B-1----:R-:W1:Y:S01]  /*e530*/  FENCE.VIEW.ASYNC.S ;  /* 0x00000000000073c6 */ /* 0x002e620000000000 */
[----:B------:R-:W-:-:S02]  /*e540*/  IMAD R78, R79, UR4, RZ ;  /* 0x000000044f4e7c24 */ /* 0x000fc4000f8e02ff */
[----:B------:R-:W-:Y:S02]  /*e550*/  IMAD R79, R213, -0x80, R0 ;  /* 0xffffff80d54f7824 */ /* 0x000fe400078e0200 */
[C---:B------:R-:W-:Y:S02]  /*e560*/  VIADD R0, R202.reuse, 0x40 ;  /* 0x00000040ca007836 */ /* 0x040fe40000000000 */
[----:B------:R-:W-:Y:S01]  /*e570*/  IMAD.IADD R21, R21, 0x1, R3 ;  /* 0x0000000115157824 */ /* 0x000fe200078e0203 */
[CC--:B------:R-:W-:Y:S01]  /*e580*/  ISETP.GE.AND P3, PT, R202.reuse, R79.reuse, PT ;  /* 0x0000004fca00720c */ /* 0x0c0fe20003f66270 */
[----:B------:R-:W-:Y:S01]  /*e590*/  VIADD R3, R202, 0x20 ;  /* 0x00000020ca037836 */ /* 0x000fe20000000000 */
[----:B------:R-:W-:Y:S01]  /*e5a0*/  ISETP.GE.AND P0, PT, R0, R79, PT ;  /* 0x0000004f0000720c */ /* 0x000fe20003f06270 */
[C---:B------:R-:W-:Y:S02]  /*e5b0*/  IMAD R77, R207.reuse, UR5, R78 ;  /* 0x00000005cf4d7c24 */ /* 0x040fe4000f8e024e */
[----:B------:R-:W-:Y:S01]  /*e5c0*/  IMAD.WIDE.U32 R20, R207, UR4, R20 ;  /* 0x00000004cf147c25 */ /* 0x000fe2000f8e0014 */
[----:B------:R-:W-:-:S03]  /*e5d0*/  ULDC.64 UR4, c[0x0][0xae8] ;  /* 0x0002ba0000047ab9 */ /* 0x000fc60000000a00 */
[----:B------:R-:W-:Y:S01]  /*e5e0*/  VIADD R0, R18, 0x22820 ;  /* 0x0002282012007836 */ /* 0x000fe20000000000 */
[----:B------:R-:W-:Y:S01]  /*e5f0*/  IADD3 R76, R202, 0x60, RZ ;  /* 0x00000060ca4c7810 */ /* 0x000fe20007ffe0ff */
[----:B------:R-:W-:Y:S01]  /*e600*/  IMAD.IADD R21, R21, 0x1, R77 ;  /* 0x0000000115157824 */ /* 0x000fe200078e024d */
[-C--:B------:R-:W-:Y:S01]  /*e610*/  ISETP.GE.AND P2, PT, R3, R79.reuse, PT ;  /* 0x0000004f0300720c */ /* 0x080fe20003f46270 */
[----:B------:R-:W-:Y:S01]  /*e620*/  IMAD R3, R219, UR4, RZ ;  /* 0x00000004db037c24 */ /* 0x000fe2000f8e02ff */
[----:B------:R-:W-:Y:S02]  /*e630*/  PRMT R0, RZ, 0x654, R0 ;  /* 0x00000654ff007816 */ /* 0x000fe40000000000 */
[----:B------:R-:W-:Y:S01]  /*e640*/  ISETP.GE.AND P1, PT, R76, R79, PT ;  /* 0x0000004f4c00720c */ /* 0x000fe20003f26270 */
[C---:B------:R-:W-:Y:S01]  /*e650*/  IMAD R3, R81.reuse, UR5, R3 ;  /* 0x0000000551037c24 */ /* 0x040fe2000f8e0203 */
[----:B------:R-:W-:Y:S01]  /*e660*/  SHF.R.S32.HI R203, RZ, 0x1f, R202 ;  /* 0x0000001fffcb7819 */ /* 0x000fe200000114ca */
[----:B------:R-:W-:Y:S01]  /*e670*/  IMAD.WIDE.U32 R78, R81, UR4, R20 ;  /* 0x00000004514e7c25 */ /* 0x000fe2000f8e0014 */
[----:B-1----:R1:W-:Y:S01]  /*e680*/  SYNCS.ARRIVE.TRANS64.RED.A1T0 RZ, [R0+URZ], RZ ;  /* 0x000000ff00ff79a7 */ /* 0x0023e2000810043f */
[----:B------:R-:W-:Y:S02]  /*e690*/  BSSY B1, `(.L_x_7763) ;  /* 0x000001a000017945 */ /* 0x000fe40003800000 */
[----:B------:R-:W-:-:S04]  /*e6a0*/  IMAD.WIDE R76, R213, 0x80, R202 ;  /* 0x00000080d54c7825 */ /* 0x000fc800078e02ca */
[----:B------:R-:W-:Y:S01]  /*e6b0*/  IMAD.IADD R83, R79, 0x1, R3 ;  /* 0x000000014f537824 */ /* 0x000fe200078e0203 */
[----:B-1----:R-:W-:Y:S06]  /*e6c0*/  @P3 BRA `(.L_x_7764) ;  /* 0x0000000000583947 */ /* 0x002fec0003800000 */
[----:B------:R-:W-:Y:S01]  /*e6d0*/  MOV R20, R78 ;  /* 0x0000004e00147202 */ /* 0x000fe20000000f00 */
[----:B------:R-:W-:Y:S01]  /*e6e0*/  ULDC.64 UR4, c[0x0][0xad8] ;  /* 0x0002b60000047ab9 */ /* 0x000fe20000000a00 */
[----:B------:R-:W-:Y:S01]  /*e6f0*/  IMAD.MOV.U32 R21, RZ, RZ, R83 ;  /* 0x000000ffff157224 */ /* 0x000fe200078e0053 */
[----:B------:R-:W-:Y:S01]  /*e700*/  ULDC.64 UR6, c[0x0][0xa80] ;  /* 0x0002a00000067ab9 */ /* 0x000fe20000000a00 */
[----:B------:R-:W-:Y:S02]  /*e710*/  IMAD R3, R77, UR4, RZ ;  /* 0x000000044d037c24 */ /* 0x000fe4000f8e02ff */
[C---:B------:R-:W-:Y:S01]  /*e720*/  IMAD.WIDE.U32 R20, R76.reuse, UR4, R20 ;  /* 0x000000044c147c25 */ /* 0x040fe2000f8e0014 */
[----:B------:R-:W-:Y:S02]  /*e730*/  ULDC UR4, c[0x0][0xa8c] ;  /* 0x0002a30000047ab9 */ /* 0x000fe40000000800 */
[C---:B------:R-:W-:Y:S01]  /*e740*/  ISETP.GE.AND P5, PT, R201.reuse, UR4, PT ;  /* 0x00000004c9007c0c */ /* 0x040fe2000bfa6270 */
[----:B------:R-:W-:Y:S01]  /*e750*/  IMAD R3, R76, UR5, R3 ;  /* 0x000000054c037c24 */ /* 0x000fe2000f8e0203 */
[----:B------:R-:W-:Y:S01]  /*e760*/  LEA R80, P3, R20, UR6, 0x1 ;  /* 0x0000000614507c11 */ /* 0x000fe2000f8608ff */
[----:B------:R-:W-:-:S02]  /*e770*/  VIADD R0, R201, 0x40 ;  /* 0x00000040c9007836 */ /* 0x000fc40000000000 */
[----:B------:R-:W-:-:S03]  /*e780*/  IMAD.IADD R3, R21, 0x1, R3 ;  /* 0x0000000115037824 */ /* 0x000fc600078e0203 */
[----:B------:R-:W-:Y:S01]  /*e790*/  ISETP.GE.AND P4, PT, R0, UR4, PT ;  /* 0x0000000400007c0c */ /* 0x000fe2000bf86270 */
[C---:B------:R-:W-:Y:S01]  /*e7a0*/  VIADD R0, R201.reuse, 0xc0 ;  /* 0x000000c0c9007836 */ /* 0x040fe20000000000 */
[----:B------:R-:W-:Y:S02]  /*e7b0*/  LEA.HI.X R81, R20, UR7, R3, 0x1, P3 ;  /* 0x0000000714517c11 */ /* 0x000fe400098f0c03 */
[----:B------:R-:W-:-:S03]  /*e7c0*/  IADD3 R3, R201, 0x80, RZ ;  /* 0x00000080c9037810 */ /* 0x000fc60007ffe0ff */
[----:B-----5:R1:W-:Y:S01]  /*e7d0*/  @!P5 STG.E.128 desc[UR40][R80.64], R8 ;  /* 0x000000085000d986 */ /* 0x0203e2000c101d28 */
[----:B------:R-:W-:Y:S02]  /*e7e0*/  ISETP.GE.AND P3, PT, R3, UR4, PT ;  /* 0x0000000403007c0c */ /* 0x000fe4000bf66270 */
[----:B------:R-:W-:-:S03]  /*e7f0*/  ISETP.GE.AND P5, PT, R0, UR4, PT ;  /* 0x0000000400007c0c */ /* 0x000fc6000bfa6270 */
[----:B------:R1:W-:Y:S08]  /*e800*/  @!P4 STG.E.128 desc[UR40][R80.64+0x80], R32 ;  /* 0x000080205000c986 */ /* 0x0003f0000c101d28 */
[----:B------:R1:W-:Y:S04]  /*e810*/  @!P3 STG.E.128 desc[UR40][R80.64+0x100], R48 ;  /* 0x000100305000b986 */ /* 0x0003e8000c101d28 */
[----:B------:R1:W-:Y:S02]  /*e820*/  @!P5 STG.E.128 desc[UR40][R80.64+0x180], R72 ;  /* 0x000180485000d986 */ /* 0x0003e4000c101d28 */
.L_x_7764:
[----:B------:R-:W-:Y:S05]  /*e830*/  BSYNC B1 ;  /* 0x0000000000017941 */ /* 0x000fea0003800000 */
.L_x_7763:
[----:B------:R-:W-:Y:S04]  /*e840*/  BSSY B1, `(.L_x_7765) ;  /* 0x000001a000017945 */ /* 0x000fe80003800000 */
[----:B------:R-:W-:Y:S05]  /*e850*/  @P2 BRA `(.L_x_7766) ;  /* 0x0000000000602947 */ /* 0x000fea0003800000 */
[----:B------:R-:W-:Y:S01]  /*e860*/  IADD3 R3, P2, R76, 0x20, RZ ;  /* 0x000000204c037810 */ /* 0x000fe20007f5e0ff */
[----:B------:R-:W-:Y:S01]  /*e870*/  ULDC.64 UR6, c[0x0][0xad8] ;  /* 0x0002b60000067ab9 */ /* 0x000fe20000000a00 */
[----:B-1---5:R-:W-:Y:S01]  /*e880*/  MOV R8, R78 ;  /* 0x0000004e00087202 */ /* 0x022fe20000000f00 */
[----:B------:R-:W-:Y:S01]  /*e890*/  IMAD.MOV.U32 R9, RZ, RZ, R83 ;  /* 0x000000ffff097224 */ /* 0x000fe200078e0053 */
[----:B------:R-:W-:Y:S01]  /*e8a0*/  ULDC UR4, c[0x0][0xa8c] ;  /* 0x0002a30000047ab9 */ /* 0x000fe20000000800 */
[----:B------:R-:W-:Y:S01]  /*e8b0*/  IMAD.X R0, RZ, RZ, R77, P2 ;  /* 0x000000ffff007224 */ /* 0x000fe200010e064d */
[C---:B------:R-:W-:Y:S01]  /*e8c0*/  ISETP.GE.AND P4, PT, R201.reuse, UR4, PT ;  /* 0x00000004c9007c0c */ /* 0x040fe2000bf86270 */
[----:B------:R-:W-:Y:S02]  /*e8d0*/  VIADD R10, R201, 0x40 ;  /* 0x00000040c90a7836 */ /* 0x000fe40000000000 */
[----:B------:R-:W-:Y:S02]  /*e8e0*/  IMAD R0, R0, UR6, RZ ;  /* 0x0000000600007c24 */ /* 0x000fe4000f8e02ff */
[----:B------:R-:W-:Y:S01]  /*e8f0*/  IMAD.WIDE.U32 R8, R3, UR6, R8 ;  /* 0x0000000603087c25 */ /* 0x000fe2000f8e0008 */
[----:B------:R-:W-:-:S03]  /*e900*/  ISETP.GE.AND P3, PT, R10, UR4, PT ;  /* 0x000000040a007c0c */ /* 0x000fc6000bf66270 */
[----:B------:R-:W-:Y:S01]  /*e910*/  IMAD R3, R3, UR7, R0 ;  /* 0x0000000703037c24 */ /* 0x000fe2000f8e0200 */
[----:B------:R-:W-:Y:S01]  /*e920*/  ULDC.64 UR6, c[0x0][0xa80] ;  /* 0x0002a00000067ab9 */ /* 0x000fe20000000a00 */
[----:B------:R-:W-:Y:S01]  /*e930*/  VIADD R0, R201, 0x80 ;  /* 0x00000080c9007836 */ /* 0x000fe20000000000 */
[----:B------:R-:W-:Y:S01]  /*e940*/  LEA R10, P5, R8, UR6, 0x1 ;  /* 0x00000006080a7c11 */ /* 0x000fe2000f8a08ff */
[----:B------:R-:W-:Y:S01]  /*e950*/  IMAD.IADD R3, R9, 0x1, R3 ;  /* 0x0000000109037824 */ /* 0x000fe200078e0203 */
[----:B------:R-:W-:Y:S02]  /*e960*/  IADD3 R9, R201, 0xc0, RZ ;  /* 0x000000c0c9097810 */ /* 0x000fe40007ffe0ff */
[----:B------:R-:W-:Y:S02]  /*e970*/  ISETP.GE.AND P2, PT, R0, UR4, PT ;  /* 0x0000000400007c0c */ /* 0x000fe4000bf46270 */
[----:B------:R-:W-:Y:S02]  /*e980*/  LEA.HI.X R11, R8, UR7, R3, 0x1, P5 ;  /* 0x00000007080b7c11 */ /* 0x000fe4000a8f0c03 */
[----:B------:R-:W-:-:S03]  /*e990*/  ISETP.GE.AND P5, PT, R9, UR4, PT ;  /* 0x0000000409007c0c */ /* 0x000fc6000bfa6270 */
[----:B------:R2:W-:Y:S04]  /*e9a0*/  @!P4 STG.E.128 desc[UR40][R10.64], R12 ;  /* 0x0000000c0a00c986 */ /* 0x0005e8000c101d28 */
[----:B------:R2:W-:Y:S04]  /*e9b0*/  @!P3 STG.E.128 desc[UR40][R10.64+0x80], R36 ;  /* 0x000080240a00b986 */ /* 0x0005e8000c101d28 */
[----:B------:R2:W-:Y:S04]  /*e9c0*/  @!P2 STG.E.128 desc[UR40][R10.64+0x100], R52 ;  /* 0x000100340a00a986 */ /* 0x0005e8000c101d28 */
[----:B------:R2:W-:Y:S02]  /*e9d0*/  @!P5 STG.E.128 desc[UR40][R10.64+0x180], R68 ;  /* 0x000180440a00d986 */ /* 0x0005e4000c101d28 */
.L_x_7766:
[----:B------:R-:W-:Y:S05]  /*e9e0*/  BSYNC B1 ;  /* 0x0000000000017941 */ /* 0x000fea0003800000 */
.L_x_7765:
        /* <DEDUP_REMOVED lines=12> */
[C---:B--2---:R-:W-:Y:S01]  /*eab0*/  IADD3 R10, R201.reuse, 0xc0, RZ ;  /* 0x000000c0c90a7810 */ /* 0x044fe20007ffe0ff */
[----:B------:R-:W-:Y:S01]  /*eac0*/  IMAD R0, R0, UR6, RZ ;  /* 0x0000000600007c24 */ /* 0x000fe2000f8e02ff */
[----:B------:R-:W-:Y:S01]  /*ead0*/  ISETP.GE.AND P2, PT, R201, UR4, PT ;  /* 0x00000004c9007c0c */ /* 0x000fe2000bf46270 */
        /* <DEDUP_REMOVED lines=8> */
[----:B------:R3:W-:Y:S04]  /*eb60*/  @!P3 STG.E.128 desc[UR40][R10.64+0x80], R40 ;  /* 0x000080280a00b986 */ /* 0x0007e8000c101d28 */
[----:B------:R3:W-:Y:S04]  /*eb70*/  @!P4 STG.E.128 desc[UR40][R10.64+0x100], R4 ;  /* 0x000100040a00c986 */ /* 0x0007e8000c101d28 */
[----:B------:R3:W-:Y:S02]  /*eb80*/  @!P5 STG.E.128 desc[UR40][R10.64+0x180], R64 ;  /* 0x000180400a00d986 */ /* 0x0007e4000c101d28 */
.L_x_7768:
[----:B------:R-:W-:Y:S05]  /*eb90*/  BSYNC B1 ;  /* 0x0000000000017941 */ /* 0x000fea0003800000 */
.L_x_7767:
[----:B------:R-:W-:Y:S05]  /*eba0*/  @P1 BRA `(.L_x_7769) ;  /* 0x0000000c00441947 */ /* 0x000fea0003800000 */
[----:B------:R-:W-:Y:S01]  /*ebb0*/  IADD3 R3, P0, R76, 0x60, RZ ;  /* 0x000000604c037810 */ /* 0x000fe20007f1e0ff */
[C---:B------:R-:W-:Y:S01]  /*ebc0*/  VIADD R0, R201.reuse, 0x40 ;  /* 0x00000040c9007836 */ /* 0x040fe20000000000 */
[----:B------:R-:W-:Y:S01]  /*ebd0*/  ULDC.64 UR6, c[0x0][0xad8] ;  /* 0x0002b60000067ab9 */ /* 0x000fe20000000a00 */
[----:B------:R-:W-:Y:S01]  /*ebe0*/  ULDC UR4, c[0x0][0xa8c] ;  /* 0x0002a30000047ab9 */ /* 0x000fe20000000800 */
[----:B------:R-:W-:Y:S01]  /*ebf0*/  IADD3.X R76, RZ, R77, RZ, P0, !PT ;  /* 0x0000004dff4c7210 */ /* 0x000fe200007fe4ff */
[----:B---3-5:R-:W-:Y:S01]  /*ec00*/  IMAD.MOV.U32 R4, RZ, RZ, R78 ;  /* 0x000000ffff047224 */ /* 0x028fe200078e004e */
[----:B------:R-:W-:Y:S01]  /*ec10*/  ISETP.GE.AND P2, PT, R0, UR4, PT ;  /* 0x0000000400007c0c */ /* 0x000fe2000bf46270 */
[----:B------:R-:W-:Y:S01]  /*ec20*/  IMAD.MOV.U32 R5, RZ, RZ, R83 ;  /* 0x000000ffff057224 */ /* 0x000fe200078e0053 */
[C---:B------:R-:W-:Y:S01]  /*ec30*/  IADD3 R0, R201.reuse, 0x80, RZ ;  /* 0x00000080c9007810 */ /* 0x040fe20007ffe0ff */
[----:B------:R-:W-:Y:S01]  /*ec40*/  IMAD R76, R76, UR6, RZ ;  /* 0x000000064c4c7c24 */ /* 0x000fe2000f8e02ff */
[----:B------:R-:W-:Y:S01]  /*ec50*/  ISETP.GE.AND P1, PT, R201, UR4, PT ;  /* 0x00000004c9007c0c */ /* 0x000fe2000bf26270 */
[----:B------:R-:W-:Y:S01]  /*ec60*/  IMAD.WIDE.U32 R4, R3, UR6, R4 ;  /* 0x0000000603047c25 */ /* 0x000fe2000f8e0004 */
[----:B------:R-:W-:-:S03]  /*ec70*/  ISETP.GE.AND P3, PT, R0, UR4, PT ;  /* 0x0000000400007c0c */ /* 0x000fc6000bf66270 */
        /* <DEDUP_REMOVED lines=13> */
.L_x_7761:
        /* <DEDUP_REMOVED lines=18> */
[----:B------:R-:W3:Y:S04]  /*ee70*/  LDG.E R7, desc[UR40][R4.64] ;  /* 0x0000002804077981 */ /* 0x000ee8000c1e1900 */
[----:B-----5:R-:W3:Y:S02]  /*ee80*/  LDG.E R0, desc[UR40][R4.64+0x4] ;  /* 0x0000042804007981 */ /* 0x020ee4000c1e1900 */
[----:B---3--:R-:W-:-:S07]  /*ee90*/  IMAD.IADD R0, R0, 0x1, -R7 ;  /* 0x0000000100007824 */ /* 0x008fce00078e0a07 */
.L_x_7770:
        /* <DEDUP_REMOVED lines=8> */
[----:B--2---:R-:W-:-:S04]  /*ef20*/  IMAD R4, R213, 0x80, R4 ;  /* 0x00000080d5047824 */ /* 0x004fc800078e0204 */
        /* <DEDUP_REMOVED lines=20> */
.L_x_7772:
[----:B------:R-:W-:Y:S05]  /*f070*/  BSYNC B1 ;  /* 0x0000000000017941 */ /* 0x000fea0003800000 */
.L_x_7771:
[----:B------:R-:W-:Y:S01]  /*f080*/  ULDC.64 UR4, c[0x0][0xaa0] ;  /* 0x0002a80000047ab9 */ /* 0x000fe20000000a00 */
[----:B--23--:R-:W-:Y:S01]  /*f090*/  MOV R5, R10 ;  /* 0x0000000a00057202 */ /* 0x00cfe20000000f00 */
[----:B------:R-:W-:Y:S01]  /*f0a0*/  IMAD.MOV.U32 R4, RZ, RZ, R201 ;  /* 0x000000ffff047224 */ /* 0x000fe200078e00c9 */
[----:B------:R-:W-:Y:S01]  /*f0b0*/  BSSY B1, `(.L_x_7773) ;  /* 0x000002e000017945 */ /* 0x000fe20003800000 */
[----:B------:R-:W-:Y:S01]  /*f0c0*/  IMAD R6, R8, UR4, RZ ;  /* 0x0000000408067c24 */ /* 0x000fe2000f8e02ff */
[----:B------:R-:W-:Y:S01]  /*f0d0*/  MOV R8, R202 ;  /* 0x000000ca00087202 */ /* 0x000fe20000000f00 */
[----:B------:R-:W-:-:S04]  /*f0e0*/  IMAD.WIDE.U32 R4, R3, UR4, R4 ;  /* 0x0000000403047c25 */ /* 0x000fc8000f8e0004 */
[----:B------:R-:W-:Y:S01]  /*f0f0*/  IMAD R3, R3, UR5, R6 ;  /* 0x0000000503037c24 */ /* 0x000fe2000f8e0206 */
[----:B------:R-:W-:Y:S01]  /*f100*/  ULDC.64 UR4, c[0x0][0xae0] ;  /* 0x0002b80000047ab9 */ /* 0x000fe20000000a00 */
[----:B------:R-:W-:Y:S02]  /*f110*/  IMAD R11, R213, -0x80, R0 ;  /* 0xffffff80d50b7824 */ /* 0x000fe400078e0200 */
[----:B------:R-:W-:Y:S01]  /*f120*/  IMAD R6, R9, UR4, RZ ;  /* 0x0000000409067c24 */ /* 0x000fe2000f8e02ff */
[----:B------:R-:W-:Y:S01]  /*f130*/  SHF.R.S32.HI R9, RZ, 0x1f, R202 ;  /* 0x0000001fff097819 */ /* 0x000fe200000114ca */
[----:B------:R-:W-:Y:S01]  /*f140*/  IMAD.IADD R5, R5, 0x1, R3 ;  /* 0x0000000105057824 */ /* 0x000fe200078e0203 */
[C---:B------:R-:W-:Y:S01]  /*f150*/  ISETP.GE.AND P1, PT, R202.reuse, R11, PT ;  /* 0x0000000bca00720c */ /* 0x040fe20003f26270 */
[----:B------:R-:W-:Y:S02]  /*f160*/  VIADD R0, R202, 0x20 ;  /* 0x00000020ca007836 */ /* 0x000fe40000000000 */
[----:B------:R-:W-:-:S02]  /*f170*/  IMAD R3, R207, UR5, R6 ;  /* 0x00000005cf037c24 */ /* 0x000fc4000f8e0206 */
[----:B------:R-:W-:Y:S01]  /*f180*/  IMAD.WIDE.U32 R4, R207, UR4, R4 ;  /* 0x00000004cf047c25 */ /* 0x000fe2000f8e0004 */
[----:B------:R-:W-:Y:S01]  /*f190*/  ULDC.64 UR4, c[0x0][0xae8] ;  /* 0x0002ba0000047ab9 */ /* 0x000fe20000000a00 */
[----:B------:R-:W-:Y:S02]  /*f1a0*/  ISETP.GE.AND P0, PT, R0, R11, PT ;  /* 0x0000000b0000720c */ /* 0x000fe40003f06270 */
[----:B------:R-:W-:Y:S02]  /*f1b0*/  IMAD.IADD R5, R5, 0x1, R3 ;  /* 0x0000000105057824 */ /* 0x000fe400078e0203 */
[----:B------:R-:W-:Y:S02]  /*f1c0*/  IMAD R0, R219, UR4, RZ ;  /* 0x00000004db007c24 */ /* 0x000fe4000f8e02ff */
[----:B------:R-:W-:-:S04]  /*f1d0*/  IMAD.WIDE.U32 R6, R13, UR4, R4 ;  /* 0x000000040d067c25 */ /* 0x000fc8000f8e0004 */
[----:B------:R-:W-:Y:S02]  /*f1e0*/  IMAD R3, R13, UR5, R0 ;  /* 0x000000050d037c24 */ /* 0x000fe4000f8e0200 */
[----:B------:R-:W-:-:S04]  /*f1f0*/  IMAD.WIDE R8, R213, 0x80, R8 ;  /* 0x00000080d5087825 */ /* 0x000fc800078e0208 */
[----:B------:R-:W-:Y:S02]  /*f200*/  VIADD R0, R202, 0x40 ;  /* 0x00000040ca007836 */ /* 0x000fe40000000000 */
[----:B------:R-:W-:Y:S01]  /*f210*/  IMAD.IADD R13, R7, 0x1, R3 ;  /* 0x00000001070d7824 */ /* 0x000fe200078e0203 */
[----:B------:R-:W-:Y:S06]  /*f220*/  @P1 BRA `(.L_x_7774) ;  /* 0x0000000000581947 */ /* 0x000fec0003800000 */
[C---:B------:R-:W-:Y:S01]  /*f230*/  VIADD R3, R201.reuse, 0x40 ;  /* 0x00000040c9037836 */ /* 0x040fe20000000000 */
[C---:B------:R-:W-:Y:S01]  /*f240*/  IADD3 R4, R201.reuse, 0x80, RZ ;  /* 0x00000080c9047810 */ /* 0x040fe20007ffe0ff */
[----:B------:R-:W-:Y:S01]  /*f250*/  ULDC UR4, c[0x0][0xa8c] ;  /* 0x0002a30000047ab9 */ /* 0x000fe20000000800 */
        /* <DEDUP_REMOVED lines=11> */
[----:B------:R-:W-:Y:S02]  /*f310*/  ULDC.64 UR6, c[0x0][0xa80] ;  /* 0x0002a00000067ab9 */ /* 0x000fe40000000a00 */
[----:B------:R-:W-:Y:S02]  /*f320*/  LEA R14, P1, R4, UR6, 0x1 ;  /* 0x00000006040e7c11 */ /* 0x000fe4000f8208ff */
[----:B------:R-:W-:-:S04]  /*f330*/  IADD3 R3, R5, R3, RZ ;  /* 0x0000000305037210 */ /* 0x000fc80007ffe0ff */
[----:B------:R-:W-:-:S05]  /*f340*/  LEA.HI.X R15, R4, UR7, R3, 0x1, P1 ;  /* 0x00000007040f7c11 */ /* 0x000fca00088f0c03 */
[----:B------:R2:W-:Y:S04]  /*f350*/  @!P2 STG.E.128 desc[UR40][R14.64], RZ ;  /* 0x000000ff0e00a986 */ /* 0x0005e8000c101d28 */
[----:B------:R2:W-:Y:S04]  /*f360*/  @!P3 STG.E.128 desc[UR40][R14.64+0x80], RZ ;  /* 0x000080ff0e00b986 */ /* 0x0005e8000c101d28 */
[----:B------:R2:W-:Y:S04]  /*f370*/  @!P4 STG.E.128 desc[UR40][R14.64+0x100], RZ ;  /* 0x000100ff0e00c986 */ /* 0x0005e8000c101d28 */
[----:B------:R2:W-:Y:S02]  /*f380*/  @!P5 STG.E.128 desc[UR40][R14.64+0x180], RZ ;  /* 0x000180ff0e00d986 */ /* 0x0005e4000c101d28 */
.L_x_7774:
[----:B------:R-:W-:Y:S05]  /*f390*/  BSYNC B1 ;  /* 0x0000000000017941 */ /* 0x000fea0003800000 */
.L_x_7773:
[----:B------:R-:W-:Y:S01]  /*f3a0*/  BSSY B1, `(.L_x_7775) ;  /* 0x000001c000017945 */ /* 0x000fe20003800000 */
[----:B------:R-:W-:Y:S01]  /*f3b0*/  ISETP.GE.AND P1, PT, R0, R11, PT ;  /* 0x0000000b0000720c */ /* 0x000fe20003f26270 */
[----:B------:R-:W-:Y:S02]  /*f3c0*/  VIADD R10, R202, 0x60 ;  /* 0x00000060ca0a7836 */ /* 0x000fe40000000000 */
[----:B------:R-:W-:Y:S10]  /*f3d0*/  @P0 BRA `(.L_x_7776) ;  /* 0x0000000000600947 */ /* 0x000ff40003800000 */
[----:B------:R-:W-:Y:S01]  /*f3e0*/  IADD3 R3, P0, R8, 0x20, RZ ;  /* 0x0000002008037810 */ /* 0x000fe20007f1e0ff */
[C---:B------:R-:W-:Y:S01]  /*f3f0*/  VIADD R4, R201.reuse, 0x40 ;  /* 0x00000040c9047836 */ /* 0x040fe20000000000 */
[----:B------:R-:W-:Y:S01]  /*f400*/  ULDC UR4, c[0x0][0xa8c] ;  /* 0x0002a30000047ab9 */ /* 0x000fe20000000800 */
[----:B------:R-:W-:Y:S01]  /*f410*/  VIADD R5, R201, 0x80 ;  /* 0x00000080c9057836 */ /* 0x000fe20000000000 */
[----:B------:R-:W-:Y:S01]  /*f420*/  IADD3.X R0, RZ, R9, RZ, P0, !PT ;  /* 0x00000009ff007210 */ /* 0x000fe200007fe4ff */
[----:B------:R-:W-:Y:S01]  /*f430*/  ULDC.64 UR6, c[0x0][0xad8] ;  /* 0x0002b60000067ab9 */ /* 0x000fe20000000a00 */
        /* <DEDUP_REMOVED lines=11> */
[----:B--2---:R-:W-:Y:S02]  /*f4f0*/  LEA R14, P0, R4, UR6, 0x1 ;  /* 0x00000006040e7c11 */ /* 0x004fe4000f8008ff */
[----:B------:R-:W-:-:S04]  /*f500*/  IADD3 R3, R5, R3, RZ ;  /* 0x0000000305037210 */ /* 0x000fc80007ffe0ff */
[----:B------:R-:W-:-:S05]  /*f510*/  LEA.HI.X R15, R4, UR7, R3, 0x1, P0 ;  /* 0x00000007040f7c11 */ /* 0x000fca00080f0c03 */
[----:B------:R3:W-:Y:S04]  /*f520*/  @!P2 STG.E.128 desc[UR40][R14.64], RZ ;  /* 0x000000ff0e00a986 */ /* 0x0007e8000c101d28 */
[----:B------:R3:W-:Y:S04]  /*f530*/  @!P3 STG.E.128 desc[UR40][R14.64+0x80], RZ ;  /* 0x000080ff0e00b986 */ /* 0x0007e8000c101d28 */
[----:B------:R3:W-:Y:S04]  /*f540*/  @!P4 STG.E.128 desc[UR40][R14.64+0x100], RZ ;  /* 0x000100ff0e00c986 */ /* 0x0007e8000c101d28 */
[----:B------:R3:W-:Y:S02]  /*f550*/  @!P5 STG.E.128 desc[UR40][R14.64+0x180], RZ ;  /* 0x000180ff0e00d986 */ /* 0x0007e4000c101d28 */
.L_x_7776:
[----:B------:R-:W-:Y:S05]  /*f560*/  BSYNC B1 ;  /* 0x0000000000017941 */ /* 0x000fea0003800000 */
.L_x_7775:
        /* <DEDUP_REMOVED lines=27> */
.L_x_7778:
[----:B------:R-:W-:Y:S05]  /*f720*/  BSYNC B1 ;  /* 0x0000000000017941 */ /* 0x000fea0003800000 */
.L_x_7777:
[----:B------:R-:W-:Y:S05]  /*f730*/  @P0 BRA `(.L_x_7769) ;  /* 0x0000000000600947 */ /* 0x000fea0003800000 */
[----:B------:R-:W-:Y:S01]  /*f740*/  IADD3 R3, P0, R8, 0x60, RZ ;  /* 0x0000006008037810 */ /* 0x000fe20007f1e0ff */
[C---:B------:R-:W-:Y:S01]  /*f750*/  VIADD R0, R201.reuse, 0x40 ;  /* 0x00000040c9007836 */ /* 0x040fe20000000000 */
[----:B------:R-:W-:Y:S01]  /*f760*/  ULDC UR4, c[0x0][0xa8c] ;  /* 0x0002a30000047ab9 */ /* 0x000fe20000000800 */
[----:B------:R-:W-:Y:S01]  /*f770*/  MOV R4, R6 ;  /* 0x0000000600047202 */ /* 0x000fe20000000f00 */
[----:B------:R-:W-:Y:S01]  /*f780*/  ULDC.64 UR6, c[0x0][0xad8] ;  /* 0x0002b60000067ab9 */ /* 0x000fe20000000a00 */
[----:B------:R-:W-:Y:S01]  /*f790*/  IMAD.X R8, RZ, RZ, R9, P0 ;  /* 0x000000ffff087224 */ /* 0x000fe200000e0609 */
[----:B------:R-:W-:Y:S01]  /*f7a0*/  ISETP.GE.AND P2, PT, R0, UR4, PT ;  /* 0x0000000400007c0c */ /* 0x000fe2000bf46270 */
[----:B------:R-:W-:Y:S01]  /*f7b0*/  IMAD.MOV.U32 R5, RZ, RZ, R13 ;  /* 0x000000ffff057224 */ /* 0x000fe200078e000d */
[C---:B------:R-:W-:Y:S01]  /*f7c0*/  IADD3 R6, R201.reuse, 0x80, RZ ;  /* 0x00000080c9067810 */ /* 0x040fe20007ffe0ff */
[----:B------:R-:W-:Y:S01]  /*f7d0*/  IMAD R8, R8, UR6, RZ ;  /* 0x0000000608087c24 */ /* 0x000fe2000f8e02ff */
[C---:B------:R-:W-:Y:S01]  /*f7e0*/  ISETP.GE.AND P1, PT, R201.reuse, UR4, PT ;  /* 0x00000004c9007c0c */ /* 0x040fe2000bf26270 */
        /* <DEDUP_REMOVED lines=13> */
.L_x_7769:
[----:B------:R-:W-:Y:S05]  /*f8c0*/  BSYNC B0 ;  /* 0x0000000000007941 */ /* 0x000fea0003800000 */
.L_x_7760:
[----:B------:R-:W-:Y:S02]  /*f8d0*/  ULDC UR4, c[0x0][0xc14] ;  /* 0x0003050000047ab9 */ /* 0x000fe40000000800 */
[----:B-1----:R-:W-:-:S13]  /*f8e0*/  ISETP.GE.AND P0, PT, R87, UR4, PT ;  /* 0x0000000457007c0c */ /* 0x002fda000bf06270 */
[----:B------:R-:W-:Y:S05]  /*f8f0*/  @!P0 BRA `(.L_x_7779) ;  /* 0xffffff14009c8947 */ /* 0x000fea000383ffff */
[----:B------:R-:W-:Y:S05]  /*f900*/  BRA `(.L_x_7646) ;  /* 0x0000005400787947 */ /* 0x000fea0003800000 */
.L_x_7644:
        /* <DEDUP_REMOVED lines=61> */
.L_x_7784:
        /* <DEDUP_REMOVED lines=16> */
.L_x_7783:
[----:B------:R-:W-:Y:S05]  /*fde0*/  BSYNC B0 ;  /* 0x0000000000007941 */ /* 0x000fea0003800000 */
.L_x_7782:
        /* <DEDUP_REMOVED lines=25> */
[----:B------:R-:W-:-:S07]  /*ff80*/  IMAD.MOV.U32 R2, RZ, RZ, R9 ;  /* 0x000000ffff027224 */ /* 0x000fce00078e0009 */
.L_x_7780:
        /* <DEDUP_REMOVED lines=16> */
.L_x_7785:
        /* <DEDUP_REMOVED lines=25> */
.L_x_7781:
[----:B------:R-:W-:Y:S01]  /*10220*/  IMAD.MOV.U32 R17, RZ, RZ, RZ ;  /* 0x000000ffff117224 */ /* 0x000fe200078e00ff */
[----:B------:R-:W-:Y:S01]  /*10230*/  MOV R16, UR6 ;  /* 0x0000000600107c02 */ /* 0x000fe20008000f00 */
[----:B------:R-:W-:-:S07]  /*10240*/  IMAD.MOV.U32 R18, RZ, RZ, RZ ;  /* 0x000000ffff127224 */ /* 0x000fce00078e00ff */
.L_x_7786:
        /* <DEDUP_REMOVED lines=16> */
[----:B------:R-:W-:Y:S01]  /*10350*/  ULDC.64 UR38, c[0x0][0x198] ;  /* 0x0000660000267ab9 */ /* 0x000fe20000000a00 */
[----:B------:R-:W-:Y:S02]  /*10360*/  ULDC UR37, c[0x0][0xc] ;  /* 0x0000030000257ab9 */ /* 0x000fe40000000800 */
[----:B------:R0:W-:Y:S04]  /*10370*/  STL [R1+0x8], R0 ;  /* 0x0000080001007387 */ /* 0x0001e80000100800 */
[----:B------:R0:W-:Y:S04]  /*10380*/  STL [R1+0x4], RZ ;  /* 0x000004ff01007387 */ /* 0x0001e80000100800 */
[----:B------:R0:W-:Y:S04]  /*10390*/  STL [R1+0xc], R0 ;  /* 0x00000c0001007387 */ /* 0x0001e80000100800 */
[----:B------:R0:W-:Y:S02]  /*103a0*/  STL [R1+0x28], RZ ;  /* 0x000028ff01007387 */ /* 0x0001e40000100800 */
.L_x_7869:
[----:B-1-3--:R-:W1:Y:S02]  /*103b0*/  LDC.64 R2, c[0x0][0xc60] ;  /* 0x00031800ff027b82 */ /* 0x00ae640000000a00 */
[----:B-1----:R-:W-:-:S05]  /*103c0*/  IMAD.WIDE R2, R19, 0x4, R2 ;  /* 0x0000000413027825 */ /* 0x002fca00078e0202 */
[----:B--2---:R-:W0:Y:S01]  /*103d0*/  LDG.E R11, desc[UR40][R2.64] ;  /* 0x00000028020b7981 */ /* 0x004e22000c1e1900 */
[----:B------:R-:W-:Y:S05]  /*103e0*/  YIELD ;  /* 0x0000000000007946 */ /* 0x000fea0003800000 */
[----:B------:R-:W-:Y:S01]  /*103f0*/  ULDC.64 UR4, c[0x0][0xa28] ;  /* 0x00028a0000047ab9 */ /* 0x000fe20000000a00 */
[----:B------:R-:W-:Y:S01]  /*10400*/  MOV R6, RZ ;  /* 0x000000ff00067202 */ /* 0x000fe20000000f00 */
        /* <DEDUP_REMOVED lines=18> */
[C---:B------:R-:W-:Y:S02]  /*10530*/  SHF.L.U64.HI R0, R11.reuse, 0x2, R0 ;  /* 0x000000020b007819 */ /* 0x040fe40000010200 */
[----:B------:R-:W-:Y:S01]  /*10540*/  ISETP.NE.AND.EX P1, PT, RZ, UR5, PT, P1 ;  /* 0x00000005ff007c0c */ /* 0x000fe2000bf25310 */
[----:B--2---:R0:W-:Y:S02]  /*10550*/  STL [R1+0x34], R4 ;  /* 0x0000340401007387 */ /* 0x0041e40000100800 */
[----:B0-----:R-:W-:-:S10]  /*10560*/  IMAD.SHL.U32 R4, R11, 0x4, RZ ;  /* 0x000000040b047824 */ /* 0x001fd400078e00ff */
[----:B------:R-:W-:Y:S01]  /*10570*/  @P1 IADD3 R8, P0, R4, UR4, RZ ;  /* 0x0000000404081c10 */ /* 0x000fe2000ff1e0ff */
[----:B------:R0:W-:Y:S03]  /*10580*/  STL [R1+0x20], R4 ;  /* 0x0000200401007387 */ /* 0x0001e60000100800 */
        /* <DEDUP_REMOVED lines=8> */
[----:B0-----:R-:W-:Y:S01]  /*10610*/  IADD3 R4, P0, R4, UR6, RZ ;  /* 0x0000000604047c10 */ /* 0x001fe2000ff1e0ff */
        /* <DEDUP_REMOVED lines=8> */
[----:B------:R-:W-:-:S06]  /*106a0*/  MOV R7, UR4 ;  /* 0x0000000400077c02 */ /* 0x000fcc0008000f00 */
[----:B------:R0:W5:Y:S01]  /*106b0*/  @P1 LDG.E R7, desc[UR40][R8.64] ;  /* 0x0000002808071981 */ /* 0x000162000c1e1900 */
[----:B------:R-:W-:Y:S01]  /*106c0*/  ISETP.NE.U32.AND P0, PT, RZ, UR6, PT ;  /* 0x00000006ff007c0c */ /* 0x000fe2000bf05070 */
[----:B------:R-:W-:Y:S02]  /*106d0*/  ULDC UR4, c[0x0][0x338] ;  /* 0x0000ce0000047ab9 */ /* 0x000fe40000000800 */
[----:B-1----:R-:W-:Y:S01]  /*106e0*/  IMAD.U32 R0, RZ, RZ, UR4 ;  /* 0x00000004ff007e24 */ /* 0x002fe2000f8e00ff */
[----:B------:R-:W-:Y:S01]  /*106f0*/  ISETP.NE.AND.EX P0, PT, RZ, UR7, PT, P0 ;  /* 0x00000007ff007c0c */ /* 0x000fe2000bf05300 */
[----:B------:R-:W-:-:S12]  /*10700*/  @P1 BRA `(.L_x_7788) ;  /* 0x0000000000101947 */ /* 0x000fd80003800000 */
[----:B------:R-:W-:Y:S05]  /*10710*/  @!P2 BRA `(.L_x_7788) ;  /* 0x00000000000ca947 */ /* 0x000fea0003800000 */
[----:B-----5:R-:W2:Y:S04]  /*10720*/  LDG.E R7, desc[UR40][R2.64] ;  /* 0x0000002802077981 */ /* 0x020ea8000c1e1900 */
[----:B0-----:R-:W2:Y:S02]  /*10730*/  LDG.E R2, desc[UR40][R2.64+0x4] ;  /* 0x0000042802027981 */ /* 0x001ea4000c1e1900 */
[----:B--2---:R-:W-:-:S07]  /*10740*/  IMAD.IADD R7, R2, 0x1, -R7 ;  /* 0x0000000102077824 */ /* 0x004fce00078e0a07 */
.L_x_7788:
[----:B0-----:R-:W2:Y:S04]  /*10750*/  @P0 LDG.E R2, desc[UR40][R4.64] ;  /* 0x0000002804020981 */ /* 0x001ea8000c1e1900 */
[----:B------:R-:W2:Y:S01]  /*10760*/  @P0 LDG.E R3, desc[UR40][R4.64+0x4] ;  /* 0x0000042804030981 */ /* 0x000ea2000c1e1900 */
[----:B-----5:R-:W-:Y:S01]  /*10770*/  IADD3 R7, -R6, R7, RZ ;  /* 0x0000000706077210 */ /* 0x020fe20007ffe1ff */
[----:B--2---:R-:W-:-:S04]  /*10780*/  @P0 IMAD.IADD R0, R3, 0x1, -R2 ;  /* 0x0000000103000824 */ /* 0x004fc800078e0a02 */
[----:B------:R-:W-:-:S04]  /*10790*/  IMAD.IADD R8, R7, 0x1, R0 ;  /* 0x0000000107087824 */ /* 0x000fc800078e0200 */
[----:B------:R-:W-:Y:S01]  /*107a0*/  VIADD R2, R8, 0x5f ;  /* 0x0000005f08027836 */ /* 0x000fe20000000000 */
[----:B------:R0:W-:Y:S03]  /*107b0*/  STL [R1+0x2c], R8 ;  /* 0x00002c0801007387 */ /* 0x0001e60000100800 */
[----:B------:R-:W-:-:S05]  /*107c0*/  IMAD.HI R2, R2, 0x2aaaaaab, RZ ;  /* 0x2aaaaaab02027827 */ /* 0x000fca00078e02ff */
[----:B------:R-:W-:-:S04]  /*107d0*/  SHF.R.U32.HI R3, RZ, 0x1f, R2 ;  /* 0x0000001fff037819 */ /* 0x000fc80000011602 */
[----:B0-----:R-:W-:-:S05]  /*107e0*/  LEA.HI.SX32 R8, R2, R3, 0x1c ;  /* 0x0000000302087211 */ /* 0x001fca00078fe2ff */
[--C-:B------:R-:W-:Y:S01]  /*107f0*/  IMAD R2, R8, 0x60, -R7.reuse ;  /* 0x0000006008027824 */ /* 0x100fe200078e0a07 */
[----:B------:R0:W-:Y:S01]  /*10800*/  STL [R1+0x1c], R8 ;  /* 0x00001c0801007387 */ /* 0x0001e20000100800 */
[----:B------:R-:W-:-:S03]  /*10810*/  IMAD.MOV R7, RZ, RZ, -R7 ;  /* 0x000000ffff077224 */ /* 0x000fc600078e0a07 */
[----:B------:R-:W-:Y:S02]  /*10820*/  VIMNMX R0, R2, R0, PT ;  /* 0x0000000002007248 */ /* 0x000fe40003fe0100 */
[----:B------:R-:W-:-:S04]  /*10830*/  VIMNMX R2, RZ, R7, !PT ;  /* 0x00000007ff027248 */ /* 0x000fc80007fe0100 */
[----:B------:R-:W-:Y:S01]  /*10840*/  ISETP.GT.AND P1, PT, R0, R2, PT ;  /* 0x000000020000720c */ /* 0x000fe20003f24270 */
[----:B0-----:R-:W-:-:S05]  /*10850*/  IMAD.WIDE.U32 R8, R2, -0x55555555, RZ ;  /* 0xaaaaaaab02087825 */ /* 0x001fca00078e00ff */
[----:B------:R-:W-:-:S07]  /*10860*/  SHF.R.U32.HI R2, RZ, 0x6, R9 ;  /* 0x00000006ff027819 */ /* 0x000fce0000011609 */
[----:B------:R-:W-:Y:S01]  /*10870*/  @P1 IADD3 R3, R0, 0x5f, RZ ;  /* 0x0000005f00031810 */ /* 0x000fe20007ffe0ff */
[----:B------:R-:W-:-:S04]  /*10880*/  IMAD.MOV.U32 R0, RZ, RZ, R2 ;  /* 0x000000ffff007224 */ /* 0x000fc800078e0002 */
[----:B------:R-:W-:-:S05]  /*10890*/  @P1 IMAD.HI R3, R3, 0x2aaaaaab, RZ ;  /* 0x2aaaaaab03031827 */ /* 0x000fca00078e02ff */
[----:B------:R-:W-:-:S04]  /*108a0*/  @P1 SHF.R.U32.HI R7, RZ, 0x1f, R3 ;  /* 0x0000001fff071819 */ /* 0x000fc80000011603 */
[----:B------:R-:W-:Y:S01]  /*108b0*/  @P1 LEA.HI.SX32 R0, R3, R7, 0x1c ;  /* 0x0000000703001211 */ /* 0x000fe200078fe2ff */
[----:B------:R-:W-:-:S06]  /*108c0*/  IMAD.MOV.U32 R7, RZ, RZ, RZ ;  /* 0x000000ffff077224 */ /* 0x000fcc00078e00ff */
[----:B------:R0:W5:Y:S01]  /*108d0*/  @P0 LDG.E R7, desc[UR40][R4.64] ;  /* 0x0000002804070981 */ /* 0x000162000c1e1900 */
[----:B------:R-:W-:Y:S01]  /*108e0*/  IMAD.IADD R3, R10, 0x1, R6 ;  /* 0x000000010a037824 */ /* 0x000fe200078e0206 */
[----:B------:R-:W-:Y:S01]  /*108f0*/  ISETP.GT.AND P1, PT, R0, R2, PT ;  /* 0x000000020000720c */ /* 0x000fe20003f24270 */
[----:B------:R-:W-:Y:S01]  /*10900*/  BSSY B0, `(.L_x_7789) ;  /* 0x00000d6000007945 */ /* 0x000fe20003800000 */
[----:B------:R-:W-:Y:S02]  /*10910*/  PLOP3.LUT P2, PT, PT, PT, PT, 0x80, 0x0 ;  /* 0x000000000000781c */ /* 0x000fe40003f4f070 */
[----:B------:R0:W-:Y:S09]  /*10920*/  STL [R1+0x10], R3 ;  /* 0x0000100301007387 */ /* 0x0001f20000100800 */
        /* <DEDUP_REMOVED lines=11> */
.L_x_7915:
[----:B------:R-:W-:-:S03]  /*109e0*/  UMOV UR4, 0xffffffff ;  /* 0xffffffff00047882 */ /* 0x000fc60000000000 */
[----:B------:R-:W-:Y:S05]  /*109f0*/  BRA.DIV UR4, `(.L_x_7792) ;  /* 0x0000004e04a87947 */ /* 0x000fea000b800000 */
[----:B------:R-:W-:-:S13]  /*10a00*/  ELECT P6, URZ, PT ;  /* 0x00000000003f782f */ /* 0x000fda00038c0000 */
.L_x_7918:
[----:B------:R-:W2:Y:S01]  /*10a10*/  LDL R5, [R1+0x28] ;  /* 0x0000280001057983 */ /* 0x000ea20000100800 */
[----:B------:R-:W-:Y:S01]  /*10a20*/  MOV R8, 0x400 ;  /* 0x0000040000087802 */ /* 0x000fe20000000f00 */
[----:B------:R-:W-:Y:S01]  /*10a30*/  BSSY B1, `(.L_x_7793) ;  /* 0x000000a000017945 */ /* 0x000fe20003800000 */
        /* <DEDUP_REMOVED lines=9> */
.L_x_7919:
[----:B------:R-:W-:Y:S05]  /*10ad0*/  BSYNC B1 ;  /* 0x0000000000017941 */ /* 0x000fea0003800000 */
.L_x_7793:
        /* <DEDUP_REMOVED lines=8> */
.L_x_7920:
        /* <DEDUP_REMOVED lines=11> */
.L_x_7798:
        /* <DEDUP_REMOVED lines=19> */
.L_x_7921:
        /* <DEDUP_REMOVED lines=8> */
.L_x_7800:
        /* <DEDUP_REMOVED lines=31> */
.L_x_7796:
[----:B------:R-:W-:Y:S05]  /*10fb0*/  BSYNC B1 ;  /* 0x0000000000017941 */ /* 0x000fea0003800000 */
.L_x_7795:
        /* <DEDUP_REMOVED lines=12> */
[----:B-1----:R-:W-:Y:S05]  /*11080*/  @!P0 BRA `(.L_x_7790) ;  /* 0x0000000400748947 */ /* 0x002fea0003800000 */
[C---:B-----5:R-:W-:Y:S02]  /*11090*/  IMAD R6, R0.reuse, 0x60, R7 ;  /* 0x0000006000067824 */ /* 0x060fe400078e0207 */
[----:B------:R-:W-:Y:S02]  /*110a0*/  VIADD R0, R0, 0xffffffff ;  /* 0xffffffff00007836 */ /* 0x000fe40000000000 */
[----:B------:R-:W-:-:S07]  /*110b0*/  VIADD R6, R6, 0xffffff40 ;  /* 0xffffff4006067836 */ /* 0x000fce0000000000 */
.L_x_7807:
        /* <DEDUP_REMOVED lines=9> */
.L_x_7922:
        /* <DEDUP_REMOVED lines=11> */
.L_x_7804:
        /* <DEDUP_REMOVED lines=17> */
.L_x_7923:
        /* <DEDUP_REMOVED lines=8> */
.L_x_7806:
        /* <DEDUP_REMOVED lines=21> */
[----:B------:R-:W-:Y:S01]  /*114e0*/  UMOV UR15, 0x80 ;  /* 0x00000080000f7882 */ /* 0x000fe20000000000 */
        /* <DEDUP_REMOVED lines=8> */
[----:B0-----:R-:W-:Y:S01]  /*11570*/  NOP ;  /* 0x0000000000007918 */ /* 0x001fe20000000000 */
.L_x_7802:
[----:B------:R-:W-:Y:S05]  /*11580*/  BSYNC B1 ;  /* 0x0000000000017941 */ /* 0x000fea0003800000 */
.L_x_7801:
        /* <DEDUP_REMOVED lines=13> */
.L_x_7790:
[----:B------:R-:W-:Y:S05]  /*11660*/  BSYNC B0 ;  /* 0x0000000000007941 */ /* 0x000fea0003800000 */
.L_x_7789:
        /* <DEDUP_REMOVED lines=23> */
.L_x_7809:
        /* <DEDUP_REMOVED lines=15> */
[----:B-1----:R-:W-:Y:S01]  /*118d0*/  MOV R8, 0x70 ;  /* 0x0000007000087802 */ /* 0x002fe20000000f00 */
[----:B------:R-:W-:Y:S02]  /*118e0*/  IMAD.U32 R7, RZ, RZ, UR9 ;  /* 0x00000009ff077e24 */ /* 0x000fe4000f8e00ff */
[----:B------:R-:W-:-:S02]  /*118f0*/  IMAD.U32 R10, RZ, RZ, UR4 ;  /* 0x00000004ff0a7e24 */ /* 0x000fc4000f8e00ff */
[----:B------:R-:W-:Y:S02]  /*11900*/  IMAD.U32 R11, RZ, RZ, UR5 ;  /* 0x00000005ff0b7e24 */ /* 0x000fe4000f8e00ff */
[----:B------:R-:W-:Y:S02]  /*11910*/  IMAD.MOV.U32 R12, RZ, RZ, 0x1 ;  /* 0x00000001ff0c7424 */ /* 0x000fe400078e00ff */
[----:B------:R-:W-:-:S07]  /*11920*/  IMAD.MOV.U32 R13, RZ, RZ, RZ ;  /* 0x000000ffff0d7224 */ /* 0x000fce00078e00ff */
[----:B------:R-:W-:-:S07]  /*11930*/  LEPC R20, `(.L_x_7811) ;  /* 0x000000001014794e */ /* 0x000fce0000000000 */
[----:B0-----:R-:W-:Y:S05]  /*11940*/  CALL.ABS.NOINC R2 ;  /* 0x0000000002007343 */ /* 0x001fea0003c00000 */
.L_x_7811:
        /* <DEDUP_REMOVED lines=13> */
[----:B------:R-:W-:Y:S01]  /*11a20*/  MOV R13, RZ ;  /* 0x000000ff000d7202 */ /* 0x000fe20000000f00 */
[----:B------:R-:W-:-:S02]  /*11a30*/  IMAD.U32 R7, RZ, RZ, UR9 ;  /* 0x00000009ff077e24 */ /* 0x000fc4000f8e00ff */
[----:B------:R-:W-:Y:S02]  /*11a40*/  IMAD.U32 R11, RZ, RZ, UR5 ;  /* 0x00000005ff0b7e24 */ /* 0x000fe4000f8e00ff */
[----:B-1----:R-:W-:Y:S02]  /*11a50*/  IMAD.MOV.U32 R8, RZ, RZ, 0x70 ;  /* 0x00000070ff087424 */ /* 0x002fe400078e00ff */
[----:B0-----:R-:W-:-:S07]  /*11a60*/  IMAD.MOV.U32 R12, RZ, RZ, 0x1 ;  /* 0x00000001ff0c7424 */ /* 0x001fce00078e00ff */
[----:B------:R-:W-:-:S07]  /*11a70*/  LEPC R20, `(.L_x_7813) ;  /* 0x000000001014794e */ /* 0x000fce0000000000 */
[----:B--2---:R-:W-:Y:S05]  /*11a80*/  CALL.ABS.NOINC R2 ;  /* 0x0000000002007343 */ /* 0x004fea0003c00000 */
.L_x_7813:
        /* <DEDUP_REMOVED lines=16> */
.L_x_7812:
        /* <DEDUP_REMOVED lines=22> */
[----:B0-----:R-:W-:Y:S02]  /*11cf0*/  ISETP.NE.AND P0, PT, R4, 0x1, PT ;  /* 0x000000010400780c */ /* 0x001fe40003f05270 */
[----:B------:R-:W-:-:S11]  /*11d00*/  MOV R4, R18 ;  /* 0x0000001200047202 */ /* 0x000fd60000000f00 */
[----:B------:R-:W0:Y:S08]  /*11d10*/  @P0 LDC R5, c[0x0][0x42c] ;  /* 0x00010b00ff050b82 */ /* 0x000e300000000800 */
[----:B--2---:R-:W2:Y:S01]  /*11d20*/  @P0 LDC R2, c[0x0][0x430] ;  /* 0x00010c00ff020b82 */ /* 0x004ea20000000800 */
[----:B0-----:R-:W-:-:S05]  /*11d30*/  @P0 IMAD.HI.U32 R3, R18, R5, RZ ;  /* 0x0000000512030227 */ /* 0x001fca00078e00ff */
[----:B--2---:R-:W-:Y:S02]  /*11d40*/  @P0 SHF.R.U32.HI R4, RZ, R2, R3 ;  /* 0x00000002ff040219 */ /* 0x004fe40000011603 */
[----:B------:R-:W-:-:S04]  /*11d50*/  ISETP.NE.U32.AND P0, PT, RZ, UR4, PT ;  /* 0x00000004ff007c0c */ /* 0x000fc8000bf05070 */
[----:B------:R-:W-:-:S04]  /*11d60*/  ISETP.NE.AND.EX P0, PT, RZ, UR5, PT, P0 ;  /* 0x00000005ff007c0c */ /* 0x000fc8000bf05300 */
[----:B------:R-:W-:-:S09]  /*11d70*/  SEL R2, R6, RZ, !P0 ;  /* 0x000000ff06027207 */ /* 0x000fd20004000000 */
.L_x_7814:
        /* <DEDUP_REMOVED lines=17> */
.L_x_7926:
[----:B------:R-:W2:Y:S01]  /*11e90*/  LDL R3, [R1+0x1c] ;  /* 0x00001c0001037983 */ /* 0x000ea20000100800 */
[----:B------:R-:W-:Y:S01]  /*11ea0*/  UMOV UR4, 0xffffffff ;  /* 0xffffffff00047882 */ /* 0x000fe20000000000 */
[----:B-1----:R-:W-:Y:S01]  /*11eb0*/  SHF.R.S32.HI R8, RZ, 0x1f, R0 ;  /* 0x0000001fff087819 */ /* 0x002fe20000011400 */
[----:B--2---:R-:W-:Y:S01]  /*11ec0*/  VIADD R3, R3, 0xffffffff ;  /* 0xffffffff03037836 */ /* 0x004fe20000000000 */
[----:B------:R-:W-:Y:S06]  /*11ed0*/  BRA.DIV UR4, `(.L_x_7816) ;  /* 0x0000003e04287947 */ /* 0x000fec000b800000 */
[----:B------:R-:W-:-:S13]  /*11ee0*/  ELECT P6, URZ, PT ;  /* 0x00000000003f782f */ /* 0x000fda00038c0000 */
.L_x_7929:
        /* <DEDUP_REMOVED lines=24> */
.L_x_7818:
        /* <DEDUP_REMOVED lines=9> */
.L_x_7930:
        /* <DEDUP_REMOVED lines=11> */
.L_x_7820:
        /* <DEDUP_REMOVED lines=23> */
.L_x_7817:
        /* <DEDUP_REMOVED lines=14> */
[----:B------:R-:W-:Y:S02]  /*12400*/  @P0 MOV R5, 0x4000 ;  /* 0x0000400000050802 */ /* 0x000fe40000000f00 */
        /* <DEDUP_REMOVED lines=15> */
.L_x_7931:
[----:B------:R-:W-:Y:S05]  /*12500*/  BSYNC B0 ;  /* 0x0000000000007941 */ /* 0x000fea0003800000 */
.L_x_7821:
        /* <DEDUP_REMOVED lines=11> */
.L_x_7932:
        /* <DEDUP_REMOVED lines=11> */
.L_x_7826:
        /* <DEDUP_REMOVED lines=38> */
.L_x_7824:
[----:B------:R-:W-:Y:S05]  /*128d0*/  BSYNC B0 ;  /* 0x0000000000007941 */ /* 0x000fea0003800000 */
.L_x_7823:
        /* <DEDUP_REMOVED lines=46> */
.L_x_7833:
[----:B------:R-:W2:Y:S01]  /*12bc0*/  S2R R7, SR_CgaCtaId ;  /* 0x0000000000077919 */ /* 0x000ea20000008800 */
[----:B------:R-:W-:-:S04]  /*12bd0*/  MOV R2, 0x400 ;  /* 0x0000040000027802 */ /* 0x000fc80000000f00 */
[----:B--2---:R-:W-:Y:S02]  /*12be0*/  LEA R2, R7, R2, 0x18 ;  /* 0x0000000207027211 */ /* 0x004fe400078ec0ff */
[----:B------:R-:W-:-:S03]  /*12bf0*/  SHF.L.U32 R7, R12, 0x1f, RZ ;  /* 0x0000001f0c077819 */ /* 0x000fc600000006ff */
[----:B------:R-:W-:-:S04]  /*12c00*/  IMAD R2, R13, 0x8, R2 ;  /* 0x000000080d027824 */ /* 0x000fc800078e0202 */
[----:B------:R-:W2:Y:S02]  /*12c10*/  SYNCS.PHASECHK.TRANS64.TRYWAIT P0, [R2+URZ+0x22840], R7 ;  /* 0x02284007020075a7 */ /* 0x000ea4000800017f */
[----:B--2---:R-:W-:Y:S05]  /*12c20*/  @!P0 BRA `(.L_x_7834) ;  /* 0x00000030003c8947 */ /* 0x004fea0003800000 */
.L_x_7933:
        /* <DEDUP_REMOVED lines=11> */
.L_x_7835:
        /* <DEDUP_REMOVED lines=22> */
.L_x_7934:
        /* <DEDUP_REMOVED lines=8> */
.L_x_7837:
        /* <DEDUP_REMOVED lines=34> */
.L_x_7832:
[----:B------:R-:W-:Y:S05]  /*130e0*/  BSYNC B2 ;  /* 0x0000000000027941 */ /* 0x000fea0003800000 */
.L_x_7831:
[----:B------:R-:W2:Y:S02]  /*130f0*/  LDL.LU R2, [R1+0x1c] ;  /* 0x00001c0001027983 */ /* 0x000ea40000300800 */
[----:B--2---:R-:W-:-:S07]  /*13100*/  VIADD R5, R2, 0xfffffffd ;  /* 0xfffffffd02057836 */ /* 0x004fce0000000000 */
.L_x_7830:
[----:B------:R-:W-:Y:S05]  /*13110*/  BSYNC B1 ;  /* 0x0000000000017941 */ /* 0x000fea0003800000 */
.L_x_7829:
[----:B------:R-:W-:-:S05]  /*13120*/  IMAD.MOV R2, RZ, RZ, -R9 ;  /* 0x000000ffff027224 */ /* 0x000fca00078e0a09 */
[----:B------:R-:W-:-:S13]  /*13130*/  ISETP.NE.AND P0, PT, R3, R2, PT ;  /* 0x000000020300720c */ /* 0x000fda0003f05270 */
[----:B------:R-:W-:Y:S05]  /*13140*/  @!P0 BRA `(.L_x_7828) ;  /* 0x0000000c00988947 */ /* 0x000fea0003800000 */
.L_x_7852:
        /* <DEDUP_REMOVED lines=32> */
.L_x_7840:
[----:B------:R-:W3:Y:S01]  /*13350*/  S2R R3, SR_CgaCtaId ;  /* 0x0000000000037919 */ /* 0x000ee20000008800 */
[----:B------:R-:W-:Y:S02]  /*13360*/  MOV R2, 0x400 ;  /* 0x0000040000027802 */ /* 0x000fe40000000f00 */
[----:B--2---:R-:W-:Y:S02]  /*13370*/  SHF.L.U32 R7, R10, 0x1f, RZ ;  /* 0x0000001f0a077819 */ /* 0x004fe400000006ff */
[----:B---3--:R-:W-:-:S04]  /*13380*/  LEA R2, R3, R2, 0x18 ;  /* 0x0000000203027211 */ /* 0x008fc800078ec0ff */
[----:B------:R-:W-:-:S04]  /*13390*/  LEA R3, R9, R2, 0x3 ;  /* 0x0000000209037211 */ /* 0x000fc800078e18ff */
[----:B------:R-:W2:Y:S02]  /*133a0*/  SYNCS.PHASECHK.TRANS64.TRYWAIT P0, [R3+URZ+0x22840], R7 ;  /* 0x02284007030075a7 */ /* 0x000ea4000800017f */
[----:B--2---:R-:W-:Y:S05]  /*133b0*/  @!P0 BRA `(.L_x_7841) ;  /* 0x0000002800808947 */ /* 0x004fea0003800000 */
.L_x_7935:
        /* <DEDUP_REMOVED lines=11> */
.L_x_7842:
[----:B0-----:R-:W4:Y:S01]  /*13470*/  LDL R12, [R1+0x10] ;  /* 0x00001000010c7983 */ /* 0x001f220000100800 */
[----:B---3--:R-:W-:Y:S01]  /*13480*/  MOV R2, 0x400 ;  /* 0x0000040000027802 */ /* 0x008fe20000000f00 */
        /* <DEDUP_REMOVED lines=17> */
[----:B------:R-:W3:Y:S02]  /*135a0*/  SYNCS.PHASECHK.TRANS64.TRYWAIT P1, [R3+URZ+0x22860], R7 ;  /* 0x02286007030075a7 */ /* 0x000ee4000802017f */
[----:B0--3--:R-:W-:Y:S05]  /*135b0*/  @!P1 BRA `(.L_x_7843) ;  /* 0x0000002800149947 */ /* 0x009fea0003800000 */
.L_x_7936:
        /* <DEDUP_REMOVED lines=8> */
.L_x_7844:
        /* <DEDUP_REMOVED lines=11> */
[----:B------:R-:W-:-:S07]  /*136f0*/  UMOV UR17, 0x40 ;  /* 0x0000004000117882 */ /* 0x000fce0000000000 */
        /* <DEDUP_REMOVED lines=21> */
.L_x_7839:
[----:B------:R-:W-:Y:S05]  /*13850*/  BSYNC B1 ;  /* 0x0000000000017941 */ /* 0x000fea0003800000 */
.L_x_7838:
        /* <DEDUP_REMOVED lines=31> */
.L_x_7847:
[----:B------:R-:W4:Y:S01]  /*13a50*/  S2R R3, SR_CgaCtaId ;  /* 0x0000000000037919 */ /* 0x000f220000008800 */
[----:B------:R-:W-:Y:S02]  /*13a60*/  MOV R2, 0x400 ;  /* 0x0000040000027802 */ /* 0x000fe40000000f00 */
[----:B---3--:R-:W-:Y:S02]  /*13a70*/  SHF.L.U32 R7, R10, 0x1f, RZ ;  /* 0x0000001f0a077819 */ /* 0x008fe400000006ff */
[----:B----4-:R-:W-:-:S04]  /*13a80*/  LEA R2, R3, R2, 0x18 ;  /* 0x0000000203027211 */ /* 0x010fc800078ec0ff */
[----:B------:R-:W-:-:S04]  /*13a90*/  LEA R3, R11, R2, 0x3 ;  /* 0x000000020b037211 */ /* 0x000fc800078e18ff */
[----:B------:R-:W3:Y:S02]  /*13aa0*/  SYNCS.PHASECHK.TRANS64.TRYWAIT P0, [R3+URZ+0x22840], R7 ;  /* 0x02284007030075a7 */ /* 0x000ee4000800017f */
[----:B---3--:R-:W-:Y:S05]  /*13ab0*/  @!P0 BRA `(.L_x_7848) ;  /* 0x0000002000e88947 */ /* 0x008fea0003800000 */
.L_x_7937:
[----:B------:R-:W4:Y:S02]  /*13ac0*/  S2R R2, SR_TID.X ;  /* 0x0000000000027919 */ /* 0x000f240000002100 */
[----:B----4-:R-:W-:-:S04]  /*13ad0*/  LOP3.LUT R2, R2, 0x7f, RZ, 0xc0, !PT ;  /* 0x0000007f02027812 */ /* 0x010fc800078ec0ff */
[----:B------:R-:W-:-:S13]  /*13ae0*/  ISETP.NE.AND P0, PT, R2, RZ, PT ;  /* 0x000000ff0200720c */ /* 0x000fda0003f05270 */
[----:B------:R-:W-:Y:S05]  /*13af0*/  @P0 BRA `(.L_x_7849) ;  /* 0x00000000001c0947 */ /* 0x000fea0003800000 */
[----:B------:R-:W4:Y:S02]  /*13b00*/  S2R R2, SR_TID.X ;  /* 0x0000000000027919 */ /* 0x000f240000002100 */
[----:B----4-:R-:W-:-:S04]  /*13b10*/  LOP3.LUT R2, R2, 0x1f, RZ, 0xc0, !PT ;  /* 0x0000001f02027812 */ /* 0x010fc800078ec0ff */
[----:B------:R-:W-:Y:S01]  /*13b20*/  ISETP.NE.AND P1, PT, R2, RZ, PT ;  /* 0x000000ff0200720c */ /* 0x000fe20003f25270 */
[----:B------:R-:W-:-:S04]  /*13b30*/  IMAD.MOV.U32 R2, RZ, RZ, 0x3000 ;  /* 0x00003000ff027424 */ /* 0x000fc800078e00ff */
[----:B------:R4:W-:Y:S08]  /*13b40*/  SYNCS.ARRIVE.TRANS64 RZ, [R3+URZ+0x22830], R2 ;  /* 0x0228300203ff79a7 */ /* 0x0009f0000800003f */
[----:B------:R-:W-:Y:S05]  /*13b50*/  @!P1 BRA `(.L_x_7849) ;  /* 0x0000000000049947 */ /* 0x000fea0003800000 */
[----:B------:R-:W-:Y:S01]  /*13b60*/  BPT.TRAP 0x1 ;  /* 0x000000040000795c */ /* 0x000fe20000300000 */
.L_x_7849:
[----:B----4-:R-:W4:Y:S01]  /*13b70*/  LDL R2, [R1] ;  /* 0x0000000001027983 */ /* 0x010f220000100800 */
        /* <DEDUP_REMOVED lines=13> */
[----:B----4-:R-:W-:-:S05]  /*13c50*/  IMAD R2, R2, 0x3000, R11 ;  /* 0x0000300002027824 */ /* 0x010fca00078e020b */
[----:B------:R-:W-:Y:S01]  /*13c60*/  R2UR UR8, R2 ;  /* 0x00000000020872ca */ /* 0x000fe200000e0000 */
[----:B--2---:R-:W-:-:S05]  /*13c70*/  IMAD R9, R9, 0x60, R10 ;  /* 0x0000006009097824 */ /* 0x004fca00078e020a */
[----:B------:R-:W-:-:S07]  /*13c80*/  R2UR UR11, R9 ;  /* 0x00000000090b72ca */ /* 0x000fce00000e0000 */
[----:B------:R-:W-:-:S09]  /*13c90*/  UIADD3 UR8, UR8, 0x1c400, URZ ;  /* 0x0001c40008087890 */ /* 0x000fd2000fffe03f */
[----:B------:R0:W-:Y:S01]  /*13ca0*/  UTMALDG.4D [UR8], [UR4], desc[UR6] ;  /* 0x00000608040075b4 */ /* 0x0001e20008019000 */
[----:B------:R-:W2:Y:S02]  /*13cb0*/  SYNCS.PHASECHK.TRANS64.TRYWAIT P1, [R3+URZ+0x22860], R7 ;  /* 0x02286007030075a7 */ /* 0x000ea4000802017f */
[----:B0-2---:R-:W-:Y:S05]  /*13cc0*/  @!P1 BRA `(.L_x_7850) ;  /* 0x0000002000789947 */ /* 0x005fea0003800000 */
.L_x_7938:
        /* <DEDUP_REMOVED lines=8> */
.L_x_7851:
[----:B--2---:R-:W2:Y:S01]  /*13d50*/  LDL R2, [R1] ;  /* 0x0000000001027983 */ /* 0x004ea20000100800 */
[----:B0--3--:R-:W-:Y:S01]  /*13d60*/  MOV R7, 0x400 ;  /* 0x0000040000077802 */ /* 0x009fe20000000f00 */
        /* <DEDUP_REMOVED lines=32> */
.L_x_7846:
[----:B------:R-:W-:Y:S05]  /*13f70*/  BSYNC B1 ;  /* 0x0000000000017941 */ /* 0x000fea0003800000 */
.L_x_7845:
[C---:B------:R-:W-:Y:S01]  /*13f80*/  ISETP.GT.AND P0, PT, R5.reuse, 0x1, PT ;  /* 0x000000010500780c */ /* 0x040fe20003f04270 */
[----:B------:R-:W-:-:S12]  /*13f90*/  VIADD R5, R5, 0xfffffffe ;  /* 0xfffffffe05057836 */ /* 0x000fd80000000000 */
[----:B------:R-:W-:Y:S05]  /*13fa0*/  @P0 BRA `(.L_x_7852) ;  /* 0xfffffff000680947 */ /* 0x000fea000383ffff */
.L_x_7828:
[----:B------:R-:W-:Y:S05]  /*13fb0*/  BSYNC B0 ;  /* 0x0000000000007941 */ /* 0x000fea0003800000 */
.L_x_7827:
        /* <DEDUP_REMOVED lines=23> */
.L_x_7854:
[----:B------:R-:W-:Y:S05]  /*14130*/  BSYNC B0 ;  /* 0x0000000000007941 */ /* 0x000fea0003800000 */
.L_x_7853:
[----:B---3--:R-:W3:Y:S02]  /*14140*/  LDL.LU R2, [R1+0x8] ;  /* 0x0000080001027983 */ /* 0x008ee40000300800 */
[----:B---3--:R-:W-:-:S05]  /*14150*/  LOP3.LUT R2, R2, R0, RZ, 0x3c, !PT ;  /* 0x0000000002027212 */ /* 0x008fca00078e3cff */
[----:B------:R3:W-:Y:S02]  /*14160*/  STL [R1+0x8], R2 ;  /* 0x0000080201007387 */ /* 0x0007e40000100800 */
.L_x_7810:
[----:B------:R-:W-:Y:S05]  /*14170*/  BSYNC B6 ;  /* 0x0000000000067941 */ /* 0x000fea0003800000 */
.L_x_7808:
[----:B------:R-:W-:-:S03]  /*14180*/  UMOV UR4, 0xffffffff ;  /* 0xffffffff00047882 */ /* 0x000fc60000000000 */
[----:B------:R-:W-:Y:S05]  /*14190*/  BRA.DIV UR4, `(.L_x_7855) ;  /* 0x0000001e04587947 */ /* 0x000fea000b800000 */
[----:B0-----:R0:W4:Y:S04]  /*141a0*/  SHFL.IDX PT, R4, R16, RZ, 0x1f ;  /* 0x00001fff10047589 */ /* 0x00112800000e0000 */
[----:B------:R0:W0:Y:S02]  /*141b0*/  SHFL.IDX PT, R6, R16, 0x1, 0x1f ;  /* 0x00201f0010067f89 */ /* 0x00002400000e0000 */
.L_x_7942:
        /* <DEDUP_REMOVED lines=10> */
[----:B---3--:R-:W1:Y:S02]  /*14260*/  LDC.64 R2, c[0x0][0xc58] ;  /* 0x00031600ff027b82 */ /* 0x008e640000000a00 */
[----:B-1----:R-:W-:-:S05]  /*14270*/  IMAD.WIDE R2, R5, 0x4, R2 ;  /* 0x0000000405027825 */ /* 0x002fca00078e0202 */
[----:B------:R1:W5:Y:S02]  /*14280*/  LDG.E R17, desc[UR40][R2.64] ;  /* 0x0000002802117981 */ /* 0x000364000c1e1900 */
.L_x_7857:
[----:B------:R-:W-:Y:S05]  /*14290*/  BSYNC B0 ;  /* 0x0000000000007941 */ /* 0x000fea0003800000 */
.L_x_7856:
[----:B------:R-:W-:-:S03]  /*142a0*/  UMOV UR4, 0xffffffff ;  /* 0xffffffff00047882 */ /* 0x000fc60000000000 */
[----:B------:R-:W-:Y:S05]  /*142b0*/  BRA.DIV UR4, `(.L_x_7858) ;  /* 0x0000001e045c7947 */ /* 0x000fea000b800000 */
[----:B-----5:R-:W0:Y:S01]  /*142c0*/  SHFL.UP PT, R14, R17, 0x1, RZ ;  /* 0x04200000110e7989 */ /* 0x020e2200000e00ff */
        /* <DEDUP_REMOVED lines=8> */
[----:B-1----:R-:W-:-:S05]  /*14350*/  IMAD.IADD R3, R13, 0x1, R14 ;  /* 0x000000010d037824 */ /* 0x002fca00078e020e */
[----:B------:R-:W0:Y:S02]  /*14360*/  SHFL.UP PT, R14, R3, 0x4, RZ ;  /* 0x04800000030e7989 */ /* 0x000e2400000e00ff */
[----:B0-----:R-:W-:Y:S02]  /*14370*/  SEL R14, R14, RZ, P0 ;  /* 0x000000ff0e0e7207 */ /* 0x001fe40000000000 */
[----:B------:R-:W-:-:S03]  /*14380*/  ISETP.GE.U32.AND P0, PT, R8, 0x10, PT ;  /* 0x000000100800780c */ /* 0x000fc60003f06070 */
[----:B------:R-:W-:-:S05]  /*14390*/  IMAD.IADD R5, R3, 0x1, R14 ;  /* 0x0000000103057824 */ /* 0x000fca00078e020e */
[----:B------:R-:W0:Y:S02]  /*143a0*/  SHFL.UP PT, R14, R5, 0x8, RZ ;  /* 0x05000000050e7989 */ /* 0x000e2400000e00ff */
[----:B0-----:R-:W-:-:S05]  /*143b0*/  SEL R14, R14, RZ, P1 ;  /* 0x000000ff0e0e7207 */ /* 0x001fca0000800000 */
[----:B------:R-:W-:-:S05]  /*143c0*/  IMAD.IADD R7, R5, 0x1, R14 ;  /* 0x0000000105077824 */ /* 0x000fca00078e020e */
[----:B------:R-:W3:Y:S02]  /*143d0*/  SHFL.UP PT, R14, R7, 0x10, RZ ;  /* 0x06000000070e7989 */ /* 0x000ee400000e00ff */
[----:B---3--:R-:W-:-:S04]  /*143e0*/  SEL R2, R14, RZ, P0 ;  /* 0x000000ff0e027207 */ /* 0x008fc80000000000 */
[----:B------:R-:W-:-:S05]  /*143f0*/  IADD3 R2, R7, R2, RZ ;  /* 0x0000000207027210 */ /* 0x000fca0007ffe0ff */
[----:B------:R0:W1:Y:S02]  /*14400*/  SHFL.IDX PT, R14, R2, 0x1f, 0x1f ;  /* 0x03e01f00020e7f89 */ /* 0x00006400000e0000 */
.L_x_7950:
[----:B------:R-:W-:Y:S02]  /*14410*/  ULDC UR4, c[0x0][0xc10] ;  /* 0x0003040000047ab9 */ /* 0x000fe40000000800 */
[----:B------:R-:W-:-:S04]  /*14420*/  IMAD.U32 R16, RZ, RZ, UR4 ;  /* 0x00000004ff107e24 */ /* 0x000fc8000f8e00ff */
[----:B-1----:R-:W-:-:S04]  /*14430*/  IMAD R3, R14, R16, RZ ;  /* 0x000000100e037224 */ /* 0x002fc800078e02ff */
[----:B------:R-:W-:-:S05]  /*14440*/  IMAD.IADD R6, R6, 0x1, R3 ;  /* 0x0000000106067824 */ /* 0x000fca00078e0203 */
[----:B----4-:R-:W-:-:S13]  /*14450*/  ISETP.GT.AND P0, PT, R6, R4, PT ;  /* 0x000000040600720c */ /* 0x010fda0003f04270 */
[----:B------:R-:W-:Y:S05]  /*14460*/  @P0 BRA `(.L_x_7859) ;  /* 0x0000000000b40947 */ /* 0x000fea0003800000 */
[----:B------:R-:W1:Y:S02]  /*14470*/  LDC R0, c[0x0][0xc14] ;  /* 0x00030500ff007b82 */ /* 0x000e640000000800 */
.L_x_7864:
        /* <DEDUP_REMOVED lines=14> */
.L_x_7862:
[----:B------:R-:W-:Y:S05]  /*14560*/  BSYNC B0 ;  /* 0x0000000000007941 */ /* 0x000fea0003800000 */
.L_x_7861:
        /* <DEDUP_REMOVED lines=23> */
.L_x_7958:
[----:B------:R-:W-:Y:S02]  /*146e0*/  ULDC UR4, c[0x0][0xc10] ;  /* 0x0003040000047ab9 */ /* 0x000fe40000000800 */
[----:B------:R-:W-:-:S04]  /*146f0*/  IMAD.U32 R16, RZ, RZ, UR4 ;  /* 0x00000004ff107e24 */ /* 0x000fc8000f8e00ff */
[----:B-1----:R-:W-:-:S05]  /*14700*/  IMAD R3, R14, R16, RZ ;  /* 0x000000100e037224 */ /* 0x002fca00078e02ff */
[----:B------:R-:W-:-:S04]  /*14710*/  IADD3 R6, R3, R6, RZ ;  /* 0x0000000603067210 */ /* 0x000fc80007ffe0ff */
[----:B------:R-:W-:-:S13]  /*14720*/  ISETP.GT.AND P0, PT, R6, R4, PT ;  /* 0x000000040600720c */ /* 0x000fda0003f04270 */
[----:B------:R-:W-:Y:S05]  /*14730*/  @!P0 BRA `(.L_x_7864) ;  /* 0xfffffffc00508947 */ /* 0x000fea000383ffff */
.L_x_7859:
[----:B------:R-:W-:Y:S01]  /*14740*/  IMAD.IADD R6, R6, 0x1, -R3 ;  /* 0x0000000106067824 */ /* 0x000fe200078e0a03 */
[----:B------:R-:W-:-:S03]  /*14750*/  UMOV UR4, 0xffffffff ;  /* 0xffffffff00047882 */ /* 0x000fc60000000000 */
[----:B------:R-:W-:-:S05]  /*14760*/  IMAD R3, R2, R16, R6 ;  /* 0x0000001002037224 */ /* 0x000fca00078e0206 */
[----:B------:R-:W-:Y:S01]  /*14770*/  ISETP.GT.AND P6, PT, R3, R4, PT ;  /* 0x000000040300720c */ /* 0x000fe20003fc4270 */
[----:B------:R-:W-:-:S12]  /*14780*/  BRA.DIV UR4, `(.L_x_7865) ;  /* 0x0000001e04c87947 */ /* 0x000fd8000b800000 */
[----:B------:R-:W-:-:S04]  /*14790*/  VOTE.ANY R3, PT, !P6 ;  /* 0x0000000000037806 */ /* 0x000fc800070e0100 */
[----:B------:R-:W1:Y:S02]  /*147a0*/  POPC R5, R3 ;  /* 0x0000000300057309 */ /* 0x000e640000000000 */
[----:B-1----:R1:W3:Y:S02]  /*147b0*/  SHFL.IDX PT, R17, R17, R5, 0x1f ;  /* 0x00001f0511117589 */ /* 0x0022e400000e0000 */
.L_x_7962:
[----:B------:R-:W-:Y:S01]  /*147c0*/  ISETP.NE.AND P0, PT, R3, RZ, PT ;  /* 0x000000ff0300720c */ /* 0x000fe20003f05270 */
[----:B------:R-:W-:-:S12]  /*147d0*/  IMAD.MOV.U32 R14, RZ, RZ, RZ ;  /* 0x000000ffff0e7224 */ /* 0x000fd800078e00ff */
[----:B------:R-:W-:Y:S05]  /*147e0*/  @!P0 BRA `(.L_x_7866) ;  /* 0x0000000000108947 */ /* 0x000fea0003800000 */
[----:B------:R-:W-:Y:S01]  /*147f0*/  UMOV UR4, 0xffffffff ;  /* 0xffffffff00047882 */ /* 0x000fe20000000000 */
[----:B------:R-:W-:Y:S02]  /*14800*/  VIADD R12, R5, 0xffffffff ;  /* 0xffffffff050c7836 */ /* 0x000fe40000000000 */
[----:B------:R-:W-:Y:S05]  /*14810*/  BRA.DIV UR4, `(.L_x_7867) ;  /* 0x0000001e04ec7947 */ /* 0x000fea000b800000 */
[----:B------:R4:W0:Y:S02]  /*14820*/  SHFL.IDX PT, R14, R2, R12, 0x1f ;  /* 0x00001f0c020e7589 */ /* 0x00082400000e0000 */
.L_x_7866:
        /* <DEDUP_REMOVED lines=11> */
[----:B------:R-:W-:-:S03]  /*148e0*/  IABS R9, R17 ;  /* 0x0000001100097213 */ /* 0x000fc60000000000 */
[----:B------:R-:W-:Y:S01]  /*148f0*/  IMAD.IADD R2, R4, 0x1, -R16 ;  /* 0x0000000104027824 */ /* 0x000fe200078e0a10 */
[----:B------:R-:W-:-:S04]  /*14900*/  IADD3 R7, RZ, -R9, RZ ;  /* 0x80000009ff077210 */ /* 0x000fc80007ffe0ff */
        /* <DEDUP_REMOVED lines=17> */
.L_x_7860:
[----:B------:R-:W-:Y:S01]  /*14a20*/  UMOV UR4, URZ ;  /* 0x0000003f00047c82 */ /* 0x000fe20008000000 */
[----:B------:R-:W-:Y:S01]  /*14a30*/  UMOV UR5, URZ ;  /* 0x0000003f00057c82 */ /* 0x000fe20008000000 */
[----:B------:R-:W-:Y:S01]  /*14a40*/  ULDC UR6, c[0x0][0xc14] ;  /* 0x0003050000067ab9 */ /* 0x000fe20000000800 */
[----:B------:R-:W-:Y:S01]  /*14a50*/  MOV R16, R4 ;  /* 0x0000000400107202 */ /* 0x000fe20000000f00 */
[----:B------:R-:W-:Y:S02]  /*14a60*/  IMAD.U32 R17, RZ, RZ, UR4 ;  /* 0x00000004ff117e24 */ /* 0x000fe4000f8e00ff */
[----:B------:R-:W-:Y:S02]  /*14a70*/  IMAD.U32 R18, RZ, RZ, UR5 ;  /* 0x00000005ff127e24 */ /* 0x000fe4000f8e00ff */
[----:B------:R-:W-:-:S07]  /*14a80*/  IMAD.U32 R19, RZ, RZ, UR6 ;  /* 0x00000006ff137e24 */ /* 0x000fce000f8e00ff */
.L_x_7868:
        /* <DEDUP_REMOVED lines=12> */
.L_x_7787:
[----:B0-----:R-:W4:Y:S01]  /*14b50*/  LDL.LU R0, [R1+0x28] ;  /* 0x0000280001007983 */ /* 0x001f220000300800 */
[----:B------:R-:W-:Y:S01]  /*14b60*/  BSSY B0, `(.L_x_7870) ;  /* 0x000000b000007945 */ /* 0x000fe20003800000 */
[----:B-1----:R-:W0:Y:S01]  /*14b70*/  S2R R5, SR_CgaCtaId ;  /* 0x0000000000057919 */ /* 0x002e220000008800 */
        /* <DEDUP_REMOVED lines=9> */
.L_x_7965:
[----:B------:R-:W-:Y:S05]  /*14c10*/  BSYNC B0 ;  /* 0x0000000000007941 */ /* 0x000fea0003800000 */
.L_x_7870:
[----:B------:R-:W-:-:S03]  /*14c20*/  UMOV UR4, 0xffffffff ;  /* 0xffffffff00047882 */ /* 0x000fc60000000000 */
[----:B------:R-:W-:Y:S05]  /*14c30*/  BRA.DIV UR4, `(.L_x_7872) ;  /* 0x0000001e041c7947 */ /* 0x000fea000b800000 */
[----:B------:R-:W1:Y:S02]  /*14c40*/  S2R R2, SR_TID.X ;  /* 0x0000000000027919 */ /* 0x000e640000002100 */
[----:B-1----:R-:W-:-:S04]  /*14c50*/  SHF.R.U32.HI R2, RZ, 0x5, R2 ;  /* 0x00000005ff027819 */ /* 0x002fc80000011602 */
[----:B------:R-:W-:-:S05]  /*14c60*/  LOP3.LUT R2, R2, 0x3, RZ, 0xc0, !PT ;  /* 0x0000000302027812 */ /* 0x000fca00078ec0ff */
[----:B------:R1:W3:Y:S02]  /*14c70*/  SHFL.IDX PT, R14, R2, RZ, 0x1f ;  /* 0x00001fff020e7589 */ /* 0x0002e400000e0000 */
.L_x_7968:
[----:B---3--:R-:W-:-:S13]  /*14c80*/  ISETP.NE.AND P0, PT, R14, RZ, PT ;  /* 0x000000ff0e00720c */ /* 0x008fda0003f05270 */
[----:B------:R-:W-:Y:S05]  /*14c90*/  @P0 BRA `(.L_x_7646) ;  /* 0x0000000000940947 */ /* 0x000fea0003800000 */
[----:B------:R-:W-:-:S03]  /*14ca0*/  UMOV UR4, 0xffffffff ;  /* 0xffffffff00047882 */ /* 0x000fc60000000000 */
[----:B------:R-:W-:Y:S05]  /*14cb0*/  BRA.DIV UR4, `(.L_x_7873) ;  /* 0x0000001e04307947 */ /* 0x000fea000b800000 */
[----:B------:R-:W-:-:S13]  /*14cc0*/  ELECT P6, URZ, PT ;  /* 0x00000000003f782f */ /* 0x000fda00038c0000 */
.L_x_7971:
[----:B------:R-:W-:Y:S05]  /*14cd0*/  @!P6 BRA `(.L_x_7646) ;  /* 0x000000000084e947 */ /* 0x000fea0003800000 */
[----:B------:R-:W-:-:S06]  /*14ce0*/  ULOP3.LUT UR4, UR36, 0x2, URZ, 0xfc, !UPT ;  /* 0x0000000224047892 */ /* 0x000fcc000f8efc3f */
[----:B-1----:R-:W-:-:S05]  /*14cf0*/  IMAD.U32 R2, RZ, RZ, UR4 ;  /* 0x00000004ff027e24 */ /* 0x002fca000f8e00ff */
[----:B------:R-:W-:-:S13]  /*14d00*/  ISETP.NE.AND P2, PT, R2, 0x3, PT ;  /* 0x000000030200780c */ /* 0x000fda0003f45270 */
[----:B------:R-:W-:Y:S05]  /*14d10*/  @!P2 BRA `(.L_x_7874) ;  /* 0x000000000004a947 */ /* 0x000fea0003800000 */
[----:B------:R-:W-:Y:S01]  /*14d20*/  BPT.TRAP 0x1 ;  /* 0x000000040000795c */ /* 0x000fe20000300000 */
.L_x_7874:
[----:B0-----:R-:W3:Y:S04]  /*14d30*/  LDL R3, [R1] ;  /* 0x0000000001037983 */ /* 0x001ee80000100800 */
[----:B------:R-:W4:Y:S01]  /*14d40*/  LDL.LU R7, [R1+0x8] ;  /* 0x0000080001077983 */ /* 0x000f220000300800 */
[----:B------:R-:W-:-:S05]  /*14d50*/  VIADD R2, R0, 0x22840 ;  /* 0x0002284000027836 */ /* 0x000fca0000000000 */
[C---:B---3--:R-:W-:Y:S01]  /*14d60*/  LEA R6, R3.reuse, R2, 0x3 ;  /* 0x0000000203067211 */ /* 0x048fe200078e18ff */
[----:B------:R-:W-:Y:S01]  /*14d70*/  VIADD R3, R3, 0x1 ;  /* 0x0000000103037836 */ /* 0x000fe20000000000 */
[----:B----4-:R-:W-:-:S04]  /*14d80*/  SHF.L.U32 R5, R7, 0x1f, RZ ;  /* 0x0000001f07057819 */ /* 0x010fc800000006ff */
        /* <DEDUP_REMOVED lines=8> */
.L_x_7972:
[----:B------:R-:W1:Y:S02]  /*14e10*/  SYNCS.PHASECHK.TRANS64.TRYWAIT P0, [R7+URZ], R2 ;  /* 0x00000002070075a7 */ /* 0x000e64000800017f */
[----:B-1----:R-:W-:Y:S05]  /*14e20*/  @!P0 BRA `(.L_x_7876) ;  /* 0x0000001c00088947 */ /* 0x002fea0003800000 */
.L_x_7973:
[----:B------:R-:W-:Y:S05]  /*14e30*/  @!P2 BRA `(.L_x_7877) ;  /* 0x000000000004a947 */ /* 0x000fea0003800000 */
[----:B------:R-:W-:Y:S01]  /*14e40*/  BPT.TRAP 0x1 ;  /* 0x000000040000795c */ /* 0x000fe20000300000 */
.L_x_7877:
[----:B------:R-:W3:Y:S01]  /*14e50*/  LDL.LU R4, [R1] ;  /* 0x0000000001047983 */ /* 0x000ee20000300800 */
[----:B------:R-:W-:-:S05]  /*14e60*/  VIADD R0, R0, 0x22860 ;  /* 0x0002286000007836 */ /* 0x000fca0000000000 */
[----:B---3--:R-:W-:-:S04]  /*14e70*/  LEA R4, R4, R0, 0x3 ;  /* 0x0000000004047211 */ /* 0x008fc800078e18ff */
[----:B------:R-:W3:Y:S02]  /*14e80*/  SYNCS.PHASECHK.TRANS64.TRYWAIT P0, [R4+URZ], R5 ;  /* 0x00000005040075a7 */ /* 0x000ee4000800017f */
[----:B---3--:R-:W-:Y:S05]  /*14e90*/  @!P0 BRA `(.L_x_7878) ;  /* 0x0000001c00008947 */ /* 0x008fea0003800000 */
.L_x_7974:
[----:B------:R-:W-:-:S07]  /*14ea0*/  IMAD R3, R3, 0x8, R0 ;  /* 0x0000000803037824 */ /* 0x000fce00078e0200 */
.L_x_7879:
[----:B----4-:R4:W0:Y:S02]  /*14eb0*/  SYNCS.PHASECHK.TRANS64.TRYWAIT P0, [R3+URZ], R2 ;  /* 0x00000002030075a7 */ /* 0x010824000800017f */
[----:B0-----:R-:W-:Y:S05]  /*14ec0*/  @!P0 NANOSLEEP.SYNCS 0x989680 ;  /* 0x009896800000895d */ /* 0x001fea0003900000 */
[----:B------:R-:W0:Y:S02]  /*14ed0*/  @!P0 SYNCS.PHASECHK.TRANS64 P0, [R3+URZ], R2 ;  /* 0x00000002030085a7 */ /* 0x000e24000800007f */
[----:B0-----:R-:W-:Y:S05]  /*14ee0*/  @!P0 BRA `(.L_x_7879) ;  /* 0xfffffffc00f08947 */ /* 0x001fea000383ffff */
.L_x_7646:
[----:B------:R-:W-:Y:S05]  /*14ef0*/  BSYNC B7 ;  /* 0x0000000000077941 */ /* 0x000fea0003800000 */
.L_x_7643:
[----:B------:R-:W-:Y:S05]  /*14f00*/  EXIT ;  /* 0x000000000000794d */ /* 0x000fea0003800000 */
.L_x_7664:
[----:B0-----:R0:W1:Y:S02]  /*14f10*/  SYNCS.PHASECHK.TRANS64.TRYWAIT P6, [R90+URZ+0x22890], R101 ;  /* 0x022890655a0075a7 */ /* 0x00106400080c017f */
[----:B-1----:R-:W-:Y:S05]  /*14f20*/  @!P6 NANOSLEEP.SYNCS 0x989680 ;  /* 0x009896800000e95d */ /* 0x002fea0003900000 */
[----:B------:R-:W1:Y:S02]  /*14f30*/  @!P6 SYNCS.PHASECHK.TRANS64 P6, [R90+URZ+0x22890], R101 ;  /* 0x022890655a00e5a7 */ /* 0x000e6400080c007f */
[----:B-1----:R-:W-:Y:S05]  /*14f40*/  @!P6 BRA `(.L_x_7664) ;  /* 0xfffffffc00f0e947 */ /* 0x002fea000383ffff */
[----:B------:R-:W-:Y:S05]  /*14f50*/  BRA `(.L_x_7880) ;  /* 0xfffffed800dc7947 */ /* 0x000fea000383ffff */
.L_x_7682:
[----:B0-----:R0:W1:Y:S02]  /*14f60*/  SYNCS.PHASECHK.TRANS64.TRYWAIT P5, [R90+URZ+0x22890], R101 ;  /* 0x022890655a0075a7 */ /* 0x00106400080a017f */
[----:B-1----:R-:W-:Y:S05]  /*14f70*/  @!P5 NANOSLEEP.SYNCS 0x989680 ;  /* 0x009896800000d95d */ /* 0x002fea0003900000 */
[----:B------:R-:W1:Y:S02]  /*14f80*/  @!P5 SYNCS.PHASECHK.TRANS64 P5, [R90+URZ+0x22890], R101 ;  /* 0x022890655a00d5a7 */ /* 0x000e6400080a007f */
[----:B-1----:R-:W-:Y:S05]  /*14f90*/  @!P5 BRA `(.L_x_7682) ;  /* 0xfffffffc00f0d947 */ /* 0x002fea000383ffff */
[----:B------:R-:W-:Y:S05]  /*14fa0*/  BRA `(.L_x_7881) ;  /* 0xfffffeec00307947 */ /* 0x000fea000383ffff */
.L_x_7691:
[----:B0-----:R0:W1:Y:S02]  /*14fb0*/  SYNCS.PHASECHK.TRANS64.TRYWAIT P4, [R90+URZ+0x22890], R101 ;  /* 0x022890655a0075a7 */ /* 0x001064000808017f */
[----:B-1----:R-:W-:Y:S05]  /*14fc0*/  @!P4 NANOSLEEP.SYNCS 0x989680 ;  /* 0x009896800000c95d */ /* 0x002fea0003900000 */
[----:B------:R-:W1:Y:S02]  /*14fd0*/  @!P4 SYNCS.PHASECHK.TRANS64 P4, [R90+URZ+0x22890], R101 ;  /* 0x022890655a00c5a7 */ /* 0x000e64000808007f */
[----:B-1----:R-:W-:Y:S05]  /*14fe0*/  @!P4 BRA `(.L_x_7691) ;  /* 0xfffffffc00f0c947 */ /* 0x002fea000383ffff */
[----:B------:R-:W-:Y:S05]  /*14ff0*/  BRA `(.L_x_7882) ;  /* 0xfffffefc000c7947 */ /* 0x000fea000383ffff */
.L_x_7697:
[----:B-1----:R1:W2:Y:S02]  /*15000*/  SYNCS.PHASECHK.TRANS64.TRYWAIT P3, [R90+URZ+0x228b0], R101 ;  /* 0x0228b0655a0075a7 */ /* 0x0022a4000806017f */
[----:B--2---:R-:W-:Y:S05]  /*15010*/  @!P3 NANOSLEEP.SYNCS 0x989680 ;  /* 0x009896800000b95d */ /* 0x004fea0003900000 */
[----:B------:R-:W2:Y:S02]  /*15020*/  @!P3 SYNCS.PHASECHK.TRANS64 P3, [R90+URZ+0x228b0], R101 ;  /* 0x0228b0655a00b5a7 */ /* 0x000ea4000806007f */
[----:B--2---:R-:W-:Y:S05]  /*15030*/  @!P3 BRA `(.L_x_7697) ;  /* 0xfffffffc00f0b947 */ /* 0x004fea000383ffff */
[----:B------:R-:W-:Y:S05]  /*15040*/  BRA `(.L_x_7883) ;  /* 0xfffffefc009c7947 */ /* 0x000fea000383ffff */
.L_x_7705:
        /* <DEDUP_REMOVED lines=8> */
.L_x_7885:
[----:B------:R-:W-:Y:S05]  /*150d0*/  BSYNC B0 ;  /* 0x0000000000007941 */ /* 0x000fea0003800000 */
.L_x_7884:
[----:B------:R-:W-:Y:S05]  /*150e0*/  BRA `(.L_x_7886) ;  /* 0xffffff08003c7947 */ /* 0x000fea000383ffff */
.L_x_7719:
[----:B------:R-:W-:Y:S01]  /*150f0*/  BSSY B1, `(.L_x_7887) ;  /* 0x0000008000017945 */ /* 0x000fe20003800000 */
[----:B------:R-:W-:Y:S01]  /*15100*/  IMAD.MOV.U32 R13, RZ, RZ, R25 ;  /* 0x000000ffff0d7224 */ /* 0x000fe200078e0019 */
[----:B------:R-:W-:Y:S01]  /*15110*/  MOV R11, 0x1c1f ;  /* 0x00001c1f000b7802 */ /* 0x000fe20000000f00 */
[----:B------:R-:W-:Y:S02]  /*15120*/  IMAD.MOV.U32 R12, RZ, RZ, RZ ;  /* 0x000000ffff0c7224 */ /* 0x000fe400078e00ff */
[----:B------:R-:W-:-:S07]  /*15130*/  IMAD.MOV.U32 R15, RZ, RZ, -0x1 ;  /* 0xffffffffff0f7424 */ /* 0x000fce00078e00ff */
[----:B01---5:R-:W-:Y:S05]  /*15140*/  WARPSYNC.COLLECTIVE R15, `(.L_x_7888) ;  /* 0x000000000f087348 */ /* 0x023fea0003c00000 */
[----:B------:R2:W3:Y:S02]  /*15150*/  SHFL.IDX P6, R14, R13, R12, R11 ;  /* 0x0000000c0d0e7389 */ /* 0x0004e400000c000b */
[----:B0123-5:R-:W-:Y:S01]  /*15160*/  ENDCOLLECTIVE ;  /* 0x000000000000791b */ /* 0x02ffe20003800000 */
.L_x_7888:
[----:B------:R-:W-:Y:S05]  /*15170*/  BSYNC B1 ;  /* 0x0000000000017941 */ /* 0x000fea0003800000 */
.L_x_7887:
[----:B------:R-:W-:Y:S05]  /*15180*/  BRA `(.L_x_7889) ;  /* 0xffffff1000387947 */ /* 0x000fea000383ffff */
.L_x_7720:
        /* <DEDUP_REMOVED lines=8> */
.L_x_7891:
[----:B------:R-:W-:Y:S05]  /*15210*/  BSYNC B1 ;  /* 0x0000000000017941 */ /* 0x000fea0003800000 */
.L_x_7890:
[----:B------:R-:W-:Y:S05]  /*15220*/  BRA `(.L_x_7892) ;  /* 0xffffff1000187947 */ /* 0x000fea000383ffff */
.L_x_7721:
        /* <DEDUP_REMOVED lines=8> */
.L_x_7894:
[----:B------:R-:W-:Y:S05]  /*152b0*/  BSYNC B1 ;  /* 0x0000000000017941 */ /* 0x000fea0003800000 */
.L_x_7893:
[----:B------:R-:W-:Y:S05]  /*152c0*/  BRA `(.L_x_7895) ;  /* 0xffffff0c00f87947 */ /* 0x000fea000383ffff */
.L_x_7722:
        /* <DEDUP_REMOVED lines=8> */
.L_x_7897:
[----:B------:R-:W-:Y:S05]  /*15350*/  BSYNC B1 ;  /* 0x0000000000017941 */ /* 0x000fea0003800000 */
.L_x_7896:
[----:B------:R-:W-:Y:S05]  /*15360*/  BRA `(.L_x_7898) ;  /* 0xffffff0c00d87947 */ /* 0x000fea000383ffff */
.L_x_7724:
[----:B-1----:R1:W2:Y:S02]  /*15370*/  SYNCS.PHASECHK.TRANS64.TRYWAIT P1, [R18+URZ+0x22800], R29 ;  /* 0x0228001d120075a7 */ /* 0x0022a4000802017f */
[----:B--2---:R-:W-:Y:S05]  /*15380*/  @!P1 NANOSLEEP.SYNCS 0x989680 ;  /* 0x009896800000995d */ /* 0x004fea0003900000 */
[----:B------:R-:W2:Y:S02]  /*15390*/  @!P1 SYNCS.PHASECHK.TRANS64 P1, [R18+URZ+0x22800], R29 ;  /* 0x0228001d120095a7 */ /* 0x000ea4000802007f */
[----:B--2---:R-:W-:Y:S05]  /*153a0*/  @!P1 BRA `(.L_x_7724) ;  /* 0xfffffffc00f09947 */ /* 0x004fea000383ffff */
[----:B------:R-:W-:Y:S05]  /*153b0*/  BRA `(.L_x_7899) ;  /* 0xffffff1000447947 */ /* 0x000fea000383ffff */
.L_x_7732:
        /* <DEDUP_REMOVED lines=8> */
.L_x_7901:
[----:B------:R-:W-:Y:S05]  /*15440*/  BSYNC B1 ;  /* 0x0000000000017941 */ /* 0x000fea0003800000 */
.L_x_7900:
[----:B------:R-:W-:Y:S05]  /*15450*/  BRA `(.L_x_7902) ;  /* 0xffffff1c00147947 */ /* 0x000fea000383ffff */
.L_x_7733:
        /* <DEDUP_REMOVED lines=8> */
.L_x_7904:
[----:B------:R-:W-:Y:S05]  /*154e0*/  BSYNC B1 ;  /* 0x0000000000017941 */ /* 0x000fea0003800000 */
.L_x_7903:
[----:B------:R-:W-:Y:S05]  /*154f0*/  BRA `(.L_x_7905) ;  /* 0xffffff1800f87947 */ /* 0x000fea000383ffff */
.L_x_7734:
        /* <DEDUP_REMOVED lines=8> */
.L_x_7907:
[----:B------:R-:W-:Y:S05]  /*15580*/  BSYNC B1 ;  /* 0x0000000000017941 */ /* 0x000fea0003800000 */
.L_x_7906:
[----:B------:R-:W-:Y:S05]  /*15590*/  BRA `(.L_x_7908) ;  /* 0xffffff1800dc7947 */ /* 0x000fea000383ffff */
.L_x_7735:
        /* <DEDUP_REMOVED lines=8> */
.L_x_7910:
[----:B------:R-:W-:Y:S05]  /*15620*/  BSYNC B1 ;  /* 0x0000000000017941 */ /* 0x000fea0003800000 */
.L_x_7909:
[----:B------:R-:W-:Y:S05]  /*15630*/  BRA `(.L_x_7911) ;  /* 0xffffff1800c07947 */ /* 0x000fea000383ffff */
.L_x_7737:
[----:B-1----:R1:W2:Y:S02]  /*15640*/  SYNCS.PHASECHK.TRANS64.TRYWAIT P1, [R18+URZ+0x22800], R3 ;  /* 0x02280003120075a7 */ /* 0x0022a4000802017f */
[----:B--2---:R-:W-:Y:S05]  /*15650*/  @!P1 NANOSLEEP.SYNCS 0x989680 ;  /* 0x009896800000995d */ /* 0x004fea0003900000 */
[----:B------:R-:W2:Y:S02]  /*15660*/  @!P1 SYNCS.PHASECHK.TRANS64 P1, [R18+URZ+0x22800], R3 ;  /* 0x02280003120095a7 */ /* 0x000ea4000802007f */
[----:B--2---:R-:W-:Y:S05]  /*15670*/  @!P1 BRA `(.L_x_7737) ;  /* 0xfffffffc00f09947 */ /* 0x004fea000383ffff */
[----:B------:R-:W-:Y:S05]  /*15680*/  BRA `(.L_x_7912) ;  /* 0xffffff1c00247947 */ /* 0x000fea000383ffff */
.L_x_7743:
[----:B--2---:R2:W3:Y:S02]  /*15690*/  SYNCS.PHASECHK.TRANS64.TRYWAIT P1, [R3+URZ+0x22830], R72 ;  /* 0x02283048030075a7 */ /* 0x0044e4000802017f */
[----:B---3--:R-:W-:Y:S05]  /*156a0*/  @!P1 NANOSLEEP.SYNCS 0x989680 ;  /* 0x009896800000995d */ /* 0x008fea0003900000 */
[----:B------:R-:W3:Y:S02]  /*156b0*/  @!P1 SYNCS.PHASECHK.TRANS64 P1, [R3+URZ+0x22830], R72 ;  /* 0x02283048030095a7 */ /* 0x000ee4000802007f */
[----:B---3--:R-:W-:Y:S05]  /*156c0*/  @!P1 BRA `(.L_x_7743) ;  /* 0xfffffffc00f09947 */ /* 0x008fea000383ffff */
[----:B------:R-:W-:Y:S05]  /*156d0*/  BRA `(.L_x_7742) ;  /* 0xffffff28003c7947 */ /* 0x000fea000383ffff */
.L_x_7748:
[----:B-1----:R1:W2:Y:S02]  /*156e0*/  SYNCS.PHASECHK.TRANS64.TRYWAIT P2, [R3+URZ+0x22850], R72 ;  /* 0x02285048030075a7 */ /* 0x0022a4000804017f */
[----:B--2---:R-:W-:Y:S05]  /*156f0*/  @!P2 NANOSLEEP.SYNCS 0x989680 ;  /* 0x009896800000a95d */ /* 0x004fea0003900000 */
[----:B------:R-:W2:Y:S02]  /*15700*/  @!P2 SYNCS.PHASECHK.TRANS64 P2, [R3+URZ+0x22850], R72 ;  /* 0x022850480300a5a7 */ /* 0x000ea4000804007f */
[----:B--2---:R-:W-:Y:S05]  /*15710*/  @!P2 BRA `(.L_x_7748) ;  /* 0xfffffffc00f0a947 */ /* 0x004fea000383ffff */
[----:B------:R-:W-:Y:S05]  /*15720*/  BRA `(.L_x_7747) ;  /* 0xffffff4400607947 */ /* 0x000fea000383ffff */
.L_x_7753:
[----:B-1----:R1:W2:Y:S02]  /*15730*/  SYNCS.PHASECHK.TRANS64.TRYWAIT P3, [R12+URZ+0x22830], R15 ;  /* 0x0228300f0c0075a7 */ /* 0x0022a4000806017f */
[----:B--2---:R-:W-:Y:S05]  /*15740*/  @!P3 NANOSLEEP.SYNCS 0x989680 ;  /* 0x009896800000b95d */ /* 0x004fea0003900000 */
[----:B------:R-:W2:Y:S02]  /*15750*/  @!P3 SYNCS.PHASECHK.TRANS64 P3, [R12+URZ+0x22830], R15 ;  /* 0x0228300f0c00b5a7 */ /* 0x000ea4000806007f */
[----:B--2---:R-:W-:Y:S05]  /*15760*/  @!P3 BRA `(.L_x_7753) ;  /* 0xfffffffc00f0b947 */ /* 0x004fea000383ffff */
[----:B------:R-:W-:Y:S05]  /*15770*/  BRA `(.L_x_7752) ;  /* 0xffffff4800a07947 */ /* 0x000fea000383ffff */
.L_x_7758:
[----:B-1----:R1:W2:Y:S02]  /*15780*/  SYNCS.PHASECHK.TRANS64.TRYWAIT P3, [R12+URZ+0x22850], R15 ;  /* 0x0228500f0c0075a7 */ /* 0x0022a4000806017f */
[----:B--2---:R-:W-:Y:S05]  /*15790*/  @!P3 NANOSLEEP.SYNCS 0x989680 ;  /* 0x009896800000b95d */ /* 0x004fea0003900000 */
[----:B------:R-:W2:Y:S02]  /*157a0*/  @!P3 SYNCS.PHASECHK.TRANS64 P3, [R12+URZ+0x22850], R15 ;  /* 0x0228500f0c00b5a7 */ /* 0x000ea4000806007f */
[----:B--2---:R-:W-:Y:S05]  /*157b0*/  @!P3 BRA `(.L_x_7758) ;  /* 0xfffffffc00f0b947 */ /* 0x004fea000383ffff */
[----:B------:R-:W-:Y:S05]  /*157c0*/  BRA `(.L_x_7757) ;  /* 0xffffff68007c7947 */ /* 0x000fea000383ffff */
.L_x_7791:
[----:B------:R-:W0:Y:S01]  /*157d0*/  S2R R11, SR_TID.X ;  /* 0x00000000000b7919 */ /* 0x000e220000002100 */
[----:B------:R-:W-:Y:S01]  /*157e0*/  BSSY B1, `(.L_x_7913) ;  /* 0x000000a000017945 */ /* 0x000fe20003800000 */
[----:B------:R-:W-:Y:S02]  /*157f0*/  IMAD.MOV.U32 R12, RZ, RZ, RZ ;  /* 0x000000ffff0c7224 */ /* 0x000fe400078e00ff */
[----:B------:R-:W-:Y:S01]  /*15800*/  IMAD.MOV.U32 R15, RZ, RZ, -0x1 ;  /* 0xffffffffff0f7424 */ /* 0x000fe200078e00ff */
[----:B0-----:R-:W-:-:S04]  /*15810*/  SHF.R.U32.HI R11, RZ, 0x5, R11 ;  /* 0x00000005ff0b7819 */ /* 0x001fc8000001160b */
[----:B------:R-:W-:-:S05]  /*15820*/  LOP3.LUT R11, R11, 0x3, RZ, 0xc0, !PT ;  /* 0x000000030b0b7812 */ /* 0x000fca00078ec0ff */
[----:B------:R-:W-:Y:S01]  /*15830*/  IMAD.MOV.U32 R13, RZ, RZ, R11 ;  /* 0x000000ffff0d7224 */ /* 0x000fe200078e000b */
[----:B------:R-:W-:-:S07]  /*15840*/  MOV R11, 0x1f ;  /* 0x0000001f000b7802 */ /* 0x000fce0000000f00 */
[----:B-----5:R-:W-:Y:S05]  /*15850*/  WARPSYNC.COLLECTIVE R15, `(.L_x_7914) ;  /* 0x000000000f087348 */ /* 0x020fea0003c00000 */
[----:B------:R0:W1:Y:S02]  /*15860*/  SHFL.IDX P6, R14, R13, R12, R11 ;  /* 0x0000000c0d0e7389 */ /* 0x00006400000c000b */
[----:B01---5:R-:W-:Y:S01]  /*15870*/  ENDCOLLECTIVE ;  /* 0x000000000000791b */ /* 0x023fe20003800000 */
.L_x_7914:
[----:B------:R-:W-:Y:S05]  /*15880*/  BSYNC B1 ;  /* 0x0000000000017941 */ /* 0x000fea0003800000 */
.L_x_7913:
[----:B------:R-:W-:Y:S05]  /*15890*/  BRA `(.L_x_7915) ;  /* 0xffffffb000507947 */ /* 0x000fea000383ffff */
.L_x_7792:
[----:B------:R-:W-:Y:S01]  /*158a0*/  BSSY B1, `(.L_x_7916) ;  /* 0x0000006000017945 */ /* 0x000fe20003800000 */
[----:B------:R-:W-:-:S07]  /*158b0*/  IMAD.MOV.U32 R15, RZ, RZ, -0x1 ;  /* 0xffffffffff0f7424 */ /* 0x000fce00078e00ff */
[----:B-----5:R-:W-:Y:S05]  /*158c0*/  WARPSYNC.COLLECTIVE R15, `(.L_x_7917) ;  /* 0x000000000f0c7348 */ /* 0x020fea0003c00000 */
[----:B------:R-:W-:Y:S02]  /*158d0*/  ELECT P6, UR62, PT ;  /* 0x00000000003e782f */ /* 0x000fe400038c0000 */
[----:B------:R-:W-:Y:S01]  /*158e0*/  MOV R14, UR62 ;  /* 0x0000003e000e7c02 */ /* 0x000fe20008000f00 */
[----:B-----5:R-:W-:Y:S10]  /*158f0*/  ENDCOLLECTIVE ;  /* 0x000000000000791b */ /* 0x020ff40003800000 */
.L_x_7917:
[----:B------:R-:W-:Y:S05]  /*15900*/  BSYNC B1 ;  /* 0x0000000000017941 */ /* 0x000fea0003800000 */
.L_x_7916:
[----:B------:R-:W-:Y:S05]  /*15910*/  BRA `(.L_x_7918) ;  /* 0xffffffb0003c7947 */ /* 0x000fea000383ffff */
.L_x_7794:
[----:B0-----:R0:W1:Y:S02]  /*15920*/  SYNCS.PHASECHK.TRANS64.TRYWAIT P0, [R5+URZ+0x22820], R6 ;  /* 0x02282006050075a7 */ /* 0x001064000800017f */
[----:B-1----:R-:W-:Y:S05]  /*15930*/  @!P0 NANOSLEEP.SYNCS 0x989680 ;  /* 0x009896800000895d */ /* 0x002fea0003900000 */
[----:B------:R-:W1:Y:S02]  /*15940*/  @!P0 SYNCS.PHASECHK.TRANS64 P0, [R5+URZ+0x22820], R6 ;  /* 0x02282006050085a7 */ /* 0x000e64000800007f */
[----:B-1----:R-:W-:Y:S05]  /*15950*/  @!P0 BRA `(.L_x_7794) ;  /* 0xfffffffc00f08947 */ /* 0x002fea000383ffff */
[----:B------:R-:W-:Y:S05]  /*15960*/  BRA `(.L_x_7919) ;  /* 0xffffffb000587947 */ /* 0x000fea000383ffff */
.L_x_7797:
[----:B0-----:R0:W1:Y:S02]  /*15970*/  SYNCS.PHASECHK.TRANS64.TRYWAIT P0, [R6+URZ+0x228a0], R9 ;  /* 0x0228a009060075a7 */ /* 0x001064000800017f */
[----:B-1----:R-:W-:Y:S05]  /*15980*/  @!P0 NANOSLEEP.SYNCS 0x989680 ;  /* 0x009896800000895d */ /* 0x002fea0003900000 */
[----:B------:R-:W1:Y:S02]  /*15990*/  @!P0 SYNCS.PHASECHK.TRANS64 P0, [R6+URZ+0x228a0], R9 ;  /* 0x0228a009060085a7 */ /* 0x000e64000800007f */
[----:B-1----:R-:W-:Y:S05]  /*159a0*/  @!P0 BRA `(.L_x_7797) ;  /* 0xfffffffc00f08947 */ /* 0x002fea000383ffff */
[----:B------:R-:W-:Y:S05]  /*159b0*/  BRA `(.L_x_7920) ;  /* 0xffffffb000687947 */ /* 0x000fea000383ffff */
.L_x_7799:
[----:B-1----:R1:W2:Y:S02]  /*159c0*/  SYNCS.PHASECHK.TRANS64.TRYWAIT P0, [R6+URZ+0x228c0], R9 ;  /* 0x0228c009060075a7 */ /* 0x0022a4000800017f */
[----:B--2---:R-:W-:Y:S05]  /*159d0*/  @!P0 NANOSLEEP.SYNCS 0x989680 ;  /* 0x009896800000895d */ /* 0x004fea0003900000 */
[----:B------:R-:W2:Y:S02]  /*159e0*/  @!P0 SYNCS.PHASECHK.TRANS64 P0, [R6+URZ+0x228c0], R9 ;  /* 0x0228c009060085a7 */ /* 0x000ea4000800007f */
[----:B--2---:R-:W-:Y:S05]  /*159f0*/  @!P0 BRA `(.L_x_7799) ;  /* 0xfffffffc00f08947 */ /* 0x004fea000383ffff */
[----:B------:R-:W-:Y:S05]  /*15a00*/  BRA `(.L_x_7921) ;  /* 0xffffffb000cc7947 */ /* 0x000fea000383ffff */
.L_x_7803:
[----:B0-----:R0:W1:Y:S02]  /*15a10*/  SYNCS.PHASECHK.TRANS64.TRYWAIT P0, [R7+URZ+0x228a0], R8 ;  /* 0x0228a008070075a7 */ /* 0x001064000800017f */
[----:B-1----:R-:W-:Y:S05]  /*15a20*/  @!P0 NANOSLEEP.SYNCS 0x989680 ;  /* 0x009896800000895d */ /* 0x002fea0003900000 */
[----:B------:R-:W1:Y:S02]  /*15a30*/  @!P0 SYNCS.PHASECHK.TRANS64 P0, [R7+URZ+0x228a0], R8 ;  /* 0x0228a008070085a7 */ /* 0x000e64000800007f */
[----:B-1----:R-:W-:Y:S05]  /*15a40*/  @!P0 BRA `(.L_x_7803) ;  /* 0xfffffffc00f08947 */ /* 0x002fea000383ffff */
[----:B------:R-:W-:Y:S05]  /*15a50*/  BRA `(.L_x_7922) ;  /* 0xffffffb400bc7947 */ /* 0x000fea000383ffff */
.L_x_7805:
[----:B-1----:R1:W2:Y:S02]  /*15a60*/  SYNCS.PHASECHK.TRANS64.TRYWAIT P1, [R7+URZ+0x228c0], R8 ;  /* 0x0228c008070075a7 */ /* 0x0022a4000802017f */
[----:B--2---:R-:W-:Y:S05]  /*15a70*/  @!P1 NANOSLEEP.SYNCS 0x989680 ;  /* 0x009896800000995d */ /* 0x004fea0003900000 */
[----:B------:R-:W2:Y:S02]  /*15a80*/  @!P1 SYNCS.PHASECHK.TRANS64 P1, [R7+URZ+0x228c0], R8 ;  /* 0x0228c008070095a7 */ /* 0x000ea4000802007f */
[----:B--2---:R-:W-:Y:S05]  /*15a90*/  @!P1 BRA `(.L_x_7805) ;  /* 0xfffffffc00f09947 */ /* 0x004fea000383ffff */
[----:B------:R-:W-:Y:S05]  /*15aa0*/  BRA `(.L_x_7923) ;  /* 0xffffffb800187947 */ /* 0x000fea000383ffff */
.L_x_7815:
        /* <DEDUP_REMOVED lines=11> */
.L_x_7925:
[----:B------:R-:W-:Y:S05]  /*15b60*/  BSYNC B0 ;  /* 0x0000000000007941 */ /* 0x000fea0003800000 */
.L_x_7924:
[----:B------:R-:W-:Y:S05]  /*15b70*/  BRA `(.L_x_7926) ;  /* 0xffffffc000c47947 */ /* 0x000fea000383ffff */
.L_x_7816:
[----:B------:R-:W-:Y:S01]  /*15b80*/  BSSY B0, `(.L_x_7927) ;  /* 0x0000006000007945 */ /* 0x000fe20003800000 */
[----:B------:R-:W-:-:S07]  /*15b90*/  IMAD.MOV.U32 R15, RZ, RZ, -0x1 ;  /* 0xffffffffff0f7424 */ /* 0x000fce00078e00ff */
[----:B------:R-:W-:Y:S05]  /*15ba0*/  WARPSYNC.COLLECTIVE R15, `(.L_x_7928) ;  /* 0x000000000f0c7348 */ /* 0x000fea0003c00000 */
[----:B------:R-:W-:Y:S02]  /*15bb0*/  ELECT P6, UR62, PT ;  /* 0x00000000003e782f */ /* 0x000fe400038c0000 */
[----:B------:R-:W-:Y:S01]  /*15bc0*/  MOV R14, UR62 ;  /* 0x0000003e000e7c02 */ /* 0x000fe20008000f00 */
[----:B------:R-:W-:Y:S10]  /*15bd0*/  ENDCOLLECTIVE ;  /* 0x000000000000791b */ /* 0x000ff40003800000 */
.L_x_7928:
[----:B------:R-:W-:Y:S05]  /*15be0*/  BSYNC B0 ;  /* 0x0000000000007941 */ /* 0x000fea0003800000 */
.L_x_7927:
[----:B------:R-:W-:Y:S05]  /*15bf0*/  BRA `(.L_x_7929) ;  /* 0xffffffc000bc7947 */ /* 0x000fea000383ffff */
.L_x_7819:
[----:B0-----:R0:W1:Y:S02]  /*15c00*/  SYNCS.PHASECHK.TRANS64.TRYWAIT P0, [R5+URZ+0x22840], R7 ;  /* 0x02284007050075a7 */ /* 0x001064000800017f */
[----:B-1----:R-:W-:Y:S05]  /*15c10*/  @!P0 NANOSLEEP.SYNCS 0x989680 ;  /* 0x009896800000895d */ /* 0x002fea0003900000 */
[----:B------:R-:W1:Y:S02]  /*15c20*/  @!P0 SYNCS.PHASECHK.TRANS64 P0, [R5+URZ+0x22840], R7 ;  /* 0x02284007050085a7 */ /* 0x000e64000800007f */
[----:B-1----:R-:W-:Y:S05]  /*15c30*/  @!P0 BRA `(.L_x_7819) ;  /* 0xfffffffc00f08947 */ /* 0x002fea000383ffff */
[----:B------:R-:W-:Y:S05]  /*15c40*/  BRA `(.L_x_7930) ;  /* 0xffffffc4002c7947 */ /* 0x000fea000383ffff */
.L_x_7822:
        /* <DEDUP_REMOVED lines=8> */
.L_x_7825:
[----:B0-----:R0:W1:Y:S02]  /*15cd0*/  SYNCS.PHASECHK.TRANS64.TRYWAIT P0, [R2+URZ+0x22860], R5 ;  /* 0x02286005020075a7 */ /* 0x001064000800017f */
[----:B-1----:R-:W-:Y:S05]  /*15ce0*/  @!P0 NANOSLEEP.SYNCS 0x989680 ;  /* 0x009896800000895d */ /* 0x002fea0003900000 */
[----:B------:R-:W1:Y:S02]  /*15cf0*/  @!P0 SYNCS.PHASECHK.TRANS64 P0, [R2+URZ+0x22860], R5 ;  /* 0x02286005020085a7 */ /* 0x000e64000800007f */
[----:B-1----:R-:W-:Y:S05]  /*15d00*/  @!P0 BRA `(.L_x_7825) ;  /* 0xfffffffc00f08947 */ /* 0x002fea000383ffff */
[----:B------:R-:W-:Y:S05]  /*15d10*/  BRA `(.L_x_7932) ;  /* 0xffffffc800287947 */ /* 0x000fea000383ffff */
.L_x_7834:
[----:B--2---:R2:W3:Y:S02]  /*15d20*/  SYNCS.PHASECHK.TRANS64.TRYWAIT P0, [R2+URZ+0x22840], R7 ;  /* 0x02284007020075a7 */ /* 0x0044e4000800017f */
[----:B---3--:R-:W-:Y:S05]  /*15d30*/  @!P0 NANOSLEEP.SYNCS 0x989680 ;  /* 0x009896800000895d */ /* 0x008fea0003900000 */
[----:B------:R-:W3:Y:S02]  /*15d40*/  @!P0 SYNCS.PHASECHK.TRANS64 P0, [R2+URZ+0x22840], R7 ;  /* 0x02284007020085a7 */ /* 0x000ee4000800007f */
[----:B---3--:R-:W-:Y:S05]  /*15d50*/  @!P0 BRA `(.L_x_7834) ;  /* 0xfffffffc00f08947 */ /* 0x008fea000383ffff */
[----:B------:R-:W-:Y:S05]  /*15d60*/  BRA `(.L_x_7933) ;  /* 0xffffffcc00b07947 */ /* 0x000fea000383ffff */
.L_x_7836:
[----:B0-----:R0:W3:Y:S02]  /*15d70*/  SYNCS.PHASECHK.TRANS64.TRYWAIT P0, [R2+URZ+0x22860], R7 ;  /* 0x02286007020075a7 */ /* 0x0010e4000800017f */
[----:B---3--:R-:W-:Y:S05]  /*15d80*/  @!P0 NANOSLEEP.SYNCS 0x989680 ;  /* 0x009896800000895d */ /* 0x008fea0003900000 */
[----:B------:R-:W3:Y:S02]  /*15d90*/  @!P0 SYNCS.PHASECHK.TRANS64 P0, [R2+URZ+0x22860], R7 ;  /* 0x02286007020085a7 */ /* 0x000ee4000800007f */
[----:B---3--:R-:W-:Y:S05]  /*15da0*/  @!P0 BRA `(.L_x_7836) ;  /* 0xfffffffc00f08947 */ /* 0x008fea000383ffff */
[----:B------:R-:W-:Y:S05]  /*15db0*/  BRA `(.L_x_7934) ;  /* 0xffffffd000207947 */ /* 0x000fea000383ffff */
.L_x_7841:
[----:B--2---:R2:W3:Y:S02]  /*15dc0*/  SYNCS.PHASECHK.TRANS64.TRYWAIT P0, [R3+URZ+0x22840], R7 ;  /* 0x02284007030075a7 */ /* 0x0044e4000800017f */
[----:B---3--:R-:W-:Y:S05]  /*15dd0*/  @!P0 NANOSLEEP.SYNCS 0x989680 ;  /* 0x009896800000895d */ /* 0x008fea0003900000 */
[----:B------:R-:W3:Y:S02]  /*15de0*/  @!P0 SYNCS.PHASECHK.TRANS64 P0, [R3+URZ+0x22840], R7 ;  /* 0x02284007030085a7 */ /* 0x000ee4000800007f */
[----:B---3--:R-:W-:Y:S05]  /*15df0*/  @!P0 BRA `(.L_x_7841) ;  /* 0xfffffffc00f08947 */ /* 0x008fea000383ffff */
[----:B------:R-:W-:Y:S05]  /*15e00*/  BRA `(.L_x_7935) ;  /* 0xffffffd4006c7947 */ /* 0x000fea000383ffff */
.L_x_7843:
[----:B0-----:R0:W3:Y:S02]  /*15e10*/  SYNCS.PHASECHK.TRANS64.TRYWAIT P1, [R3+URZ+0x22860], R7 ;  /* 0x02286007030075a7 */ /* 0x0010e4000802017f */
[----:B---3--:R-:W-:Y:S05]  /*15e20*/  @!P1 NANOSLEEP.SYNCS 0x989680 ;  /* 0x009896800000995d */ /* 0x008fea0003900000 */
[----:B------:R-:W3:Y:S02]  /*15e30*/  @!P1 SYNCS.PHASECHK.TRANS64 P1, [R3+URZ+0x22860], R7 ;  /* 0x02286007030095a7 */ /* 0x000ee4000802007f */
[----:B---3--:R-:W-:Y:S05]  /*15e40*/  @!P1 BRA `(.L_x_7843) ;  /* 0xfffffffc00f09947 */ /* 0x008fea000383ffff */
[----:B------:R-:W-:Y:S05]  /*15e50*/  BRA `(.L_x_7936) ;  /* 0xffffffd400d87947 */ /* 0x000fea000383ffff */
.L_x_7848:
[----:B---3--:R3:W4:Y:S02]  /*15e60*/  SYNCS.PHASECHK.TRANS64.TRYWAIT P0, [R3+URZ+0x22840], R7 ;  /* 0x02284007030075a7 */ /* 0x008724000800017f */
[----:B----4-:R-:W-:Y:S05]  /*15e70*/  @!P0 NANOSLEEP.SYNCS 0x989680 ;  /* 0x009896800000895d */ /* 0x010fea0003900000 */
[----:B------:R-:W4:Y:S02]  /*15e80*/  @!P0 SYNCS.PHASECHK.TRANS64 P0, [R3+URZ+0x22840], R7 ;  /* 0x02284007030085a7 */ /* 0x000f24000800007f */
[----:B----4-:R-:W-:Y:S05]  /*15e90*/  @!P0 BRA `(.L_x_7848) ;  /* 0xfffffffc00f08947 */ /* 0x010fea000383ffff */
[----:B------:R-:W-:Y:S05]  /*15ea0*/  BRA `(.L_x_7937) ;  /* 0xffffffdc00047947 */ /* 0x000fea000383ffff */
.L_x_7850:
[----:B0-----:R0:W2:Y:S02]  /*15eb0*/  SYNCS.PHASECHK.TRANS64.TRYWAIT P1, [R3+URZ+0x22860], R7 ;  /* 0x02286007030075a7 */ /* 0x0010a4000802017f */
[----:B--2---:R-:W-:Y:S05]  /*15ec0*/  @!P1 NANOSLEEP.SYNCS 0x989680 ;  /* 0x009896800000995d */ /* 0x004fea0003900000 */
[----:B------:R-:W2:Y:S02]  /*15ed0*/  @!P1 SYNCS.PHASECHK.TRANS64 P1, [R3+URZ+0x22860], R7 ;  /* 0x02286007030095a7 */ /* 0x000ea4000802007f */
[----:B--2---:R-:W-:Y:S05]  /*15ee0*/  @!P1 BRA `(.L_x_7850) ;  /* 0xfffffffc00f09947 */ /* 0x004fea000383ffff */
[----:B------:R-:W-:Y:S05]  /*15ef0*/  BRA `(.L_x_7938) ;  /* 0xffffffdc00747947 */ /* 0x000fea000383ffff */
.L_x_7855:
[----:B------:R-:W-:Y:S01]  /*15f00*/  BSSY B0, `(.L_x_7939) ;  /* 0x0000008000007945 */ /* 0x000fe20003800000 */
[----:B0-----:R-:W-:Y:S01]  /*15f10*/  MOV R13, R16 ;  /* 0x00000010000d7202 */ /* 0x001fe20000000f00 */
[----:B------:R-:W-:Y:S02]  /*15f20*/  IMAD.MOV.U32 R12, RZ, RZ, RZ ;  /* 0x000000ffff0c7224 */ /* 0x000fe400078e00ff */
[----:B--2---:R-:W-:Y:S02]  /*15f30*/  IMAD.MOV.U32 R11, RZ, RZ, 0x1f ;  /* 0x0000001fff0b7424 */ /* 0x004fe400078e00ff */
[----:B------:R-:W-:-:S07]  /*15f40*/  IMAD.MOV.U32 R15, RZ, RZ, -0x1 ;  /* 0xffffffffff0f7424 */ /* 0x000fce00078e00ff */
[----:B-1-3--:R-:W-:Y:S05]  /*15f50*/  WARPSYNC.COLLECTIVE R15, `(.L_x_7940) ;  /* 0x000000000f087348 */ /* 0x00afea0003c00000 */
[----:B------:R0:W2:Y:S02]  /*15f60*/  SHFL.IDX P6, R14, R13, R12, R11 ;  /* 0x0000000c0d0e7389 */ /* 0x0000a400000c000b */
[----:B0123--:R-:W-:Y:S01]  /*15f70*/  ENDCOLLECTIVE ;  /* 0x000000000000791b */ /* 0x00ffe20003800000 */
.L_x_7940:
[----:B------:R-:W-:Y:S05]  /*15f80*/  BSYNC B0 ;  /* 0x0000000000007941 */ /* 0x000fea0003800000 */
.L_x_7939:
        /* <DEDUP_REMOVED lines=8> */
.L_x_7941:
[----:B------:R-:W-:Y:S01]  /*16010*/  IMAD.MOV.U32 R6, RZ, RZ, R14 ;  /* 0x000000ffff067224 */ /* 0x000fe200078e000e */
[----:B------:R-:W-:Y:S06]  /*16020*/  BRA `(.L_x_7942) ;  /* 0xffffffe000647947 */ /* 0x000fec000383ffff */
.L_x_7858:
[----:B------:R-:W-:Y:S01]  /*16030*/  BSSY B0, `(.L_x_7943) ;  /* 0x0000008000007945 */ /* 0x000fe20003800000 */
[----:B-----5:R-:W-:Y:S01]  /*16040*/  IMAD.MOV.U32 R13, RZ, RZ, R17 ;  /* 0x000000ffff0d7224 */ /* 0x020fe200078e0011 */
[----:B--2---:R-:W-:Y:S01]  /*16050*/  MOV R11, RZ ;  /* 0x000000ff000b7202 */ /* 0x004fe20000000f00 */
[----:B------:R-:W-:Y:S02]  /*16060*/  IMAD.MOV.U32 R12, RZ, RZ, 0x1 ;  /* 0x00000001ff0c7424 */ /* 0x000fe400078e00ff */
[----:B------:R-:W-:-:S07]  /*16070*/  IMAD.MOV.U32 R15, RZ, RZ, -0x1 ;  /* 0xffffffffff0f7424 */ /* 0x000fce00078e00ff */
[----:B01-34-:R-:W-:Y:S05]  /*16080*/  WARPSYNC.COLLECTIVE R15, `(.L_x_7944) ;  /* 0x000000000f087348 */ /* 0x01bfea0003c00000 */
[----:B------:R2:W0:Y:S02]  /*16090*/  SHFL.UP P6, R14, R13, R12, R11 ;  /* 0x0400000c0d0e7389 */ /* 0x00042400000c000b */
[----:B01234-:R-:W-:Y:S01]  /*160a0*/  ENDCOLLECTIVE ;  /* 0x000000000000791b */ /* 0x01ffe20003800000 */
.L_x_7944:
[----:B------:R-:W-:Y:S05]  /*160b0*/  BSYNC B0 ;  /* 0x0000000000007941 */ /* 0x000fea0003800000 */
.L_x_7943:
        /* <DEDUP_REMOVED lines=10> */
.L_x_7945:
        /* <DEDUP_REMOVED lines=8> */
.L_x_7946:
        /* <DEDUP_REMOVED lines=8> */
.L_x_7947:
        /* <DEDUP_REMOVED lines=8> */
.L_x_7948:
        /* <DEDUP_REMOVED lines=8> */
.L_x_7949:
[----:B------:R-:W-:Y:S05]  /*16360*/  BRA `(.L_x_7950) ;  /* 0xffffffe000287947 */ /* 0x000fea000383ffff */
.L_x_7863:
        /* <DEDUP_REMOVED lines=8> */
.L_x_7952:
[----:B------:R-:W-:Y:S05]  /*163f0*/  BSYNC B0 ;  /* 0x0000000000007941 */ /* 0x000fea0003800000 */
.L_x_7951:
        /* <DEDUP_REMOVED lines=10> */
.L_x_7953:
        /* <DEDUP_REMOVED lines=8> */
.L_x_7954:
        /* <DEDUP_REMOVED lines=8> */
.L_x_7955:
        /* <DEDUP_REMOVED lines=8> */
.L_x_7956:
        /* <DEDUP_REMOVED lines=8> */
.L_x_7957:
[----:B------:R-:W-:Y:S05]  /*166a0*/  BRA `(.L_x_7958) ;  /* 0xffffffe0000c7947 */ /* 0x000fea000383ffff */
.L_x_7865:
[----:B------:R-:W-:Y:S01]  /*166b0*/  BSSY B0, `(.L_x_7959) ;  /* 0x0000006000007945 */ /* 0x000fe20003800000 */
[----:B------:R-:W-:Y:S02]  /*166c0*/  PLOP3.LUT P6, PT, P6, PT, PT, 0x8, 0x0 ;  /* 0x000000000000781c */ /* 0x000fe400037ce170 */
[----:B------:R-:W-:-:S11]  /*166d0*/  MOV R15, 0xffffffff ;  /* 0xffffffff000f7802 */ /* 0x000fd60000000f00 */
[----:B0-2---:R-:W-:Y:S05]  /*166e0*/  WARPSYNC.COLLECTIVE R15, `(.L_x_7960) ;  /* 0x000000000f087348 */ /* 0x005fea0003c00000 */
[----:B------:R-:W-:Y:S01]  /*166f0*/  VOTE.ANY R14, PT, P6 ;  /* 0x00000000000e7806 */ /* 0x000fe200030e0100 */
[----:B0-2---:R-:W-:Y:S06]  /*16700*/  ENDCOLLECTIVE ;  /* 0x000000000000791b */ /* 0x005fec0003800000 */
.L_x_7960:
[----:B------:R-:W-:Y:S05]  /*16710*/  BSYNC B0 ;  /* 0x0000000000007941 */ /* 0x000fea0003800000 */
.L_x_7959:
        /* <DEDUP_REMOVED lines=9> */
.L_x_7961:
[----:B------:R-:W-:Y:S01]  /*167b0*/  IMAD.MOV.U32 R17, RZ, RZ, R14 ;  /* 0x000000ffff117224 */ /* 0x000fe200078e000e */
[----:B------:R-:W-:Y:S06]  /*167c0*/  BRA `(.L_x_7962) ;  /* 0xffffffdc00fc7947 */ /* 0x000fec000383ffff */
.L_x_7867:
[----:B------:R-:W-:Y:S01]  /*167d0*/  BSSY B0, `(.L_x_7963) ;  /* 0x0000007000007945 */ /* 0x000fe20003800000 */
[----:B------:R-:W-:Y:S01]  /*167e0*/  IMAD.MOV.U32 R13, RZ, RZ, R2 ;  /* 0x000000ffff0d7224 */ /* 0x000fe200078e0002 */
[----:B--2---:R-:W-:Y:S01]  /*167f0*/  MOV R11, 0x1f ;  /* 0x0000001f000b7802 */ /* 0x004fe20000000f00 */
[----:B------:R-:W-:-:S07]  /*16800*/  IMAD.MOV.U32 R15, RZ, RZ, -0x1 ;  /* 0xffffffffff0f7424 */ /* 0x000fce00078e00ff */
[----:B01-3--:R-:W-:Y:S05]  /*16810*/  WARPSYNC.COLLECTIVE R15, `(.L_x_7964) ;  /* 0x000000000f087348 */ /* 0x00bfea0003c00000 */
[----:B------:R2:W4:Y:S02]  /*16820*/  SHFL.IDX P6, R14, R13, R12, R11 ;  /* 0x0000000c0d0e7389 */ /* 0x00052400000c000b */
[----:B01234-:R-:W-:Y:S01]  /*16830*/  ENDCOLLECTIVE ;  /* 0x000000000000791b */ /* 0x01ffe20003800000 */
.L_x_7964:
[----:B------:R-:W-:Y:S05]  /*16840*/  BSYNC B0 ;  /* 0x0000000000007941 */ /* 0x000fea0003800000 */
.L_x_7963:
[----:B------:R-:W-:Y:S05]  /*16850*/  BRA `(.L_x_7866) ;  /* 0xffffffdc00f47947 */ /* 0x000fea000383ffff */
.L_x_7871:
[----:B0-----:R0:W1:Y:S02]  /*16860*/  SYNCS.PHASECHK.TRANS64.TRYWAIT P0, [R0+URZ+0x22820], R3 ;  /* 0x02282003000075a7 */ /* 0x001064000800017f */
[----:B-1----:R-:W-:Y:S05]  /*16870*/  @!P0 NANOSLEEP.SYNCS 0x989680 ;  /* 0x009896800000895d */ /* 0x002fea0003900000 */
[----:B------:R-:W1:Y:S02]  /*16880*/  @!P0 SYNCS.PHASECHK.TRANS64 P0, [R0+URZ+0x22820], R3 ;  /* 0x02282003000085a7 */ /* 0x000e64000800007f */
[----:B-1----:R-:W-:Y:S05]  /*16890*/  @!P0 BRA `(.L_x_7871) ;  /* 0xfffffffc00f08947 */ /* 0x002fea000383ffff */
[----:B------:R-:W-:Y:S05]  /*168a0*/  BRA `(.L_x_7965) ;  /* 0xffffffe000d87947 */ /* 0x000fea000383ffff */
.L_x_7872:
[----:B------:R-:W1:Y:S01]  /*168b0*/  S2R R2, SR_TID.X ;  /* 0x0000000000027919 */ /* 0x000e620000002100 */
[----:B------:R-:W-:Y:S01]  /*168c0*/  BSSY B0, `(.L_x_7966) ;  /* 0x000000a000007945 */ /* 0x000fe20003800000 */
[----:B------:R-:W-:Y:S01]  /*168d0*/  IMAD.MOV.U32 R12, RZ, RZ, RZ ;  /* 0x000000ffff0c7224 */ /* 0x000fe200078e00ff */
[----:B--2---:R-:W-:Y:S01]  /*168e0*/  MOV R11, 0x1f ;  /* 0x0000001f000b7802 */ /* 0x004fe20000000f00 */
[----:B------:R-:W-:Y:S01]  /*168f0*/  IMAD.MOV.U32 R15, RZ, RZ, -0x1 ;  /* 0xffffffffff0f7424 */ /* 0x000fe200078e00ff */
[----:B-1----:R-:W-:-:S04]  /*16900*/  SHF.R.U32.HI R2, RZ, 0x5, R2 ;  /* 0x00000005ff027819 */ /* 0x002fc80000011602 */
[----:B------:R-:W-:-:S05]  /*16910*/  LOP3.LUT R2, R2, 0x3, RZ, 0xc0, !PT ;  /* 0x0000000302027812 */ /* 0x000fca00078ec0ff */
[----:B------:R-:W-:-:S07]  /*16920*/  IMAD.MOV.U32 R13, RZ, RZ, R2 ;  /* 0x000000ffff0d7224 */ /* 0x000fce00078e0002 */
[----:B0-----:R-:W-:Y:S05]  /*16930*/  WARPSYNC.COLLECTIVE R15, `(.L_x_7967) ;  /* 0x000000000f087348 */ /* 0x001fea0003c00000 */
[----:B------:R1:W2:Y:S02]  /*16940*/  SHFL.IDX P6, R14, R13, R12, R11 ;  /* 0x0000000c0d0e7389 */ /* 0x0002a400000c000b */
[----:B012---:R-:W-:Y:S01]  /*16950*/  ENDCOLLECTIVE ;  /* 0x000000000000791b */ /* 0x007fe20003800000 */
.L_x_7967:
[----:B------:R-:W-:Y:S05]  /*16960*/  BSYNC B0 ;  /* 0x0000000000007941 */ /* 0x000fea0003800000 */
.L_x_7966:
[----:B------:R-:W-:Y:S05]  /*16970*/  BRA `(.L_x_7968) ;  /* 0xffffffe000c07947 */ /* 0x000fea000383ffff */
.L_x_7873:
[----:B------:R-:W-:Y:S01]  /*16980*/  BSSY B0, `(.L_x_7969) ;  /* 0x0000006000007945 */ /* 0x000fe20003800000 */
[----:B------:R-:W-:-:S07]  /*16990*/  IMAD.MOV.U32 R15, RZ, RZ, -0x1 ;  /* 0xffffffffff0f7424 */ /* 0x000fce00078e00ff */
[----:B012---:R-:W-:Y:S05]  /*169a0*/  WARPSYNC.COLLECTIVE R15, `(.L_x_7970) ;  /* 0x000000000f0c7348 */ /* 0x007fea0003c00000 */
[----:B------:R-:W-:Y:S02]  /*169b0*/  ELECT P6, UR62, PT ;  /* 0x00000000003e782f */ /* 0x000fe400038c0000 */
[----:B------:R-:W-:Y:S01]  /*169c0*/  MOV R14, UR62 ;  /* 0x0000003e000e7c02 */ /* 0x000fe20008000f00 */
[----:B012---:R-:W-:Y:S10]  /*169d0*/  ENDCOLLECTIVE ;  /* 0x000000000000791b */ /* 0x007ff40003800000 */
.L_x_7970:
[----:B------:R-:W-:Y:S05]  /*169e0*/  BSYNC B0 ;  /* 0x0000000000007941 */ /* 0x000fea0003800000 */
.L_x_7969:
[----:B------:R-:W-:Y:S05]  /*169f0*/  BRA `(.L_x_7971) ;  /* 0xffffffe000b47947 */ /* 0x000fea000383ffff */
.L_x_7875:
[----:B0-----:R0:W1:Y:S02]  /*16a00*/  SYNCS.PHASECHK.TRANS64.TRYWAIT P0, [R6+URZ], R5 ;  /* 0x00000005060075a7 */ /* 0x001064000800017f */
[----:B-1----:R-:W-:Y:S05]  /*16a10*/  @!P0 NANOSLEEP.SYNCS 0x989680 ;  /* 0x009896800000895d */ /* 0x002fea0003900000 */
[----:B------:R-:W1:Y:S02]  /*16a20*/  @!P0 SYNCS.PHASECHK.TRANS64 P0, [R6+URZ], R5 ;  /* 0x00000005060085a7 */ /* 0x000e64000800007f */
[----:B-1----:R-:W-:Y:S05]  /*16a30*/  @!P0 BRA `(.L_x_7875) ;  /* 0xfffffffc00f08947 */ /* 0x002fea000383ffff */
[----:B------:R-:W-:Y:S05]  /*16a40*/  BRA `(.L_x_7972) ;  /* 0xffffffe000f07947 */ /* 0x000fea000383ffff */
.L_x_7876:
[----:B-1----:R1:W3:Y:S02]  /*16a50*/  SYNCS.PHASECHK.TRANS64.TRYWAIT P0, [R7+URZ], R2 ;  /* 0x00000002070075a7 */ /* 0x0022e4000800017f */
[----:B---3--:R-:W-:Y:S05]  /*16a60*/  @!P0 NANOSLEEP.SYNCS 0x989680 ;  /* 0x009896800000895d */ /* 0x008fea0003900000 */
[----:B------:R-:W3:Y:S02]  /*16a70*/  @!P0 SYNCS.PHASECHK.TRANS64 P0, [R7+URZ], R2 ;  /* 0x00000002070085a7 */ /* 0x000ee4000800007f */
[----:B---3--:R-:W-:Y:S05]  /*16a80*/  @!P0 BRA `(.L_x_7876) ;  /* 0xfffffffc00f08947 */ /* 0x008fea000383ffff */
[----:B------:R-:W-:Y:S05]  /*16a90*/  BRA `(.L_x_7973) ;  /* 0xffffffe000e47947 */ /* 0x000fea000383ffff */
.L_x_7878:
[----:B---3--:R3:W4:Y:S02]  /*16aa0*/  SYNCS.PHASECHK.TRANS64.TRYWAIT P0, [R4+URZ], R5 ;  /* 0x00000005040075a7 */ /* 0x008724000800017f */
[----:B----4-:R-:W-:Y:S05]  /*16ab0*/  @!P0 NANOSLEEP.SYNCS 0x989680 ;  /* 0x009896800000895d */ /* 0x010fea0003900000 */
[----:B------:R-:W4:Y:S02]  /*16ac0*/  @!P0 SYNCS.PHASECHK.TRANS64 P0, [R4+URZ], R5 ;  /* 0x00000005040085a7 */ /* 0x000f24000800007f */
[----:B----4-:R-:W-:Y:S05]  /*16ad0*/  @!P0 BRA `(.L_x_7878) ;  /* 0xfffffffc00f08947 */ /* 0x010fea000383ffff */
[----:B------:R-:W-:Y:S05]  /*16ae0*/  BRA `(.L_x_7974) ;  /* 0xffffffe000ec7947 */ /* 0x000fea000383ffff */
.L_x_7975:
        /* <DEDUP_REMOVED lines=9> */
.L_x_11962:


//--------------------- .text._ZN7cutlass13device_kernelIN5flash11enable_sm90INS1_16FlashAttnFwdSm90INS1_25CollectiveMainloopFwdSm90ILi2EN4cute5tupleIJNS5_1CILi1EEES8_S8_EEENS6_IJNS7_ILi128EEENS7_ILi96EEENS7_ILi64EEEEEELi256ENS_6half_tEfNS_4arch4Sm90ELb0ELb0ELb1ELb1ELb0ELb0ELb1ELb1ELb0ELb0ELb0ELb0EEENS1_21CollectiveEpilogueFwdINS6_IJSA_NS7_ILi256EEESB_EEES9_SE_SG_Li256ELb1ELb0ELb0ELb0EEENS1_36VarlenDynamicPersistentTileSchedulerILi128ELi96ELi256ELi32ELb0ELb0ELb1ELb0ELb1ELb1EEEEEEEEEvNT_6ParamsE --------------------------
	.section	.text._ZN7cutlass13device_kernelIN5flash11enable_sm90INS1_16FlashAttnFwdSm90INS1_25CollectiveMainloopFwdSm90ILi2EN4cute5tupleIJNS5_1CILi1EEES8_S8_EEENS6_IJNS7_ILi128EEENS7_ILi96EEENS7_ILi64EEEEEELi256ENS_6half_tEfNS_4arch4Sm90ELb0ELb0ELb1ELb1ELb0ELb0ELb1ELb1ELb0ELb0ELb0ELb0EEENS1_21CollectiveEpilogueFwdINS6_IJSA_NS7_ILi256EEESB_EEES9_SE_SG_Li256ELb1ELb0ELb0ELb0EEENS1_36VarlenDynamicPersistentTileSchedulerILi128ELi96ELi256ELi32ELb0ELb0ELb1ELb0ELb1ELb1EEEEEEEEEvNT_6ParamsE,"ax",@progbits
	.align	128
.text._ZN7cutlass13device_kernelIN5flash11enable_sm90INS1_16FlashAttnFwdSm90INS1_25CollectiveMainloopFwdSm90ILi2EN4cute5tupleIJNS5_1CILi1EEES8_S8_EEENS6_IJNS7_ILi128EEENS7_ILi96EEENS7_ILi64EEEEEELi256ENS_6half_tEfNS_4arch4Sm90ELb0ELb0ELb1ELb1ELb0ELb0ELb1ELb1ELb0ELb0ELb0ELb0EEENS1_21CollectiveEpilogueFwdINS6_IJSA_NS7_ILi256EEESB_EEES9_SE_SG_Li256ELb1ELb0ELb0ELb0EEENS1_36VarlenDynamicPersistentTileSchedulerILi128ELi96ELi256ELi32ELb0ELb0ELb1ELb0ELb1ELb1EEEEEEEEEvNT_6ParamsE:
        .type           _ZN7cutlass13device_kernelIN5flash11enable_sm90INS1_16FlashAttnFwdSm90INS1_25CollectiveMainloopFwdSm90ILi2EN4cute5tupleIJNS5_1CILi1EEES8_S8_EEENS6_IJNS7_ILi128EEENS7_ILi96EEENS7_ILi64EEEEEELi256ENS_6half_tEfNS_4arch4Sm90ELb0ELb0ELb1ELb1ELb0ELb0ELb1ELb1ELb0ELb0ELb0ELb0EEENS1_21CollectiveEpilogueFwdINS6_IJSA_NS7_ILi256EEESB_EEES9_SE_SG_Li256ELb1ELb0ELb0ELb0EEENS1_36VarlenDynamicPersistentTileSchedulerILi128ELi96ELi256ELi32ELb0ELb0ELb1ELb0ELb1ELb1EEEEEEEEEvNT_6ParamsE,@function
        .size           _ZN7cutlass13device_kernelIN5flash11enable_sm90INS1_16FlashAttnFwdSm90INS1_25CollectiveMainloopFwdSm90ILi2EN4cute5tupleIJNS5_1CILi1EEES8_S8_EEENS6_IJNS7_ILi128EEENS7_ILi96EEENS7_ILi64EEEEEELi256ENS_6half_tEfNS_4arch4Sm90ELb0ELb0ELb1ELb1ELb0ELb0ELb1ELb1ELb0ELb0ELb0ELb0EEENS1_21CollectiveEpilogueFwdINS6_IJSA_NS7_ILi256EEESB_EEES9_SE_SG_Li256ELb1ELb0ELb0ELb0EEENS1_36VarlenDynamicPersistentTileSchedulerILi128ELi96ELi256ELi32ELb0ELb0ELb1ELb0ELb1ELb1EEEEEEEEEvNT_6ParamsE,(.L_x_11963 - _ZN7cutlass13device_kernelIN5flash11enable_sm90INS1_16FlashAttnFwdSm90INS1_25CollectiveMainloopFwdSm90ILi2EN4cute5tupleIJNS5_1CILi1EEES8_S8_EEENS6_IJNS7_ILi128EEENS7_ILi96EEENS7_ILi64EEEEEELi256ENS_6half_tEfNS_4arch4Sm90ELb0ELb0ELb1ELb1ELb0ELb0ELb1ELb1ELb0ELb0ELb0ELb0EEENS1_21CollectiveEpilogueFwdINS6_IJSA_NS7_ILi256EEESB_EEES9_SE_SG_Li256ELb1ELb0ELb0ELb0EEENS1_36VarlenDynamicPersistentTileSchedulerILi128ELi96ELi256ELi32ELb0ELb0ELb1ELb0ELb1ELb1EEEEEEEEEvNT_6ParamsE)
        .other          _ZN7cutlass13device_kernelIN5flash11enable_sm90INS1_16FlashAttnFwdSm90INS1_25CollectiveMainloopFwdSm90ILi2EN4cute5tupleIJNS5_1CILi1EEES8_S8_EEENS6_IJNS7_ILi128EEENS7_ILi96EEENS7_ILi64EEEEEELi256ENS_6half_tEfNS_4arch4Sm90ELb0ELb0ELb1ELb1ELb0ELb0ELb1ELb1ELb0ELb0ELb0ELb0EEENS1_21CollectiveEpilogueFwdINS6_IJSA_NS7_ILi256EEESB_EEES9_SE_SG_Li256ELb1ELb0ELb0ELb0EEENS1_36VarlenDynamicPersistentTileSchedulerILi128ELi96ELi256ELi32ELb0ELb0ELb1ELb0ELb1ELb1EEEEEEEEEvNT_6ParamsE,@"STO_CUDA_ENTRY STV_DEFAULT"
_ZN7cutlass13device_kernelIN5flash11enable_sm90INS1_16FlashAttnFwdSm90INS1_25CollectiveMainloopFwdSm90ILi2EN4cute5tupleIJNS5_1CILi1EEES8_S8_EEENS6_IJNS7_ILi128EEENS7_ILi96EEENS7_ILi64EEEEEELi256ENS_6half_tEfNS_4arch4Sm90ELb0ELb0ELb1ELb1ELb0ELb0ELb1ELb1ELb0ELb0ELb0ELb0EEENS1_21CollectiveEpilogueFwdINS6_IJSA_NS7_ILi256EEESB_EEES9_SE_SG_Li256ELb1ELb0ELb0ELb0EEENS1_36VarlenDynamicPersistentTileSchedulerILi128ELi96ELi256ELi32ELb0ELb0ELb1ELb0ELb1ELb1EEEEEEEEEvNT_6ParamsE:
        /* <DEDUP_REMOVED lines=24> */
.L_x_7977:
[----:B------:R-:W-:Y:S05]  /*0180*/  BSYNC B0 ;  /* 0x0000000000007941 */ /* 0x000fea0003800000 */
.L_x_7976:
        /* <DEDUP_REMOVED lines=43> */
.L_x_7978:
        /* <DEDUP_REMOVED lines=22> */
.L_x_7979:
        /* <DEDUP_REMOVED lines=18> */
.L_x_7980:
        /* <DEDUP_REMOVED lines=22> */
.L_x_7981:
        /* <DEDUP_REMOVED lines=22> */
.L_x_7982:
[----:B0-----:R-:W-:Y:S01]  /*0980*/  UMOV UR4, 0x1 ;  /* 0x0000000100047882 */ /* 0x001fe20000000000 */
[----:B------:R-:W-:Y:S01]  /*0990*/  PLOP3.LUT P0, PT, PT, PT, UP0, 0x80, 0x0 ;  /* 0x000000000000781c */ /* 0x000fe20003f0f008 */
[----:B------:R-:W-:Y:S01]  /*09a0*/  USEL UR4, UR4, 0x2, !UP0 ;  /* 0x0000000204047887 */ /* 0x000fe2000c000000 */
[----:B------:R-:W-:Y:S01]  /*09b0*/  NOP ;  /* 0x0000000000007918 */ /* 0x000fe20000000000 */
[----:B------:R-:W-:-:S04]  /*09c0*/  ULDC.64 UR60, c[0x0][0x208] ;  /* 0x00008200003c7ab9 */ /* 0x000fc80000000a00 */
[----:B------:R-:W-:-:S05]  /*09d0*/  IMAD.U32 R2, RZ, RZ, UR4 ;  /* 0x00000004ff027e24 */ /* 0x000fca000f8e00ff */
[----:B------:R0:W-:Y:S01]  /*09e0*/  STL [R1+0x2c], R2 ;  /* 0x00002c0201007387 */ /* 0x0001e20000100800 */
[----:B-123--:R-:W-:Y:S06]  /*09f0*/  BAR.SYNC.DEFER_BLOCKING 0x0 ;  /* 0x0000000000007b1d */ /* 0x00efec0000010000 */
[----:B------:R-:W-:Y:S05]  /*0a00*/  @!P0 BRA `(.L_x_7983) ;  /* 0x0000009400f08947 */ /* 0x000fea0003800000 */
.L_x_7984:
[----:B------:R-:W-:-:S08]  /*0a10*/  NOP ;  /* 0x0000000000007918 */ /* 0x000fd00000000000 */
[----:B------:R-:W1:Y:S02]  /*0a20*/  USETMAXREG.TRY_ALLOC.CTAPOOL UP0, 0xf0 ;  /* 0x000000f0000079c8 */ /* 0x000e640008000600 */
[----:B-1----:R-:W-:-:S13]  /*0a30*/  PLOP3.LUT P0, PT, PT, PT, UP0, 0x80, 0x0 ;  /* 0x000000000000781c */ /* 0x002fda0003f0f008 */
[----:B------:R-:W-:Y:S05]  /*0a40*/  @!P0 BRA `(.L_x_7984) ;  /* 0xfffffffc00f08947 */ /* 0x000fea000383ffff */
[----:B------:R-:W1:Y:S01]  /*0a50*/  S2R R0, SR_TID.X ;  /* 0x0000000000007919 */ /* 0x000e620000002100 */
[----:B------:R-:W2:Y:S01]  /*0a60*/  S2UR UR5, SR_CgaCtaId ;  /* 0x00000000000579c3 */ /* 0x000ea20000008800 */
[----:B------:R-:W-:-:S07]  /*0a70*/  UMOV UR4, 0x400 ;  /* 0x0000040000047882 */ /* 0x000fce0000000000 */
[----:B------:R-:W-:Y:S06]  /*0a80*/  BAR.ARV 0x8, 0x120 ;  /* 0x0204800000007b1d */ /* 0x000fec0000002000 */
[----:B--2---:R-:W-:Y:S01]  /*0a90*/  ULEA UR4, UR5, UR4, 0x18 ;  /* 0x0000000405047291 */ /* 0x004fe2000f8ec03f */
[----:B-1----:R-:W-:-:S04]  /*0aa0*/  SHF.R.U32.HI R0, RZ, 0x7, R0 ;  /* 0x00000007ff007819 */ /* 0x002fc80000011600 */
[----:B------:R-:W-:-:S13]  /*0ab0*/  ISETP.NE.AND P0, PT, R0, 0x1, PT ;  /* 0x000000010000780c */ /* 0x000fda0003f05270 */
[----:B------:R-:W-:Y:S08]  /*0ac0*/  @!P0 BAR.ARV 0x9, 0x100 ;  /* 0x0244000000008b1d */ /* 0x000ff00000002000 */
[----:B------:R-:W-:Y:S06]  /*0ad0*/  BAR.SYNC.DEFER_BLOCKING 0x5, 0x120 ;  /* 0x0144800000007b1d */ /* 0x000fec0000010000 */
        /* <DEDUP_REMOVED lines=8> */
[----:B------:R-:W-:Y:S01]  /*0b60*/  UMOV UR36, URZ ;  /* 0x0000003f00247c82 */ /* 0x000fe20008000000 */
[----:B------:R-:W0:Y:S02]  /*0b70*/  S2R R0, SR_TID.X ;  /* 0x0000000000007919 */ /* 0x000e240000002100 */
[----:B0-----:R-:W-:-:S05]  /*0b80*/  VIADD R223, R0, 0xffffff80 ;  /* 0xffffff8000df7836 */ /* 0x001fca0000000000 */
[----:B------:R-:W-:-:S04]  /*0b90*/  SHF.R.S32.HI R0, RZ, 0x1f, R223 ;  /* 0x0000001fff007819 */ /* 0x000fc800000114df */
[CC--:B------:R-:W-:Y:S02]  /*0ba0*/  LEA.HI R3, R0.reuse, R223.reuse, RZ, 0x7 ;  /* 0x000000df00037211 */ /* 0x0c0fe400078f38ff */
[----:B------:R-:W-:Y:S02]  /*0bb0*/  LEA.HI R4, R0, R223, RZ, 0x5 ;  /* 0x000000df00047211 */ /* 0x000fe400078f28ff */
[----:B------:R-:W-:-:S03]  /*0bc0*/  SHF.R.S32.HI R218, RZ, 0x7, R3 ;  /* 0x00000007ffda7819 */ /* 0x000fc60000011403 */
[----:B------:R-:W-:Y:S01]  /*0bd0*/  IMAD.SHL.U32 R6, R4, 0x20, RZ ;  /* 0x0000002004067824 */ /* 0x000fe200078e00ff */
[----:B--2---:R-:W-:Y:S02]  /*0be0*/  R2UR UR4, R2 ;  /* 0x00000000020472ca */ /* 0x004fe400000e0000 */
[C---:B------:R-:W-:Y:S02]  /*0bf0*/  LOP3.LUT R2, R3.reuse, 0xffffff80, RZ, 0xc0, !PT ;  /* 0xffffff8003027812 */ /* 0x040fe400078ec0ff */
[----:B------:R-:W-:-:S03]  /*0c00*/  LEA.HI R3, R3, R218, RZ, 0x1 ;  /* 0x000000da03037211 */ /* 0x000fc600078f08ff */
[----:B------:R-:W-:Y:S01]  /*0c10*/  IMAD.IADD R205, R223, 0x1, -R2 ;  /* 0x00000001dfcd7824 */ /* 0x000fe200078e0a02 */
[----:B------:R-:W-:-:S04]  /*0c20*/  LOP3.LUT R3, R3, 0x3fffffe, RZ, 0xc0, !PT ;  /* 0x03fffffe03037812 */ /* 0x000fc800078ec0ff */
[----:B------:R-:W-:Y:S01]  /*0c30*/  SHF.R.S32.HI R8, RZ, 0x1f, R205 ;  /* 0x0000001fff087819 */ /* 0x000fe200000114cd */
[----:B------:R-:W-:Y:S01]  /*0c40*/  ULOP3.LUT UR4, UR4, 0x1, URZ, 0xfc, !UPT ;  /* 0x0000000104047892 */ /* 0x000fe2000f8efc3f */
[----:B------:R-:W-:Y:S02]  /*0c50*/  IMAD.IADD R3, R218, 0x1, -R3 ;  /* 0x00000001da037824 */ /* 0x000fe400078e0a03 */
[CC--:B------:R-:W-:Y:S02]  /*0c60*/  LEA.HI R9, R8.reuse, R205.reuse, RZ, 0x2 ;  /* 0x000000cd08097211 */ /* 0x0c0fe400078f10ff */
[----:B------:R-:W-:Y:S01]  /*0c70*/  LEA.HI R8, R8, R205, RZ, 0x5 ;  /* 0x000000cd08087211 */ /* 0x000fe200078f28ff */
[----:B------:R-:W-:Y:S01]  /*0c80*/  IMAD.U32 R222, RZ, RZ, UR4 ;  /* 0x00000004ffde7e24 */ /* 0x000fe2000f8e00ff */
[--C-:B------:R-:W-:Y:S01]  /*0c90*/  SHF.R.S32.HI R7, RZ, 0x2, R9.reuse ;  /* 0x00000002ff077819 */ /* 0x100fe20000011409 */
[----:B------:R-:W-:Y:S01]  /*0ca0*/  UMOV UR4, URZ ;  /* 0x0000003f00047c82 */ /* 0x000fe20008000000 */
[----:B------:R-:W-:Y:S01]  /*0cb0*/  SHF.R.S32.HI R2, RZ, 0x1f, R9 ;  /* 0x0000001fff027819 */ /* 0x000fe20000011409 */
[----:B------:R-:W-:Y:S01]  /*0cc0*/  IMAD.U32 R204, RZ, RZ, UR4 ;  /* 0x00000004ffcc7e24 */ /* 0x000fe2000f8e00ff */
[----:B------:R-:W-:-:S02]  /*0cd0*/  SHF.R.S32.HI R8, RZ, 0x5, R8 ;  /* 0x00000005ff087819 */ /* 0x000fc40000011408 */
[----:B------:R-:W-:Y:S02]  /*0ce0*/  LEA.HI R5, R2, R7, RZ, 0x3 ;  /* 0x0000000702057211 */ /* 0x000fe400078f18ff */
[----:B------:R-:W-:Y:S02]  /*0cf0*/  LEA.HI R2, R0, R223, RZ, 0x4 ;  /* 0x000000df00027211 */ /* 0x000fe400078f20ff */
[----:B------:R-:W-:Y:S02]  /*0d00*/  LOP3.LUT R10, R5, 0xfffffff8, RZ, 0xc0, !PT ;  /* 0xfffffff8050a7812 */ /* 0x000fe400078ec0ff */
[----:B------:R-:W-:Y:S02]  /*0d10*/  SHF.R.S32.HI R5, RZ, 0x4, R2 ;  /* 0x00000004ff057819 */ /* 0x000fe40000011402 */
[C---:B------:R-:W-:Y:S01]  /*0d20*/  LOP3.LUT R4, R2.reuse, 0x3fffff0, RZ, 0xc0, !PT ;  /* 0x03fffff002047812 */ /* 0x040fe200078ec0ff */
[----:B------:R-:W-:Y:S01]  /*0d30*/  IMAD.IADD R11, R7, 0x1, -R10 ;  /* 0x00000001070b7824 */ /* 0x000fe200078e0a0a */
[----:B------:R-:W-:-:S02]  /*0d40*/  LEA.HI R2, R2, R5, RZ, 0x1 ;  /* 0x0000000502027211 */ /* 0x000fc400078f08ff */
[----:B------:R-:W-:Y:S01]  /*0d50*/  LOP3.LUT R7, R6, 0xfffffc00, RZ, 0xc0, !PT ;  /* 0xfffffc0006077812 */ /* 0x000fe200078ec0ff */
[----:B------:R-:W-:Y:S01]  /*0d60*/  IMAD.IADD R4, R223, 0x1, -R4 ;  /* 0x00000001df047824 */ /* 0x000fe200078e0a04 */
[----:B------:R-:W-:Y:S01]  /*0d70*/  LOP3.LUT R2, R2, 0x1ffffffe, RZ, 0xc0, !PT ;  /* 0x1ffffffe02027812 */ /* 0x000fe200078ec0ff */
[----:B------:R-:W-:Y:S01]  /*0d80*/  IMAD R8, R8, 0x10, R11 ;  /* 0x0000001008087824 */ /* 0x000fe200078e020b */
[----:B------:R-:W-:Y:S01]  /*0d90*/  LEA.HI R0, R0, R223, RZ, 0x3 ;  /* 0x000000df00007211 */ /* 0x000fe200078f18ff */
[----:B------:R-:W-:Y:S01]  /*0da0*/  IMAD R7, R4, 0x40, R7 ;  /* 0x0000004004077824 */ /* 0x000fe200078e0207 */
[----:B------:R-:W-:Y:S01]  /*0db0*/  LOP3.LUT R4, R9, 0x7ffffffc, RZ, 0xc0, !PT ;  /* 0x7ffffffc09047812 */ /* 0x000fe200078ec0ff */
[----:B------:R-:W-:Y:S01]  /*0dc0*/  IMAD.IADD R2, R5, 0x1, -R2 ;  /* 0x0000000105027824 */ /* 0x000fe200078e0a02 */
[----:B------:R-:W-:Y:S01]  /*0dd0*/  SHF.R.S32.HI R22, RZ, 0x3, R0 ;  /* 0x00000003ff167819 */ /* 0x000fe20000011400 */
[----:B------:R-:W-:Y:S02]  /*0de0*/  IMAD R220, R3, 0x40, R8 ;  /* 0x0000004003dc7824 */ /* 0x000fe400078e0208 */
[----:B------:R-:W-:Y:S01]  /*0df0*/  IMAD R221, R2, 0x8, R7 ;  /* 0x0000000802dd7824 */ /* 0x000fe200078e0207 */
[----:B------:R-:W-:Y:S01]  /*0e00*/  LOP3.LUT R2, R0, 0x1ffffff8, RZ, 0xc0, !PT ;  /* 0x1ffffff800027812 */ /* 0x000fe200078ec0ff */
[----:B------:R-:W-:-:S02]  /*0e10*/  IMAD.MOV.U32 R5, RZ, RZ, R13 ;  /* 0x000000ffff057224 */ /* 0x000fc400078e000d */
[----:B------:R-:W-:Y:S02]  /*0e20*/  IMAD.MOV.U32 R7, RZ, RZ, R15 ;  /* 0x000000ffff077224 */ /* 0x000fe400078e000f */
[----:B------:R-:W-:Y:S02]  /*0e30*/  IMAD.IADD R2, R223, 0x1, -R2 ;  /* 0x00000001df027824 */ /* 0x000fe400078e0a02 */
[----:B------:R-:W-:-:S03]  /*0e40*/  IMAD.IADD R219, R205, 0x1, -R4 ;  /* 0x00000001cddb7824 */ /* 0x000fc600078e0a04 */
[----:B------:R-:W-:-:S07]  /*0e50*/  SHF.L.U32 R2, R2, 0x3, RZ ;  /* 0x0000000302027819 */ /* 0x000fce00000006ff */
.L_x_8027:
[----:B0---45:R-:W0:Y:S01]  /*0e60*/  LDC.64 R8, c[0x0][0xd60] ;  /* 0x00035800ff087b82 */ /* 0x031e220000000a00 */
        /* <DEDUP_REMOVED lines=13> */
[----:B------:R-:W-:Y:S02]  /*0f40*/  @UP0 ULEA UR6, UP2, UR4, UR6, 0x2 ;  /* 0x0000000604060291 */ /* 0x000fe4000f84103f */
[----:B------:R-:W-:Y:S02]  /*0f50*/  @UP1 ULEA UR8, UP3, UR4, UR8, 0x2 ;  /* 0x0000000804081291 */ /* 0x000fe4000f86103f */
[----:B------:R-:W-:Y:S02]  /*0f60*/  @UP0 ULEA.HI.X UR7, UR4, UR7, UR10, 0x2, UP2 ;  /* 0x0000000704070291 */ /* 0x000fe400090f140a */
[----:B------:R-:W-:Y:S01]  /*0f70*/  IMAD.U32 R203, RZ, RZ, UR10 ;  /* 0x0000000affcb7e24 */ /* 0x000fe2000f8e00ff */
[----:B------:R-:W-:Y:S01]  /*0f80*/  @UP1 ULEA.HI.X UR9, UR4, UR9, UR10, 0x2, UP3 ;  /* 0x0000000904091291 */ /* 0x000fe200098f140a */
[----:B------:R-:W-:-:S02]  /*0f90*/  IMAD.U32 R6, RZ, RZ, UR6 ;  /* 0x00000006ff067e24 */ /* 0x000fc4000f8e00ff */
[----:B------:R-:W-:Y:S01]  /*0fa0*/  IMAD.U32 R8, RZ, RZ, UR8 ;  /* 0x00000008ff087e24 */ /* 0x000fe2000f8e00ff */
[----:B------:R-:W-:Y:S01]  /*0fb0*/  ULDC UR4, c[0x0][0x404] ;  /* 0x0001010000047ab9 */ /* 0x000fe20000000800 */
[----:B------:R-:W-:Y:S01]  /*0fc0*/  IMAD.U32 R7, RZ, RZ, UR7 ;  /* 0x00000007ff077e24 */ /* 0x000fe2000f8e00ff */
[----:B------:R-:W-:Y:S01]  /*0fd0*/  ULDC.64 UR6, c[0x0][0x3f8] ;  /* 0x0000fe0000067ab9 */ /* 0x000fe20000000a00 */
[----:B------:R-:W-:-:S03]  /*0fe0*/  IMAD.U32 R9, RZ, RZ, UR9 ;  /* 0x00000009ff097e24 */ /* 0x000fc6000f8e00ff */
[----:B------:R-:W2:Y:S04]  /*0ff0*/  @P0 LDG.E R6, desc[UR60][R6.64] ;  /* 0x0000003c06060981 */ /* 0x000ea8000c1e1900 */
[----:B---3--:R-:W3:Y:S01]  /*1000*/  @P1 LDG.E R8, desc[UR60][R8.64] ;  /* 0x0000003c08081981 */ /* 0x008ee2000c1e1900 */
        /* <DEDUP_REMOVED lines=9> */
[----:B------:R-:W-:Y:S01]  /*10a0*/  IMAD.MOV.U32 R150, RZ, RZ, RZ ;  /* 0x000000ffff967224 */ /* 0x000fe200078e00ff */
[----:B------:R-:W-:-:S02]  /*10b0*/  CS2R R146, SRZ ;  /* 0x0000000000927805 */ /* 0x000fc4000001ff00 */
[----:B------:R-:W-:Y:S01]  /*10c0*/  CS2R R144, SRZ ;  /* 0x0000000000907805 */ /* 0x000fe2000001ff00 */
[----:B------:R-:W-:Y:S01]  /*10d0*/  UIMAD UR4, UR4, UR6, URZ ;  /* 0x00000006040472a4 */ /* 0x000fe2000f8e023f */
        /* <DEDUP_REMOVED lines=52> */
[----:B------:R-:W-:Y:S01]  /*1420*/  MOV R201, UR5 ;  /* 0x0000000500c97c02 */ /* 0x000fe20008000f00 */
[----:B------:R-:W-:Y:S01]  /*1430*/  IMAD.MOV.U32 R41, RZ, RZ, RZ ;  /* 0x000000ffff297224 */ /* 0x000fe200078e00ff */
[----:B--2---:R-:W-:Y:S02]  /*1440*/  @P0 R2UR UR52, R6 ;  /* 0x00000000063402ca */ /* 0x004fe400000e0000 */
[----:B------:R-:W-:Y:S02]  /*1450*/  PLOP3.LUT P0, PT, PT, PT, PT, 0x80, 0x0 ;  /* 0x000000000000781c */ /* 0x000fe40003f0f070 */
[----:B---3--:R-:W-:-:S02]  /*1460*/  @P1 R2UR UR4, R8 ;  /* 0x00000000080412ca */ /* 0x008fc400000e0000 */
[----:B------:R-:W-:Y:S01]  /*1470*/  CS2R R8, SRZ ;  /* 0x0000000000087805 */ /* 0x000fe2000001ff00 */
[----:B-1----:R-:W-:-:S12]  /*1480*/  @P1 BRA `(.L_x_7985) ;  /* 0x0000000000381947 */ /* 0x002fd80003800000 */
[----:B------:R-:W-:Y:S02]  /*1490*/  ULDC.64 UR6, c[0x0][0xb00] ;  /* 0x0002c00000067ab9 */ /* 0x000fe40000000a00 */
[----:B------:R-:W-:-:S04]  /*14a0*/  ISETP.NE.U32.AND P1, PT, RZ, UR6, PT ;  /* 0x00000006ff007c0c */ /* 0x000fc8000bf25070 */
[----:B------:R-:W-:-:S13]  /*14b0*/  ISETP.NE.AND.EX P1, PT, RZ, UR7, PT, P1 ;  /* 0x00000007ff007c0c */ /* 0x000fda000bf25310 */
[----:B------:R-:W-:Y:S05]  /*14c0*/  @!P1 BRA `(.L_x_7985) ;  /* 0x0000000000289947 */ /* 0x000fea0003800000 */
[----:B------:R-:W-:Y:S01]  /*14d0*/  R2UR UR6, R202 ;  /* 0x00000000ca0672ca */ /* 0x000fe200000e0000 */
[----:B------:R-:W-:-:S12]  /*14e0*/  ULDC.64 UR4, c[0x0][0xb00] ;  /* 0x0002c00000047ab9 */ /* 0x000fd80000000a00 */
        /* <DEDUP_REMOVED lines=8> */
.L_x_7985:
[----:B------:R-:W-:Y:S01]  /*1570*/  UIADD3 UR52, -UR52, UR4, URZ ;  /* 0x0000000434347290 */ /* 0x000fe2000fffe13f */
[----:B------:R-:W-:Y:S01]  /*1580*/  IMAD.MOV.U32 R40, RZ, RZ, RZ ;  /* 0x000000ffff287224 */ /* 0x000fe200078e00ff */
[----:B------:R-:W-:Y:S01]  /*1590*/  CS2R R34, SRZ ;  /* 0x0000000000227805 */ /* 0x000fe2000001ff00 */
[----:B------:R-:W-:Y:S01]  /*15a0*/  IMAD.MOV.U32 R163, RZ, RZ, RZ ;  /* 0x000000ffffa37224 */ /* 0x000fe200078e00ff */
        /* <DEDUP_REMOVED lines=8> */
[----:B------:R-:W-:-:S02]  /*1630*/  CS2R R26, SRZ ;  /* 0x00000000001a7805 */ /* 0x000fc4000001ff00 */
[----:B------:R-:W-:Y:S02]  /*1640*/  CS2R R28, SRZ ;  /* 0x00000000001c7805 */ /* 0x000fe4000001ff00 */
[----:B------:R-:W-:Y:S01]  /*1650*/  CS2R R24, SRZ ;  /* 0x0000000000187805 */ /* 0x000fe2000001ff00 */
[----:B------:R-:W-:-:S04]  /*1660*/  USHF.R.U32.HI UR53, URZ, 0x1f, UR5 ;  /* 0x0000001f3f357899 */ /* 0x000fc80008011605 */
[----:B------:R-:W-:Y:S02]  /*1670*/  ULEA.HI.SX32 UR53, UR5, UR53, 0x1c ;  /* 0x0000003505357291 */ /* 0x000fe4000f8fe23f */
[----:B------:R-:W-:Y:S10]  /*1680*/  @!P1 BRA `(.L_x_7986) ;  /* 0x0000005c00f49947 */ /* 0x000ff40003800000 */
[----:B------:R-:W0:Y:S01]  /*1690*/  S2R R4, SR_CgaCtaId ;  /* 0x0000000000047919 */ /* 0x000e220000008800 */
[----:B------:R-:W-:Y:S01]  /*16a0*/  MOV R3, 0x400 ;  /* 0x0000040000037802 */ /* 0x000fe20000000f00 */
[----:B------:R-:W1:Y:S03]  /*16b0*/  SHFL.IDX PT, R0, R218, RZ, 0x1f ;  /* 0x00001fffda007589 */ /* 0x000e6600000e0000 */
[----:B0-----:R-:W-:Y:S02]  /*16c0*/  LEA R4, R4, R3, 0x18 ;  /* 0x0000000304047211 */ /* 0x001fe400078ec0ff */
[----:B-1----:R-:W-:-:S03]  /*16d0*/  LEA.HI R3, R0, R0, RZ, 0x1 ;  /* 0x0000000000037211 */ /* 0x002fc600078f08ff */
[----:B------:R-:W-:Y:S01]  /*16e0*/  VIADD R4, R4, 0x18400 ;  /* 0x0001840004047836 */ /* 0x000fe20000000000 */
[----:B------:R-:W-:-:S04]  /*16f0*/  LOP3.LUT R3, R3, 0xffffe, RZ, 0xc0, !PT ;  /* 0x000ffffe03037812 */ /* 0x000fc800078ec0ff */
[----:B------:R-:W-:Y:S01]  /*1700*/  LOP3.LUT P0, RZ, R4, 0x1bf, RZ, 0xc0, !PT ;  /* 0x000001bf04ff7812 */ /* 0x000fe2000780c0ff */
[----:B------:R-:W-:-:S12]  /*1710*/  IMAD.IADD R16, R0, 0x1, -R3 ;  /* 0x0000000100107824 */ /* 0x000fd800078e0a03 */
        /* <DEDUP_REMOVED lines=17> */
.L_x_7987:
[----:B------:R-:W0:Y:S01]  /*1830*/  S2R R3, SR_CgaCtaId ;  /* 0x0000000000037919 */ /* 0x000e220000008800 */
[----:B------:R-:W-:Y:S02]  /*1840*/  R2UR UR5, R204 ;  /* 0x00000000cc0572ca */ /* 0x000fe400000e0000 */
[----:B------:R-:W-:Y:S01]  /*1850*/  MOV R0, 0x400 ;  /* 0x0000040000007802 */ /* 0x000fe20000000f00 */
[----:B------:R-:W1:Y:S10]  /*1860*/  S2R R17, SR_TID.X ;  /* 0x0000000000117919 */ /* 0x000e740000002100 */
[----:B------:R-:W-:-:S04]  /*1870*/  ULEA.HI UR4, UR5, UR5, URZ, 0x1 ;  /* 0x0000000505047291 */ /* 0x000fc8000f8f083f */
[----:B------:R-:W-:-:S04]  /*1880*/  ULOP3.LUT UR4, UR4, 0xfffffffe, URZ, 0xc0, !UPT ;  /* 0xfffffffe04047892 */ /* 0x000fc8000f8ec03f */
[----:B------:R-:W-:-:S06]  /*1890*/  UIADD3 UR4, UR5, -UR4, URZ ;  /* 0x8000000405047290 */ /* 0x000fcc000fffe03f */
[----:B------:R-:W-:Y:S02]  /*18a0*/  MOV R5, UR4 ;  /* 0x0000000400057c02 */ /* 0x000fe40008000f00 */
[----:B0-----:R-:W-:Y:S02]  /*18b0*/  LEA R4, R3, R0, 0x18 ;  /* 0x0000000003047211 */ /* 0x001fe400078ec0ff */
[----:B------:R-:W-:Y:S02]  /*18c0*/  SHF.L.U32 R3, R5, 0x1f, RZ ;  /* 0x0000001f05037819 */ /* 0x000fe400000006ff */
[----:B-1----:R-:W-:Y:S02]  /*18d0*/  SHF.R.U32.HI R17, RZ, 0x7, R17 ;  /* 0x00000007ff117819 */ /* 0x002fe40000011611 */
[----:B------:R-:W0:Y:S03]  /*18e0*/  SYNCS.PHASECHK.TRANS64.TRYWAIT P0, [R4+URZ+0x32400], R3 ;  /* 0x03240003040075a7 */ /* 0x000e26000800017f */
[----:B------:R-:W-:Y:S01]  /*18f0*/  VIADD R185, R17, 0x8 ;  /* 0x0000000811b97836 */ /* 0x000fe20000000000 */
[----:B0-----:R-:W-:Y:S06]  /*1900*/  @!P0 BRA `(.L_x_7988) ;  /* 0x000000d000648947 */ /* 0x001fec0003800000 */
.L_x_8111:
[----:B------:R-:W-:Y:S05]  /*1910*/  WARPSYNC.ALL ;  /* 0x0000000000007948 */ /* 0x000fea0003800000 */
[----:B------:R-:W-:Y:S01]  /*1920*/  R2UR UR4, R222 ;  /* 0x00000000de0472ca */ /* 0x000fe200000e0000 */
[----:B------:R1:W-:-:S12]  /*1930*/  BAR.SYNC.DEFER_BLOCKING R185, 0x100 ;  /* 0x000400b90000751d */ /* 0x0003d80000010000 */
[----:B------:R-:W-:-:S05]  /*1940*/  IMAD.U32 R0, RZ, RZ, UR4 ;  /* 0x00000004ff007e24 */ /* 0x000fca000f8e00ff */
[----:B------:R-:W-:-:S13]  /*1950*/  ISETP.NE.AND P0, PT, R0, 0x3, PT ;  /* 0x000000030000780c */ /* 0x000fda0003f05270 */
[----:B-1----:R-:W-:Y:S05]  /*1960*/  @!P0 BRA `(.L_x_7989) ;  /* 0x0000000000048947 */ /* 0x002fea0003800000 */
[----:B------:R-:W-:Y:S01]  /*1970*/  BPT.TRAP 0x1 ;  /* 0x000000040000795c */ /* 0x000fe20000300000 */
.L_x_7989:
[----:B------:R-:W-:Y:S02]  /*1980*/  IMAD.U32 R5, RZ, RZ, UR36 ;  /* 0x00000024ff057e24 */ /* 0x000fe4000f8e00ff */
[----:B------:R-:W-:Y:S02]  /*1990*/  IMAD.U32 R6, RZ, RZ, UR37 ;  /* 0x00000025ff067e24 */ /* 0x000fe4000f8e00ff */
[----:B------:R-:W-:-:S03]  /*19a0*/  IMAD R0, R5, 0x8, R4 ;  /* 0x0000000805007824 */ /* 0x000fc600078e0204 */
[----:B------:R-:W-:-:S04]  /*19b0*/  SHF.L.U32 R5, R6, 0x1f, RZ ;  /* 0x0000001f06057819 */ /* 0x000fc800000006ff */
[----:B------:R1:W2:Y:S01]  /*19c0*/  SYNCS.PHASECHK.TRANS64.TRYWAIT P1, [R0+URZ+0x32430], R5 ;  /* 0x03243005000075a7 */ /* 0x0002a2000802017f */
[----:B------:R-:W-:Y:S05]  /*19d0*/  @!P0 BRA `(.L_x_7990) ;  /* 0x0000000000048947 */ /* 0x000fea0003800000 */
[----:B------:R-:W-:Y:S01]  /*19e0*/  BPT.TRAP 0x1 ;  /* 0x000000040000795c */ /* 0x000fe20000300000 */
.L_x_7990:
[----:B------:R-:W-:Y:S01]  /*19f0*/  IMAD R16, R16, 0x2000, R4 ;  /* 0x0000200010107824 */ /* 0x000fe200078e0204 */
[----:B--2---:R-:W-:Y:S06]  /*1a00*/  @P1 BRA `(.L_x_7991) ;  /* 0x0000000000081947 */ /* 0x004fec0003800000 */
[----:B------:R-:W2:Y:S02]  /*1a10*/  SYNCS.PHASECHK.TRANS64.TRYWAIT P1, [R0+URZ+0x32430], R5 ;  /* 0x03243005000075a7 */ /* 0x000ea4000802017f */
[----:B--2---:R-:W-:Y:S05]  /*1a20*/  @!P1 BRA `(.L_x_7992) ;  /* 0x000000d000309947 */ /* 0x004fea0003800000 */
.L_x_7991:
[----:B------:R-:W-:Y:S01]  /*1a30*/  R2UR UR4, R4 ;  /* 0x00000000040472ca */ /* 0x000fe200000e0000 */
[----:B------:R-:W-:Y:S01]  /*1a40*/  WARPGROUP.ARRIVE ;  /* 0x00000000000079c5 */ /* 0x000fe20000000000 */
[----:B------:R-:W-:Y:S01]  /*1a50*/  R2UR UR5, R16 ;  /* 0x00000000100572ca */ /* 0x000fe200000e0000 */
[----:B------:R-:W-:Y:S01]  /*1a60*/  UMOV UR13, 0x40000040 ;  /* 0x40000040000d7882 */ /* 0x000fe20000000000 */
[----:B------:R-:W-:Y:S01]  /*1a70*/  UMOV UR15, 0x40000040 ;  /* 0x40000040000f7882 */ /* 0x000fe20000000000 */
[----:B------:R-:W-:-:S08]  /*1a80*/  IMAD.U32 R21, RZ, RZ, UR13 ;  /* 0x0000000dff157e24 */ /* 0x000fd0000f8e00ff */
[----:B------:R-:W-:Y:S02]  /*1a90*/  UIADD3 UR4, UR4, 0x1c400, URZ ;  /* 0x0001c40004047890 */ /* 0x000fe4000fffe03f */
[----:B------:R-:W-:Y:S02]  /*1aa0*/  UIADD3 UR6, UR5, 0x18400, URZ ;  /* 0x0001840005067890 */ /* 0x000fe4000fffe03f */
[----:B------:R-:W-:Y:S02]  /*1ab0*/  USHF.R.U32.HI UR4, URZ, 0x4, UR4 ;  /* 0x000000043f047899 */ /* 0x000fe40008011604 */
[----:B------:R-:W-:Y:S02]  /*1ac0*/  USHF.R.U32.HI UR6, URZ, 0x4, UR6 ;  /* 0x000000043f067899 */ /* 0x000fe40008011606 */
[----:B------:R-:W-:Y:S02]  /*1ad0*/  ULOP3.LUT UR4, UR4, 0x3fff, URZ, 0xc0, !UPT ;  /* 0x00003fff04047892 */ /* 0x000fe4000f8ec03f */
[----:B------:R-:W-:-:S02]  /*1ae0*/  ULOP3.LUT UR6, UR6, 0x3fff, URZ, 0xc0, !UPT ;  /* 0x00003fff06067892 */ /* 0x000fc4000f8ec03f */
[----:B------:R-:W-:Y:S02]  /*1af0*/  ULOP3.LUT UR39, UR4, 0x10000, URZ, 0xfc, !UPT ;  /* 0x0001000004277892 */ /* 0x000fe4000f8efc3f */
[----:B------:R-:W-:Y:S02]  /*1b00*/  ULOP3.LUT UR8, UR6, 0x10000, URZ, 0xfc, !UPT ;  /* 0x0001000006087892 */ /* 0x000fe4000f8efc3f */
[----:B------:R-:W-:Y:S02]  /*1b10*/  UIMAD UR4, UR36, 0x300, UR39 ;  /* 0x00000300240478a4 */ /* 0x000fe4000f8e0227 */
        /* <DEDUP_REMOVED lines=15> */
[----:B------:R-:W-:-:S02]  /*1c10*/  WARPGROUP.DEPBAR.LE gsb0, 0x0 ;  /* 0x00008000000079c5 */ /* 0x000fc40000010000 */
[----:B------:R-:W-:-:S06]  /*1c20*/  WARPGROUP.ARRIVE ;  /* 0x00000000000079c5 */ /* 0x000fcc0000000000 */
[----:B------:R-:W-:Y:S01]  /*1c30*/  HGMMA.64x96x16.F32 R24, gdesc[UR12], R24, gsb0 ;  /* 0x016000000c1879f0 */ /* 0x000fe20008000818 */
[----:B------:R-:W-:Y:S01]  /*1c40*/  UMOV UR12, UR6 ;  /* 0x00000006000c7c82 */ /* 0x000fe20008000000 */
[----:B------:R-:W-:Y:S01]  /*1c50*/  UMOV UR13, 0x40000040 ;  /* 0x40000040000d7882 */ /* 0x000fe20000000000 */
[----:B------:R-:W-:Y:S01]  /*1c60*/  UMOV UR14, UR7 ;  /* 0x00000007000e7c82 */ /* 0x000fe20008000000 */
[----:B------:R-:W-:Y:S01]  /*1c70*/  UMOV UR15, 0x40000040 ;  /* 0x40000040000f7882 */ /* 0x000fe20000000000 */
[----:B------:R-:W-:Y:S01]  /*1c80*/  UIADD3 UR6, UR8, 0x6, URZ ;  /* 0x0000000608067890 */ /* 0x000fe2000fffe03f */
[----:B------:R-:W-:Y:S02]  /*1c90*/  IMAD.U32 R16, RZ, RZ, UR12 ;  /* 0x0000000cff107e24 */ /* 0x000fe4000f8e00ff */
[----:B------:R-:W-:Y:S01]  /*1ca0*/  IMAD.U32 R17, RZ, RZ, UR13 ;  /* 0x0000000dff117e24 */ /* 0x000fe2000f8e00ff */
[----:B------:R-:W-:Y:S02]  /*1cb0*/  WARPGROUP.DEPBAR.LE gsb0, 0x0 ;  /* 0x00008000000079c5 */ /* 0x000fe40000010000 */
        /* <DEDUP_REMOVED lines=10> */
[----:B------:R-:W-:Y:S03]  /*1d60*/  HGMMA.64x96x16.F32 R24, gdesc[UR12], R24, gsb0 ;  /* 0x016000000c1879f0 */ /* 0x000fe60008000818 */
[----:B------:R-:W-:Y:S02]  /*1d70*/  WARPGROUP.DEPBAR.LE gsb0, 0x0 ;  /* 0x00008000000079c5 */ /* 0x000fe40000010000 */
[----:B------:R-:W3:Y:S02]  /*1d80*/  SYNCS.PHASECHK.TRANS64.TRYWAIT P1, [R4+URZ+0x32410], R3 ;  /* 0x03241003040075a7 */ /* 0x000ee4000802017f */
[----:B---3--:R-:W-:Y:S05]  /*1d90*/  @!P1 BRA `(.L_x_7993) ;  /* 0x000000cc00689947 */ /* 0x008fea0003800000 */
.L_x_8112:
[----:B------:R-:W-:Y:S05]  /*1da0*/  @!P0 BRA `(.L_x_7994) ;  /* 0x0000000000048947 */ /* 0x000fea0003800000 */
[----:B------:R-:W-:Y:S01]  /*1db0*/  BPT.TRAP 0x1 ;  /* 0x000000040000795c */ /* 0x000fe20000300000 */
.L_x_7994:
[----:B------:R4:W0:Y:S01]  /*1dc0*/  SYNCS.PHASECHK.TRANS64.TRYWAIT P1, [R0+URZ+0x32450], R5 ;  /* 0x03245005000075a7 */ /* 0x000822000802017f */
[----:B------:R-:W-:Y:S05]  /*1dd0*/  @!P0 BRA `(.L_x_7995) ;  /* 0x0000000000048947 */ /* 0x000fea0003800000 */
[----:B------:R-:W-:Y:S01]  /*1de0*/  BPT.TRAP 0x1 ;  /* 0x000000040000795c */ /* 0x000fe20000300000 */
.L_x_7995:
[----:B0-----:R-:W-:Y:S05]  /*1df0*/  @P1 BRA `(.L_x_7996) ;  /* 0x0000000000081947 */ /* 0x001fea0003800000 */
[----:B------:R-:W0:Y:S02]  /*1e00*/  SYNCS.PHASECHK.TRANS64.TRYWAIT P1, [R0+URZ+0x32450], R5 ;  /* 0x03245005000075a7 */ /* 0x000e24000802017f */
[----:B0-----:R-:W-:Y:S05]  /*1e10*/  @!P1 BRA `(.L_x_7997) ;  /* 0x000000cc005c9947 */ /* 0x001fea0003800000 */
.L_x_7996:
[----:B------:R-:W-:Y:S01]  /*1e20*/  R2UR UR4, R4 ;  /* 0x00000000040472ca */ /* 0x000fe200000e0000 */
[----:B------:R-:W-:Y:S01]  /*1e30*/  UIADD3 UR5, UR5, 0x22400, URZ ;  /* 0x0002240005057890 */ /* 0x000fe2000fffe03f */
[----:B------:R-:W-:Y:S01]  /*1e40*/  WARPGROUP.ARRIVE ;  /* 0x00000000000079c5 */ /* 0x000fe20000000000 */
[----:B------:R-:W-:Y:S01]  /*1e50*/  UMOV UR9, 0x40000040 ;  /* 0x4000004000097882 */ /* 0x000fe20000000000 */
[----:B------:R-:W-:Y:S01]  /*1e60*/  UMOV UR11, 0x40000040 ;  /* 0x40000040000b7882 */ /* 0x000fe20000000000 */
[----:B------:R-:W-:Y:S01]  /*1e70*/  USHF.R.U32.HI UR5, URZ, 0x4, UR5 ;  /* 0x000000043f057899 */ /* 0x000fe20008011605 */
[----:B-12-4-:R-:W-:Y:S01]  /*1e80*/  IMAD.U32 R5, RZ, RZ, UR9 ;  /* 0x00000009ff057e24 */ /* 0x016fe2000f8e00ff */
[----:B------:R-:W-:Y:S01]  /*1e90*/  UMOV UR13, 0x40000040 ;  /* 0x40000040000d7882 */ /* 0x000fe20000000000 */
[----:B------:R-:W-:Y:S01]  /*1ea0*/  UMOV UR15, 0x40000040 ;  /* 0x40000040000f7882 */ /* 0x000fe20000000000 */
[----:B------:R-:W-:Y:S01]  /*1eb0*/  IMAD.U32 R7, RZ, RZ, UR13 ;  /* 0x0000000dff077e24 */ /* 0x000fe2000f8e00ff */
[----:B------:R-:W-:Y:S01]  /*1ec0*/  UMOV UR17, 0x40000040 ;  /* 0x4000004000117882 */ /* 0x000fe20000000000 */
[----:B------:R-:W-:Y:S01]  /*1ed0*/  UMOV UR19, 0x40000040 ;  /* 0x4000004000137882 */ /* 0x000fe20000000000 */
[----:B------:R-:W-:Y:S01]  /*1ee0*/  UMOV UR21, 0x40000040 ;  /* 0x4000004000157882 */ /* 0x000fe20000000000 */
[----:B------:R-:W-:Y:S01]  /*1ef0*/  UIADD3 UR4, UR4, 0x400, URZ ;  /* 0x0000040004047890 */ /* 0x000fe2000fffe03f */
[----:B------:R-:W0:Y:S01]  /*1f00*/  S2R R74, SR_TID.X ;  /* 0x00000000004a7919 */ /* 0x000e220000002100 */
[----:B------:R-:W-:Y:S01]  /*1f10*/  UMOV UR23, 0x40000040 ;  /* 0x4000004000177882 */ /* 0x000fe20000000000 */
[----:B------:R-:W-:Y:S01]  /*1f20*/  UMOV UR25, 0x40000040 ;  /* 0x4000004000197882 */ /* 0x000fe20000000000 */
[----:B------:R-:W-:Y:S01]  /*1f30*/  USHF.R.U32.HI UR4, URZ, 0x4, UR4 ;  /* 0x000000043f047899 */ /* 0x000fe20008011604 */
[----:B------:R-:W-:Y:S01]  /*1f40*/  UMOV UR27, 0x40000040 ;  /* 0x40000040001b7882 */ /* 0x000fe20000000000 */
[----:B------:R-:W-:-:S02]  /*1f50*/  UMOV UR29, 0x40000040 ;  /* 0x40000040001d7882 */ /* 0x000fc40000000000 */
[----:B------:R-:W-:Y:S02]  /*1f60*/  ULOP3.LUT UR7, UR4, 0x3fff, URZ, 0xc0, !UPT ;  /* 0x00003fff04077892 */ /* 0x000fe4000f8ec03f */
[----:B------:R-:W-:Y:S02]  /*1f70*/  ULOP3.LUT UR4, UR5, 0x3fff, URZ, 0xc0, !UPT ;  /* 0x00003fff05047892 */ /* 0x000fe4000f8ec03f */
[----:B------:R-:W-:Y:S02]  /*1f80*/  ULOP3.LUT UR38, UR7, 0x10000, URZ, 0xfc, !UPT ;  /* 0x0001000007267892 */ /* 0x000fe4000f8efc3f */
[----:B------:R-:W-:Y:S02]  /*1f90*/  ULOP3.LUT UR4, UR4, 0x10000, URZ, 0xfc, !UPT ;  /* 0x0001000004047892 */ /* 0x000fe4000f8efc3f */
[----:B------:R-:W-:Y:S02]  /*1fa0*/  UIMAD UR5, UR36, 0xc00, UR38 ;  /* 0x00000c00240578a4 */ /* 0x000fe4000f8e0226 */
[----:B------:R-:W-:-:S02]  /*1fb0*/  UIADD3 UR6, UR4, 0x2, URZ ;  /* 0x0000000204067890 */ /* 0x000fc4000fffe03f */
[----:B------:R-:W-:Y:S02]  /*1fc0*/  UIADD3 UR16, UR4, 0x406, URZ ;  /* 0x0000040604107890 */ /* 0x000fe4000fffe03f */
[----:B------:R-:W-:Y:S01]  /*1fd0*/  UMOV UR8, UR4 ;  /* 0x0000000400087c82 */ /* 0x000fe20008000000 */
[----:B------:R-:W-:Y:S01]  /*1fe0*/  UMOV UR10, UR5 ;  /* 0x00000005000a7c82 */ /* 0x000fe20008000000 */
[----:B---3--:R-:W-:Y:S01]  /*1ff0*/  IMAD.U32 R4, RZ, RZ, UR8 ;  /* 0x00000008ff047e24 */ /* 0x008fe2000f8e00ff */
[----:B------:R-:W-:Y:S01]  /*2000*/  HGMMA.64x96x16.F32 R24, gdesc[UR8], R24, gsb0 ;  /* 0x01600000081879f0 */ /* 0x000fe20008000818 */
[----:B------:R-:W-:Y:S01]  /*2010*/  UIADD3 UR8, UR5, 0x2, URZ ;  /* 0x0000000205087890 */ /* 0x000fe2000fffe03f */
[----:B------:R-:W-:Y:S01]  /*2020*/  UMOV UR12, UR6 ;  /* 0x00000006000c7c82 */ /* 0x000fe20008000000 */
[----:B------:R-:W-:Y:S01]  /*2030*/  UIADD3 UR6, UR4, 0x4, URZ ;  /* 0x0000000404067890 */ /* 0x000fe2000fffe03f */
[----:B------:R-:W-:Y:S01]  /*2040*/  MOV R6, UR12 ;  /* 0x0000000c00067c02 */ /* 0x000fe20008000f00 */
[----:B------:R-:W-:-:S03]  /*2050*/  UIADD3 UR10, UR5, 0x302, URZ ;  /* 0x00000302050a7890 */ /* 0x000fc6000fffe03f */
[----:B------:R-:W-:Y:S01]  /*2060*/  UMOV UR14, UR8 ;  /* 0x00000008000e7c82 */ /* 0x000fe20008000000 */
[----:B------:R-:W-:Y:S01]  /*2070*/  UIADD3 UR8, UR5, 0x4, URZ ;  /* 0x0000000405087890 */ /* 0x000fe2000fffe03f */
[----:B------:R-:W-:Y:S01]  /*2080*/  UMOV UR9, 0x40000040 ;  /* 0x4000004000097882 */ /* 0x000fe20000000000 */
[----:B------:R-:W-:Y:S01]  /*2090*/  UMOV UR11, 0x40000040 ;  /* 0x40000040000b7882 */ /* 0x000fe20000000000 */
[----:B------:R-:W-:Y:S02]  /*20a0*/  UIADD3 UR18, UR5, 0x306, URZ ;  /* 0x0000030605127890 */ /* 0x000fe4000fffe03f */
[----:B------:R-:W-:Y:S02]  /*20b0*/  UIADD3 UR20, UR4, 0x800, URZ ;  /* 0x0000080004147890 */ /* 0x000fe4000fffe03f */
[----:B------:R-:W-:Y:S02]  /*20c0*/  UIADD3 UR22, UR5, 0x600, URZ ;  /* 0x0000060005167890 */ /* 0x000fe4000fffe03f */
[----:B------:R-:W-:-:S02]  /*20d0*/  UIADD3 UR24, UR4, 0x802, URZ ;  /* 0x0000080204187890 */ /* 0x000fc4000fffe03f */
[----:B------:R-:W-:Y:S02]  /*20e0*/  UIADD3 UR26, UR5, 0x602, URZ ;  /* 0x00000602051a7890 */ /* 0x000fe4000fffe03f */
[----:B------:R-:W-:Y:S02]  /*20f0*/  UIADD3 UR28, UR4, 0x804, URZ ;  /* 0x00000804041c7890 */ /* 0x000fe4000fffe03f */
[----:B------:R-:W-:Y:S01]  /*2100*/  UIADD3 UR30, UR5, 0x604, URZ ;  /* 0x00000604051e7890 */ /* 0x000fe2000fffe03f */
        /* <DEDUP_REMOVED lines=21> */
[----:B------:R-:W-:Y:S02]  /*2260*/  ULOP3.LUT UR7, UR7, 0x3000000, URZ, 0xfc, !UPT ;  /* 0x0300000007077892 */ /* 0x000fe4000f8efc3f */
[----:B------:R-:W-:Y:S01]  /*2270*/  UISETP.GE.AND UP0, UPT, UR52, 0x61, UPT ;  /* 0x000000613400788c */ /* 0x000fe2000bf06270 */
[----:B------:R-:W-:Y:S02]  /*2280*/  WARPGROUP.DEPBAR.LE gsb0, 0x0 ;  /* 0x00008000000079c5 */ /* 0x000fe40000010000 */
[----:B------:R-:W-:-:S06]  /*2290*/  WARPGROUP.ARRIVE ;  /* 0x00000000000079c5 */ /* 0x000fcc0000000000 */
[----:B------:R-:W-:Y:S01]  /*22a0*/  HGMMA.64x96x16.F32 R24, gdesc[UR12], R24, gsb0 ;  /* 0x016000000c1879f0 */ /* 0x000fe20008000818 */
        /* <DEDUP_REMOVED lines=28> */
[----:B------:R-:W-:Y:S01]  /*2470*/  ULDC UR6, c[0x0][0xa80] ;  /* 0x0002a00000067ab9 */ /* 0x000fe20000000800 */
        /* <DEDUP_REMOVED lines=11> */
[----:B------:R-:W-:Y:S01]  /*2530*/  IMAD.U32 R72, RZ, RZ, UR4 ;  /* 0x00000004ff487e24 */ /* 0x000fe2000f8e00ff */
[----:B------:R-:W-:-:S03]  /*2540*/  UIMAD UR4, UR36, 0xc00, UR7 ;  /* 0x00000c00240478a4 */ /* 0x000fc6000f8e0207 */
        /* <DEDUP_REMOVED lines=100> */
[----:B------:R-:W-:Y:S01]  /*2b90*/  FMNMX.FTZ R29, R24, R26, !PT ;  /* 0x0000001a181d7209 */ /* 0x000fe20007810000 */
[----:B------:R-:W-:Y:S01]  /*2ba0*/  FMUL.FTZ R67, R67, UR5 ;  /* 0x0000000543437c20 */ /* 0x000fe20008410000 */
[----:B------:R-:W-:Y:S01]  /*2bb0*/  FMUL.FTZ R69, R69, UR5 ;  /* 0x0000000545457c20 */ /* 0x000fe20008410000 */
[----:B------:R-:W-:Y:S01]  /*2bc0*/  FMUL.FTZ R70, R70, UR5 ;  /* 0x0000000546467c20 */ /* 0x000fe20008410000 */
[----:B------:R-:W-:Y:S01]  /*2bd0*/  FMUL.FTZ R71, R71, UR5 ;  /* 0x0000000547477c20 */ /* 0x000fe20008410000 */
[----:B------:R-:W2:Y:S01]  /*2be0*/  MUFU.TANH R27, R27 ;  /* 0x0000001b001b7308 */ /* 0x000ea20000002400 */
[----:B---3--:R-:W-:-:S02]  /*2bf0*/  FSEL R28, R28, -INF , P6 ;  /* 0xff8000001c1c7808 */ /* 0x008fc40003000000 */
[----:B------:R-:W-:Y:S02]  /*2c00*/  ISETP.GT.AND P6, PT, R3, 0x20, PT ;  /* 0x000000200300780c */ /* 0x000fe40003fc4270 */
[----:B------:R-:W-:-:S03]  /*2c10*/  FMNMX.FTZ R29, R28, R29, !PT ;  /* 0x0000001d1c1d7209 */ /* 0x000fc60007810000 */
[----:B------:R-:W3:Y:S01]  /*2c20*/  MUFU.TANH R33, R33 ;  /* 0x0000002100217308 */ /* 0x000ee20000002400 */
[----:B-1----:R-:W-:Y:S02]  /*2c30*/  FSEL R182, R32, -INF , P2 ;  /* 0xff80000020b67808 */ /* 0x002fe40001000000 */
[----:B------:R-:W-:-:S04]  /*2c40*/  FMNMX.FTZ R29, R30, R29, !PT ;  /* 0x0000001d1e1d7209 */ /* 0x000fc80007810000 */
[----:B------:R-:W-:Y:S01]  /*2c50*/  FMNMX.FTZ R29, R182, R29, !PT ;  /* 0x0000001db61d7209 */ /* 0x000fe20007810000 */
[----:B------:R-:W1:Y:S01]  /*2c60*/  MUFU.TANH R36, R36 ;  /* 0x0000002400247308 */ /* 0x000e620000002400 */
[----:B--2---:R-:W-:Y:S02]  /*2c70*/  FSEL R27, R27, -INF , P5 ;  /* 0xff8000001b1b7808 */ /* 0x004fe40002800000 */
[----:B------:R-:W-:Y:S02]  /*2c80*/  ISETP.GT.AND P5, PT, R3, 0x19, PT ;  /* 0x000000190300780c */ /* 0x000fe40003fa4270 */
[----:B------:R-:W-:-:S03]  /*2c90*/  FMNMX.FTZ R32, R73, R27, !PT ;  /* 0x0000001b49207209 */ /* 0x000fc60007810000 */
[----:B------:R-:W2:Y:S01]  /*2ca0*/  MUFU.TANH R31, R31 ;  /* 0x0000001f001f7308 */ /* 0x000ea20000002400 */
[----:B---3--:R-:W-:Y:S02]  /*2cb0*/  FSEL R184, R33, -INF , P3 ;  /* 0xff80000021b87808 */ /* 0x008fe40001800000 */
[----:B------:R-:W-:Y:S02]  /*2cc0*/  FMNMX.FTZ R32, R25, R32, !PT ;  /* 0x0000002019207209 */ /* 0x000fe40007810000 */
[----:B------:R-:W-:-:S03]  /*2cd0*/  FMNMX.FTZ R29, R184, R29, !PT ;  /* 0x0000001db81d7209 */ /* 0x000fc60007810000 */
[----:B------:R-:W3:Y:S01]  /*2ce0*/  MUFU.TANH R37, R37 ;  /* 0x0000002500257308 */ /* 0x000ee20000002400 */
[----:B-1----:R-:W-:-:S04]  /*2cf0*/  FSEL R188, R36, -INF , P4 ;  /* 0xff80000024bc7808 */ /* 0x002fc80002000000 */
[----:B------:R-:W-:-:S03]  /*2d00*/  FMNMX.FTZ R29, R188, R29, !PT ;  /* 0x0000001dbc1d7209 */ /* 0x000fc60007810000 */
[----:B------:R-:W1:Y:S01]  /*2d10*/  MUFU.TANH R34, R34 ;  /* 0x0000002200227308 */ /* 0x000e620000002400 */
[----:B--2---:R-:W-:Y:S02]  /*2d20*/  FSEL R31, R31, -INF , P1 ;  /* 0xff8000001f1f7808 */ /* 0x004fe40000800000 */
[----:B------:R-:W-:Y:S02]  /*2d30*/  ISETP.GT.AND P1, PT, R3, 0x21, PT ;  /* 0x000000210300780c */ /* 0x000fe40003f24270 */
[----:B------:R-:W-:-:S03]  /*2d40*/  FMNMX.FTZ R32, R31, R32, !PT ;  /* 0x000000201f207209 */ /* 0x000fc60007810000 */
[----:B------:R-:W2:Y:S01]  /*2d50*/  MUFU.TANH R40, R40 ;  /* 0x0000002800287308 */ /* 0x000ea20000002400 */
[----:B---3--:R-:W-:-:S04]  /*2d60*/  FSEL R186, R37, -INF , P5 ;  /* 0xff80000025ba7808 */ /* 0x008fc80002800000 */
[----:B------:R-:W-:-:S03]  /*2d70*/  FMNMX.FTZ R29, R186, R29, !PT ;  /* 0x0000001dba1d7209 */ /* 0x000fc60007810000 */
        /* <DEDUP_REMOVED lines=9> */
[----:B------:R-:W-:Y:S02]  /*2e10*/  ISETP.GT.AND P3, PT, R3, 0x29, PT ;  /* 0x000000290300780c */ /* 0x000fe40003f64270 */
        /* <DEDUP_REMOVED lines=92> */
[----:B---3--:R-:W-:-:S04]  /*33e0*/  FSEL R174, R68, -INF , P2 ;  /* 0xff80000044ae7808 */ /* 0x008fc80001000000 */
        /* <DEDUP_REMOVED lines=12> */
[----:B------:R-:W-:Y:S02]  /*34b0*/  FMNMX.FTZ R34, R175, R34, !PT ;  /* 0x00000022af227209 */ /* 0x000fe40007810000 */
[----:B--2---:R-:W-:-:S03]  /*34c0*/  FSEL R178, R70, -INF , P2 ;  /* 0xff80000046b27808 */ /* 0x004fc60001000000 */
        /* <DEDUP_REMOVED lines=27> */
[----:B0-----:R-:W-:Y:S01]  /*3680*/  LOP3.LUT P1, RZ, R74, 0x7f, RZ, 0xc0, !PT ;  /* 0x0000007f4aff7812 */ /* 0x001fe2000782c0ff */
[--C-:B------:R-:W-:Y:S01]  /*3690*/  FFMA.FTZ R166, R166, UR6, -R181.reuse ;  /* 0x00000006a6a67c23 */ /* 0x100fe200080108b5 */
[----:B------:R-:W-:Y:S01]  /*36a0*/  SHF.R.U32.HI R74, RZ, 0x7, R74 ;  /* 0x00000007ff4a7819 */ /* 0x000fe2000001164a */
[--C-:B------:R-:W-:Y:S01]  /*36b0*/  FFMA.FTZ R157, R73, UR6, -R180.reuse ;  /* 0x00000006499d7c23 */ /* 0x100fe200080108b4 */
[--C-:B------:R-:W-:Y:S01]  /*36c0*/  FFMA.FTZ R164, R27, UR6, -R180.reuse ;  /* 0x000000061ba47c23 */ /* 0x100fe200080108b4 */
[--C-:B------:R-:W-:Y:S01]  /*36d0*/  FFMA.FTZ R160, R25, UR6, -R180.reuse ;  /* 0x0000000619a07c23 */ /* 0x100fe200080108b4 */
[----:B------:R-:W-:Y:S01]  /*36e0*/  IADD3 R209, -R74, 0xb, RZ ;  /* 0x0000000b4ad17810 */ /* 0x000fe20007ffe1ff */
[--C-:B------:R-:W-:Y:S01]  /*36f0*/  FFMA.FTZ R161, R31, UR6, -R180.reuse ;  /* 0x000000061fa17c23 */ /* 0x100fe200080108b4 */
[----:B------:R-:W0:Y:S01]  /*3700*/  MUFU.EX2 R3, R3 ;  /* 0x0000000300037308 */ /* 0x000e220000000800 */
[--C-:B------:R-:W-:Y:S01]  /*3710*/  FFMA.FTZ R187, R187, UR6, -R180.reuse ;  /* 0x00000006bbbb7c23 */ /* 0x100fe200080108b4 */
[--C-:B------:R-:W-:Y:S01]  /*3720*/  FFMA.FTZ R188, R211, UR6, -R180.reuse ;  /* 0x00000006d3bc7c23 */ /* 0x100fe200080108b4 */
[----:B------:R-:W-:Y:S01]  /*3730*/  FFMA.FTZ R189, R189, UR6, -R180 ;  /* 0x00000006bdbd7c23 */ /* 0x000fe200080108b4 */
[----:B------:R-:W-:Y:S01]  /*3740*/  FFMA.FTZ R211, R206, UR6, -R181 ;  /* 0x00000006ced37c23 */ /* 0x000fe200080108b5 */
[----:B------:R-:W-:-:S02]  /*3750*/  @!P1 VIADD R24, R0, 0x32440 ;  /* 0x0003244000189836 */ /* 0x000fc40000000000 */
[--C-:B------:R-:W-:Y:S01]  /*3760*/  FFMA.FTZ R206, R210, UR6, -R181.reuse ;  /* 0x00000006d2ce7c23 */ /* 0x100fe200080108b5 */
[--C-:B------:R-:W-:Y:S01]  /*3770*/  FFMA.FTZ R197, R197, UR6, -R180.reuse ;  /* 0x00000006c5c57c23 */ /* 0x100fe200080108b4 */
[----:B------:R-:W-:Y:S01]  /*3780*/  MUFU.EX2 R159, R159 ;  /* 0x0000009f009f7308 */ /* 0x000fe20000000800 */
[----:B------:R-:W-:Y:S01]  /*3790*/  FFMA.FTZ R207, R207, UR6, -R180 ;  /* 0x00000006cfcf7c23 */ /* 0x000fe200080108b4 */
[----:B------:R-:W-:Y:S01]  /*37a0*/  @!P1 PRMT R24, RZ, 0x654, R24 ;  /* 0x00000654ff189816 */ /* 0x000fe20000000018 */
[----:B------:R1:W-:Y:S06]  /*37b0*/  BAR.ARV R209, 0x100 ;  /* 0x000400d10000751d */ /* 0x0003ec0000002000 */
[----:B------:R2:W-:Y:S01]  /*37c0*/  @!P1 SYNCS.ARRIVE.TRANS64.RED.A1T0 RZ, [R24+URZ], RZ ;  /* 0x000000ff18ff99a7 */ /* 0x0005e2000810043f */
[----:B------:R-:W3:Y:S01]  /*37d0*/  MUFU.EX2 R162, R162 ;  /* 0x000000a200a27308 */ /* 0x000ee20000000800 */
[----:B------:R4:W-:Y:S01]  /*37e0*/  BAR.SYNC.DEFER_BLOCKING R185, 0x100 ;  /* 0x000400b90000751d */ /* 0x0009e20000010000 */
[----:B0-----:R-:W-:Y:S01]  /*37f0*/  F2FP.F16.F32.PACK_AB R152, R3, R158 ;  /* 0x0000009e0398723e */ /* 0x001fe200000000ff */
[--C-:B------:R-:W-:Y:S01]  /*3800*/  FFMA.FTZ R210, R199, UR6, -R180.reuse ;  /* 0x00000006c7d27c23 */ /* 0x100fe200080108b4 */
[--C-:B------:R-:W-:Y:S01]  /*3810*/  FFMA.FTZ R199, R168, UR6, -R181.reuse ;  /* 0x00000006a8c77c23 */ /* 0x100fe200080108b5 */
[--C-:B------:R-:W-:Y:S01]  /*3820*/  FFMA.FTZ R168, R190, UR6, -R181.reuse ;  /* 0x00000006bea87c23 */ /* 0x100fe200080108b5 */
[--C-:B------:R-:W-:Y:S01]  /*3830*/  FFMA.FTZ R190, R167, UR6, -R180.reuse ;  /* 0x00000006a7be7c23 */ /* 0x100fe200080108b4 */
[--C-:B------:R-:W-:Y:S01]  /*3840*/  FFMA.FTZ R165, R165, UR6, -R180.reuse ;  /* 0x00000006a5a57c23 */ /* 0x100fe200080108b4 */
[----:B------:R-:W-:Y:S01]  /*3850*/  MUFU.EX2 R157, R157 ;  /* 0x0000009d009d7308 */ /* 0x000fe20000000800 */
[--C-:B----4-:R-:W-:Y:S01]  /*3860*/  FFMA.FTZ R185, R186, UR6, -R181.reuse ;  /* 0x00000006bab97c23 */ /* 0x110fe200080108b5 */
[--C-:B------:R-:W-:Y:S01]  /*3870*/  FFMA.FTZ R186, R217, UR6, -R180.reuse ;  /* 0x00000006d9ba7c23 */ /* 0x100fe200080108b4 */
[--C-:B------:R-:W-:Y:S01]  /*3880*/  FFMA.FTZ R217, R208, UR6, -R181.reuse ;  /* 0x00000006d0d97c23 */ /* 0x100fe200080108b5 */
[--C-:B------:R-:W-:Y:S01]  /*3890*/  FFMA.FTZ R208, R225, UR6, -R180.reuse ;  /* 0x00000006e1d07c23 */ /* 0x100fe200080108b4 */
[--C-:B------:R-:W-:Y:S01]  /*38a0*/  FFMA.FTZ R225, R192, UR6, -R181.reuse ;  /* 0x00000006c0e17c23 */ /* 0x100fe200080108b5 */
[--C-:B------:R-:W-:Y:S01]  /*38b0*/  FFMA.FTZ R167, R193, UR6, -R180.reuse ;  /* 0x00000006c1a77c23 */ /* 0x100fe200080108b4 */
[--C-:B------:R-:W-:Y:S01]  /*38c0*/  FFMA.FTZ R192, R195, UR6, -R180.reuse ;  /* 0x00000006c3c07c23 */ /* 0x100fe200080108b4 */
[----:B------:R-:W0:Y:S01]  /*38d0*/  MUFU.EX2 R164, R164 ;  /* 0x000000a400a47308 */ /* 0x000e220000000800 */
[----:B---3--:R-:W-:Y:S01]  /*38e0*/  F2FP.F16.F32.PACK_AB R154, R162, R159 ;  /* 0x0000009fa29a723e */ /* 0x008fe200000000ff */
        /* <DEDUP_REMOVED lines=14> */
[----:B------:R-:W3:Y:S01]  /*39d0*/  MUFU.EX2 R161, R161 ;  /* 0x000000a100a17308 */ /* 0x000ee20000000800 */
[----:B0-----:R-:W-:Y:S01]  /*39e0*/  F2FP.F16.F32.PACK_AB R153, R164, R157 ;  /* 0x0000009da499723e */ /* 0x001fe200000000ff */
[--C-:B------:R-:W-:Y:S01]  /*39f0*/  FFMA.FTZ R177, R178, UR6, -R180.reuse ;  /* 0x00000006b2b17c23 */ /* 0x100fe200080108b4 */
[----:B------:R-:W-:Y:S01]  /*3a00*/  FFMA.FTZ R163, R163, UR6, -R181 ;  /* 0x00000006a3a37c23 */ /* 0x000fe200080108b5 */
[----:B------:R-:W-:Y:S01]  /*3a10*/  FFMA.FTZ R178, R179, UR6, -R180 ;  /* 0x00000006b3b27c23 */ /* 0x000fe200080108b4 */
[----:B------:R-:W-:Y:S01]  /*3a20*/  FADD.FTZ R158, R158, R3 ;  /* 0x000000039e9e7221 */ /* 0x000fe20000010000 */
[----:B------:R-:W-:Y:S01]  /*3a30*/  FADD.FTZ R157, R157, R164 ;  /* 0x000000a49d9d7221 */ /* 0x000fe20000010000 */
[----:B------:R-:W-:Y:S01]  /*3a40*/  @!P1 VIADD R0, R0, 0x32460 ;  /* 0x0003246000009836 */ /* 0x000fe20000000000 */
[----:B------:R-:W-:Y:S01]  /*3a50*/  MUFU.EX2 R182, R182 ;  /* 0x000000b600b67308 */ /* 0x000fe20000000800 */
[----:B------:R-:W-:-:S03]  /*3a60*/  FADD.FTZ R159, R159, R158 ;  /* 0x0000009e9f9f7221 */ /* 0x000fc60000010000 */
[----:B------:R-:W-:Y:S01]  /*3a70*/  @!P1 PRMT R0, RZ, 0x654, R0 ;  /* 0x00000654ff009816 */ /* 0x000fe20000000000 */
[----:B------:R-:W-:-:S03]  /*3a80*/  FADD.FTZ R159, R162, R159 ;  /* 0x0000009fa29f7221 */ /* 0x000fc60000010000 */
[----:B------:R-:W0:Y:S01]  /*3a90*/  MUFU.EX2 R183, R183 ;  /* 0x000000b700b77308 */ /* 0x000e220000000800 */
[----:B---3--:R-:W-:Y:S01]  /*3aa0*/  F2FP.F16.F32.PACK_AB R155, R161, R160 ;  /* 0x000000a0a19b723e */ /* 0x008fe200000000ff */
[----:B------:R-:W-:-:S03]  /*3ab0*/  FADD.FTZ R160, R160, R157 ;  /* 0x0000009da0a07221 */ /* 0x000fc60000010000 */
[----:B--2---:R-:W-:Y:S01]  /*3ac0*/  WARPGROUP.ARRIVE ;  /* 0x00000000000079c5 */ /* 0x004fe20000000000 */
[----:B------:R-:W-:Y:S02]  /*3ad0*/  FADD.FTZ R161, R161, R160 ;  /* 0x000000a0a1a17221 */ /* 0x000fe40000010000 */
[----:B------:R-:W-:Y:S03]  /*3ae0*/  MUFU.EX2 R184, R184 ;  /* 0x000000b800b87308 */ /* 0x000fe60000000800 */
[----:B------:R-:W-:Y:S01]  /*3af0*/  HGMMA.64x256x16.F32 R24, R152, gdesc[UR8].tnspB, RZ, !UPT, gsb0 ;  /* 0x43e0000898187df0 */ /* 0x000fe2000c0008ff */
[----:B------:R-:W-:Y:S01]  /*3b00*/  UIADD3 UR10, UR4, 0x80, URZ ;  /* 0x00000080040a7890 */ /* 0x000fe2000fffe03f */
[----:B------:R-:W-:-:S03]  /*3b10*/  UMOV UR11, 0x40000040 ;  /* 0x40000040000b7882 */ /* 0x000fc60000000000 */
[----:B------:R-:W-:Y:S08]  /*3b20*/  MUFU.EX2 R185, R185 ;  /* 0x000000b900b97308 */ /* 0x000ff00000000800 */
[----:B------:R-:W-:Y:S08]  /*3b30*/  MUFU.EX2 R186, R186 ;  /* 0x000000ba00ba7308 */ /* 0x000ff00000000800 */
[----:B------:R-:W2:Y:S08]  /*3b40*/  MUFU.EX2 R187, R187 ;  /* 0x000000bb00bb7308 */ /* 0x000eb00000000800 */
[----:B------:R-:W-:Y:S08]  /*3b50*/  MUFU.EX2 R188, R188 ;  /* 0x000000bc00bc7308 */ /* 0x000ff00000000800 */
        /* <DEDUP_REMOVED lines=8> */
[----:B------:R-:W1:Y:S08]  /*3be0*/  MUFU.EX2 R210, R210 ;  /* 0x000000d200d27308 */ /* 0x000e700000000800 */
[----:B------:R-:W-:Y:S08]  /*3bf0*/  MUFU.EX2 R166, R166 ;  /* 0x000000a600a67308 */ /* 0x000ff00000000800 */
[----:B------:R-:W1:Y:S08]  /*3c00*/  MUFU.EX2 R199, R199 ;  /* 0x000000c700c77308 */ /* 0x000e700000000800 */
[----:B------:R-:W-:Y:S08]  /*3c10*/  MUFU.EX2 R168, R168 ;  /* 0x000000a800a87308 */ /* 0x000ff00000000800 */
[----:B------:R-:W-:Y:S08]  /*3c20*/  MUFU.EX2 R225, R225 ;  /* 0x000000e100e17308 */ /* 0x000ff00000000800 */
[----:B------:R-:W-:Y:S08]  /*3c30*/  MUFU.EX2 R165, R165 ;  /* 0x000000a500a57308 */ /* 0x000ff00000000800 */
[----:B------:R-:W1:Y:S08]  /*3c40*/  MUFU.EX2 R190, R190 ;  /* 0x000000be00be7308 */ /* 0x000e700000000800 */
        /* <DEDUP_REMOVED lines=14> */
[----:B------:R-:W-:Y:S01]  /*3d30*/  MUFU.EX2 R175, R175 ;  /* 0x000000af00af7308 */ /* 0x000fe20000000800 */
[----:B------:R-:W-:-:S02]  /*3d40*/  WARPGROUP.DEPBAR.LE gsb0, 0x0 ;  /* 0x00008000000079c5 */ /* 0x000fc40000010000 */
[----:B0-----:R-:W-:Y:S01]  /*3d50*/  F2FP.F16.F32.PACK_AB R152, R183, R182 ;  /* 0x000000b6b798723e */ /* 0x001fe200000000ff */
[----:B------:R-:W-:Y:S01]  /*3d60*/  FADD.FTZ R182, R182, R159 ;  /* 0x0000009fb6b67221 */ /* 0x000fe20000010000 */
[----:B--2---:R-:W-:Y:S01]  /*3d70*/  F2FP.F16.F32.PACK_AB R153, R187, R186 ;  /* 0x000000babb99723e */ /* 0x004fe200000000ff */
[----:B------:R-:W-:Y:S01]  /*3d80*/  FADD.FTZ R186, R186, R161 ;  /* 0x000000a1baba7221 */ /* 0x000fe20000010000 */
[----:B------:R-:W-:Y:S01]  /*3d90*/  F2FP.F16.F32.PACK_AB R154, R185, R184 ;  /* 0x000000b8b99a723e */ /* 0x000fe200000000ff */
[----:B------:R-:W0:Y:S01]  /*3da0*/  MUFU.EX2 R176, R176 ;  /* 0x000000b000b07308 */ /* 0x000e220000000800 */
[----:B---3--:R-:W-:Y:S01]  /*3db0*/  F2FP.F16.F32.PACK_AB R155, R189, R188 ;  /* 0x000000bcbd9b723e */ /* 0x008fe200000000ff */
        /* <DEDUP_REMOVED lines=19> */
[----:B-1----:R-:W-:Y:S01]  /*3ef0*/  F2FP.F16.F32.PACK_AB R155, R210, R207 ;  /* 0x000000cfd29b723e */ /* 0x002fe200000000ff */
        /* <DEDUP_REMOVED lines=46> */
[----:B0-----:R-:W-:Y:S01]  /*41e0*/  F2FP.F16.F32.PACK_AB R153, R176, R175 ;  /* 0x000000afb099723e */ /* 0x001fe200000000ff */
[----:B------:R-:W-:Y:S01]  /*41f0*/  FADD.FTZ R175, R175, R196 ;  /* 0x000000c4afaf7221 */ /* 0x000fe20000010000 */
[----:B------:R-:W-:Y:S01]  /*4200*/  F2FP.F16.F32.PACK_AB R154, R174, R173 ;  /* 0x000000adae9a723e */ /* 0x000fe200000000ff */
[----:B------:R-:W-:Y:S01]  /*4210*/  FADD.FTZ R212, R212, R163 ;  /* 0x000000a3d4d47221 */ /* 0x000fe20000010000 */
[----:B--2---:R-:W-:Y:S01]  /*4220*/  F2FP.F16.F32.PACK_AB R155, R178, R177 ;  /* 0x000000b1b29b723e */ /* 0x004fe200000000ff */
[----:B------:R-:W-:-:S02]  /*4230*/  FADD.FTZ R176, R176, R175 ;  /* 0x000000afb0b07221 */ /* 0x000fc40000010000 */
[----:B------:R-:W-:Y:S01]  /*4240*/  FADD.FTZ R173, R173, R212 ;  /* 0x000000d4adad7221 */ /* 0x000fe20000010000 */
[----:B------:R-:W-:Y:S01]  /*4250*/  WARPGROUP.ARRIVE ;  /* 0x00000000000079c5 */ /* 0x000fe20000000000 */
[----:B------:R-:W-:-:S04]  /*4260*/  FADD.FTZ R3, R177, R176 ;  /* 0x000000b0b1037221 */ /* 0x000fc80000010000 */
[----:B------:R-:W-:-:S08]  /*4270*/  FADD.FTZ R3, R178, R3 ;  /* 0x00000003b2037221 */ /* 0x000fd00000010000 */
[----:B------:R-:W-:Y:S03]  /*4280*/  HGMMA.64x256x16.F32 R24, R152, gdesc[UR8].tnspB, R24, gsb0 ;  /* 0x43e0000898187df0 */ /* 0x000fe60008000818 */
[----:B------:R-:W-:Y:S02]  /*4290*/  WARPGROUP.DEPBAR.LE gsb0, 0x0 ;  /* 0x00008000000079c5 */ /* 0x000fe40000010000 */
[----:B------:R0:W-:Y:S02]  /*42a0*/  @!P1 SYNCS.ARRIVE.TRANS64.RED.A1T0 RZ, [R0+URZ], RZ ;  /* 0x000000ff00ff99a7 */ /* 0x0001e4000810043f */
[----:B0-----:R-:W-:Y:S01]  /*42b0*/  FADD.FTZ R0, R174, R173 ;  /* 0x000000adae007221 */ /* 0x001fe20000010000 */
[----:B------:R-:W-:Y:S06]  /*42c0*/  @!P2 BRA `(.L_x_7998) ;  /* 0x000000280050a947 */ /* 0x000fec0003800000 */
[----:B------:R-:W-:Y:S01]  /*42d0*/  IMAD.MOV.U32 R207, RZ, RZ, R156 ;  /* 0x000000ffffcf7224 */ /* 0x000fe200078e009c */
[----:B------:R-:W-:Y:S01]  /*42e0*/  UIADD3 UR4, UR53, -0x2, URZ ;  /* 0xfffffffe35047890 */ /* 0x000fe2000fffe03f */
[----:B------:R-:W-:-:S11]  /*42f0*/  IMAD.MOV.U32 R206, RZ, RZ, R191 ;  /* 0x000000ffffce7224 */ /* 0x000fd600078e00bf */
.L_x_8007:
        /* <DEDUP_REMOVED lines=10> */
.L_x_7999:
[----:B------:R-:W0:Y:S01]  /*43a0*/  S2UR UR6, SR_CgaCtaId ;  /* 0x00000000000679c3 */ /* 0x000e220000008800 */
[----:B------:R-:W-:Y:S01]  /*43b0*/  UMOV UR5, 0x400 ;  /* 0x0000040000057882 */ /* 0x000fe20000000000 */
[----:B------:R-:W-:-:S05]  /*43c0*/  IMAD.U32 R208, RZ, RZ, UR37 ;  /* 0x00000025ffd07e24 */ /* 0x000fca000f8e00ff */
[----:B------:R-:W-:Y:S01]  /*43d0*/  SHF.L.U32 R208, R208, 0x1f, RZ ;  /* 0x0000001fd0d07819 */ /* 0x000fe200000006ff */
[----:B0-----:R-:W-:-:S04]  /*43e0*/  ULEA UR5, UR6, UR5, 0x18 ;  /* 0x0000000506057291 */ /* 0x001fc8000f8ec03f */
[----:B------:R-:W-:-:S09]  /*43f0*/  ULEA UR5, UR36, UR5, 0x3 ;  /* 0x0000000524057291 */ /* 0x000fd2000f8e183f */
[----:B------:R0:W1:Y:S01]  /*4400*/  SYNCS.PHASECHK.TRANS64.TRYWAIT P3, [UR5+0x32430], R208 ;  /* 0x032430d0ff0075a7 */ /* 0x0000620008060145 */
[----:B------:R-:W-:Y:S05]  /*4410*/  @!P0 BRA `(.L_x_8000) ;  /* 0x0000000000048947 */ /* 0x000fea0003800000 */
[----:B------:R-:W-:Y:S01]  /*4420*/  BPT.TRAP 0x1 ;  /* 0x000000040000795c */ /* 0x000fe20000300000 */
.L_x_8000:
[----:B-1----:R-:W-:Y:S05]  /*4430*/  @P3 BRA `(.L_x_8001) ;  /* 0x0000000000083947 */ /* 0x002fea0003800000 */
[----:B------:R-:W1:Y:S02]  /*4440*/  SYNCS.PHASECHK.TRANS64.TRYWAIT P3, [UR5+0x32430], R208 ;  /* 0x032430d0ff0075a7 */ /* 0x000e640008060145 */
[----:B-1----:R-:W-:Y:S05]  /*4450*/  @!P3 BRA `(.L_x_8002) ;  /* 0x000000a400e0b947 */ /* 0x002fea0003800000 */
.L_x_8001:
[----:B------:R-:W-:Y:S01]  /*4460*/  R2UR UR52, R20 ;  /* 0x00000000143472ca */ /* 0x000fe200000e0000 */
[----:B------:R-:W-:Y:S01]  /*4470*/  UIMAD UR6, UR36, 0x300, UR39 ;  /* 0x00000300240678a4 */ /* 0x000fe2000f8e0227 */
[----:B------:R-:W-:Y:S01]  /*4480*/  R2UR UR53, R21 ;  /* 0x00000000153572ca */ /* 0x000fe200000e0000 */
[----:B-1----:R-:W-:Y:S01]  /*4490*/  WARPGROUP.ARRIVE ;  /* 0x00000000000079c5 */ /* 0x002fe20000000000 */
[----:B------:R-:W-:-:S04]  /*44a0*/  UMOV UR55, 0x40000040 ;  /* 0x4000004000377882 */ /* 0x000fc80000000000 */
[----:B------:R-:W-:-:S07]  /*44b0*/  UMOV UR54, UR6 ;  /* 0x0000000600367c82 */ /* 0x000fce0008000000 */
[----:B------:R-:W-:Y:S01]  /*44c0*/  HGMMA.64x96x16.F32 R152, gdesc[UR52], RZ, !UPT, gsb0 ;  /* 0x01600000349879f0 */ /* 0x000fe2000c0008ff */
[----:B------:R-:W-:Y:S01]  /*44d0*/  R2UR UR52, R18 ;  /* 0x00000000123472ca */ /* 0x000fe200000e0000 */
[----:B------:R-:W-:Y:S01]  /*44e0*/  UIADD3 UR54, UR6, 0x2, URZ ;  /* 0x0000000206367890 */ /* 0x000fe2000fffe03f */
[----:B------:R-:W-:Y:S01]  /*44f0*/  R2UR UR53, R19 ;  /* 0x00000000133572ca */ /* 0x000fe200000e0000 */
[----:B------:R-:W-:Y:S01]  /*4500*/  UMOV UR55, 0x40000040 ;  /* 0x4000004000377882 */ /* 0x000fe20000000000 */
[----:B------:R-:W-:Y:S02]  /*4510*/  WARPGROUP.DEPBAR.LE gsb0, 0x0 ;  /* 0x00008000000079c5 */ /* 0x000fe40000010000 */
[----:B------:R-:W-:-:S09]  /*4520*/  WARPGROUP.ARRIVE ;  /* 0x00000000000079c5 */ /* 0x000fd20000000000 */
        /* <DEDUP_REMOVED lines=14> */
[----:B------:R-:W-:Y:S03]  /*4610*/  HGMMA.64x96x16.F32 R152, gdesc[UR52], R152, gsb0 ;  /* 0x01600000349879f0 */ /* 0x000fe60008000898 */
[----:B------:R-:W-:Y:S02]  /*4620*/  WARPGROUP.DEPBAR.LE gsb0, 0x0 ;  /* 0x00008000000079c5 */ /* 0x000fe40000010000 */
[----:B------:R-:W-:Y:S05]  /*4630*/  @!P0 BRA `(.L_x_8003) ;  /* 0x0000000000048947 */ /* 0x000fea0003800000 */
[----:B------:R-:W-:Y:S01]  /*4640*/  BPT.TRAP 0x1 ;  /* 0x000000040000795c */ /* 0x000fe20000300000 */
.L_x_8003:
[----:B------:R1:W2:Y:S01]  /*4650*/  SYNCS.PHASECHK.TRANS64.TRYWAIT P3, [UR5+0x32450], R208 ;  /* 0x032450d0ff0075a7 */ /* 0x0002a20008060145 */
[----:B------:R-:W-:Y:S05]  /*4660*/  @!P0 BRA `(.L_x_8004) ;  /* 0x0000000000048947 */ /* 0x000fea0003800000 */
[----:B------:R-:W-:Y:S01]  /*4670*/  BPT.TRAP 0x1 ;  /* 0x000000040000795c */ /* 0x000fe20000300000 */
.L_x_8004:
[----:B--2---:R-:W-:Y:S05]  /*4680*/  @P3 BRA `(.L_x_8005) ;  /* 0x0000000000083947 */ /* 0x004fea0003800000 */
[----:B------:R-:W2:Y:S02]  /*4690*/  SYNCS.PHASECHK.TRANS64.TRYWAIT P3, [UR5+0x32450], R208 ;  /* 0x032450d0ff0075a7 */ /* 0x000ea40008060145 */
[----:B--2---:R-:W-:Y:S05]  /*46a0*/  @!P3 BRA `(.L_x_8006) ;  /* 0x000000a40064b947 */ /* 0x004fea0003800000 */
.L_x_8005:
[----:B------:R-:W-:Y:S01]  /*46b0*/  R2UR UR52, R4 ;  /* 0x00000000043472ca */ /* 0x000fe200000e0000 */
[----:B------:R-:W-:Y:S01]  /*46c0*/  UIMAD UR6, UR36, 0xc00, UR38 ;  /* 0x00000c00240678a4 */ /* 0x000fe2000f8e0226 */
[----:B------:R-:W-:Y:S01]  /*46d0*/  R2UR UR53, R5 ;  /* 0x00000000053572ca */ /* 0x000fe200000e0000 */
[----:B------:R-:W-:Y:S01]  /*46e0*/  WARPGROUP.ARRIVE ;  /* 0x00000000000079c5 */ /* 0x000fe20000000000 */
[----:B------:R-:W-:Y:S01]  /*46f0*/  UMOV UR55, 0x40000040 ;  /* 0x4000004000377882 */ /* 0x000fe20000000000 */
[----:B------:R-:W-:-:S04]  /*4700*/  UIADD3 UR10, UR6, 0x302, URZ ;  /* 0x00000302060a7890 */ /* 0x000fc8000fffe03f */
[----:B------:R-:W3:Y:S01]  /*4710*/  S2R R224, SR_TID.X ;  /* 0x0000000000e07919 */ /* 0x000ee20000002100 */
[----:B------:R-:W-:Y:S01]  /*4720*/  UMOV UR11, 0x40000040 ;  /* 0x40000040000b7882 */ /* 0x000fe20000000000 */
[----:B------:R-:W-:Y:S01]  /*4730*/  UMOV UR54, UR6 ;  /* 0x0000000600367c82 */ /* 0x000fe20008000000 */
[----:B------:R-:W-:Y:S01]  /*4740*/  UIADD3 UR14, UR6, 0x304, URZ ;  /* 0x00000304060e7890 */ /* 0x000fe2000fffe03f */
[----:B------:R-:W-:Y:S01]  /*4750*/  UMOV UR15, 0x40000040 ;  /* 0x40000040000f7882 */ /* 0x000fe20000000000 */
[----:B------:R-:W-:Y:S01]  /*4760*/  UIADD3 UR18, UR6, 0x306, URZ ;  /* 0x0000030606127890 */ /* 0x000fe2000fffe03f */
[----:B------:R-:W-:Y:S01]  /*4770*/  UMOV UR19, 0x40000040 ;  /* 0x4000004000137882 */ /* 0x000fe20000000000 */
[----:B------:R-:W-:Y:S01]  /*4780*/  HGMMA.64x96x16.F32 R152, gdesc[UR52], R152, gsb0 ;  /* 0x01600000349879f0 */ /* 0x000fe20008000898 */
[----:B------:R-:W-:Y:S01]  /*4790*/  R2UR UR52, R6 ;  /* 0x00000000063472ca */ /* 0x000fe200000e0000 */
[----:B------:R-:W-:Y:S01]  /*47a0*/  UIADD3 UR54, UR6, 0x2, URZ ;  /* 0x0000000206367890 */ /* 0x000fe2000fffe03f */
[----:B------:R-:W-:Y:S01]  /*47b0*/  R2UR UR53, R7 ;  /* 0x00000000073572ca */ /* 0x000fe200000e0000 */
[----:B------:R-:W-:Y:S01]  /*47c0*/  UMOV UR55, 0x40000040 ;  /* 0x4000004000377882 */ /* 0x000fe20000000000 */
[----:B------:R-:W-:Y:S01]  /*47d0*/  UIADD3 UR22, UR6, 0x600, URZ ;  /* 0x0000060006167890 */ /* 0x000fe2000fffe03f */
        /* <DEDUP_REMOVED lines=12> */
[----:B---3--:R-:W-:Y:S01]  /*48a0*/  SHF.R.U32.HI R224, RZ, 0x7, R224 ;  /* 0x00000007ffe07819 */ /* 0x008fe200000116e0 */
[----:B------:R-:W-:Y:S01]  /*48b0*/  UMOV UR51, 0x40000040 ;  /* 0x4000004000337882 */ /* 0x000fe20000000000 */
        /* <DEDUP_REMOVED lines=28> */
[----:B------:R-:W-:Y:S01]  /*4a80*/  ULDC UR6, c[0x0][0xad0] ;  /* 0x0002b40000067ab9 */ /* 0x000fe20000000800 */
[----:B------:R-:W-:Y:S02]  /*4a90*/  WARPGROUP.DEPBAR.LE gsb0, 0x0 ;  /* 0x00008000000079c5 */ /* 0x000fe40000010000 */
[----:B------:R-:W-:-:S06]  /*4aa0*/  WARPGROUP.ARRIVE ;  /* 0x00000000000079c5 */ /* 0x000fcc0000000000 */
[----:B------:R-:W-:Y:S01]  /*4ab0*/  HGMMA.64x96x16.F32 R152, gdesc[UR8], R152, gsb0 ;  /* 0x01600000089879f0 */ /* 0x000fe20008000898 */
[----:B------:R-:W-:Y:S02]  /*4ac0*/  UMOV UR11, 0x40000040 ;  /* 0x40000040000b7882 */ /* 0x000fe40000000000 */
        /* <DEDUP_REMOVED lines=34> */
[----:B012---:R-:W-:Y:S01]  /*4cf0*/  FMUL.FTZ R208, R157, UR6 ;  /* 0x000000069dd07c20 */ /* 0x007fe20008410000 */
        /* <DEDUP_REMOVED lines=22> */
[----:B0-----:R-:W-:Y:S01]  /*4e60*/  FMNMX.FTZ R186, R152, R206, !PT ;  /* 0x000000ce98ba7209 */ /* 0x001fe20007810000 */
[----:B------:R-:W-:Y:S01]  /*4e70*/  FMUL.FTZ R161, R164, UR6 ;  /* 0x00000006a4a17c20 */ /* 0x000fe20008410000 */
[----:B------:R-:W-:Y:S01]  /*4e80*/  FMUL.FTZ R174, R178, UR6 ;  /* 0x00000006b2ae7c20 */ /* 0x000fe20008410000 */
[----:B------:R-:W-:Y:S01]  /*4e90*/  FMUL.FTZ R155, R155, UR6 ;  /* 0x000000069b9b7c20 */ /* 0x000fe20008410000 */
[----:B------:R-:W0:Y:S01]  /*4ea0*/  MUFU.TANH R208, R208 ;  /* 0x000000d000d07308 */ /* 0x000e220000002400 */
[----:B------:R-:W-:Y:S01]  /*4eb0*/  FMUL.FTZ R178, R184, UR6 ;  /* 0x00000006b8b27c20 */ /* 0x000fe20008410000 */
[----:B------:R-:W-:Y:S01]  /*4ec0*/  FMUL.FTZ R184, R187, UR6 ;  /* 0x00000006bbb87c20 */ /* 0x000fe20008410000 */
[----:B-1----:R-:W-:Y:S01]  /*4ed0*/  FMNMX.FTZ R187, R153, R186, !PT ;  /* 0x000000ba99bb7209 */ /* 0x002fe20007810000 */
        /* <DEDUP_REMOVED lines=14> */
[----:B------:R-:W-:-:S06]  /*4fc0*/  FMUL.FTZ R187, R189, UR6 ;  /* 0x00000006bdbb7c20 */ /* 0x000fcc0008410000 */
        /* <DEDUP_REMOVED lines=75> */
[----:B------:R-:W-:-:S05]  /*5480*/  ULDC UR6, c[0x0][0xa80] ;  /* 0x0002a00000067ab9 */ /* 0x000fca0000000800 */
        /* <DEDUP_REMOVED lines=15> */
[----:B--2---:R-:W-:-:S05]  /*5580*/  FMNMX.FTZ R193, R194, R193, !PT ;  /* 0x000000c1c2c17209 */ /* 0x004fca0007810000 */
[----:B------:R-:W2:Y:S02]  /*5590*/  SHFL.BFLY PT, R214, R193, 0x2, 0x1f ;  /* 0x0c401f00c1d67f89 */ /* 0x000ea400000e0000 */
[----:B------:R-:W3:Y:S01]  /*55a0*/  MUFU.TANH R212, R212 ;  /* 0x000000d400d47308 */ /* 0x000ee20000002400 */
[----:B0-----:R-:W-:-:S04]  /*55b0*/  FMNMX.FTZ R198, R196, R191, !PT ;  /* 0x000000bfc4c67209 */ /* 0x001fc80007810000 */
[----:B-1----:R-:W-:-:S04]  /*55c0*/  FMNMX.FTZ R191, R197, R198, !PT ;  /* 0x000000c6c5bf7209 */ /* 0x002fc80007810000 */
[----:B---3--:R-:W-:-:S05]  /*55d0*/  FMNMX.FTZ R195, R212, R191, !PT ;  /* 0x000000bfd4c37209 */ /* 0x008fca0007810000 */
[----:B------:R-:W0:Y:S01]  /*55e0*/  SHFL.BFLY PT, R198, R195, 0x2, 0x1f ;  /* 0x0c401f00c3c67f89 */ /* 0x000e2200000e0000 */
[----:B--2---:R-:W-:-:S05]  /*55f0*/  FMNMX.FTZ R214, R193, R214, !PT ;  /* 0x000000d6c1d67209 */ /* 0x004fca0007810000 */
[----:B------:R-:W1:Y:S01]  /*5600*/  SHFL.BFLY PT, R191, R214, 0x1, 0x1f ;  /* 0x0c201f00d6bf7f89 */ /* 0x000e6200000e0000 */
[----:B0-----:R-:W-:-:S05]  /*5610*/  FMNMX.FTZ R199, R195, R198, !PT ;  /* 0x000000c6c3c77209 */ /* 0x001fca0007810000 */
[----:B------:R-:W0:Y:S01]  /*5620*/  SHFL.BFLY PT, R216, R199, 0x1, 0x1f ;  /* 0x0c201f00c7d87f89 */ /* 0x000e2200000e0000 */
[----:B-1----:R-:W-:Y:S01]  /*5630*/  FMNMX.FTZ R191, R214, R191, !PT ;  /* 0x000000bfd6bf7209 */ /* 0x002fe20007810000 */
[----:B------:R-:W-:Y:S01]  /*5640*/  IMAD.U32 R214, RZ, RZ, UR5 ;  /* 0x00000005ffd67e24 */ /* 0x000fe2000f8e00ff */
[----:B------:R-:W-:-:S03]  /*5650*/  UIMAD UR5, UR36, 0xc00, UR7 ;  /* 0x00000c00240578a4 */ /* 0x000fc6000f8e0207 */
[C---:B------:R-:W-:Y:S01]  /*5660*/  FADD.FTZ R193, -R191.reuse, R206 ;  /* 0x000000cebfc17221 */ /* 0x040fe20000010100 */
[----:B------:R-:W-:-:S03]  /*5670*/  FMUL.FTZ R206, R191, UR6 ;  /* 0x00000006bfce7c20 */ /* 0x000fc60008410000 */
[----:B------:R-:W-:Y:S01]  /*5680*/  FMUL.FTZ R193, R193, UR6 ;  /* 0x00000006c1c17c20 */ /* 0x000fe20008410000 */
[--C-:B------:R-:W-:Y:S01]  /*5690*/  FFMA.FTZ R198, R153, UR6, -R206.reuse ;  /* 0x0000000699c67c23 */ /* 0x100fe200080108ce */
[--C-:B------:R-:W-:Y:S01]  /*56a0*/  FFMA.FTZ R153, R156, UR6, -R206.reuse ;  /* 0x000000069c997c23 */ /* 0x100fe200080108ce */
[--C-:B------:R-:W-:Y:S01]  /*56b0*/  FFMA.FTZ R213, R152, UR6, -R206.reuse ;  /* 0x0000000698d57c23 */ /* 0x100fe200080108ce */
[--C-:B------:R-:W-:Y:S01]  /*56c0*/  FFMA.FTZ R208, R208, UR6, -R206.reuse ;  /* 0x00000006d0d07c23 */ /* 0x100fe200080108ce */
[----:B------:R-:W-:Y:S01]  /*56d0*/  UMOV UR10, UR5 ;  /* 0x00000005000a7c82 */ /* 0x000fe20008000000 */
        /* <DEDUP_REMOVED lines=8> */
[----:B0-----:R-:W-:Y:S01]  /*5760*/  FMNMX.FTZ R156, R199, R216, !PT ;  /* 0x000000d8c79c7209 */ /* 0x001fe20007810000 */
[----:B------:R0:W-:Y:S01]  /*5770*/  MUFU.EX2 R195, R213 ;  /* 0x000000d500c37308 */ /* 0x0001e20000000800 */
[--C-:B------:R-:W-:Y:S01]  /*5780*/  FFMA.FTZ R171, R171, UR6, -R206.reuse ;  /* 0x00000006abab7c23 */ /* 0x100fe200080108ce */
[--C-:B------:R-:W-:Y:S01]  /*5790*/  FFMA.FTZ R225, R172, UR6, -R206.reuse ;  /* 0x00000006ace17c23 */ /* 0x100fe200080108ce */
[--C-:B------:R-:W-:Y:S01]  /*57a0*/  FFMA.FTZ R172, R177, UR6, -R206.reuse ;  /* 0x00000006b1ac7c23 */ /* 0x100fe200080108ce */
[C---:B------:R-:W-:Y:S01]  /*57b0*/  FADD.FTZ R152, -R156.reuse, R207 ;  /* 0x000000cf9c987221 */ /* 0x040fe20000010100 */
[----:B------:R-:W-:Y:S01]  /*57c0*/  FMUL.FTZ R217, R156, UR6 ;  /* 0x000000069cd97c20 */ /* 0x000fe20008410000 */
[--C-:B------:R-:W-:Y:S01]  /*57d0*/  FFMA.FTZ R177, R179, UR6, -R206.reuse ;  /* 0x00000006b3b17c23 */ /* 0x100fe200080108ce */
[----:B------:R-:W-:Y:S01]  /*57e0*/  FFMA.FTZ R170, R170, UR6, -R206 ;  /* 0x00000006aaaa7c23 */ /* 0x000fe200080108ce */
[----:B------:R-:W-:Y:S01]  /*57f0*/  FMUL.FTZ R207, R152, UR6 ;  /* 0x0000000698cf7c20 */ /* 0x000fe20008410000 */
[----:B------:R-:W-:-:S02]  /*5800*/  @!P1 VIADD R152, R214, 0x32440 ;  /* 0x00032440d6989836 */ /* 0x000fc40000000000 */
[--C-:B------:R-:W-:Y:S01]  /*5810*/  FFMA.FTZ R216, R209, UR6, -R217.reuse ;  /* 0x00000006d1d87c23 */ /* 0x100fe200080108d9 */
[----:B------:R-:W-:Y:S01]  /*5820*/  IADD3 R209, -R224, 0xb, RZ ;  /* 0x0000000be0d17810 */ /* 0x000fe20007ffe1ff */
[----:B------:R2:W-:Y:S01]  /*5830*/  MUFU.EX2 R199, R153 ;  /* 0x0000009900c77308 */ /* 0x0005e20000000800 */
[--C-:B0-----:R-:W-:Y:S01]  /*5840*/  FFMA.FTZ R213, R154, UR6, -R217.reuse ;  /* 0x000000069ad57c23 */ /* 0x101fe200080108d9 */
[----:B------:R-:W-:Y:S01]  /*5850*/  @!P1 PRMT R152, RZ, 0x654, R152 ;  /* 0x00000654ff989816 */ /* 0x000fe20000000098 */
[--C-:B------:R-:W-:Y:S01]  /*5860*/  FFMA.FTZ R215, R155, UR6, -R217.reuse ;  /* 0x000000069bd77c23 */ /* 0x100fe200080108d9 */
[--C-:B------:R-:W-:Y:S01]  /*5870*/  FFMA.FTZ R210, R210, UR6, -R217.reuse ;  /* 0x00000006d2d27c23 */ /* 0x100fe200080108d9 */
[----:B------:R0:W-:Y:S06]  /*5880*/  BAR.ARV R209, 0x100 ;  /* 0x000400d10000751d */ /* 0x0001ec0000002000 */
[----:B--2---:R-:W-:Y:S01]  /*5890*/  IADD3 R153, R224, 0x8, RZ ;  /* 0x00000008e0997810 */ /* 0x004fe20007ffe0ff */
[----:B------:R2:W-:Y:S01]  /*58a0*/  @!P1 SYNCS.ARRIVE.TRANS64.RED.A1T0 RZ, [R152+URZ], RZ ;  /* 0x000000ff98ff99a7 */ /* 0x0005e2000810043f */
        /* <DEDUP_REMOVED lines=136> */
[----:B--2---:R-:W-:Y:S01]  /*6130*/  F2FP.F16.F32.PACK_AB R152, R198, R195 ;  /* 0x000000c3c698723e */ /* 0x004fe200000000ff */
[--C-:B------:R-:W-:Y:S01]  /*6140*/  FFMA.FTZ R159, R159, UR6, -R217.reuse ;  /* 0x000000069f9f7c23 */ /* 0x100fe200080108d9 */
[----:B-1----:R-:W-:Y:S01]  /*6150*/  F2FP.F16.F32.PACK_AB R154, R208, R199 ;  /* 0x000000c7d09a723e */ /* 0x002fe200000000ff */
[--C-:B------:R-:W-:Y:S01]  /*6160*/  FFMA.FTZ R160, R160, UR6, -R217.reuse ;  /* 0x00000006a0a07c23 */ /* 0x100fe200080108d9 */
[----:B----4-:R-:W-:Y:S01]  /*6170*/  F2FP.F16.F32.PACK_AB R153, R215, R213 ;  /* 0x000000d5d799723e */ /* 0x010fe200000000ff */
[--C-:B------:R-:W-:Y:S01]  /*6180*/  FFMA.FTZ R165, R165, UR6, -R217.reuse ;  /* 0x00000006a5a57c23 */ /* 0x100fe200080108d9 */
[----:B-----5:R-:W-:Y:S01]  /*6190*/  F2FP.F16.F32.PACK_AB R155, R210, R216 ;  /* 0x000000d8d29b723e */ /* 0x020fe200000000ff */
        /* <DEDUP_REMOVED lines=28> */
[--C-:B------:R-:W-:Y:S01]  /*6360*/  FFMA.FTZ R186, R186, UR6, -R206.reuse ;  /* 0x00000006baba7c23 */ /* 0x100fe200080108ce */
[----:B------:R-:W-:Y:S01]  /*6370*/  FFMA.FTZ R227, R194, UR6, -R206 ;  /* 0x00000006c2e37c23 */ /* 0x000fe200080108ce */
[--C-:B------:R-:W-:Y:S01]  /*6380*/  FFMA.FTZ R190, R190, UR6, -R217.reuse ;  /* 0x00000006bebe7c23 */ /* 0x100fe200080108d9 */
[--C-:B------:R-:W-:Y:S01]  /*6390*/  FFMA.FTZ R229, R196, UR6, -R217.reuse ;  /* 0x00000006c4e57c23 */ /* 0x100fe200080108d9 */
[----:B------:R-:W-:Y:S01]  /*63a0*/  FFMA.FTZ R197, R212, UR6, -R217 ;  /* 0x00000006d4c57c23 */ /* 0x000fe200080108d9 */
[----:B------:R-:W-:Y:S01]  /*63b0*/  FFMA.FTZ R193, R193, R0, R195 ;  /* 0x00000000c1c17223 */ /* 0x000fe200000100c3 */
[----:B------:R-:W-:Y:S01]  /*63c0*/  MUFU.EX2 R159, R159 ;  /* 0x0000009f009f7308 */ /* 0x000fe20000000800 */
[----:B------:R-:W-:Y:S01]  /*63d0*/  FFMA.FTZ R0, R207, R3, R213 ;  /* 0x00000003cf007223 */ /* 0x000fe200000100d5 */
[----:B------:R-:W-:-:S02]  /*63e0*/  @!P1 VIADD R214, R214, 0x32460 ;  /* 0x00032460d6d69836 */ /* 0x000fc40000000000 */
[----:B------:R-:W-:Y:S01]  /*63f0*/  FADD.FTZ R198, R198, R193 ;  /* 0x000000c1c6c67221 */ /* 0x000fe20000010000 */
[----:B------:R-:W-:Y:S02]  /*6400*/  IMAD.MOV.U32 R207, RZ, RZ, R156 ;  /* 0x000000ffffcf7224 */ /* 0x000fe400078e009c */
[----:B------:R-:W-:Y:S01]  /*6410*/  FADD.FTZ R215, R215, R0 ;  /* 0x00000000d7d77221 */ /* 0x000fe20000010000 */
[----:B------:R-:W-:Y:S02]  /*6420*/  IMAD.MOV.U32 R206, RZ, RZ, R191 ;  /* 0x000000ffffce7224 */ /* 0x000fe400078e00bf */
[----:B------:R-:W-:Y:S01]  /*6430*/  FADD.FTZ R199, R199, R198 ;  /* 0x000000c6c7c77221 */ /* 0x000fe20000010000 */
[----:B------:R-:W3:Y:S01]  /*6440*/  MUFU.EX2 R160, R160 ;  /* 0x000000a000a07308 */ /* 0x000ee20000000800 */
[----:B------:R-:W-:Y:S01]  /*6450*/  FADD.FTZ R215, R216, R215 ;  /* 0x000000d7d8d77221 */ /* 0x000fe20000010000 */
[----:B------:R-:W-:Y:S01]  /*6460*/  @!P1 PRMT R214, RZ, 0x654, R214 ;  /* 0x00000654ffd69816 */ /* 0x000fe200000000d6 */
[----:B------:R-:W-:-:S02]  /*6470*/  FADD.FTZ R208, R208, R199 ;  /* 0x000000c7d0d07221 */ /* 0x000fc40000010000 */
[----:B------:R-:W-:-:S03]  /*6480*/  FADD.FTZ R210, R210, R215 ;  /* 0x000000d7d2d27221 */ /* 0x000fc60000010000 */
[----:B------:R-:W-:Y:S08]  /*6490*/  MUFU.EX2 R165, R165 ;  /* 0x000000a500a57308 */ /* 0x000ff00000000800 */
[----:B------:R-:W4:Y:S08]  /*64a0*/  MUFU.EX2 R167, R167 ;  /* 0x000000a700a77308 */ /* 0x000f300000000800 */
[----:B------:R-:W5:Y:S08]  /*64b0*/  MUFU.EX2 R162, R162 ;  /* 0x000000a200a27308 */ /* 0x000f700000000800 */
[----:B------:R-:W-:Y:S08]  /*64c0*/  MUFU.EX2 R164, R164 ;  /* 0x000000a400a47308 */ /* 0x000ff00000000800 */
[----:B------:R-:W-:Y:S08]  /*64d0*/  MUFU.EX2 R169, R169 ;  /* 0x000000a900a97308 */ /* 0x000ff00000000800 */
[----:B------:R-:W-:Y:S08]  /*64e0*/  MUFU.EX2 R171, R171 ;  /* 0x000000ab00ab7308 */ /* 0x000ff00000000800 */
[----:B------:R-:W0:Y:S08]  /*64f0*/  MUFU.EX2 R166, R166 ;  /* 0x000000a600a67308 */ /* 0x000e300000000800 */
[----:B------:R-:W0:Y:S08]  /*6500*/  MUFU.EX2 R168, R168 ;  /* 0x000000a800a87308 */ /* 0x000e300000000800 */
[----:B------:R-:W-:Y:S08]  /*6510*/  MUFU.EX2 R173, R173 ;  /* 0x000000ad00ad7308 */ /* 0x000ff00000000800 */
        /* <DEDUP_REMOVED lines=19> */
[----:B------:R-:W-:Y:S01]  /*6650*/  MUFU.EX2 R188, R188 ;  /* 0x000000bc00bc7308 */ /* 0x000fe20000000800 */
[----:B------:R-:W-:-:S02]  /*6660*/  WARPGROUP.DEPBAR.LE gsb0, 0x0 ;  /* 0x00008000000079c5 */ /* 0x000fc40000010000 */
[----:B-1----:R-:W-:-:S05]  /*6670*/  F2FP.F16.F32.PACK_AB R152, R158, R157 ;  /* 0x0000009d9e98723e */ /* 0x002fca00000000ff */
[----:B------:R-:W1:Y:S01]  /*6680*/  MUFU.EX2 R227, R227 ;  /* 0x000000e300e37308 */ /* 0x000e620000000800 */
[----:B--2---:R-:W-:Y:S01]  /*6690*/  F2FP.F16.F32.PACK_AB R154, R163, R161 ;  /* 0x000000a1a39a723e */ /* 0x004fe200000000ff */
[----:B------:R-:W-:Y:S01]  /*66a0*/  FADD.FTZ R157, R157, R208 ;  /* 0x000000d09d9d7221 */ /* 0x000fe20000010000 */
[----:B---3--:R-:W-:Y:S01]  /*66b0*/  F2FP.F16.F32.PACK_AB R153, R160, R159 ;  /* 0x0000009fa099723e */ /* 0x008fe200000000ff */
[----:B------:R-:W-:Y:S01]  /*66c0*/  FADD.FTZ R159, R159, R210 ;  /* 0x000000d29f9f7221 */ /* 0x000fe20000010000 */
[----:B----4-:R-:W-:Y:S01]  /*66d0*/  F2FP.F16.F32.PACK_AB R155, R167, R165 ;  /* 0x000000a5a79b723e */ /* 0x010fe200000000ff */
        /* <DEDUP_REMOVED lines=8> */
[----:B------:R-:W2:Y:S01]  /*6760*/  MUFU.EX2 R229, R229 ;  /* 0x000000e500e57308 */ /* 0x000ea20000000800 */
[----:B------:R-:W-:Y:S01]  /*6770*/  UMOV UR11, 0x40000040 ;  /* 0x40000040000b7882 */ /* 0x000fe20000000000 */
[----:B------:R-:W-:Y:S01]  /*6780*/  FADD.FTZ R163, R163, R158 ;  /* 0x0000009ea3a37221 */ /* 0x000fe20000010000 */
[----:B------:R-:W-:-:S03]  /*6790*/  FADD.FTZ R167, R167, R160 ;  /* 0x000000a0a7a77221 */ /* 0x000fc60000010000 */
[----:B-----5:R-:W-:Y:S01]  /*67a0*/  FADD.FTZ R163, R162, R163 ;  /* 0x000000a3a2a37221 */ /* 0x020fe20000010000 */
[----:B0-----:R-:W-:Y:S01]  /*67b0*/  FADD.FTZ R167, R166, R167 ;  /* 0x000000a7a6a77221 */ /* 0x001fe20000010000 */
[----:B------:R-:W-:Y:S08]  /*67c0*/  MUFU.EX2 R192, R192 ;  /* 0x000000c000c07308 */ /* 0x000ff00000000800 */
[----:B------:R-:W0:Y:S01]  /*67d0*/  MUFU.EX2 R197, R197 ;  /* 0x000000c500c57308 */ /* 0x000e220000000800 */
[----:B------:R-:W-:-:S02]  /*67e0*/  WARPGROUP.DEPBAR.LE gsb0, 0x0 ;  /* 0x00008000000079c5 */ /* 0x000fc40000010000 */
[C---:B------:R-:W-:Y:S01]  /*67f0*/  F2FP.F16.F32.PACK_AB R152, R164.reuse, R162 ;  /* 0x000000a2a498723e */ /* 0x040fe200000000ff */
[----:B------:R-:W-:Y:S01]  /*6800*/  FADD.FTZ R164, R164, R163 ;  /* 0x000000a3a4a47221 */ /* 0x000fe20000010000 */
[----:B------:R-:W-:Y:S02]  /*6810*/  F2FP.F16.F32.PACK_AB R154, R171, R169 ;  /* 0x000000a9ab9a723e */ /* 0x000fe400000000ff */
[C---:B------:R-:W-:Y:S01]  /*6820*/  F2FP.F16.F32.PACK_AB R153, R168.reuse, R166 ;  /* 0x000000a6a899723e */ /* 0x040fe200000000ff */
[----:B------:R-:W-:Y:S01]  /*6830*/  FADD.FTZ R168, R168, R167 ;  /* 0x000000a7a8a87221 */ /* 0x000fe20000010000 */
[----:B------:R-:W-:Y:S01]  /*6840*/  F2FP.F16.F32.PACK_AB R155, R175, R173 ;  /* 0x000000adaf9b723e */ /* 0x000fe200000000ff */
[----:B------:R-:W-:Y:S02]  /*6850*/  FADD.FTZ R164, R169, R164 ;  /* 0x000000a4a9a47221 */ /* 0x000fe40000010000 */
[----:B------:R-:W-:Y:S01]  /*6860*/  FADD.FTZ R168, R173, R168 ;  /* 0x000000a8ada87221 */ /* 0x000fe20000010000 */
[----:B------:R-:W-:Y:S01]  /*6870*/  WARPGROUP.ARRIVE ;  /* 0x00000000000079c5 */ /* 0x000fe20000000000 */
[----:B------:R-:W-:-:S02]  /*6880*/  FADD.FTZ R171, R171, R164 ;  /* 0x000000a4abab7221 */ /* 0x000fc40000010000 */
[----:B------:R-:W-:-:S03]  /*6890*/  FADD.FTZ R175, R175, R168 ;  /* 0x000000a8afaf7221 */ /* 0x000fc60000010000 */
[----:B------:R-:W-:Y:S01]  /*68a0*/  HGMMA.64x256x16.F32 R24, R152, gdesc[UR8].tnspB, R24, gsb0 ;  /* 0x43e0000898187df0 */ /* 0x000fe20008000818 */
[----:B------:R-:W-:Y:S01]  /*68b0*/  UIADD3 UR10, UR5, 0x180, URZ ;  /* 0x00000180050a7890 */ /* 0x000fe2000fffe03f */
[----:B------:R-:W-:Y:S01]  /*68c0*/  UMOV UR11, 0x40000040 ;  /* 0x40000040000b7882 */ /* 0x000fe20000000000 */
[----:B------:R-:W-:Y:S02]  /*68d0*/  WARPGROUP.DEPBAR.LE gsb0, 0x0 ;  /* 0x00008000000079c5 */ /* 0x000fe40000010000 */
[----:B------:R-:W-:Y:S01]  /*68e0*/  F2FP.F16.F32.PACK_AB R152, R225, R170 ;  /* 0x000000aae198723e */ /* 0x000fe200000000ff */
[----:B------:R-:W-:Y:S01]  /*68f0*/  FADD.FTZ R170, R170, R171 ;  /* 0x000000abaaaa7221 */ /* 0x000fe20000010000 */
[----:B------:R-:W-:Y:S02]  /*6900*/  F2FP.F16.F32.PACK_AB R154, R177, R172 ;  /* 0x000000acb19a723e */ /* 0x000fe400000000ff */
        /* <DEDUP_REMOVED lines=11> */
[----:B------:R-:W-:Y:S01]  /*69c0*/  FADD.FTZ R181, R181, R176 ;  /* 0x000000b0b5b57221 */ /* 0x000fe20000010000 */
        /* <DEDUP_REMOVED lines=13> */
[----:B------:R-:W-:-:S07]  /*6aa0*/  FADD.FTZ R185, R185, R180 ;  /* 0x000000b4b9b97221 */ /* 0x000fce0000010000 */
[----:B------:R-:W-:Y:S01]  /*6ab0*/  HGMMA.64x256x16.F32 R24, R152, gdesc[UR8].tnspB, R24, gsb0 ;  /* 0x43e0000898187df0 */ /* 0x000fe20008000818 */
[----:B------:R-:W-:Y:S01]  /*6ac0*/  UIADD3 UR10, UR5, 0x280, URZ ;  /* 0x00000280050a7890 */ /* 0x000fe2000fffe03f */
[----:B------:R-:W-:Y:S01]  /*6ad0*/  FADD.FTZ R189, R189, R184 ;  /* 0x000000b8bdbd7221 */ /* 0x000fe20000010000 */
[----:B------:R-:W-:Y:S01]  /*6ae0*/  UMOV UR11, 0x40000040 ;  /* 0x40000040000b7882 */ /* 0x000fe20000000000 */
[----:B------:R-:W-:Y:S02]  /*6af0*/  WARPGROUP.DEPBAR.LE gsb0, 0x0 ;  /* 0x00008000000079c5 */ /* 0x000fe40000010000 */
[----:B------:R-:W-:Y:S01]  /*6b00*/  F2FP.F16.F32.PACK_AB R152, R211, R186 ;  /* 0x000000bad398723e */ /* 0x000fe200000000ff */
[----:B------:R-:W-:Y:S01]  /*6b10*/  FADD.FTZ R186, R186, R185 ;  /* 0x000000b9baba7221 */ /* 0x000fe20000010000 */
[----:B-1----:R-:W-:Y:S02]  /*6b20*/  F2FP.F16.F32.PACK_AB R154, R227, R188 ;  /* 0x000000bce39a723e */ /* 0x002fe400000000ff */
[----:B--2---:R-:W-:Y:S01]  /*6b30*/  F2FP.F16.F32.PACK_AB R153, R229, R190 ;  /* 0x000000bee599723e */ /* 0x004fe200000000ff */
[----:B------:R-:W-:Y:S01]  /*6b40*/  FADD.FTZ R190, R190, R189 ;  /* 0x000000bdbebe7221 */ /* 0x000fe20000010000 */
[----:B0-----:R-:W-:Y:S01]  /*6b50*/  F2FP.F16.F32.PACK_AB R155, R197, R192 ;  /* 0x000000c0c59b723e */ /* 0x001fe200000000ff */
[----:B------:R-:W-:-:S02]  /*6b60*/  FADD.FTZ R211, R211, R186 ;  /* 0x000000bad3d37221 */ /* 0x000fc40000010000 */
[----:B------:R-:W-:Y:S01]  /*6b70*/  FADD.FTZ R229, R229, R190 ;  /* 0x000000bee5e57221 */ /* 0x000fe20000010000 */
[----:B------:R-:W-:Y:S01]  /*6b80*/  WARPGROUP.ARRIVE ;  /* 0x00000000000079c5 */ /* 0x000fe20000000000 */
[----:B------:R-:W-:Y:S02]  /*6b90*/  FADD.FTZ R0, R188, R211 ;  /* 0x000000d3bc007221 */ /* 0x000fe40000010000 */
[----:B------:R-:W-:Y:S02]  /*6ba0*/  FADD.FTZ R192, R192, R229 ;  /* 0x000000e5c0c07221 */ /* 0x000fe40000010000 */
[----:B------:R-:W-:-:S07]  /*6bb0*/  FADD.FTZ R0, R227, R0 ;  /* 0x00000000e3007221 */ /* 0x000fce0000010000 */
[----:B------:R-:W-:Y:S01]  /*6bc0*/  HGMMA.64x256x16.F32 R24, R152, gdesc[UR8].tnspB, R24, gsb0 ;  /* 0x43e0000898187df0 */ /* 0x000fe20008000818 */
[----:B------:R-:W-:Y:S02]  /*6bd0*/  FADD.FTZ R3, R197, R192 ;  /* 0x000000c0c5037221 */ /* 0x000fe40000010000 */
[----:B------:R-:W-:Y:S02]  /*6be0*/  WARPGROUP.DEPBAR.LE gsb0, 0x0 ;  /* 0x00008000000079c5 */ /* 0x000fe40000010000 */
[----:B------:R0:W-:Y:S01]  /*6bf0*/  @!P1 SYNCS.ARRIVE.TRANS64.RED.A1T0 RZ, [R214+URZ], RZ ;  /* 0x000000ffd6ff99a7 */ /* 0x0001e2000810043f */
[----:B------:R-:W-:Y:S05]  /*6c00*/  @P2 BRA `(.L_x_8007) ;  /* 0xffffffd400bc2947 */ /* 0x000fea000383ffff */
.L_x_7998:
[----:B------:R-:W1:Y:S01]  /*6c10*/  SHFL.BFLY PT, R5, R0, 0x2, 0x1f ;  /* 0x0c401f0000057f89 */ /* 0x000e6200000e0000 */
[----:B------:R-:W-:Y:S01]  /*6c20*/  R2UR UR4, R204 ;  /* 0x00000000cc0472ca */ /* 0x000fe200000e0000 */
[----:B------:R-:W-:Y:S01]  /*6c30*/  UIADD3 UR36, UR36, 0x1, URZ ;  /* 0x0000000124247890 */ /* 0x000fe2000fffe03f */
[----:B------:R-:W-:Y:S01]  /*6c40*/  IMAD.U32 R10, RZ, RZ, UR6 ;  /* 0x00000006ff0a7e24 */ /* 0x000fe2000f8e00ff */
[----:B------:R-:W2:Y:S01]  /*6c50*/  SHFL.BFLY PT, R6, R3, 0x2, 0x1f ;  /* 0x0c401f0003067f89 */ /* 0x000ea200000e0000 */
[----:B------:R-:W-:Y:S01]  /*6c60*/  IMAD.MOV.U32 R8, RZ, RZ, -0x800000 ;  /* 0xff800000ff087424 */ /* 0x000fe200078e00ff */
[----:B------:R-:W-:Y:S01]  /*6c70*/  UISETP.NE.AND UP0, UPT, UR36, 0x2, UPT ;  /* 0x000000022400788c */ /* 0x000fe2000bf05270 */
[----:B------:R3:W-:Y:S07]  /*6c80*/  BAR.ARV R209, 0x100 ;  /* 0x000400d10000751d */ /* 0x0007ee0000002000 */
[----:B------:R-:W-:Y:S01]  /*6c90*/  UIADD3 UR4, UR4, 0x1, URZ ;  /* 0x0000000104047890 */ /* 0x000fe2000fffe03f */
[----:B------:R-:W-:Y:S06]  /*6ca0*/  BAR.ARV 0x8, 0x120 ;  /* 0x0204800000007b1d */ /* 0x000fec0000002000 */
[----:B------:R-:W-:Y:S01]  /*6cb0*/  IMAD.U32 R204, RZ, RZ, UR4 ;  /* 0x00000004ffcc7e24 */ /* 0x000fe2000f8e00ff */
[----:B------:R-:W-:Y:S01]  /*6cc0*/  USEL UR4, URZ, 0x1, UP0 ;  /* 0x000000013f047887 */ /* 0x000fe20008000000 */
[----:B-1----:R-:W-:Y:S01]  /*6cd0*/  FADD.FTZ R5, R5, R0 ;  /* 0x0000000005057221 */ /* 0x002fe20000010000 */
[----:B------:R-:W-:Y:S01]  /*6ce0*/  IMAD.MOV.U32 R0, RZ, RZ, RZ ;  /* 0x000000ffff007224 */ /* 0x000fe200078e00ff */
[----:B------:R-:W-:Y:S01]  /*6cf0*/  PLOP3.LUT P0, PT, PT, PT, PT, 0x8, 0x0 ;  /* 0x000000000000781c */ /* 0x000fe20003f0e170 */
[----:B------:R-:W-:Y:S01]  /*6d00*/  USEL UR36, UR36, URZ, UP0 ;  /* 0x0000003f24247287 */ /* 0x000fe20008000000 */
[----:B--2---:R-:W-:Y:S01]  /*6d10*/  FADD.FTZ R6, R6, R3 ;  /* 0x0000000306067221 */ /* 0x004fe20000010000 */
[----:B------:R-:W1:Y:S01]  /*6d20*/  SHFL.BFLY PT, R4, R5, 0x1, 0x1f ;  /* 0x0c201f0005047f89 */ /* 0x000e6200000e0000 */
[----:B------:R-:W-:Y:S01]  /*6d30*/  IMAD.MOV.U32 R3, RZ, RZ, -0x800000 ;  /* 0xff800000ff037424 */ /* 0x000fe200078e00ff */
[----:B------:R-:W-:-:S02]  /*6d40*/  ULOP3.LUT UR37, UR37, UR4, URZ, 0x3c, !UPT ;  /* 0x0000000425257292 */ /* 0x000fc4000f8e3c3f */
[----:B------:R-:W2:Y:S01]  /*6d50*/  SHFL.BFLY PT, R7, R6, 0x1, 0x1f ;  /* 0x0c201f0006077f89 */ /* 0x000ea200000e0000 */
[----:B-1----:R-:W-:Y:S01]  /*6d60*/  FADD.FTZ R9, R5, R4 ;  /* 0x0000000405097221 */ /* 0x002fe20000010000 */
[----:B------:R-:W-:Y:S02]  /*6d70*/  IMAD.MOV.U32 R4, RZ, RZ, RZ ;  /* 0x000000ffff047224 */ /* 0x000fe400078e00ff */
[----:B--2---:R-:W-:Y:S02]  /*6d80*/  FADD.FTZ R7, R6, R7 ;  /* 0x0000000706077221 */ /* 0x004fe40000010000 */
[----:B------:R-:W-:-:S03]  /*6d90*/  FSETP.NE.FTZ.AND P1, PT, R9, RZ, PT ;  /* 0x000000ff0900720b */ /* 0x000fc60003f35000 */
[----:B------:R-:W-:-:S10]  /*6da0*/  FSETP.NE.FTZ.AND P2, PT, R7, RZ, PT ;  /* 0x000000ff0700720b */ /* 0x000fd40003f55000 */
[----:B------:R-:W1:Y:S03]  /*6db0*/  @P1 MUFU.RCP R4, R9 ;  /* 0x0000000900041308 */ /* 0x000e660000001000 */
[----:B------:R-:W-:-:S05]  /*6dc0*/  @P2 FMUL.FTZ R10, R10, 0.69314718246459960938 ;  /* 0x3f3172180a0a2820 */ /* 0x000fca0000410000 */
[----:B------:R-:W2:Y:S08]  /*6dd0*/  @P1 MUFU.LG2 R5, R9 ;  /* 0x0000000900051308 */ /* 0x000eb00000000c00 */
[----:B------:R-:W4:Y:S01]  /*6de0*/  @P2 MUFU.LG2 R6, R7 ;  /* 0x0000000700062308 */ /* 0x000f220000000c00 */
[-C--:B-1----:R-:W-:Y:S01]  /*6df0*/  FMUL.FTZ R24, R24, R4.reuse ;  /* 0x0000000418187220 */ /* 0x082fe20000410000 */
[-C--:B------:R-:W-:Y:S01]  /*6e00*/  FMUL.FTZ R25, R25, R4.reuse ;  /* 0x0000000419197220 */ /* 0x080fe20000410000 */
[-C--:B------:R-:W-:Y:S01]  /*6e10*/  FMUL.FTZ R28, R28, R4.reuse ;  /* 0x000000041c1c7220 */ /* 0x080fe20000410000 */
[-C--:B------:R-:W-:Y:S01]  /*6e20*/  FMUL.FTZ R29, R29, R4.reuse ;  /* 0x000000041d1d7220 */ /* 0x080fe20000410000 */
[-C--:B------:R-:W-:Y:S01]  /*6e30*/  FMUL.FTZ R32, R32, R4.reuse ;  /* 0x0000000420207220 */ /* 0x080fe20000410000 */
[-C--:B------:R-:W-:Y:S01]  /*6e40*/  FMUL.FTZ R33, R33, R4.reuse ;  /* 0x0000000421217220 */ /* 0x080fe20000410000 */
[-C--:B------:R-:W-:Y:S01]  /*6e50*/  FMUL.FTZ R36, R36, R4.reuse ;  /* 0x0000000424247220 */ /* 0x080fe20000410000 */
[----:B------:R4:W1:Y:S01]  /*6e60*/  @P2 MUFU.RCP R0, R7 ;  /* 0x0000000700002308 */ /* 0x0008620000001000 */
        /* <DEDUP_REMOVED lines=58> */
[----:B--2---:R-:W-:Y:S01]  /*7210*/  @P1 FMUL.FTZ R5, R5, 0.69314718246459960938 ;  /* 0x3f31721805051820 */ /* 0x004fe20000410000 */
[----:B----4-:R-:W-:Y:S01]  /*7220*/  @P2 FMUL.FTZ R7, R6, 0.69314718246459960938 ;  /* 0x3f31721806072820 */ /* 0x010fe20000410000 */
[-C--:B-1----:R-:W-:Y:S01]  /*7230*/  FMUL.FTZ R9, R83, R0.reuse ;  /* 0x0000000053097220 */ /* 0x082fe20000410000 */
        /* <DEDUP_REMOVED lines=65> */
[----:B---3--:R-:W-:-:S07]  /*7650*/  @P2 FFMA.FTZ R3, R10, R156, R7 ;  /* 0x0000009c0a032223 */ /* 0x008fce0000010007 */
.L_x_7986:
[----:B------:R-:W1:Y:S01]  /*7660*/  S2R R4, SR_CgaCtaId ;  /* 0x0000000000047919 */ /* 0x000e620000008800 */
[----:B------:R-:W-:Y:S01]  /*7670*/  MOV R151, 0x400 ;  /* 0x0000040000977802 */ /* 0x000fe20000000f00 */
[----:B------:R-:W-:Y:S01]  /*7680*/  BSSY B0, `(.L_x_8008) ;  /* 0x00002b0000007945 */ /* 0x000fe20003800000 */
[----:B------:R-:W-:Y:S02]  /*7690*/  BAR.SYNC.DEFER_BLOCKING 0x5, 0x120 ;  /* 0x0144800000007b1d */ /* 0x000fe40000010000 */
[----:B-1----:R-:W-:-:S05]  /*76a0*/  LEA R151, R4, R151, 0x18 ;  /* 0x0000009704977211 */ /* 0x002fca00078ec0ff */
[----:B------:R-:W1:Y:S02]  /*76b0*/  LDS.128 R4, [R151+0x324d0] ;  /* 0x0324d00097047984 */ /* 0x000e640000000c00 */
[----:B-1----:R-:W-:Y:S01]  /*76c0*/  R2UR UR5, R6 ;  /* 0x00000000060572ca */ /* 0x002fe200000e0000 */
[----:B------:R-:W-:Y:S06]  /*76d0*/  BAR.ARV 0x4, 0x120 ;  /* 0x0104800000007b1d */ /* 0x000fec0000002000 */
[----:B------:R-:W-:Y:S08]  /*76e0*/  @P0 BRA `(.L_x_8009) ;  /* 0x0000001c00840947 */ /* 0x000ff00003800000 */
[----:B------:R-:W1:Y:S01]  /*76f0*/  S2R R4, SR_SWINHI ;  /* 0x0000000000047919 */ /* 0x000e620000002f00 */
[----:B------:R-:W-:Y:S02]  /*7700*/  R2UR UR4, R202 ;  /* 0x00000000ca0472ca */ /* 0x000fe400000e0000 */
[----:B------:R-:W-:Y:S01]  /*7710*/  R2UR UR6, R203 ;  /* 0x00000000cb0672ca */ /* 0x000fe200000e0000 */
[----:B------:R-:W-:Y:S01]  /*7720*/  BAR.SYNC.DEFER_BLOCKING 0x1, 0x100 ;  /* 0x0044000000007b1d */ /* 0x000fe20000010000 */
[----:B------:R-:W-:Y:S02]  /*7730*/  F2FP.F16.F32.PACK_AB R24, R25, R24 ;  /* 0x000000181918723e */ /* 0x000fe400000000ff */
[----:B------:R-:W-:Y:S02]  /*7740*/  F2FP.F16.F32.PACK_AB R25, R165, R26 ;  /* 0x0000001aa519723e */ /* 0x000fe400000000ff */
[----:B------:R-:W-:Y:S02]  /*7750*/  F2FP.F16.F32.PACK_AB R26, R29, R28 ;  /* 0x0000001c1d1a723e */ /* 0x000fe400000000ff */
[----:B------:R-:W-:-:S02]  /*7760*/  F2FP.F16.F32.PACK_AB R32, R33, R32 ;  /* 0x000000202120723e */ /* 0x000fc400000000ff */
[----:B------:R-:W-:Y:S01]  /*7770*/  F2FP.F16.F32.PACK_AB R27, R12, R27 ;  /* 0x0000001b0c1b723e */ /* 0x000fe200000000ff */
[----:B------:R-:W-:Y:S01]  /*7780*/  USHF.L.U32 UR8, UR4, 0x2, URZ ;  /* 0x0000000204087899 */ /* 0x000fe2000800063f */
        /* <DEDUP_REMOVED lines=15> */
[----:B------:R-:W-:Y:S02]  /*7880*/  MOV R10, R151 ;  /* 0x00000097000a7202 */ /* 0x000fe40000000f00 */
[----:B-1----:R-:W-:Y:S02]  /*7890*/  MOV R11, R4 ;  /* 0x00000004000b7202 */ /* 0x002fe40000000f00 */
[----:B------:R-:W-:Y:S02]  /*78a0*/  F2FP.F16.F32.PACK_AB R56, R57, R56 ;  /* 0x000000383938723e */ /* 0x000fe400000000ff */
[----:B------:R-:W-:Y:S01]  /*78b0*/  F2FP.F16.F32.PACK_AB R50, R53, R52 ;  /* 0x000000343532723e */ /* 0x000fe200000000ff */
[----:B------:R-:W-:Y:S01]  /*78c0*/  IMAD.WIDE R106, R221, 0x2, R10 ;  /* 0x00000002dd6a7825 */ /* 0x000fe200078e020a */
[----:B------:R-:W-:-:S02]  /*78d0*/  F2FP.F16.F32.PACK_AB R51, R159, R51 ;  /* 0x000000339f33723e */ /* 0x000fc400000000ff */
[----:B------:R-:W-:Y:S02]  /*78e0*/  F2FP.F16.F32.PACK_AB R57, R158, R58 ;  /* 0x0000003a9e39723e */ /* 0x000fe400000000ff */
[C---:B------:R-:W-:Y:S02]  /*78f0*/  IADD3 R173, P1, R106.reuse, 0x20, RZ ;  /* 0x000000206aad7810 */ /* 0x040fe40007f3e0ff */
[C---:B------:R-:W-:Y:S02]  /*7900*/  IADD3 R175, P0, R106.reuse, 0x40, RZ ;  /* 0x000000406aaf7810 */ /* 0x040fe40007f1e0ff */
[C---:B------:R-:W-:Y:S01]  /*7910*/  IADD3 R183, P5, R106.reuse, 0x4040, RZ ;  /* 0x000040406ab77810 */ /* 0x040fe20007fbe0ff */
[--C-:B------:R-:W-:Y:S01]  /*7920*/  IMAD.X R15, RZ, RZ, R107.reuse, P1 ;  /* 0x000000ffff0f7224 */ /* 0x100fe200008e066b */
[C---:B------:R-:W-:Y:S01]  /*7930*/  IADD3 R177, P4, R106.reuse, 0x60, RZ ;  /* 0x000000606ab17810 */ /* 0x040fe20007f9e0ff */
[--C-:B------:R-:W-:Y:S01]  /*7940*/  IMAD.X R17, RZ, RZ, R107.reuse, P0 ;  /* 0x000000ffff117224 */ /* 0x100fe200000e066b */
[C---:B------:R-:W-:Y:S01]  /*7950*/  LOP3.LUT R13, R106.reuse, 0x380, RZ, 0xc0, !PT ;  /* 0x000003806a0d7812 */ /* 0x040fe200078ec0ff */
[--C-:B------:R-:W-:Y:S01]  /*7960*/  IMAD.X R39, RZ, RZ, R107.reuse, P5 ;  /* 0x000000ffff277224 */ /* 0x100fe200028e066b */
[C---:B------:R-:W-:Y:S01]  /*7970*/  IADD3 R179, P3, R106.reuse, 0x4000, RZ ;  /* 0x000040006ab37810 */ /* 0x040fe20007f7e0ff */
[----:B------:R-:W-:Y:S01]  /*7980*/  IMAD.X R19, RZ, RZ, R107, P4 ;  /* 0x000000ffff137224 */ /* 0x000fe200020e066b */
[----:B------:R-:W-:-:S02]  /*7990*/  IADD3 R181, P6, R106, 0x4020, RZ ;  /* 0x000040206ab57810 */ /* 0x000fc40007fde0ff */
[C---:B------:R-:W-:Y:S01]  /*79a0*/  IADD3 R187, P1, R106.reuse, 0x8000, RZ ;  /* 0x000080006abb7810 */ /* 0x040fe20007f3e0ff */
[--C-:B------:R-:W-:Y:S01]  /*79b0*/  IMAD.X R21, RZ, RZ, R107.reuse, P3 ;  /* 0x000000ffff157224 */ /* 0x100fe200018e066b */
[----:B------:R-:W-:Y:S01]  /*79c0*/  LOP3.LUT R14, R173, 0x380, RZ, 0xc0, !PT ;  /* 0x00000380ad0e7812 */ /* 0x000fe200078ec0ff */
[--C-:B------:R-:W-:Y:S01]  /*79d0*/  IMAD.X R31, RZ, RZ, R107.reuse, P6 ;  /* 0x000000ffff1f7224 */ /* 0x100fe200030e066b */
[C---:B------:R-:W-:Y:S01]  /*79e0*/  IADD3 R185, P2, R106.reuse, 0x4060, RZ ;  /* 0x000040606ab97810 */ /* 0x040fe20007f5e0ff */
[----:B------:R-:W-:Y:S01]  /*79f0*/  IMAD.X R55, RZ, RZ, R107, P1 ;  /* 0x000000ffff377224 */ /* 0x000fe200008e066b */
[----:B------:R-:W-:Y:S02]  /*7a00*/  LOP3.LUT R16, R175, 0x380, RZ, 0xc0, !PT ;  /* 0x00000380af107812 */ /* 0x000fe400078ec0ff */
[----:B------:R-:W-:Y:S02]  /*7a10*/  LOP3.LUT R18, R177, 0x380, RZ, 0xc0, !PT ;  /* 0x00000380b1127812 */ /* 0x000fe400078ec0ff */
[----:B------:R-:W-:-:S02]  /*7a20*/  IADD3 R4, P5, R106, 0xc020, RZ ;  /* 0x0000c0206a047810 */ /* 0x000fc40007fbe0ff */
[----:B------:R-:W-:Y:S02]  /*7a30*/  SHF.R.U64 R13, R13, 0x3, RZ ;  /* 0x000000030d0d7819 */ /* 0x000fe400000012ff */
[----:B------:R-:W-:Y:S01]  /*7a40*/  LOP3.LUT R20, R179, 0x380, RZ, 0xc0, !PT ;  /* 0x00000380b3147812 */ /* 0x000fe200078ec0ff */
[--C-:B------:R-:W-:Y:S01]  /*7a50*/  IMAD.X R99, RZ, RZ, R107.reuse, P5 ;  /* 0x000000ffff637224 */ /* 0x100fe200028e066b */
[----:B------:R-:W-:Y:S02]  /*7a60*/  IADD3 R189, P0, R106, 0x8020, RZ ;  /* 0x000080206abd7810 */ /* 0x000fe40007f1e0ff */
[----:B------:R-:W-:Y:S02]  /*7a70*/  SHF.R.U64 R14, R14, 0x3, RZ ;  /* 0x000000030e0e7819 */ /* 0x000fe400000012ff */
[----:B------:R-:W-:Y:S01]  /*7a80*/  LOP3.LUT R30, R181, 0x380, RZ, 0xc0, !PT ;  /* 0x00000380b51e7812 */ /* 0x000fe200078ec0ff */
[----:B------:R-:W-:Y:S01]  /*7a90*/  IMAD.X R63, RZ, RZ, R107, P0 ;  /* 0x000000ffff3f7224 */ /* 0x000fe200000e066b */
[----:B------:R-:W-:-:S02]  /*7aa0*/  IADD3 R191, P4, R106, 0x8040, RZ ;  /* 0x000080406abf7810 */ /* 0x000fc40007f9e0ff */
[----:B------:R-:W-:Y:S02]  /*7ab0*/  IADD3.X R47, RZ, R107, RZ, P2, !PT ;  /* 0x0000006bff2f7210 */ /* 0x000fe400017fe4ff */
[----:B------:R-:W-:Y:S01]  /*7ac0*/  SHF.R.U64 R16, R16, 0x3, RZ ;  /* 0x0000000310107819 */ /* 0x000fe200000012ff */
[--C-:B------:R-:W-:Y:S01]  /*7ad0*/  IMAD.X R71, RZ, RZ, R107.reuse, P4 ;  /* 0x000000ffff477224 */ /* 0x100fe200020e066b */
[----:B------:R-:W-:Y:S02]  /*7ae0*/  LOP3.LUT R38, R183, 0x380, RZ, 0xc0, !PT ;  /* 0x00000380b7267812 */ /* 0x000fe400078ec0ff */
[C---:B------:R-:W-:Y:S02]  /*7af0*/  IADD3 R193, P3, R106.reuse, 0x8060, RZ ;  /* 0x000080606ac17810 */ /* 0x040fe40007f7e0ff */
[C---:B------:R-:W-:Y:S02]  /*7b00*/  IADD3 R195, P6, R106.reuse, 0xc000, RZ ;  /* 0x0000c0006ac37810 */ /* 0x040fe40007fde0ff */
[C---:B------:R-:W-:Y:S01]  /*7b10*/  IADD3 R102, P2, R106.reuse, 0xc040, RZ ;  /* 0x0000c0406a667810 */ /* 0x040fe20007f5e0ff */
[--C-:B------:R-:W-:Y:S01]  /*7b20*/  IMAD.X R79, RZ, RZ, R107.reuse, P3 ;  /* 0x000000ffff4f7224 */ /* 0x100fe200018e066b */
[----:B------:R-:W-:Y:S01]  /*7b30*/  IADD3 R6, P1, R106, 0xc060, RZ ;  /* 0x0000c0606a067810 */ /* 0x000fe20007f3e0ff */
[--C-:B------:R-:W-:Y:S01]  /*7b40*/  IMAD.X R95, RZ, RZ, R107.reuse, P6 ;  /* 0x000000ffff5f7224 */ /* 0x100fe200030e066b */
[----:B------:R-:W-:Y:S01]  /*7b50*/  SHF.R.U64 R18, R18, 0x3, RZ ;  /* 0x0000000312127819 */ /* 0x000fe200000012ff */
[----:B------:R-:W-:Y:S01]  /*7b60*/  IMAD.X R103, RZ, RZ, R107, P2 ;  /* 0x000000ffff677224 */ /* 0x000fe200010e066b */
[----:B------:R-:W-:-:S02]  /*7b70*/  LOP3.LUT R46, R185, 0x380, RZ, 0xc0, !PT ;  /* 0x00000380b92e7812 */ /* 0x000fc400078ec0ff */
[----:B------:R-:W-:Y:S01]  /*7b80*/  LOP3.LUT R106, R13, R106, RZ, 0x3c, !PT ;  /* 0x0000006a0d6a7212 */ /* 0x000fe200078e3cff */
[----:B------:R-:W-:Y:S01]  /*7b90*/  IMAD.X R13, RZ, RZ, R107, P1 ;  /* 0x000000ffff0d7224 */ /* 0x000fe200008e066b */
[----:B------:R-:W-:Y:S02]  /*7ba0*/  SHF.R.U64 R20, R20, 0x3, RZ ;  /* 0x0000000314147819 */ /* 0x000fe400000012ff */
[----:B------:R-:W-:Y:S02]  /*7bb0*/  LOP3.LUT R54, R187, 0x380, RZ, 0xc0, !PT ;  /* 0x00000380bb367812 */ /* 0x000fe400078ec0ff */
[----:B------:R-:W-:Y:S02]  /*7bc0*/  LOP3.LUT R98, R4, 0x380, RZ, 0xc0, !PT ;  /* 0x0000038004627812 */ /* 0x000fe400078ec0ff */
        /* <DEDUP_REMOVED lines=9> */
[----:B------:R-:W-:Y:S02]  /*7c60*/  LOP3.LUT R165, R6, 0x380, RZ, 0xc0, !PT ;  /* 0x0000038006a57812 */ /* 0x000fe400078ec0ff */
[----:B------:R-:W-:Y:S02]  /*7c70*/  LOP3.LUT R20, R20, R179, RZ, 0x3c, !PT ;  /* 0x000000b314147212 */ /* 0x000fe400078e3cff */
[----:B------:R-:W-:Y:S02]  /*7c80*/  SHF.R.U64 R54, R54, 0x3, RZ ;  /* 0x0000000336367819 */ /* 0x000fe400000012ff */
[----:B------:R-:W-:Y:S02]  /*7c90*/  LOP3.LUT R94, R195, 0x380, RZ, 0xc0, !PT ;  /* 0x00000380c35e7812 */ /* 0x000fe400078ec0ff */
[----:B------:R-:W-:-:S02]  /*7ca0*/  MOV R106, R106 ;  /* 0x0000006a006a7202 */ /* 0x000fc40000000f00 */
[----:B------:R-:W-:Y:S02]  /*7cb0*/  SHF.R.U64 R29, R98, 0x3, RZ ;  /* 0x00000003621d7819 */ /* 0x000fe400000012ff */
[----:B------:R-:W-:Y:S01]  /*7cc0*/  LOP3.LUT R30, R30, R181, RZ, 0x3c, !PT ;  /* 0x000000b51e1e7212 */ /* 0x000fe200078e3cff */
[----:B------:R1:W-:Y:S01]  /*7cd0*/  STSM.16.M88.4 [R106], R24 ;  /* 0x000000186a007844 */ /* 0x0003e20000000200 */
[----:B------:R-:W-:Y:S02]  /*7ce0*/  SHF.R.U64 R62, R62, 0x3, RZ ;  /* 0x000000033e3e7819 */ /* 0x000fe400000012ff */
[----:B------:R-:W-:Y:S02]  /*7cf0*/  LOP3.LUT R107, R102, 0x380, RZ, 0xc0, !PT ;  /* 0x00000380666b7812 */ /* 0x000fe400078ec0ff */
[----:B------:R-:W-:Y:S02]  /*7d00*/  MOV R14, R14 ;  /* 0x0000000e000e7202 */ /* 0x000fe40000000f00 */
[----:B------:R-:W-:-:S02]  /*7d10*/  LOP3.LUT R38, R38, R183, RZ, 0x3c, !PT ;  /* 0x000000b726267212 */ /* 0x000fc400078e3cff */
[----:B------:R-:W-:Y:S01]  /*7d20*/  SHF.R.U64 R70, R70, 0x3, RZ ;  /* 0x0000000346467819 */ /* 0x000fe200000012ff */
[----:B------:R2:W-:Y:S01]  /*7d30*/  STSM.16.M88.4 [R14], R32 ;  /* 0x000000200e007844 */ /* 0x0005e20000000200 */
[----:B------:R-:W-:Y:S02]  /*7d40*/  MOV R16, R16 ;  /* 0x0000001000107202 */ /* 0x000fe40000000f00 */
[----:B------:R-:W-:Y:S02]  /*7d50*/  LOP3.LUT R46, R46, R185, RZ, 0x3c, !PT ;  /* 0x000000b92e2e7212 */ /* 0x000fe400078e3cff */
[----:B------:R-:W-:Y:S01]  /*7d60*/  SHF.R.U64 R78, R78, 0x3, RZ ;  /* 0x000000034e4e7819 */ /* 0x000fe200000012ff */
[----:B------:R3:W-:Y:S01]  /*7d70*/  STSM.16.M88.4 [R16], R40 ;  /* 0x0000002810007844 */ /* 0x0007e20000000200 */
[----:B------:R-:W-:Y:S02]  /*7d80*/  SHF.R.U64 R165, R165, 0x3, RZ ;  /* 0x00000003a5a57819 */ /* 0x000fe400000012ff */
[----:B------:R-:W-:-:S02]  /*7d90*/  MOV R18, R18 ;  /* 0x0000001200127202 */ /* 0x000fc40000000f00 */
[----:B------:R-:W-:Y:S02]  /*7da0*/  F2FP.F16.F32.PACK_AB R64, R65, R64 ;  /* 0x000000404140723e */ /* 0x000fe400000000ff */
[----:B------:R-:W-:Y:S01]  /*7db0*/  LOP3.LUT R54, R54, R187, RZ, 0x3c, !PT ;  /* 0x000000bb36367212 */ /* 0x000fe200078e3cff */
[----:B------:R3:W-:Y:S01]  /*7dc0*/  STSM.16.M88.4 [R18], R48 ;  /* 0x0000003012007844 */ /* 0x0007e20000000200 */
[----:B------:R-:W-:Y:S02]  /*7dd0*/  SHF.R.U64 R94, R94, 0x3, RZ ;  /* 0x000000035e5e7819 */ /* 0x000fe400000012ff */
[----:B------:R-:W-:Y:S02]  /*7de0*/  LOP3.LUT R98, R29, R4, RZ, 0x3c, !PT ;  /* 0x000000041d627212 */ /* 0x000fe400078e3cff */
[----:B------:R-:W-:Y:S02]  /*7df0*/  MOV R20, R20 ;  /* 0x0000001400147202 */ /* 0x000fe40000000f00 */
[----:B------:R-:W-:-:S02]  /*7e00*/  F2FP.F16.F32.PACK_AB R58, R61, R60 ;  /* 0x0000003c3d3a723e */ /* 0x000fc400000000ff */
[----:B------:R-:W-:Y:S02]  /*7e10*/  F2FP.F16.F32.PACK_AB R59, R157, R59 ;  /* 0x0000003b9d3b723e */ /* 0x000fe400000000ff */
[----:B------:R-:W-:Y:S02]  /*7e20*/  F2FP.F16.F32.PACK_AB R65, R155, R66 ;  /* 0x000000429b41723e */ /* 0x000fe400000000ff */
[----:B------:R-:W-:Y:S01]  /*7e30*/  F2FP.F16.F32.PACK_AB R72, R73, R72 ;  /* 0x000000484948723e */ /* 0x000fe200000000ff */
[----:B------:R3:W-:Y:S01]  /*7e40*/  STSM.16.M88.4 [R20], R56 ;  /* 0x0000003814007844 */ /* 0x0007e20000000200 */
[----:B------:R-:W-:Y:S02]  /*7e50*/  LOP3.LUT R62, R62, R189, RZ, 0x3c, !PT ;  /* 0x000000bd3e3e7212 */ /* 0x000fe400078e3cff */
[----:B------:R-:W-:Y:S02]  /*7e60*/  SHF.R.U64 R107, R107, 0x3, RZ ;  /* 0x000000036b6b7819 */ /* 0x000fe400000012ff */
[----:B------:R-:W-:-:S02]  /*7e70*/  MOV R30, R30 ;  /* 0x0000001e001e7202 */ /* 0x000fc40000000f00 */
[----:B------:R-:W-:Y:S02]  /*7e80*/  F2FP.F16.F32.PACK_AB R66, R69, R68 ;  /* 0x000000444542723e */ /* 0x000fe400000000ff */
[----:B------:R-:W-:Y:S02]  /*7e90*/  F2FP.F16.F32.PACK_AB R67, R154, R67 ;  /* 0x000000439a43723e */ /* 0x000fe400000000ff */
[----:B------:R-:W-:Y:S02]  /*7ea0*/  F2FP.F16.F32.PACK_AB R73, R153, R74 ;  /* 0x0000004a9949723e */ /* 0x000fe400000000ff */
[----:B------:R-:W-:Y:S01]  /*7eb0*/  F2FP.F16.F32.PACK_AB R80, R81, R80 ;  /* 0x000000505150723e */ /* 0x000fe200000000ff */
[----:B------:R3:W-:Y:S01]  /*7ec0*/  STSM.16.M88.4 [R30], R64 ;  /* 0x000000401e007844 */ /* 0x0007e20000000200 */
[----:B------:R-:W-:Y:S02]  /*7ed0*/  LOP3.LUT R70, R70, R191, RZ, 0x3c, !PT ;  /* 0x000000bf46467212 */ /* 0x000fe400078e3cff */
[----:B------:R-:W-:-:S02]  /*7ee0*/  MOV R38, R38 ;  /* 0x0000002600267202 */ /* 0x000fc40000000f00 */
[----:B------:R-:W-:Y:S02]  /*7ef0*/  F2FP.F16.F32.PACK_AB R74, R77, R76 ;  /* 0x0000004c4d4a723e */ /* 0x000fe400000000ff */
[----:B------:R-:W-:Y:S02]  /*7f00*/  F2FP.F16.F32.PACK_AB R75, R152, R75 ;  /* 0x0000004b984b723e */ /* 0x000fe400000000ff */
[----:B------:R-:W-:Y:S02]  /*7f10*/  F2FP.F16.F32.PACK_AB R81, R9, R82 ;  /* 0x000000520951723e */ /* 0x000fe400000000ff */
[----:B------:R-:W-:Y:S01]  /*7f20*/  LOP3.LUT R78, R78, R193, RZ, 0x3c, !PT ;  /* 0x000000c14e4e7212 */ /* 0x000fe200078e3cff */
[----:B------:R3:W-:Y:S01]  /*7f30*/  STSM.16.M88.4 [R38], R72 ;  /* 0x0000004826007844 */ /* 0x0007e20000000200 */
[----:B------:R-:W-:Y:S02]  /*7f40*/  LOP3.LUT R12, R165, R6, RZ, 0x3c, !PT ;  /* 0x00000006a50c7212 */ /* 0x000fe400078e3cff */
[----:B------:R-:W-:-:S02]  /*7f50*/  MOV R46, R46 ;  /* 0x0000002e002e7202 */ /* 0x000fc40000000f00 */
[----:B------:R-:W-:Y:S02]  /*7f60*/  F2FP.F16.F32.PACK_AB R82, R85, R84 ;  /* 0x000000545552723e */ /* 0x000fe400000000ff */
[----:B------:R-:W-:Y:S02]  /*7f70*/  F2FP.F16.F32.PACK_AB R83, R83, R86 ;  /* 0x000000565353723e */ /* 0x000fe400000000ff */
[----:B------:R-:W-:Y:S02]  /*7f80*/  LOP3.LUT R94, R94, R195, RZ, 0x3c, !PT ;  /* 0x000000c35e5e7212 */ /* 0x000fe400078e3cff */
[----:B------:R-:W-:Y:S01]  /*7f90*/  MOV R54, R54 ;  /* 0x0000003600367202 */ /* 0x000fe20000000f00 */
[----:B------:R3:W-:Y:S01]  /*7fa0*/  STSM.16.M88.4 [R46], R80 ;  /* 0x000000502e007844 */ /* 0x0007e20000000200 */
[----:B------:R-:W-:Y:S02]  /*7fb0*/  MOV R6, R98 ;  /* 0x0000006200067202 */ /* 0x000fe40000000f00 */
[----:B------:R-:W-:-:S02]  /*7fc0*/  F2FP.F16.F32.PACK_AB R84, R89, R88 ;  /* 0x000000585954723e */ /* 0x000fc400000000ff */
        /* <DEDUP_REMOVED lines=13> */
[----:B------:R-:W-:-:S02]  /*80a0*/  MOV R70, R70 ;  /* 0x0000004600467202 */ /* 0x000fc40000000f00 */
        /* <DEDUP_REMOVED lines=27> */
[----:B------:R-:W-:Y:S01]  /*8260*/  MOV R4, R12 ;  /* 0x0000000c00047202 */ /* 0x000fe20000000f00 */
[----:B------:R-:W-:Y:S01]  /*8270*/  IMAD.U32 R13, RZ, RZ, UR6 ;  /* 0x00000006ff0d7e24 */ /* 0x000fe2000f8e00ff */
[----:B------:R-:W-:Y:S01]  /*8280*/  F2FP.F16.F32.PACK_AB R146, R149, R148 ;  /* 0x000000949592723e */ /* 0x000fe200000000ff */
[----:B------:R3:W-:Y:S01]  /*8290*/  STSM.16.M88.4 [R102], R136 ;  /* 0x0000008866007844 */ /* 0x0007e20000000200 */
[----:B------:R-:W-:Y:S01]  /*82a0*/  F2FP.F16.F32.PACK_AB R147, R0, R150 ;  /* 0x000000960093723e */ /* 0x000fe200000000ff */
[----:B------:R-:W-:Y:S01]  /*82b0*/  ULDC.64 UR6, c[0x0][0xce0] ;  /* 0x0003380000067ab9 */ /* 0x000fe20000000a00 */
[----:B------:R-:W1:Y:S01]  /*82c0*/  LDC R77, c[0x0][0xb88] ;  /* 0x0002e200ff4d7b82 */ /* 0x000e620000000800 */
[----:B------:R-:W-:Y:S01]  /*82d0*/  UISETP.NE.U32.AND UP1, UPT, UR6, URZ, UPT ;  /* 0x0000003f0600728c */ /* 0x000fe2000bf25070 */
[----:B------:R-:W-:Y:S01]  /*82e0*/  PLOP3.LUT P1, PT, PT, PT, UP0, 0x80, 0x0 ;  /* 0x000000000000781c */ /* 0x000fe20003f2f008 */
[----:B------:R3:W-:Y:S01]  /*82f0*/  STSM.16.M88.4 [R4], R144 ;  /* 0x0000009004007844 */ /* 0x0007e20000000200 */
[----:B------:R-:W-:-:S04]  /*8300*/  IMAD.U32 R12, RZ, RZ, UR4 ;  /* 0x00000004ff0c7e24 */ /* 0x000fc8000f8e00ff */
[----:B------:R-:W-:Y:S01]  /*8310*/  BAR.SYNC.DEFER_BLOCKING 0x1, 0x100 ;  /* 0x0044000000007b1d */ /* 0x000fe20000010000 */
[----:B------:R-:W-:-:S06]  /*8320*/  UISETP.NE.AND.EX UP1, UPT, UR7, URZ, UPT, UP1 ;  /* 0x0000003f0700728c */ /* 0x000fcc000bf25310 */
[----:B------:R-:W-:-:S05]  /*8330*/  PLOP3.LUT P2, PT, PT, PT, UP1, 0x80, 0x0 ;  /* 0x000000000000781c */ /* 0x000fca0003f4f018 */
[----:B------:R-:W-:-:S04]  /*8340*/  @UP1 UIADD3 UR6, UP2, UR8, UR6, URZ ;  /* 0x0000000608061290 */ /* 0x000fc8000ff5e03f */
[----:B------:R-:W-:Y:S02]  /*8350*/  @UP1 UIADD3.X UR7, UR9, UR7, URZ, UP2, !UPT ;  /* 0x0000000709071290 */ /* 0x000fe400097fe43f */
[----:B--2---:R-:W-:-:S04]  /*8360*/  IMAD.U32 R14, RZ, RZ, UR6 ;  /* 0x00000006ff0e7e24 */ /* 0x004fc8000f8e00ff */
[----:B------:R-:W-:Y:S01]  /*8370*/  IMAD.U32 R15, RZ, RZ, UR7 ;  /* 0x00000007ff0f7e24 */ /* 0x000fe2000f8e00ff */
[----:B------:R-:W2:Y:S01]  /*8380*/  @P1 LDG.E R0, desc[UR60][R12.64] ;  /* 0x0000003c0c001981 */ /* 0x000ea2000c1e1900 */
[----:B------:R-:W-:Y:S01]  /*8390*/  IMAD R9, R22, 0x40, R2 ;  /* 0x0000004016097824 */ /* 0x000fe200078e0202 */
[----:B------:R-:W-:Y:S02]  /*83a0*/  UMOV UR4, URZ ;  /* 0x0000003f00047c82 */ /* 0x000fe40008000000 */
[----:B-1----:R3:W5:Y:S01]  /*83b0*/  @P2 LDG.E R77, desc[UR60][R14.64] ;  /* 0x0000003c0e4d2981 */ /* 0x002762000c1e1900 */
[----:B------:R-:W-:-:S03]  /*83c0*/  IMAD.WIDE R10, R9, 0x2, R10 ;  /* 0x00000002090a7825 */ /* 0x000fc600078e020a */
[----:B------:R-:W-:Y:S02]  /*83d0*/  IADD3 R25, P0, R10, 0x1000, RZ ;  /* 0x000010000a197810 */ /* 0x000fe40007f1e0ff */
[----:B--2---:R-:W-:Y:S01]  /*83e0*/  @P1 R2UR UR4, R0 ;  /* 0x00000000000412ca */ /* 0x004fe200000e0000 */
[----:B---3--:R-:W-:-:S14]  /*83f0*/  @P2 BRA `(.L_x_8010) ;  /* 0x0000000000102947 */ /* 0x008fdc0003800000 */
[----:B------:R-:W-:Y:S05]  /*8400*/  @!P1 BRA `(.L_x_8010) ;  /* 0x00000000000c9947 */ /* 0x000fea0003800000 */
[----:B------:R-:W2:Y:S04]  /*8410*/  LDG.E R0, desc[UR60][R12.64] ;  /* 0x0000003c0c007981 */ /* 0x000ea8000c1e1900 */
[----:B-----5:R-:W2:Y:S02]  /*8420*/  LDG.E R77, desc[UR60][R12.64+0x4] ;  /* 0x0000043c0c4d7981 */ /* 0x020ea4000c1e1900 */
[----:B--2---:R-:W-:-:S07]  /*8430*/  IMAD.IADD R77, R77, 0x1, -R0 ;  /* 0x000000014d4d7824 */ /* 0x004fce00078e0a00 */
.L_x_8010:
[----:B------:R-:W-:Y:S01]  /*8440*/  R2UR UR16, R201 ;  /* 0x00000000c91072ca */ /* 0x000fe200000e0000 */
[----:B------:R-:W-:Y:S01]  /*8450*/  ULDC.64 UR12, c[0x0][0xc70] ;  /* 0x00031c00000c7ab9 */ /* 0x000fe20000000a00 */
[----:B------:R-:W-:Y:S01]  /*8460*/  R2UR UR15, R203 ;  /* 0x00000000cb0f72ca */ /* 0x000fe200000e0000 */
[----:B------:R-:W-:Y:S01]  /*8470*/  USHF.R.S32.HI UR9, URZ, 0x1f, UR4 ;  /* 0x0000001f3f097899 */ /* 0x000fe20008011404 */
[----:B------:R-:W-:Y:S01]  /*8480*/  R2UR UR14, R202 ;  /* 0x00000000ca0e72ca */ /* 0x000fe200000e0000 */
[----:B------:R-:W-:Y:S01]  /*8490*/  UMOV UR8, UR4 ;  /* 0x0000000400087c82 */ /* 0x000fe20008000000 */
[----:B------:R-:W-:Y:S01]  /*84a0*/  LOP3.LUT R24, R25, 0x380, RZ, 0xc0, !PT ;  /* 0x0000038019187812 */ /* 0x000fe200078ec0ff */
[----:B------:R-:W-:Y:S01]  /*84b0*/  IMAD R6, R200, 0x80, R220 ;  /* 0x00000080c8067824 */ /* 0x000fe200078e02dc */
[----:B------:R-:W-:Y:S02]  /*84c0*/  IADD3 R17, P1, R10, 0x2000, RZ ;  /* 0x000020000a117810 */ /* 0x000fe40007f3e0ff */
[----:B------:R-:W-:-:S02]  /*84d0*/  SHF.R.U64 R24, R24, 0x3, RZ ;  /* 0x0000000318187819 */ /* 0x000fc400000012ff */
[----:B------:R-:W-:Y:S01]  /*84e0*/  LOP3.LUT R16, R17, 0x380, RZ, 0xc0, !PT ;  /* 0x0000038011107812 */ /* 0x000fe200078ec0ff */
[----:B------:R-:W-:Y:S01]  /*84f0*/  USHF.R.S32.HI UR11, URZ, 0x1f, UR16 ;  /* 0x0000001f3f0b7899 */ /* 0x000fe20008011410 */
[----:B------:R-:W-:Y:S01]  /*8500*/  IADD3 R13, P2, R10, 0x3000, RZ ;  /* 0x000030000a0d7810 */ /* 0x000fe20007f5e0ff */
[----:B------:R-:W-:Y:S01]  /*8510*/  USEL UR15, UR15, URZ, !UP0 ;  /* 0x0000003f0f0f7287 */ /* 0x000fe2000c000000 */
[----:B------:R-:W-:Y:S01]  /*8520*/  SHF.R.S32.HI R0, RZ, 0x1f, R6 ;  /* 0x0000001fff007819 */ /* 0x000fe20000011406 */
[----:B------:R-:W-:Y:S01]  /*8530*/  UIMAD UR10, UR11, UR12, URZ ;  /* 0x0000000c0b0a72a4 */ /* 0x000fe2000f8e023f */
[----:B------:R-:W-:Y:S01]  /*8540*/  LOP3.LUT R24, R24, R25, RZ, 0x3c, !PT ;  /* 0x0000001918187212 */ /* 0x000fe200078e3cff */
[----:B------:R-:W-:Y:S01]  /*8550*/  UIMAD.WIDE.U32 UR6, UR16, UR12, UR8 ;  /* 0x0000000c100672a5 */ /* 0x000fe2000f8e0008 */
[----:B------:R-:W-:Y:S01]  /*8560*/  SHF.R.U64 R16, R16, 0x3, RZ ;  /* 0x0000000310107819 */ /* 0x000fe200000012ff */
[----:B------:R-:W-:Y:S01]  /*8570*/  UIMAD UR10, UR16, UR13, UR10 ;  /* 0x0000000d100a72a4 */ /* 0x000fe2000f8e020a */
[----:B------:R-:W-:Y:S01]  /*8580*/  LOP3.LUT R12, R13, 0x380, RZ, 0xc0, !PT ;  /* 0x000003800d0c7812 */ /* 0x000fe200078ec0ff */
[----:B------:R-:W-:Y:S01]  /*8590*/  USEL UR14, UR14, URZ, !UP0 ;  /* 0x0000003f0e0e7287 */ /* 0x000fe2000c000000 */
[----:B------:R-:W-:Y:S01]  /*85a0*/  IADD3.X R25, RZ, R11, RZ, P0, !PT ;  /* 0x0000000bff197210 */ /* 0x000fe200007fe4ff */
[----:B------:R-:W-:Y:S01]  /*85b0*/  ULDC.64 UR12, c[0x0][0xc78] ;  /* 0x00031e00000c7ab9 */ /* 0x000fe20000000a00 */
[----:B------:R-:W-:Y:S01]  /*85c0*/  UIADD3 UR7, UR7, UR10, URZ ;  /* 0x0000000a07077290 */ /* 0x000fe2000fffe03f */
[----:B------:R-:W-:Y:S01]  /*85d0*/  IADD3 R69, P0, R10, 0x8000, RZ ;  /* 0x000080000a457810 */ /* 0x000fe20007f1e0ff */
[----:B------:R-:W-:Y:S01]  /*85e0*/  UIMAD UR8, UR15, UR12, URZ ;  /* 0x0000000c0f0872a4 */ /* 0x000fe2000f8e023f */
[----:B------:R-:W-:Y:S01]  /*85f0*/  LOP3.LUT R16, R16, R17, RZ, 0x3c, !PT ;  /* 0x0000001110107212 */ /* 0x000fe200078e3cff */
[----:B------:R-:W-:Y:S01]  /*8600*/  UIMAD.WIDE.U32 UR6, UR14, UR12, UR6 ;  /* 0x0000000c0e0672a5 */ /* 0x000fe2000f8e0006 */
[----:B------:R-:W-:Y:S01]  /*8610*/  SHF.R.U64 R12, R12, 0x3, RZ ;  /* 0x000000030c0c7819 */ /* 0x000fe200000012ff */
[----:B------:R-:W-:Y:S01]  /*8620*/  UIMAD UR8, UR14, UR13, UR8 ;  /* 0x0000000d0e0872a4 */ /* 0x000fe2000f8e0208 */
[----:B------:R-:W-:Y:S01]  /*8630*/  IMAD.X R17, RZ, RZ, R11, P1 ;  /* 0x000000ffff117224 */ /* 0x000fe200008e060b */
[----:B------:R-:W-:Y:S01]  /*8640*/  IADD3 R61, P1, R10, 0x9000, RZ ;  /* 0x000090000a3d7810 */ /* 0x000fe20007f3e0ff */
[----:B------:R-:W-:Y:S01]  /*8650*/  ULDC.64 UR12, c[0x0][0xba0] ;  /* 0x0002e800000c7ab9 */ /* 0x000fe20000000a00 */
[----:B------:R-:W-:-:S02]  /*8660*/  IADD3 R4, P3, R6, UR6, RZ ;  /* 0x0000000606047c10 */ /* 0x000fc4000ff7e0ff */
[----:B------:R-:W-:Y:S01]  /*8670*/  IMAD.U32 R9, RZ, RZ, UR8 ;  /* 0x00000008ff097e24 */ /* 0x000fe2000f8e00ff */
[----:B------:R-:W-:Y:S02]  /*8680*/  LOP3.LUT R68, R69, 0x380, RZ, 0xc0, !PT ;  /* 0x0000038045447812 */ /* 0x000fe400078ec0ff */
[----:B------:R-:W-:Y:S02]  /*8690*/  IADD3 R45, P6, R10, 0x4000, RZ ;  /* 0x000040000a2d7810 */ /* 0x000fe40007fde0ff */
[----:B------:R-:W-:Y:S01]  /*86a0*/  IADD3.X R9, R0, UR7, R9, P3, !PT ;  /* 0x0000000700097c10 */ /* 0x000fe20009ffe409 */
[----:B------:R-:W-:Y:S01]  /*86b0*/  ULDC.64 UR6, c[0x0][0xc40] ;  /* 0x0003100000067ab9 */ /* 0x000fe20000000a00 */
[----:B------:R-:W-:Y:S01]  /*86c0*/  LOP3.LUT R12, R12, R13, RZ, 0x3c, !PT ;  /* 0x0000000d0c0c7212 */ /* 0x000fe200078e3cff */
[----:B------:R-:W-:Y:S01]  /*86d0*/  IMAD.X R13, RZ, RZ, R11, P2 ;  /* 0x000000ffff0d7224 */ /* 0x000fe200010e060b */
[----:B------:R-:W-:Y:S01]  /*86e0*/  LEA R50, P3, R4, UR6, 0x2 ;  /* 0x0000000604327c11 */ /* 0x000fe2000f8610ff */
[----:B------:R-:W-:Y:S01]  /*86f0*/  VIADD R0, R6, 0x8 ;  /* 0x0000000806007836 */ /* 0x000fe20000000000 */
[----:B------:R-:W-:-:S02]  /*8700*/  IADD3 R41, P5, R10, 0x5000, RZ ;  /* 0x000050000a297810 */ /* 0x000fc40007fbe0ff */
[----:B------:R-:W-:Y:S02]  /*8710*/  LEA.HI.X R51, R4, UR7, R9, 0x2, P3 ;  /* 0x0000000704337c11 */ /* 0x000fe400098f1409 */
[C---:B------:R-:W-:Y:S02]  /*8720*/  IADD3 R37, P4, R10.reuse, 0x6000, RZ ;  /* 0x000060000a257810 */ /* 0x040fe40007f9e0ff */
[----:B------:R-:W-:Y:S02]  /*8730*/  IADD3 R29, P3, R10, 0x7000, RZ ;  /* 0x000070000a1d7810 */ /* 0x000fe40007f7e0ff */
[----:B------:R-:W-:Y:S02]  /*8740*/  LOP3.LUT R60, R61, 0x380, RZ, 0xc0, !PT ;  /* 0x000003803d3c7812 */ /* 0x000fe400078ec0ff */
[----:B------:R-:W-:Y:S02]  /*8750*/  SHF.R.U64 R68, R68, 0x3, RZ ;  /* 0x0000000344447819 */ /* 0x000fe400000012ff */
[----:B------:R-:W-:-:S02]  /*8760*/  LOP3.LUT R44, R45, 0x380, RZ, 0xc0, !PT ;  /* 0x000003802d2c7812 */ /* 0x000fc400078ec0ff */
[----:B------:R-:W-:Y:S02]  /*8770*/  IADD3 R49, P2, R10, 0xa000, RZ ;  /* 0x0000a0000a317810 */ /* 0x000fe40007f5e0ff */
[----:B------:R-:W-:Y:S02]  /*8780*/  LOP3.LUT R40, R41, 0x380, RZ, 0xc0, !PT ;  /* 0x0000038029287812 */ /* 0x000fe400078ec0ff */
[----:B------:R-:W-:Y:S02]  /*8790*/  LOP3.LUT R36, R37, 0x380, RZ, 0xc0, !PT ;  /* 0x0000038025247812 */ /* 0x000fe400078ec0ff */
[----:B------:R-:W-:Y:S02]  /*87a0*/  LOP3.LUT R28, R29, 0x380, RZ, 0xc0, !PT ;  /* 0x000003801d1c7812 */ /* 0x000fe400078ec0ff */
[----:B------:R-:W-:Y:S02]  /*87b0*/  SHF.R.U64 R60, R60, 0x3, RZ ;  /* 0x000000033c3c7819 */ /* 0x000fe400000012ff */
[----:B------:R-:W-:Y:S01]  /*87c0*/  LOP3.LUT R68, R68, R69, RZ, 0x3c, !PT ;  /* 0x0000004544447212 */ /* 0x000fe200078e3cff */
[----:B------:R-:W-:Y:S01]  /*87d0*/  IMAD.X R69, RZ, RZ, R11, P0 ;  /* 0x000000ffff457224 */ /* 0x000fe200000e060b */
[----:B------:R-:W-:-:S02]  /*87e0*/  SHF.R.U64 R44, R44, 0x3, RZ ;  /* 0x000000032c2c7819 */ /* 0x000fc400000012ff */
[----:B------:R-:W-:Y:S02]  /*87f0*/  LOP3.LUT R48, R49, 0x380, RZ, 0xc0, !PT ;  /* 0x0000038031307812 */ /* 0x000fe400078ec0ff */
[----:B------:R-:W-:Y:S02]  /*8800*/  LOP3.LUT P0, RZ, R205, 0x3, RZ, 0xc0, !PT ;  /* 0x00000003cdff7812 */ /* 0x000fe4000780c0ff */
[----:B------:R-:W-:Y:S02]  /*8810*/  SHF.R.U64 R40, R40, 0x3, RZ ;  /* 0x0000000328287819 */ /* 0x000fe400000012ff */
[----:B------:R-:W-:Y:S02]  /*8820*/  SHF.R.U64 R36, R36, 0x3, RZ ;  /* 0x0000000324247819 */ /* 0x000fe400000012ff */
[----:B------:R-:W-:Y:S02]  /*8830*/  SHF.R.U64 R28, R28, 0x3, RZ ;  /* 0x000000031c1c7819 */ /* 0x000fe400000012ff */
[----:B------:R-:W-:Y:S01]  /*8840*/  LOP3.LUT R60, R60, R61, RZ, 0x3c, !PT ;  /* 0x0000003d3c3c7212 */ /* 0x000fe200078e3cff */
[--C-:B------:R-:W-:Y:S01]  /*8850*/  IMAD.X R61, RZ, RZ, R11.reuse, P1 ;  /* 0x000000ffff3d7224 */ /* 0x100fe200008e060b */
[----:B------:R-:W-:Y:S01]  /*8860*/  LOP3.LUT R44, R44, R45, RZ, 0x3c, !PT ;  /* 0x0000002d2c2c7212 */ /* 0x000fe200078e3cff */
[----:B------:R-:W-:Y:S01]  /*8870*/  IMAD.X R45, RZ, RZ, R11, P6 ;  /* 0x000000ffff2d7224 */ /* 0x000fe200030e060b */
[----:B------:R-:W-:-:S02]  /*8880*/  SHF.R.U64 R48, R48, 0x3, RZ ;  /* 0x0000000330307819 */ /* 0x000fc400000012ff */
[-C--:B-----5:R-:W-:Y:S02]  /*8890*/  ISETP.GE.OR P1, PT, R6, R77.reuse, P0 ;  /* 0x0000004d0600720c */ /* 0x0a0fe40000726670 */
[----:B------:R-:W-:Y:S02]  /*88a0*/  IADD3 R21, P6, R10, 0xb000, RZ ;  /* 0x0000b0000a157810 */ /* 0x000fe40007fde0ff */
[----:B------:R-:W-:Y:S02]  /*88b0*/  ISETP.GE.OR P0, PT, R0, R77, P0 ;  /* 0x0000004d0000720c */ /* 0x000fe40000706670 */
        /* <DEDUP_REMOVED lines=9> */
[C---:B------:R-:W-:Y:S01]  /*8950*/  LOP3.LUT R15, R10.reuse, 0x380, RZ, 0xc0, !PT ;  /* 0x000003800a0f7812 */ /* 0x040fe200078ec0ff */
[----:B------:R1:W-:Y:S01]  /*8960*/  @!P0 STG.E desc[UR60][R50.64+0x20], R3 ;  /* 0x0000200332008986 */ /* 0x0003e2000c10193c */
[C---:B------:R-:W-:Y:S02]  /*8970*/  IADD3 R65, P4, R10.reuse, 0xd000, RZ ;  /* 0x0000d0000a417810 */ /* 0x040fe40007f9e0ff */
[C---:B------:R-:W-:Y:S01]  /*8980*/  IADD3 R57, P3, R10.reuse, 0xe000, RZ ;  /* 0x0000e0000a397810 */ /* 0x040fe20007f7e0ff */
[----:B------:R-:W-:Y:S01]  /*8990*/  UIMAD UR6, UR9, UR12, URZ ;  /* 0x0000000c090672a4 */ /* 0x000fe2000f8e023f */
[----:B------:R-:W-:Y:S01]  /*89a0*/  LOP3.LUT R20, R21, 0x380, RZ, 0xc0, !PT ;  /* 0x0000038015147812 */ /* 0x000fe200078ec0ff */
[----:B------:R-:W-:Y:S01]  /*89b0*/  IMAD.U32 R23, RZ, RZ, UR12 ;  /* 0x0000000cff177e24 */ /* 0x000fe2000f8e00ff */
[----:B------:R-:W-:Y:S01]  /*89c0*/  IADD3 R9, P2, R10, 0xf000, RZ ;  /* 0x0000f0000a097810 */ /* 0x000fe20007f5e0ff */
[----:B------:R2:W-:Y:S01]  /*89d0*/  @!P1 STG.E desc[UR60][R50.64], R8 ;  /* 0x0000000832009986 */ /* 0x0005e2000c10193c */
[----:B------:R-:W-:-:S02]  /*89e0*/  LOP3.LUT R72, R73, 0x380, RZ, 0xc0, !PT ;  /* 0x0000038049487812 */ /* 0x000fc400078ec0ff */
[----:B------:R-:W-:Y:S01]  /*89f0*/  LOP3.LUT R64, R65, 0x380, RZ, 0xc0, !PT ;  /* 0x0000038041407812 */ /* 0x000fe200078ec0ff */
[----:B------:R-:W-:Y:S01]  /*8a00*/  IMAD.X R53, RZ, RZ, R11, P2 ;  /* 0x000000ffff357224 */ /* 0x000fe200010e060b */
[----:B------:R-:W-:Y:S02]  /*8a10*/  LOP3.LUT R56, R57, 0x380, RZ, 0xc0, !PT ;  /* 0x0000038039387812 */ /* 0x000fe400078ec0ff */
[----:B------:R-:W-:Y:S02]  /*8a20*/  SHF.R.U64 R15, R15, 0x3, RZ ;  /* 0x000000030f0f7819 */ /* 0x000fe400000012ff */
[----:B-1----:R-:W-:Y:S01]  /*8a30*/  SHF.R.S32.HI R3, RZ, 0x1f, R2 ;  /* 0x0000001fff037819 */ /* 0x002fe20000011402 */
[----:B------:R-:W-:Y:S01]  /*8a40*/  UIMAD UR6, UR4, UR13, UR6 ;  /* 0x0000000d040672a4 */ /* 0x000fe2000f8e0206 */
[----:B------:R-:W-:Y:S01]  /*8a50*/  SHF.R.U64 R20, R20, 0x3, RZ ;  /* 0x0000000314147819 */ /* 0x000fe200000012ff */
[----:B------:R-:W5:Y:S01]  /*8a60*/  LD.E.128 R24, desc[UR60][R24.64] ;  /* 0x0000003c18187980 */ /* 0x000f62000c101d00 */
[----:B------:R-:W-:-:S02]  /*8a70*/  LOP3.LUT R0, R9, 0x380, RZ, 0xc0, !PT ;  /* 0x0000038009007812 */ /* 0x000fc400078ec0ff */
[----:B------:R-:W-:Y:S01]  /*8a80*/  SHF.R.U64 R72, R72, 0x3, RZ ;  /* 0x0000000348487819 */ /* 0x000fe200000012ff */
[----:B------:R-:W5:Y:S01]  /*8a90*/  LD.E.128 R16, desc[UR60][R16.64] ;  /* 0x0000003c10107980 */ /* 0x000f62000c101d00 */
[----:B------:R-:W-:Y:S02]  /*8aa0*/  SHF.R.U64 R64, R64, 0x3, RZ ;  /* 0x0000000340407819 */ /* 0x000fe400000012ff */
[----:B------:R-:W-:Y:S01]  /*8ab0*/  SHF.R.U64 R56, R56, 0x3, RZ ;  /* 0x0000000338387819 */ /* 0x000fe200000012ff */
[----:B------:R-:W5:Y:S01]  /*8ac0*/  LD.E.128 R44, desc[UR60][R44.64] ;  /* 0x0000003c2c2c7980 */ /* 0x000f62000c101d00 */
[----:B------:R-:W-:Y:S01]  /*8ad0*/  LOP3.LUT R20, R20, R21, RZ, 0x3c, !PT ;  /* 0x0000001514147212 */ /* 0x000fe200078e3cff */
[----:B------:R-:W-:Y:S01]  /*8ae0*/  IMAD.X R21, RZ, RZ, R11, P6 ;  /* 0x000000ffff157224 */ /* 0x000fe200030e060b */
[----:B------:R-:W-:Y:S01]  /*8af0*/  LOP3.LUT R10, R15, R10, RZ, 0x3c, !PT ;  /* 0x0000000a0f0a7212 */ /* 0x000fe200078e3cff */
[----:B------:R-:W5:Y:S01]  /*8b00*/  LD.E.128 R40, desc[UR60][R40.64] ;  /* 0x0000003c28287980 */ /* 0x000f62000c101d00 */
[----:B------:R-:W-:-:S02]  /*8b10*/  SHF.R.U64 R0, R0, 0x3, RZ ;  /* 0x0000000300007819 */ /* 0x000fc400000012ff */
[----:B------:R-:W-:Y:S01]  /*8b20*/  LOP3.LUT R72, R72, R73, RZ, 0x3c, !PT ;  /* 0x0000004948487212 */ /* 0x000fe200078e3cff */
[--C-:B------:R-:W-:Y:S01]  /*8b30*/  IMAD.X R73, RZ, RZ, R11.reuse, P5 ;  /* 0x000000ffff497224 */ /* 0x100fe200028e060b */
[----:B------:R-:W-:Y:S01]  /*8b40*/  LOP3.LUT R64, R64, R65, RZ, 0x3c, !PT ;  /* 0x0000004140407212 */ /* 0x000fe200078e3cff */
[--C-:B------:R-:W-:Y:S01]  /*8b50*/  IMAD.X R65, RZ, RZ, R11.reuse, P4 ;  /* 0x000000ffff417224 */ /* 0x100fe200020e060b */
[----:B------:R-:W-:Y:S01]  /*8b60*/  LOP3.LUT R56, R56, R57, RZ, 0x3c, !PT ;  /* 0x0000003938387212 */ /* 0x000fe200078e3cff */
[----:B------:R-:W-:Y:S01]  /*8b70*/  IMAD.X R57, RZ, RZ, R11, P3 ;  /* 0x000000ffff397224 */ /* 0x000fe200018e060b */
[----:B------:R-:W-:Y:S01]  /*8b80*/  LOP3.LUT R52, R0, R9, RZ, 0x3c, !PT ;  /* 0x0000000900347212 */ /* 0x000fe200078e3cff */
[----:B------:R-:W5:Y:S04]  /*8b90*/  LD.E.128 R32, desc[UR60][R10.64] ;  /* 0x0000003c0a207980 */ /* 0x000f68000c101d00 */
[----:B------:R-:W5:Y:S04]  /*8ba0*/  LD.E.128 R12, desc[UR60][R12.64] ;  /* 0x0000003c0c0c7980 */ /* 0x000f68000c101d00 */
[----:B------:R-:W5:Y:S04]  /*8bb0*/  LD.E.128 R36, desc[UR60][R36.64] ;  /* 0x0000003c24247980 */ /* 0x000f68000c101d00 */
[----:B--2---:R1:W5:Y:S04]  /*8bc0*/  LD.E.128 R8, desc[UR60][R20.64] ;  /* 0x0000003c14087980 */ /* 0x004368000c101d00 */
[----:B------:R-:W5:Y:S04]  /*8bd0*/  LD.E.128 R28, desc[UR60][R28.64] ;  /* 0x0000003c1c1c7980 */ /* 0x000f68000c101d00 */
[----:B------:R-:W5:Y:S01]  /*8be0*/  LD.E.128 R68, desc[UR60][R68.64] ;  /* 0x0000003c44447980 */ /* 0x000f62000c101d00 */
[----:B-1----:R-:W-:-:S03]  /*8bf0*/  IMAD.WIDE.U32 R20, R23, UR4, R2 ;  /* 0x0000000417147c25 */ /* 0x002fc6000f8e0002 */
[----:B------:R-:W5:Y:S01]  /*8c00*/  LD.E.128 R60, desc[UR60][R60.64] ;  /* 0x0000003c3c3c7980 */ /* 0x000f62000c101d00 */
[----:B------:R-:W-:Y:S01]  /*8c10*/  VIADD R21, R21, UR6 ;  /* 0x0000000615157c36 */ /* 0x000fe20008000000 */
[----:B------:R-:W-:Y:S02]  /*8c20*/  ULDC.64 UR6, c[0x0][0xbe0] ;  /* 0x0002f80000067ab9 */ /* 0x000fe40000000a00 */
[----:B------:R-:W5:Y:S04]  /*8c30*/  LD.E.128 R48, desc[UR60][R48.64] ;  /* 0x0000003c30307980 */ /* 0x000f68000c101d00 */
        /* <DEDUP_REMOVED lines=11> */
[----:B------:R-:W-:Y:S01]  /*8cf0*/  IMAD.U32 R23, RZ, RZ, UR6 ;  /* 0x00000006ff177e24 */ /* 0x000fe2000f8e00ff */
[----:B------:R-:W-:Y:S01]  /*8d00*/  UIMAD UR4, UR16, UR7, UR4 ;  /* 0x00000007100472a4 */ /* 0x000fe2000f8e0204 */
[----:B------:R-:W-:-:S02]  /*8d10*/  IMAD R77, R200, -0x80, R77 ;  /* 0xffffff80c84d7824 */ /* 0x000fc400078e024d */
[----:B------:R-:W-:Y:S01]  /*8d20*/  IMAD.WIDE.U32 R20, R23, UR16, R20 ;  /* 0x0000001017147c25 */ /* 0x000fe2000f8e0014 */
[----:B------:R-:W-:Y:S02]  /*8d30*/  ULDC.64 UR6, c[0x0][0xbe8] ;  /* 0x0002fa0000067ab9 */ /* 0x000fe40000000a00 */
[CC--:B------:R-:W-:Y:S01]  /*8d40*/  ISETP.GE.AND P3, PT, R22.reuse, R77.reuse, PT ;  /* 0x0000004d1600720c */ /* 0x0c0fe20003f66270 */
[----:B------:R-:W-:Y:S01]  /*8d50*/  VIADD R21, R21, UR4 ;  /* 0x0000000415157c36 */ /* 0x000fe20008000000 */
[----:B------:R-:W-:Y:S01]  /*8d60*/  UIMAD UR4, UR15, UR6, URZ ;  /* 0x000000060f0472a4 */ /* 0x000fe2000f8e023f */
[----:B------:R-:W-:Y:S01]  /*8d70*/  VIADD R151, R151, 0x32420 ;  /* 0x0003242097977836 */ /* 0x000fe20000000000 */
[C---:B------:R-:W-:Y:S01]  /*8d80*/  IADD3 R0, R22.reuse, 0x20, RZ ;  /* 0x0000002016007810 */ /* 0x040fe20007ffe0ff */
[----:B------:R-:W-:Y:S01]  /*8d90*/  IMAD.U32 R79, RZ, RZ, UR6 ;  /* 0x00000006ff4f7e24 */ /* 0x000fe2000f8e00ff */
[----:B------:R-:W-:Y:S01]  /*8da0*/  UIMAD UR4, UR14, UR7, UR4 ;  /* 0x000000070e0472a4 */ /* 0x000fe2000f8e0204 */
[----:B------:R-:W-:Y:S01]  /*8db0*/  VIADD R3, R22, 0x60 ;  /* 0x0000006016037836 */ /* 0x000fe20000000000 */
[----:B------:R-:W-:Y:S01]  /*8dc0*/  ISETP.GE.AND P0, PT, R0, R77, PT ;  /* 0x0000004d0000720c */ /* 0x000fe20003f06270 */
[----:B------:R-:W-:Y:S01]  /*8dd0*/  IMAD.WIDE.U32 R78, R79, UR14, R20 ;  /* 0x0000000e4f4e7c25 */ /* 0x000fe2000f8e0014 */
[----:B------:R-:W-:-:S02]  /*8de0*/  PRMT R151, RZ, 0x654, R151 ;  /* 0x00000654ff977816 */ /* 0x000fc40000000097 */
[--C-:B------:R-:W-:Y:S01]  /*8df0*/  SHF.R.S32.HI R23, RZ, 0x1f, R22.reuse ;  /* 0x0000001fff177819 */ /* 0x100fe20000011416 */
[----:B------:R-:W-:Y:S01]  /*8e00*/  VIADD R0, R22, 0x40 ;  /* 0x0000004016007836 */ /* 0x000fe20000000000 */
[----:B------:R-:W-:Y:S01]  /*8e10*/  BSSY B1, `(.L_x_8011) ;  /* 0x000001d000017945 */ /* 0x000fe20003800000 */
[----:B------:R-:W-:Y:S01]  /*8e20*/  VIADD R83, R79, UR4 ;  /* 0x000000044f537c36 */ /* 0x000fe20008000000 */
[----:B-1----:R1:W-:Y:S01]  /*8e30*/  SYNCS.ARRIVE.TRANS64.RED.A1T0 RZ, [R151+URZ], RZ ;  /* 0x000000ff97ff79a7 */ /* 0x0023e2000810043f */
[-C--:B------:R-:W-:Y:S02]  /*8e40*/  ISETP.GE.AND P2, PT, R3, R77.reuse, PT ;  /* 0x0000004d0300720c */ /* 0x080fe40003f46270 */
[----:B------:R-:W-:Y:S01]  /*8e50*/  ISETP.GE.AND P1, PT, R0, R77, PT ;  /* 0x0000004d0000720c */ /* 0x000fe20003f26270 */
[----:B------:R-:W-:Y:S01]  /*8e60*/  IMAD.WIDE R76, R200, 0x80, R22 ;  /* 0x00000080c84c7825 */ /* 0x000fe200078e0216 */
[----:B------:R-:W-:Y:S11]  /*8e70*/  @P3 BRA `(.L_x_8012) ;  /* 0x0000000000583947 */ /* 0x000ff60003800000 */
        /* <DEDUP_REMOVED lines=13> */
[----:B------:R-:W-:Y:S02]  /*8f50*/  IMAD.IADD R3, R21, 0x1, R3 ;  /* 0x0000000115037824 */ /* 0x000fe400078e0203 */
[----:B------:R-:W-:Y:S01]  /*8f60*/  VIADD R4, R2, 0xc0 ;  /* 0x000000c002047836 */ /* 0x000fe20000000000 */
[----:B------:R-:W-:Y:S02]  /*8f70*/  ISETP.GE.AND P5, PT, R0, UR4, PT ;  /* 0x0000000400007c0c */ /* 0x000fe4000bfa6270 */
[----:B------:R-:W-:-:S02]  /*8f80*/  LEA.HI.X R81, R20, UR7, R3, 0x1, P6 ;  /* 0x0000000714517c11 */ /* 0x000fc4000b0f0c03 */
[----:B------:R-:W-:-:S03]  /*8f90*/  ISETP.GE.AND P6, PT, R4, UR4, PT ;  /* 0x0000000404007c0c */ /* 0x000fc6000bfc6270 */
[----:B-----5:R2:W-:Y:S04]  /*8fa0*/  @!P4 STG.E.128 desc[UR60][R80.64], R32 ;  /* 0x000000205000c986 */ /* 0x0205e8000c101d3c */
[----:B------:R2:W-:Y:S04]  /*8fb0*/  @!P3 STG.E.128 desc[UR60][R80.64+0x80], R44 ;  /* 0x0000802c5000b986 */ /* 0x0005e8000c101d3c */
[----:B------:R2:W-:Y:S04]  /*8fc0*/  @!P5 STG.E.128 desc[UR60][R80.64+0x100], R68 ;  /* 0x000100445000d986 */ /* 0x0005e8000c101d3c */
[----:B------:R2:W-:Y:S02]  /*8fd0*/  @!P6 STG.E.128 desc[UR60][R80.64+0x180], R72 ;  /* 0x000180485000e986 */ /* 0x0005e4000c101d3c */
.L_x_8012:
[----:B------:R-:W-:Y:S05]  /*8fe0*/  BSYNC B1 ;  /* 0x0000000000017941 */ /* 0x000fea0003800000 */
.L_x_8011:
[----:B------:R-:W-:Y:S04]  /*8ff0*/  BSSY B1, `(.L_x_8013) ;  /* 0x000001a000017945 */ /* 0x000fe80003800000 */
[----:B------:R-:W-:Y:S05]  /*9000*/  @P0 BRA `(.L_x_8014) ;  /* 0x0000000000600947 */ /* 0x000fea0003800000 */
[----:B------:R-:W-:Y:S01]  /*9010*/  IADD3 R3, P0, R76, 0x20, RZ ;  /* 0x000000204c037810 */ /* 0x000fe20007f1e0ff */
[----:B------:R-:W-:Y:S01]  /*9020*/  VIADD R4, R2, 0x40 ;  /* 0x0000004002047836 */ /* 0x000fe20000000000 */
[----:B------:R-:W-:Y:S01]  /*9030*/  ULDC UR4, c[0x0][0xb8c] ;  /* 0x0002e30000047ab9 */ /* 0x000fe20000000800 */
[----:B------:R-:W-:Y:S01]  /*9040*/  ULDC.64 UR6, c[0x0][0xbd8] ;  /* 0x0002f60000067ab9 */ /* 0x000fe20000000a00 */
[----:B------:R-:W-:Y:S01]  /*9050*/  IADD3.X R0, RZ, R77, RZ, P0, !PT ;  /* 0x0000004dff007210 */ /* 0x000fe200007fe4ff */
[----:B------:R-:W-:Y:S01]  /*9060*/  IMAD.MOV.U32 R20, RZ, RZ, R78 ;  /* 0x000000ffff147224 */ /* 0x000fe200078e004e */
[----:B------:R-:W-:Y:S01]  /*9070*/  ISETP.GE.AND P4, PT, R4, UR4, PT ;  /* 0x0000000404007c0c */ /* 0x000fe2000bf86270 */
[----:B------:R-:W-:Y:S01]  /*9080*/  IMAD.MOV.U32 R21, RZ, RZ, R83 ;  /* 0x000000ffff157224 */ /* 0x000fe200078e0053 */
[C---:B------:R-:W-:Y:S01]  /*9090*/  ISETP.GE.AND P3, PT, R2.reuse, UR4, PT ;  /* 0x0000000402007c0c */ /* 0x040fe2000bf66270 */
[----:B------:R-:W-:Y:S02]  /*90a0*/  VIADD R6, R2, 0x80 ;  /* 0x0000008002067836 */ /* 0x000fe40000000000 */
[----:B------:R-:W-:-:S02]  /*90b0*/  IMAD R0, R0, UR6, RZ ;  /* 0x0000000600007c24 */ /* 0x000fc4000f8e02ff */
[----:B------:R-:W-:Y:S01]  /*90c0*/  VIADD R4, R2, 0xc0 ;  /* 0x000000c002047836 */ /* 0x000fe20000000000 */
[----:B------:R-:W-:Y:S01]  /*90d0*/  ISETP.GE.AND P5, PT, R6, UR4, PT ;  /* 0x0000000406007c0c */ /* 0x000fe2000bfa6270 */
[----:B------:R-:W-:-:S03]  /*90e0*/  IMAD.WIDE.U32 R20, R3, UR6, R20 ;  /* 0x0000000603147c25 */ /* 0x000fc6000f8e0014 */
[----:B------:R-:W-:Y:S01]  /*90f0*/  ISETP.GE.AND P6, PT, R4, UR4, PT ;  /* 0x0000000404007c0c */ /* 0x000fe2000bfc6270 */
[----:B------:R-:W-:Y:S01]  /*9100*/  IMAD R3, R3, UR7, R0 ;  /* 0x0000000703037c24 */ /* 0x000fe2000f8e0200 */
[----:B------:R-:W-:Y:S02]  /*9110*/  ULDC.64 UR6, c[0x0][0xb80] ;  /* 0x0002e00000067ab9 */ /* 0x000fe40000000a00 */
[----:B--2--5:R-:W-:Y:S01]  /*9120*/  LEA R32, P0, R20, UR6, 0x1 ;  /* 0x0000000614207c11 */ /* 0x024fe2000f8008ff */
[----:B------:R-:W-:-:S05]  /*9130*/  IMAD.IADD R3, R21, 0x1, R3 ;  /* 0x0000000115037824 */ /* 0x000fca00078e0203 */
[----:B------:R-:W-:-:S05]  /*9140*/  LEA.HI.X R33, R20, UR7, R3, 0x1, P0 ;  /* 0x0000000714217c11 */ /* 0x000fca00080f0c03 */
[----:B------:R3:W-:Y:S04]  /*9150*/  @!P3 STG.E.128 desc[UR60][R32.64], R24 ;  /* 0x000000182000b986 */ /* 0x0007e8000c101d3c */
[----:B------:R3:W-:Y:S04]  /*9160*/  @!P4 STG.E.128 desc[UR60][R32.64+0x80], R40 ;  /* 0x000080282000c986 */ /* 0x0007e8000c101d3c */
[----:B------:R3:W-:Y:S04]  /*9170*/  @!P5 STG.E.128 desc[UR60][R32.64+0x100], R60 ;  /* 0x0001003c2000d986 */ /* 0x0007e8000c101d3c */
[----:B------:R3:W-:Y:S02]  /*9180*/  @!P6 STG.E.128 desc[UR60][R32.64+0x180], R64 ;  /* 0x000180402000e986 */ /* 0x0007e4000c101d3c */
.L_x_8014:
[----:B------:R-:W-:Y:S05]  /*9190*/  BSYNC B1 ;  /* 0x0000000000017941 */ /* 0x000fea0003800000 */
.L_x_8013:
[----:B------:R-:W-:Y:S04]  /*91a0*/  BSSY B1, `(.L_x_8015) ;  /* 0x000001a000017945 */ /* 0x000fe80003800000 */
        /* <DEDUP_REMOVED lines=18> */
[----:B---3-5:R-:W-:Y:S01]  /*92d0*/  LEA R24, P0, R20, UR6, 0x1 ;  /* 0x0000000614187c11 */ /* 0x028fe2000f8008ff */
[----:B------:R-:W-:-:S05]  /*92e0*/  IMAD.IADD R3, R21, 0x1, R3 ;  /* 0x0000000115037824 */ /* 0x000fca00078e0203 */
[----:B------:R-:W-:-:S05]  /*92f0*/  LEA.HI.X R25, R20, UR7, R3, 0x1, P0 ;  /* 0x0000000714197c11 */ /* 0x000fca00080f0c03 */
[----:B------:R4:W-:Y:S04]  /*9300*/  @!P1 STG.E.128 desc[UR60][R24.64], R16 ;  /* 0x0000001018009986 */ /* 0x0009e8000c101d3c */
[----:B------:R4:W-:Y:S04]  /*9310*/  @!P3 STG.E.128 desc[UR60][R24.64+0x80], R36 ;  /* 0x000080241800b986 */ /* 0x0009e8000c101d3c */
[----:B------:R4:W-:Y:S04]  /*9320*/  @!P4 STG.E.128 desc[UR60][R24.64+0x100], R48 ;  /* 0x000100301800c986 */ /* 0x0009e8000c101d3c */
[----:B------:R4:W-:Y:S02]  /*9330*/  @!P5 STG.E.128 desc[UR60][R24.64+0x180], R56 ;  /* 0x000180381800d986 */ /* 0x0009e4000c101d3c */
.L_x_8016:
[----:B------:R-:W-:Y:S05]  /*9340*/  BSYNC B1 ;  /* 0x0000000000017941 */ /* 0x000fea0003800000 */
.L_x_8015:
[----:B------:R-:W-:Y:S05]  /*9350*/  @P2 BRA `(.L_x_8017) ;  /* 0x0000000c00882947 */ /* 0x000fea0003800000 */
[----:B------:R-:W-:Y:S01]  /*9360*/  IADD3 R3, P0, R76, 0x60, RZ ;  /* 0x000000604c037810 */ /* 0x000fe20007f1e0ff */
[C---:B------:R-:W-:Y:S01]  /*9370*/  VIADD R0, R2.reuse, 0x40 ;  /* 0x0000004002007836 */ /* 0x040fe20000000000 */
[----:B------:R-:W-:Y:S01]  /*9380*/  ULDC UR4, c[0x0][0xb8c] ;  /* 0x0002e30000047ab9 */ /* 0x000fe20000000800 */
[----:B------:R-:W-:Y:S01]  /*9390*/  ULDC.64 UR6, c[0x0][0xbd8] ;  /* 0x0002f60000067ab9 */ /* 0x000fe20000000a00 */
[----:B----45:R-:W-:Y:S01]  /*93a0*/  IMAD.MOV.U32 R16, RZ, RZ, R78 ;  /* 0x000000ffff107224 */ /* 0x030fe200078e004e */
        /* <DEDUP_REMOVED lines=11> */
[----:B------:R-:W-:Y:S02]  /*9460*/  LEA R18, P0, R16, UR6, 0x1 ;  /* 0x0000000610127c11 */ /* 0x000fe4000f8008ff */
[----:B------:R-:W-:-:S04]  /*9470*/  IADD3 R3, R17, R3, RZ ;  /* 0x0000000311037210 */ /* 0x000fc80007ffe0ff */
        /* <DEDUP_REMOVED lines=8> */
.L_x_8009:
[----:B------:R-:W-:Y:S01]  /*9500*/  R2UR UR4, R202 ;  /* 0x00000000ca0472ca */ /* 0x000fe200000e0000 */
[----:B------:R-:W-:Y:S01]  /*9510*/  ULDC.64 UR6, c[0x0][0xcd8] ;  /* 0x0003360000067ab9 */ /* 0x000fe20000000a00 */
[----:B------:R-:W-:Y:S01]  /*9520*/  R2UR UR9, R203 ;  /* 0x00000000cb0972ca */ /* 0x000fe200000e0000 */
[----:B------:R-:W-:Y:S01]  /*9530*/  UISETP.NE.U32.AND UP0, UPT, UR6, URZ, UPT ;  /* 0x0000003f0600728c */ /* 0x000fe2000bf05070 */
[----:B------:R-:W-:-:S03]  /*9540*/  IMAD.MOV.U32 R15, RZ, RZ, RZ ;  /* 0x000000ffff0f7224 */ /* 0x000fc600078e00ff */
[----:B------:R-:W-:-:S06]  /*9550*/  UISETP.NE.AND.EX UP0, UPT, UR7, URZ, UPT, UP0 ;  /* 0x0000003f0700728c */ /* 0x000fcc000bf05300 */
[----:B------:R-:W-:Y:S01]  /*9560*/  USHF.L.U32 UR8, UR4, 0x2, URZ ;  /* 0x0000000204087899 */ /* 0x000fe2000800063f */
[----:B------:R-:W1:Y:S01]  /*9570*/  LDC R13, c[0x0][0xb88] ;  /* 0x0002e200ff0d7b82 */ /* 0x000e620000000800 */
[----:B------:R-:W-:Y:S01]  /*9580*/  USHF.L.U64.HI UR9, UR4, 0x2, UR9 ;  /* 0x0000000204097899 */ /* 0x000fe20008010209 */
[----:B------:R-:W-:Y:S01]  /*9590*/  PLOP3.LUT P1, PT, PT, PT, UP0, 0x80, 0x0 ;  /* 0x000000000000781c */ /* 0x000fe20003f2f008 */
[----:B------:R-:W-:-:S04]  /*95a0*/  UIADD3 UR4, UP1, UR8, UR6, URZ ;  /* 0x0000000608047290 */ /* 0x000fc8000ff3e03f */
        /* <DEDUP_REMOVED lines=11> */
[----:B------:R-:W-:-:S05]  /*9660*/  IMAD.U32 R11, RZ, RZ, UR7 ;  /* 0x00000007ff0b7e24 */ /* 0x000fca000f8e00ff */
[----:B-1----:R2:W5:Y:S01]  /*9670*/  @P2 LDG.E R13, desc[UR60][R10.64] ;  /* 0x0000003c0a0d2981 */ /* 0x002562000c1e1900 */
[----:B------:R-:W-:Y:S01]  /*9680*/  ISETP.GE.AND P0, PT, R223, 0x80, PT ;  /* 0x00000080df00780c */ /* 0x000fe20003f06270 */
[----:B------:R-:W-:-:S12]  /*9690*/  @P2 BRA `(.L_x_8018) ;  /* 0x0000000000102947 */ /* 0x000fd80003800000 */
[----:B------:R-:W-:Y:S05]  /*96a0*/  @!P1 BRA `(.L_x_8018) ;  /* 0x00000000000c9947 */ /* 0x000fea0003800000 */
[----:B------:R-:W3:Y:S04]  /*96b0*/  LDG.E R0, desc[UR60][R8.64] ;  /* 0x0000003c08007981 */ /* 0x000ee8000c1e1900 */
[----:B-----5:R-:W3:Y:S02]  /*96c0*/  LDG.E R13, desc[UR60][R8.64+0x4] ;  /* 0x0000043c080d7981 */ /* 0x020ee4000c1e1900 */
[----:B---3--:R-:W-:-:S07]  /*96d0*/  IMAD.IADD R13, R13, 0x1, -R0 ;  /* 0x000000010d0d7824 */ /* 0x008fce00078e0a00 */
.L_x_8018:
        /* <DEDUP_REMOVED lines=10> */
[----:B------:R-:W1:Y:S02]  /*9780*/  S2R R0, SR_TID.X ;  /* 0x0000000000007919 */ /* 0x000e640000002100 */
[----:B-1----:R-:W-:-:S04]  /*9790*/  IMAD R0, R200, 0x80, R0 ;  /* 0x00000080c8007824 */ /* 0x002fc800078e0200 */
[----:B------:R-:W-:-:S05]  /*97a0*/  VIADD R0, R0, 0xffffff80 ;  /* 0xffffff8000007836 */ /* 0x000fca0000000000 */
[----:B------:R-:W-:-:S13]  /*97b0*/  ISETP.GE.AND P0, PT, R0, R13, PT ;  /* 0x0000000d0000720c */ /* 0x000fda0003f06270 */
[----:B------:R-:W-:Y:S05]  /*97c0*/  @P0 BRA `(.L_x_8020) ;  /* 0x0000000000500947 */ /* 0x000fea0003800000 */
[----:B------:R-:W-:Y:S01]  /*97d0*/  R2UR UR6, R201 ;  /* 0x00000000c90672ca */ /* 0x000fe200000e0000 */
[----:B------:R-:W-:Y:S01]  /*97e0*/  ULDC.64 UR10, c[0x0][0xc70] ;  /* 0x00031c00000a7ab9 */ /* 0x000fe20000000a00 */
[C---:B--2---:R-:W-:Y:S01]  /*97f0*/  IADD3 R8, P0, R0.reuse, R15, RZ ;  /* 0x0000000f00087210 */ /* 0x044fe20007f1e0ff */
[----:B------:R-:W-:Y:S02]  /*9800*/  UIMAD UR4, UR7, UR10, URZ ;  /* 0x0000000a070472a4 */ /* 0x000fe4000f8e023f */
[----:B------:R-:W-:Y:S01]  /*9810*/  IMAD.U32 R3, RZ, RZ, UR10 ;  /* 0x0000000aff037e24 */ /* 0x000fe2000f8e00ff */
[----:B------:R-:W-:-:S07]  /*9820*/  LEA.HI.X.SX32 R9, R0, R4, 0x1, P0 ;  /* 0x0000000400097211 */ /* 0x000fce00000f0eff */
        /* <DEDUP_REMOVED lines=14> */
.L_x_8020:
[----:B------:R-:W-:Y:S05]  /*9910*/  BSYNC B1 ;  /* 0x0000000000017941 */ /* 0x000fea0003800000 */
.L_x_8019:
[----:B------:R-:W-:Y:S01]  /*9920*/  R2UR UR6, R201 ;  /* 0x00000000c90672ca */ /* 0x000fe200000e0000 */
[----:B------:R-:W-:Y:S01]  /*9930*/  ULDC.64 UR10, c[0x0][0xba0] ;  /* 0x0002e800000a7ab9 */ /* 0x000fe20000000a00 */
[----:B-1----:R-:W-:Y:S01]  /*9940*/  IMAD.MOV.U32 R3, RZ, RZ, R17 ;  /* 0x000000ffff037224 */ /* 0x002fe200078e0011 */
[----:B------:R-:W-:Y:S01]  /*9950*/  BSSY B1, `(.L_x_8021) ;  /* 0x0000032000017945 */ /* 0x000fe20003800000 */
[----:B------:R-:W-:Y:S02]  /*9960*/  IMAD R0, R4, UR10, RZ ;  /* 0x0000000a04007c24 */ /* 0x000fe4000f8e02ff */
[----:B--2---:R-:W-:-:S04]  /*9970*/  IMAD.WIDE.U32 R8, R15, UR10, R2 ;  /* 0x0000000a0f087c25 */ /* 0x004fc8000f8e0002 */
[----:B------:R-:W-:Y:S01]  /*9980*/  IMAD R15, R15, UR11, R0 ;  /* 0x0000000b0f0f7c24 */ /* 0x000fe2000f8e0200 */
[----:B------:R-:W-:Y:S01]  /*9990*/  ULDC.64 UR10, c[0x0][0xbe0] ;  /* 0x0002f800000a7ab9 */ /* 0x000fe20000000a00 */
[----:B------:R-:W-:Y:S01]  /*99a0*/  VIADD R0, R22, 0x20 ;  /* 0x0000002016007836 */ /* 0x000fe20000000000 */
[----:B------:R-:W-:Y:S02]  /*99b0*/  UIMAD UR4, UR7, UR10, URZ ;  /* 0x0000000a070472a4 */ /* 0x000fe4000f8e023f */
[----:B------:R-:W-:Y:S01]  /*99c0*/  MOV R3, UR10 ;  /* 0x0000000a00037c02 */ /* 0x000fe20008000f00 */
[----:B------:R-:W-:Y:S01]  /*99d0*/  IMAD.IADD R9, R9, 0x1, R15 ;  /* 0x0000000109097824 */ /* 0x000fe200078e020f */
[----:B------:R-:W-:Y:S01]  /*99e0*/  UIMAD UR4, UR6, UR11, UR4 ;  /* 0x0000000b060472a4 */ /* 0x000fe2000f8e0204 */
[----:B------:R-:W-:Y:S01]  /*99f0*/  IMAD R15, R200, -0x80, R13 ;  /* 0xffffff80c80f7824 */ /* 0x000fe200078e020d */
[----:B------:R-:W-:Y:S01]  /*9a00*/  SHF.R.S32.HI R13, RZ, 0x1f, R22 ;  /* 0x0000001fff0d7819 */ /* 0x000fe20000011416 */
[----:B------:R-:W-:Y:S01]  /*9a10*/  IMAD.WIDE.U32 R8, R3, UR6, R8 ;  /* 0x0000000603087c25 */ /* 0x000fe2000f8e0008 */
[----:B------:R-:W-:-:S02]  /*9a20*/  ULDC.64 UR6, c[0x0][0xbe8] ;  /* 0x0002fa0000067ab9 */ /* 0x000fc40000000a00 */
        /* <DEDUP_REMOVED lines=9> */
[----:B------:R-:W-:Y:S02]  /*9ac0*/  IMAD.MOV.U32 R12, RZ, RZ, R22 ;  /* 0x000000ffff0c7224 */ /* 0x000fe400078e0016 */
[----:B------:R-:W-:Y:S02]  /*9ad0*/  VIADD R17, R11, UR4 ;  /* 0x000000040b117c36 */ /* 0x000fe40008000000 */
[----:B------:R-:W-:-:S04]  /*9ae0*/  IMAD.WIDE R12, R200, 0x80, R12 ;  /* 0x00000080c80c7825 */ /* 0x000fc800078e020c */
[----:B------:R-:W-:Y:S01]  /*9af0*/  VIADD R0, R22, 0x60 ;  /* 0x0000006016007836 */ /* 0x000fe20000000000 */
[----:B------:R-:W-:Y:S06]  /*9b00*/  @P2 BRA `(.L_x_8022) ;  /* 0x0000000000582947 */ /* 0x000fec0003800000 */
[C---:B------:R-:W-:Y:S01]  /*9b10*/  VIADD R3, R2.reuse, 0x40 ;  /* 0x0000004002037836 */ /* 0x040fe20000000000 */
[----:B------:R-:W-:Y:S01]  /*9b20*/  ULDC UR4, c[0x0][0xb8c] ;  /* 0x0002e30000047ab9 */ /* 0x000fe20000000800 */
[----:B------:R-:W-:Y:S01]  /*9b30*/  VIADD R4, R2, 0x80 ;  /* 0x0000008002047836 */ /* 0x000fe20000000000 */
[----:B------:R-:W-:Y:S01]  /*9b40*/  ULDC.64 UR6, c[0x0][0xbd8] ;  /* 0x0002f60000067ab9 */ /* 0x000fe20000000a00 */
[----:B------:R-:W-:Y:S01]  /*9b50*/  IMAD.MOV.U32 R8, RZ, RZ, R10 ;  /* 0x000000ffff087224 */ /* 0x000fe200078e000a */
[----:B------:R-:W-:Y:S01]  /*9b60*/  ISETP.GE.AND P4, PT, R3, UR4, PT ;  /* 0x0000000403007c0c */ /* 0x000fe2000bf86270 */
[----:B------:R-:W-:Y:S01]  /*9b70*/  IMAD R3, R13, UR6, RZ ;  /* 0x000000060d037c24 */ /* 0x000fe2000f8e02ff */
[----:B------:R-:W-:Y:S01]  /*9b80*/  ISETP.GE.AND P5, PT, R4, UR4, PT ;  /* 0x0000000404007c0c */ /* 0x000fe2000bfa6270 */
[C---:B------:R-:W-:Y:S01]  /*9b90*/  VIADD R4, R2.reuse, 0xc0 ;  /* 0x000000c002047836 */ /* 0x040fe20000000000 */
[----:B------:R-:W-:Y:S01]  /*9ba0*/  ISETP.GE.AND P3, PT, R2, UR4, PT ;  /* 0x0000000402007c0c */ /* 0x000fe2000bf66270 */
[----:B------:R-:W-:-:S02]  /*9bb0*/  IMAD.MOV.U32 R9, RZ, RZ, R17 ;  /* 0x000000ffff097224 */ /* 0x000fc400078e0011 */
        /* <DEDUP_REMOVED lines=11> */
.L_x_8022:
[----:B------:R-:W-:Y:S05]  /*9c70*/  BSYNC B1 ;  /* 0x0000000000017941 */ /* 0x000fea0003800000 */
.L_x_8021:
[----:B------:R-:W-:Y:S01]  /*9c80*/  BSSY B1, `(.L_x_8023) ;  /* 0x000001b000017945 */ /* 0x000fe20003800000 */
[----:B------:R-:W-:-:S03]  /*9c90*/  ISETP.GE.AND P2, PT, R0, R15, PT ;  /* 0x0000000f0000720c */ /* 0x000fc60003f46270 */
[----:B------:R-:W-:Y:S10]  /*9ca0*/  @P1 BRA `(.L_x_8024) ;  /* 0x0000000000601947 */ /* 0x000ff40003800000 */
        /* <DEDUP_REMOVED lines=8> */
[----:B------:R-:W-:Y:S01]  /*9d30*/  IMAD.MOV.U32 R9, RZ, RZ, R17 ;  /* 0x000000ffff097224 */ /* 0x000fe200078e0011 */
[C---:B------:R-:W-:Y:S01]  /*9d40*/  IADD3 R4, R2.reuse, 0xc0, RZ ;  /* 0x000000c002047810 */ /* 0x040fe20007ffe0ff */
[----:B------:R-:W-:-:S02]  /*9d50*/  VIADD R6, R2, 0x80 ;  /* 0x0000008002067836 */ /* 0x000fc40000000000 */
        /* <DEDUP_REMOVED lines=13> */
.L_x_8024:
[----:B------:R-:W-:Y:S05]  /*9e30*/  BSYNC B1 ;  /* 0x0000000000017941 */ /* 0x000fea0003800000 */
.L_x_8023:
        /* <DEDUP_REMOVED lines=19> */
[----:B--2---:R-:W-:Y:S01]  /*9f70*/  LEA R14, P0, R8, UR6, 0x1 ;  /* 0x00000006080e7c11 */ /* 0x004fe2000f8008ff */
[----:B------:R-:W-:-:S05]  /*9f80*/  IMAD.IADD R3, R9, 0x1, R3 ;  /* 0x0000000109037824 */ /* 0x000fca00078e0203 */
[----:B------:R-:W-:-:S05]  /*9f90*/  LEA.HI.X R15, R8, UR7, R3, 0x1, P0 ;  /* 0x00000007080f7c11 */ /* 0x000fca00080f0c03 */
[----:B------:R3:W-:Y:S04]  /*9fa0*/  @!P1 STG.E.128 desc[UR60][R14.64], RZ ;  /* 0x000000ff0e009986 */ /* 0x0007e8000c101d3c */
[----:B------:R3:W-:Y:S04]  /*9fb0*/  @!P3 STG.E.128 desc[UR60][R14.64+0x80], RZ ;  /* 0x000080ff0e00b986 */ /* 0x0007e8000c101d3c */
[----:B------:R3:W-:Y:S04]  /*9fc0*/  @!P4 STG.E.128 desc[UR60][R14.64+0x100], RZ ;  /* 0x000100ff0e00c986 */ /* 0x0007e8000c101d3c */
[----:B------:R3:W-:Y:S02]  /*9fd0*/  @!P5 STG.E.128 desc[UR60][R14.64+0x180], RZ ;  /* 0x000180ff0e00d986 */ /* 0x0007e4000c101d3c */
.L_x_8026:
[----:B------:R-:W-:Y:S05]  /*9fe0*/  BSYNC B1 ;  /* 0x0000000000017941 */ /* 0x000fea0003800000 */
.L_x_8025:
        /* <DEDUP_REMOVED lines=25> */
.L_x_8017:
[----:B------:R-:W-:Y:S05]  /*a180*/  BSYNC B0 ;  /* 0x0000000000007941 */ /* 0x000fea0003800000 */
.L_x_8008:
[----:B------:R-:W-:Y:S02]  /*a190*/  ULDC UR4, c[0x0][0xd14] ;  /* 0x0003450000047ab9 */ /* 0x000fe40000000800 */
[----:B------:R-:W-:-:S13]  /*a1a0*/  ISETP.GE.AND P0, PT, R7, UR4, PT ;  /* 0x0000000407007c0c */ /* 0x000fda000bf06270 */
[----:B------:R-:W-:Y:S05]  /*a1b0*/  @!P0 BRA `(.L_x_8027) ;  /* 0xffffff6c00288947 */ /* 0x000fea000383ffff */
[----:B------:R-:W-:Y:S05]  /*a1c0*/  EXIT ;  /* 0x000000000000794d */ /* 0x000fea0003800000 */
.L_x_7983:
        /* <DEDUP_REMOVED lines=61> */
.L_x_8032:
        /* <DEDUP_REMOVED lines=16> */
.L_x_8031:
[----:B------:R-:W-:Y:S05]  /*a6a0*/  BSYNC B0 ;  /* 0x0000000000007941 */ /* 0x000fea0003800000 */
.L_x_8030:
        /* <DEDUP_REMOVED lines=26> */
.L_x_8028:
        /* <DEDUP_REMOVED lines=16> */
.L_x_8033:
        /* <DEDUP_REMOVED lines=25> */
.L_x_8029:
[----:B------:R-:W-:Y:S02]  /*aae0*/  IMAD.MOV.U32 R17, RZ, RZ, RZ ;  /* 0x000000ffff117224 */ /* 0x000fe400078e00ff */
[----:B------:R-:W-:Y:S02]  /*aaf0*/  IMAD.U32 R16, RZ, RZ, UR6 ;  /* 0x00000006ff107e24 */ /* 0x000fe4000f8e00ff */
[----:B------:R-:W-:-:S07]  /*ab00*/  IMAD.MOV.U32 R18, RZ, RZ, RZ ;  /* 0x000000ffff127224 */ /* 0x000fce00078e00ff */
.L_x_8034:
        /* <DEDUP_REMOVED lines=12> */
[----:B------:R0:W-:Y:S07]  /*abd0*/  STL [R1+0x4], R0 ;  /* 0x0000040001007387 */ /* 0x0001ee0000100800 */
[----:B------:R-:W-:Y:S05]  /*abe0*/  @P0 BRA `(.L_x_8035) ;  /* 0x0000003800b80947 */ /* 0x000fea0003800000 */
[----:B0-----:R-:W-:Y:S01]  /*abf0*/  IMAD.MOV.U32 R0, RZ, RZ, 0x1 ;  /* 0x00000001ff007424 */ /* 0x001fe200078e00ff */
[----:B------:R0:W-:Y:S01]  /*ac00*/  STL [R1], RZ ;  /* 0x000000ff01007387 */ /* 0x0001e20000100800 */
[----:B------:R-:W-:Y:S01]  /*ac10*/  ULDC UR51, c[0x0][0xc] ;  /* 0x0000030000337ab9 */ /* 0x000fe20000000800 */
[----:B------:R-:W-:Y:S01]  /*ac20*/  ULDC.64 UR48, c[0x0][0x198] ;  /* 0x0000660000307ab9 */ /* 0x000fe20000000a00 */
[----:B------:R-:W-:Y:S01]  /*ac30*/  UMOV UR50, URZ ;  /* 0x0000003f00327c82 */ /* 0x000fe20008000000 */
[----:B------:R0:W-:Y:S04]  /*ac40*/  STL [R1+0x4], R0 ;  /* 0x0000040001007387 */ /* 0x0001e80000100800 */
.L_x_8099:
        /* <DEDUP_REMOVED lines=51> */
.L_x_8036:
        /* <DEDUP_REMOVED lines=29> */
.L_x_8038:
        /* <DEDUP_REMOVED lines=23> */
.L_x_8040:
        /* <DEDUP_REMOVED lines=10> */
[----:B------:R-:W-:Y:S01]  /*b360*/  MOV R8, 0x70 ;  /* 0x0000007000087802 */ /* 0x000fe20000000f00 */
[----:B------:R-:W-:Y:S02]  /*b370*/  IMAD.U32 R5, RZ, RZ, UR7 ;  /* 0x00000007ff057e24 */ /* 0x000fe4000f8e00ff */
[----:B------:R-:W-:Y:S02]  /*b380*/  IMAD.U32 R6, RZ, RZ, UR8 ;  /* 0x00000008ff067e24 */ /* 0x000fe4000f8e00ff */
[----:B------:R-:W-:-:S02]  /*b390*/  IMAD.U32 R7, RZ, RZ, UR9 ;  /* 0x00000009ff077e24 */ /* 0x000fc4000f8e00ff */
[----:B------:R-:W-:Y:S02]  /*b3a0*/  IMAD.U32 R10, RZ, RZ, UR4 ;  /* 0x00000004ff0a7e24 */ /* 0x000fe4000f8e00ff */
[----:B------:R-:W-:Y:S02]  /*b3b0*/  IMAD.U32 R11, RZ, RZ, UR5 ;  /* 0x00000005ff0b7e24 */ /* 0x000fe4000f8e00ff */
[----:B------:R-:W-:Y:S02]  /*b3c0*/  IMAD.MOV.U32 R12, RZ, RZ, 0x1 ;  /* 0x00000001ff0c7424 */ /* 0x000fe400078e00ff */
[----:B0-----:R-:W-:-:S07]  /*b3d0*/  IMAD.MOV.U32 R13, RZ, RZ, RZ ;  /* 0x000000ffff0d7224 */ /* 0x001fce00078e00ff */
[----:B------:R-:W-:-:S07]  /*b3e0*/  LEPC R20, `(.L_x_8042) ;  /* 0x000000001014794e */ /* 0x000fce0000000000 */
[----:B-1----:R-:W-:Y:S05]  /*b3f0*/  CALL.ABS.NOINC R2 ;  /* 0x0000000002007343 */ /* 0x002fea0003c00000 */
.L_x_8042:
        /* <DEDUP_REMOVED lines=16> */
.L_x_8041:
[----:B------:R-:W2:Y:S01]  /*b500*/  LDL.LU R2, [R1+0x18] ;  /* 0x0000180001027983 */ /* 0x000ea20000300800 */
[----:B------:R-:W-:Y:S01]  /*b510*/  ULDC.64 UR4, c[0x0][0xaf0] ;  /* 0x0002bc0000047ab9 */ /* 0x000fe20000000a00 */
[----:B------:R-:W0:Y:S02]  /*b520*/  LDC R4, c[0x0][0x428] ;  /* 0x00010a00ff047b82 */ /* 0x000e240000000800 */
        /* <DEDUP_REMOVED lines=18> */
[----:B------:R-:W-:Y:S01]  /*b650*/  IMAD.MOV.U32 R4, RZ, RZ, R18 ;  /* 0x000000ffff047224 */ /* 0x000fe200078e0012 */
[----:B------:R-:W-:Y:S01]  /*b660*/  PLOP3.LUT P1, PT, P6, PT, PT, 0x8, 0x0 ;  /* 0x000000000000781c */ /* 0x000fe2000372e170 */
[----:B------:R-:W-:-:S10]  /*b670*/  IMAD R17, R17, 0x80, R8 ;  /* 0x0000008011117824 */ /* 0x000fd400078e0208 */
[----:B------:R-:W0:Y:S08]  /*b680*/  @P0 LDC R7, c[0x0][0x42c] ;  /* 0x00010b00ff070b82 */ /* 0x000e300000000800 */
[----:B------:R-:W2:Y:S01]  /*b690*/  @P0 LDC R5, c[0x0][0x430] ;  /* 0x00010c00ff050b82 */ /* 0x000ea20000000800 */
[----:B0-----:R-:W-:-:S05]  /*b6a0*/  @P0 IMAD.HI.U32 R6, R18, R7, RZ ;  /* 0x0000000712060227 */ /* 0x001fca00078e00ff */
[----:B--2---:R-:W-:Y:S02]  /*b6b0*/  @P0 SHF.R.U32.HI R4, RZ, R5, R6 ;  /* 0x00000005ff040219 */ /* 0x004fe40000011606 */
[----:B------:R-:W-:-:S04]  /*b6c0*/  ISETP.NE.U32.AND P0, PT, RZ, UR4, PT ;  /* 0x00000004ff007c0c */ /* 0x000fc8000bf05070 */
[----:B------:R-:W-:-:S04]  /*b6d0*/  ISETP.NE.AND.EX P0, PT, RZ, UR5, PT, P0 ;  /* 0x00000005ff007c0c */ /* 0x000fc8000bf05300 */
[----:B-1----:R-:W-:-:S09]  /*b6e0*/  SEL R6, R9, RZ, !P0 ;  /* 0x000000ff09067207 */ /* 0x002fd20004000000 */
.L_x_8043:
        /* <DEDUP_REMOVED lines=17> */
.L_x_8115:
[----:B------:R-:W2:Y:S01]  /*b800*/  LDL R8, [R1+0x14] ;  /* 0x0000140001087983 */ /* 0x000ea20000100800 */
[----:B------:R-:W-:Y:S01]  /*b810*/  UMOV UR4, 0xffffffff ;  /* 0xffffffff00047882 */ /* 0x000fe20000000000 */
[----:B------:R-:W-:Y:S01]  /*b820*/  SHF.R.S32.HI R5, RZ, 0x1f, R0 ;  /* 0x0000001fff057819 */ /* 0x000fe20000011400 */
[----:B--2---:R-:W-:Y:S01]  /*b830*/  VIADD R9, R8, 0xffffffff ;  /* 0xffffffff08097836 */ /* 0x004fe20000000000 */
[----:B------:R-:W-:Y:S06]  /*b840*/  BRA.DIV UR4, `(.L_x_8045) ;  /* 0x0000003604487947 */ /* 0x000fec000b800000 */
[----:B------:R-:W-:-:S13]  /*b850*/  ELECT P6, URZ, PT ;  /* 0x00000000003f782f */ /* 0x000fda00038c0000 */
.L_x_8118:
        /* <DEDUP_REMOVED lines=24> */
.L_x_8047:
        /* <DEDUP_REMOVED lines=9> */
.L_x_8119:
        /* <DEDUP_REMOVED lines=11> */
.L_x_8049:
        /* <DEDUP_REMOVED lines=23> */
.L_x_8046:
        /* <DEDUP_REMOVED lines=15> */
[----:B------:R-:W-:Y:S01]  /*bd80*/  UIADD3 UR6, UP0, UR48, 0x770, URZ ;  /* 0x0000077030067890 */ /* 0x000fe2000ff1e03f */
[----:B------:R-:W-:Y:S01]  /*bd90*/  IMAD.MOV.U32 R6, RZ, RZ, 0x4000 ;  /* 0x00004000ff067424 */ /* 0x000fe200078e00ff */
[----:B------:R-:W-:Y:S01]  /*bda0*/  UMOV UR15, 0x12f00000 ;  /* 0x12f00000000f7882 */ /* 0x000fe20000000000 */
[----:B------:R-:W-:Y:S01]  /*bdb0*/  UMOV UR10, URZ ;  /* 0x0000003f000a7c82 */ /* 0x000fe20008000000 */
[----:B------:R-:W-:Y:S01]  /*bdc0*/  UIADD3.X UR7, URZ, UR49, URZ, UP0, !UPT ;  /* 0x000000313f077290 */ /* 0x000fe200087fe43f */
[----:B------:R0:W-:Y:S01]  /*bdd0*/  SYNCS.ARRIVE.TRANS64 RZ, [R8+URZ+0x32400], R6 ;  /* 0x0324000608ff79a7 */ /* 0x0001e2000800003f */
[----:B------:R-:W-:-:S02]  /*bde0*/  UIADD3 UR8, UR16, 0x18400, URZ ;  /* 0x0001840010087890 */ /* 0x000fc4000fffe03f */
[----:B------:R-:W-:Y:S02]  /*bdf0*/  UIADD3 UR9, UR16, 0x32400, URZ ;  /* 0x0003240010097890 */ /* 0x000fe4000fffe03f */
[----:B------:R-:W-:Y:S02]  /*be00*/  UIADD3 UR40, UR16, 0x22400, URZ ;  /* 0x0002240010287890 */ /* 0x000fe4000fffe03f */
[----:B------:R-:W-:Y:S02]  /*be10*/  UIADD3 UR41, UR16, 0x32410, URZ ;  /* 0x0003241010297890 */ /* 0x000fe4000fffe03f */
[----:B------:R-:W-:Y:S01]  /*be20*/  UIADD3 UR32, UR16, 0x26400, URZ ;  /* 0x0002640010207890 */ /* 0x000fe2000fffe03f */
[----:B0-----:R-:W-:Y:S01]  /*be30*/  IMAD.MOV.U32 R6, RZ, RZ, 0x10000 ;  /* 0x00010000ff067424 */ /* 0x001fe200078e00ff */
[----:B------:R-:W-:Y:S01]  /*be40*/  UIADD3 UR24, UR16, 0x2a400, URZ ;  /* 0x0002a40010187890 */ /* 0x000fe2000fffe03f */
[----:B------:R0:W-:Y:S01]  /*be50*/  UTMALDG.4D [UR8], [UR4], desc[UR14] ;  /* 0x00000e08040075b4 */ /* 0x0001e20008019000 */
[----:B------:R-:W-:Y:S01]  /*be60*/  UIADD3 UR16, UR16, 0x2e400, URZ ;  /* 0x0002e40010107890 */ /* 0x000fe2000fffe03f */
[----:B------:R-:W-:Y:S01]  /*be70*/  UMOV UR43, UR11 ;  /* 0x0000000b002b7c82 */ /* 0x000fe20008000000 */
        /* <DEDUP_REMOVED lines=23> */
[----:B0-----:R-:W-:Y:S01]  /*bff0*/  NOP ;  /* 0x0000000000007918 */ /* 0x001fe20000000000 */
.L_x_8051:
[----:B------:R-:W-:Y:S05]  /*c000*/  BSYNC B0 ;  /* 0x0000000000007941 */ /* 0x000fea0003800000 */
.L_x_8050:
        /* <DEDUP_REMOVED lines=8> */
.L_x_8120:
[----:B------:R-:W-:Y:S01]  /*c090*/  ULDC.64 UR38, c[0x0][0x3f8] ;  /* 0x0000fe0000267ab9 */ /* 0x000fe20000000a00 */
[----:B------:R-:W-:Y:S01]  /*c0a0*/  ULDC.64 UR46, c[0x0][0x408] ;  /* 0x00010200002e7ab9 */ /* 0x000fe20000000a00 */
        /* <DEDUP_REMOVED lines=11> */
.L_x_8121:
        /* <DEDUP_REMOVED lines=11> */
.L_x_8056:
        /* <DEDUP_REMOVED lines=38> */
.L_x_8054:
[----:B------:R-:W-:Y:S05]  /*c470*/  BSYNC B0 ;  /* 0x0000000000007941 */ /* 0x000fea0003800000 */
.L_x_8053:
        /* <DEDUP_REMOVED lines=46> */
.L_x_8063:
[----:B-1----:R-:W1:Y:S01]  /*c760*/  S2R R3, SR_CgaCtaId ;  /* 0x0000000000037919 */ /* 0x002e620000008800 */
[----:B------:R-:W-:Y:S02]  /*c770*/  MOV R2, 0x400 ;  /* 0x0000040000027802 */ /* 0x000fe40000000f00 */
[----:B------:R-:W-:Y:S02]  /*c780*/  SHF.L.U32 R6, R14, 0x1f, RZ ;  /* 0x0000001f0e067819 */ /* 0x000fe400000006ff */
[----:B-1----:R-:W-:-:S05]  /*c790*/  LEA R2, R3, R2, 0x18 ;  /* 0x0000000203027211 */ /* 0x002fca00078ec0ff */
[----:B------:R-:W-:-:S04]  /*c7a0*/  IMAD R3, R15, 0x8, R2 ;  /* 0x000000080f037824 */ /* 0x000fc800078e0202 */
[----:B------:R-:W1:Y:S02]  /*c7b0*/  SYNCS.PHASECHK.TRANS64.TRYWAIT P0, [R3+URZ+0x32440], R6 ;  /* 0x03244006030075a7 */ /* 0x000e64000800017f */
[----:B-1----:R-:W-:Y:S05]  /*c7c0*/  @!P0 BRA `(.L_x_8064) ;  /* 0x0000002400d08947 */ /* 0x002fea0003800000 */
.L_x_8122:
        /* <DEDUP_REMOVED lines=11> */
.L_x_8065:
        /* <DEDUP_REMOVED lines=22> */
.L_x_8123:
        /* <DEDUP_REMOVED lines=8> */
.L_x_8067:
        /* <DEDUP_REMOVED lines=34> */
.L_x_8062:
[----:B------:R-:W-:Y:S05]  /*cc80*/  BSYNC B2 ;  /* 0x0000000000027941 */ /* 0x000fea0003800000 */
.L_x_8061:
[----:B------:R-:W2:Y:S02]  /*cc90*/  LDL.LU R2, [R1+0x14] ;  /* 0x0000140001027983 */ /* 0x000ea40000300800 */
[----:B--2---:R-:W-:-:S07]  /*cca0*/  VIADD R8, R2, 0xfffffffd ;  /* 0xfffffffd02087836 */ /* 0x004fce0000000000 */
.L_x_8060:
[----:B------:R-:W-:Y:S05]  /*ccb0*/  BSYNC B1 ;  /* 0x0000000000017941 */ /* 0x000fea0003800000 */
.L_x_8059:
[----:B------:R-:W-:-:S05]  /*ccc0*/  IMAD.MOV R2, RZ, RZ, -R11 ;  /* 0x000000ffff027224 */ /* 0x000fca00078e0a0b */
[----:B------:R-:W-:-:S13]  /*ccd0*/  ISETP.NE.AND P0, PT, R9, R2, PT ;  /* 0x000000020900720c */ /* 0x000fda0003f05270 */
[----:B------:R-:W-:Y:S05]  /*cce0*/  @!P0 BRA `(.L_x_8058) ;  /* 0x0000000c00908947 */ /* 0x000fea0003800000 */
.L_x_8082:
        /* <DEDUP_REMOVED lines=15> */
[----:B------:R-:W-:Y:S02]  /*cde0*/  IMAD.MOV.U32 R11, RZ, RZ, R8 ;  /* 0x000000ffff0b7224 */ /* 0x000fe400078e0008 */
        /* <DEDUP_REMOVED lines=15> */
.L_x_8070:
[----:B------:R-:W2:Y:S01]  /*cee0*/  S2R R3, SR_CgaCtaId ;  /* 0x0000000000037919 */ /* 0x000ea20000008800 */
[----:B------:R-:W-:-:S04]  /*cef0*/  MOV R2, 0x400 ;  /* 0x0000040000027802 */ /* 0x000fc80000000f00 */
[----:B--2---:R-:W-:Y:S02]  /*cf00*/  LEA R2, R3, R2, 0x18 ;  /* 0x0000000203027211 */ /* 0x004fe400078ec0ff */
[----:B------:R-:W-:-:S03]  /*cf10*/  SHF.L.U32 R3, R10, 0x1f, RZ ;  /* 0x0000001f0a037819 */ /* 0x000fc600000006ff */
[----:B------:R-:W-:-:S04]  /*cf20*/  IMAD R2, R9, 0x8, R2 ;  /* 0x0000000809027824 */ /* 0x000fc800078e0202 */
[----:B------:R-:W2:Y:S02]  /*cf30*/  SYNCS.PHASECHK.TRANS64.TRYWAIT P0, [R2+URZ+0x32440], R3 ;  /* 0x03244003020075a7 */ /* 0x000ea4000800017f */
[----:B--2---:R-:W-:Y:S05]  /*cf40*/  @!P0 BRA `(.L_x_8071) ;  /* 0x0000002000188947 */ /* 0x004fea0003800000 */
.L_x_8124:
        /* <DEDUP_REMOVED lines=11> */
.L_x_8072:
        /* <DEDUP_REMOVED lines=21> */
.L_x_8125:
        /* <DEDUP_REMOVED lines=8> */
.L_x_8074:
        /* <DEDUP_REMOVED lines=33> */
.L_x_8069:
[----:B------:R-:W-:Y:S05]  /*d3e0*/  BSYNC B1 ;  /* 0x0000000000017941 */ /* 0x000fea0003800000 */
.L_x_8068:
        /* <DEDUP_REMOVED lines=13> */
[----:B------:R-:W2:Y:S01]  /*d4c0*/  LDC R6, c[0x0][0x41c] ;  /* 0x00010700ff067b82 */ /* 0x000ea20000000800 */
        /* <DEDUP_REMOVED lines=15> */
.L_x_8077:
[----:B------:R-:W3:Y:S01]  /*d5c0*/  S2R R3, SR_CgaCtaId ;  /* 0x0000000000037919 */ /* 0x000ee20000008800 */
[----:B------:R-:W-:-:S04]  /*d5d0*/  MOV R2, 0x400 ;  /* 0x0000040000027802 */ /* 0x000fc80000000f00 */
[----:B---3--:R-:W-:Y:S02]  /*d5e0*/  LEA R2, R3, R2, 0x18 ;  /* 0x0000000203027211 */ /* 0x008fe400078ec0ff */
[----:B------:R-:W-:-:S03]  /*d5f0*/  SHF.L.U32 R3, R11, 0x1f, RZ ;  /* 0x0000001f0b037819 */ /* 0x000fc600000006ff */
[----:B------:R-:W-:-:S04]  /*d600*/  IMAD R2, R12, 0x8, R2 ;  /* 0x000000080c027824 */ /* 0x000fc800078e0202 */
[----:B------:R-:W3:Y:S02]  /*d610*/  SYNCS.PHASECHK.TRANS64.TRYWAIT P0, [R2+URZ+0x32440], R3 ;  /* 0x03244003020075a7 */ /* 0x000ee4000800017f */
[----:B---3--:R-:W-:Y:S05]  /*d620*/  @!P0 BRA `(.L_x_8078) ;  /* 0x0000001800888947 */ /* 0x008fea0003800000 */
.L_x_8126:
        /* <DEDUP_REMOVED lines=11> */
.L_x_8079:
        /* <DEDUP_REMOVED lines=22> */
.L_x_8127:
        /* <DEDUP_REMOVED lines=8> */
.L_x_8081:
        /* <DEDUP_REMOVED lines=34> */
.L_x_8076:
[----:B------:R-:W-:Y:S05]  /*dae0*/  BSYNC B1 ;  /* 0x0000000000017941 */ /* 0x000fea0003800000 */
.L_x_8075:
[C---:B------:R-:W-:Y:S01]  /*daf0*/  ISETP.GT.AND P0, PT, R8.reuse, 0x1, PT ;  /* 0x000000010800780c */ /* 0x040fe20003f04270 */
[----:B------:R-:W-:-:S04]  /*db00*/  VIADD R2, R8, 0xfffffffe ;  /* 0xfffffffe08027836 */ /* 0x000fc80000000000 */
[----:B------:R-:W-:-:S08]  /*db10*/  IMAD.MOV.U32 R8, RZ, RZ, R2 ;  /* 0x000000ffff087224 */ /* 0x000fd000078e0002 */
[----:B------:R-:W-:Y:S05]  /*db20*/  @P0 BRA `(.L_x_8082) ;  /* 0xfffffff000700947 */ /* 0x000fea000383ffff */
.L_x_8058:
[----:B------:R-:W-:Y:S05]  /*db30*/  BSYNC B0 ;  /* 0x0000000000007941 */ /* 0x000fea0003800000 */
.L_x_8057:
        /* <DEDUP_REMOVED lines=23> */
.L_x_8084:
[----:B------:R-:W-:Y:S05]  /*dcb0*/  BSYNC B0 ;  /* 0x0000000000007941 */ /* 0x000fea0003800000 */
.L_x_8083:
[----:B--2---:R-:W2:Y:S02]  /*dcc0*/  LDL.LU R2, [R1+0x4] ;  /* 0x0000040001027983 */ /* 0x004ea40000300800 */
[----:B--2---:R-:W-:-:S05]  /*dcd0*/  LOP3.LUT R2, R2, R0, RZ, 0x3c, !PT ;  /* 0x0000000002027212 */ /* 0x004fca00078e3cff */
[----:B------:R2:W-:Y:S02]  /*dce0*/  STL [R1+0x4], R2 ;  /* 0x0000040201007387 */ /* 0x0005e40000100800 */
.L_x_8039:
[----:B------:R-:W-:Y:S05]  /*dcf0*/  BSYNC B6 ;  /* 0x0000000000067941 */ /* 0x000fea0003800000 */
.L_x_8037:
[----:B------:R-:W-:-:S03]  /*dd00*/  UMOV UR4, 0xffffffff ;  /* 0xffffffff00047882 */ /* 0x000fc60000000000 */
[----:B------:R-:W-:Y:S05]  /*dd10*/  BRA.DIV UR4, `(.L_x_8085) ;  /* 0x0000001204f47947 */ /* 0x000fea000b800000 */
[----:B------:R3:W4:Y:S04]  /*dd20*/  SHFL.IDX PT, R4, R16, RZ, 0x1f ;  /* 0x00001fff10047589 */ /* 0x00072800000e0000 */
[----:B------:R3:W0:Y:S02]  /*dd30*/  SHFL.IDX PT, R5, R16, 0x1, 0x1f ;  /* 0x00201f0010057f89 */ /* 0x00062400000e0000 */
.L_x_8131:
        /* <DEDUP_REMOVED lines=13> */
.L_x_8087:
[----:B------:R-:W-:Y:S05]  /*de10*/  BSYNC B0 ;  /* 0x0000000000007941 */ /* 0x000fea0003800000 */
.L_x_8086:
        /* <DEDUP_REMOVED lines=23> */
.L_x_8139:
[----:B------:R-:W-:Y:S02]  /*df90*/  ULDC UR4, c[0x0][0xd10] ;  /* 0x0003440000047ab9 */ /* 0x000fe40000000800 */
[----:B---3--:R-:W-:-:S04]  /*dfa0*/  IMAD.U32 R16, RZ, RZ, UR4 ;  /* 0x00000004ff107e24 */ /* 0x008fc8000f8e00ff */
[----:B--2---:R-:W-:-:S04]  /*dfb0*/  IMAD R6, R14, R16, RZ ;  /* 0x000000100e067224 */ /* 0x004fc800078e02ff */
[----:B------:R-:W-:-:S05]  /*dfc0*/  IMAD.IADD R5, R5, 0x1, R6 ;  /* 0x0000000105057824 */ /* 0x000fca00078e0206 */
[----:B----4-:R-:W-:-:S13]  /*dfd0*/  ISETP.GT.AND P0, PT, R5, R4, PT ;  /* 0x000000040500720c */ /* 0x010fda0003f04270 */
[----:B------:R-:W-:Y:S05]  /*dfe0*/  @P0 BRA `(.L_x_8089) ;  /* 0x0000000000b40947 */ /* 0x000fea0003800000 */
[----:B------:R-:W2:Y:S02]  /*dff0*/  LDC R0, c[0x0][0xd14] ;  /* 0x00034500ff007b82 */ /* 0x000ea40000000800 */
.L_x_8094:
        /* <DEDUP_REMOVED lines=14> */
.L_x_8092:
[----:B------:R-:W-:Y:S05]  /*e0e0*/  BSYNC B0 ;  /* 0x0000000000007941 */ /* 0x000fea0003800000 */
.L_x_8091:
        /* <DEDUP_REMOVED lines=23> */
.L_x_8147:
[----:B------:R-:W-:Y:S02]  /*e260*/  ULDC UR4, c[0x0][0xd10] ;  /* 0x0003440000047ab9 */ /* 0x000fe40000000800 */
[----:B------:R-:W-:-:S04]  /*e270*/  IMAD.U32 R16, RZ, RZ, UR4 ;  /* 0x00000004ff107e24 */ /* 0x000fc8000f8e00ff */
[----:B--2---:R-:W-:-:S04]  /*e280*/  IMAD R6, R14, R16, RZ ;  /* 0x000000100e067224 */ /* 0x004fc800078e02ff */
[----:B------:R-:W-:-:S05]  /*e290*/  IMAD.IADD R5, R6, 0x1, R5 ;  /* 0x0000000106057824 */ /* 0x000fca00078e0205 */
[----:B------:R-:W-:-:S13]  /*e2a0*/  ISETP.GT.AND P0, PT, R5, R4, PT ;  /* 0x000000040500720c */ /* 0x000fda0003f04270 */
[----:B------:R-:W-:Y:S05]  /*e2b0*/  @!P0 BRA `(.L_x_8094) ;  /* 0xfffffffc00508947 */ /* 0x000fea000383ffff */
.L_x_8089:
        /* <DEDUP_REMOVED lines=8> */
.L_x_8151:
[----:B------:R-:W-:Y:S01]  /*e340*/  ISETP.NE.AND P0, PT, R7, RZ, PT ;  /* 0x000000ff0700720c */ /* 0x000fe20003f05270 */
[----:B------:R-:W-:-:S12]  /*e350*/  IMAD.MOV.U32 R14, RZ, RZ, RZ ;  /* 0x000000ffff0e7224 */ /* 0x000fd800078e00ff */
[----:B------:R-:W-:Y:S05]  /*e360*/  @!P0 BRA `(.L_x_8096) ;  /* 0x0000000000108947 */ /* 0x000fea0003800000 */
[----:B------:R-:W-:Y:S01]  /*e370*/  UMOV UR4, 0xffffffff ;  /* 0xffffffff00047882 */ /* 0x000fe20000000000 */
[----:B-1----:R-:W-:Y:S02]  /*e380*/  VIADD R12, R5, 0xffffffff ;  /* 0xffffffff050c7836 */ /* 0x002fe40000000000 */
[----:B------:R-:W-:Y:S05]  /*e390*/  BRA.DIV UR4, `(.L_x_8097) ;  /* 0x0000001604887947 */ /* 0x000fea000b800000 */
[----:B------:R4:W1:Y:S02]  /*e3a0*/  SHFL.IDX PT, R14, R2, R12, 0x1f ;  /* 0x00001f0c020e7589 */ /* 0x00086400000e0000 */
.L_x_8096:
[----:B---3--:R-:W-:Y:S01]  /*e3b0*/  IABS R7, R17 ;  /* 0x0000001100077213 */ /* 0x008fe20000000000 */
[----:B-1----:R-:W-:Y:S02]  /*e3c0*/  IMAD R16, R14, R16, R6 ;  /* 0x000000100e107224 */ /* 0x002fe400078e0206 */
[----:B------:R-:W-:Y:S01]  /*e3d0*/  IMAD.IADD R19, R5, 0x1, R19 ;  /* 0x0000000105137824 */ /* 0x000fe200078e0213 */
[----:B------:R-:W1:Y:S08]  /*e3e0*/  I2F.RP R8, R7 ;  /* 0x0000000700087306 */ /* 0x000e700000209400 */
[----:B-1----:R-:W2:Y:S02]  /*e3f0*/  MUFU.RCP R8, R8 ;  /* 0x0000000800087308 */ /* 0x002ea40000001000 */
[----:B--2---:R-:W-:-:S06]  /*e400*/  VIADD R3, R8, 0xffffffe ;  /* 0x0ffffffe08037836 */ /* 0x004fcc0000000000 */
[----:B------:R-:W0:Y:S02]  /*e410*/  F2I.FTZ.U32.TRUNC.NTZ R3, R3 ;  /* 0x0000000300037305 */ /* 0x000e24000021f000 */
[----:B0---4-:R-:W-:-:S05]  /*e420*/  IADD3 R2, RZ, -R3, RZ ;  /* 0x80000003ff027210 */ /* 0x011fca0007ffe0ff */
        /* <DEDUP_REMOVED lines=23> */
.L_x_8090:
[----:B------:R-:W-:Y:S01]  /*e5a0*/  UMOV UR4, URZ ;  /* 0x0000003f00047c82 */ /* 0x000fe20008000000 */
[----:B------:R-:W-:Y:S01]  /*e5b0*/  UMOV UR5, URZ ;  /* 0x0000003f00057c82 */ /* 0x000fe20008000000 */
[----:B------:R-:W-:Y:S01]  /*e5c0*/  ULDC UR6, c[0x0][0xd14] ;  /* 0x0003450000067ab9 */ /* 0x000fe20000000800 */
[----:B------:R-:W-:Y:S02]  /*e5d0*/  IMAD.MOV.U32 R16, RZ, RZ, R4 ;  /* 0x000000ffff107224 */ /* 0x000fe400078e0004 */
[----:B------:R-:W-:Y:S02]  /*e5e0*/  IMAD.U32 R17, RZ, RZ, UR4 ;  /* 0x00000004ff117e24 */ /* 0x000fe4000f8e00ff */
[----:B------:R-:W-:Y:S02]  /*e5f0*/  IMAD.U32 R18, RZ, RZ, UR5 ;  /* 0x00000005ff127e24 */ /* 0x000fe4000f8e00ff */
[----:B------:R-:W-:-:S07]  /*e600*/  IMAD.U32 R19, RZ, RZ, UR6 ;  /* 0x00000006ff137e24 */ /* 0x000fce000f8e00ff */
.L_x_8098:
        /* <DEDUP_REMOVED lines=12> */
.L_x_8035:
[----:B------:R-:W3:Y:S01]  /*e6d0*/  S2R R3, SR_CgaCtaId ;  /* 0x0000000000037919 */ /* 0x000ee20000008800 */
[----:B------:R-:W-:Y:S01]  /*e6e0*/  UIADD3 UR4, UR50, 0x1, URZ ;  /* 0x0000000132047890 */ /* 0x000fe2000fffe03f */
[----:B0-----:R-:W-:-:S03]  /*e6f0*/  MOV R0, 0x400 ;  /* 0x0000040000007802 */ /* 0x001fc60000000f00 */
[----:B------:R-:W-:-:S04]  /*e700*/  ULEA.HI UR5, UR4, UR4, URZ, 0x1 ;  /* 0x0000000404057291 */ /* 0x000fc8000f8f083f */
[----:B------:R-:W-:-:S04]  /*e710*/  ULOP3.LUT UR5, UR5, 0xfffffffe, URZ, 0xc0, !UPT ;  /* 0xfffffffe05057892 */ /* 0x000fc8000f8ec03f */
[----:B------:R-:W-:Y:S01]  /*e720*/  UIADD3 UR5, UR4, -UR5, URZ ;  /* 0x8000000504057290 */ /* 0x000fe2000fffe03f */
[----:B---3--:R-:W-:-:S05]  /*e730*/  LEA R0, R3, R0, 0x18 ;  /* 0x0000000003007211 */ /* 0x008fca00078ec0ff */
[----:B------:R-:W-:-:S05]  /*e740*/  IMAD.U32 R3, RZ, RZ, UR5 ;  /* 0x00000005ff037e24 */ /* 0x000fca000f8e00ff */
[----:B------:R-:W-:-:S04]  /*e750*/  SHF.L.U32 R3, R3, 0x1f, RZ ;  /* 0x0000001f03037819 */ /* 0x000fc800000006ff */
[----:B------:R-:W0:Y:S02]  /*e760*/  SYNCS.PHASECHK.TRANS64.TRYWAIT P0, [R0+URZ+0x32420], R3 ;  /* 0x03242003000075a7 */ /* 0x000e24000800017f */
[----:B0-----:R-:W-:Y:S05]  /*e770*/  @!P0 BRA `(.L_x_8100) ;  /* 0x0000001000b48947 */ /* 0x001fea0003800000 */
.L_x_8154:
[----:B------:R-:W-:-:S03]  /*e780*/  UMOV UR4, 0xffffffff ;  /* 0xffffffff00047882 */ /* 0x000fc60000000000 */
[----:B------:R-:W-:Y:S05]  /*e790*/  BRA.DIV UR4, `(.L_x_8101) ;  /* 0x0000001204c07947 */ /* 0x000fea000b800000 */
[----:B--2---:R-:W2:Y:S02]  /*e7a0*/  S2R R2, SR_TID.X ;  /* 0x0000000000027919 */ /* 0x004ea40000002100 */
[----:B--2---:R-:W-:-:S04]  /*e7b0*/  SHF.R.U32.HI R2, RZ, 0x5, R2 ;  /* 0x00000005ff027819 */ /* 0x004fc80000011602 */
[----:B------:R-:W-:-:S05]  /*e7c0*/  LOP3.LUT R2, R2, 0x3, RZ, 0xc0, !PT ;  /* 0x0000000302027812 */ /* 0x000fca00078ec0ff */
[----:B------:R2:W3:Y:S02]  /*e7d0*/  SHFL.IDX PT, R14, R2, RZ, 0x1f ;  /* 0x00001fff020e7589 */ /* 0x0004e400000e0000 */
.L_x_8157:
[----:B---3--:R-:W-:Y:S01]  /*e7e0*/  ISETP.NE.AND P0, PT, R14, RZ, PT ;  /* 0x000000ff0e00720c */ /* 0x008fe20003f05270 */
[----:B------:R-:W-:-:S12]  /*e7f0*/  BSSY B0, `(.L_x_8102) ;  /* 0x0000029000007945 */ /* 0x000fd80003800000 */
[----:B------:R-:W-:Y:S05]  /*e800*/  @P0 BRA `(.L_x_8103) ;  /* 0x00000000009c0947 */ /* 0x000fea0003800000 */
[----:B------:R-:W-:-:S03]  /*e810*/  UMOV UR4, 0xffffffff ;  /* 0xffffffff00047882 */ /* 0x000fc60000000000 */
[----:B------:R-:W-:Y:S05]  /*e820*/  BRA.DIV UR4, `(.L_x_8104) ;  /* 0x0000001204d07947 */ /* 0x000fea000b800000 */
[----:B------:R-:W-:-:S13]  /*e830*/  ELECT P6, URZ, PT ;  /* 0x00000000003f782f */ /* 0x000fda00038c0000 */
.L_x_8160:
        /* <DEDUP_REMOVED lines=8> */
.L_x_8105:
        /* <DEDUP_REMOVED lines=14> */
.L_x_8161:
[----:B------:R-:W2:Y:S02]  /*e9a0*/  SYNCS.PHASECHK.TRANS64.TRYWAIT P0, [R7+URZ], R2 ;  /* 0x00000002070075a7 */ /* 0x000ea4000800017f */
[----:B--2---:R-:W-:Y:S05]  /*e9b0*/  @!P0 BRA `(.L_x_8107) ;  /* 0x0000001000a08947 */ /* 0x004fea0003800000 */
.L_x_8162:
[----:B------:R-:W-:Y:S05]  /*e9c0*/  @!P2 BRA `(.L_x_8108) ;  /* 0x000000000004a947 */ /* 0x000fea0003800000 */
[----:B------:R-:W-:Y:S01]  /*e9d0*/  BPT.TRAP 0x1 ;  /* 0x000000040000795c */ /* 0x000fe20000300000 */
.L_x_8108:
[----:B------:R-:W3:Y:S01]  /*e9e0*/  LDL.LU R4, [R1] ;  /* 0x0000000001047983 */ /* 0x000ee20000300800 */
[----:B------:R-:W-:-:S04]  /*e9f0*/  VIADD R0, R0, 0x32460 ;  /* 0x0003246000007836 */ /* 0x000fc80000000000 */
[----:B---3--:R-:W-:-:S04]  /*ea00*/  IMAD R4, R4, 0x8, R0 ;  /* 0x0000000804047824 */ /* 0x008fc800078e0200 */
[----:B------:R-:W3:Y:S02]  /*ea10*/  SYNCS.PHASECHK.TRANS64.TRYWAIT P0, [R4+URZ], R5 ;  /* 0x00000005040075a7 */ /* 0x000ee4000800017f */
[----:B---3--:R-:W-:Y:S05]  /*ea20*/  @!P0 BRA `(.L_x_8109) ;  /* 0x0000001000988947 */ /* 0x008fea0003800000 */
.L_x_8163:
[----:B------:R-:W-:-:S07]  /*ea30*/  IMAD R3, R3, 0x8, R0 ;  /* 0x0000000803037824 */ /* 0x000fce00078e0200 */
.L_x_8110:
[----:B----4-:R4:W0:Y:S02]  /*ea40*/  SYNCS.PHASECHK.TRANS64.TRYWAIT P0, [R3+URZ], R2 ;  /* 0x00000002030075a7 */ /* 0x010824000800017f */
[----:B0-----:R-:W-:Y:S05]  /*ea50*/  @!P0 NANOSLEEP.SYNCS 0x989680 ;  /* 0x009896800000895d */ /* 0x001fea0003900000 */
[----:B------:R-:W0:Y:S02]  /*ea60*/  @!P0 SYNCS.PHASECHK.TRANS64 P0, [R3+URZ], R2 ;  /* 0x00000002030085a7 */ /* 0x000e24000800007f */
[----:B0-----:R-:W-:Y:S05]  /*ea70*/  @!P0 BRA `(.L_x_8110) ;  /* 0xfffffffc00f08947 */ /* 0x001fea000383ffff */
.L_x_8103:
[----:B------:R-:W-:Y:S05]  /*ea80*/  BSYNC B0 ;  /* 0x0000000000007941 */ /* 0x000fea0003800000 */
.L_x_8102:
[----:B------:R-:W-:Y:S05]  /*ea90*/  EXIT ;  /* 0x000000000000794d */ /* 0x000fea0003800000 */
.L_x_7988:
[----:B0-----:R0:W1:Y:S02]  /*eaa0*/  SYNCS.PHASECHK.TRANS64.TRYWAIT P0, [R4+URZ+0x32400], R3 ;  /* 0x03240003040075a7 */ /* 0x001064000800017f */
[----:B-1----:R-:W-:Y:S05]  /*eab0*/  @!P0 NANOSLEEP.SYNCS 0x989680 ;  /* 0x009896800000895d */ /* 0x002fea0003900000 */
[----:B------:R-:W1:Y:S02]  /*eac0*/  @!P0 SYNCS.PHASECHK.TRANS64 P0, [R4+URZ+0x32400], R3 ;  /* 0x03240003040085a7 */ /* 0x000e64000800007f */
[----:B-1----:R-:W-:Y:S05]  /*ead0*/  @!P0 BRA `(.L_x_7988) ;  /* 0xfffffffc00f08947 */ /* 0x002fea000383ffff */
[----:B------:R-:W-:Y:S05]  /*eae0*/  BRA `(.L_x_8111) ;  /* 0xffffff2c00887947 */ /* 0x000fea000383ffff */
.L_x_7992:
[----:B--2---:R2:W3:Y:S02]  /*eaf0*/  SYNCS.PHASECHK.TRANS64.TRYWAIT P1, [R0+URZ+0x32430], R5 ;  /* 0x03243005000075a7 */ /* 0x0044e4000802017f */
[----:B---3--:R-:W-:Y:S05]  /*eb00*/  @!P1 NANOSLEEP.SYNCS 0x989680 ;  /* 0x009896800000995d */ /* 0x008fea0003900000 */
[----:B------:R-:W3:Y:S02]  /*eb10*/  @!P1 SYNCS.PHASECHK.TRANS64 P1, [R0+URZ+0x32430], R5 ;  /* 0x03243005000095a7 */ /* 0x000ee4000802007f */
[----:B---3--:R-:W-:Y:S05]  /*eb20*/  @!P1 BRA `(.L_x_7992) ;  /* 0xfffffffc00f09947 */ /* 0x008fea000383ffff */
[----:B------:R-:W-:Y:S05]  /*eb30*/  BRA `(.L_x_7991) ;  /* 0xffffff2c00bc7947 */ /* 0x000fea000383ffff */
.L_x_7993:
[----:B---3--:R3:W4:Y:S02]  /*eb40*/  SYNCS.PHASECHK.TRANS64.TRYWAIT P1, [R4+URZ+0x32410], R3 ;  /* 0x03241003040075a7 */ /* 0x008724000802017f */
[----:B----4-:R-:W-:Y:S05]  /*eb50*/  @!P1 NANOSLEEP.SYNCS 0x989680 ;  /* 0x009896800000995d */ /* 0x010fea0003900000 */
[----:B------:R-:W4:Y:S02]  /*eb60*/  @!P1 SYNCS.PHASECHK.TRANS64 P1, [R4+URZ+0x32410], R3 ;  /* 0x03241003040095a7 */ /* 0x000f24000802007f */
[----:B----4-:R-:W-:Y:S05]  /*eb70*/  @!P1 BRA `(.L_x_7993) ;  /* 0xfffffffc00f09947 */ /* 0x010fea000383ffff */
[----:B------:R-:W-:Y:S05]  /*eb80*/  BRA `(.L_x_8112) ;  /* 0xffffff3000847947 */ /* 0x000fea000383ffff */
.L_x_7997:
[----:B------:R0:W0:Y:S02]  /*eb90*/  SYNCS.PHASECHK.TRANS64.TRYWAIT P1, [R0+URZ+0x32450], R5 ;  /* 0x03245005000075a7 */ /* 0x000024000802017f */
[----:B0-----:R-:W-:Y:S05]  /*eba0*/  @!P1 NANOSLEEP.SYNCS 0x989680 ;  /* 0x009896800000995d */ /* 0x001fea0003900000 */
[----:B------:R-:W0:Y:S02]  /*ebb0*/  @!P1 SYNCS.PHASECHK.TRANS64 P1, [R0+URZ+0x32450], R5 ;  /* 0x03245005000095a7 */ /* 0x000e24000802007f */
[----:B0-----:R-:W-:Y:S05]  /*ebc0*/  @!P1 BRA `(.L_x_7997) ;  /* 0xfffffffc00f09947 */ /* 0x001fea000383ffff */
[----:B------:R-:W-:Y:S05]  /*ebd0*/  BRA `(.L_x_7996) ;  /* 0xffffff3000907947 */ /* 0x000fea000383ffff */
.L_x_8002:
[----:B-1----:R-:W-:-:S04]  /*ebe0*/  IMAD.U32 R153, RZ, RZ, UR5 ;  /* 0x00000005ff997e24 */ /* 0x002fc8000f8e00ff */
[----:B------:R1:W2:Y:S03]  /*ebf0*/  SYNCS.PHASECHK.TRANS64.TRYWAIT P3, [R153+URZ+0x32430], R208 ;  /* 0x032430d0990075a7 */ /* 0x0002a6000806017f */
[----:B--2---:R-:W-:Y:S05]  /*ec00*/  @!P3 NANOSLEEP.SYNCS 0x989680 ;  /* 0x009896800000b95d */ /* 0x004fea0003900000 */
[----:B------:R-:W2:Y:S02]  /*ec10*/  @!P3 SYNCS.PHASECHK.TRANS64 P3, [R153+URZ+0x32430], R208 ;  /* 0x032430d09900b5a7 */ /* 0x000ea4000806007f */
[----:B--2---:R-:W-:Y:S05]  /*ec20*/  @!P3 BRA `(.L_x_8002) ;  /* 0xfffffffc00ecb947 */ /* 0x004fea000383ffff */
[----:B------:R-:W-:Y:S05]  /*ec30*/  BRA `(.L_x_8001) ;  /* 0xffffff5800087947 */ /* 0x000fea000383ffff */
.L_x_8006:
[----:B--2---:R-:W-:-:S04]  /*ec40*/  IMAD.U32 R209, RZ, RZ, UR5 ;  /* 0x00000005ffd17e24 */ /* 0x004fc8000f8e00ff */
[----:B------:R2:W3:Y:S03]  /*ec50*/  SYNCS.PHASECHK.TRANS64.TRYWAIT P3, [R209+URZ+0x32450], R208 ;  /* 0x032450d0d10075a7 */ /* 0x0004e6000806017f */
[----:B---3--:R-:W-:Y:S05]  /*ec60*/  @!P3 NANOSLEEP.SYNCS 0x989680 ;  /* 0x009896800000b95d */ /* 0x008fea0003900000 */
[----:B------:R-:W3:Y:S02]  /*ec70*/  @!P3 SYNCS.PHASECHK.TRANS64 P3, [R209+URZ+0x32450], R208 ;  /* 0x032450d0d100b5a7 */ /* 0x000ee4000806007f */
[----:B---3--:R-:W-:Y:S05]  /*ec80*/  @!P3 BRA `(.L_x_8006) ;  /* 0xfffffffc00ecb947 */ /* 0x008fea000383ffff */
[----:B------:R-:W-:Y:S05]  /*ec90*/  BRA `(.L_x_8005) ;  /* 0xffffff5800847947 */ /* 0x000fea000383ffff */
.L_x_8044:
        /* <DEDUP_REMOVED lines=11> */
.L_x_8114:
[----:B------:R-:W-:Y:S05]  /*ed50*/  BSYNC B0 ;  /* 0x0000000000007941 */ /* 0x000fea0003800000 */
.L_x_8113:
[----:B------:R-:W-:Y:S05]  /*ed60*/  BRA `(.L_x_8115) ;  /* 0xffffffc800a47947 */ /* 0x000fea000383ffff */
.L_x_8045:
[----:B------:R-:W-:Y:S01]  /*ed70*/  BSSY B0, `(.L_x_8116) ;  /* 0x0000006000007945 */ /* 0x000fe20003800000 */
[----:B------:R-:W-:-:S07]  /*ed80*/  IMAD.MOV.U32 R15, RZ, RZ, -0x1 ;  /* 0xffffffffff0f7424 */ /* 0x000fce00078e00ff */
[----:B------:R-:W-:Y:S05]  /*ed90*/  WARPSYNC.COLLECTIVE R15, `(.L_x_8117) ;  /* 0x000000000f0c7348 */ /* 0x000fea0003c00000 */
[----:B------:R-:W-:Y:S02]  /*eda0*/  ELECT P6, UR62, PT ;  /* 0x00000000003e782f */ /* 0x000fe400038c0000 */
[----:B------:R-:W-:Y:S01]  /*edb0*/  MOV R14, UR62 ;  /* 0x0000003e000e7c02 */ /* 0x000fe20008000f00 */
[----:B------:R-:W-:Y:S10]  /*edc0*/  ENDCOLLECTIVE ;  /* 0x000000000000791b */ /* 0x000ff40003800000 */
.L_x_8117:
[----:B------:R-:W-:Y:S05]  /*edd0*/  BSYNC B0 ;  /* 0x0000000000007941 */ /* 0x000fea0003800000 */
.L_x_8116:
[----:B------:R-:W-:Y:S05]  /*ede0*/  BRA `(.L_x_8118) ;  /* 0xffffffc8009c7947 */ /* 0x000fea000383ffff */
.L_x_8048:
[----:B0-----:R0:W1:Y:S02]  /*edf0*/  SYNCS.PHASECHK.TRANS64.TRYWAIT P0, [R8+URZ+0x32440], R10 ;  /* 0x0324400a080075a7 */ /* 0x001064000800017f */
[----:B-1----:R-:W-:Y:S05]  /*ee00*/  @!P0 NANOSLEEP.SYNCS 0x989680 ;  /* 0x009896800000895d */ /* 0x002fea0003900000 */
[----:B------:R-:W1:Y:S02]  /*ee10*/  @!P0 SYNCS.PHASECHK.TRANS64 P0, [R8+URZ+0x32440], R10 ;  /* 0x0324400a080085a7 */ /* 0x000e64000800007f */
[----:B-1----:R-:W-:Y:S05]  /*ee20*/  @!P0 BRA `(.L_x_8048) ;  /* 0xfffffffc00f08947 */ /* 0x002fea000383ffff */
[----:B------:R-:W-:Y:S05]  /*ee30*/  BRA `(.L_x_8119) ;  /* 0xffffffcc000c7947 */ /* 0x000fea000383ffff */
.L_x_8052:
        /* <DEDUP_REMOVED lines=8> */
.L_x_8055:
[----:B0-----:R0:W1:Y:S02]  /*eec0*/  SYNCS.PHASECHK.TRANS64.TRYWAIT P0, [R8+URZ+0x32460], R6 ;  /* 0x03246006080075a7 */ /* 0x001064000800017f */
[----:B-1----:R-:W-:Y:S05]  /*eed0*/  @!P0 NANOSLEEP.SYNCS 0x989680 ;  /* 0x009896800000895d */ /* 0x002fea0003900000 */
[----:B------:R-:W1:Y:S02]  /*eee0*/  @!P0 SYNCS.PHASECHK.TRANS64 P0, [R8+URZ+0x32460], R6 ;  /* 0x03246006080085a7 */ /* 0x000e64000800007f */
[----:B-1----:R-:W-:Y:S05]  /*eef0*/  @!P0 BRA `(.L_x_8055) ;  /* 0xfffffffc00f08947 */ /* 0x002fea000383ffff */
[----:B------:R-:W-:Y:S05]  /*ef00*/  BRA `(.L_x_8121) ;  /* 0xffffffd000947947 */ /* 0x000fea000383ffff */
.L_x_8064:
[----:B-1----:R1:W2:Y:S02]  /*ef10*/  SYNCS.PHASECHK.TRANS64.TRYWAIT P0, [R3+URZ+0x32440], R6 ;  /* 0x03244006030075a7 */ /* 0x0022a4000800017f */
[----:B--2---:R-:W-:Y:S05]  /*ef20*/  @!P0 NANOSLEEP.SYNCS 0x989680 ;  /* 0x009896800000895d */ /* 0x004fea0003900000 */
[----:B------:R-:W2:Y:S02]  /*ef30*/  @!P0 SYNCS.PHASECHK.TRANS64 P0, [R3+URZ+0x32440], R6 ;  /* 0x03244006030085a7 */ /* 0x000ea4000800007f */
[----:B--2---:R-:W-:Y:S05]  /*ef40*/  @!P0 BRA `(.L_x_8064) ;  /* 0xfffffffc00f08947 */ /* 0x004fea000383ffff */
[----:B------:R-:W-:Y:S05]  /*ef50*/  BRA `(.L_x_8122) ;  /* 0xffffffd8001c7947 */ /* 0x000fea000383ffff */
.L_x_8066:
[----:B--2---:R2:W3:Y:S02]  /*ef60*/  SYNCS.PHASECHK.TRANS64.TRYWAIT P0, [R3+URZ+0x32460], R6 ;  /* 0x03246006030075a7 */ /* 0x0044e4000800017f */
[----:B---3--:R-:W-:Y:S05]  /*ef70*/  @!P0 NANOSLEEP.SYNCS 0x989680 ;  /* 0x009896800000895d */ /* 0x008fea0003900000 */
[----:B------:R-:W3:Y:S02]  /*ef80*/  @!P0 SYNCS.PHASECHK.TRANS64 P0, [R3+URZ+0x32460], R6 ;  /* 0x03246006030085a7 */ /* 0x000ee4000800007f */
[----:B---3--:R-:W-:Y:S05]  /*ef90*/  @!P0 BRA `(.L_x_8066) ;  /* 0xfffffffc00f08947 */ /* 0x008fea000383ffff */
[----:B------:R-:W-:Y:S05]  /*efa0*/  BRA `(.L_x_8123) ;  /* 0xffffffd8008c7947 */ /* 0x000fea000383ffff */
.L_x_8071:
[----:B--2---:R2:W3:Y:S02]  /*efb0*/  SYNCS.PHASECHK.TRANS64.TRYWAIT P0, [R2+URZ+0x32440], R3 ;  /* 0x03244003020075a7 */ /* 0x0044e4000800017f */
[----:B---3--:R-:W-:Y:S05]  /*efc0*/  @!P0 NANOSLEEP.SYNCS 0x989680 ;  /* 0x009896800000895d */ /* 0x008fea0003900000 */
[----:B------:R-:W3:Y:S02]  /*efd0*/  @!P0 SYNCS.PHASECHK.TRANS64 P0, [R2+URZ+0x32440], R3 ;  /* 0x03244003020085a7 */ /* 0x000ee4000800007f */
[----:B---3--:R-:W-:Y:S05]  /*efe0*/  @!P0 BRA `(.L_x_8071) ;  /* 0xfffffffc00f08947 */ /* 0x008fea000383ffff */
[----:B------:R-:W-:Y:S05]  /*eff0*/  BRA `(.L_x_8124) ;  /* 0xffffffdc00d47947 */ /* 0x000fea000383ffff */
.L_x_8073:
[----:B-1----:R1:W3:Y:S02]  /*f000*/  SYNCS.PHASECHK.TRANS64.TRYWAIT P1, [R2+URZ+0x32460], R3 ;  /* 0x03246003020075a7 */ /* 0x0022e4000802017f */
[----:B---3--:R-:W-:Y:S05]  /*f010*/  @!P1 NANOSLEEP.SYNCS 0x989680 ;  /* 0x009896800000995d */ /* 0x008fea0003900000 */
[----:B------:R-:W3:Y:S02]  /*f020*/  @!P1 SYNCS.PHASECHK.TRANS64 P1, [R2+URZ+0x32460], R3 ;  /* 0x03246003020095a7 */ /* 0x000ee4000802007f */
[----:B---3--:R-:W-:Y:S05]  /*f030*/  @!P1 BRA `(.L_x_8073) ;  /* 0xfffffffc00f09947 */ /* 0x008fea000383ffff */
[----:B------:R-:W-:Y:S05]  /*f040*/  BRA `(.L_x_8125) ;  /* 0xffffffe000407947 */ /* 0x000fea000383ffff */
.L_x_8078:
[----:B---3--:R3:W4:Y:S02]  /*f050*/  SYNCS.PHASECHK.TRANS64.TRYWAIT P0, [R2+URZ+0x32440], R3 ;  /* 0x03244003020075a7 */ /* 0x008724000800017f */
[----:B----4-:R-:W-:Y:S05]  /*f060*/  @!P0 NANOSLEEP.SYNCS 0x989680 ;  /* 0x009896800000895d */ /* 0x010fea0003900000 */
[----:B------:R-:W4:Y:S02]  /*f070*/  @!P0 SYNCS.PHASECHK.TRANS64 P0, [R2+URZ+0x32440], R3 ;  /* 0x03244003020085a7 */ /* 0x000f24000800007f */
[----:B----4-:R-:W-:Y:S05]  /*f080*/  @!P0 BRA `(.L_x_8078) ;  /* 0xfffffffc00f08947 */ /* 0x010fea000383ffff */
[----:B------:R-:W-:Y:S05]  /*f090*/  BRA `(.L_x_8126) ;  /* 0xffffffe400647947 */ /* 0x000fea000383ffff */
.L_x_8080:
[----:B-1----:R1:W2:Y:S02]  /*f0a0*/  SYNCS.PHASECHK.TRANS64.TRYWAIT P1, [R2+URZ+0x32460], R3 ;  /* 0x03246003020075a7 */ /* 0x0022a4000802017f */
[----:B--2---:R-:W-:Y:S05]  /*f0b0*/  @!P1 NANOSLEEP.SYNCS 0x989680 ;  /* 0x009896800000995d */ /* 0x004fea0003900000 */
[----:B------:R-:W2:Y:S02]  /*f0c0*/  @!P1 SYNCS.PHASECHK.TRANS64 P1, [R2+URZ+0x32460], R3 ;  /* 0x03246003020095a7 */ /* 0x000ea4000802007f */
[----:B--2---:R-:W-:Y:S05]  /*f0d0*/  @!P1 BRA `(.L_x_8080) ;  /* 0xfffffffc00f09947 */ /* 0x004fea000383ffff */
[----:B------:R-:W-:Y:S05]  /*f0e0*/  BRA `(.L_x_8127) ;  /* 0xffffffe400d47947 */ /* 0x000fea000383ffff */
.L_x_8085:
[----:B------:R-:W-:Y:S01]  /*f0f0*/  BSSY B0, `(.L_x_8128) ;  /* 0x0000008000007945 */ /* 0x000fe20003800000 */
[----:B------:R-:W-:Y:S01]  /*f100*/  IMAD.MOV.U32 R13, RZ, RZ, R16 ;  /* 0x000000ffff0d7224 */ /* 0x000fe200078e0010 */
[----:B0-----:R-:W-:Y:S01]  /*f110*/  MOV R15, 0xffffffff ;  /* 0xffffffff000f7802 */ /* 0x001fe20000000f00 */
[----:B-1----:R-:W-:Y:S02]  /*f120*/  IMAD.MOV.U32 R12, RZ, RZ, RZ ;  /* 0x000000ffff0c7224 */ /* 0x002fe400078e00ff */
[----:B------:R-:W-:-:S07]  /*f130*/  IMAD.MOV.U32 R11, RZ, RZ, 0x1f ;  /* 0x0000001fff0b7424 */ /* 0x000fce00078e00ff */
[----:B--2---:R-:W-:Y:S05]  /*f140*/  WARPSYNC.COLLECTIVE R15, `(.L_x_8129) ;  /* 0x000000000f087348 */ /* 0x004fea0003c00000 */
[----:B------:R0:W1:Y:S02]  /*f150*/  SHFL.IDX P6, R14, R13, R12, R11 ;  /* 0x0000000c0d0e7389 */ /* 0x00006400000c000b */
[----:B012---:R-:W-:Y:S01]  /*f160*/  ENDCOLLECTIVE ;  /* 0x000000000000791b */ /* 0x007fe20003800000 */
.L_x_8129:
[----:B------:R-:W-:Y:S05]  /*f170*/  BSYNC B0 ;  /* 0x0000000000007941 */ /* 0x000fea0003800000 */
.L_x_8128:
        /* <DEDUP_REMOVED lines=8> */
.L_x_8130:
[----:B------:R-:W-:Y:S01]  /*f200*/  IMAD.MOV.U32 R5, RZ, RZ, R14 ;  /* 0x000000ffff057224 */ /* 0x000fe200078e000e */
[----:B------:R-:W-:Y:S06]  /*f210*/  BRA `(.L_x_8131) ;  /* 0xffffffe800c87947 */ /* 0x000fec000383ffff */
.L_x_8088:
        /* <DEDUP_REMOVED lines=8> */
.L_x_8133:
[----:B------:R-:W-:Y:S05]  /*f2a0*/  BSYNC B0 ;  /* 0x0000000000007941 */ /* 0x000fea0003800000 */
.L_x_8132:
        /* <DEDUP_REMOVED lines=10> */
.L_x_8134:
        /* <DEDUP_REMOVED lines=8> */
.L_x_8135:
        /* <DEDUP_REMOVED lines=8> */
.L_x_8136:
        /* <DEDUP_REMOVED lines=8> */
.L_x_8137:
        /* <DEDUP_REMOVED lines=8> */
.L_x_8138:
[----:B------:R-:W-:Y:S05]  /*f550*/  BRA `(.L_x_8139) ;  /* 0xffffffe8008c7947 */ /* 0x000fea000383ffff */
.L_x_8093:
        /* <DEDUP_REMOVED lines=8> */
.L_x_8141:
[----:B------:R-:W-:Y:S05]  /*f5e0*/  BSYNC B0 ;  /* 0x0000000000007941 */ /* 0x000fea0003800000 */
.L_x_8140:
        /* <DEDUP_REMOVED lines=10> */
.L_x_8142:
        /* <DEDUP_REMOVED lines=8> */
.L_x_8143:
        /* <DEDUP_REMOVED lines=8> */
.L_x_8144:
        /* <DEDUP_REMOVED lines=8> */
.L_x_8145:
        /* <DEDUP_REMOVED lines=8> */
.L_x_8146:
[----:B------:R-:W-:Y:S05]  /*f890*/  BRA `(.L_x_8147) ;  /* 0xffffffe800707947 */ /* 0x000fea000383ffff */
.L_x_8095:
[----:B------:R-:W-:Y:S01]  /*f8a0*/  BSSY B0, `(.L_x_8148) ;  /* 0x0000006000007945 */ /* 0x000fe20003800000 */
[----:B------:R-:W-:Y:S02]  /*f8b0*/  PLOP3.LUT P6, PT, P6, PT, PT, 0x8, 0x0 ;  /* 0x000000000000781c */ /* 0x000fe400037ce170 */
[----:B------:R-:W-:-:S11]  /*f8c0*/  MOV R15, 0xffffffff ;  /* 0xffffffff000f7802 */ /* 0x000fd60000000f00 */
[----:B01----:R-:W-:Y:S05]  /*f8d0*/  WARPSYNC.COLLECTIVE R15, `(.L_x_8149) ;  /* 0x000000000f087348 */ /* 0x003fea0003c00000 */
[----:B------:R-:W-:Y:S01]  /*f8e0*/  VOTE.ANY R14, PT, P6 ;  /* 0x00000000000e7806 */ /* 0x000fe200030e0100 */
[----:B01----:R-:W-:Y:S06]  /*f8f0*/  ENDCOLLECTIVE ;  /* 0x000000000000791b */ /* 0x003fec0003800000 */
.L_x_8149:
[----:B------:R-:W-:Y:S05]  /*f900*/  BSYNC B0 ;  /* 0x0000000000007941 */ /* 0x000fea0003800000 */
.L_x_8148:
        /* <DEDUP_REMOVED lines=9> */
.L_x_8150:
[----:B------:R-:W-:Y:S01]  /*f9a0*/  IMAD.MOV.U32 R17, RZ, RZ, R14 ;  /* 0x000000ffff117224 */ /* 0x000fe200078e000e */
[----:B------:R-:W-:Y:S06]  /*f9b0*/  BRA `(.L_x_8151) ;  /* 0xffffffe800607947 */ /* 0x000fec000383ffff */
.L_x_8097:
[----:B------:R-:W-:Y:S01]  /*f9c0*/  BSSY B0, `(.L_x_8152) ;  /* 0x0000007000007945 */ /* 0x000fe20003800000 */
[----:B------:R-:W-:Y:S02]  /*f9d0*/  IMAD.MOV.U32 R13, RZ, RZ, R2 ;  /* 0x000000ffff0d7224 */ /* 0x000fe400078e0002 */
[----:B------:R-:W-:Y:S02]  /*f9e0*/  IMAD.MOV.U32 R11, RZ, RZ, 0x1f ;  /* 0x0000001fff0b7424 */ /* 0x000fe400078e00ff */
[----:B------:R-:W-:-:S07]  /*f9f0*/  IMAD.MOV.U32 R15, RZ, RZ, -0x1 ;  /* 0xffffffffff0f7424 */ /* 0x000fce00078e00ff */
[----:B0-23--:R-:W-:Y:S05]  /*fa00*/  WARPSYNC.COLLECTIVE R15, `(.L_x_8153) ;  /* 0x000000000f087348 */ /* 0x00dfea0003c00000 */
[----:B------:R1:W4:Y:S02]  /*fa10*/  SHFL.IDX P6, R14, R13, R12, R11 ;  /* 0x0000000c0d0e7389 */ /* 0x00032400000c000b */
[----:B01234-:R-:W-:Y:S01]  /*fa20*/  ENDCOLLECTIVE ;  /* 0x000000000000791b */ /* 0x01ffe20003800000 */
.L_x_8153:
[----:B------:R-:W-:Y:S05]  /*fa30*/  BSYNC B0 ;  /* 0x0000000000007941 */ /* 0x000fea0003800000 */
.L_x_8152:
[----:B------:R-:W-:Y:S05]  /*fa40*/  BRA `(.L_x_8096) ;  /* 0xffffffe800587947 */ /* 0x000fea000383ffff */
.L_x_8100:
[----:B0-----:R0:W3:Y:S02]  /*fa50*/  SYNCS.PHASECHK.TRANS64.TRYWAIT P0, [R0+URZ+0x32420], R3 ;  /* 0x03242003000075a7 */ /* 0x0010e4000800017f */
[----:B---3--:R-:W-:Y:S05]  /*fa60*/  @!P0 NANOSLEEP.SYNCS 0x989680 ;  /* 0x009896800000895d */ /* 0x008fea0003900000 */
[----:B------:R-:W3:Y:S02]  /*fa70*/  @!P0 SYNCS.PHASECHK.TRANS64 P0, [R0+URZ+0x32420], R3 ;  /* 0x03242003000085a7 */ /* 0x000ee4000800007f */
[----:B---3--:R-:W-:Y:S05]  /*fa80*/  @!P0 BRA `(.L_x_8100) ;  /* 0xfffffffc00f08947 */ /* 0x008fea000383ffff */
[----:B------:R-:W-:Y:S05]  /*fa90*/  BRA `(.L_x_8154) ;  /* 0xffffffec00387947 */ /* 0x000fea000383ffff */
.L_x_8101:
[----:B--2---:R-:W2:Y:S01]  /*faa0*/  S2R R2, SR_TID.X ;  /* 0x0000000000027919 */ /* 0x004ea20000002100 */
        /* <DEDUP_REMOVED lines=10> */
.L_x_8156:
[----:B------:R-:W-:Y:S05]  /*fb50*/  BSYNC B0 ;  /* 0x0000000000007941 */ /* 0x000fea0003800000 */
.L_x_8155:
[----:B------:R-:W-:Y:S05]  /*fb60*/  BRA `(.L_x_8157) ;  /* 0xffffffec001c7947 */ /* 0x000fea000383ffff */
.L_x_8104:
[----:B------:R-:W-:Y:S01]  /*fb70*/  BSSY B1, `(.L_x_8158) ;  /* 0x0000006000017945 */ /* 0x000fe20003800000 */
[----:B------:R-:W-:-:S07]  /*fb80*/  IMAD.MOV.U32 R15, RZ, RZ, -0x1 ;  /* 0xffffffffff0f7424 */ /* 0x000fce00078e00ff */
[----:B012---:R-:W-:Y:S05]  /*fb90*/  WARPSYNC.COLLECTIVE R15, `(.L_x_8159) ;  /* 0x000000000f0c7348 */ /* 0x007fea0003c00000 */
[----:B------:R-:W-:Y:S02]  /*fba0*/  ELECT P6, UR62, PT ;  /* 0x00000000003e782f */ /* 0x000fe400038c0000 */
[----:B------:R-:W-:Y:S01]  /*fbb0*/  MOV R14, UR62 ;  /* 0x0000003e000e7c02 */ /* 0x000fe20008000f00 */
[----:B012---:R-:W-:Y:S10]  /*fbc0*/  ENDCOLLECTIVE ;  /* 0x000000000000791b */ /* 0x007ff40003800000 */
.L_x_8159:
[----:B------:R-:W-:Y:S05]  /*fbd0*/  BSYNC B1 ;  /* 0x0000000000017941 */ /* 0x000fea0003800000 */
.L_x_8158:
[----:B------:R-:W-:Y:S05]  /*fbe0*/  BRA `(.L_x_8160) ;  /* 0xffffffec00147947 */ /* 0x000fea000383ffff */
.L_x_8106:
[----:B0-----:R0:W2:Y:S02]  /*fbf0*/  SYNCS.PHASECHK.TRANS64.TRYWAIT P0, [R6+URZ], R5 ;  /* 0x00000005060075a7 */ /* 0x0010a4000800017f */
[----:B--2---:R-:W-:Y:S05]  /*fc00*/  @!P0 NANOSLEEP.SYNCS 0x989680 ;  /* 0x009896800000895d */ /* 0x004fea0003900000 */
[----:B------:R-:W2:Y:S02]  /*fc10*/  @!P0 SYNCS.PHASECHK.TRANS64 P0, [R6+URZ], R5 ;  /* 0x00000005060085a7 */ /* 0x000ea4000800007f */
[----:B--2---:R-:W-:Y:S05]  /*fc20*/  @!P0 BRA `(.L_x_8106) ;  /* 0xfffffffc00f08947 */ /* 0x004fea000383ffff */
[----:B------:R-:W-:Y:S05]  /*fc30*/  BRA `(.L_x_8161) ;  /* 0xffffffec00587947 */ /* 0x000fea000383ffff */
.L_x_8107:
[----:B--2---:R2:W3:Y:S02]  /*fc40*/  SYNCS.PHASECHK.TRANS64.TRYWAIT P0, [R7+URZ], R2 ;  /* 0x00000002070075a7 */ /* 0x0044e4000800017f */
[----:B---3--:R-:W-:Y:S05]  /*fc50*/  @!P0 NANOSLEEP.SYNCS 0x989680 ;  /* 0x009896800000895d */ /* 0x008fea0003900000 */
[----:B------:R-:W3:Y:S02]  /*fc60*/  @!P0 SYNCS.PHASECHK.TRANS64 P0, [R7+URZ], R2 ;  /* 0x00000002070085a7 */ /* 0x000ee4000800007f */
[----:B---3--:R-:W-:Y:S05]  /*fc70*/  @!P0 BRA `(.L_x_8107) ;  /* 0xfffffffc00f08947 */ /* 0x008fea000383ffff */
[----:B------:R-:W-:Y:S05]  /*fc80*/  BRA `(.L_x_8162) ;  /* 0xffffffec004c7947 */ /* 0x000fea000383ffff */
.L_x_8109:
[----:B---3--:R3:W4:Y:S02]  /*fc90*/  SYNCS.PHASECHK.TRANS64.TRYWAIT P0, [R4+URZ], R5 ;  /* 0x00000005040075a7 */ /* 0x008724000800017f */
[----:B----4-:R-:W-:Y:S05]  /*fca0*/  @!P0 NANOSLEEP.SYNCS 0x989680 ;  /* 0x009896800000895d */ /* 0x010fea0003900000 */
[----:B------:R-:W4:Y:S02]  /*fcb0*/  @!P0 SYNCS.PHASECHK.TRANS64 P0, [R4+URZ], R5 ;  /* 0x00000005040085a7 */ /* 0x000f24000800007f */
[----:B----4-:R-:W-:Y:S05]  /*fcc0*/  @!P0 BRA `(.L_x_8109) ;  /* 0xfffffffc00f08947 */ /* 0x010fea000383ffff */
[----:B------:R-:W-:Y:S05]  /*fcd0*/  BRA `(.L_x_8163) ;  /* 0xffffffec00547947 */ /* 0x000fea000383ffff */
.L_x_8164:
        /* <DEDUP_REMOVED lines=10> */
.L_x_11963:


//--------------------- .text._ZN7cutlass13device_kernelIN5flash11enable_sm90INS1_16FlashAttnFwdSm90INS1_25CollectiveMainloopFwdSm90ILi2EN4cute5tupleIJNS5_1CILi1EEES8_S8_EEENS6_IJNS7_ILi128EEENS7_ILi96EEENS7_ILi64EEEEEELi256ENS_6half_tEfNS_4arch4Sm90ELb0ELb0ELb1ELb1ELb0ELb1ELb1ELb1ELb0ELb0ELb0ELb0EEENS1_21CollectiveEpilogueFwdINS6_IJSA_NS7_ILi256EEESB_EEES9_SE_SG_Li256ELb1ELb0ELb0ELb0EEENS1_36VarlenDynamicPersistentTileSchedulerILi128ELi96ELi256ELi32ELb0ELb0ELb1ELb0ELb1ELb1EEEEEEEEEvNT_6ParamsE --------------------------
	.section	.text._ZN7cutlass13device_kernelIN5flash11enable_sm90INS1_16FlashAttnFwdSm90INS1_25CollectiveMainloopFwdSm90ILi2EN4cute5tupleIJNS5_1CILi1EEES8_S8_EEENS6_IJNS7_ILi128EEENS7_ILi96EEENS7_ILi64EEEEEELi256ENS_6half_tEfNS_4arch4Sm90ELb0ELb0ELb1ELb1ELb0ELb1ELb1ELb1ELb0ELb0ELb0ELb0EEENS1_21CollectiveEpilogueFwdINS6_IJSA_NS7_ILi256EEESB_EEES9_SE_SG_Li256ELb1ELb0ELb0ELb0EEENS1_36VarlenDynamicPersistentTileSchedulerILi128ELi96ELi256ELi32ELb0ELb0ELb1ELb0ELb1ELb1EEEEEEEEEvNT_6ParamsE,"ax",@progbits
	.align	128
.text._ZN7cutlass13device_kernelIN5flash11enable_sm90INS1_16FlashAttnFwdSm90INS1_25CollectiveMainloopFwdSm90ILi2EN4cute5tupleIJNS5_1CILi1EEES8_S8_EEENS6_IJNS7_ILi128EEENS7_ILi96EEENS7_ILi64EEEEEELi256ENS_6half_tEfNS_4arch4Sm90ELb0ELb0ELb1ELb1ELb0ELb1ELb1ELb1ELb0ELb0ELb0ELb0EEENS1_21CollectiveEpilogueFwdINS6_IJSA_NS7_ILi256EEESB_EEES9_SE_SG_Li256ELb1ELb0ELb0ELb0EEENS1_36VarlenDynamicPersistentTileSchedulerILi128ELi96ELi256ELi32ELb0ELb0ELb1ELb0ELb1ELb1EEEEEEEEEvNT_6ParamsE:
        .type           _ZN7cutlass13device_kernelIN5flash11enable_sm90INS1_16FlashAttnFwdSm90INS1_25CollectiveMainloopFwdSm90ILi2EN4cute5tupleIJNS5_1CILi1EEES8_S8_EEENS6_IJNS7_ILi128EEENS7_ILi96EEENS7_ILi64EEEEEELi256ENS_6half_tEfNS_4arch4Sm90ELb0ELb0ELb1ELb1ELb0ELb1ELb1ELb1ELb0ELb0ELb0ELb0EEENS1_21CollectiveEpilogueFwdINS6_IJSA_NS7_ILi256EEESB_EEES9_SE_SG_Li256ELb1ELb0ELb0ELb0EEENS1_36VarlenDynamicPersistentTileSchedulerILi128ELi96ELi256ELi32ELb0ELb0ELb1ELb0ELb1ELb1EEEEEEEEEvNT_6ParamsE,@function
        .size           _ZN7cutlass13device_kernelIN5flash11enable_sm90INS1_16FlashAttnFwdSm90INS1_25CollectiveMainloopFwdSm90ILi2EN4cute5tupleIJNS5_1CILi1EEES8_S8_EEENS6_IJNS7_ILi128EEENS7_ILi96EEENS7_ILi64EEEEEELi256ENS_6half_tEfNS_4arch4Sm90ELb0ELb0ELb1ELb1ELb0ELb1ELb1ELb1ELb0ELb0ELb0ELb0EEENS1_21CollectiveEpilogueFwdINS6_IJSA_NS7_ILi256EEESB_EEES9_SE_SG_Li256ELb1ELb0ELb0ELb0EEENS1_36VarlenDynamicPersistentTileSchedulerILi128ELi96ELi256ELi32ELb0ELb0ELb1ELb0ELb1ELb1EEEEEEEEEvNT_6ParamsE,(.L_x_11964 - _ZN7cutlass13device_kernelIN5flash11enable_sm90INS1_16FlashAttnFwdSm90INS1_25CollectiveMainloopFwdSm90ILi2EN4cute5tupleIJNS5_1CILi1EEES8_S8_EEENS6_IJNS7_ILi128EEENS7_ILi96EEENS7_ILi64EEEEEELi256ENS_6half_tEfNS_4arch4Sm90ELb0ELb0ELb1ELb1ELb0ELb1ELb1ELb1ELb0ELb0ELb0ELb0EEENS1_21CollectiveEpilogueFwdINS6_IJSA_NS7_ILi256EEESB_EEES9_SE_SG_Li256ELb1ELb0ELb0ELb0EEENS1_36VarlenDynamicPersistentTileSchedulerILi128ELi96ELi256ELi32ELb0ELb0ELb1ELb0ELb1ELb1EEEEEEEEEvNT_6ParamsE)
        .other          _ZN7cutlass13device_kernelIN5flash11enable_sm90INS1_16FlashAttnFwdSm90INS1_25CollectiveMainloopFwdSm90ILi2EN4cute5tupleIJNS5_1CILi1EEES8_S8_EEENS6_IJNS7_ILi128EEENS7_ILi96EEENS7_ILi64EEEEEELi256ENS_6half_tEfNS_4arch4Sm90ELb0ELb0ELb1ELb1ELb0ELb1ELb1ELb1ELb0ELb0ELb0ELb0EEENS1_21CollectiveEpilogueFwdINS6_IJSA_NS7_ILi256EEESB_EEES9_SE_SG_Li256ELb1ELb0ELb0ELb0EEENS1_36VarlenDynamicPersistentTileSchedulerILi128ELi96ELi256ELi32ELb0ELb0ELb1ELb0ELb1ELb1EEEEEEEEEvNT_6ParamsE,@"STO_CUDA_ENTRY STV_DEFAULT"
_ZN7cutlass13device_kernelIN5flash11enable_sm90INS1_16FlashAttnFwdSm90INS1_25CollectiveMainloopFwdSm90ILi2EN4cute5tupleIJNS5_1CILi1EEES8_S8_EEENS6_IJNS7_ILi128EEENS7_ILi96EEENS7_ILi64EEEEEELi256ENS_6half_tEfNS_4arch4Sm90ELb0ELb0ELb1ELb1ELb0ELb1ELb1ELb1ELb0ELb0ELb0ELb0EEENS1_21CollectiveEpilogueFwdINS6_IJSA_NS7_ILi256EEESB_EEES9_SE_SG_Li256ELb1ELb0ELb0ELb0EEENS1_36VarlenDynamicPersistentTileSchedulerILi128ELi96ELi256ELi32ELb0ELb0ELb1ELb0ELb1ELb1EEEEEEEEEvNT_6ParamsE:
        /* <DEDUP_REMOVED lines=30> */
.L_x_8166:
[----:B------:R-:W-:Y:S05]  /*01e0*/  BSYNC B0 ;  /* 0x0000000000007941 */ /* 0x000fea0003800000 */
.L_x_8165:
        /* <DEDUP_REMOVED lines=43> */
.L_x_8167:
        /* <DEDUP_REMOVED lines=22> */
.L_x_8168:
        /* <DEDUP_REMOVED lines=18> */
.L_x_8169:
        /* <DEDUP_REMOVED lines=22> */
.L_x_8170:
        /* <DEDUP_REMOVED lines=22> */
.L_x_8171:
        /* <DEDUP_REMOVED lines=10> */
.L_x_8174:
        /* <DEDUP_REMOVED lines=8> */
[----:B--2---:R-:W-:-:S06]  /*0b00*/  ULEA UR4, UR5, UR4, 0x18 ;  /* 0x0000000405047291 */ /* 0x004fcc000f8ec03f */
[----:B------:R-:W-:Y:S01]  /*0b10*/  IMAD.U32 R18, RZ, RZ, UR4 ;  /* 0x00000004ff127e24 */ /* 0x000fe2000f8e00ff */
[----:B-1----:R-:W-:Y:S01]  /*0b20*/  SHF.R.U32.HI R0, RZ, 0x7, R0 ;  /* 0x00000007ff007819 */ /* 0x002fe20000011600 */
[----:B------:R-:W-:-:S03]  /*0b30*/  ULDC UR4, c[0x0][0xd14] ;  /* 0x0003450000047ab9 */ /* 0x000fc60000000800 */
[----:B------:R-:W-:-:S13]  /*0b40*/  ISETP.NE.AND P0, PT, R0, 0x1, PT ;  /* 0x000000010000780c */ /* 0x000fda0003f05270 */
[----:B------:R-:W-:Y:S08]  /*0b50*/  @!P0 BAR.ARV 0x9, 0x100 ;  /* 0x0244000000008b1d */ /* 0x000ff00000002000 */
[----:B------:R-:W-:Y:S06]  /*0b60*/  BAR.SYNC.DEFER_BLOCKING 0x5, 0x120 ;  /* 0x0144800000007b1d */ /* 0x000fec0000010000 */
[----:B------:R-:W1:Y:S02]  /*0b70*/  LDS.128 R32, [R18+0x324d0] ;  /* 0x0324d00012207984 */ /* 0x000e640000000c00 */
[----:B------:R-:W-:Y:S06]  /*0b80*/  BAR.ARV 0x4, 0x120 ;  /* 0x0104800000007b1d */ /* 0x000fec0000002000 */
[----:B-1----:R-:W-:-:S13]  /*0b90*/  ISETP.GE.AND P0, PT, R35, UR4, PT ;  /* 0x0000000423007c0c */ /* 0x002fda000bf06270 */
[----:B------:R-:W-:Y:S05]  /*0ba0*/  @P0 BRA `(.L_x_8175) ;  /* 0x0000016000180947 */ /* 0x000fea0003800000 */
[----:B------:R-:W2:Y:S01]  /*0bb0*/  LDL R3, [R1+0x98] ;  /* 0x0000980001037983 */ /* 0x000ea20000100800 */
[----:B------:R-:W-:Y:S01]  /*0bc0*/  CS2R R22, SRZ ;  /* 0x0000000000167805 */ /* 0x000fe2000001ff00 */
[----:B------:R-:W-:Y:S01]  /*0bd0*/  IMAD.MOV.U32 R200, RZ, RZ, RZ ;  /* 0x000000ffffc87224 */ /* 0x000fe200078e00ff */
[----:B0-----:R-:W0:Y:S01]  /*0be0*/  S2R R2, SR_TID.X ;  /* 0x0000000000027919 */ /* 0x001e220000002100 */
[----:B------:R-:W-:Y:S02]  /*0bf0*/  IMAD.MOV.U32 R235, RZ, RZ, RZ ;  /* 0x000000ffffeb7224 */ /* 0x000fe400078e00ff */
[----:B0-----:R-:W-:-:S05]  /*0c00*/  VIADD R11, R2, 0xffffff80 ;  /* 0xffffff80020b7836 */ /* 0x001fca0000000000 */
[----:B------:R-:W-:-:S04]  /*0c10*/  SHF.R.S32.HI R0, RZ, 0x1f, R11 ;  /* 0x0000001fff007819 */ /* 0x000fc8000001140b */
[CC--:B------:R-:W-:Y:S02]  /*0c20*/  LEA.HI R2, R0.reuse, R11.reuse, RZ, 0x7 ;  /* 0x0000000b00027211 */ /* 0x0c0fe400078f38ff */
[----:B------:R-:W-:Y:S02]  /*0c30*/  LEA.HI R228, R0, R11, RZ, 0x5 ;  /* 0x0000000b00e47211 */ /* 0x000fe400078f28ff */
[----:B------:R-:W-:Y:S02]  /*0c40*/  SHF.R.S32.HI R12, RZ, 0x7, R2 ;  /* 0x00000007ff0c7819 */ /* 0x000fe40000011402 */
[----:B------:R-:W-:Y:S02]  /*0c50*/  SHF.R.S32.HI R228, RZ, 0x5, R228 ;  /* 0x00000005ffe47819 */ /* 0x000fe400000114e4 */
[----:B--2---:R-:W-:Y:S02]  /*0c60*/  R2UR UR4, R3 ;  /* 0x00000000030472ca */ /* 0x004fe400000e0000 */
[----:B------:R-:W-:-:S02]  /*0c70*/  LOP3.LUT R3, R2, 0xffffff80, RZ, 0xc0, !PT ;  /* 0xffffff8002037812 */ /* 0x000fc400078ec0ff */
[----:B------:R-:W-:Y:S02]  /*0c80*/  LEA.HI R2, R2, R12, RZ, 0x1 ;  /* 0x0000000c02027211 */ /* 0x000fe400078f08ff */
[----:B------:R-:W-:Y:S02]  /*0c90*/  IADD3 R10, R11, -R3, RZ ;  /* 0x800000030b0a7210 */ /* 0x000fe40007ffe0ff */
[----:B------:R-:W-:Y:S02]  /*0ca0*/  LOP3.LUT R2, R2, 0x3fffffe, RZ, 0xc0, !PT ;  /* 0x03fffffe02027812 */ /* 0x000fe400078ec0ff */
[----:B------:R-:W-:-:S03]  /*0cb0*/  SHF.R.S32.HI R5, RZ, 0x1f, R10 ;  /* 0x0000001fff057819 */ /* 0x000fc6000001140a */
[----:B------:R-:W-:Y:S01]  /*0cc0*/  ULOP3.LUT UR4, UR4, 0x1, URZ, 0xfc, !UPT ;  /* 0x0000000104047892 */ /* 0x000fe2000f8efc3f */
[CC--:B------:R-:W-:Y:S01]  /*0cd0*/  LEA.HI R7, R5.reuse, R10.reuse, RZ, 0x2 ;  /* 0x0000000a05077211 */ /* 0x0c0fe200078f10ff */
[----:B------:R-:W-:Y:S01]  /*0ce0*/  IMAD.IADD R2, R12, 0x1, -R2 ;  /* 0x000000010c027824 */ /* 0x000fe200078e0a02 */
[----:B------:R-:W-:Y:S02]  /*0cf0*/  LEA.HI R8, R5, R10, RZ, 0x5 ;  /* 0x0000000a05087211 */ /* 0x000fe400078f28ff */
[--C-:B------:R-:W-:Y:S02]  /*0d00*/  SHF.R.S32.HI R4, RZ, 0x2, R7.reuse ;  /* 0x00000002ff047819 */ /* 0x100fe40000011407 */
[----:B------:R-:W-:Y:S02]  /*0d10*/  SHF.R.S32.HI R3, RZ, 0x1f, R7 ;  /* 0x0000001fff037819 */ /* 0x000fe40000011407 */
[----:B------:R-:W-:Y:S02]  /*0d20*/  SHF.R.S32.HI R8, RZ, 0x5, R8 ;  /* 0x00000005ff087819 */ /* 0x000fe40000011408 */
[----:B------:R-:W-:-:S02]  /*0d30*/  LEA.HI R6, R3, R4, RZ, 0x3 ;  /* 0x0000000403067211 */ /* 0x000fc400078f18ff */
[----:B------:R-:W-:Y:S02]  /*0d40*/  LEA.HI R3, R0, R11, RZ, 0x4 ;  /* 0x0000000b00037211 */ /* 0x000fe400078f20ff */
[----:B------:R-:W-:Y:S02]  /*0d50*/  LOP3.LUT R9, R6, 0xfffffff8, RZ, 0xc0, !PT ;  /* 0xfffffff806097812 */ /* 0x000fe400078ec0ff */
[----:B------:R-:W-:Y:S02]  /*0d60*/  SHF.R.S32.HI R6, RZ, 0x4, R3 ;  /* 0x00000004ff067819 */ /* 0x000fe40000011403 */
[----:B------:R-:W-:Y:S01]  /*0d70*/  LOP3.LUT R7, R7, 0x7ffffffc, RZ, 0xc0, !PT ;  /* 0x7ffffffc07077812 */ /* 0x000fe200078ec0ff */
[----:B------:R-:W-:Y:S01]  /*0d80*/  IMAD.IADD R9, R4, 0x1, -R9 ;  /* 0x0000000104097824 */ /* 0x000fe200078e0a09 */
[C---:B------:R-:W-:Y:S02]  /*0d90*/  LOP3.LUT R4, R3.reuse, 0x3fffff0, RZ, 0xc0, !PT ;  /* 0x03fffff003047812 */ /* 0x040fe400078ec0ff */
[----:B------:R-:W-:-:S02]  /*0da0*/  LEA.HI R3, R3, R6, RZ, 0x1 ;  /* 0x0000000603037211 */ /* 0x000fc400078f08ff */
[----:B------:R-:W-:Y:S02]  /*0db0*/  LEA R9, R8, R9, 0x4 ;  /* 0x0000000908097211 */ /* 0x000fe400078e20ff */
[----:B------:R-:W-:Y:S01]  /*0dc0*/  LOP3.LUT R5, R3, 0x1ffffffe, RZ, 0xc0, !PT ;  /* 0x1ffffffe03057812 */ /* 0x000fe200078ec0ff */
[----:B------:R-:W-:Y:S02]  /*0dd0*/  IMAD.IADD R3, R11, 0x1, -R4 ;  /* 0x000000010b037824 */ /* 0x000fe400078e0a04 */
[----:B------:R-:W-:Y:S02]  /*0de0*/  IMAD R2, R2, 0x40, R9 ;  /* 0x0000004002027824 */ /* 0x000fe400078e0209 */
[----:B------:R-:W-:Y:S01]  /*0df0*/  IMAD R4, R228, 0x10, R3 ;  /* 0x00000010e4047824 */ /* 0x000fe200078e0203 */
[-C--:B------:R-:W-:Y:S01]  /*0e00*/  LEA.HI R3, R0, R11.reuse, RZ, 0x2 ;  /* 0x0000000b00037211 */ /* 0x080fe200078f10ff */
[----:B------:R-:W-:Y:S01]  /*0e10*/  IMAD.IADD R5, R6, 0x1, -R5 ;  /* 0x0000000106057824 */ /* 0x000fe200078e0a05 */
[----:B------:R0:W-:Y:S01]  /*0e20*/  STL [R1+0x90], R2 ;  /* 0x0000900201007387 */ /* 0x0001e20000100800 */
[----:B------:R-:W-:-:S02]  /*0e30*/  LEA.HI R0, R0, R11, RZ, 0x3 ;  /* 0x0000000b00007211 */ /* 0x000fc400078f18ff */
[----:B------:R-:W-:Y:S01]  /*0e40*/  SHF.R.S32.HI R19, RZ, 0x2, R3 ;  /* 0x00000002ff137819 */ /* 0x000fe20000011403 */
[----:B------:R-:W-:Y:S01]  /*0e50*/  IMAD R5, R4, 0x8, R5 ;  /* 0x0000000804057824 */ /* 0x000fe200078e0205 */
[----:B------:R-:W-:Y:S02]  /*0e60*/  MOV R4, UR4 ;  /* 0x0000000400047c02 */ /* 0x000fe40008000f00 */
[----:B------:R-:W-:Y:S01]  /*0e70*/  SHF.R.S32.HI R6, RZ, 0x1f, R3 ;  /* 0x0000001fff067819 */ /* 0x000fe20000011403 */
[----:B------:R-:W-:Y:S01]  /*0e80*/  VIADD R234, R19, 0x40 ;  /* 0x0000004013ea7836 */ /* 0x000fe20000000000 */
[----:B------:R-:W-:Y:S01]  /*0e90*/  SHF.R.S32.HI R226, RZ, 0x3, R0 ;  /* 0x00000003ffe27819 */ /* 0x000fe20000011400 */
[----:B------:R1:W-:Y:S01]  /*0ea0*/  STL [R1+0x7c], R4 ;  /* 0x00007c0401007387 */ /* 0x0003e20000100800 */
[----:B------:R-:W-:Y:S01]  /*0eb0*/  LOP3.LUT R0, R0, 0x1ffffff8, RZ, 0xc0, !PT ;  /* 0x1ffffff800007812 */ /* 0x000fe200078ec0ff */
[----:B------:R-:W-:Y:S01]  /*0ec0*/  IMAD.SHL.U32 R224, R234, 0x40, RZ ;  /* 0x00000040eae07824 */ /* 0x000fe200078e00ff */
[----:B------:R-:W-:Y:S01]  /*0ed0*/  LEA.HI R6, R6, R19, RZ, 0x3 ;  /* 0x0000001306067211 */ /* 0x000fe200078f18ff */
[----:B0-----:R-:W-:Y:S01]  /*0ee0*/  IMAD.MOV.U32 R2, RZ, RZ, RZ ;  /* 0x000000ffff027224 */ /* 0x001fe200078e00ff */
[----:B------:R-:W-:Y:S01]  /*0ef0*/  SHF.R.S32.HI R237, RZ, 0x1f, R19 ;  /* 0x0000001fffed7819 */ /* 0x000fe20000011413 */
[----:B------:R-:W-:Y:S01]  /*0f00*/  IMAD.IADD R0, R11, 0x1, -R0 ;  /* 0x000000010b007824 */ /* 0x000fe200078e0a00 */
[----:B------:R-:W-:-:S02]  /*0f10*/  LOP3.LUT R224, R224, 0x1c0, RZ, 0xc0, !PT ;  /* 0x000001c0e0e07812 */ /* 0x000fc400078ec0ff */
[----:B------:R-:W-:Y:S01]  /*0f20*/  LOP3.LUT R6, R6, 0xfffffff8, RZ, 0xc0, !PT ;  /* 0xfffffff806067812 */ /* 0x000fe200078ec0ff */
[----:B------:R-:W-:Y:S01]  /*0f30*/  IMAD.SHL.U32 R201, R0, 0x8, RZ ;  /* 0x0000000800c97824 */ /* 0x000fe200078e00ff */
[----:B-1----:R-:W-:Y:S02]  /*0f40*/  LOP3.LUT R4, R3, 0xfffffffc, RZ, 0xc0, !PT ;  /* 0xfffffffc03047812 */ /* 0x002fe400078ec0ff */
[----:B------:R-:W-:Y:S02]  /*0f50*/  SHF.R.S32.HI R3, RZ, 0x1f, R234 ;  /* 0x0000001fff037819 */ /* 0x000fe400000114ea */
[----:B------:R-:W-:Y:S02]  /*0f60*/  IADD3 R4, R11, -R4, RZ ;  /* 0x800000040b047210 */ /* 0x000fe40007ffe0ff */
[----:B------:R-:W-:Y:S02]  /*0f70*/  LEA.HI R3, R3, R234, RZ, 0x3 ;  /* 0x000000ea03037211 */ /* 0x000fe400078f18ff */
[----:B------:R-:W-:Y:S01]  /*0f80*/  SHF.R.U32.HI R8, RZ, 0x3, R224 ;  /* 0x00000003ff087819 */ /* 0x000fe200000116e0 */
[----:B------:R-:W-:Y:S01]  /*0f90*/  IMAD.SHL.U32 R16, R4, 0x8, RZ ;  /* 0x0000000804107824 */ /* 0x000fe200078e00ff */
[----:B------:R-:W-:Y:S01]  /*0fa0*/  IADD3 R0, R19, -R6, RZ ;  /* 0x8000000613007210 */ /* 0x000fe20007ffe0ff */
[----:B------:R-:W-:-:S02]  /*0fb0*/  IMAD.SHL.U32 R3, R3, 0x40, RZ ;  /* 0x0000004003037824 */ /* 0x000fc400078e00ff */
[----:B------:R-:W-:Y:S01]  /*0fc0*/  IMAD.IADD R6, R10, 0x1, -R7 ;  /* 0x000000010a067824 */ /* 0x000fe200078e0a07 */
[--C-:B------:R-:W-:Y:S01]  /*0fd0*/  LOP3.LUT R4, R224, 0x38, R16.reuse, 0xf8, !PT ;  /* 0x00000038e0047812 */ /* 0x100fe200078ef810 */
[----:B------:R0:W-:Y:S01]  /*0fe0*/  STL [R1+0x80], R0 ;  /* 0x0000800001007387 */ /* 0x0001e20000100800 */
[----:B------:R-:W-:Y:S02]  /*0ff0*/  LOP3.LUT R229, R3, 0xfffffe00, RZ, 0xc0, !PT ;  /* 0xfffffe0003e57812 */ /* 0x000fe400078ec0ff */
[----:B------:R-:W-:Y:S01]  /*1000*/  SHF.R.S32.HI R17, RZ, 0x1f, R16 ;  /* 0x0000001fff117819 */ /* 0x000fe20000011410 */
[----:B------:R1:W-:Y:S01]  /*1010*/  STL [R1+0x8c], R6 ;  /* 0x00008c0601007387 */ /* 0x0003e20000100800 */
[----:B------:R-:W-:Y:S01]  /*1020*/  LOP3.LUT R3, R229, R4, R8, 0xf6, !PT ;  /* 0x00000004e5037212 */ /* 0x000fe200078ef608 */
[----:B------:R-:W-:-:S04]  /*1030*/  IMAD.SHL.U32 R4, R5, 0x8, RZ ;  /* 0x0000000805047824 */ /* 0x000fc800078e00ff */
[----:B0-----:R-:W-:-:S05]  /*1040*/  IMAD R0, R3, 0x2, R18 ;  /* 0x0000000203007824 */ /* 0x001fca00078e0212 */
[----:B------:R1:W-:Y:S04]  /*1050*/  STL [R1+0x88], R0 ;  /* 0x0000880001007387 */ /* 0x0003e80000100800 */
[----:B------:R1:W-:Y:S02]  /*1060*/  STL [R1+0x94], R4 ;  /* 0x0000940401007387 */ /* 0x0003e40000100800 */
.L_x_8310:
[----:B01---5:R-:W0:Y:S02]  /*1070*/  LDC.64 R4, c[0x0][0xd60] ;  /* 0x00035800ff047b82 */ /* 0x023e240000000a00 */
[----:B0-----:R-:W-:-:S05]  /*1080*/  IMAD.WIDE R4, R35, 0x4, R4 ;  /* 0x0000000423047825 */ /* 0x001fca00078e0204 */
[----:B--2---:R-:W2:Y:S01]  /*1090*/  LDG.E R233, desc[UR60][R4.64] ;  /* 0x0000003c04e97981 */ /* 0x004ea2000c1e1900 */
[----:B------:R-:W-:Y:S05]  /*10a0*/  YIELD ;  /* 0x0000000000007946 */ /* 0x000fea0003800000 */
[----:B------:R-:W-:Y:S01]  /*10b0*/  ULDC.64 UR4, c[0x0][0xb20] ;  /* 0x0002c80000047ab9 */ /* 0x000fe20000000a00 */
[----:B------:R-:W-:Y:S01]  /*10c0*/  ULDC.64 UR6, c[0x0][0xb00] ;  /* 0x0002c00000067ab9 */ /* 0x000fe20000000a00 */
[----:B------:R-:W-:Y:S01]  /*10d0*/  ISETP.NE.U32.AND P1, PT, RZ, UR4, PT ;  /* 0x00000004ff007c0c */ /* 0x000fe2000bf25070 */
[----:B------:R-:W-:Y:S01]  /*10e0*/  IMAD.MOV.U32 R35, RZ, RZ, RZ ;  /* 0x000000ffff237224 */ /* 0x000fe200078e00ff */
[----:B------:R-:W-:-:S02]  /*10f0*/  ISETP.NE.U32.AND P0, PT, RZ, UR6, PT ;  /* 0x00000006ff007c0c */ /* 0x000fc4000bf05070 */
[----:B------:R-:W-:Y:S02]  /*1100*/  ISETP.NE.AND.EX P1, PT, RZ, UR5, PT, P1 ;  /* 0x00000005ff007c0c */ /* 0x000fe4000bf25310 */
[----:B------:R-:W-:Y:S02]  /*1110*/  MOV R3, RZ ;  /* 0x000000ff00037202 */ /* 0x000fe40000000f00 */
[----:B------:R-:W-:Y:S02]  /*1120*/  ISETP.NE.AND.EX P0, PT, RZ, UR7, PT, P0 ;  /* 0x00000007ff007c0c */ /* 0x000fe4000bf05300 */
[----:B--2---:R-:W-:Y:S01]  /*1130*/  SHF.R.S32.HI R0, RZ, 0x1f, R233 ;  /* 0x0000001fff007819 */ /* 0x004fe200000114e9 */
[----:B------:R-:W-:-:S06]  /*1140*/  IMAD.SHL.U32 R231, R233, 0x4, RZ ;  /* 0x00000004e9e77824 */ /* 0x000fcc00078e00ff */
[C---:B---3--:R-:W-:Y:S02]  /*1150*/  @P1 LEA R6, P2, R233.reuse, UR4, 0x2 ;  /* 0x00000004e9061c11 */ /* 0x048fe4000f8410ff */
[C-C-:B------:R-:W-:Y:S01]  /*1160*/  SHF.L.U64.HI R232, R233.reuse, 0x2, R0.reuse ;  /* 0x00000002e9e87819 */ /* 0x140fe20000010200 */
[----:B------:R0:W-:Y:S01]  /*1170*/  STL [R1+0x84], R0 ;  /* 0x0000840001007387 */ /* 0x0001e20000100800 */
[----:B------:R-:W-:Y:S01]  /*1180*/  @P1 LEA.HI.X R7, R233, UR5, R0, 0x2, P2 ;  /* 0x00000005e9071c11 */ /* 0x000fe200090f1400 */
[----:B------:R-:W-:Y:S01]  /*1190*/  ULDC.64 UR4, c[0x0][0xb10] ;  /* 0x0002c40000047ab9 */ /* 0x000fe20000000a00 */
[----:B------:R-:W-:Y:S02]  /*11a0*/  IADD3 R8, P3, R231, UR6, RZ ;  /* 0x00000006e7087c10 */ /* 0x000fe4000ff7e0ff */
[----:B------:R-:W-:Y:S01]  /*11b0*/  ISETP.NE.U32.AND P2, PT, RZ, UR4, PT ;  /* 0x00000004ff007c0c */ /* 0x000fe2000bf45070 */
[----:B------:R0:W5:Y:S01]  /*11c0*/  @P1 LDG.E R3, desc[UR60][R6.64] ;  /* 0x0000003c06031981 */ /* 0x000162000c1e1900 */
[----:B------:R-:W-:-:S02]  /*11d0*/  IADD3.X R9, R232, UR7, RZ, P3, !PT ;  /* 0x00000007e8097c10 */ /* 0x000fc40009ffe4ff */
[----:B------:R-:W-:-:S03]  /*11e0*/  ISETP.NE.AND.EX P2, PT, RZ, UR5, PT, P2 ;  /* 0x00000005ff007c0c */ /* 0x000fc6000bf45320 */
[----:B------:R0:W5:Y:S10]  /*11f0*/  @P0 LDG.E R35, desc[UR60][R8.64] ;  /* 0x0000003c08230981 */ /* 0x000174000c1e1900 */
[----:B------:R-:W-:Y:S01]  /*1200*/  @P2 IADD3 R4, P1, R231, UR4, RZ ;  /* 0x00000004e7042c10 */ /* 0x000fe2000ff3e0ff */
[----:B------:R-:W-:-:S02]  /*1210*/  ULDC UR4, c[0x0][0x288] ;  /* 0x0000a20000047ab9 */ /* 0x000fc40000000800 */
[----:B------:R-:W-:Y:S01]  /*1220*/  IMAD.U32 R99, RZ, RZ, UR4 ;  /* 0x00000004ff637e24 */ /* 0x000fe2000f8e00ff */
[----:B------:R-:W-:Y:S01]  /*1230*/  @P2 IADD3.X R5, R232, UR5, RZ, P1, !PT ;  /* 0x00000005e8052c10 */ /* 0x000fe20008ffe4ff */
[----:B------:R-:W-:-:S04]  /*1240*/  ULDC.64 UR4, c[0x0][0x3f8] ;  /* 0x0000fe0000047ab9 */ /* 0x000fc80000000a00 */
        /* <DEDUP_REMOVED lines=8> */
[----:B------:R-:W-:Y:S01]  /*12d0*/  IMAD.U32 R29, RZ, RZ, UR5 ;  /* 0x00000005ff1d7e24 */ /* 0x000fe2000f8e00ff */
[----:B------:R-:W-:Y:S01]  /*12e0*/  MOV R30, UR4 ;  /* 0x00000004001e7c02 */ /* 0x000fe20008000f00 */
[----:B------:R-:W-:Y:S01]  /*12f0*/  IMAD.MOV.U32 R31, RZ, RZ, R233 ;  /* 0x000000ffff1f7224 */ /* 0x000fe200078e00e9 */
[----:B0---4-:R-:W-:Y:S06]  /*1300*/  @P2 BRA `(.L_x_8176) ;  /* 0x0000000000242947 */ /* 0x011fec0003800000 */
        /* <DEDUP_REMOVED lines=9> */
.L_x_8176:
[----:B------:R-:W-:Y:S01]  /*13a0*/  ULDC.64 UR4, c[0x0][0xb18] ;  /* 0x0002c60000047ab9 */ /* 0x000fe20000000a00 */
[----:B------:R-:W-:Y:S01]  /*13b0*/  IMAD.MOV.U32 R236, RZ, RZ, R33 ;  /* 0x000000ffffec7224 */ /* 0x000fe200078e0021 */
[----:B------:R-:W-:Y:S01]  /*13c0*/  ISETP.NE.U32.AND P1, PT, RZ, UR4, PT ;  /* 0x00000004ff007c0c */ /* 0x000fe2000bf25070 */
[----:B------:R-:W-:-:S03]  /*13d0*/  IMAD.MOV.U32 R230, RZ, RZ, R34 ;  /* 0x000000ffffe67224 */ /* 0x000fc600078e0022 */
[----:B------:R-:W-:-:S13]  /*13e0*/  ISETP.NE.AND.EX P1, PT, RZ, UR5, PT, P1 ;  /* 0x00000005ff007c0c */ /* 0x000fda000bf25310 */
[----:B------:R-:W-:Y:S05]  /*13f0*/  @!P1 BRA `(.L_x_8177) ;  /* 0x0000000000109947 */ /* 0x000fea0003800000 */
[----:B------:R-:W-:-:S04]  /*1400*/  IADD3 R4, P0, R231, UR4, RZ ;  /* 0x00000004e7047c10 */ /* 0x000fc8000ff1e0ff */
[----:B------:R-:W-:-:S05]  /*1410*/  IADD3.X R5, R232, UR5, RZ, P0, !PT ;  /* 0x00000005e8057c10 */ /* 0x000fca00087fe4ff */
[----:B------:R0:W5:Y:S01]  /*1420*/  LDG.E R30, desc[UR60][R4.64] ;  /* 0x0000003c041e7981 */ /* 0x000162000c1e1900 */
[----:B------:R-:W-:Y:S05]  /*1430*/  BRA `(.L_x_8178) ;  /* 0x0000000000107947 */ /* 0x000fea0003800000 */
.L_x_8177:
[----:B------:R-:W-:Y:S05]  /*1440*/  @!P0 BRA `(.L_x_8178) ;  /* 0x00000000000c8947 */ /* 0x000fea0003800000 */
[----:B------:R-:W2:Y:S04]  /*1450*/  LDG.E R5, desc[UR60][R8.64] ;  /* 0x0000003c08057981 */ /* 0x000ea8000c1e1900 */
[----:B------:R-:W2:Y:S02]  /*1460*/  LDG.E R30, desc[UR60][R8.64+0x4] ;  /* 0x0000043c081e7981 */ /* 0x000ea4000c1e1900 */
[----:B--2---:R-:W-:-:S07]  /*1470*/  IMAD.IADD R30, R30, 0x1, -R5 ;  /* 0x000000011e1e7824 */ /* 0x004fce00078e0a05 */
.L_x_8178:
        /* <DEDUP_REMOVED lines=8> */
[----:B------:R0:W2:Y:S01]  /*1500*/  @P0 LDG.E R9, desc[UR60][R4.64+0x4] ;  /* 0x0000043c04090981 */ /* 0x0000a2000c1e1900 */
[----:B------:R-:W-:Y:S02]  /*1510*/  ISETP.NE.U32.AND P1, PT, RZ, UR4, PT ;  /* 0x00000004ff007c0c */ /* 0x000fe4000bf25070 */
[----:B------:R-:W-:Y:S02]  /*1520*/  MOV R28, R30 ;  /* 0x0000001e001c7202 */ /* 0x000fe40000000f00 */
[----:B------:R-:W-:Y:S02]  /*1530*/  ISETP.NE.AND.EX P1, PT, RZ, UR5, PT, P1 ;  /* 0x00000005ff007c0c */ /* 0x000fe4000bf25310 */
[----:B0-----:R-:W-:-:S04]  /*1540*/  IADD3 R4, -R8, RZ, RZ ;  /* 0x000000ff08047210 */ /* 0x001fc80007ffe1ff */
[----:B------:R-:W-:-:S07]  /*1550*/  VIMNMX R4, RZ, R4, !PT ;  /* 0x00000004ff047248 */ /* 0x000fce0007fe0100 */
[----:B------:R-:W-:-:S04]  /*1560*/  @P1 IADD3 R6, P2, R231, UR4, RZ ;  /* 0x00000004e7061c10 */ /* 0x000fc8000ff5e0ff */
[----:B------:R-:W-:-:S05]  /*1570*/  @P1 IADD3.X R7, R232, UR5, RZ, P2, !PT ;  /* 0x00000005e8071c10 */ /* 0x000fca00097fe4ff */
[----:B------:R0:W5:Y:S01]  /*1580*/  @P1 LDG.E R28, desc[UR60][R6.64] ;  /* 0x0000003c061c1981 */ /* 0x000162000c1e1900 */
[----:B--2---:R-:W-:-:S04]  /*1590*/  @P0 IMAD.IADD R29, R9, 0x1, -R0 ;  /* 0x00000001091d0824 */ /* 0x004fc800078e0a00 */
        /* <DEDUP_REMOVED lines=9> */
[----:B------:R-:W-:-:S05]  /*1630*/  SHF.R.U32.HI R27, RZ, 0x6, R5 ;  /* 0x00000006ff1b7819 */ /* 0x000fca0000011605 */
[----:B------:R-:W-:Y:S02]  /*1640*/  IMAD.MOV.U32 R26, RZ, RZ, R27 ;  /* 0x000000ffff1a7224 */ /* 0x000fe400078e001b */
        /* <DEDUP_REMOVED lines=27> */
.L_x_8181:
[----:B------:R-:W-:Y:S05]  /*1800*/  BSYNC B6 ;  /* 0x0000000000067941 */ /* 0x000fea0003800000 */
.L_x_8180:
        /* <DEDUP_REMOVED lines=20> */
.L_x_8183:
[----:B------:R-:W-:Y:S05]  /*1950*/  BSYNC B6 ;  /* 0x0000000000067941 */ /* 0x000fea0003800000 */
.L_x_8182:
[----:B------:R-:W-:Y:S01]  /*1960*/  ULDC.64 UR4, c[0x0][0xaf0] ;  /* 0x0002bc0000047ab9 */ /* 0x000fe20000000a00 */
[----:B------:R-:W2:Y:S01]  /*1970*/  LDL R48, [R1+0x80] ;  /* 0x0000800001307983 */ /* 0x000ea20000100800 */
[----:B------:R-:W-:Y:S01]  /*1980*/  ISETP.NE.U32.AND P0, PT, RZ, UR4, PT ;  /* 0x00000004ff007c0c */ /* 0x000fe2000bf05070 */
[----:B------:R-:W0:Y:S08]  /*1990*/  LDC R0, c[0x0][0x428] ;  /* 0x00010a00ff007b82 */ /* 0x000e300000000800 */
[----:B------:R-:W1:Y:S01]  /*19a0*/  LDC.64 R12, c[0x0][0x2f0] ;  /* 0x0000bc00ff0c7b82 */ /* 0x000e620000000a00 */
[----:B------:R-:W-:Y:S01]  /*19b0*/  ISETP.NE.AND.EX P0, PT, RZ, UR5, PT, P0 ;  /* 0x00000005ff007c0c */ /* 0x000fe2000bf05300 */
[----:B------:R-:W3:Y:S01]  /*19c0*/  S2R R36, SR_TID.X ;  /* 0x0000000000247919 */ /* 0x000ee20000002100 */
[----:B------:R-:W-:Y:S01]  /*19d0*/  IMAD.IADD R72, R35, 0x1, R30 ;  /* 0x0000000123487824 */ /* 0x000fe200078e021e */
[----:B------:R-:W-:-:S04]  /*19e0*/  ULDC.64 UR6, c[0x0][0xb00] ;  /* 0x0002c00000067ab9 */ /* 0x000fc80000000a00 */
[----:B------:R-:W4:Y:S06]  /*19f0*/  LDC R97, c[0x0][0x3d4] ;  /* 0x0000f500ff617b82 */ /* 0x000f2c0000000800 */
[----:B------:R-:W-:Y:S02]  /*1a00*/  @P0 IADD3 R4, P1, R231, UR4, RZ ;  /* 0x00000004e7040c10 */ /* 0x000fe4000ff3e0ff */
[----:B------:R-:W4:Y:S02]  /*1a10*/  LDC.64 R64, c[0x0][0x3e8] ;  /* 0x0000fa00ff407b82 */ /* 0x000f240000000a00 */
[----:B------:R-:W-:Y:S01]  /*1a20*/  @P0 IADD3.X R5, R232, UR5, RZ, P1, !PT ;  /* 0x00000005e8050c10 */ /* 0x000fe20008ffe4ff */
[----:B------:R-:W-:-:S04]  /*1a30*/  ULDC.64 UR4, c[0x0][0x2f8] ;  /* 0x0000be0000047ab9 */ /* 0x000fc80000000a00 */
[----:B------:R3:W2:Y:S01]  /*1a40*/  @P0 LDG.E R31, desc[UR60][R4.64] ;  /* 0x0000003c041f0981 */ /* 0x0006a2000c1e1900 */
[----:B0-----:R-:W-:Y:S01]  /*1a50*/  ISETP.NE.AND P0, PT, R0, 0x1, PT ;  /* 0x000000010000780c */ /* 0x001fe20003f05270 */
[----:B------:R-:W0:Y:S01]  /*1a60*/  LDC.64 R70, c[0x0][0x3d8] ;  /* 0x0000f600ff467b82 */ /* 0x000e220000000a00 */
[----:B------:R-:W-:Y:S01]  /*1a70*/  SHF.R.S32.HI R44, RZ, 0x1f, R72 ;  /* 0x0000001fff2c7819 */ /* 0x000fe20000011448 */
[C---:B------:R-:W-:Y:S02]  /*1a80*/  VIADD R10, R16.reuse, 0xc0 ;  /* 0x000000c0100a7836 */ /* 0x040fe40000000000 */
[----:B------:R-:W-:Y:S02]  /*1a90*/  VIADD R11, R16, 0xe0 ;  /* 0x000000e0100b7836 */ /* 0x000fe40000000000 */
[-C--:B-1----:R-:W-:Y:S02]  /*1aa0*/  IMAD R6, R44, R12.reuse, RZ ;  /* 0x0000000c2c067224 */ /* 0x082fe400078e02ff */
[----:B---3--:R-:W-:Y:S01]  /*1ab0*/  IMAD.WIDE.U32 R4, R72, R12, RZ ;  /* 0x0000000c48047225 */ /* 0x008fe200078e00ff */
[----:B------:R-:W-:-:S03]  /*1ac0*/  SHF.R.U32.HI R46, RZ, 0x7, R36 ;  /* 0x00000007ff2e7819 */ /* 0x000fc60000011624 */
[----:B------:R-:W1:Y:S01]  /*1ad0*/  @P0 LDC R3, c[0x0][0x42c] ;  /* 0x00010b00ff030b82 */ /* 0x000e620000000800 */
[----:B------:R-:W-:Y:S01]  /*1ae0*/  ISETP.NE.AND P6, PT, R46, 0x1, PT ;  /* 0x000000012e00780c */ /* 0x000fe20003fc5270 */
[----:B------:R-:W-:-:S05]  /*1af0*/  VIADD R37, R36, 0xffffff80 ;  /* 0xffffff8024257836 */ /* 0x000fca0000000000 */
[----:B------:R-:W-:Y:S01]  /*1b00*/  SHF.R.S32.HI R36, RZ, 0x1f, R37 ;  /* 0x0000001fff247819 */ /* 0x000fe20000011425 */
[----:B------:R-:W3:Y:S03]  /*1b10*/  @P0 LDC R7, c[0x0][0x430] ;  /* 0x00010c00ff070b82 */ /* 0x000ee60000000800 */
[----:B------:R-:W-:-:S04]  /*1b20*/  LEA.HI R36, R36, R37, RZ, 0x2 ;  /* 0x0000002524247211 */ /* 0x000fc800078f10ff */
[----:B------:R-:W-:-:S05]  /*1b30*/  LOP3.LUT R36, R36, 0xfffffffc, RZ, 0xc0, !PT ;  /* 0xfffffffc24247812 */ /* 0x000fca00078ec0ff */
[----:B------:R-:W-:Y:S02]  /*1b40*/  IMAD.IADD R36, R37, 0x1, -R36 ;  /* 0x0000000125247824 */ /* 0x000fe400078e0a24 */
[----:B-1----:R-:W-:-:S04]  /*1b50*/  @P0 IMAD.HI.U32 R0, R34, R3, RZ ;  /* 0x0000000322000227 */ /* 0x002fc800078e00ff */
[----:B------:R-:W-:Y:S02]  /*1b60*/  IMAD R3, R72, R13, R6 ;  /* 0x0000000d48037224 */ /* 0x000fe400078e0206 */
[----:B------:R-:W-:Y:S01]  /*1b70*/  IMAD R6, R237, R12, RZ ;  /* 0x0000000ced067224 */ /* 0x000fe200078e02ff */
[----:B---3--:R-:W-:Y:S01]  /*1b80*/  @P0 SHF.R.U32.HI R34, RZ, R7, R0 ;  /* 0x00000007ff220219 */ /* 0x008fe20000011600 */
        /* <DEDUP_REMOVED lines=8> */
[----:B------:R-:W-:-:S04]  /*1c10*/  ULDC.64 UR4, c[0x0][0x300] ;  /* 0x0000c00000047ab9 */ /* 0x000fc80000000a00 */
[----:B------:R-:W-:Y:S01]  /*1c20*/  IADD3 R5, R5, R3, RZ ;  /* 0x0000000305057210 */ /* 0x000fe20007ffe0ff */
[----:B----4-:R-:W-:-:S04]  /*1c30*/  IMAD.WIDE.U32 R38, R19, R64, R16 ;  /* 0x0000004013267225 */ /* 0x010fc800078e0010 */
[----:B------:R-:W-:Y:S02]  /*1c40*/  IMAD.MOV.U32 R40, RZ, RZ, R38 ;  /* 0x000000ffff287224 */ /* 0x000fe400078e0026 */
[----:B------:R-:W-:Y:S02]  /*1c50*/  IMAD R79, R13, 0x60, RZ ;  /* 0x000000600d4f7824 */ /* 0x000fe400078e02ff */
[----:B------:R-:W-:Y:S01]  /*1c60*/  VIADD R100, R46, 0x8 ;  /* 0x000000082e647836 */ /* 0x000fe20000000000 */
[----:B------:R-:W-:Y:S01]  /*1c70*/  SHF.R.U32.HI R46, RZ, 0x3, R224 ;  /* 0x00000003ff2e7819 */ /* 0x000fe200000116e0 */
[----:B------:R-:W-:Y:S01]  /*1c80*/  IMAD.MOV.U32 R77, RZ, RZ, 0x20 ;  /* 0x00000020ff4d7424 */ /* 0x000fe200078e00ff */
[----:B0-----:R-:W-:Y:S01]  /*1c90*/  SHF.L.U64.HI R74, R70, 0x6, R71 ;  /* 0x00000006464a7819 */ /* 0x001fe20000010247 */
[----:B------:R-:W-:Y:S02]  /*1ca0*/  IMAD R49, R65, 0x60, RZ ;  /* 0x0000006041317824 */ /* 0x000fe400078e02ff */
[----:B------:R-:W-:-:S02]  /*1cb0*/  IMAD R81, R71, 0x60, RZ ;  /* 0x0000006047517824 */ /* 0x000fc400078e02ff */
[----:B------:R-:W-:Y:S01]  /*1cc0*/  IMAD.SHL.U32 R75, R70, 0x40, RZ ;  /* 0x00000040464b7824 */ /* 0x000fe200078e00ff */
[----:B------:R-:W-:Y:S02]  /*1cd0*/  SHF.R.S32.HI R98, RZ, 0x1f, R234 ;  /* 0x0000001fff627819 */ /* 0x000fe400000114ea */
[----:B--2---:R-:W-:Y:S02]  /*1ce0*/  SHF.R.S32.HI R0, RZ, 0x1f, R31 ;  /* 0x0000001fff007819 */ /* 0x004fe4000001141f */
[----:B------:R-:W-:Y:S02]  /*1cf0*/  SEL R35, R31, RZ, !P0 ;  /* 0x000000ff1f237207 */ /* 0x000fe40004000000 */
[----:B------:R-:W-:-:S03]  /*1d00*/  SEL R32, R0, RZ, !P0 ;  /* 0x000000ff00207207 */ /* 0x000fc60004000000 */
[----:B------:R-:W-:-:S04]  /*1d10*/  IMAD.WIDE.U32 R14, R35, UR4, R4 ;  /* 0x00000004230e7c25 */ /* 0x000fc8000f8e0004 */
[----:B------:R-:W-:Y:S02]  /*1d20*/  IMAD R0, R32, UR4, RZ ;  /* 0x0000000420007c24 */ /* 0x000fe4000f8e02ff */
[----:B------:R-:W-:-:S04]  /*1d30*/  IMAD.WIDE.U32 R4, R19, R12, R16 ;  /* 0x0000000c13047225 */ /* 0x000fc800078e0010 */
[----:B------:R-:W-:Y:S01]  /*1d40*/  IMAD R3, R35, UR5, R0 ;  /* 0x0000000523037c24 */ /* 0x000fe2000f8e0200 */
[----:B------:R-:W-:Y:S05]  /*1d50*/  @!P6 WARPSYNC.ALL ;  /* 0x000000000000e948 */ /* 0x000fea0003800000 */
[----:B------:R-:W-:Y:S01]  /*1d60*/  VIADD R0, R16, 0x20 ;  /* 0x0000002010007836 */ /* 0x000fe20000000000 */
[----:B------:R-:W-:Y:S01]  /*1d70*/  ULDC UR6, c[0x0][0x310] ;  /* 0x0000c40000067ab9 */ /* 0x000fe20000000800 */
[----:B------:R-:W-:Y:S01]  /*1d80*/  IMAD.IADD R3, R15, 0x1, R3 ;  /* 0x000000010f037824 */ /* 0x000fe200078e0203 */
[----:B------:R-:W-:Y:S01]  /*1d90*/  @!P6 BAR.SYNC.DEFER_BLOCKING 0x9, 0x100 ;  /* 0x024400000000eb1d */ /* 0x000fe20000010000 */
[----:B------:R-:W-:-:S02]  /*1da0*/  IADD3 R4, P0, R14, R4, RZ ;  /* 0x000000040e047210 */ /* 0x000fc40007f1e0ff */
[----:B------:R-:W-:Y:S02]  /*1db0*/  ISETP.GE.AND P1, PT, R0, UR6, PT ;  /* 0x0000000600007c0c */ /* 0x000fe4000bf26270 */
[----:B------:R-:W-:Y:S01]  /*1dc0*/  IADD3.X R5, R3, R5, R6, P0, !PT ;  /* 0x0000000503057210 */ /* 0x000fe200007fe406 */
[----:B------:R-:W-:Y:S01]  /*1dd0*/  ULDC.64 UR4, c[0x0][0x320] ;  /* 0x0000c80000047ab9 */ /* 0x000fe20000000a00 */
[----:B------:R-:W-:Y:S02]  /*1de0*/  SEL R7, RZ, 0xffffffff, P1 ;  /* 0xffffffffff077807 */ /* 0x000fe40000800000 */
[----:B------:R-:W-:Y:S02]  /*1df0*/  ISETP.GE.AND P0, PT, R16, UR6, PT ;  /* 0x0000000610007c0c */ /* 0x000fe4000bf06270 */
[----:B------:R-:W-:Y:S01]  /*1e00*/  SHF.L.U32 R9, R7, 0x1, RZ ;  /* 0x0000000107097819 */ /* 0x000fe200000006ff */
[----:B------:R-:W-:Y:S01]  /*1e10*/  IMAD R7, R8, UR4, RZ ;  /* 0x0000000408077c24 */ /* 0x000fe2000f8e02ff */
[----:B------:R-:W-:Y:S01]  /*1e20*/  SEL R6, RZ, 0x1, P0 ;  /* 0x00000001ff067807 */ /* 0x000fe20000000000 */
[----:B------:R-:W-:Y:S01]  /*1e30*/  VIADD R8, R16, 0x80 ;  /* 0x0000008010087836 */ /* 0x000fe20000000000 */
[----:B------:R-:W-:Y:S01]  /*1e40*/  ISETP.GE.AND P2, PT, R10, UR6, PT ;  /* 0x000000060a007c0c */ /* 0x000fe2000bf46270 */
[----:B------:R-:W-:Y:S01]  /*1e50*/  IMAD R31, R34, UR5, R7 ;  /* 0x00000005221f7c24 */ /* 0x000fe2000f8e0207 */
[----:B------:R-:W-:Y:S01]  /*1e60*/  LOP3.LUT R20, R9, 0x2, R6, 0xe2, !PT ;  /* 0x0000000209147812 */ /* 0x000fe200078ee206 */
[C---:B------:R-:W-:Y:S01]  /*1e70*/  VIADD R6, R16.reuse, 0x40 ;  /* 0x0000004010067836 */ /* 0x040fe20000000000 */
[----:B------:R-:W-:Y:S01]  /*1e80*/  ISETP.GE.AND P3, PT, R11, UR6, PT ;  /* 0x000000060b007c0c */ /* 0x000fe2000bf66270 */
[----:B------:R-:W-:-:S02]  /*1e90*/  VIADD R7, R16, 0x60 ;  /* 0x0000006010077836 */ /* 0x000fc40000000000 */
[----:B------:R-:W-:Y:S01]  /*1ea0*/  VIADD R9, R16, 0xa0 ;  /* 0x000000a010097836 */ /* 0x000fe20000000000 */
[----:B------:R-:W-:Y:S01]  /*1eb0*/  ISETP.GE.AND P0, PT, R6, UR6, PT ;  /* 0x0000000606007c0c */ /* 0x000fe2000bf06270 */
[----:B------:R-:W-:Y:S01]  /*1ec0*/  IMAD.WIDE.U32 R10, R34, UR4, R16 ;  /* 0x00000004220a7c25 */ /* 0x000fe2000f8e0010 */
[----:B------:R-:W-:Y:S01]  /*1ed0*/  ISETP.GE.AND P1, PT, R7, UR6, PT ;  /* 0x0000000607007c0c */ /* 0x000fe2000bf26270 */
[----:B------:R-:W-:Y:S01]  /*1ee0*/  ULDC.64 UR4, c[0x0][0x328] ;  /* 0x0000ca0000047ab9 */ /* 0x000fe20000000a00 */
[----:B------:R-:W-:Y:S02]  /*1ef0*/  SEL R21, RZ, 0x4, P0 ;  /* 0x00000004ff157807 */ /* 0x000fe40000000000 */
[----:B------:R-:W-:Y:S02]  /*1f00*/  SEL R30, RZ, 0x8, P1 ;  /* 0x00000008ff1e7807 */ /* 0x000fe40000800000 */
[----:B------:R-:W-:Y:S02]  /*1f10*/  ISETP.GE.AND P0, PT, R8, UR6, PT ;  /* 0x0000000608007c0c */ /* 0x000fe4000bf06270 */
[----:B------:R-:W-:-:S02]  /*1f20*/  ISETP.GE.AND P1, PT, R9, UR6, PT ;  /* 0x0000000609007c0c */ /* 0x000fc4000bf26270 */
[----:B------:R-:W-:Y:S02]  /*1f30*/  LOP3.LUT R20, R30, R20, R21, 0xfe, !PT ;  /* 0x000000141e147212 */ /* 0x000fe400078efe15 */
[----:B------:R-:W-:Y:S02]  /*1f40*/  SEL R21, RZ, 0x10, P0 ;  /* 0x00000010ff157807 */ /* 0x000fe40000000000 */
[----:B------:R-:W-:Y:S02]  /*1f50*/  SEL R30, RZ, 0x20, P1 ;  /* 0x00000020ff1e7807 */ /* 0x000fe40000800000 */
[----:B------:R-:W-:Y:S02]  /*1f60*/  ISETP.GE.AND P0, PT, R16, R97, PT ;  /* 0x000000611000720c */ /* 0x000fe40003f06270 */
[----:B------:R-:W-:Y:S01]  /*1f70*/  IADD3 R11, R11, R31, RZ ;  /* 0x0000001f0b0b7210 */ /* 0x000fe20007ffe0ff */
[----:B------:R-:W-:Y:S01]  /*1f80*/  IMAD R31, R32, UR4, RZ ;  /* 0x00000004201f7c24 */ /* 0x000fe2000f8e02ff */
[----:B------:R-:W-:Y:S01]  /*1f90*/  LOP3.LUT R32, R30, R20, R21, 0xfe, !PT ;  /* 0x000000141e207212 */ /* 0x000fe200078efe15 */
[----:B------:R-:W-:Y:S01]  /*1fa0*/  IMAD.SHL.U32 R20, R36, 0x4, RZ ;  /* 0x0000000424147824 */ /* 0x000fe200078e00ff */
[----:B------:R-:W-:-:S02]  /*1fb0*/  SEL R21, RZ, 0x40, P2 ;  /* 0x00000040ff157807 */ /* 0x000fc40001000000 */
[----:B------:R-:W-:Y:S02]  /*1fc0*/  SEL R43, R97, RZ, P0 ;  /* 0x000000ff612b7207 */ /* 0x000fe40000000000 */
[----:B------:R-:W-:Y:S01]  /*1fd0*/  LOP3.LUT R94, R32, R21, RZ, 0xfc, !PT ;  /* 0x00000015205e7212 */ /* 0x000fe200078efcff */
[----:B------:R-:W-:Y:S02]  /*1fe0*/  IMAD R32, R237, R64, RZ ;  /* 0x00000040ed207224 */ /* 0x000fe400078e02ff */
[----:B------:R-:W-:Y:S02]  /*1ff0*/  IMAD.IADD R43, R16, 0x1, R43 ;  /* 0x00000001102b7824 */ /* 0x000fe400078e022b */
[C---:B------:R-:W-:Y:S02]  /*2000*/  IMAD R47, R35.reuse, UR5, R31 ;  /* 0x00000005232f7c24 */ /* 0x040fe4000f8e021f */
[----:B------:R-:W-:Y:S01]  /*2010*/  IMAD.WIDE.U32 R30, R35, UR4, R10 ;  /* 0x00000004231e7c25 */ /* 0x000fe2000f8e000a */
[----:B------:R-:W-:Y:S01]  /*2020*/  SHF.R.S32.HI R21, RZ, 0x1f, R20 ;  /* 0x0000001fff157819 */ /* 0x000fe20000011414 */
[----:B------:R-:W-:-:S02]  /*2030*/  ULDC UR4, c[0x0][0x2e4] ;  /* 0x0000b90000047ab9 */ /* 0x000fc40000000800 */
[-C--:B------:R-:W-:Y:S02]  /*2040*/  IMAD R10, R237, R70.reuse, RZ ;  /* 0x00000046ed0a7224 */ /* 0x080fe400078e02ff */
[C---:B------:R-:W-:Y:S01]  /*2050*/  IMAD R45, R19.reuse, R65, R32 ;  /* 0x00000041132d7224 */ /* 0x040fe200078e0220 */
[----:B------:R-:W-:Y:S01]  /*2060*/  SHF.R.S32.HI R32, RZ, 0x1f, R43 ;  /* 0x0000001fff207819 */ /* 0x000fe2000001142b */
[----:B------:R-:W-:-:S04]  /*2070*/  IMAD.WIDE.U32 R36, R19, R70, R16 ;  /* 0x0000004613247225 */ /* 0x000fc800078e0010 */
[C---:B------:R-:W-:Y:S01]  /*2080*/  IMAD R69, R19.reuse, R71, R10 ;  /* 0x0000004713457224 */ /* 0x040fe200078e020a */
[----:B------:R-:W-:Y:S01]  /*2090*/  LEA.HI R43, R32, R43, RZ, 0x3 ;  /* 0x0000002b202b7211 */ /* 0x000fe200078f18ff */
[----:B------:R-:W-:Y:S02]  /*20a0*/  IMAD.SHL.U32 R32, R48, 0x40, RZ ;  /* 0x0000004030207824 */ /* 0x000fe400078e00ff */
[----:B------:R-:W-:-:S04]  /*20b0*/  IMAD.WIDE.U32 R10, R19, R70, R20 ;  /* 0x00000046130a7225 */ /* 0x000fc800078e0014 */
[----:B------:R-:W-:Y:S01]  /*20c0*/  IMAD.IADD R67, R69, 0x1, R37 ;  /* 0x0000000145437824 */ /* 0x000fe200078e0225 */
[----:B-----5:R-:W-:Y:S01]  /*20d0*/  SHF.R.S32.HI R37, RZ, 0x1f, R28 ;  /* 0x0000001fff257819 */ /* 0x020fe2000001141c */
[----:B------:R-:W-:Y:S01]  /*20e0*/  IMAD.IADD R41, R45, 0x1, R39 ;  /* 0x000000012d297824 */ /* 0x000fe200078e0227 */
[----:B------:R-:W-:Y:S01]  /*20f0*/  LOP3.LUT R32, R32, 0x1c0, RZ, 0xc0, !PT ;  /* 0x000001c020207812 */ /* 0x000fe200078ec0ff */
[----:B------:R-:W-:Y:S01]  /*2100*/  IMAD.MOV.U32 R68, RZ, RZ, R10 ;  /* 0x000000ffff447224 */ /* 0x000fe200078e000a */
[----:B------:R-:W-:Y:S01]  /*2110*/  SHF.L.U64.HI R10, R12, 0x6, R13 ;  /* 0x000000060c0a7819 */ /* 0x000fe2000001020d */
[----:B------:R-:W-:Y:S02]  /*2120*/  IMAD.MOV.U32 R66, RZ, RZ, R36 ;  /* 0x000000ffff427224 */ /* 0x000fe400078e0024 */
[C---:B------:R-:W-:Y:S02]  /*2130*/  IMAD R13, R37.reuse, R64, RZ ;  /* 0x00000040250d7224 */ /* 0x040fe400078e02ff */
[----:B------:R-:W-:Y:S01]  /*2140*/  IMAD R42, R37, R70, RZ ;  /* 0x00000046252a7224 */ /* 0x000fe200078e02ff */
[----:B------:R-:W-:Y:S01]  /*2150*/  SHF.R.U32.HI R76, RZ, 0x3, R32 ;  /* 0x00000003ff4c7819 */ /* 0x000fe20000011620 */
[----:B------:R-:W-:Y:S01]  /*2160*/  IMAD.WIDE.U32 R36, R28, R64, R40 ;  /* 0x000000401c247225 */ /* 0x000fe200078e0028 */
[----:B------:R-:W-:-:S03]  /*2170*/  LOP3.LUT R41, R32, 0x18, R16, 0xf8, !PT ;  /* 0x0000001820297812 */ /* 0x000fc600078ef810 */
[----:B------:R-:W-:Y:S01]  /*2180*/  IMAD.WIDE.U32 R34, R19, R64, R20 ;  /* 0x0000004013227225 */ /* 0x000fe200078e0014 */
[----:B------:R-:W-:Y:S02]  /*2190*/  LOP3.LUT R41, R41, R76, RZ, 0x3c, !PT ;  /* 0x0000004c29297212 */ /* 0x000fe400078e3cff */
[----:B------:R-:W-:Y:S01]  /*21a0*/  SHF.R.S32.HI R85, RZ, 0x3, R43 ;  /* 0x00000003ff557819 */ /* 0x000fe2000001142b */
[----:B------:R-:W-:Y:S01]  /*21b0*/  IMAD.IADD R69, R11, 0x1, R69 ;  /* 0x000000010b457824 */ /* 0x000fe200078e0245 */
[----:B------:R-:W-:Y:S01]  /*21c0*/  IADD3 R39, R35, R45, RZ ;  /* 0x0000002d23277210 */ /* 0x000fe20007ffe0ff */
[----:B------:R-:W-:Y:S01]  /*21d0*/  IMAD R78, R228, 0x200, R41 ;  /* 0x00000200e44e7824 */ /* 0x000fe200078e0229 */
[----:B------:R-:W-:Y:S02]  /*21e0*/  MOV R38, R34 ;  /* 0x0000002200267202 */ /* 0x000fe40000000f00 */
[----:B------:R-:W-:Y:S02]  /*21f0*/  LOP3.LUT R41, R32, 0x38, R43, 0xf8, !PT ;  /* 0x0000003820297812 */ /* 0x000fe400078ef82b */
[----:B------:R-:W-:-:S02]  /*2200*/  LOP3.LUT R86, R43, 0xfffffff8, RZ, 0xc0, !PT ;  /* 0xfffffff82b567812 */ /* 0x000fc400078ec0ff */
[----:B------:R-:W-:Y:S02]  /*2210*/  LOP3.LUT R43, R224, 0x38, R43, 0xf8, !PT ;  /* 0x00000038e02b7812 */ /* 0x000fe400078ef82b */
[----:B------:R-:W-:Y:S01]  /*2220*/  LOP3.LUT P1, RZ, R48, 0x4, RZ, 0xc0, !PT ;  /* 0x0000000430ff7812 */ /* 0x000fe2000782c0ff */
[C---:B------:R-:W-:Y:S01]  /*2230*/  IMAD.SHL.U32 R11, R12.reuse, 0x40, RZ ;  /* 0x000000400c0b7824 */ /* 0x040fe200078e00ff */
[----:B------:R-:W-:Y:S01]  /*2240*/  IADD3 R72, P2, R19, R72, RZ ;  /* 0x0000004813487210 */ /* 0x000fe20007f5e0ff */
[----:B------:R-:W-:Y:S01]  /*2250*/  IMAD.WIDE.U32 R34, R12, 0x60, RZ ;  /* 0x000000600c227825 */ /* 0x000fe200078e00ff */
[----:B------:R-:W-:Y:S02]  /*2260*/  SHF.L.U64.HI R12, R64, 0x6, R65 ;  /* 0x00000006400c7819 */ /* 0x000fe40000010241 */
[----:B------:R-:W-:Y:S01]  /*2270*/  LOP3.LUT R40, R43, R46, RZ, 0x3c, !PT ;  /* 0x0000002e2b287212 */ /* 0x000fe200078e3cff */
[----:B------:R-:W-:Y:S01]  /*2280*/  IMAD R87, R28, R65, R13 ;  /* 0x000000411c577224 */ /* 0x000fe200078e020d */
[----:B------:R-:W-:Y:S01]  /*2290*/  SHF.L.U32 R13, R64, 0x6, RZ ;  /* 0x00000006400d7819 */ /* 0x000fe200000006ff */
[----:B------:R-:W-:Y:S01]  /*22a0*/  IMAD.WIDE.U32 R38, R28, R64, R38 ;  /* 0x000000401c267225 */ /* 0x000fe200078e0026 */
[----:B------:R-:W-:-:S02]  /*22b0*/  SEL R93, RZ, 0xffffff80, P3 ;  /* 0xffffff80ff5d7807 */ /* 0x000fc40001800000 */
[----:B------:R-:W-:Y:S01]  /*22c0*/  SEL R77, R77, 0xffffffe0, !P1 ;  /* 0xffffffe04d4d7807 */ /* 0x000fe20004800000 */
[C---:B------:R-:W-:Y:S01]  /*22d0*/  IMAD R45, R28.reuse, R71, R42 ;  /* 0x000000471c2d7224 */ /* 0x040fe200078e022a */
[----:B------:R-:W-:Y:S01]  /*22e0*/  LOP3.LUT R41, R41, R76, RZ, 0x3c, !PT ;  /* 0x0000004c29297212 */ /* 0x000fe200078e3cff */
[----:B------:R-:W-:-:S04]  /*22f0*/  IMAD.WIDE.U32 R66, R28, R70, R66 ;  /* 0x000000461c427225 */ /* 0x000fc800078e0042 */
[----:B------:R-:W-:Y:S01]  /*2300*/  IMAD.WIDE.U32 R68, R28, R70, R68 ;  /* 0x000000461c447225 */ /* 0x000fe200078e0044 */
[----:B------:R-:W-:-:S03]  /*2310*/  IADD3.X R73, R237, R44, RZ, P2, !PT ;  /* 0x0000002ced497210 */ /* 0x000fc600017fe4ff */
[----:B------:R-:W-:Y:S01]  /*2320*/  IMAD.WIDE.U32 R64, R64, 0x60, RZ ;  /* 0x0000006040407825 */ /* 0x000fe200078e00ff */
[----:B------:R-:W-:-:S03]  /*2330*/  LOP3.LUT R93, R94, 0x80, R93, 0xc8, !PT ;  /* 0x000000805e5d7812 */ /* 0x000fc600078ec85d */
[----:B------:R-:W-:Y:S01]  /*2340*/  IMAD.WIDE.U32 R70, R70, 0x60, RZ ;  /* 0x0000006046467825 */ /* 0x000fe200078e00ff */
[----:B------:R-:W-:Y:S02]  /*2350*/  IADD3 R82, R77, R78, RZ ;  /* 0x0000004e4d527210 */ /* 0x000fe40007ffe0ff */
[----:B------:R-:W-:Y:S01]  /*2360*/  SHF.R.S32.HI R89, RZ, 0x1f, R86 ;  /* 0x0000001fff597819 */ /* 0x000fe20000011456 */
[----:B------:R-:W-:Y:S01]  /*2370*/  IMAD.IADD R83, R87, 0x1, R37 ;  /* 0x0000000157537824 */ /* 0x000fe200078e0225 */
[----:B------:R-:W-:Y:S01]  /*2380*/  ISETP.GE.AND P1, PT, R16, UR4, PT ;  /* 0x0000000410007c0c */ /* 0x000fe2000bf26270 */
[----:B------:R-:W-:Y:S01]  /*2390*/  IMAD.SHL.U32 R97, R97, 0x2, RZ ;  /* 0x0000000261617824 */ /* 0x000fe200078e00ff */
[----:B------:R-:W-:Y:S01]  /*23a0*/  ISETP.GE.AND P2, PT, R0, UR4, PT ;  /* 0x0000000400007c0c */ /* 0x000fe2000bf46270 */
[----:B------:R-:W-:Y:S01]  /*23b0*/  IMAD.IADD R79, R35, 0x1, R79 ;  /* 0x00000001234f7824 */ /* 0x000fe200078e024f */
[----:B------:R-:W-:Y:S01]  /*23c0*/  LEA R90, R228, R41, 0x9 ;  /* 0x00000029e45a7211 */ /* 0x000fe200078e48ff */
[----:B------:R-:W-:Y:S01]  /*23d0*/  IMAD.IADD R80, R65, 0x1, R49 ;  /* 0x0000000141507824 */ /* 0x000fe200078e0231 */
[----:B------:R-:W-:Y:S01]  /*23e0*/  LOP3.LUT R94, R94, 0x40, RZ, 0xc0, !PT ;  /* 0x000000405e5e7812 */ /* 0x000fe200078ec0ff */
[----:B------:R-:W-:-:S02]  /*23f0*/  IMAD.IADD R81, R71, 0x1, R81 ;  /* 0x0000000147517824 */ /* 0x000fc400078e0251 */
[----:B------:R-:W-:Y:S02]  /*2400*/  IMAD.IADD R84, R45, 0x1, R67 ;  /* 0x000000012d547824 */ /* 0x000fe400078e0243 */
[----:B------:R-:W-:Y:S02]  /*2410*/  IMAD.IADD R87, R39, 0x1, R87 ;  /* 0x0000000127577824 */ /* 0x000fe400078e0257 */
[----:B------:R-:W-:Y:S02]  /*2420*/  IMAD.IADD R88, R69, 0x1, R45 ;  /* 0x0000000145587824 */ /* 0x000fe400078e022d */
[----:B------:R-:W-:Y:S02]  /*2430*/  IMAD.IADD R91, R229, 0x1, R40 ;  /* 0x00000001e55b7824 */ /* 0x000fe400078e0228 */
[----:B------:R-:W-:-:S07]  /*2440*/  IMAD.IADD R92, R31, 0x1, R47 ;  /* 0x000000011f5c7824 */ /* 0x000fce00078e022f */
.L_x_8231:
[----:B------:R-:W0:Y:S01]  /*2450*/  LDC.64 R102, c[0x0][0x2d8] ;  /* 0x0000b600ff667b82 */ /* 0x000e220000000a00 */
[----:B------:R-:W-:Y:S01]  /*2460*/  VIADD R53, R26, 0xffffffff ;  /* 0xffffffff1a357836 */ /* 0x000fe20000000000 */
[----:B------:R-:W-:Y:S05]  /*2470*/  YIELD ;  /* 0x0000000000007946 */ /* 0x000fea0003800000 */
[----:B------:R-:W-:Y:S01]  /*2480*/  SHF.R.S32.HI R47, RZ, 0x1f, R53 ;  /* 0x0000001fff2f7819 */ /* 0x000fe20000011435 */
[----:B------:R-:W1:Y:S01]  /*2490*/  LDC R107, c[0x0][0x3d4] ;  /* 0x0000f500ff6b7b82 */ /* 0x000e620000000800 */
[-C--:B------:R-:W-:Y:S01]  /*24a0*/  IMAD R41, R79, R53.reuse, RZ ;  /* 0x000000354f297224 */ /* 0x080fe200078e02ff */
[----:B------:R-:W-:Y:S01]  /*24b0*/  BSSY B0, `(.L_x_8184) ;  /* 0x00002af000007945 */ /* 0x000fe20003800000 */
[----:B------:R-:W-:-:S04]  /*24c0*/  IMAD.WIDE.U32 R104, R34, R53, RZ ;  /* 0x0000003522687225 */ /* 0x000fc800078e00ff */
[----:B------:R-:W-:Y:S01]  /*24d0*/  IMAD R43, R47, R34, R41 ;  /* 0x000000222f2b7224 */ /* 0x000fe200078e0229 */
[-C--:B------:R-:W-:Y:S01]  /*24e0*/  IADD3 R26, P3, P4, R4, R104.reuse, R11 ;  /* 0x00000068041a7210 */ /* 0x080fe20007c7e00b */
[----:B------:R-:W-:Y:S01]  /*24f0*/  IMAD R108, R2, 0x1800, R78 ;  /* 0x00001800026c7824 */ /* 0x000fe200078e024e */
[----:B------:R-:W-:Y:S01]  /*2500*/  IADD3 R41, P5, R4, R104, RZ ;  /* 0x0000006804297210 */ /* 0x000fe20007fbe0ff */
[----:B------:R-:W-:Y:S02]  /*2510*/  IMAD.IADD R58, R105, 0x1, R43 ;  /* 0x00000001693a7824 */ /* 0x000fe400078e022b */
[----:B------:R-:W-:Y:S02]  /*2520*/  IMAD R106, R2, 0x1800, R82 ;  /* 0x00001800026a7824 */ /* 0x000fe400078e0252 */
[--C-:B------:R-:W-:Y:S01]  /*2530*/  IMAD R108, R108, 0x2, R25.reuse ;  /* 0x000000026c6c7824 */ /* 0x100fe200078e0219 */
[----:B------:R-:W-:Y:S01]  /*2540*/  IADD3.X R40, R5, R58, R10, P3, P4 ;  /* 0x0000003a05287210 */ /* 0x000fe20001fe840a */
[----:B------:R-:W-:Y:S01]  /*2550*/  IMAD R106, R106, 0x2, R25 ;  /* 0x000000026a6a7824 */ /* 0x000fe200078e0219 */
[----:B0-----:R-:W-:-:S02]  /*2560*/  LEA R48, P3, R26, R102, 0x1 ;  /* 0x000000661a307211 */ /* 0x001fc400078608ff */
[----:B------:R-:W-:Y:S02]  /*2570*/  IADD3.X R42, R58, R5, RZ, P5, !PT ;  /* 0x000000053a2a7210 */ /* 0x000fe40002ffe4ff */
[----:B------:R-:W-:Y:S01]  /*2580*/  LEA.HI.X R49, R26, R103, R40, 0x1, P3 ;  /* 0x000000671a317211 */ /* 0x000fe200018f0c28 */
[----:B------:R-:W-:Y:S01]  /*2590*/  IMAD.MOV.U32 R26, RZ, RZ, R53 ;  /* 0x000000ffff1a7224 */ /* 0x000fe200078e0035 */
[----:B-1----:R-:W-:Y:S02]  /*25a0*/  ISETP.GE.AND P3, PT, R107, 0x1, PT ;  /* 0x000000016b00780c */ /* 0x002fe40003f66270 */
[----:B------:R-:W-:Y:S02]  /*25b0*/  LEA R50, P5, R41, R102, 0x1 ;  /* 0x0000006629327211 */ /* 0x000fe400078a08ff */
[----:B------:R-:W-:Y:S02]  /*25c0*/  ISETP.GT.AND P4, PT, R53, R27, PT ;  /* 0x0000001b3500720c */ /* 0x000fe40003f84270 */
[----:B------:R-:W-:-:S02]  /*25d0*/  LEA.HI.X R51, R41, R103, R42, 0x1, P5 ;  /* 0x0000006729337211 */ /* 0x000fc400028f0c2a */
[----:B------:R-:W-:-:S05]  /*25e0*/  P2R R96, PR, RZ, 0x10 ;  /* 0x00000010ff607803 */ /* 0x000fca0000000000 */
[----:B----4-:R-:W-:Y:S05]  /*25f0*/  @!P3 BRA `(.L_x_8185) ;  /* 0x0000002400f8b947 */ /* 0x010fea0003800000 */
        /* <DEDUP_REMOVED lines=42> */
.L_x_8188:
[----:B------:R-:W-:Y:S05]  /*28a0*/  BSYNC B1 ;  /* 0x0000000000017941 */ /* 0x000fea0003800000 */
.L_x_8187:
[----:B------:R-:W-:Y:S01]  /*28b0*/  ISETP.GE.AND P5, PT, R234, R101, PT ;  /* 0x00000065ea00720c */ /* 0x000fe20003fa6270 */
[----:B------:R-:W-:Y:S01]  /*28c0*/  BSSY B1, `(.L_x_8189) ;  /* 0x000001c000017945 */ /* 0x000fe20003800000 */
[----:B0-----:R-:W-:Y:S02]  /*28d0*/  CS2R R52, SRZ ;  /* 0x0000000000347805 */ /* 0x001fe4000001ff00 */
[----:B------:R-:W-:Y:S01]  /*28e0*/  CS2R R44, SRZ ;  /* 0x00000000002c7805 */ /* 0x000fe2000001ff00 */
[----:B-----5:R-:W-:Y:S01]  /*28f0*/  IMAD.MOV.U32 R103, RZ, RZ, R58 ;  /* 0x000000ffff677224 */ /* 0x020fe200078e003a */
[----:B------:R-:W-:Y:S02]  /*2900*/  MOV R104, R59 ;  /* 0x0000003b00687202 */ /* 0x000fe40000000f00 */
        /* <DEDUP_REMOVED lines=23> */
.L_x_8190:
[----:B------:R-:W-:Y:S05]  /*2a80*/  BSYNC B1 ;  /* 0x0000000000017941 */ /* 0x000fea0003800000 */
.L_x_8189:
[----:B0-----:R-:W2:Y:S01]  /*2a90*/  LDL R40, [R1+0x7c] ;  /* 0x00007c0001287983 */ /* 0x001ea20000100800 */
[----:B------:R-:W-:Y:S01]  /*2aa0*/  IMAD.MOV.U32 R41, RZ, RZ, R61 ;  /* 0x000000ffff297224 */ /* 0x000fe200078e003d */
[----:B------:R-:W-:Y:S01]  /*2ab0*/  PRMT R109, R104, 0x5410, R103 ;  /* 0x00005410686d7816 */ /* 0x000fe20000000067 */
[----:B------:R-:W-:Y:S02]  /*2ac0*/  IMAD.MOV.U32 R42, RZ, RZ, R62 ;  /* 0x000000ffff2a7224 */ /* 0x000fe400078e003e */
[----:B------:R-:W-:-:S05]  /*2ad0*/  IMAD.MOV.U32 R43, RZ, RZ, R63 ;  /* 0x000000ffff2b7224 */ /* 0x000fca00078e003f */
[----:B------:R-:W-:Y:S01]  /*2ae0*/  PRMT R120, R42, 0x5410, R43 ;  /* 0x000054102a787816 */ /* 0x000fe2000000002b */
[----:B-----5:R-:W-:Y:S01]  /*2af0*/  IMAD.MOV.U32 R43, RZ, RZ, R53 ;  /* 0x000000ffff2b7224 */ /* 0x020fe200078e0035 */
[----:B------:R-:W-:-:S04]  /*2b00*/  MOV R42, R52 ;  /* 0x00000034002a7202 */ /* 0x000fc80000000f00 */
[----:B------:R-:W-:Y:S01]  /*2b10*/  PRMT R104, R42, 0x5410, R43 ;  /* 0x000054102a687816 */ /* 0x000fe2000000002b */
[----:B------:R-:W-:Y:S01]  /*2b20*/  IMAD.MOV.U32 R42, RZ, RZ, R54 ;  /* 0x000000ffff2a7224 */ /* 0x000fe200078e0036 */
[----:B------:R-:W-:-:S04]  /*2b30*/  MOV R43, R55 ;  /* 0x00000037002b7202 */ /* 0x000fc80000000f00 */
[----:B------:R-:W-:Y:S02]  /*2b40*/  PRMT R105, R42, 0x5410, R43 ;  /* 0x000054102a697816 */ /* 0x000fe4000000002b */
[----:B--2---:R-:W-:Y:S01]  /*2b50*/  R2UR UR4, R40 ;  /* 0x00000000280472ca */ /* 0x004fe200000e0000 */
[----:B------:R-:W-:-:S05]  /*2b60*/  IMAD.MOV.U32 R40, RZ, RZ, R60 ;  /* 0x000000ffff287224 */ /* 0x000fca00078e003c */
[----:B------:R-:W-:Y:S01]  /*2b70*/  PRMT R117, R40, 0x5410, R41 ;  /* 0x0000541028757816 */ /* 0x000fe20000000029 */
[----:B------:R-:W-:Y:S01]  /*2b80*/  IMAD.MOV.U32 R40, RZ, RZ, R56 ;  /* 0x000000ffff287224 */ /* 0x000fe200078e0038 */
[----:B------:R-:W-:-:S04]  /*2b90*/  MOV R41, R57 ;  /* 0x0000003900297202 */ /* 0x000fc80000000f00 */
[----:B------:R-:W-:Y:S01]  /*2ba0*/  PRMT R111, R40, 0x5410, R41 ;  /* 0x00005410286f7816 */ /* 0x000fe20000000029 */
[----:B------:R-:W-:Y:S01]  /*2bb0*/  UISETP.NE.AND UP0, UPT, UR4, 0x3, UPT ;  /* 0x000000030400788c */ /* 0x000fe2000bf05270 */
[----:B------:R-:W-:Y:S02]  /*2bc0*/  IMAD.MOV.U32 R40, RZ, RZ, R46 ;  /* 0x000000ffff287224 */ /* 0x000fe400078e002e */
[----:B------:R-:W-:-:S03]  /*2bd0*/  IMAD.MOV.U32 R41, RZ, RZ, R47 ;  /* 0x000000ffff297224 */ /* 0x000fc600078e002f */
[----:B------:R-:W-:Y:S02]  /*2be0*/  PLOP3.LUT P3, PT, PT, PT, UP0, 0x80, 0x0 ;  /* 0x000000000000781c */ /* 0x000fe40003f6f008 */
[----:B------:R-:W-:Y:S01]  /*2bf0*/  PRMT R102, R40, 0x5410, R41 ;  /* 0x0000541028667816 */ /* 0x000fe20000000029 */
[----:B------:R-:W-:Y:S02]  /*2c00*/  IMAD.MOV.U32 R40, RZ, RZ, R44 ;  /* 0x000000ffff287224 */ /* 0x000fe400078e002c */
[----:B------:R-:W-:-:S05]  /*2c10*/  IMAD.MOV.U32 R41, RZ, RZ, R45 ;  /* 0x000000ffff297224 */ /* 0x000fca00078e002d */
[----:B------:R-:W-:-:S03]  /*2c20*/  PRMT R103, R40, 0x5410, R41 ;  /* 0x0000541028677816 */ /* 0x000fc60000000029 */
[----:B------:R-:W-:Y:S05]  /*2c30*/  @!P3 BRA `(.L_x_8191) ;  /* 0x000000000004b947 */ /* 0x000fea0003800000 */
[----:B------:R-:W-:Y:S01]  /*2c40*/  BPT.TRAP 0x1 ;  /* 0x000000040000795c */ /* 0x000fe20000300000 */
.L_x_8191:
[----:B------:R-:W-:Y:S01]  /*2c50*/  IMAD R95, R2, 0x8, R18 ;  /* 0x00000008025f7824 */ /* 0x000fe200078e0212 */
[----:B------:R-:W-:Y:S01]  /*2c60*/  SHF.L.U32 R110, R23, 0x1f, RZ ;  /* 0x0000001f176e7819 */ /* 0x000fe200000006ff */
[----:B------:R-:W-:Y:S03]  /*2c70*/  BSSY B1, `(.L_x_8192) ;  /* 0x0000003000017945 */ /* 0x000fe60003800000 */
[----:B------:R-:W0:Y:S02]  /*2c80*/  SYNCS.PHASECHK.TRANS64.TRYWAIT P6, [R95+URZ+0x32490], R110 ;  /* 0x0324906e5f0075a7 */ /* 0x000e2400080c017f */
[----:B0-----:R-:W-:Y:S05]  /*2c90*/  @!P6 BRA `(.L_x_8193) ;  /* 0x0000013c00e4e947 */ /* 0x001fea0003800000 */
.L_x_8410:
[----:B------:R-:W-:Y:S05]  /*2ca0*/  BSYNC B1 ;  /* 0x0000000000017941 */ /* 0x000fea0003800000 */
.L_x_8192:
        /* <DEDUP_REMOVED lines=49> */
.L_x_8199:
[----:B------:R-:W-:Y:S05]  /*2fc0*/  BSYNC B3 ;  /* 0x0000000000037941 */ /* 0x000fea0003800000 */
.L_x_8198:
[----:B--2---:R1:W-:Y:S02]  /*2fd0*/  STG.E.128 desc[UR60][R50.64], R40 ;  /* 0x0000002832007986 */ /* 0x0043e4000c101d3c */
.L_x_8197:
[----:B------:R-:W-:Y:S05]  /*2fe0*/  BSYNC B2 ;  /* 0x0000000000027941 */ /* 0x000fea0003800000 */
.L_x_8196:
        /* <DEDUP_REMOVED lines=14> */
[--C-:B------:R-:W-:Y:S02]  /*30d0*/  HADD2.F32 R57, -RZ, R43.reuse.H1_H1 ;  /* 0x3000002bff397230 */ /* 0x100fe40000004100 */
[----:B------:R-:W-:Y:S01]  /*30e0*/  FMUL.FTZ R112, R42, R59 ;  /* 0x0000003b2a707220 */ /* 0x000fe20000410000 */
[----:B------:R-:W-:Y:S02]  /*30f0*/  HADD2.F32 R43, -RZ, R43.H0_H0 ;  /* 0x2000002bff2b7230 */ /* 0x000fe40000004100 */
[----:B------:R-:W-:Y:S02]  /*3100*/  HADD2.F32 R41, -RZ, R41.H0_H0 ;  /* 0x20000029ff297230 */ /* 0x000fe40000004100 */
[-C--:B------:R-:W-:Y:S01]  /*3110*/  FMUL.FTZ R114, R57, R62.reuse ;  /* 0x0000003e39727220 */ /* 0x080fe20000410000 */
[----:B------:R-:W-:Y:S02]  /*3120*/  HADD2.F32 R58, -RZ, R58.H0_H0 ;  /* 0x2000003aff3a7230 */ /* 0x000fe40000004100 */
[----:B------:R-:W-:Y:S01]  /*3130*/  FMUL.FTZ R62, R43, R62 ;  /* 0x0000003e2b3e7220 */ /* 0x000fe20000410000 */
[----:B------:R-:W-:-:S02]  /*3140*/  HADD2.F32 R60, -RZ, R60.H0_H0 ;  /* 0x2000003cff3c7230 */ /* 0x000fc40000004100 */
[C---:B------:R-:W-:Y:S01]  /*3150*/  FMUL.FTZ R59, R41.reuse, R59 ;  /* 0x0000003b293b7220 */ /* 0x040fe20000410000 */
[----:B------:R-:W-:Y:S01]  /*3160*/  FFMA.FTZ R112, R41, R58, -R112 ;  /* 0x0000003a29707223 */ /* 0x000fe20000010870 */
[--C-:B------:R-:W-:Y:S02]  /*3170*/  HADD2.F32 R41, -RZ, R40.reuse.H1_H1 ;  /* 0x30000028ff297230 */ /* 0x100fe40000004100 */
[----:B------:R-:W-:Y:S01]  /*3180*/  FFMA.FTZ R63, R57, R60, R62 ;  /* 0x0000003c393f7223 */ /* 0x000fe2000001003e */
[----:B------:R-:W-:Y:S01]  /*3190*/  FFMA.FTZ R61, R42, R58, R59 ;  /* 0x0000003a2a3d7223 */ /* 0x000fe2000001003b */
[--C-:B------:R-:W-:Y:S02]  /*31a0*/  HADD2.F32 R57, -RZ, R111.reuse.H0_H0 ;  /* 0x2000006fff397230 */ /* 0x100fe40000004100 */
[----:B------:R-:W-:Y:S01]  /*31b0*/  FFMA.FTZ R114, R43, R60, -R114 ;  /* 0x0000003c2b727223 */ /* 0x000fe20000010872 */
[----:B------:R-:W-:Y:S02]  /*31c0*/  HADD2.F32 R40, -RZ, R40.H0_H0 ;  /* 0x20000028ff287230 */ /* 0x000fe40000004100 */
[----:B------:R-:W-:-:S02]  /*31d0*/  HADD2.F32 R111, -RZ, R111.H1_H1 ;  /* 0x3000006fff6f7230 */ /* 0x000fc40000004100 */
[CC--:B------:R-:W-:Y:S01]  /*31e0*/  FMUL.FTZ R59, R41.reuse, R57.reuse ;  /* 0x00000039293b7220 */ /* 0x0c0fe20000410000 */
[--C-:B------:R-:W-:Y:S02]  /*31f0*/  HADD2.F32 R42, -RZ, R56.reuse.H1_H1 ;  /* 0x30000038ff2a7230 */ /* 0x100fe40000004100 */
        /* <DEDUP_REMOVED lines=14> */
.L_x_8201:
[----:B------:R-:W-:Y:S05]  /*32e0*/  BSYNC B2 ;  /* 0x0000000000027941 */ /* 0x000fea0003800000 */
.L_x_8200:
[----:B--2---:R2:W-:Y:S02]  /*32f0*/  STG.E.128 desc[UR60][R50.64+0x40], R40 ;  /* 0x0000402832007986 */ /* 0x0045e4000c101d3c */
.L_x_8195:
[----:B------:R-:W-:Y:S05]  /*3300*/  BSYNC B1 ;  /* 0x0000000000017941 */ /* 0x000fea0003800000 */
.L_x_8194:
        /* <DEDUP_REMOVED lines=48> */
.L_x_8206:
[----:B------:R-:W-:Y:S05]  /*3610*/  BSYNC B2 ;  /* 0x0000000000027941 */ /* 0x000fea0003800000 */
.L_x_8205:
[----:B--2---:R3:W-:Y:S02]  /*3620*/  STG.E.128 desc[UR60][R48.64], R40 ;  /* 0x0000002830007986 */ /* 0x0047e4000c101d3c */
.L_x_8204:
[----:B------:R-:W-:Y:S05]  /*3630*/  BSYNC B1 ;  /* 0x0000000000017941 */ /* 0x000fea0003800000 */
.L_x_8203:
        /* <DEDUP_REMOVED lines=47> */
.L_x_8208:
[----:B------:R-:W-:Y:S05]  /*3930*/  BSYNC B1 ;  /* 0x0000000000017941 */ /* 0x000fea0003800000 */
.L_x_8207:
[----:B--2---:R1:W-:Y:S01]  /*3940*/  STG.E.128 desc[UR60][R48.64+0x40], R40 ;  /* 0x0000402830007986 */ /* 0x0043e2000c101d3c */
[----:B------:R-:W-:Y:S05]  /*3950*/  BRA `(.L_x_8202) ;  /* 0x0000001400907947 */ /* 0x000fea0003800000 */
.L_x_8186:
[----:B------:R-:W2:Y:S01]  /*3960*/  LDL R44, [R1+0x7c] ;  /* 0x00007c00012c7983 */ /* 0x000ea20000100800 */
[----:B------:R-:W-:-:S04]  /*3970*/  ISETP.GE.AND P3, PT, R234, R101, PT ;  /* 0x00000065ea00720c */ /* 0x000fc80003f66270 */
        /* <DEDUP_REMOVED lines=9> */
[----:B------:R-:W3:Y:S01]  /*3a10*/  @!P4 LDC.64 R48, c[0x0][0x3e0] ;  /* 0x0000f800ff30cb82 */ /* 0x000ee20000000a00 */
[----:B------:R-:W-:-:S05]  /*3a20*/  @!P4 IADD3 R40, P5, R66, R40, RZ ;  /* 0x000000284228c210 */ /* 0x000fca0007fbe0ff */
[----:B------:R-:W-:Y:S01]  /*3a30*/  @!P4 IMAD.X R41, R95, 0x1, R84, P5 ;  /* 0x000000015f29c824 */ /* 0x000fe200028e0654 */
[----:B------:R-:W-:Y:S02]  /*3a40*/  CS2R R46, SRZ ;  /* 0x00000000002e7805 */ /* 0x000fe4000001ff00 */
[----:B--2---:R-:W-:Y:S02]  /*3a50*/  R2UR UR4, R44 ;  /* 0x000000002c0472ca */ /* 0x004fe400000e0000 */
[----:B------:R-:W2:Y:S02]  /*3a60*/  @!P4 LDC.64 R44, c[0x0][0x3c8] ;  /* 0x0000f200ff2ccb82 */ /* 0x000ea40000000a00 */
[----:B--2---:R-:W-:-:S04]  /*3a70*/  @!P4 LEA R44, P5, R40, R44, 0x1 ;  /* 0x0000002c282cc211 */ /* 0x004fc800078a08ff */
[----:B------:R-:W-:Y:S02]  /*3a80*/  @!P4 LEA.HI.X R45, R40, R45, R41, 0x1, P5 ;  /* 0x0000002d282dc211 */ /* 0x000fe400028f0c29 */
[----:B------:R-:W-:-:S05]  /*3a90*/  @!P4 IADD3 R42, P5, R36, R42, RZ ;  /* 0x0000002a242ac210 */ /* 0x000fca0007fbe0ff */
[----:B------:R-:W-:Y:S01]  /*3aa0*/  @!P4 IMAD.X R40, R110, 0x1, R83, P5 ;  /* 0x000000016e28c824 */ /* 0x000fe200028e0653 */
[----:B---3--:R-:W-:-:S04]  /*3ab0*/  @!P4 LEA R48, P5, R42, R48, 0x1 ;  /* 0x000000302a30c211 */ /* 0x008fc800078a08ff */
[----:B------:R-:W-:Y:S02]  /*3ac0*/  @!P4 LEA.HI.X R49, R42, R49, R40, 0x1, P5 ;  /* 0x000000312a31c211 */ /* 0x000fe400028f0c28 */
[----:B------:R-:W-:Y:S02]  /*3ad0*/  CS2R R42, SRZ ;  /* 0x00000000002a7805 */ /* 0x000fe4000001ff00 */
[----:B------:R-:W-:-:S06]  /*3ae0*/  CS2R R40, SRZ ;  /* 0x0000000000287805 */ /* 0x000fcc000001ff00 */
[----:B------:R2:W3:Y:S02]  /*3af0*/  @!P4 LDG.E.128 R40, desc[UR60][R44.64] ;  /* 0x0000003c2c28c981 */ /* 0x0004e4000c1e1d00 */
[----:B--2---:R-:W-:-:S06]  /*3b00*/  CS2R R44, SRZ ;  /* 0x00000000002c7805 */ /* 0x004fcc000001ff00 */
[----:B------:R2:W4:Y:S01]  /*3b10*/  @!P4 LDG.E.128 R44, desc[UR60][R48.64] ;  /* 0x0000003c302cc981 */ /* 0x000522000c1e1d00 */
[----:B0-----:R-:W-:-:S04]  /*3b20*/  @!P3 LEA R52, P4, R50, R52, 0x1 ;  /* 0x000000343234b211 */ /* 0x001fc800078808ff */
[----:B------:R-:W-:Y:S02]  /*3b30*/  @!P3 LEA.HI.X R53, R50, R53, R51, 0x1, P4 ;  /* 0x000000353235b211 */ /* 0x000fe400020f0c33 */
[----:B------:R-:W-:Y:S02]  /*3b40*/  CS2R R50, SRZ ;  /* 0x0000000000327805 */ /* 0x000fe4000001ff00 */
[C---:B-1----:R-:W-:Y:S02]  /*3b50*/  @!P3 LEA R56, P4, R54.reuse, R56, 0x1 ;  /* 0x000000383638b211 */ /* 0x042fe400078808ff */
[----:B--2---:R-:W-:Y:S02]  /*3b60*/  CS2R R48, SRZ ;  /* 0x0000000000307805 */ /* 0x004fe4000001ff00 */
[----:B------:R-:W-:Y:S02]  /*3b70*/  @!P3 LEA.HI.X R57, R54, R57, R55, 0x1, P4 ;  /* 0x000000393639b211 */ /* 0x000fe400020f0c37 */
[----:B------:R-:W-:-:S02]  /*3b80*/  CS2R R54, SRZ ;  /* 0x0000000000367805 */ /* 0x000fc4000001ff00 */
[----:B------:R0:W2:Y:S02]  /*3b90*/  @!P3 LDG.E.128 R48, desc[UR60][R52.64] ;  /* 0x0000003c3430b981 */ /* 0x0000a4000c1e1d00 */
[----:B0-----:R-:W-:-:S06]  /*3ba0*/  CS2R R52, SRZ ;  /* 0x0000000000347805 */ /* 0x001fcc000001ff00 */
[----:B------:R4:W5:Y:S01]  /*3bb0*/  @!P3 LDG.E.128 R52, desc[UR60][R56.64] ;  /* 0x0000003c3834b981 */ /* 0x000962000c1e1d00 */
[----:B------:R-:W-:Y:S01]  /*3bc0*/  UISETP.NE.AND UP0, UPT, UR4, 0x3, UPT ;  /* 0x000000030400788c */ /* 0x000fe2000bf05270 */
[----:B------:R-:W-:-:S05]  /*3bd0*/  ISETP.GE.AND P4, PT, R16, R107, PT ;  /* 0x0000006b1000720c */ /* 0x000fca0003f86270 */
[----:B------:R-:W-:Y:S01]  /*3be0*/  PLOP3.LUT P3, PT, PT, PT, UP0, 0x80, 0x0 ;  /* 0x000000000000781c */ /* 0x000fe20003f6f008 */
[----:B---3--:R-:W-:Y:S01]  /*3bf0*/  IMAD.MOV.U32 R60, RZ, RZ, R43 ;  /* 0x000000ffff3c7224 */ /* 0x008fe200078e002b */
[----:B------:R-:W-:Y:S01]  /*3c00*/  MOV R59, R42 ;  /* 0x0000002a003b7202 */ /* 0x000fe20000000f00 */
[----:B------:R-:W-:Y:S02]  /*3c10*/  IMAD.MOV.U32 R61, RZ, RZ, R40 ;  /* 0x000000ffff3d7224 */ /* 0x000fe400078e0028 */
[----:B------:R-:W-:Y:S01]  /*3c20*/  IMAD.MOV.U32 R62, RZ, RZ, R41 ;  /* 0x000000ffff3e7224 */ /* 0x000fe200078e0029 */
[----:B------:R-:W-:Y:S02]  /*3c30*/  PRMT R130, R60, 0x7610, R130 ;  /* 0x000076103c827816 */ /* 0x000fe40000000082 */
[----:B------:R-:W-:Y:S02]  /*3c40*/  PRMT R122, R122, 0x5410, R59 ;  /* 0x000054107a7a7816 */ /* 0x000fe4000000003b */
[----:B------:R-:W-:-:S02]  /*3c50*/  PRMT R124, R61, 0x7610, R124 ;  /* 0x000076103d7c7816 */ /* 0x000fc4000000007c */
[----:B------:R-:W-:Y:S01]  /*3c60*/  PRMT R125, R62, 0x7610, R125 ;  /* 0x000076103e7d7816 */ /* 0x000fe2000000007d */
[----:B----4-:R-:W-:Y:S01]  /*3c70*/  IMAD.MOV.U32 R57, RZ, RZ, R44 ;  /* 0x000000ffff397224 */ /* 0x010fe200078e002c */
[----:B------:R-:W-:Y:S01]  /*3c80*/  MOV R56, R47 ;  /* 0x0000002f00387202 */ /* 0x000fe20000000f00 */
[----:B------:R-:W-:Y:S02]  /*3c90*/  IMAD.MOV.U32 R60, RZ, RZ, R45 ;  /* 0x000000ffff3c7224 */ /* 0x000fe400078e002d */
[----:B------:R-:W-:Y:S01]  /*3ca0*/  IMAD.MOV.U32 R59, RZ, RZ, R46 ;  /* 0x000000ffff3b7224 */ /* 0x000fe200078e002e */
[----:B------:R-:W-:Y:S02]  /*3cb0*/  PRMT R130, R130, 0x5410, R56 ;  /* 0x0000541082827816 */ /* 0x000fe40000000038 */
[----:B------:R-:W-:Y:S02]  /*3cc0*/  PRMT R124, R124, 0x5410, R57 ;  /* 0x000054107c7c7816 */ /* 0x000fe40000000039 */
[----:B------:R-:W-:-:S02]  /*3cd0*/  PRMT R125, R125, 0x5410, R60 ;  /* 0x000054107d7d7816 */ /* 0x000fc4000000003c */
[----:B------:R-:W-:Y:S01]  /*3ce0*/  PRMT R122, R59, 0x7610, R122 ;  /* 0x000076103b7a7816 */ /* 0x000fe2000000007a */
[----:B--2---:R-:W-:Y:S01]  /*3cf0*/  IMAD.MOV.U32 R56, RZ, RZ, R50 ;  /* 0x000000ffff387224 */ /* 0x004fe200078e0032 */
[----:B------:R-:W-:Y:S01]  /*3d00*/  MOV R59, R48 ;  /* 0x00000030003b7202 */ /* 0x000fe20000000f00 */
[----:B------:R-:W-:Y:S02]  /*3d10*/  IMAD.MOV.U32 R57, RZ, RZ, R51 ;  /* 0x000000ffff397224 */ /* 0x000fe400078e0033 */
[----:B------:R-:W-:-:S03]  /*3d20*/  IMAD.MOV.U32 R60, RZ, RZ, R49 ;  /* 0x000000ffff3c7224 */ /* 0x000fc600078e0031 */
[----:B------:R-:W-:Y:S02]  /*3d30*/  PRMT R113, R56, 0x5410, R57 ;  /* 0x0000541038717816 */ /* 0x000fe40000000039 */
[----:B------:R-:W-:Y:S01]  /*3d40*/  PRMT R115, R59, 0x5410, R60 ;  /* 0x000054103b737816 */ /* 0x000fe2000000003c */
[----:B-----5:R-:W-:Y:S01]  /*3d50*/  IMAD.MOV.U32 R56, RZ, RZ, R54 ;  /* 0x000000ffff387224 */ /* 0x020fe200078e0036 */
[----:B------:R-:W-:Y:S01]  /*3d60*/  MOV R60, R53 ;  /* 0x00000035003c7202 */ /* 0x000fe20000000f00 */
[----:B------:R-:W-:Y:S02]  /*3d70*/  IMAD.MOV.U32 R57, RZ, RZ, R55 ;  /* 0x000000ffff397224 */ /* 0x000fe400078e0037 */
[----:B------:R-:W-:-:S03]  /*3d80*/  IMAD.MOV.U32 R59, RZ, RZ, R52 ;  /* 0x000000ffff3b7224 */ /* 0x000fc600078e0034 */
[----:B------:R-:W-:Y:S02]  /*3d90*/  PRMT R117, R56, 0x5410, R57 ;  /* 0x0000541038757816 */ /* 0x000fe40000000039 */
[----:B------:R-:W-:Y:S01]  /*3da0*/  PRMT R119, R59, 0x5410, R60 ;  /* 0x000054103b777816 */ /* 0x000fe2000000003c */
[----:B------:R-:W-:Y:S06]  /*3db0*/  @!P3 BRA `(.L_x_8209) ;  /* 0x000000000004b947 */ /* 0x000fec0003800000 */
[----:B------:R-:W-:Y:S01]  /*3dc0*/  BPT.TRAP 0x1 ;  /* 0x000000040000795c */ /* 0x000fe20000300000 */
.L_x_8209:
        /* <DEDUP_REMOVED lines=9> */
.L_x_8411:
[----:B------:R-:W-:Y:S05]  /*3e60*/  BSYNC B1 ;  /* 0x0000000000017941 */ /* 0x000fea0003800000 */
.L_x_8210:
        /* <DEDUP_REMOVED lines=8> */
[----:B------:R-:W-:Y:S01]  /*3ef0*/  IADD3 R111, P5, P6, R14, R108, R86 ;  /* 0x0000006c0e6f7210 */ /* 0x000fe20007ebe056 */
[----:B------:R-:W-:Y:S01]  /*3f00*/  IMAD.IADD R118, R57, 0x1, R109 ;  /* 0x0000000139767824 */ /* 0x000fe200078e026d */
[----:B------:R-:W-:-:S04]  /*3f10*/  SHF.R.S32.HI R57, RZ, 0x1f, R56 ;  /* 0x0000001fff397819 */ /* 0x000fc80000011438 */
[----:B------:R-:W-:Y:S02]  /*3f20*/  LEA.HI R56, R57, R56, RZ, 0x4 ;  /* 0x0000003839387211 */ /* 0x000fe400078f20ff */
[----:B------:R-:W-:Y:S02]  /*3f30*/  IADD3.X R116, R3, R118, R89, P5, P6 ;  /* 0x0000007603747210 */ /* 0x000fe40002fec459 */
[----:B------:R-:W-:-:S04]  /*3f40*/  LEA.HI.SX32 R56, R56, R85, 0x1c ;  /* 0x0000005538387211 */ /* 0x000fc800078fe2ff */
[----:B------:R-:W-:-:S04]  /*3f50*/  SHF.L.U32 R121, R56, 0x3, RZ ;  /* 0x0000000338797819 */ /* 0x000fc800000006ff */
[----:B------:R-:W-:-:S04]  /*3f60*/  LOP3.LUT R57, R32, 0x38, R121, 0xf8, !PT ;  /* 0x0000003820397812 */ /* 0x000fc800078ef879 */
[----:B------:R-:W-:-:S05]  /*3f70*/  LOP3.LUT R57, R57, R76, RZ, 0x3c, !PT ;  /* 0x0000004c39397212 */ /* 0x000fca00078e3cff */
[----:B------:R-:W-:Y:S02]  /*3f80*/  IMAD R59, R228, 0x200, R57 ;  /* 0x00000200e43b7824 */ /* 0x000fe400078e0239 */
[C---:B------:R-:W-:Y:S02]  /*3f90*/  IMAD R57, R2.reuse, 0x1800, R90 ;  /* 0x0000180002397824 */ /* 0x040fe400078e025a */
[----:B------:R-:W-:Y:S02]  /*3fa0*/  IMAD R59, R2, 0x1800, R59 ;  /* 0x00001800023b7824 */ /* 0x000fe400078e023b */
[--C-:B------:R-:W-:Y:S02]  /*3fb0*/  IMAD R57, R57, 0x2, R18.reuse ;  /* 0x0000000239397824 */ /* 0x100fe400078e0212 */
[----:B------:R-:W-:-:S04]  /*3fc0*/  IMAD R60, R59, 0x2, R18 ;  /* 0x000000023b3c7824 */ /* 0x000fc800078e0212 */
[----:B------:R-:W1:Y:S04]  /*3fd0*/  LDS.128 R56, [R57+0x1c400] ;  /* 0x01c4000039387984 */ /* 0x000e680000000c00 */
[----:B------:R-:W2:Y:S01]  /*3fe0*/  LDS.128 R60, [R60+0x1c400] ;  /* 0x01c400003c3c7984 */ /* 0x000ea20000000c00 */
[----:B------:R-:W-:Y:S05]  /*3ff0*/  @P4 BRA `(.L_x_8215) ;  /* 0x0000000400484947 */ /* 0x000fea0003800000 */
[--C-:B------:R-:W-:Y:S01]  /*4000*/  SHF.R.U64 R123, R44, 0x10, R45.reuse ;  /* 0x000000102c7b7819 */ /* 0x100fe2000000122d */
[----:B--2---:R-:W-:Y:S01]  /*4010*/  HADD2.F32 R44, -RZ, R61.H1_H1 ;  /* 0x3000003dff2c7230 */ /* 0x004fe20000004100 */
[----:B------:R-:W-:Y:S02]  /*4020*/  SHF.R.U32.HI R45, RZ, 0x10, R45 ;  /* 0x00000010ff2d7819 */ /* 0x000fe4000001162d */
[--C-:B------:R-:W-:Y:S01]  /*4030*/  SHF.R.U64 R120, R40, 0x10, R41.reuse ;  /* 0x0000001028787819 */ /* 0x100fe20000001229 */
[----:B------:R-:W-:Y:S01]  /*4040*/  HADD2.F32 R123, -RZ, R123.H0_H0 ;  /* 0x2000007bff7b7230 */ /* 0x000fe20000004100 */
[----:B------:R-:W-:Y:S02]  /*4050*/  SHF.R.U32.HI R126, RZ, 0x10, R41 ;  /* 0x00000010ff7e7819 */ /* 0x000fe40000011629 */
[--C-:B------:R-:W-:Y:S01]  /*4060*/  SHF.R.U64 R40, R42, 0x10, R43.reuse ;  /* 0x000000102a287819 */ /* 0x100fe2000000122b */
[----:B-1----:R-:W-:Y:S01]  /*4070*/  HADD2.F32 R42, -RZ, R57.H0_H0 ;  /* 0x20000039ff2a7230 */ /* 0x002fe20000004100 */
[----:B------:R-:W-:Y:S01]  /*4080*/  SHF.R.U32.HI R129, RZ, 0x10, R43 ;  /* 0x00000010ff817819 */ /* 0x000fe2000001162b */
[----:B------:R-:W-:Y:S01]  /*4090*/  HADD2.F32 R43, -RZ, R61.H0_H0 ;  /* 0x2000003dff2b7230 */ /* 0x000fe20000004100 */
[--C-:B------:R-:W-:Y:S01]  /*40a0*/  SHF.R.U64 R41, R46, 0x10, R47.reuse ;  /* 0x000000102e297819 */ /* 0x100fe2000000122f */
[----:B------:R-:W-:Y:S01]  /*40b0*/  HADD2.F32 R46, -RZ, R125.H0_H0 ;  /* 0x2000007dff2e7230 */ /* 0x000fe20000004100 */
[----:B------:R-:W-:Y:S01]  /*40c0*/  SHF.R.U32.HI R127, RZ, 0x10, R47 ;  /* 0x00000010ff7f7819 */ /* 0x000fe2000001162f */
[----:B------:R-:W-:-:S02]  /*40d0*/  HADD2.F32 R61, -RZ, R45.H0_H0 ;  /* 0x2000002dff3d7230 */ /* 0x000fc40000004100 */
[----:B------:R-:W-:Y:S02]  /*40e0*/  HADD2.F32 R125, -RZ, R125.H1_H1 ;  /* 0x3000007dff7d7230 */ /* 0x000fe40000004100 */
[----:B------:R-:W-:Y:S02]  /*40f0*/  HADD2.F32 R45, -RZ, R57.H1_H1 ;  /* 0x30000039ff2d7230 */ /* 0x000fe40000004100 */
[----:B------:R-:W-:Y:S01]  /*4100*/  FMUL.FTZ R128, R44, R61 ;  /* 0x0000003d2c807220 */ /* 0x000fe20000410000 */
[----:B------:R-:W-:Y:S02]  /*4110*/  HADD2.F32 R47, -RZ, R126.H0_H0 ;  /* 0x2000007eff2f7230 */ /* 0x000fe40000004100 */
[-C--:B------:R-:W-:Y:S01]  /*4120*/  FMUL.FTZ R57, R43, R125.reuse ;  /* 0x0000007d2b397220 */ /* 0x080fe20000410000 */
[C---:B------:R-:W-:Y:S01]  /*4130*/  FMUL.FTZ R126, R42.reuse, R125 ;  /* 0x0000007d2a7e7220 */ /* 0x040fe20000410000 */
[----:B------:R-:W-:Y:S02]  /*4140*/  FMUL.FTZ R61, R45, R61 ;  /* 0x0000003d2d3d7220 */ /* 0x000fe40000410000 */
[-C--:B------:R-:W-:Y:S01]  /*4150*/  FFMA.FTZ R42, R42, R46.reuse, -R57 ;  /* 0x0000002e2a2a7223 */ /* 0x080fe20000010839 */
[----:B------:R-:W-:Y:S01]  /*4160*/  FFMA.FTZ R43, R43, R46, R126 ;  /* 0x0000002e2b2b7223 */ /* 0x000fe2000001007e */
[-C--:B------:R-:W-:Y:S01]  /*4170*/  FFMA.FTZ R44, R44, R47.reuse, R61 ;  /* 0x0000002f2c2c7223 */ /* 0x080fe2000001003d */
[----:B------:R-:W-:Y:S01]  /*4180*/  FFMA.FTZ R45, R45, R47, -R128 ;  /* 0x0000002f2d2d7223 */ /* 0x000fe20000010880 */
[----:B------:R-:W-:-:S02]  /*4190*/  HADD2.F32 R61, -RZ, R130.H1_H1 ;  /* 0x30000082ff3d7230 */ /* 0x000fc40000004100 */
[----:B------:R-:W-:Y:S01]  /*41a0*/  HADD2.F32 R46, -RZ, R59.H0_H0 ;  /* 0x2000003bff2e7230 */ /* 0x000fe20000004100 */
[----:B------:R-:W-:Y:S01]  /*41b0*/  F2FP.F16.F32.PACK_AB R43, R44, R43 ;  /* 0x0000002b2c2b723e */ /* 0x000fe200000000ff */
[--C-:B------:R-:W-:Y:S02]  /*41c0*/  HADD2.F32 R47, -RZ, R63.reuse.H0_H0 ;  /* 0x2000003fff2f7230 */ /* 0x100fe40000004100 */
[----:B------:R-:W-:Y:S02]  /*41d0*/  HADD2.F32 R57, -RZ, R130.H0_H0 ;  /* 0x20000082ff397230 */ /* 0x000fe40000004100 */
[-C--:B------:R-:W-:Y:S01]  /*41e0*/  FMUL.FTZ R130, R46, R61.reuse ;  /* 0x0000003d2e827220 */ /* 0x080fe20000410000 */
[----:B------:R-:W-:Y:S02]  /*41f0*/  HADD2.F32 R63, -RZ, R63.H1_H1 ;  /* 0x3000003fff3f7230 */ /* 0x000fe40000004100 */
[----:B------:R-:W-:Y:S01]  /*4200*/  FMUL.FTZ R125, R47, R61 ;  /* 0x0000003d2f7d7220 */ /* 0x000fe20000410000 */
[----:B------:R-:W-:-:S02]  /*4210*/  HADD2.F32 R128, -RZ, R127.H0_H0 ;  /* 0x2000007fff807230 */ /* 0x000fc40000004100 */
[-C--:B------:R-:W-:Y:S01]  /*4220*/  FFMA.FTZ R130, R47, R57.reuse, R130 ;  /* 0x000000392f827223 */ /* 0x080fe20000010082 */
[----:B------:R-:W-:Y:S02]  /*4230*/  HADD2.F32 R59, -RZ, R59.H1_H1 ;  /* 0x3000003bff3b7230 */ /* 0x000fe40000004100 */
[----:B------:R-:W-:Y:S01]  /*4240*/  FFMA.FTZ R127, R46, R57, -R125 ;  /* 0x000000392e7f7223 */ /* 0x000fe2000001087d */
        /* <DEDUP_REMOVED lines=9> */
[----:B------:R-:W-:Y:S02]  /*42e0*/  HADD2.F32 R124, -RZ, R124.H1_H1 ;  /* 0x3000007cff7c7230 */ /* 0x000fe40000004100 */
[----:B------:R-:W-:Y:S02]  /*42f0*/  HADD2.F32 R56, -RZ, R56.H1_H1 ;  /* 0x30000038ff387230 */ /* 0x000fe40000004100 */
[----:B------:R-:W-:Y:S01]  /*4300*/  FMUL.FTZ R63, R60, R123 ;  /* 0x0000007b3c3f7220 */ /* 0x000fe20000410000 */
[----:B------:R-:W-:-:S02]  /*4310*/  HADD2.F32 R59, -RZ, R120.H0_H0 ;  /* 0x20000078ff3b7230 */ /* 0x000fc40000004100 */
[-C--:B------:R-:W-:Y:S01]  /*4320*/  FMUL.FTZ R61, R47, R124.reuse ;  /* 0x0000007c2f3d7220 */ /* 0x080fe20000410000 */
[----:B------:R-:W-:Y:S01]  /*4330*/  FMUL.FTZ R124, R46, R124 ;  /* 0x0000007c2e7c7220 */ /* 0x000fe20000410000 */
[----:B------:R-:W-:Y:S01]  /*4340*/  FMUL.FTZ R123, R56, R123 ;  /* 0x0000007b387b7220 */ /* 0x000fe20000410000 */
[----:B------:R-:W-:Y:S01]  /*4350*/  F2FP.F16.F32.PACK_AB R129, R129, R130 ;  /* 0x000000828181723e */ /* 0x000fe200000000ff */
[----:B------:R-:W-:Y:S01]  /*4360*/  FFMA.FTZ R61, R46, R57, -R61 ;  /* 0x000000392e3d7223 */ /* 0x000fe2000001083d */
[-C--:B------:R-:W-:Y:S01]  /*4370*/  FFMA.FTZ R56, R56, R59.reuse, -R63 ;  /* 0x0000003b38387223 */ /* 0x080fe2000001083f */
[----:B------:R-:W-:Y:S01]  /*4380*/  FFMA.FTZ R123, R60, R59, R123 ;  /* 0x0000003b3c7b7223 */ /* 0x000fe2000001007b */
[----:B------:R-:W-:Y:S01]  /*4390*/  FFMA.FTZ R124, R47, R57, R124 ;  /* 0x000000392f7c7223 */ /* 0x000fe2000001007c */
[----:B------:R-:W-:Y:S02]  /*43a0*/  HADD2.F32 R59, -RZ, R41.H0_H0 ;  /* 0x20000029ff3b7230 */ /* 0x000fe40000004100 */
[----:B------:R-:W-:Y:S01]  /*43b0*/  HADD2.F32 R46, -RZ, R62.H0_H0 ;  /* 0x2000003eff2e7230 */ /* 0x000fe20000004100 */
[----:B------:R-:W-:Y:S01]  /*43c0*/  F2FP.F16.F32.PACK_AB R56, R56, R61 ;  /* 0x0000003d3838723e */ /* 0x000fe200000000ff */
[----:B------:R-:W-:Y:S01]  /*43d0*/  HADD2.F32 R47, -RZ, R122.H1_H1 ;  /* 0x3000007aff2f7230 */ /* 0x000fe20000004100 */
[----:B------:R-:W-:Y:S01]  /*43e0*/  F2FP.F16.F32.PACK_AB R60, R123, R124 ;  /* 0x0000007c7b3c723e */ /* 0x000fe200000000ff */
[----:B------:R-:W-:-:S02]  /*43f0*/  HADD2.F32 R41, -RZ, R58.H0_H0 ;  /* 0x2000003aff297230 */ /* 0x000fc40000004100 */
[----:B------:R-:W-:Y:S02]  /*4400*/  HADD2.F32 R62, -RZ, R62.H1_H1 ;  /* 0x3000003eff3e7230 */ /* 0x000fe40000004100 */
[----:B------:R-:W-:Y:S02]  /*4410*/  HADD2.F32 R122, -RZ, R122.H0_H0 ;  /* 0x2000007aff7a7230 */ /* 0x000fe40000004100 */
[----:B------:R-:W-:Y:S02]  /*4420*/  HADD2.F32 R58, -RZ, R58.H1_H1 ;  /* 0x3000003aff3a7230 */ /* 0x000fe40000004100 */
[-C--:B------:R-:W-:Y:S01]  /*4430*/  FMUL.FTZ R125, R62, R59.reuse ;  /* 0x0000003b3e7d7220 */ /* 0x080fe20000410000 */
[----:B------:R-:W-:Y:S02]  /*4440*/  HADD2.F32 R57, -RZ, R40.H0_H0 ;  /* 0x20000028ff397230 */ /* 0x000fe40000004100 */
[-C--:B------:R-:W-:Y:S01]  /*4450*/  FMUL.FTZ R63, R41, R122.reuse ;  /* 0x0000007a293f7220 */ /* 0x080fe20000410000 */
[----:B------:R-:W-:Y:S01]  /*4460*/  FMUL.FTZ R40, R46, R122 ;  /* 0x0000007a2e287220 */ /* 0x000fe20000410000 */
[----:B------:R-:W-:Y:S01]  /*4470*/  FMUL.FTZ R59, R58, R59 ;  /* 0x0000003b3a3b7220 */ /* 0x000fe20000410000 */
[----:B------:R-:W-:-:S02]  /*4480*/  IMAD.MOV.U32 R61, RZ, RZ, R43 ;  /* 0x000000ffff3d7224 */ /* 0x000fc400078e002b */
[-C--:B------:R-:W-:Y:S01]  /*4490*/  FFMA.FTZ R63, R46, R47.reuse, R63 ;  /* 0x0000002f2e3f7223 */ /* 0x080fe2000001003f */
[----:B------:R-:W-:Y:S01]  /*44a0*/  FFMA.FTZ R40, R41, R47, -R40 ;  /* 0x0000002f29287223 */ /* 0x000fe20000010828 */
[-C--:B------:R-:W-:Y:S01]  /*44b0*/  FFMA.FTZ R62, R62, R57.reuse, R59 ;  /* 0x000000393e3e7223 */ /* 0x080fe2000001003b */
[----:B------:R-:W-:Y:S01]  /*44c0*/  FFMA.FTZ R125, R58, R57, -R125 ;  /* 0x000000393a7d7223 */ /* 0x000fe2000001087d */
[----:B------:R-:W-:Y:S02]  /*44d0*/  F2FP.F16.F32.PACK_AB R57, R45, R42 ;  /* 0x0000002a2d39723e */ /* 0x000fe400000000ff */
[----:B------:R-:W-:Y:S02]  /*44e0*/  F2FP.F16.F32.PACK_AB R59, R132, R127 ;  /* 0x0000007f843b723e */ /* 0x000fe400000000ff */
[----:B------:R-:W-:Y:S02]  /*44f0*/  F2FP.F16.F32.PACK_AB R62, R62, R63 ;  /* 0x0000003f3e3e723e */ /* 0x000fe400000000ff */
[----:B------:R-:W-:-:S02]  /*4500*/  F2FP.F16.F32.PACK_AB R58, R125, R40 ;  /* 0x000000287d3a723e */ /* 0x000fc400000000ff */
[----:B------:R-:W-:-:S07]  /*4510*/  MOV R63, R129 ;  /* 0x00000081003f7202 */ /* 0x000fce0000000f00 */
.L_x_8215:
[----:B------:R-:W-:Y:S05]  /*4520*/  BSYNC B2 ;  /* 0x0000000000027941 */ /* 0x000fea0003800000 */
.L_x_8214:
        /* <DEDUP_REMOVED lines=12> */
.L_x_8213:
[----:B------:R-:W-:Y:S05]  /*45f0*/  BSYNC B1 ;  /* 0x0000000000017941 */ /* 0x000fea0003800000 */
.L_x_8212:
        /* <DEDUP_REMOVED lines=10> */
[C---:B------:R-:W-:Y:S02]  /*46a0*/  LEA R56, P5, R40.reuse, R102, 0x1 ;  /* 0x0000006628387211 */ /* 0x040fe400078a08ff */
[----:B------:R-:W-:Y:S02]  /*46b0*/  SHF.R.U32.HI R42, RZ, 0x3, R224 ;  /* 0x00000003ff2a7819 */ /* 0x000fe400000116e0 */
[----:B------:R-:W-:-:S02]  /*46c0*/  LEA.HI.X R57, R40, R103, R41, 0x1, P5 ;  /* 0x0000006728397211 */ /* 0x000fc400028f0c29 */
[----:B------:R-:W-:-:S04]  /*46d0*/  SHF.R.S32.HI R41, RZ, 0x1f, R114 ;  /* 0x0000001fff297819 */ /* 0x000fc80000011472 */
[----:B------:R-:W-:Y:S01]  /*46e0*/  LEA.HI R114, R41, R114, RZ, 0x4 ;  /* 0x0000007229727211 */ /* 0x000fe200078f20ff */
[----:B------:R-:W-:-:S03]  /*46f0*/  IMAD R41, R2, 0x1800, R91 ;  /* 0x0000180002297824 */ /* 0x000fc600078e025b */
[----:B------:R-:W-:Y:S01]  /*4700*/  LEA.HI.SX32 R59, R114, R85, 0x1c ;  /* 0x00000055723b7211 */ /* 0x000fe200078fe2ff */
[----:B------:R-:W-:-:S04]  /*4710*/  IMAD R41, R41, 0x2, R18 ;  /* 0x0000000229297824 */ /* 0x000fc800078e0212 */
[----:B------:R-:W-:-:S05]  /*4720*/  IMAD.SHL.U32 R59, R59, 0x8, RZ ;  /* 0x000000083b3b7824 */ /* 0x000fca00078e00ff */
[----:B------:R-:W-:-:S04]  /*4730*/  LOP3.LUT R40, R224, 0x38, R59, 0xf8, !PT ;  /* 0x00000038e0287812 */ /* 0x000fc800078ef83b */
[----:B------:R-:W-:-:S05]  /*4740*/  LOP3.LUT R40, R40, R42, RZ, 0x3c, !PT ;  /* 0x0000002a28287212 */ /* 0x000fca00078e3cff */
[----:B------:R-:W-:-:S04]  /*4750*/  IMAD.IADD R43, R229, 0x1, R40 ;  /* 0x00000001e52b7824 */ /* 0x000fc800078e0228 */
[----:B------:R-:W-:-:S05]  /*4760*/  IMAD R43, R2, 0x1800, R43 ;  /* 0x00001800022b7824 */ /* 0x000fca00078e022b */
[----:B------:R-:W-:Y:S02]  /*4770*/  LEA R44, R43, R18, 0x1 ;  /* 0x000000122b2c7211 */ /* 0x000fe400078e08ff */
[----:B------:R-:W1:Y:S04]  /*4780*/  LDS.128 R40, [R41+0x1c400] ;  /* 0x01c4000029287984 */ /* 0x000e680000000c00 */
[----:B------:R-:W2:Y:S01]  /*4790*/  LDS.128 R44, [R44+0x1c400] ;  /* 0x01c400002c2c7984 */ /* 0x000ea20000000c00 */
[----:B------:R-:W-:Y:S05]  /*47a0*/  @P4 BRA `(.L_x_8217) ;  /* 0x0000000400604947 */ /* 0x000fea0003800000 */
[----:B------:R-:W-:Y:S02]  /*47b0*/  SHF.R.U64 R108, R52, 0x10, R53 ;  /* 0x00000010346c7819 */ /* 0x000fe40000001235 */
[----:B------:R-:W-:Y:S02]  /*47c0*/  SHF.R.U64 R109, R48, 0x10, R49 ;  /* 0x00000010306d7819 */ /* 0x000fe40000001231 */
[----:B------:R-:W-:Y:S01]  /*47d0*/  SHF.R.U32.HI R52, RZ, 0x10, R53 ;  /* 0x00000010ff347819 */ /* 0x000fe20000011635 */
[----:B------:R-:W-:Y:S01]  /*47e0*/  HADD2.F32 R53, -RZ, R119.H1_H1 ;  /* 0x30000077ff357230 */ /* 0x000fe20000004100 */
[----:B------:R-:W-:Y:S01]  /*47f0*/  SHF.R.U32.HI R60, RZ, 0x10, R49 ;  /* 0x00000010ff3c7819 */ /* 0x000fe20000011631 */
[----:B--2---:R-:W-:Y:S01]  /*4800*/  IMAD.MOV.U32 R49, RZ, RZ, R44 ;  /* 0x000000ffff317224 */ /* 0x004fe200078e002c */
[----:B------:R-:W-:Y:S01]  /*4810*/  SHF.R.U64 R48, R50, 0x10, R51 ;  /* 0x0000001032307819 */ /* 0x000fe20000001233 */
[----:B------:R-:W-:Y:S01]  /*4820*/  IMAD.MOV.U32 R50, RZ, RZ, R46 ;  /* 0x000000ffff327224 */ /* 0x000fe200078e002e */
[----:B------:R-:W-:Y:S01]  /*4830*/  SHF.R.U64 R107, R54, 0x10, R55 ;  /* 0x00000010366b7819 */ /* 0x000fe20000001237 */
[----:B-1----:R-:W-:Y:S01]  /*4840*/  IMAD.MOV.U32 R44, RZ, RZ, R42 ;  /* 0x000000ffff2c7224 */ /* 0x002fe200078e002a */
[----:B------:R-:W-:Y:S01]  /*4850*/  SHF.R.U32.HI R62, RZ, 0x10, R51 ;  /* 0x00000010ff3e7819 */ /* 0x000fe20000011633 */
[----:B------:R-:W-:Y:S01]  /*4860*/  HADD2.F32 R46, -RZ, R45.H0_H0 ;  /* 0x2000002dff2e7230 */ /* 0x000fe20000004100 */
[----:B------:R-:W-:Y:S01]  /*4870*/  SHF.R.U32.HI R61, RZ, 0x10, R55 ;  /* 0x00000010ff3d7819 */ /* 0x000fe20000011637 */
[----:B------:R-:W-:-:S02]  /*4880*/  HADD2.F32 R42, -RZ, R41.H0_H0 ;  /* 0x20000029ff2a7230 */ /* 0x000fc40000004100 */
[----:B------:R-:W-:Y:S02]  /*4890*/  HADD2.F32 R45, -RZ, R45.H1_H1 ;  /* 0x3000002dff2d7230 */ /* 0x000fe40000004100 */
[-C--:B------:R-:W-:Y:S01]  /*48a0*/  FMUL.FTZ R55, R46, R53.reuse ;  /* 0x000000352e377220 */ /* 0x080fe20000410000 */
[----:B------:R-:W-:Y:S02]  /*48b0*/  HADD2.F32 R54, -RZ, R52.H0_H0 ;  /* 0x20000034ff367230 */ /* 0x000fe40000004100 */
[----:B------:R-:W-:Y:S01]  /*48c0*/  FMUL.FTZ R53, R42, R53 ;  /* 0x000000352a357220 */ /* 0x000fe20000410000 */
[----:B------:R-:W-:Y:S02]  /*48d0*/  HADD2.F32 R51, -RZ, R115.H1_H1 ;  /* 0x30000073ff337230 */ /* 0x000fe40000004100 */
[----:B------:R-:W-:Y:S02]  /*48e0*/  HADD2.F32 R41, -RZ, R41.H1_H1 ;  /* 0x30000029ff297230 */ /* 0x000fe40000004100 */
[----:B------:R-:W-:-:S02]  /*48f0*/  HADD2.F32 R52, -RZ, R60.H0_H0 ;  /* 0x2000003cff347230 */ /* 0x000fc40000004100 */
[-C--:B------:R-:W-:Y:S01]  /*4900*/  FMUL.FTZ R60, R45, R54.reuse ;  /* 0x000000362d3c7220 */ /* 0x080fe20000410000 */
        /* <DEDUP_REMOVED lines=8> */
[----:B------:R-:W-:Y:S02]  /*4990*/  HADD2.F32 R46, -RZ, R62.H0_H0 ;  /* 0x2000003eff2e7230 */ /* 0x000fe40000004100 */
[-C--:B------:R-:W-:Y:S01]  /*49a0*/  FMUL.FTZ R62, R42, R51.reuse ;  /* 0x000000332a3e7220 */ /* 0x080fe20000410000 */
[----:B------:R-:W-:Y:S02]  /*49b0*/  HADD2.F32 R45, -RZ, R113.H1_H1 ;  /* 0x30000071ff2d7230 */ /* 0x000fe40000004100 */
[----:B------:R-:W-:Y:S01]  /*49c0*/  FMUL.FTZ R51, R41, R51 ;  /* 0x0000003329337220 */ /* 0x000fe20000410000 */
[----:B------:R-:W-:Y:S01]  /*49d0*/  HADD2.F32 R47, -RZ, R47.H1_H1 ;  /* 0x3000002fff2f7230 */ /* 0x000fe20000004100 */
[----:B------:R-:W-:Y:S01]  /*49e0*/  F2FP.F16.F32.PACK_AB R53, R54, R53 ;  /* 0x000000353635723e */ /* 0x000fe200000000ff */
[----:B------:R-:W-:Y:S02]  /*49f0*/  HADD2.F32 R52, -RZ, R61.H0_H0 ;  /* 0x2000003dff347230 */ /* 0x000fe40000004100 */
[----:B------:R-:W-:Y:S01]  /*4a00*/  FFMA.FTZ R61, R42, R45, R51 ;  /* 0x0000002d2a3d7223 */ /* 0x000fe20000010033 */
[----:B------:R-:W-:-:S02]  /*4a10*/  HADD2.F32 R43, -RZ, R43.H1_H1 ;  /* 0x3000002bff2b7230 */ /* 0x000fc40000004100 */
[----:B------:R-:W-:Y:S01]  /*4a20*/  FFMA.FTZ R62, R41, R45, -R62 ;  /* 0x0000002d293e7223 */ /* 0x000fe2000001083e */
[----:B------:R-:W-:Y:S02]  /*4a30*/  HADD2.F32 R119, -RZ, R119.H0_H0 ;  /* 0x20000077ff777230 */ /* 0x000fe40000004100 */
[-C--:B------:R-:W-:Y:S01]  /*4a40*/  FMUL.FTZ R106, R47, R52.reuse ;  /* 0x000000342f6a7220 */ /* 0x080fe20000410000 */
[--C-:B------:R-:W-:Y:S02]  /*4a50*/  HADD2.F32 R42, -RZ, R49.reuse.H0_H0 ;  /* 0x20000031ff2a7230 */ /* 0x100fe40000004100 */
[C---:B------:R-:W-:Y:S01]  /*4a60*/  FMUL.FTZ R52, R43.reuse, R52 ;  /* 0x000000342b347220 */ /* 0x040fe20000410000 */
[----:B------:R-:W-:Y:S02]  /*4a70*/  HADD2.F32 R45, -RZ, R108.H0_H0 ;  /* 0x2000006cff2d7230 */ /* 0x000fe40000004100 */
[----:B------:R-:W-:Y:S01]  /*4a80*/  FFMA.FTZ R63, R43, R46, -R106 ;  /* 0x0000002e2b3f7223 */ /* 0x000fe2000001086a */
[----:B------:R-:W-:-:S02]  /*4a90*/  HADD2.F32 R49, -RZ, R49.H1_H1 ;  /* 0x30000031ff317230 */ /* 0x000fc40000004100 */
[----:B------:R-:W-:Y:S01]  /*4aa0*/  FFMA.FTZ R106, R47, R46, R52 ;  /* 0x0000002e2f6a7223 */ /* 0x000fe20000010034 */
[----:B------:R-:W-:Y:S02]  /*4ab0*/  HADD2.F32 R115, -RZ, R115.H0_H0 ;  /* 0x20000073ff737230 */ /* 0x000fe40000004100 */
[----:B------:R-:W-:Y:S01]  /*4ac0*/  FMUL.FTZ R46, R42, R119 ;  /* 0x000000772a2e7220 */ /* 0x000fe20000410000 */
[--C-:B------:R-:W-:Y:S02]  /*4ad0*/  HADD2.F32 R41, -RZ, R40.reuse.H0_H0 ;  /* 0x20000028ff297230 */ /* 0x100fe40000004100 */
[----:B------:R-:W-:Y:S01]  /*4ae0*/  FMUL.FTZ R47, R49, R45 ;  /* 0x0000002d312f7220 */ /* 0x000fe20000410000 */
[----:B------:R-:W-:Y:S01]  /*4af0*/  HADD2.F32 R40, -RZ, R40.H1_H1 ;  /* 0x30000028ff287230 */ /* 0x000fe20000004100 */
[----:B------:R-:W-:Y:S01]  /*4b00*/  F2FP.F16.F32.PACK_AB R61, R106, R61 ;  /* 0x0000003d6a3d723e */ /* 0x000fe200000000ff */
[----:B------:R-:W-:Y:S02]  /*4b10*/  HADD2.F32 R43, -RZ, R109.H0_H0 ;  /* 0x2000006dff2b7230 */ /* 0x000fe40000004100 */
[C---:B------:R-:W-:Y:S01]  /*4b20*/  FMUL.FTZ R119, R41.reuse, R119 ;  /* 0x0000007729777220 */ /* 0x040fe20000410000 */
[----:B------:R-:W-:Y:S01]  /*4b30*/  FFMA.FTZ R46, R41, R115, -R46 ;  /* 0x00000073292e7223 */ /* 0x000fe2000001082e */
[----:B------:R-:W-:Y:S01]  /*4b40*/  FMUL.FTZ R52, R40, R45 ;  /* 0x0000002d28347220 */ /* 0x000fe20000410000 */
[----:B------:R-:W-:-:S02]  /*4b50*/  HADD2.F32 R41, -RZ, R50.H0_H0 ;  /* 0x20000032ff297230 */ /* 0x000fc40000004100 */
[-C--:B------:R-:W-:Y:S01]  /*4b60*/  FFMA.FTZ R47, R40, R43.reuse, -R47 ;  /* 0x0000002b282f7223 */ /* 0x080fe2000001082f */
[----:B------:R-:W-:Y:S02]  /*4b70*/  HADD2.F32 R117, -RZ, R117.H0_H0 ;  /* 0x20000075ff757230 */ /* 0x000fe40000004100 */
[----:B------:R-:W-:Y:S01]  /*4b80*/  FFMA.FTZ R52, R49, R43, R52 ;  /* 0x0000002b31347223 */ /* 0x000fe20000010034 */
[----:B------:R-:W-:Y:S02]  /*4b90*/  HADD2.F32 R45, -RZ, R107.H0_H0 ;  /* 0x2000006bff2d7230 */ /* 0x000fe40000004100 */
[----:B------:R-:W-:Y:S01]  /*4ba0*/  FFMA.FTZ R119, R42, R115, R119 ;  /* 0x000000732a777223 */ /* 0x000fe20000010077 */
[----:B------:R-:W-:Y:S02]  /*4bb0*/  HADD2.F32 R40, -RZ, R44.H0_H0 ;  /* 0x2000002cff287230 */ /* 0x000fe40000004100 */
[----:B------:R-:W-:Y:S01]  /*4bc0*/  FMUL.FTZ R49, R41, R117 ;  /* 0x0000007529317220 */ /* 0x000fe20000410000 */
[----:B------:R-:W-:-:S02]  /*4bd0*/  HADD2.F32 R50, -RZ, R50.H1_H1 ;  /* 0x30000032ff327230 */ /* 0x000fc40000004100 */
        /* <DEDUP_REMOVED lines=12> */
[----:B------:R-:W-:Y:S01]  /*4ca0*/  IMAD.MOV.U32 R47, RZ, RZ, R61 ;  /* 0x000000ffff2f7224 */ /* 0x000fe200078e003d */
[----:B------:R-:W-:-:S02]  /*4cb0*/  F2FP.F16.F32.PACK_AB R41, R60, R55 ;  /* 0x000000373c29723e */ /* 0x000fc400000000ff */
[----:B------:R-:W-:Y:S01]  /*4cc0*/  F2FP.F16.F32.PACK_AB R46, R44, R49 ;  /* 0x000000312c2e723e */ /* 0x000fe200000000ff */
[----:B------:R-:W-:Y:S01]  /*4cd0*/  IMAD.MOV.U32 R44, RZ, RZ, R52 ;  /* 0x000000ffff2c7224 */ /* 0x000fe200078e0034 */
[----:B------:R-:W-:Y:S02]  /*4ce0*/  F2FP.F16.F32.PACK_AB R60, R45, R42 ;  /* 0x0000002a2d3c723e */ /* 0x000fe400000000ff */
[----:B------:R-:W-:Y:S01]  /*4cf0*/  F2FP.F16.F32.PACK_AB R43, R63, R62 ;  /* 0x0000003e3f2b723e */ /* 0x000fe200000000ff */
[----:B------:R-:W-:Y:S01]  /*4d00*/  IMAD.MOV.U32 R42, RZ, RZ, R46 ;  /* 0x000000ffff2a7224 */ /* 0x000fe200078e002e */
[----:B------:R-:W-:Y:S01]  /*4d10*/  MOV R45, R53 ;  /* 0x00000035002d7202 */ /* 0x000fe20000000f00 */
[----:B------:R-:W-:-:S07]  /*4d20*/  IMAD.MOV.U32 R46, RZ, RZ, R60 ;  /* 0x000000ffff2e7224 */ /* 0x000fce00078e003c */
.L_x_8217:
[----:B------:R-:W-:Y:S05]  /*4d30*/  BSYNC B1 ;  /* 0x0000000000017941 */ /* 0x000fea0003800000 */
.L_x_8216:
[----:B-1----:R4:W-:Y:S01]  /*4d40*/  STG.E.128 desc[UR60][R56.64], R40 ;  /* 0x0000002838007986 */ /* 0x0029e2000c101d3c */
[----:B------:R-:W-:-:S13]  /*4d50*/  ISETP.GE.AND P4, PT, R59, R112, PT ;  /* 0x000000703b00720c */ /* 0x000fda0003f86270 */
[----:B------:R-:W-:Y:S05]  /*4d60*/  @P4 BRA `(.L_x_8202) ;  /* 0x00000000008c4947 */ /* 0x000fea0003800000 */
[--C-:B----4-:R-:W-:Y:S02]  /*4d70*/  SHF.R.S32.HI R40, RZ, 0x1f, R59.reuse ;  /* 0x0000001fff287819 */ /* 0x110fe4000001143b */
[----:B------:R-:W-:-:S04]  /*4d80*/  IADD3 R59, P4, P5, R14, R104, R59 ;  /* 0x000000680e3b7210 */ /* 0x000fc80007d9e03b */
[----:B------:R-:W-:Y:S02]  /*4d90*/  IADD3.X R58, R3, R58, R40, P4, P5 ;  /* 0x0000003a033a7210 */ /* 0x000fe400027ea428 */
[----:B------:R-:W-:-:S04]  /*4da0*/  LEA R102, P4, R59, R102, 0x1 ;  /* 0x000000663b667211 */ /* 0x000fc800078808ff */
[----:B------:R-:W-:-:S05]  /*4db0*/  LEA.HI.X R103, R59, R103, R58, 0x1, P4 ;  /* 0x000000673b677211 */ /* 0x000fca00020f0c3a */
[----:B--2---:R1:W-:Y:S01]  /*4dc0*/  STG.E.128 desc[UR60][R102.64], R44 ;  /* 0x0000002c66007986 */ /* 0x0043e2000c101d3c */
[----:B------:R-:W-:Y:S05]  /*4dd0*/  BRA `(.L_x_8202) ;  /* 0x0000000000707947 */ /* 0x000fea0003800000 */
.L_x_8185:
[----:B------:R-:W2:Y:S02]  /*4de0*/  LDL R40, [R1+0x7c] ;  /* 0x00007c0001287983 */ /* 0x000ea40000100800 */
[----:B--2---:R-:W-:-:S13]  /*4df0*/  R2UR UR4, R40 ;  /* 0x00000000280472ca */ /* 0x004fda00000e0000 */
[----:B------:R-:W-:-:S06]  /*4e00*/  UISETP.NE.AND UP0, UPT, UR4, 0x3, UPT ;  /* 0x000000030400788c */ /* 0x000fcc000bf05270 */
[----:B------:R-:W-:-:S13]  /*4e10*/  PLOP3.LUT P3, PT, PT, PT, UP0, 0x80, 0x0 ;  /* 0x000000000000781c */ /* 0x000fda0003f6f008 */
[----:B------:R-:W-:Y:S05]  /*4e20*/  @!P3 BRA `(.L_x_8218) ;  /* 0x000000000004b947 */ /* 0x000fea0003800000 */
[----:B------:R-:W-:Y:S01]  /*4e30*/  BPT.TRAP 0x1 ;  /* 0x000000040000795c */ /* 0x000fe20000300000 */
.L_x_8218:
[----:B------:R-:W-:Y:S01]  /*4e40*/  IMAD R95, R2, 0x8, R18 ;  /* 0x00000008025f7824 */ /* 0x000fe200078e0212 */
[----:B------:R-:W-:Y:S01]  /*4e50*/  SHF.L.U32 R110, R23, 0x1f, RZ ;  /* 0x0000001f176e7819 */ /* 0x000fe200000006ff */
[----:B------:R-:W-:Y:S01]  /*4e60*/  IMAD R101, R26, -0x60, R29 ;  /* 0xffffffa01a657824 */ /* 0x000fe200078e021d */
[----:B------:R-:W-:Y:S02]  /*4e70*/  BSSY B1, `(.L_x_8219) ;  /* 0x0000004000017945 */ /* 0x000fe40003800000 */
[----:B------:R-:W0:Y:S02]  /*4e80*/  SYNCS.PHASECHK.TRANS64.TRYWAIT P4, [R95+URZ+0x32490], R110 ;  /* 0x0324906e5f0075a7 */ /* 0x000e24000808017f */
[----:B------:R-:W-:Y:S01]  /*4e90*/  VIMNMX R101, R101, 0x60, PT ;  /* 0x0000006065657848 */ /* 0x000fe20003fe0100 */
[----:B0-----:R-:W-:Y:S06]  /*4ea0*/  @!P4 BRA `(.L_x_8220) ;  /* 0x0000011c0088c947 */ /* 0x001fec0003800000 */
.L_x_8412:
[----:B------:R-:W-:Y:S05]  /*4eb0*/  BSYNC B1 ;  /* 0x0000000000017941 */ /* 0x000fea0003800000 */
.L_x_8219:
        /* <DEDUP_REMOVED lines=8> */
.L_x_8222:
[----:B------:R-:W-:Y:S05]  /*4f40*/  BSYNC B1 ;  /* 0x0000000000017941 */ /* 0x000fea0003800000 */
.L_x_8221:
[----:B------:R-:W-:Y:S05]  /*4f50*/  @P4 BRA `(.L_x_8202) ;  /* 0x0000000000104947 */ /* 0x000fea0003800000 */
[----:B-1----:R-:W1:Y:S04]  /*4f60*/  @!P1 LDS.128 R40, [R108+0x2000] ;  /* 0x002000006c289984 */ /* 0x002e680000000c00 */
[----:B------:R-:W2:Y:S04]  /*4f70*/  @!P2 LDS.128 R44, [R106+0x2000] ;  /* 0x002000006a2ca984 */ /* 0x000ea80000000c00 */
[----:B-1----:R3:W-:Y:S04]  /*4f80*/  @!P1 STG.E.128 desc[UR60][R48.64], R40 ;  /* 0x0000002830009986 */ /* 0x0027e8000c101d3c */
[----:B--2---:R3:W-:Y:S02]  /*4f90*/  @!P2 STG.E.128 desc[UR60][R48.64+0x40], R44 ;  /* 0x0000402c3000a986 */ /* 0x0047e4000c101d3c */
.L_x_8202:
[----:B------:R-:W-:Y:S05]  /*4fa0*/  BSYNC B0 ;  /* 0x0000000000007941 */ /* 0x000fea0003800000 */
.L_x_8184:
        /* <DEDUP_REMOVED lines=17> */
.L_x_8224:
[----:B------:R-:W-:Y:S05]  /*50c0*/  BSYNC B0 ;  /* 0x0000000000007941 */ /* 0x000fea0003800000 */
.L_x_8223:
[----:B------:R-:W2:Y:S01]  /*50d0*/  SYNCS.PHASECHK.TRANS64.TRYWAIT P3, [R95+URZ+0x324b0], R110 ;  /* 0x0324b06e5f0075a7 */ /* 0x000ea2000806017f */
[----:B------:R-:W-:Y:S01]  /*50e0*/  ULDC.64 UR56, c[0x0][0x318] ;  /* 0x0000c60000387ab9 */ /* 0x000fe20000000a00 */
[----:B------:R-:W-:Y:S01]  /*50f0*/  ULDC.64 UR58, c[0x0][0x308] ;  /* 0x0000c200003a7ab9 */ /* 0x000fe20000000a00 */
[----:B------:R-:W-:Y:S01]  /*5100*/  BSSY B0, `(.L_x_8225) ;  /* 0x0000003000007945 */ /* 0x000fe20003800000 */
[----:B-1----:R-:W-:-:S03]  /*5110*/  IMAD R40, R2, 0x6000, R78 ;  /* 0x0000600002287824 */ /* 0x002fc600078e024e */
[----:B--2---:R-:W-:Y:S05]  /*5120*/  @!P3 BRA `(.L_x_8226) ;  /* 0x0000011800fcb947 */ /* 0x004fea0003800000 */
.L_x_8413:
[----:B------:R-:W-:Y:S05]  /*5130*/  BSYNC B0 ;  /* 0x0000000000007941 */ /* 0x000fea0003800000 */
.L_x_8225:
[----:B------:R-:W-:Y:S01]  /*5140*/  ISETP.GE.AND P3, PT, R19, R101, PT ;  /* 0x000000651300720c */ /* 0x000fe20003f66270 */
[----:B------:R-:W-:Y:S01]  /*5150*/  IMAD.IADD R41, R77, 0x1, R40 ;  /* 0x000000014d297824 */ /* 0x000fe200078e0228 */
[----:B------:R-:W-:Y:S01]  /*5160*/  BSSY B0, `(.L_x_8227) ;  /* 0x0000026000007945 */ /* 0x000fe20003800000 */
[----:B------:R-:W-:Y:S02]  /*5170*/  IMAD R48, R40, 0x2, R24 ;  /* 0x0000000228307824 */ /* 0x000fe400078e0218 */
[----:B------:R-:W-:-:S04]  /*5180*/  IMAD.WIDE R44, R26, 0x60, R72 ;  /* 0x000000601a2c7825 */ /* 0x000fc800078e0248 */
[----:B------:R-:W-:-:S04]  /*5190*/  IMAD R49, R41, 0x2, R24 ;  /* 0x0000000229317824 */ /* 0x000fc800078e0218 */
[----:B------:R-:W-:Y:S05]  /*51a0*/  @P3 BRA `(.L_x_8228) ;  /* 0x0000000000843947 */ /* 0x000fea0003800000 */
[----:B------:R-:W-:Y:S01]  /*51b0*/  MOV R41, R92 ;  /* 0x0000005c00297202 */ /* 0x000fe20000000f00 */
[----:B------:R-:W-:Y:S01]  /*51c0*/  IMAD R43, R45, UR56, RZ ;  /* 0x000000382d2b7c24 */ /* 0x000fe2000f8e02ff */
[----:B------:R-:W-:Y:S01]  /*51d0*/  ULDC UR4, c[0x0][0x310] ;  /* 0x0000c40000047ab9 */ /* 0x000fe20000000800 */
        /* <DEDUP_REMOVED lines=30> */
.L_x_8228:
[----:B------:R-:W-:Y:S05]  /*53c0*/  BSYNC B0 ;  /* 0x0000000000007941 */ /* 0x000fea0003800000 */
.L_x_8227:
[----:B------:R-:W-:Y:S01]  /*53d0*/  ISETP.GE.AND P3, PT, R234, R101, PT ;  /* 0x00000065ea00720c */ /* 0x000fe20003f66270 */
[----:B------:R-:W-:-:S12]  /*53e0*/  BSSY B0, `(.L_x_8229) ;  /* 0x0000025000007945 */ /* 0x000fd80003800000 */
[----:B------:R-:W-:Y:S05]  /*53f0*/  @P3 BRA `(.L_x_8230) ;  /* 0x00000000008c3947 */ /* 0x000fea0003800000 */
[----:B--2---:R-:W-:Y:S01]  /*5400*/  IADD3 R43, P3, R44, 0x40, RZ ;  /* 0x000000402c2b7810 */ /* 0x004fe20007f7e0ff */
[----:B------:R-:W-:Y:S01]  /*5410*/  IMAD.MOV.U32 R40, RZ, RZ, R30 ;  /* 0x000000ffff287224 */ /* 0x000fe200078e001e */
[----:B------:R-:W-:Y:S01]  /*5420*/  ULDC UR4, c[0x0][0x310] ;  /* 0x0000c40000047ab9 */ /* 0x000fe20000000800 */
        /* <DEDUP_REMOVED lines=32> */
.L_x_8230:
[----:B------:R-:W-:Y:S05]  /*5630*/  BSYNC B0 ;  /* 0x0000000000007941 */ /* 0x000fea0003800000 */
.L_x_8229:
        /* <DEDUP_REMOVED lines=12> */
[----:B--23--:R-:W-:Y:S02]  /*5700*/  SEL R40, RZ, 0x1, P3 ;  /* 0x00000001ff287807 */ /* 0x00cfe40001800000 */
        /* <DEDUP_REMOVED lines=9> */
.L_x_8179:
        /* <DEDUP_REMOVED lines=66> */
[----:B------:R-:W-:Y:S01]  /*5bc0*/  CS2R R10, SRZ ;  /* 0x00000000000a7805 */ /* 0x000fe2000001ff00 */
[----:B------:R-:W-:Y:S01]  /*5bd0*/  IMAD.MOV.U32 R31, RZ, RZ, RZ ;  /* 0x000000ffff1f7224 */ /* 0x000fe200078e00ff */
[----:B------:R-:W-:Y:S01]  /*5be0*/  MOV R29, RZ ;  /* 0x000000ff001d7202 */ /* 0x000fe20000000f00 */
[----:B------:R-:W-:-:S02]  /*5bf0*/  IMAD.MOV.U32 R27, RZ, RZ, RZ ;  /* 0x000000ffff1b7224 */ /* 0x000fc400078e00ff */
[----:B------:R-:W-:Y:S01]  /*5c00*/  IMAD.MOV.U32 R9, RZ, RZ, RZ ;  /* 0x000000ffff097224 */ /* 0x000fe200078e00ff */
[----:B------:R-:W-:Y:S06]  /*5c10*/  @P0 BRA `(.L_x_8232) ;  /* 0x00000000000c0947 */ /* 0x000fec0003800000 */
[----:B------:R-:W0:Y:S01]  /*5c20*/  FENCE.VIEW.ASYNC.G ;  /* 0x00000000000073c6 */ /* 0x000e220000000100 */
[----:B------:R-:W-:Y:S05]  /*5c30*/  WARPSYNC.ALL ;  /* 0x0000000000007948 */ /* 0x000fea0003800000 */
[----:B0-----:R-:W-:Y:S06]  /*5c40*/  BAR.ARV 0xc, 0x120 ;  /* 0x0304800000007b1d */ /* 0x001fec0000002000 */
.L_x_8232:
[----:B------:R-:W-:Y:S01]  /*5c50*/  CS2R R24, SRZ ;  /* 0x0000000000187805 */ /* 0x000fe2000001ff00 */
[----:B------:R-:W-:Y:S06]  /*5c60*/  @!P2 BRA `(.L_x_8233) ;  /* 0x0000008c006ca947 */ /* 0x000fec0003800000 */
[----:B------:R-:W-:-:S03]  /*5c70*/  UMOV UR4, 0xffffffff ;  /* 0xffffffff00047882 */ /* 0x000fc60000000000 */
[----:B------:R-:W-:Y:S05]  /*5c80*/  BRA.DIV UR4, `(.L_x_8234) ;  /* 0x0000011204387947 */ /* 0x000fea000b800000 */
[----:B------:R-:W0:Y:S02]  /*5c90*/  S2R R0, SR_TID.X ;  /* 0x0000000000007919 */ /* 0x000e240000002100 */
[----:B0-----:R-:W-:-:S05]  /*5ca0*/  VIADD R3, R0, 0xffffff80 ;  /* 0xffffff8000037836 */ /* 0x001fca0000000000 */
[----:B------:R-:W-:-:S04]  /*5cb0*/  SHF.R.S32.HI R0, RZ, 0x1f, R3 ;  /* 0x0000001fff007819 */ /* 0x000fc80000011403 */
[----:B------:R-:W-:-:S04]  /*5cc0*/  LEA.HI R0, R0, R3, RZ, 0x7 ;  /* 0x0000000300007211 */ /* 0x000fc800078f38ff */
[----:B------:R-:W-:-:S05]  /*5cd0*/  SHF.R.S32.HI R0, RZ, 0x7, R0 ;  /* 0x00000007ff007819 */ /* 0x000fca0000011400 */
[----:B------:R0:W1:Y:S02]  /*5ce0*/  SHFL.IDX PT, R14, R0, RZ, 0x1f ;  /* 0x00001fff000e7589 */ /* 0x00006400000e0000 */
.L_x_8416:
[----:B------:R-:W-:Y:S01]  /*5cf0*/  VIADD R24, R18, 0x18400 ;  /* 0x0001840012187836 */ /* 0x000fe20000000000 */
[----:B01----:R-:W-:Y:S01]  /*5d00*/  LEA.HI R0, R14, R14, RZ, 0x1 ;  /* 0x0000000e0e007211 */ /* 0x003fe200078f08ff */
[----:B------:R-:W-:Y:S03]  /*5d10*/  BSSY B6, `(.L_x_8235) ;  /* 0x0000015000067945 */ /* 0x000fe60003800000 */
[----:B------:R-:W-:Y:S02]  /*5d20*/  LOP3.LUT P0, RZ, R24, 0x1bf, RZ, 0xc0, !PT ;  /* 0x000001bf18ff7812 */ /* 0x000fe4000780c0ff */
[----:B------:R-:W-:-:S04]  /*5d30*/  LOP3.LUT R35, R0, 0xffffe, RZ, 0xc0, !PT ;  /* 0x000ffffe00237812 */ /* 0x000fc800078ec0ff */
[----:B------:R-:W-:-:S07]  /*5d40*/  IADD3 R35, R14, -R35, RZ ;  /* 0x800000230e237210 */ /* 0x000fce0007ffe0ff */
        /* <DEDUP_REMOVED lines=17> */
.L_x_8236:
[----:B------:R-:W-:Y:S05]  /*5e60*/  BSYNC B6 ;  /* 0x0000000000067941 */ /* 0x000fea0003800000 */
.L_x_8235:
        /* <DEDUP_REMOVED lines=12> */
.L_x_8240:
[----:B-1----:R1:W2:Y:S02]  /*5f30*/  SYNCS.PHASECHK.TRANS64.TRYWAIT P0, [R18+URZ+0x32400], R5 ;  /* 0x03240005120075a7 */ /* 0x0022a4000800017f */
[----:B--2---:R-:W-:Y:S05]  /*5f40*/  @!P0 NANOSLEEP.SYNCS 0x989680 ;  /* 0x009896800000895d */ /* 0x004fea0003900000 */
[----:B------:R-:W2:Y:S02]  /*5f50*/  @!P0 SYNCS.PHASECHK.TRANS64 P0, [R18+URZ+0x32400], R5 ;  /* 0x03240005120085a7 */ /* 0x000ea4000800007f */
[----:B--2---:R-:W-:Y:S05]  /*5f60*/  @!P0 BRA `(.L_x_8240) ;  /* 0xfffffffc00f08947 */ /* 0x004fea000383ffff */
.L_x_8239:
[----:B------:R-:W-:Y:S05]  /*5f70*/  BSYNC B0 ;  /* 0x0000000000007941 */ /* 0x000fea0003800000 */
.L_x_8238:
[----:B------:R-:W-:Y:S05]  /*5f80*/  BRA `(.L_x_8241) ;  /* 0x0000002000947947 */ /* 0x000fea0003800000 */
.L_x_8237:
[----:B------:R-:W0:Y:S01]  /*5f90*/  S2R R4, SR_TID.X ;  /* 0x0000000000047919 */ /* 0x000e220000002100 */
[----:B-----5:R-:W-:Y:S01]  /*5fa0*/  SHF.R.S32.HI R0, RZ, 0x1f, R28 ;  /* 0x0000001fff007819 */ /* 0x020fe2000001141c */
[----:B------:R-:W-:Y:S01]  /*5fb0*/  ULDC.64 UR4, c[0x0][0x3d8] ;  /* 0x0000f60000047ab9 */ /* 0x000fe20000000a00 */
[----:B------:R-:W-:Y:S01]  /*5fc0*/  ULDC.64 UR8, c[0x0][0x3e8] ;  /* 0x0000fa0000087ab9 */ /* 0x000fe20000000a00 */
[----:B------:R-:W-:Y:S01]  /*5fd0*/  LOP3.LUT P0, RZ, R24, 0x3ff, RZ, 0xc0, !PT ;  /* 0x000003ff18ff7812 */ /* 0x000fe2000780c0ff */
[----:B------:R-:W-:Y:S01]  /*5fe0*/  ULDC.64 UR6, c[0x0][0x3c8] ;  /* 0x0000f20000067ab9 */ /* 0x000fe20000000a00 */
[C---:B------:R-:W-:Y:S01]  /*5ff0*/  IMAD R3, R0.reuse, UR4, RZ ;  /* 0x0000000400037c24 */ /* 0x040fe2000f8e02ff */
[----:B------:R-:W-:Y:S01]  /*6000*/  BSSY B6, `(.L_x_8242) ;  /* 0x0000035000067945 */ /* 0x000fe20003800000 */
[----:B------:R-:W-:Y:S02]  /*6010*/  IMAD R7, R0, UR8, RZ ;  /* 0x0000000800077c24 */ /* 0x000fe4000f8e02ff */
[----:B------:R-:W-:-:S02]  /*6020*/  IMAD R3, R28, UR5, R3 ;  /* 0x000000051c037c24 */ /* 0x000fc4000f8e0203 */
[----:B------:R-:W-:Y:S02]  /*6030*/  IMAD R31, R28, UR9, R7 ;  /* 0x000000091c1f7c24 */ /* 0x000fe4000f8e0207 */
[----:B0-----:R-:W-:-:S05]  /*6040*/  VIADD R4, R4, 0xffffff80 ;  /* 0xffffff8004047836 */ /* 0x001fca0000000000 */
[----:B------:R-:W-:-:S04]  /*6050*/  SHF.R.S32.HI R6, RZ, 0x1f, R4 ;  /* 0x0000001fff067819 */ /* 0x000fc80000011404 */
[----:B------:R-:W-:-:S04]  /*6060*/  LEA.HI R6, R6, R4, RZ, 0x2 ;  /* 0x0000000406067211 */ /* 0x000fc800078f10ff */
[----:B------:R-:W-:-:S05]  /*6070*/  LOP3.LUT R6, R6, 0xfffffffc, RZ, 0xc0, !PT ;  /* 0xfffffffc06067812 */ /* 0x000fca00078ec0ff */
[----:B------:R-:W-:Y:S02]  /*6080*/  IMAD.IADD R6, R4, 0x1, -R6 ;  /* 0x0000000104067824 */ /* 0x000fe400078e0a06 */
[----:B------:R-:W-:Y:S01]  /*6090*/  IMAD.WIDE.U32 R4, R28, UR4, RZ ;  /* 0x000000041c047c25 */ /* 0x000fe2000f8e00ff */
[----:B------:R-:W-:-:S03]  /*60a0*/  ULDC.64 UR4, c[0x0][0x3e0] ;  /* 0x0000f80000047ab9 */ /* 0x000fc60000000a00 */
[----:B------:R-:W-:Y:S02]  /*60b0*/  IMAD.SHL.U32 R24, R6, 0x4, RZ ;  /* 0x0000000406187824 */ /* 0x000fe400078e00ff */
[----:B------:R-:W-:Y:S01]  /*60c0*/  IMAD.WIDE.U32 R6, R28, UR8, RZ ;  /* 0x000000081c067c25 */ /* 0x000fe2000f8e00ff */
[----:B------:R-:W-:Y:S02]  /*60d0*/  LEA R28, P2, R4, UR6, 0x1 ;  /* 0x00000006041c7c11 */ /* 0x000fe4000f8408ff */
[-C--:B------:R-:W-:Y:S01]  /*60e0*/  IADD3 R0, P3, R24, R4.reuse, RZ ;  /* 0x0000000418007210 */ /* 0x080fe20007f7e0ff */
[----:B------:R-:W-:Y:S01]  /*60f0*/  IMAD.IADD R9, R3, 0x1, R5 ;  /* 0x0000000103097824 */ /* 0x000fe200078e0205 */
[----:B------:R-:W-:Y:S01]  /*6100*/  SHF.R.S32.HI R10, RZ, 0x1f, R24 ;  /* 0x0000001fff0a7819 */ /* 0x000fe20000011418 */
[----:B------:R-:W-:Y:S01]  /*6110*/  IMAD.IADD R31, R31, 0x1, R7 ;  /* 0x000000011f1f7824 */ /* 0x000fe200078e0207 */
[----:B------:R-:W-:Y:S02]  /*6120*/  IADD3 R5, P1, R16, R4, RZ ;  /* 0x0000000410057210 */ /* 0x000fe40007f3e0ff */
[----:B------:R-:W-:-:S02]  /*6130*/  LEA.HI.X R29, R4, UR7, R9, 0x1, P2 ;  /* 0x00000007041d7c11 */ /* 0x000fc400090f0c09 */
[----:B------:R-:W-:Y:S01]  /*6140*/  LEA R26, P2, R0, UR6, 0x1 ;  /* 0x00000006001a7c11 */ /* 0x000fe2000f8408ff */
[----:B------:R-:W-:Y:S01]  /*6150*/  IMAD.X R4, R17, 0x1, R9, P1 ;  /* 0x0000000111047824 */ /* 0x000fe200008e0609 */
[----:B------:R-:W-:Y:S02]  /*6160*/  IADD3.X R3, R10, R9, RZ, P3, !PT ;  /* 0x000000090a037210 */ /* 0x000fe40001ffe4ff */
[-C--:B------:R-:W-:Y:S02]  /*6170*/  IADD3 R8, P4, R24, R6.reuse, RZ ;  /* 0x0000000618087210 */ /* 0x080fe40007f9e0ff */
[----:B------:R-:W-:Y:S02]  /*6180*/  LEA.HI.X R27, R0, UR7, R3, 0x1, P2 ;  /* 0x00000007001b7c11 */ /* 0x000fe400090f0c03 */
[----:B------:R-:W-:Y:S01]  /*6190*/  IADD3 R0, P3, R16, R6, RZ ;  /* 0x0000000610007210 */ /* 0x000fe20007f7e0ff */
[----:B------:R-:W-:Y:S01]  /*61a0*/  IMAD.X R7, R10, 0x1, R31, P4 ;  /* 0x000000010a077824 */ /* 0x000fe200020e061f */
[----:B------:R-:W-:-:S02]  /*61b0*/  LEA R30, P2, R6, UR4, 0x1 ;  /* 0x00000004061e7c11 */ /* 0x000fc4000f8408ff */
[----:B------:R-:W-:Y:S01]  /*61c0*/  LEA R40, P5, R8, UR4, 0x1 ;  /* 0x0000000408287c11 */ /* 0x000fe2000f8a08ff */
[----:B------:R-:W-:Y:S01]  /*61d0*/  IMAD.X R3, R17, 0x1, R31, P3 ;  /* 0x0000000111037824 */ /* 0x000fe200018e061f */
[C---:B------:R-:W-:Y:S02]  /*61e0*/  LEA R36, P4, R5.reuse, UR6, 0x1 ;  /* 0x0000000605247c11 */ /* 0x040fe4000f8808ff */
        /* <DEDUP_REMOVED lines=22> */
.L_x_8243:
[----:B------:R-:W-:Y:S05]  /*6350*/  BSYNC B6 ;  /* 0x0000000000067941 */ /* 0x000fea0003800000 */
.L_x_8242:
[----:B------:R-:W-:Y:S01]  /*6360*/  ULDC.U8 UR4, c[0x0][0x3f0] ;  /* 0x0000fc0000047ab9 */ /* 0x000fe20000000000 */
[----:B------:R-:W-:Y:S01]  /*6370*/  BSSY B0, `(.L_x_8244) ;  /* 0x00001de000007945 */ /* 0x000fe20003800000 */
[----:B------:R-:W-:-:S13]  /*6380*/  ISETP.NE.AND P0, PT, RZ, UR4, PT ;  /* 0x00000004ff007c0c */ /* 0x000fda000bf05270 */
[----:B------:R-:W-:Y:S05]  /*6390*/  @!P0 BRA `(.L_x_8245) ;  /* 0x0000000c00e08947 */ /* 0x000fea0003800000 */
[----:B------:R-:W2:Y:S01]  /*63a0*/  LDL R34, [R1+0x80] ;  /* 0x0000800001227983 */ /* 0x000ea20000100800 */
[----:B------:R-:W-:Y:S01]  /*63b0*/  IMAD R99, R33, -0x80, R99 ;  /* 0xffffff8021637824 */ /* 0x000fe200078e0263 */
[----:B------:R-:W-:Y:S01]  /*63c0*/  LEA.HI R0, R235, R235, RZ, 0x1 ;  /* 0x000000ebeb007211 */ /* 0x000fe200078f08ff */
[----:B------:R-:W-:Y:S01]  /*63d0*/  BSSY B1, `(.L_x_8246) ;  /* 0x000001c000017945 */ /* 0x000fe20003800000 */
[----:B------:R-:W-:Y:S02]  /*63e0*/  CS2R R6, SRZ ;  /* 0x0000000000067805 */ /* 0x000fe4000001ff00 */
[----:B------:R-:W-:Y:S02]  /*63f0*/  CS2R R8, SRZ ;  /* 0x0000000000087805 */ /* 0x000fe4000001ff00 */
[----:B------:R-:W-:Y:S02]  /*6400*/  VIMNMX R99, R99, 0x80, PT ;  /* 0x0000008063637848 */ /* 0x000fe40003fe0100 */
[----:B------:R-:W-:-:S02]  /*6410*/  CS2R R20, SRZ ;  /* 0x0000000000147805 */ /* 0x000fc4000001ff00 */
[----:B------:R-:W-:Y:S02]  /*6420*/  LOP3.LUT R0, R0, 0xfffffffe, RZ, 0xc0, !PT ;  /* 0xfffffffe00007812 */ /* 0x000fe400078ec0ff */
[----:B------:R-:W-:Y:S01]  /*6430*/  ISETP.GE.AND P0, PT, R19, R99, PT ;  /* 0x000000631300720c */ /* 0x000fe20003f06270 */
[----:B--2---:R-:W-:-:S05]  /*6440*/  IMAD.SHL.U32 R3, R34, 0x40, RZ ;  /* 0x0000004022037824 */ /* 0x004fca00078e00ff */
[----:B------:R-:W-:-:S04]  /*6450*/  LOP3.LUT R3, R3, 0x1c0, RZ, 0xc0, !PT ;  /* 0x000001c003037812 */ /* 0x000fc800078ec0ff */
[----:B------:R-:W-:Y:S02]  /*6460*/  LOP3.LUT R4, R3, 0x18, R16, 0xf8, !PT ;  /* 0x0000001803047812 */ /* 0x000fe400078ef810 */
[----:B------:R-:W-:Y:S02]  /*6470*/  SHF.R.U32.HI R5, RZ, 0x3, R3 ;  /* 0x00000003ff057819 */ /* 0x000fe40000011603 */
[----:B------:R-:W-:Y:S02]  /*6480*/  IADD3 R3, R235, -R0, RZ ;  /* 0x80000000eb037210 */ /* 0x000fe40007ffe0ff */
        /* <DEDUP_REMOVED lines=16> */
.L_x_8247:
[----:B------:R-:W-:Y:S05]  /*6590*/  BSYNC B1 ;  /* 0x0000000000017941 */ /* 0x000fea0003800000 */
.L_x_8246:
[----:B------:R-:W-:-:S03]  /*65a0*/  UMOV UR4, 0xffffffff ;  /* 0xffffffff00047882 */ /* 0x000fc60000000000 */
[----:B------:R-:W-:Y:S05]  /*65b0*/  BRA.DIV UR4, `(.L_x_8248) ;  /* 0x0000010a04287947 */ /* 0x000fea000b800000 */
.L_x_8419:
[----:B------:R-:W-:-:S03]  /*65c0*/  UMOV UR4, 0xffffffff ;  /* 0xffffffff00047882 */ /* 0x000fc60000000000 */
[----:B------:R-:W-:Y:S05]  /*65d0*/  BRA.DIV UR4, `(.L_x_8249) ;  /* 0x0000010a04487947 */ /* 0x000fea000b800000 */
.L_x_8422:
[----:B------:R-:W-:-:S03]  /*65e0*/  UMOV UR4, 0xffffffff ;  /* 0xffffffff00047882 */ /* 0x000fc60000000000 */
[----:B------:R-:W-:Y:S05]  /*65f0*/  BRA.DIV UR4, `(.L_x_8250) ;  /* 0x0000010a04687947 */ /* 0x000fea000b800000 */
.L_x_8425:
[----:B------:R-:W-:-:S03]  /*6600*/  UMOV UR4, 0xffffffff ;  /* 0xffffffff00047882 */ /* 0x000fc60000000000 */
[----:B------:R-:W-:Y:S05]  /*6610*/  BRA.DIV UR4, `(.L_x_8251) ;  /* 0x0000010a04887947 */ /* 0x000fea000b800000 */
.L_x_8428:
[----:B------:R-:W1:Y:S01]  /*6620*/  SYNCS.PHASECHK.TRANS64.TRYWAIT P1, [R18+URZ+0x32400], R25 ;  /* 0x03240019120075a7 */ /* 0x000e62000802017f */
[----:B------:R-:W-:Y:S01]  /*6630*/  LOP3.LUT P2, RZ, R34, 0x4, RZ, 0xc0, !PT ;  /* 0x0000000422ff7812 */ /* 0x000fe2000784c0ff */
[----:B------:R-:W-:Y:S01]  /*6640*/  IMAD R33, R228, 0x200, R33 ;  /* 0x00000200e4217824 */ /* 0x000fe200078e0221 */
[--C-:B-----5:R-:W-:Y:S01]  /*6650*/  SHF.R.U64 R32, R8, 0x10, R9.reuse ;  /* 0x0000001008207819 */ /* 0x120fe20000001209 */
[----:B------:R-:W-:Y:S01]  /*6660*/  IMAD.MOV.U32 R30, RZ, RZ, R8 ;  /* 0x000000ffff1e7224 */ /* 0x000fe200078e0008 */
[----:B------:R-:W-:Y:S01]  /*6670*/  SHF.R.U32.HI R12, RZ, 0x10, R9 ;  /* 0x00000010ff0c7819 */ /* 0x000fe20000011609 */
[----:B------:R-:W-:Y:S01]  /*6680*/  IMAD R8, R33, 0x2, R18 ;  /* 0x0000000221087824 */ /* 0x000fe200078e0212 */
[----:B------:R-:W-:Y:S01]  /*6690*/  SHF.R.U64 R34, R4, 0x10, R5 ;  /* 0x0000001004227819 */ /* 0x000fe20000001205 */
[----:B------:R-:W-:Y:S01]  /*66a0*/  IMAD.MOV.U32 R10, RZ, RZ, R9 ;  /* 0x000000ffff0a7224 */ /* 0x000fe200078e0009 */
[--C-:B------:R-:W-:Y:S01]  /*66b0*/  SHF.R.U32.HI R15, RZ, 0x10, R5.reuse ;  /* 0x00000010ff0f7819 */ /* 0x100fe20000011605 */
[----:B------:R-:W-:Y:S01]  /*66c0*/  IMAD.MOV.U32 R9, RZ, RZ, R5 ;  /* 0x000000ffff097224 */ /* 0x000fe200078e0005 */
[----:B------:R-:W-:Y:S01]  /*66d0*/  MOV R31, R20 ;  /* 0x00000014001f7202 */ /* 0x000fe20000000f00 */
[--C-:B------:R-:W-:Y:S01]  /*66e0*/  IMAD.MOV.U32 R11, RZ, RZ, R21.reuse ;  /* 0x000000ffff0b7224 */ /* 0x100fe200078e0015 */
[--C-:B------:R-:W-:Y:S01]  /*66f0*/  SHF.R.U64 R13, R20, 0x10, R21.reuse ;  /* 0x00000010140d7819 */ /* 0x100fe20000001215 */
[----:B0-----:R-:W-:Y:S01]  /*6700*/  IMAD.MOV.U32 R27, RZ, RZ, R4 ;  /* 0x000000ffff1b7224 */ /* 0x001fe200078e0004 */
[----:B------:R-:W-:Y:S01]  /*6710*/  SHF.R.U32.HI R14, RZ, 0x10, R21 ;  /* 0x00000010ff0e7819 */ /* 0x000fe20000011615 */
[--C-:B------:R-:W-:Y:S01]  /*6720*/  IMAD.MOV.U32 R5, RZ, RZ, R7.reuse ;  /* 0x000000ffff057224 */ /* 0x100fe200078e0007 */
[----:B------:R-:W-:Y:S01]  /*6730*/  MOV R29, R6 ;  /* 0x00000006001d7202 */ /* 0x000fe20000000f00 */
[C---:B------:R-:W-:Y:S01]  /*6740*/  VIADD R4, R8.reuse, 0x18400 ;  /* 0x0001840008047836 */ /* 0x040fe20000000000 */
[----:B------:R-:W-:Y:S01]  /*6750*/  BSSY B1, `(.L_x_8252) ;  /* 0x000000d000017945 */ /* 0x000fe20003800000 */
        /* <DEDUP_REMOVED lines=12> */
.L_x_8429:
[----:B------:R-:W-:Y:S05]  /*6820*/  BSYNC B1 ;  /* 0x0000000000017941 */ /* 0x000fea0003800000 */
.L_x_8252:
        /* <DEDUP_REMOVED lines=22> */
[----:B------:R-:W-:Y:S01]  /*6990*/  FMUL.FTZ R21, R5, R20 ;  /* 0x0000001405157220 */ /* 0x000fe20000410000 */
[C---:B------:R-:W-:Y:S01]  /*69a0*/  FFMA.FTZ R26, R9.reuse, R13, -R26 ;  /* 0x0000000d091a7223 */ /* 0x040fe2000001081a */
[----:B------:R-:W-:Y:S01]  /*69b0*/  FFMA.FTZ R15, R9, R15, R4 ;  /* 0x0000000f090f7223 */ /* 0x000fe20000010004 */
[----:B0-----:R-:W-:Y:S01]  /*69c0*/  FMUL.FTZ R25, R5, R14 ;  /* 0x0000000e05197220 */ /* 0x001fe20000410000 */
        /* <DEDUP_REMOVED lines=21> */
.L_x_8257:
[----:B------:R-:W-:Y:S05]  /*6b20*/  BSYNC B2 ;  /* 0x0000000000027941 */ /* 0x000fea0003800000 */
.L_x_8256:
        /* <DEDUP_REMOVED lines=39> */
.L_x_8255:
[----:B------:R-:W-:Y:S05]  /*6da0*/  BSYNC B1 ;  /* 0x0000000000017941 */ /* 0x000fea0003800000 */
.L_x_8254:
        /* <DEDUP_REMOVED lines=10> */
[----:B------:R-:W-:Y:S02]  /*6e50*/  HADD2.F32 R15, -RZ, R30.H0_H0 ;  /* 0x2000001eff0f7230 */ /* 0x000fe40000004100 */
[----:B------:R-:W-:Y:S02]  /*6e60*/  HADD2.F32 R26, -RZ, R34.H0_H0 ;  /* 0x20000022ff1a7230 */ /* 0x000fe40000004100 */
[----:B------:R-:W-:Y:S02]  /*6e70*/  HADD2.F32 R24, -RZ, R32.H0_H0 ;  /* 0x20000020ff187230 */ /* 0x000fe40000004100 */
[----:B0-----:R-:W-:Y:S02]  /*6e80*/  HADD2.F32 R25, -RZ, R27.H1_H1 ;  /* 0x3000001bff197230 */ /* 0x001fe40000004100 */
        /* <DEDUP_REMOVED lines=8> */
[----:B------:R-:W-:Y:S01]  /*6f10*/  FMUL.FTZ R13, R26, R5 ;  /* 0x000000051a0d7220 */ /* 0x000fe20000410000 */
[----:B------:R-:W-:Y:S01]  /*6f20*/  FFMA.FTZ R4, R15, R9, -R14 ;  /* 0x000000090f047223 */ /* 0x000fe2000001080e */
[--C-:B------:R-:W-:Y:S02]  /*6f30*/  HADD2.F32 R12, -RZ, R7.reuse.H0_H0 ;  /* 0x20000007ff0c7230 */ /* 0x100fe40000004100 */
[C---:B------:R-:W-:Y:S01]  /*6f40*/  FMUL.FTZ R15, R24.reuse, R5 ;  /* 0x00000005180f7220 */ /* 0x040fe20000410000 */
[----:B------:R-:W-:Y:S02]  /*6f50*/  HADD2.F32 R6, -RZ, R6.H1_H1 ;  /* 0x30000006ff067230 */ /* 0x000fe40000004100 */
[----:B------:R-:W-:Y:S01]  /*6f60*/  FFMA.FTZ R9, R21, R9, R20 ;  /* 0x0000000915097223 */ /* 0x000fe20000010014 */
[----:B------:R-:W-:Y:S02]  /*6f70*/  HADD2.F32 R7, -RZ, R7.H1_H1 ;  /* 0x30000007ff077230 */ /* 0x000fe40000004100 */
[----:B------:R-:W-:Y:S01]  /*6f80*/  FFMA.FTZ R5, R24, R10, -R13 ;  /* 0x0000000a18057223 */ /* 0x000fe2000001080d */
[----:B------:R-:W-:-:S02]  /*6f90*/  HADD2.F32 R21, -RZ, R30.H1_H1 ;  /* 0x3000001eff157230 */ /* 0x000fc40000004100 */
[----:B------:R-:W-:Y:S01]  /*6fa0*/  FFMA.FTZ R10, R26, R10, R15 ;  /* 0x0000000a1a0a7223 */ /* 0x000fe2000001000f */
[----:B------:R-:W-:Y:S02]  /*6fb0*/  HADD2.F32 R24, -RZ, R32.H1_H1 ;  /* 0x30000020ff187230 */ /* 0x000fe40000004100 */
[-C--:B------:R-:W-:Y:S01]  /*6fc0*/  FMUL.FTZ R14, R25, R6.reuse ;  /* 0x00000006190e7220 */ /* 0x080fe20000410000 */
[-C--:B------:R-:W-:Y:S01]  /*6fd0*/  FMUL.FTZ R13, R28, R7.reuse ;  /* 0x000000071c0d7220 */ /* 0x080fe20000410000 */
[----:B------:R-:W-:Y:S01]  /*6fe0*/  FMUL.FTZ R20, R21, R6 ;  /* 0x0000000615147220 */ /* 0x000fe20000410000 */
[----:B------:R-:W-:Y:S01]  /*6ff0*/  F2FP.F16.F32.PACK_AB R4, R9, R4 ;  /* 0x000000040904723e */ /* 0x000fe200000000ff */
        /* <DEDUP_REMOVED lines=8> */
[----:B------:R1:W-:Y:S02]  /*7080*/  STS.128 [R8+0x1a400], R4 ;  /* 0x01a4000408007388 */ /* 0x0003e40000000c00 */
.L_x_8260:
[----:B------:R-:W-:Y:S05]  /*7090*/  BSYNC B1 ;  /* 0x0000000000017941 */ /* 0x000fea0003800000 */
.L_x_8259:
[----:B------:R-:W-:Y:S05]  /*70a0*/  @P1 BRA `(.L_x_8258) ;  /* 0x0000001000281947 */ /* 0x000fea0003800000 */
[----:B-1----:R-:W1:Y:S01]  /*70b0*/  LDS.128 R4, [R0+0x2000] ;  /* 0x0020000000047984 */ /* 0x002e620000000c00 */
[----:B------:R-:W-:Y:S02]  /*70c0*/  HADD2.F32 R14, -RZ, R31.H0_H0 ;  /* 0x2000001fff0e7230 */ /* 0x000fe40000004100 */
[----:B------:R-:W-:Y:S02]  /*70d0*/  HADD2.F32 R20, -RZ, R29.H0_H0 ;  /* 0x2000001dff147230 */ /* 0x000fe40000004100 */
[--C-:B0-----:R-:W-:Y:S02]  /*70e0*/  HADD2.F32 R25, -RZ, R36.reuse.H0_H0 ;  /* 0x20000024ff197230 */ /* 0x101fe40000004100 */
        /* <DEDUP_REMOVED lines=13> */
[C---:B------:R-:W-:Y:S01]  /*71c0*/  FMUL.FTZ R8, R21.reuse, R5 ;  /* 0x0000000515087220 */ /* 0x040fe20000410000 */
[--C-:B------:R-:W-:Y:S02]  /*71d0*/  HADD2.F32 R11, -RZ, R7.reuse.H0_H0 ;  /* 0x20000007ff0b7230 */ /* 0x100fe40000004100 */
[-C--:B------:R-:W-:Y:S01]  /*71e0*/  FFMA.FTZ R5, R21, R9.reuse, -R12 ;  /* 0x0000000915057223 */ /* 0x080fe2000001080c */
[----:B------:R-:W-:Y:S02]  /*71f0*/  HADD2.F32 R6, -RZ, R6.H1_H1 ;  /* 0x30000006ff067230 */ /* 0x000fe40000004100 */
[----:B------:R-:W-:Y:S01]  /*7200*/  FFMA.FTZ R8, R25, R9, R8 ;  /* 0x0000000919087223 */ /* 0x000fe20000010008 */
[----:B------:R-:W-:Y:S01]  /*7210*/  HADD2.F32 R7, -RZ, R7.H1_H1 ;  /* 0x30000007ff077230 */ /* 0x000fe20000004100 */
[----:B------:R-:W-:Y:S01]  /*7220*/  F2FP.F16.F32.PACK_AB R4, R15, R4 ;  /* 0x000000040f04723e */ /* 0x000fe200000000ff */
[----:B------:R-:W-:-:S02]  /*7230*/  HADD2.F32 R20, -RZ, R31.H1_H1 ;  /* 0x3000001fff147230 */ /* 0x000fc40000004100 */
[-C--:B------:R-:W-:Y:S01]  /*7240*/  FMUL.FTZ R9, R24, R6.reuse ;  /* 0x0000000618097220 */ /* 0x080fe20000410000 */
[----:B------:R-:W-:Y:S02]  /*7250*/  HADD2.F32 R21, -RZ, R33.H1_H1 ;  /* 0x30000021ff157230 */ /* 0x000fe40000004100 */
[----:B------:R-:W-:Y:S01]  /*7260*/  FMUL.FTZ R12, R27, R7 ;  /* 0x000000071b0c7220 */ /* 0x000fe20000410000 */
[----:B------:R-:W-:Y:S01]  /*7270*/  F2FP.F16.F32.PACK_AB R5, R8, R5 ;  /* 0x000000050805723e */ /* 0x000fe200000000ff */
[C---:B------:R-:W-:Y:S01]  /*7280*/  FMUL.FTZ R13, R20.reuse, R6 ;  /* 0x00000006140d7220 */ /* 0x040fe20000410000 */
[-C--:B------:R-:W-:Y:S01]  /*7290*/  FFMA.FTZ R6, R20, R10.reuse, -R9 ;  /* 0x0000000a14067223 */ /* 0x080fe20000010809 */
[C---:B------:R-:W-:Y:S01]  /*72a0*/  FMUL.FTZ R14, R21.reuse, R7 ;  /* 0x00000007150e7220 */ /* 0x040fe20000410000 */
[-C--:B------:R-:W-:Y:S01]  /*72b0*/  FFMA.FTZ R7, R21, R11.reuse, -R12 ;  /* 0x0000000b15077223 */ /* 0x080fe2000001080c */
[----:B------:R-:W-:Y:S02]  /*72c0*/  FFMA.FTZ R13, R24, R10, R13 ;  /* 0x0000000a180d7223 */ /* 0x000fe4000001000d */
[----:B------:R-:W-:-:S03]  /*72d0*/  FFMA.FTZ R14, R27, R11, R14 ;  /* 0x0000000b1b0e7223 */ /* 0x000fc6000001000e */
[----:B------:R-:W-:Y:S02]  /*72e0*/  F2FP.F16.F32.PACK_AB R6, R13, R6 ;  /* 0x000000060d06723e */ /* 0x000fe400000000ff */
[----:B------:R-:W-:-:S05]  /*72f0*/  F2FP.F16.F32.PACK_AB R7, R14, R7 ;  /* 0x000000070e07723e */ /* 0x000fca00000000ff */
[----:B------:R3:W-:Y:S01]  /*7300*/  STS.128 [R0+0x2000], R4 ;  /* 0x0020000400007388 */ /* 0x0007e20000000c00 */
[----:B------:R-:W-:Y:S05]  /*7310*/  BRA `(.L_x_8258) ;  /* 0x0000000c008c7947 */ /* 0x000fea0003800000 */
.L_x_8245:
        /* <DEDUP_REMOVED lines=14> */
.L_x_8432:
[----:B------:R-:W-:Y:S01]  /*7400*/  UMOV UR4, 0xffffffff ;  /* 0xffffffff00047882 */ /* 0x000fe20000000000 */
[----:B------:R-:W-:Y:S02]  /*7410*/  LOP3.LUT R8, R3, 0xfffffffe, RZ, 0xc0, !PT ;  /* 0xfffffffe03087812 */ /* 0x000fe400078ec0ff */
[----:B------:R-:W-:Y:S05]  /*7420*/  BRA.DIV UR4, `(.L_x_8262) ;  /* 0x000000fe04687947 */ /* 0x000fea000b800000 */
.L_x_8435:
[----:B------:R-:W-:Y:S01]  /*7430*/  UMOV UR4, 0xffffffff ;  /* 0xffffffff00047882 */ /* 0x000fe20000000000 */
[----:B------:R-:W-:Y:S02]  /*7440*/  IMAD.IADD R3, R235, 0x1, -R8 ;  /* 0x00000001eb037824 */ /* 0x000fe400078e0a08 */
[----:B------:R-:W-:Y:S05]  /*7450*/  BRA.DIV UR4, `(.L_x_8263) ;  /* 0x000000fe04847947 */ /* 0x000fea000b800000 */
.L_x_8438:
[----:B------:R-:W-:Y:S01]  /*7460*/  UMOV UR4, 0xffffffff ;  /* 0xffffffff00047882 */ /* 0x000fe20000000000 */
[----:B------:R-:W-:Y:S02]  /*7470*/  SHF.L.U32 R9, R3, 0x1f, RZ ;  /* 0x0000001f03097819 */ /* 0x000fe400000006ff */
[----:B------:R-:W-:Y:S05]  /*7480*/  BRA.DIV UR4, `(.L_x_8264) ;  /* 0x000000fe04a07947 */ /* 0x000fea000b800000 */
.L_x_8441:
[----:B------:R-:W1:Y:S01]  /*7490*/  SYNCS.PHASECHK.TRANS64.TRYWAIT P1, [R18+URZ+0x32400], R9 ;  /* 0x03240009120075a7 */ /* 0x000e62000802017f */
[-C--:B------:R-:W-:Y:S01]  /*74a0*/  ISETP.GE.OR P2, PT, R19, R0.reuse, P0 ;  /* 0x000000001300720c */ /* 0x080fe20000746670 */
[----:B0----5:R-:W-:Y:S01]  /*74b0*/  IMAD.MOV.U32 R36, RZ, RZ, R4 ;  /* 0x000000ffff247224 */ /* 0x021fe200078e0004 */
[----:B------:R-:W-:Y:S01]  /*74c0*/  ISETP.GE.OR P0, PT, R234, R0, P0 ;  /* 0x00000000ea00720c */ /* 0x000fe20000706670 */
[--C-:B------:R-:W-:Y:S01]  /*74d0*/  IMAD.MOV.U32 R0, RZ, RZ, R5.reuse ;  /* 0x000000ffff007224 */ /* 0x100fe200078e0005 */
[----:B------:R-:W-:Y:S01]  /*74e0*/  SHF.R.U64 R43, R4, 0x10, R5 ;  /* 0x00000010042b7819 */ /* 0x000fe20000001205 */
[--C-:B------:R-:W-:Y:S01]  /*74f0*/  IMAD.MOV.U32 R4, RZ, RZ, R7.reuse ;  /* 0x000000ffff047224 */ /* 0x100fe200078e0007 */
[----:B------:R-:W-:Y:S01]  /*7500*/  MOV R38, R6 ;  /* 0x0000000600267202 */ /* 0x000fe20000000f00 */
[----:B------:R-:W-:Y:S01]  /*7510*/  IMAD.MOV.U32 R40, RZ, RZ, R24 ;  /* 0x000000ffff287224 */ /* 0x000fe200078e0018 */
[----:B------:R-:W-:Y:S01]  /*7520*/  SHF.R.U64 R44, R6, 0x10, R7 ;  /* 0x00000010062c7819 */ /* 0x000fe20000001207 */
[----:B------:R-:W-:Y:S01]  /*7530*/  IMAD.MOV.U32 R42, RZ, RZ, R26 ;  /* 0x000000ffff2a7224 */ /* 0x000fe200078e001a */
[----:B------:R-:W-:Y:S01]  /*7540*/  SHF.R.U32.HI R5, RZ, 0x10, R5 ;  /* 0x00000010ff057819 */ /* 0x000fe20000011605 */
[----:B------:R-:W-:Y:S01]  /*7550*/  BSSY B1, `(.L_x_8265) ;  /* 0x0000012000017945 */ /* 0x000fe20003800000 */
[----:B------:R-:W-:-:S02]  /*7560*/  SHF.R.U32.HI R6, RZ, 0x10, R7 ;  /* 0x00000010ff067819 */ /* 0x000fc40000011607 */
[----:B------:R-:W-:Y:S01]  /*7570*/  PRMT R36, R36, 0x5410, R0 ;  /* 0x0000541024247816 */ /* 0x000fe20000000000 */
[----:B------:R-:W-:Y:S01]  /*7580*/  IMAD.MOV.U32 R0, RZ, RZ, R25 ;  /* 0x000000ffff007224 */ /* 0x000fe200078e0019 */
[----:B------:R-:W-:Y:S02]  /*7590*/  PRMT R43, R43, 0x5410, R5 ;  /* 0x000054102b2b7816 */ /* 0x000fe40000000005 */
[----:B------:R-:W-:Y:S02]  /*75a0*/  PRMT R38, R38, 0x5410, R4 ;  /* 0x0000541026267816 */ /* 0x000fe40000000004 */
[----:B------:R-:W-:Y:S02]  /*75b0*/  PRMT R44, R44, 0x5410, R6 ;  /* 0x000054102c2c7816 */ /* 0x000fe40000000006 */
[--C-:B------:R-:W-:Y:S02]  /*75c0*/  SHF.R.U64 R45, R24, 0x10, R25.reuse ;  /* 0x00000010182d7819 */ /* 0x100fe40000001219 */
[----:B------:R-:W-:-:S02]  /*75d0*/  SHF.R.U32.HI R5, RZ, 0x10, R25 ;  /* 0x00000010ff057819 */ /* 0x000fc40000011619 */
[----:B------:R-:W-:Y:S02]  /*75e0*/  MOV R4, R27 ;  /* 0x0000001b00047202 */ /* 0x000fe40000000f00 */
[--C-:B------:R-:W-:Y:S02]  /*75f0*/  SHF.R.U64 R46, R26, 0x10, R27.reuse ;  /* 0x000000101a2e7819 */ /* 0x100fe4000000121b */
[----:B------:R-:W-:Y:S02]  /*7600*/  SHF.R.U32.HI R6, RZ, 0x10, R27 ;  /* 0x00000010ff067819 */ /* 0x000fe4000001161b */
[----:B------:R-:W-:Y:S01]  /*7610*/  PRMT R40, R40, 0x5410, R0 ;  /* 0x0000541028287816 */ /* 0x000fe20000000000 */
[----:B------:R-:W-:Y:S01]  /*7620*/  IMAD.IADD R0, R16, 0x1, R21 ;  /* 0x0000000110007824 */ /* 0x000fe200078e0215 */
[----:B------:R-:W-:Y:S02]  /*7630*/  PRMT R45, R45, 0x5410, R5 ;  /* 0x000054102d2d7816 */ /* 0x000fe40000000005 */
[----:B------:R-:W-:-:S02]  /*7640*/  PRMT R42, R42, 0x5410, R4 ;  /* 0x000054102a2a7816 */ /* 0x000fc40000000004 */
[----:B------:R-:W-:Y:S01]  /*7650*/  PRMT R46, R46, 0x5410, R6 ;  /* 0x000054102e2e7816 */ /* 0x000fe20000000006 */
[----:B-1----:R-:W-:Y:S06]  /*7660*/  @!P1 BRA `(.L_x_8266) ;  /* 0x000000fc00509947 */ /* 0x002fec0003800000 */
.L_x_8442:
[----:B------:R-:W-:Y:S05]  /*7670*/  BSYNC B1 ;  /* 0x0000000000017941 */ /* 0x000fea0003800000 */
.L_x_8265:
[----:B------:R-:W-:Y:S01]  /*7680*/  BSSY B1, `(.L_x_8267) ;  /* 0x000005a000017945 */ /* 0x000fe20003800000 */
[----:B------:R-:W-:-:S03]  /*7690*/  LOP3.LUT R13, R0, 0x38, RZ, 0xc0, !PT ;  /* 0x00000038000d7812 */ /* 0x000fc600078ec0ff */
[----:B------:R-:W-:Y:S05]  /*76a0*/  @P2 BRA `(.L_x_8268) ;  /* 0x00000004005c2947 */ /* 0x000fea0003800000 */
[----:B------:R-:W2:Y:S01]  /*76b0*/  LDL R4, [R1+0x80] ;  /* 0x0000800001047983 */ /* 0x000ea20000100800 */
[----:B------:R-:W-:Y:S02]  /*76c0*/  HADD2.F32 R29, -RZ, R40.H0_H0 ;  /* 0x20000028ff1d7230 */ /* 0x000fe40000004100 */
[----:B------:R-:W-:Y:S02]  /*76d0*/  HADD2.F32 R27, -RZ, R36.H0_H0 ;  /* 0x20000024ff1b7230 */ /* 0x000fe40000004100 */
[----:B------:R-:W-:Y:S02]  /*76e0*/  HADD2.F32 R31, -RZ, R45.H0_H0 ;  /* 0x2000002dff1f7230 */ /* 0x000fe40000004100 */
[----:B--2---:R-:W-:-:S05]  /*76f0*/  IMAD.SHL.U32 R0, R4, 0x40, RZ ;  /* 0x0000004004007824 */ /* 0x004fca00078e00ff */
[----:B0-----:R-:W-:-:S04]  /*7700*/  LOP3.LUT R9, R0, 0x1c0, RZ, 0xc0, !PT ;  /* 0x000001c000097812 */ /* 0x001fc800078ec0ff */
[--C-:B------:R-:W-:Y:S02]  /*7710*/  SHF.R.U32.HI R4, RZ, 0x3, R9.reuse ;  /* 0x00000003ff047819 */ /* 0x100fe40000011609 */
[----:B------:R-:W-:Y:S02]  /*7720*/  LOP3.LUT R0, R9, 0x38, R16, 0xf8, !PT ;  /* 0x0000003809007812 */ /* 0x000fe400078ef810 */
[----:B------:R-:W-:Y:S02]  /*7730*/  LOP3.LUT R9, R4, R13, R9, 0x1e, !PT ;  /* 0x0000000d04097212 */ /* 0x000fe400078e1e09 */
[----:B------:R-:W-:Y:S02]  /*7740*/  LOP3.LUT R5, R0, R4, RZ, 0x3c, !PT ;  /* 0x0000000400057212 */ /* 0x000fe400078e3cff */
[----:B------:R-:W-:-:S03]  /*7750*/  LEA R9, R228, R9, 0x9 ;  /* 0x00000009e4097211 */ /* 0x000fc600078e48ff */
[----:B------:R-:W-:Y:S02]  /*7760*/  IMAD R5, R228, 0x200, R5 ;  /* 0x00000200e4057824 */ /* 0x000fe400078e0205 */
[--C-:B------:R-:W-:Y:S02]  /*7770*/  IMAD R34, R9, 0x2, R18.reuse ;  /* 0x0000000209227824 */ /* 0x100fe400078e0212 */
[----:B------:R-:W-:-:S03]  /*7780*/  IMAD R32, R5, 0x2, R18 ;  /* 0x0000000205207824 */ /* 0x000fc600078e0212 */
[----:B------:R-:W0:Y:S04]  /*7790*/  LDS.128 R8, [R34+0x18400] ;  /* 0x0184000022087984 */ /* 0x000e280000000c00 */
[----:B------:R-:W1:Y:S01]  /*77a0*/  LDS.128 R4, [R32+0x18400] ;  /* 0x0184000020047984 */ /* 0x000e620000000c00 */
[--C-:B0-----:R-:W-:Y:S02]  /*77b0*/  HADD2.F32 R20, -RZ, R8.reuse.H0_H0 ;  /* 0x20000008ff147230 */ /* 0x101fe40000004100 */
[----:B------:R-:W-:Y:S02]  /*77c0*/  HADD2.F32 R8, -RZ, R8.H1_H1 ;  /* 0x30000008ff087230 */ /* 0x000fe40000004100 */
[--C-:B-1----:R-:W-:Y:S02]  /*77d0*/  HADD2.F32 R0, -RZ, R4.reuse.H0_H0 ;  /* 0x20000004ff007230 */ /* 0x102fe40000004100 */
[C---:B------:R-:W-:Y:S01]  /*77e0*/  FMUL.FTZ R33, R20.reuse, R29 ;  /* 0x0000001d14217220 */ /* 0x040fe20000410000 */
[----:B------:R-:W-:Y:S01]  /*77f0*/  FMUL.FTZ R37, R20, R27 ;  /* 0x0000001b14257220 */ /* 0x000fe20000410000 */
[----:B------:R-:W-:-:S02]  /*7800*/  HADD2.F32 R4, -RZ, R4.H1_H1 ;  /* 0x30000004ff047230 */ /* 0x000fc40000004100 */
[----:B------:R-:W-:Y:S01]  /*7810*/  FMUL.FTZ R39, R8, R31 ;  /* 0x0000001f08277220 */ /* 0x000fe20000410000 */
[C---:B------:R-:W-:Y:S01]  /*7820*/  FFMA.FTZ R33, R0.reuse, R27, -R33 ;  /* 0x0000001b00217223 */ /* 0x040fe20000010821 */
[----:B------:R-:W-:Y:S02]  /*7830*/  HADD2.F32 R27, -RZ, R43.H0_H0 ;  /* 0x2000002bff1b7230 */ /* 0x000fe40000004100 */
[----:B------:R-:W-:Y:S01]  /*7840*/  FFMA.FTZ R37, R0, R29, R37 ;  /* 0x0000001d00257223 */ /* 0x000fe20000010025 */
[----:B------:R-:W-:Y:S02]  /*7850*/  HADD2.F32 R21, -RZ, R9.H0_H0 ;  /* 0x20000009ff157230 */ /* 0x000fe40000004100 */
[----:B------:R-:W-:Y:S02]  /*7860*/  HADD2.F32 R20, -RZ, R40.H1_H1 ;  /* 0x30000028ff147230 */ /* 0x000fe40000004100 */
[----:B------:R-:W-:Y:S01]  /*7870*/  FMUL.FTZ R29, R8, R27 ;  /* 0x0000001b081d7220 */ /* 0x000fe20000410000 */
[----:B------:R-:W-:-:S02]  /*7880*/  HADD2.F32 R12, -RZ, R5.H0_H0 ;  /* 0x20000005ff0c7230 */ /* 0x000fc40000004100 */
[C---:B------:R-:W-:Y:S01]  /*7890*/  FFMA.FTZ R26, R4.reuse, R27, -R39 ;  /* 0x0000001b041a7223 */ /* 0x040fe20000010827 */
[----:B------:R-:W-:Y:S02]  /*78a0*/  HADD2.F32 R0, -RZ, R36.H1_H1 ;  /* 0x30000024ff007230 */ /* 0x000fe40000004100 */
[C---:B------:R-:W-:Y:S01]  /*78b0*/  FMUL.FTZ R27, R21.reuse, R20 ;  /* 0x00000014151b7220 */ /* 0x040fe20000410000 */
[----:B------:R-:W-:Y:S02]  /*78c0*/  HADD2.F32 R9, -RZ, R9.H1_H1 ;  /* 0x30000009ff097230 */ /* 0x000fe40000004100 */
[----:B------:R-:W-:Y:S01]  /*78d0*/  FFMA.FTZ R28, R4, R31, R29 ;  /* 0x0000001f041c7223 */ /* 0x000fe2000001001d */
[----:B------:R-:W-:Y:S02]  /*78e0*/  HADD2.F32 R8, -RZ, R45.H1_H1 ;  /* 0x3000002dff087230 */ /* 0x000fe40000004100 */
[-C--:B------:R-:W-:Y:S01]  /*78f0*/  FMUL.FTZ R21, R21, R0.reuse ;  /* 0x0000000015157220 */ /* 0x080fe20000410000 */
[----:B------:R-:W-:Y:S01]  /*7900*/  FFMA.FTZ R30, R12, R0, -R27 ;  /* 0x000000000c1e7223 */ /* 0x000fe2000001081b */
[----:B------:R-:W-:-:S02]  /*7910*/  HADD2.F32 R0, -RZ, R43.H1_H1 ;  /* 0x3000002bff007230 */ /* 0x000fc40000004100 */
[----:B------:R-:W-:Y:S02]  /*7920*/  HADD2.F32 R24, -RZ, R10.H0_H0 ;  /* 0x2000000aff187230 */ /* 0x000fe40000004100 */
[----:B------:R-:W-:Y:S01]  /*7930*/  FFMA.FTZ R12, R12, R20, R21 ;  /* 0x000000140c0c7223 */ /* 0x000fe20000010015 */
[----:B------:R-:W-:Y:S02]  /*7940*/  HADD2.F32 R27, -RZ, R42.H0_H0 ;  /* 0x2000002aff1b7230 */ /* 0x000fe40000004100 */
[C---:B------:R-:W-:Y:S01]  /*7950*/  FMUL.FTZ R4, R9.reuse, R8 ;  /* 0x0000000809047220 */ /* 0x040fe20000410000 */
[----:B------:R-:W-:Y:S02]  /*7960*/  HADD2.F32 R5, -RZ, R5.H1_H1 ;  /* 0x30000005ff057230 */ /* 0x000fe40000004100 */
[----:B------:R-:W-:Y:S01]  /*7970*/  FMUL.FTZ R20, R9, R0 ;  /* 0x0000000009147220 */ /* 0x000fe20000410000 */
[----:B------:R-:W-:Y:S02]  /*7980*/  HADD2.F32 R14, -RZ, R6.H0_H0 ;  /* 0x20000006ff0e7230 */ /* 0x000fe40000004100 */
[----:B------:R-:W-:Y:S01]  /*7990*/  FMUL.FTZ R41, R24, R27 ;  /* 0x0000001b18297220 */ /* 0x000fe20000410000 */
[----:B------:R-:W-:-:S02]  /*79a0*/  HADD2.F32 R21, -RZ, R38.H0_H0 ;  /* 0x20000026ff157230 */ /* 0x000fc40000004100 */
[C---:B------:R-:W-:Y:S01]  /*79b0*/  FFMA.FTZ R31, R5.reuse, R0, -R4 ;  /* 0x00000000051f7223 */ /* 0x040fe20000010804 */
[----:B------:R-:W-:Y:S02]  /*79c0*/  HADD2.F32 R10, -RZ, R10.H1_H1 ;  /* 0x3000000aff0a7230 */ /* 0x000fe40000004100 */
[----:B------:R-:W-:Y:S01]  /*79d0*/  FFMA.FTZ R39, R5, R8, R20 ;  /* 0x0000000805277223 */ /* 0x000fe20000010014 */
[----:B------:R-:W-:Y:S02]  /*79e0*/  HADD2.F32 R29, -RZ, R46.H0_H0 ;  /* 0x2000002eff1d7230 */ /* 0x000fe40000004100 */
[-C--:B------:R-:W-:Y:S01]  /*79f0*/  FMUL.FTZ R24, R24, R21.reuse ;  /* 0x0000001518187220 */ /* 0x080fe20000410000 */
[----:B------:R-:W-:Y:S02]  /*7a00*/  HADD2.F32 R9, -RZ, R44.H0_H0 ;  /* 0x2000002cff097230 */ /* 0x000fe40000004100 */
[----:B------:R-:W-:Y:S01]  /*7a10*/  FFMA.FTZ R41, R14, R21, -R41 ;  /* 0x000000150e297223 */ /* 0x000fe20000010829 */
[----:B------:R-:W-:-:S02]  /*7a20*/  HADD2.F32 R6, -RZ, R6.H1_H1 ;  /* 0x30000006ff067230 */ /* 0x000fc40000004100 */
[C---:B------:R-:W-:Y:S01]  /*7a30*/  FMUL.FTZ R5, R10.reuse, R29 ;  /* 0x0000001d0a057220 */ /* 0x040fe20000410000 */
[--C-:B------:R-:W-:Y:S02]  /*7a40*/  HADD2.F32 R25, -RZ, R11.reuse.H0_H0 ;  /* 0x2000000bff197230 */ /* 0x100fe40000004100 */
[----:B------:R-:W-:Y:S01]  /*7a50*/  FMUL.FTZ R21, R10, R9 ;  /* 0x000000090a157220 */ /* 0x000fe20000410000 */
[----:B------:R-:W-:Y:S02]  /*7a60*/  HADD2.F32 R8, -RZ, R42.H1_H1 ;  /* 0x3000002aff087230 */ /* 0x000fe40000004100 */
[----:B------:R-:W-:Y:S01]  /*7a70*/  FFMA.FTZ R24, R14, R27, R24 ;  /* 0x0000001b0e187223 */ /* 0x000fe20000010018 */
[----:B------:R-:W-:Y:S02]  /*7a80*/  HADD2.F32 R0, -RZ, R38.H1_H1 ;  /* 0x30000026ff007230 */ /* 0x000fe40000004100 */
[----:B------:R-:W-:Y:S01]  /*7a90*/  FFMA.FTZ R14, R6, R9, -R5 ;  /* 0x00000009060e7223 */ /* 0x000fe20000010805 */
[----:B------:R-:W-:-:S02]  /*7aa0*/  HADD2.F32 R11, -RZ, R11.H1_H1 ;  /* 0x3000000bff0b7230 */ /* 0x000fc40000004100 */
[----:B------:R-:W-:Y:S01]  /*7ab0*/  FFMA.FTZ R21, R6, R29, R21 ;  /* 0x0000001d06157223 */ /* 0x000fe20000010015 */
[----:B------:R-:W-:Y:S02]  /*7ac0*/  HADD2.F32 R10, -RZ, R46.H1_H1 ;  /* 0x3000002eff0a7230 */ /* 0x000fe40000004100 */
[C---:B------:R-:W-:Y:S01]  /*7ad0*/  FMUL.FTZ R6, R25.reuse, R8 ;  /* 0x0000000819067220 */ /* 0x040fe20000410000 */
[----:B------:R-:W-:Y:S02]  /*7ae0*/  HADD2.F32 R4, -RZ, R44.H1_H1 ;  /* 0x3000002cff047230 */ /* 0x000fe40000004100 */
[----:B------:R-:W-:Y:S01]  /*7af0*/  FMUL.FTZ R25, R25, R0 ;  /* 0x0000000019197220 */ /* 0x000fe20000410000 */
[--C-:B------:R-:W-:Y:S02]  /*7b00*/  HADD2.F32 R15, -RZ, R7.reuse.H0_H0 ;  /* 0x20000007ff0f7230 */ /* 0x100fe40000004100 */
[----:B------:R-:W-:Y:S01]  /*7b10*/  FMUL.FTZ R20, R11, R10 ;  /* 0x0000000a0b147220 */ /* 0x000fe20000410000 */
[----:B------:R-:W-:-:S02]  /*7b20*/  HADD2.F32 R7, -RZ, R7.H1_H1 ;  /* 0x30000007ff077230 */ /* 0x000fc40000004100 */
[----:B------:R-:W-:Y:S01]  /*7b30*/  FMUL.FTZ R5, R11, R4 ;  /* 0x000000040b057220 */ /* 0x000fe20000410000 */
[----:B------:R-:W-:Y:S01]  /*7b40*/  F2FP.F16.F32.PACK_AB R9, R39, R12 ;  /* 0x0000000c2709723e */ /* 0x000fe200000000ff */
[C---:B------:R-:W-:Y:S01]  /*7b50*/  FFMA.FTZ R0, R15.reuse, R0, -R6 ;  /* 0x000000000f007223 */ /* 0x040fe20000010806 */
[----:B------:R-:W-:Y:S01]  /*7b60*/  FFMA.FTZ R11, R15, R8, R25 ;  /* 0x000000080f0b7223 */ /* 0x000fe20000010019 */
[C---:B------:R-:W-:Y:S01]  /*7b70*/  FFMA.FTZ R15, R7.reuse, R4, -R20 ;  /* 0x00000004070f7223 */ /* 0x040fe20000010814 */
[----:B------:R-:W-:Y:S01]  /*7b80*/  FFMA.FTZ R20, R7, R10, R5 ;  /* 0x0000000a07147223 */ /* 0x000fe20000010005 */
[----:B------:R-:W-:Y:S02]  /*7b90*/  F2FP.F16.F32.PACK_AB R4, R26, R33 ;  /* 0x000000211a04723e */ /* 0x000fe400000000ff */
[----:B------:R-:W-:Y:S02]  /*7ba0*/  F2FP.F16.F32.PACK_AB R5, R31, R30 ;  /* 0x0000001e1f05723e */ /* 0x000fe400000000ff */
[----:B------:R-:W-:-:S02]  /*7bb0*/  F2FP.F16.F32.PACK_AB R6, R14, R41 ;  /* 0x000000290e06723e */ /* 0x000fc400000000ff */
[----:B------:R-:W-:Y:S02]  /*7bc0*/  F2FP.F16.F32.PACK_AB R7, R15, R0 ;  /* 0x000000000f07723e */ /* 0x000fe400000000ff */
[----:B------:R-:W-:Y:S02]  /*7bd0*/  F2FP.F16.F32.PACK_AB R8, R28, R37 ;  /* 0x000000251c08723e */ /* 0x000fe400000000ff */
[----:B------:R-:W-:Y:S01]  /*7be0*/  F2FP.F16.F32.PACK_AB R10, R21, R24 ;  /* 0x00000018150a723e */ /* 0x000fe200000000ff */
[----:B------:R1:W-:Y:S01]  /*7bf0*/  STS.128 [R32+0x18400], R4 ;  /* 0x0184000420007388 */ /* 0x0003e20000000c00 */
[----:B------:R-:W-:-:S05]  /*7c00*/  F2FP.F16.F32.PACK_AB R11, R20, R11 ;  /* 0x0000000b140b723e */ /* 0x000fca00000000ff */
[----:B------:R1:W-:Y:S02]  /*7c10*/  STS.128 [R34+0x18400], R8 ;  /* 0x0184000822007388 */ /* 0x0003e40000000c00 */
.L_x_8268:
[----:B------:R-:W-:Y:S05]  /*7c20*/  BSYNC B1 ;  /* 0x0000000000017941 */ /* 0x000fea0003800000 */
.L_x_8267:
[----:B------:R-:W-:Y:S05]  /*7c30*/  @P0 BRA `(.L_x_8258) ;  /* 0x0000000400440947 */ /* 0x000fea0003800000 */
[----:B------:R-:W2:Y:S01]  /*7c40*/  LDL R47, [R1+0x88] ;  /* 0x00008800012f7983 */ /* 0x000ea20000100800 */
[----:B------:R-:W-:-:S04]  /*7c50*/  SHF.R.U32.HI R0, RZ, 0x3, R224 ;  /* 0x00000003ff007819 */ /* 0x000fc800000116e0 */
[----:B------:R-:W-:-:S05]  /*7c60*/  LOP3.LUT R0, R0, R13, R224, 0x1e, !PT ;  /* 0x0000000d00007212 */ /* 0x000fca00078e1ee0 */
[----:B01----:R-:W-:-:S04]  /*7c70*/  IMAD.IADD R9, R229, 0x1, R0 ;  /* 0x00000001e5097824 */ /* 0x003fc800078e0200 */
[----:B------:R-:W-:-:S05]  /*7c80*/  IMAD R0, R9, 0x2, R18 ;  /* 0x0000000209007824 */ /* 0x000fca00078e0212 */
[----:B------:R-:W0:Y:S01]  /*7c90*/  LDS.128 R8, [R0+0x18400] ;  /* 0x0184000000087984 */ /* 0x000e220000000c00 */
[----:B------:R-:W-:Y:S02]  /*7ca0*/  HADD2.F32 R26, -RZ, R36.H0_H0 ;  /* 0x20000024ff1a7230 */ /* 0x000fe40000004100 */
[--C-:B------:R-:W-:Y:S02]  /*7cb0*/  HADD2.F32 R28, -RZ, R40.reuse.H0_H0 ;  /* 0x20000028ff1c7230 */ /* 0x100fe40000004100 */
[--C-:B------:R-:W-:Y:S02]  /*7cc0*/  HADD2.F32 R30, -RZ, R45.reuse.H0_H0 ;  /* 0x2000002dff1e7230 */ /* 0x100fe40000004100 */
[----:B------:R-:W-:Y:S02]  /*7cd0*/  HADD2.F32 R39, -RZ, R40.H1_H1 ;  /* 0x30000028ff277230 */ /* 0x000fe40000004100 */
[----:B------:R-:W-:Y:S02]  /*7ce0*/  HADD2.F32 R37, -RZ, R36.H1_H1 ;  /* 0x30000024ff257230 */ /* 0x000fe40000004100 */
[----:B------:R-:W-:-:S02]  /*7cf0*/  HADD2.F32 R41, -RZ, R45.H1_H1 ;  /* 0x3000002dff297230 */ /* 0x000fc40000004100 */
[----:B------:R-:W-:Y:S02]  /*7d00*/  HADD2.F32 R34, -RZ, R46.H0_H0 ;  /* 0x2000002eff227230 */ /* 0x000fe40000004100 */
[----:B------:R-:W-:Y:S02]  /*7d10*/  HADD2.F32 R32, -RZ, R42.H0_H0 ;  /* 0x2000002aff207230 */ /* 0x000fe40000004100 */
[--C-:B0-----:R-:W-:Y:S02]  /*7d20*/  HADD2.F32 R20, -RZ, R8.reuse.H0_H0 ;  /* 0x20000008ff147230 */ /* 0x101fe40000004100 */
[----:B------:R-:W-:-:S03]  /*7d30*/  HADD2.F32 R8, -RZ, R8.H1_H1 ;  /* 0x30000008ff087230 */ /* 0x000fc60000004100 */
[-C--:B------:R-:W-:Y:S01]  /*7d40*/  FMUL.FTZ R27, R28, R20.reuse ;  /* 0x000000141c1b7220 */ /* 0x080fe20000410000 */
[----:B------:R-:W-:Y:S01]  /*7d50*/  FMUL.FTZ R29, R26, R20 ;  /* 0x000000141a1d7220 */ /* 0x000fe20000410000 */
[----:B------:R-:W-:Y:S02]  /*7d60*/  HADD2.F32 R20, -RZ, R43.H0_H0 ;  /* 0x2000002bff147230 */ /* 0x000fe40000004100 */
[-C--:B------:R-:W-:Y:S01]  /*7d70*/  FMUL.FTZ R31, R30, R8.reuse ;  /* 0x000000081e1f7220 */ /* 0x080fe20000410000 */
[--C-:B------:R-:W-:Y:S02]  /*7d80*/  HADD2.F32 R21, -RZ, R9.reuse.H0_H0 ;  /* 0x20000009ff157230 */ /* 0x100fe40000004100 */
[----:B------:R-:W-:Y:S02]  /*7d90*/  HADD2.F32 R9, -RZ, R9.H1_H1 ;  /* 0x30000009ff097230 */ /* 0x000fe40000004100 */
[----:B------:R-:W-:Y:S01]  /*7da0*/  FMUL.FTZ R33, R20, R8 ;  /* 0x0000000814217220 */ /* 0x000fe20000410000 */
[----:B------:R-:W-:-:S02]  /*7db0*/  HADD2.F32 R24, -RZ, R10.H0_H0 ;  /* 0x2000000aff187230 */ /* 0x000fc40000004100 */
[----:B------:R-:W-:Y:S02]  /*7dc0*/  HADD2.F32 R10, -RZ, R10.H1_H1 ;  /* 0x3000000aff0a7230 */ /* 0x000fe40000004100 */
[--C-:B------:R-:W-:Y:S02]  /*7dd0*/  HADD2.F32 R25, -RZ, R11.reuse.H0_H0 ;  /* 0x2000000bff197230 */ /* 0x100fe40000004100 */
[----:B------:R-:W-:Y:S01]  /*7de0*/  HADD2.F32 R11, -RZ, R11.H1_H1 ;  /* 0x3000000bff0b7230 */ /* 0x000fe20000004100 */
[----:B--2---:R-:W0:Y:S02]  /*7df0*/  LDS.128 R4, [R47+0x18400] ;  /* 0x018400002f047984 */ /* 0x004e240000000c00 */
[--C-:B0-----:R-:W-:Y:S02]  /*7e00*/  HADD2.F32 R12, -RZ, R4.reuse.H0_H0 ;  /* 0x20000004ff0c7230 */ /* 0x101fe40000004100 */
[----:B------:R-:W-:-:S03]  /*7e10*/  HADD2.F32 R4, -RZ, R4.H1_H1 ;  /* 0x30000004ff047230 */ /* 0x000fc60000004100 */
[----:B------:R-:W-:Y:S01]  /*7e20*/  FFMA.FTZ R27, R26, R12, -R27 ;  /* 0x0000000c1a1b7223 */ /* 0x000fe2000001081b */
[-C--:B------:R-:W-:Y:S01]  /*7e30*/  FMUL.FTZ R26, R37, R21.reuse ;  /* 0x00000015251a7220 */ /* 0x080fe20000410000 */
[----:B------:R-:W-:Y:S01]  /*7e40*/  FFMA.FTZ R8, R20, R4, -R31 ;  /* 0x0000000414087223 */ /* 0x000fe2000001081f */
[----:B------:R-:W-:Y:S01]  /*7e50*/  FMUL.FTZ R20, R39, R21 ;  /* 0x0000001527147220 */ /* 0x000fe20000410000 */
[----:B------:R-:W-:Y:S02]  /*7e60*/  HADD2.F32 R21, -RZ, R43.H1_H1 ;  /* 0x3000002bff157230 */ /* 0x000fe40000004100 */
[----:B------:R-:W-:Y:S01]  /*7e70*/  FFMA.FTZ R29, R28, R12, R29 ;  /* 0x0000000c1c1d7223 */ /* 0x000fe2000001001d */
[--C-:B------:R-:W-:Y:S02]  /*7e80*/  HADD2.F32 R13, -RZ, R5.reuse.H0_H0 ;  /* 0x20000005ff0d7230 */ /* 0x100fe40000004100 */
[----:B------:R-:W-:Y:S01]  /*7e90*/  FFMA.FTZ R12, R30, R4, R33 ;  /* 0x000000041e0c7223 */ /* 0x000fe20000010021 */
[----:B------:R-:W-:-:S02]  /*7ea0*/  HADD2.F32 R5, -RZ, R5.H1_H1 ;  /* 0x30000005ff057230 */ /* 0x000fc40000004100 */
[-C--:B------:R-:W-:Y:S01]  /*7eb0*/  FMUL.FTZ R4, R41, R9.reuse ;  /* 0x0000000929047220 */ /* 0x080fe20000410000 */
[----:B------:R-:W-:Y:S01]  /*7ec0*/  FMUL.FTZ R28, R21, R9 ;  /* 0x00000009151c7220 */ /* 0x000fe20000410000 */
[----:B------:R-:W-:Y:S02]  /*7ed0*/  HADD2.F32 R14, -RZ, R6.H0_H0 ;  /* 0x20000006ff0e7230 */ /* 0x000fe40000004100 */
[----:B------:R-:W-:Y:S01]  /*7ee0*/  FFMA.FTZ R20, R37, R13, -R20 ;  /* 0x0000000d25147223 */ /* 0x000fe20000010814 */
[----:B------:R-:W-:Y:S01]  /*7ef0*/  FFMA.FTZ R9, R21, R5, -R4 ;  /* 0x0000000515097223 */ /* 0x000fe20000010804 */
[----:B------:R-:W-:Y:S01]  /*7f00*/  FFMA.FTZ R26, R39, R13, R26 ;  /* 0x0000000d271a7223 */ /* 0x000fe2000001001a */
[----:B------:R-:W-:Y:S02]  /*7f10*/  HADD2.F32 R4, -RZ, R44.H0_H0 ;  /* 0x2000002cff047230 */ /* 0x000fe40000004100 */
[----:B------:R-:W-:Y:S01]  /*7f20*/  FFMA.FTZ R13, R41, R5, R28 ;  /* 0x00000005290d7223 */ /* 0x000fe2000001001c */
[----:B------:R-:W-:-:S02]  /*7f30*/  HADD2.F32 R6, -RZ, R6.H1_H1 ;  /* 0x30000006ff067230 */ /* 0x000fc40000004100 */
[-C--:B------:R-:W-:Y:S01]  /*7f40*/  FMUL.FTZ R5, R34, R10.reuse ;  /* 0x0000000a22057220 */ /* 0x080fe20000410000 */
[----:B------:R-:W-:Y:S02]  /*7f50*/  HADD2.F32 R30, -RZ, R38.H0_H0 ;  /* 0x20000026ff1e7230 */ /* 0x000fe40000004100 */
[----:B------:R-:W-:Y:S01]  /*7f60*/  FMUL.FTZ R33, R4, R10 ;  /* 0x0000000a04217220 */ /* 0x000fe20000410000 */
[----:B------:R-:W-:Y:S01]  /*7f70*/  FMUL.FTZ R21, R32, R24 ;  /* 0x0000001820157220 */ /* 0x000fe20000410000 */
[----:B------:R-:W-:Y:S01]  /*7f80*/  FFMA.FTZ R10, R4, R6, -R5 ;  /* 0x00000006040a7223 */ /* 0x000fe20000010805 */
[----:B------:R-:W-:Y:S02]  /*7f90*/  HADD2.F32 R39, -RZ, R42.H1_H1 ;  /* 0x3000002aff277230 */ /* 0x000fe40000004100 */
[----:B------:R-:W-:Y:S01]  /*7fa0*/  FMUL.FTZ R31, R30, R24 ;  /* 0x000000181e1f7220 */ /* 0x000fe20000410000 */
[----:B------:R-:W-:Y:S02]  /*7fb0*/  HADD2.F32 R41, -RZ, R46.H1_H1 ;  /* 0x3000002eff297230 */ /* 0x000fe40000004100 */
[----:B------:R-:W-:-:S02]  /*7fc0*/  HADD2.F32 R5, -RZ, R38.H1_H1 ;  /* 0x30000026ff057230 */ /* 0x000fc40000004100 */
[----:B------:R-:W-:Y:S02]  /*7fd0*/  HADD2.F32 R37, -RZ, R44.H1_H1 ;  /* 0x3000002cff257230 */ /* 0x000fe40000004100 */
[-C--:B------:R-:W-:Y:S01]  /*7fe0*/  FFMA.FTZ R21, R30, R14.reuse, -R21 ;  /* 0x0000000e1e157223 */ /* 0x080fe20000010815 */
[--C-:B------:R-:W-:Y:S02]  /*7ff0*/  HADD2.F32 R15, -RZ, R7.reuse.H0_H0 ;  /* 0x20000007ff0f7230 */ /* 0x100fe40000004100 */
[----:B------:R-:W-:Y:S01]  /*8000*/  FFMA.FTZ R31, R32, R14, R31 ;  /* 0x0000000e201f7223 */ /* 0x000fe2000001001f */
[----:B------:R-:W-:Y:S02]  /*8010*/  HADD2.F32 R7, -RZ, R7.H1_H1 ;  /* 0x30000007ff077230 */ /* 0x000fe40000004100 */
[----:B------:R-:W-:Y:S01]  /*8020*/  FFMA.FTZ R14, R34, R6, R33 ;  /* 0x00000006220e7223 */ /* 0x000fe20000010021 */
        /* <DEDUP_REMOVED lines=16> */
[----:B------:R4:W-:Y:S04]  /*8130*/  STS.128 [R47+0x18400], R4 ;  /* 0x018400042f007388 */ /* 0x0009e80000000c00 */
[----:B------:R4:W-:Y:S02]  /*8140*/  STS.128 [R0+0x18400], R8 ;  /* 0x0184000800007388 */ /* 0x0009e40000000c00 */
.L_x_8258:
[----:B------:R-:W-:Y:S05]  /*8150*/  BSYNC B0 ;  /* 0x0000000000007941 */ /* 0x000fea0003800000 */
.L_x_8244:
        /* <DEDUP_REMOVED lines=8> */
.L_x_8241:
[----:B-1234-:R-:W2:Y:S01]  /*81e0*/  LDL R4, [R1+0x7c] ;  /* 0x00007c0001047983 */ /* 0x01eea20000100800 */
[----:B0-----:R-:W0:Y:S02]  /*81f0*/  S2R R5, SR_TID.X ;  /* 0x0000000000057919 */ /* 0x001e240000002100 */
[----:B0-----:R-:W-:-:S04]  /*8200*/  SHF.R.U32.HI R5, RZ, 0x7, R5 ;  /* 0x00000007ff057819 */ /* 0x001fc80000011605 */
[----:B------:R-:W-:Y:S02]  /*8210*/  IADD3 R199, R5, 0x8, RZ ;  /* 0x0000000805c77810 */ /* 0x000fe40007ffe0ff */
[----:B--2---:R-:W-:-:S13]  /*8220*/  R2UR UR4, R4 ;  /* 0x00000000040472ca */ /* 0x004fda00000e0000 */
[----:B------:R-:W-:-:S05]  /*8230*/  IMAD.U32 R4, RZ, RZ, UR4 ;  /* 0x00000004ff047e24 */ /* 0x000fca000f8e00ff */
[----:B------:R-:W-:Y:S01]  /*8240*/  ISETP.NE.AND P0, PT, R4, 0x3, PT ;  /* 0x000000030400780c */ /* 0x000fe20003f05270 */
[----:B------:R-:W-:Y:S05]  /*8250*/  WARPSYNC.ALL ;  /* 0x0000000000007948 */ /* 0x000fea0003800000 */
[----:B------:R0:W-:Y:S07]  /*8260*/  BAR.SYNC.DEFER_BLOCKING R199, 0x100 ;  /* 0x000400c70000751d */ /* 0x0001ee0000010000 */
[----:B0-----:R-:W-:Y:S05]  /*8270*/  @!P0 BRA `(.L_x_8269) ;  /* 0x0000000000048947 */ /* 0x001fea0003800000 */
[----:B------:R-:W-:Y:S01]  /*8280*/  BPT.TRAP 0x1 ;  /* 0x000000040000795c */ /* 0x000fe20000300000 */
.L_x_8269:
[----:B------:R-:W-:Y:S01]  /*8290*/  IMAD R0, R22, 0x8, R18 ;  /* 0x0000000816007824 */ /* 0x000fe200078e0212 */
[----:B------:R-:W-:-:S04]  /*82a0*/  SHF.L.U32 R7, R200, 0x1f, RZ ;  /* 0x0000001fc8077819 */ /* 0x000fc800000006ff */
[----:B------:R0:W1:Y:S01]  /*82b0*/  SYNCS.PHASECHK.TRANS64.TRYWAIT P1, [R0+URZ+0x32430], R7 ;  /* 0x03243007000075a7 */ /* 0x000062000802017f */
[----:B------:R-:W-:Y:S05]  /*82c0*/  @!P0 BRA `(.L_x_8270) ;  /* 0x0000000000048947 */ /* 0x000fea0003800000 */
[----:B------:R-:W-:Y:S01]  /*82d0*/  BPT.TRAP 0x1 ;  /* 0x000000040000795c */ /* 0x000fe20000300000 */
.L_x_8270:
[----:B------:R-:W-:-:S05]  /*82e0*/  VIADD R4, R18, 0x1c400 ;  /* 0x0001c40012047836 */ /* 0x000fca0000000000 */
[----:B------:R-:W-:-:S04]  /*82f0*/  SHF.R.U32.HI R4, RZ, 0x4, R4 ;  /* 0x00000004ff047819 */ /* 0x000fc80000011604 */
[----:B------:R-:W-:Y:S01]  /*8300*/  LOP3.LUT R4, R4, 0x3fff, RZ, 0xc0, !PT ;  /* 0x00003fff04047812 */ /* 0x000fe200078ec0ff */
[----:B-1----:R-:W-:Y:S06]  /*8310*/  @P1 BRA `(.L_x_8271) ;  /* 0x0000000000081947 */ /* 0x002fec0003800000 */
[----:B------:R-:W1:Y:S02]  /*8320*/  SYNCS.PHASECHK.TRANS64.TRYWAIT P1, [R0+URZ+0x32430], R7 ;  /* 0x03243007000075a7 */ /* 0x000e64000802017f */
[----:B-1----:R-:W-:Y:S05]  /*8330*/  @!P1 BRA `(.L_x_8272) ;  /* 0x000000f000309947 */ /* 0x002fea0003800000 */
.L_x_8271:
[----:B------:R-:W-:Y:S05]  /*8340*/  WARPSYNC.ALL ;  /* 0x0000000000007948 */ /* 0x000fea0003800000 */
[----:B------:R-:W-:Y:S01]  /*8350*/  LOP3.LUT R225, R4, 0x10000, RZ, 0xfc, !PT ;  /* 0x0001000004e17812 */ /* 0x000fe200078efcff */
[----:B------:R-:W-:Y:S01]  /*8360*/  IMAD R35, R35, 0x2000, R18 ;  /* 0x0000200023237824 */ /* 0x000fe200078e0212 */
[----:B------:R-:W-:-:S03]  /*8370*/  UMOV UR9, 0x40000040 ;  /* 0x4000004000097882 */ /* 0x000fc60000000000 */
[----:B------:R-:W-:Y:S01]  /*8380*/  IMAD R4, R22, 0x300, R225 ;  /* 0x0000030016047824 */ /* 0x000fe200078e02e1 */
[----:B------:R-:W-:Y:S01]  /*8390*/  SHF.L.U32 R3, R3, 0x1f, RZ ;  /* 0x0000001f03037819 */ /* 0x000fe200000006ff */
[----:B------:R-:W-:Y:S01]  /*83a0*/  IMAD.MOV.U32 R5, RZ, RZ, 0x40000040 ;  /* 0x40000040ff057424 */ /* 0x000fe200078e00ff */
[----:B------:R-:W-:Y:S01]  /*83b0*/  R2UR UR4, R35 ;  /* 0x00000000230472ca */ /* 0x000fe200000e0000 */
[C---:B------:R-:W-:Y:S01]  /*83c0*/  VIADD R8, R4.reuse, 0x2 ;  /* 0x0000000204087836 */ /* 0x040fe20000000000 */
[----:B------:R-:W-:Y:S01]  /*83d0*/  R2UR UR10, R4 ;  /* 0x00000000040a72ca */ /* 0x000fe200000e0000 */
[----:B-----5:R-:W-:Y:S01]  /*83e0*/  WARPGROUP.ARRIVE ;  /* 0x00000000000079c5 */ /* 0x020fe20000000000 */
[----:B------:R-:W-:Y:S01]  /*83f0*/  R2UR UR11, R5 ;  /* 0x00000000050b72ca */ /* 0x000fe200000e0000 */
[----:B------:R-:W-:Y:S01]  /*8400*/  IMAD.MOV.U32 R9, RZ, RZ, 0x40000040 ;  /* 0x40000040ff097424 */ /* 0x000fe200078e00ff */
[----:B------:R-:W-:Y:S01]  /*8410*/  BSSY B0, `(.L_x_8273) ;  /* 0x0000032000007945 */ /* 0x000fe20003800000 */
[----:B------:R-:W-:-:S02]  /*8420*/  IMAD.U32 R11, RZ, RZ, UR9 ;  /* 0x00000009ff0b7e24 */ /* 0x000fc4000f8e00ff */
[----:B------:R-:W-:-:S04]  /*8430*/  IMAD.MOV.U32 R5, RZ, RZ, 0x40000040 ;  /* 0x40000040ff057424 */ /* 0x000fc800078e00ff */
[----:B------:R-:W-:-:S04]  /*8440*/  UIADD3 UR5, UR4, 0x18400, URZ ;  /* 0x0001840004057890 */ /* 0x000fc8000fffe03f */
[----:B------:R-:W-:-:S04]  /*8450*/  USHF.R.U32.HI UR5, URZ, 0x4, UR5 ;  /* 0x000000043f057899 */ /* 0x000fc80008011605 */
[----:B------:R-:W-:-:S04]  /*8460*/  ULOP3.LUT UR5, UR5, 0x3fff, URZ, 0xc0, !UPT ;  /* 0x00003fff05057892 */ /* 0x000fc8000f8ec03f */
[----:B------:R-:W-:-:S04]  /*8470*/  ULOP3.LUT UR6, UR5, 0x10000, URZ, 0xfc, !UPT ;  /* 0x0001000005067892 */ /* 0x000fc8000f8efc3f */
[----:B------:R-:W-:-:S03]  /*8480*/  UIADD3 UR5, UR6, 0x2, URZ ;  /* 0x0000000206057890 */ /* 0x000fc6000fffe03f */
[----:B------:R-:W-:Y:S02]  /*8490*/  UMOV UR8, UR6 ;  /* 0x0000000600087c82 */ /* 0x000fe40008000000 */
[----:B------:R-:W-:Y:S01]  /*84a0*/  HGMMA.64x96x16.F32 R24, gdesc[UR8], RZ, !UPT, gsb0 ;  /* 0x01600000081879f0 */ /* 0x000fe2000c0008ff */
[----:B------:R-:W-:Y:S01]  /*84b0*/  R2UR UR10, R8 ;  /* 0x00000000080a72ca */ /* 0x000fe200000e0000 */
[----:B------:R-:W-:Y:S01]  /*84c0*/  UMOV UR9, 0x40000040 ;  /* 0x4000004000097882 */ /* 0x000fe20000000000 */
[----:B------:R-:W-:Y:S01]  /*84d0*/  R2UR UR11, R9 ;  /* 0x00000000090b72ca */ /* 0x000fe200000e0000 */
[C---:B------:R-:W-:Y:S01]  /*84e0*/  VIADD R8, R4.reuse, 0x4 ;  /* 0x0000000404087836 */ /* 0x040fe20000000000 */
[----:B------:R-:W-:Y:S01]  /*84f0*/  MOV R10, UR8 ;  /* 0x00000008000a7c02 */ /* 0x000fe20008000f00 */
[----:B------:R-:W-:Y:S01]  /*8500*/  UMOV UR8, UR5 ;  /* 0x0000000500087c82 */ /* 0x000fe20008000000 */
[----:B------:R-:W-:Y:S01]  /*8510*/  IMAD.MOV.U32 R9, RZ, RZ, 0x40000040 ;  /* 0x40000040ff097424 */ /* 0x000fe200078e00ff */
[----:B------:R-:W-:Y:S01]  /*8520*/  UIADD3 UR5, UR6, 0x4, URZ ;  /* 0x0000000406057890 */ /* 0x000fe2000fffe03f */
[----:B------:R-:W-:Y:S01]  /*8530*/  IADD3 R4, R4, 0x6, RZ ;  /* 0x0000000604047810 */ /* 0x000fe20007ffe0ff */
[----:B------:R2:W-:Y:S02]  /*8540*/  STL.64 [R1+0x70], R10 ;  /* 0x0000700a01007387 */ /* 0x0005e40000100a00 */
[----:B--2---:R-:W-:Y:S01]  /*8550*/  IMAD.U32 R10, RZ, RZ, UR8 ;  /* 0x00000008ff0a7e24 */ /* 0x004fe2000f8e00ff */
[----:B------:R-:W-:-:S05]  /*8560*/  MOV R11, UR9 ;  /* 0x00000009000b7c02 */ /* 0x000fca0008000f00 */
        /* <DEDUP_REMOVED lines=8> */
[----:B------:R-:W-:Y:S01]  /*85f0*/  UIADD3 UR5, UR6, 0x6, URZ ;  /* 0x0000000606057890 */ /* 0x000fe2000fffe03f */
[----:B------:R-:W-:Y:S02]  /*8600*/  IMAD.U32 R8, RZ, RZ, UR8 ;  /* 0x00000008ff087e24 */ /* 0x000fe4000f8e00ff */
        /* <DEDUP_REMOVED lines=9> */
[----:B------:R-:W-:Y:S02]  /*86a0*/  IMAD.U32 R4, RZ, RZ, UR8 ;  /* 0x00000008ff047e24 */ /* 0x000fe4000f8e00ff */
[----:B------:R-:W-:-:S05]  /*86b0*/  IMAD.U32 R5, RZ, RZ, UR9 ;  /* 0x00000009ff057e24 */ /* 0x000fca000f8e00ff */
[----:B------:R2:W-:Y:S01]  /*86c0*/  STL.64 [R1+0x58], R4 ;  /* 0x0000580401007387 */ /* 0x0005e20000100a00 */
[----:B------:R-:W-:Y:S02]  /*86d0*/  WARPGROUP.DEPBAR.LE gsb0, 0x0 ;  /* 0x00008000000079c5 */ /* 0x000fe40000010000 */
[----:B------:R-:W-:-:S06]  /*86e0*/  WARPGROUP.ARRIVE ;  /* 0x00000000000079c5 */ /* 0x000fcc0000000000 */
[----:B------:R-:W-:Y:S03]  /*86f0*/  HGMMA.64x96x16.F32 R24, gdesc[UR8], R24, gsb0 ;  /* 0x01600000081879f0 */ /* 0x000fe60008000818 */
[----:B------:R-:W-:Y:S02]  /*8700*/  WARPGROUP.DEPBAR.LE gsb0, 0x0 ;  /* 0x00008000000079c5 */ /* 0x000fe40000010000 */
[----:B------:R-:W3:Y:S02]  /*8710*/  SYNCS.PHASECHK.TRANS64.TRYWAIT P1, [R18+URZ+0x32410], R3 ;  /* 0x03241003120075a7 */ /* 0x000ee4000802017f */
[----:B--23--:R-:W-:Y:S05]  /*8720*/  @!P1 BRA `(.L_x_8274) ;  /* 0x000000ec00489947 */ /* 0x00cfea0003800000 */
.L_x_8443:
[----:B------:R-:W-:Y:S05]  /*8730*/  BSYNC B0 ;  /* 0x0000000000007941 */ /* 0x000fea0003800000 */
.L_x_8273:
[----:B------:R-:W-:Y:S05]  /*8740*/  @!P0 BRA `(.L_x_8275) ;  /* 0x0000000000048947 */ /* 0x000fea0003800000 */
[----:B------:R-:W-:Y:S01]  /*8750*/  BPT.TRAP 0x1 ;  /* 0x000000040000795c */ /* 0x000fe20000300000 */
.L_x_8275:
[----:B------:R3:W4:Y:S01]  /*8760*/  SYNCS.PHASECHK.TRANS64.TRYWAIT P2, [R0+URZ+0x32450], R7 ;  /* 0x03245007000075a7 */ /* 0x000722000804017f */
[----:B------:R-:W-:Y:S05]  /*8770*/  @!P0 BRA `(.L_x_8276) ;  /* 0x0000000000048947 */ /* 0x000fea0003800000 */
[----:B------:R-:W-:Y:S01]  /*8780*/  BPT.TRAP 0x1 ;  /* 0x000000040000795c */ /* 0x000fe20000300000 */
.L_x_8276:
[----:B--2---:R-:W2:Y:S01]  /*8790*/  S2R R3, SR_TID.X ;  /* 0x0000000000037919 */ /* 0x004ea20000002100 */
[----:B------:R-:W-:Y:S01]  /*87a0*/  BSSY B0, `(.L_x_8277) ;  /* 0x0000006000007945 */ /* 0x000fe20003800000 */
[----:B--2---:R-:W-:-:S04]  /*87b0*/  LOP3.LUT R3, R3, 0x7f, RZ, 0xc0, !PT ;  /* 0x0000007f03037812 */ /* 0x004fc800078ec0ff */
[----:B------:R-:W-:Y:S01]  /*87c0*/  ISETP.NE.AND P1, PT, R3, RZ, PT ;  /* 0x000000ff0300720c */ /* 0x000fe20003f25270 */
[----:B----4-:R-:W-:-:S12]  /*87d0*/  @P2 BRA `(.L_x_8278) ;  /* 0x0000000000082947 */ /* 0x010fd80003800000 */
[----:B------:R-:W2:Y:S02]  /*87e0*/  SYNCS.PHASECHK.TRANS64.TRYWAIT P2, [R0+URZ+0x32450], R7 ;  /* 0x03245007000075a7 */ /* 0x000ea4000804017f */
[----:B--2---:R-:W-:Y:S05]  /*87f0*/  @!P2 BRA `(.L_x_8279) ;  /* 0x000000ec0028a947 */ /* 0x004fea0003800000 */
.L_x_8278:
[----:B------:R-:W-:Y:S05]  /*8800*/  BSYNC B0 ;  /* 0x0000000000007941 */ /* 0x000fea0003800000 */
.L_x_8277:
[----:B------:R-:W-:Y:S05]  /*8810*/  WARPSYNC.ALL ;  /* 0x0000000000007948 */ /* 0x000fea0003800000 */
[----:B------:R-:W-:Y:S01]  /*8820*/  R2UR UR5, R18 ;  /* 0x00000000120572ca */ /* 0x000fe200000e0000 */
[----:B------:R-:W-:Y:S01]  /*8830*/  IMAD.MOV.U32 R5, RZ, RZ, 0xc00 ;  /* 0x00000c00ff057424 */ /* 0x000fe200078e00ff */
[----:B------:R-:W-:Y:S01]  /*8840*/  UIADD3 UR4, UR4, 0x22400, URZ ;  /* 0x0002240004047890 */ /* 0x000fe2000fffe03f */
[----:B------:R-:W-:Y:S01]  /*8850*/  WARPGROUP.ARRIVE ;  /* 0x00000000000079c5 */ /* 0x000fe20000000000 */
[----:B------:R-:W-:Y:S01]  /*8860*/  UMOV UR9, 0x40000040 ;  /* 0x4000004000097882 */ /* 0x000fe20000000000 */
[----:B0123--:R-:W-:Y:S01]  /*8870*/  MOV R7, 0x40000040 ;  /* 0x4000004000077802 */ /* 0x00ffe20000000f00 */
[----:B------:R-:W-:Y:S01]  /*8880*/  USHF.R.U32.HI UR4, URZ, 0x4, UR4 ;  /* 0x000000043f047899 */ /* 0x000fe20008011604 */
[----:B------:R-:W-:-:S03]  /*8890*/  IMAD.U32 R9, RZ, RZ, UR9 ;  /* 0x00000009ff097e24 */ /* 0x000fc6000f8e00ff */
[----:B------:R-:W-:-:S03]  /*88a0*/  ULOP3.LUT UR4, UR4, 0x3fff, URZ, 0xc0, !UPT ;  /* 0x00003fff04047892 */ /* 0x000fc6000f8ec03f */
[----:B------:R-:W-:Y:S02]  /*88b0*/  UIADD3 UR5, UR5, 0x400, URZ ;  /* 0x0000040005057890 */ /* 0x000fe4000fffe03f */
[----:B------:R-:W-:Y:S02]  /*88c0*/  ULOP3.LUT UR4, UR4, 0x10000, URZ, 0xfc, !UPT ;  /* 0x0001000004047892 */ /* 0x000fe4000f8efc3f */
[----:B------:R-:W-:-:S04]  /*88d0*/  USHF.R.U32.HI UR5, URZ, 0x4, UR5 ;  /* 0x000000043f057899 */ /* 0x000fc80008011605 */
[----:B------:R-:W-:Y:S01]  /*88e0*/  ULOP3.LUT UR5, UR5, 0x3fff, URZ, 0xc0, !UPT ;  /* 0x00003fff05057892 */ /* 0x000fe2000f8ec03f */
[----:B------:R-:W-:-:S03]  /*88f0*/  UMOV UR8, UR4 ;  /* 0x0000000400087c82 */ /* 0x000fc60008000000 */
[----:B------:R-:W-:Y:S01]  /*8900*/  ULOP3.LUT UR6, UR5, 0x10000, URZ, 0xfc, !UPT ;  /* 0x0001000005067892 */ /* 0x000fe2000f8efc3f */
[----:B------:R-:W-:-:S05]  /*8910*/  IMAD.U32 R8, RZ, RZ, UR8 ;  /* 0x00000008ff087e24 */ /* 0x000fca000f8e00ff */
[----:B------:R-:W-:Y:S01]  /*8920*/  IMAD R4, R22, R5, UR6 ;  /* 0x0000000616047e24 */ /* 0x000fe2000f8e0205 */
[----:B------:R-:W-:Y:S01]  /*8930*/  MOV R3, UR6 ;  /* 0x0000000600037c02 */ /* 0x000fe20008000f00 */
[----:B------:R-:W-:Y:S01]  /*8940*/  IMAD.MOV.U32 R5, RZ, RZ, 0x40000040 ;  /* 0x40000040ff057424 */ /* 0x000fe200078e00ff */
[----:B------:R-:W-:Y:S01]  /*8950*/  UIADD3 UR6, UR4, 0x2, URZ ;  /* 0x0000000204067890 */ /* 0x000fe2000fffe03f */
[C---:B------:R-:W-:Y:S01]  /*8960*/  VIADD R6, R4.reuse, 0x2 ;  /* 0x0000000204067836 */ /* 0x040fe20000000000 */
[----:B------:R-:W-:Y:S01]  /*8970*/  R2UR UR10, R4 ;  /* 0x00000000040a72ca */ /* 0x000fe200000e0000 */
[----:B------:R-:W-:Y:S01]  /*8980*/  STL [R1+0x78], R3 ;  /* 0x0000780301007387 */ /* 0x000fe20000100800 */
[----:B------:R-:W-:-:S03]  /*8990*/  R2UR UR11, R5 ;  /* 0x00000000050b72ca */ /* 0x000fc600000e0000 */
[----:B------:R0:W-:Y:S10]  /*89a0*/  STL.64 [R1+0x50], R8 ;  /* 0x0000500801007387 */ /* 0x0001f40000100a00 */
[----:B------:R-:W-:Y:S01]  /*89b0*/  HGMMA.64x96x16.F32 R24, gdesc[UR8], R24, gsb0 ;  /* 0x01600000081879f0 */ /* 0x000fe20008000818 */
[----:B------:R-:W-:Y:S01]  /*89c0*/  R2UR UR10, R6 ;  /* 0x00000000060a72ca */ /* 0x000fe200000e0000 */
[----:B------:R-:W-:Y:S01]  /*89d0*/  UMOV UR8, UR6 ;  /* 0x0000000600087c82 */ /* 0x000fe20008000000 */
[----:B------:R-:W-:Y:S01]  /*89e0*/  R2UR UR11, R7 ;  /* 0x00000000070b72ca */ /* 0x000fe200000e0000 */
[----:B------:R-:W-:Y:S01]  /*89f0*/  UMOV UR9, 0x40000040 ;  /* 0x4000004000097882 */ /* 0x000fe20000000000 */
[----:B------:R-:W-:Y:S01]  /*8a00*/  VIADD R6, R4, 0x4 ;  /* 0x0000000404067836 */ /* 0x000fe20000000000 */
[----:B------:R-:W-:Y:S01]  /*8a10*/  UIADD3 UR6, UR4, 0x4, URZ ;  /* 0x0000000404067890 */ /* 0x000fe2000fffe03f */
[----:B------:R-:W-:-:S02]  /*8a20*/  IMAD.MOV.U32 R7, RZ, RZ, 0x40000040 ;  /* 0x40000040ff077424 */ /* 0x000fc400078e00ff */
[----:B0-----:R-:W-:Y:S02]  /*8a30*/  IMAD.U32 R8, RZ, RZ, UR8 ;  /* 0x00000008ff087e24 */ /* 0x001fe4000f8e00ff */
        /* <DEDUP_REMOVED lines=49> */
[----:B------:R-:W-:Y:S01]  /*8d50*/  MOV R7, 0x40000040 ;  /* 0x4000004000077802 */ /* 0x000fe20000000f00 */
        /* <DEDUP_REMOVED lines=13> */
[----:B------:R-:W-:Y:S02]  /*8e30*/  IMAD.MOV.U32 R7, RZ, RZ, 0x40000040 ;  /* 0x40000040ff077424 */ /* 0x000fe400078e00ff */
        /* <DEDUP_REMOVED lines=40> */
[----:B------:R-:W-:Y:S01]  /*90c0*/  IMAD.U32 R9, RZ, RZ, UR9 ;  /* 0x00000009ff097e24 */ /* 0x000fe2000f8e00ff */
[----:B------:R-:W-:Y:S01]  /*90d0*/  UIADD3 UR52, UR4, 0x806, URZ ;  /* 0x0000080604347890 */ /* 0x000fe2000fffe03f */
[----:B------:R-:W-:Y:S01]  /*90e0*/  UMOV UR53, 0x40000040 ;  /* 0x4000004000357882 */ /* 0x000fe20000000000 */
[----:B------:R-:W-:-:S02]  /*90f0*/  UIADD3 UR48, UR4, 0xc00, URZ ;  /* 0x00000c0004307890 */ /* 0x000fc4000fffe03f */
[----:B------:R0:W-:Y:S01]  /*9100*/  STL.64 [R1+0x8], R8 ;  /* 0x0000080801007387 */ /* 0x0001e20000100a00 */
[----:B------:R-:W-:Y:S01]  /*9110*/  UMOV UR49, 0x40000040 ;  /* 0x4000004000317882 */ /* 0x000fe20000000000 */
[----:B------:R-:W-:Y:S01]  /*9120*/  UIADD3 UR44, UR4, 0xc02, URZ ;  /* 0x00000c02042c7890 */ /* 0x000fe2000fffe03f */
[----:B------:R-:W-:Y:S01]  /*9130*/  UMOV UR45, 0x40000040 ;  /* 0x40000040002d7882 */ /* 0x000fe20000000000 */
[----:B------:R-:W2:Y:S01]  /*9140*/  LDL R14, [R1+0x8c] ;  /* 0x00008c00010e7983 */ /* 0x000ea20000100800 */
        /* <DEDUP_REMOVED lines=10> */
[----:B------:R-:W-:Y:S01]  /*91f0*/  UMOV UR41, 0x40000040 ;  /* 0x4000004000297882 */ /* 0x000fe20000000000 */
[----:B------:R-:W-:Y:S02]  /*9200*/  WARPGROUP.DEPBAR.LE gsb0, 0x0 ;  /* 0x00008000000079c5 */ /* 0x000fe40000010000 */
[----:B------:R-:W-:Y:S01]  /*9210*/  WARPGROUP.ARRIVE ;  /* 0x00000000000079c5 */ /* 0x000fe20000000000 */
[----:B------:R-:W-:Y:S01]  /*9220*/  IMAD.MOV.U32 R5, RZ, RZ, 0x40000040 ;  /* 0x40000040ff057424 */ /* 0x000fe200078e00ff */
[----:B------:R-:W-:Y:S01]  /*9230*/  UIADD3 UR36, UR4, 0xc06, URZ ;  /* 0x00000c0604247890 */ /* 0x000fe2000fffe03f */
[----:B------:R-:W-:Y:S01]  /*9240*/  R2UR UR54, R6 ;  /* 0x00000000063672ca */ /* 0x000fe200000e0000 */
[----:B------:R-:W-:Y:S01]  /*9250*/  UMOV UR37, 0x40000040 ;  /* 0x4000004000257882 */ /* 0x000fe20000000000 */
[----:B0-----:R-:W-:Y:S01]  /*9260*/  IMAD.U32 R8, RZ, RZ, UR8 ;  /* 0x00000008ff087e24 */ /* 0x001fe2000f8e00ff */
[----:B------:R-:W-:Y:S01]  /*9270*/  HGMMA.64x96x16.F32 R24, gdesc[UR8], R24, gsb0 ;  /* 0x01600000081879f0 */ /* 0x000fe20008000818 */
[----:B------:R-:W-:Y:S01]  /*9280*/  R2UR UR55, R7 ;  /* 0x00000000073772ca */ /* 0x000fe200000e0000 */
[----:B------:R-:W-:Y:S01]  /*9290*/  VIADD R6, R4, 0x900 ;  /* 0x0000090004067836 */ /* 0x000fe20000000000 */
[----:B------:R-:W-:Y:S01]  /*92a0*/  R2UR UR39, R5 ;  /* 0x00000000052772ca */ /* 0x000fe200000e0000 */
[----:B------:R-:W-:Y:S01]  /*92b0*/  IMAD.MOV.U32 R7, RZ, RZ, 0x40000040 ;  /* 0x40000040ff077424 */ /* 0x000fe200078e00ff */
[----:B------:R-:W-:Y:S01]  /*92c0*/  ULDC UR4, c[0x0][0xad0] ;  /* 0x0002b40000047ab9 */ /* 0x000fe20000000800 */
        /* <DEDUP_REMOVED lines=20> */
[----:B------:R-:W-:-:S05]  /*9410*/  VIADD R4, R4, 0x906 ;  /* 0x0000090604047836 */ /* 0x000fca0000000000 */
[----:B------:R-:W-:Y:S01]  /*9420*/  R2UR UR38, R4 ;  /* 0x00000000042672ca */ /* 0x000fe200000e0000 */
[----:B------:R-:W-:Y:S02]  /*9430*/  WARPGROUP.DEPBAR.LE gsb0, 0x0 ;  /* 0x00008000000079c5 */ /* 0x000fe40000010000 */
[----:B------:R-:W-:-:S06]  /*9440*/  WARPGROUP.ARRIVE ;  /* 0x00000000000079c5 */ /* 0x000fcc0000000000 */
[----:B------:R-:W-:Y:S01]  /*9450*/  HGMMA.64x96x16.F32 R24, gdesc[UR40], R24, gsb0 ;  /* 0x01600000281879f0 */ /* 0x000fe20008000818 */
[----:B------:R0:W-:Y:S01]  /*9460*/  STL.64 [R1], R8 ;  /* 0x0000000801007387 */ /* 0x0001e20000100a00 */
[----:B------:R-:W-:Y:S01]  /*9470*/  ULDC UR43, c[0x0][0xa80] ;  /* 0x0002a000002b7ab9 */ /* 0x000fe20000000800 */
[----:B------:R-:W-:Y:S02]  /*9480*/  WARPGROUP.DEPBAR.LE gsb0, 0x0 ;  /* 0x00008000000079c5 */ /* 0x000fe40000010000 */
[----:B------:R-:W-:-:S06]  /*9490*/  WARPGROUP.ARRIVE ;  /* 0x00000000000079c5 */ /* 0x000fcc0000000000 */
[----:B------:R-:W-:Y:S01]  /*94a0*/  HGMMA.64x96x16.F32 R24, gdesc[UR36], R24, gsb0 ;  /* 0x01600000241879f0 */ /* 0x000fe20008000818 */
[----:B0-----:R-:W-:Y:S02]  /*94b0*/  IMAD R8, R198, -0x60, R197 ;  /* 0xffffffa0c6087824 */ /* 0x001fe400078e02c5 */
[----:B------:R-:W0:Y:S01]  /*94c0*/  S2R R72, SR_TID.X ;  /* 0x0000000000487919 */ /* 0x000e220000002100 */
[----:B------:R-:W-:Y:S01]  /*94d0*/  ULDC UR39, c[0x0][0xa80] ;  /* 0x0002a00000277ab9 */ /* 0x000fe20000000800 */
[----:B------:R-:W-:Y:S01]  /*94e0*/  ULOP3.LUT UR42, UR5, 0x3000000, URZ, 0xfc, !UPT ;  /* 0x03000000052a7892 */ /* 0x000fe2000f8efc3f */
[----:B------:R-:W-:Y:S01]  /*94f0*/  VIADD R8, R8, 0x60 ;  /* 0x0000006008087836 */ /* 0x000fe20000000000 */
[----:B------:R-:W-:-:S03]  /*9500*/  ULDC UR38, c[0x0][0xad0] ;  /* 0x0002b40000267ab9 */ /* 0x000fc60000000800 */
[----:B--2---:R-:W-:-:S05]  /*9510*/  IMAD R8, R14, -0x2, R8 ;  /* 0xfffffffe0e087824 */ /* 0x004fca00078e0208 */
[C---:B------:R-:W-:Y:S02]  /*9520*/  ISETP.GT.AND P4, PT, R8.reuse, RZ, PT ;  /* 0x000000ff0800720c */ /* 0x040fe40003f84270 */
[C---:B------:R-:W-:Y:S02]  /*9530*/  ISETP.GT.AND P5, PT, R8.reuse, 0x1, PT ;  /* 0x000000010800780c */ /* 0x040fe40003fa4270 */
[C---:B------:R-:W-:Y:S02]  /*9540*/  ISETP.GT.AND P2, PT, R8.reuse, 0x8, PT ;  /* 0x000000080800780c */ /* 0x040fe40003f44270 */
[----:B------:R-:W-:Y:S01]  /*9550*/  ISETP.GT.AND P3, PT, R8, 0x9, PT ;  /* 0x000000090800780c */ /* 0x000fe20003f64270 */
        /* <DEDUP_REMOVED lines=8> */
[----:B------:R-:W-:-:S05]  /*95e0*/  FMUL.FTZ R26, R26, UR4 ;  /* 0x000000041a1a7c20 */ /* 0x000fca0008410000 */
[----:B------:R-:W2:Y:S01]  /*95f0*/  MUFU.TANH R13, R25 ;  /* 0x00000019000d7308 */ /* 0x000ea20000002400 */
[----:B------:R-:W-:-:S07]  /*9600*/  FMUL.FTZ R32, R32, UR4 ;  /* 0x0000000420207c20 */ /* 0x000fce0008410000 */
[----:B------:R-:W3:Y:S01]  /*9610*/  MUFU.TANH R30, R30 ;  /* 0x0000001e001e7308 */ /* 0x000ee20000002400 */
[----:B------:R-:W-:-:S07]  /*9620*/  FMUL.FTZ R33, R33, UR4 ;  /* 0x0000000421217c20 */ /* 0x000fce0008410000 */
[----:B------:R-:W4:Y:S08]  /*9630*/  MUFU.TANH R28, R28 ;  /* 0x0000001c001c7308 */ /* 0x000f300000002400 */
[----:B------:R3:W5:Y:S08]  /*9640*/  MUFU.TANH R12, R26 ;  /* 0x0000001a000c7308 */ /* 0x0007700000002400 */
[----:B------:R-:W0:Y:S08]  /*9650*/  MUFU.TANH R27, R27 ;  /* 0x0000001b001b7308 */ /* 0x000e300000002400 */
[----:B------:R-:W0:Y:S01]  /*9660*/  MUFU.TANH R29, R29 ;  /* 0x0000001d001d7308 */ /* 0x000e220000002400 */
[----:B------:R-:W-:Y:S01]  /*9670*/  FMUL.FTZ R31, R31, UR4 ;  /* 0x000000041f1f7c20 */ /* 0x000fe20008410000 */
[----:B-1----:R-:W-:-:S06]  /*9680*/  FSEL R9, R9, -INF , P4 ;  /* 0xff80000009097808 */ /* 0x002fcc0002000000 */
[----:B------:R-:W1:Y:S01]  /*9690*/  MUFU.TANH R7, R32 ;  /* 0x0000002000077308 */ /* 0x000e620000002400 */
[----:B--2---:R-:W-:Y:S01]  /*96a0*/  FSEL R13, R13, -INF , P5 ;  /* 0xff8000000d0d7808 */ /* 0x004fe20002800000 */
[----:B------:R-:W-:Y:S01]  /*96b0*/  FMUL.FTZ R36, R36, UR4 ;  /* 0x0000000424247c20 */ /* 0x000fe20008410000 */
[----:B---3--:R-:W-:-:S05]  /*96c0*/  FSEL R26, R30, -INF , P2 ;  /* 0xff8000001e1a7808 */ /* 0x008fca0001000000 */
[----:B------:R-:W2:Y:S01]  /*96d0*/  MUFU.TANH R33, R33 ;  /* 0x0000002100217308 */ /* 0x000ea20000002400 */
[----:B----4-:R-:W-:Y:S01]  /*96e0*/  FSEL R25, R28, -INF , P2 ;  /* 0xff8000001c197808 */ /* 0x010fe20001000000 */
[----:B------:R-:W-:Y:S01]  /*96f0*/  FMUL.FTZ R37, R37, UR4 ;  /* 0x0000000425257c20 */ /* 0x000fe20008410000 */
[----:B------:R-:W-:Y:S01]  /*9700*/  FMNMX.FTZ R30, R9, R13, !PT ;  /* 0x0000000d091e7209 */ /* 0x000fe20007810000 */
[----:B------:R-:W-:Y:S01]  /*9710*/  FMUL.FTZ R34, R34, UR4 ;  /* 0x0000000422227c20 */ /* 0x000fe20008410000 */
[----:B-----5:R-:W-:Y:S02]  /*9720*/  FSEL R12, R12, -INF , P4 ;  /* 0xff8000000c0c7808 */ /* 0x020fe40002000000 */
[----:B0-----:R-:W-:Y:S01]  /*9730*/  FSEL R24, R27, -INF , P5 ;  /* 0xff8000001b187808 */ /* 0x001fe20002800000 */
[----:B------:R-:W0:Y:S01]  /*9740*/  MUFU.TANH R31, R31 ;  /* 0x0000001f001f7308 */ /* 0x000e220000002400 */
[----:B------:R-:W-:Y:S01]  /*9750*/  ISETP.GT.AND P4, PT, R8, 0x10, PT ;  /* 0x000000100800780c */ /* 0x000fe20003f84270 */
[----:B------:R-:W-:Y:S01]  /*9760*/  FMUL.FTZ R40, R40, UR4 ;  /* 0x0000000428287c20 */ /* 0x000fe20008410000 */
[----:B------:R-:W-:-:S02]  /*9770*/  FSEL R27, R29, -INF , P3 ;  /* 0xff8000001d1b7808 */ /* 0x000fc40001800000 */
[----:B------:R-:W-:-:S03]  /*9780*/  FMNMX.FTZ R30, R25, R30, !PT ;  /* 0x0000001e191e7209 */ /* 0x000fc60007810000 */
[----:B------:R-:W3:Y:S01]  /*9790*/  MUFU.TANH R11, R36 ;  /* 0x00000024000b7308 */ /* 0x000ee20000002400 */
[----:B------:R-:W-:Y:S01]  /*97a0*/  FMUL.FTZ R35, R35, UR4 ;  /* 0x0000000423237c20 */ /* 0x000fe20008410000 */
[----:B------:R-:W-:Y:S01]  /*97b0*/  ISETP.GT.AND P5, PT, R8, 0x11, PT ;  /* 0x000000110800780c */ /* 0x000fe20003fa4270 */
[----:B------:R-:W-:Y:S01]  /*97c0*/  FMUL.FTZ R41, R41, UR4 ;  /* 0x0000000429297c20 */ /* 0x000fe20008410000 */
[----:B-1----:R-:W-:Y:S02]  /*97d0*/  FSEL R7, R7, -INF , P4 ;  /* 0xff80000007077808 */ /* 0x002fe40002000000 */
[----:B------:R-:W-:Y:S02]  /*97e0*/  FMNMX.FTZ R30, R27, R30, !PT ;  /* 0x0000001e1b1e7209 */ /* 0x000fe40007810000 */
[----:B------:R-:W1:Y:S01]  /*97f0*/  MUFU.TANH R5, R34 ;  /* 0x0000002200057308 */ /* 0x000e620000002400 */
[----:B------:R-:W-:Y:S01]  /*9800*/  FMUL.FTZ R38, R38, UR4 ;  /* 0x0000000426267c20 */ /* 0x000fe20008410000 */
[----:B------:R-:W-:Y:S01]  /*9810*/  FMUL.FTZ R39, R39, UR4 ;  /* 0x0000000427277c20 */ /* 0x000fe20008410000 */
[----:B--2---:R-:W-:-:S05]  /*9820*/  FSEL R180, R33, -INF , P5 ;  /* 0xff80000021b47808 */ /* 0x004fca0002800000 */
[----:B------:R-:W2:Y:S01]  /*9830*/  MUFU.TANH R37, R37 ;  /* 0x0000002500257308 */ /* 0x000ea20000002400 */
[----:B------:R-:W-:Y:S01]  /*9840*/  FMNMX.FTZ R29, R7, R30, !PT ;  /* 0x0000001e071d7209 */ /* 0x000fe20007810000 */
[----:B------:R-:W-:-:S06]  /*9850*/  FMUL.FTZ R44, R44, UR4 ;  /* 0x000000042c2c7c20 */ /* 0x000fcc0008410000 */
[----:B------:R-:W4:Y:S01]  /*9860*/  MUFU.TANH R6, R35 ;  /* 0x0000002300067308 */ /* 0x000f220000002400 */
[----:B------:R-:W-:Y:S01]  /*9870*/  FMUL.FTZ R42, R42, UR4 ;  /* 0x000000042a2a7c20 */ /* 0x000fe20008410000 */
[----:B------:R-:W-:-:S06]  /*9880*/  ISETP.GT.AND P2, PT, R8, 0x18, PT ;  /* 0x000000180800780c */ /* 0x000fcc0003f44270 */
[----:B------:R-:W5:Y:S01]  /*9890*/  MUFU.TANH R40, R40 ;  /* 0x0000002800287308 */ /* 0x000f620000002400 */
[----:B------:R-:W-:Y:S01]  /*98a0*/  FMNMX.FTZ R30, R180, R29, !PT ;  /* 0x0000001db41e7209 */ /* 0x000fe20007810000 */
[----:B------:R-:W-:Y:S01]  /*98b0*/  FMUL.FTZ R45, R45, UR4 ;  /* 0x000000042d2d7c20 */ /* 0x000fe20008410000 */
[----:B------:R-:W-:-:S05]  /*98c0*/  FMNMX.FTZ R29, R12, R24, !PT ;  /* 0x000000180c1d7209 */ /* 0x000fca0007810000 */
[----:B------:R-:W5:Y:S01]  /*98d0*/  MUFU.TANH R10, R38 ;  /* 0x00000026000a7308 */ /* 0x000f620000002400 */
[----:B0-----:R-:W-:Y:S01]  /*98e0*/  FSEL R28, R31, -INF , P3 ;  /* 0xff8000001f1c7808 */ /* 0x001fe20001800000 */
[----:B------:R-:W-:Y:S01]  /*98f0*/  FMUL.FTZ R43, R43, UR4 ;  /* 0x000000042b2b7c20 */ /* 0x000fe20008410000 */
[----:B------:R-:W-:-:S05]  /*9900*/  ISETP.GT.AND P3, PT, R8, 0x19, PT ;  /* 0x000000190800780c */ /* 0x000fca0003f64270 */
[----:B------:R-:W0:Y:S01]  /*9910*/  MUFU.TANH R41, R41 ;  /* 0x0000002900297308 */ /* 0x000e220000002400 */
[----:B---3--:R-:W-:Y:S02]  /*9920*/  FSEL R11, R11, -INF , P2 ;  /* 0xff8000000b0b7808 */ /* 0x008fe40001000000 */
[----:B------:R-:W-:-:S05]  /*9930*/  FMNMX.FTZ R29, R26, R29, !PT ;  /* 0x0000001d1a1d7209 */ /* 0x000fca0007810000 */
[----:B------:R-:W3:Y:S01]  /*9940*/  MUFU.TANH R39, R39 ;  /* 0x0000002700277308 */ /* 0x000ee20000002400 */
[----:B------:R-:W-:Y:S01]  /*9950*/  FMUL.FTZ R48, R48, UR4 ;  /* 0x0000000430307c20 */ /* 0x000fe20008410000 */
[----:B-1----:R-:W-:Y:S01]  /*9960*/  FSEL R5, R5, -INF , P4 ;  /* 0xff80000005057808 */ /* 0x002fe20002000000 */
[----:B------:R-:W-:-:S05]  /*9970*/  FMUL.FTZ R46, R46, UR4 ;  /* 0x000000042e2e7c20 */ /* 0x000fca0008410000 */
[----:B------:R-:W1:Y:S01]  /*9980*/  MUFU.TANH R44, R44 ;  /* 0x0000002c002c7308 */ /* 0x000e620000002400 */
[----:B------:R-:W-:Y:S01]  /*9990*/  ISETP.GT.AND P4, PT, R8, 0x20, PT ;  /* 0x000000200800780c */ /* 0x000fe20003f84270 */
[----:B------:R-:W-:Y:S01]  /*99a0*/  FMUL.FTZ R49, R49, UR4 ;  /* 0x0000000431317c20 */ /* 0x000fe20008410000 */
[----:B--2---:R-:W-:Y:S02]  /*99b0*/  FSEL R182, R37, -INF , P3 ;  /* 0xff80000025b67808 */ /* 0x004fe40001800000 */
[----:B------:R-:W-:-:S03]  /*99c0*/  FMNMX.FTZ R31, R11, R30, !PT ;  /* 0x0000001e0b1f7209 */ /* 0x000fc60007810000 */
[----:B------:R-:W2:Y:S01]  /*99d0*/  MUFU.TANH R42, R42 ;  /* 0x0000002a002a7308 */ /* 0x000ea20000002400 */
[----:B------:R-:W-:Y:S01]  /*99e0*/  FMNMX.FTZ R30, R28, R29, !PT ;  /* 0x0000001d1c1e7209 */ /* 0x000fe20007810000 */
[----:B------:R-:W-:Y:S01]  /*99f0*/  FMUL.FTZ R47, R47, UR4 ;  /* 0x000000042f2f7c20 */ /* 0x000fe20008410000 */
[----:B----4-:R-:W-:-:S05]  /*9a00*/  FSEL R6, R6, -INF , P5 ;  /* 0xff80000006067808 */ /* 0x010fca0002800000 */
[----:B------:R-:W4:Y:S01]  /*9a10*/  MUFU.TANH R45, R45 ;  /* 0x0000002d002d7308 */ /* 0x000f220000002400 */
[----:B------:R-:W-:Y:S01]  /*9a20*/  ISETP.GT.AND P5, PT, R8, 0x21, PT ;  /* 0x000000210800780c */ /* 0x000fe20003fa4270 */
[----:B------:R-:W-:Y:S01]  /*9a30*/  FMUL.FTZ R52, R52, UR4 ;  /* 0x0000000434347c20 */ /* 0x000fe20008410000 */
[----:B-----5:R-:W-:Y:S02]  /*9a40*/  FSEL R168, R40, -INF , P4 ;  /* 0xff80000028a87808 */ /* 0x020fe40002000000 */
[----:B------:R-:W-:-:S03]  /*9a50*/  FMNMX.FTZ R31, R182, R31, !PT ;  /* 0x0000001fb61f7209 */ /* 0x000fc60007810000 */
[----:B------:R-:W5:Y:S01]  /*9a60*/  MUFU.TANH R43, R43 ;  /* 0x0000002b002b7308 */ /* 0x000f620000002400 */
[----:B------:R-:W-:Y:S02]  /*9a70*/  FMNMX.FTZ R29, R5, R30, !PT ;  /* 0x0000001e051d7209 */ /* 0x000fe40007810000 */
[----:B------:R-:W-:-:S05]  /*9a80*/  FSEL R10, R10, -INF , P2 ;  /* 0xff8000000a0a7808 */ /* 0x000fca0001000000 */
[----:B------:R-:W5:Y:S01]  /*9a90*/  MUFU.TANH R4, R48 ;  /* 0x0000003000047308 */ /* 0x000f620000002400 */
[----:B------:R-:W-:Y:S01]  /*9aa0*/  ISETP.GT.AND P2, PT, R8, 0x28, PT ;  /* 0x000000280800780c */ /* 0x000fe20003f44270 */
[----:B------:R-:W-:Y:S01]  /*9ab0*/  FMUL.FTZ R53, R53, UR4 ;  /* 0x0000000435357c20 */ /* 0x000fe20008410000 */
[----:B0-----:R-:W-:Y:S02]  /*9ac0*/  FSEL R169, R41, -INF , P5 ;  /* 0xff80000029a97808 */ /* 0x001fe40002800000 */
[----:B------:R-:W-:-:S03]  /*9ad0*/  FMNMX.FTZ R32, R168, R31, !PT ;  /* 0x0000001fa8207209 */ /* 0x000fc60007810000 */
[----:B------:R-:W0:Y:S01]  /*9ae0*/  MUFU.TANH R46, R46 ;  /* 0x0000002e002e7308 */ /* 0x000e220000002400 */
[----:B------:R-:W-:Y:S01]  /*9af0*/  FMNMX.FTZ R29, R6, R29, !PT ;  /* 0x0000001d061d7209 */ /* 0x000fe20007810000 */
[----:B------:R-:W-:Y:S01]  /*9b00*/  FMUL.FTZ R50, R50, UR4 ;  /* 0x0000000432327c20 */ /* 0x000fe20008410000 */
[----:B------:R-:W-:Y:S01]  /*9b10*/  FMUL.FTZ R51, R51, UR4 ;  /* 0x0000000433337c20 */ /* 0x000fe20008410000 */
[----:B------:R-:W-:-:S04]  /*9b20*/  FMUL.FTZ R54, R54, UR4 ;  /* 0x0000000436367c20 */ /* 0x000fc80008410000 */
[----:B------:R-:W0:Y:S01]  /*9b30*/  MUFU.TANH R49, R49 ;  /* 0x0000003100317308 */ /* 0x000e220000002400 */
[----:B------:R-:W-:Y:S01]  /*9b40*/  FMUL.FTZ R55, R55, UR4 ;  /* 0x0000000437377c20 */ /* 0x000fe20008410000 */
[----:B---3--:R-:W-:Y:S01]  /*9b50*/  FSEL R181, R39, -INF , P3 ;  /* 0xff80000027b57808 */ /* 0x008fe20001800000 */
[----:B------:R-:W-:Y:S01]  /*9b60*/  FMUL.FTZ R56, R56, UR4 ;  /* 0x0000000438387c20 */ /* 0x000fe20008410000 */
[----:B------:R-:W-:Y:S02]  /*9b70*/  ISETP.GT.AND P3, PT, R8, 0x29, PT ;  /* 0x000000290800780c */ /* 0x000fe40003f64270 */
[----:B-1----:R-:W-:Y:S02]  /*9b80*/  FSEL R170, R44, -INF , P2 ;  /* 0xff8000002caa7808 */ /* 0x002fe40001000000 */
[----:B------:R-:W1:Y:S01]  /*9b90*/  MUFU.TANH R47, R47 ;  /* 0x0000002f002f7308 */ /* 0x000e620000002400 */
[----:B------:R-:W-:Y:S02]  /*9ba0*/  FMNMX.FTZ R31, R169, R32, !PT ;  /* 0x00000020a91f7209 */ /* 0x000fe40007810000 */
[----:B------:R-:W-:-:S05]  /*9bb0*/  FMNMX.FTZ R30, R10, R29, !PT ;  /* 0x0000001d0a1e7209 */ /* 0x000fca0007810000 */
[----:B------:R-:W3:Y:S01]  /*9bc0*/  MUFU.TANH R52, R52 ;  /* 0x0000003400347308 */ /* 0x000ee20000002400 */
[----:B--2---:R-:W-:Y:S01]  /*9bd0*/  FSEL R172, R42, -INF , P4 ;  /* 0xff8000002aac7808 */ /* 0x004fe20002000000 */
[----:B------:R-:W-:Y:S01]  /*9be0*/  FMUL.FTZ R58, R58, UR4 ;  /* 0x000000043a3a7c20 */ /* 0x000fe20008410000 */
[----:B------:R-:W-:Y:S01]  /*9bf0*/  ISETP.GT.AND P4, PT, R8, 0x30, PT ;  /* 0x000000300800780c */ /* 0x000fe20003f84270 */
[----:B------:R-:W-:Y:S01]  /*9c00*/  FMUL.FTZ R61, R61, UR4 ;  /* 0x000000043d3d7c20 */ /* 0x000fe20008410000 */
[----:B----4-:R-:W-:Y:S01]  /*9c10*/  FSEL R171, R45, -INF , P3 ;  /* 0xff8000002dab7808 */ /* 0x010fe20001800000 */
[----:B------:R-:W-:Y:S02]  /*9c20*/  FMUL.FTZ R63, R63, UR4 ;  /* 0x000000043f3f7c20 */ /* 0x000fe40008410000 */
[----:B------:R-:W2:Y:S01]  /*9c30*/  MUFU.TANH R3, R50 ;  /* 0x0000003200037308 */ /* 0x000ea20000002400 */
[----:B------:R-:W-:Y:S01]  /*9c40*/  FMNMX.FTZ R32, R170, R31, !PT ;  /* 0x0000001faa207209 */ /* 0x000fe20007810000 */
[----:B------:R-:W-:Y:S01]  /*9c50*/  FMUL.FTZ R57, R57, UR4 ;  /* 0x0000000439397c20 */ /* 0x000fe20008410000 */
[----:B------:R-:W-:Y:S01]  /*9c60*/  FMNMX.FTZ R29, R181, R30, !PT ;  /* 0x0000001eb51d7209 */ /* 0x000fe20007810000 */
[----:B------:R-:W-:Y:S01]  /*9c70*/  FMUL.FTZ R59, R59, UR4 ;  /* 0x000000043b3b7c20 */ /* 0x000fe20008410000 */
[----:B------:R-:W-:-:S03]  /*9c80*/  FMUL.FTZ R60, R60, UR4 ;  /* 0x000000043c3c7c20 */ /* 0x000fc60008410000 */
[----:B------:R-:W4:Y:S01]  /*9c90*/  MUFU.TANH R53, R53 ;  /* 0x0000003500357308 */ /* 0x000f220000002400 */
[----:B------:R-:W-:Y:S01]  /*9ca0*/  FMUL.FTZ R62, R62, UR4 ;  /* 0x000000043e3e7c20 */ /* 0x000fe20008410000 */
[----:B-----5:R-:W-:Y:S02]  /*9cb0*/  FSEL R173, R43, -INF , P5 ;  /* 0xff8000002bad7808 */ /* 0x020fe40002800000 */
[----:B------:R-:W-:-:S04]  /*9cc0*/  ISETP.GT.AND P5, PT, R8, 0x31, PT ;  /* 0x000000310800780c */ /* 0x000fc80003fa4270 */
[----:B------:R-:W5:Y:S01]  /*9cd0*/  MUFU.TANH R51, R51 ;  /* 0x0000003300337308 */ /* 0x000f620000002400 */
[----:B------:R-:W-:Y:S02]  /*9ce0*/  FSEL R4, R4, -INF , P4 ;  /* 0xff80000004047808 */ /* 0x000fe40002000000 */
[----:B------:R-:W-:-:S05]  /*9cf0*/  FMNMX.FTZ R31, R171, R32, !PT ;  /* 0x00000020ab1f7209 */ /* 0x000fca0007810000 */
[----:B------:R-:W5:Y:S01]  /*9d00*/  MUFU.TANH R54, R54 ;  /* 0x0000003600367308 */ /* 0x000f620000002400 */
[----:B------:R-:W-:-:S07]  /*9d10*/  FMNMX.FTZ R30, R172, R29, !PT ;  /* 0x0000001dac1e7209 */ /* 0x000fce0007810000 */
[----:B------:R-:W5:Y:S01]  /*9d20*/  MUFU.TANH R55, R55 ;  /* 0x0000003700377308 */ /* 0x000f620000002400 */
[----:B0-----:R-:W-:Y:S02]  /*9d30*/  FSEL R174, R46, -INF , P2 ;  /* 0xff8000002eae7808 */ /* 0x001fe40001000000 */
[----:B------:R-:W-:-:S05]  /*9d40*/  ISETP.GT.AND P2, PT, R8, 0x38, PT ;  /* 0x000000380800780c */ /* 0x000fca0003f44270 */
[----:B------:R-:W0:Y:S01]  /*9d50*/  MUFU.TANH R56, R56 ;  /* 0x0000003800387308 */ /* 0x000e220000002400 */
[----:B------:R-:W-:Y:S02]  /*9d60*/  FSEL R159, R49, -INF , P5 ;  /* 0xff800000319f7808 */ /* 0x000fe40002800000 */
[----:B------:R-:W-:Y:S02]  /*9d70*/  FMNMX.FTZ R32, R4, R31, !PT ;  /* 0x0000001f04207209 */ /* 0x000fe40007810000 */
[----:B------:R-:W-:-:S03]  /*9d80*/  FMNMX.FTZ R29, R173, R30, !PT ;  /* 0x0000001ead1d7209 */ /* 0x000fc60007810000 */
[----:B------:R-:W-:Y:S01]  /*9d90*/  MUFU.TANH R14, R57 ;  /* 0x00000039000e7308 */ /* 0x000fe20000002400 */
[----:B-1----:R-:W-:-:S07]  /*9da0*/  FSEL R175, R47, -INF , P3 ;  /* 0xff8000002faf7808 */ /* 0x002fce0001800000 */
[----:B------:R-:W1:Y:S01]  /*9db0*/  MUFU.TANH R58, R58 ;  /* 0x0000003a003a7308 */ /* 0x000e620000002400 */
[----:B------:R-:W-:-:S07]  /*9dc0*/  ISETP.GT.AND P3, PT, R8, 0x39, PT ;  /* 0x000000390800780c */ /* 0x000fce0003f64270 */
[----:B------:R-:W1:Y:S01]  /*9dd0*/  MUFU.TANH R15, R59 ;  /* 0x0000003b000f7308 */ /* 0x000e620000002400 */
[----:B---3--:R-:W-:-:S07]  /*9de0*/  FSEL R161, R52, -INF , P2 ;  /* 0xff80000034a17808 */ /* 0x008fce0001000000 */
[----:B------:R-:W-:Y:S01]  /*9df0*/  MUFU.TANH R20, R60 ;  /* 0x0000003c00147308 */ /* 0x000fe20000002400 */
[----:B------:R-:W-:-:S07]  /*9e00*/  FMNMX.FTZ R32, R159, R32, !PT ;  /* 0x000000209f207209 */ /* 0x000fce0007810000 */
[----:B------:R-:W-:Y:S01]  /*9e10*/  MUFU.TANH R61, R61 ;  /* 0x0000003d003d7308 */ /* 0x000fe20000002400 */
[----:B------:R-:W-:-:S07]  /*9e20*/  FMUL.FTZ R64, R64, UR4 ;  /* 0x0000000440407c20 */ /* 0x000fce0008410000 */
[----:B------:R-:W3:Y:S01]  /*9e30*/  MUFU.TANH R21, R62 ;  /* 0x0000003e00157308 */ /* 0x000ee20000002400 */
[----:B------:R-:W-:-:S07]  /*9e40*/  FMNMX.FTZ R30, R174, R29, !PT ;  /* 0x0000001dae1e7209 */ /* 0x000fce0007810000 */
[----:B------:R-:W3:Y:S01]  /*9e50*/  MUFU.TANH R63, R63 ;  /* 0x0000003f003f7308 */ /* 0x000ee20000002400 */
[----:B--2---:R-:W-:Y:S01]  /*9e60*/  FSEL R3, R3, -INF , P4 ;  /* 0xff80000003037808 */ /* 0x004fe20002000000 */
[----:B------:R-:W-:Y:S01]  /*9e70*/  FMUL.FTZ R65, R65, UR4 ;  /* 0x0000000441417c20 */ /* 0x000fe20008410000 */
[----:B------:R-:W-:Y:S02]  /*9e80*/  ISETP.GT.AND P4, PT, R8, 0x40, PT ;  /* 0x000000400800780c */ /* 0x000fe40003f84270 */
[----:B----4-:R-:W-:Y:S02]  /*9e90*/  FSEL R166, R53, -INF , P3 ;  /* 0xff80000035a67808 */ /* 0x010fe40001800000 */
[----:B------:R-:W-:Y:S02]  /*9ea0*/  FMNMX.FTZ R31, R161, R32, !PT ;  /* 0x00000020a11f7209 */ /* 0x000fe40007810000 */
[----:B------:R-:W-:Y:S01]  /*9eb0*/  FMNMX.FTZ R30, R175, R30, !PT ;  /* 0x0000001eaf1e7209 */ /* 0x000fe20007810000 */
[----:B------:R-:W2:Y:S01]  /*9ec0*/  MUFU.TANH R64, R64 ;  /* 0x0000004000407308 */ /* 0x000ea20000002400 */
[----:B-----5:R-:W-:-:S02]  /*9ed0*/  FSEL R160, R51, -INF , P5 ;  /* 0xff80000033a07808 */ /* 0x020fc40002800000 */
[----:B------:R-:W-:Y:S02]  /*9ee0*/  FSEL R163, R54, -INF , P2 ;  /* 0xff80000036a37808 */ /* 0x000fe40001000000 */
[----:B------:R-:W-:Y:S02]  /*9ef0*/  FSEL R167, R55, -INF , P3 ;  /* 0xff80000037a77808 */ /* 0x000fe40001800000 */
[C---:B------:R-:W-:Y:S02]  /*9f00*/  ISETP.GT.AND P5, PT, R8.reuse, 0x41, PT ;  /* 0x000000410800780c */ /* 0x040fe40003fa4270 */
[C---:B------:R-:W-:Y:S02]  /*9f10*/  ISETP.GT.AND P2, PT, R8.reuse, 0x48, PT ;  /* 0x000000480800780c */ /* 0x040fe40003f44270 */
[----:B------:R-:W-:Y:S01]  /*9f20*/  ISETP.GT.AND P3, PT, R8, 0x49, PT ;  /* 0x000000490800780c */ /* 0x000fe20003f64270 */
[----:B------:R-:W-:Y:S01]  /*9f30*/  FMUL.FTZ R68, R68, UR4 ;  /* 0x0000000444447c20 */ /* 0x000fe20008410000 */
[----:B0-----:R-:W-:-:S02]  /*9f40*/  FSEL R183, R56, -INF , P4 ;  /* 0xff80000038b77808 */ /* 0x001fc40002000000 */
[----:B------:R-:W-:Y:S02]  /*9f50*/  FMNMX.FTZ R32, R166, R31, !PT ;  /* 0x0000001fa6207209 */ /* 0x000fe40007810000 */
[----:B------:R-:W-:Y:S01]  /*9f60*/  FMNMX.FTZ R29, R3, R30, !PT ;  /* 0x0000001e031d7209 */ /* 0x000fe20007810000 */
[----:B------:R-:W0:Y:S01]  /*9f70*/  MUFU.TANH R65, R65 ;  /* 0x0000004100417308 */ /* 0x000e220000002400 */
[----:B-1----:R-:W-:Y:S02]  /*9f80*/  FSEL R184, R58, -INF , P4 ;  /* 0xff8000003ab87808 */ /* 0x002fe40002000000 */
[----:B------:R-:W-:Y:S02]  /*9f90*/  FSEL R15, R15, -INF , P5 ;  /* 0xff8000000f0f7808 */ /* 0x000fe40002800000 */
[----:B------:R-:W-:Y:S02]  /*9fa0*/  FSEL R14, R14, -INF , P5 ;  /* 0xff8000000e0e7808 */ /* 0x000fe40002800000 */
[----:B---3--:R-:W-:-:S02]  /*9fb0*/  FSEL R21, R21, -INF , P2 ;  /* 0xff80000015157808 */ /* 0x008fc40001000000 */
[----:B------:R-:W-:Y:S02]  /*9fc0*/  FSEL R20, R20, -INF , P2 ;  /* 0xff80000014147808 */ /* 0x000fe40001000000 */
[----:B------:R-:W-:Y:S02]  /*9fd0*/  FSEL R165, R63, -INF , P3 ;  /* 0xff8000003fa57808 */ /* 0x000fe40001800000 */
[----:B------:R-:W-:Y:S01]  /*9fe0*/  FSEL R164, R61, -INF , P3 ;  /* 0xff8000003da47808 */ /* 0x000fe20001800000 */
[----:B------:R-:W-:Y:S01]  /*9ff0*/  FMUL.FTZ R69, R69, UR4 ;  /* 0x0000000445457c20 */ /* 0x000fe20008410000 */
[C---:B------:R-:W-:Y:S02]  /*a000*/  ISETP.GT.AND P4, PT, R8.reuse, 0x50, PT ;  /* 0x000000500800780c */ /* 0x040fe40003f84270 */
[C---:B------:R-:W-:Y:S02]  /*a010*/  ISETP.GT.AND P5, PT, R8.reuse, 0x51, PT ;  /* 0x000000510800780c */ /* 0x040fe40003fa4270 */
[----:B------:R-:W-:-:S02]  /*a020*/  ISETP.GT.AND P2, PT, R8, 0x58, PT ;  /* 0x000000580800780c */ /* 0x000fc40003f44270 */
[----:B------:R-:W-:Y:S02]  /*a030*/  FMNMX.FTZ R31, R183, R32, !PT ;  /* 0x00000020b71f7209 */ /* 0x000fe40007810000 */
[----:B------:R-:W-:Y:S01]  /*a040*/  ISETP.GT.AND P3, PT, R8, 0x59, PT ;  /* 0x000000590800780c */ /* 0x000fe20003f64270 */
[----:B------:R-:W-:Y:S01]  /*a050*/  FMUL.FTZ R66, R66, UR4 ;  /* 0x0000000442427c20 */ /* 0x000fe20008410000 */
[----:B------:R-:W-:Y:S01]  /*a060*/  FMNMX.FTZ R8, R160, R29, !PT ;  /* 0x0000001da0087209 */ /* 0x000fe20007810000 */
[----:B------:R-:W1:Y:S01]  /*a070*/  MUFU.TANH R68, R68 ;  /* 0x0000004400447308 */ /* 0x000e620000002400 */
[----:B------:R-:W-:Y:S01]  /*a080*/  FMNMX.FTZ R31, R14, R31, !PT ;  /* 0x0000001f0e1f7209 */ /* 0x000fe20007810000 */
[----:B------:R-:W-:Y:S01]  /*a090*/  FMUL.FTZ R67, R67, UR4 ;  /* 0x0000000443437c20 */ /* 0x000fe20008410000 */
[----:B------:R-:W-:Y:S02]  /*a0a0*/  FMNMX.FTZ R8, R163, R8, !PT ;  /* 0x00000008a3087209 */ /* 0x000fe40007810000 */
[----:B------:R-:W-:-:S03]  /*a0b0*/  FMNMX.FTZ R31, R20, R31, !PT ;  /* 0x0000001f141f7209 */ /* 0x000fc60007810000 */
[----:B------:R-:W3:Y:S01]  /*a0c0*/  MUFU.TANH R69, R69 ;  /* 0x0000004500457308 */ /* 0x000ee20000002400 */
[----:B------:R-:W-:Y:S01]  /*a0d0*/  FMNMX.FTZ R29, R167, R8, !PT ;  /* 0x00000008a71d7209 */ /* 0x000fe20007810000 */
[----:B------:R-:W-:Y:S01]  /*a0e0*/  FMUL.FTZ R70, R70, UR4 ;  /* 0x0000000446467c20 */ /* 0x000fe20008410000 */
[----:B--2---:R-:W-:-:S05]  /*a0f0*/  FSEL R193, R64, -INF , P4 ;  /* 0xff80000040c17808 */ /* 0x004fca0002000000 */
[----:B------:R-:W2:Y:S01]  /*a100*/  MUFU.TANH R66, R66 ;  /* 0x0000004200427308 */ /* 0x000ea20000002400 */
[----:B------:R-:W-:Y:S01]  /*a110*/  FMNMX.FTZ R30, R164, R31, !PT ;  /* 0x0000001fa41e7209 */ /* 0x000fe20007810000 */
[----:B------:R-:W-:Y:S01]  /*a120*/  FMUL.FTZ R71, R71, UR4 ;  /* 0x0000000447477c20 */ /* 0x000fe20008410000 */
[----:B------:R-:W-:-:S05]  /*a130*/  FMNMX.FTZ R8, R184, R29, !PT ;  /* 0x0000001db8087209 */ /* 0x000fca0007810000 */
[----:B------:R-:W4:Y:S01]  /*a140*/  MUFU.TANH R67, R67 ;  /* 0x0000004300437308 */ /* 0x000f220000002400 */
[----:B0-----:R-:W-:Y:S02]  /*a150*/  FSEL R187, R65, -INF , P5 ;  /* 0xff80000041bb7808 */ /* 0x001fe40002800000 */
[----:B------:R-:W-:Y:S02]  /*a160*/  FMNMX.FTZ R30, R193, R30, !PT ;  /* 0x0000001ec11e7209 */ /* 0x000fe40007810000 */
[----:B------:R-:W-:-:S03]  /*a170*/  FMNMX.FTZ R8, R15, R8, !PT ;  /* 0x000000080f087209 */ /* 0x000fc60007810000 */
[----:B------:R-:W0:Y:S01]  /*a180*/  MUFU.TANH R70, R70 ;  /* 0x0000004600467308 */ /* 0x000e220000002400 */
[----:B-1----:R-:W-:Y:S02]  /*a190*/  FSEL R186, R68, -INF , P2 ;  /* 0xff80000044ba7808 */ /* 0x002fe40001000000 */
[----:B------:R-:W-:Y:S02]  /*a1a0*/  FMNMX.FTZ R29, R187, R30, !PT ;  /* 0x0000001ebb1d7209 */ /* 0x000fe40007810000 */
[----:B------:R-:W-:-:S03]  /*a1b0*/  FMNMX.FTZ R8, R21, R8, !PT ;  /* 0x0000000815087209 */ /* 0x000fc60007810000 */
[----:B------:R-:W1:Y:S01]  /*a1c0*/  MUFU.TANH R71, R71 ;  /* 0x0000004700477308 */ /* 0x000e620000002400 */
[----:B---3--:R-:W-:Y:S02]  /*a1d0*/  FSEL R158, R69, -INF , P3 ;  /* 0xff800000459e7808 */ /* 0x008fe40001800000 */
[----:B------:R-:W-:Y:S02]  /*a1e0*/  FMNMX.FTZ R29, R186, R29, !PT ;  /* 0x0000001dba1d7209 */ /* 0x000fe40007810000 */
[----:B--2---:R-:W-:Y:S02]  /*a1f0*/  FSEL R179, R66, -INF , P4 ;  /* 0xff80000042b37808 */ /* 0x004fe40002000000 */
[----:B------:R-:W-:Y:S02]  /*a200*/  FMNMX.FTZ R8, R165, R8, !PT ;  /* 0x00000008a5087209 */ /* 0x000fe40007810000 */
[----:B------:R-:W-:Y:S02]  /*a210*/  FMNMX.FTZ R30, R158, R29, !PT ;  /* 0x0000001d9e1e7209 */ /* 0x000fe40007810000 */
[----:B----4-:R-:W-:-:S02]  /*a220*/  FSEL R178, R67, -INF , P5 ;  /* 0xff80000043b27808 */ /* 0x010fc40002800000 */
[----:B------:R-:W-:Y:S02]  /*a230*/  FMNMX.FTZ R29, R179, R8, !PT ;  /* 0x00000008b31d7209 */ /* 0x000fe40007810000 */
[----:B0-----:R-:W-:Y:S02]  /*a240*/  FSEL R177, R70, -INF , P2 ;  /* 0xff80000046b17808 */ /* 0x001fe40001000000 */
[----:B------:R-:W-:Y:S02]  /*a250*/  FMNMX.FTZ R8, R178, R29, !PT ;  /* 0x0000001db2087209 */ /* 0x000fe40007810000 */
[----:B-1----:R-:W-:Y:S02]  /*a260*/  FSEL R176, R71, -INF , P3 ;  /* 0xff80000047b07808 */ /* 0x002fe40001800000 */
[----:B------:R-:W-:Y:S01]  /*a270*/  FMNMX.FTZ R29, R177, R8, !PT ;  /* 0x00000008b11d7209 */ /* 0x000fe20007810000 */
[----:B------:R-:W0:Y:S03]  /*a280*/  SHFL.BFLY PT, R31, R30, 0x2, 0x1f ;  /* 0x0c401f001e1f7f89 */ /* 0x000e2600000e0000 */
[----:B------:R-:W-:-:S05]  /*a290*/  FMNMX.FTZ R29, R176, R29, !PT ;  /* 0x0000001db01d7209 */ /* 0x000fca0007810000 */
[----:B------:R-:W1:Y:S01]  /*a2a0*/  SHFL.BFLY PT, R8, R29, 0x2, 0x1f ;  /* 0x0c401f001d087f89 */ /* 0x000e6200000e0000 */
[----:B0-----:R-:W-:-:S05]  /*a2b0*/  FMNMX.FTZ R31, R30, R31, !PT ;  /* 0x0000001f1e1f7209 */ /* 0x001fca0007810000 */
[----:B------:R-:W0:Y:S01]  /*a2c0*/  SHFL.BFLY PT, R162, R31, 0x1, 0x1f ;  /* 0x0c201f001fa27f89 */ /* 0x000e2200000e0000 */
[----:B-1----:R-:W-:-:S05]  /*a2d0*/  FMNMX.FTZ R30, R29, R8, !PT ;  /* 0x000000081d1e7209 */ /* 0x002fca0007810000 */
[----:B------:R-:W1:Y:S01]  /*a2e0*/  SHFL.BFLY PT, R33, R30, 0x1, 0x1f ;  /* 0x0c201f001e217f89 */ /* 0x000e6200000e0000 */
[----:B0-----:R-:W-:-:S04]  /*a2f0*/  FMNMX.FTZ R162, R31, R162, !PT ;  /* 0x000000a21fa27209 */ /* 0x001fc80007810000 */
[C---:B------:R-:W-:Y:S01]  /*a300*/  FSETP.NEU.FTZ.AND P2, PT, R162.reuse, -INF , PT ;  /* 0xff800000a200780b */ /* 0x040fe20003f5d000 */
[----:B------:R-:W-:Y:S01]  /*a310*/  FMUL.FTZ R156, R162, UR39 ;  /* 0x00000027a29c7c20 */ /* 0x000fe20008410000 */
[----:B-1----:R-:W-:-:S04]  /*a320*/  FMNMX.FTZ R8, R30, R33, !PT ;  /* 0x000000211e087209 */ /* 0x002fc80007810000 */
[----:B------:R-:W-:Y:S02]  /*a330*/  FSEL R156, R156, RZ, P2 ;  /* 0x000000ff9c9c7208 */ /* 0x000fe40001000000 */
[C---:B------:R-:W-:Y:S01]  /*a340*/  FSETP.NEU.FTZ.AND P2, PT, R8.reuse, -INF , PT ;  /* 0xff8000000800780b */ /* 0x040fe20003f5d000 */
[----:B------:R-:W-:-:S05]  /*a350*/  FMUL.FTZ R157, R8, UR39 ;  /* 0x00000027089d7c20 */ /* 0x000fca0008410000 */
[----:B------:R-:W-:Y:S02]  /*a360*/  FSEL R157, R157, RZ, P2 ;  /* 0x000000ff9d9d7208 */ /* 0x000fe40001000000 */
[----:B------:R-:W-:-:S03]  /*a370*/  SHF.R.U32.HI R34, RZ, 0x7, R72 ;  /* 0x00000007ff227819 */ /* 0x000fc60000011648 */
[--C-:B------:R-:W-:Y:S01]  /*a380*/  FFMA.FTZ R189, R24, UR39, -R157.reuse ;  /* 0x0000002718bd7c23 */ /* 0x100fe2000801089d */
[----:B------:R-:W-:Y:S02]  /*a390*/  @!P1 VIADD R24, R0, 0x32440 ;  /* 0x0003244000189836 */ /* 0x000fe40000000000 */
[--C-:B------:R-:W-:Y:S01]  /*a3a0*/  FFMA.FTZ R195, R9, UR39, -R156.reuse ;  /* 0x0000002709c37c23 */ /* 0x100fe2000801089c */
[----:B------:R-:W-:Y:S01]  /*a3b0*/  IADD3 R9, -R34, 0xb, RZ ;  /* 0x0000000b22097810 */ /* 0x000fe20007ffe1ff */
[----:B------:R-:W-:Y:S01]  /*a3c0*/  FFMA.FTZ R194, R13, UR39, -R156 ;  /* 0x000000270dc27c23 */ /* 0x000fe2000801089c */
[----:B------:R-:W-:Y:S01]  /*a3d0*/  @!P1 PRMT R24, RZ, 0x654, R24 ;  /* 0x00000654ff189816 */ /* 0x000fe20000000018 */
[--C-:B------:R-:W-:Y:S01]  /*a3e0*/  FFMA.FTZ R192, R25, UR39, -R156.reuse ;  /* 0x0000002719c07c23 */ /* 0x100fe2000801089c */
[----:B------:R-:W-:Y:S01]  /*a3f0*/  FFMA.FTZ R191, R27, UR39, -R156 ;  /* 0x000000271bbf7c23 */ /* 0x000fe2000801089c */
[--C-:B------:R-:W-:Y:S01]  /*a400*/  FFMA.FTZ R190, R12, UR39, -R157.reuse ;  /* 0x000000270cbe7c23 */ /* 0x100fe2000801089d */
[--C-:B------:R-:W-:Y:S01]  /*a410*/  FFMA.FTZ R188, R26, UR39, -R157.reuse ;  /* 0x000000271abc7c23 */ /* 0x100fe2000801089d */
[----:B------:R-:W-:Y:S01]  /*a420*/  FFMA.FTZ R196, R28, UR39, -R157 ;  /* 0x000000271cc47c23 */ /* 0x000fe2000801089d */
[----:B------:R0:W-:Y:S06]  /*a430*/  BAR.ARV R9, 0x100 ;  /* 0x000400090000751d */ /* 0x0001ec0000002000 */
[----:B------:R1:W-:Y:S01]  /*a440*/  @!P1 SYNCS.ARRIVE.TRANS64.RED.A1T0 RZ, [R24+URZ], RZ ;  /* 0x000000ff18ff99a7 */ /* 0x0003e2000810043f */
[----:B------:R-:W-:Y:S01]  /*a450*/  MUFU.EX2 R195, R195 ;  /* 0x000000c300c37308 */ /* 0x000fe20000000800 */
[----:B------:R-:W-:-:S07]  /*a460*/  MOV R13, 0xc00 ;  /* 0x00000c00000d7802 */ /* 0x000fce0000000f00 */
[----:B------:R-:W2:Y:S08]  /*a470*/  MUFU.EX2 R194, R194 ;  /* 0x000000c200c27308 */ /* 0x000eb00000000800 */
[----:B------:R-:W-:Y:S08]  /*a480*/  MUFU.EX2 R192, R192 ;  /* 0x000000c000c07308 */ /* 0x000ff00000000800 */
[----:B------:R-:W3:Y:S08]  /*a490*/  MUFU.EX2 R191, R191 ;  /* 0x000000bf00bf7308 */ /* 0x000ef00000000800 */
[----:B------:R-:W-:Y:S08]  /*a4a0*/  MUFU.EX2 R190, R190 ;  /* 0x000000be00be7308 */ /* 0x000ff00000000800 */
[----:B------:R-:W4:Y:S08]  /*a4b0*/  MUFU.EX2 R189, R189 ;  /* 0x000000bd00bd7308 */ /* 0x000f300000000800 */
[----:B------:R-:W-:Y:S08]  /*a4c0*/  MUFU.EX2 R188, R188 ;  /* 0x000000bc00bc7308 */ /* 0x000ff00000000800 */
[----:B------:R-:W5:Y:S01]  /*a4d0*/  MUFU.EX2 R196, R196 ;  /* 0x000000c400c47308 */ /* 0x000f620000000800 */
[----:B------:R-:W-:-:S02]  /*a4e0*/  IMAD R12, R22, R13, UR42 ;  /* 0x0000002a160c7e24 */ /* 0x000fc4000f8e020d */
[----:B------:R-:W-:-:S03]  /*a4f0*/  IMAD.MOV.U32 R13, RZ, RZ, 0x40000040 ;  /* 0x40000040ff0d7424 */ /* 0x000fc600078e00ff */
[----:B------:R-:W-:Y:S02]  /*a500*/  R2UR UR6, R12 ;  /* 0x000000000c0672ca */ /* 0x000fe400000e0000 */
[----:B------:R-:W-:Y:S02]  /*a510*/  R2UR UR7, R13 ;  /* 0x000000000d0772ca */ /* 0x000fe400000e0000 */
[----:B--2---:R-:W-:Y:S02]  /*a520*/  F2FP.F16.F32.PACK_AB R152, R194, R195 ;  /* 0x000000c3c298723e */ /* 0x004fe400000000ff */
[----:B---3--:R-:W-:Y:S02]  /*a530*/  F2FP.F16.F32.PACK_AB R154, R191, R192 ;  /* 0x000000c0bf9a723e */ /* 0x008fe400000000ff */
[----:B----4-:R-:W-:Y:S02]  /*a540*/  F2FP.F16.F32.PACK_AB R153, R189, R190 ;  /* 0x000000bebd99723e */ /* 0x010fe400000000ff */
[----:B-----5:R-:W-:Y:S01]  /*a550*/  F2FP.F16.F32.PACK_AB R155, R196, R188 ;  /* 0x000000bcc49b723e */ /* 0x020fe200000000ff */
[----:B------:R0:W-:Y:S06]  /*a560*/  BAR.SYNC.DEFER_BLOCKING R199, 0x100 ;  /* 0x000400c70000751d */ /* 0x0001ec0000010000 */
[----:B-1----:R-:W-:-:S06]  /*a570*/  WARPGROUP.ARRIVE ;  /* 0x00000000000079c5 */ /* 0x002fcc0000000000 */
[----:B------:R-:W-:Y:S01]  /*a580*/  HGMMA.64x256x16.F32 R24, R152, gdesc[UR4].tnspB, RZ, !UPT, gsb0 ;  /* 0x43e0000498187df0 */ /* 0x000fe2000c0008ff */
        /* <DEDUP_REMOVED lines=8> */
[----:B------:R-:W-:Y:S08]  /*a610*/  MUFU.EX2 R185, R185 ;  /* 0x000000b900b97308 */ /* 0x000ff00000000800 */
[----:B------:R-:W1:Y:S08]  /*a620*/  MUFU.EX2 R180, R180 ;  /* 0x000000b400b47308 */ /* 0x000e700000000800 */
[----:B------:R-:W-:Y:S08]  /*a630*/  MUFU.EX2 R7, R7 ;  /* 0x0000000700077308 */ /* 0x000ff00000000800 */
[----:B------:R-:W-:Y:S08]  /*a640*/  MUFU.EX2 R11, R11 ;  /* 0x0000000b000b7308 */ /* 0x000ff00000000800 */
[----:B------:R-:W-:Y:S08]  /*a650*/  MUFU.EX2 R5, R5 ;  /* 0x0000000500057308 */ /* 0x000ff00000000800 */
[----:B------:R-:W2:Y:S08]  /*a660*/  MUFU.EX2 R6, R6 ;  /* 0x0000000600067308 */ /* 0x000eb00000000800 */
[----:B------:R-:W-:Y:S08]  /*a670*/  MUFU.EX2 R10, R10 ;  /* 0x0000000a000a7308 */ /* 0x000ff00000000800 */
[----:B------:R-:W3:Y:S01]  /*a680*/  MUFU.EX2 R13, R13 ;  /* 0x0000000d000d7308 */ /* 0x000ee20000000800 */
[--C-:B------:R-:W-:Y:S01]  /*a690*/  FFMA.FTZ R168, R168, UR39, -R156.reuse ;  /* 0x00000027a8a87c23 */ /* 0x100fe2000801089c */
[--C-:B------:R-:W-:Y:S01]  /*a6a0*/  FFMA.FTZ R169, R169, UR39, -R156.reuse ;  /* 0x00000027a9a97c23 */ /* 0x100fe2000801089c */
[--C-:B------:R-:W-:Y:S01]  /*a6b0*/  FFMA.FTZ R170, R170, UR39, -R156.reuse ;  /* 0x00000027aaaa7c23 */ /* 0x100fe2000801089c */
[----:B------:R-:W-:Y:S01]  /*a6c0*/  FFMA.FTZ R171, R171, UR39, -R156 ;  /* 0x00000027abab7c23 */ /* 0x000fe2000801089c */
[--C-:B------:R-:W-:Y:S01]  /*a6d0*/  FFMA.FTZ R172, R172, UR39, -R157.reuse ;  /* 0x00000027acac7c23 */ /* 0x100fe2000801089d */
[--C-:B------:R-:W-:Y:S01]  /*a6e0*/  FFMA.FTZ R173, R173, UR39, -R157.reuse ;  /* 0x00000027adad7c23 */ /* 0x100fe2000801089d */
[--C-:B------:R-:W-:Y:S01]  /*a6f0*/  FFMA.FTZ R174, R174, UR39, -R157.reuse ;  /* 0x00000027aeae7c23 */ /* 0x100fe2000801089d */
[----:B------:R-:W-:Y:S01]  /*a700*/  FFMA.FTZ R175, R175, UR39, -R157 ;  /* 0x00000027afaf7c23 */ /* 0x000fe2000801089d */
[----:B------:R-:W-:Y:S08]  /*a710*/  MUFU.EX2 R168, R168 ;  /* 0x000000a800a87308 */ /* 0x000ff00000000800 */
[----:B------:R-:W4:Y:S08]  /*a720*/  MUFU.EX2 R169, R169 ;  /* 0x000000a900a97308 */ /* 0x000f300000000800 */
[----:B------:R-:W-:Y:S01]  /*a730*/  MUFU.EX2 R170, R170 ;  /* 0x000000aa00aa7308 */ /* 0x000fe20000000800 */
[----:B------:R-:W-:-:S02]  /*a740*/  WARPGROUP.DEPBAR.LE gsb0, 0x0 ;  /* 0x00008000000079c5 */ /* 0x000fc40000010000 */
[----:B------:R-:W-:Y:S02]  /*a750*/  VIADD R152, R12, 0x80 ;  /* 0x000000800c987836 */ /* 0x000fe40000000000 */
[----:B------:R-:W-:-:S03]  /*a760*/  IMAD.MOV.U32 R153, RZ, RZ, 0x40000040 ;  /* 0x40000040ff997424 */ /* 0x000fc600078e00ff */
[----:B------:R-:W-:Y:S02]  /*a770*/  R2UR UR6, R152 ;  /* 0x00000000980672ca */ /* 0x000fe400000e0000 */
[----:B------:R-:W-:Y:S02]  /*a780*/  R2UR UR7, R153 ;  /* 0x00000000990772ca */ /* 0x000fe400000e0000 */
[----:B-1----:R-:W-:Y:S02]  /*a790*/  F2FP.F16.F32.PACK_AB R152, R180, R185 ;  /* 0x000000b9b498723e */ /* 0x002fe400000000ff */
[----:B--2---:R-:W-:Y:S02]  /*a7a0*/  F2FP.F16.F32.PACK_AB R153, R6, R5 ;  /* 0x000000050699723e */ /* 0x004fe400000000ff */
[----:B------:R-:W-:Y:S02]  /*a7b0*/  F2FP.F16.F32.PACK_AB R154, R11, R7 ;  /* 0x000000070b9a723e */ /* 0x000fe400000000ff */
[----:B---3--:R-:W-:-:S04]  /*a7c0*/  F2FP.F16.F32.PACK_AB R155, R13, R10 ;  /* 0x0000000a0d9b723e */ /* 0x008fc800000000ff */
[----:B------:R-:W-:-:S06]  /*a7d0*/  WARPGROUP.ARRIVE ;  /* 0x00000000000079c5 */ /* 0x000fcc0000000000 */
[----:B------:R-:W-:Y:S01]  /*a7e0*/  HGMMA.64x256x16.F32 R24, R152, gdesc[UR4].tnspB, R24, gsb0 ;  /* 0x43e0000498187df0 */ /* 0x000fe20008000818 */
[----:B------:R-:W-:Y:S08]  /*a7f0*/  MUFU.EX2 R171, R171 ;  /* 0x000000ab00ab7308 */ /* 0x000ff00000000800 */
[----:B------:R-:W-:Y:S08]  /*a800*/  MUFU.EX2 R172, R172 ;  /* 0x000000ac00ac7308 */ /* 0x000ff00000000800 */
[----:B------:R-:W1:Y:S08]  /*a810*/  MUFU.EX2 R173, R173 ;  /* 0x000000ad00ad7308 */ /* 0x000e700000000800 */
[----:B------:R-:W-:Y:S08]  /*a820*/  MUFU.EX2 R174, R174 ;  /* 0x000000ae00ae7308 */ /* 0x000ff00000000800 */
[----:B------:R-:W2:Y:S01]  /*a830*/  MUFU.EX2 R175, R175 ;  /* 0x000000af00af7308 */ /* 0x000ea20000000800 */
        /* <DEDUP_REMOVED lines=9> */
[----:B------:R-:W3:Y:S08]  /*a8d0*/  MUFU.EX2 R159, R159 ;  /* 0x0000009f009f7308 */ /* 0x000ef00000000800 */
[----:B------:R-:W-:Y:S08]  /*a8e0*/  MUFU.EX2 R161, R161 ;  /* 0x000000a100a17308 */ /* 0x000ff00000000800 */
[----:B------:R-:W-:Y:S08]  /*a8f0*/  MUFU.EX2 R166, R166 ;  /* 0x000000a600a67308 */ /* 0x000ff00000000800 */
[----:B------:R-:W-:Y:S08]  /*a900*/  MUFU.EX2 R3, R3 ;  /* 0x0000000300037308 */ /* 0x000ff00000000800 */
[----:B------:R-:W5:Y:S08]  /*a910*/  MUFU.EX2 R160, R160 ;  /* 0x000000a000a07308 */ /* 0x000f700000000800 */
[----:B------:R-:W-:Y:S01]  /*a920*/  MUFU.EX2 R163, R163 ;  /* 0x000000a300a37308 */ /* 0x000fe20000000800 */
[----:B------:R-:W-:-:S02]  /*a930*/  WARPGROUP.DEPBAR.LE gsb0, 0x0 ;  /* 0x00008000000079c5 */ /* 0x000fc40000010000 */
[----:B------:R-:W-:Y:S01]  /*a940*/  IMAD.MOV.U32 R153, RZ, RZ, 0x40000040 ;  /* 0x40000040ff997424 */ /* 0x000fe200078e00ff */
[----:B------:R-:W-:-:S04]  /*a950*/  IADD3 R152, R12, 0x100, RZ ;  /* 0x000001000c987810 */ /* 0x000fc80007ffe0ff */
[----:B------:R-:W-:Y:S02]  /*a960*/  R2UR UR6, R152 ;  /* 0x00000000980672ca */ /* 0x000fe400000e0000 */
[----:B------:R-:W-:Y:S02]  /*a970*/  R2UR UR7, R153 ;  /* 0x00000000990772ca */ /* 0x000fe400000e0000 */
[----:B----4-:R-:W-:Y:S02]  /*a980*/  F2FP.F16.F32.PACK_AB R152, R169, R168 ;  /* 0x000000a8a998723e */ /* 0x010fe400000000ff */
[----:B-1----:R-:W-:Y:S02]  /*a990*/  F2FP.F16.F32.PACK_AB R153, R173, R172 ;  /* 0x000000acad99723e */ /* 0x002fe400000000ff */
[----:B------:R-:W-:Y:S02]  /*a9a0*/  F2FP.F16.F32.PACK_AB R154, R171, R170 ;  /* 0x000000aaab9a723e */ /* 0x000fe400000000ff */
[----:B--2---:R-:W-:-:S04]  /*a9b0*/  F2FP.F16.F32.PACK_AB R155, R175, R174 ;  /* 0x000000aeaf9b723e */ /* 0x004fc800000000ff */
[----:B------:R-:W-:-:S06]  /*a9c0*/  WARPGROUP.ARRIVE ;  /* 0x00000000000079c5 */ /* 0x000fcc0000000000 */
[----:B------:R-:W-:Y:S01]  /*a9d0*/  HGMMA.64x256x16.F32 R24, R152, gdesc[UR4].tnspB, R24, gsb0 ;  /* 0x43e0000498187df0 */ /* 0x000fe20008000818 */
[----:B------:R-:W1:Y:S01]  /*a9e0*/  MUFU.EX2 R167, R167 ;  /* 0x000000a700a77308 */ /* 0x000e620000000800 */
[--C-:B------:R-:W-:Y:S01]  /*a9f0*/  FFMA.FTZ R181, R183, UR39, -R156.reuse ;  /* 0x00000027b7b57c23 */ /* 0x100fe2000801089c */
[--C-:B------:R-:W-:Y:S01]  /*aa00*/  FFMA.FTZ R183, R184, UR39, -R157.reuse ;  /* 0x00000027b8b77c23 */ /* 0x100fe2000801089d */
[--C-:B------:R-:W-:Y:S01]  /*aa10*/  FFMA.FTZ R182, R14, UR39, -R156.reuse ;  /* 0x000000270eb67c23 */ /* 0x100fe2000801089c */
[--C-:B------:R-:W-:Y:S01]  /*aa20*/  FFMA.FTZ R20, R20, UR39, -R156.reuse ;  /* 0x0000002714147c23 */ /* 0x100fe2000801089c */
[----:B------:R-:W-:Y:S01]  /*aa30*/  FFMA.FTZ R164, R164, UR39, -R156 ;  /* 0x00000027a4a47c23 */ /* 0x000fe2000801089c */
[--C-:B------:R-:W-:Y:S01]  /*aa40*/  FFMA.FTZ R184, R15, UR39, -R157.reuse ;  /* 0x000000270fb87c23 */ /* 0x100fe2000801089d */
[--C-:B------:R-:W-:Y:S01]  /*aa50*/  FFMA.FTZ R21, R21, UR39, -R157.reuse ;  /* 0x0000002715157c23 */ /* 0x100fe2000801089d */
[----:B------:R-:W-:Y:S01]  /*aa60*/  FFMA.FTZ R165, R165, UR39, -R157 ;  /* 0x00000027a5a57c23 */ /* 0x000fe2000801089d */
[----:B------:R-:W-:Y:S08]  /*aa70*/  MUFU.EX2 R181, R181 ;  /* 0x000000b500b57308 */ /* 0x000ff00000000800 */
[----:B------:R-:W2:Y:S08]  /*aa80*/  MUFU.EX2 R182, R182 ;  /* 0x000000b600b67308 */ /* 0x000eb00000000800 */
[----:B------:R-:W-:Y:S08]  /*aa90*/  MUFU.EX2 R20, R20 ;  /* 0x0000001400147308 */ /* 0x000ff00000000800 */
[----:B------:R-:W-:Y:S08]  /*aaa0*/  MUFU.EX2 R164, R164 ;  /* 0x000000a400a47308 */ /* 0x000ff00000000800 */
[----:B------:R-:W-:Y:S08]  /*aab0*/  MUFU.EX2 R183, R183 ;  /* 0x000000b700b77308 */ /* 0x000ff00000000800 */
[----:B------:R-:W4:Y:S08]  /*aac0*/  MUFU.EX2 R184, R184 ;  /* 0x000000b800b87308 */ /* 0x000f300000000800 */
[----:B------:R-:W-:Y:S08]  /*aad0*/  MUFU.EX2 R21, R21 ;  /* 0x0000001500157308 */ /* 0x000ff00000000800 */
[----:B------:R-:W0:Y:S01]  /*aae0*/  MUFU.EX2 R165, R165 ;  /* 0x000000a500a57308 */ /* 0x000e220000000800 */
[----:B------:R-:W-:Y:S01]  /*aaf0*/  VIADD R14, R12, 0x200 ;  /* 0x000002000c0e7836 */ /* 0x000fe20000000000 */
[----:B------:R-:W-:Y:S01]  /*ab00*/  MOV R15, 0x40000040 ;  /* 0x40000040000f7802 */ /* 0x000fe20000000f00 */
[----:B------:R-:W-:-:S02]  /*ab10*/  WARPGROUP.DEPBAR.LE gsb0, 0x0 ;  /* 0x00008000000079c5 */ /* 0x000fc40000010000 */
[----:B------:R-:W-:Y:S02]  /*ab20*/  VIADD R152, R12, 0x180 ;  /* 0x000001800c987836 */ /* 0x000fe40000000000 */
[----:B------:R-:W-:-:S03]  /*ab30*/  IMAD.MOV.U32 R153, RZ, RZ, 0x40000040 ;  /* 0x40000040ff997424 */ /* 0x000fc600078e00ff */
[----:B------:R-:W-:Y:S02]  /*ab40*/  R2UR UR6, R152 ;  /* 0x00000000980672ca */ /* 0x000fe400000e0000 */
[----:B------:R-:W-:Y:S02]  /*ab50*/  R2UR UR7, R153 ;  /* 0x00000000990772ca */ /* 0x000fe400000e0000 */
[----:B---3--:R-:W-:Y:S02]  /*ab60*/  F2FP.F16.F32.PACK_AB R152, R159, R4 ;  /* 0x000000049f98723e */ /* 0x008fe400000000ff */
[----:B-----5:R-:W-:Y:S02]  /*ab70*/  F2FP.F16.F32.PACK_AB R153, R160, R3 ;  /* 0x00000003a099723e */ /* 0x020fe400000000ff */
[----:B------:R-:W-:Y:S02]  /*ab80*/  F2FP.F16.F32.PACK_AB R154, R166, R161 ;  /* 0x000000a1a69a723e */ /* 0x000fe400000000ff */
[----:B-1----:R-:W-:-:S04]  /*ab90*/  F2FP.F16.F32.PACK_AB R155, R167, R163 ;  /* 0x000000a3a79b723e */ /* 0x002fc800000000ff */
[----:B------:R-:W-:-:S06]  /*aba0*/  WARPGROUP.ARRIVE ;  /* 0x00000000000079c5 */ /* 0x000fcc0000000000 */
[----:B------:R-:W-:Y:S01]  /*abb0*/  HGMMA.64x256x16.F32 R24, R152, gdesc[UR4].tnspB, R24, gsb0 ;  /* 0x43e0000498187df0 */ /* 0x000fe20008000818 */
[----:B------:R-:W-:Y:S02]  /*abc0*/  R2UR UR6, R14 ;  /* 0x000000000e0672ca */ /* 0x000fe400000e0000 */
[----:B------:R-:W-:Y:S01]  /*abd0*/  R2UR UR7, R15 ;  /* 0x000000000f0772ca */ /* 0x000fe200000e0000 */
        /* <DEDUP_REMOVED lines=8> */
[----:B------:R-:W-:Y:S01]  /*ac60*/  VIADD R14, R12, 0x280 ;  /* 0x000002800c0e7836 */ /* 0x000fe20000000000 */
[----:B------:R-:W1:Y:S08]  /*ac70*/  MUFU.EX2 R193, R193 ;  /* 0x000000c100c17308 */ /* 0x000e700000000800 */
[----:B------:R-:W-:Y:S08]  /*ac80*/  MUFU.EX2 R187, R187 ;  /* 0x000000bb00bb7308 */ /* 0x000ff00000000800 */
[----:B------:R-:W-:Y:S08]  /*ac90*/  MUFU.EX2 R186, R186 ;  /* 0x000000ba00ba7308 */ /* 0x000ff00000000800 */
[----:B------:R-:W-:Y:S08]  /*aca0*/  MUFU.EX2 R156, R156 ;  /* 0x0000009c009c7308 */ /* 0x000ff00000000800 */
[----:B------:R-:W3:Y:S08]  /*acb0*/  MUFU.EX2 R158, R158 ;  /* 0x0000009e009e7308 */ /* 0x000ef00000000800 */
[----:B------:R-:W5:Y:S08]  /*acc0*/  MUFU.EX2 R178, R178 ;  /* 0x000000b200b27308 */ /* 0x000f700000000800 */
[----:B------:R-:W-:Y:S08]  /*acd0*/  MUFU.EX2 R177, R177 ;  /* 0x000000b100b17308 */ /* 0x000ff00000000800 */
[----:B------:R-:W5:Y:S01]  /*ace0*/  MUFU.EX2 R12, R157 ;  /* 0x0000009d000c7308 */ /* 0x000f620000000800 */
[----:B------:R-:W-:Y:S01]  /*acf0*/  IMAD.MOV.U32 R15, RZ, RZ, 0x40000040 ;  /* 0x40000040ff0f7424 */ /* 0x000fe200078e00ff */
[----:B------:R-:W-:-:S02]  /*ad00*/  WARPGROUP.DEPBAR.LE gsb0, 0x0 ;  /* 0x00008000000079c5 */ /* 0x000fc40000010000 */
[----:B--2---:R-:W-:Y:S02]  /*ad10*/  F2FP.F16.F32.PACK_AB R152, R182, R181 ;  /* 0x000000b5b698723e */ /* 0x004fe400000000ff */
[----:B----4-:R-:W-:Y:S02]  /*ad20*/  F2FP.F16.F32.PACK_AB R153, R184, R183 ;  /* 0x000000b7b899723e */ /* 0x010fe400000000ff */
[----:B------:R-:W-:Y:S02]  /*ad30*/  F2FP.F16.F32.PACK_AB R154, R164, R20 ;  /* 0x00000014a49a723e */ /* 0x000fe400000000ff */
[----:B0-----:R-:W-:-:S04]  /*ad40*/  F2FP.F16.F32.PACK_AB R155, R165, R21 ;  /* 0x00000015a59b723e */ /* 0x001fc800000000ff */
[----:B------:R-:W-:-:S06]  /*ad50*/  WARPGROUP.ARRIVE ;  /* 0x00000000000079c5 */ /* 0x000fcc0000000000 */
[----:B------:R-:W-:Y:S01]  /*ad60*/  HGMMA.64x256x16.F32 R24, R152, gdesc[UR4].tnspB, R24, gsb0 ;  /* 0x43e0000498187df0 */ /* 0x000fe20008000818 */
[----:B------:R-:W-:Y:S02]  /*ad70*/  R2UR UR6, R14 ;  /* 0x000000000e0672ca */ /* 0x000fe400000e0000 */
[----:B------:R-:W-:Y:S01]  /*ad80*/  R2UR UR7, R15 ;  /* 0x000000000f0772ca */ /* 0x000fe200000e0000 */
        /* <DEDUP_REMOVED lines=36> */
[----:B------:R-:W-:Y:S02]  /*afd0*/  ISETP.GE.AND P2, PT, R197, 0x61, PT ;  /* 0x00000061c500780c */ /* 0x000fe40003f46270 */
[----:B------:R-:W-:Y:S01]  /*afe0*/  FADD.FTZ R164, R164, R181 ;  /* 0x000000b5a4a47221 */ /* 0x000fe20000010000 */
[----:B------:R-:W-:Y:S01]  /*aff0*/  FADD.FTZ R165, R165, R184 ;  /* 0x000000b8a5a57221 */ /* 0x000fe20000010000 */
[----:B------:R-:W-:Y:S02]  /*b000*/  @!P1 VIADD R0, R0, 0x32460 ;  /* 0x0003246000009836 */ /* 0x000fe40000000000 */
[----:B-1----:R-:W-:Y:S01]  /*b010*/  FADD.FTZ R164, R193, R164 ;  /* 0x000000a4c1a47221 */ /* 0x002fe20000010000 */
[----:B---3--:R-:W-:Y:S02]  /*b020*/  FADD.FTZ R165, R158, R165 ;  /* 0x000000a59ea57221 */ /* 0x008fe40000010000 */
[----:B------:R-:W-:Y:S01]  /*b030*/  @!P1 PRMT R0, RZ, 0x654, R0 ;  /* 0x00000654ff009816 */ /* 0x000fe20000000000 */
[----:B------:R-:W-:-:S02]  /*b040*/  WARPGROUP.DEPBAR.LE gsb0, 0x0 ;  /* 0x00008000000079c5 */ /* 0x000fc40000010000 */
[----:B------:R-:W-:Y:S02]  /*b050*/  F2FP.F16.F32.PACK_AB R152, R187, R193 ;  /* 0x000000c1bb98723e */ /* 0x000fe400000000ff */
[----:B-----5:R-:W-:Y:S02]  /*b060*/  F2FP.F16.F32.PACK_AB R153, R178, R158 ;  /* 0x0000009eb299723e */ /* 0x020fe400000000ff */
[----:B------:R-:W-:Y:S02]  /*b070*/  F2FP.F16.F32.PACK_AB R154, R156, R186 ;  /* 0x000000ba9c9a723e */ /* 0x000fe400000000ff */
[----:B------:R-:W-:-:S04]  /*b080*/  F2FP.F16.F32.PACK_AB R155, R12, R177 ;  /* 0x000000b10c9b723e */ /* 0x000fc800000000ff */
[----:B------:R-:W-:-:S06]  /*b090*/  WARPGROUP.ARRIVE ;  /* 0x00000000000079c5 */ /* 0x000fcc0000000000 */
[----:B------:R-:W-:Y:S01]  /*b0a0*/  HGMMA.64x256x16.F32 R24, R152, gdesc[UR4].tnspB, R24, gsb0 ;  /* 0x43e0000498187df0 */ /* 0x000fe20008000818 */
[----:B------:R-:W-:Y:S01]  /*b0b0*/  FADD.FTZ R187, R187, R164 ;  /* 0x000000a4bbbb7221 */ /* 0x000fe20000010000 */
[----:B------:R-:W-:-:S03]  /*b0c0*/  FADD.FTZ R178, R178, R165 ;  /* 0x000000a5b2b27221 */ /* 0x000fc60000010000 */
[----:B------:R-:W-:Y:S01]  /*b0d0*/  FADD.FTZ R187, R186, R187 ;  /* 0x000000bbbabb7221 */ /* 0x000fe20000010000 */
[----:B------:R-:W-:-:S03]  /*b0e0*/  FADD.FTZ R177, R177, R178 ;  /* 0x000000b2b1b17221 */ /* 0x000fc60000010000 */
[----:B------:R-:W-:Y:S01]  /*b0f0*/  FADD.FTZ R7, R156, R187 ;  /* 0x000000bb9c077221 */ /* 0x000fe20000010000 */
[----:B------:R-:W-:Y:S01]  /*b100*/  FADD.FTZ R4, R12, R177 ;  /* 0x000000b10c047221 */ /* 0x000fe20000010000 */
[----:B------:R-:W-:Y:S02]  /*b110*/  WARPGROUP.DEPBAR.LE gsb0, 0x0 ;  /* 0x00008000000079c5 */ /* 0x000fe40000010000 */
[----:B------:R0:W-:Y:S01]  /*b120*/  @!P1 SYNCS.ARRIVE.TRANS64.RED.A1T0 RZ, [R0+URZ], RZ ;  /* 0x000000ff00ff99a7 */ /* 0x0001e2000810043f */
[----:B------:R-:W-:Y:S05]  /*b130*/  @!P2 BRA `(.L_x_8280) ;  /* 0x0000002c00a8a947 */ /* 0x000fea0003800000 */
[----:B0-----:R-:W-:Y:S01]  /*b140*/  VIADD R0, R198, 0xfffffffe ;  /* 0xfffffffec6007836 */ /* 0x001fe20000000000 */
[----:B------:R-:W-:Y:S01]  /*b150*/  MOV R6, R8 ;  /* 0x0000000800067202 */ /* 0x000fe20000000f00 */
[----:B------:R-:W-:-:S07]  /*b160*/  IMAD.MOV.U32 R5, RZ, RZ, R162 ;  /* 0x000000ffff057224 */ /* 0x000fce00078e00a2 */
.L_x_8290:
[----:B------:R-:W-:Y:S01]  /*b170*/  VIADD R22, R22, 0x1 ;  /* 0x0000000116167836 */ /* 0x000fe20000000000 */
[----:B------:R-:W-:Y:S05]  /*b180*/  YIELD ;  /* 0x0000000000007946 */ /* 0x000fea0003800000 */
[----:B------:R-:W-:Y:S02]  /*b190*/  ISETP.NE.AND P3, PT, R22, 0x2, PT ;  /* 0x000000021600780c */ /* 0x000fe40003f65270 */
[C---:B------:R-:W-:Y:S01]  /*b1a0*/  ISETP.GT.AND P2, PT, R0.reuse, RZ, PT ;  /* 0x000000ff0000720c */ /* 0x040fe20003f44270 */
[----:B------:R-:W-:Y:S01]  /*b1b0*/  VIADD R0, R0, 0xffffffff ;  /* 0xffffffff00007836 */ /* 0x000fe20000000000 */
[----:B-1----:R-:W-:-:S02]  /*b1c0*/  SEL R3, RZ, 0x1, P3 ;  /* 0x00000001ff037807 */ /* 0x002fc40001800000 */
[----:B------:R-:W-:Y:S02]  /*b1d0*/  SEL R22, R22, RZ, P3 ;  /* 0x000000ff16167207 */ /* 0x000fe40001800000 */
[----:B------:R-:W-:Y:S01]  /*b1e0*/  LOP3.LUT R200, R200, R3, RZ, 0x3c, !PT ;  /* 0x00000003c8c87212 */ /* 0x000fe200078e3cff */
[----:B------:R-:W-:Y:S06]  /*b1f0*/  @!P0 BRA `(.L_x_8281) ;  /* 0x0000000000048947 */ /* 0x000fec0003800000 */
[----:B------:R-:W-:Y:S01]  /*b200*/  BPT.TRAP 0x1 ;  /* 0x000000040000795c */ /* 0x000fe20000300000 */
.L_x_8281:
[----:B------:R-:W-:Y:S01]  /*b210*/  IMAD R3, R22, 0x8, R18 ;  /* 0x0000000816037824 */ /* 0x000fe200078e0212 */
[----:B------:R-:W-:-:S04]  /*b220*/  SHF.L.U32 R12, R200, 0x1f, RZ ;  /* 0x0000001fc80c7819 */ /* 0x000fc800000006ff */
[----:B------:R0:W1:Y:S01]  /*b230*/  SYNCS.PHASECHK.TRANS64.TRYWAIT P3, [R3+URZ+0x32430], R12 ;  /* 0x0324300c030075a7 */ /* 0x000062000806017f */
[----:B------:R-:W-:Y:S05]  /*b240*/  @!P0 BRA `(.L_x_8282) ;  /* 0x0000000000048947 */ /* 0x000fea0003800000 */
[----:B------:R-:W-:Y:S01]  /*b250*/  BPT.TRAP 0x1 ;  /* 0x000000040000795c */ /* 0x000fe20000300000 */
.L_x_8282:
[----:B------:R-:W-:Y:S01]  /*b260*/  IMAD R8, R22, 0x300, R225 ;  /* 0x0000030016087824 */ /* 0x000fe200078e02e1 */
[----:B------:R-:W-:Y:S01]  /*b270*/  MOV R9, 0x40000040 ;  /* 0x4000004000097802 */ /* 0x000fe20000000f00 */
[----:B-1----:R-:W-:Y:S06]  /*b280*/  @P3 BRA `(.L_x_8283) ;  /* 0x0000000000083947 */ /* 0x002fec0003800000 */
[----:B------:R-:W1:Y:S02]  /*b290*/  SYNCS.PHASECHK.TRANS64.TRYWAIT P3, [R3+URZ+0x32430], R12 ;  /* 0x0324300c030075a7 */ /* 0x000e64000806017f */
[----:B-1----:R-:W-:Y:S05]  /*b2a0*/  @!P3 BRA `(.L_x_8284) ;  /* 0x000000c00090b947 */ /* 0x002fea0003800000 */
.L_x_8283:
[----:B------:R-:W2:Y:S04]  /*b2b0*/  LDL.64 R152, [R1+0x70] ;  /* 0x0000700001987983 */ /* 0x000ea80000100a00 */
[----:B------:R-:W3:Y:S04]  /*b2c0*/  LDL.64 R202, [R1+0x68] ;  /* 0x0000680001ca7983 */ /* 0x000ee80000100a00 */
[----:B------:R-:W4:Y:S01]  /*b2d0*/  LDL.64 R20, [R1+0x60] ;  /* 0x0000600001147983 */ /* 0x000f220000100a00 */
[----:B------:R-:W-:Y:S05]  /*b2e0*/  WARPSYNC.ALL ;  /* 0x0000000000007948 */ /* 0x000fea0003800000 */
[----:B------:R-:W5:Y:S01]  /*b2f0*/  LDL.64 R14, [R1+0x58] ;  /* 0x00005800010e7983 */ /* 0x000f620000100a00 */
[C---:B------:R-:W-:Y:S01]  /*b300*/  R2UR UR6, R8.reuse ;  /* 0x00000000080672ca */ /* 0x040fe200000e0000 */
[----:B------:R-:W-:Y:S01]  /*b310*/  VIADD R10, R8, 0x2 ;  /* 0x00000002080a7836 */ /* 0x000fe20000000000 */
[----:B------:R-:W-:Y:S01]  /*b320*/  R2UR UR7, R9 ;  /* 0x00000000090772ca */ /* 0x000fe200000e0000 */
[----:B------:R-:W-:-:S02]  /*b330*/  IMAD.MOV.U32 R11, RZ, RZ, 0x40000040 ;  /* 0x40000040ff0b7424 */ /* 0x000fc400078e00ff */
[----:B------:R-:W-:Y:S01]  /*b340*/  IMAD.MOV.U32 R9, RZ, RZ, 0x40000040 ;  /* 0x40000040ff097424 */ /* 0x000fe200078e00ff */
[----:B--2---:R-:W-:Y:S02]  /*b350*/  R2UR UR4, R152 ;  /* 0x00000000980472ca */ /* 0x004fe400000e0000 */
[----:B------:R-:W-:Y:S02]  /*b360*/  R2UR UR5, R153 ;  /* 0x00000000990572ca */ /* 0x000fe400000e0000 */
[----:B------:R-:W-:-:S11]  /*b370*/  WARPGROUP.ARRIVE ;  /* 0x00000000000079c5 */ /* 0x000fd60000000000 */
[----:B------:R-:W-:Y:S01]  /*b380*/  HGMMA.64x96x16.F32 R152, gdesc[UR4], RZ, !UPT, gsb0 ;  /* 0x01600000049879f0 */ /* 0x000fe2000c0008ff */
[----:B------:R-:W-:Y:S01]  /*b390*/  R2UR UR6, R10 ;  /* 0x000000000a0672ca */ /* 0x000fe200000e0000 */
[----:B------:R-:W-:Y:S01]  /*b3a0*/  VIADD R10, R8, 0x4 ;  /* 0x00000004080a7836 */ /* 0x000fe20000000000 */
[----:B------:R-:W-:Y:S01]  /*b3b0*/  R2UR UR7, R11 ;  /* 0x000000000b0772ca */ /* 0x000fe200000e0000 */
[----:B------:R-:W-:Y:S01]  /*b3c0*/  IMAD.MOV.U32 R11, RZ, RZ, 0x40000040 ;  /* 0x40000040ff0b7424 */ /* 0x000fe200078e00ff */
[----:B---3--:R-:W-:Y:S02]  /*b3d0*/  R2UR UR4, R202 ;  /* 0x00000000ca0472ca */ /* 0x008fe400000e0000 */
[----:B------:R-:W-:Y:S02]  /*b3e0*/  R2UR UR5, R203 ;  /* 0x00000000cb0572ca */ /* 0x000fe400000e0000 */
        /* <DEDUP_REMOVED lines=8> */
[----:B------:R-:W-:Y:S02]  /*b470*/  WARPGROUP.DEPBAR.LE gsb0, 0x0 ;  /* 0x00008000000079c5 */ /* 0x000fe40000010000 */
[----:B------:R-:W-:-:S10]  /*b480*/  WARPGROUP.ARRIVE ;  /* 0x00000000000079c5 */ /* 0x000fd40000000000 */
[----:B------:R-:W-:Y:S01]  /*b490*/  HGMMA.64x96x16.F32 R152, gdesc[UR4], R152, gsb0 ;  /* 0x01600000049879f0 */ /* 0x000fe20008000898 */
[----:B------:R-:W-:Y:S02]  /*b4a0*/  R2UR UR6, R8 ;  /* 0x00000000080672ca */ /* 0x000fe400000e0000 */
[----:B------:R-:W-:Y:S02]  /*b4b0*/  R2UR UR7, R9 ;  /* 0x00000000090772ca */ /* 0x000fe400000e0000 */
[----:B-----5:R-:W-:Y:S02]  /*b4c0*/  R2UR UR4, R14 ;  /* 0x000000000e0472ca */ /* 0x020fe400000e0000 */
[----:B------:R-:W-:Y:S01]  /*b4d0*/  R2UR UR5, R15 ;  /* 0x000000000f0572ca */ /* 0x000fe200000e0000 */
[----:B------:R-:W-:Y:S02]  /*b4e0*/  WARPGROUP.DEPBAR.LE gsb0, 0x0 ;  /* 0x00008000000079c5 */ /* 0x000fe40000010000 */
[----:B------:R-:W-:-:S10]  /*b4f0*/  WARPGROUP.ARRIVE ;  /* 0x00000000000079c5 */ /* 0x000fd40000000000 */
[----:B------:R-:W-:Y:S03]  /*b500*/  HGMMA.64x96x16.F32 R152, gdesc[UR4], R152, gsb0 ;  /* 0x01600000049879f0 */ /* 0x000fe60008000898 */
[----:B------:R-:W-:Y:S02]  /*b510*/  WARPGROUP.DEPBAR.LE gsb0, 0x0 ;  /* 0x00008000000079c5 */ /* 0x000fe40000010000 */
[----:B------:R-:W-:Y:S05]  /*b520*/  @!P0 BRA `(.L_x_8285) ;  /* 0x0000000000048947 */ /* 0x000fea0003800000 */
[----:B------:R-:W-:Y:S01]  /*b530*/  BPT.TRAP 0x1 ;  /* 0x000000040000795c */ /* 0x000fe20000300000 */
.L_x_8285:
[----:B------:R2:W3:Y:S01]  /*b540*/  SYNCS.PHASECHK.TRANS64.TRYWAIT P3, [R3+URZ+0x32450], R12 ;  /* 0x0324500c030075a7 */ /* 0x0004e2000806017f */
[----:B------:R-:W-:Y:S05]  /*b550*/  @!P0 BRA `(.L_x_8286) ;  /* 0x0000000000048947 */ /* 0x000fea0003800000 */
[----:B------:R-:W-:Y:S01]  /*b560*/  BPT.TRAP 0x1 ;  /* 0x000000040000795c */ /* 0x000fe20000300000 */
.L_x_8286:
[----:B------:R-:W-:Y:S04]  /*b570*/  BSSY B0, `(.L_x_8287) ;  /* 0x0000004000007945 */ /* 0x000fe80003800000 */
[----:B---3--:R-:W-:Y:S05]  /*b580*/  @P3 BRA `(.L_x_8288) ;  /* 0x0000000000083947 */ /* 0x008fea0003800000 */
[----:B------:R-:W3:Y:S02]  /*b590*/  SYNCS.PHASECHK.TRANS64.TRYWAIT P3, [R3+URZ+0x32450], R12 ;  /* 0x0324500c030075a7 */ /* 0x000ee4000806017f */
[----:B---3--:R-:W-:Y:S05]  /*b5a0*/  @!P3 BRA `(.L_x_8289) ;  /* 0x000000bc00e4b947 */ /* 0x008fea0003800000 */
.L_x_8288:
[----:B------:R-:W-:Y:S05]  /*b5b0*/  BSYNC B0 ;  /* 0x0000000000007941 */ /* 0x000fea0003800000 */
.L_x_8287:
[----:B------:R-:W-:Y:S05]  /*b5c0*/  WARPSYNC.ALL ;  /* 0x0000000000007948 */ /* 0x000fea0003800000 */
[----:B------:R-:W4:Y:S04]  /*b5d0*/  LDL R8, [R1+0x78] ;  /* 0x0000780001087983 */ /* 0x000f280000100800 */
[----:B------:R-:W5:Y:S04]  /*b5e0*/  LDL.64 R204, [R1+0x50] ;  /* 0x0000500001cc7983 */ /* 0x000f680000100a00 */
[----:B------:R-:W5:Y:S04]  /*b5f0*/  LDL.64 R202, [R1+0x48] ;  /* 0x0000480001ca7983 */ /* 0x000f680000100a00 */
[----:B------:R-:W5:Y:S01]  /*b600*/  LDL.64 R20, [R1+0x40] ;  /* 0x0000400001147983 */ /* 0x000f620000100a00 */
[----:B------:R-:W-:-:S03]  /*b610*/  IMAD.MOV.U32 R9, RZ, RZ, 0x40000040 ;  /* 0x40000040ff097424 */ /* 0x000fc600078e00ff */
[----:B------:R-:W5:Y:S02]  /*b620*/  LDL.64 R14, [R1+0x38] ;  /* 0x00003800010e7983 */ /* 0x000f640000100a00 */
[----:B------:R-:W-:Y:S01]  /*b630*/  R2UR UR7, R9 ;  /* 0x00000000090772ca */ /* 0x000fe200000e0000 */
[----:B------:R-:W-:Y:S01]  /*b640*/  WARPGROUP.ARRIVE ;  /* 0x00000000000079c5 */ /* 0x000fe20000000000 */
[----:B------:R-:W-:Y:S01]  /*b650*/  MOV R11, 0x40000040 ;  /* 0x40000040000b7802 */ /* 0x000fe20000000f00 */
[----:B0123--:R-:W2:Y:S04]  /*b660*/  LDL.64 R12, [R1+0x30] ;  /* 0x00003000010c7983 */ /* 0x00fea80000100a00 */
[----:B------:R-:W3:Y:S01]  /*b670*/  LDL.64 R206, [R1+0x28] ;  /* 0x0000280001ce7983 */ /* 0x000ee20000100a00 */
[----:B----4-:R-:W-:Y:S01]  /*b680*/  R2UR UR4, R8 ;  /* 0x00000000080472ca */ /* 0x010fe200000e0000 */
[----:B------:R-:W-:Y:S01]  /*b690*/  IMAD.MOV.U32 R8, RZ, RZ, 0xc00 ;  /* 0x00000c00ff087424 */ /* 0x000fe200078e00ff */
[----:B-----5:R-:W-:-:S11]  /*b6a0*/  R2UR UR5, R205 ;  /* 0x00000000cd0572ca */ /* 0x020fd600000e0000 */
[----:B------:R-:W-:Y:S01]  /*b6b0*/  IMAD R8, R22, R8, UR4 ;  /* 0x0000000416087e24 */ /* 0x000fe2000f8e0208 */
[----:B------:R-:W-:Y:S02]  /*b6c0*/  R2UR UR4, R204 ;  /* 0x00000000cc0472ca */ /* 0x000fe400000e0000 */
[----:B------:R-:W4:Y:S02]  /*b6d0*/  LDL.64 R204, [R1+0x20] ;  /* 0x0000200001cc7983 */ /* 0x000f240000100a00 */
[----:B------:R-:W-:-:S13]  /*b6e0*/  R2UR UR6, R8 ;  /* 0x00000000080672ca */ /* 0x000fda00000e0000 */
[----:B------:R-:W-:Y:S01]  /*b6f0*/  HGMMA.64x96x16.F32 R152, gdesc[UR4], R152, gsb0 ;  /* 0x01600000049879f0 */ /* 0x000fe20008000898 */
[----:B------:R-:W-:Y:S01]  /*b700*/  VIADD R10, R8, 0x2 ;  /* 0x00000002080a7836 */ /* 0x000fe20000000000 */
[----:B------:R-:W-:Y:S02]  /*b710*/  R2UR UR7, R11 ;  /* 0x000000000b0772ca */ /* 0x000fe400000e0000 */
[----:B------:R-:W-:Y:S02]  /*b720*/  R2UR UR4, R202 ;  /* 0x00000000ca0472ca */ /* 0x000fe400000e0000 */
[----:B------:R-:W-:Y:S02]  /*b730*/  R2UR UR6, R10 ;  /* 0x000000000a0672ca */ /* 0x000fe400000e0000 */
[----:B------:R-:W-:Y:S01]  /*b740*/  R2UR UR5, R203 ;  /* 0x00000000cb0572ca */ /* 0x000fe200000e0000 */
[----:B------:R-:W-:Y:S01]  /*b750*/  VIADD R10, R8, 0x4 ;  /* 0x00000004080a7836 */ /* 0x000fe20000000000 */
[----:B------:R-:W5:Y:S01]  /*b760*/  LDL.64 R202, [R1+0x18] ;  /* 0x0000180001ca7983 */ /* 0x000f620000100a00 */
        /* <DEDUP_REMOVED lines=20> */
[----:B------:R-:W5:Y:S01]  /*b8b0*/  LDL.64 R14, [R1+0x8] ;  /* 0x00000800010e7983 */ /* 0x000f620000100a00 */
[----:B------:R-:W-:-:S02]  /*b8c0*/  WARPGROUP.DEPBAR.LE gsb0, 0x0 ;  /* 0x00008000000079c5 */ /* 0x000fc40000010000 */
[----:B------:R-:W-:-:S07]  /*b8d0*/  WARPGROUP.ARRIVE ;  /* 0x00000000000079c5 */ /* 0x000fce0000000000 */
[----:B------:R-:W-:Y:S01]  /*b8e0*/  HGMMA.64x96x16.F32 R152, gdesc[UR4], R152, gsb0 ;  /* 0x01600000049879f0 */ /* 0x000fe20008000898 */
[----:B------:R-:W-:Y:S02]  /*b8f0*/  R2UR UR6, R10 ;  /* 0x000000000a0672ca */ /* 0x000fe400000e0000 */
[----:B------:R-:W-:Y:S02]  /*b900*/  R2UR UR7, R11 ;  /* 0x000000000b0772ca */ /* 0x000fe400000e0000 */
[----:B--2---:R-:W-:Y:S02]  /*b910*/  R2UR UR4, R12 ;  /* 0x000000000c0472ca */ /* 0x004fe400000e0000 */
[----:B------:R-:W-:Y:S01]  /*b920*/  R2UR UR5, R13 ;  /* 0x000000000d0572ca */ /* 0x000fe200000e0000 */
[----:B------:R-:W-:Y:S01]  /*b930*/  VIADD R10, R8, 0x302 ;  /* 0x00000302080a7836 */ /* 0x000fe20000000000 */
[----:B------:R-:W2:Y:S01]  /*b940*/  LDL.64 R12, [R1] ;  /* 0x00000000010c7983 */ /* 0x000ea20000100a00 */
[----:B------:R-:W-:Y:S01]  /*b950*/  IMAD.MOV.U32 R11, RZ, RZ, 0x40000040 ;  /* 0x40000040ff0b7424 */ /* 0x000fe200078e00ff */
[----:B------:R-:W-:-:S02]  /*b960*/  WARPGROUP.DEPBAR.LE gsb0, 0x0 ;  /* 0x00008000000079c5 */ /* 0x000fc40000010000 */
[----:B------:R-:W-:-:S07]  /*b970*/  WARPGROUP.ARRIVE ;  /* 0x00000000000079c5 */ /* 0x000fce0000000000 */
[----:B------:R-:W-:Y:S01]  /*b980*/  HGMMA.64x96x16.F32 R152, gdesc[UR4], R152, gsb0 ;  /* 0x01600000049879f0 */ /* 0x000fe20008000898 */
        /* <DEDUP_REMOVED lines=96> */
[----:B------:R-:W-:Y:S03]  /*bf90*/  HGMMA.64x96x16.F32 R152, gdesc[UR4], R152, gsb0 ;  /* 0x01600000049879f0 */ /* 0x000fe60008000898 */
[----:B------:R-:W-:Y:S02]  /*bfa0*/  WARPGROUP.DEPBAR.LE gsb0, 0x0 ;  /* 0x00008000000079c5 */ /* 0x000fe40000010000 */
[----:B------:R-:W-:Y:S01]  /*bfb0*/  FMUL.FTZ R8, R152, UR38 ;  /* 0x0000002698087c20 */ /* 0x000fe20008410000 */
[----:B------:R-:W-:Y:S01]  /*bfc0*/  FMUL.FTZ R9, R153, UR38 ;  /* 0x0000002699097c20 */ /* 0x000fe20008410000 */
[----:B------:R-:W-:-:S04]  /*bfd0*/  FMUL.FTZ R12, R156, UR38 ;  /* 0x000000269c0c7c20 */ /* 0x000fc80008410000 */
[----:B------:R-:W0:Y:S01]  /*bfe0*/  MUFU.TANH R8, R8 ;  /* 0x0000000800087308 */ /* 0x000e220000002400 */
[----:B------:R-:W-:Y:S01]  /*bff0*/  FMUL.FTZ R15, R157, UR38 ;  /* 0x000000269d0f7c20 */ /* 0x000fe20008410000 */
[----:B------:R-:W-:-:S06]  /*c000*/  FMUL.FTZ R13, R160, UR38 ;  /* 0x00000026a00d7c20 */ /* 0x000fcc0008410000 */
[----:B------:R-:W1:Y:S01]  /*c010*/  MUFU.TANH R9, R9 ;  /* 0x0000000900097308 */ /* 0x000e620000002400 */
[----:B------:R-:W-:-:S07]  /*c020*/  FMUL.FTZ R14, R161, UR38 ;  /* 0x00000026a10e7c20 */ /* 0x000fce0008410000 */
[----:B------:R-:W2:Y:S01]  /*c030*/  MUFU.TANH R12, R12 ;  /* 0x0000000c000c7308 */ /* 0x000ea20000002400 */
[----:B0-----:R-:W-:Y:S01]  /*c040*/  FMNMX.FTZ R152, R8, R5, !PT ;  /* 0x0000000508987209 */ /* 0x001fe20007810000 */
[----:B------:R-:W-:-:S06]  /*c050*/  FMUL.FTZ R156, R164, UR38 ;  /* 0x00000026a49c7c20 */ /* 0x000fcc0008410000 */
[----:B------:R-:W0:Y:S01]  /*c060*/  MUFU.TANH R15, R15 ;  /* 0x0000000f000f7308 */ /* 0x000e220000002400 */
[----:B-1----:R-:W-:Y:S01]  /*c070*/  FMNMX.FTZ R152, R9, R152, !PT ;  /* 0x0000009809987209 */ /* 0x002fe20007810000 */
[----:B------:R-:W-:-:S06]  /*c080*/  FMUL.FTZ R157, R165, UR38 ;  /* 0x00000026a59d7c20 */ /* 0x000fcc0008410000 */
[----:B------:R-:W1:Y:S01]  /*c090*/  MUFU.TANH R13, R13 ;  /* 0x0000000d000d7308 */ /* 0x000e620000002400 */
[----:B------:R-:W-:Y:S01]  /*c0a0*/  FMUL.FTZ R10, R154, UR38 ;  /* 0x000000269a0a7c20 */ /* 0x000fe20008410000 */
[----:B--2---:R-:W-:-:S06]  /*c0b0*/  FMNMX.FTZ R152, R12, R152, !PT ;  /* 0x000000980c987209 */ /* 0x004fcc0007810000 */
[----:B------:R-:W2:Y:S01]  /*c0c0*/  MUFU.TANH R14, R14 ;  /* 0x0000000e000e7308 */ /* 0x000ea20000002400 */
[----:B------:R-:W-:Y:S01]  /*c0d0*/  FMUL.FTZ R210, R168, UR38 ;  /* 0x00000026a8d27c20 */ /* 0x000fe20008410000 */
[----:B------:R-:W-:Y:S01]  /*c0e0*/  FMUL.FTZ R11, R155, UR38 ;  /* 0x000000269b0b7c20 */ /* 0x000fe20008410000 */
[----:B0-----:R-:W-:-:S05]  /*c0f0*/  FMNMX.FTZ R152, R15, R152, !PT ;  /* 0x000000980f987209 */ /* 0x001fca0007810000 */
[----:B------:R-:W0:Y:S01]  /*c100*/  MUFU.TANH R156, R156 ;  /* 0x0000009c009c7308 */ /* 0x000e220000002400 */
[----:B------:R-:W-:Y:S01]  /*c110*/  FMUL.FTZ R209, R169, UR38 ;  /* 0x00000026a9d17c20 */ /* 0x000fe20008410000 */
[----:B------:R-:W-:Y:S01]  /*c120*/  FMUL.FTZ R20, R158, UR38 ;  /* 0x000000269e147c20 */ /* 0x000fe20008410000 */
[----:B-1----:R-:W-:-:S05]  /*c130*/  FMNMX.FTZ R152, R13, R152, !PT ;  /* 0x000000980d987209 */ /* 0x002fca0007810000 */
[----:B------:R-:W1:Y:S01]  /*c140*/  MUFU.TANH R157, R157 ;  /* 0x0000009d009d7308 */ /* 0x000e620000002400 */
[----:B------:R-:W-:Y:S01]  /*c150*/  FMUL.FTZ R205, R172, UR38 ;  /* 0x00000026accd7c20 */ /* 0x000fe20008410000 */
[----:B------:R-:W-:-:S06]  /*c160*/  FMUL.FTZ R21, R159, UR38 ;  /* 0x000000269f157c20 */ /* 0x000fcc0008410000 */
[----:B------:R-:W3:Y:S01]  /*c170*/  MUFU.TANH R10, R10 ;  /* 0x0000000a000a7308 */ /* 0x000ee20000002400 */
[----:B--2---:R-:W-:Y:S01]  /*c180*/  FMNMX.FTZ R152, R14, R152, !PT ;  /* 0x000000980e987209 */ /* 0x004fe20007810000 */
[----:B------:R-:W-:-:S06]  /*c190*/  FMUL.FTZ R204, R173, UR38 ;  /* 0x00000026adcc7c20 */ /* 0x000fcc0008410000 */
[----:B------:R-:W2:Y:S01]  /*c1a0*/  MUFU.TANH R210, R210 ;  /* 0x000000d200d27308 */ /* 0x000ea20000002400 */
[----:B------:R-:W-:-:S07]  /*c1b0*/  FMUL.FTZ R203, R162, UR38 ;  /* 0x00000026a2cb7c20 */ /* 0x000fce0008410000 */
[----:B------:R-:W4:Y:S01]  /*c1c0*/  MUFU.TANH R11, R11 ;  /* 0x0000000b000b7308 */ /* 0x000f220000002400 */
[----:B0-----:R-:W-:Y:S01]  /*c1d0*/  FMNMX.FTZ R152, R156, R152, !PT ;  /* 0x000000989c987209 */ /* 0x001fe20007810000 */
[----:B------:R-:W-:-:S06]  /*c1e0*/  FMUL.FTZ R219, R176, UR38 ;  /* 0x00000026b0db7c20 */ /* 0x000fcc0008410000 */
[----:B------:R-:W0:Y:S01]  /*c1f0*/  MUFU.TANH R209, R209 ;  /* 0x000000d100d17308 */ /* 0x000e220000002400 */
[----:B------:R-:W-:-:S07]  /*c200*/  FMUL.FTZ R202, R163, UR38 ;  /* 0x00000026a3ca7c20 */ /* 0x000fce0008410000 */
[----:B------:R-:W5:Y:S01]  /*c210*/  MUFU.TANH R20, R20 ;  /* 0x0000001400147308 */ /* 0x000f620000002400 */
[----:B-1----:R-:W-:Y:S01]  /*c220*/  FMNMX.FTZ R152, R157, R152, !PT ;  /* 0x000000989d987209 */ /* 0x002fe20007810000 */
[----:B------:R-:W-:-:S06]  /*c230*/  FMUL.FTZ R218, R177, UR38 ;  /* 0x00000026b1da7c20 */ /* 0x000fcc0008410000 */
[----:B------:R-:W1:Y:S01]  /*c240*/  MUFU.TANH R205, R205 ;  /* 0x000000cd00cd7308 */ /* 0x000e620000002400 */
[----:B---3--:R-:W-:Y:S01]  /*c250*/  FMNMX.FTZ R153, R10, R6, !PT ;  /* 0x000000060a997209 */ /* 0x008fe20007810000 */
[----:B------:R-:W-:-:S06]  /*c260*/  FMUL.FTZ R158, R166, UR38 ;  /* 0x00000026a69e7c20 */ /* 0x000fcc0008410000 */
[----:B------:R-:W3:Y:S01]  /*c270*/  MUFU.TANH R21, R21 ;  /* 0x0000001500157308 */ /* 0x000ee20000002400 */
[----:B--2---:R-:W-:Y:S01]  /*c280*/  FMNMX.FTZ R152, R210, R152, !PT ;  /* 0x00000098d2987209 */ /* 0x004fe20007810000 */
[----:B------:R-:W-:-:S06]  /*c290*/  FMUL.FTZ R214, R180, UR38 ;  /* 0x00000026b4d67c20 */ /* 0x000fcc0008410000 */
[----:B------:R-:W2:Y:S01]  /*c2a0*/  MUFU.TANH R204, R204 ;  /* 0x000000cc00cc7308 */ /* 0x000ea20000002400 */
[----:B----4-:R-:W-:Y:S01]  /*c2b0*/  FMNMX.FTZ R153, R11, R153, !PT ;  /* 0x000000990b997209 */ /* 0x010fe20007810000 */
[----:B------:R-:W-:-:S06]  /*c2c0*/  FMUL.FTZ R159, R167, UR38 ;  /* 0x00000026a79f7c20 */ /* 0x000fcc0008410000 */
[----:B------:R-:W4:Y:S01]  /*c2d0*/  MUFU.TANH R203, R203 ;  /* 0x000000cb00cb7308 */ /* 0x000f220000002400 */
[----:B0-----:R-:W-:Y:S01]  /*c2e0*/  FMNMX.FTZ R152, R209, R152, !PT ;  /* 0x00000098d1987209 */ /* 0x001fe20007810000 */
[----:B------:R-:W-:-:S06]  /*c2f0*/  FMUL.FTZ R213, R181, UR38 ;  /* 0x00000026b5d57c20 */ /* 0x000fcc0008410000 */
[----:B------:R-:W0:Y:S01]  /*c300*/  MUFU.TANH R219, R219 ;  /* 0x000000db00db7308 */ /* 0x000e220000002400 */
[----:B-----5:R-:W-:Y:S01]  /*c310*/  FMNMX.FTZ R153, R20, R153, !PT ;  /* 0x0000009914997209 */ /* 0x020fe20007810000 */
[----:B------:R-:W-:-:S06]  /*c320*/  FMUL.FTZ R212, R170, UR38 ;  /* 0x00000026aad47c20 */ /* 0x000fcc0008410000 */
        /* <DEDUP_REMOVED lines=49> */
[----:B0-----:R-:W-:-:S07]  /*c640*/  FMNMX.FTZ R152, R163, R152, !PT ;  /* 0x00000098a3987209 */ /* 0x001fce0007810000 */
[----:B------:R-:W0:Y:S01]  /*c650*/  MUFU.TANH R168, R168 ;  /* 0x000000a800a87308 */ /* 0x000e220000002400 */
[----:B-----5:R-:W-:Y:S01]  /*c660*/  FMNMX.FTZ R153, R207, R153, !PT ;  /* 0x00000099cf997209 */ /* 0x020fe20007810000 */
[----:B------:R-:W-:-:S06]  /*c670*/  FMUL.FTZ R220, R187, UR38 ;  /* 0x00000026bbdc7c20 */ /* 0x000fcc0008410000 */
[----:B------:R-:W5:Y:S01]  /*c680*/  MUFU.TANH R217, R217 ;  /* 0x000000d900d97308 */ /* 0x000f620000002400 */
[----:B-1----:R-:W-:-:S07]  /*c690*/  FMNMX.FTZ R152, R164, R152, !PT ;  /* 0x00000098a4987209 */ /* 0x002fce0007810000 */
[----:B------:R-:W1:Y:S01]  /*c6a0*/  MUFU.TANH R169, R169 ;  /* 0x000000a900a97308 */ /* 0x000e620000002400 */
[----:B---3--:R-:W-:Y:S01]  /*c6b0*/  FMNMX.FTZ R153, R223, R153, !PT ;  /* 0x00000099df997209 */ /* 0x008fe20007810000 */
[----:B------:R-:W-:-:S06]  /*c6c0*/  FMUL.FTZ R187, R190, UR38 ;  /* 0x00000026bebb7c20 */ /* 0x000fcc0008410000 */
[----:B------:R-:W3:Y:S01]  /*c6d0*/  MUFU.TANH R216, R216 ;  /* 0x000000d800d87308 */ /* 0x000ee20000002400 */
[----:B--2---:R-:W-:-:S07]  /*c6e0*/  FMNMX.FTZ R152, R165, R152, !PT ;  /* 0x00000098a5987209 */ /* 0x004fce0007810000 */
[----:B------:R-:W2:Y:S01]  /*c6f0*/  MUFU.TANH R172, R172 ;  /* 0x000000ac00ac7308 */ /* 0x000ea20000002400 */
[----:B----4-:R-:W-:Y:S01]  /*c700*/  FMNMX.FTZ R153, R222, R153, !PT ;  /* 0x00000099de997209 */ /* 0x010fe20007810000 */
[----:B------:R-:W-:-:S06]  /*c710*/  FMUL.FTZ R186, R191, UR38 ;  /* 0x00000026bfba7c20 */ /* 0x000fcc0008410000 */
[----:B------:R-:W4:Y:S01]  /*c720*/  MUFU.TANH R221, R221 ;  /* 0x000000dd00dd7308 */ /* 0x000f220000002400 */
[----:B0-----:R-:W-:Y:S01]  /*c730*/  FMNMX.FTZ R152, R168, R152, !PT ;  /* 0x00000098a8987209 */ /* 0x001fe20007810000 */
[----:B------:R-:W-:Y:S01]  /*c740*/  FMUL.FTZ R166, R194, UR38 ;  /* 0x00000026c2a67c20 */ /* 0x000fe20008410000 */
[----:B-----5:R-:W-:-:S05]  /*c750*/  FMNMX.FTZ R153, R217, R153, !PT ;  /* 0x00000099d9997209 */ /* 0x020fca0007810000 */
[----:B------:R-:W0:Y:S01]  /*c760*/  MUFU.TANH R220, R220 ;  /* 0x000000dc00dc7308 */ /* 0x000e220000002400 */
[----:B-1----:R-:W-:Y:S01]  /*c770*/  FMNMX.FTZ R152, R169, R152, !PT ;  /* 0x00000098a9987209 */ /* 0x002fe20007810000 */
[----:B------:R-:W-:Y:S01]  /*c780*/  FMUL.FTZ R167, R195, UR38 ;  /* 0x00000026c3a77c20 */ /* 0x000fe20008410000 */
[----:B---3--:R-:W-:-:S05]  /*c790*/  FMNMX.FTZ R153, R216, R153, !PT ;  /* 0x00000099d8997209 */ /* 0x008fca0007810000 */
[----:B------:R-:W1:Y:S01]  /*c7a0*/  MUFU.TANH R187, R187 ;  /* 0x000000bb00bb7308 */ /* 0x000e620000002400 */
[----:B--2---:R-:W-:Y:S01]  /*c7b0*/  FMNMX.FTZ R152, R172, R152, !PT ;  /* 0x00000098ac987209 */ /* 0x004fe20007810000 */
[----:B------:R-:W-:Y:S01]  /*c7c0*/  FMUL.FTZ R170, R198, UR38 ;  /* 0x00000026c6aa7c20 */ /* 0x000fe20008410000 */
[----:B----4-:R-:W-:-:S05]  /*c7d0*/  FMNMX.FTZ R153, R221, R153, !PT ;  /* 0x00000099dd997209 */ /* 0x010fca0007810000 */
[----:B------:R-:W2:Y:S01]  /*c7e0*/  MUFU.TANH R186, R186 ;  /* 0x000000ba00ba7308 */ /* 0x000ea20000002400 */
[----:B------:R-:W3:Y:S01]  /*c7f0*/  SHFL.BFLY PT, R162, R152, 0x2, 0x1f ;  /* 0x0c401f0098a27f89 */ /* 0x000ee200000e0000 */
[----:B0-----:R-:W-:-:S06]  /*c800*/  FMNMX.FTZ R153, R220, R153, !PT ;  /* 0x00000099dc997209 */ /* 0x001fcc0007810000 */
[----:B------:R-:W0:Y:S01]  /*c810*/  MUFU.TANH R166, R166 ;  /* 0x000000a600a67308 */ /* 0x000e220000002400 */
[----:B------:R-:W-:Y:S01]  /*c820*/  FMUL.FTZ R171, R199, UR38 ;  /* 0x00000026c7ab7c20 */ /* 0x000fe20008410000 */
[----:B-1----:R-:W-:-:S06]  /*c830*/  FMNMX.FTZ R153, R187, R153, !PT ;  /* 0x00000099bb997209 */ /* 0x002fcc0007810000 */
[----:B------:R-:W1:Y:S01]  /*c840*/  MUFU.TANH R167, R167 ;  /* 0x000000a700a77308 */ /* 0x000e620000002400 */
[----:B--2---:R-:W-:-:S07]  /*c850*/  FMNMX.FTZ R153, R186, R153, !PT ;  /* 0x00000099ba997209 */ /* 0x004fce0007810000 */
[----:B------:R-:W2:Y:S01]  /*c860*/  MUFU.TANH R170, R170 ;  /* 0x000000aa00aa7308 */ /* 0x000ea20000002400 */
[----:B0-----:R-:W-:-:S07]  /*c870*/  FMNMX.FTZ R153, R166, R153, !PT ;  /* 0x00000099a6997209 */ /* 0x001fce0007810000 */
[----:B------:R-:W0:Y:S01]  /*c880*/  MUFU.TANH R171, R171 ;  /* 0x000000ab00ab7308 */ /* 0x000e220000002400 */
[----:B-1----:R-:W-:Y:S02]  /*c890*/  FMNMX.FTZ R153, R167, R153, !PT ;  /* 0x00000099a7997209 */ /* 0x002fe40007810000 */
[----:B---3--:R-:W-:Y:S02]  /*c8a0*/  FMNMX.FTZ R162, R152, R162, !PT ;  /* 0x000000a298a27209 */ /* 0x008fe40007810000 */
[----:B--2---:R-:W-:-:S03]  /*c8b0*/  FMNMX.FTZ R153, R170, R153, !PT ;  /* 0x00000099aa997209 */ /* 0x004fc60007810000 */
[----:B------:R-:W1:Y:S01]  /*c8c0*/  SHFL.BFLY PT, R154, R162, 0x1, 0x1f ;  /* 0x0c201f00a29a7f89 */ /* 0x000e6200000e0000 */
[----:B0-----:R-:W-:-:S05]  /*c8d0*/  FMNMX.FTZ R152, R171, R153, !PT ;  /* 0x00000099ab987209 */ /* 0x001fca0007810000 */
[----:B------:R-:W0:Y:S01]  /*c8e0*/  SHFL.BFLY PT, R153, R152, 0x2, 0x1f ;  /* 0x0c401f0098997f89 */ /* 0x000e2200000e0000 */
[----:B-1----:R-:W-:Y:S02]  /*c8f0*/  FMNMX.FTZ R162, R162, R154, !PT ;  /* 0x0000009aa2a27209 */ /* 0x002fe40007810000 */
[----:B0-----:R-:W-:-:S03]  /*c900*/  FMNMX.FTZ R152, R152, R153, !PT ;  /* 0x0000009998987209 */ /* 0x001fc60007810000 */
[----:B------:R-:W-:Y:S02]  /*c910*/  FADD.FTZ R153, -R162, R5 ;  /* 0x00000005a2997221 */ /* 0x000fe40000010100 */
[----:B------:R-:W0:Y:S01]  /*c920*/  SHFL.BFLY PT, R5, R152, 0x1, 0x1f ;  /* 0x0c201f0098057f89 */ /* 0x000e2200000e0000 */
[----:B------:R-:W1:Y:S01]  /*c930*/  S2R R155, SR_TID.X ;  /* 0x00000000009b7919 */ /* 0x000e620000002100 */
[----:B------:R-:W-:Y:S01]  /*c940*/  MOV R161, 0x40000040 ;  /* 0x4000004000a17802 */ /* 0x000fe20000000f00 */
[----:B------:R-:W-:-:S03]  /*c950*/  UMOV UR39, UR43 ;  /* 0x0000002b00277c82 */ /* 0x000fc60008000000 */
[----:B------:R-:W-:Y:S01]  /*c960*/  R2UR UR7, R161 ;  /* 0x00000000a10772ca */ /* 0x000fe200000e0000 */
[----:B------:R-:W-:-:S04]  /*c970*/  FMUL.FTZ R161, R162, UR39 ;  /* 0x00000027a2a17c20 */ /* 0x000fc80008410000 */
[----:B------:R-:W-:Y:S01]  /*c980*/  FFMA.FTZ R174, R8, UR39, -R161 ;  /* 0x0000002708ae7c23 */ /* 0x000fe200080108a1 */
[----:B0-----:R-:W-:-:S05]  /*c990*/  FMNMX.FTZ R8, R152, R5, !PT ;  /* 0x0000000598087209 */ /* 0x001fca0007810000 */
[----:B------:R-:W-:-:S04]  /*c9a0*/  FADD.FTZ R6, -R8, R6 ;  /* 0x0000000608067221 */ /* 0x000fc80000010100 */
[----:B------:R-:W-:-:S04]  /*c9b0*/  FMUL.FTZ R6, R6, UR39 ;  /* 0x0000002706067c20 */ /* 0x000fc80008410000 */
[----:B------:R0:W-:Y:S01]  /*c9c0*/  MUFU.EX2 R178, R6 ;  /* 0x0000000600b27308 */ /* 0x0001e20000000800 */
[----:B-1----:R-:W-:Y:S01]  /*c9d0*/  SHF.R.U32.HI R155, RZ, 0x7, R155 ;  /* 0x00000007ff9b7819 */ /* 0x002fe2000001169b */
[----:B------:R-:W-:Y:S01]  /*c9e0*/  FFMA.FTZ R175, R9, UR39, -R161 ;  /* 0x0000002709af7c23 */ /* 0x000fe200080108a1 */
[----:B0-----:R-:W-:-:S04]  /*c9f0*/  FMUL.FTZ R6, R8, UR39 ;  /* 0x0000002708067c20 */ /* 0x001fc80008410000 */
[--C-:B------:R-:W-:Y:S01]  /*ca00*/  FFMA.FTZ R179, R10, UR39, -R6.reuse ;  /* 0x000000270ab37c23 */ /* 0x100fe20008010806 */
[----:B------:R-:W-:Y:S02]  /*ca10*/  @!P1 VIADD R10, R3, 0x32440 ;  /* 0x00032440030a9836 */ /* 0x000fe40000000000 */
[--C-:B------:R-:W-:Y:S01]  /*ca20*/  FFMA.FTZ R11, R11, UR39, -R6.reuse ;  /* 0x000000270b0b7c23 */ /* 0x100fe20008010806 */
[----:B------:R-:W-:Y:S01]  /*ca30*/  IADD3 R9, -R155, 0xb, RZ ;  /* 0x0000000b9b097810 */ /* 0x000fe20007ffe1ff */
[----:B------:R-:W-:Y:S01]  /*ca40*/  FFMA.FTZ R5, R15, UR39, -R161 ;  /* 0x000000270f057c23 */ /* 0x000fe200080108a1 */
[----:B------:R-:W-:Y:S01]  /*ca50*/  FFMA.FTZ R15, R20, UR39, -R6 ;  /* 0x00000027140f7c23 */ /* 0x000fe20008010806 */
[----:B------:R-:W-:Y:S01]  /*ca60*/  @!P1 PRMT R10, RZ, 0x654, R10 ;  /* 0x00000654ff0a9816 */ /* 0x000fe2000000000a */
[----:B------:R0:W-:Y:S01]  /*ca70*/  MUFU.EX2 R20, R11 ;  /* 0x0000000b00147308 */ /* 0x0001e20000000800 */
[----:B------:R1:W-:Y:S06]  /*ca80*/  BAR.ARV R9, 0x100 ;  /* 0x000400090000751d */ /* 0x0003ec0000002000 */
[----:B------:R2:W-:Y:S01]  /*ca90*/  @!P1 SYNCS.ARRIVE.TRANS64.RED.A1T0 RZ, [R10+URZ], RZ ;  /* 0x000000ff0aff99a7 */ /* 0x0005e2000810043f */
[----:B0-----:R-:W-:-:S02]  /*caa0*/  VIADD R11, R155, 0x8 ;  /* 0x000000089b0b7836 */ /* 0x001fc40000000000 */
[----:B------:R-:W-:Y:S01]  /*cab0*/  FMUL.FTZ R153, R153, UR39 ;  /* 0x0000002799997c20 */ /* 0x000fe20008410000 */
[----:B------:R-:W-:Y:S02]  /*cac0*/  FFMA.FTZ R12, R12, UR39, -R161 ;  /* 0x000000270c0c7c23 */ /* 0x000fe400080108a1 */
[----:B------:R0:W-:Y:S01]  /*cad0*/  BAR.SYNC.DEFER_BLOCKING R11, 0x100 ;  /* 0x0004000b0000751d */ /* 0x0001e20000010000 */
[----:B--2---:R-:W-:-:S05]  /*cae0*/  FFMA.FTZ R10, R21, UR39, -R6 ;  /* 0x00000027150a7c23 */ /* 0x004fca0008010806 */
[----:B------:R-:W2:Y:S01]  /*caf0*/  MUFU.EX2 R173, R153 ;  /* 0x0000009900ad7308 */ /* 0x000ea20000000800 */
[----:B------:R-:W-:-:S07]  /*cb00*/  IMAD.MOV.U32 R160, RZ, RZ, 0xc00 ;  /* 0x00000c00ffa07424 */ /* 0x000fce00078e00ff */
[----:B------:R-:W-:Y:S08]  /*cb10*/  MUFU.EX2 R174, R174 ;  /* 0x000000ae00ae7308 */ /* 0x000ff00000000800 */
[----:B------:R-:W3:Y:S08]  /*cb20*/  MUFU.EX2 R175, R175 ;  /* 0x000000af00af7308 */ /* 0x000ef00000000800 */
[----:B------:R-:W-:Y:S08]  /*cb30*/  MUFU.EX2 R12, R12 ;  /* 0x0000000c000c7308 */ /* 0x000ff00000000800 */
[----:B------:R-:W4:Y:S08]  /*cb40*/  MUFU.EX2 R5, R5 ;  /* 0x0000000500057308 */ /* 0x000f300000000800 */
[----:B------:R-:W5:Y:S08]  /*cb50*/  MUFU.EX2 R179, R179 ;  /* 0x000000b300b37308 */ /* 0x000f700000000800 */
[----:B------:R-:W-:Y:S08]  /*cb60*/  MUFU.EX2 R15, R15 ;  /* 0x0000000f000f7308 */ /* 0x000ff00000000800 */
[----:B------:R-:W1:Y:S01]  /*cb70*/  MUFU.EX2 R10, R10 ;  /* 0x0000000a000a7308 */ /* 0x000e620000000800 */
[----:B------:R-:W-:-:S02]  /*cb80*/  IMAD R160, R22, R160, UR42 ;  /* 0x0000002a16a07e24 */ /* 0x000fc4000f8e02a0 */
[-C--:B--2---:R-:W-:Y:S01]  /*cb90*/  FMUL.FTZ R24, R24, R173.reuse ;  /* 0x000000ad18187220 */ /* 0x084fe20000410000 */
[-C--:B------:R-:W-:Y:S01]  /*cba0*/  FMUL.FTZ R25, R25, R173.reuse ;  /* 0x000000ad19197220 */ /* 0x080fe20000410000 */
[-C--:B------:R-:W-:Y:S01]  /*cbb0*/  FMUL.FTZ R28, R28, R173.reuse ;  /* 0x000000ad1c1c7220 */ /* 0x080fe20000410000 */
[-C--:B------:R-:W-:Y:S01]  /*cbc0*/  FMUL.FTZ R29, R29, R173.reuse ;  /* 0x000000ad1d1d7220 */ /* 0x080fe20000410000 */
[----:B------:R-:W-:Y:S01]  /*cbd0*/  R2UR UR6, R160 ;  /* 0x00000000a00672ca */ /* 0x000fe200000e0000 */
        /* <DEDUP_REMOVED lines=124> */
[----:B---3--:R-:W-:-:S02]  /*d3a0*/  F2FP.F16.F32.PACK_AB R152, R175, R174 ;  /* 0x000000aeaf98723e */ /* 0x008fc400000000ff */
[----:B----4-:R-:W-:Y:S02]  /*d3b0*/  F2FP.F16.F32.PACK_AB R154, R5, R12 ;  /* 0x0000000c059a723e */ /* 0x010fe400000000ff */
[----:B-----5:R-:W-:Y:S02]  /*d3c0*/  F2FP.F16.F32.PACK_AB R153, R20, R179 ;  /* 0x000000b31499723e */ /* 0x020fe400000000ff */
[----:B-1----:R-:W-:-:S04]  /*d3d0*/  F2FP.F16.F32.PACK_AB R155, R10, R15 ;  /* 0x0000000f0a9b723e */ /* 0x002fc800000000ff */
[----:B------:R-:W-:-:S06]  /*d3e0*/  WARPGROUP.ARRIVE ;  /* 0x00000000000079c5 */ /* 0x000fcc0000000000 */
[----:B------:R-:W-:Y:S01]  /*d3f0*/  HGMMA.64x256x16.F32 R24, R152, gdesc[UR4].tnspB, R24, gsb0 ;  /* 0x43e0000498187df0 */ /* 0x000fe20008000818 */
[--C-:B------:R-:W-:Y:S01]  /*d400*/  FFMA.FTZ R177, R14, UR39, -R161.reuse ;  /* 0x000000270eb17c23 */ /* 0x100fe200080108a1 */
[--C-:B------:R-:W-:Y:S01]  /*d410*/  FFMA.FTZ R176, R13, UR39, -R161.reuse ;  /* 0x000000270db07c23 */ /* 0x100fe200080108a1 */
[--C-:B0-----:R-:W-:Y:S01]  /*d420*/  FFMA.FTZ R11, R156, UR39, -R161.reuse ;  /* 0x000000279c0b7c23 */ /* 0x101fe200080108a1 */
[--C-:B------:R-:W-:Y:S01]  /*d430*/  FFMA.FTZ R14, R157, UR39, -R161.reuse ;  /* 0x000000279d0e7c23 */ /* 0x100fe200080108a1 */
[--C-:B------:R-:W-:Y:S01]  /*d440*/  FFMA.FTZ R157, R203, UR39, -R6.reuse ;  /* 0x00000027cb9d7c23 */ /* 0x100fe20008010806 */
[--C-:B------:R-:W-:Y:S01]  /*d450*/  FFMA.FTZ R13, R202, UR39, -R6.reuse ;  /* 0x00000027ca0d7c23 */ /* 0x100fe20008010806 */
[--C-:B------:R-:W-:Y:S01]  /*d460*/  FFMA.FTZ R21, R158, UR39, -R6.reuse ;  /* 0x000000279e157c23 */ /* 0x100fe20008010806 */
[--C-:B------:R-:W-:Y:S01]  /*d470*/  FFMA.FTZ R156, R159, UR39, -R6.reuse ;  /* 0x000000279f9c7c23 */ /* 0x100fe20008010806 */
[----:B------:R-:W-:Y:S08]  /*d480*/  MUFU.EX2 R176, R176 ;  /* 0x000000b000b07308 */ /* 0x000ff00000000800 */
[----:B------:R-:W0:Y:S08]  /*d490*/  MUFU.EX2 R177, R177 ;  /* 0x000000b100b17308 */ /* 0x000e300000000800 */
[----:B------:R-:W-:Y:S08]  /*d4a0*/  MUFU.EX2 R11, R11 ;  /* 0x0000000b000b7308 */ /* 0x000ff00000000800 */
        /* <DEDUP_REMOVED lines=15> */
[----:B------:R-:W-:Y:S01]  /*d5a0*/  MUFU.EX2 R180, R180 ;  /* 0x000000b400b47308 */ /* 0x000fe20000000800 */
[----:B------:R-:W-:-:S02]  /*d5b0*/  WARPGROUP.DEPBAR.LE gsb0, 0x0 ;  /* 0x00008000000079c5 */ /* 0x000fc40000010000 */
[----:B------:R-:W-:Y:S02]  /*d5c0*/  VIADD R152, R160, 0x80 ;  /* 0x00000080a0987836 */ /* 0x000fe40000000000 */
[----:B------:R-:W-:-:S03]  /*d5d0*/  IMAD.MOV.U32 R153, RZ, RZ, 0x40000040 ;  /* 0x40000040ff997424 */ /* 0x000fc600078e00ff */
[----:B------:R-:W-:Y:S02]  /*d5e0*/  R2UR UR6, R152 ;  /* 0x00000000980672ca */ /* 0x000fe400000e0000 */
[----:B------:R-:W-:Y:S02]  /*d5f0*/  R2UR UR7, R153 ;  /* 0x00000000990772ca */ /* 0x000fe400000e0000 */
[----:B0-----:R-:W-:Y:S02]  /*d600*/  F2FP.F16.F32.PACK_AB R152, R177, R176 ;  /* 0x000000b0b198723e */ /* 0x001fe400000000ff */
[----:B-1----:R-:W-:Y:S02]  /*d610*/  F2FP.F16.F32.PACK_AB R153, R13, R157 ;  /* 0x0000009d0d99723e */ /* 0x002fe400000000ff */
[----:B------:R-:W-:Y:S02]  /*d620*/  F2FP.F16.F32.PACK_AB R154, R14, R11 ;  /* 0x0000000b0e9a723e */ /* 0x000fe400000000ff */
[----:B--2---:R-:W-:-:S04]  /*d630*/  F2FP.F16.F32.PACK_AB R155, R156, R21 ;  /* 0x000000159c9b723e */ /* 0x004fc800000000ff */
[----:B------:R-:W-:-:S06]  /*d640*/  WARPGROUP.ARRIVE ;  /* 0x00000000000079c5 */ /* 0x000fcc0000000000 */
[----:B------:R-:W-:Y:S01]  /*d650*/  HGMMA.64x256x16.F32 R24, R152, gdesc[UR4].tnspB, R24, gsb0 ;  /* 0x43e0000498187df0 */ /* 0x000fe20008000818 */
[----:B------:R-:W-:Y:S08]  /*d660*/  MUFU.EX2 R181, R181 ;  /* 0x000000b500b57308 */ /* 0x000ff00000000800 */
[----:B------:R-:W-:Y:S08]  /*d670*/  MUFU.EX2 R182, R182 ;  /* 0x000000b600b67308 */ /* 0x000ff00000000800 */
[----:B------:R-:W0:Y:S08]  /*d680*/  MUFU.EX2 R183, R183 ;  /* 0x000000b700b77308 */ /* 0x000e300000000800 */
[----:B------:R-:W-:Y:S08]  /*d690*/  MUFU.EX2 R184, R184 ;  /* 0x000000b800b87308 */ /* 0x000ff00000000800 */
[----:B------:R-:W1:Y:S01]  /*d6a0*/  MUFU.EX2 R185, R185 ;  /* 0x000000b900b97308 */ /* 0x000e620000000800 */
[----:B------:R-:W-:Y:S01]  /*d6b0*/  FFMA.FTZ R190, R178, R4, R179 ;  /* 0x00000004b2be7223 */ /* 0x000fe200000100b3 */
[----:B------:R-:W-:Y:S01]  /*d6c0*/  FFMA.FTZ R4, R219, UR39, -R161 ;  /* 0x00000027db047c23 */ /* 0x000fe200080108a1 */
[--C-:B------:R-:W-:Y:S01]  /*d6d0*/  FFMA.FTZ R178, R223, UR39, -R6.reuse ;  /* 0x00000027dfb27c23 */ /* 0x100fe20008010806 */
[--C-:B------:R-:W-:Y:S01]  /*d6e0*/  FFMA.FTZ R179, R222, UR39, -R6.reuse ;  /* 0x00000027deb37c23 */ /* 0x100fe20008010806 */
[--C-:B------:R-:W-:Y:S01]  /*d6f0*/  FFMA.FTZ R188, R217, UR39, -R6.reuse ;  /* 0x00000027d9bc7c23 */ /* 0x100fe20008010806 */
[----:B------:R-:W-:-:S02]  /*d700*/  FFMA.FTZ R189, R216, UR39, -R6 ;  /* 0x00000027d8bd7c23 */ /* 0x000fc40008010806 */
[----:B------:R-:W-:Y:S08]  /*d710*/  MUFU.EX2 R4, R4 ;  /* 0x0000000400047308 */ /* 0x000ff00000000800 */
[----:B------:R-:W-:Y:S08]  /*d720*/  MUFU.EX2 R178, R178 ;  /* 0x000000b200b27308 */ /* 0x000ff00000000800 */
[----:B------:R-:W-:Y:S08]  /*d730*/  MUFU.EX2 R179, R179 ;  /* 0x000000b300b37308 */ /* 0x000ff00000000800 */
[----:B------:R-:W-:Y:S08]  /*d740*/  MUFU.EX2 R188, R188 ;  /* 0x000000bc00bc7308 */ /* 0x000ff00000000800 */
[----:B------:R-:W-:Y:S01]  /*d750*/  MUFU.EX2 R189, R189 ;  /* 0x000000bd00bd7308 */ /* 0x000fe20000000800 */
[----:B------:R-:W-:-:S02]  /*d760*/  WARPGROUP.DEPBAR.LE gsb0, 0x0 ;  /* 0x00008000000079c5 */ /* 0x000fc40000010000 */
[----:B------:R-:W-:Y:S01]  /*d770*/  IMAD.MOV.U32 R153, RZ, RZ, 0x40000040 ;  /* 0x40000040ff997424 */ /* 0x000fe200078e00ff */
[----:B------:R-:W-:-:S04]  /*d780*/  IADD3 R152, R160, 0x100, RZ ;  /* 0x00000100a0987810 */ /* 0x000fc80007ffe0ff */
[----:B------:R-:W-:Y:S02]  /*d790*/  R2UR UR6, R152 ;  /* 0x00000000980672ca */ /* 0x000fe400000e0000 */
[----:B------:R-:W-:Y:S02]  /*d7a0*/  R2UR UR7, R153 ;  /* 0x00000000990772ca */ /* 0x000fe400000e0000 */
[----:B---3--:R-:W-:Y:S02]  /*d7b0*/  F2FP.F16.F32.PACK_AB R152, R159, R158 ;  /* 0x0000009e9f98723e */ /* 0x008fe400000000ff */
[----:B0-----:R-:W-:Y:S02]  /*d7c0*/  F2FP.F16.F32.PACK_AB R153, R183, R182 ;  /* 0x000000b6b799723e */ /* 0x001fe400000000ff */
[----:B------:R-:W-:Y:S02]  /*d7d0*/  F2FP.F16.F32.PACK_AB R154, R181, R180 ;  /* 0x000000b4b59a723e */ /* 0x000fe400000000ff */
[----:B-1----:R-:W-:-:S04]  /*d7e0*/  F2FP.F16.F32.PACK_AB R155, R185, R184 ;  /* 0x000000b8b99b723e */ /* 0x002fc800000000ff */
[----:B------:R-:W-:-:S06]  /*d7f0*/  WARPGROUP.ARRIVE ;  /* 0x00000000000079c5 */ /* 0x000fcc0000000000 */
[----:B------:R-:W-:Y:S01]  /*d800*/  HGMMA.64x256x16.F32 R24, R152, gdesc[UR4].tnspB, R24, gsb0 ;  /* 0x43e0000498187df0 */ /* 0x000fe20008000818 */
[--C-:B------:R-:W-:Y:S01]  /*d810*/  FFMA.FTZ R215, R215, UR39, -R161.reuse ;  /* 0x00000027d7d77c23 */ /* 0x100fe200080108a1 */
[--C-:B------:R-:W-:Y:S01]  /*d820*/  FFMA.FTZ R206, R206, UR39, -R161.reuse ;  /* 0x00000027cece7c23 */ /* 0x100fe200080108a1 */
        /* <DEDUP_REMOVED lines=16> */
[----:B------:R-:W-:Y:S01]  /*d930*/  FFMA.FTZ R154, R173, R7, R174 ;  /* 0x00000007ad9a7223 */ /* 0x000fe200000100ae */
[--C-:B------:R-:W-:Y:S01]  /*d940*/  FFMA.FTZ R7, R218, UR39, -R161.reuse ;  /* 0x00000027da077c23 */ /* 0x100fe200080108a1 */
[--C-:B------:R-:W-:Y:S01]  /*d950*/  FFMA.FTZ R173, R214, UR39, -R161.reuse ;  /* 0x00000027d6ad7c23 */ /* 0x100fe200080108a1 */
[----:B------:R-:W-:-:S04]  /*d960*/  FFMA.FTZ R174, R213, UR39, -R161 ;  /* 0x00000027d5ae7c23 */ /* 0x000fc800080108a1 */
[----:B------:R-:W0:Y:S08]  /*d970*/  MUFU.EX2 R7, R7 ;  /* 0x0000000700077308 */ /* 0x000e300000000800 */
[----:B------:R-:W-:Y:S08]  /*d980*/  MUFU.EX2 R173, R173 ;  /* 0x000000ad00ad7308 */ /* 0x000ff00000000800 */
[----:B------:R-:W1:Y:S01]  /*d990*/  MUFU.EX2 R174, R174 ;  /* 0x000000ae00ae7308 */ /* 0x000e620000000800 */
[----:B------:R-:W-:-:S02]  /*d9a0*/  VIADD R152, R160, 0x180 ;  /* 0x00000180a0987836 */ /* 0x000fc40000000000 */
[----:B------:R-:W-:Y:S02]  /*d9b0*/  IMAD.MOV.U32 R153, RZ, RZ, 0x40000040 ;  /* 0x40000040ff997424 */ /* 0x000fe400078e00ff */
[----:B------:R-:W-:Y:S01]  /*d9c0*/  FADD.FTZ R175, R175, R154 ;  /* 0x0000009aafaf7221 */ /* 0x000fe20000010000 */
[----:B------:R-:W-:Y:S02]  /*d9d0*/  R2UR UR6, R152 ;  /* 0x00000000980672ca */ /* 0x000fe400000e0000 */
[----:B------:R-:W-:Y:S02]  /*d9e0*/  R2UR UR7, R153 ;  /* 0x00000000990772ca */ /* 0x000fe400000e0000 */
[----:B0-----:R-:W-:Y:S02]  /*d9f0*/  F2FP.F16.F32.PACK_AB R152, R7, R4 ;  /* 0x000000040798723e */ /* 0x001fe400000000ff */
[----:B------:R-:W-:Y:S02]  /*da00*/  F2FP.F16.F32.PACK_AB R153, R179, R178 ;  /* 0x000000b2b399723e */ /* 0x000fe400000000ff */
[----:B------:R-:W-:-:S02]  /*da10*/  F2FP.F16.F32.PACK_AB R155, R189, R188 ;  /* 0x000000bcbd9b723e */ /* 0x000fc400000000ff */
[----:B-1----:R-:W-:-:S04]  /*da20*/  F2FP.F16.F32.PACK_AB R154, R174, R173 ;  /* 0x000000adae9a723e */ /* 0x002fc800000000ff */
[----:B------:R-:W-:-:S06]  /*da30*/  WARPGROUP.ARRIVE ;  /* 0x00000000000079c5 */ /* 0x000fcc0000000000 */
[----:B------:R-:W-:Y:S01]  /*da40*/  HGMMA.64x256x16.F32 R24, R152, gdesc[UR4].tnspB, R24, gsb0 ;  /* 0x43e0000498187df0 */ /* 0x000fe20008000818 */
[----:B------:R-:W-:Y:S01]  /*da50*/  FFMA.FTZ R161, R172, UR39, -R161 ;  /* 0x00000027aca17c23 */ /* 0x000fe200080108a1 */
[----:B------:R-:W-:-:S06]  /*da60*/  FFMA.FTZ R172, R221, UR39, -R6 ;  /* 0x00000027ddac7c23 */ /* 0x000fcc0008010806 */
[----:B------:R-:W0:Y:S01]  /*da70*/  MUFU.EX2 R172, R172 ;  /* 0x000000ac00ac7308 */ /* 0x000e220000000800 */
[--C-:B------:R-:W-:Y:S01]  /*da80*/  FFMA.FTZ R166, R166, UR39, -R6.reuse ;  /* 0x00000027a6a67c23 */ /* 0x100fe20008010806 */
[--C-:B------:R-:W-:Y:S01]  /*da90*/  FFMA.FTZ R167, R167, UR39, -R6.reuse ;  /* 0x00000027a7a77c23 */ /* 0x100fe20008010806 */
[--C-:B------:R-:W-:Y:S01]  /*daa0*/  FFMA.FTZ R170, R170, UR39, -R6.reuse ;  /* 0x00000027aaaa7c23 */ /* 0x100fe20008010806 */
[----:B------:R-:W-:Y:S01]  /*dab0*/  FFMA.FTZ R6, R171, UR39, -R6 ;  /* 0x00000027ab067c23 */ /* 0x000fe20008010806 */
[----:B------:R-:W-:-:S03]  /*dac0*/  FADD.FTZ R175, R12, R175 ;  /* 0x000000af0caf7221 */ /* 0x000fc60000010000 */
[----:B------:R-:W-:Y:S08]  /*dad0*/  MUFU.EX2 R165, R165 ;  /* 0x000000a500a57308 */ /* 0x000ff00000000800 */
[----:B------:R-:W1:Y:S08]  /*dae0*/  MUFU.EX2 R168, R168 ;  /* 0x000000a800a87308 */ /* 0x000e700000000800 */
[----:B------:R-:W-:Y:S08]  /*daf0*/  MUFU.EX2 R169, R169 ;  /* 0x000000a900a97308 */ /* 0x000ff00000000800 */
[----:B------:R2:W-:Y:S08]  /*db00*/  MUFU.EX2 R12, R161 ;  /* 0x000000a1000c7308 */ /* 0x0005f00000000800 */
[----:B------:R-:W-:Y:S08]  /*db10*/  MUFU.EX2 R166, R166 ;  /* 0x000000a600a67308 */ /* 0x000ff00000000800 */
[----:B------:R-:W3:Y:S08]  /*db20*/  MUFU.EX2 R167, R167 ;  /* 0x000000a700a77308 */ /* 0x000ef00000000800 */
[----:B------:R-:W-:Y:S08]  /*db30*/  MUFU.EX2 R170, R170 ;  /* 0x000000aa00aa7308 */ /* 0x000ff00000000800 */
[----:B------:R-:W4:Y:S01]  /*db40*/  MUFU.EX2 R6, R6 ;  /* 0x0000000600067308 */ /* 0x000f220000000800 */
[----:B--2---:R-:W-:Y:S01]  /*db50*/  IMAD.MOV.U32 R161, RZ, RZ, 0x40000040 ;  /* 0x40000040ffa17424 */ /* 0x004fe200078e00ff */
[----:B------:R-:W-:-:S02]  /*db60*/  WARPGROUP.DEPBAR.LE gsb0, 0x0 ;  /* 0x00008000000079c5 */ /* 0x000fc40000010000 */
[----:B------:R-:W-:Y:S01]  /*db70*/  VIADD R152, R160, 0x200 ;  /* 0x00000200a0987836 */ /* 0x000fe20000000000 */
[----:B------:R-:W-:-:S04]  /*db80*/  MOV R153, 0x40000040 ;  /* 0x4000004000997802 */ /* 0x000fc80000000f00 */
[----:B------:R-:W-:Y:S02]  /*db90*/  R2UR UR6, R152 ;  /* 0x00000000980672ca */ /* 0x000fe400000e0000 */
[----:B------:R-:W-:Y:S02]  /*dba0*/  R2UR UR7, R153 ;  /* 0x00000000990772ca */ /* 0x000fe400000e0000 */
[----:B------:R-:W-:Y:S02]  /*dbb0*/  F2FP.F16.F32.PACK_AB R152, R206, R215 ;  /* 0x000000d7ce98723e */ /* 0x000fe400000000ff */
[----:B0-----:R-:W-:Y:S02]  /*dbc0*/  F2FP.F16.F32.PACK_AB R153, R191, R172 ;  /* 0x000000acbf99723e */ /* 0x001fe400000000ff */
[----:B------:R-:W-:Y:S02]  /*dbd0*/  F2FP.F16.F32.PACK_AB R154, R164, R163 ;  /* 0x000000a3a49a723e */ /* 0x000fe400000000ff */
[----:B------:R-:W-:-:S04]  /*dbe0*/  F2FP.F16.F32.PACK_AB R155, R186, R187 ;  /* 0x000000bbba9b723e */ /* 0x000fc800000000ff */
[----:B------:R-:W-:-:S06]  /*dbf0*/  WARPGROUP.ARRIVE ;  /* 0x00000000000079c5 */ /* 0x000fcc0000000000 */
[----:B------:R-:W-:Y:S01]  /*dc00*/  HGMMA.64x256x16.F32 R24, R152, gdesc[UR4].tnspB, R24, gsb0 ;  /* 0x43e0000498187df0 */ /* 0x000fe20008000818 */
[----:B------:R-:W-:Y:S01]  /*dc10*/  VIADD R160, R160, 0x280 ;  /* 0x00000280a0a07836 */ /* 0x000fe20000000000 */
[----:B------:R-:W-:-:S04]  /*dc20*/  R2UR UR7, R161 ;  /* 0x00000000a10772ca */ /* 0x000fc800000e0000 */
[----:B------:R-:W-:Y:S01]  /*dc30*/  R2UR UR6, R160 ;  /* 0x00000000a00672ca */ /* 0x000fe200000e0000 */
[----:B------:R-:W-:-:S04]  /*dc40*/  FADD.FTZ R190, R20, R190 ;  /* 0x000000be14be7221 */ /* 0x000fc80000010000 */
        /* <DEDUP_REMOVED lines=35> */
[----:B------:R-:W-:-:S05]  /*de80*/  @!P1 VIADD R3, R3, 0x32460 ;  /* 0x0003246003039836 */ /* 0x000fca0000000000 */
[----:B------:R-:W-:Y:S02]  /*de90*/  @!P1 PRMT R3, RZ, 0x654, R3 ;  /* 0x00000654ff039816 */ /* 0x000fe40000000003 */
[----:B------:R-:W-:Y:S01]  /*dea0*/  MOV R5, R162 ;  /* 0x000000a200057202 */ /* 0x000fe20000000f00 */
[----:B------:R-:W-:Y:S02]  /*deb0*/  WARPGROUP.DEPBAR.LE gsb0, 0x0 ;  /* 0x00008000000079c5 */ /* 0x000fe40000010000 */
[----:B-1----:R-:W-:Y:S02]  /*dec0*/  F2FP.F16.F32.PACK_AB R152, R168, R165 ;  /* 0x000000a5a898723e */ /* 0x002fe400000000ff */
[----:B---3--:R-:W-:Y:S02]  /*ded0*/  F2FP.F16.F32.PACK_AB R153, R167, R166 ;  /* 0x000000a6a799723e */ /* 0x008fe400000000ff */
[----:B------:R-:W-:Y:S02]  /*dee0*/  F2FP.F16.F32.PACK_AB R154, R12, R169 ;  /* 0x000000a90c9a723e */ /* 0x000fe400000000ff */
[----:B----4-:R-:W-:-:S04]  /*def0*/  F2FP.F16.F32.PACK_AB R155, R6, R170 ;  /* 0x000000aa069b723e */ /* 0x010fc800000000ff */
[----:B------:R-:W-:-:S06]  /*df00*/  WARPGROUP.ARRIVE ;  /* 0x00000000000079c5 */ /* 0x000fcc0000000000 */
[----:B------:R-:W-:Y:S01]  /*df10*/  HGMMA.64x256x16.F32 R24, R152, gdesc[UR4].tnspB, R24, gsb0 ;  /* 0x43e0000498187df0 */ /* 0x000fe20008000818 */
        /* <DEDUP_REMOVED lines=8> */
[----:B------:R-:W-:Y:S01]  /*dfa0*/  IMAD.MOV.U32 R6, RZ, RZ, R8 ;  /* 0x000000ffff067224 */ /* 0x000fe200078e0008 */
[----:B------:R-:W-:Y:S02]  /*dfb0*/  WARPGROUP.DEPBAR.LE gsb0, 0x0 ;  /* 0x00008000000079c5 */ /* 0x000fe40000010000 */
[----:B------:R1:W-:Y:S01]  /*dfc0*/  @!P1 SYNCS.ARRIVE.TRANS64.RED.A1T0 RZ, [R3+URZ], RZ ;  /* 0x000000ff03ff99a7 */ /* 0x0003e2000810043f */
[----:B------:R-:W-:Y:S05]  /*dfd0*/  @P2 BRA `(.L_x_8290) ;  /* 0xffffffd000642947 */ /* 0x000fea000383ffff */
.L_x_8280:
[----:B------:R-:W-:Y:S05]  /*dfe0*/  WARPSYNC.ALL ;  /* 0x0000000000007948 */ /* 0x000fea0003800000 */
[----:B0-----:R-:W0:Y:S01]  /*dff0*/  SHFL.BFLY PT, R0, R7, 0x2, 0x1f ;  /* 0x0c401f0007007f89 */ /* 0x001e2200000e0000 */
[----:B------:R-:W-:Y:S01]  /*e000*/  VIADD R22, R22, 0x1 ;  /* 0x0000000116167836 */ /* 0x000fe20000000000 */
[----:B------:R2:W-:Y:S08]  /*e010*/  BAR.ARV R9, 0x100 ;  /* 0x000400090000751d */ /* 0x0005f00000002000 */
[----:B------:R-:W-:Y:S06]  /*e020*/  BAR.ARV 0x8, 0x120 ;  /* 0x0204800000007b1d */ /* 0x000fec0000002000 */
[----:B------:R-:W-:Y:S01]  /*e030*/  ISETP.NE.AND P0, PT, R22, 0x2, PT ;  /* 0x000000021600780c */ /* 0x000fe20003f05270 */
[----:B------:R-:W-:Y:S01]  /*e040*/  VIADD R235, R235, 0x1 ;  /* 0x00000001ebeb7836 */ /* 0x000fe20000000000 */
[----:B------:R-:W3:Y:S01]  /*e050*/  SHFL.BFLY PT, R5, R4, 0x2, 0x1f ;  /* 0x0c401f0004057f89 */ /* 0x000ee200000e0000 */
[----:B------:R-:W-:-:S02]  /*e060*/  PLOP3.LUT P1, PT, PT, PT, PT, 0x8, 0x0 ;  /* 0x000000000000781c */ /* 0x000fc40003f2e170 */
[----:B------:R-:W-:Y:S01]  /*e070*/  SEL R11, RZ, 0x1, P0 ;  /* 0x00000001ff0b7807 */ /* 0x000fe20000000000 */
[----:B0-----:R-:W-:Y:S01]  /*e080*/  FADD.FTZ R0, R0, R7 ;  /* 0x0000000700007221 */ /* 0x001fe20000010000 */
[----:B------:R-:W-:Y:S02]  /*e090*/  SEL R22, R22, RZ, P0 ;  /* 0x000000ff16167207 */ /* 0x000fe40000000000 */
[----:B------:R-:W-:Y:S02]  /*e0a0*/  LOP3.LUT R200, R200, R11, RZ, 0x3c, !PT ;  /* 0x0000000bc8c87212 */ /* 0x000fe400078e3cff */
[----:B-1----:R-:W0:Y:S01]  /*e0b0*/  SHFL.BFLY PT, R3, R0, 0x1, 0x1f ;  /* 0x0c201f0000037f89 */ /* 0x002e2200000e0000 */
[----:B---3--:R-:W-:Y:S01]  /*e0c0*/  FADD.FTZ R5, R5, R4 ;  /* 0x0000000405057221 */ /* 0x008fe20000010000 */
[----:B------:R-:W-:-:S04]  /*e0d0*/  IMAD.MOV.U32 R4, RZ, RZ, RZ ;  /* 0x000000ffff047224 */ /* 0x000fc800078e00ff */
[----:B------:R-:W1:Y:S01]  /*e0e0*/  SHFL.BFLY PT, R10, R5, 0x1, 0x1f ;  /* 0x0c201f00050a7f89 */ /* 0x000e6200000e0000 */
[----:B0-----:R-:W-:Y:S01]  /*e0f0*/  FADD.FTZ R6, R0, R3 ;  /* 0x0000000300067221 */ /* 0x001fe20000010000 */
[----:B------:R-:W-:-:S04]  /*e100*/  IMAD.MOV.U32 R3, RZ, RZ, RZ ;  /* 0x000000ffff037224 */ /* 0x000fc800078e00ff */
[----:B------:R-:W-:-:S13]  /*e110*/  FSETP.NE.FTZ.AND P2, PT, R6, RZ, PT ;  /* 0x000000ff0600720b */ /* 0x000fda0003f55000 */
[----:B------:R-:W0:Y:S01]  /*e120*/  @P2 MUFU.RCP R4, R6 ;  /* 0x0000000600042308 */ /* 0x000e220000001000 */
[----:B-1----:R-:W-:Y:S01]  /*e130*/  FADD.FTZ R7, R5, R10 ;  /* 0x0000000a05077221 */ /* 0x002fe20000010000 */
[----:B------:R-:W-:-:S04]  /*e140*/  MOV R5, 0xff800000 ;  /* 0xff80000000057802 */ /* 0x000fc80000000f00 */
[----:B------:R-:W-:Y:S01]  /*e150*/  FSETP.NE.FTZ.AND P3, PT, R7, RZ, PT ;  /* 0x000000ff0700720b */ /* 0x000fe20003f75000 */
[-C--:B0-----:R-:W-:Y:S01]  /*e160*/  FMUL.FTZ R10, R28, R4.reuse ;  /* 0x000000041c0a7220 */ /* 0x081fe20000410000 */
[-C--:B------:R-:W-:Y:S01]  /*e170*/  FMUL.FTZ R12, R32, R4.reuse ;  /* 0x00000004200c7220 */ /* 0x080fe20000410000 */
[----:B------:R-:W0:Y:S01]  /*e180*/  @P2 MUFU.LG2 R28, R6 ;  /* 0x00000006001c2308 */ /* 0x000e220000000c00 */
[-C--:B------:R-:W-:Y:S01]  /*e190*/  FMUL.FTZ R0, R33, R4.reuse ;  /* 0x0000000421007220 */ /* 0x080fe20000410000 */
[----:B------:R-:W-:Y:S02]  /*e1a0*/  IMAD.U32 R33, RZ, RZ, UR39 ;  /* 0x00000027ff217e24 */ /* 0x000fe4000f8e00ff */
[-C--:B------:R-:W-:Y:S01]  /*e1b0*/  FMUL.FTZ R161, R48, R4.reuse ;  /* 0x0000000430a17220 */ /* 0x080fe20000410000 */
[----:B------:R-:W-:Y:S02]  /*e1c0*/  IMAD.U32 R32, RZ, RZ, UR39 ;  /* 0x00000027ff207e24 */ /* 0x000fe4000f8e00ff */
[-C--:B------:R-:W-:Y:S01]  /*e1d0*/  FMUL.FTZ R166, R64, R4.reuse ;  /* 0x0000000440a67220 */ /* 0x080fe20000410000 */
[----:B------:R-:W-:Y:S01]  /*e1e0*/  @P2 FMUL.FTZ R33, R33, 0.69314718246459960938 ;  /* 0x3f31721821212820 */ /* 0x000fe20000410000 */
[-C--:B------:R-:W-:Y:S01]  /*e1f0*/  FMUL.FTZ R171, R84, R4.reuse ;  /* 0x0000000454ab7220 */ /* 0x080fe20000410000 */
[----:B------:R-:W1:Y:S01]  /*e200*/  @P3 MUFU.RCP R3, R7 ;  /* 0x0000000700033308 */ /* 0x000e620000001000 */
[----:B------:R-:W-:Y:S01]  /*e210*/  @P3 FMUL.FTZ R32, R32, 0.69314718246459960938 ;  /* 0x3f31721820203820 */ /* 0x000fe20000410000 */
[-C--:B------:R-:W-:Y:S01]  /*e220*/  FMUL.FTZ R24, R24, R4.reuse ;  /* 0x0000000418187220 */ /* 0x080fe20000410000 */
[-C--:B------:R-:W-:Y:S01]  /*e230*/  FMUL.FTZ R25, R25, R4.reuse ;  /* 0x0000000419197220 */ /* 0x080fe20000410000 */
[-C--:B------:R-:W-:Y:S01]  /*e240*/  FMUL.FTZ R29, R29, R4.reuse ;  /* 0x000000041d1d7220 */ /* 0x080fe20000410000 */
[-C--:B------:R-:W-:Y:S01]  /*e250*/  FMUL.FTZ R36, R36, R4.reuse ;  /* 0x0000000424247220 */ /* 0x080fe20000410000 */
[-C--:B------:R-:W-:Y:S01]  /*e260*/  FMUL.FTZ R37, R37, R4.reuse ;  /* 0x0000000425257220 */ /* 0x080fe20000410000 */
[-C--:B------:R-:W-:Y:S01]  /*e270*/  FMUL.FTZ R14, R40, R4.reuse ;  /* 0x00000004280e7220 */ /* 0x080fe20000410000 */
[----:B------:R1:W3:Y:S01]  /*e280*/  @P3 MUFU.LG2 R18, R7 ;  /* 0x0000000700123308 */ /* 0x0002e20000000c00 */
        /* <DEDUP_REMOVED lines=56> */
[----:B------:R-:W-:Y:S01]  /*e610*/  FMUL.FTZ R15, R47, R3 ;  /* 0x000000032f0f7220 */ /* 0x000fe20000410000 */
[----:B------:R-:W-:-:S02]  /*e620*/  IMAD.MOV.U32 R4, RZ, RZ, -0x800000 ;  /* 0xff800000ff047424 */ /* 0x000fc400078e00ff */
        /* <DEDUP_REMOVED lines=63> */
.L_x_8233:
        /* <DEDUP_REMOVED lines=10> */
[----:B------:R-:W2:Y:S01]  /*eac0*/  LDL R8, [R1+0x94] ;  /* 0x0000940001087983 */ /* 0x000ea20000100800 */
[----:B------:R-:W-:Y:S05]  /*ead0*/  WARPSYNC.ALL ;  /* 0x0000000000007948 */ /* 0x000fea0003800000 */
[----:B------:R-:W3:Y:S01]  /*eae0*/  S2R R93, SR_SWINHI ;  /* 0x00000000005d7919 */ /* 0x000ee20000002f00 */
[----:B------:R-:W-:Y:S01]  /*eaf0*/  F2FP.F16.F32.PACK_AB R9, R27, R9 ;  /* 0x000000091b09723e */ /* 0x000fe200000000ff */
[----:B------:R-:W-:Y:S01]  /*eb00*/  ULDC.64 UR4, c[0x0][0xcd8] ;  /* 0x0003360000047ab9 */ /* 0x000fe20000000a00 */
        /* <DEDUP_REMOVED lines=16> */
[----:B---3--:R-:W-:Y:S02]  /*ec10*/  MOV R89, R93 ;  /* 0x0000005d00597202 */ /* 0x008fe40000000f00 */
[----:B------:R-:W-:Y:S01]  /*ec20*/  F2FP.F16.F32.PACK_AB R147, R3, R150 ;  /* 0x000000960393723e */ /* 0x000fe200000000ff */
[----:B------:R-:W-:Y:S01]  /*ec30*/  IMAD R3, R226, 0x40, R201 ;  /* 0x00000040e2037824 */ /* 0x000fe200078e02c9 */
[----:B------:R-:W-:Y:S01]  /*ec40*/  BAR.SYNC.DEFER_BLOCKING 0x1, 0x100 ;  /* 0x0044000000007b1d */ /* 0x000fe20000010000 */
[----:B--2---:R-:W-:-:S03]  /*ec50*/  IMAD.WIDE R128, R8, 0x2, R88 ;  /* 0x0000000208807825 */ /* 0x004fc600078e0258 */
[C---:B------:R-:W-:Y:S02]  /*ec60*/  IADD3 R8, P1, R128.reuse, 0x20, RZ ;  /* 0x0000002080087810 */ /* 0x040fe40007f3e0ff */
[----:B------:R-:W-:Y:S02]  /*ec70*/  IADD3 R92, P0, R128, 0x4040, RZ ;  /* 0x00004040805c7810 */ /* 0x000fe40007f1e0ff */
[----:B------:R-:W-:Y:S02]  /*ec80*/  LOP3.LUT R100, R8, 0x380, RZ, 0xc0, !PT ;  /* 0x0000038008647812 */ /* 0x000fe400078ec0ff */
[----:B------:R-:W-:Y:S02]  /*ec90*/  IADD3 R26, P2, R128, 0x40, RZ ;  /* 0x00000040801a7810 */ /* 0x000fe40007f5e0ff */
[----:B------:R-:W-:Y:S02]  /*eca0*/  SHF.R.U64 R100, R100, 0x3, RZ ;  /* 0x0000000364647819 */ /* 0x000fe400000012ff */
[C---:B-----5:R-:W-:Y:S01]  /*ecb0*/  IADD3 R28, P3, R128.reuse, 0x60, RZ ;  /* 0x00000060801c7810 */ /* 0x060fe20007f7e0ff */
[----:B------:R-:W-:Y:S01]  /*ecc0*/  IMAD.X R105, RZ, RZ, R129, P2 ;  /* 0x000000ffff697224 */ /* 0x000fe200010e0681 */
[----:B------:R-:W-:-:S02]  /*ecd0*/  IADD3 R30, P4, R128, 0x4000, RZ ;  /* 0x00004000801e7810 */ /* 0x000fc40007f9e0ff */
[----:B------:R-:W-:Y:S01]  /*ece0*/  LOP3.LUT R100, R100, R8, RZ, 0x3c, !PT ;  /* 0x0000000864647212 */ /* 0x000fe200078e3cff */
[--C-:B------:R-:W-:Y:S01]  /*ecf0*/  IMAD.X R107, RZ, RZ, R129.reuse, P3 ;  /* 0x000000ffff6b7224 */ /* 0x100fe200018e0681 */
[----:B------:R-:W-:Y:S01]  /*ed00*/  LOP3.LUT R8, R92, 0x380, RZ, 0xc0, !PT ;  /* 0x000003805c087812 */ /* 0x000fe200078ec0ff */
[----:B------:R-:W-:Y:S01]  /*ed10*/  IMAD.X R109, RZ, RZ, R129, P4 ;  /* 0x000000ffff6d7224 */ /* 0x000fe200020e0681 */
[----:B------:R-:W-:Y:S02]  /*ed20*/  LOP3.LUT R104, R26, 0x380, RZ, 0xc0, !PT ;  /* 0x000003801a687812 */ /* 0x000fe400078ec0ff */
[----:B------:R-:W-:Y:S02]  /*ed30*/  LOP3.LUT R106, R28, 0x380, RZ, 0xc0, !PT ;  /* 0x000003801c6a7812 */ /* 0x000fe400078ec0ff */
[----:B------:R-:W-:Y:S02]  /*ed40*/  SHF.R.U64 R8, R8, 0x3, RZ ;  /* 0x0000000308087819 */ /* 0x000fe400000012ff */
[----:B------:R-:W-:-:S02]  /*ed50*/  IADD3.X R101, RZ, R129, RZ, P1, !PT ;  /* 0x00000081ff657210 */ /* 0x000fc40000ffe4ff */
[----:B------:R-:W-:Y:S02]  /*ed60*/  IADD3 R120, P4, R128, 0x8040, RZ ;  /* 0x0000804080787810 */ /* 0x000fe40007f9e0ff */
[----:B------:R-:W-:Y:S02]  /*ed70*/  SHF.R.U64 R104, R104, 0x3, RZ ;  /* 0x0000000368687819 */ /* 0x000fe400000012ff */
[----:B------:R-:W-:Y:S01]  /*ed80*/  IADD3 R96, P1, R128, 0x4060, RZ ;  /* 0x0000406080607810 */ /* 0x000fe20007f3e0ff */
[--C-:B------:R-:W-:Y:S01]  /*ed90*/  IMAD.X R121, RZ, RZ, R129.reuse, P4 ;  /* 0x000000ffff797224 */ /* 0x100fe200020e0681 */
[----:B------:R-:W-:Y:S02]  /*eda0*/  SHF.R.U64 R106, R106, 0x3, RZ ;  /* 0x000000036a6a7819 */ /* 0x000fe400000012ff */
[----:B------:R-:W-:Y:S01]  /*edb0*/  IADD3 R99, P2, R128, 0x8000, RZ ;  /* 0x0000800080637810 */ /* 0x000fe20007f5e0ff */
[----:B------:R-:W-:Y:S01]  /*edc0*/  IMAD.X R115, RZ, RZ, R129, P1 ;  /* 0x000000ffff737224 */ /* 0x000fe200008e0681 */
[----:B------:R-:W-:-:S02]  /*edd0*/  LOP3.LUT R112, R8, R92, RZ, 0x3c, !PT ;  /* 0x0000005c08707212 */ /* 0x000fc400078e3cff */
[----:B-1----:R-:W-:Y:S01]  /*ede0*/  IADD3 R32, P5, R128, 0x4020, RZ ;  /* 0x0000402080207810 */ /* 0x002fe20007fbe0ff */
[--C-:B------:R-:W-:Y:S01]  /*edf0*/  IMAD.X R117, RZ, RZ, R129.reuse, P2 ;  /* 0x000000ffff757224 */ /* 0x100fe200010e0681 */
[----:B------:R-:W-:Y:S02]  /*ee00*/  LOP3.LUT R104, R104, R26, RZ, 0x3c, !PT ;  /* 0x0000001a68687212 */ /* 0x000fe400078e3cff */
[----:B------:R-:W-:Y:S01]  /*ee10*/  LOP3.LUT R8, R120, 0x380, RZ, 0xc0, !PT ;  /* 0x0000038078087812 */ /* 0x000fe200078ec0ff */
[----:B------:R-:W-:Y:S01]  /*ee20*/  IMAD.X R111, RZ, RZ, R129, P5 ;  /* 0x000000ffff6f7224 */ /* 0x000fe200028e0681 */
[----:B------:R-:W-:Y:S02]  /*ee30*/  LOP3.LUT R106, R106, R28, RZ, 0x3c, !PT ;  /* 0x0000001c6a6a7212 */ /* 0x000fe400078e3cff */
[----:B------:R-:W-:Y:S02]  /*ee40*/  LOP3.LUT R26, R96, 0x380, RZ, 0xc0, !PT ;  /* 0x00000380601a7812 */ /* 0x000fe400078ec0ff */
[----:B------:R-:W-:-:S02]  /*ee50*/  LOP3.LUT R28, R30, 0x380, RZ, 0xc0, !PT ;  /* 0x000003801e1c7812 */ /* 0x000fc400078ec0ff */
[----:B------:R-:W-:Y:S02]  /*ee60*/  SHF.R.U64 R8, R8, 0x3, RZ ;  /* 0x0000000308087819 */ /* 0x000fe400000012ff */
[----:B------:R-:W-:Y:S02]  /*ee70*/  IADD3 R151, P2, R128, 0xc040, RZ ;  /* 0x0000c04080977810 */ /* 0x000fe40007f5e0ff */
[----:B------:R-:W-:Y:S02]  /*ee80*/  SHF.R.U64 R26, R26, 0x3, RZ ;  /* 0x000000031a1a7819 */ /* 0x000fe400000012ff */
[C---:B------:R-:W-:Y:S01]  /*ee90*/  LOP3.LUT R97, R128.reuse, 0x380, RZ, 0xc0, !PT ;  /* 0x0000038080617812 */ /* 0x040fe200078ec0ff */
[----:B------:R-:W-:Y:S01]  /*eea0*/  IMAD.X R93, RZ, RZ, R129, P2 ;  /* 0x000000ffff5d7224 */ /* 0x000fe200010e0681 */
[----:B------:R-:W-:Y:S02]  /*eeb0*/  IADD3 R122, P5, R128, 0x8060, RZ ;  /* 0x00008060807a7810 */ /* 0x000fe40007fbe0ff */
[----:B------:R-:W-:-:S02]  /*eec0*/  SHF.R.U64 R28, R28, 0x3, RZ ;  /* 0x000000031c1c7819 */ /* 0x000fc400000012ff */
[----:B------:R-:W-:Y:S02]  /*eed0*/  IADD3 R118, P3, R128, 0x8020, RZ ;  /* 0x0000802080767810 */ /* 0x000fe40007f7e0ff */
[----:B------:R-:W-:Y:S02]  /*eee0*/  LOP3.LUT R120, R8, R120, RZ, 0x3c, !PT ;  /* 0x0000007808787212 */ /* 0x000fe400078e3cff */
[----:B------:R-:W-:Y:S01]  /*eef0*/  LOP3.LUT R114, R26, R96, RZ, 0x3c, !PT ;  /* 0x000000601a727212 */ /* 0x000fe200078e3cff */
[----:B------:R-:W-:Y:S01]  /*ef00*/  IMAD.X R119, RZ, RZ, R129, P3 ;  /* 0x000000ffff777224 */ /* 0x000fe200018e0681 */
[----:B------:R-:W-:Y:S02]  /*ef10*/  LOP3.LUT R8, R151, 0x380, RZ, 0xc0, !PT ;  /* 0x0000038097087812 */ /* 0x000fe400078ec0ff */
[----:B------:R-:W-:Y:S02]  /*ef20*/  SHF.R.U64 R97, R97, 0x3, RZ ;  /* 0x0000000361617819 */ /* 0x000fe400000012ff */
[----:B------:R-:W-:-:S02]  /*ef30*/  LOP3.LUT R108, R28, R30, RZ, 0x3c, !PT ;  /* 0x0000001e1c6c7212 */ /* 0x000fc400078e3cff */
[----:B------:R-:W-:Y:S02]  /*ef40*/  LOP3.LUT R26, R122, 0x380, RZ, 0xc0, !PT ;  /* 0x000003807a1a7812 */ /* 0x000fe400078ec0ff */
[----:B------:R-:W-:Y:S02]  /*ef50*/  LOP3.LUT R28, R99, 0x380, RZ, 0xc0, !PT ;  /* 0x00000380631c7812 */ /* 0x000fe400078ec0ff */
[----:B------:R-:W-:Y:S02]  /*ef60*/  LOP3.LUT R30, R118, 0x380, RZ, 0xc0, !PT ;  /* 0x00000380761e7812 */ /* 0x000fe400078ec0ff */
[----:B------:R-:W-:Y:S02]  /*ef70*/  IADD3.X R113, RZ, R129, RZ, P0, !PT ;  /* 0x00000081ff717210 */ /* 0x000fe400007fe4ff */
[C---:B------:R-:W-:Y:S02]  /*ef80*/  IADD3 R124, P0, R128.reuse, 0xc000, RZ ;  /* 0x0000c000807c7810 */ /* 0x040fe40007f1e0ff */
[----:B------:R-:W-:-:S02]  /*ef90*/  IADD3 R126, P1, R128, 0xc020, RZ ;  /* 0x0000c020807e7810 */ /* 0x000fc40007f3e0ff */
[----:B------:R-:W-:Y:S01]  /*efa0*/  IADD3 R162, P3, R128, 0xc060, RZ ;  /* 0x0000c06080a27810 */ /* 0x000fe20007f7e0ff */
[--C-:B------:R-:W-:Y:S01]  /*efb0*/  IMAD.X R125, RZ, RZ, R129.reuse, P0 ;  /* 0x000000ffff7d7224 */ /* 0x100fe200000e0681 */
[----:B------:R-:W-:Y:S01]  /*efc0*/  SHF.R.U64 R8, R8, 0x3, RZ ;  /* 0x0000000308087819 */ /* 0x000fe200000012ff */
[--C-:B------:R-:W-:Y:S01]  /*efd0*/  IMAD.X R127, RZ, RZ, R129.reuse, P1 ;  /* 0x000000ffff7f7224 */ /* 0x100fe200008e0681 */
[----:B------:R-:W-:Y:S01]  /*efe0*/  LOP3.LUT R128, R97, R128, RZ, 0x3c, !PT ;  /* 0x0000008061807212 */ /* 0x000fe200078e3cff */
[----:B------:R-:W-:Y:S01]  /*eff0*/  IMAD.X R97, RZ, RZ, R129, P3 ;  /* 0x000000ffff617224 */ /* 0x000fe200018e0681 */
[----:B------:R-:W-:Y:S02]  /*f000*/  SHF.R.U64 R26, R26, 0x3, RZ ;  /* 0x000000031a1a7819 */ /* 0x000fe400000012ff */
[----:B------:R-:W-:Y:S02]  /*f010*/  SHF.R.U64 R28, R28, 0x3, RZ ;  /* 0x000000031c1c7819 */ /* 0x000fe400000012ff */
[----:B------:R-:W-:-:S02]  /*f020*/  SHF.R.U64 R30, R30, 0x3, RZ ;  /* 0x000000031e1e7819 */ /* 0x000fc400000012ff */
[----:B------:R-:W-:Y:S02]  /*f030*/  LOP3.LUT R92, R8, R151, RZ, 0x3c, !PT ;  /* 0x00000097085c7212 */ /* 0x000fe400078e3cff */
[----:B------:R-:W-:Y:S02]  /*f040*/  LOP3.LUT R110, R32, 0x380, RZ, 0xc0, !PT ;  /* 0x00000380206e7812 */ /* 0x000fe400078ec0ff */
[----:B------:R-:W-:Y:S02]  /*f050*/  LOP3.LUT R122, R26, R122, RZ, 0x3c, !PT ;  /* 0x0000007a1a7a7212 */ /* 0x000fe400078e3cff */
[----:B------:R-:W-:Y:S02]  /*f060*/  MOV R128, R128 ;  /* 0x0000008000807202 */ /* 0x000fe40000000f00 */
[----:B------:R-:W-:Y:S02]  /*f070*/  F2FP.F16.F32.PACK_AB R8, R25, R24 ;  /* 0x000000181908723e */ /* 0x000fe400000000ff */
[----:B------:R-:W-:-:S02]  /*f080*/  LOP3.LUT R116, R28, R99, RZ, 0x3c, !PT ;  /* 0x000000631c747212 */ /* 0x000fc400078e3cff */
[----:B------:R-:W-:Y:S01]  /*f090*/  LOP3.LUT R118, R30, R118, RZ, 0x3c, !PT ;  /* 0x000000761e767212 */ /* 0x000fe200078e3cff */
[----:B------:R1:W-:Y:S01]  /*f0a0*/  STSM.16.M88.4 [R128], R8 ;  /* 0x0000000880007844 */ /* 0x0003e20000000200 */
[----:B------:R-:W-:Y:S02]  /*f0b0*/  LOP3.LUT R26, R162, 0x380, RZ, 0xc0, !PT ;  /* 0x00000380a21a7812 */ /* 0x000fe400078ec0ff */
[----:B------:R-:W-:Y:S02]  /*f0c0*/  LOP3.LUT R28, R124, 0x380, RZ, 0xc0, !PT ;  /* 0x000003807c1c7812 */ /* 0x000fe400078ec0ff */
[----:B------:R-:W-:Y:S02]  /*f0d0*/  LOP3.LUT R30, R126, 0x380, RZ, 0xc0, !PT ;  /* 0x000003807e1e7812 */ /* 0x000fe400078ec0ff */
[----:B------:R-:W-:Y:S02]  /*f0e0*/  SHF.R.U64 R110, R110, 0x3, RZ ;  /* 0x000000036e6e7819 */ /* 0x000fe400000012ff */
[----:B------:R-:W-:-:S02]  /*f0f0*/  SHF.R.U64 R26, R26, 0x3, RZ ;  /* 0x000000031a1a7819 */ /* 0x000fc400000012ff */
[----:B------:R-:W-:Y:S02]  /*f100*/  SHF.R.U64 R28, R28, 0x3, RZ ;  /* 0x000000031c1c7819 */ /* 0x000fe400000012ff */
[----:B------:R-:W-:Y:S02]  /*f110*/  SHF.R.U64 R30, R30, 0x3, RZ ;  /* 0x000000031e1e7819 */ /* 0x000fe400000012ff */
[----:B------:R-:W-:Y:S02]  /*f120*/  MOV R100, R100 ;  /* 0x0000006400647202 */ /* 0x000fe40000000f00 */
[----:B-1----:R-:W-:Y:S02]  /*f130*/  F2FP.F16.F32.PACK_AB R8, R0, R12 ;  /* 0x0000000c0008723e */ /* 0x002fe400000000ff */
[----:B------:R-:W-:Y:S02]  /*f140*/  F2FP.F16.F32.PACK_AB R9, R7, R6 ;  /* 0x000000060709723e */ /* 0x000fe400000000ff */
[----:B------:R-:W-:-:S02]  /*f150*/  F2FP.F16.F32.PACK_AB R10, R37, R36 ;  /* 0x00000024250a723e */ /* 0x000fc400000000ff */
[----:B------:R-:W-:Y:S02]  /*f160*/  F2FP.F16.F32.PACK_AB R11, R39, R38 ;  /* 0x00000026270b723e */ /* 0x000fe400000000ff */
[----:B------:R-:W-:Y:S02]  /*f170*/  F2FP.F16.F32.PACK_AB R12, R41, R14 ;  /* 0x0000000e290c723e */ /* 0x000fe400000000ff */
[----:B------:R-:W-:Y:S01]  /*f180*/  LOP3.LUT R110, R110, R32, RZ, 0x3c, !PT ;  /* 0x000000206e6e7212 */ /* 0x000fe200078e3cff */
[----:B------:R1:W-:Y:S01]  /*f190*/  STSM.16.M88.4 [R100], R8 ;  /* 0x0000000864007844 */ /* 0x0003e20000000200 */
[----:B------:R-:W-:Y:S02]  /*f1a0*/  MOV R104, R104 ;  /* 0x0000006800687202 */ /* 0x000fe40000000f00 */
[----:B------:R-:W-:Y:S02]  /*f1b0*/  F2FP.F16.F32.PACK_AB R14, R45, R160 ;  /* 0x000000a02d0e723e */ /* 0x000fe400000000ff */
[----:B------:R-:W-:-:S02]  /*f1c0*/  LOP3.LUT R96, R26, R162, RZ, 0x3c, !PT ;  /* 0x000000a21a607212 */ /* 0x000fc400078e3cff */
[----:B------:R-:W-:Y:S01]  /*f1d0*/  LOP3.LUT R124, R28, R124, RZ, 0x3c, !PT ;  /* 0x0000007c1c7c7212 */ /* 0x000fe200078e3cff */
[----:B------:R2:W-:Y:S01]  /*f1e0*/  STSM.16.M88.4 [R104], R12 ;  /* 0x0000000c68007844 */ /* 0x0005e20000000200 */
[----:B------:R-:W-:Y:S02]  /*f1f0*/  LOP3.LUT R126, R30, R126, RZ, 0x3c, !PT ;  /* 0x0000007e1e7e7212 */ /* 0x000fe400078e3cff */
[----:B------:R-:W-:Y:S02]  /*f200*/  MOV R106, R106 ;  /* 0x0000006a006a7202 */ /* 0x000fe40000000f00 */
[----:B------:R-:W-:Y:S02]  /*f210*/  F2FP.F16.F32.PACK_AB R24, R49, R161 ;  /* 0x000000a13118723e */ /* 0x000fe400000000ff */
[----:B------:R-:W-:Y:S02]  /*f220*/  F2FP.F16.F32.PACK_AB R25, R51, R50 ;  /* 0x000000323319723e */ /* 0x000fe400000000ff */
[----:B------:R-:W-:-:S02]  /*f230*/  F2FP.F16.F32.PACK_AB R26, R53, R163 ;  /* 0x000000a3351a723e */ /* 0x000fc400000000ff */
[----:B------:R-:W-:Y:S02]  /*f240*/  MOV R108, R108 ;  /* 0x0000006c006c7202 */ /* 0x000fe40000000f00 */
[----:B------:R-:W-:Y:S01]  /*f250*/  F2FP.F16.F32.PACK_AB R28, R57, R164 ;  /* 0x000000a4391c723e */ /* 0x000fe200000000ff */
[----:B------:R-:W-:Y:S01]  /*f260*/  STSM.16.M88.4 [R106], R24 ;  /* 0x000000186a007844 */ /* 0x000fe20000000200 */
[----:B------:R-:W-:Y:S02]  /*f270*/  F2FP.F16.F32.PACK_AB R30, R61, R165 ;  /* 0x000000a53d1e723e */ /* 0x000fe400000000ff */
[----:B------:R-:W-:Y:S02]  /*f280*/  MOV R110, R110 ;  /* 0x0000006e006e7202 */ /* 0x000fe40000000f00 */
[----:B-1----:R-:W-:Y:S01]  /*f290*/  F2FP.F16.F32.PACK_AB R8, R65, R166 ;  /* 0x000000a64108723e */ /* 0x002fe200000000ff */
[----:B------:R-:W-:Y:S01]  /*f2a0*/  STSM.16.M88.4 [R108], R28 ;  /* 0x0000001c6c007844 */ /* 0x000fe20000000200 */
[----:B------:R-:W-:-:S02]  /*f2b0*/  F2FP.F16.F32.PACK_AB R9, R67, R66 ;  /* 0x000000424309723e */ /* 0x000fc400000000ff */
[----:B------:R-:W-:Y:S02]  /*f2c0*/  F2FP.F16.F32.PACK_AB R10, R69, R167 ;  /* 0x000000a7450a723e */ /* 0x000fe400000000ff */
[----:B------:R-:W-:Y:S02]  /*f2d0*/  F2FP.F16.F32.PACK_AB R11, R71, R70 ;  /* 0x00000046470b723e */ /* 0x000fe400000000ff */
[----:B------:R-:W-:Y:S02]  /*f2e0*/  MOV R112, R112 ;  /* 0x0000007000707202 */ /* 0x000fe40000000f00 */
[----:B--2---:R-:W-:Y:S01]  /*f2f0*/  F2FP.F16.F32.PACK_AB R12, R73, R168 ;  /* 0x000000a8490c723e */ /* 0x004fe200000000ff */
[----:B------:R1:W-:Y:S01]  /*f300*/  STSM.16.M88.4 [R110], R8 ;  /* 0x000000086e007844 */ /* 0x0003e20000000200 */
[----:B------:R-:W-:Y:S02]  /*f310*/  F2FP.F16.F32.PACK_AB R13, R75, R74 ;  /* 0x0000004a4b0d723e */ /* 0x000fe400000000ff */
[----:B------:R-:W-:-:S02]  /*f320*/  F2FP.F16.F32.PACK_AB R14, R77, R169 ;  /* 0x000000a94d0e723e */ /* 0x000fc400000000ff */
[----:B------:R-:W-:Y:S02]  /*f330*/  F2FP.F16.F32.PACK_AB R15, R79, R78 ;  /* 0x0000004e4f0f723e */ /* 0x000fe400000000ff */
[----:B------:R-:W-:Y:S02]  /*f340*/  MOV R114, R114 ;  /* 0x0000007200727202 */ /* 0x000fe40000000f00 */
[----:B------:R-:W-:Y:S01]  /*f350*/  F2FP.F16.F32.PACK_AB R36, R81, R170 ;  /* 0x000000aa5124723e */ /* 0x000fe200000000ff */
[----:B------:R2:W-:Y:S01]  /*f360*/  STSM.16.M88.4 [R112], R12 ;  /* 0x0000000c70007844 */ /* 0x0005e20000000200 */
[----:B------:R-:W-:Y:S02]  /*f370*/  F2FP.F16.F32.PACK_AB R37, R83, R82 ;  /* 0x000000525325723e */ /* 0x000fe400000000ff */
[----:B------:R-:W-:Y:S02]  /*f380*/  F2FP.F16.F32.PACK_AB R38, R85, R171 ;  /* 0x000000ab5526723e */ /* 0x000fe400000000ff */
[----:B------:R-:W-:-:S02]  /*f390*/  F2FP.F16.F32.PACK_AB R39, R87, R86 ;  /* 0x000000565727723e */ /* 0x000fc400000000ff */
[----:B------:R-:W-:Y:S02]  /*f3a0*/  MOV R116, R116 ;  /* 0x0000007400747202 */ /* 0x000fe40000000f00 */
[----:B------:R-:W-:Y:S01]  /*f3b0*/  F2FP.F16.F32.PACK_AB R49, R91, R90 ;  /* 0x0000005a5b31723e */ /* 0x000fe200000000ff */
[----:B------:R-:W-:Y:S01]  /*f3c0*/  STSM.16.M88.4 [R114], R36 ;  /* 0x0000002472007844 */ /* 0x000fe20000000200 */
[----:B------:R-:W-:Y:S02]  /*f3d0*/  F2FP.F16.F32.PACK_AB R50, R64, R173 ;  /* 0x000000ad4032723e */ /* 0x000fe400000000ff */
[----:B------:R-:W-:Y:S02]  /*f3e0*/  F2FP.F16.F32.PACK_AB R51, R95, R94 ;  /* 0x0000005e5f33723e */ /* 0x000fe400000000ff */
[----:B------:R-:W-:Y:S02]  /*f3f0*/  MOV R118, R118 ;  /* 0x0000007600767202 */ /* 0x000fe40000000f00 */
[----:B------:R-:W-:Y:S01]  /*f400*/  F2FP.F16.F32.PACK_AB R64, R84, R174 ;  /* 0x000000ae5440723e */ /* 0x000fe200000000ff */
[----:B------:R-:W-:Y:S01]  /*f410*/  STSM.16.M88.4 [R116], R48 ;  /* 0x0000003074007844 */ /* 0x000fe20000000200 */
[----:B------:R-:W-:-:S02]  /*f420*/  F2FP.F16.F32.PACK_AB R65, R20, R98 ;  /* 0x000000621441723e */ /* 0x000fc400000000ff */
[----:B------:R-:W-:Y:S02]  /*f430*/  F2FP.F16.F32.PACK_AB R66, R152, R175 ;  /* 0x000000af9842723e */ /* 0x000fe400000000ff */
[----:B------:R-:W-:Y:S02]  /*f440*/  F2FP.F16.F32.PACK_AB R67, R103, R102 ;  /* 0x000000666743723e */ /* 0x000fe400000000ff */
[----:B------:R-:W-:Y:S02]  /*f450*/  MOV R120, R120 ;  /* 0x0000007800787202 */ /* 0x000fe40000000f00 */
[----:B-1----:R-:W-:Y:S01]  /*f460*/  F2FP.F16.F32.PACK_AB R8, R153, R176 ;  /* 0x000000b09908723e */ /* 0x002fe200000000ff */
[----:B------:R-:W-:Y:S01]  /*f470*/  STSM.16.M88.4 [R118], R64 ;  /* 0x0000004076007844 */ /* 0x000fe20000000200 */
[----:B------:R-:W-:Y:S02]  /*f480*/  F2FP.F16.F32.PACK_AB R9, R40, R21 ;  /* 0x000000152809723e */ /* 0x000fe400000000ff */
[----:B------:R-:W-:-:S02]  /*f490*/  F2FP.F16.F32.PACK_AB R10, R154, R177 ;  /* 0x000000b19a0a723e */ /* 0x000fc400000000ff */
[----:B------:R-:W-:Y:S02]  /*f4a0*/  F2FP.F16.F32.PACK_AB R11, R44, R43 ;  /* 0x0000002b2c0b723e */ /* 0x000fe400000000ff */
[----:B------:R-:W-:Y:S02]  /*f4b0*/  IADD3.X R123, RZ, R129, RZ, P5, !PT ;  /* 0x00000081ff7b7210 */ /* 0x000fe40002ffe4ff */
[----:B--2---:R-:W-:Y:S01]  /*f4c0*/  F2FP.F16.F32.PACK_AB R12, R155, R178 ;  /* 0x000000b29b0c723e */ /* 0x004fe200000000ff */
[----:B------:R1:W-:Y:S01]  /*f4d0*/  STSM.16.M88.4 [R120], R8 ;  /* 0x0000000878007844 */ /* 0x0003e20000000200 */
[----:B------:R-:W-:Y:S02]  /*f4e0*/  MOV R122, R122 ;  /* 0x0000007a007a7202 */ /* 0x000fe40000000f00 */
        /* <DEDUP_REMOVED lines=9> */
[----:B------:R-:W-:Y:S02]  /*f580*/  ISETP.NE.U32.AND P0, PT, RZ, UR4, PT ;  /* 0x00000004ff007c0c */ /* 0x000fe4000bf05070 */
[----:B-1----:R-:W-:Y:S01]  /*f590*/  IADD3 R8, P1, R231, UR4, RZ ;  /* 0x00000004e7087c10 */ /* 0x002fe2000ff3e0ff */
[----:B------:R2:W-:Y:S01]  /*f5a0*/  STSM.16.M88.4 [R124], R24 ;  /* 0x000000187c007844 */ /* 0x0005e20000000200 */
[----:B------:R-:W-:Y:S02]  /*f5b0*/  MOV R126, R126 ;  /* 0x0000007e007e7202 */ /* 0x000fe40000000f00 */
[----:B------:R-:W-:Y:S02]  /*f5c0*/  F2FP.F16.F32.PACK_AB R28, R159, R182 ;  /* 0x000000b69f1c723e */ /* 0x000fe400000000ff */
[----:B------:R-:W-:Y:S02]  /*f5d0*/  F2FP.F16.F32.PACK_AB R29, R131, R130 ;  /* 0x00000082831d723e */ /* 0x000fe400000000ff */
[----:B------:R-:W-:-:S02]  /*f5e0*/  F2FP.F16.F32.PACK_AB R30, R133, R132 ;  /* 0x00000084851e723e */ /* 0x000fc400000000ff */
[----:B------:R-:W-:Y:S02]  /*f5f0*/  F2FP.F16.F32.PACK_AB R31, R135, R134 ;  /* 0x00000086871f723e */ /* 0x000fe400000000ff */
[----:B------:R-:W-:Y:S02]  /*f600*/  MOV R92, R92 ;  /* 0x0000005c005c7202 */ /* 0x000fe40000000f00 */
[----:B------:R-:W-:Y:S01]  /*f610*/  MOV R96, R96 ;  /* 0x0000006000607202 */ /* 0x000fe20000000f00 */
[----:B------:R2:W-:Y:S01]  /*f620*/  STSM.16.M88.4 [R126], R28 ;  /* 0x0000001c7e007844 */ /* 0x0005e20000000200 */
[----:B------:R-:W-:Y:S02]  /*f630*/  ISETP.NE.AND.EX P0, PT, RZ, UR5, PT, P0 ;  /* 0x00000005ff007c0c */ /* 0x000fe4000bf05300 */
[----:B------:R-:W-:Y:S01]  /*f640*/  IADD3.X R9, R232, UR5, RZ, P1, !PT ;  /* 0x00000005e8097c10 */ /* 0x000fe20008ffe4ff */
[----:B------:R-:W-:Y:S01]  /*f650*/  ULDC.64 UR4, c[0x0][0xce0] ;  /* 0x0003380000047ab9 */ /* 0x000fe20000000a00 */
[----:B------:R2:W-:Y:S01]  /*f660*/  STSM.16.M88.4 [R92], R136 ;  /* 0x000000885c007844 */ /* 0x0005e20000000200 */
[----:B------:R-:W-:Y:S01]  /*f670*/  ISETP.NE.U32.AND P1, PT, RZ, UR4, PT ;  /* 0x00000004ff007c0c */ /* 0x000fe2000bf25070 */
[----:B------:R-:W-:Y:S01]  /*f680*/  IMAD.WIDE R88, R3, 0x2, R88 ;  /* 0x0000000203587825 */ /* 0x000fe200078e0258 */
[----:B------:R-:W-:Y:S01]  /*f690*/  MOV R20, RZ ;  /* 0x000000ff00147202 */ /* 0x000fe20000000f00 */
[----:B------:R2:W-:Y:S01]  /*f6a0*/  STSM.16.M88.4 [R96], R144 ;  /* 0x0000009060007844 */ /* 0x0005e20000000200 */
[----:B------:R-:W-:Y:S01]  /*f6b0*/  BAR.SYNC.DEFER_BLOCKING 0x1, 0x100 ;  /* 0x0044000000007b1d */ /* 0x000fe20000010000 */
[----:B------:R-:W-:-:S13]  /*f6c0*/  ISETP.NE.AND.EX P1, PT, RZ, UR5, PT, P1 ;  /* 0x00000005ff007c0c */ /* 0x000fda000bf25310 */
[----:B------:R-:W-:Y:S01]  /*f6d0*/  @P1 IADD3 R6, P2, R231, UR4, RZ ;  /* 0x00000004e7061c10 */ /* 0x000fe2000ff5e0ff */
[----:B------:R-:W-:Y:S02]  /*f6e0*/  ULDC UR4, c[0x0][0xb88] ;  /* 0x0002e20000047ab9 */ /* 0x000fe40000000800 */
[----:B------:R-:W-:Y:S01]  /*f6f0*/  IMAD.U32 R3, RZ, RZ, UR4 ;  /* 0x00000004ff037e24 */ /* 0x000fe2000f8e00ff */
[----:B------:R-:W-:Y:S01]  /*f700*/  @P1 IADD3.X R7, R232, UR5, RZ, P2, !PT ;  /* 0x00000005e8071c10 */ /* 0x000fe200097fe4ff */
[----:B------:R2:W5:Y:S01]  /*f710*/  @P0 LDG.E R20, desc[UR60][R8.64] ;  /* 0x0000003c08140981 */ /* 0x000562000c1e1900 */
[----:B------:R-:W-:-:S03]  /*f720*/  IADD3 R11, P4, R88, 0x1000, RZ ;  /* 0x00001000580b7810 */ /* 0x000fc60007f9e0ff */
[----:B------:R2:W5:Y:S01]  /*f730*/  @P1 LDG.E R3, desc[UR60][R6.64] ;  /* 0x0000003c06031981 */ /* 0x000562000c1e1900 */
[----:B------:R-:W-:Y:S09]  /*f740*/  @P1 BRA `(.L_x_8293) ;  /* 0x0000000000101947 */ /* 0x000ff20003800000 */
[----:B------:R-:W-:Y:S05]  /*f750*/  @!P0 BRA `(.L_x_8293) ;  /* 0x00000000000c8947 */ /* 0x000fea0003800000 */
[----:B------:R-:W3:Y:S04]  /*f760*/  LDG.E R0, desc[UR60][R8.64] ;  /* 0x0000003c08007981 */ /* 0x000ee8000c1e1900 */
[----:B-----5:R-:W3:Y:S02]  /*f770*/  LDG.E R3, desc[UR60][R8.64+0x4] ;  /* 0x0000043c08037981 */ /* 0x020ee4000c1e1900 */
[----:B---3--:R-:W-:-:S07]  /*f780*/  IMAD.IADD R3, R3, 0x1, -R0 ;  /* 0x0000000103037824 */ /* 0x008fce00078e0a00 */
.L_x_8293:
[----:B------:R-:W3:Y:S01]  /*f790*/  LDL.LU R0, [R1+0x84] ;  /* 0x0000840001007983 */ /* 0x000ee20000300800 */
[----:B--2---:R-:W-:Y:S01]  /*f7a0*/  LOP3.LUT R8, R11, 0x380, RZ, 0xc0, !PT ;  /* 0x000003800b087812 */ /* 0x004fe200078ec0ff */
[----:B------:R-:W-:Y:S02]  /*f7b0*/  ULDC.64 UR4, c[0x0][0xc70] ;  /* 0x00031c0000047ab9 */ /* 0x000fe40000000a00 */
[----:B------:R-:W2:Y:S01]  /*f7c0*/  LDL R14, [R1+0x90] ;  /* 0x00009000010e7983 */ /* 0x000ea20000100800 */
[----:B------:R-:W-:Y:S02]  /*f7d0*/  SHF.R.U64 R8, R8, 0x3, RZ ;  /* 0x0000000308087819 */ /* 0x000fe400000012ff */
[----:B------:R-:W-:Y:S02]  /*f7e0*/  SHF.R.S32.HI R32, RZ, 0x1f, R230 ;  /* 0x0000001fff207819 */ /* 0x000fe400000114e6 */
[----:B------:R-:W-:Y:S02]  /*f7f0*/  LOP3.LUT R8, R8, R11, RZ, 0x3c, !PT ;  /* 0x0000000b08087212 */ /* 0x000fe400078e3cff */
[----:B-----5:R-:W-:Y:S01]  /*f800*/  SHF.R.S32.HI R21, RZ, 0x1f, R20 ;  /* 0x0000001fff157819 */ /* 0x020fe20000011414 */
[----:B------:R-:W-:Y:S01]  /*f810*/  IMAD R7, R32, UR4, RZ ;  /* 0x0000000420077c24 */ /* 0x000fe2000f8e02ff */
[----:B------:R-:W-:-:S02]  /*f820*/  SEL R233, R233, RZ, !P0 ;  /* 0x000000ffe9e97207 */ /* 0x000fc40004000000 */
[----:B------:R-:W-:Y:S01]  /*f830*/  IADD3 R13, P5, R88, 0x2000, RZ ;  /* 0x00002000580d7810 */ /* 0x000fe20007fbe0ff */
[----:B------:R-:W-:Y:S01]  /*f840*/  IMAD R9, R230, UR5, R7 ;  /* 0x00000005e6097c24 */ /* 0x000fe2000f8e0207 */
[----:B------:R-:W-:Y:S01]  /*f850*/  IADD3 R37, P2, R88, 0x5000, RZ ;  /* 0x0000500058257810 */ /* 0x000fe20007f5e0ff */
[----:B------:R-:W-:Y:S01]  /*f860*/  IMAD.WIDE.U32 R6, R230, UR4, R20 ;  /* 0x00000004e6067c25 */ /* 0x000fe2000f8e0014 */
[----:B------:R-:W-:Y:S01]  /*f870*/  ULDC.64 UR4, c[0x0][0xc78] ;  /* 0x00031e0000047ab9 */ /* 0x000fe20000000a00 */
[----:B------:R-:W-:Y:S02]  /*f880*/  IADD3 R29, P1, R88, 0x4000, RZ ;  /* 0x00004000581d7810 */ /* 0x000fe40007f3e0ff */
[----:B------:R-:W-:Y:S01]  /*f890*/  IMAD.IADD R7, R7, 0x1, R9 ;  /* 0x0000000107077824 */ /* 0x000fe200078e0209 */
[----:B------:R-:W-:Y:S02]  /*f8a0*/  LOP3.LUT R12, R13, 0x380, RZ, 0xc0, !PT ;  /* 0x000003800d0c7812 */ /* 0x000fe400078ec0ff */
[----:B------:R-:W-:Y:S01]  /*f8b0*/  LOP3.LUT R36, R37, 0x380, RZ, 0xc0, !PT ;  /* 0x0000038025247812 */ /* 0x000fe200078ec0ff */
[----:B------:R-:W-:Y:S01]  /*f8c0*/  IMAD.WIDE.U32 R6, R233, UR4, R6 ;  /* 0x00000004e9067c25 */ /* 0x000fe2000f8e0006 */
[----:B------:R-:W-:-:S02]  /*f8d0*/  LOP3.LUT R28, R29, 0x380, RZ, 0xc0, !PT ;  /* 0x000003801d1c7812 */ /* 0x000fc400078ec0ff */
[----:B------:R-:W-:Y:S02]  /*f8e0*/  SHF.R.U64 R12, R12, 0x3, RZ ;  /* 0x000000030c0c7819 */ /* 0x000fe400000012ff */
[----:B------:R-:W-:Y:S02]  /*f8f0*/  SHF.R.U64 R36, R36, 0x3, RZ ;  /* 0x0000000324247819 */ /* 0x000fe400000012ff */
[----:B------:R-:W-:Y:S02]  /*f900*/  SHF.R.U64 R28, R28, 0x3, RZ ;  /* 0x000000031c1c7819 */ /* 0x000fe400000012ff */
[----:B------:R-:W-:Y:S01]  /*f910*/  LOP3.LUT R12, R12, R13, RZ, 0x3c, !PT ;  /* 0x0000000d0c0c7212 */ /* 0x000fe200078e3cff */
[----:B------:R-:W-:Y:S01]  /*f920*/  IMAD.X R13, RZ, RZ, R89, P5 ;  /* 0x000000ffff0d7224 */ /* 0x000fe200028e0659 */
[----:B------:R-:W-:Y:S02]  /*f930*/  LOP3.LUT R36, R36, R37, RZ, 0x3c, !PT ;  /* 0x0000002524247212 */ /* 0x000fe400078e3cff */
[----:B------:R-:W-:-:S02]  /*f940*/  IADD3 R49, P5, R88, 0x8000, RZ ;  /* 0x0000800058317810 */ /* 0x000fc40007fbe0ff */
[----:B------:R-:W-:Y:S02]  /*f950*/  IADD3.X R37, RZ, R89, RZ, P2, !PT ;  /* 0x00000059ff257210 */ /* 0x000fe400017fe4ff */
[----:B------:R-:W-:Y:S01]  /*f960*/  LOP3.LUT R28, R28, R29, RZ, 0x3c, !PT ;  /* 0x0000001d1c1c7212 */ /* 0x000fe200078e3cff */
[----:B------:R-:W-:Y:S01]  /*f970*/  IMAD.X R29, RZ, RZ, R89, P1 ;  /* 0x000000ffff1d7224 */ /* 0x000fe200008e0659 */
[C---:B------:R-:W-:Y:S02]  /*f980*/  IADD3 R61, P2, R88.reuse, 0xb000, RZ ;  /* 0x0000b000583d7810 */ /* 0x040fe40007f5e0ff */
[----:B------:R-:W-:Y:S02]  /*f990*/  IADD3 R57, P1, R88, 0xa000, RZ ;  /* 0x0000a00058397810 */ /* 0x000fe40007f3e0ff */
[----:B------:R-:W-:Y:S02]  /*f9a0*/  LOP3.LUT R48, R49, 0x380, RZ, 0xc0, !PT ;  /* 0x0000038031307812 */ /* 0x000fe400078ec0ff */
[----:B------:R-:W-:-:S02]  /*f9b0*/  LOP3.LUT R60, R61, 0x380, RZ, 0xc0, !PT ;  /* 0x000003803d3c7812 */ /* 0x000fc400078ec0ff */
[----:B------:R-:W-:Y:S02]  /*f9c0*/  LOP3.LUT R56, R57, 0x380, RZ, 0xc0, !PT ;  /* 0x0000038039387812 */ /* 0x000fe400078ec0ff */
[----:B------:R-:W-:Y:S02]  /*f9d0*/  SHF.R.U64 R48, R48, 0x3, RZ ;  /* 0x0000000330307819 */ /* 0x000fe400000012ff */
[----:B------:R-:W-:Y:S02]  /*f9e0*/  SHF.R.U64 R60, R60, 0x3, RZ ;  /* 0x000000033c3c7819 */ /* 0x000fe400000012ff */
[----:B------:R-:W-:Y:S02]  /*f9f0*/  SHF.R.U64 R56, R56, 0x3, RZ ;  /* 0x0000000338387819 */ /* 0x000fe400000012ff */
[----:B------:R-:W-:Y:S01]  /*fa00*/  LOP3.LUT R48, R48, R49, RZ, 0x3c, !PT ;  /* 0x0000003130307212 */ /* 0x000fe200078e3cff */
[--C-:B------:R-:W-:Y:S01]  /*fa10*/  IMAD.X R49, RZ, RZ, R89.reuse, P5 ;  /* 0x000000ffff317224 */ /* 0x100fe200028e0659 */
[----:B------:R-:W-:Y:S01]  /*fa20*/  LOP3.LUT R60, R60, R61, RZ, 0x3c, !PT ;  /* 0x0000003d3c3c7212 */ /* 0x000fe200078e3cff */
[----:B------:R-:W-:Y:S01]  /*fa30*/  IMAD.X R61, RZ, RZ, R89, P2 ;  /* 0x000000ffff3d7224 */ /* 0x000fe200010e0659 */
[----:B------:R-:W-:-:S02]  /*fa40*/  IADD3 R73, P5, R88, 0xe000, RZ ;  /* 0x0000e00058497810 */ /* 0x000fc40007fbe0ff */
[----:B------:R-:W-:Y:S01]  /*fa50*/  LOP3.LUT R56, R56, R57, RZ, 0x3c, !PT ;  /* 0x0000003938387212 */ /* 0x000fe200078e3cff */
[----:B------:R-:W-:Y:S01]  /*fa60*/  IMAD.X R57, RZ, RZ, R89, P1 ;  /* 0x000000ffff397224 */ /* 0x000fe200008e0659 */
[----:B------:R-:W-:-:S04]  /*fa70*/  LOP3.LUT R72, R73, 0x380, RZ, 0xc0, !PT ;  /* 0x0000038049487812 */ /* 0x000fc800078ec0ff */
[----:B------:R-:W-:-:S04]  /*fa80*/  SHF.R.U64 R72, R72, 0x3, RZ ;  /* 0x0000000348487819 */ /* 0x000fc800000012ff */
[----:B------:R-:W-:Y:S01]  /*fa90*/  LOP3.LUT R72, R72, R73, RZ, 0x3c, !PT ;  /* 0x0000004948487212 */ /* 0x000fe200078e3cff */
[----:B------:R-:W-:Y:S01]  /*faa0*/  IMAD.X R73, RZ, RZ, R89, P5 ;  /* 0x000000ffff497224 */ /* 0x000fe200028e0659 */
[--C-:B------:R-:W-:Y:S01]  /*fab0*/  SHF.R.S32.HI R81, RZ, 0x1f, R201.reuse ;  /* 0x0000001fff517819 */ /* 0x100fe200000114c9 */
[----:B------:R-:W-:Y:S02]  /*fac0*/  IMAD.MOV.U32 R80, RZ, RZ, R201 ;  /* 0x000000ffff507224 */ /* 0x000fe400078e00c9 */
[----:B------:R-:W-:Y:S01]  /*fad0*/  IMAD R85, R236, -0x80, R3 ;  /* 0xffffff80ec557824 */ /* 0x000fe200078e0203 */
[----:B------:R-:W-:Y:S01]  /*fae0*/  SHF.R.S32.HI R227, RZ, 0x1f, R226 ;  /* 0x0000001fffe37819 */ /* 0x000fe200000114e2 */
[----:B------:R-:W-:Y:S01]  /*faf0*/  VIADD R82, R226, 0x20 ;  /* 0x00000020e2527836 */ /* 0x000fe20000000000 */
[----:B------:R-:W-:Y:S01]  /*fb00*/  BSSY B1, `(.L_x_8294) ;  /* 0x0000084000017945 */ /* 0x000fe20003800000 */
[----:B---3--:R-:W-:Y:S02]  /*fb10*/  SEL R0, R0, RZ, !P0 ;  /* 0x000000ff00007207 */ /* 0x008fe40004000000 */
[----:B------:R-:W-:-:S02]  /*fb20*/  IADD3 R25, P0, R88, 0x3000, RZ ;  /* 0x0000300058197810 */ /* 0x000fc40007f1e0ff */
[----:B--2---:R-:W-:Y:S01]  /*fb30*/  LEA R11, R236, R14, 0x7 ;  /* 0x0000000eec0b7211 */ /* 0x004fe200078e38ff */
[----:B------:R-:W-:Y:S01]  /*fb40*/  IMAD R10, R0, UR4, RZ ;  /* 0x00000004000a7c24 */ /* 0x000fe2000f8e02ff */
[----:B------:R-:W1:Y:S01]  /*fb50*/  S2R R14, SR_TID.X ;  /* 0x00000000000e7919 */ /* 0x000e620000002100 */
[----:B------:R-:W-:Y:S02]  /*fb60*/  LOP3.LUT R24, R25, 0x380, RZ, 0xc0, !PT ;  /* 0x0000038019187812 */ /* 0x000fe400078ec0ff */
[----:B------:R-:W-:Y:S01]  /*fb70*/  IMAD R10, R233, UR5, R10 ;  /* 0x00000005e90a7c24 */ /* 0x000fe2000f8e020a */
[----:B------:R-:W-:Y:S01]  /*fb80*/  SHF.R.S32.HI R9, RZ, 0x1f, R11 ;  /* 0x0000001fff097819 */ /* 0x000fe2000001140b */
[----:B------:R-:W-:Y:S01]  /*fb90*/  ULDC.64 UR4, c[0x0][0xc40] ;  /* 0x0003100000047ab9 */ /* 0x000fe20000000a00 */
[----:B------:R-:W-:Y:S02]  /*fba0*/  IADD3 R6, P3, R11, R6, RZ ;  /* 0x000000060b067210 */ /* 0x000fe40007f7e0ff */
[----:B------:R-:W-:-:S02]  /*fbb0*/  SHF.R.U64 R24, R24, 0x3, RZ ;  /* 0x0000000318187819 */ /* 0x000fc400000012ff */
[----:B------:R-:W-:Y:S02]  /*fbc0*/  IADD3.X R9, R9, R7, R10, P3, !PT ;  /* 0x0000000709097210 */ /* 0x000fe40001ffe40a */
[----:B------:R-:W-:Y:S02]  /*fbd0*/  LEA R58, P3, R6, UR4, 0x2 ;  /* 0x00000004063a7c11 */ /* 0x000fe4000f8610ff */
[----:B------:R-:W-:Y:S01]  /*fbe0*/  LOP3.LUT R24, R24, R25, RZ, 0x3c, !PT ;  /* 0x0000001918187212 */ /* 0x000fe200078e3cff */
[----:B------:R-:W-:Y:S01]  /*fbf0*/  IMAD.X R25, RZ, RZ, R89, P0 ;  /* 0x000000ffff197224 */ /* 0x000fe200000e0659 */
[----:B------:R-:W-:Y:S01]  /*fc00*/  LEA.HI.X R59, R6, UR5, R9, 0x2, P3 ;  /* 0x00000005063b7c11 */ /* 0x000fe200098f1409 */
[----:B------:R-:W-:Y:S01]  /*fc10*/  IMAD.X R9, RZ, RZ, R89, P4 ;  /* 0x000000ffff097224 */ /* 0x000fe200020e0659 */
[C---:B------:R-:W-:Y:S01]  /*fc20*/  IADD3 R53, P0, R88.reuse, 0x9000, RZ ;  /* 0x0000900058357810 */ /* 0x040fe20007f1e0ff */
[----:B------:R-:W-:Y:S01]  /*fc30*/  VIADD R6, R11, 0x8 ;  /* 0x000000080b067836 */ /* 0x000fe20000000000 */
[C---:B------:R-:W-:Y:S01]  /*fc40*/  IADD3 R41, P3, R88.reuse, 0x6000, RZ ;  /* 0x0000600058297810 */ /* 0x040fe20007f7e0ff */
[----:B------:R-:W-:Y:S01]  /*fc50*/  ULDC.64 UR4, c[0x0][0xba0] ;  /* 0x0002e80000047ab9 */ /* 0x000fe20000000a00 */
[----:B------:R-:W-:-:S02]  /*fc60*/  IADD3 R45, P4, R88, 0x7000, RZ ;  /* 0x00007000582d7810 */ /* 0x000fc40007f9e0ff */
[----:B------:R-:W-:Y:S02]  /*fc70*/  LOP3.LUT R52, R53, 0x380, RZ, 0xc0, !PT ;  /* 0x0000038035347812 */ /* 0x000fe400078ec0ff */
[----:B------:R-:W-:Y:S02]  /*fc80*/  LOP3.LUT R40, R41, 0x380, RZ, 0xc0, !PT ;  /* 0x0000038029287812 */ /* 0x000fe400078ec0ff */
[----:B------:R-:W-:Y:S02]  /*fc90*/  LOP3.LUT R44, R45, 0x380, RZ, 0xc0, !PT ;  /* 0x000003802d2c7812 */ /* 0x000fe400078ec0ff */
[----:B------:R-:W-:Y:S01]  /*fca0*/  SHF.R.U64 R52, R52, 0x3, RZ ;  /* 0x0000000334347819 */ /* 0x000fe200000012ff */
[----:B-1----:R-:W-:Y:S01]  /*fcb0*/  VIADD R15, R14, 0xffffff80 ;  /* 0xffffff800e0f7836 */ /* 0x002fe20000000000 */
[----:B------:R-:W-:Y:S02]  /*fcc0*/  SHF.R.U64 R40, R40, 0x3, RZ ;  /* 0x0000000328287819 */ /* 0x000fe400000012ff */
[----:B------:R-:W-:-:S02]  /*fcd0*/  SHF.R.U64 R44, R44, 0x3, RZ ;  /* 0x000000032c2c7819 */ /* 0x000fc400000012ff */
[----:B------:R-:W-:Y:S02]  /*fce0*/  SHF.R.S32.HI R14, RZ, 0x1f, R15 ;  /* 0x0000001fff0e7819 */ /* 0x000fe4000001140f */
[----:B------:R-:W-:Y:S01]  /*fcf0*/  LOP3.LUT R52, R52, R53, RZ, 0x3c, !PT ;  /* 0x0000003534347212 */ /* 0x000fe200078e3cff */
[--C-:B------:R-:W-:Y:S01]  /*fd00*/  IMAD.X R53, RZ, RZ, R89.reuse, P0 ;  /* 0x000000ffff357224 */ /* 0x100fe200000e0659 */
[----:B------:R-:W-:Y:S02]  /*fd10*/  LEA.HI R14, R14, R15, RZ, 0x7 ;  /* 0x0000000f0e0e7211 */ /* 0x000fe400078f38ff */
[----:B------:R-:W-:Y:S01]  /*fd20*/  LOP3.LUT R40, R40, R41, RZ, 0x3c, !PT ;  /* 0x0000002928287212 */ /* 0x000fe200078e3cff */
[--C-:B------:R-:W-:Y:S01]  /*fd30*/  IMAD.X R41, RZ, RZ, R89.reuse, P3 ;  /* 0x000000ffff297224 */ /* 0x100fe200018e0659 */
[----:B------:R-:W-:Y:S02]  /*fd40*/  LOP3.LUT R14, R14, 0xffffff80, RZ, 0xc0, !PT ;  /* 0xffffff800e0e7812 */ /* 0x000fe400078ec0ff */
[----:B------:R-:W-:Y:S01]  /*fd50*/  LOP3.LUT R44, R44, R45, RZ, 0x3c, !PT ;  /* 0x0000002d2c2c7212 */ /* 0x000fe200078e3cff */
[----:B------:R-:W-:Y:S01]  /*fd60*/  IMAD.X R45, RZ, RZ, R89, P4 ;  /* 0x000000ffff2d7224 */ /* 0x000fe200020e0659 */
[----:B------:R-:W-:-:S02]  /*fd70*/  IADD3 R14, R15, -R14, RZ ;  /* 0x8000000e0f0e7210 */ /* 0x000fc40007ffe0ff */
[----:B------:R-:W-:Y:S02]  /*fd80*/  IADD3 R65, P3, R88, 0xc000, RZ ;  /* 0x0000c00058417810 */ /* 0x000fe40007f7e0ff */
[----:B------:R-:W-:Y:S02]  /*fd90*/  LOP3.LUT P0, RZ, R14, 0x3, RZ, 0xc0, !PT ;  /* 0x000000030eff7812 */ /* 0x000fe4000780c0ff */
[C---:B------:R-:W-:Y:S02]  /*fda0*/  IADD3 R69, P4, R88.reuse, 0xd000, RZ ;  /* 0x0000d00058457810 */ /* 0x040fe40007f9e0ff */
[----:B------:R-:W-:Y:S02]  /*fdb0*/  IADD3 R7, P2, R88, 0xf000, RZ ;  /* 0x0000f00058077810 */ /* 0x000fe40007f5e0ff */
[----:B------:R-:W-:Y:S02]  /*fdc0*/  ISETP.GE.OR P1, PT, R11, R3, P0 ;  /* 0x000000030b00720c */ /* 0x000fe40000726670 */
[----:B------:R-:W-:Y:S01]  /*fdd0*/  LOP3.LUT R64, R65, 0x380, RZ, 0xc0, !PT ;  /* 0x0000038041407812 */ /* 0x000fe200078ec0ff */
[----:B------:R-:W-:Y:S01]  /*fde0*/  IMAD.X R77, RZ, RZ, R89, P2 ;  /* 0x000000ffff4d7224 */ /* 0x000fe200010e0659 */
[----:B------:R-:W-:-:S02]  /*fdf0*/  LOP3.LUT R68, R69, 0x380, RZ, 0xc0, !PT ;  /* 0x0000038045447812 */ /* 0x000fc400078ec0ff */
[----:B------:R-:W-:Y:S02]  /*fe00*/  ISETP.GE.OR P0, PT, R6, R3, P0 ;  /* 0x000000030600720c */ /* 0x000fe40000706670 */
[----:B------:R-:W-:Y:S02]  /*fe10*/  LOP3.LUT R6, R7, 0x380, RZ, 0xc0, !PT ;  /* 0x0000038007067812 */ /* 0x000fe400078ec0ff */
[----:B------:R-:W-:Y:S02]  /*fe20*/  LOP3.LUT R11, R88, 0x380, RZ, 0xc0, !PT ;  /* 0x00000380580b7812 */ /* 0x000fe400078ec0ff */
[----:B------:R-:W-:Y:S01]  /*fe30*/  SHF.R.U64 R64, R64, 0x3, RZ ;  /* 0x0000000340407819 */ /* 0x000fe200000012ff */
[----:B------:R-:W-:Y:S01]  /*fe40*/  IMAD R21, R21, UR4, RZ ;  /* 0x0000000415157c24 */ /* 0x000fe2000f8e02ff */
[----:B------:R-:W-:Y:S01]  /*fe50*/  SHF.R.U64 R68, R68, 0x3, RZ ;  /* 0x0000000344447819 */ /* 0x000fe200000012ff */
[----:B------:R-:W-:Y:S01]  /*fe60*/  @!P1 STG.E desc[UR60][R58.64], R5 ;  /* 0x000000053a009986 */ /* 0x000fe2000c10193c */
[----:B------:R-:W-:-:S02]  /*fe70*/  SHF.R.U64 R6, R6, 0x3, RZ ;  /* 0x0000000306067819 */ /* 0x000fc400000012ff */
[----:B------:R-:W-:Y:S01]  /*fe80*/  SHF.R.U64 R11, R11, 0x3, RZ ;  /* 0x000000030b0b7819 */ /* 0x000fe200000012ff */
[----:B------:R1:W-:Y:S01]  /*fe90*/  @!P0 STG.E desc[UR60][R58.64+0x20], R4 ;  /* 0x000020043a008986 */ /* 0x0003e2000c10193c */
[----:B------:R-:W-:Y:S02]  /*fea0*/  LOP3.LUT R64, R64, R65, RZ, 0x3c, !PT ;  /* 0x0000004140407212 */ /* 0x000fe400078e3cff */
[----:B------:R-:W-:Y:S01]  /*feb0*/  LOP3.LUT R68, R68, R69, RZ, 0x3c, !PT ;  /* 0x0000004544447212 */ /* 0x000fe200078e3cff */
[----:B------:R-:W-:Y:S01]  /*fec0*/  IMAD.X R69, RZ, RZ, R89, P4 ;  /* 0x000000ffff457224 */ /* 0x000fe200020e0659 */
[----:B------:R-:W-:Y:S01]  /*fed0*/  IADD3.X R65, RZ, R89, RZ, P3, !PT ;  /* 0x00000059ff417210 */ /* 0x000fe20001ffe4ff */
[----:B------:R-:W5:Y:S01]  /*fee0*/  LD.E.128 R12, desc[UR60][R12.64] ;  /* 0x0000003c0c0c7980 */ /* 0x000f62000c101d00 */
[----:B------:R-:W-:Y:S02]  /*fef0*/  LOP3.LUT R76, R6, R7, RZ, 0x3c, !PT ;  /* 0x00000007064c7212 */ /* 0x000fe400078e3cff */
[----:B------:R-:W-:Y:S01]  /*ff00*/  LOP3.LUT R88, R11, R88, RZ, 0x3c, !PT ;  /* 0x000000580b587212 */ /* 0x000fe200078e3cff */
[----:B------:R-:W5:Y:S01]  /*ff10*/  LD.E.128 R24, desc[UR60][R24.64] ;  /* 0x0000003c18187980 */ /* 0x000f62000c101d00 */
[----:B------:R-:W-:-:S03]  /*ff20*/  IMAD.WIDE.U32 R80, R20, UR4, R80 ;  /* 0x0000000414507c25 */ /* 0x000fc6000f8e0050 */
[----:B-1----:R1:W5:Y:S01]  /*ff30*/  LD.E.128 R4, desc[UR60][R88.64] ;  /* 0x0000003c58047980 */ /* 0x002362000c101d00 */
[----:B------:R-:W-:Y:S01]  /*ff40*/  IMAD R21, R20, UR5, R21 ;  /* 0x0000000514157c24 */ /* 0x000fe2000f8e0215 */
[----:B------:R-:W-:Y:S02]  /*ff50*/  ULDC.64 UR4, c[0x0][0xbe0] ;  /* 0x0002f80000047ab9 */ /* 0x000fe40000000a00 */
        /* <DEDUP_REMOVED lines=20> */
[----:B------:R-:W-:-:S02]  /*100a0*/  IMAD R21, R32, UR4, RZ ;  /* 0x0000000420157c24 */ /* 0x000fc4000f8e02ff */
[C---:B------:R-:W-:Y:S01]  /*100b0*/  VIADD R32, R226.reuse, 0x60 ;  /* 0x00000060e2207836 */ /* 0x040fe20000000000 */
[-C--:B------:R-:W-:Y:S01]  /*100c0*/  ISETP.GE.AND P3, PT, R226, R85.reuse, PT ;  /* 0x00000055e200720c */ /* 0x080fe20003f66270 */
[C---:B------:R-:W-:Y:S02]  /*100d0*/  IMAD R83, R230.reuse, UR5, R21 ;  /* 0x00000005e6537c24 */ /* 0x040fe4000f8e0215 */
[----:B------:R-:W-:Y:S01]  /*100e0*/  IMAD.WIDE.U32 R20, R230, UR4, R80 ;  /* 0x00000004e6147c25 */ /* 0x000fe2000f8e0050 */
[----:B------:R-:W-:Y:S01]  /*100f0*/  ULDC.64 UR4, c[0x0][0xbe8] ;  /* 0x0002fa0000047ab9 */ /* 0x000fe20000000a00 */
[----:B------:R-:W-:Y:S02]  /*10100*/  ISETP.GE.AND P1, PT, R32, R85, PT ;  /* 0x000000552000720c */ /* 0x000fe40003f26270 */
[----:B------:R-:W-:Y:S01]  /*10110*/  IMAD R32, R0, UR4, RZ ;  /* 0x0000000400207c24 */ /* 0x000fe2000f8e02ff */
[----:B------:R-:W-:Y:S01]  /*10120*/  IADD3 R0, R18, 0x32420, RZ ;  /* 0x0003242012007810 */ /* 0x000fe20007ffe0ff */
[----:B------:R-:W-:-:S02]  /*10130*/  VIADD R3, R226, 0x40 ;  /* 0x00000040e2037836 */ /* 0x000fc40000000000 */
[----:B------:R-:W-:Y:S01]  /*10140*/  IMAD.IADD R21, R21, 0x1, R83 ;  /* 0x0000000115157824 */ /* 0x000fe200078e0253 */
[----:B------:R-:W-:Y:S02]  /*10150*/  PRMT R0, RZ, 0x654, R0 ;  /* 0x00000654ff007816 */ /* 0x000fe40000000000 */
[-C--:B------:R-:W-:Y:S01]  /*10160*/  ISETP.GE.AND P0, PT, R3, R85.reuse, PT ;  /* 0x000000550300720c */ /* 0x080fe20003f06270 */
[C---:B------:R-:W-:Y:S02]  /*10170*/  IMAD R3, R233.reuse, UR5, R32 ;  /* 0x00000005e9037c24 */ /* 0x040fe4000f8e0220 */
[----:B------:R-:W-:Y:S01]  /*10180*/  IMAD.WIDE.U32 R20, R233, UR4, R20 ;  /* 0x00000004e9147c25 */ /* 0x000fe2000f8e0014 */
[----:B--2---:R1:W-:Y:S01]  /*10190*/  SYNCS.ARRIVE.TRANS64.RED.A1T0 RZ, [R0+URZ], RZ ;  /* 0x000000ff00ff79a7 */ /* 0x0043e2000810043f */
[----:B------:R-:W-:Y:S02]  /*101a0*/  ISETP.GE.AND P2, PT, R82, R85, PT ;  /* 0x000000555200720c */ /* 0x000fe40003f46270 */
[----:B------:R-:W-:-:S04]  /*101b0*/  IMAD.WIDE R82, R236, 0x80, R226 ;  /* 0x00000080ec527825 */ /* 0x000fc800078e02e2 */
[----:B------:R-:W-:Y:S01]  /*101c0*/  IMAD.IADD R87, R21, 0x1, R3 ;  /* 0x0000000115577824 */ /* 0x000fe200078e0203 */
[----:B-1----:R-:W-:Y:S06]  /*101d0*/  @P3 BRA `(.L_x_8295) ;  /* 0x0000000000583947 */ /* 0x002fec0003800000 */
[----:B------:R-:W-:Y:S01]  /*101e0*/  ULDC.64 UR4, c[0x0][0xbd8] ;  /* 0x0002f60000047ab9 */ /* 0x000fe20000000a00 */
[----:B------:R-:W-:Y:S01]  /*101f0*/  IMAD.MOV.U32 R80, RZ, RZ, R20 ;  /* 0x000000ffff507224 */ /* 0x000fe200078e0014 */
[----:B------:R-:W-:Y:S01]  /*10200*/  ULDC UR6, c[0x0][0xb8c] ;  /* 0x0002e30000067ab9 */ /* 0x000fe20000000800 */
[----:B------:R-:W-:Y:S01]  /*10210*/  IMAD R3, R83, UR4, RZ ;  /* 0x0000000453037c24 */ /* 0x000fe2000f8e02ff */
[C---:B------:R-:W-:Y:S01]  /*10220*/  ISETP.GE.AND P5, PT, R201.reuse, UR6, PT ;  /* 0x00000006c9007c0c */ /* 0x040fe2000bfa6270 */
[----:B------:R-:W-:Y:S01]  /*10230*/  IMAD.MOV.U32 R81, RZ, RZ, R87 ;  /* 0x000000ffff517224 */ /* 0x000fe200078e0057 */
[----:B------:R-:W-:Y:S01]  /*10240*/  IADD3 R0, R201, 0x40, RZ ;  /* 0x00000040c9007810 */ /* 0x000fe20007ffe0ff */
[C---:B------:R-:W-:Y:S02]  /*10250*/  IMAD R3, R82.reuse, UR5, R3 ;  /* 0x0000000552037c24 */ /* 0x040fe4000f8e0203 */
[----:B------:R-:W-:Y:S01]  /*10260*/  IMAD.WIDE.U32 R80, R82, UR4, R80 ;  /* 0x0000000452507c25 */ /* 0x000fe2000f8e0050 */
[----:B------:R-:W-:Y:S01]  /*10270*/  ULDC.64 UR4, c[0x0][0xb80] ;  /* 0x0002e00000047ab9 */ /* 0x000fe20000000a00 */
[----:B------:R-:W-:-:S02]  /*10280*/  ISETP.GE.AND P4, PT, R0, UR6, PT ;  /* 0x0000000600007c0c */ /* 0x000fc4000bf86270 */
[----:B------:R-:W-:Y:S01]  /*10290*/  IMAD.IADD R3, R81, 0x1, R3 ;  /* 0x0000000151037824 */ /* 0x000fe200078e0203 */
[----:B------:R-:W-:Y:S01]  /*102a0*/  LEA R84, P3, R80, UR4, 0x1 ;  /* 0x0000000450547c11 */ /* 0x000fe2000f8608ff */
[----:B------:R-:W-:-:S03]  /*102b0*/  VIADD R0, R201, 0xc0 ;  /* 0x000000c0c9007836 */ /* 0x000fc60000000000 */
[----:B------:R-:W-:Y:S01]  /*102c0*/  LEA.HI.X R85, R80, UR5, R3, 0x1, P3 ;  /* 0x0000000550557c11 */ /* 0x000fe200098f0c03 */
[----:B------:R-:W-:-:S04]  /*102d0*/  VIADD R3, R201, 0x80 ;  /* 0x00000080c9037836 */ /* 0x000fc80000000000 */
[----:B-----5:R1:W-:Y:S01]  /*102e0*/  @!P5 STG.E.128 desc[UR60][R84.64], R4 ;  /* 0x000000045400d986 */ /* 0x0203e2000c101d3c */
[----:B------:R-:W-:Y:S02]  /*102f0*/  ISETP.GE.AND P3, PT, R3, UR6, PT ;  /* 0x0000000603007c0c */ /* 0x000fe4000bf66270 */
[----:B------:R-:W-:Y:S01]  /*10300*/  ISETP.GE.AND P5, PT, R0, UR6, PT ;  /* 0x0000000600007c0c */ /* 0x000fe2000bfa6270 */
[----:B------:R1:W-:Y:S10]  /*10310*/  @!P4 STG.E.128 desc[UR60][R84.64+0x80], R28 ;  /* 0x0000801c5400c986 */ /* 0x0003f4000c101d3c */
[----:B------:R1:W-:Y:S04]  /*10320*/  @!P3 STG.E.128 desc[UR60][R84.64+0x100], R48 ;  /* 0x000100305400b986 */ /* 0x0003e8000c101d3c */
[----:B------:R1:W-:Y:S02]  /*10330*/  @!P5 STG.E.128 desc[UR60][R84.64+0x180], R64 ;  /* 0x000180405400d986 */ /* 0x0003e4000c101d3c */
.L_x_8295:
[----:B------:R-:W-:Y:S05]  /*10340*/  BSYNC B1 ;  /* 0x0000000000017941 */ /* 0x000fea0003800000 */
.L_x_8294:
        /* <DEDUP_REMOVED lines=17> */
[----:B------:R-:W-:Y:S02]  /*10460*/  IMAD.IADD R3, R5, 0x1, R3 ;  /* 0x0000000105037824 */ /* 0x000fe400078e0203 */
[----:B------:R-:W-:Y:S01]  /*10470*/  VIADD R5, R201, 0xc0 ;  /* 0x000000c0c9057836 */ /* 0x000fe20000000000 */
[----:B------:R-:W-:Y:S02]  /*10480*/  ISETP.GE.AND P2, PT, R0, UR6, PT ;  /* 0x0000000600007c0c */ /* 0x000fe4000bf46270 */
[----:B------:R-:W-:Y:S02]  /*10490*/  LEA.HI.X R7, R4, UR5, R3, 0x1, P5 ;  /* 0x0000000504077c11 */ /* 0x000fe4000a8f0c03 */
[----:B------:R-:W-:-:S03]  /*104a0*/  ISETP.GE.AND P5, PT, R5, UR6, PT ;  /* 0x0000000605007c0c */ /* 0x000fc6000bfa6270 */
[----:B------:R2:W-:Y:S04]  /*104b0*/  @!P4 STG.E.128 desc[UR60][R6.64], R8 ;  /* 0x000000080600c986 */ /* 0x0005e8000c101d3c */
[----:B------:R2:W-:Y:S04]  /*104c0*/  @!P3 STG.E.128 desc[UR60][R6.64+0x80], R36 ;  /* 0x000080240600b986 */ /* 0x0005e8000c101d3c */
[----:B------:R2:W-:Y:S04]  /*104d0*/  @!P2 STG.E.128 desc[UR60][R6.64+0x100], R52 ;  /* 0x000100340600a986 */ /* 0x0005e8000c101d3c */
[----:B------:R2:W-:Y:S02]  /*104e0*/  @!P5 STG.E.128 desc[UR60][R6.64+0x180], R68 ;  /* 0x000180440600d986 */ /* 0x0005e4000c101d3c */
.L_x_8297:
[----:B------:R-:W-:Y:S05]  /*104f0*/  BSYNC B1 ;  /* 0x0000000000017941 */ /* 0x000fea0003800000 */
.L_x_8296:
[----:B------:R-:W-:Y:S04]  /*10500*/  BSSY B1, `(.L_x_8298) ;  /* 0x000001a000017945 */ /* 0x000fe80003800000 */
[----:B------:R-:W-:Y:S05]  /*10510*/  @P0 BRA `(.L_x_8299) ;  /* 0x0000000000600947 */ /* 0x000fea0003800000 */
[----:B------:R-:W-:Y:S01]  /*10520*/  IADD3 R3, P0, R82, 0x40, RZ ;  /* 0x0000004052037810 */ /* 0x000fe20007f1e0ff */
[C---:B-1---5:R-:W-:Y:S01]  /*10530*/  VIADD R5, R201.reuse, 0x80 ;  /* 0x00000080c9057836 */ /* 0x062fe20000000000 */
[C---:B------:R-:W-:Y:S01]  /*10540*/  IADD3 R4, R201.reuse, 0x40, RZ ;  /* 0x00000040c9047810 */ /* 0x040fe20007ffe0ff */
[----:B------:R-:W-:Y:S01]  /*10550*/  ULDC UR6, c[0x0][0xb8c] ;  /* 0x0002e30000067ab9 */ /* 0x000fe20000000800 */
[----:B------:R-:W-:Y:S01]  /*10560*/  ULDC.64 UR4, c[0x0][0xbd8] ;  /* 0x0002f60000047ab9 */ /* 0x000fe20000000a00 */
[----:B------:R-:W-:Y:S01]  /*10570*/  IMAD.X R0, RZ, RZ, R83, P0 ;  /* 0x000000ffff007224 */ /* 0x000fe200000e0653 */
[----:B------:R-:W-:Y:S01]  /*10580*/  ISETP.GE.AND P3, PT, R4, UR6, PT ;  /* 0x0000000604007c0c */ /* 0x000fe2000bf66270 */
[----:B--2---:R-:W-:Y:S01]  /*10590*/  VIADD R6, R201, 0xc0 ;  /* 0x000000c0c9067836 */ /* 0x004fe20000000000 */
[----:B------:R-:W-:Y:S01]  /*105a0*/  ISETP.GE.AND P4, PT, R5, UR6, PT ;  /* 0x0000000605007c0c */ /* 0x000fe2000bf86270 */
[----:B------:R-:W-:Y:S01]  /*105b0*/  IMAD.MOV.U32 R5, RZ, RZ, R87 ;  /* 0x000000ffff057224 */ /* 0x000fe200078e0057 */
[----:B------:R-:W-:Y:S01]  /*105c0*/  MOV R4, R20 ;  /* 0x0000001400047202 */ /* 0x000fe20000000f00 */
[----:B------:R-:W-:Y:S01]  /*105d0*/  IMAD R0, R0, UR4, RZ ;  /* 0x0000000400007c24 */ /* 0x000fe2000f8e02ff */
[----:B------:R-:W-:-:S02]  /*105e0*/  ISETP.GE.AND P2, PT, R201, UR6, PT ;  /* 0x00000006c9007c0c */ /* 0x000fc4000bf46270 */
[----:B------:R-:W-:Y:S01]  /*105f0*/  ISETP.GE.AND P5, PT, R6, UR6, PT ;  /* 0x0000000606007c0c */ /* 0x000fe2000bfa6270 */
[----:B------:R-:W-:-:S04]  /*10600*/  IMAD.WIDE.U32 R4, R3, UR4, R4 ;  /* 0x0000000403047c25 */ /* 0x000fc8000f8e0004 */
        /* <DEDUP_REMOVED lines=9> */
.L_x_8299:
[----:B------:R-:W-:Y:S05]  /*106a0*/  BSYNC B1 ;  /* 0x0000000000017941 */ /* 0x000fea0003800000 */
.L_x_8298:
[----:B------:R-:W-:Y:S05]  /*106b0*/  @P1 BRA `(.L_x_8300) ;  /* 0x0000000c00501947 */ /* 0x000fea0003800000 */
[----:B------:R-:W-:Y:S01]  /*106c0*/  IADD3 R3, P0, R82, 0x60, RZ ;  /* 0x0000006052037810 */ /* 0x000fe20007f1e0ff */
[C---:B------:R-:W-:Y:S01]  /*106d0*/  VIADD R0, R201.reuse, 0x40 ;  /* 0x00000040c9007836 */ /* 0x040fe20000000000 */
[----:B------:R-:W-:Y:S01]  /*106e0*/  ULDC UR6, c[0x0][0xb8c] ;  /* 0x0002e30000067ab9 */ /* 0x000fe20000000800 */
[----:B-1---5:R-:W-:Y:S01]  /*106f0*/  MOV R4, R20 ;  /* 0x0000001400047202 */ /* 0x022fe20000000f00 */
[----:B------:R-:W-:Y:S01]  /*10700*/  ULDC.64 UR4, c[0x0][0xbd8] ;  /* 0x0002f60000047ab9 */ /* 0x000fe20000000a00 */
[----:B------:R-:W-:Y:S01]  /*10710*/  IMAD.X R82, RZ, RZ, R83, P0 ;  /* 0x000000ffff527224 */ /* 0x000fe200000e0653 */
[----:B------:R-:W-:Y:S01]  /*10720*/  ISETP.GE.AND P2, PT, R0, UR6, PT ;  /* 0x0000000600007c0c */ /* 0x000fe2000bf46270 */
[----:B------:R-:W-:Y:S01]  /*10730*/  IMAD.MOV.U32 R5, RZ, RZ, R87 ;  /* 0x000000ffff057224 */ /* 0x000fe200078e0057 */
[C---:B------:R-:W-:Y:S01]  /*10740*/  ISETP.GE.AND P1, PT, R201.reuse, UR6, PT ;  /* 0x00000006c9007c0c */ /* 0x040fe2000bf26270 */
[----:B------:R-:W-:Y:S02]  /*10750*/  IMAD R82, R82, UR4, RZ ;  /* 0x0000000452527c24 */ /* 0x000fe4000f8e02ff */
[----:B------:R-:W-:-:S02]  /*10760*/  VIADD R0, R201, 0x80 ;  /* 0x00000080c9007836 */ /* 0x000fc40000000000 */
[----:B------:R-:W-:-:S03]  /*10770*/  IMAD.WIDE.U32 R4, R3, UR4, R4 ;  /* 0x0000000403047c25 */ /* 0x000fc6000f8e0004 */
[----:B------:R-:W-:Y:S01]  /*10780*/  ISETP.GE.AND P3, PT, R0, UR6, PT ;  /* 0x0000000600007c0c */ /* 0x000fe2000bf66270 */
[----:B------:R-:W-:Y:S01]  /*10790*/  IMAD R3, R3, UR5, R82 ;  /* 0x0000000503037c24 */ /* 0x000fe2000f8e0252 */
[----:B------:R-:W-:Y:S01]  /*107a0*/  ULDC.64 UR4, c[0x0][0xb80] ;  /* 0x0002e00000047ab9 */ /* 0x000fe20000000a00 */
[----:B------:R-:W-:Y:S01]  /*107b0*/  VIADD R0, R201, 0xc0 ;  /* 0x000000c0c9007836 */ /* 0x000fe20000000000 */
[----:B--23--:R-:W-:Y:S02]  /*107c0*/  LEA R6, P0, R4, UR4, 0x1 ;  /* 0x0000000404067c11 */ /* 0x00cfe4000f8008ff */
        /* <DEDUP_REMOVED lines=9> */
.L_x_8292:
        /* <DEDUP_REMOVED lines=9> */
[----:B------:R2:W5:Y:S01]  /*108f0*/  @P0 LDG.E R9, desc[UR60][R4.64] ;  /* 0x0000003c04090981 */ /* 0x000562000c1e1900 */
[----:B------:R-:W3:Y:S08]  /*10900*/  S2R R0, SR_TID.X ;  /* 0x0000000000007919 */ /* 0x000ef00000002100 */
[----:B------:R-:W-:Y:S01]  /*10910*/  @P1 IADD3 R6, P2, R231, UR4, RZ ;  /* 0x00000004e7061c10 */ /* 0x000fe2000ff5e0ff */
[----:B------:R-:W-:-:S02]  /*10920*/  ULDC UR4, c[0x0][0xb88] ;  /* 0x0002e20000047ab9 */ /* 0x000fc40000000800 */
[----:B------:R-:W-:Y:S02]  /*10930*/  MOV R3, UR4 ;  /* 0x0000000400037c02 */ /* 0x000fe40008000f00 */
[----:B------:R-:W-:-:S05]  /*10940*/  @P1 IADD3.X R7, R232, UR5, RZ, P2, !PT ;  /* 0x00000005e8071c10 */ /* 0x000fca00097fe4ff */
[----:B------:R2:W5:Y:S01]  /*10950*/  @P1 LDG.E R3, desc[UR60][R6.64] ;  /* 0x0000003c06031981 */ /* 0x000562000c1e1900 */
[----:B---3--:R-:W-:-:S05]  /*10960*/  VIADD R0, R0, 0xffffff80 ;  /* 0xffffff8000007836 */ /* 0x008fca0000000000 */
[----:B------:R-:W-:Y:S01]  /*10970*/  ISETP.GE.AND P2, PT, R0, 0x80, PT ;  /* 0x000000800000780c */ /* 0x000fe20003f46270 */
[----:B--2---:R-:W-:-:S12]  /*10980*/  @P1 BRA `(.L_x_8301) ;  /* 0x0000000000101947 */ /* 0x004fd80003800000 */
[----:B------:R-:W-:Y:S05]  /*10990*/  @!P0 BRA `(.L_x_8301) ;  /* 0x00000000000c8947 */ /* 0x000fea0003800000 */
[----:B------:R-:W2:Y:S04]  /*109a0*/  LDG.E R0, desc[UR60][R4.64] ;  /* 0x0000003c04007981 */ /* 0x000ea8000c1e1900 */
[----:B-----5:R-:W2:Y:S02]  /*109b0*/  LDG.E R3, desc[UR60][R4.64+0x4] ;  /* 0x0000043c04037981 */ /* 0x020ea4000c1e1900 */
[----:B--2---:R-:W-:-:S07]  /*109c0*/  IMAD.IADD R3, R3, 0x1, -R0 ;  /* 0x0000000103037824 */ /* 0x004fce00078e0a00 */
.L_x_8301:
[----:B------:R-:W2:Y:S01]  /*109d0*/  LDL.LU R0, [R1+0x84] ;  /* 0x0000840001007983 */ /* 0x000ea20000300800 */
[----:B------:R-:W-:Y:S01]  /*109e0*/  BSSY B1, `(.L_x_8302) ;  /* 0x000001d000017945 */ /* 0x000fe20003800000 */
[----:B------:R-:W-:Y:S02]  /*109f0*/  SHF.R.S32.HI R10, RZ, 0x1f, R230 ;  /* 0x0000001fff0a7819 */ /* 0x000fe400000114e6 */
[----:B------:R-:W-:Y:S02]  /*10a00*/  SHF.R.S32.HI R14, RZ, 0x1f, R201 ;  /* 0x0000001fff0e7819 */ /* 0x000fe400000114c9 */
[----:B------:R-:W-:Y:S02]  /*10a10*/  SEL R233, R233, RZ, !P0 ;  /* 0x000000ffe9e97207 */ /* 0x000fe40004000000 */
[----:B-----5:R-:W-:Y:S02]  /*10a20*/  SHF.R.S32.HI R8, RZ, 0x1f, R9 ;  /* 0x0000001fff087819 */ /* 0x020fe40000011409 */
[----:B--2---:R-:W-:Y:S01]  /*10a30*/  SEL R12, R0, RZ, !P0 ;  /* 0x000000ff000c7207 */ /* 0x004fe20004000000 */
[----:B------:R-:W-:Y:S06]  /*10a40*/  @P2 BRA `(.L_x_8303) ;  /* 0x0000000000582947 */ /* 0x000fec0003800000 */
[----:B------:R-:W2:Y:S02]  /*10a50*/  S2R R0, SR_TID.X ;  /* 0x0000000000007919 */ /* 0x000ea40000002100 */
        /* <DEDUP_REMOVED lines=21> */
.L_x_8303:
[----:B------:R-:W-:Y:S05]  /*10bb0*/  BSYNC B1 ;  /* 0x0000000000017941 */ /* 0x000fea0003800000 */
.L_x_8302:
[----:B------:R-:W-:Y:S01]  /*10bc0*/  ULDC.64 UR4, c[0x0][0xba0] ;  /* 0x0002e80000047ab9 */ /* 0x000fe20000000a00 */
[----:B--2---:R-:W-:Y:S01]  /*10bd0*/  MOV R5, R14 ;  /* 0x0000000e00057202 */ /* 0x004fe20000000f00 */
        /* <DEDUP_REMOVED lines=8> */
[----:B------:R-:W-:Y:S02]  /*10c60*/  IMAD R7, R10, UR4, RZ ;  /* 0x000000040a077c24 */ /* 0x000fe4000f8e02ff */
[----:B------:R-:W-:Y:S01]  /*10c70*/  IMAD.IADD R5, R5, 0x1, R9 ;  /* 0x0000000105057824 */ /* 0x000fe200078e0209 */
[C---:B------:R-:W-:Y:S01]  /*10c80*/  ISETP.GE.AND P1, PT, R226.reuse, R11, PT ;  /* 0x0000000be200720c */ /* 0x040fe20003f26270 */
[----:B------:R-:W-:Y:S01]  /*10c90*/  VIADD R0, R226, 0x20 ;  /* 0x00000020e2007836 */ /* 0x000fe20000000000 */
[----:B------:R-:W-:Y:S01]  /*10ca0*/  SHF.R.S32.HI R9, RZ, 0x1f, R226 ;  /* 0x0000001fff097819 */ /* 0x000fe200000114e2 */
        /* <DEDUP_REMOVED lines=34> */
.L_x_8305:
[----:B------:R-:W-:Y:S05]  /*10ed0*/  BSYNC B1 ;  /* 0x0000000000017941 */ /* 0x000fea0003800000 */
.L_x_8304:
        /* <DEDUP_REMOVED lines=28> */
.L_x_8307:
[----:B------:R-:W-:Y:S05]  /*110a0*/  BSYNC B1 ;  /* 0x0000000000017941 */ /* 0x000fea0003800000 */
.L_x_8306:
        /* <DEDUP_REMOVED lines=27> */
.L_x_8309:
[----:B------:R-:W-:Y:S05]  /*11260*/  BSYNC B1 ;  /* 0x0000000000017941 */ /* 0x000fea0003800000 */
.L_x_8308:
        /* <DEDUP_REMOVED lines=25> */
.L_x_8300:
[----:B------:R-:W-:Y:S05]  /*11400*/  BSYNC B0 ;  /* 0x0000000000007941 */ /* 0x000fea0003800000 */
.L_x_8291:
[----:B------:R-:W-:Y:S02]  /*11410*/  ULDC UR4, c[0x0][0xd14] ;  /* 0x0003450000047ab9 */ /* 0x000fe40000000800 */
[----:B-1----:R-:W-:-:S13]  /*11420*/  ISETP.GE.AND P0, PT, R35, UR4, PT ;  /* 0x0000000423007c0c */ /* 0x002fda000bf06270 */
[----:B------:R-:W-:Y:S05]  /*11430*/  @!P0 BRA `(.L_x_8310) ;  /* 0xfffffefc000c8947 */ /* 0x000fea000383ffff */
[----:B------:R-:W-:Y:S05]  /*11440*/  BRA `(.L_x_8175) ;  /* 0x0000005400f07947 */ /* 0x000fea0003800000 */
.L_x_8173:
[----:B------:R-:W-:-:S08]  /*11450*/  NOP ;  /* 0x0000000000007918 */ /* 0x000fd00000000000 */
[----:B0-----:R-:W0:-:S00]  /*11460*/  USETMAXREG.DEALLOC.CTAPOOL 0x18 ;  /* 0x00000018000079c8 */ /* 0x001e0000080e0500 */
        /* <DEDUP_REMOVED lines=59> */
.L_x_8315:
        /* <DEDUP_REMOVED lines=16> */
.L_x_8314:
[----:B------:R-:W-:Y:S05]  /*11920*/  BSYNC B0 ;  /* 0x0000000000007941 */ /* 0x000fea0003800000 */
.L_x_8313:
        /* <DEDUP_REMOVED lines=26> */
.L_x_8311:
        /* <DEDUP_REMOVED lines=16> */
.L_x_8316:
        /* <DEDUP_REMOVED lines=25> */
.L_x_8312:
[----:B------:R-:W-:Y:S01]  /*11d60*/  IMAD.MOV.U32 R17, RZ, RZ, RZ ;  /* 0x000000ffff117224 */ /* 0x000fe200078e00ff */
[----:B------:R-:W-:Y:S01]  /*11d70*/  MOV R16, UR6 ;  /* 0x0000000600107c02 */ /* 0x000fe20008000f00 */
[----:B------:R-:W-:-:S07]  /*11d80*/  IMAD.MOV.U32 R18, RZ, RZ, RZ ;  /* 0x000000ffff127224 */ /* 0x000fce00078e00ff */
.L_x_8317:
        /* <DEDUP_REMOVED lines=15> */
[----:B------:R0:W-:Y:S01]  /*11e80*/  STL [R1+0x4], RZ ;  /* 0x000004ff01007387 */ /* 0x0001e20000100800 */
[----:B------:R-:W-:Y:S01]  /*11e90*/  ULDC.64 UR48, c[0x0][0x198] ;  /* 0x0000660000307ab9 */ /* 0x000fe20000000a00 */
[----:B------:R-:W-:Y:S01]  /*11ea0*/  ULDC UR51, c[0x0][0xc] ;  /* 0x0000030000337ab9 */ /* 0x000fe20000000800 */
[----:B------:R-:W-:Y:S01]  /*11eb0*/  UMOV UR50, URZ ;  /* 0x0000003f00327c82 */ /* 0x000fe20008000000 */
[----:B------:R0:W-:Y:S04]  /*11ec0*/  STL [R1+0xc], R0 ;  /* 0x00000c0001007387 */ /* 0x0001e80000100800 */
[----:B------:R0:W-:Y:S04]  /*11ed0*/  STL [R1], RZ ;  /* 0x000000ff01007387 */ /* 0x0001e80000100800 */
[----:B------:R0:W-:Y:S02]  /*11ee0*/  STL [R1+0x8], R0 ;  /* 0x0000080001007387 */ /* 0x0001e40000100800 */
.L_x_8400:
        /* <DEDUP_REMOVED lines=8> */
[----:B------:R-:W-:-:S03]  /*11f70*/  ULDC.64 UR6, c[0x0][0xb08] ;  /* 0x0002c20000067ab9 */ /* 0x000fc60000000a00 */
        /* <DEDUP_REMOVED lines=38> */
[----:B-1----:R-:W-:-:S06]  /*121e0*/  MOV R0, UR4 ;  /* 0x0000000400007c02 */ /* 0x002fcc0008000f00 */
[----:B------:R0:W5:Y:S01]  /*121f0*/  @P1 LDG.E R0, desc[UR60][R8.64] ;  /* 0x0000003c08001981 */ /* 0x000162000c1e1900 */
[----:B------:R-:W-:Y:S01]  /*12200*/  ISETP.NE.U32.AND P0, PT, RZ, UR6, PT ;  /* 0x00000006ff007c0c */ /* 0x000fe2000bf05070 */
[----:B------:R-:W-:Y:S02]  /*12210*/  ULDC UR4, c[0x0][0x338] ;  /* 0x0000ce0000047ab9 */ /* 0x000fe40000000800 */
[----:B------:R-:W-:Y:S01]  /*12220*/  IMAD.U32 R6, RZ, RZ, UR4 ;  /* 0x00000004ff067e24 */ /* 0x000fe2000f8e00ff */
[----:B------:R-:W-:Y:S01]  /*12230*/  ISETP.NE.AND.EX P0, PT, RZ, UR7, PT, P0 ;  /* 0x00000007ff007c0c */ /* 0x000fe2000bf05300 */
[----:B------:R-:W-:-:S12]  /*12240*/  @P1 BRA `(.L_x_8319) ;  /* 0x0000000000101947 */ /* 0x000fd80003800000 */
[----:B------:R-:W-:Y:S05]  /*12250*/  @!P2 BRA `(.L_x_8319) ;  /* 0x00000000000ca947 */ /* 0x000fea0003800000 */
[----:B-----5:R-:W2:Y:S04]  /*12260*/  LDG.E R0, desc[UR60][R2.64] ;  /* 0x0000003c02007981 */ /* 0x020ea8000c1e1900 */
[----:B0-----:R-:W2:Y:S02]  /*12270*/  LDG.E R2, desc[UR60][R2.64+0x4] ;  /* 0x0000043c02027981 */ /* 0x001ea4000c1e1900 */
[----:B--2---:R-:W-:-:S07]  /*12280*/  IMAD.IADD R0, R2, 0x1, -R0 ;  /* 0x0000000102007824 */ /* 0x004fce00078e0a00 */
.L_x_8319:
        /* <DEDUP_REMOVED lines=17> */
[----:B------:R-:W-:-:S05]  /*123a0*/  SHF.R.U32.HI R2, RZ, 0x6, R9 ;  /* 0x00000006ff027819 */ /* 0x000fca0000011609 */
[----:B------:R-:W-:Y:S02]  /*123b0*/  IMAD.MOV.U32 R0, RZ, RZ, R2 ;  /* 0x000000ffff007224 */ /* 0x000fe400078e0002 */
[----:B------:R-:W-:-:S05]  /*123c0*/  @P1 IADD3 R3, R6, 0x5f, RZ ;  /* 0x0000005f06031810 */ /* 0x000fca0007ffe0ff */
        /* <DEDUP_REMOVED lines=21> */
.L_x_8446:
[----:B------:R-:W-:-:S03]  /*12520*/  UMOV UR4, 0xffffffff ;  /* 0xffffffff00047882 */ /* 0x000fc60000000000 */
[----:B------:R-:W-:Y:S05]  /*12530*/  BRA.DIV UR4, `(.L_x_8323) ;  /* 0x0000005204487947 */ /* 0x000fea000b800000 */
[----:B------:R-:W-:-:S13]  /*12540*/  ELECT P6, URZ, PT ;  /* 0x00000000003f782f */ /* 0x000fda00038c0000 */
.L_x_8449:
[----:B------:R-:W0:Y:S01]  /*12550*/  S2R R5, SR_CgaCtaId ;  /* 0x0000000000057919 */ /* 0x000e220000008800 */
[----:B------:R-:W-:Y:S01]  /*12560*/  UIADD3 UR4, UR50, 0x1, URZ ;  /* 0x0000000132047890 */ /* 0x000fe2000fffe03f */
[----:B------:R-:W-:-:S03]  /*12570*/  MOV R7, 0x400 ;  /* 0x0000040000077802 */ /* 0x000fc60000000f00 */
[----:B------:R-:W-:-:S04]  /*12580*/  ULEA.HI UR5, UR4, UR4, URZ, 0x1 ;  /* 0x0000000404057291 */ /* 0x000fc8000f8f083f */
[----:B------:R-:W-:-:S04]  /*12590*/  ULOP3.LUT UR5, UR5, 0xfffffffe, URZ, 0xc0, !UPT ;  /* 0xfffffffe05057892 */ /* 0x000fc8000f8ec03f */
[----:B------:R-:W-:Y:S01]  /*125a0*/  UIADD3 UR5, UR4, -UR5, URZ ;  /* 0x8000000504057290 */ /* 0x000fe2000fffe03f */
[----:B0-----:R-:W-:-:S05]  /*125b0*/  LEA R5, R5, R7, 0x18 ;  /* 0x0000000705057211 */ /* 0x001fca00078ec0ff */
[----:B------:R-:W-:-:S05]  /*125c0*/  IMAD.U32 R7, RZ, RZ, UR5 ;  /* 0x00000005ff077e24 */ /* 0x000fca000f8e00ff */
[----:B------:R-:W-:-:S04]  /*125d0*/  SHF.L.U32 R7, R7, 0x1f, RZ ;  /* 0x0000001f07077819 */ /* 0x000fc800000006ff */
[----:B------:R-:W0:Y:S02]  /*125e0*/  SYNCS.PHASECHK.TRANS64.TRYWAIT P0, [R5+URZ+0x32420], R7 ;  /* 0x03242007050075a7 */ /* 0x000e24000800017f */
[----:B0-----:R-:W-:Y:S05]  /*125f0*/  @!P0 BRA `(.L_x_8324) ;  /* 0x0000005000388947 */ /* 0x001fea0003800000 */
.L_x_8450:
        /* <DEDUP_REMOVED lines=8> */
.L_x_8451:
        /* <DEDUP_REMOVED lines=11> */
.L_x_8328:
        /* <DEDUP_REMOVED lines=19> */
.L_x_8452:
        /* <DEDUP_REMOVED lines=8> */
.L_x_8330:
        /* <DEDUP_REMOVED lines=31> */
.L_x_8326:
[----:B------:R-:W-:Y:S05]  /*12ad0*/  BSYNC B1 ;  /* 0x0000000000017941 */ /* 0x000fea0003800000 */
.L_x_8325:
        /* <DEDUP_REMOVED lines=13> */
[C---:B-----5:R-:W-:Y:S01]  /*12bb0*/  IMAD R6, R0.reuse, 0x60, R6 ;  /* 0x0000006000067824 */ /* 0x060fe200078e0206 */
[----:B------:R-:W-:-:S03]  /*12bc0*/  IADD3 R0, R0, -0x1, RZ ;  /* 0xffffffff00007810 */ /* 0x000fc60007ffe0ff */
[----:B------:R-:W-:-:S07]  /*12bd0*/  VIADD R6, R6, 0xffffff40 ;  /* 0xffffff4006067836 */ /* 0x000fce0000000000 */
.L_x_8337:
        /* <DEDUP_REMOVED lines=9> */
.L_x_8453:
        /* <DEDUP_REMOVED lines=11> */
.L_x_8334:
        /* <DEDUP_REMOVED lines=17> */
.L_x_8454:
        /* <DEDUP_REMOVED lines=8> */
.L_x_8336:
        /* <DEDUP_REMOVED lines=31> */
.L_x_8332:
[----:B------:R-:W-:Y:S05]  /*130a0*/  BSYNC B1 ;  /* 0x0000000000017941 */ /* 0x000fea0003800000 */
.L_x_8331:
        /* <DEDUP_REMOVED lines=13> */
.L_x_8321:
[----:B------:R-:W-:Y:S05]  /*13180*/  BSYNC B0 ;  /* 0x0000000000007941 */ /* 0x000fea0003800000 */
.L_x_8320:
[----:B-1----:R-:W2:Y:S01]  /*13190*/  LDL R7, [R1+0x2c] ;  /* 0x00002c0001077983 */ /* 0x002ea20000100800 */
        /* <DEDUP_REMOVED lines=11> */
[----:B0-----:R-:W0:Y:S01]  /*13250*/  LDC.64 R2, c[0x0][0xd38] ;  /* 0x00034e00ff027b82 */ /* 0x001e220000000a00 */
[----:B------:R-:W1:Y:S08]  /*13260*/  FLO.U32 R0, UR4 ;  /* 0x0000000400007d00 */ /* 0x000e7000080e0000 */
[----:B------:R-:W0:Y:S01]  /*13270*/  POPC R5, UR4 ;  /* 0x0000000400057d09 */ /* 0x000e220008000000 */
        /* <DEDUP_REMOVED lines=8> */
.L_x_8339:
[----:B------:R-:W0:Y:S01]  /*13300*/  S2R R0, SR_CgaCtaId ;  /* 0x0000000000007919 */ /* 0x000e220000008800 */
[----:B------:R-:W-:-:S04]  /*13310*/  MOV R2, 0x400 ;  /* 0x0000040000027802 */ /* 0x000fc80000000f00 */
[----:B0-----:R-:W-:-:S04]  /*13320*/  LEA R3, R0, R2, 0x18 ;  /* 0x0000000200037211 */ /* 0x001fc800078ec0ff */
        /* <DEDUP_REMOVED lines=13> */
[----:B-----5:R-:W-:Y:S02]  /*13400*/  IMAD.U32 R6, RZ, RZ, UR8 ;  /* 0x00000008ff067e24 */ /* 0x020fe4000f8e00ff */
[----:B------:R-:W-:-:S02]  /*13410*/  IMAD.U32 R10, RZ, RZ, UR4 ;  /* 0x00000004ff0a7e24 */ /* 0x000fc4000f8e00ff */
[----:B------:R-:W-:Y:S02]  /*13420*/  IMAD.U32 R11, RZ, RZ, UR5 ;  /* 0x00000005ff0b7e24 */ /* 0x000fe4000f8e00ff */
[----:B------:R-:W-:Y:S02]  /*13430*/  IMAD.MOV.U32 R8, RZ, RZ, 0x70 ;  /* 0x00000070ff087424 */ /* 0x000fe400078e00ff */
[----:B------:R-:W-:-:S07]  /*13440*/  IMAD.MOV.U32 R13, RZ, RZ, RZ ;  /* 0x000000ffff0d7224 */ /* 0x000fce00078e00ff */
[----:B------:R-:W-:-:S07]  /*13450*/  LEPC R20, `(.L_x_8341) ;  /* 0x000000001014794e */ /* 0x000fce0000000000 */
[----:B0-----:R-:W-:Y:S05]  /*13460*/  CALL.ABS.NOINC R2 ;  /* 0x0000000002007343 */ /* 0x001fea0003c00000 */
.L_x_8341:
        /* <DEDUP_REMOVED lines=11> */
[----:B-----5:R-:W-:Y:S01]  /*13520*/  IMAD.U32 R6, RZ, RZ, UR8 ;  /* 0x00000008ff067e24 */ /* 0x020fe2000f8e00ff */
        /* <DEDUP_REMOVED lines=8> */
.L_x_8343:
        /* <DEDUP_REMOVED lines=16> */
.L_x_8342:
[----:B------:R-:W2:Y:S01]  /*136b0*/  LDL.LU R2, [R1+0x24] ;  /* 0x0000240001027983 */ /* 0x000ea20000300800 */
[----:B------:R-:W-:-:S03]  /*136c0*/  ULDC.64 UR4, c[0x0][0xaf0] ;  /* 0x0002bc0000047ab9 */ /* 0x000fc60000000a00 */
[----:B------:R-:W3:Y:S04]  /*136d0*/  LDL.LU R0, [R1+0x28] ;  /* 0x0000280001007983 */ /* 0x000ee80000300800 */
[----:B------:R-:W4:Y:S04]  /*136e0*/  LDL.LU R4, [R1+0x34] ;  /* 0x0000340001047983 */ /* 0x000f280000300800 */
[----:B-----5:R-:W4:Y:S01]  /*136f0*/  LDL.LU R6, [R1+0x1c] ;  /* 0x00001c0001067983 */ /* 0x020f220000300800 */
        /* <DEDUP_REMOVED lines=26> */
.L_x_8344:
        /* <DEDUP_REMOVED lines=17> */
.L_x_8457:
[----:B------:R-:W2:Y:S01]  /*139b0*/  LDL R3, [R1+0x20] ;  /* 0x0000200001037983 */ /* 0x000ea20000100800 */
[----:B------:R-:W-:Y:S01]  /*139c0*/  UMOV UR4, 0xffffffff ;  /* 0xffffffff00047882 */ /* 0x000fe20000000000 */
[----:B------:R-:W-:Y:S02]  /*139d0*/  SHF.R.S32.HI R8, RZ, 0x1f, R0 ;  /* 0x0000001fff087819 */ /* 0x000fe40000011400 */
[----:B--2---:R-:W-:Y:S01]  /*139e0*/  IADD3 R3, R3, -0x1, RZ ;  /* 0xffffffff03037810 */ /* 0x004fe20007ffe0ff */
[----:B------:R-:W-:Y:S06]  /*139f0*/  BRA.DIV UR4, `(.L_x_8346) ;  /* 0x0000003e04d07947 */ /* 0x000fec000b800000 */
[----:B------:R-:W-:-:S13]  /*13a00*/  ELECT P6, URZ, PT ;  /* 0x00000000003f782f */ /* 0x000fda00038c0000 */
.L_x_8460:
        /* <DEDUP_REMOVED lines=24> */
.L_x_8348:
        /* <DEDUP_REMOVED lines=9> */
.L_x_8461:
        /* <DEDUP_REMOVED lines=11> */
.L_x_8350:
        /* <DEDUP_REMOVED lines=23> */
.L_x_8347:
        /* <DEDUP_REMOVED lines=26> */
[----:B0-----:R-:W-:Y:S01]  /*13fe0*/  MOV R2, 0x10000 ;  /* 0x0001000000027802 */ /* 0x001fe20000000f00 */
        /* <DEDUP_REMOVED lines=28> */
.L_x_8352:
[----:B------:R-:W-:Y:S05]  /*141b0*/  BSYNC B0 ;  /* 0x0000000000007941 */ /* 0x000fea0003800000 */
.L_x_8351:
        /* <DEDUP_REMOVED lines=8> */
.L_x_8462:
        /* <DEDUP_REMOVED lines=13> */
.L_x_8463:
        /* <DEDUP_REMOVED lines=11> */
.L_x_8357:
        /* <DEDUP_REMOVED lines=38> */
.L_x_8355:
[----:B------:R-:W-:Y:S05]  /*14620*/  BSYNC B0 ;  /* 0x0000000000007941 */ /* 0x000fea0003800000 */
.L_x_8354:
        /* <DEDUP_REMOVED lines=46> */
.L_x_8364:
[----:B------:R-:W2:Y:S01]  /*14910*/  S2R R7, SR_CgaCtaId ;  /* 0x0000000000077919 */ /* 0x000ea20000008800 */
[----:B------:R-:W-:-:S04]  /*14920*/  MOV R2, 0x400 ;  /* 0x0000040000027802 */ /* 0x000fc80000000f00 */
[----:B--2---:R-:W-:Y:S02]  /*14930*/  LEA R2, R7, R2, 0x18 ;  /* 0x0000000207027211 */ /* 0x004fe400078ec0ff */
[----:B------:R-:W-:-:S03]  /*14940*/  SHF.L.U32 R7, R12, 0x1f, RZ ;  /* 0x0000001f0c077819 */ /* 0x000fc600000006ff */
[----:B------:R-:W-:-:S04]  /*14950*/  IMAD R2, R13, 0x8, R2 ;  /* 0x000000080d027824 */ /* 0x000fc800078e0202 */
[----:B------:R-:W2:Y:S02]  /*14960*/  SYNCS.PHASECHK.TRANS64.TRYWAIT P0, [R2+URZ+0x32440], R7 ;  /* 0x03244007020075a7 */ /* 0x000ea4000800017f */
[----:B--2---:R-:W-:Y:S05]  /*14970*/  @!P0 BRA `(.L_x_8365) ;  /* 0x0000003000588947 */ /* 0x004fea0003800000 */
.L_x_8464:
        /* <DEDUP_REMOVED lines=11> */
.L_x_8366:
        /* <DEDUP_REMOVED lines=22> */
.L_x_8465:
        /* <DEDUP_REMOVED lines=8> */
.L_x_8368:
        /* <DEDUP_REMOVED lines=34> */
.L_x_8363:
[----:B------:R-:W-:Y:S05]  /*14e30*/  BSYNC B2 ;  /* 0x0000000000027941 */ /* 0x000fea0003800000 */
.L_x_8362:
[----:B------:R-:W2:Y:S02]  /*14e40*/  LDL.LU R2, [R1+0x20] ;  /* 0x0000200001027983 */ /* 0x000ea40000300800 */
[----:B--2---:R-:W-:-:S07]  /*14e50*/  IADD3 R5, R2, -0x3, RZ ;  /* 0xfffffffd02057810 */ /* 0x004fce0007ffe0ff */
.L_x_8361:
[----:B------:R-:W-:Y:S05]  /*14e60*/  BSYNC B1 ;  /* 0x0000000000017941 */ /* 0x000fea0003800000 */
.L_x_8360:
[----:B------:R-:W-:-:S05]  /*14e70*/  IMAD.MOV R2, RZ, RZ, -R9 ;  /* 0x000000ffff027224 */ /* 0x000fca00078e0a09 */
[----:B------:R-:W-:-:S13]  /*14e80*/  ISETP.NE.AND P0, PT, R3, R2, PT ;  /* 0x000000020300720c */ /* 0x000fda0003f05270 */
[----:B------:R-:W-:Y:S05]  /*14e90*/  @!P0 BRA `(.L_x_8359) ;  /* 0x0000000c008c8947 */ /* 0x000fea0003800000 */
.L_x_8383:
        /* <DEDUP_REMOVED lines=11> */
[----:B------:R-:W-:-:S03]  /*14f50*/  IMAD.MOV.U32 R11, RZ, RZ, R5 ;  /* 0x000000ffff0b7224 */ /* 0x000fc600078e0005 */
[----:B------:R-:W-:-:S13]  /*14f60*/  ISETP.NE.AND.EX P0, PT, RZ, UR39, PT, P0 ;  /* 0x00000027ff007c0c */ /* 0x000fda000bf05300 */
[----:B------:R-:W-:Y:S05]  /*14f70*/  @!P0 BRA `(.L_x_8371) ;  /* 0x0000000000408947 */ /* 0x000fea0003800000 */
[----:B------:R-:W2:Y:S02]  /*14f80*/  LDC R6, c[0x0][0x41c] ;  /* 0x00010700ff067b82 */ /* 0x000ea40000000800 */
[----:B--2---:R-:W-:-:S13]  /*14f90*/  ISETP.NE.AND P0, PT, R6, 0x1, PT ;  /* 0x000000010600780c */ /* 0x004fda0003f05270 */
        /* <DEDUP_REMOVED lines=14> */
.L_x_8371:
[----:B------:R-:W3:Y:S01]  /*15080*/  S2R R3, SR_CgaCtaId ;  /* 0x0000000000037919 */ /* 0x000ee20000008800 */
[----:B------:R-:W-:Y:S02]  /*15090*/  MOV R2, 0x400 ;  /* 0x0000040000027802 */ /* 0x000fe40000000f00 */
[----:B--2---:R-:W-:Y:S02]  /*150a0*/  SHF.L.U32 R7, R10, 0x1f, RZ ;  /* 0x0000001f0a077819 */ /* 0x004fe400000006ff */
[----:B---3--:R-:W-:-:S05]  /*150b0*/  LEA R2, R3, R2, 0x18 ;  /* 0x0000000203027211 */ /* 0x008fca00078ec0ff */
[----:B------:R-:W-:-:S04]  /*150c0*/  IMAD R3, R9, 0x8, R2 ;  /* 0x0000000809037824 */ /* 0x000fc800078e0202 */
[----:B------:R-:W2:Y:S02]  /*150d0*/  SYNCS.PHASECHK.TRANS64.TRYWAIT P0, [R3+URZ+0x32440], R7 ;  /* 0x03244007030075a7 */ /* 0x000ea4000800017f */
[----:B--2---:R-:W-:Y:S05]  /*150e0*/  @!P0 BRA `(.L_x_8372) ;  /* 0x0000002800a48947 */ /* 0x004fea0003800000 */
.L_x_8466:
        /* <DEDUP_REMOVED lines=11> */
.L_x_8373:
        /* <DEDUP_REMOVED lines=21> */
.L_x_8467:
        /* <DEDUP_REMOVED lines=8> */
.L_x_8375:
        /* <DEDUP_REMOVED lines=33> */
.L_x_8370:
[----:B------:R-:W-:Y:S05]  /*15580*/  BSYNC B1 ;  /* 0x0000000000017941 */ /* 0x000fea0003800000 */
.L_x_8369:
        /* <DEDUP_REMOVED lines=13> */
[----:B------:R-:W3:Y:S02]  /*15660*/  LDC R6, c[0x0][0x41c] ;  /* 0x00010700ff067b82 */ /* 0x000ee40000000800 */
[----:B---3--:R-:W-:-:S13]  /*15670*/  ISETP.NE.AND P0, PT, R6, 0x1, PT ;  /* 0x000000010600780c */ /* 0x008fda0003f05270 */
[----:B------:R-:W3:Y:S02]  /*15680*/  @P0 LDC.64 R2, c[0x0][0x420] ;  /* 0x00010800ff020b82 */ /* 0x000ee40000000a00 */
[----:B---3--:R-:W-:Y:S01]  /*15690*/  @P0 IMAD.HI.U32 R7, R9, R2, RZ ;  /* 0x0000000209070227 */ /* 0x008fe200078e00ff */
        /* <DEDUP_REMOVED lines=12> */
.L_x_8378:
[----:B------:R-:W4:Y:S01]  /*15760*/  S2R R3, SR_CgaCtaId ;  /* 0x0000000000037919 */ /* 0x000f220000008800 */
[----:B------:R-:W-:Y:S02]  /*15770*/  MOV R2, 0x400 ;  /* 0x0000040000027802 */ /* 0x000fe40000000f00 */
[----:B---3--:R-:W-:Y:S02]  /*15780*/  SHF.L.U32 R7, R10, 0x1f, RZ ;  /* 0x0000001f0a077819 */ /* 0x008fe400000006ff */
[----:B----4-:R-:W-:-:S05]  /*15790*/  LEA R2, R3, R2, 0x18 ;  /* 0x0000000203027211 */ /* 0x010fca00078ec0ff */
[----:B------:R-:W-:-:S04]  /*157a0*/  IMAD R3, R11, 0x8, R2 ;  /* 0x000000080b037824 */ /* 0x000fc800078e0202 */
[----:B------:R-:W3:Y:S02]  /*157b0*/  SYNCS.PHASECHK.TRANS64.TRYWAIT P0, [R3+URZ+0x32440], R7 ;  /* 0x03244007030075a7 */ /* 0x000ee4000800017f */
[----:B---3--:R-:W-:Y:S05]  /*157c0*/  @!P0 BRA `(.L_x_8379) ;  /* 0x0000002400148947 */ /* 0x008fea0003800000 */
.L_x_8468:
[----:B------:R-:W4:Y:S02]  /*157d0*/  S2R R2, SR_TID.X ;  /* 0x0000000000027919 */ /* 0x000f240000002100 */
[----:B----4-:R-:W-:-:S04]  /*157e0*/  LOP3.LUT R2, R2, 0x7f, RZ, 0xc0, !PT ;  /* 0x0000007f02027812 */ /* 0x010fc800078ec0ff */
[----:B------:R-:W-:-:S13]  /*157f0*/  ISETP.NE.AND P0, PT, R2, RZ, PT ;  /* 0x000000ff0200720c */ /* 0x000fda0003f05270 */
[----:B------:R-:W-:Y:S05]  /*15800*/  @P0 BRA `(.L_x_8380) ;  /* 0x00000000001c0947 */ /* 0x000fea0003800000 */
[----:B------:R-:W4:Y:S02]  /*15810*/  S2R R2, SR_TID.X ;  /* 0x0000000000027919 */ /* 0x000f240000002100 */
[----:B----4-:R-:W-:-:S04]  /*15820*/  LOP3.LUT R2, R2, 0x1f, RZ, 0xc0, !PT ;  /* 0x0000001f02027812 */ /* 0x010fc800078ec0ff */
[----:B------:R-:W-:Y:S02]  /*15830*/  ISETP.NE.AND P1, PT, R2, RZ, PT ;  /* 0x000000ff0200720c */ /* 0x000fe40003f25270 */
[----:B------:R-:W-:-:S04]  /*15840*/  MOV R2, 0x3000 ;  /* 0x0000300000027802 */ /* 0x000fc80000000f00 */
[----:B------:R4:W-:Y:S07]  /*15850*/  SYNCS.ARRIVE.TRANS64 RZ, [R3+URZ+0x32430], R2 ;  /* 0x0324300203ff79a7 */ /* 0x0009ee000800003f */
[----:B------:R-:W-:Y:S05]  /*15860*/  @!P1 BRA `(.L_x_8380) ;  /* 0x0000000000049947 */ /* 0x000fea0003800000 */
[----:B------:R-:W-:Y:S01]  /*15870*/  BPT.TRAP 0x1 ;  /* 0x000000040000795c */ /* 0x000fe20000300000 */
.L_x_8380:
        /* <DEDUP_REMOVED lines=22> */
.L_x_8469:
        /* <DEDUP_REMOVED lines=8> */
.L_x_8382:
        /* <DEDUP_REMOVED lines=34> */
.L_x_8377:
[----:B------:R-:W-:Y:S05]  /*15c80*/  BSYNC B1 ;  /* 0x0000000000017941 */ /* 0x000fea0003800000 */
.L_x_8376:
[C---:B------:R-:W-:Y:S01]  /*15c90*/  ISETP.GT.AND P0, PT, R5.reuse, 0x1, PT ;  /* 0x000000010500780c */ /* 0x040fe20003f04270 */
[----:B------:R-:W-:-:S04]  /*15ca0*/  VIADD R2, R5, 0xfffffffe ;  /* 0xfffffffe05027836 */ /* 0x000fc80000000000 */
[----:B------:R-:W-:-:S08]  /*15cb0*/  IMAD.MOV.U32 R5, RZ, RZ, R2 ;  /* 0x000000ffff057224 */ /* 0x000fd000078e0002 */
[----:B------:R-:W-:Y:S05]  /*15cc0*/  @P0 BRA `(.L_x_8383) ;  /* 0xfffffff000740947 */ /* 0x000fea000383ffff */
.L_x_8359:
[----:B------:R-:W-:Y:S05]  /*15cd0*/  BSYNC B0 ;  /* 0x0000000000007941 */ /* 0x000fea0003800000 */
.L_x_8358:
        /* <DEDUP_REMOVED lines=23> */
.L_x_8385:
[----:B------:R-:W-:Y:S05]  /*15e50*/  BSYNC B0 ;  /* 0x0000000000007941 */ /* 0x000fea0003800000 */
.L_x_8384:
[----:B---3--:R-:W3:Y:S02]  /*15e60*/  LDL.LU R2, [R1+0x8] ;  /* 0x0000080001027983 */ /* 0x008ee40000300800 */
[----:B---3--:R-:W-:-:S05]  /*15e70*/  LOP3.LUT R2, R2, R0, RZ, 0x3c, !PT ;  /* 0x0000000002027212 */ /* 0x008fca00078e3cff */
[----:B------:R3:W-:Y:S02]  /*15e80*/  STL [R1+0x8], R2 ;  /* 0x0000080201007387 */ /* 0x0007e40000100800 */
.L_x_8340:
[----:B------:R-:W-:Y:S05]  /*15e90*/  BSYNC B6 ;  /* 0x0000000000067941 */ /* 0x000fea0003800000 */
.L_x_8338:
[----:B------:R-:W-:-:S03]  /*15ea0*/  UMOV UR4, 0xffffffff ;  /* 0xffffffff00047882 */ /* 0x000fc60000000000 */
[----:B------:R-:W-:Y:S05]  /*15eb0*/  BRA.DIV UR4, `(.L_x_8386) ;  /* 0x0000001e04807947 */ /* 0x000fea000b800000 */
[----:B0-----:R0:W4:Y:S04]  /*15ec0*/  SHFL.IDX PT, R4, R16, RZ, 0x1f ;  /* 0x00001fff10047589 */ /* 0x00112800000e0000 */
[----:B------:R0:W0:Y:S02]  /*15ed0*/  SHFL.IDX PT, R5, R16, 0x1, 0x1f ;  /* 0x00201f0010057f89 */ /* 0x00002400000e0000 */
.L_x_8473:
        /* <DEDUP_REMOVED lines=13> */
.L_x_8388:
[----:B------:R-:W-:Y:S05]  /*15fb0*/  BSYNC B0 ;  /* 0x0000000000007941 */ /* 0x000fea0003800000 */
.L_x_8387:
        /* <DEDUP_REMOVED lines=8> */
[----:B------:R-:W1:Y:S02]  /*16040*/  SHFL.UP PT, R14, R13, 0x2, RZ ;  /* 0x044000000d0e7989 */ /* 0x000e6400000e00ff */
[----:B-1-3--:R-:W-:Y:S02]  /*16050*/  SEL R2, R14, RZ, P1 ;  /* 0x000000ff0e027207 */ /* 0x00afe40000800000 */
        /* <DEDUP_REMOVED lines=13> */
.L_x_8481:
[----:B------:R-:W-:Y:S02]  /*16130*/  ULDC UR4, c[0x0][0xd10] ;  /* 0x0003440000047ab9 */ /* 0x000fe40000000800 */
[----:B------:R-:W-:-:S04]  /*16140*/  IMAD.U32 R16, RZ, RZ, UR4 ;  /* 0x00000004ff107e24 */ /* 0x000fc8000f8e00ff */
[----:B-1----:R-:W-:-:S04]  /*16150*/  IMAD R2, R14, R16, RZ ;  /* 0x000000100e027224 */ /* 0x002fc800078e02ff */
[----:B------:R-:W-:-:S05]  /*16160*/  IMAD.IADD R5, R5, 0x1, R2 ;  /* 0x0000000105057824 */ /* 0x000fca00078e0202 */
[----:B----4-:R-:W-:-:S13]  /*16170*/  ISETP.GT.AND P0, PT, R5, R4, PT ;  /* 0x000000040500720c */ /* 0x010fda0003f04270 */
[----:B------:R-:W-:Y:S05]  /*16180*/  @P0 BRA `(.L_x_8390) ;  /* 0x0000000000b40947 */ /* 0x000fea0003800000 */
[----:B------:R-:W1:Y:S02]  /*16190*/  LDC R0, c[0x0][0xd14] ;  /* 0x00034500ff007b82 */ /* 0x000e640000000800 */
.L_x_8395:
        /* <DEDUP_REMOVED lines=14> */
.L_x_8393:
[----:B------:R-:W-:Y:S05]  /*16280*/  BSYNC B0 ;  /* 0x0000000000007941 */ /* 0x000fea0003800000 */
.L_x_8392:
        /* <DEDUP_REMOVED lines=23> */
.L_x_8489:
[----:B------:R-:W-:Y:S02]  /*16400*/  ULDC UR4, c[0x0][0xd10] ;  /* 0x0003440000047ab9 */ /* 0x000fe40000000800 */
[----:B------:R-:W-:-:S04]  /*16410*/  IMAD.U32 R16, RZ, RZ, UR4 ;  /* 0x00000004ff107e24 */ /* 0x000fc8000f8e00ff */
[----:B-1----:R-:W-:-:S05]  /*16420*/  IMAD R2, R14, R16, RZ ;  /* 0x000000100e027224 */ /* 0x002fca00078e02ff */
[----:B------:R-:W-:-:S04]  /*16430*/  IADD3 R5, R2, R5, RZ ;  /* 0x0000000502057210 */ /* 0x000fc80007ffe0ff */
[----:B------:R-:W-:-:S13]  /*16440*/  ISETP.GT.AND P0, PT, R5, R4, PT ;  /* 0x000000040500720c */ /* 0x000fda0003f04270 */
[----:B------:R-:W-:Y:S05]  /*16450*/  @!P0 BRA `(.L_x_8395) ;  /* 0xfffffffc00508947 */ /* 0x000fea000383ffff */
.L_x_8390:
        /* <DEDUP_REMOVED lines=8> */
.L_x_8493:
[----:B------:R-:W-:Y:S01]  /*164e0*/  ISETP.NE.AND P0, PT, R6, RZ, PT ;  /* 0x000000ff0600720c */ /* 0x000fe20003f05270 */
[----:B------:R-:W-:-:S12]  /*164f0*/  IMAD.MOV.U32 R14, RZ, RZ, RZ ;  /* 0x000000ffff0e7224 */ /* 0x000fd800078e00ff */
[----:B------:R-:W-:Y:S05]  /*16500*/  @!P0 BRA `(.L_x_8397) ;  /* 0x0000000000108947 */ /* 0x000fea0003800000 */
[----:B------:R-:W-:Y:S01]  /*16510*/  UMOV UR4, 0xffffffff ;  /* 0xffffffff00047882 */ /* 0x000fe20000000000 */
[----:B------:R-:W-:Y:S02]  /*16520*/  VIADD R12, R5, 0xffffffff ;  /* 0xffffffff050c7836 */ /* 0x000fe40000000000 */
[----:B------:R-:W-:Y:S05]  /*16530*/  BRA.DIV UR4, `(.L_x_8398) ;  /* 0x0000002204147947 */ /* 0x000fea000b800000 */
[----:B------:R4:W0:Y:S02]  /*16540*/  SHFL.IDX PT, R14, R3, R12, 0x1f ;  /* 0x00001f0c030e7589 */ /* 0x00082400000e0000 */
.L_x_8397:
[----:B---3--:R-:W-:Y:S01]  /*16550*/  IABS R6, R17 ;  /* 0x0000001100067213 */ /* 0x008fe20000000000 */
[----:B0-----:R-:W-:Y:S02]  /*16560*/  IMAD R16, R14, R16, R2 ;  /* 0x000000100e107224 */ /* 0x001fe400078e0202 */
[----:B------:R-:W-:Y:S01]  /*16570*/  IMAD.MOV.U32 R2, RZ, RZ, RZ ;  /* 0x000000ffff027224 */ /* 0x000fe200078e00ff */
[----:B------:R-:W0:Y:S01]  /*16580*/  I2F.RP R7, R6 ;  /* 0x0000000600077306 */ /* 0x000e220000209400 */
[----:B------:R-:W-:-:S07]  /*16590*/  IMAD.IADD R19, R5, 0x1, R19 ;  /* 0x0000000105137824 */ /* 0x000fce00078e0213 */
[----:B0-----:R-:W0:Y:S02]  /*165a0*/  MUFU.RCP R7, R7 ;  /* 0x0000000700077308 */ /* 0x001e240000001000 */
[----:B0-----:R-:W-:-:S06]  /*165b0*/  IADD3 R8, R7, 0xffffffe, RZ ;  /* 0x0ffffffe07087810 */ /* 0x001fcc0007ffe0ff */
[----:B----4-:R-:W0:Y:S02]  /*165c0*/  F2I.FTZ.U32.TRUNC.NTZ R3, R8 ;  /* 0x0000000800037305 */ /* 0x010e24000021f000 */
        /* <DEDUP_REMOVED lines=23> */
.L_x_8391:
[----:B------:R-:W-:Y:S01]  /*16740*/  UMOV UR4, URZ ;  /* 0x0000003f00047c82 */ /* 0x000fe20008000000 */
[----:B------:R-:W-:Y:S01]  /*16750*/  UMOV UR5, URZ ;  /* 0x0000003f00057c82 */ /* 0x000fe20008000000 */
[----:B------:R-:W-:Y:S01]  /*16760*/  ULDC UR6, c[0x0][0xd14] ;  /* 0x0003450000067ab9 */ /* 0x000fe20000000800 */
[----:B------:R-:W-:Y:S01]  /*16770*/  MOV R16, R4 ;  /* 0x0000000400107202 */ /* 0x000fe20000000f00 */
[----:B------:R-:W-:Y:S02]  /*16780*/  IMAD.U32 R17, RZ, RZ, UR4 ;  /* 0x00000004ff117e24 */ /* 0x000fe4000f8e00ff */
[----:B------:R-:W-:Y:S02]  /*16790*/  IMAD.U32 R18, RZ, RZ, UR5 ;  /* 0x00000005ff127e24 */ /* 0x000fe4000f8e00ff */
[----:B------:R-:W-:-:S07]  /*167a0*/  IMAD.U32 R19, RZ, RZ, UR6 ;  /* 0x00000006ff137e24 */ /* 0x000fce000f8e00ff */
.L_x_8399:
        /* <DEDUP_REMOVED lines=12> */
.L_x_8318:
[----:B------:R-:W4:Y:S01]  /*16870*/  S2R R3, SR_CgaCtaId ;  /* 0x0000000000037919 */ /* 0x000f220000008800 */
[----:B------:R-:W-:Y:S01]  /*16880*/  UIADD3 UR4, UR50, 0x1, URZ ;  /* 0x0000000132047890 */ /* 0x000fe2000fffe03f */
[----:B0-----:R-:W-:-:S03]  /*16890*/  MOV R0, 0x400 ;  /* 0x0000040000007802 */ /* 0x001fc60000000f00 */
[----:B------:R-:W-:-:S04]  /*168a0*/  ULEA.HI UR5, UR4, UR4, URZ, 0x1 ;  /* 0x0000000404057291 */ /* 0x000fc8000f8f083f */
[----:B------:R-:W-:-:S04]  /*168b0*/  ULOP3.LUT UR5, UR5, 0xfffffffe, URZ, 0xc0, !UPT ;  /* 0xfffffffe05057892 */ /* 0x000fc8000f8ec03f */
[----:B------:R-:W-:Y:S01]  /*168c0*/  UIADD3 UR5, UR4, -UR5, URZ ;  /* 0x8000000504057290 */ /* 0x000fe2000fffe03f */
[----:B----4-:R-:W-:-:S05]  /*168d0*/  LEA R0, R3, R0, 0x18 ;  /* 0x0000000003007211 */ /* 0x010fca00078ec0ff */
[----:B------:R-:W-:-:S04]  /*168e0*/  MOV R3, UR5 ;  /* 0x0000000500037c02 */ /* 0x000fc80008000f00 */
[----:B------:R-:W-:-:S04]  /*168f0*/  SHF.L.U32 R3, R3, 0x1f, RZ ;  /* 0x0000001f03037819 */ /* 0x000fc800000006ff */
[----:B------:R-:W0:Y:S02]  /*16900*/  SYNCS.PHASECHK.TRANS64.TRYWAIT P0, [R0+URZ+0x32420], R3 ;  /* 0x03242003000075a7 */ /* 0x000e24000800017f */
[----:B0-----:R-:W-:Y:S05]  /*16910*/  @!P0 BRA `(.L_x_8401) ;  /* 0x0000001c00408947 */ /* 0x001fea0003800000 */
.L_x_8496:
[----:B------:R-:W-:-:S03]  /*16920*/  UMOV UR4, 0xffffffff ;  /* 0xffffffff00047882 */ /* 0x000fc60000000000 */
[----:B------:R-:W-:Y:S05]  /*16930*/  BRA.DIV UR4, `(.L_x_8402) ;  /* 0x0000001e044c7947 */ /* 0x000fea000b800000 */
[----:B---3--:R-:W3:Y:S02]  /*16940*/  S2R R2, SR_TID.X ;  /* 0x0000000000027919 */ /* 0x008ee40000002100 */
[----:B---3--:R-:W-:-:S04]  /*16950*/  SHF.R.U32.HI R2, RZ, 0x5, R2 ;  /* 0x00000005ff027819 */ /* 0x008fc80000011602 */
[----:B------:R-:W-:-:S05]  /*16960*/  LOP3.LUT R2, R2, 0x3, RZ, 0xc0, !PT ;  /* 0x0000000302027812 */ /* 0x000fca00078ec0ff */
[----:B------:R3:W4:Y:S02]  /*16970*/  SHFL.IDX PT, R14, R2, RZ, 0x1f ;  /* 0x00001fff020e7589 */ /* 0x00072400000e0000 */
.L_x_8499:
[----:B----4-:R-:W-:-:S13]  /*16980*/  ISETP.NE.AND P0, PT, R14, RZ, PT ;  /* 0x000000ff0e00720c */ /* 0x010fda0003f05270 */
[----:B------:R-:W-:Y:S05]  /*16990*/  @P0 BRA `(.L_x_8175) ;  /* 0x00000000009c0947 */ /* 0x000fea0003800000 */
[----:B------:R-:W-:-:S03]  /*169a0*/  UMOV UR4, 0xffffffff ;  /* 0xffffffff00047882 */ /* 0x000fc60000000000 */
[----:B------:R-:W-:Y:S05]  /*169b0*/  BRA.DIV UR4, `(.L_x_8403) ;  /* 0x0000001e04607947 */ /* 0x000fea000b800000 */
[----:B------:R-:W-:-:S13]  /*169c0*/  ELECT P6, URZ, PT ;  /* 0x00000000003f782f */ /* 0x000fda00038c0000 */
.L_x_8502:
[----:B------:R-:W-:Y:S05]  /*169d0*/  @!P6 BRA `(.L_x_8175) ;  /* 0x00000000008ce947 */ /* 0x000fea0003800000 */
[----:B---3--:R-:W3:Y:S02]  /*169e0*/  LDL R2, [R1+0x98] ;  /* 0x0000980001027983 */ /* 0x008ee40000100800 */
[----:B---3--:R-:W-:-:S13]  /*169f0*/  R2UR UR4, R2 ;  /* 0x00000000020472ca */ /* 0x008fda00000e0000 */
[----:B------:R-:W-:-:S06]  /*16a00*/  ULOP3.LUT UR4, UR4, 0x2, URZ, 0xfc, !UPT ;  /* 0x0000000204047892 */ /* 0x000fcc000f8efc3f */
[----:B------:R-:W-:-:S05]  /*16a10*/  IMAD.U32 R2, RZ, RZ, UR4 ;  /* 0x00000004ff027e24 */ /* 0x000fca000f8e00ff */
[----:B------:R-:W-:-:S13]  /*16a20*/  ISETP.NE.AND P2, PT, R2, 0x3, PT ;  /* 0x000000030200780c */ /* 0x000fda0003f45270 */
[----:B------:R-:W-:Y:S05]  /*16a30*/  @!P2 BRA `(.L_x_8404) ;  /* 0x000000000004a947 */ /* 0x000fea0003800000 */
[----:B------:R-:W-:Y:S01]  /*16a40*/  BPT.TRAP 0x1 ;  /* 0x000000040000795c */ /* 0x000fe20000300000 */
.L_x_8404:
[----:B0-----:R-:W3:Y:S04]  /*16a50*/  LDL R3, [R1] ;  /* 0x0000000001037983 */ /* 0x001ee80000100800 */
[----:B------:R-:W1:Y:S01]  /*16a60*/  LDL.LU R7, [R1+0x8] ;  /* 0x0000080001077983 */ /* 0x000e620000300800 */
[----:B------:R-:W-:-:S04]  /*16a70*/  VIADD R2, R0, 0x32440 ;  /* 0x0003244000027836 */ /* 0x000fc80000000000 */
[C---:B---3--:R-:W-:Y:S01]  /*16a80*/  IMAD R6, R3.reuse, 0x8, R2 ;  /* 0x0000000803067824 */ /* 0x048fe200078e0202 */
[----:B------:R-:W-:Y:S02]  /*16a90*/  IADD3 R3, R3, 0x1, RZ ;  /* 0x0000000103037810 */ /* 0x000fe40007ffe0ff */
[----:B-1----:R-:W-:Y:S02]  /*16aa0*/  SHF.L.U32 R5, R7, 0x1f, RZ ;  /* 0x0000001f07057819 */ /* 0x002fe400000006ff */
[C---:B------:R-:W-:Y:S02]  /*16ab0*/  ISETP.NE.AND P1, PT, R3.reuse, 0x2, PT ;  /* 0x000000020300780c */ /* 0x040fe40003f25270 */
[----:B------:R-:W0:Y:S02]  /*16ac0*/  SYNCS.PHASECHK.TRANS64.TRYWAIT P0, [R6+URZ], R5 ;  /* 0x00000005060075a7 */ /* 0x000e24000800017f */
[----:B------:R-:W-:Y:S02]  /*16ad0*/  SEL R4, RZ, 0x1, P1 ;  /* 0x00000001ff047807 */ /* 0x000fe40000800000 */
[----:B------:R-:W-:-:S02]  /*16ae0*/  SEL R3, R3, RZ, P1 ;  /* 0x000000ff03037207 */ /* 0x000fc40000800000 */
[----:B------:R-:W-:-:S03]  /*16af0*/  LOP3.LUT R4, R7, R4, RZ, 0x3c, !PT ;  /* 0x0000000407047212 */ /* 0x000fc600078e3cff */
[----:B------:R-:W-:Y:S01]  /*16b00*/  IMAD R7, R3, 0x8, R2 ;  /* 0x0000000803077824 */ /* 0x000fe200078e0202 */
[----:B------:R-:W-:Y:S01]  /*16b10*/  SHF.L.U32 R2, R4, 0x1f, RZ ;  /* 0x0000001f04027819 */ /* 0x000fe200000006ff */
[----:B0-----:R-:W-:Y:S06]  /*16b20*/  @!P0 BRA `(.L_x_8405) ;  /* 0x0000001c00248947 */ /* 0x001fec0003800000 */
.L_x_8503:
[----:B------:R-:W1:Y:S02]  /*16b30*/  SYNCS.PHASECHK.TRANS64.TRYWAIT P0, [R7+URZ], R2 ;  /* 0x00000002070075a7 */ /* 0x000e64000800017f */
[----:B-1----:R-:W-:Y:S05]  /*16b40*/  @!P0 BRA `(.L_x_8406) ;  /* 0x0000001c00308947 */ /* 0x002fea0003800000 */
.L_x_8504:
[----:B------:R-:W-:Y:S05]  /*16b50*/  @!P2 BRA `(.L_x_8407) ;  /* 0x000000000004a947 */ /* 0x000fea0003800000 */
[----:B------:R-:W-:Y:S01]  /*16b60*/  BPT.TRAP 0x1 ;  /* 0x000000040000795c */ /* 0x000fe20000300000 */
.L_x_8407:
[----:B------:R-:W3:Y:S01]  /*16b70*/  LDL.LU R4, [R1] ;  /* 0x0000000001047983 */ /* 0x000ee20000300800 */
[----:B------:R-:W-:-:S04]  /*16b80*/  VIADD R0, R0, 0x32460 ;  /* 0x0003246000007836 */ /* 0x000fc80000000000 */
[----:B---3--:R-:W-:-:S04]  /*16b90*/  IMAD R4, R4, 0x8, R0 ;  /* 0x0000000804047824 */ /* 0x008fc800078e0200 */
[----:B------:R-:W3:Y:S02]  /*16ba0*/  SYNCS.PHASECHK.TRANS64.TRYWAIT P0, [R4+URZ], R5 ;  /* 0x00000005040075a7 */ /* 0x000ee4000800017f */
[----:B---3--:R-:W-:Y:S05]  /*16bb0*/  @!P0 BRA `(.L_x_8408) ;  /* 0x0000001c00288947 */ /* 0x008fea0003800000 */
.L_x_8505:
[----:B------:R-:W-:-:S07]  /*16bc0*/  LEA R3, R3, R0, 0x3 ;  /* 0x0000000003037211 */ /* 0x000fce00078e18ff */
.L_x_8409:
[----:B----4-:R4:W0:Y:S02]  /*16bd0*/  SYNCS.PHASECHK.TRANS64.TRYWAIT P0, [R3+URZ], R2 ;  /* 0x00000002030075a7 */ /* 0x010824000800017f */
[----:B0-----:R-:W-:Y:S05]  /*16be0*/  @!P0 NANOSLEEP.SYNCS 0x989680 ;  /* 0x009896800000895d */ /* 0x001fea0003900000 */
[----:B------:R-:W0:Y:S02]  /*16bf0*/  @!P0 SYNCS.PHASECHK.TRANS64 P0, [R3+URZ], R2 ;  /* 0x00000002030085a7 */ /* 0x000e24000800007f */
[----:B0-----:R-:W-:Y:S05]  /*16c00*/  @!P0 BRA `(.L_x_8409) ;  /* 0xfffffffc00f08947 */ /* 0x001fea000383ffff */
.L_x_8175:
[----:B------:R-:W-:Y:S05]  /*16c10*/  BSYNC B7 ;  /* 0x0000000000077941 */ /* 0x000fea0003800000 */
.L_x_8172:
[----:B------:R-:W-:Y:S05]  /*16c20*/  EXIT ;  /* 0x000000000000794d */ /* 0x000fea0003800000 */
.L_x_8193:
[----:B0-----:R0:W1:Y:S02]  /*16c30*/  SYNCS.PHASECHK.TRANS64.TRYWAIT P6, [R95+URZ+0x32490], R110 ;  /* 0x0324906e5f0075a7 */ /* 0x00106400080c017f */
[----:B-1----:R-:W-:Y:S05]  /*16c40*/  @!P6 NANOSLEEP.SYNCS 0x989680 ;  /* 0x009896800000e95d */ /* 0x002fea0003900000 */
[----:B------:R-:W1:Y:S02]  /*16c50*/  @!P6 SYNCS.PHASECHK.TRANS64 P6, [R95+URZ+0x32490], R110 ;  /* 0x0324906e5f00e5a7 */ /* 0x000e6400080c007f */
[----:B-1----:R-:W-:Y:S05]  /*16c60*/  @!P6 BRA `(.L_x_8193) ;  /* 0xfffffffc00f0e947 */ /* 0x002fea000383ffff */
[----:B------:R-:W-:Y:S05]  /*16c70*/  BRA `(.L_x_8410) ;  /* 0xfffffec000087947 */ /* 0x000fea000383ffff */
.L_x_8211:
[----:B0-----:R0:W1:Y:S02]  /*16c80*/  SYNCS.PHASECHK.TRANS64.TRYWAIT P5, [R95+URZ+0x32490], R110 ;  /* 0x0324906e5f0075a7 */ /* 0x00106400080a017f */
[----:B-1----:R-:W-:Y:S05]  /*16c90*/  @!P5 NANOSLEEP.SYNCS 0x989680 ;  /* 0x009896800000d95d */ /* 0x002fea0003900000 */
[----:B------:R-:W1:Y:S02]  /*16ca0*/  @!P5 SYNCS.PHASECHK.TRANS64 P5, [R95+URZ+0x32490], R110 ;  /* 0x0324906e5f00d5a7 */ /* 0x000e6400080a007f */
[----:B-1----:R-:W-:Y:S05]  /*16cb0*/  @!P5 BRA `(.L_x_8211) ;  /* 0xfffffffc00f0d947 */ /* 0x002fea000383ffff */
[----:B------:R-:W-:Y:S05]  /*16cc0*/  BRA `(.L_x_8411) ;  /* 0xfffffed000647947 */ /* 0x000fea000383ffff */
.L_x_8220:
[----:B0-----:R0:W1:Y:S02]  /*16cd0*/  SYNCS.PHASECHK.TRANS64.TRYWAIT P4, [R95+URZ+0x32490], R110 ;  /* 0x0324906e5f0075a7 */ /* 0x001064000808017f */
[----:B-1----:R-:W-:Y:S05]  /*16ce0*/  @!P4 NANOSLEEP.SYNCS 0x989680 ;  /* 0x009896800000c95d */ /* 0x002fea0003900000 */
[----:B------:R-:W1:Y:S02]  /*16cf0*/  @!P4 SYNCS.PHASECHK.TRANS64 P4, [R95+URZ+0x32490], R110 ;  /* 0x0324906e5f00c5a7 */ /* 0x000e64000808007f */
[----:B-1----:R-:W-:Y:S05]  /*16d00*/  @!P4 BRA `(.L_x_8220) ;  /* 0xfffffffc00f0c947 */ /* 0x002fea000383ffff */
[----:B------:R-:W-:Y:S05]  /*16d10*/  BRA `(.L_x_8412) ;  /* 0xfffffee000647947 */ /* 0x000fea000383ffff */
.L_x_8226:
[----:B-1----:R1:W2:Y:S02]  /*16d20*/  SYNCS.PHASECHK.TRANS64.TRYWAIT P3, [R95+URZ+0x324b0], R110 ;  /* 0x0324b06e5f0075a7 */ /* 0x0022a4000806017f */
[----:B--2---:R-:W-:Y:S05]  /*16d30*/  @!P3 NANOSLEEP.SYNCS 0x989680 ;  /* 0x009896800000b95d */ /* 0x004fea0003900000 */
[----:B------:R-:W2:Y:S02]  /*16d40*/  @!P3 SYNCS.PHASECHK.TRANS64 P3, [R95+URZ+0x324b0], R110 ;  /* 0x0324b06e5f00b5a7 */ /* 0x000ea4000806007f */
[----:B--2---:R-:W-:Y:S05]  /*16d50*/  @!P3 BRA `(.L_x_8226) ;  /* 0xfffffffc00f0b947 */ /* 0x004fea000383ffff */
[----:B------:R-:W-:Y:S05]  /*16d60*/  BRA `(.L_x_8413) ;  /* 0xfffffee000f07947 */ /* 0x000fea000383ffff */
.L_x_8234:
[----:B------:R-:W0:Y:S01]  /*16d70*/  S2R R8, SR_TID.X ;  /* 0x0000000000087919 */ /* 0x000e220000002100 */
[----:B------:R-:W-:Y:S01]  /*16d80*/  BSSY B0, `(.L_x_8414) ;  /* 0x000000c000007945 */ /* 0x000fe20003800000 */
[----:B------:R-:W-:Y:S01]  /*16d90*/  IMAD.MOV.U32 R12, RZ, RZ, RZ ;  /* 0x000000ffff0c7224 */ /* 0x000fe200078e00ff */
[----:B------:R-:W-:Y:S01]  /*16da0*/  MOV R11, 0x1f ;  /* 0x0000001f000b7802 */ /* 0x000fe20000000f00 */
[----:B------:R-:W-:Y:S02]  /*16db0*/  IMAD.MOV.U32 R15, RZ, RZ, -0x1 ;  /* 0xffffffffff0f7424 */ /* 0x000fe400078e00ff */
[----:B0-----:R-:W-:-:S05]  /*16dc0*/  VIADD R26, R8, 0xffffff80 ;  /* 0xffffff80081a7836 */ /* 0x001fca0000000000 */
[----:B------:R-:W-:-:S04]  /*16dd0*/  SHF.R.S32.HI R8, RZ, 0x1f, R26 ;  /* 0x0000001fff087819 */ /* 0x000fc8000001141a */
[----:B------:R-:W-:-:S04]  /*16de0*/  LEA.HI R8, R8, R26, RZ, 0x7 ;  /* 0x0000001a08087211 */ /* 0x000fc800078f38ff */
[----:B------:R-:W-:-:S05]  /*16df0*/  SHF.R.S32.HI R8, RZ, 0x7, R8 ;  /* 0x00000007ff087819 */ /* 0x000fca0000011408 */
[----:B------:R-:W-:-:S07]  /*16e00*/  IMAD.MOV.U32 R13, RZ, RZ, R8 ;  /* 0x000000ffff0d7224 */ /* 0x000fce00078e0008 */
[----:B-----5:R-:W-:Y:S05]  /*16e10*/  WARPSYNC.COLLECTIVE R15, `(.L_x_8415) ;  /* 0x000000000f087348 */ /* 0x020fea0003c00000 */
[----:B------:R0:W1:Y:S02]  /*16e20*/  SHFL.IDX P6, R14, R13, R12, R11 ;  /* 0x0000000c0d0e7389 */ /* 0x00006400000c000b */
[----:B01---5:R-:W-:Y:S01]  /*16e30*/  ENDCOLLECTIVE ;  /* 0x000000000000791b */ /* 0x023fe20003800000 */
.L_x_8415:
[----:B------:R-:W-:Y:S05]  /*16e40*/  BSYNC B0 ;  /* 0x0000000000007941 */ /* 0x000fea0003800000 */
.L_x_8414:
[----:B------:R-:W-:Y:S05]  /*16e50*/  BRA `(.L_x_8416) ;  /* 0xfffffeec00a47947 */ /* 0x000fea000383ffff */
.L_x_8248:
        /* <DEDUP_REMOVED lines=8> */
.L_x_8418:
[----:B------:R-:W-:Y:S05]  /*16ee0*/  BSYNC B1 ;  /* 0x0000000000017941 */ /* 0x000fea0003800000 */
.L_x_8417:
[----:B------:R-:W-:Y:S05]  /*16ef0*/  BRA `(.L_x_8419) ;  /* 0xfffffef400b07947 */ /* 0x000fea000383ffff */
.L_x_8249:
        /* <DEDUP_REMOVED lines=8> */
.L_x_8421:
[----:B------:R-:W-:Y:S05]  /*16f80*/  BSYNC B1 ;  /* 0x0000000000017941 */ /* 0x000fea0003800000 */
.L_x_8420:
[----:B------:R-:W-:Y:S05]  /*16f90*/  BRA `(.L_x_8422) ;  /* 0xfffffef400907947 */ /* 0x000fea000383ffff */
.L_x_8250:
        /* <DEDUP_REMOVED lines=8> */
.L_x_8424:
[----:B------:R-:W-:Y:S05]  /*17020*/  BSYNC B1 ;  /* 0x0000000000017941 */ /* 0x000fea0003800000 */
.L_x_8423:
[----:B------:R-:W-:Y:S05]  /*17030*/  BRA `(.L_x_8425) ;  /* 0xfffffef400707947 */ /* 0x000fea000383ffff */
.L_x_8251:
        /* <DEDUP_REMOVED lines=8> */
.L_x_8427:
[----:B------:R-:W-:Y:S05]  /*170c0*/  BSYNC B1 ;  /* 0x0000000000017941 */ /* 0x000fea0003800000 */
.L_x_8426:
[----:B------:R-:W-:Y:S05]  /*170d0*/  BRA `(.L_x_8428) ;  /* 0xfffffef400507947 */ /* 0x000fea000383ffff */
.L_x_8253:
[----:B0-----:R0:W1:Y:S02]  /*170e0*/  SYNCS.PHASECHK.TRANS64.TRYWAIT P1, [R18+URZ+0x32400], R25 ;  /* 0x03240019120075a7 */ /* 0x001064000802017f */
[----:B-1----:R-:W-:Y:S05]  /*170f0*/  @!P1 NANOSLEEP.SYNCS 0x989680 ;  /* 0x009896800000995d */ /* 0x002fea0003900000 */
[----:B------:R-:W1:Y:S02]  /*17100*/  @!P1 SYNCS.PHASECHK.TRANS64 P1, [R18+URZ+0x32400], R25 ;  /* 0x03240019120095a7 */ /* 0x000e64000802007f */
[----:B-1----:R-:W-:Y:S05]  /*17110*/  @!P1 BRA `(.L_x_8253) ;  /* 0xfffffffc00f09947 */ /* 0x002fea000383ffff */
[----:B------:R-:W-:Y:S05]  /*17120*/  BRA `(.L_x_8429) ;  /* 0xfffffef400bc7947 */ /* 0x000fea000383ffff */
.L_x_8261:
        /* <DEDUP_REMOVED lines=8> */
.L_x_8431:
[----:B------:R-:W-:Y:S05]  /*171b0*/  BSYNC B1 ;  /* 0x0000000000017941 */ /* 0x000fea0003800000 */
.L_x_8430:
[----:B------:R-:W-:Y:S05]  /*171c0*/  BRA `(.L_x_8432) ;  /* 0xffffff00008c7947 */ /* 0x000fea000383ffff */
.L_x_8262:
        /* <DEDUP_REMOVED lines=8> */
.L_x_8434:
[----:B------:R-:W-:Y:S05]  /*17250*/  BSYNC B1 ;  /* 0x0000000000017941 */ /* 0x000fea0003800000 */
.L_x_8433:
[----:B------:R-:W-:Y:S05]  /*17260*/  BRA `(.L_x_8435) ;  /* 0xffffff0000707947 */ /* 0x000fea000383ffff */
.L_x_8263:
        /* <DEDUP_REMOVED lines=8> */
.L_x_8437:
[----:B------:R-:W-:Y:S05]  /*172f0*/  BSYNC B1 ;  /* 0x0000000000017941 */ /* 0x000fea0003800000 */
.L_x_8436:
[----:B------:R-:W-:Y:S05]  /*17300*/  BRA `(.L_x_8438) ;  /* 0xffffff0000547947 */ /* 0x000fea000383ffff */
.L_x_8264:
        /* <DEDUP_REMOVED lines=8> */
.L_x_8440:
[----:B------:R-:W-:Y:S05]  /*17390*/  BSYNC B1 ;  /* 0x0000000000017941 */ /* 0x000fea0003800000 */
.L_x_8439:
[----:B------:R-:W-:Y:S05]  /*173a0*/  BRA `(.L_x_8441) ;  /* 0xffffff0000387947 */ /* 0x000fea000383ffff */
.L_x_8266:
[----:B0-----:R0:W1:Y:S02]  /*173b0*/  SYNCS.PHASECHK.TRANS64.TRYWAIT P1, [R18+URZ+0x32400], R9 ;  /* 0x03240009120075a7 */ /* 0x001064000802017f */
[----:B-1----:R-:W-:Y:S05]  /*173c0*/  @!P1 NANOSLEEP.SYNCS 0x989680 ;  /* 0x009896800000995d */ /* 0x002fea0003900000 */
[----:B------:R-:W1:Y:S02]  /*173d0*/  @!P1 SYNCS.PHASECHK.TRANS64 P1, [R18+URZ+0x32400], R9 ;  /* 0x03240009120095a7 */ /* 0x000e64000802007f */
[----:B-1----:R-:W-:Y:S05]  /*173e0*/  @!P1 BRA `(.L_x_8266) ;  /* 0xfffffffc00f09947 */ /* 0x002fea000383ffff */
[----:B------:R-:W-:Y:S05]  /*173f0*/  BRA `(.L_x_8442) ;  /* 0xffffff00009c7947 */ /* 0x000fea000383ffff */
.L_x_8272:
[----:B-1----:R1:W2:Y:S02]  /*17400*/  SYNCS.PHASECHK.TRANS64.TRYWAIT P1, [R0+URZ+0x32430], R7 ;  /* 0x03243007000075a7 */ /* 0x0022a4000802017f */
[----:B--2---:R-:W-:Y:S05]  /*17410*/  @!P1 NANOSLEEP.SYNCS 0x989680 ;  /* 0x009896800000995d */ /* 0x004fea0003900000 */
[----:B------:R-:W2:Y:S02]  /*17420*/  @!P1 SYNCS.PHASECHK.TRANS64 P1, [R0+URZ+0x32430], R7 ;  /* 0x03243007000095a7 */ /* 0x000ea4000802007f */
[----:B--2---:R-:W-:Y:S05]  /*17430*/  @!P1 BRA `(.L_x_8272) ;  /* 0xfffffffc00f09947 */ /* 0x004fea000383ffff */
[----:B------:R-:W-:Y:S05]  /*17440*/  BRA `(.L_x_8271) ;  /* 0xffffff0c00bc7947 */ /* 0x000fea000383ffff */
.L_x_8274:
[----:B--2---:R2:W3:Y:S02]  /*17450*/  SYNCS.PHASECHK.TRANS64.TRYWAIT P1, [R18+URZ+0x32410], R3 ;  /* 0x03241003120075a7 */ /* 0x0044e4000802017f */
[----:B---3--:R-:W-:Y:S05]  /*17460*/  @!P1 NANOSLEEP.SYNCS 0x989680 ;  /* 0x009896800000995d */ /* 0x008fea0003900000 */
[----:B------:R-:W3:Y:S02]  /*17470*/  @!P1 SYNCS.PHASECHK.TRANS64 P1, [R18+URZ+0x32410], R3 ;  /* 0x03241003120095a7 */ /* 0x000ee4000802007f */
[----:B---3--:R-:W-:Y:S05]  /*17480*/  @!P1 BRA `(.L_x_8274) ;  /* 0xfffffffc00f09947 */ /* 0x008fea000383ffff */
[----:B------:R-:W-:Y:S05]  /*17490*/  BRA `(.L_x_8443) ;  /* 0xffffff1000a47947 */ /* 0x000fea000383ffff */
.L_x_8279:
[----:B--2---:R2:W4:Y:S02]  /*174a0*/  SYNCS.PHASECHK.TRANS64.TRYWAIT P2, [R0+URZ+0x32450], R7 ;  /* 0x03245007000075a7 */ /* 0x004524000804017f */
[----:B----4-:R-:W-:Y:S05]  /*174b0*/  @!P2 NANOSLEEP.SYNCS 0x989680 ;  /* 0x009896800000a95d */ /* 0x010fea0003900000 */
[----:B------:R-:W4:Y:S02]  /*174c0*/  @!P2 SYNCS.PHASECHK.TRANS64 P2, [R0+URZ+0x32450], R7 ;  /* 0x032450070000a5a7 */ /* 0x000f24000804007f */
[----:B----4-:R-:W-:Y:S05]  /*174d0*/  @!P2 BRA `(.L_x_8279) ;  /* 0xfffffffc00f0a947 */ /* 0x010fea000383ffff */
[----:B------:R-:W-:Y:S05]  /*174e0*/  BRA `(.L_x_8278) ;  /* 0xffffff1000c47947 */ /* 0x000fea000383ffff */
.L_x_8284:
[----:B-1----:R1:W2:Y:S02]  /*174f0*/  SYNCS.PHASECHK.TRANS64.TRYWAIT P3, [R3+URZ+0x32430], R12 ;  /* 0x0324300c030075a7 */ /* 0x0022a4000806017f */
[----:B--2---:R-:W-:Y:S05]  /*17500*/  @!P3 NANOSLEEP.SYNCS 0x989680 ;  /* 0x009896800000b95d */ /* 0x004fea0003900000 */
[----:B------:R-:W2:Y:S02]  /*17510*/  @!P3 SYNCS.PHASECHK.TRANS64 P3, [R3+URZ+0x32430], R12 ;  /* 0x0324300c0300b5a7 */ /* 0x000ea4000806007f */
[----:B--2---:R-:W-:Y:S05]  /*17520*/  @!P3 BRA `(.L_x_8284) ;  /* 0xfffffffc00f0b947 */ /* 0x004fea000383ffff */
[----:B------:R-:W-:Y:S05]  /*17530*/  BRA `(.L_x_8283) ;  /* 0xffffff3c005c7947 */ /* 0x000fea000383ffff */
.L_x_8289:
[----:B---3--:R3:W4:Y:S02]  /*17540*/  SYNCS.PHASECHK.TRANS64.TRYWAIT P3, [R3+URZ+0x32450], R12 ;  /* 0x0324500c030075a7 */ /* 0x008724000806017f */
[----:B----4-:R-:W-:Y:S05]  /*17550*/  @!P3 NANOSLEEP.SYNCS 0x989680 ;  /* 0x009896800000b95d */ /* 0x010fea0003900000 */
[----:B------:R-:W4:Y:S02]  /*17560*/  @!P3 SYNCS.PHASECHK.TRANS64 P3, [R3+URZ+0x32450], R12 ;  /* 0x0324500c0300b5a7 */ /* 0x000f24000806007f */
[----:B----4-:R-:W-:Y:S05]  /*17570*/  @!P3 BRA `(.L_x_8289) ;  /* 0xfffffffc00f0b947 */ /* 0x010fea000383ffff */
[----:B------:R-:W-:Y:S05]  /*17580*/  BRA `(.L_x_8288) ;  /* 0xffffff4000087947 */ /* 0x000fea000383ffff */
.L_x_8322:
        /* <DEDUP_REMOVED lines=11> */
.L_x_8445:
[----:B------:R-:W-:Y:S05]  /*17640*/  BSYNC B1 ;  /* 0x0000000000017941 */ /* 0x000fea0003800000 */
.L_x_8444:
[----:B------:R-:W-:Y:S05]  /*17650*/  BRA `(.L_x_8446) ;  /* 0xffffffac00b07947 */ /* 0x000fea000383ffff */
.L_x_8323:
[----:B------:R-:W-:Y:S01]  /*17660*/  BSSY B1, `(.L_x_8447) ;  /* 0x0000006000017945 */ /* 0x000fe20003800000 */
[----:B------:R-:W-:-:S07]  /*17670*/  IMAD.MOV.U32 R15, RZ, RZ, -0x1 ;  /* 0xffffffffff0f7424 */ /* 0x000fce00078e00ff */
[----:B-----5:R-:W-:Y:S05]  /*17680*/  WARPSYNC.COLLECTIVE R15, `(.L_x_8448) ;  /* 0x000000000f0c7348 */ /* 0x020fea0003c00000 */
[----:B------:R-:W-:Y:S02]  /*17690*/  ELECT P6, UR62, PT ;  /* 0x00000000003e782f */ /* 0x000fe400038c0000 */
[----:B------:R-:W-:Y:S01]  /*176a0*/  MOV R14, UR62 ;  /* 0x0000003e000e7c02 */ /* 0x000fe20008000f00 */
[----:B-----5:R-:W-:Y:S10]  /*176b0*/  ENDCOLLECTIVE ;  /* 0x000000000000791b */ /* 0x020ff40003800000 */
.L_x_8448:
[----:B------:R-:W-:Y:S05]  /*176c0*/  BSYNC B1 ;  /* 0x0000000000017941 */ /* 0x000fea0003800000 */
.L_x_8447:
[----:B------:R-:W-:Y:S05]  /*176d0*/  BRA `(.L_x_8449) ;  /* 0xffffffac009c7947 */ /* 0x000fea000383ffff */
.L_x_8324:
[----:B0-----:R0:W1:Y:S02]  /*176e0*/  SYNCS.PHASECHK.TRANS64.TRYWAIT P0, [R5+URZ+0x32420], R7 ;  /* 0x03242007050075a7 */ /* 0x001064000800017f */
[----:B-1----:R-:W-:Y:S05]  /*176f0*/  @!P0 NANOSLEEP.SYNCS 0x989680 ;  /* 0x009896800000895d */ /* 0x002fea0003900000 */
[----:B------:R-:W1:Y:S02]  /*17700*/  @!P0 SYNCS.PHASECHK.TRANS64 P0, [R5+URZ+0x32420], R7 ;  /* 0x03242007050085a7 */ /* 0x000e64000800007f */
[----:B-1----:R-:W-:Y:S05]  /*17710*/  @!P0 BRA `(.L_x_8324) ;  /* 0xfffffffc00f08947 */ /* 0x002fea000383ffff */
[----:B------:R-:W-:Y:S05]  /*17720*/  BRA `(.L_x_8450) ;  /* 0xffffffac00b47947 */ /* 0x000fea000383ffff */
.L_x_8327:
[----:B0-----:R0:W1:Y:S02]  /*17730*/  SYNCS.PHASECHK.TRANS64.TRYWAIT P0, [R7+URZ+0x324a0], R9 ;  /* 0x0324a009070075a7 */ /* 0x001064000800017f */
[----:B-1----:R-:W-:Y:S05]  /*17740*/  @!P0 NANOSLEEP.SYNCS 0x989680 ;  /* 0x009896800000895d */ /* 0x002fea0003900000 */
[----:B------:R-:W1:Y:S02]  /*17750*/  @!P0 SYNCS.PHASECHK.TRANS64 P0, [R7+URZ+0x324a0], R9 ;  /* 0x0324a009070085a7 */ /* 0x000e64000800007f */
[----:B-1----:R-:W-:Y:S05]  /*17760*/  @!P0 BRA `(.L_x_8327) ;  /* 0xfffffffc00f08947 */ /* 0x002fea000383ffff */
[----:B------:R-:W-:Y:S05]  /*17770*/  BRA `(.L_x_8451) ;  /* 0xffffffac00c07947 */ /* 0x000fea000383ffff */
.L_x_8329:
[----:B-1----:R1:W2:Y:S02]  /*17780*/  SYNCS.PHASECHK.TRANS64.TRYWAIT P0, [R7+URZ+0x324c0], R9 ;  /* 0x0324c009070075a7 */ /* 0x0022a4000800017f */
[----:B--2---:R-:W-:Y:S05]  /*17790*/  @!P0 NANOSLEEP.SYNCS 0x989680 ;  /* 0x009896800000895d */ /* 0x004fea0003900000 */
[----:B------:R-:W2:Y:S02]  /*177a0*/  @!P0 SYNCS.PHASECHK.TRANS64 P0, [R7+URZ+0x324c0], R9 ;  /* 0x0324c009070085a7 */ /* 0x000ea4000800007f */
[----:B--2---:R-:W-:Y:S05]  /*177b0*/  @!P0 BRA `(.L_x_8329) ;  /* 0xfffffffc00f08947 */ /* 0x004fea000383ffff */
[----:B------:R-:W-:Y:S05]  /*177c0*/  BRA `(.L_x_8452) ;  /* 0xffffffb000247947 */ /* 0x000fea000383ffff */
.L_x_8333:
[----:B0-----:R0:W1:Y:S02]  /*177d0*/  SYNCS.PHASECHK.TRANS64.TRYWAIT P0, [R7+URZ+0x324a0], R8 ;  /* 0x0324a008070075a7 */ /* 0x001064000800017f */
[----:B-1----:R-:W-:Y:S05]  /*177e0*/  @!P0 NANOSLEEP.SYNCS 0x989680 ;  /* 0x009896800000895d */ /* 0x002fea0003900000 */
[----:B------:R-:W1:Y:S02]  /*177f0*/  @!P0 SYNCS.PHASECHK.TRANS64 P0, [R7+URZ+0x324a0], R8 ;  /* 0x0324a008070085a7 */ /* 0x000e64000800007f */
[----:B-1----:R-:W-:Y:S05]  /*17800*/  @!P0 BRA `(.L_x_8333) ;  /* 0xfffffffc00f08947 */ /* 0x002fea000383ffff */
[----:B------:R-:W-:Y:S05]  /*17810*/  BRA `(.L_x_8453) ;  /* 0xffffffb400147947 */ /* 0x000fea000383ffff */
.L_x_8335:
[----:B-1----:R1:W2:Y:S02]  /*17820*/  SYNCS.PHASECHK.TRANS64.TRYWAIT P1, [R7+URZ+0x324c0], R8 ;  /* 0x0324c008070075a7 */ /* 0x0022a4000802017f */
[----:B--2---:R-:W-:Y:S05]  /*17830*/  @!P1 NANOSLEEP.SYNCS 0x989680 ;  /* 0x009896800000995d */ /* 0x004fea0003900000 */
[----:B------:R-:W2:Y:S02]  /*17840*/  @!P1 SYNCS.PHASECHK.TRANS64 P1, [R7+URZ+0x324c0], R8 ;  /* 0x0324c008070095a7 */ /* 0x000ea4000802007f */
[----:B--2---:R-:W-:Y:S05]  /*17850*/  @!P1 BRA `(.L_x_8335) ;  /* 0xfffffffc00f09947 */ /* 0x004fea000383ffff */
[----:B------:R-:W-:Y:S05]  /*17860*/  BRA `(.L_x_8454) ;  /* 0xffffffb400707947 */ /* 0x000fea000383ffff */
.L_x_8345:
        /* <DEDUP_REMOVED lines=11> */
.L_x_8456:
[----:B------:R-:W-:Y:S05]  /*17920*/  BSYNC B0 ;  /* 0x0000000000007941 */ /* 0x000fea0003800000 */
.L_x_8455:
[----:B------:R-:W-:Y:S05]  /*17930*/  BRA `(.L_x_8457) ;  /* 0xffffffc0001c7947 */ /* 0x000fea000383ffff */
.L_x_8346:
[----:B------:R-:W-:Y:S01]  /*17940*/  BSSY B0, `(.L_x_8458) ;  /* 0x0000006000007945 */ /* 0x000fe20003800000 */
[----:B------:R-:W-:-:S07]  /*17950*/  IMAD.MOV.U32 R15, RZ, RZ, -0x1 ;  /* 0xffffffffff0f7424 */ /* 0x000fce00078e00ff */
[----:B------:R-:W-:Y:S05]  /*17960*/  WARPSYNC.COLLECTIVE R15, `(.L_x_8459) ;  /* 0x000000000f0c7348 */ /* 0x000fea0003c00000 */
[----:B------:R-:W-:Y:S02]  /*17970*/  ELECT P6, UR62, PT ;  /* 0x00000000003e782f */ /* 0x000fe400038c0000 */
[----:B------:R-:W-:Y:S01]  /*17980*/  MOV R14, UR62 ;  /* 0x0000003e000e7c02 */ /* 0x000fe20008000f00 */
[----:B------:R-:W-:Y:S10]  /*17990*/  ENDCOLLECTIVE ;  /* 0x000000000000791b */ /* 0x000ff40003800000 */
.L_x_8459:
[----:B------:R-:W-:Y:S05]  /*179a0*/  BSYNC B0 ;  /* 0x0000000000007941 */ /* 0x000fea0003800000 */
.L_x_8458:
[----:B------:R-:W-:Y:S05]  /*179b0*/  BRA `(.L_x_8460) ;  /* 0xffffffc000147947 */ /* 0x000fea000383ffff */
.L_x_8349:
[----:B0-----:R0:W1:Y:S02]  /*179c0*/  SYNCS.PHASECHK.TRANS64.TRYWAIT P0, [R5+URZ+0x32440], R7 ;  /* 0x03244007050075a7 */ /* 0x001064000800017f */
[----:B-1----:R-:W-:Y:S05]  /*179d0*/  @!P0 NANOSLEEP.SYNCS 0x989680 ;  /* 0x009896800000895d */ /* 0x002fea0003900000 */
[----:B------:R-:W1:Y:S02]  /*179e0*/  @!P0 SYNCS.PHASECHK.TRANS64 P0, [R5+URZ+0x32440], R7 ;  /* 0x03244007050085a7 */ /* 0x000e64000800007f */
[----:B-1----:R-:W-:Y:S05]  /*179f0*/  @!P0 BRA `(.L_x_8349) ;  /* 0xfffffffc00f08947 */ /* 0x002fea000383ffff */
[----:B------:R-:W-:Y:S05]  /*17a00*/  BRA `(.L_x_8461) ;  /* 0xffffffc000847947 */ /* 0x000fea000383ffff */
.L_x_8353:
        /* <DEDUP_REMOVED lines=8> */
.L_x_8356:
[----:B0-----:R0:W1:Y:S02]  /*17a90*/  SYNCS.PHASECHK.TRANS64.TRYWAIT P0, [R2+URZ+0x32460], R5 ;  /* 0x03246005020075a7 */ /* 0x001064000800017f */
[----:B-1----:R-:W-:Y:S05]  /*17aa0*/  @!P0 NANOSLEEP.SYNCS 0x989680 ;  /* 0x009896800000895d */ /* 0x002fea0003900000 */
[----:B------:R-:W1:Y:S02]  /*17ab0*/  @!P0 SYNCS.PHASECHK.TRANS64 P0, [R2+URZ+0x32460], R5 ;  /* 0x03246005020085a7 */ /* 0x000e64000800007f */
[----:B-1----:R-:W-:Y:S05]  /*17ac0*/  @!P0 BRA `(.L_x_8356) ;  /* 0xfffffffc00f08947 */ /* 0x002fea000383ffff */
[----:B------:R-:W-:Y:S05]  /*17ad0*/  BRA `(.L_x_8463) ;  /* 0xffffffc8000c7947 */ /* 0x000fea000383ffff */
.L_x_8365:
[----:B--2---:R2:W3:Y:S02]  /*17ae0*/  SYNCS.PHASECHK.TRANS64.TRYWAIT P0, [R2+URZ+0x32440], R7 ;  /* 0x03244007020075a7 */ /* 0x0044e4000800017f */
[----:B---3--:R-:W-:Y:S05]  /*17af0*/  @!P0 NANOSLEEP.SYNCS 0x989680 ;  /* 0x009896800000895d */ /* 0x008fea0003900000 */
[----:B------:R-:W3:Y:S02]  /*17b00*/  @!P0 SYNCS.PHASECHK.TRANS64 P0, [R2+URZ+0x32440], R7 ;  /* 0x03244007020085a7 */ /* 0x000ee4000800007f */
[----:B---3--:R-:W-:Y:S05]  /*17b10*/  @!P0 BRA `(.L_x_8365) ;  /* 0xfffffffc00f08947 */ /* 0x008fea000383ffff */
[----:B------:R-:W-:Y:S05]  /*17b20*/  BRA `(.L_x_8464) ;  /* 0xffffffcc00947947 */ /* 0x000fea000383ffff */
.L_x_8367:
[----:B0-----:R0:W3:Y:S02]  /*17b30*/  SYNCS.PHASECHK.TRANS64.TRYWAIT P0, [R2+URZ+0x32460], R7 ;  /* 0x03246007020075a7 */ /* 0x0010e4000800017f */
[----:B---3--:R-:W-:Y:S05]  /*17b40*/  @!P0 NANOSLEEP.SYNCS 0x989680 ;  /* 0x009896800000895d */ /* 0x008fea0003900000 */
[----:B------:R-:W3:Y:S02]  /*17b50*/  @!P0 SYNCS.PHASECHK.TRANS64 P0, [R2+URZ+0x32460], R7 ;  /* 0x03246007020085a7 */ /* 0x000ee4000800007f */
[----:B---3--:R-:W-:Y:S05]  /*17b60*/  @!P0 BRA `(.L_x_8367) ;  /* 0xfffffffc00f08947 */ /* 0x008fea000383ffff */
[----:B------:R-:W-:Y:S05]  /*17b70*/  BRA `(.L_x_8465) ;  /* 0xffffffd000047947 */ /* 0x000fea000383ffff */
.L_x_8372:
[----:B--2---:R2:W3:Y:S02]  /*17b80*/  SYNCS.PHASECHK.TRANS64.TRYWAIT P0, [R3+URZ+0x32440], R7 ;  /* 0x03244007030075a7 */ /* 0x0044e4000800017f */
[----:B---3--:R-:W-:Y:S05]  /*17b90*/  @!P0 NANOSLEEP.SYNCS 0x989680 ;  /* 0x009896800000895d */ /* 0x008fea0003900000 */
[----:B------:R-:W3:Y:S02]  /*17ba0*/  @!P0 SYNCS.PHASECHK.TRANS64 P0, [R3+URZ+0x32440], R7 ;  /* 0x03244007030085a7 */ /* 0x000ee4000800007f */
[----:B---3--:R-:W-:Y:S05]  /*17bb0*/  @!P0 BRA `(.L_x_8372) ;  /* 0xfffffffc00f08947 */ /* 0x008fea000383ffff */
[----:B------:R-:W-:Y:S05]  /*17bc0*/  BRA `(.L_x_8466) ;  /* 0xffffffd400487947 */ /* 0x000fea000383ffff */
.L_x_8374:
[----:B0-----:R0:W3:Y:S02]  /*17bd0*/  SYNCS.PHASECHK.TRANS64.TRYWAIT P1, [R3+URZ+0x32460], R7 ;  /* 0x03246007030075a7 */ /* 0x0010e4000802017f */
[----:B---3--:R-:W-:Y:S05]  /*17be0*/  @!P1 NANOSLEEP.SYNCS 0x989680 ;  /* 0x009896800000995d */ /* 0x008fea0003900000 */
[----:B------:R-:W3:Y:S02]  /*17bf0*/  @!P1 SYNCS.PHASECHK.TRANS64 P1, [R3+URZ+0x32460], R7 ;  /* 0x03246007030095a7 */ /* 0x000ee4000802007f */
[----:B---3--:R-:W-:Y:S05]  /*17c00*/  @!P1 BRA `(.L_x_8374) ;  /* 0xfffffffc00f09947 */ /* 0x008fea000383ffff */
[----:B------:R-:W-:Y:S05]  /*17c10*/  BRA `(.L_x_8467) ;  /* 0xffffffd400b47947 */ /* 0x000fea000383ffff */
.L_x_8379:
[----:B---3--:R3:W4:Y:S02]  /*17c20*/  SYNCS.PHASECHK.TRANS64.TRYWAIT P0, [R3+URZ+0x32440], R7 ;  /* 0x03244007030075a7 */ /* 0x008724000800017f */
[----:B----4-:R-:W-:Y:S05]  /*17c30*/  @!P0 NANOSLEEP.SYNCS 0x989680 ;  /* 0x009896800000895d */ /* 0x010fea0003900000 */
[----:B------:R-:W4:Y:S02]  /*17c40*/  @!P0 SYNCS.PHASECHK.TRANS64 P0, [R3+URZ+0x32440], R7 ;  /* 0x03244007030085a7 */ /* 0x000f24000800007f */
[----:B----4-:R-:W-:Y:S05]  /*17c50*/  @!P0 BRA `(.L_x_8379) ;  /* 0xfffffffc00f08947 */ /* 0x010fea000383ffff */
[----:B------:R-:W-:Y:S05]  /*17c60*/  BRA `(.L_x_8468) ;  /* 0xffffffd800d87947 */ /* 0x000fea000383ffff */
.L_x_8381:
[----:B0-----:R0:W2:Y:S02]  /*17c70*/  SYNCS.PHASECHK.TRANS64.TRYWAIT P1, [R3+URZ+0x32460], R7 ;  /* 0x03246007030075a7 */ /* 0x0010a4000802017f */
[----:B--2---:R-:W-:Y:S05]  /*17c80*/  @!P1 NANOSLEEP.SYNCS 0x989680 ;  /* 0x009896800000995d */ /* 0x004fea0003900000 */
[----:B------:R-:W2:Y:S02]  /*17c90*/  @!P1 SYNCS.PHASECHK.TRANS64 P1, [R3+URZ+0x32460], R7 ;  /* 0x03246007030095a7 */ /* 0x000ea4000802007f */
[----:B--2---:R-:W-:Y:S05]  /*17ca0*/  @!P1 BRA `(.L_x_8381) ;  /* 0xfffffffc00f09947 */ /* 0x004fea000383ffff */
[----:B------:R-:W-:Y:S05]  /*17cb0*/  BRA `(.L_x_8469) ;  /* 0xffffffdc00487947 */ /* 0x000fea000383ffff */
.L_x_8386:
[----:B------:R-:W-:Y:S01]  /*17cc0*/  BSSY B0, `(.L_x_8470) ;  /* 0x0000008000007945 */ /* 0x000fe20003800000 */
[----:B0-----:R-:W-:Y:S01]  /*17cd0*/  MOV R13, R16 ;  /* 0x00000010000d7202 */ /* 0x001fe20000000f00 */
[----:B------:R-:W-:Y:S02]  /*17ce0*/  IMAD.MOV.U32 R12, RZ, RZ, RZ ;  /* 0x000000ffff0c7224 */ /* 0x000fe400078e00ff */
[----:B--2---:R-:W-:Y:S02]  /*17cf0*/  IMAD.MOV.U32 R11, RZ, RZ, 0x1f ;  /* 0x0000001fff0b7424 */ /* 0x004fe400078e00ff */
[----:B------:R-:W-:-:S07]  /*17d00*/  IMAD.MOV.U32 R15, RZ, RZ, -0x1 ;  /* 0xffffffffff0f7424 */ /* 0x000fce00078e00ff */
[----:B-1-3-5:R-:W-:Y:S05]  /*17d10*/  WARPSYNC.COLLECTIVE R15, `(.L_x_8471) ;  /* 0x000000000f087348 */ /* 0x02afea0003c00000 */
[----:B------:R0:W2:Y:S02]  /*17d20*/  SHFL.IDX P6, R14, R13, R12, R11 ;  /* 0x0000000c0d0e7389 */ /* 0x0000a400000c000b */
[----:B0123-5:R-:W-:Y:S01]  /*17d30*/  ENDCOLLECTIVE ;  /* 0x000000000000791b */ /* 0x02ffe20003800000 */
.L_x_8471:
[----:B------:R-:W-:Y:S05]  /*17d40*/  BSYNC B0 ;  /* 0x0000000000007941 */ /* 0x000fea0003800000 */
.L_x_8470:
        /* <DEDUP_REMOVED lines=8> */
.L_x_8472:
[----:B------:R-:W-:Y:S01]  /*17dd0*/  IMAD.MOV.U32 R5, RZ, RZ, R14 ;  /* 0x000000ffff057224 */ /* 0x000fe200078e000e */
[----:B------:R-:W-:Y:S06]  /*17de0*/  BRA `(.L_x_8473) ;  /* 0xffffffe0003c7947 */ /* 0x000fec000383ffff */
.L_x_8389:
        /* <DEDUP_REMOVED lines=8> */
.L_x_8475:
[----:B------:R-:W-:Y:S05]  /*17e70*/  BSYNC B0 ;  /* 0x0000000000007941 */ /* 0x000fea0003800000 */
.L_x_8474:
        /* <DEDUP_REMOVED lines=10> */
.L_x_8476:
        /* <DEDUP_REMOVED lines=8> */
.L_x_8477:
        /* <DEDUP_REMOVED lines=8> */
.L_x_8478:
        /* <DEDUP_REMOVED lines=8> */
.L_x_8479:
        /* <DEDUP_REMOVED lines=8> */
.L_x_8480:
[----:B------:R-:W-:Y:S05]  /*18120*/  BRA `(.L_x_8481) ;  /* 0xffffffe000007947 */ /* 0x000fea000383ffff */
.L_x_8394:
[----:B------:R-:W-:Y:S01]  /*18130*/  BSSY B0, `(.L_x_8482) ;  /* 0x0000008000007945 */ /* 0x000fe20003800000 */
[----:B-----5:R-:W-:Y:S01]  /*18140*/  IMAD.MOV.U32 R13, RZ, RZ, R17 ;  /* 0x000000ffff0d7224 */ /* 0x020fe200078e0011 */
[----:B------:R-:W-:Y:S01]  /*18150*/  MOV R12, 0x1 ;  /* 0x00000001000c7802 */ /* 0x000fe20000000f00 */
[----:B--2---:R-:W-:Y:S02]  /*18160*/  IMAD.MOV.U32 R11, RZ, RZ, RZ ;  /* 0x000000ffff0b7224 */ /* 0x004fe400078e00ff */
[----:B------:R-:W-:-:S07]  /*18170*/  IMAD.MOV.U32 R15, RZ, RZ, -0x1 ;  /* 0xffffffffff0f7424 */ /* 0x000fce00078e00ff */
[----:B01----:R-:W-:Y:S05]  /*18180*/  WARPSYNC.COLLECTIVE R15, `(.L_x_8483) ;  /* 0x000000000f087348 */ /* 0x003fea0003c00000 */
[----:B------:R2:W3:Y:S02]  /*18190*/  SHFL.UP P6, R14, R13, R12, R11 ;  /* 0x0400000c0d0e7389 */ /* 0x0004e400000c000b */
[----:B0123--:R-:W-:Y:S01]  /*181a0*/  ENDCOLLECTIVE ;  /* 0x000000000000791b */ /* 0x00ffe20003800000 */
.L_x_8483:
[----:B------:R-:W-:Y:S05]  /*181b0*/  BSYNC B0 ;  /* 0x0000000000007941 */ /* 0x000fea0003800000 */
.L_x_8482:
        /* <DEDUP_REMOVED lines=10> */
.L_x_8484:
        /* <DEDUP_REMOVED lines=8> */
.L_x_8485:
        /* <DEDUP_REMOVED lines=8> */
.L_x_8486:
        /* <DEDUP_REMOVED lines=8> */
.L_x_8487:
        /* <DEDUP_REMOVED lines=8> */
.L_x_8488:
[----:B------:R-:W-:Y:S05]  /*18460*/  BRA `(.L_x_8489) ;  /* 0xffffffdc00e47947 */ /* 0x000fea000383ffff */
.L_x_8396:
[----:B------:R-:W-:Y:S01]  /*18470*/  BSSY B0, `(.L_x_8490) ;  /* 0x0000006000007945 */ /* 0x000fe20003800000 */
[----:B------:R-:W-:Y:S02]  /*18480*/  PLOP3.LUT P6, PT, P6, PT, PT, 0x8, 0x0 ;  /* 0x000000000000781c */ /* 0x000fe400037ce170 */
[----:B------:R-:W-:-:S11]  /*18490*/  MOV R15, 0xffffffff ;  /* 0xffffffff000f7802 */ /* 0x000fd60000000f00 */
[----:B0-2---:R-:W-:Y:S05]  /*184a0*/  WARPSYNC.COLLECTIVE R15, `(.L_x_8491) ;  /* 0x000000000f087348 */ /* 0x005fea0003c00000 */
[----:B------:R-:W-:Y:S01]  /*184b0*/  VOTE.ANY R14, PT, P6 ;  /* 0x00000000000e7806 */ /* 0x000fe200030e0100 */
[----:B0-2---:R-:W-:Y:S06]  /*184c0*/  ENDCOLLECTIVE ;  /* 0x000000000000791b */ /* 0x005fec0003800000 */
.L_x_8491:
[----:B------:R-:W-:Y:S05]  /*184d0*/  BSYNC B0 ;  /* 0x0000000000007941 */ /* 0x000fea0003800000 */
.L_x_8490:
        /* <DEDUP_REMOVED lines=9> */
.L_x_8492:
[----:B------:R-:W-:Y:S01]  /*18570*/  IMAD.MOV.U32 R17, RZ, RZ, R14 ;  /* 0x000000ffff117224 */ /* 0x000fe200078e000e */
[----:B------:R-:W-:Y:S06]  /*18580*/  BRA `(.L_x_8493) ;  /* 0xffffffdc00d47947 */ /* 0x000fec000383ffff */
.L_x_8398:
[----:B------:R-:W-:Y:S01]  /*18590*/  BSSY B0, `(.L_x_8494) ;  /* 0x0000007000007945 */ /* 0x000fe20003800000 */
[----:B------:R-:W-:Y:S01]  /*185a0*/  IMAD.MOV.U32 R13, RZ, RZ, R3 ;  /* 0x000000ffff0d7224 */ /* 0x000fe200078e0003 */
[----:B--2---:R-:W-:Y:S01]  /*185b0*/  MOV R11, 0x1f ;  /* 0x0000001f000b7802 */ /* 0x004fe20000000f00 */
[----:B------:R-:W-:-:S07]  /*185c0*/  IMAD.MOV.U32 R15, RZ, RZ, -0x1 ;  /* 0xffffffffff0f7424 */ /* 0x000fce00078e00ff */
[----:B01-3--:R-:W-:Y:S05]  /*185d0*/  WARPSYNC.COLLECTIVE R15, `(.L_x_8495) ;  /* 0x000000000f087348 */ /* 0x00bfea0003c00000 */
[----:B------:R2:W4:Y:S02]  /*185e0*/  SHFL.IDX P6, R14, R13, R12, R11 ;  /* 0x0000000c0d0e7389 */ /* 0x00052400000c000b */
[----:B01234-:R-:W-:Y:S01]  /*185f0*/  ENDCOLLECTIVE ;  /* 0x000000000000791b */ /* 0x01ffe20003800000 */
.L_x_8495:
[----:B------:R-:W-:Y:S05]  /*18600*/  BSYNC B0 ;  /* 0x0000000000007941 */ /* 0x000fea0003800000 */
.L_x_8494:
[----:B------:R-:W-:Y:S05]  /*18610*/  BRA `(.L_x_8397) ;  /* 0xffffffdc00cc7947 */ /* 0x000fea000383ffff */
.L_x_8401:
[----:B0-----:R0:W4:Y:S02]  /*18620*/  SYNCS.PHASECHK.TRANS64.TRYWAIT P0, [R0+URZ+0x32420], R3 ;  /* 0x03242003000075a7 */ /* 0x001124000800017f */
[----:B----4-:R-:W-:Y:S05]  /*18630*/  @!P0 NANOSLEEP.SYNCS 0x989680 ;  /* 0x009896800000895d */ /* 0x010fea0003900000 */
[----:B------:R-:W4:Y:S02]  /*18640*/  @!P0 SYNCS.PHASECHK.TRANS64 P0, [R0+URZ+0x32420], R3 ;  /* 0x03242003000085a7 */ /* 0x000f24000800007f */
[----:B----4-:R-:W-:Y:S05]  /*18650*/  @!P0 BRA `(.L_x_8401) ;  /* 0xfffffffc00f08947 */ /* 0x010fea000383ffff */
[----:B------:R-:W-:Y:S05]  /*18660*/  BRA `(.L_x_8496) ;  /* 0xffffffe000ac7947 */ /* 0x000fea000383ffff */
.L_x_8402:
[----:B---3--:R-:W3:Y:S01]  /*18670*/  S2R R2, SR_TID.X ;  /* 0x0000000000027919 */ /* 0x008ee20000002100 */
[----:B------:R-:W-:Y:S01]  /*18680*/  BSSY B0, `(.L_x_8497) ;  /* 0x000000a000007945 */ /* 0x000fe20003800000 */
[----:B------:R-:W-:Y:S01]  /*18690*/  IMAD.MOV.U32 R12, RZ, RZ, RZ ;  /* 0x000000ffff0c7224 */ /* 0x000fe200078e00ff */
[----:B--2---:R-:W-:Y:S01]  /*186a0*/  MOV R11, 0x1f ;  /* 0x0000001f000b7802 */ /* 0x004fe20000000f00 */
[----:B------:R-:W-:Y:S01]  /*186b0*/  IMAD.MOV.U32 R15, RZ, RZ, -0x1 ;  /* 0xffffffffff0f7424 */ /* 0x000fe200078e00ff */
[----:B---3--:R-:W-:-:S04]  /*186c0*/  SHF.R.U32.HI R2, RZ, 0x5, R2 ;  /* 0x00000005ff027819 */ /* 0x008fc80000011602 */
[----:B------:R-:W-:-:S05]  /*186d0*/  LOP3.LUT R2, R2, 0x3, RZ, 0xc0, !PT ;  /* 0x0000000302027812 */ /* 0x000fca00078ec0ff */
[----:B------:R-:W-:-:S07]  /*186e0*/  IMAD.MOV.U32 R13, RZ, RZ, R2 ;  /* 0x000000ffff0d7224 */ /* 0x000fce00078e0002 */
[----:B01----:R-:W-:Y:S05]  /*186f0*/  WARPSYNC.COLLECTIVE R15, `(.L_x_8498) ;  /* 0x000000000f087348 */ /* 0x003fea0003c00000 */
[----:B------:R2:W3:Y:S02]  /*18700*/  SHFL.IDX P6, R14, R13, R12, R11 ;  /* 0x0000000c0d0e7389 */ /* 0x0004e400000c000b */
[----:B0123--:R-:W-:Y:S01]  /*18710*/  ENDCOLLECTIVE ;  /* 0x000000000000791b */ /* 0x00ffe20003800000 */
.L_x_8498:
[----:B------:R-:W-:Y:S05]  /*18720*/  BSYNC B0 ;  /* 0x0000000000007941 */ /* 0x000fea0003800000 */
.L_x_8497:
[----:B------:R-:W-:Y:S05]  /*18730*/  BRA `(.L_x_8499) ;  /* 0xffffffe000907947 */ /* 0x000fea000383ffff */
.L_x_8403:
[----:B------:R-:W-:Y:S01]  /*18740*/  BSSY B0, `(.L_x_8500) ;  /* 0x0000006000007945 */ /* 0x000fe20003800000 */
[----:B------:R-:W-:-:S07]  /*18750*/  IMAD.MOV.U32 R15, RZ, RZ, -0x1 ;  /* 0xffffffffff0f7424 */ /* 0x000fce00078e00ff */
[----:B0123--:R-:W-:Y:S05]  /*18760*/  WARPSYNC.COLLECTIVE R15, `(.L_x_8501) ;  /* 0x000000000f0c7348 */ /* 0x00ffea0003c00000 */
[----:B------:R-:W-:Y:S02]  /*18770*/  ELECT P6, UR62, PT ;  /* 0x00000000003e782f */ /* 0x000fe400038c0000 */
[----:B------:R-:W-:Y:S01]  /*18780*/  MOV R14, UR62 ;  /* 0x0000003e000e7c02 */ /* 0x000fe20008000f00 */
[----:B0123--:R-:W-:Y:S10]  /*18790*/  ENDCOLLECTIVE ;  /* 0x000000000000791b */ /* 0x00fff40003800000 */
.L_x_8501:
[----:B------:R-:W-:Y:S05]  /*187a0*/  BSYNC B0 ;  /* 0x0000000000007941 */ /* 0x000fea0003800000 */
.L_x_8500:
[----:B------:R-:W-:Y:S05]  /*187b0*/  BRA `(.L_x_8502) ;  /* 0xffffffe000847947 */ /* 0x000fea000383ffff */
.L_x_8405:
[----:B0-----:R0:W1:Y:S02]  /*187c0*/  SYNCS.PHASECHK.TRANS64.TRYWAIT P0, [R6+URZ], R5 ;  /* 0x00000005060075a7 */ /* 0x001064000800017f */
[----:B-1----:R-:W-:Y:S05]  /*187d0*/  @!P0 NANOSLEEP.SYNCS 0x989680 ;  /* 0x009896800000895d */ /* 0x002fea0003900000 */
[----:B------:R-:W1:Y:S02]  /*187e0*/  @!P0 SYNCS.PHASECHK.TRANS64 P0, [R6+URZ], R5 ;  /* 0x00000005060085a7 */ /* 0x000e64000800007f */
[----:B-1----:R-:W-:Y:S05]  /*187f0*/  @!P0 BRA `(.L_x_8405) ;  /* 0xfffffffc00f08947 */ /* 0x002fea000383ffff */
[----:B------:R-:W-:Y:S05]  /*18800*/  BRA `(.L_x_8503) ;  /* 0xffffffe000c87947 */ /* 0x000fea000383ffff */
.L_x_8406:
[----:B-1----:R1:W3:Y:S02]  /*18810*/  SYNCS.PHASECHK.TRANS64.TRYWAIT P0, [R7+URZ], R2 ;  /* 0x00000002070075a7 */ /* 0x0022e4000800017f */
[----:B---3--:R-:W-:Y:S05]  /*18820*/  @!P0 NANOSLEEP.SYNCS 0x989680 ;  /* 0x009896800000895d */ /* 0x008fea0003900000 */
[----:B------:R-:W3:Y:S02]  /*18830*/  @!P0 SYNCS.PHASECHK.TRANS64 P0, [R7+URZ], R2 ;  /* 0x00000002070085a7 */ /* 0x000ee4000800007f */
[----:B---3--:R-:W-:Y:S05]  /*18840*/  @!P0 BRA `(.L_x_8406) ;  /* 0xfffffffc00f08947 */ /* 0x008fea000383ffff */
[----:B------:R-:W-:Y:S05]  /*18850*/  BRA `(.L_x_8504) ;  /* 0xffffffe000bc7947 */ /* 0x000fea000383ffff */
.L_x_8408:
[----:B---3--:R3:W4:Y:S02]  /*18860*/  SYNCS.PHASECHK.TRANS64.TRYWAIT P0, [R4+URZ], R5 ;  /* 0x00000005040075a7 */ /* 0x008724000800017f */
[----:B----4-:R-:W-:Y:S05]  /*18870*/  @!P0 NANOSLEEP.SYNCS 0x989680 ;  /* 0x009896800000895d */ /* 0x010fea0003900000 */
[----:B------:R-:W4:Y:S02]  /*18880*/  @!P0 SYNCS.PHASECHK.TRANS64 P0, [R4+URZ], R5 ;  /* 0x00000005040085a7 */ /* 0x000f24000800007f */
[----:B----4-:R-:W-:Y:S05]  /*18890*/  @!P0 BRA `(.L_x_8408) ;  /* 0xfffffffc00f08947 */ /* 0x010fea000383ffff */
[----:B------:R-:W-:Y:S05]  /*188a0*/  BRA `(.L_x_8505) ;  /* 0xffffffe000c47947 */ /* 0x000fea000383ffff */
.L_x_8506:
        /* <DEDUP_REMOVED lines=13> */
.L_x_11964:


//--------------------- .text._ZN7cutlass13device_kernelIN5flash11enable_sm90INS1_16FlashAttnFwdSm90INS1_25CollectiveMainloopFwdSm90ILi2EN4cute5tupleIJNS5_1CILi1EEES8_S8_EEENS6_IJNS7_ILi128EEENS7_ILi96EEENS7_ILi64EEEEEELi256ENS_6half_tEfNS_4arch4Sm90ELb0ELb1ELb1ELb0ELb0ELb0ELb0ELb1ELb0ELb0ELb0ELb0EEENS1_21CollectiveEpilogueFwdINS6_IJSA_NS7_ILi256EEESB_EEES9_SE_SG_Li256ELb0ELb0ELb0ELb0EEENS1_30DynamicPersistentTileSchedulerILi256ELi32ELb0ELb0ELb1EEEEEEEEEvNT_6ParamsE --------------------------
	.section	.text._ZN7cutlass13device_kernelIN5flash11enable_sm90INS1_16FlashAttnFwdSm90INS1_25CollectiveMainloopFwdSm90ILi2EN4cute5tupleIJNS5_1CILi1EEES8_S8_EEENS6_IJNS7_ILi128EEENS7_ILi96EEENS7_ILi64EEEEEELi256ENS_6half_tEfNS_4arch4Sm90ELb0ELb1ELb1ELb0ELb0ELb0ELb0ELb1ELb0ELb0ELb0ELb0EEENS1_21CollectiveEpilogueFwdINS6_IJSA_NS7_ILi256EEESB_EEES9_SE_SG_Li256ELb0ELb0ELb0ELb0EEENS1_30DynamicPersistentTileSchedulerILi256ELi32ELb0ELb0ELb1EEEEEEEEEvNT_6ParamsE,"ax",@progbits
	.align	128
.text._ZN7cutlass13device_kernelIN5flash11enable_sm90INS1_16FlashAttnFwdSm90INS1_25CollectiveMainloopFwdSm90ILi2EN4cute5tupleIJNS5_1CILi1EEES8_S8_EEENS6_IJNS7_ILi128EEENS7_ILi96EEENS7_ILi64EEEEEELi256ENS_6half_tEfNS_4arch4Sm90ELb0ELb1ELb1ELb0ELb0ELb0ELb0ELb1ELb0ELb0ELb0ELb0EEENS1_21CollectiveEpilogueFwdINS6_IJSA_NS7_ILi256EEESB_EEES9_SE_SG_Li256ELb0ELb0ELb0ELb0EEENS1_30DynamicPersistentTileSchedulerILi256ELi32ELb0ELb0ELb1EEEEEEEEEvNT_6ParamsE:
        .type           _ZN7cutlass13device_kernelIN5flash11enable_sm90INS1_16FlashAttnFwdSm90INS1_25CollectiveMainloopFwdSm90ILi2EN4cute5tupleIJNS5_1CILi1EEES8_S8_EEENS6_IJNS7_ILi128EEENS7_ILi96EEENS7_ILi64EEEEEELi256ENS_6half_tEfNS_4arch4Sm90ELb0ELb1ELb1ELb0ELb0ELb0ELb0ELb1ELb0ELb0ELb0ELb0EEENS1_21CollectiveEpilogueFwdINS6_IJSA_NS7_ILi256EEESB_EEES9_SE_SG_Li256ELb0ELb0ELb0ELb0EEENS1_30DynamicPersistentTileSchedulerILi256ELi32ELb0ELb0ELb1EEEEEEEEEvNT_6ParamsE,@function
        .size           _ZN7cutlass13device_kernelIN5flash11enable_sm90INS1_16FlashAttnFwdSm90INS1_25CollectiveMainloopFwdSm90ILi2EN4cute5tupleIJNS5_1CILi1EEES8_S8_EEENS6_IJNS7_ILi128EEENS7_ILi96EEENS7_ILi64EEEEEELi256ENS_6half_tEfNS_4arch4Sm90ELb0ELb1ELb1ELb0ELb0ELb0ELb0ELb1ELb0ELb0ELb0ELb0EEENS1_21CollectiveEpilogueFwdINS6_IJSA_NS7_ILi256EEESB_EEES9_SE_SG_Li256ELb0ELb0ELb0ELb0EEENS1_30DynamicPersistentTileSchedulerILi256ELi32ELb0ELb0ELb1EEEEEEEEEvNT_6ParamsE,(.L_x_11965 - _ZN7cutlass13device_kernelIN5flash11enable_sm90INS1_16FlashAttnFwdSm90INS1_25CollectiveMainloopFwdSm90ILi2EN4cute5tupleIJNS5_1CILi1EEES8_S8_EEENS6_IJNS7_ILi128EEENS7_ILi96EEENS7_ILi64EEEEEELi256ENS_6half_tEfNS_4arch4Sm90ELb0ELb1ELb1ELb0ELb0ELb0ELb0ELb1ELb0ELb0ELb0ELb0EEENS1_21CollectiveEpilogueFwdINS6_IJSA_NS7_ILi256EEESB_EEES9_SE_SG_Li256ELb0ELb0ELb0ELb0EEENS1_30DynamicPersistentTileSchedulerILi256ELi32ELb0ELb0ELb1EEEEEEEEEvNT_6ParamsE)
        .other          _ZN7cutlass13device_kernelIN5flash11enable_sm90INS1_16FlashAttnFwdSm90INS1_25CollectiveMainloopFwdSm90ILi2EN4cute5tupleIJNS5_1CILi1EEES8_S8_EEENS6_IJNS7_ILi128EEENS7_ILi96EEENS7_ILi64EEEEEELi256ENS_6half_tEfNS_4arch4Sm90ELb0ELb1ELb1ELb0ELb0ELb0ELb0ELb1ELb0ELb0ELb0ELb0EEENS1_21CollectiveEpilogueFwdINS6_IJSA_NS7_ILi256EEESB_EEES9_SE_SG_Li256ELb0ELb0ELb0ELb0EEENS1_30DynamicPersistentTileSchedulerILi256ELi32ELb0ELb0ELb1EEEEEEEEEvNT_6ParamsE,@"STO_CUDA_ENTRY STV_DEFAULT"
_ZN7cutlass13device_kernelIN5flash11enable_sm90INS1_16FlashAttnFwdSm90INS1_25CollectiveMainloopFwdSm90ILi2EN4cute5tupleIJNS5_1CILi1EEES8_S8_EEENS6_IJNS7_ILi128EEENS7_ILi96EEENS7_ILi64EEEEEELi256ENS_6half_tEfNS_4arch4Sm90ELb0ELb1ELb1ELb0ELb0ELb0ELb0ELb1ELb0ELb0ELb0ELb0EEENS1_21CollectiveEpilogueFwdINS6_IJSA_NS7_ILi256EEESB_EEES9_SE_SG_Li256ELb0ELb0ELb0ELb0EEENS1_30DynamicPersistentTileSchedulerILi256ELi32ELb0ELb0ELb1EEEEEEEEEvNT_6ParamsE:
[----:B------:R-:W1:Y:S01]  /*0000*/  LDC R1, c[0x0][0x28] ;  /* 0x00000a00ff017b82 */ /* 0x000e620000000800 */
[----:B------:R-:W2:Y:S01]  /*0010*/  S2R R3, SR_TID.X ;  /* 0x0000000000037919 */ /* 0x000ea20000002100 */
[----:B------:R-:W-:Y:S01]  /*0020*/  ELECT P0, URZ, PT ;  /* 0x00000000003f782f */ /* 0x000fe20003800000 */
[----:B------:R-:W-:Y:S01]  /*0030*/  BSSY B0, `(.L_x_8507) ;  /* 0x0000014000007945 */ /* 0x000fe20003800000 */
[--C-:B--2---:R-:W-:Y:S02]  /*0040*/  SHF.R.U32.HI R0, RZ, 0x5, R3.reuse ;  /* 0x00000005ff007819 */ /* 0x104fe40000011603 */
[----:B------:R-:W-:-:S03]  /*0050*/  SHF.R.U32.HI R23, RZ, 0x7, R3 ;  /* 0x00000007ff177819 */ /* 0x000fc60000011603 */
[----:B------:R-:W2:Y:S02]  /*0060*/  SHFL.IDX PT, R2, R0, RZ, 0x1f ;  /* 0x00001fff00027589 */ /* 0x000ea400000e0000 */
[----:B--2---:R-:W-:-:S13]  /*0070*/  ISETP.EQ.AND P0, PT, R2, RZ, P0 ;  /* 0x000000ff0200720c */ /* 0x004fda0000702270 */
        /* <DEDUP_REMOVED lines=15> */
.L_x_8508:
[----:B------:R-:W-:Y:S05]  /*0170*/  BSYNC B0 ;  /* 0x0000000000007941 */ /* 0x000fea0003800000 */
.L_x_8507:
        /* <DEDUP_REMOVED lines=37> */
.L_x_8509:
        /* <DEDUP_REMOVED lines=22> */
.L_x_8510:
        /* <DEDUP_REMOVED lines=18> */
.L_x_8511:
        /* <DEDUP_REMOVED lines=22> */
.L_x_8512:
        /* <DEDUP_REMOVED lines=22> */
.L_x_8513:
[----:B------:R-:W-:Y:S01]  /*0910*/  PLOP3.LUT P0, PT, PT, PT, UP0, 0x80, 0x0 ;  /* 0x000000000000781c */ /* 0x000fe20003f0f008 */
[----:B------:R-:W-:Y:S01]  /*0920*/  UMOV UR36, 0x1 ;  /* 0x0000000100247882 */ /* 0x000fe20000000000 */
[----:B------:R-:W-:Y:S01]  /*0930*/  NOP ;  /* 0x0000000000007918 */ /* 0x000fe20000000000 */
[----:B------:R-:W-:Y:S01]  /*0940*/  USEL UR36, UR36, 0x2, !UP0 ;  /* 0x0000000224247887 */ /* 0x000fe2000c000000 */
[----:B------:R-:W-:Y:S01]  /*0950*/  ULDC.64 UR48, c[0x0][0x208] ;  /* 0x0000820000307ab9 */ /* 0x000fe20000000a00 */
[----:B-123--:R-:W-:Y:S08]  /*0960*/  BAR.SYNC.DEFER_BLOCKING 0x0 ;  /* 0x0000000000007b1d */ /* 0x00eff00000010000 */
[----:B------:R-:W-:Y:S05]  /*0970*/  @!P0 BRA `(.L_x_8514) ;  /* 0x000000f400408947 */ /* 0x000fea0003800000 */
.L_x_8515:
[----:B------:R-:W-:-:S08]  /*0980*/  NOP ;  /* 0x0000000000007918 */ /* 0x000fd00000000000 */
[----:B------:R-:W1:Y:S02]  /*0990*/  USETMAXREG.TRY_ALLOC.CTAPOOL UP0, 0xf0 ;  /* 0x000000f0000079c8 */ /* 0x000e640008000600 */
[----:B-1----:R-:W-:-:S13]  /*09a0*/  PLOP3.LUT P0, PT, PT, PT, UP0, 0x80, 0x0 ;  /* 0x000000000000781c */ /* 0x002fda0003f0f008 */
[----:B------:R-:W-:Y:S05]  /*09b0*/  @!P0 BRA `(.L_x_8515) ;  /* 0xfffffffc00f08947 */ /* 0x000fea000383ffff */
[----:B------:R-:W1:Y:S08]  /*09c0*/  S2UR UR7, SR_CTAID.X ;  /* 0x00000000000779c3 */ /* 0x000e700000002500 */
[----:B------:R-:W-:Y:S08]  /*09d0*/  BAR.ARV 0x4, 0x120 ;  /* 0x0104800000007b1d */ /* 0x000ff00000002000 */
[----:B------:R-:W-:Y:S08]  /*09e0*/  BAR.ARV 0x8, 0x120 ;  /* 0x0204800000007b1d */ /* 0x000ff00000002000 */
[----:B------:R-:W1:Y:S01]  /*09f0*/  LDC R0, c[0x0][0xda8] ;  /* 0x00036a00ff007b82 */ /* 0x000e620000000800 */
[----:B------:R-:W-:-:S13]  /*0a00*/  ISETP.NE.AND P0, PT, R23, 0x1, PT ;  /* 0x000000011700780c */ /* 0x000fda0003f05270 */
[----:B------:R-:W-:Y:S06]  /*0a10*/  @!P0 BAR.ARV 0x9, 0x100 ;  /* 0x0244000000008b1d */ /* 0x000fec0000002000 */
[----:B-1----:R-:W-:-:S13]  /*0a20*/  ISETP.LE.AND P0, PT, R0, UR7, PT ;  /* 0x0000000700007c0c */ /* 0x002fda000bf03270 */
[----:B------:R-:W-:Y:S05]  /*0a30*/  @P0 EXIT ;  /* 0x000000000000094d */ /* 0x000fea0003800000 */
[----:B------:R-:W1:Y:S01]  /*0a40*/  S2R R2, SR_TID.X ;  /* 0x0000000000027919 */ /* 0x000e620000002100 */
[----:B------:R-:W2:Y:S01]  /*0a50*/  S2UR UR4, SR_CgaCtaId ;  /* 0x00000000000479c3 */ /* 0x000ea20000008800 */
[----:B------:R-:W-:Y:S01]  /*0a60*/  UMOV UR46, 0x400 ;  /* 0x00000400002e7882 */ /* 0x000fe20000000000 */
[----:B------:R-:W-:Y:S01]  /*0a70*/  ULOP3.LUT UR47, UR36, 0x1, URZ, 0xfc, !UPT ;  /* 0x00000001242f7892 */ /* 0x000fe2000f8efc3f */
[----:B------:R-:W-:Y:S01]  /*0a80*/  ULDC.64 UR50, c[0x0][0x198] ;  /* 0x0000660000327ab9 */ /* 0x000fe20000000a00 */
[----:B------:R-:W-:Y:S01]  /*0a90*/  UMOV UR37, URZ ;  /* 0x0000003f00257c82 */ /* 0x000fe20008000000 */
[----:B------:R-:W-:Y:S01]  /*0aa0*/  UMOV UR38, URZ ;  /* 0x0000003f00267c82 */ /* 0x000fe20008000000 */
[----:B------:R-:W-:Y:S02]  /*0ab0*/  UMOV UR39, URZ ;  /* 0x0000003f00277c82 */ /* 0x000fe40008000000 */
[----:B------:R-:W3:Y:S01]  /*0ac0*/  S2UR UR6, SR_SWINHI ;  /* 0x00000000000679c3 */ /* 0x000ee20000002f00 */
[----:B--2---:R-:W-:Y:S01]  /*0ad0*/  ULEA UR46, UR4, UR46, 0x18 ;  /* 0x0000002e042e7291 */ /* 0x004fe2000f8ec03f */
[----:B-1----:R-:W-:-:S06]  /*0ae0*/  VIADD R202, R2, 0xffffff80 ;  /* 0xffffff8002ca7836 */ /* 0x002fcc0000000000 */
[----:B------:R-:W-:Y:S01]  /*0af0*/  UMOV UR4, UR46 ;  /* 0x0000002e00047c82 */ /* 0x000fe20008000000 */
[----:B---3--:R-:W-:Y:S01]  /*0b00*/  UMOV UR5, UR6 ;  /* 0x0000000600057c82 */ /* 0x008fe20008000000 */
[----:B------:R-:W-:Y:S01]  /*0b10*/  IMAD.U32 R18, RZ, RZ, UR4 ;  /* 0x00000004ff127e24 */ /* 0x000fe2000f8e00ff */
[----:B------:R-:W-:Y:S01]  /*0b20*/  UMOV UR4, UR7 ;  /* 0x0000000700047c82 */ /* 0x000fe20008000000 */
[----:B------:R-:W-:Y:S01]  /*0b30*/  SHF.R.S32.HI R3, RZ, 0x1f, R202 ;  /* 0x0000001fff037819 */ /* 0x000fe200000114ca */
[----:B------:R-:W-:-:S03]  /*0b40*/  IMAD.U32 R19, RZ, RZ, UR5 ;  /* 0x00000005ff137e24 */ /* 0x000fc6000f8e00ff */
[CC--:B------:R-:W-:Y:S02]  /*0b50*/  LEA.HI R0, R3.reuse, R202.reuse, RZ, 0x7 ;  /* 0x000000ca03007211 */ /* 0x0c0fe400078f38ff */
[CC--:B------:R-:W-:Y:S02]  /*0b60*/  LEA.HI R2, R3.reuse, R202.reuse, RZ, 0x4 ;  /* 0x000000ca03027211 */ /* 0x0c0fe400078f20ff */
[----:B------:R-:W-:Y:S02]  /*0b70*/  LOP3.LUT R5, R0, 0xffffff80, RZ, 0xc0, !PT ;  /* 0xffffff8000057812 */ /* 0x000fe400078ec0ff */
[----:B------:R-:W-:Y:S02]  /*0b80*/  LEA.HI R4, R3, R202, RZ, 0x5 ;  /* 0x000000ca03047211 */ /* 0x000fe400078f28ff */
[----:B------:R-:W-:Y:S01]  /*0b90*/  LOP3.LUT R3, R2, 0x3fffff0, RZ, 0xc0, !PT ;  /* 0x03fffff002037812 */ /* 0x000fe200078ec0ff */
[----:B------:R-:W-:Y:S01]  /*0ba0*/  IMAD.IADD R6, R202, 0x1, -R5 ;  /* 0x00000001ca067824 */ /* 0x000fe200078e0a05 */
[----:B------:R-:W-:-:S02]  /*0bb0*/  SHF.R.S32.HI R5, RZ, 0x4, R2 ;  /* 0x00000004ff057819 */ /* 0x000fc40000011402 */
[----:B------:R-:W-:Y:S01]  /*0bc0*/  SHF.R.S32.HI R4, RZ, 0x5, R4 ;  /* 0x00000005ff047819 */ /* 0x000fe20000011404 */
[----:B------:R-:W-:Y:S01]  /*0bd0*/  IMAD.IADD R3, R202, 0x1, -R3 ;  /* 0x00000001ca037824 */ /* 0x000fe200078e0a03 */
[----:B------:R-:W-:Y:S02]  /*0be0*/  SHF.R.S32.HI R7, RZ, 0x1f, R6 ;  /* 0x0000001fff077819 */ /* 0x000fe40000011406 */
[----:B------:R-:W-:Y:S01]  /*0bf0*/  LEA.HI R2, R2, R5, RZ, 0x1 ;  /* 0x0000000502027211 */ /* 0x000fe200078f08ff */
[----:B------:R-:W-:Y:S01]  /*0c00*/  IMAD R11, R4, 0x10, R3 ;  /* 0x00000010040b7824 */ /* 0x000fe200078e0203 */
[----:B------:R-:W-:Y:S02]  /*0c10*/  LEA.HI R8, R7, R6, RZ, 0x2 ;  /* 0x0000000607087211 */ /* 0x000fe400078f10ff */
[----:B------:R-:W-:Y:S02]  /*0c20*/  LOP3.LUT R2, R2, 0x1ffffffe, RZ, 0xc0, !PT ;  /* 0x1ffffffe02027812 */ /* 0x000fe400078ec0ff */
[----:B------:R-:W-:-:S02]  /*0c30*/  SHF.R.S32.HI R9, RZ, 0x2, R8 ;  /* 0x00000002ff097819 */ /* 0x000fc40000011408 */
[----:B------:R-:W-:Y:S01]  /*0c40*/  SHF.R.S32.HI R10, RZ, 0x1f, R8 ;  /* 0x0000001fff0a7819 */ /* 0x000fe20000011408 */
[----:B------:R-:W-:Y:S01]  /*0c50*/  IMAD.IADD R2, R5, 0x1, -R2 ;  /* 0x0000000105027824 */ /* 0x000fe200078e0a02 */
[----:B------:R-:W-:Y:S02]  /*0c60*/  SHF.R.S32.HI R3, RZ, 0x7, R0 ;  /* 0x00000007ff037819 */ /* 0x000fe40000011400 */
[----:B------:R-:W-:Y:S01]  /*0c70*/  LEA.HI R10, R10, R9, RZ, 0x3 ;  /* 0x000000090a0a7211 */ /* 0x000fe200078f18ff */
[----:B------:R-:W-:Y:S01]  /*0c80*/  IMAD R2, R11, 0x8, R2 ;  /* 0x000000080b027824 */ /* 0x000fe200078e0202 */
[----:B------:R-:W-:Y:S02]  /*0c90*/  LEA.HI R0, R0, R3, RZ, 0x1 ;  /* 0x0000000300007211 */ /* 0x000fe400078f08ff */
[----:B------:R-:W-:Y:S01]  /*0ca0*/  LOP3.LUT R10, R10, 0xfffffff8, RZ, 0xc0, !PT ;  /* 0xfffffff80a0a7812 */ /* 0x000fe200078ec0ff */
[----:B------:R-:W-:Y:S01]  /*0cb0*/  IMAD.SHL.U32 R5, R2, 0x8, RZ ;  /* 0x0000000802057824 */ /* 0x000fe200078e00ff */
[----:B------:R-:W-:-:S02]  /*0cc0*/  LEA.HI R7, R7, R6, RZ, 0x5 ;  /* 0x0000000607077211 */ /* 0x000fc400078f28ff */
[----:B------:R-:W-:Y:S01]  /*0cd0*/  LOP3.LUT R0, R0, 0x3fffffe, RZ, 0xc0, !PT ;  /* 0x03fffffe00007812 */ /* 0x000fe200078ec0ff */
[----:B------:R-:W-:Y:S01]  /*0ce0*/  IMAD.IADD R10, R9, 0x1, -R10 ;  /* 0x00000001090a7824 */ /* 0x000fe200078e0a0a */
[----:B------:R-:W-:Y:S01]  /*0cf0*/  SHF.R.S32.HI R7, RZ, 0x5, R7 ;  /* 0x00000005ff077819 */ /* 0x000fe20000011407 */
[----:B------:R-:W-:Y:S01]  /*0d00*/  IMAD.WIDE R18, R5, 0x2, R18 ;  /* 0x0000000205127825 */ /* 0x000fe200078e0212 */
[----:B------:R-:W-:-:S03]  /*0d10*/  LOP3.LUT R9, R8, 0x7ffffffc, RZ, 0xc0, !PT ;  /* 0x7ffffffc08097812 */ /* 0x000fc600078ec0ff */
[----:B------:R-:W-:Y:S02]  /*0d20*/  IMAD.IADD R0, R3, 0x1, -R0 ;  /* 0x0000000103007824 */ /* 0x000fe400078e0a00 */
[----:B------:R-:W-:Y:S02]  /*0d30*/  IMAD R7, R7, 0x10, R10 ;  /* 0x0000001007077824 */ /* 0x000fe400078e020a */
[----:B------:R-:W-:Y:S02]  /*0d40*/  IMAD.IADD R9, R6, 0x1, -R9 ;  /* 0x0000000106097824 */ /* 0x000fe400078e0a09 */
[----:B------:R-:W-:Y:S02]  /*0d50*/  IMAD R201, R0, 0x40, R7 ;  /* 0x0000004000c97824 */ /* 0x000fe400078e0207 */
[----:B------:R-:W-:-:S07]  /*0d60*/  IMAD.SHL.U32 R16, R9, 0x2, RZ ;  /* 0x0000000209107824 */ /* 0x000fce00078e00ff */
.L_x_8608:
        /* <DEDUP_REMOVED lines=20> */
.L_x_8516:
[----:B------:R-:W-:Y:S01]  /*0eb0*/  ULDC UR6, c[0x0][0xdc4] ;  /* 0x0003710000067ab9 */ /* 0x000fe20000000800 */
[----:B------:R-:W-:Y:S01]  /*0ec0*/  UMOV UR41, UR7 ;  /* 0x0000000700297c82 */ /* 0x000fe20008000000 */
[----:B------:R-:W-:-:S11]  /*0ed0*/  UISETP.NE.AND UP0, UPT, UR6, 0x1, UPT ;  /* 0x000000010600788c */ /* 0x000fd6000bf05270 */
[----:B------:R-:W-:Y:S02]  /*0ee0*/  @UP0 ULDC.64 UR10, c[0x0][0xdc8] ;  /* 0x00037200000a0ab9 */ /* 0x000fe40000000a00 */
[----:B------:R-:W-:-:S04]  /*0ef0*/  UIMAD.WIDE.U32 UR4, UR7, UR10, URZ ;  /* 0x0000000a070472a5 */ /* 0x000fc8000f8e003f */
[----:B------:R-:W-:-:S04]  /*0f00*/  @UP0 USHF.R.U32.HI UR41, URZ, UR11, UR5 ;  /* 0x0000000b3f290299 */ /* 0x000fc80008011605 */
[----:B------:R-:W-:-:S12]  /*0f10*/  UIMAD UR4, UR41, UR6, URZ ;  /* 0x00000006290472a4 */ /* 0x000fd8000f8e023f */
.L_x_8517:
[----:B------:R-:W1:Y:S01]  /*0f20*/  LDC.64 R8, c[0x0][0x9e0] ;  /* 0x00027800ff087b82 */ /* 0x000e620000000a00 */
[----:B------:R-:W-:Y:S01]  /*0f30*/  ULDC UR43, c[0x0][0xdb8] ;  /* 0x00036e00002b7ab9 */ /* 0x000fe20000000800 */
[----:B------:R-:W-:Y:S02]  /*0f40*/  ULOP3.LUT UR5, URZ, UR41, URZ, 0x33, !UPT ;  /* 0x000000293f057292 */ /* 0x000fe4000f8e333f */
[----:B------:R-:W-:Y:S01]  /*0f50*/  UISETP.NE.AND UP1, UPT, UR43, 0x1, UPT ;  /* 0x000000012b00788c */ /* 0x000fe2000bf25270 */
[----:B------:R-:W-:Y:S01]  /*0f60*/  ULDC UR42, c[0x0][0xdac] ;  /* 0x00036b00002a7ab9 */ /* 0x000fe20000000800 */
[----:B------:R-:W-:Y:S02]  /*0f70*/  ULDC.64 UR10, c[0x0][0x3f8] ;  /* 0x0000fe00000a7ab9 */ /* 0x000fe40000000a00 */
[----:B------:R-:W2:Y:S01]  /*0f80*/  LDC R7, c[0x0][0x288] ;  /* 0x0000a200ff077b82 */ /* 0x000ea20000000800 */
[----:B------:R-:W-:Y:S02]  /*0f90*/  UIADD3 UR4, UR7, -UR4, URZ ;  /* 0x8000000407047290 */ /* 0x000fe4000fffe03f */
[----:B------:R-:W-:-:S02]  /*0fa0*/  UIADD3 UR42, UR5, UR42, URZ ;  /* 0x0000002a052a7290 */ /* 0x000fc4000fffe03f */
[----:B------:R-:W-:Y:S01]  /*0fb0*/  UISETP.NE.U32.AND UP0, UPT, UR10, URZ, UPT ;  /* 0x0000003f0a00728c */ /* 0x000fe2000bf05070 */
[----:B------:R-:W-:Y:S02]  /*0fc0*/  ULDC UR7, c[0x0][0xdc4] ;  /* 0x0003710000077ab9 */ /* 0x000fe40000000800 */
[----:B------:R-:W3:Y:S01]  /*0fd0*/  LDC R5, c[0x0][0x2e0] ;  /* 0x0000b800ff057b82 */ /* 0x000ee20000000800 */
[----:B------:R-:W-:Y:S02]  /*0fe0*/  USHF.L.U32 UR42, UR42, 0x7, URZ ;  /* 0x000000072a2a7899 */ /* 0x000fe4000800063f */
[----:B------:R-:W-:Y:S02]  /*0ff0*/  UIMAD UR8, UR8, UR7, UR4 ;  /* 0x00000007080872a4 */ /* 0x000fe4000f8e0204 */
[----:B------:R-:W-:Y:S01]  /*1000*/  UISETP.NE.AND.EX UP0, UPT, UR11, URZ, UPT, UP0 ;  /* 0x0000003f0b00728c */ /* 0x000fe2000bf05300 */
[----:B------:R-:W-:Y:S01]  /*1010*/  @UP1 ULDC UR4, c[0x0][0xdbc] ;  /* 0x00036f0000041ab9 */ /* 0x000fe20000000800 */
[----:B------:R-:W-:Y:S01]  /*1020*/  ULDC UR6, c[0x0][0x404] ;  /* 0x0001010000067ab9 */ /* 0x000fe20000000800 */
[----:B------:R-:W-:Y:S01]  /*1030*/  UIMAD.WIDE.U32 UR4, UR8, UR4, URZ ;  /* 0x00000004080472a5 */ /* 0x000fe2000f8e003f */
[----:B-1----:R-:W-:Y:S01]  /*1040*/  ISETP.GE.AND P1, PT, R9, 0x1, PT ;  /* 0x000000010900780c */ /* 0x002fe20003f26270 */
[----:B------:R-:W-:Y:S01]  /*1050*/  USEL UR6, UR6, 0x1, UP0 ;  /* 0x0000000106067887 */ /* 0x000fe20008000000 */
[----:B------:R-:W-:Y:S01]  /*1060*/  IMAD.U32 R200, RZ, RZ, UR42 ;  /* 0x0000002affc87e24 */ /* 0x000fe2000f8e00ff */
[----:B------:R-:W-:Y:S01]  /*1070*/  @UP1 ULDC UR7, c[0x0][0xdc0] ;  /* 0x0003700000071ab9 */ /* 0x000fe20000000800 */
[----:B------:R-:W-:Y:S01]  /*1080*/  UMOV UR44, UR8 ;  /* 0x00000008002c7c82 */ /* 0x000fe20008000000 */
[----:B------:R-:W-:-:S02]  /*1090*/  @UP1 USHF.R.U32.HI UR44, URZ, UR7, UR5 ;  /* 0x000000073f2c1299 */ /* 0x000fc40008011605 */
[----:B--2---:R-:W-:Y:S02]  /*10a0*/  IADD3 R22, R200, 0x80, -R7 ;  /* 0x00000080c8167810 */ /* 0x004fe40007ffe807 */
[----:B------:R-:W-:-:S04]  /*10b0*/  UIADD3 UR4, -UR44, URZ, URZ ;  /* 0x0000003f2c047290 */ /* 0x000fc8000fffe13f */
[----:B------:R-:W-:Y:S01]  /*10c0*/  UIMAD UR43, UR43, UR4, UR8 ;  /* 0x000000042b2b72a4 */ /* 0x000fe2000f8e0208 */
[----:B---3--:R-:W-:-:S04]  /*10d0*/  IMAD R17, R5, UR6, RZ ;  /* 0x0000000605117c24 */ /* 0x008fc8000f8e02ff */
[----:B------:R-:W-:-:S04]  /*10e0*/  IMAD.IADD R22, R17, 0x1, R22 ;  /* 0x0000000111167824 */ /* 0x000fc800078e0216 */
        /* <DEDUP_REMOVED lines=12> */
.L_x_8519:
[----:B------:R-:W-:-:S13]  /*11b0*/  ISETP.NE.AND P0, PT, R9, 0x1, PT ;  /* 0x000000010900780c */ /* 0x000fda0003f05270 */
[----:B------:R-:W1:Y:S02]  /*11c0*/  @P0 LDC.64 R10, c[0x0][0x9e8] ;  /* 0x00027a00ff0a0b82 */ /* 0x000e640000000a00 */
[----:B-1----:R-:W-:-:S05]  /*11d0*/  @P0 IMAD.HI.U32 R4, R3, R10, RZ ;  /* 0x0000000a03040227 */ /* 0x002fca00078e00ff */
[----:B------:R-:W-:-:S07]  /*11e0*/  @P0 SHF.R.U32.HI R3, RZ, R11, R4 ;  /* 0x0000000bff030219 */ /* 0x000fce0000011604 */
.L_x_8520:
[----:B------:R-:W-:-:S05]  /*11f0*/  IMAD R3, R3, R9, R9 ;  /* 0x0000000903037224 */ /* 0x000fca00078e0209 */
[----:B------:R-:W-:-:S07]  /*1200*/  VIMNMX R0, R0, R3, PT ;  /* 0x0000000300007248 */ /* 0x000fce0003fe0100 */
.L_x_8518:
[----:B------:R-:W-:Y:S01]  /*1210*/  IADD3 R4, -R7, UR42, RZ ;  /* 0x0000002a07047c10 */ /* 0x000fe2000fffe1ff */
[----:B------:R-:W-:Y:S01]  /*1220*/  VIADD R3, R0, 0x5f ;  /* 0x0000005f00037836 */ /* 0x000fe20000000000 */
[----:B------:R-:W-:Y:S01]  /*1230*/  ULDC UR4, c[0x0][0x9dc] ;  /* 0x0002770000047ab9 */ /* 0x000fe20000000800 */
[----:B------:R-:W-:Y:S02]  /*1240*/  VIADD R0, R17, 0x5f ;  /* 0x0000005f11007836 */ /* 0x000fe40000000000 */
[----:B------:R-:W-:Y:S02]  /*1250*/  IMAD R6, R5, UR6, R4 ;  /* 0x0000000605067c24 */ /* 0x000fe4000f8e0204 */
[----:B------:R-:W-:-:S04]  /*1260*/  IMAD.HI R4, R3, 0x2aaaaaab, RZ ;  /* 0x2aaaaaab03047827 */ /* 0x000fc800078e02ff */
[----:B------:R-:W-:Y:S01]  /*1270*/  IMAD.HI R0, R0, 0x2aaaaaab, RZ ;  /* 0x2aaaaaab00007827 */ /* 0x000fe200078e02ff */
[----:B------:R-:W-:-:S03]  /*1280*/  SHF.R.U32.HI R5, RZ, 0x1f, R4 ;  /* 0x0000001fff057819 */ /* 0x000fc60000011604 */
[----:B------:R-:W-:Y:S01]  /*1290*/  VIADD R7, R6, -UR4 ;  /* 0x8000000406077c36 */ /* 0x000fe20008000000 */
[----:B------:R-:W-:Y:S02]  /*12a0*/  SHF.R.U32.HI R3, RZ, 0x1f, R0 ;  /* 0x0000001fff037819 */ /* 0x000fe40000011600 */
[----:B------:R-:W-:Y:S02]  /*12b0*/  LEA.HI.SX32 R176, R4, R5, 0x1c ;  /* 0x0000000504b07211 */ /* 0x000fe400078fe2ff */
[----:B------:R-:W-:Y:S02]  /*12c0*/  LEA.HI.SX32 R3, R0, R3, 0x1c ;  /* 0x0000000300037211 */ /* 0x000fe400078fe2ff */
[----:B------:R-:W-:Y:S02]  /*12d0*/  R2UR UR4, R7 ;  /* 0x00000000070472ca */ /* 0x000fe400000e0000 */
[----:B------:R-:W-:Y:S01]  /*12e0*/  VIMNMX R176, R3, R176, PT ;  /* 0x000000b003b07248 */ /* 0x000fe20003fe0100 */
[----:B------:R-:W-:-:S12]  /*12f0*/  @!P1 BRA `(.L_x_8521) ;  /* 0x0000000000449947 */ /* 0x000fd80003800000 */
        /* <DEDUP_REMOVED lines=9> */
.L_x_8522:
[----:B------:R-:W-:-:S13]  /*1390*/  ISETP.NE.AND P0, PT, R9, 0x1, PT ;  /* 0x000000010900780c */ /* 0x000fda0003f05270 */
[----:B------:R-:W1:Y:S02]  /*13a0*/  @P0 LDC.64 R4, c[0x0][0x9e8] ;  /* 0x00027a00ff040b82 */ /* 0x000e640000000a00 */
[----:B-1----:R-:W-:-:S05]  /*13b0*/  @P0 IMAD.HI.U32 R0, R6, R4, RZ ;  /* 0x0000000406000227 */ /* 0x002fca00078e00ff */
[----:B------:R-:W-:-:S07]  /*13c0*/  @P0 SHF.R.U32.HI R6, RZ, R5, R0 ;  /* 0x00000005ff060219 */ /* 0x000fce0000011600 */
.L_x_8523:
[----:B------:R-:W-:-:S05]  /*13d0*/  IMAD R6, R6, R9, RZ ;  /* 0x0000000906067224 */ /* 0x000fca00078e02ff */
[----:B------:R-:W-:-:S13]  /*13e0*/  R2UR UR5, R6 ;  /* 0x00000000060572ca */ /* 0x000fda00000e0000 */
[----:B------:R-:W-:-:S04]  /*13f0*/  UISETP.LT.AND UP0, UPT, UR4, UR5, UPT ;  /* 0x000000050400728c */ /* 0x000fc8000bf01270 */
[----:B------:R-:W-:-:S12]  /*1400*/  USEL UR4, UR4, UR5, !UP0 ;  /* 0x0000000504047287 */ /* 0x000fd8000c000000 */
.L_x_8521:
[----:B------:R-:W-:Y:S01]  /*1410*/  UIMAD.WIDE UR4, UR4, 0x2aaaaaab, URZ ;  /* 0x2aaaaaab040478a5 */ /* 0x000fe2000f8e023f */
[----:B------:R-:W-:Y:S02]  /*1420*/  PLOP3.LUT P0, PT, PT, PT, PT, 0x80, 0x0 ;  /* 0x000000000000781c */ /* 0x000fe40003f0f070 */
[----:B------:R-:W-:Y:S01]  /*1430*/  CS2R R20, SRZ ;  /* 0x0000000000147805 */ /* 0x000fe2000001ff00 */
[----:B------:R-:W-:Y:S01]  /*1440*/  IMAD.MOV.U32 R0, RZ, RZ, RZ ;  /* 0x000000ffff007224 */ /* 0x000fe200078e00ff */
[----:B------:R-:W-:Y:S01]  /*1450*/  USHF.R.U32.HI UR4, URZ, 0x1f, UR5 ;  /* 0x0000001f3f047899 */ /* 0x000fe20008011605 */
[----:B------:R-:W-:Y:S02]  /*1460*/  CS2R R150, SRZ ;  /* 0x0000000000967805 */ /* 0x000fe4000001ff00 */
[----:B------:R-:W-:Y:S02]  /*1470*/  CS2R R148, SRZ ;  /* 0x0000000000947805 */ /* 0x000fe4000001ff00 */
[----:B------:R-:W-:Y:S01]  /*1480*/  CS2R R146, SRZ ;  /* 0x0000000000927805 */ /* 0x000fe2000001ff00 */
[----:B------:R-:W-:Y:S01]  /*1490*/  ULEA.HI.SX32 UR4, UR5, UR4, 0x1c ;  /* 0x0000000405047291 */ /* 0x000fe2000f8fe23f */
        /* <DEDUP_REMOVED lines=63> */
[----:B------:R-:W-:Y:S02]  /*1890*/  IMAD.MOV.U32 R29, RZ, RZ, RZ ;  /* 0x000000ffff1d7224 */ /* 0x000fe400078e00ff */
[----:B------:R-:W-:Y:S02]  /*18a0*/  IMAD.MOV.U32 R172, RZ, RZ, RZ ;  /* 0x000000ffffac7224 */ /* 0x000fe400078e00ff */
[----:B------:R-:W-:Y:S02]  /*18b0*/  IMAD.MOV.U32 R49, RZ, RZ, RZ ;  /* 0x000000ffff317224 */ /* 0x000fe400078e00ff */
[----:B------:R-:W-:Y:S01]  /*18c0*/  IMAD.MOV.U32 R4, RZ, RZ, RZ ;  /* 0x000000ffff047224 */ /* 0x000fe200078e00ff */
[----:B------:R-:W-:Y:S06]  /*18d0*/  @!P1 BRA `(.L_x_8524) ;  /* 0x000000c800b89947 */ /* 0x000fec0003800000 */
[----:B------:R-:W-:Y:S01]  /*18e0*/  SHF.R.S32.HI R3, RZ, 0x1f, R202 ;  /* 0x0000001fff037819 */ /* 0x000fe200000114ca */
[----:B------:R-:W-:-:S03]  /*18f0*/  UIADD3 UR6, UR46, 0x18400, URZ ;  /* 0x000184002e067890 */ /* 0x000fc6000fffe03f */
[----:B------:R-:W-:Y:S01]  /*1900*/  LEA.HI R3, R3, R202, RZ, 0x7 ;  /* 0x000000ca03037211 */ /* 0x000fe200078f38ff */
[----:B------:R-:W-:-:S03]  /*1910*/  ULOP3.LUT UP0, URZ, UR6, 0x1bf, URZ, 0xc0, !UPT ;  /* 0x000001bf063f7892 */ /* 0x000fc6000f80c03f */
[----:B------:R-:W-:-:S03]  /*1920*/  SHF.R.S32.HI R3, RZ, 0x7, R3 ;  /* 0x00000007ff037819 */ /* 0x000fc60000011403 */
[----:B------:R-:W-:-:S03]  /*1930*/  PLOP3.LUT P0, PT, PT, PT, UP0, 0x80, 0x0 ;  /* 0x000000000000781c */ /* 0x000fc60003f0f008 */
[----:B------:R-:W1:Y:S02]  /*1940*/  SHFL.IDX PT, R3, R3, RZ, 0x1f ;  /* 0x00001fff03037589 */ /* 0x000e6400000e0000 */
        /* <DEDUP_REMOVED lines=24> */
.L_x_8525:
[----:B------:R-:W-:Y:S01]  /*1ad0*/  ULEA.HI UR4, UR37, UR37, URZ, 0x1 ;  /* 0x0000002525047291 */ /* 0x000fe2000f8f083f */
[----:B------:R-:W-:-:S03]  /*1ae0*/  VIADD R10, R23, 0x8 ;  /* 0x00000008170a7836 */ /* 0x000fc60000000000 */
[----:B------:R-:W-:-:S04]  /*1af0*/  ULOP3.LUT UR4, UR4, 0xfffffffe, URZ, 0xc0, !UPT ;  /* 0xfffffffe04047892 */ /* 0x000fc8000f8ec03f */
[----:B------:R-:W-:-:S06]  /*1b00*/  UIADD3 UR4, UR37, -UR4, URZ ;  /* 0x8000000425047290 */ /* 0x000fcc000fffe03f */
[----:B------:R-:W-:-:S05]  /*1b10*/  IMAD.U32 R0, RZ, RZ, UR4 ;  /* 0x00000004ff007e24 */ /* 0x000fca000f8e00ff */
[----:B------:R-:W-:-:S04]  /*1b20*/  SHF.L.U32 R0, R0, 0x1f, RZ ;  /* 0x0000001f00007819 */ /* 0x000fc800000006ff */
[----:B------:R-:W1:Y:S02]  /*1b30*/  SYNCS.PHASECHK.TRANS64.TRYWAIT P0, [UR46+0x22800], R0 ;  /* 0x02280000ff0075a7 */ /* 0x000e64000800016e */
[----:B-1----:R-:W-:Y:S05]  /*1b40*/  @!P0 BRA `(.L_x_8526) ;  /* 0x0000011000b48947 */ /* 0x002fea0003800000 */
.L_x_8673:
[----:B-1----:R-:W-:Y:S01]  /*1b50*/  IMAD.U32 R0, RZ, RZ, UR47 ;  /* 0x0000002fff007e24 */ /* 0x002fe2000f8e00ff */
[----:B------:R-:W-:Y:S05]  /*1b60*/  WARPSYNC.ALL ;  /* 0x0000000000007948 */ /* 0x000fea0003800000 */
[----:B------:R1:W-:Y:S01]  /*1b70*/  BAR.SYNC.DEFER_BLOCKING R10, 0x100 ;  /* 0x0004000a0000751d */ /* 0x0003e20000010000 */
[----:B------:R-:W-:-:S13]  /*1b80*/  ISETP.NE.AND P0, PT, R0, 0x3, PT ;  /* 0x000000030000780c */ /* 0x000fda0003f05270 */
[----:B-1----:R-:W-:Y:S05]  /*1b90*/  @!P0 BRA `(.L_x_8527) ;  /* 0x0000000000048947 */ /* 0x002fea0003800000 */
[----:B------:R-:W-:Y:S01]  /*1ba0*/  BPT.TRAP 0x1 ;  /* 0x000000040000795c */ /* 0x000fe20000300000 */
.L_x_8527:
[----:B------:R-:W-:Y:S01]  /*1bb0*/  ULEA UR21, UR39, UR46, 0x3 ;  /* 0x0000002e27157291 */ /* 0x000fe2000f8e183f */
[----:B------:R-:W-:-:S05]  /*1bc0*/  IMAD.U32 R12, RZ, RZ, UR38 ;  /* 0x00000026ff0c7e24 */ /* 0x000fca000f8e00ff */
[----:B------:R-:W-:-:S04]  /*1bd0*/  SHF.L.U32 R12, R12, 0x1f, RZ ;  /* 0x0000001f0c0c7819 */ /* 0x000fc800000006ff */
[----:B------:R1:W2:Y:S01]  /*1be0*/  SYNCS.PHASECHK.TRANS64.TRYWAIT P1, [UR21+0x22830], R12 ;  /* 0x0228300cff0075a7 */ /* 0x0002a20008020155 */
[----:B------:R-:W-:Y:S05]  /*1bf0*/  @!P0 BRA `(.L_x_8528) ;  /* 0x0000000000048947 */ /* 0x000fea0003800000 */
[----:B------:R-:W-:Y:S01]  /*1c00*/  BPT.TRAP 0x1 ;  /* 0x000000040000795c */ /* 0x000fe20000300000 */
.L_x_8528:
[----:B--2---:R-:W-:Y:S05]  /*1c10*/  @P1 BRA `(.L_x_8529) ;  /* 0x0000000000081947 */ /* 0x004fea0003800000 */
[----:B------:R-:W2:Y:S02]  /*1c20*/  SYNCS.PHASECHK.TRANS64.TRYWAIT P1, [UR21+0x22830], R12 ;  /* 0x0228300cff0075a7 */ /* 0x000ea40008020155 */
[----:B--2---:R-:W-:Y:S05]  /*1c30*/  @!P1 BRA `(.L_x_8530) ;  /* 0x0000011000909947 */ /* 0x004fea0003800000 */
.L_x_8529:
[----:B------:R-:W-:Y:S01]  /*1c40*/  UIADD3 UR4, UR46, 0x1c400, URZ ;  /* 0x0001c4002e047890 */ /* 0x000fe2000fffe03f */
[----:B------:R-:W-:Y:S01]  /*1c50*/  WARPGROUP.ARRIVE ;  /* 0x00000000000079c5 */ /* 0x000fe20000000000 */
[----:B------:R-:W-:-:S05]  /*1c60*/  ULOP3.LUT UR16, UR45, 0x10000, URZ, 0xfc, !UPT ;  /* 0x000100002d107892 */ /* 0x000fca000f8efc3f */
[----:B------:R-:W3:Y:S01]  /*1c70*/  S2R R0, SR_TID.X ;  /* 0x0000000000007919 */ /* 0x000ee20000002100 */
[----:B------:R-:W-:Y:S01]  /*1c80*/  USHF.R.U32.HI UR4, URZ, 0x4, UR4 ;  /* 0x000000043f047899 */ /* 0x000fe20008011604 */
[----:B------:R-:W4:Y:S01]  /*1c90*/  LDC R6, c[0x0][0x288] ;  /* 0x0000a200ff067b82 */ /* 0x000f220000000800 */
[----:B------:R-:W-:Y:S01]  /*1ca0*/  UMOV UR17, 0x40000040 ;  /* 0x4000004000117882 */ /* 0x000fe20000000000 */
[----:B------:R-:W-:Y:S01]  /*1cb0*/  UMOV UR19, 0x40000040 ;  /* 0x4000004000137882 */ /* 0x000fe20000000000 */
[----:B------:R-:W-:Y:S01]  /*1cc0*/  ULOP3.LUT UR4, UR4, 0x3fff, URZ, 0xc0, !UPT ;  /* 0x00003fff04047892 */ /* 0x000fe2000f8ec03f */
[----:B------:R-:W-:Y:S01]  /*1cd0*/  IMAD.U32 R7, RZ, RZ, UR21 ;  /* 0x00000015ff077e24 */ /* 0x000fe2000f8e00ff */
[----:B------:R-:W-:Y:S01]  /*1ce0*/  UMOV UR5, 0x40000040 ;  /* 0x4000004000057882 */ /* 0x000fe20000000000 */
[----:B------:R-:W-:Y:S01]  /*1cf0*/  UMOV UR7, 0x40000040 ;  /* 0x4000004000077882 */ /* 0x000fe20000000000 */
[----:B------:R-:W-:Y:S01]  /*1d00*/  ULOP3.LUT UR20, UR4, 0x10000, URZ, 0xfc, !UPT ;  /* 0x0001000004147892 */ /* 0x000fe2000f8efc3f */
[----:B------:R-:W-:Y:S01]  /*1d10*/  IMAD.MOV.U32 R9, RZ, RZ, -0x60 ;  /* 0xffffffa0ff097424 */ /* 0x000fe200078e00ff */
[----:B------:R-:W-:Y:S01]  /*1d20*/  UIADD3 UR4, UR16, 0x2, URZ ;  /* 0x0000000210047890 */ /* 0x000fe2000fffe03f */
[----:B------:R-:W-:Y:S01]  /*1d30*/  IADD3 R11, -R23, 0xb, RZ ;  /* 0x0000000b170b7810 */ /* 0x000fe20007ffe1ff */
[----:B------:R-:W-:Y:S01]  /*1d40*/  UIMAD UR18, UR39, 0x300, UR20 ;  /* 0x00000300271278a4 */ /* 0x000fe2000f8e0214 */
[----:B------:R-:W-:Y:S01]  /*1d50*/  IMAD R9, R176, R9, 0x60 ;  /* 0x00000060b0097424 */ /* 0x000fe200078e0209 */
[----:B------:R-:W-:Y:S01]  /*1d60*/  UIADD3 UR8, UR16, 0x4, URZ ;  /* 0x0000000410087890 */ /* 0x000fe2000fffe03f */
[----:B------:R-:W-:Y:S01]  /*1d70*/  LOP3.LUT R2, R2, 0xfff7ffff, RZ, 0xc0, !PT ;  /* 0xfff7ffff02027812 */ /* 0x000fe200078ec0ff */
[----:B------:R-:W-:Y:S01]  /*1d80*/  UIADD3 UR6, UR18, 0x2, URZ ;  /* 0x0000000212067890 */ /* 0x000fe2000fffe03f */
[----:B--2---:R-:W-:Y:S01]  /*1d90*/  IMAD.IADD R3, R17, 0x1, R9 ;  /* 0x0000000111037824 */ /* 0x004fe200078e0209 */
[----:B------:R-:W-:Y:S01]  /*1da0*/  UIADD3 UR10, UR18, 0x4, URZ ;  /* 0x00000004120a7890 */ /* 0x000fe2000fffe03f */
[----:B------:R-:W-:-:S02]  /*1db0*/  UMOV UR9, 0x40000040 ;  /* 0x4000004000097882 */ /* 0x000fc40000000000 */
[----:B------:R-:W-:Y:S01]  /*1dc0*/  HGMMA.64x96x16.F32 R24, gdesc[UR16], RZ, !UPT, gsb0 ;  /* 0x01600000101879f0 */ /* 0x000fe2000c0008ff */
[----:B------:R-:W-:Y:S01]  /*1dd0*/  UMOV UR11, 0x40000040 ;  /* 0x40000040000b7882 */ /* 0x000fe20000000000 */
[----:B------:R-:W-:Y:S02]  /*1de0*/  UIADD3 UR12, UR16, 0x6, URZ ;  /* 0x00000006100c7890 */ /* 0x000fe4000fffe03f */
[----:B------:R-:W-:Y:S01]  /*1df0*/  UIADD3 UR14, UR18, 0x6, URZ ;  /* 0x00000006120e7890 */ /* 0x000fe2000fffe03f */
[----:B----4-:R-:W-:Y:S01]  /*1e00*/  IADD3 R5, R3, 0x1, -R6 ;  /* 0x0000000103057810 */ /* 0x010fe20007ffe806 */
[----:B------:R-:W-:Y:S01]  /*1e10*/  UMOV UR13, 0x40000040 ;  /* 0x40000040000d7882 */ /* 0x000fe20000000000 */
[----:B------:R-:W-:Y:S01]  /*1e20*/  UMOV UR15, 0x40000040 ;  /* 0x40000040000f7882 */ /* 0x000fe20000000000 */
[----:B---3--:R-:W-:Y:S02]  /*1e30*/  LOP3.LUT P1, RZ, R0, 0x7f, RZ, 0xc0, !PT ;  /* 0x0000007f00ff7812 */ /* 0x008fe4000782c0ff */
[----:B------:R-:W-:-:S11]  /*1e40*/  IMAD.IADD R5, R5, 0x1, -R16 ;  /* 0x0000000105057824 */ /* 0x000fd600078e0a10 */
[----:B------:R-:W-:Y:S01]  /*1e50*/  @!P1 VIADD R0, R7, 0x22840 ;  /* 0x0002284007009836 */ /* 0x000fe20000000000 */
[----:B------:R-:W-:-:S04]  /*1e60*/  @P1 LOP3.LUT R2, R2, 0x80000, RZ, 0xfc, !PT ;  /* 0x0008000002021812 */ /* 0x000fc800078efcff */
[----:B------:R-:W-:Y:S01]  /*1e70*/  @!P1 PRMT R0, RZ, 0x654, R0 ;  /* 0x00000654ff009816 */ /* 0x000fe20000000000 */
[----:B------:R-:W-:Y:S02]  /*1e80*/  WARPGROUP.DEPBAR.LE gsb0, 0x0 ;  /* 0x00008000000079c5 */ /* 0x000fe40000010000 */
[----:B------:R-:W-:-:S06]  /*1e90*/  WARPGROUP.ARRIVE ;  /* 0x00000000000079c5 */ /* 0x000fcc0000000000 */
[----:B------:R-:W-:Y:S01]  /*1ea0*/  HGMMA.64x96x16.F32 R24, gdesc[UR4], R24, gsb0 ;  /* 0x01600000041879f0 */ /* 0x000fe20008000818 */
[----:B------:R-:W-:Y:S02]  /*1eb0*/  ULDC.64 UR6, c[0x0][0x9d8] ;  /* 0x0002760000067ab9 */ /* 0x000fe40000000a00 */
[----:B------:R-:W-:Y:S01]  /*1ec0*/  ULOP3.LUT UR22, URZ, UR7, URZ, 0x33, !UPT ;  /* 0x000000073f167292 */ /* 0x000fe2000f8e333f */
[----:B------:R-:W-:Y:S02]  /*1ed0*/  WARPGROUP.DEPBAR.LE gsb0, 0x0 ;  /* 0x00008000000079c5 */ /* 0x000fe40000010000 */
[----:B------:R-:W-:-:S06]  /*1ee0*/  WARPGROUP.ARRIVE ;  /* 0x00000000000079c5 */ /* 0x000fcc0000000000 */
[----:B------:R-:W-:Y:S03]  /*1ef0*/  HGMMA.64x96x16.F32 R24, gdesc[UR8], R24, gsb0 ;  /* 0x01600000081879f0 */ /* 0x000fe60008000818 */
[----:B------:R-:W-:Y:S02]  /*1f00*/  WARPGROUP.DEPBAR.LE gsb0, 0x0 ;  /* 0x00008000000079c5 */ /* 0x000fe40000010000 */
[----:B------:R-:W-:-:S06]  /*1f10*/  WARPGROUP.ARRIVE ;  /* 0x00000000000079c5 */ /* 0x000fcc0000000000 */
[----:B------:R-:W-:Y:S01]  /*1f20*/  HGMMA.64x96x16.F32 R24, gdesc[UR12], R24, gsb0 ;  /* 0x016000000c1879f0 */ /* 0x000fe20008000818 */
[----:B------:R-:W-:Y:S02]  /*1f30*/  ULDC.64 UR14, c[0x0][0x9e0] ;  /* 0x00027800000e7ab9 */ /* 0x000fe40000000a00 */
[----:B------:R-:W-:Y:S01]  /*1f40*/  UISETP.GE.AND UP0, UPT, UR15, 0x1, UPT ;  /* 0x000000010f00788c */ /* 0x000fe2000bf06270 */
        /* <DEDUP_REMOVED lines=40> */
[----:B------:R2:W-:Y:S06]  /*21d0*/  BAR.ARV R11, 0x100 ;  /* 0x0004000b0000751d */ /* 0x0005ec0000002000 */
[----:B------:R-:W-:Y:S01]  /*21e0*/  FMUL.FTZ R58, R58, UR6 ;  /* 0x000000063a3a7c20 */ /* 0x000fe20008410000 */
[----:B------:R-:W-:Y:S01]  /*21f0*/  FMUL.FTZ R59, R59, UR6 ;  /* 0x000000063b3b7c20 */ /* 0x000fe20008410000 */
[----:B------:R3:W-:Y:S01]  /*2200*/  @!P1 SYNCS.ARRIVE.TRANS64.RED.A1T0 RZ, [R0+URZ], RZ ;  /* 0x000000ff00ff99a7 */ /* 0x0007e2000810043f */
[----:B------:R-:W-:Y:S01]  /*2210*/  PLOP3.LUT P1, PT, PT, PT, UP0, 0x40, 0x0 ;  /* 0x000000000000781c */ /* 0x000fe20003f2e808 */
        /* <DEDUP_REMOVED lines=9> */
[----:B---3--:R-:W-:-:S07]  /*22b0*/  VIADD R0, R201, UR42 ;  /* 0x0000002ac9007c36 */ /* 0x008fce0008000000 */
[----:B------:R-:W3:Y:S08]  /*22c0*/  MUFU.TANH R24, R24 ;  /* 0x0000001800187308 */ /* 0x000ef00000002400 */
        /* <DEDUP_REMOVED lines=42> */
[----:B-----5:R-:W-:-:S07]  /*2570*/  IMAD.IADD R42, R3, 0x1, -R16 ;  /* 0x00000001032a7824 */ /* 0x020fce00078e0a10 */
[----:B------:R5:W1:Y:S01]  /*2580*/  MUFU.TANH R30, R50 ;  /* 0x00000032001e7308 */ /* 0x000a620000002400 */
[----:B--2---:R-:W-:-:S05]  /*2590*/  VIADD R43, R5, UR14 ;  /* 0x0000000e052b7c36 */ /* 0x004fca0008000000 */
[----:B------:R-:W-:Y:S02]  /*25a0*/  VIADDMNMX R3, R0, R43, R42, PT ;  /* 0x0000002b00037246 */ /* 0x000fe4000380012a */
[----:B------:R-:W2:Y:S01]  /*25b0*/  MUFU.TANH R15, R31 ;  /* 0x0000001f000f7308 */ /* 0x000ea20000002400 */
[----:B-----5:R-:W-:-:S04]  /*25c0*/  VIADD R50, R5, UR22 ;  /* 0x0000001605327c36 */ /* 0x020fc80008000000 */
[----:B------:R-:W-:-:S03]  /*25d0*/  IMAD.IADD R5, R50, 0x1, R0 ;  /* 0x0000000132057824 */ /* 0x000fc600078e0200 */
[----:B------:R5:W1:Y:S02]  /*25e0*/  MUFU.TANH R31, R51 ;  /* 0x00000033001f7308 */ /* 0x000a640000002400 */
[----:B-----5:R-:W-:Y:S01]  /*25f0*/  IMAD.IADD R51, R9, 0x1, -R16 ;  /* 0x0000000109337824 */ /* 0x020fe200078e0a10 */
[----:B--234-:R-:W-:Y:S06]  /*2600*/  @P1 BRA `(.L_x_8531) ;  /* 0x0000000000541947 */ /* 0x01cfec0003800000 */
[----:B------:R-:W-:Y:S01]  /*2610*/  IADD3 R8, R0, -R6, R17 ;  /* 0x8000000600087210 */ /* 0x000fe20007ffe011 */
        /* <DEDUP_REMOVED lines=11> */
.L_x_8533:
[----:B------:R-:W-:-:S06]  /*26d0*/  UISETP.NE.AND UP1, UPT, UR15, 0x1, UPT ;  /* 0x000000010f00788c */ /* 0x000fcc000bf25270 */
[----:B------:R-:W-:-:S05]  /*26e0*/  PLOP3.LUT P1, PT, PT, PT, UP1, 0x80, 0x0 ;  /* 0x000000000000781c */ /* 0x000fca0003f2f018 */
[----:B------:R-:W-:-:S08]  /*26f0*/  @UP1 ULDC.64 UR6, c[0x0][0x9e8] ;  /* 0x00027a0000061ab9 */ /* 0x000fd00000000a00 */
[----:B------:R-:W-:-:S05]  /*2700*/  @P1 IMAD.HI.U32 R58, R8, UR6, RZ ;  /* 0x00000006083a1c27 */ /* 0x000fca000f8e00ff */
[----:B------:R-:W-:-:S07]  /*2710*/  @P1 SHF.R.U32.HI R8, RZ, UR7, R58 ;  /* 0x00000007ff081c19 */ /* 0x000fce000801163a */
.L_x_8534:
[----:B------:R-:W-:Y:S05]  /*2720*/  BSYNC B0 ;  /* 0x0000000000007941 */ /* 0x000fea0003800000 */
.L_x_8532:
[----:B------:R-:W-:-:S05]  /*2730*/  IMAD R8, R8, UR15, R51 ;  /* 0x0000000f08087c24 */ /* 0x000fca000f8e0233 */
[----:B------:R-:W-:Y:S02]  /*2740*/  VIMNMX R5, R5, R8, !PT ;  /* 0x0000000805057248 */ /* 0x000fe40007fe0100 */
[----:B------:R-:W-:-:S07]  /*2750*/  VIADDMNMX R3, R8, UR15, R3, PT ;  /* 0x0000000f08037c46 */ /* 0x000fce000b800103 */
.L_x_8531:
[C---:B------:R-:W-:Y:S02]  /*2760*/  ISETP.GE.AND P1, PT, R9.reuse, 0x2, PT ;  /* 0x000000020900780c */ /* 0x040fe40003f26270 */
[----:B------:R-:W-:Y:S02]  /*2770*/  ISETP.GE.AND P5, PT, R9, 0xa, PT ;  /* 0x0000000a0900780c */ /* 0x000fe40003fa6270 */
[----:B------:R-:W-:Y:S02]  /*2780*/  ISETP.GT.AND P3, PT, R5, 0x1, !P1 ;  /* 0x000000010500780c */ /* 0x000fe40004f64270 */
[----:B------:R-:W-:Y:S02]  /*2790*/  ISETP.GE.AND P2, PT, R9, 0x9, PT ;  /* 0x000000090900780c */ /* 0x000fe40003f46270 */
[----:B------:R-:W-:Y:S02]  /*27a0*/  ISETP.LT.OR P3, PT, R3, 0x2, P3 ;  /* 0x000000020300780c */ /* 0x000fe40001f61670 */
[----:B------:R-:W-:-:S02]  /*27b0*/  ISETP.GT.AND P4, PT, R5, 0x8, !P2 ;  /* 0x000000080500780c */ /* 0x000fc40005784270 */
[----:B-1----:R-:W-:Y:S02]  /*27c0*/  FSEL R58, R25, -INF , !P3 ;  /* 0xff800000193a7808 */ /* 0x002fe40005800000 */
[----:B------:R-:W-:Y:S02]  /*27d0*/  ISETP.GT.AND P3, PT, R5, 0x9, !P5 ;  /* 0x000000090500780c */ /* 0x000fe40006f64270 */
[----:B------:R-:W-:Y:S02]  /*27e0*/  P2R R25, PR, RZ, 0x20 ;  /* 0x00000020ff197803 */ /* 0x000fe40000000000 */
        /* <DEDUP_REMOVED lines=89> */
[C---:B------:R-:W-:Y:S02]  /*2d80*/  ISETP.GE.AND P3, PT, R9.reuse, 0x52, PT ;  /* 0x000000520900780c */ /* 0x040fe40003f66270 */
[----:B------:R-:W-:Y:S02]  /*2d90*/  ISETP.GE.AND P6, PT, R9, 0x1, PT ;  /* 0x000000010900780c */ /* 0x000fe40003fc6270 */
[----:B------:R-:W-:-:S04]  /*2da0*/  ISETP.GT.AND P4, PT, R5, 0x51, !P3 ;  /* 0x000000510500780c */ /* 0x000fc80005f84270 */
[----:B------:R-:W-:-:S04]  /*2db0*/  ISETP.LT.OR P4, PT, R3, 0x52, P4 ;  /* 0x000000520300780c */ /* 0x000fc80002781670 */
[----:B------:R-:W-:Y:S02]  /*2dc0*/  FSEL R106, R65, -INF , !P4 ;  /* 0xff800000416a7808 */ /* 0x000fe40006000000 */
[----:B------:R-:W-:-:S04]  /*2dd0*/  ISETP.GE.AND P4, PT, R9, 0x59, PT ;  /* 0x000000590900780c */ /* 0x000fc80003f86270 */
        /* <DEDUP_REMOVED lines=11> */
[----:B------:R-:W-:Y:S01]  /*2e90*/  FSEL R108, R69, -INF , !P5 ;  /* 0xff800000456c7808 */ /* 0x000fe20006800000 */
[----:B------:R-:W-:Y:S01]  /*2ea0*/  IMAD.IADD R8, R50, 0x1, R3 ;  /* 0x0000000132087824 */ /* 0x000fe200078e0203 */
[----:B------:R-:W-:Y:S02]  /*2eb0*/  PLOP3.LUT P5, PT, PT, PT, UP0, 0x40, 0x0 ;  /* 0x000000000000781c */ /* 0x000fe40003fae808 */
[----:B------:R-:W-:-:S11]  /*2ec0*/  VIADDMNMX R5, R3, R43, R42, PT ;  /* 0x0000002b03057246 */ /* 0x000fd6000380012a */
[----:B------:R-:W-:Y:S05]  /*2ed0*/  @P5 BRA `(.L_x_8535) ;  /* 0x00000000005c5947 */ /* 0x000fea0003800000 */
        /* <DEDUP_REMOVED lines=13> */
.L_x_8537:
[----:B------:R-:W-:-:S06]  /*2fb0*/  UISETP.NE.AND UP1, UPT, UR15, 0x1, UPT ;  /* 0x000000010f00788c */ /* 0x000fcc000bf25270 */
[----:B------:R-:W-:-:S05]  /*2fc0*/  PLOP3.LUT P5, PT, PT, PT, UP1, 0x80, 0x0 ;  /* 0x000000000000781c */ /* 0x000fca0003faf018 */
[----:B------:R-:W-:-:S08]  /*2fd0*/  @UP1 ULDC.64 UR6, c[0x0][0x9e8] ;  /* 0x00027a0000061ab9 */ /* 0x000fd00000000a00 */
[----:B------:R-:W-:Y:S01]  /*2fe0*/  @P5 IMAD.HI.U32 R24, R9, UR6, RZ ;  /* 0x0000000609185c27 */ /* 0x000fe2000f8e00ff */
[----:B------:R-:W-:-:S13]  /*2ff0*/  PLOP3.LUT P5, PT, PT, PT, UP1, 0x80, 0x0 ;  /* 0x000000000000781c */ /* 0x000fda0003faf018 */
[----:B------:R-:W-:-:S07]  /*3000*/  @P5 SHF.R.U32.HI R9, RZ, UR7, R24 ;  /* 0x00000007ff095c19 */ /* 0x000fce0008011618 */
.L_x_8538:
[----:B------:R-:W-:Y:S05]  /*3010*/  BSYNC B0 ;  /* 0x0000000000007941 */ /* 0x000fea0003800000 */
.L_x_8536:
[----:B------:R-:W-:-:S05]  /*3020*/  IMAD R9, R9, UR15, R51 ;  /* 0x0000000f09097c24 */ /* 0x000fca000f8e0233 */
[----:B------:R-:W-:Y:S02]  /*3030*/  VIMNMX R8, R8, R9, !PT ;  /* 0x0000000908087248 */ /* 0x000fe40007fe0100 */
[----:B------:R-:W-:-:S07]  /*3040*/  VIADDMNMX R5, R9, UR15, R5, PT ;  /* 0x0000000f09057c46 */ /* 0x000fce000b800105 */
.L_x_8535:
[----:B------:R-:W-:Y:S01]  /*3050*/  ISETP.GT.AND P1, PT, R8, 0x1, !P1 ;  /* 0x000000010800780c */ /* 0x000fe20004f24270 */
[----:B------:R-:W-:Y:S01]  /*3060*/  ULDC UR10, c[0x0][0x988] ;  /* 0x00026200000a7ab9 */ /* 0x000fe20000000800 */
[----:B------:R-:W-:Y:S02]  /*3070*/  FMNMX.FTZ R9, R40, R58, !PT ;  /* 0x0000003a28097209 */ /* 0x000fe40007810000 */
[----:B------:R-:W-:Y:S02]  /*3080*/  ISETP.LT.OR P1, PT, R5, 0x2, P1 ;  /* 0x000000020500780c */ /* 0x000fe40000f21670 */
[----:B------:R-:W-:Y:S02]  /*3090*/  FMNMX.FTZ R9, R72, R9, !PT ;  /* 0x0000000948097209 */ /* 0x000fe40007810000 */
[----:B------:R-:W-:Y:S02]  /*30a0*/  FSEL R13, R13, -INF , !P1 ;  /* 0xff8000000d0d7808 */ /* 0x000fe40004800000 */
[----:B------:R-:W-:-:S02]  /*30b0*/  FMNMX.FTZ R9, R74, R9, !PT ;  /* 0x000000094a097209 */ /* 0x000fc40007810000 */
        /* <DEDUP_REMOVED lines=9> */
[----:B------:R-:W-:Y:S02]  /*3150*/  FMNMX.FTZ R9, R82, R9, !PT ;  /* 0x0000000952097209 */ /* 0x000fe40007810000 */
[----:B------:R-:W-:Y:S02]  /*3160*/  ISETP.LT.OR P2, PT, R5, 0x9, P2 ;  /* 0x000000090500780c */ /* 0x000fe40001741670 */
[----:B------:R-:W-:-:S02]  /*3170*/  ISETP.GT.AND P1, PT, R8, 0x10, !P1 ;  /* 0x000000100800780c */ /* 0x000fc40004f24270 */
[----:B------:R-:W-:Y:S02]  /*3180*/  FMNMX.FTZ R9, R84, R9, !PT ;  /* 0x0000000954097209 */ /* 0x000fe40007810000 */
[----:B------:R-:W-:Y:S02]  /*3190*/  FSEL R14, R14, -INF , !P2 ;  /* 0xff8000000e0e7808 */ /* 0x000fe40005000000 */
[----:B------:R-:W-:Y:S02]  /*31a0*/  ISETP.LT.OR P1, PT, R5, 0x11, P1 ;  /* 0x000000110500780c */ /* 0x000fe40000f21670 */
[----:B------:R-:W-:Y:S02]  /*31b0*/  ISETP.NE.AND P2, PT, R29, RZ, PT ;  /* 0x000000ff1d00720c */ /* 0x000fe40003f45270 */
[----:B------:R-:W-:Y:S02]  /*31c0*/  FMNMX.FTZ R9, R86, R9, !PT ;  /* 0x0000000956097209 */ /* 0x000fe40007810000 */
[----:B------:R-:W-:-:S02]  /*31d0*/  FSEL R20, R20, -INF , !P1 ;  /* 0xff80000014147808 */ /* 0x000fc40004800000 */
[----:B------:R-:W-:Y:S02]  /*31e0*/  ISETP.GT.AND P1, PT, R8, 0x11, !P2 ;  /* 0x000000110800780c */ /* 0x000fe40005724270 */
[----:B------:R-:W-:Y:S02]  /*31f0*/  FMNMX.FTZ R9, R88, R9, !PT ;  /* 0x0000000958097209 */ /* 0x000fe40007810000 */
[----:B------:R-:W-:Y:S02]  /*3200*/  ISETP.LT.OR P1, PT, R5, 0x12, P1 ;  /* 0x000000120500780c */ /* 0x000fe40000f21670 */
[----:B------:R-:W-:Y:S02]  /*3210*/  ISETP.NE.AND P5, PT, R32, RZ, PT ;  /* 0x000000ff2000720c */ /* 0x000fe40003fa5270 */
[----:B------:R-:W-:Y:S02]  /*3220*/  FMNMX.FTZ R9, R90, R9, !PT ;  /* 0x000000095a097209 */ /* 0x000fe40007810000 */
[----:B------:R-:W-:-:S02]  /*3230*/  FSEL R21, R21, -INF , !P1 ;  /* 0xff80000015157808 */ /* 0x000fc40004800000 */
        /* <DEDUP_REMOVED lines=27> */
[----:B------:R-:W-:Y:S01]  /*33f0*/  ISETP.NE.AND P1, PT, R41, RZ, PT ;  /* 0x000000ff2900720c */ /* 0x000fe20003f25270 */
[----:B------:R-:W1:Y:S01]  /*3400*/  SHFL.BFLY PT, R36, R37, 0x2, 0x1f ;  /* 0x0c401f0025247f89 */ /* 0x000e6200000e0000 */
[C---:B------:R-:W-:Y:S02]  /*3410*/  ISETP.GT.AND P6, PT, R8.reuse, RZ, !P6 ;  /* 0x000000ff0800720c */ /* 0x040fe400077c4270 */
[----:B------:R-:W-:-:S02]  /*3420*/  ISETP.GT.AND P1, PT, R8, 0x28, !P1 ;  /* 0x000000280800780c */ /* 0x000fc40004f24270 */
[C---:B------:R-:W-:Y:S02]  /*3430*/  ISETP.LT.OR P6, PT, R5.reuse, 0x1, P6 ;  /* 0x000000010500780c */ /* 0x040fe400037c1670 */
[----:B------:R-:W-:Y:S02]  /*3440*/  ISETP.LT.OR P1, PT, R5, 0x29, P1 ;  /* 0x000000290500780c */ /* 0x000fe40000f21670 */
[----:B------:R-:W-:Y:S02]  /*3450*/  FSEL R4, R4, -INF , !P6 ;  /* 0xff80000004047808 */ /* 0x000fe40007000000 */
[----:B------:R-:W-:Y:S02]  /*3460*/  FSEL R28, R46, -INF , !P1 ;  /* 0xff8000002e1c7808 */ /* 0x000fe40004800000 */
[----:B------:R-:W-:Y:S02]  /*3470*/  ISETP.NE.AND P1, PT, R44, RZ, PT ;  /* 0x000000ff2c00720c */ /* 0x000fe40003f25270 */
[----:B------:R-:W-:-:S02]  /*3480*/  ISETP.NE.AND P2, PT, R53, RZ, PT ;  /* 0x000000ff3500720c */ /* 0x000fc40003f45270 */
[----:B------:R-:W-:Y:S02]  /*3490*/  ISETP.GT.AND P1, PT, R8, 0x29, !P1 ;  /* 0x000000290800780c */ /* 0x000fe40004f24270 */
[----:B------:R-:W-:Y:S02]  /*34a0*/  ISETP.NE.AND P5, PT, R56, RZ, PT ;  /* 0x000000ff3800720c */ /* 0x000fe40003fa5270 */
[----:B------:R-:W-:Y:S02]  /*34b0*/  ISETP.LT.OR P1, PT, R5, 0x2a, P1 ;  /* 0x0000002a0500780c */ /* 0x000fe40000f21670 */
[----:B------:R-:W-:Y:S02]  /*34c0*/  ISETP.NE.AND P6, PT, R59, RZ, PT ;  /* 0x000000ff3b00720c */ /* 0x000fe40003fc5270 */
[----:B------:R-:W-:Y:S02]  /*34d0*/  FSEL R29, R47, -INF , !P1 ;  /* 0xff8000002f1d7808 */ /* 0x000fe40004800000 */
[----:B-1----:R-:W-:-:S02]  /*34e0*/  FMNMX.FTZ R38, R37, R36, !PT ;  /* 0x0000002425267209 */ /* 0x002fc40007810000 */
[----:B------:R-:W-:Y:S02]  /*34f0*/  ISETP.NE.AND P1, PT, R45, RZ, PT ;  /* 0x000000ff2d00720c */ /* 0x000fe40003f25270 */
[----:B------:R-:W-:Y:S01]  /*3500*/  FMNMX.FTZ R37, R4, R13, !PT ;  /* 0x0000000d04257209 */ /* 0x000fe20007810000 */
[----:B------:R-:W1:Y:S01]  /*3510*/  SHFL.BFLY PT, R9, R38, 0x1, 0x1f ;  /* 0x0c201f0026097f89 */ /* 0x000e6200000e0000 */
[C---:B------:R-:W-:Y:S02]  /*3520*/  ISETP.GT.AND P1, PT, R8.reuse, 0x30, !P1 ;  /* 0x000000300800780c */ /* 0x040fe40004f24270 */
[C---:B------:R-:W-:Y:S02]  /*3530*/  ISETP.GT.AND P3, PT, R8.reuse, 0x51, !P3 ;  /* 0x000000510800780c */ /* 0x040fe40005f64270 */
[----:B------:R-:W-:Y:S02]  /*3540*/  ISETP.LT.OR P1, PT, R5, 0x31, P1 ;  /* 0x000000310500780c */ /* 0x000fe40000f21670 */
[----:B------:R-:W-:-:S02]  /*3550*/  ISETP.GT.AND P4, PT, R8, 0x58, !P4 ;  /* 0x000000580800780c */ /* 0x000fc40006784270 */
[----:B------:R-:W-:Y:S02]  /*3560*/  FSEL R30, R30, -INF , !P1 ;  /* 0xff8000001e1e7808 */ /* 0x000fe40004800000 */
[----:B------:R-:W-:Y:S02]  /*3570*/  ISETP.NE.AND P1, PT, R48, RZ, PT ;  /* 0x000000ff3000720c */ /* 0x000fe40003f25270 */
[C---:B------:R-:W-:Y:S02]  /*3580*/  ISETP.LT.OR P3, PT, R5.reuse, 0x52, P3 ;  /* 0x000000520500780c */ /* 0x040fe40001f61670 */
[----:B------:R-:W-:Y:S02]  /*3590*/  ISETP.GT.AND P1, PT, R8, 0x31, !P1 ;  /* 0x000000310800780c */ /* 0x000fe40004f24270 */
[C---:B------:R-:W-:Y:S02]  /*35a0*/  ISETP.LT.OR P4, PT, R5.reuse, 0x59, P4 ;  /* 0x000000590500780c */ /* 0x040fe40002781670 */
[----:B------:R-:W-:-:S04]  /*35b0*/  ISETP.LT.OR P1, PT, R5, 0x32, P1 ;  /* 0x000000320500780c */ /* 0x000fc80000f21670 */
[----:B------:R-:W-:Y:S02]  /*35c0*/  FSEL R31, R31, -INF , !P1 ;  /* 0xff8000001f1f7808 */ /* 0x000fe40004800000 */
[----:B------:R-:W-:Y:S02]  /*35d0*/  ISETP.NE.AND P1, PT, R49, RZ, PT ;  /* 0x000000ff3100720c */ /* 0x000fe40003f25270 */
[----:B-1----:R-:W-:Y:S02]  /*35e0*/  FMNMX.FTZ R9, R38, R9, !PT ;  /* 0x0000000926097209 */ /* 0x002fe40007810000 */
[----:B------:R-:W-:Y:S02]  /*35f0*/  FMNMX.FTZ R38, R14, R37, !PT ;  /* 0x000000250e267209 */ /* 0x000fe40007810000 */
[----:B------:R-:W-:Y:S01]  /*3600*/  ISETP.GT.AND P1, PT, R8, 0x38, !P1 ;  /* 0x000000380800780c */ /* 0x000fe20004f24270 */
[----:B------:R-:W-:Y:S01]  /*3610*/  FMUL.FTZ R36, R9, UR10 ;  /* 0x0000000a09247c20 */ /* 0x000fe20008410000 */
        /* <DEDUP_REMOVED lines=21> */
[----:B------:R-:W-:Y:S02]  /*3770*/  FMNMX.FTZ R38, R30, R37, !PT ;  /* 0x000000251e267209 */ /* 0x000fe40007810000 */
[----:B------:R-:W-:Y:S02]  /*3780*/  FSETP.NEU.FTZ.AND P1, PT, R9, -INF , PT ;  /* 0xff8000000900780b */ /* 0x000fe40003f3d000 */
[----:B------:R-:W-:Y:S02]  /*3790*/  ISETP.NE.AND P5, PT, R57, RZ, PT ;  /* 0x000000ff3900720c */ /* 0x000fe40003fa5270 */
[----:B------:R-:W-:-:S02]  /*37a0*/  FMNMX.FTZ R37, R31, R38, !PT ;  /* 0x000000261f257209 */ /* 0x000fc40007810000 */
[----:B------:R-:W-:Y:S02]  /*37b0*/  FSEL R43, R36, RZ, P1 ;  /* 0x000000ff242b7208 */ /* 0x000fe40000800000 */
[----:B------:R-:W-:Y:S02]  /*37c0*/  ISETP.GT.AND P1, PT, R8, 0x48, !P5 ;  /* 0x000000480800780c */ /* 0x000fe40006f24270 */
        /* <DEDUP_REMOVED lines=8> */
[----:B------:R-:W-:Y:S01]  /*3850*/  ISETP.NE.AND P2, PT, R61, RZ, PT ;  /* 0x000000ff3d00720c */ /* 0x000fe20003f45270 */
[--C-:B------:R-:W-:Y:S01]  /*3860*/  FFMA.FTZ R42, R74, UR10, -R43.reuse ;  /* 0x0000000a4a2a7c23 */ /* 0x100fe2000801082b */
[----:B------:R-:W-:Y:S01]  /*3870*/  ISETP.GT.AND P1, PT, R8, 0x49, !P6 ;  /* 0x000000490800780c */ /* 0x000fe20007724270 */
[--C-:B------:R-:W-:Y:S01]  /*3880*/  FFMA.FTZ R52, R94, UR10, -R43.reuse ;  /* 0x0000000a5e347c23 */ /* 0x100fe2000801082b */
[----:B------:R-:W-:Y:S01]  /*3890*/  FMNMX.FTZ R38, R34, R37, !PT ;  /* 0x0000002522267209 */ /* 0x000fe20007810000 */
[----:B------:R2:W-:Y:S01]  /*38a0*/  MUFU.EX2 R154, R41 ;  /* 0x00000029009a7308 */ /* 0x0005e20000000800 */
[--C-:B-1----:R-:W-:Y:S01]  /*38b0*/  FFMA.FTZ R39, R76, UR10, -R43.reuse ;  /* 0x0000000a4c277c23 */ /* 0x102fe2000801082b */
[----:B------:R-:W-:Y:S01]  /*38c0*/  ISETP.NE.AND P5, PT, R65, RZ, PT ;  /* 0x000000ff4100720c */ /* 0x000fe20003fa5270 */
[--C-:B------:R-:W-:Y:S01]  /*38d0*/  FFMA.FTZ R48, R90, UR10, -R43.reuse ;  /* 0x0000000a5a307c23 */ /* 0x100fe2000801082b */
[----:B------:R-:W-:Y:S01]  /*38e0*/  ISETP.GT.AND P2, PT, R8, 0x50, !P2 ;  /* 0x000000500800780c */ /* 0x000fe20005744270 */
[--C-:B------:R-:W-:Y:S01]  /*38f0*/  FFMA.FTZ R56, R98, UR10, -R43.reuse ;  /* 0x0000000a62387c23 */ /* 0x100fe2000801082b */
[C---:B------:R-:W-:Y:S01]  /*3900*/  ISETP.LT.OR P1, PT, R5.reuse, 0x4a, P1 ;  /* 0x0000004a0500780c */ /* 0x040fe20000f21670 */
[--C-:B------:R-:W-:Y:S01]  /*3910*/  FFMA.FTZ R44, R84, UR10, -R43.reuse ;  /* 0x0000000a542c7c23 */ /* 0x100fe2000801082b */
[----:B------:R1:W-:Y:S01]  /*3920*/  MUFU.EX2 R156, R39 ;  /* 0x00000027009c7308 */ /* 0x0003e20000000800 */
[--C-:B--2---:R-:W-:Y:S01]  /*3930*/  FFMA.FTZ R41, R80, UR10, -R43.reuse ;  /* 0x0000000a50297c23 */ /* 0x104fe2000801082b */
[----:B------:R-:W-:Y:S01]  /*3940*/  ISETP.GT.AND P5, PT, R8, 0x59, !P5 ;  /* 0x000000590800780c */ /* 0x000fe20006fa4270 */
[--C-:B------:R-:W-:Y:S01]  /*3950*/  FFMA.FTZ R46, R88, UR10, -R43.reuse ;  /* 0x0000000a582e7c23 */ /* 0x100fe2000801082b */
[----:B------:R-:W-:Y:S01]  /*3960*/  ISETP.LT.OR P2, PT, R5, 0x51, P2 ;  /* 0x000000510500780c */ /* 0x000fe20001741670 */
[--C-:B------:R-:W-:Y:S01]  /*3970*/  FFMA.FTZ R50, R92, UR10, -R43.reuse ;  /* 0x0000000a5c327c23 */ /* 0x100fe2000801082b */
[----:B------:R-:W-:Y:S01]  /*3980*/  FSEL R37, R63, -INF , !P1 ;  /* 0xff8000003f257808 */ /* 0x000fe20004800000 */
[--C-:B------:R-:W-:Y:S01]  /*3990*/  FFMA.FTZ R54, R96, UR10, -R43.reuse ;  /* 0x0000000a60367c23 */ /* 0x100fe2000801082b */
[----:B------:R2:W-:Y:S01]  /*39a0*/  MUFU.EX2 R158, R41 ;  /* 0x00000029009e7308 */ /* 0x0005e20000000800 */
[----:B-1----:R-:W-:Y:S01]  /*39b0*/  FMNMX.FTZ R39, R35, R38, !PT ;  /* 0x0000002623277209 */ /* 0x002fe20007810000 */
[--C-:B------:R-:W-:Y:S01]  /*39c0*/  FFMA.FTZ R58, R100, UR10, -R43.reuse ;  /* 0x0000000a643a7c23 */ /* 0x100fe2000801082b */
[----:B------:R-:W-:Y:S01]  /*39d0*/  FSEL R38, R66, -INF , !P2 ;  /* 0xff80000042267808 */ /* 0x000fe20005000000 */
[----:B------:R-:W-:Y:S01]  /*39e0*/  FFMA.FTZ R62, R106, UR10, -R43 ;  /* 0x0000000a6a3e7c23 */ /* 0x000fe2000801082b */
[----:B------:R-:W-:-:S02]  /*39f0*/  FMNMX.FTZ R8, R36, R39, !PT ;  /* 0x0000002724087209 */ /* 0x000fc40007810000 */
[----:B------:R-:W-:Y:S01]  /*3a00*/  FSEL R39, R67, -INF , !P3 ;  /* 0xff80000043277808 */ /* 0x000fe20005800000 */
[----:B------:R1:W-:Y:S01]  /*3a10*/  MUFU.EX2 R45, R40 ;  /* 0x00000028002d7308 */ /* 0x0003e20000000800 */
[----:B--2---:R-:W-:Y:S02]  /*3a20*/  FMNMX.FTZ R41, R37, R8, !PT ;  /* 0x0000000825297209 */ /* 0x004fe40007810000 */
[----:B------:R-:W-:Y:S02]  /*3a30*/  ISETP.LT.OR P5, PT, R5, 0x5a, P5 ;  /* 0x0000005a0500780c */ /* 0x000fe40002fa1670 */
[----:B------:R-:W-:Y:S02]  /*3a40*/  FMNMX.FTZ R8, R38, R41, !PT ;  /* 0x0000002926087209 */ /* 0x000fe40007810000 */
[----:B------:R-:W-:Y:S01]  /*3a50*/  FSEL R5, R70, -INF , !P4 ;  /* 0xff80000046057808 */ /* 0x000fe20006000000 */
[----:B------:R2:W-:Y:S01]  /*3a60*/  MUFU.EX2 R47, R42 ;  /* 0x0000002a002f7308 */ /* 0x0005e20000000800 */
[----:B-1----:R-:W-:Y:S01]  /*3a70*/  FFMA.FTZ R40, R78, UR10, -R43 ;  /* 0x0000000a4e287c23 */ /* 0x002fe2000801082b */
[----:B------:R-:W-:-:S04]  /*3a80*/  FMNMX.FTZ R8, R39, R8, !PT ;  /* 0x0000000827087209 */ /* 0x000fc80007810000 */
[----:B------:R-:W-:Y:S02]  /*3a90*/  FMNMX.FTZ R41, R5, R8, !PT ;  /* 0x0000000805297209 */ /* 0x000fe40007810000 */
[----:B------:R1:W-:Y:S01]  /*3aa0*/  MUFU.EX2 R49, R40 ;  /* 0x0000002800317308 */ /* 0x0003e20000000800 */
[----:B--2---:R-:W-:-:S07]  /*3ab0*/  FFMA.FTZ R42, R82, UR10, -R43 ;  /* 0x0000000a522a7c23 */ /* 0x004fce000801082b */
[----:B------:R2:W-:Y:S01]  /*3ac0*/  MUFU.EX2 R51, R42 ;  /* 0x0000002a00337308 */ /* 0x0005e20000000800 */
[----:B-1----:R-:W-:-:S04]  /*3ad0*/  FSEL R40, R71, -INF , !P5 ;  /* 0xff80000047287808 */ /* 0x002fc80006800000 */
[----:B------:R-:W-:-:S03]  /*3ae0*/  FMNMX.FTZ R41, R40, R41, !PT ;  /* 0x0000002928297209 */ /* 0x000fc60007810000 */
[----:B------:R1:W-:Y:S01]  /*3af0*/  MUFU.EX2 R57, R52 ;  /* 0x0000003400397308 */ /* 0x0003e20000000800 */
[--C-:B--2---:R-:W-:Y:S01]  /*3b00*/  FFMA.FTZ R42, R86, UR10, -R43.reuse ;  /* 0x0000000a562a7c23 */ /* 0x104fe2000801082b */
[----:B------:R-:W2:Y:S06]  /*3b10*/  SHFL.BFLY PT, R8, R41, 0x2, 0x1f ;  /* 0x0c401f0029087f89 */ /* 0x000eac00000e0000 */
[----:B------:R-:W-:Y:S01]  /*3b20*/  MUFU.EX2 R53, R42 ;  /* 0x0000002a00357308 */ /* 0x000fe20000000800 */
[--C-:B-1----:R-:W-:Y:S01]  /*3b30*/  FFMA.FTZ R52, R60, UR10, -R43.reuse ;  /* 0x0000000a3c347c23 */ /* 0x102fe2000801082b */
[----:B------:R-:W-:-:S06]  /*3b40*/  FFMA.FTZ R60, R104, UR10, -R43 ;  /* 0x0000000a683c7c23 */ /* 0x000fcc000801082b */
[----:B------:R1:W-:Y:S08]  /*3b50*/  MUFU.EX2 R55, R48 ;  /* 0x0000003000377308 */ /* 0x0003f00000000800 */
[----:B------:R3:W-:Y:S01]  /*3b60*/  MUFU.EX2 R59, R56 ;  /* 0x00000038003b7308 */ /* 0x0007e20000000800 */
[----:B-1----:R-:W-:Y:S01]  /*3b70*/  FFMA.FTZ R48, R102, UR10, -R43 ;  /* 0x0000000a66307c23 */ /* 0x002fe2000801082b */
[----:B--2---:R-:W-:-:S05]  /*3b80*/  FMNMX.FTZ R42, R41, R8, !PT ;  /* 0x00000008292a7209 */ /* 0x004fca0007810000 */
[----:B------:R-:W1:Y:S01]  /*3b90*/  SHFL.BFLY PT, R41, R42, 0x1, 0x1f ;  /* 0x0c201f002a297f89 */ /* 0x000e6200000e0000 */
[----:B------:R-:W-:Y:S01]  /*3ba0*/  MUFU.EX2 R61, R48 ;  /* 0x00000030003d7308 */ /* 0x000fe20000000800 */
[----:B---3--:R-:W-:-:S07]  /*3bb0*/  FFMA.FTZ R56, R64, UR10, -R43 ;  /* 0x0000000a40387c23 */ /* 0x008fce000801082b */
[----:B------:R-:W2:Y:S08]  /*3bc0*/  MUFU.EX2 R44, R44 ;  /* 0x0000002c002c7308 */ /* 0x000eb00000000800 */
[----:B------:R-:W3:Y:S01]  /*3bd0*/  MUFU.EX2 R46, R46 ;  /* 0x0000002e002e7308 */ /* 0x000ee20000000800 */
[----:B-1----:R-:W-:Y:S01]  /*3be0*/  FMNMX.FTZ R8, R42, R41, !PT ;  /* 0x000000292a087209 */ /* 0x002fe20007810000 */
[--C-:B------:R-:W-:Y:S01]  /*3bf0*/  FFMA.FTZ R41, R68, UR10, -R43.reuse ;  /* 0x0000000a44297c23 */ /* 0x100fe2000801082b */
[----:B------:R-:W-:-:S05]  /*3c00*/  FFMA.FTZ R43, R108, UR10, -R43 ;  /* 0x0000000a6c2b7c23 */ /* 0x000fca000801082b */
[----:B------:R-:W-:Y:S01]  /*3c10*/  MUFU.EX2 R63, R60 ;  /* 0x0000003c003f7308 */ /* 0x000fe20000000800 */
[C---:B------:R-:W-:Y:S01]  /*3c20*/  FSETP.NEU.FTZ.AND P1, PT, R8.reuse, -INF , PT ;  /* 0xff8000000800780b */ /* 0x040fe20003f3d000 */
[----:B------:R-:W-:Y:S01]  /*3c30*/  FMUL.FTZ R42, R8, UR10 ;  /* 0x0000000a082a7c20 */ /* 0x000fe20008410000 */
[----:B--2---:R-:W-:-:S04]  /*3c40*/  F2FP.F16.F32.PACK_AB R160, R53, R44 ;  /* 0x0000002c35a0723e */ /* 0x004fc800000000ff */
[----:B------:R-:W-:Y:S01]  /*3c50*/  FSEL R42, R42, RZ, P1 ;  /* 0x000000ff2a2a7208 */ /* 0x000fe20000800000 */
[----:B------:R1:W-:Y:S01]  /*3c60*/  MUFU.EX2 R174, R43 ;  /* 0x0000002b00ae7308 */ /* 0x0003e20000000800 */
[----:B---3--:R-:W-:-:S03]  /*3c70*/  F2FP.F16.F32.PACK_AB R162, R55, R46 ;  /* 0x0000002e37a2723e */ /* 0x008fc600000000ff */
[--C-:B------:R-:W-:Y:S01]  /*3c80*/  FFMA.FTZ R4, R4, UR10, -R42.reuse ;  /* 0x0000000a04047c23 */ /* 0x100fe2000801082a */
[--C-:B------:R-:W-:Y:S01]  /*3c90*/  FFMA.FTZ R13, R13, UR10, -R42.reuse ;  /* 0x0000000a0d0d7c23 */ /* 0x100fe2000801082a */
[--C-:B------:R-:W-:Y:S01]  /*3ca0*/  FFMA.FTZ R14, R14, UR10, -R42.reuse ;  /* 0x0000000a0e0e7c23 */ /* 0x100fe2000801082a */
[--C-:B------:R-:W-:Y:S01]  /*3cb0*/  FFMA.FTZ R15, R15, UR10, -R42.reuse ;  /* 0x0000000a0f0f7c23 */ /* 0x100fe2000801082a */
[--C-:B------:R-:W-:Y:S01]  /*3cc0*/  FFMA.FTZ R20, R20, UR10, -R42.reuse ;  /* 0x0000000a14147c23 */ /* 0x100fe2000801082a */
[----:B-1----:R-:W-:Y:S01]  /*3cd0*/  FADD.FTZ R43, R152, R45 ;  /* 0x0000002d982b7221 */ /* 0x002fe20000010000 */
[----:B------:R-:W-:Y:S01]  /*3ce0*/  MUFU.EX2 R4, R4 ;  /* 0x0000000400047308 */ /* 0x000fe20000000800 */
[--C-:B------:R-:W-:Y:S01]  /*3cf0*/  FFMA.FTZ R21, R21, UR10, -R42.reuse ;  /* 0x0000000a15157c23 */ /* 0x100fe2000801082a */
[--C-:B------:R-:W-:Y:S01]  /*3d00*/  FFMA.FTZ R24, R24, UR10, -R42.reuse ;  /* 0x0000000a18187c23 */ /* 0x100fe2000801082a */
[----:B------:R-:W-:Y:S01]  /*3d10*/  FADD.FTZ R48, R154, R43 ;  /* 0x0000002b9a307221 */ /* 0x000fe20000010000 */
[--C-:B------:R-:W-:Y:S01]  /*3d20*/  FFMA.FTZ R25, R25, UR10, -R42.reuse ;  /* 0x0000000a19197c23 */ /* 0x100fe2000801082a */
[--C-:B------:R-:W-:Y:S01]  /*3d30*/  FFMA.FTZ R26, R26, UR10, -R42.reuse ;  /* 0x0000000a1a1a7c23 */ /* 0x100fe2000801082a */
[----:B------:R-:W-:Y:S01]  /*3d40*/  FFMA.FTZ R27, R27, UR10, -R42 ;  /* 0x0000000a1b1b7c23 */ /* 0x000fe2000801082a */
[----:B------:R-:W-:Y:S01]  /*3d50*/  FADD.FTZ R43, R47, R48 ;  /* 0x000000302f2b7221 */ /* 0x000fe20000010000 */
[----:B------:R-:W1:Y:S01]  /*3d60*/  MUFU.EX2 R13, R13 ;  /* 0x0000000d000d7308 */ /* 0x000e620000000800 */
[--C-:B------:R-:W-:Y:S01]  /*3d70*/  FFMA.FTZ R28, R28, UR10, -R42.reuse ;  /* 0x0000000a1c1c7c23 */ /* 0x100fe2000801082a */
[--C-:B------:R-:W-:Y:S01]  /*3d80*/  FFMA.FTZ R29, R29, UR10, -R42.reuse ;  /* 0x0000000a1d1d7c23 */ /* 0x100fe2000801082a */
[----:B------:R-:W-:Y:S01]  /*3d90*/  FADD.FTZ R48, R156, R43 ;  /* 0x0000002b9c307221 */ /* 0x000fe20000010000 */
[--C-:B------:R-:W-:Y:S01]  /*3da0*/  FFMA.FTZ R30, R30, UR10, -R42.reuse ;  /* 0x0000000a1e1e7c23 */ /* 0x100fe2000801082a */
[--C-:B------:R-:W-:Y:S01]  /*3db0*/  FFMA.FTZ R31, R31, UR10, -R42.reuse ;  /* 0x0000000a1f1f7c23 */ /* 0x100fe2000801082a */
[----:B------:R-:W-:Y:S01]  /*3dc0*/  FFMA.FTZ R32, R32, UR10, -R42 ;  /* 0x0000000a20207c23 */ /* 0x000fe2000801082a */
[----:B------:R-:W-:Y:S01]  /*3dd0*/  FADD.FTZ R67, R49, R48 ;  /* 0x0000003031437221 */ /* 0x000fe20000010000 */
[----:B------:R-:W2:Y:S01]  /*3de0*/  MUFU.EX2 R14, R14 ;  /* 0x0000000e000e7308 */ /* 0x000ea20000000800 */
[--C-:B------:R-:W-:Y:S01]  /*3df0*/  FFMA.FTZ R33, R33, UR10, -R42.reuse ;  /* 0x0000000a21217c23 */ /* 0x100fe2000801082a */
[--C-:B------:R-:W-:Y:S01]  /*3e00*/  FFMA.FTZ R34, R34, UR10, -R42.reuse ;  /* 0x0000000a22227c23 */ /* 0x100fe2000801082a */
[----:B------:R-:W-:Y:S01]  /*3e10*/  FADD.FTZ R60, R158, R67 ;  /* 0x000000439e3c7221 */ /* 0x000fe20000010000 */
[--C-:B------:R-:W-:Y:S01]  /*3e20*/  FFMA.FTZ R35, R35, UR10, -R42.reuse ;  /* 0x0000000a23237c23 */ /* 0x100fe2000801082a */
[--C-:B------:R-:W-:Y:S01]  /*3e30*/  FFMA.FTZ R36, R36, UR10, -R42.reuse ;  /* 0x0000000a24247c23 */ /* 0x100fe2000801082a */
[----:B------:R-:W-:Y:S01]  /*3e40*/  FFMA.FTZ R37, R37, UR10, -R42 ;  /* 0x0000000a25257c23 */ /* 0x000fe2000801082a */
[----:B------:R-:W-:Y:S01]  /*3e50*/  FADD.FTZ R67, R51, R60 ;  /* 0x0000003c33437221 */ /* 0x000fe20000010000 */
[----:B------:R-:W3:Y:S01]  /*3e60*/  MUFU.EX2 R15, R15 ;  /* 0x0000000f000f7308 */ /* 0x000ee20000000800 */
[----:B-1----:R-:W-:Y:S01]  /*3e70*/  FADD.FTZ R43, R4, R13 ;  /* 0x0000000d042b7221 */ /* 0x002fe20000010000 */
[--C-:B------:R-:W-:Y:S01]  /*3e80*/  FFMA.FTZ R38, R38, UR10, -R42.reuse ;  /* 0x0000000a26267c23 */ /* 0x100fe2000801082a */
[----:B------:R-:W-:Y:S01]  /*3e90*/  FADD.FTZ R60, R44, R67 ;  /* 0x000000432c3c7221 */ /* 0x000fe20000010000 */
[--C-:B------:R-:W-:Y:S01]  /*3ea0*/  FFMA.FTZ R39, R39, UR10, -R42.reuse ;  /* 0x0000000a27277c23 */ /* 0x100fe2000801082a */
[----:B------:R-:W-:Y:S01]  /*3eb0*/  FFMA.FTZ R40, R40, UR10, -R42 ;  /* 0x0000000a28287c23 */ /* 0x000fe2000801082a */
[----:B------:R-:W-:Y:S01]  /*3ec0*/  F2FP.F16.F32.PACK_AB R152, R45, R152 ;  /* 0x000000982d98723e */ /* 0x000fe200000000ff */
[----:B------:R-:W-:Y:S01]  /*3ed0*/  FADD.FTZ R67, R53, R60 ;  /* 0x0000003c35437221 */ /* 0x000fe20000010000 */
[----:B------:R-:W1:Y:S01]  /*3ee0*/  MUFU.EX2 R20, R20 ;  /* 0x0000001400147308 */ /* 0x000e620000000800 */
[----:B--2---:R-:W-:Y:S01]  /*3ef0*/  FADD.FTZ R48, R14, R43 ;  /* 0x0000002b0e307221 */ /* 0x004fe20000010000 */
[----:B------:R-:W-:Y:S01]  /*3f00*/  F2FP.F16.F32.PACK_AB R153, R13, R4 ;  /* 0x000000040d99723e */ /* 0x000fe200000000ff */
[----:B------:R-:W-:Y:S01]  /*3f10*/  FADD.FTZ R60, R46, R67 ;  /* 0x000000432e3c7221 */ /* 0x000fe20000010000 */
[----:B------:R-:W-:-:S02]  /*3f20*/  F2FP.F16.F32.PACK_AB R154, R47, R154 ;  /* 0x0000009a2f9a723e */ /* 0x000fc400000000ff */
[----:B------:R-:W-:Y:S01]  /*3f30*/  F2FP.F16.F32.PACK_AB R156, R49, R156 ;  /* 0x0000009c319c723e */ /* 0x000fe200000000ff */
[----:B------:R-:W-:Y:S01]  /*3f40*/  FADD.FTZ R67, R55, R60 ;  /* 0x0000003c37437221 */ /* 0x000fe20000010000 */
[----:B------:R-:W2:Y:S01]  /*3f50*/  MUFU.EX2 R21, R21 ;  /* 0x0000001500157308 */ /* 0x000ea20000000800 */
[----:B---3--:R-:W-:Y:S01]  /*3f60*/  FADD.FTZ R43, R15, R48 ;  /* 0x000000300f2b7221 */ /* 0x008fe20000010000 */
[----:B------:R-:W-:Y:S02]  /*3f70*/  F2FP.F16.F32.PACK_AB R158, R51, R158 ;  /* 0x0000009e339e723e */ /* 0x000fe400000000ff */
[----:B------:R-:W-:-:S04]  /*3f80*/  F2FP.F16.F32.PACK_AB R155, R15, R14 ;  /* 0x0000000e0f9b723e */ /* 0x000fc800000000ff */
        /* <DEDUP_REMOVED lines=17> */
[----:B------:R-:W-:-:S06]  /*40a0*/  FFMA.FTZ R43, R5, UR10, -R42 ;  /* 0x0000000a052b7c23 */ /* 0x000fcc000801082a */
[----:B------:R-:W1:Y:S01]  /*40b0*/  MUFU.EX2 R30, R30 ;  /* 0x0000001e001e7308 */ /* 0x000e620000000800 */
[----:B--2---:R-:W-:Y:S01]  /*40c0*/  FADD.FTZ R60, R50, R67 ;  /* 0x00000043323c7221 */ /* 0x004fe20000010000 */
[----:B------:R-:W-:-:S03]  /*40d0*/  F2FP.F16.F32.PACK_AB R164, R57, R50 ;  /* 0x0000003239a4723e */ /* 0x000fc600000000ff */
[----:B------:R-:W-:-:S03]  /*40e0*/  FADD.FTZ R67, R57, R60 ;  /* 0x0000003c39437221 */ /* 0x000fc60000010000 */
[----:B------:R-:W2:Y:S01]  /*40f0*/  MUFU.EX2 R54, R54 ;  /* 0x0000003600367308 */ /* 0x000ea20000000800 */
[C---:B---3--:R-:W-:Y:S01]  /*4100*/  FADD.FTZ R5, R29.reuse, R48 ;  /* 0x000000301d057221 */ /* 0x048fe20000010000 */
[----:B------:R-:W-:-:S06]  /*4110*/  F2FP.F16.F32.PACK_AB R163, R29, R28 ;  /* 0x0000001c1da3723e */ /* 0x000fcc00000000ff */
[----:B------:R-:W3:Y:S01]  /*4120*/  MUFU.EX2 R31, R31 ;  /* 0x0000001f001f7308 */ /* 0x000ee20000000800 */
[----:B-1----:R-:W-:-:S07]  /*4130*/  FADD.FTZ R42, R30, R5 ;  /* 0x000000051e2a7221 */ /* 0x002fce0000010000 */
        /* <DEDUP_REMOVED lines=38> */
[C---:B---3--:R-:W-:Y:S01]  /*43a0*/  FADD.FTZ R4, R39.reuse, R4 ;  /* 0x0000000427047221 */ /* 0x048fe20000010000 */
[----:B------:R-:W-:-:S06]  /*43b0*/  F2FP.F16.F32.PACK_AB R173, R39, R38 ;  /* 0x0000002627ad723e */ /* 0x000fcc00000000ff */
[----:B------:R-:W3:Y:S01]  /*43c0*/  MUFU.EX2 R40, R40 ;  /* 0x0000002800287308 */ /* 0x000ee20000000800 */
[----:B-1----:R-:W-:-:S04]  /*43d0*/  FADD.FTZ R5, R41, R44 ;  /* 0x0000002c29057221 */ /* 0x002fc80000010000 */
[C---:B------:R-:W-:Y:S01]  /*43e0*/  FADD.FTZ R5, R174.reuse, R5 ;  /* 0x00000005ae057221 */ /* 0x040fe20000010000 */
[----:B------:R-:W-:Y:S01]  /*43f0*/  F2FP.F16.F32.PACK_AB R174, R174, R41 ;  /* 0x00000029aeae723e */ /* 0x000fe200000000ff */
[----:B--2---:R-:W-:-:S04]  /*4400*/  FADD.FTZ R13, R43, R4 ;  /* 0x000000042b0d7221 */ /* 0x004fc80000010000 */
[C---:B---3--:R-:W-:Y:S01]  /*4410*/  FADD.FTZ R4, R40.reuse, R13 ;  /* 0x0000000d28047221 */ /* 0x048fe20000010000 */
[----:B------:R-:W-:Y:S01]  /*4420*/  F2FP.F16.F32.PACK_AB R175, R40, R43 ;  /* 0x0000002b28af723e */ /* 0x000fe200000000ff */
[----:B------:R-:W-:Y:S06]  /*4430*/  @!P0 BRA `(.L_x_8539) ;  /* 0x0000000000048947 */ /* 0x000fec0003800000 */
[----:B------:R-:W-:Y:S01]  /*4440*/  BPT.TRAP 0x1 ;  /* 0x000000040000795c */ /* 0x000fe20000300000 */
.L_x_8539:
[----:B------:R1:W2:Y:S01]  /*4450*/  SYNCS.PHASECHK.TRANS64.TRYWAIT P1, [UR21+0x22850], R12 ;  /* 0x0228500cff0075a7 */ /* 0x0002a20008020155 */
[----:B------:R-:W-:Y:S05]  /*4460*/  @!P0 BRA `(.L_x_8540) ;  /* 0x0000000000048947 */ /* 0x000fea0003800000 */
[----:B------:R-:W-:Y:S01]  /*4470*/  BPT.TRAP 0x1 ;  /* 0x000000040000795c */ /* 0x000fe20000300000 */
.L_x_8540:
[----:B--2---:R-:W-:Y:S05]  /*4480*/  @P1 BRA `(.L_x_8541) ;  /* 0x0000000000081947 */ /* 0x004fea0003800000 */
[----:B------:R-:W2:Y:S02]  /*4490*/  SYNCS.PHASECHK.TRANS64.TRYWAIT P1, [UR21+0x22850], R12 ;  /* 0x0228500cff0075a7 */ /* 0x000ea40008020155 */
[----:B--2---:R-:W-:Y:S05]  /*44a0*/  @!P1 BRA `(.L_x_8542) ;  /* 0x000000e8008c9947 */ /* 0x004fea0003800000 */
.L_x_8541:
[----:B------:R3:W-:Y:S01]  /*44b0*/  BAR.SYNC.DEFER_BLOCKING R10, 0x100 ;  /* 0x0004000a0000751d */ /* 0x0007e20000010000 */
[----:B------:R-:W-:Y:S01]  /*44c0*/  UIADD3 UR6, UR46, 0x400, URZ ;  /* 0x000004002e067890 */ /* 0x000fe2000fffe03f */
[----:B------:R-:W-:-:S03]  /*44d0*/  IMAD.IADD R6, R17, 0x1, -R6 ;  /* 0x0000000111067824 */ /* 0x000fc600078e0a06 */
[----:B------:R-:W-:Y:S01]  /*44e0*/  USHF.R.U32.HI UR6, URZ, 0x4, UR6 ;  /* 0x000000043f067899 */ /* 0x000fe20008011606 */
[----:B-12---:R-:W-:Y:S01]  /*44f0*/  VIADD R12, R6, UR42 ;  /* 0x0000002a060c7c36 */ /* 0x006fe20008000000 */
[----:B------:R-:W-:Y:S01]  /*4500*/  UMOV UR7, 0x40000040 ;  /* 0x4000004000077882 */ /* 0x000fe20000000000 */
[----:B------:R-:W1:Y:S01]  /*4510*/  S2R R13, SR_TID.X ;  /* 0x00000000000d7919 */ /* 0x000e620000002100 */
[----:B------:R-:W-:-:S04]  /*4520*/  ULOP3.LUT UR6, UR6, 0x3fff, URZ, 0xc0, !UPT ;  /* 0x00003fff06067892 */ /* 0x000fc8000f8ec03f */
[----:B------:R-:W-:-:S04]  /*4530*/  ULOP3.LUT UR21, UR6, 0x3000000, URZ, 0xfc, !UPT ;  /* 0x0300000006157892 */ /* 0x000fc8000f8efc3f */
[----:B------:R-:W-:Y:S01]  /*4540*/  UIMAD UR11, UR39, 0xc00, UR21 ;  /* 0x00000c00270b78a4 */ /* 0x000fe2000f8e0215 */
[----:B------:R-:W-:-:S06]  /*4550*/  WARPGROUP.ARRIVE ;  /* 0x00000000000079c5 */ /* 0x000fcc0000000000 */
[----:B------:R-:W-:Y:S02]  /*4560*/  UMOV UR6, UR11 ;  /* 0x0000000b00067c82 */ /* 0x000fe40008000000 */
[----:B------:R-:W-:Y:S01]  /*4570*/  HGMMA.64x256x16.F32 R24, R152, gdesc[UR4].tnspB, RZ, !UPT, gsb0 ;  /* 0x43e0000498187df0 */ /* 0x000fe2000c0008ff */
[----:B------:R-:W-:Y:S01]  /*4580*/  UIADD3 UR6, UR11, 0x80, URZ ;  /* 0x000000800b067890 */ /* 0x000fe2000fffe03f */
[----:B------:R-:W-:Y:S01]  /*4590*/  UMOV UR7, 0x40000040 ;  /* 0x4000004000077882 */ /* 0x000fe20000000000 */
[----:B-1----:R-:W-:-:S13]  /*45a0*/  LOP3.LUT P1, RZ, R13, 0x7f, RZ, 0xc0, !PT ;  /* 0x0000007f0dff7812 */ /* 0x002fda000782c0ff */
[----:B------:R-:W-:-:S05]  /*45b0*/  @!P1 VIADD R7, R7, 0x22860 ;  /* 0x0002286007079836 */ /* 0x000fca0000000000 */
[----:B------:R-:W-:Y:S01]  /*45c0*/  @!P1 PRMT R7, RZ, 0x654, R7 ;  /* 0x00000654ff079816 */ /* 0x000fe20000000007 */
[----:B------:R-:W-:Y:S02]  /*45d0*/  WARPGROUP.DEPBAR.LE gsb0, 0x0 ;  /* 0x00008000000079c5 */ /* 0x000fe40000010000 */
        /* <DEDUP_REMOVED lines=26> */
[----:B------:R-:W-:-:S13]  /*4780*/  R2UR UR6, R12 ;  /* 0x000000000c0672ca */ /* 0x000fda00000e0000 */
[----:B------:R-:W-:Y:S01]  /*4790*/  UIADD3 UR14, UR6, UR14, URZ ;  /* 0x0000000e060e7290 */ /* 0x000fe2000fffe03f */
[----:B------:R-:W-:Y:S02]  /*47a0*/  WARPGROUP.DEPBAR.LE gsb0, 0x0 ;  /* 0x00008000000079c5 */ /* 0x000fe40000010000 */
[----:B------:R1:W-:Y:S01]  /*47b0*/  @!P1 SYNCS.ARRIVE.TRANS64.RED.A1T0 RZ, [R7+URZ], RZ ;  /* 0x000000ff07ff99a7 */ /* 0x0003e2000810043f */
[----:B------:R-:W-:Y:S01]  /*47c0*/  PLOP3.LUT P1, PT, PT, PT, UP0, 0x40, 0x0 ;  /* 0x000000000000781c */ /* 0x000fe20003f2e808 */
[----:B-1----:R-:W-:-:S12]  /*47d0*/  VIADD R7, R176, 0xfffffffe ;  /* 0xfffffffeb0077836 */ /* 0x002fd80000000000 */
[----:B---3--:R-:W-:Y:S05]  /*47e0*/  @P1 BRA `(.L_x_8543) ;  /* 0x0000000000481947 */ /* 0x008fea0003800000 */
        /* <DEDUP_REMOVED lines=11> */
.L_x_8544:
[----:B------:R-:W-:-:S11]  /*48a0*/  UISETP.NE.AND UP1, UPT, UR15, 0x1, UPT ;  /* 0x000000010f00788c */ /* 0x000fd6000bf25270 */
[----:B------:R-:W-:Y:S02]  /*48b0*/  @UP1 ULDC.64 UR18, c[0x0][0x9e8] ;  /* 0x00027a0000121ab9 */ /* 0x000fe40000000a00 */
[----:B------:R-:W-:-:S04]  /*48c0*/  UIMAD.WIDE.U32 UR6, UR11, UR18, URZ ;  /* 0x000000120b0672a5 */ /* 0x000fc8000f8e003f */
[----:B------:R-:W-:-:S12]  /*48d0*/  @UP1 USHF.R.U32.HI UR11, URZ, UR19, UR7 ;  /* 0x000000133f0b1299 */ /* 0x000fd80008011607 */
.L_x_8545:
[----:B------:R-:W-:-:S04]  /*48e0*/  UIMAD UR11, UR11, UR15, UR15 ;  /* 0x0000000f0b0b72a4 */ /* 0x000fc8000f8e020f */
[----:B------:R-:W-:-:S04]  /*48f0*/  UISETP.LT.AND UP1, UPT, UR14, UR11, UPT ;  /* 0x0000000b0e00728c */ /* 0x000fc8000bf21270 */
[----:B------:R-:W-:-:S12]  /*4900*/  USEL UR14, UR14, UR11, UP1 ;  /* 0x0000000b0e0e7287 */ /* 0x000fd80008800000 */
.L_x_8543:
[----:B------:R-:W-:-:S04]  /*4910*/  UIMAD.WIDE UR6, UR14, 0x2aaaaaab, URZ ;  /* 0x2aaaaaab0e0678a5 */ /* 0x000fc8000f8e023f */
[----:B------:R-:W-:-:S04]  /*4920*/  USHF.R.U32.HI UR6, URZ, 0x1f, UR7 ;  /* 0x0000001f3f067899 */ /* 0x000fc80008011607 */
[----:B------:R-:W-:-:S04]  /*4930*/  ULEA.HI.SX32 UR6, UR7, UR6, 0x1c ;  /* 0x0000000607067291 */ /* 0x000fc8000f8fe23f */
[----:B------:R-:W-:-:S04]  /*4940*/  UISETP.LT.AND UP1, UPT, UR40, UR6, UPT ;  /* 0x000000062800728c */ /* 0x000fc8000bf21270 */
[----:B------:R-:W-:-:S06]  /*4950*/  USEL UR26, UR40, UR6, !UP1 ;  /* 0x00000006281a7287 */ /* 0x000fcc000c800000 */
[----:B------:R-:W-:-:S13]  /*4960*/  ISETP.GE.AND P1, PT, R7, UR26, PT ;  /* 0x0000001a07007c0c */ /* 0x000fda000bf26270 */
[----:B------:R-:W-:Y:S05]  /*4970*/  @!P1 BRA `(.L_x_8546) ;  /* 0x0000003400589947 */ /* 0x000fea0003800000 */
[----:B------:R-:W-:Y:S01]  /*4980*/  IMAD.IADD R12, R0, 0x1, R6 ;  /* 0x00000001000c7824 */ /* 0x000fe200078e0206 */
[----:B------:R-:W-:Y:S01]  /*4990*/  ULDC UR23, c[0x0][0x9e4] ;  /* 0x0002790000177ab9 */ /* 0x000fe20000000800 */
[----:B------:R-:W-:Y:S01]  /*49a0*/  ULDC UR27, c[0x0][0x988] ;  /* 0x00026200001b7ab9 */ /* 0x000fe20000000800 */
[----:B------:R-:W-:Y:S01]  /*49b0*/  ULDC UR24, c[0x0][0x9d8] ;  /* 0x0002760000187ab9 */ /* 0x000fe20000000800 */
[----:B------:R-:W-:-:S05]  /*49c0*/  ULDC UR25, c[0x0][0x9e0] ;  /* 0x0002780000197ab9 */ /* 0x000fca0000000800 */
.L_x_8563:
[----:B------:R-:W-:-:S04]  /*49d0*/  UIADD3 UR39, UR39, 0x1, URZ ;  /* 0x0000000127277890 */ /* 0x000fc8000fffe03f */
[----:B------:R-:W-:-:S04]  /*49e0*/  UISETP.NE.AND UP1, UPT, UR39, 0x2, UPT ;  /* 0x000000022700788c */ /* 0x000fc8000bf25270 */
[----:B------:R-:W-:Y:S02]  /*49f0*/  USEL UR6, URZ, 0x1, UP1 ;  /* 0x000000013f067887 */ /* 0x000fe40008800000 */
[----:B------:R-:W-:Y:S02]  /*4a00*/  USEL UR39, UR39, URZ, UP1 ;  /* 0x0000003f27277287 */ /* 0x000fe40008800000 */
[----:B------:R-:W-:Y:S01]  /*4a10*/  ULOP3.LUT UR38, UR38, UR6, URZ, 0x3c, !UPT ;  /* 0x0000000626267292 */ /* 0x000fe2000f8e3c3f */
[----:B-1----:R-:W-:Y:S11]  /*4a20*/  @!P0 BRA `(.L_x_8547) ;  /* 0x0000000000048947 */ /* 0x002ff60003800000 */
[----:B------:R-:W-:Y:S01]  /*4a30*/  BPT.TRAP 0x1 ;  /* 0x000000040000795c */ /* 0x000fe20000300000 */
.L_x_8547:
[----:B------:R-:W-:Y:S01]  /*4a40*/  ULEA UR28, UR39, UR46, 0x3 ;  /* 0x0000002e271c7291 */ /* 0x000fe2000f8e183f */
[----:B------:R-:W-:-:S05]  /*4a50*/  IMAD.U32 R10, RZ, RZ, UR38 ;  /* 0x00000026ff0a7e24 */ /* 0x000fca000f8e00ff */
[----:B------:R-:W-:-:S04]  /*4a60*/  SHF.L.U32 R10, R10, 0x1f, RZ ;  /* 0x0000001f0a0a7819 */ /* 0x000fc800000006ff */
[----:B------:R1:W2:Y:S01]  /*4a70*/  SYNCS.PHASECHK.TRANS64.TRYWAIT P1, [UR28+0x22830], R10 ;  /* 0x0228300aff0075a7 */ /* 0x0002a2000802015c */
[----:B------:R-:W-:Y:S05]  /*4a80*/  @!P0 BRA `(.L_x_8548) ;  /* 0x0000000000048947 */ /* 0x000fea0003800000 */
[----:B------:R-:W-:Y:S01]  /*4a90*/  BPT.TRAP 0x1 ;  /* 0x000000040000795c */ /* 0x000fe20000300000 */
.L_x_8548:
[----:B--2---:R-:W-:Y:S05]  /*4aa0*/  @P1 BRA `(.L_x_8549) ;  /* 0x0000000000081947 */ /* 0x004fea0003800000 */
[----:B------:R-:W2:Y:S02]  /*4ab0*/  SYNCS.PHASECHK.TRANS64.TRYWAIT P1, [UR28+0x22830], R10 ;  /* 0x0228300aff0075a7 */ /* 0x000ea4000802015c */
[----:B--2---:R-:W-:Y:S05]  /*4ac0*/  @!P1 BRA `(.L_x_8550) ;  /* 0x000000e400189947 */ /* 0x004fea0003800000 */
.L_x_8549:
[----:B------:R-:W-:Y:S01]  /*4ad0*/  UIMAD UR18, UR39, 0x300, UR20 ;  /* 0x00000300271278a4 */ /* 0x000fe2000f8e0214 */
[----:B------:R-:W-:Y:S01]  /*4ae0*/  WARPGROUP.ARRIVE ;  /* 0x00000000000079c5 */ /* 0x000fe20000000000 */
[----:B------:R-:W-:Y:S01]  /*4af0*/  UMOV UR19, 0x40000040 ;  /* 0x4000004000137882 */ /* 0x000fe20000000000 */
[----:B------:R-:W-:Y:S01]  /*4b00*/  UMOV UR7, 0x40000040 ;  /* 0x4000004000077882 */ /* 0x000fe20000000000 */
[----:B------:R-:W-:-:S03]  /*4b10*/  UIADD3 UR6, UR18, 0x2, URZ ;  /* 0x0000000212067890 */ /* 0x000fc6000fffe03f */
[----:B--2---:R-:W2:Y:S01]  /*4b20*/  S2R R11, SR_TID.X ;  /* 0x00000000000b7919 */ /* 0x004ea20000002100 */
[----:B------:R-:W-:Y:S01]  /*4b30*/  UIADD3 UR10, UR18, 0x4, URZ ;  /* 0x00000004120a7890 */ /* 0x000fe2000fffe03f */
[----:B------:R-:W-:Y:S01]  /*4b40*/  IMAD R15, R7, -0x60, R17 ;  /* 0xffffffa0070f7824 */ /* 0x000fe200078e0211 */
[----:B------:R-:W-:Y:S01]  /*4b50*/  UMOV UR11, 0x40000040 ;  /* 0x40000040000b7882 */ /* 0x000fe20000000000 */
[----:B------:R-:W-:Y:S01]  /*4b60*/  HGMMA.64x96x16.F32 R152, gdesc[UR16], RZ, !UPT, gsb0 ;  /* 0x01600000109879f0 */ /* 0x000fe2000c0008ff */
[----:B------:R-:W-:Y:S01]  /*4b70*/  UIADD3 UR14, UR18, 0x6, URZ ;  /* 0x00000006120e7890 */ /* 0x000fe2000fffe03f */
[----:B------:R-:W-:Y:S01]  /*4b80*/  UMOV UR15, 0x40000040 ;  /* 0x40000040000f7882 */ /* 0x000fe20000000000 */
[----:B--2---:R-:W-:Y:S02]  /*4b90*/  LOP3.LUT P1, RZ, R11, 0x7f, RZ, 0xc0, !PT ;  /* 0x0000007f0bff7812 */ /* 0x004fe4000782c0ff */
[----:B------:R-:W-:Y:S01]  /*4ba0*/  IADD3 R11, -R23, 0xb, RZ ;  /* 0x0000000b170b7810 */ /* 0x000fe20007ffe1ff */
        /* <DEDUP_REMOVED lines=14> */
[----:B------:R-:W2:Y:S01]  /*4c90*/  LDC R174, c[0x0][0x288] ;  /* 0x0000a200ffae7b82 */ /* 0x000ea20000000800 */
[----:B------:R-:W-:-:S02]  /*4ca0*/  IMAD.U32 R177, RZ, RZ, UR28 ;  /* 0x0000001cffb17e24 */ /* 0x000fc4000f8e00ff */
[----:B------:R-:W-:Y:S01]  /*4cb0*/  FMUL.FTZ R13, R154, UR24 ;  /* 0x000000189a0d7c20 */ /* 0x000fe20008410000 */
[----:B------:R-:W-:Y:S01]  /*4cc0*/  FMUL.FTZ R20, R155, UR24 ;  /* 0x000000189b147c20 */ /* 0x000fe20008410000 */
[----:B------:R-:W-:Y:S01]  /*4cd0*/  FMUL.FTZ R206, R156, UR24 ;  /* 0x000000189cce7c20 */ /* 0x000fe20008410000 */
[----:B------:R-:W-:Y:S02]  /*4ce0*/  @!P1 VIADD R14, R177, 0x22840 ;  /* 0x00022840b10e9836 */ /* 0x000fe40000000000 */
        /* <DEDUP_REMOVED lines=43> */
[----:B------:R3:W-:Y:S01]  /*4fa0*/  @!P1 SYNCS.ARRIVE.TRANS64.RED.A1T0 RZ, [R14+URZ], RZ ;  /* 0x000000ff0eff99a7 */ /* 0x0007e2000810043f */
[----:B------:R-:W-:Y:S01]  /*4fb0*/  PLOP3.LUT P1, PT, PT, PT, UP0, 0x40, 0x0 ;  /* 0x000000000000781c */ /* 0x000fe20003f2e808 */
[----:B------:R-:W4:Y:S01]  /*4fc0*/  MUFU.TANH R204, R204 ;  /* 0x000000cc00cc7308 */ /* 0x000f220000002400 */
[----:B--2---:R-:W-:-:S05]  /*4fd0*/  IADD3 R15, R15, 0x1, -R174 ;  /* 0x000000010f0f7810 */ /* 0x004fca0007ffe8ae */
[----:B------:R-:W-:Y:S02]  /*4fe0*/  IMAD.IADD R15, R15, 0x1, -R16 ;  /* 0x000000010f0f7824 */ /* 0x000fe400078e0a10 */
[----:B------:R-:W2:Y:S02]  /*4ff0*/  MUFU.TANH R203, R203 ;  /* 0x000000cb00cb7308 */ /* 0x000ea40000002400 */
[C---:B------:R-:W-:Y:S02]  /*5000*/  VIADD R191, R15.reuse, UR25 ;  /* 0x000000190fbf7c36 */ /* 0x040fe40008000000 */
[----:B------:R-:W-:Y:S02]  /*5010*/  VIADD R192, R15, UR22 ;  /* 0x000000160fc07c36 */ /* 0x000fe40008000000 */
[C---:B------:R-:W-:Y:S02]  /*5020*/  IMAD.IADD R193, R0.reuse, 0x1, R191 ;  /* 0x0000000100c17824 */ /* 0x040fe400078e02bf */
[----:B------:R-:W1:Y:S01]  /*5030*/  MUFU.TANH R13, R13 ;  /* 0x0000000d000d7308 */ /* 0x000e620000002400 */
[----:B------:R-:W-:-:S07]  /*5040*/  IMAD.IADD R194, R0, 0x1, R192 ;  /* 0x0000000100c27824 */ /* 0x000fce00078e02c0 */
        /* <DEDUP_REMOVED lines=45> */
[----:B--234-:R-:W-:Y:S05]  /*5320*/  @P1 BRA `(.L_x_8551) ;  /* 0x00000000005c1947 */ /* 0x01cfea0003800000 */
        /* <DEDUP_REMOVED lines=11> */
.L_x_8553:
[----:B------:R-:W-:-:S05]  /*53e0*/  IMAD.U32 R176, RZ, RZ, UR23 ;  /* 0x00000017ffb07e24 */ /* 0x000fca000f8e00ff */
[----:B------:R-:W-:-:S13]  /*53f0*/  ISETP.NE.AND P1, PT, R176, 0x1, PT ;  /* 0x00000001b000780c */ /* 0x000fda0003f25270 */
[----:B------:R-:W2:Y:S01]  /*5400*/  @P1 LDC.64 R14, c[0x0][0x9e8] ;  /* 0x00027a00ff0e1b82 */ /* 0x000ea20000000a00 */
[----:B------:R-:W-:-:S04]  /*5410*/  @P1 IMAD.IADD R173, R0, 0x1, R6 ;  /* 0x0000000100ad1824 */ /* 0x000fc800078e0206 */
[----:B--2---:R-:W-:-:S04]  /*5420*/  @P1 IMAD.HI.U32 R174, R173, R14, RZ ;  /* 0x0000000eadae1227 */ /* 0x004fc800078e00ff */
[----:B------:R-:W-:Y:S01]  /*5430*/  IMAD.MOV.U32 R14, RZ, RZ, R12 ;  /* 0x000000ffff0e7224 */ /* 0x000fe200078e000c */
[----:B------:R-:W-:-:S07]  /*5440*/  @P1 SHF.R.U32.HI R14, RZ, R15, R174 ;  /* 0x0000000fff0e1219 */ /* 0x000fce00000116ae */
.L_x_8554:
[----:B------:R-:W-:Y:S05]  /*5450*/  BSYNC B0 ;  /* 0x0000000000007941 */ /* 0x000fea0003800000 */
.L_x_8552:
[----:B------:R-:W-:-:S04]  /*5460*/  IMAD R15, R7, -0x60, -R16 ;  /* 0xffffffa0070f7824 */ /* 0x000fc800078e0a10 */
[----:B------:R-:W-:-:S05]  /*5470*/  IMAD R15, R14, R176, R15 ;  /* 0x000000b00e0f7224 */ /* 0x000fca00078e020f */
[----:B------:R-:W-:Y:S02]  /*5480*/  VIADDMNMX R193, R15, R176, R193, PT ;  /* 0x000000b00fc17246 */ /* 0x000fe400038001c1 */
[----:B------:R-:W-:-:S07]  /*5490*/  VIMNMX R194, R194, R15, !PT ;  /* 0x0000000fc2c27248 */ /* 0x000fce0007fe0100 */
.L_x_8551:
[----:B------:R-:W-:Y:S01]  /*54a0*/  IMAD R197, R7, -0x60, RZ ;  /* 0xffffffa007c57824 */ /* 0x000fe200078e02ff */
[----:B------:R-:W-:Y:S01]  /*54b0*/  LOP3.LUT R2, R2, 0xfffbffff, RZ, 0xc0, !PT ;  /* 0xfffbffff02027812 */ /* 0x000fe200078ec0ff */
[----:B------:R-:W-:-:S03]  /*54c0*/  IMAD.IADD R195, R3, 0x1, R192 ;  /* 0x0000000103c37824 */ /* 0x000fc600078e02c0 */
[C---:B------:R-:W-:Y:S02]  /*54d0*/  ISETP.GE.AND P1, PT, R197.reuse, 0x1, PT ;  /* 0x00000001c500780c */ /* 0x040fe40003f26270 */
[----:B------:R-:W-:Y:S02]  /*54e0*/  ISETP.GE.AND P4, PT, R197, 0x9, PT ;  /* 0x00000009c500780c */ /* 0x000fe40003f86270 */
[----:B------:R-:W-:-:S04]  /*54f0*/  ISETP.GT.AND P2, PT, R194, RZ, !P1 ;  /* 0x000000ffc200720c */ /* 0x000fc80004f44270 */
[----:B------:R-:W-:-:S04]  /*5500*/  ISETP.LT.OR P2, PT, R193, 0x1, P2 ;  /* 0x00000001c100780c */ /* 0x000fc80001741670 */
[----:B------:R-:W-:Y:S02]  /*5510*/  FSEL R204, R204, -INF , !P2 ;  /* 0xff800000cccc7808 */ /* 0x000fe40005000000 */
[----:B------:R-:W-:Y:S02]  /*5520*/  @P1 LOP3.LUT R2, R2, 0x40000, RZ, 0xfc, !PT ;  /* 0x0004000002021812 */ /* 0x000fe400078efcff */
[----:B------:R-:W-:Y:S02]  /*5530*/  ISETP.GE.AND P1, PT, R197, 0x2, PT ;  /* 0x00000002c500780c */ /* 0x000fe40003f26270 */
[----:B------:R-:W-:Y:S02]  /*5540*/  LOP3.LUT R2, R2, 0xfffffffd, RZ, 0xc0, !PT ;  /* 0xfffffffd02027812 */ /* 0x000fe400078ec0ff */
[----:B------:R-:W-:Y:S02]  /*5550*/  ISETP.GT.AND P3, PT, R194, 0x1, !P1 ;  /* 0x00000001c200780c */ /* 0x000fe40004f64270 */
[----:B------:R-:W-:-:S02]  /*5560*/  @P4 LOP3.LUT R2, R2, 0x2, RZ, 0xfc, !PT ;  /* 0x0000000202024812 */ /* 0x000fc400078efcff */
[----:B------:R-:W-:Y:S02]  /*5570*/  ISETP.GT.AND P2, PT, R194, 0x8, !P4 ;  /* 0x00000008c200780c */ /* 0x000fe40006744270 */
[----:B------:R-:W-:Y:S02]  /*5580*/  ISETP.GE.AND P4, PT, R197, 0xa, PT ;  /* 0x0000000ac500780c */ /* 0x000fe40003f86270 */
[C---:B------:R-:W-:Y:S02]  /*5590*/  ISETP.LT.OR P3, PT, R193.reuse, 0x2, P3 ;  /* 0x00000002c100780c */ /* 0x040fe40001f61670 */
[----:B------:R-:W-:Y:S02]  /*55a0*/  ISETP.LT.OR P2, PT, R193, 0x9, P2 ;  /* 0x00000009c100780c */ /* 0x000fe40001741670 */
[----:B------:R-:W-:Y:S02]  /*55b0*/  FSEL R203, R203, -INF , !P3 ;  /* 0xff800000cbcb7808 */ /* 0x000fe40005800000 */
[----:B------:R-:W-:-:S02]  /*55c0*/  ISETP.GE.AND P3, PT, R197, 0x11, PT ;  /* 0x00000011c500780c */ /* 0x000fc40003f66270 */
[----:B------:R-:W-:Y:S02]  /*55d0*/  LOP3.LUT R2, R2, 0xfffffffb, RZ, 0xc0, !PT ;  /* 0xfffffffb02027812 */ /* 0x000fe400078ec0ff */
[----:B-1----:R-:W-:Y:S02]  /*55e0*/  FSEL R206, R206, -INF , !P2 ;  /* 0xff800000cece7808 */ /* 0x002fe40005000000 */
[----:B------:R-:W-:Y:S02]  /*55f0*/  ISETP.GT.AND P2, PT, R194, 0x9, !P4 ;  /* 0x00000009c200780c */ /* 0x000fe40006744270 */
[----:B------:R-:W-:Y:S02]  /*5600*/  @P4 LOP3.LUT R2, R2, 0x4, RZ, 0xfc, !PT ;  /* 0x0000000402024812 */ /* 0x000fe400078efcff */
[----:B------:R-:W-:Y:S02]  /*5610*/  ISETP.LT.OR P2, PT, R193, 0xa, P2 ;  /* 0x0000000ac100780c */ /* 0x000fe40001741670 */
[----:B------:R-:W-:-:S02]  /*5620*/  LOP3.LUT R2, R2, 0xfffffff7, RZ, 0xc0, !PT ;  /* 0xfffffff702027812 */ /* 0x000fc400078ec0ff */
[----:B------:R-:W-:Y:S02]  /*5630*/  FSEL R205, R205, -INF , !P2 ;  /* 0xff800000cdcd7808 */ /* 0x000fe40005000000 */
[----:B------:R-:W-:Y:S02]  /*5640*/  @P3 LOP3.LUT R2, R2, 0x8, RZ, 0xfc, !PT ;  /* 0x0000000802023812 */ /* 0x000fe400078efcff */
[----:B------:R-:W-:Y:S02]  /*5650*/  ISETP.GT.AND P2, PT, R194, 0x10, !P3 ;  /* 0x00000010c200780c */ /* 0x000fe40005f44270 */
[----:B------:R-:W-:Y:S02]  /*5660*/  ISETP.GE.AND P3, PT, R197, 0x12, PT ;  /* 0x00000012c500780c */ /* 0x000fe40003f66270 */
[----:B------:R-:W-:Y:S02]  /*5670*/  ISETP.LT.OR P2, PT, R193, 0x11, P2 ;  /* 0x00000011c100780c */ /* 0x000fe40001741670 */
[----:B------:R-:W-:-:S02]  /*5680*/  LOP3.LUT R2, R2, 0xffffffef, RZ, 0xc0, !PT ;  /* 0xffffffef02027812 */ /* 0x000fc400078ec0ff */
[----:B------:R-:W-:Y:S02]  /*5690*/  FSEL R208, R208, -INF , !P2 ;  /* 0xff800000d0d07808 */ /* 0x000fe40005000000 */
[----:B------:R-:W-:-:S04]  /*56a0*/  ISETP.GT.AND P2, PT, R194, 0x11, !P3 ;  /* 0x00000011c200780c */ /* 0x000fc80005f44270 */
[----:B------:R-:W-:Y:S02]  /*56b0*/  ISETP.LT.OR P2, PT, R193, 0x12, P2 ;  /* 0x00000012c100780c */ /* 0x000fe40001741670 */
[----:B------:R-:W-:Y:S02]  /*56c0*/  @P3 LOP3.LUT R2, R2, 0x10, RZ, 0xfc, !PT ;  /* 0x0000001002023812 */ /* 0x000fe400078efcff */
[----:B------:R-:W-:Y:S02]  /*56d0*/  ISETP.GE.AND P3, PT, R197, 0x19, PT ;  /* 0x00000019c500780c */ /* 0x000fe40003f66270 */
[----:B------:R-:W-:Y:S02]  /*56e0*/  LOP3.LUT R2, R2, 0xfffdffff, RZ, 0xc0, !PT ;  /* 0xfffdffff02027812 */ /* 0x000fe400078ec0ff */
[----:B------:R-:W-:Y:S02]  /*56f0*/  FSEL R207, R207, -INF , !P2 ;  /* 0xff800000cfcf7808 */ /* 0x000fe40005000000 */
[----:B------:R-:W-:-:S04]  /*5700*/  ISETP.GT.AND P2, PT, R194, 0x18, !P3 ;  /* 0x00000018c200780c */ /* 0x000fc80005f44270 */
[----:B------:R-:W-:-:S03]  /*5710*/  ISETP.LT.OR P2, PT, R193, 0x19, P2 ;  /* 0x00000019c100780c */ /* 0x000fc60001741670 */
        /* <DEDUP_REMOVED lines=62> */
[----:B------:R-:W-:Y:S02]  /*5b00*/  FSEL R182, R182, -INF , !P2 ;  /* 0xff800000b6b67808 */ /* 0x000fe40005000000 */
[----:B------:R-:W-:Y:S02]  /*5b10*/  LOP3.LUT R2, R2, 0xffffffbf, RZ, 0xc0, !PT ;  /* 0xffffffbf02027812 */ /* 0x000fe400078ec0ff */
[----:B------:R-:W-:-:S04]  /*5b20*/  ISETP.GT.AND P2, PT, R194, 0x41, !P3 ;  /* 0x00000041c200780c */ /* 0x000fc80005f44270 */
[----:B------:R-:W-:-:S03]  /*5b30*/  ISETP.LT.OR P2, PT, R193, 0x42, P2 ;  /* 0x00000042c100780c */ /* 0x000fc60001741670 */
[----:B------:R-:W-:Y:S02]  /*5b40*/  @P3 LOP3.LUT R2, R2, 0x40, RZ, 0xfc, !PT ;  /* 0x0000004002023812 */ /* 0x000fe400078efcff */
[----:B------:R-:W-:Y:S02]  /*5b50*/  ISETP.GE.AND P3, PT, R197, 0x49, PT ;  /* 0x00000049c500780c */ /* 0x000fe40003f66270 */
[----:B------:R-:W-:Y:S02]  /*5b60*/  FSEL R189, R183, -INF , !P2 ;  /* 0xff800000b7bd7808 */ /* 0x000fe40005000000 */
[----:B------:R-:W-:Y:S02]  /*5b70*/  ISETP.GT.AND P2, PT, R194, 0x48, !P3 ;  /* 0x00000048c200780c */ /* 0x000fe40005f44270 */
[----:B------:R-:W-:Y:S02]  /*5b80*/  LOP3.LUT R2, R2, 0xffffffdf, RZ, 0xc0, !PT ;  /* 0xffffffdf02027812 */ /* 0x000fe400078ec0ff */
[----:B------:R-:W-:-:S04]  /*5b90*/  ISETP.LT.OR P2, PT, R193, 0x49, P2 ;  /* 0x00000049c100780c */ /* 0x000fc80001741670 */
[----:B------:R-:W-:Y:S02]  /*5ba0*/  FSEL R188, R188, -INF , !P2 ;  /* 0xff800000bcbc7808 */ /* 0x000fe40005000000 */
[----:B------:R-:W-:Y:S02]  /*5bb0*/  ISETP.GE.AND P2, PT, R197, 0x4a, PT ;  /* 0x0000004ac500780c */ /* 0x000fe40003f46270 */
[----:B------:R-:W-:Y:S02]  /*5bc0*/  @P3 LOP3.LUT R2, R2, 0x20, RZ, 0xfc, !PT ;  /* 0x0000002002023812 */ /* 0x000fe400078efcff */
[----:B------:R-:W-:Y:S02]  /*5bd0*/  ISETP.GT.AND P3, PT, R194, 0x49, !P2 ;  /* 0x00000049c200780c */ /* 0x000fe40005764270 */
[----:B------:R-:W-:Y:S02]  /*5be0*/  LOP3.LUT R2, R2, 0xfffffffe, RZ, 0xc0, !PT ;  /* 0xfffffffe02027812 */ /* 0x000fe400078ec0ff */
        /* <DEDUP_REMOVED lines=14> */
[----:B------:R-:W-:-:S13]  /*5cd0*/  ISETP.GE.AND P6, PT, R197, 0x5a, PT ;  /* 0x0000005ac500780c */ /* 0x000fda0003fc6270 */
[----:B------:R-:W-:Y:S02]  /*5ce0*/  @P6 LOP3.LUT R2, R2, 0x1, RZ, 0xfc, !PT ;  /* 0x0000000102026812 */ /* 0x000fe400078efcff */
[----:B------:R-:W-:-:S04]  /*5cf0*/  ISETP.GT.AND P6, PT, R194, 0x59, !P6 ;  /* 0x00000059c200780c */ /* 0x000fc800077c4270 */
[----:B------:R-:W-:-:S04]  /*5d00*/  ISETP.LT.OR P6, PT, R193, 0x5a, P6 ;  /* 0x0000005ac100780c */ /* 0x000fc800037c1670 */
[----:B------:R-:W-:Y:S01]  /*5d10*/  FSEL R183, R190, -INF , !P6 ;  /* 0xff800000beb77808 */ /* 0x000fe20007000000 */
[----:B------:R-:W-:Y:S01]  /*5d20*/  IMAD.IADD R190, R3, 0x1, R191 ;  /* 0x0000000103be7824 */ /* 0x000fe200078e02bf */
[----:B------:R-:W-:-:S13]  /*5d30*/  PLOP3.LUT P6, PT, PT, PT, UP0, 0x40, 0x0 ;  /* 0x000000000000781c */ /* 0x000fda0003fce808 */
[----:B------:R-:W-:Y:S05]  /*5d40*/  @P6 BRA `(.L_x_8555) ;  /* 0x0000000000586947 */ /* 0x000fea0003800000 */
        /* <DEDUP_REMOVED lines=12> */
.L_x_8557:
[----:B------:R-:W-:-:S05]  /*5e10*/  IMAD.U32 R193, RZ, RZ, UR23 ;  /* 0x00000017ffc17e24 */ /* 0x000fca000f8e00ff */
[----:B------:R-:W-:-:S13]  /*5e20*/  ISETP.NE.AND P6, PT, R193, 0x1, PT ;  /* 0x00000001c100780c */ /* 0x000fda0003fc5270 */
[----:B------:R-:W1:Y:S02]  /*5e30*/  @P6 LDC.64 R14, c[0x0][0x9e8] ;  /* 0x00027a00ff0e6b82 */ /* 0x000e640000000a00 */
[----:B-1----:R-:W-:-:S05]  /*5e40*/  @P6 IMAD.HI.U32 R14, R191, R14, RZ ;  /* 0x0000000ebf0e6227 */ /* 0x002fca00078e00ff */
[----:B------:R-:W-:-:S07]  /*5e50*/  @P6 SHF.R.U32.HI R191, RZ, R15, R14 ;  /* 0x0000000fffbf6219 */ /* 0x000fce000001160e */
.L_x_8558:
[----:B------:R-:W-:Y:S05]  /*5e60*/  BSYNC B0 ;  /* 0x0000000000007941 */ /* 0x000fea0003800000 */
.L_x_8556:
[----:B------:R-:W-:-:S04]  /*5e70*/  IMAD.IADD R14, R197, 0x1, -R16 ;  /* 0x00000001c50e7824 */ /* 0x000fc800078e0a10 */
[----:B------:R-:W-:-:S05]  /*5e80*/  IMAD R14, R191, R193, R14 ;  /* 0x000000c1bf0e7224 */ /* 0x000fca00078e020e */
[----:B------:R-:W-:Y:S02]  /*5e90*/  VIADDMNMX R190, R14, R193, R190, PT ;  /* 0x000000c10ebe7246 */ /* 0x000fe400038001be */
[----:B------:R-:W-:-:S07]  /*5ea0*/  VIMNMX R195, R195, R14, !PT ;  /* 0x0000000ec3c37248 */ /* 0x000fce0007fe0100 */
.L_x_8555:
[----:B------:R-:W-:Y:S01]  /*5eb0*/  ISETP.GT.AND P1, PT, R195, 0x1, !P1 ;  /* 0x00000001c300780c */ /* 0x000fe20004f24270 */
[----:B------:R-:W-:Y:S01]  /*5ec0*/  UMOV UR10, UR27 ;  /* 0x0000001b000a7c82 */ /* 0x000fe20008000000 */
[----:B------:R-:W-:Y:S02]  /*5ed0*/  LOP3.LUT P6, RZ, R2, 0x10000, RZ, 0xc0, !PT ;  /* 0x0001000002ff7812 */ /* 0x000fe400078cc0ff */
[----:B------:R-:W-:Y:S02]  /*5ee0*/  ISETP.LT.OR P1, PT, R190, 0x2, P1 ;  /* 0x00000002be00780c */ /* 0x000fe40000f21670 */
[----:B------:R-:W-:Y:S02]  /*5ef0*/  FMNMX.FTZ R14, R204, R9, !PT ;  /* 0x00000009cc0e7209 */ /* 0x000fe40007810000 */
[----:B------:R-:W-:Y:S02]  /*5f00*/  FSEL R20, R20, -INF , !P1 ;  /* 0xff80000014147808 */ /* 0x000fe40004800000 */
[----:B------:R-:W-:-:S02]  /*5f10*/  LOP3.LUT P1, RZ, R2, 0x2, RZ, 0xc0, !PT ;  /* 0x0000000202ff7812 */ /* 0x000fc4000782c0ff */
[----:B------:R-:W-:Y:S02]  /*5f20*/  FMNMX.FTZ R15, R203, R14, !PT ;  /* 0x0000000ecb0f7209 */ /* 0x000fe40007810000 */
[----:B------:R-:W-:Y:S02]  /*5f30*/  ISETP.GT.AND P1, PT, R195, 0x8, !P1 ;  /* 0x00000008c300780c */ /* 0x000fe40004f24270 */
[----:B------:R-:W-:Y:S02]  /*5f40*/  FMNMX.FTZ R14, R206, R15, !PT ;  /* 0x0000000fce0e7209 */ /* 0x000fe40007810000 */
[----:B------:R-:W-:Y:S02]  /*5f50*/  ISETP.LT.OR P1, PT, R190, 0x9, P1 ;  /* 0x00000009be00780c */ /* 0x000fe40000f21670 */
[----:B------:R-:W-:Y:S02]  /*5f60*/  FMNMX.FTZ R15, R205, R14, !PT ;  /* 0x0000000ecd0f7209 */ /* 0x000fe40007810000 */
[----:B------:R-:W-:-:S02]  /*5f70*/  FSEL R21, R21, -INF , !P1 ;  /* 0xff80000015157808 */ /* 0x000fc40004800000 */
[----:B------:R-:W-:Y:S02]  /*5f80*/  LOP3.LUT P1, RZ, R2, 0x4, RZ, 0xc0, !PT ;  /* 0x0000000402ff7812 */ /* 0x000fe4000782c0ff */
[----:B------:R-:W-:Y:S02]  /*5f90*/  FMNMX.FTZ R14, R208, R15, !PT ;  /* 0x0000000fd00e7209 */ /* 0x000fe40007810000 */
[----:B------:R-:W-:Y:S02]  /*5fa0*/  ISETP.GT.AND P1, PT, R195, 0x9, !P1 ;  /* 0x00000009c300780c */ /* 0x000fe40004f24270 */
[----:B------:R-:W-:Y:S02]  /*5fb0*/  FMNMX.FTZ R15, R207, R14, !PT ;  /* 0x0000000ecf0f7209 */ /* 0x000fe40007810000 */
[----:B------:R-:W-:Y:S02]  /*5fc0*/  ISETP.LT.OR P1, PT, R190, 0xa, P1 ;  /* 0x0000000abe00780c */ /* 0x000fe40000f21670 */
[----:B------:R-:W-:-:S02]  /*5fd0*/  FMNMX.FTZ R14, R210, R15, !PT ;  /* 0x0000000fd20e7209 */ /* 0x000fc40007810000 */
[----:B------:R-:W-:Y:S02]  /*5fe0*/  FSEL R152, R152, -INF , !P1 ;  /* 0xff80000098987808 */ /* 0x000fe40004800000 */
[----:B------:R-:W-:Y:S02]  /*5ff0*/  LOP3.LUT P1, RZ, R2, 0x8, RZ, 0xc0, !PT ;  /* 0x0000000802ff7812 */ /* 0x000fe4000782c0ff */
[----:B------:R-:W-:Y:S02]  /*6000*/  FMNMX.FTZ R14, R209, R14, !PT ;  /* 0x0000000ed10e7209 */ /* 0x000fe40007810000 */
[----:B------:R-:W-:Y:S02]  /*6010*/  ISETP.GT.AND P1, PT, R195, 0x10, !P1 ;  /* 0x00000010c300780c */ /* 0x000fe40004f24270 */
[----:B------:R-:W-:Y:S02]  /*6020*/  FMNMX.FTZ R15, R173, R14, !PT ;  /* 0x0000000ead0f7209 */ /* 0x000fe40007810000 */
[----:B------:R-:W-:-:S02]  /*6030*/  ISETP.LT.OR P1, PT, R190, 0x11, P1 ;  /* 0x00000011be00780c */ /* 0x000fc40000f21670 */
[----:B------:R-:W-:Y:S02]  /*6040*/  FMNMX.FTZ R14, R174, R15, !PT ;  /* 0x0000000fae0e7209 */ /* 0x000fe40007810000 */
[----:B------:R-:W-:Y:S02]  /*6050*/  FSEL R153, R153, -INF , !P1 ;  /* 0xff80000099997808 */ /* 0x000fe40004800000 */
[----:B------:R-:W-:Y:S02]  /*6060*/  LOP3.LUT P1, RZ, R2, 0x10, RZ, 0xc0, !PT ;  /* 0x0000001002ff7812 */ /* 0x000fe4000782c0ff */
[----:B------:R-:W-:Y:S02]  /*6070*/  FMNMX.FTZ R15, R175, R14, !PT ;  /* 0x0000000eaf0f7209 */ /* 0x000fe40007810000 */
[----:B------:R-:W-:Y:S02]  /*6080*/  ISETP.GT.AND P1, PT, R195, 0x11, !P1 ;  /* 0x00000011c300780c */ /* 0x000fe40004f24270 */
[----:B------:R-:W-:-:S02]  /*6090*/  FMNMX.FTZ R15, R176, R15, !PT ;  /* 0x0000000fb00f7209 */ /* 0x000fc40007810000 */
[----:B------:R-:W-:Y:S02]  /*60a0*/  ISETP.LT.OR P1, PT, R190, 0x12, P1 ;  /* 0x00000012be00780c */ /* 0x000fe40000f21670 */
[----:B------:R-:W-:Y:S02]  /*60b0*/  FMNMX.FTZ R14, R178, R15, !PT ;  /* 0x0000000fb20e7209 */ /* 0x000fe40007810000 */
[----:B------:R-:W-:Y:S02]  /*60c0*/  FSEL R154, R154, -INF , !P1 ;  /* 0xff8000009a9a7808 */ /* 0x000fe40004800000 */
[----:B------:R-:W-:Y:S02]  /*60d0*/  LOP3.LUT P1, RZ, R2, 0x20000, RZ, 0xc0, !PT ;  /* 0x0002000002ff7812 */ /* 0x000fe4000782c0ff */
        /* <DEDUP_REMOVED lines=18> */
[----:B------:R-:W-:Y:S02]  /*6200*/  LOP3.LUT P1, RZ, R2, 0x4000, RZ, 0xc0, !PT ;  /* 0x0000400002ff7812 */ /* 0x000fe4000782c0ff */
[----:B------:R-:W-:-:S02]  /*6210*/  FMNMX.FTZ R14, R187, R14, !PT ;  /* 0x0000000ebb0e7209 */ /* 0x000fc40007810000 */
[----:B------:R-:W-:Y:S02]  /*6220*/  ISETP.GT.AND P1, PT, R195, 0x21, !P1 ;  /* 0x00000021c300780c */ /* 0x000fe40004f24270 */
[----:B------:R-:W-:Y:S02]  /*6230*/  FMNMX.FTZ R14, R185, R14, !PT ;  /* 0x0000000eb90e7209 */ /* 0x000fe40007810000 */
[----:B------:R-:W-:Y:S02]  /*6240*/  ISETP.LT.OR P1, PT, R190, 0x22, P1 ;  /* 0x00000022be00780c */ /* 0x000fe40000f21670 */
[----:B------:R-:W-:Y:S02]  /*6250*/  FMNMX.FTZ R15, R183, R14, !PT ;  /* 0x0000000eb70f7209 */ /* 0x000fe40007810000 */
[----:B------:R-:W-:Y:S02]  /*6260*/  FSEL R158, R158, -INF , !P1 ;  /* 0xff8000009e9e7808 */ /* 0x000fe40004800000 */
[C---:B------:R-:W-:Y:S01]  /*6270*/  LOP3.LUT P1, RZ, R2.reuse, 0x2000, RZ, 0xc0, !PT ;  /* 0x0000200002ff7812 */ /* 0x040fe2000782c0ff */
[----:B------:R-:W1:Y:S01]  /*6280*/  SHFL.BFLY PT, R14, R15, 0x2, 0x1f ;  /* 0x0c401f000f0e7f89 */ /* 0x000e6200000e0000 */
[----:B------:R-:W-:-:S02]  /*6290*/  LOP3.LUT P6, RZ, R2, 0x20, RZ, 0xc0, !PT ;  /* 0x0000002002ff7812 */ /* 0x000fc400078cc0ff */
[C---:B------:R-:W-:Y:S02]  /*62a0*/  ISETP.GT.AND P1, PT, R195.reuse, 0x28, !P1 ;  /* 0x00000028c300780c */ /* 0x040fe40004f24270 */
[----:B------:R-:W-:Y:S02]  /*62b0*/  ISETP.GT.AND P2, PT, R195, 0x49, !P2 ;  /* 0x00000049c300780c */ /* 0x000fe40005744270 */
[C---:B------:R-:W-:Y:S02]  /*62c0*/  ISETP.LT.OR P1, PT, R190.reuse, 0x29, P1 ;  /* 0x00000029be00780c */ /* 0x040fe40000f21670 */
[----:B------:R-:W-:Y:S02]  /*62d0*/  ISETP.LT.OR P2, PT, R190, 0x4a, P2 ;  /* 0x0000004abe00780c */ /* 0x000fe40001741670 */
[----:B------:R-:W-:Y:S02]  /*62e0*/  FSEL R159, R159, -INF , !P1 ;  /* 0xff8000009f9f7808 */ /* 0x000fe40004800000 */
[----:B------:R-:W-:-:S02]  /*62f0*/  LOP3.LUT P1, RZ, R2, 0x1000, RZ, 0xc0, !PT ;  /* 0x0000100002ff7812 */ /* 0x000fc4000782c0ff */
[C---:B------:R-:W-:Y:S02]  /*6300*/  ISETP.GT.AND P3, PT, R195.reuse, 0x50, !P3 ;  /* 0x00000050c300780c */ /* 0x040fe40005f64270 */
[C---:B------:R-:W-:Y:S02]  /*6310*/  ISETP.GT.AND P1, PT, R195.reuse, 0x29, !P1 ;  /* 0x00000029c300780c */ /* 0x040fe40004f24270 */
[----:B------:R-:W-:Y:S02]  /*6320*/  FSEL R168, R168, -INF , !P2 ;  /* 0xff800000a8a87808 */ /* 0x000fe40005000000 */
[----:B------:R-:W-:Y:S02]  /*6330*/  ISETP.LT.OR P1, PT, R190, 0x2a, P1 ;  /* 0x0000002abe00780c */ /* 0x000fe40000f21670 */
[----:B------:R-:W-:Y:S02]  /*6340*/  ISETP.GT.AND P4, PT, R195, 0x51, !P4 ;  /* 0x00000051c300780c */ /* 0x000fe40006784270 */
[----:B------:R-:W-:-:S02]  /*6350*/  FSEL R160, R160, -INF , !P1 ;  /* 0xff800000a0a07808 */ /* 0x000fc40004800000 */
[----:B------:R-:W-:Y:S02]  /*6360*/  LOP3.LUT P1, RZ, R2, 0x800, RZ, 0xc0, !PT ;  /* 0x0000080002ff7812 */ /* 0x000fe4000782c0ff */
[----:B-1----:R-:W-:Y:S02]  /*6370*/  FMNMX.FTZ R191, R15, R14, !PT ;  /* 0x0000000e0fbf7209 */ /* 0x002fe40007810000 */
[C---:B------:R-:W-:Y:S02]  /*6380*/  ISETP.GT.AND P1, PT, R195.reuse, 0x30, !P1 ;  /* 0x00000030c300780c */ /* 0x040fe40004f24270 */
[C---:B------:R-:W-:Y:S01]  /*6390*/  ISETP.LT.OR P3, PT, R190.reuse, 0x51, P3 ;  /* 0x00000051be00780c */ /* 0x040fe20001f61670 */
[----:B------:R-:W1:Y:S01]  /*63a0*/  SHFL.BFLY PT, R14, R191, 0x1, 0x1f ;  /* 0x0c201f00bf0e7f89 */ /* 0x000e6200000e0000 */
[----:B------:R-:W-:Y:S02]  /*63b0*/  ISETP.LT.OR P1, PT, R190, 0x31, P1 ;  /* 0x00000031be00780c */ /* 0x000fe40000f21670 */
[----:B------:R-:W-:-:S02]  /*63c0*/  ISETP.GT.AND P5, PT, R195, 0x58, !P5 ;  /* 0x00000058c300780c */ /* 0x000fc40006fa4270 */
[----:B------:R-:W-:Y:S02]  /*63d0*/  FSEL R161, R161, -INF , !P1 ;  /* 0xff800000a1a17808 */ /* 0x000fe40004800000 */
[----:B------:R-:W-:Y:S02]  /*63e0*/  LOP3.LUT P1, RZ, R2, 0x400, RZ, 0xc0, !PT ;  /* 0x0000040002ff7812 */ /* 0x000fe4000782c0ff */
[C---:B------:R-:W-:Y:S02]  /*63f0*/  ISETP.LT.OR P4, PT, R190.reuse, 0x52, P4 ;  /* 0x00000052be00780c */ /* 0x040fe40002781670 */
[----:B------:R-:W-:Y:S02]  /*6400*/  ISETP.GT.AND P1, PT, R195, 0x31, !P1 ;  /* 0x00000031c300780c */ /* 0x000fe40004f24270 */
[C---:B------:R-:W-:Y:S02]  /*6410*/  ISETP.LT.OR P5, PT, R190.reuse, 0x59, P5 ;  /* 0x00000059be00780c */ /* 0x040fe40002fa1670 */
[----:B------:R-:W-:-:S04]  /*6420*/  ISETP.LT.OR P1, PT, R190, 0x32, P1 ;  /* 0x00000032be00780c */ /* 0x000fc80000f21670 */
[----:B------:R-:W-:Y:S02]  /*6430*/  FSEL R162, R162, -INF , !P1 ;  /* 0xff800000a2a27808 */ /* 0x000fe40004800000 */
[----:B------:R-:W-:Y:S02]  /*6440*/  LOP3.LUT P1, RZ, R2, 0x200, RZ, 0xc0, !PT ;  /* 0x0000020002ff7812 */ /* 0x000fe4000782c0ff */
[----:B-1----:R-:W-:Y:S02]  /*6450*/  FMNMX.FTZ R14, R191, R14, !PT ;  /* 0x0000000ebf0e7209 */ /* 0x002fe40007810000 */
[----:B------:R-:W-:-:S03]  /*6460*/  ISETP.GT.AND P1, PT, R195, 0x38, !P1 ;  /* 0x00000038c300780c */ /* 0x000fc60004f24270 */
[----:B------:R-:W-:Y:S01]  /*6470*/  FMUL.FTZ R212, R14, UR10 ;  /* 0x0000000a0ed47c20 */ /* 0x000fe20008410000 */
[----:B------:R-:W-:-:S04]  /*6480*/  ISETP.LT.OR P1, PT, R190, 0x39, P1 ;  /* 0x00000039be00780c */ /* 0x000fc80000f21670 */
[----:B------:R-:W-:Y:S02]  /*6490*/  FSEL R163, R163, -INF , !P1 ;  /* 0xff800000a3a37808 */ /* 0x000fe40004800000 */
[----:B------:R-:W-:-:S04]  /*64a0*/  LOP3.LUT P1, RZ, R2, 0x100, RZ, 0xc0, !PT ;  /* 0x0000010002ff7812 */ /* 0x000fc8000782c0ff */
[----:B------:R-:W-:-:S04]  /*64b0*/  ISETP.GT.AND P1, PT, R195, 0x39, !P1 ;  /* 0x00000039c300780c */ /* 0x000fc80004f24270 */
        /* <DEDUP_REMOVED lines=10> */
[----:B------:R-:W-:Y:S02]  /*6560*/  ISETP.GT.AND P1, PT, R195, 0x48, !P6 ;  /* 0x00000048c300780c */ /* 0x000fe40007724270 */
[----:B------:R-:W-:Y:S02]  /*6570*/  LOP3.LUT P6, RZ, R2, 0x40000, RZ, 0xc0, !PT ;  /* 0x0004000002ff7812 */ /* 0x000fe400078cc0ff */
[----:B------:R-:W-:-:S04]  /*6580*/  ISETP.LT.OR P1, PT, R190, 0x49, P1 ;  /* 0x00000049be00780c */ /* 0x000fc80000f21670 */
[----:B------:R-:W-:Y:S02]  /*6590*/  FSEL R167, R167, -INF , !P1 ;  /* 0xff800000a7a77808 */ /* 0x000fe40004800000 */
[C---:B------:R-:W-:Y:S02]  /*65a0*/  ISETP.GT.AND P1, PT, R195.reuse, RZ, !P6 ;  /* 0x000000ffc300720c */ /* 0x040fe40007724270 */
[----:B------:R-:W-:Y:S02]  /*65b0*/  LOP3.LUT P6, RZ, R2, 0x1, RZ, 0xc0, !PT ;  /* 0x0000000102ff7812 */ /* 0x000fe400078cc0ff */
[----:B------:R-:W-:Y:S02]  /*65c0*/  ISETP.LT.OR P1, PT, R190, 0x1, P1 ;  /* 0x00000001be00780c */ /* 0x000fe40000f21670 */
[----:B------:R-:W-:Y:S02]  /*65d0*/  ISETP.GT.AND P2, PT, R195, 0x59, !P6 ;  /* 0x00000059c300780c */ /* 0x000fe40007744270 */
[----:B------:R-:W-:-:S02]  /*65e0*/  FSEL R211, R13, -INF , !P1 ;  /* 0xff8000000dd37808 */ /* 0x000fc40004800000 */
[----:B------:R-:W-:Y:S02]  /*65f0*/  FSETP.NEU.FTZ.AND P1, PT, R14, -INF , PT ;  /* 0xff8000000e00780b */ /* 0x000fe40003f3d000 */
[----:B------:R-:W-:Y:S02]  /*6600*/  FMNMX.FTZ R13, R211, R8, !PT ;  /* 0x00000008d30d7209 */ /* 0x000fe40007810000 */
[----:B------:R-:W-:Y:S02]  /*6610*/  FSEL R212, R212, RZ, P1 ;  /* 0x000000ffd4d47208 */ /* 0x000fe40000800000 */
[----:B------:R-:W-:Y:S02]  /*6620*/  FMNMX.FTZ R194, R20, R13, !PT ;  /* 0x0000000d14c27209 */ /* 0x000fe40007810000 */
[----:B------:R-:W-:Y:S01]  /*6630*/  FSEL R195, R169, -INF , !P3 ;  /* 0xff800000a9c37808 */ /* 0x000fe20005800000 */
[--C-:B------:R-:W-:Y:S01]  /*6640*/  FFMA.FTZ R192, R204, UR10, -R212.reuse ;  /* 0x0000000accc07c23 */ /* 0x100fe200080108d4 */
        /* <DEDUP_REMOVED lines=8> */
[----:B------:R-:W-:Y:S01]  /*66d0*/  FMNMX.FTZ R191, R153, R194, !PT ;  /* 0x000000c299bf7209 */ /* 0x000fe20007810000 */
[--C-:B------:R-:W-:Y:S01]  /*66e0*/  FFMA.FTZ R194, R205, UR10, -R212.reuse ;  /* 0x0000000acdc27c23 */ /* 0x100fe200080108d4 */
[----:B------:R-:W-:Y:S01]  /*66f0*/  FSEL R199, R172, -INF , !P2 ;  /* 0xff800000acc77808 */ /* 0x000fe20005000000 */
        /* <DEDUP_REMOVED lines=15> */
[----:B------:R-:W-:-:S02]  /*67f0*/  FFMA.FTZ R185, R185, UR10, -R212 ;  /* 0x0000000ab9b97c23 */ /* 0x000fc400080108d4 */
[----:B------:R-:W-:Y:S01]  /*6800*/  FMNMX.FTZ R198, R158, R193, !PT ;  /* 0x000000c19ec67209 */ /* 0x000fe20007810000 */
[----:B------:R-:W-:Y:S03]  /*6810*/  MUFU.EX2 R194, R194 ;  /* 0x000000c200c27308 */ /* 0x000fe60000000800 */
[----:B------:R-:W-:-:S04]  /*6820*/  FMNMX.FTZ R193, R159, R198, !PT ;  /* 0x000000c69fc17209 */ /* 0x000fc80007810000 */
[----:B------:R-:W-:Y:S01]  /*6830*/  FMNMX.FTZ R198, R160, R193, !PT ;  /* 0x000000c1a0c67209 */ /* 0x000fe20007810000 */
[----:B------:R-:W-:Y:S03]  /*6840*/  MUFU.EX2 R191, R208 ;  /* 0x000000d000bf7308 */ /* 0x000fe60000000800 */
[----:B------:R-:W-:Y:S01]  /*6850*/  FMNMX.FTZ R197, R161, R198, !PT ;  /* 0x000000c6a1c57209 */ /* 0x000fe20007810000 */
[----:B------:R-:W-:-:S03]  /*6860*/  FFMA.FTZ R198, R209, UR10, -R212 ;  /* 0x0000000ad1c67c23 */ /* 0x000fc600080108d4 */
        /* <DEDUP_REMOVED lines=11> */
[----:B------:R-:W-:Y:S01]  /*6920*/  FSEL R197, R170, -INF , !P4 ;  /* 0xff800000aac57808 */ /* 0x000fe20006000000 */
[----:B------:R-:W-:Y:S01]  /*6930*/  FFMA.FTZ R170, R176, UR10, -R212 ;  /* 0x0000000ab0aa7c23 */ /* 0x000fe200080108d4 */
[----:B------:R-:W-:-:S04]  /*6940*/  FMNMX.FTZ R204, R195, R204, !PT ;  /* 0x000000ccc3cc7209 */ /* 0x000fc80007810000 */
[----:B------:R-:W-:Y:S01]  /*6950*/  FMNMX.FTZ R171, R197, R204, !PT ;  /* 0x000000ccc5ab7209 */ /* 0x000fe20007810000 */
[----:B------:R-:W-:Y:S03]  /*6960*/  MUFU.EX2 R174, R174 ;  /* 0x000000ae00ae7308 */ /* 0x000fe60000000800 */
[----:B------:R-:W-:Y:S01]  /*6970*/  FMNMX.FTZ R172, R190, R171, !PT ;  /* 0x000000abbeac7209 */ /* 0x000fe20007810000 */
[--C-:B------:R-:W-:Y:S01]  /*6980*/  FFMA.FTZ R171, R178, UR10, -R212.reuse ;  /* 0x0000000ab2ab7c23 */ /* 0x100fe200080108d4 */
[--C-:B------:R-:W-:Y:S01]  /*6990*/  FFMA.FTZ R178, R181, UR10, -R212.reuse ;  /* 0x0000000ab5b27c23 */ /* 0x100fe200080108d4 */
[--C-:B------:R-:W-:Y:S01]  /*69a0*/  FFMA.FTZ R181, R188, UR10, -R212.reuse ;  /* 0x0000000abcb57c23 */ /* 0x100fe200080108d4 */
[----:B------:R-:W-:Y:S01]  /*69b0*/  FMNMX.FTZ R176, R199, R172, !PT ;  /* 0x000000acc7b07209 */ /* 0x000fe20007810000 */
[--C-:B------:R-:W-:Y:S01]  /*69c0*/  FFMA.FTZ R172, R179, UR10, -R212.reuse ;  /* 0x0000000ab3ac7c23 */ /* 0x100fe200080108d4 */
[--C-:B------:R-:W-:Y:S01]  /*69d0*/  FFMA.FTZ R179, R182, UR10, -R212.reuse ;  /* 0x0000000ab6b37c23 */ /* 0x100fe200080108d4 */
[----:B------:R-:W-:Y:S01]  /*69e0*/  FFMA.FTZ R182, R186, UR10, -R212 ;  /* 0x0000000abab67c23 */ /* 0x000fe200080108d4 */
[----:B------:R-:W-:Y:S01]  /*69f0*/  FSEL R186, R14, RZ, P1 ;  /* 0x000000ff0eba7208 */ /* 0x000fe20000800000 */
[----:B-1----:R-:W1:Y:S01]  /*6a00*/  SHFL.BFLY PT, R203, R176, 0x2, 0x1f ;  /* 0x0c401f00b0cb7f89 */ /* 0x002e6200000e0000 */
[----:B------:R-:W-:Y:S03]  /*6a10*/  MUFU.EX2 R169, R169 ;  /* 0x000000a900a97308 */ /* 0x000fe60000000800 */
[----:B------:R-:W-:-:S04]  /*6a20*/  FADD.FTZ R186, -R186, R9 ;  /* 0x00000009baba7221 */ /* 0x000fc80000010100 */
[----:B------:R-:W-:Y:S01]  /*6a30*/  FMUL.FTZ R9, R186, UR10 ;  /* 0x0000000aba097c20 */ /* 0x000fe20008410000 */
[----:B------:R-:W-:Y:S01]  /*6a40*/  MUFU.EX2 R170, R170 ;  /* 0x000000aa00aa7308 */ /* 0x000fe20000000800 */
[----:B------:R-:W-:-:S07]  /*6a50*/  FFMA.FTZ R186, R183, UR10, -R212 ;  /* 0x0000000ab7ba7c23 */ /* 0x000fce00080108d4 */
[----:B------:R-:W2:Y:S01]  /*6a60*/  MUFU.EX2 R9, R9 ;  /* 0x0000000900097308 */ /* 0x000ea20000000800 */
[----:B-1----:R-:W-:-:S07]  /*6a70*/  FMNMX.FTZ R203, R176, R203, !PT ;  /* 0x000000cbb0cb7209 */ /* 0x002fce0007810000 */
[----:B------:R-:W1:Y:S01]  /*6a80*/  MUFU.EX2 R171, R171 ;  /* 0x000000ab00ab7308 */ /* 0x000e620000000800 */
[----:B------:R-:W3:Y:S07]  /*6a90*/  SHFL.BFLY PT, R176, R203, 0x1, 0x1f ;  /* 0x0c201f00cbb07f89 */ /* 0x000eee00000e0000 */
[----:B------:R-:W4:Y:S01]  /*6aa0*/  MUFU.EX2 R172, R172 ;  /* 0x000000ac00ac7308 */ /* 0x000f220000000800 */
[----:B--2---:R-:W-:Y:S01]  /*6ab0*/  FFMA.FTZ R188, R9, R5, R192 ;  /* 0x0000000509bc7223 */ /* 0x004fe200000100c0 */
        /* <DEDUP_REMOVED lines=8> */
[-C--:B------:R-:W-:Y:S01]  /*6b40*/  FMUL.FTZ R33, R33, R9.reuse ;  /* 0x0000000921217220 */ /* 0x080fe20000410000 */
[-C--:B------:R-:W-:Y:S01]  /*6b50*/  FMUL.FTZ R36, R36, R9.reuse ;  /* 0x0000000924247220 */ /* 0x080fe20000410000 */
[-C--:B------:R-:W-:Y:S01]  /*6b60*/  FMUL.FTZ R37, R37, R9.reuse ;  /* 0x0000000925257220 */ /* 0x080fe20000410000 */
[----:B------:R-:W-:Y:S01]  /*6b70*/  FADD.FTZ R204, R194, R5 ;  /* 0x00000005c2cc7221 */ /* 0x000fe20000010000 */
[-C--:B------:R-:W-:Y:S01]  /*6b80*/  FMUL.FTZ R40, R40, R9.reuse ;  /* 0x0000000928287220 */ /* 0x080fe20000410000 */
[-C--:B------:R-:W-:Y:S01]  /*6b90*/  FMUL.FTZ R41, R41, R9.reuse ;  /* 0x0000000929297220 */ /* 0x080fe20000410000 */
[----:B------:R-:W5:Y:S01]  /*6ba0*/  MUFU.EX2 R178, R178 ;  /* 0x000000b200b27308 */ /* 0x000f620000000800 */
[----:B------:R-:W-:Y:S01]  /*6bb0*/  FADD.FTZ R5, R191, R204 ;  /* 0x000000ccbf057221 */ /* 0x000fe20000010000 */
[-C--:B------:R-:W-:Y:S01]  /*6bc0*/  FMUL.FTZ R44, R44, R9.reuse ;  /* 0x000000092c2c7220 */ /* 0x080fe20000410000 */
[-C--:B------:R-:W-:Y:S01]  /*6bd0*/  FMUL.FTZ R45, R45, R9.reuse ;  /* 0x000000092d2d7220 */ /* 0x080fe20000410000 */
[----:B---3--:R-:W-:Y:S01]  /*6be0*/  FMNMX.FTZ R176, R203, R176, !PT ;  /* 0x000000b0cbb07209 */ /* 0x008fe20007810000 */
[-C--:B------:R-:W-:Y:S01]  /*6bf0*/  FMUL.FTZ R48, R48, R9.reuse ;  /* 0x0000000930307220 */ /* 0x080fe20000410000 */
[-C--:B------:R-:W-:Y:S01]  /*6c00*/  FMUL.FTZ R49, R49, R9.reuse ;  /* 0x0000000931317220 */ /* 0x080fe20000410000 */
[-C--:B------:R-:W-:Y:S01]  /*6c10*/  FMUL.FTZ R52, R52, R9.reuse ;  /* 0x0000000934347220 */ /* 0x080fe20000410000 */
[C---:B------:R-:W-:Y:S01]  /*6c20*/  FSETP.NEU.FTZ.AND P1, PT, R176.reuse, -INF , PT ;  /* 0xff800000b000780b */ /* 0x040fe20003f3d000 */
[----:B------:R-:W-:Y:S01]  /*6c30*/  FMUL.FTZ R206, R176, UR10 ;  /* 0x0000000ab0ce7c20 */ /* 0x000fe20008410000 */
[----:B------:R-:W-:Y:S01]  /*6c40*/  MUFU.EX2 R179, R179 ;  /* 0x000000b300b37308 */ /* 0x000fe20000000800 */
[-C--:B------:R-:W-:Y:S01]  /*6c50*/  FMUL.FTZ R53, R53, R9.reuse ;  /* 0x0000000935357220 */ /* 0x080fe20000410000 */
[-C--:B------:R-:W-:Y:S01]  /*6c60*/  FMUL.FTZ R56, R56, R9.reuse ;  /* 0x0000000938387220 */ /* 0x080fe20000410000 */
[-C--:B------:R-:W-:Y:S01]  /*6c70*/  FMUL.FTZ R57, R57, R9.reuse ;  /* 0x0000000939397220 */ /* 0x080fe20000410000 */
[----:B------:R-:W-:Y:S01]  /*6c80*/  FSEL R206, R206, RZ, P1 ;  /* 0x000000ffcece7208 */ /* 0x000fe20000800000 */
[-C--:B------:R-:W-:Y:S01]  /*6c90*/  FMUL.FTZ R60, R60, R9.reuse ;  /* 0x000000093c3c7220 */ /* 0x080fe20000410000 */
[-C--:B------:R-:W-:Y:S01]  /*6ca0*/  FMUL.FTZ R61, R61, R9.reuse ;  /* 0x000000093d3d7220 */ /* 0x080fe20000410000 */
[----:B------:R-:W-:Y:S01]  /*6cb0*/  FMUL.FTZ R64, R64, R9 ;  /* 0x0000000940407220 */ /* 0x000fe20000410000 */
[----:B------:R-:W3:Y:S01]  /*6cc0*/  MUFU.EX2 R180, R180 ;  /* 0x000000b400b47308 */ /* 0x000ee20000000800 */
[--C-:B------:R-:W-:Y:S01]  /*6cd0*/  FFMA.FTZ R188, R152, UR10, -R206.reuse ;  /* 0x0000000a98bc7c23 */ /* 0x100fe200080108ce */
[----:B------:R-:W-:Y:S01]  /*6ce0*/  FADD.FTZ R152, R196, R5 ;  /* 0x00000005c4987221 */ /* 0x000fe20000010000 */
[--C-:B------:R-:W-:Y:S01]  /*6cf0*/  FFMA.FTZ R189, R153, UR10, -R206.reuse ;  /* 0x0000000a99bd7c23 */ /* 0x100fe200080108ce */
[--C-:B------:R-:W-:Y:S01]  /*6d00*/  FFMA.FTZ R204, R154, UR10, -R206.reuse ;  /* 0x0000000a9acc7c23 */ /* 0x100fe200080108ce */
[----:B------:R-:W-:Y:S01]  /*6d10*/  FFMA.FTZ R207, R163, UR10, -R206 ;  /* 0x0000000aa3cf7c23 */ /* 0x000fe200080108ce */
[----:B------:R-:W-:Y:S01]  /*6d20*/  FADD.FTZ R5, R193, R152 ;  /* 0x00000098c1057221 */ /* 0x000fe20000010000 */
[--C-:B------:R-:W-:Y:S01]  /*6d30*/  FFMA.FTZ R183, R211, UR10, -R206.reuse ;  /* 0x0000000ad3b77c23 */ /* 0x100fe200080108ce */
[----:B------:R-:W-:Y:S01]  /*6d40*/  MUFU.EX2 R181, R181 ;  /* 0x000000b500b57308 */ /* 0x000fe20000000800 */
[--C-:B------:R-:W-:Y:S01]  /*6d50*/  FFMA.FTZ R203, R155, UR10, -R206.reuse ;  /* 0x0000000a9bcb7c23 */ /* 0x100fe200080108ce */
[----:B------:R-:W-:Y:S01]  /*6d60*/  FADD.FTZ R152, R198, R5 ;  /* 0x00000005c6987221 */ /* 0x000fe20000010000 */
[--C-:B------:R-:W-:Y:S01]  /*6d70*/  FFMA.FTZ R155, R166, UR10, -R206.reuse ;  /* 0x0000000aa69b7c23 */ /* 0x100fe200080108ce */
[----:B------:R-:W-:Y:S01]  /*6d80*/  FFMA.FTZ R205, R162, UR10, -R206 ;  /* 0x0000000aa2cd7c23 */ /* 0x000fe200080108ce */
[----:B------:R-:W-:Y:S01]  /*6d90*/  F2FP.F16.F32.PACK_AB R162, R170, R169 ;  /* 0x000000a9aaa2723e */ /* 0x000fe200000000ff */
[----:B------:R-:W-:Y:S01]  /*6da0*/  FADD.FTZ R5, R173, R152 ;  /* 0x00000098ad057221 */ /* 0x000fe20000010000 */
[--C-:B------:R-:W-:Y:S01]  /*6db0*/  FFMA.FTZ R20, R20, UR10, -R206.reuse ;  /* 0x0000000a14147c23 */ /* 0x100fe200080108ce */
[----:B------:R-:W-:Y:S01]  /*6dc0*/  MUFU.EX2 R182, R182 ;  /* 0x000000b600b67308 */ /* 0x000fe20000000800 */
[--C-:B------:R-:W-:Y:S01]  /*6dd0*/  FFMA.FTZ R21, R21, UR10, -R206.reuse ;  /* 0x0000000a15157c23 */ /* 0x100fe200080108ce */
[----:B------:R-:W-:Y:S01]  /*6de0*/  FADD.FTZ R152, R174, R5 ;  /* 0x00000005ae987221 */ /* 0x000fe20000010000 */
[----:B------:R-:W-:Y:S01]  /*6df0*/  FSEL R5, R176, RZ, P1 ;  /* 0x000000ffb0057208 */ /* 0x000fe20000800000 */
[--C-:B------:R-:W-:Y:S01]  /*6e00*/  FFMA.FTZ R208, R158, UR10, -R206.reuse ;  /* 0x0000000a9ed07c23 */ /* 0x100fe200080108ce */
[----:B------:R-:W-:Y:S01]  /*6e10*/  FFMA.FTZ R209, R159, UR10, -R206 ;  /* 0x0000000a9fd17c23 */ /* 0x000fe200080108ce */
[----:B------:R-:W-:Y:S01]  /*6e20*/  FADD.FTZ R153, R169, R152 ;  /* 0x00000098a9997221 */ /* 0x000fe20000010000 */
[----:B------:R-:W-:Y:S01]  /*6e30*/  FFMA.FTZ R152, R157, UR10, -R206 ;  /* 0x0000000a9d987c23 */ /* 0x000fe200080108ce */
[----:B------:R-:W-:Y:S01]  /*6e40*/  MUFU.EX2 R184, R184 ;  /* 0x000000b800b87308 */ /* 0x000fe20000000800 */
[----:B------:R-:W-:Y:S01]  /*6e50*/  FADD.FTZ R5, -R5, R8 ;  /* 0x0000000805057221 */ /* 0x000fe20000010100 */
[----:B------:R-:W-:Y:S01]  /*6e60*/  FADD.FTZ R154, R170, R153 ;  /* 0x00000099aa9a7221 */ /* 0x000fe20000010000 */
[--C-:B------:R-:W-:Y:S01]  /*6e70*/  FFMA.FTZ R8, R156, UR10, -R206.reuse ;  /* 0x0000000a9c087c23 */ /* 0x100fe200080108ce */
[--C-:B------:R-:W-:Y:S01]  /*6e80*/  FFMA.FTZ R159, R161, UR10, -R206.reuse ;  /* 0x0000000aa19f7c23 */ /* 0x100fe200080108ce */
[----:B------:R-:W-:Y:S01]  /*6e90*/  FFMA.FTZ R210, R160, UR10, -R206 ;  /* 0x0000000aa0d27c23 */ /* 0x000fe200080108ce */
[----:B-1----:R-:W-:Y:S01]  /*6ea0*/  FADD.FTZ R153, R171, R154 ;  /* 0x0000009aab997221 */ /* 0x002fe20000010000 */
[--C-:B------:R-:W-:Y:S01]  /*6eb0*/  FFMA.FTZ R157, R164, UR10, -R206.reuse ;  /* 0x0000000aa49d7c23 */ /* 0x100fe200080108ce */
[----:B------:R-:W1:Y:S01]  /*6ec0*/  MUFU.EX2 R187, R187 ;  /* 0x000000bb00bb7308 */ /* 0x000e620000000800 */
[C---:B----4-:R-:W-:Y:S01]  /*6ed0*/  F2FP.F16.F32.PACK_AB R164, R172.reuse, R171 ;  /* 0x000000abaca4723e */ /* 0x050fe200000000ff */
[----:B------:R-:W-:Y:S01]  /*6ee0*/  FADD.FTZ R154, R172, R153 ;  /* 0x00000099ac9a7221 */ /* 0x000fe20000010000 */
[----:B------:R-:W-:Y:S01]  /*6ef0*/  F2FP.F16.F32.PACK_AB R160, R174, R173 ;  /* 0x000000adaea0723e */ /* 0x000fe200000000ff */
[--C-:B------:R-:W-:Y:S01]  /*6f00*/  FFMA.FTZ R165, R165, UR10, -R206.reuse ;  /* 0x0000000aa5a57c23 */ /* 0x100fe200080108ce */
[----:B------:R-:W-:Y:S01]  /*6f10*/  FFMA.FTZ R167, R167, UR10, -R206 ;  /* 0x0000000aa7a77c23 */ /* 0x000fe200080108ce */
[----:B--2---:R-:W-:Y:S01]  /*6f20*/  FADD.FTZ R153, R175, R154 ;  /* 0x0000009aaf997221 */ /* 0x004fe20000010000 */
[--C-:B------:R-:W-:Y:S01]  /*6f30*/  FFMA.FTZ R195, R195, UR10, -R206.reuse ;  /* 0x0000000ac3c37c23 */ /* 0x100fe200080108ce */
[----:B------:R-:W-:Y:S01]  /*6f40*/  MUFU.EX2 R183, R183 ;  /* 0x000000b700b77308 */ /* 0x000fe20000000800 */
[--C-:B------:R-:W-:Y:S01]  /*6f50*/  FFMA.FTZ R197, R197, UR10, -R206.reuse ;  /* 0x0000000ac5c57c23 */ /* 0x100fe200080108ce */
[----:B-----5:R-:W-:Y:S01]  /*6f60*/  FADD.FTZ R154, R178, R153 ;  /* 0x00000099b29a7221 */ /* 0x020fe20000010000 */
[--C-:B------:R-:W-:Y:S01]  /*6f70*/  FFMA.FTZ R153, R168, UR10, -R206.reuse ;  /* 0x0000000aa8997c23 */ /* 0x100fe200080108ce */
[----:B---3--:R-:W-:Y:S01]  /*6f80*/  F2FP.F16.F32.PACK_AB R168, R180, R179 ;  /* 0x000000b3b4a8723e */ /* 0x008fe200000000ff */
[----:B------:R-:W-:Y:S01]  /*6f90*/  FFMA.FTZ R190, R190, UR10, -R206 ;  /* 0x0000000abebe7c23 */ /* 0x000fe200080108ce */
[----:B------:R-:W-:Y:S01]  /*6fa0*/  FADD.FTZ R163, R179, R154 ;  /* 0x0000009ab3a37221 */ /* 0x000fe20000010000 */
[----:B------:R-:W-:Y:S01]  /*6fb0*/  FFMA.FTZ R199, R199, UR10, -R206 ;  /* 0x0000000ac7c77c23 */ /* 0x000fe200080108ce */
[----:B------:R-:W-:Y:S01]  /*6fc0*/  MUFU.EX2 R20, R20 ;  /* 0x0000001400147308 */ /* 0x000fe20000000800 */
[----:B-1----:R-:W-:Y:S01]  /*6fd0*/  F2FP.F16.F32.PACK_AB R172, R187, R184 ;  /* 0x000000b8bbac723e */ /* 0x002fe200000000ff */
[----:B------:R-:W-:Y:S01]  /*6fe0*/  FADD.FTZ R154, R180, R163 ;  /* 0x000000a3b49a7221 */ /* 0x000fe20000010000 */
[----:B------:R-:W-:Y:S01]  /*6ff0*/  F2FP.F16.F32.PACK_AB R156, R196, R191 ;  /* 0x000000bfc49c723e */ /* 0x000fe200000000ff */
[-C--:B------:R-:W-:Y:S01]  /*7000*/  FMUL.FTZ R65, R65, R9.reuse ;  /* 0x0000000941417220 */ /* 0x080fe20000410000 */
[----:B------:R-:W-:Y:S01]  /*7010*/  FMUL.FTZ R68, R68, R9 ;  /* 0x0000000944447220 */ /* 0x000fe20000410000 */
[----:B------:R-:W-:Y:S01]  /*7020*/  FADD.FTZ R211, R181, R154 ;  /* 0x0000009ab5d37221 */ /* 0x000fe20000010000 */
[----:B------:R-:W-:Y:S01]  /*7030*/  F2FP.F16.F32.PACK_AB R154, R194, R15 ;  /* 0x0000000fc29a723e */ /* 0x000fe200000000ff */
[----:B------:R-:W-:Y:S01]  /*7040*/  MUFU.EX2 R21, R21 ;  /* 0x0000001500157308 */ /* 0x000fe20000000800 */
[-C--:B------:R-:W-:Y:S01]  /*7050*/  FMUL.FTZ R69, R69, R9.reuse ;  /* 0x0000000945457220 */ /* 0x080fe20000410000 */
[----:B------:R-:W-:Y:S01]  /*7060*/  FADD.FTZ R211, R182, R211 ;  /* 0x000000d3b6d37221 */ /* 0x000fe20000010000 */
[-C--:B------:R-:W-:Y:S01]  /*7070*/  FMUL.FTZ R72, R72, R9.reuse ;  /* 0x0000000948487220 */ /* 0x080fe20000410000 */
[-C--:B------:R-:W-:Y:S01]  /*7080*/  FMUL.FTZ R73, R73, R9.reuse ;  /* 0x0000000949497220 */ /* 0x080fe20000410000 */
[-C--:B------:R-:W-:Y:S01]  /*7090*/  FMUL.FTZ R76, R76, R9.reuse ;  /* 0x000000094c4c7220 */ /* 0x080fe20000410000 */
[----:B------:R-:W-:Y:S01]  /*70a0*/  FADD.FTZ R166, R184, R211 ;  /* 0x000000d3b8a67221 */ /* 0x000fe20000010000 */
[-C--:B------:R-:W-:Y:S01]  /*70b0*/  FMUL.FTZ R77, R77, R9.reuse ;  /* 0x000000094d4d7220 */ /* 0x080fe20000410000 */
[----:B------:R-:W1:Y:S01]  /*70c0*/  MUFU.EX2 R185, R185 ;  /* 0x000000b900b97308 */ /* 0x000e620000000800 */
[----:B------:R-:W-:Y:S01]  /*70d0*/  FMUL.FTZ R80, R80, R9 ;  /* 0x0000000950507220 */ /* 0x000fe20000410000 */
[----:B------:R-:W-:Y:S01]  /*70e0*/  FADD.FTZ R170, R187, R166 ;  /* 0x000000a6bbaa7221 */ /* 0x000fe20000010000 */
[----:B------:R-:W-:Y:S01]  /*70f0*/  F2FP.F16.F32.PACK_AB R166, R178, R175 ;  /* 0x000000afb2a6723e */ /* 0x000fe200000000ff */
[----:B------:R-:W-:Y:S01]  /*7100*/  FMUL.FTZ R178, R5, UR10 ;  /* 0x0000000a05b27c20 */ /* 0x000fe20008410000 */
        /* <DEDUP_REMOVED lines=43> */
[----:B------:R-:W4:Y:S01]  /*73c0*/  MUFU.EX2 R8, R8 ;  /* 0x0000000800087308 */ /* 0x000f220000000800 */
[----:B-1----:R-:W-:Y:S01]  /*73d0*/  FADD.FTZ R15, R189, R182 ;  /* 0x000000b6bd0f7221 */ /* 0x002fe20000010000 */
[-C--:B------:R-:W-:Y:S01]  /*73e0*/  FMUL.FTZ R145, R145, R9.reuse ;  /* 0x0000000991917220 */ /* 0x080fe20000410000 */
[-C--:B------:R-:W-:Y:S01]  /*73f0*/  FMUL.FTZ R148, R148, R9.reuse ;  /* 0x0000000994947220 */ /* 0x080fe20000410000 */
[----:B------:R-:W-:Y:S01]  /*7400*/  FMUL.FTZ R149, R149, R9 ;  /* 0x0000000995957220 */ /* 0x000fe20000410000 */
[----:B---3--:R-:W-:Y:S01]  /*7410*/  FADD.FTZ R182, R204, R15 ;  /* 0x0000000fccb67221 */ /* 0x008fe20000010000 */
[----:B------:R-:W-:Y:S01]  /*7420*/  F2FP.F16.F32.PACK_AB R158, R198, R193 ;  /* 0x000000c1c69e723e */ /* 0x000fe200000000ff */
[-C--:B------:R-:W-:Y:S01]  /*7430*/  FMUL.FTZ R26, R26, R178.reuse ;  /* 0x000000b21a1a7220 */ /* 0x080fe20000410000 */
[----:B------:R1:W3:Y:S01]  /*7440*/  MUFU.EX2 R161, R152 ;  /* 0x0000009800a17308 */ /* 0x0002e20000000800 */
        /* <DEDUP_REMOVED lines=9> */
[----:B----4-:R-:W-:Y:S01]  /*74e0*/  FADD.FTZ R184, R8, R15 ;  /* 0x0000000f08b87221 */ /* 0x010fe20000010000 */
        /* <DEDUP_REMOVED lines=29> */
[----:B------:R1:W4:Y:S01]  /*76c0*/  MUFU.EX2 R13, R159 ;  /* 0x0000009f000d7308 */ /* 0x0003220000000800 */
        /* <DEDUP_REMOVED lines=9> */
[----:B-1----:R-:W-:Y:S01]  /*7760*/  F2FP.F16.F32.PACK_AB R159, R8, R203 ;  /* 0x000000cb089f723e */ /* 0x002fe200000000ff */
[-C--:B------:R-:W-:Y:S01]  /*7770*/  FMUL.FTZ R94, R94, R178.reuse ;  /* 0x000000b25e5e7220 */ /* 0x080fe20000410000 */
[----:B------:R-:W-:Y:S01]  /*7780*/  F2FP.F16.F32.PACK_AB R163, R192, R163 ;  /* 0x000000a3c0a3723e */ /* 0x000fe200000000ff */
[-C--:B------:R-:W-:Y:S01]  /*7790*/  FMUL.FTZ R95, R95, R178.reuse ;  /* 0x000000b25f5f7220 */ /* 0x080fe20000410000 */
[-C--:B------:R-:W-:Y:S01]  /*77a0*/  FMUL.FTZ R98, R98, R178.reuse ;  /* 0x000000b262627220 */ /* 0x080fe20000410000 */
[-C--:B------:R-:W-:Y:S01]  /*77b0*/  FMUL.FTZ R99, R99, R178.reuse ;  /* 0x000000b263637220 */ /* 0x080fe20000410000 */
[----:B------:R-:W1:Y:S01]  /*77c0*/  MUFU.EX2 R207, R207 ;  /* 0x000000cf00cf7308 */ /* 0x000e620000000800 */
[----:B----4-:R-:W-:Y:S01]  /*77d0*/  FADD.FTZ R15, R13, R186 ;  /* 0x000000ba0d0f7221 */ /* 0x010fe20000010000 */
[-C--:B------:R-:W-:Y:S01]  /*77e0*/  FMUL.FTZ R102, R102, R178.reuse ;  /* 0x000000b266667220 */ /* 0x080fe20000410000 */
[-C--:B------:R-:W-:Y:S01]  /*77f0*/  FMUL.FTZ R103, R103, R178.reuse ;  /* 0x000000b267677220 */ /* 0x080fe20000410000 */
[-C--:B------:R-:W-:Y:S01]  /*7800*/  FMUL.FTZ R106, R106, R178.reuse ;  /* 0x000000b26a6a7220 */ /* 0x080fe20000410000 */
[-C--:B------:R-:W-:Y:S01]  /*7810*/  FMUL.FTZ R107, R107, R178.reuse ;  /* 0x000000b26b6b7220 */ /* 0x080fe20000410000 */
[-C--:B------:R-:W-:Y:S01]  /*7820*/  FMUL.FTZ R110, R110, R178.reuse ;  /* 0x000000b26e6e7220 */ /* 0x080fe20000410000 */
[-C--:B------:R-:W-:Y:S01]  /*7830*/  FMUL.FTZ R111, R111, R178.reuse ;  /* 0x000000b26f6f7220 */ /* 0x080fe20000410000 */
[----:B------:R2:W4:Y:S01]  /*7840*/  MUFU.EX2 R4, R157 ;  /* 0x0000009d00047308 */ /* 0x0005220000000800 */
[----:B---3--:R-:W-:Y:S01]  /*7850*/  FADD.FTZ R186, R180, R15 ;  /* 0x0000000fb4ba7221 */ /* 0x008fe20000010000 */
[-C--:B------:R-:W-:Y:S01]  /*7860*/  FMUL.FTZ R114, R114, R178.reuse ;  /* 0x000000b272727220 */ /* 0x080fe20000410000 */
[-C--:B------:R-:W-:Y:S01]  /*7870*/  FMUL.FTZ R115, R115, R178.reuse ;  /* 0x000000b273737220 */ /* 0x080fe20000410000 */
[-C--:B------:R-:W-:Y:S01]  /*7880*/  FMUL.FTZ R118, R118, R178.reuse ;  /* 0x000000b276767220 */ /* 0x080fe20000410000 */
[-C--:B------:R-:W-:Y:S01]  /*7890*/  FMUL.FTZ R119, R119, R178.reuse ;  /* 0x000000b277777220 */ /* 0x080fe20000410000 */
[-C--:B------:R-:W-:Y:S01]  /*78a0*/  FMUL.FTZ R122, R122, R178.reuse ;  /* 0x000000b27a7a7220 */ /* 0x080fe20000410000 */
[-C--:B------:R-:W-:Y:S01]  /*78b0*/  FMUL.FTZ R123, R123, R178.reuse ;  /* 0x000000b27b7b7220 */ /* 0x080fe20000410000 */
[----:B------:R3:W5:Y:S01]  /*78c0*/  MUFU.EX2 R169, R165 ;  /* 0x000000a500a97308 */ /* 0x0007620000000800 */
[----:B-1----:R-:W-:Y:S01]  /*78d0*/  FADD.FTZ R15, R207, R186 ;  /* 0x000000bacf0f7221 */ /* 0x002fe20000010000 */
[----:B--2---:R-:W-:Y:S01]  /*78e0*/  F2FP.F16.F32.PACK_AB R157, R204, R189 ;  /* 0x000000bdcc9d723e */ /* 0x004fe200000000ff */
[-C--:B------:R-:W-:Y:S01]  /*78f0*/  FMUL.FTZ R126, R126, R178.reuse ;  /* 0x000000b27e7e7220 */ /* 0x080fe20000410000 */
[-C--:B------:R-:W-:Y:S01]  /*7900*/  FMUL.FTZ R127, R127, R178.reuse ;  /* 0x000000b27f7f7220 */ /* 0x080fe20000410000 */
[-C--:B------:R-:W-:Y:S01]  /*7910*/  FMUL.FTZ R130, R130, R178.reuse ;  /* 0x000000b282827220 */ /* 0x080fe20000410000 */
[-C--:B------:R-:W-:Y:S01]  /*7920*/  FMUL.FTZ R131, R131, R178.reuse ;  /* 0x000000b283837220 */ /* 0x080fe20000410000 */
[-C--:B------:R-:W-:Y:S01]  /*7930*/  FMUL.FTZ R134, R134, R178.reuse ;  /* 0x000000b286867220 */ /* 0x080fe20000410000 */
[----:B------:R1:W2:Y:S01]  /*7940*/  MUFU.EX2 R182, R155 ;  /* 0x0000009b00b67308 */ /* 0x0002a20000000800 */
[----:B----4-:R-:W-:Y:S01]  /*7950*/  FADD.FTZ R194, R4, R15 ;  /* 0x0000000f04c27221 */ /* 0x010fe20000010000 */
[----:B---3--:R-:W-:Y:S01]  /*7960*/  F2FP.F16.F32.PACK_AB R165, R180, R13 ;  /* 0x0000000db4a5723e */ /* 0x008fe200000000ff */
[-C--:B------:R-:W-:Y:S01]  /*7970*/  FMUL.FTZ R135, R135, R178.reuse ;  /* 0x000000b287877220 */ /* 0x080fe20000410000 */
[-C--:B------:R-:W-:Y:S01]  /*7980*/  FMUL.FTZ R138, R138, R178.reuse ;  /* 0x000000b28a8a7220 */ /* 0x080fe20000410000 */
[-C--:B------:R-:W-:Y:S01]  /*7990*/  FMUL.FTZ R139, R139, R178.reuse ;  /* 0x000000b28b8b7220 */ /* 0x080fe20000410000 */
[-C--:B------:R-:W-:Y:S01]  /*79a0*/  FMUL.FTZ R142, R142, R178.reuse ;  /* 0x000000b28e8e7220 */ /* 0x080fe20000410000 */
[-C--:B------:R-:W-:Y:S01]  /*79b0*/  FMUL.FTZ R143, R143, R178.reuse ;  /* 0x000000b28f8f7220 */ /* 0x080fe20000410000 */
[----:B------:R3:W4:Y:S01]  /*79c0*/  MUFU.EX2 R171, R167 ;  /* 0x000000a700ab7308 */ /* 0x0007220000000800 */
[----:B-----5:R-:W-:Y:S01]  /*79d0*/  FADD.FTZ R15, R169, R194 ;  /* 0x000000c2a90f7221 */ /* 0x020fe20000010000 */
[----:B-1----:R-:W-:Y:S01]  /*79e0*/  F2FP.F16.F32.PACK_AB R155, R188, R21 ;  /* 0x00000015bc9b723e */ /* 0x002fe200000000ff */
[-C--:B------:R-:W-:Y:S01]  /*79f0*/  FMUL.FTZ R146, R146, R178.reuse ;  /* 0x000000b292927220 */ /* 0x080fe20000410000 */
[-C--:B------:R-:W-:Y:S01]  /*7a00*/  FMUL.FTZ R147, R147, R178.reuse ;  /* 0x000000b293937220 */ /* 0x080fe20000410000 */
[-C--:B------:R-:W-:Y:S01]  /*7a10*/  FMUL.FTZ R150, R150, R178.reuse ;  /* 0x000000b296967220 */ /* 0x080fe20000410000 */
[----:B------:R-:W-:-:S02]  /*7a20*/  FMUL.FTZ R151, R151, R178 ;  /* 0x000000b297977220 */ /* 0x000fc40000410000 */
[----:B------:R1:W5:Y:S01]  /*7a30*/  MUFU.EX2 R184, R153 ;  /* 0x0000009900b87308 */ /* 0x0003620000000800 */
[----:B--2---:R-:W-:Y:S01]  /*7a40*/  FADD.FTZ R194, R182, R15 ;  /* 0x0000000fb6c27221 */ /* 0x004fe20000010000 */
[----:B---3--:R-:W-:Y:S02]  /*7a50*/  F2FP.F16.F32.PACK_AB R167, R4, R207 ;  /* 0x000000cf04a7723e */ /* 0x008fe400000000ff */
[----:B------:R-:W-:-:S04]  /*7a60*/  F2FP.F16.F32.PACK_AB R169, R182, R169 ;  /* 0x000000a9b6a9723e */ /* 0x000fc800000000ff */
[----:B------:R-:W2:Y:S01]  /*7a70*/  MUFU.EX2 R173, R195 ;  /* 0x000000c300ad7308 */ /* 0x000ea20000000800 */
[----:B----4-:R-:W-:Y:S01]  /*7a80*/  FADD.FTZ R15, R171, R194 ;  /* 0x000000c2ab0f7221 */ /* 0x010fe20000010000 */
[----:B-1----:R-:W-:-:S06]  /*7a90*/  F2FP.F16.F32.PACK_AB R153, R20, R183 ;  /* 0x000000b71499723e */ /* 0x002fcc00000000ff */
[----:B------:R-:W1:Y:S01]  /*7aa0*/  MUFU.EX2 R186, R197 ;  /* 0x000000c500ba7308 */ /* 0x000e620000000800 */
[C---:B-----5:R-:W-:Y:S01]  /*7ab0*/  FADD.FTZ R196, R184.reuse, R15 ;  /* 0x0000000fb8c47221 */ /* 0x060fe20000010000 */
[----:B------:R-:W-:-:S06]  /*7ac0*/  F2FP.F16.F32.PACK_AB R171, R184, R171 ;  /* 0x000000abb8ab723e */ /* 0x000fcc00000000ff */
[----:B------:R-:W3:Y:S01]  /*7ad0*/  MUFU.EX2 R175, R190 ;  /* 0x000000be00af7308 */ /* 0x000ee20000000800 */
[----:B--2---:R-:W-:-:S07]  /*7ae0*/  FADD.FTZ R9, R173, R196 ;  /* 0x000000c4ad097221 */ /* 0x004fce0000010000 */
[----:B------:R-:W2:Y:S01]  /*7af0*/  MUFU.EX2 R194, R199 ;  /* 0x000000c700c27308 */ /* 0x000ea20000000800 */
[C---:B-1----:R-:W-:Y:S01]  /*7b00*/  FADD.FTZ R8, R186.reuse, R9 ;  /* 0x00000009ba087221 */ /* 0x042fe20000010000 */
[----:B------:R-:W-:-:S03]  /*7b10*/  F2FP.F16.F32.PACK_AB R173, R186, R173 ;  /* 0x000000adbaad723e */ /* 0x000fc600000000ff */
[----:B---3--:R-:W-:-:S04]  /*7b20*/  FADD.FTZ R9, R175, R8 ;  /* 0x00000008af097221 */ /* 0x008fc80000010000 */
[C---:B--2---:R-:W-:Y:S01]  /*7b30*/  FADD.FTZ R4, R194.reuse, R9 ;  /* 0x00000009c2047221 */ /* 0x044fe20000010000 */
[----:B------:R-:W-:Y:S01]  /*7b40*/  F2FP.F16.F32.PACK_AB R175, R194, R175 ;  /* 0x000000afc2af723e */ /* 0x000fe200000000ff */
[----:B------:R-:W-:Y:S06]  /*7b50*/  @!P0 BRA `(.L_x_8559) ;  /* 0x0000000000048947 */ /* 0x000fec0003800000 */
[----:B------:R-:W-:Y:S01]  /*7b60*/  BPT.TRAP 0x1 ;  /* 0x000000040000795c */ /* 0x000fe20000300000 */
.L_x_8559:
[----:B------:R1:W2:Y:S01]  /*7b70*/  SYNCS.PHASECHK.TRANS64.TRYWAIT P1, [UR28+0x22850], R10 ;  /* 0x0228500aff0075a7 */ /* 0x0002a2000802015c */
[----:B------:R-:W-:Y:S05]  /*7b80*/  @!P0 BRA `(.L_x_8560) ;  /* 0x0000000000048947 */ /* 0x000fea0003800000 */
[----:B------:R-:W-:Y:S01]  /*7b90*/  BPT.TRAP 0x1 ;  /* 0x000000040000795c */ /* 0x000fe20000300000 */
.L_x_8560:
[----:B--2---:R-:W-:Y:S05]  /*7ba0*/  @P1 BRA `(.L_x_8561) ;  /* 0x0000000000081947 */ /* 0x004fea0003800000 */
[----:B------:R-:W2:Y:S02]  /*7bb0*/  SYNCS.PHASECHK.TRANS64.TRYWAIT P1, [UR28+0x22850], R10 ;  /* 0x0228500aff0075a7 */ /* 0x000ea4000802015c */
[----:B--2---:R-:W-:Y:S05]  /*7bc0*/  @!P1 BRA `(.L_x_8562) ;  /* 0x000000b000f09947 */ /* 0x004fea0003800000 */
.L_x_8561:
[----:B------:R-:W-:Y:S01]  /*7bd0*/  VIADD R8, R23, 0x8 ;  /* 0x0000000817087836 */ /* 0x000fe20000000000 */
[----:B------:R-:W-:Y:S01]  /*7be0*/  UIMAD UR11, UR39, 0xc00, UR21 ;  /* 0x00000c00270b78a4 */ /* 0x000fe2000f8e0215 */
[----:B------:R-:W3:Y:S01]  /*7bf0*/  S2R R9, SR_TID.X ;  /* 0x0000000000097919 */ /* 0x000ee20000002100 */
[----:B------:R-:W-:Y:S02]  /*7c00*/  UMOV UR7, 0x40000040 ;  /* 0x4000004000077882 */ /* 0x000fe40000000000 */
[----:B------:R4:W-:Y:S06]  /*7c10*/  BAR.SYNC.DEFER_BLOCKING R8, 0x100 ;  /* 0x000400080000751d */ /* 0x0009ec0000010000 */
[----:B------:R-:W-:Y:S01]  /*7c20*/  UMOV UR6, UR11 ;  /* 0x0000000b00067c82 */ /* 0x000fe20008000000 */
[----:B----4-:R-:W-:Y:S01]  /*7c30*/  IMAD.MOV.U32 R8, RZ, RZ, R176 ;  /* 0x000000ffff087224 */ /* 0x010fe200078e00b0 */
[----:B------:R-:W-:Y:S01]  /*7c40*/  WARPGROUP.ARRIVE ;  /* 0x00000000000079c5 */ /* 0x000fe20000000000 */
[----:B---3--:R-:W-:Y:S01]  /*7c50*/  LOP3.LUT P1, RZ, R9, 0x7f, RZ, 0xc0, !PT ;  /* 0x0000007f09ff7812 */ /* 0x008fe2000782c0ff */
[----:B------:R-:W-:-:S04]  /*7c60*/  IMAD.MOV.U32 R9, RZ, RZ, R14 ;  /* 0x000000ffff097224 */ /* 0x000fc800078e000e */
[----:B------:R-:W-:Y:S01]  /*7c70*/  HGMMA.64x256x16.F32 R24, R152, gdesc[UR4].tnspB, R24, gsb0 ;  /* 0x43e0000498187df0 */ /* 0x000fe20008000818 */
[----:B------:R-:W-:Y:S01]  /*7c80*/  UIADD3 UR6, UR11, 0x80, URZ ;  /* 0x000000800b067890 */ /* 0x000fe2000fffe03f */
[----:B------:R-:W-:-:S06]  /*7c90*/  UMOV UR7, 0x40000040 ;  /* 0x4000004000077882 */ /* 0x000fcc0000000000 */
[----:B--2---:R-:W-:-:S05]  /*7ca0*/  @!P1 VIADD R177, R177, 0x22860 ;  /* 0x00022860b1b19836 */ /* 0x004fca0000000000 */
[----:B------:R-:W-:Y:S01]  /*7cb0*/  @!P1 PRMT R177, RZ, 0x654, R177 ;  /* 0x00000654ffb19816 */ /* 0x000fe200000000b1 */
[----:B------:R-:W-:Y:S02]  /*7cc0*/  WARPGROUP.DEPBAR.LE gsb0, 0x0 ;  /* 0x00008000000079c5 */ /* 0x000fe40000010000 */
[----:B------:R-:W-:-:S12]  /*7cd0*/  WARPGROUP.ARRIVE ;  /* 0x00000000000079c5 */ /* 0x000fd80000000000 */
        /* <DEDUP_REMOVED lines=27> */
[C---:B------:R-:W-:Y:S01]  /*7e90*/  ISETP.GT.AND P1, PT, R7.reuse, UR26, PT ;  /* 0x0000001a07007c0c */ /* 0x040fe2000bf24270 */
[----:B------:R-:W-:-:S12]  /*7ea0*/  VIADD R7, R7, 0xffffffff ;  /* 0xffffffff07077836 */ /* 0x000fd80000000000 */
[----:B--2---:R-:W-:Y:S05]  /*7eb0*/  @P1 BRA `(.L_x_8563) ;  /* 0xffffffc800c41947 */ /* 0x004fea000383ffff */
[----:B------:R-:W-:Y:S02]  /*7ec0*/  IMAD.MOV.U32 R8, RZ, RZ, R176 ;  /* 0x000000ffff087224 */ /* 0x000fe400078e00b0 */
[----:B------:R-:W-:-:S07]  /*7ed0*/  IMAD.MOV.U32 R9, RZ, RZ, R14 ;  /* 0x000000ffff097224 */ /* 0x000fce00078e000e */
.L_x_8546:
[----:B-1----:R-:W1:Y:S01]  /*7ee0*/  LDC R10, c[0x0][0x9e4] ;  /* 0x00027900ff0a7b82 */ /* 0x002e620000000800 */
[----:B------:R-:W-:Y:S01]  /*7ef0*/  ULDC UR6, c[0x0][0x9dc] ;  /* 0x0002770000067ab9 */ /* 0x000fe20000000800 */
[----:B------:R-:W-:Y:S01]  /*7f00*/  LOP3.LUT R2, R2, 0xffefffff, RZ, 0xc0, !PT ;  /* 0xffefffff02027812 */ /* 0x000fe200078ec0ff */
[----:B------:R-:W-:-:S05]  /*7f10*/  VIADD R12, R22, -UR6 ;  /* 0x80000006160c7c36 */ /* 0x000fca0008000000 */
[----:B------:R-:W-:Y:S02]  /*7f20*/  R2UR UR6, R12 ;  /* 0x000000000c0672ca */ /* 0x000fe400000e0000 */
[----:B-1----:R-:W-:-:S13]  /*7f30*/  ISETP.GE.AND P1, PT, R10, 0x1, PT ;  /* 0x000000010a00780c */ /* 0x002fda0003f26270 */
[----:B------:R-:W-:Y:S01]  /*7f40*/  @P1 LOP3.LUT R2, R2, 0x100000, RZ, 0xfc, !PT ;  /* 0x0010000002021812 */ /* 0x000fe200078efcff */
        /* <DEDUP_REMOVED lines=10> */
.L_x_8565:
[----:B------:R-:W-:-:S13]  /*7ff0*/  ISETP.NE.AND P1, PT, R10, 0x1, PT ;  /* 0x000000010a00780c */ /* 0x000fda0003f25270 */
[----:B------:R-:W1:Y:S02]  /*8000*/  @P1 LDC.64 R12, c[0x0][0x9e8] ;  /* 0x00027a00ff0c1b82 */ /* 0x000e640000000a00 */
[----:B-1----:R-:W-:-:S05]  /*8010*/  @P1 IMAD.HI.U32 R12, R22, R12, RZ ;  /* 0x0000000c160c1227 */ /* 0x002fca00078e00ff */
[----:B------:R-:W-:-:S07]  /*8020*/  @P1 SHF.R.U32.HI R22, RZ, R13, R12 ;  /* 0x0000000dff161219 */ /* 0x000fce000001160c */
.L_x_8566:
[----:B------:R-:W-:-:S05]  /*8030*/  IMAD R22, R22, R10, RZ ;  /* 0x0000000a16167224 */ /* 0x000fca00078e02ff */
[----:B------:R-:W-:-:S13]  /*8040*/  R2UR UR7, R22 ;  /* 0x00000000160772ca */ /* 0x000fda00000e0000 */
[----:B------:R-:W-:-:S04]  /*8050*/  UISETP.LT.AND UP0, UPT, UR6, UR7, UPT ;  /* 0x000000070600728c */ /* 0x000fc8000bf01270 */
[----:B------:R-:W-:-:S12]  /*8060*/  USEL UR6, UR6, UR7, !UP0 ;  /* 0x0000000706067287 */ /* 0x000fd8000c000000 */
.L_x_8564:
[----:B------:R-:W-:-:S04]  /*8070*/  UIADD3 UR6, UR6, 0x5f, URZ ;  /* 0x0000005f06067890 */ /* 0x000fc8000fffe03f */
[----:B------:R-:W-:-:S04]  /*8080*/  UIMAD.WIDE UR6, UR6, 0x2aaaaaab, URZ ;  /* 0x2aaaaaab060678a5 */ /* 0x000fc8000f8e023f */
[----:B------:R-:W-:-:S04]  /*8090*/  USHF.R.U32.HI UR6, URZ, 0x1f, UR7 ;  /* 0x0000001f3f067899 */ /* 0x000fc80008011607 */
[----:B------:R-:W-:-:S04]  /*80a0*/  ULEA.HI.SX32 UR6, UR7, UR6, 0x1c ;  /* 0x0000000607067291 */ /* 0x000fc8000f8fe23f */
[----:B------:R-:W-:-:S04]  /*80b0*/  UISETP.LT.AND UP0, UPT, UR40, UR6, UPT ;  /* 0x000000062800728c */ /* 0x000fc8000bf01270 */
[----:B------:R-:W-:-:S06]  /*80c0*/  USEL UR23, UR40, UR6, !UP0 ;  /* 0x0000000628177287 */ /* 0x000fcc000c000000 */
[----:B------:R-:W-:-:S13]  /*80d0*/  ISETP.GE.AND P1, PT, R7, UR23, PT ;  /* 0x0000001707007c0c */ /* 0x000fda000bf26270 */
[----:B------:R-:W-:Y:S05]  /*80e0*/  @!P1 BRA `(.L_x_8567) ;  /* 0x0000002000c89947 */ /* 0x000fea0003800000 */
[----:B------:R-:W-:Y:S01]  /*80f0*/  IMAD.MOV.U32 R13, RZ, RZ, R8 ;  /* 0x000000ffff0d7224 */ /* 0x000fe200078e0008 */
[----:B------:R-:W-:Y:S01]  /*8100*/  ULDC UR24, c[0x0][0x988] ;  /* 0x0002620000187ab9 */ /* 0x000fe20000000800 */
[----:B------:R-:W-:Y:S01]  /*8110*/  IMAD.MOV.U32 R204, RZ, RZ, R9 ;  /* 0x000000ffffcc7224 */ /* 0x000fe200078e0009 */
[----:B------:R-:W-:Y:S01]  /*8120*/  ULDC UR25, c[0x0][0x9d8] ;  /* 0x0002760000197ab9 */ /* 0x000fe20000000800 */
[----:B------:R-:W-:-:S07]  /*8130*/  IMAD.MOV.U32 R12, RZ, RZ, R7 ;  /* 0x000000ffff0c7224 */ /* 0x000fce00078e0007 */
.L_x_8576:
[----:B------:R-:W-:Y:S01]  /*8140*/  UIADD3 UR39, UR39, 0x1, URZ ;  /* 0x0000000127277890 */ /* 0x000fe2000fffe03f */
[C---:B------:R-:W-:Y:S01]  /*8150*/  ISETP.GT.AND P1, PT, R12.reuse, UR23, PT ;  /* 0x000000170c007c0c */ /* 0x040fe2000bf24270 */
[----:B------:R-:W-:Y:S02]  /*8160*/  VIADD R12, R12, 0xffffffff ;  /* 0xffffffff0c0c7836 */ /* 0x000fe40000000000 */
[----:B------:R-:W-:-:S04]  /*8170*/  UISETP.NE.AND UP0, UPT, UR39, 0x2, UPT ;  /* 0x000000022700788c */ /* 0x000fc8000bf05270 */
[----:B------:R-:W-:Y:S02]  /*8180*/  USEL UR6, URZ, 0x1, UP0 ;  /* 0x000000013f067887 */ /* 0x000fe40008000000 */
[----:B------:R-:W-:Y:S02]  /*8190*/  USEL UR39, UR39, URZ, UP0 ;  /* 0x0000003f27277287 */ /* 0x000fe40008000000 */
[----:B------:R-:W-:Y:S01]  /*81a0*/  ULOP3.LUT UR38, UR38, UR6, URZ, 0x3c, !UPT ;  /* 0x0000000626267292 */ /* 0x000fe2000f8e3c3f */
[----:B--2---:R-:W-:Y:S11]  /*81b0*/  @!P0 BRA `(.L_x_8568) ;  /* 0x0000000000048947 */ /* 0x004ff60003800000 */
[----:B------:R-:W-:Y:S01]  /*81c0*/  BPT.TRAP 0x1 ;  /* 0x000000040000795c */ /* 0x000fe20000300000 */
.L_x_8568:
[----:B------:R-:W-:Y:S01]  /*81d0*/  ULEA UR26, UR39, UR46, 0x3 ;  /* 0x0000002e271a7291 */ /* 0x000fe2000f8e183f */
[----:B------:R-:W-:-:S05]  /*81e0*/  IMAD.U32 R7, RZ, RZ, UR38 ;  /* 0x00000026ff077e24 */ /* 0x000fca000f8e00ff */
[----:B------:R-:W-:-:S04]  /*81f0*/  SHF.L.U32 R7, R7, 0x1f, RZ ;  /* 0x0000001f07077819 */ /* 0x000fc800000006ff */
[----:B------:R1:W2:Y:S01]  /*8200*/  SYNCS.PHASECHK.TRANS64.TRYWAIT P2, [UR26+0x22830], R7 ;  /* 0x02283007ff0075a7 */ /* 0x0002a2000804015a */
[----:B------:R-:W-:Y:S05]  /*8210*/  @!P0 BRA `(.L_x_8569) ;  /* 0x0000000000048947 */ /* 0x000fea0003800000 */
[----:B------:R-:W-:Y:S01]  /*8220*/  BPT.TRAP 0x1 ;  /* 0x000000040000795c */ /* 0x000fe20000300000 */
.L_x_8569:
[----:B--2---:R-:W-:Y:S05]  /*8230*/  @P2 BRA `(.L_x_8570) ;  /* 0x0000000000082947 */ /* 0x004fea0003800000 */
[----:B------:R-:W2:Y:S02]  /*8240*/  SYNCS.PHASECHK.TRANS64.TRYWAIT P2, [UR26+0x22830], R7 ;  /* 0x02283007ff0075a7 */ /* 0x000ea4000804015a */
[----:B--2---:R-:W-:Y:S05]  /*8250*/  @!P2 BRA `(.L_x_8571) ;  /* 0x000000ac0060a947 */ /* 0x004fea0003800000 */
.L_x_8570:
[----:B------:R-:W-:Y:S01]  /*8260*/  UIMAD UR18, UR39, 0x300, UR20 ;  /* 0x00000300271278a4 */ /* 0x000fe2000f8e0214 */
[----:B------:R-:W-:Y:S01]  /*8270*/  WARPGROUP.ARRIVE ;  /* 0x00000000000079c5 */ /* 0x000fe20000000000 */
[----:B------:R-:W-:Y:S01]  /*8280*/  UMOV UR19, 0x40000040 ;  /* 0x4000004000137882 */ /* 0x000fe20000000000 */
[----:B------:R-:W-:Y:S01]  /*8290*/  UMOV UR7, 0x40000040 ;  /* 0x4000004000077882 */ /* 0x000fe20000000000 */
[----:B------:R-:W-:-:S03]  /*82a0*/  UIADD3 UR6, UR18, 0x2, URZ ;  /* 0x0000000212067890 */ /* 0x000fc6000fffe03f */
[----:B------:R-:W3:Y:S01]  /*82b0*/  S2R R217, SR_TID.X ;  /* 0x0000000000d97919 */ /* 0x000ee20000002100 */
[----:B------:R-:W-:Y:S01]  /*82c0*/  UIADD3 UR10, UR18, 0x4, URZ ;  /* 0x00000004120a7890 */ /* 0x000fe2000fffe03f */
[----:B------:R-:W-:Y:S01]  /*82d0*/  UMOV UR11, 0x40000040 ;  /* 0x40000040000b7882 */ /* 0x000fe20000000000 */
[----:B------:R-:W-:Y:S01]  /*82e0*/  HGMMA.64x96x16.F32 R152, gdesc[UR16], RZ, !UPT, gsb0 ;  /* 0x01600000109879f0 */ /* 0x000fe2000c0008ff */
[----:B------:R-:W-:Y:S01]  /*82f0*/  UIADD3 UR14, UR18, 0x6, URZ ;  /* 0x00000006120e7890 */ /* 0x000fe2000fffe03f */
[----:B------:R-:W-:Y:S01]  /*8300*/  UMOV UR15, 0x40000040 ;  /* 0x40000040000f7882 */ /* 0x000fe20000000000 */
[----:B---3--:R-:W-:Y:S01]  /*8310*/  LOP3.LUT P2, RZ, R217, 0x7f, RZ, 0xc0, !PT ;  /* 0x0000007fd9ff7812 */ /* 0x008fe2000784c0ff */
[----:B------:R-:W-:Y:S02]  /*8320*/  WARPGROUP.DEPBAR.LE gsb0, 0x0 ;  /* 0x00008000000079c5 */ /* 0x000fe40000010000 */
        /* <DEDUP_REMOVED lines=62> */
[----:B------:R-:W-:-:S02]  /*8710*/  FMUL.FTZ R176, R199, UR25 ;  /* 0x00000019c7b07c20 */ /* 0x000fc40008410000 */
        /* <DEDUP_REMOVED lines=31> */
[----:B------:R-:W-:-:S05]  /*8910*/  FMUL.FTZ R175, R198, UR25 ;  /* 0x00000019c6af7c20 */ /* 0x000fca0008410000 */
[----:B------:R-:W2:Y:S01]  /*8920*/  MUFU.TANH R213, R213 ;  /* 0x000000d500d57308 */ /* 0x000ea20000002400 */
[----:B---3--:R-:W-:-:S07]  /*8930*/  FMNMX.FTZ R166, R214, R9, !PT ;  /* 0x00000009d6a67209 */ /* 0x008fce0007810000 */
[----:B------:R-:W3:Y:S01]  /*8940*/  MUFU.TANH R196, R196 ;  /* 0x000000c400c47308 */ /* 0x000ee20000002400 */
[----:B----4-:R-:W-:-:S07]  /*8950*/  FMNMX.FTZ R166, R189, R166, !PT ;  /* 0x000000a6bda67209 */ /* 0x010fce0007810000 */
[----:B------:R-:W4:Y:S01]  /*8960*/  MUFU.TANH R193, R193 ;  /* 0x000000c100c17308 */ /* 0x000f220000002400 */
[----:B--2---:R-:W-:Y:S01]  /*8970*/  FMNMX.FTZ R9, R213, R166, !PT ;  /* 0x000000a6d5097209 */ /* 0x004fe20007810000 */
[----:B------:R-:W-:-:S06]  /*8980*/  FMUL.FTZ R166, R179, UR25 ;  /* 0x00000019b3a67c20 */ /* 0x000fcc0008410000 */
[----:B------:R-:W2:Y:S01]  /*8990*/  MUFU.TANH R14, R14 ;  /* 0x0000000e000e7308 */ /* 0x000ea20000002400 */
[----:B---3--:R-:W-:-:S07]  /*89a0*/  FMNMX.FTZ R168, R196, R9, !PT ;  /* 0x00000009c4a87209 */ /* 0x008fce0007810000 */
[----:B------:R-:W3:Y:S01]  /*89b0*/  MUFU.TANH R11, R11 ;  /* 0x0000000b000b7308 */ /* 0x000ee20000002400 */
[----:B----4-:R-:W-:Y:S01]  /*89c0*/  FMNMX.FTZ R9, R193, R168, !PT ;  /* 0x000000a8c1097209 */ /* 0x010fe20007810000 */
[----:B------:R-:W-:-:S04]  /*89d0*/  FMUL.FTZ R168, R183, UR25 ;  /* 0x00000019b7a87c20 */ /* 0x000fc80008410000 */
[----:B------:R-:W4:Y:S02]  /*89e0*/  SHFL.BFLY PT, R172, R9, 0x2, 0x1f ;  /* 0x0c401f0009ac7f89 */ /* 0x000f2400000e0000 */
[----:B------:R-:W5:Y:S01]  /*89f0*/  MUFU.TANH R15, R15 ;  /* 0x0000000f000f7308 */ /* 0x000f620000002400 */
[----:B--2---:R-:W-:-:S07]  /*8a00*/  FMNMX.FTZ R180, R14, R13, !PT ;  /* 0x0000000d0eb47209 */ /* 0x004fce0007810000 */
[----:B------:R-:W2:Y:S01]  /*8a10*/  MUFU.TANH R20, R20 ;  /* 0x0000001400147308 */ /* 0x000ea20000002400 */
[----:B---3--:R-:W-:-:S07]  /*8a20*/  FMNMX.FTZ R180, R11, R180, !PT ;  /* 0x000000b40bb47209 */ /* 0x008fce0007810000 */
[----:B------:R-:W3:Y:S01]  /*8a30*/  MUFU.TANH R21, R21 ;  /* 0x0000001500157308 */ /* 0x000ee20000002400 */
[----:B-----5:R-:W-:Y:S02]  /*8a40*/  FMNMX.FTZ R179, R15, R180, !PT ;  /* 0x000000b40fb37209 */ /* 0x020fe40007810000 */
[----:B----4-:R-:W-:Y:S01]  /*8a50*/  FMNMX.FTZ R177, R9, R172, !PT ;  /* 0x000000ac09b17209 */ /* 0x010fe20007810000 */
[----:B------:R-:W-:-:S04]  /*8a60*/  FMUL.FTZ R172, R191, UR25 ;  /* 0x00000019bfac7c20 */ /* 0x000fc80008410000 */
[----:B------:R-:W4:Y:S01]  /*8a70*/  MUFU.TANH R22, R22 ;  /* 0x0000001600167308 */ /* 0x000f220000002400 */
[----:B------:R-:W5:Y:S07]  /*8a80*/  SHFL.BFLY PT, R178, R177, 0x1, 0x1f ;  /* 0x0c201f00b1b27f89 */ /* 0x000f6e00000e0000 */
[----:B------:R-:W1:Y:S08]  /*8a90*/  MUFU.TANH R152, R152 ;  /* 0x0000009800987308 */ /* 0x000e700000002400 */
[----:B------:R-:W1:Y:S08]  /*8aa0*/  MUFU.TANH R153, R153 ;  /* 0x0000009900997308 */ /* 0x000e700000002400 */
[----:B------:R-:W1:Y:S01]  /*8ab0*/  MUFU.TANH R154, R154 ;  /* 0x0000009a009a7308 */ /* 0x000e620000002400 */
[----:B-----5:R-:W-:-:S05]  /*8ac0*/  FMNMX.FTZ R9, R177, R178, !PT ;  /* 0x000000b2b1097209 */ /* 0x020fca0007810000 */
[C---:B------:R-:W-:Y:S02]  /*8ad0*/  FMUL.FTZ R198, R9.reuse, UR10 ;  /* 0x0000000a09c67c20 */ /* 0x040fe40008410000 */
[----:B------:R-:W5:Y:S01]  /*8ae0*/  MUFU.TANH R155, R155 ;  /* 0x0000009b009b7308 */ /* 0x000f620000002400 */
[----:B------:R-:W-:Y:S01]  /*8af0*/  FADD.FTZ R177, -R9, R204 ;  /* 0x000000cc09b17221 */ /* 0x000fe20000010100 */
[--C-:B------:R-:W-:Y:S01]  /*8b00*/  FFMA.FTZ R180, R8, UR10, -R198.reuse ;  /* 0x0000000a08b47c23 */ /* 0x100fe200080108c6 */
[----:B--2---:R-:W-:Y:S01]  /*8b10*/  FMNMX.FTZ R8, R20, R179, !PT ;  /* 0x000000b314087209 */ /* 0x004fe20007810000 */
[--C-:B------:R-:W-:Y:S01]  /*8b20*/  FFMA.FTZ R182, R157, UR10, -R198.reuse ;  /* 0x0000000a9db67c23 */ /* 0x100fe200080108c6 */
[--C-:B------:R-:W-:Y:S01]  /*8b30*/  FFMA.FTZ R183, R163, UR10, -R198.reuse ;  /* 0x0000000aa3b77c23 */ /* 0x100fe200080108c6 */
[----:B------:R-:W-:Y:S01]  /*8b40*/  FMUL.FTZ R178, R177, UR10 ;  /* 0x0000000ab1b27c20 */ /* 0x000fe20008410000 */
[----:B---3--:R-:W-:Y:S01]  /*8b50*/  FMNMX.FTZ R179, R21, R8, !PT ;  /* 0x0000000815b37209 */ /* 0x008fe20007810000 */
[----:B------:R-:W2:Y:S01]  /*8b60*/  MUFU.TANH R156, R156 ;  /* 0x0000009c009c7308 */ /* 0x000ea20000002400 */
[--C-:B------:R-:W-:Y:S01]  /*8b70*/  FFMA.FTZ R177, R203, UR10, -R198.reuse ;  /* 0x0000000acbb17c23 */ /* 0x100fe200080108c6 */
[--C-:B------:R-:W-:Y:S01]  /*8b80*/  FFMA.FTZ R195, R196, UR10, -R198.reuse ;  /* 0x0000000ac4c37c23 */ /* 0x100fe200080108c6 */
[----:B----4-:R-:W-:Y:S01]  /*8b90*/  FMNMX.FTZ R181, R22, R179, !PT ;  /* 0x000000b316b57209 */ /* 0x010fe20007810000 */
[--C-:B------:R-:W-:Y:S01]  /*8ba0*/  FFMA.FTZ R196, R193, UR10, -R198.reuse ;  /* 0x0000000ac1c47c23 */ /* 0x100fe200080108c6 */
[--C-:B------:R-:W-:Y:S01]  /*8bb0*/  FFMA.FTZ R205, R205, UR10, -R198.reuse ;  /* 0x0000000acdcd7c23 */ /* 0x100fe200080108c6 */
[--C-:B------:R-:W-:Y:S01]  /*8bc0*/  FFMA.FTZ R158, R158, UR10, -R198.reuse ;  /* 0x0000000a9e9e7c23 */ /* 0x100fe200080108c6 */
[----:B-1----:R-:W-:Y:S01]  /*8bd0*/  FMNMX.FTZ R8, R152, R181, !PT ;  /* 0x000000b598087209 */ /* 0x002fe20007810000 */
[----:B------:R-:W1:Y:S01]  /*8be0*/  MUFU.TANH R164, R164 ;  /* 0x000000a400a47308 */ /* 0x000e620000002400 */
        /* <DEDUP_REMOVED lines=18> */
[----:B-1----:R-:W-:Y:S01]  /*8d10*/  FMNMX.FTZ R8, R164, R159, !PT ;  /* 0x0000009fa4087209 */ /* 0x002fe20007810000 */
[----:B------:R-:W-:-:S04]  /*8d20*/  FFMA.FTZ R194, R213, UR10, -R198 ;  /* 0x0000000ad5c27c23 */ /* 0x000fc800080108c6 */
        /* <DEDUP_REMOVED lines=20> */
[----:B------:R2:W-:Y:S08]  /*8e70*/  MUFU.EX2 R159, R181 ;  /* 0x000000b5009f7308 */ /* 0x0005f00000000800 */
[----:B------:R-:W3:Y:S01]  /*8e80*/  MUFU.EX2 R178, R178 ;  /* 0x000000b200b27308 */ /* 0x000ee20000000800 */
[----:B--2---:R-:W-:-:S04]  /*8e90*/  FMNMX.FTZ R181, R175, R8, !PT ;  /* 0x00000008afb57209 */ /* 0x004fc80007810000 */
[----:B-1----:R-:W-:Y:S01]  /*8ea0*/  FMNMX.FTZ R8, R176, R181, !PT ;  /* 0x000000b5b0087209 */ /* 0x002fe20007810000 */
[--C-:B------:R-:W-:Y:S02]  /*8eb0*/  FFMA.FTZ R181, R208, UR10, -R198.reuse ;  /* 0x0000000ad0b57c23 */ /* 0x100fe400080108c6 */
[----:B------:R-:W1:Y:S02]  /*8ec0*/  MUFU.EX2 R177, R177 ;  /* 0x000000b100b17308 */ /* 0x000e640000000800 */
[----:B------:R-:W2:Y:S06]  /*8ed0*/  SHFL.BFLY PT, R187, R8, 0x2, 0x1f ;  /* 0x0c401f0008bb7f89 */ /* 0x000eac00000e0000 */
[----:B------:R-:W4:Y:S01]  /*8ee0*/  MUFU.EX2 R180, R180 ;  /* 0x000000b400b47308 */ /* 0x000f220000000800 */
[-C--:B---3--:R-:W-:Y:S01]  /*8ef0*/  FMUL.FTZ R24, R24, R178.reuse ;  /* 0x000000b218187220 */ /* 0x088fe20000410000 */
[-C--:B------:R-:W-:Y:S01]  /*8f00*/  FMUL.FTZ R25, R25, R178.reuse ;  /* 0x000000b219197220 */ /* 0x080fe20000410000 */
[-C--:B------:R-:W-:Y:S01]  /*8f10*/  FMUL.FTZ R28, R28, R178.reuse ;  /* 0x000000b21c1c7220 */ /* 0x080fe20000410000 */
[-C--:B------:R-:W-:Y:S01]  /*8f20*/  FMUL.FTZ R29, R29, R178.reuse ;  /* 0x000000b21d1d7220 */ /* 0x080fe20000410000 */
[-C--:B------:R-:W-:Y:S01]  /*8f30*/  FMUL.FTZ R32, R32, R178.reuse ;  /* 0x000000b220207220 */ /* 0x080fe20000410000 */
[-C--:B------:R-:W-:Y:S01]  /*8f40*/  FMUL.FTZ R33, R33, R178.reuse ;  /* 0x000000b221217220 */ /* 0x080fe20000410000 */
[-C--:B------:R-:W-:Y:S01]  /*8f50*/  FMUL.FTZ R36, R36, R178.reuse ;  /* 0x000000b224247220 */ /* 0x080fe20000410000 */
[----:B------:R3:W-:Y:S01]  /*8f60*/  MUFU.EX2 R161, R183 ;  /* 0x000000b700a17308 */ /* 0x0007e20000000800 */
[----:B-1----:R-:W-:Y:S01]  /*8f70*/  FFMA.FTZ R5, R178, R5, R177 ;  /* 0x00000005b2057223 */ /* 0x002fe200000100b1 */
[-C--:B------:R-:W-:Y:S01]  /*8f80*/  FMUL.FTZ R37, R37, R178.reuse ;  /* 0x000000b225257220 */ /* 0x080fe20000410000 */
[-C--:B------:R-:W-:Y:S01]  /*8f90*/  FMUL.FTZ R40, R40, R178.reuse ;  /* 0x000000b228287220 */ /* 0x080fe20000410000 */
[-C--:B------:R-:W-:Y:S01]  /*8fa0*/  FMUL.FTZ R41, R41, R178.reuse ;  /* 0x000000b229297220 */ /* 0x080fe20000410000 */
[-C--:B------:R-:W-:Y:S01]  /*8fb0*/  FMUL.FTZ R44, R44, R178.reuse ;  /* 0x000000b22c2c7220 */ /* 0x080fe20000410000 */
[-C--:B------:R-:W-:Y:S01]  /*8fc0*/  FMUL.FTZ R45, R45, R178.reuse ;  /* 0x000000b22d2d7220 */ /* 0x080fe20000410000 */
[----:B------:R-:W-:Y:S01]  /*8fd0*/  FMUL.FTZ R48, R48, R178 ;  /* 0x000000b230307220 */ /* 0x000fe20000410000 */
[----:B------:R-:W-:Y:S01]  /*8fe0*/  MUFU.EX2 R179, R205 ;  /* 0x000000cd00b37308 */ /* 0x000fe20000000800 */
[----:B---3--:R-:W-:Y:S01]  /*8ff0*/  FFMA.FTZ R183, R210, UR10, -R198 ;  /* 0x0000000ad2b77c23 */ /* 0x008fe200080108c6 */
[----:B--2---:R-:W-:Y:S01]  /*9000*/  FMNMX.FTZ R191, R8, R187, !PT ;  /* 0x000000bb08bf7209 */ /* 0x004fe20007810000 */
[----:B------:R-:W-:-:S02]  /*9010*/  IMAD.U32 R210, RZ, RZ, UR26 ;  /* 0x0000001affd27e24 */ /* 0x000fc4000f8e00ff */
[----:B------:R-:W-:Y:S01]  /*9020*/  FFMA.FTZ R187, R209, UR10, -R198 ;  /* 0x0000000ad1bb7c23 */ /* 0x000fe200080108c6 */
[-C--:B------:R-:W-:Y:S01]  /*9030*/  FMUL.FTZ R49, R49, R178.reuse ;  /* 0x000000b231317220 */ /* 0x080fe20000410000 */
[-C--:B------:R-:W-:Y:S01]  /*9040*/  FMUL.FTZ R52, R52, R178.reuse ;  /* 0x000000b234347220 */ /* 0x080fe20000410000 */
[----:B------:R-:W1:Y:S01]  /*9050*/  SHFL.BFLY PT, R8, R191, 0x1, 0x1f ;  /* 0x0c201f00bf087f89 */ /* 0x000e6200000e0000 */
        /* <DEDUP_REMOVED lines=23> */
[----:B-1----:R-:W-:Y:S01]  /*91d0*/  FMNMX.FTZ R8, R191, R8, !PT ;  /* 0x00000008bf087209 */ /* 0x002fe20007810000 */
[----:B------:R-:W-:Y:S01]  /*91e0*/  MUFU.EX2 R160, R160 ;  /* 0x000000a000a07308 */ /* 0x000fe20000000800 */
[-C--:B------:R-:W-:Y:S01]  /*91f0*/  FMUL.FTZ R93, R93, R178.reuse ;  /* 0x000000b25d5d7220 */ /* 0x080fe20000410000 */
[-C--:B------:R-:W-:Y:S01]  /*9200*/  FMUL.FTZ R96, R96, R178.reuse ;  /* 0x000000b260607220 */ /* 0x080fe20000410000 */
[-C--:B------:R-:W-:Y:S01]  /*9210*/  FMUL.FTZ R97, R97, R178.reuse ;  /* 0x000000b261617220 */ /* 0x080fe20000410000 */
[C---:B------:R-:W-:Y:S01]  /*9220*/  FADD.FTZ R13, -R8.reuse, R13 ;  /* 0x0000000d080d7221 */ /* 0x040fe20000010100 */
[----:B------:R-:W-:Y:S01]  /*9230*/  FMUL.FTZ R197, R8, UR10 ;  /* 0x0000000a08c57c20 */ /* 0x000fe20008410000 */
[-C--:B------:R-:W-:Y:S01]  /*9240*/  FMUL.FTZ R100, R100, R178.reuse ;  /* 0x000000b264647220 */ /* 0x080fe20000410000 */
[----:B------:R-:W-:Y:S01]  /*9250*/  FMUL.FTZ R101, R101, R178 ;  /* 0x000000b265657220 */ /* 0x000fe20000410000 */
[----:B------:R-:W-:Y:S01]  /*9260*/  FMUL.FTZ R13, R13, UR10 ;  /* 0x0000000a0d0d7c20 */ /* 0x000fe20008410000 */
[--C-:B------:R-:W-:Y:S01]  /*9270*/  FFMA.FTZ R14, R14, UR10, -R197.reuse ;  /* 0x0000000a0e0e7c23 */ /* 0x100fe200080108c5 */
[--C-:B------:R-:W-:Y:S01]  /*9280*/  FFMA.FTZ R193, R11, UR10, -R197.reuse ;  /* 0x0000000a0bc17c23 */ /* 0x100fe200080108c5 */
[--C-:B------:R-:W-:Y:S01]  /*9290*/  FFMA.FTZ R15, R15, UR10, -R197.reuse ;  /* 0x0000000a0f0f7c23 */ /* 0x100fe200080108c5 */
[--C-:B------:R-:W-:Y:S01]  /*92a0*/  FFMA.FTZ R20, R20, UR10, -R197.reuse ;  /* 0x0000000a14147c23 */ /* 0x100fe200080108c5 */
[----:B------:R1:W-:Y:S01]  /*92b0*/  MUFU.EX2 R191, R195 ;  /* 0x000000c300bf7308 */ /* 0x0003e20000000800 */
[--C-:B------:R-:W-:Y:S01]  /*92c0*/  FFMA.FTZ R21, R21, UR10, -R197.reuse ;  /* 0x0000000a15157c23 */ /* 0x100fe200080108c5 */
[--C-:B------:R-:W-:Y:S01]  /*92d0*/  FFMA.FTZ R22, R22, UR10, -R197.reuse ;  /* 0x0000000a16167c23 */ /* 0x100fe200080108c5 */
[----:B------:R-:W-:Y:S01]  /*92e0*/  IADD3 R11, -R23, 0xb, RZ ;  /* 0x0000000b170b7810 */ /* 0x000fe20007ffe1ff */
[--C-:B------:R-:W-:Y:S01]  /*92f0*/  FFMA.FTZ R198, R153, UR10, -R197.reuse ;  /* 0x0000000a99c67c23 */ /* 0x100fe200080108c5 */
[--C-:B------:R-:W-:Y:S01]  /*9300*/  FFMA.FTZ R199, R154, UR10, -R197.reuse ;  /* 0x0000000a9ac77c23 */ /* 0x100fe200080108c5 */
[--C-:B------:R-:W-:Y:S01]  /*9310*/  FFMA.FTZ R204, R155, UR10, -R197.reuse ;  /* 0x0000000a9bcc7c23 */ /* 0x100fe200080108c5 */
[--C-:B------:R-:W-:Y:S01]  /*9320*/  FFMA.FTZ R203, R156, UR10, -R197.reuse ;  /* 0x0000000a9ccb7c23 */ /* 0x100fe200080108c5 */
[----:B------:R-:W-:Y:S01]  /*9330*/  MUFU.EX2 R13, R13 ;  /* 0x0000000d000d7308 */ /* 0x000fe20000000800 */
[----:B-1----:R-:W-:Y:S01]  /*9340*/  FFMA.FTZ R195, R152, UR10, -R197 ;  /* 0x0000000a98c37c23 */ /* 0x002fe200080108c5 */
[----:B------:R-:W-:-:S02]  /*9350*/  @!P2 VIADD R152, R210, 0x22840 ;  /* 0x00022840d298a836 */ /* 0x000fc40000000000 */
[--C-:B------:R-:W-:Y:S01]  /*9360*/  FFMA.FTZ R165, R165, UR10, -R197.reuse ;  /* 0x0000000aa5a57c23 */ /* 0x100fe200080108c5 */
[--C-:B------:R-:W-:Y:S01]  /*9370*/  FFMA.FTZ R208, R166, UR10, -R197.reuse ;  /* 0x0000000aa6d07c23 */ /* 0x100fe200080108c5 */
[--C-:B------:R-:W-:Y:S01]  /*9380*/  FFMA.FTZ R167, R167, UR10, -R197.reuse ;  /* 0x0000000aa7a77c23 */ /* 0x100fe200080108c5 */
[--C-:B------:R-:W-:Y:S01]  /*9390*/  FFMA.FTZ R212, R168, UR10, -R197.reuse ;  /* 0x0000000aa8d47c23 */ /* 0x100fe200080108c5 */
[----:B------:R-:W-:Y:S01]  /*93a0*/  @!P2 PRMT R152, RZ, 0x654, R152 ;  /* 0x00000654ff98a816 */ /* 0x000fe20000000098 */
[----:B------:R-:W1:Y:S01]  /*93b0*/  MUFU.EX2 R14, R14 ;  /* 0x0000000e000e7308 */ /* 0x000e620000000800 */
[----:B------:R2:W-:Y:S06]  /*93c0*/  BAR.ARV R11, 0x100 ;  /* 0x0004000b0000751d */ /* 0x0005ec0000002000 */
[----:B------:R4:W-:Y:S01]  /*93d0*/  @!P2 SYNCS.ARRIVE.TRANS64.RED.A1T0 RZ, [R152+URZ], RZ ;  /* 0x000000ff98ffa9a7 */ /* 0x0009e2000810043f */
[----:B------:R-:W3:Y:S01]  /*93e0*/  MUFU.EX2 R193, R193 ;  /* 0x000000c100c17308 */ /* 0x000ee20000000800 */
[--C-:B------:R-:W-:Y:S01]  /*93f0*/  FFMA.FTZ R169, R169, UR10, -R197.reuse ;  /* 0x0000000aa9a97c23 */ /* 0x100fe200080108c5 */
[--C-:B------:R-:W-:Y:S01]  /*9400*/  FFMA.FTZ R214, R170, UR10, -R197.reuse ;  /* 0x0000000aaad67c23 */ /* 0x100fe200080108c5 */
[--C-:B------:R-:W-:Y:S01]  /*9410*/  FFMA.FTZ R171, R171, UR10, -R197.reuse ;  /* 0x0000000aabab7c23 */ /* 0x100fe200080108c5 */
[--C-:B------:R-:W-:Y:S01]  /*9420*/  FFMA.FTZ R216, R172, UR10, -R197.reuse ;  /* 0x0000000aacd87c23 */ /* 0x100fe200080108c5 */
[--C-:B------:R-:W-:Y:S01]  /*9430*/  FFMA.FTZ R173, R173, UR10, -R197.reuse ;  /* 0x0000000aadad7c23 */ /* 0x100fe200080108c5 */
[----:B------:R-:W-:Y:S01]  /*9440*/  FFMA.FTZ R174, R174, UR10, -R197 ;  /* 0x0000000aaeae7c23 */ /* 0x000fe200080108c5 */
[----:B----4-:R-:W-:Y:S01]  /*9450*/  FADD.FTZ R152, R180, R5 ;  /* 0x00000005b4987221 */ /* 0x010fe20000010000 */
[----:B------:R-:W4:Y:S01]  /*9460*/  MUFU.EX2 R15, R15 ;  /* 0x0000000f000f7308 */ /* 0x000f220000000800 */
[----:B-1----:R-:W-:Y:S01]  /*9470*/  FFMA.FTZ R4, R13, R4, R14 ;  /* 0x000000040d047223 */ /* 0x002fe2000001000e */
[----:B------:R-:W-:Y:S01]  /*9480*/  FFMA.FTZ R175, R175, UR10, -R197 ;  /* 0x0000000aafaf7c23 */ /* 0x000fe200080108c5 */
[----:B------:R-:W-:Y:S01]  /*9490*/  FADD.FTZ R5, R179, R152 ;  /* 0x00000098b3057221 */ /* 0x000fe20000010000 */
[-C--:B------:R-:W-:Y:S01]  /*94a0*/  FMUL.FTZ R104, R104, R178.reuse ;  /* 0x000000b268687220 */ /* 0x080fe20000410000 */
[-C--:B------:R-:W-:Y:S01]  /*94b0*/  FMUL.FTZ R105, R105, R178.reuse ;  /* 0x000000b269697220 */ /* 0x080fe20000410000 */
[-C--:B------:R-:W-:Y:S01]  /*94c0*/  FMUL.FTZ R108, R108, R178.reuse ;  /* 0x000000b26c6c7220 */ /* 0x080fe20000410000 */
[----:B------:R-:W-:Y:S01]  /*94d0*/  FADD.FTZ R152, R182, R5 ;  /* 0x00000005b6987221 */ /* 0x000fe20000010000 */
[----:B------:R-:W1:Y:S01]  /*94e0*/  MUFU.EX2 R20, R20 ;  /* 0x0000001400147308 */ /* 0x000e620000000800 */
[----:B---3--:R-:W-:Y:S01]  /*94f0*/  FADD.FTZ R4, R193, R4 ;  /* 0x00000004c1047221 */ /* 0x008fe20000010000 */
[-C--:B------:R-:W-:Y:S01]  /*9500*/  FMUL.FTZ R109, R109, R178.reuse ;  /* 0x000000b26d6d7220 */ /* 0x080fe20000410000 */
[----:B------:R-:W-:Y:S01]  /*9510*/  FADD.FTZ R5, R157, R152 ;  /* 0x000000989d057221 */ /* 0x000fe20000010000 */
[-C--:B------:R-:W-:Y:S01]  /*9520*/  FMUL.FTZ R112, R112, R178.reuse ;  /* 0x000000b270707220 */ /* 0x080fe20000410000 */
[-C--:B------:R-:W-:Y:S01]  /*9530*/  FMUL.FTZ R113, R113, R178.reuse ;  /* 0x000000b271717220 */ /* 0x080fe20000410000 */
[-C--:B------:R-:W-:Y:S01]  /*9540*/  FMUL.FTZ R116, R116, R178.reuse ;  /* 0x000000b274747220 */ /* 0x080fe20000410000 */
[----:B------:R-:W-:Y:S01]  /*9550*/  FADD.FTZ R152, R158, R5 ;  /* 0x000000059e987221 */ /* 0x000fe20000010000 */
[----:B------:R-:W3:Y:S01]  /*9560*/  MUFU.EX2 R21, R21 ;  /* 0x0000001500157308 */ /* 0x000ee20000000800 */
[----:B----4-:R-:W-:Y:S01]  /*9570*/  FADD.FTZ R153, R15, R4 ;  /* 0x000000040f997221 */ /* 0x010fe20000010000 */
[-C--:B------:R-:W-:Y:S01]  /*9580*/  FMUL.FTZ R117, R117, R178.reuse ;  /* 0x000000b275757220 */ /* 0x080fe20000410000 */
[----:B------:R-:W-:Y:S01]  /*9590*/  FADD.FTZ R5, R159, R152 ;  /* 0x000000989f057221 */ /* 0x000fe20000010000 */
[-C--:B------:R-:W-:Y:S01]  /*95a0*/  FMUL.FTZ R120, R120, R178.reuse ;  /* 0x000000b278787220 */ /* 0x080fe20000410000 */
[-C--:B------:R-:W-:Y:S01]  /*95b0*/  FMUL.FTZ R121, R121, R178.reuse ;  /* 0x000000b279797220 */ /* 0x080fe20000410000 */
[-C--:B------:R-:W-:Y:S01]  /*95c0*/  FMUL.FTZ R124, R124, R178.reuse ;  /* 0x000000b27c7c7220 */ /* 0x080fe20000410000 */
[----:B------:R-:W-:Y:S01]  /*95d0*/  FADD.FTZ R152, R160, R5 ;  /* 0x00000005a0987221 */ /* 0x000fe20000010000 */
[----:B------:R-:W4:Y:S01]  /*95e0*/  MUFU.EX2 R22, R22 ;  /* 0x0000001600167308 */ /* 0x000f220000000800 */
[----:B-1----:R-:W-:Y:S01]  /*95f0*/  FADD.FTZ R4, R20, R153 ;  /* 0x0000009914047221 */ /* 0x002fe20000010000 */
[-C--:B------:R-:W-:Y:S01]  /*9600*/  FMUL.FTZ R125, R125, R178.reuse ;  /* 0x000000b27d7d7220 */ /* 0x080fe20000410000 */
[----:B------:R-:W-:Y:S01]  /*9610*/  FADD.FTZ R5, R161, R152 ;  /* 0x00000098a1057221 */ /* 0x000fe20000010000 */
        /* <DEDUP_REMOVED lines=15> */
[----:B------:R-:W-:Y:S01]  /*9710*/  FMUL.FTZ R149, R149, R178 ;  /* 0x000000b295957220 */ /* 0x000fe20000410000 */
        /* <DEDUP_REMOVED lines=37> */
[----:B----4-:R-:W-:Y:S01]  /*9970*/  FFMA.FTZ R206, R164, UR10, -R197 ;  /* 0x0000000aa4ce7c23 */ /* 0x010fe200080108c5 */
[----:B---3--:R-:W-:Y:S01]  /*9980*/  FADD.FTZ R4, R204, R153 ;  /* 0x00000099cc047221 */ /* 0x008fe20000010000 */
[----:B------:R-:W-:Y:S01]  /*9990*/  FFMA.FTZ R197, R176, UR10, -R197 ;  /* 0x0000000ab0c57c23 */ /* 0x000fe200080108c5 */
        /* <DEDUP_REMOVED lines=47> */
[----:B------:R-:W-:Y:S01]  /*9c90*/  FMUL.FTZ R151, R151, R13 ;  /* 0x0000000d97977220 */ /* 0x000fe20000410000 */
[----:B------:R-:W-:-:S02]  /*9ca0*/  F2FP.F16.F32.PACK_AB R156, R158, R157 ;  /* 0x0000009d9e9c723e */ /* 0x000fc400000000ff */
[----:B------:R-:W-:Y:S02]  /*9cb0*/  F2FP.F16.F32.PACK_AB R158, R160, R159 ;  /* 0x0000009fa09e723e */ /* 0x000fe400000000ff */
[----:B------:R-:W3:Y:S01]  /*9cc0*/  MUFU.EX2 R183, R183 ;  /* 0x000000b700b77308 */ /* 0x000ee20000000800 */
[----:B----4-:R-:W-:Y:S01]  /*9cd0*/  FADD.FTZ R152, R186, R5 ;  /* 0x00000005ba987221 */ /* 0x010fe20000010000 */
[----:B------:R-:W-:Y:S02]  /*9ce0*/  F2FP.F16.F32.PACK_AB R160, R162, R161 ;  /* 0x000000a1a2a0723e */ /* 0x000fe400000000ff */
[----:B------:R-:W-:Y:S02]  /*9cf0*/  F2FP.F16.F32.PACK_AB R162, R184, R163 ;  /* 0x000000a3b8a2723e */ /* 0x000fe400000000ff */
[----:B------:R-:W-:Y:S02]  /*9d00*/  F2FP.F16.F32.PACK_AB R154, R182, R179 ;  /* 0x000000b3b69a723e */ /* 0x000fe400000000ff */
[----:B------:R-:W4:Y:S01]  /*9d10*/  MUFU.EX2 R167, R167 ;  /* 0x000000a700a77308 */ /* 0x000f220000000800 */
[----:B-1----:R-:W-:Y:S01]  /*9d20*/  FADD.FTZ R4, R208, R153 ;  /* 0x00000099d0047221 */ /* 0x002fe20000010000 */
[----:B------:R-:W-:-:S02]  /*9d30*/  F2FP.F16.F32.PACK_AB R155, R20, R15 ;  /* 0x0000000f149b723e */ /* 0x000fc400000000ff */
[----:B------:R-:W-:Y:S02]  /*9d40*/  F2FP.F16.F32.PACK_AB R157, R22, R21 ;  /* 0x00000015169d723e */ /* 0x000fe400000000ff */
[----:B------:R-:W-:Y:S02]  /*9d50*/  F2FP.F16.F32.PACK_AB R159, R198, R195 ;  /* 0x000000c3c69f723e */ /* 0x000fe400000000ff */
[----:B------:R-:W1:Y:S01]  /*9d60*/  MUFU.EX2 R188, R188 ;  /* 0x000000bc00bc7308 */ /* 0x000e620000000800 */
[----:B---3--:R-:W-:Y:S01]  /*9d70*/  FADD.FTZ R5, R183, R152 ;  /* 0x00000098b7057221 */ /* 0x008fe20000010000 */
[----:B------:R-:W-:Y:S02]  /*9d80*/  F2FP.F16.F32.PACK_AB R161, R204, R199 ;  /* 0x000000c7cca1723e */ /* 0x000fe400000000ff */
[----:B------:R-:W-:Y:S02]  /*9d90*/  F2FP.F16.F32.PACK_AB R163, R206, R203 ;  /* 0x000000cbcea3723e */ /* 0x000fe400000000ff */
[----:B------:R-:W-:-:S02]  /*9da0*/  F2FP.F16.F32.PACK_AB R165, R208, R165 ;  /* 0x000000a5d0a5723e */ /* 0x000fc400000000ff */
        /* <DEDUP_REMOVED lines=18> */
[----:B-1----:R-:W-:Y:S01]  /*9ed0*/  FADD.FTZ R5, R187, R152 ;  /* 0x00000098bb057221 */ /* 0x002fe20000010000 */
[----:B------:R-:W-:-:S06]  /*9ee0*/  F2FP.F16.F32.PACK_AB R152, R180, R177 ;  /* 0x000000b1b498723e */ /* 0x000fcc00000000ff */
[----:B------:R-:W1:Y:S01]  /*9ef0*/  MUFU.EX2 R216, R216 ;  /* 0x000000d800d87308 */ /* 0x000e620000000800 */
[----:B---3--:R-:W-:-:S07]  /*9f00*/  FADD.FTZ R153, R171, R4 ;  /* 0x00000004ab997221 */ /* 0x008fce0000010000 */
[----:B------:R-:W3:Y:S01]  /*9f10*/  MUFU.EX2 R189, R189 ;  /* 0x000000bd00bd7308 */ /* 0x000ee20000000800 */
[C---:B----4-:R-:W-:Y:S01]  /*9f20*/  FADD.FTZ R164, R192.reuse, R5 ;  /* 0x00000005c0a47221 */ /* 0x050fe20000010000 */
[----:B------:R-:W-:-:S06]  /*9f30*/  F2FP.F16.F32.PACK_AB R170, R192, R187 ;  /* 0x000000bbc0aa723e */ /* 0x000fcc00000000ff */
[----:B------:R-:W4:Y:S01]  /*9f40*/  MUFU.EX2 R173, R173 ;  /* 0x000000ad00ad7308 */ /* 0x000f220000000800 */
[C---:B-1----:R-:W-:Y:S01]  /*9f50*/  FADD.FTZ R4, R216.reuse, R153 ;  /* 0x00000099d8047221 */ /* 0x042fe20000010000 */
[----:B------:R-:W-:Y:S02]  /*9f60*/  F2FP.F16.F32.PACK_AB R153, R193, R14 ;  /* 0x0000000ec199723e */ /* 0x000fe400000000ff */
[----:B------:R-:W-:-:S04]  /*9f70*/  F2FP.F16.F32.PACK_AB R171, R216, R171 ;  /* 0x000000abd8ab723e */ /* 0x000fc800000000ff */
[----:B------:R-:W1:Y:S01]  /*9f80*/  MUFU.EX2 R194, R194 ;  /* 0x000000c200c27308 */ /* 0x000e620000000800 */
[----:B---3--:R-:W-:Y:S01]  /*9f90*/  FADD.FTZ R5, R189, R164 ;  /* 0x000000a4bd057221 */ /* 0x008fe20000010000 */
[----:B------:R-:W-:-:S06]  /*9fa0*/  F2FP.F16.F32.PACK_AB R164, R186, R181 ;  /* 0x000000b5baa4723e */ /* 0x000fcc00000000ff */
[----:B------:R-:W3:Y:S01]  /*9fb0*/  MUFU.EX2 R176, R174 ;  /* 0x000000ae00b07308 */ /* 0x000ee20000000800 */
[----:B----4-:R-:W-:-:S07]  /*9fc0*/  FADD.FTZ R13, R173, R4 ;  /* 0x00000004ad0d7221 */ /* 0x010fce0000010000 */
[----:B------:R-:W4:Y:S01]  /*9fd0*/  MUFU.EX2 R175, R175 ;  /* 0x000000af00af7308 */ /* 0x000f220000000800 */
[C---:B-1----:R-:W-:Y:S01]  /*9fe0*/  FADD.FTZ R168, R194.reuse, R5 ;  /* 0x00000005c2a87221 */ /* 0x042fe20000010000 */
[----:B------:R-:W-:-:S03]  /*9ff0*/  F2FP.F16.F32.PACK_AB R172, R194, R189 ;  /* 0x000000bdc2ac723e */ /* 0x000fc600000000ff */
[----:B------:R-:W-:Y:S01]  /*a000*/  FADD.FTZ R5, R191, R168 ;  /* 0x000000a8bf057221 */ /* 0x000fe20000010000 */
[----:B------:R-:W-:Y:S02]  /*a010*/  F2FP.F16.F32.PACK_AB R168, R190, R185 ;  /* 0x000000b9bea8723e */ /* 0x000fe400000000ff */
[----:B------:R-:W1:Y:S01]  /*a020*/  MUFU.EX2 R196, R196 ;  /* 0x000000c400c47308 */ /* 0x000e620000000800 */
[C---:B---3--:R-:W-:Y:S01]  /*a030*/  FADD.FTZ R4, R176.reuse, R13 ;  /* 0x0000000db0047221 */ /* 0x048fe20000010000 */
[----:B------:R-:W-:-:S06]  /*a040*/  F2FP.F16.F32.PACK_AB R173, R176, R173 ;  /* 0x000000adb0ad723e */ /* 0x000fcc00000000ff */
[----:B------:R-:W3:Y:S01]  /*a050*/  MUFU.EX2 R178, R197 ;  /* 0x000000c500b27308 */ /* 0x000ee20000000800 */
[----:B----4-:R-:W-:Y:S01]  /*a060*/  FADD.FTZ R13, R175, R4 ;  /* 0x00000004af0d7221 */ /* 0x010fe20000010000 */
[C---:B-1----:R-:W-:Y:S01]  /*a070*/  FADD.FTZ R5, R196.reuse, R5 ;  /* 0x00000005c4057221 */ /* 0x042fe20000010000 */
[----:B------:R-:W-:Y:S02]  /*a080*/  F2FP.F16.F32.PACK_AB R174, R196, R191 ;  /* 0x000000bfc4ae723e */ /* 0x000fe400000000ff */
[C---:B---3--:R-:W-:Y:S01]  /*a090*/  FADD.FTZ R4, R178.reuse, R13 ;  /* 0x0000000db2047221 */ /* 0x048fe20000010000 */
[----:B------:R-:W-:Y:S01]  /*a0a0*/  F2FP.F16.F32.PACK_AB R175, R178, R175 ;  /* 0x000000afb2af723e */ /* 0x000fe200000000ff */
[----:B--2---:R-:W-:Y:S06]  /*a0b0*/  @!P0 BRA `(.L_x_8572) ;  /* 0x0000000000048947 */ /* 0x004fec0003800000 */
[----:B------:R-:W-:Y:S01]  /*a0c0*/  BPT.TRAP 0x1 ;  /* 0x000000040000795c */ /* 0x000fe20000300000 */
.L_x_8572:
[----:B------:R1:W2:Y:S01]  /*a0d0*/  SYNCS.PHASECHK.TRANS64.TRYWAIT P2, [UR26+0x22850], R7 ;  /* 0x02285007ff0075a7 */ /* 0x0002a2000804015a */
[----:B------:R-:W-:Y:S05]  /*a0e0*/  @!P0 BRA `(.L_x_8573) ;  /* 0x0000000000048947 */ /* 0x000fea0003800000 */
[----:B------:R-:W-:Y:S01]  /*a0f0*/  BPT.TRAP 0x1 ;  /* 0x000000040000795c */ /* 0x000fe20000300000 */
.L_x_8573:
[----:B--2---:R-:W-:Y:S05]  /*a100*/  @P2 BRA `(.L_x_8574) ;  /* 0x0000000000082947 */ /* 0x004fea0003800000 */
[----:B------:R-:W2:Y:S02]  /*a110*/  SYNCS.PHASECHK.TRANS64.TRYWAIT P2, [UR26+0x22850], R7 ;  /* 0x02285007ff0075a7 */ /* 0x000ea4000804015a */
[----:B--2---:R-:W-:Y:S05]  /*a120*/  @!P2 BRA `(.L_x_8575) ;  /* 0x0000008c00c4a947 */ /* 0x004fea0003800000 */
.L_x_8574:
[----:B-12---:R-:W-:Y:S01]  /*a130*/  VIADD R7, R23, 0x8 ;  /* 0x0000000817077836 */ /* 0x006fe20000000000 */
[----:B------:R-:W-:Y:S01]  /*a140*/  UIMAD UR11, UR39, 0xc00, UR21 ;  /* 0x00000c00270b78a4 */ /* 0x000fe2000f8e0215 */
[----:B------:R-:W1:Y:S01]  /*a150*/  S2R R13, SR_TID.X ;  /* 0x00000000000d7919 */ /* 0x000e620000002100 */
[----:B------:R-:W-:Y:S01]  /*a160*/  UMOV UR7, 0x40000040 ;  /* 0x4000004000077882 */ /* 0x000fe20000000000 */
[----:B------:R-:W-:Y:S01]  /*a170*/  IMAD.MOV.U32 R204, RZ, RZ, R9 ;  /* 0x000000ffffcc7224 */ /* 0x000fe200078e0009 */
[----:B------:R2:W-:Y:S06]  /*a180*/  BAR.SYNC.DEFER_BLOCKING R7, 0x100 ;  /* 0x000400070000751d */ /* 0x0005ec0000010000 */
[----:B------:R-:W-:Y:S01]  /*a190*/  UMOV UR6, UR11 ;  /* 0x0000000b00067c82 */ /* 0x000fe20008000000 */
[----:B------:R-:W-:Y:S01]  /*a1a0*/  WARPGROUP.ARRIVE ;  /* 0x00000000000079c5 */ /* 0x000fe20000000000 */
[----:B-1----:R-:W-:Y:S01]  /*a1b0*/  LOP3.LUT P2, RZ, R13, 0x7f, RZ, 0xc0, !PT ;  /* 0x0000007f0dff7812 */ /* 0x002fe2000784c0ff */
[----:B------:R-:W-:-:S04]  /*a1c0*/  IMAD.MOV.U32 R13, RZ, RZ, R8 ;  /* 0x000000ffff0d7224 */ /* 0x000fc800078e0008 */
[----:B------:R-:W-:Y:S01]  /*a1d0*/  HGMMA.64x256x16.F32 R24, R152, gdesc[UR4].tnspB, R24, gsb0 ;  /* 0x43e0000498187df0 */ /* 0x000fe20008000818 */
[----:B------:R-:W-:Y:S01]  /*a1e0*/  UIADD3 UR6, UR11, 0x80, URZ ;  /* 0x000000800b067890 */ /* 0x000fe2000fffe03f */
[----:B------:R-:W-:-:S06]  /*a1f0*/  UMOV UR7, 0x40000040 ;  /* 0x4000004000077882 */ /* 0x000fcc0000000000 */
[----:B------:R-:W-:-:S05]  /*a200*/  @!P2 VIADD R210, R210, 0x22860 ;  /* 0x00022860d2d2a836 */ /* 0x000fca0000000000 */
        /* <DEDUP_REMOVED lines=31> */
[----:B--2---:R-:W-:-:S07]  /*a400*/  IMAD.MOV.U32 R7, RZ, RZ, R12 ;  /* 0x000000ffff077224 */ /* 0x004fce00078e000c */
.L_x_8567:
[----:B------:R-:W-:-:S13]  /*a410*/  ISETP.GE.AND P1, PT, R7, UR40, PT ;  /* 0x0000002807007c0c */ /* 0x000fda000bf26270 */
[----:B------:R-:W-:Y:S05]  /*a420*/  @!P1 BRA `(.L_x_8577) ;  /* 0x0000003400589947 */ /* 0x000fea0003800000 */
[----:B------:R-:W-:Y:S01]  /*a430*/  IMAD.MOV.U32 R15, RZ, RZ, R8 ;  /* 0x000000ffff0f7224 */ /* 0x000fe200078e0008 */
[----:B------:R-:W-:Y:S01]  /*a440*/  ULDC UR23, c[0x0][0x9e4] ;  /* 0x0002790000177ab9 */ /* 0x000fe20000000800 */
[----:B------:R-:W-:Y:S01]  /*a450*/  IMAD.MOV.U32 R14, RZ, RZ, R9 ;  /* 0x000000ffff0e7224 */ /* 0x000fe200078e0009 */
[----:B------:R-:W-:Y:S01]  /*a460*/  ULDC UR26, c[0x0][0x988] ;  /* 0x00026200001a7ab9 */ /* 0x000fe20000000800 */
[----:B------:R-:W-:Y:S01]  /*a470*/  IMAD.IADD R13, R0, 0x1, R6 ;  /* 0x00000001000d7824 */ /* 0x000fe200078e0206 */
[----:B------:R-:W-:Y:S01]  /*a480*/  ULDC UR24, c[0x0][0x9d8] ;  /* 0x0002760000187ab9 */ /* 0x000fe20000000800 */
[----:B------:R-:W-:-:S05]  /*a490*/  ULDC UR25, c[0x0][0x9e0] ;  /* 0x0002780000197ab9 */ /* 0x000fca0000000800 */
.L_x_8594:
[----:B------:R-:W-:-:S04]  /*a4a0*/  UIADD3 UR39, UR39, 0x1, URZ ;  /* 0x0000000127277890 */ /* 0x000fc8000fffe03f */
[----:B------:R-:W-:-:S04]  /*a4b0*/  UISETP.NE.AND UP0, UPT, UR39, 0x2, UPT ;  /* 0x000000022700788c */ /* 0x000fc8000bf05270 */
[----:B------:R-:W-:Y:S02]  /*a4c0*/  USEL UR6, URZ, 0x1, UP0 ;  /* 0x000000013f067887 */ /* 0x000fe40008000000 */
[----:B------:R-:W-:Y:S02]  /*a4d0*/  USEL UR39, UR39, URZ, UP0 ;  /* 0x0000003f27277287 */ /* 0x000fe40008000000 */
[----:B------:R-:W-:Y:S01]  /*a4e0*/  ULOP3.LUT UR38, UR38, UR6, URZ, 0x3c, !UPT ;  /* 0x0000000626267292 */ /* 0x000fe2000f8e3c3f */
[----:B------:R-:W-:Y:S11]  /*a4f0*/  @!P0 BRA `(.L_x_8578) ;  /* 0x0000000000048947 */ /* 0x000ff60003800000 */
[----:B------:R-:W-:Y:S01]  /*a500*/  BPT.TRAP 0x1 ;  /* 0x000000040000795c */ /* 0x000fe20000300000 */
.L_x_8578:
[----:B------:R-:W-:Y:S01]  /*a510*/  ULEA UR27, UR39, UR46, 0x3 ;  /* 0x0000002e271b7291 */ /* 0x000fe2000f8e183f */
[----:B------:R-:W-:-:S05]  /*a520*/  IMAD.U32 R12, RZ, RZ, UR38 ;  /* 0x00000026ff0c7e24 */ /* 0x000fca000f8e00ff */
[----:B------:R-:W-:-:S04]  /*a530*/  SHF.L.U32 R12, R12, 0x1f, RZ ;  /* 0x0000001f0c0c7819 */ /* 0x000fc800000006ff */
[----:B------:R1:W2:Y:S01]  /*a540*/  SYNCS.PHASECHK.TRANS64.TRYWAIT P1, [UR27+0x22830], R12 ;  /* 0x0228300cff0075a7 */ /* 0x0002a2000802015b */
[----:B------:R-:W-:Y:S05]  /*a550*/  @!P0 BRA `(.L_x_8579) ;  /* 0x0000000000048947 */ /* 0x000fea0003800000 */
[----:B------:R-:W-:Y:S01]  /*a560*/  BPT.TRAP 0x1 ;  /* 0x000000040000795c */ /* 0x000fe20000300000 */
.L_x_8579:
[----:B--2---:R-:W-:Y:S05]  /*a570*/  @P1 BRA `(.L_x_8580) ;  /* 0x0000000000081947 */ /* 0x004fea0003800000 */
[----:B------:R-:W2:Y:S02]  /*a580*/  SYNCS.PHASECHK.TRANS64.TRYWAIT P1, [UR27+0x22830], R12 ;  /* 0x0228300cff0075a7 */ /* 0x000ea4000802015b */
[----:B--2---:R-:W-:Y:S05]  /*a590*/  @!P1 BRA `(.L_x_8581) ;  /* 0x0000008800bc9947 */ /* 0x004fea0003800000 */
.L_x_8580:
        /* <DEDUP_REMOVED lines=11> */
[----:B---3--:R-:W-:Y:S02]  /*a650*/  LOP3.LUT P1, RZ, R11, 0x7f, RZ, 0xc0, !PT ;  /* 0x0000007f0bff7812 */ /* 0x008fe4000782c0ff */
[----:B------:R-:W-:Y:S01]  /*a660*/  IADD3 R11, -R23, 0xb, RZ ;  /* 0x0000000b170b7810 */ /* 0x000fe20007ffe1ff */
        /* <DEDUP_REMOVED lines=13> */
[----:B------:R-:W3:Y:S01]  /*a740*/  LDC R174, c[0x0][0x288] ;  /* 0x0000a200ffae7b82 */ /* 0x000ee20000000800 */
[----:B------:R-:W-:Y:S02]  /*a750*/  IMAD.U32 R177, RZ, RZ, UR27 ;  /* 0x0000001bffb17e24 */ /* 0x000fe4000f8e00ff */
[----:B------:R-:W-:Y:S01]  /*a760*/  FMUL.FTZ R204, R152, UR24 ;  /* 0x0000001898cc7c20 */ /* 0x000fe20008410000 */
[----:B------:R-:W-:Y:S01]  /*a770*/  FMUL.FTZ R219, R184, UR24 ;  /* 0x00000018b8db7c20 */ /* 0x000fe20008410000 */
[----:B------:R-:W-:Y:S01]  /*a780*/  FMUL.FTZ R184, R185, UR24 ;  /* 0x00000018b9b87c20 */ /* 0x000fe20008410000 */
[----:B------:R-:W-:-:S02]  /*a790*/  @!P1 VIADD R152, R177, 0x22840 ;  /* 0x00022840b1989836 */ /* 0x000fc40000000000 */
[----:B--2---:R-:W-:Y:S01]  /*a7a0*/  FMUL.FTZ R9, R155, UR24 ;  /* 0x000000189b097c20 */ /* 0x004fe20008410000 */
        /* <DEDUP_REMOVED lines=40> */
[----:B------:R-:W-:-:S02]  /*aa30*/  IMAD R153, R7, -0x60, R17 ;  /* 0xffffffa007997824 */ /* 0x000fc400078e0211 */
[----:B------:R-:W-:Y:S01]  /*aa40*/  FMUL.FTZ R171, R198, UR24 ;  /* 0x00000018c6ab7c20 */ /* 0x000fe20008410000 */
[----:B------:R-:W-:Y:S01]  /*aa50*/  FMUL.FTZ R172, R199, UR24 ;  /* 0x00000018c7ac7c20 */ /* 0x000fe20008410000 */
[----:B------:R2:W-:Y:S06]  /*aa60*/  BAR.ARV R11, 0x100 ;  /* 0x0004000b0000751d */ /* 0x0005ec0000002000 */
[----:B------:R2:W-:Y:S01]  /*aa70*/  @!P1 SYNCS.ARRIVE.TRANS64.RED.A1T0 RZ, [R152+URZ], RZ ;  /* 0x000000ff98ff99a7 */ /* 0x0005e2000810043f */
[----:B------:R-:W-:Y:S01]  /*aa80*/  ISETP.GE.AND P1, PT, R10, 0x1, PT ;  /* 0x000000010a00780c */ /* 0x000fe20003f26270 */
[----:B------:R-:W4:Y:S01]  /*aa90*/  MUFU.TANH R204, R204 ;  /* 0x000000cc00cc7308 */ /* 0x000f220000002400 */
[----:B---3--:R-:W-:-:S05]  /*aaa0*/  IADD3 R153, R153, 0x1, -R174 ;  /* 0x0000000199997810 */ /* 0x008fca0007ffe8ae */
[----:B------:R-:W-:Y:S02]  /*aab0*/  IMAD.IADD R153, R153, 0x1, -R16 ;  /* 0x0000000199997824 */ /* 0x000fe400078e0a10 */
[----:B------:R-:W3:Y:S02]  /*aac0*/  MUFU.TANH R203, R203 ;  /* 0x000000cb00cb7308 */ /* 0x000ee40000002400 */
        /* <DEDUP_REMOVED lines=62> */
.L_x_8584:
[----:B------:R-:W-:-:S05]  /*aeb0*/  IMAD.U32 R174, RZ, RZ, UR23 ;  /* 0x00000017ffae7e24 */ /* 0x000fca000f8e00ff */
[----:B------:R-:W-:-:S13]  /*aec0*/  ISETP.NE.AND P1, PT, R174, 0x1, PT ;  /* 0x00000001ae00780c */ /* 0x000fda0003f25270 */
[----:B------:R-:W2:Y:S01]  /*aed0*/  @P1 LDC.64 R152, c[0x0][0x9e8] ;  /* 0x00027a00ff981b82 */ /* 0x000ea20000000a00 */
[----:B------:R-:W-:-:S04]  /*aee0*/  @P1 IMAD.IADD R173, R0, 0x1, R6 ;  /* 0x0000000100ad1824 */ /* 0x000fc800078e0206 */
[----:B--2---:R-:W-:-:S04]  /*aef0*/  @P1 IMAD.HI.U32 R176, R173, R152, RZ ;  /* 0x00000098adb01227 */ /* 0x004fc800078e00ff */
[----:B------:R-:W-:Y:S01]  /*af00*/  IMAD.MOV.U32 R152, RZ, RZ, R13 ;  /* 0x000000ffff987224 */ /* 0x000fe200078e000d */
[----:B------:R-:W-:-:S07]  /*af10*/  @P1 SHF.R.U32.HI R152, RZ, R153, R176 ;  /* 0x00000099ff981219 */ /* 0x000fce00000116b0 */
.L_x_8585:
[----:B------:R-:W-:Y:S05]  /*af20*/  BSYNC B0 ;  /* 0x0000000000007941 */ /* 0x000fea0003800000 */
.L_x_8583:
[----:B------:R-:W-:-:S04]  /*af30*/  IMAD R153, R7, -0x60, -R16 ;  /* 0xffffffa007997824 */ /* 0x000fc800078e0a10 */
[----:B------:R-:W-:-:S05]  /*af40*/  IMAD R153, R152, R174, R153 ;  /* 0x000000ae98997224 */ /* 0x000fca00078e0299 */
[----:B------:R-:W-:Y:S02]  /*af50*/  VIADDMNMX R199, R153, R174, R199, PT ;  /* 0x000000ae99c77246 */ /* 0x000fe400038001c7 */
[----:B------:R-:W-:-:S07]  /*af60*/  VIMNMX R198, R198, R153, !PT ;  /* 0x00000099c6c67248 */ /* 0x000fce0007fe0100 */
.L_x_8582:
[----:B------:R-:W-:Y:S01]  /*af70*/  IMAD R197, R7, -0x60, RZ ;  /* 0xffffffa007c57824 */ /* 0x000fe200078e02ff */
[----:B------:R-:W-:-:S04]  /*af80*/  LOP3.LUT R2, R2, 0xfffbffff, RZ, 0xc0, !PT ;  /* 0xfffbffff02027812 */ /* 0x000fc800078ec0ff */
[C---:B------:R-:W-:Y:S02]  /*af90*/  ISETP.GE.AND P2, PT, R197.reuse, 0x1, PT ;  /* 0x00000001c500780c */ /* 0x040fe40003f46270 */
[C---:B------:R-:W-:Y:S02]  /*afa0*/  ISETP.GE.AND P1, PT, R197.reuse, 0x2, PT ;  /* 0x00000002c500780c */ /* 0x040fe40003f26270 */
[----:B------:R-:W-:Y:S02]  /*afb0*/  ISETP.GT.AND P3, PT, R198, RZ, !P2 ;  /* 0x000000ffc600720c */ /* 0x000fe40005764270 */
[----:B------:R-:W-:Y:S02]  /*afc0*/  ISETP.GE.AND P4, PT, R197, 0x9, PT ;  /* 0x00000009c500780c */ /* 0x000fe40003f86270 */
[----:B------:R-:W-:-:S04]  /*afd0*/  ISETP.LT.OR P3, PT, R199, 0x1, P3 ;  /* 0x00000001c700780c */ /* 0x000fc80001f61670 */
[----:B------:R-:W-:Y:S02]  /*afe0*/  FSEL R173, R204, -INF , !P3 ;  /* 0xff800000ccad7808 */ /* 0x000fe40005800000 */
[----:B------:R-:W-:Y:S02]  /*aff0*/  @P2 LOP3.LUT R2, R2, 0x40000, RZ, 0xfc, !PT ;  /* 0x0004000002022812 */ /* 0x000fe400078efcff */
[----:B------:R-:W-:Y:S02]  /*b000*/  ISETP.GT.AND P2, PT, R198, 0x1, !P1 ;  /* 0x00000001c600780c */ /* 0x000fe40004f44270 */
[----:B------:R-:W-:Y:S02]  /*b010*/  ISETP.GE.AND P3, PT, R197, 0xa, PT ;  /* 0x0000000ac500780c */ /* 0x000fe40003f66270 */
[----:B------:R-:W-:Y:S02]  /*b020*/  ISETP.LT.OR P2, PT, R199, 0x2, P2 ;  /* 0x00000002c700780c */ /* 0x000fe40001741670 */
[----:B------:R-:W-:-:S02]  /*b030*/  LOP3.LUT R2, R2, 0xfffffffd, RZ, 0xc0, !PT ;  /* 0xfffffffd02027812 */ /* 0x000fc400078ec0ff */
[----:B------:R-:W-:Y:S02]  /*b040*/  FSEL R203, R203, -INF , !P2 ;  /* 0xff800000cbcb7808 */ /* 0x000fe40005000000 */
[----:B------:R-:W-:Y:S02]  /*b050*/  ISETP.GT.AND P2, PT, R198, 0x8, !P4 ;  /* 0x00000008c600780c */ /* 0x000fe40006744270 */
[----:B------:R-:W-:Y:S02]  /*b060*/  @P4 LOP3.LUT R2, R2, 0x2, RZ, 0xfc, !PT ;  /* 0x0000000202024812 */ /* 0x000fe400078efcff */
[----:B------:R-:W-:Y:S02]  /*b070*/  ISETP.LT.OR P2, PT, R199, 0x9, P2 ;  /* 0x00000009c700780c */ /* 0x000fe40001741670 */
[----:B------:R-:W-:Y:S02]  /*b080*/  LOP3.LUT R2, R2, 0xfffffffb, RZ, 0xc0, !PT ;  /* 0xfffffffb02027812 */ /* 0x000fe400078ec0ff */
[----:B-1----:R-:W-:-:S02]  /*b090*/  FSEL R206, R206, -INF , !P2 ;  /* 0xff800000cece7808 */ /* 0x002fc40005000000 */
[----:B------:R-:W-:Y:S02]  /*b0a0*/  @P3 LOP3.LUT R2, R2, 0x4, RZ, 0xfc, !PT ;  /* 0x0000000402023812 */ /* 0x000fe400078efcff */
[----:B------:R-:W-:Y:S02]  /*b0b0*/  ISETP.GT.AND P2, PT, R198, 0x9, !P3 ;  /* 0x00000009c600780c */ /* 0x000fe40005f44270 */
[----:B------:R-:W-:Y:S02]  /*b0c0*/  ISETP.GE.AND P3, PT, R197, 0x11, PT ;  /* 0x00000011c500780c */ /* 0x000fe40003f66270 */
[----:B------:R-:W-:Y:S02]  /*b0d0*/  ISETP.LT.OR P2, PT, R199, 0xa, P2 ;  /* 0x0000000ac700780c */ /* 0x000fe40001741670 */
[----:B------:R-:W-:Y:S02]  /*b0e0*/  LOP3.LUT R2, R2, 0xfffffff7, RZ, 0xc0, !PT ;  /* 0xfffffff702027812 */ /* 0x000fe400078ec0ff */
[----:B------:R-:W-:-:S02]  /*b0f0*/  FSEL R205, R205, -INF , !P2 ;  /* 0xff800000cdcd7808 */ /* 0x000fc40005000000 */
        /* <DEDUP_REMOVED lines=104> */
[----:B------:R-:W-:Y:S01]  /*b780*/  FSEL R185, R193, -INF , !P6 ;  /* 0xff800000c1b97808 */ /* 0x000fe20007000000 */
[----:B------:R-:W-:Y:S01]  /*b790*/  IMAD.IADD R193, R3, 0x1, R195 ;  /* 0x0000000103c17824 */ /* 0x000fe200078e02c3 */
[----:B------:R-:W-:-:S13]  /*b7a0*/  ISETP.GE.AND P6, PT, R197, 0x5a, PT ;  /* 0x0000005ac500780c */ /* 0x000fda0003fc6270 */
[----:B------:R-:W-:Y:S02]  /*b7b0*/  @P6 LOP3.LUT R2, R2, 0x1, RZ, 0xfc, !PT ;  /* 0x0000000102026812 */ /* 0x000fe400078efcff */
[----:B------:R-:W-:-:S04]  /*b7c0*/  ISETP.GT.AND P6, PT, R198, 0x59, !P6 ;  /* 0x00000059c600780c */ /* 0x000fc800077c4270 */
[----:B------:R-:W-:-:S04]  /*b7d0*/  ISETP.LT.OR P6, PT, R199, 0x5a, P6 ;  /* 0x0000005ac700780c */ /* 0x000fc800037c1670 */
[----:B------:R-:W-:Y:S01]  /*b7e0*/  FSEL R184, R194, -INF , !P6 ;  /* 0xff800000c2b87808 */ /* 0x000fe20007000000 */
[----:B------:R-:W-:Y:S01]  /*b7f0*/  IMAD.IADD R194, R3, 0x1, R196 ;  /* 0x0000000103c27824 */ /* 0x000fe200078e02c4 */
        /* <DEDUP_REMOVED lines=14> */
.L_x_8588:
[----:B------:R-:W-:-:S05]  /*b8e0*/  IMAD.U32 R196, RZ, RZ, UR23 ;  /* 0x00000017ffc47e24 */ /* 0x000fca000f8e00ff */
[----:B------:R-:W-:-:S13]  /*b8f0*/  ISETP.NE.AND P6, PT, R196, 0x1, PT ;  /* 0x00000001c400780c */ /* 0x000fda0003fc5270 */
[----:B------:R-:W1:Y:S02]  /*b900*/  @P6 LDC.64 R152, c[0x0][0x9e8] ;  /* 0x00027a00ff986b82 */ /* 0x000e640000000a00 */
[----:B-1----:R-:W-:-:S05]  /*b910*/  @P6 IMAD.HI.U32 R152, R195, R152, RZ ;  /* 0x00000098c3986227 */ /* 0x002fca00078e00ff */
[----:B------:R-:W-:-:S07]  /*b920*/  @P6 SHF.R.U32.HI R195, RZ, R153, R152 ;  /* 0x00000099ffc36219 */ /* 0x000fce0000011698 */
.L_x_8589:
[----:B------:R-:W-:Y:S05]  /*b930*/  BSYNC B0 ;  /* 0x0000000000007941 */ /* 0x000fea0003800000 */
.L_x_8587:
[----:B------:R-:W-:-:S04]  /*b940*/  IMAD.IADD R152, R197, 0x1, -R16 ;  /* 0x00000001c5987824 */ /* 0x000fc800078e0a10 */
[----:B------:R-:W-:-:S05]  /*b950*/  IMAD R152, R195, R196, R152 ;  /* 0x000000c4c3987224 */ /* 0x000fca00078e0298 */
[----:B------:R-:W-:Y:S02]  /*b960*/  VIADDMNMX R193, R152, R196, R193, PT ;  /* 0x000000c498c17246 */ /* 0x000fe400038001c1 */
[----:B------:R-:W-:-:S07]  /*b970*/  VIMNMX R194, R194, R152, !PT ;  /* 0x00000098c2c27248 */ /* 0x000fce0007fe0100 */
.L_x_8586:
[----:B------:R-:W-:Y:S01]  /*b980*/  ISETP.GT.AND P1, PT, R194, 0x1, !P1 ;  /* 0x00000001c200780c */ /* 0x000fe20004f24270 */
[----:B------:R-:W-:Y:S01]  /*b990*/  UMOV UR10, UR26 ;  /* 0x0000001a000a7c82 */ /* 0x000fe20008000000 */
[C---:B------:R-:W-:Y:S02]  /*b9a0*/  LOP3.LUT P6, RZ, R2.reuse, 0x10000, RZ, 0xc0, !PT ;  /* 0x0001000002ff7812 */ /* 0x040fe400078cc0ff */
        /* <DEDUP_REMOVED lines=67> */
[----:B------:R-:W-:Y:S02]  /*bde0*/  ISETP.GT.AND P1, PT, R194, 0x29, !P1 ;  /* 0x00000029c200780c */ /* 0x000fe40004f24270 */
[----:B------:R-:W-:Y:S02]  /*bdf0*/  FSEL R168, R168, -INF , !P2 ;  /* 0xff800000a8a87808 */ /* 0x000fe40005000000 */
[C---:B------:R-:W-:Y:S02]  /*be00*/  ISETP.LT.OR P1, PT, R193.reuse, 0x2a, P1 ;  /* 0x0000002ac100780c */ /* 0x040fe40000f21670 */
[----:B------:R-:W-:Y:S02]  /*be10*/  ISETP.LT.OR P3, PT, R193, 0x51, P3 ;  /* 0x00000051c100780c */ /* 0x000fe40001f61670 */
[----:B------:R-:W-:-:S02]  /*be20*/  FSEL R160, R160, -INF , !P1 ;  /* 0xff800000a0a07808 */ /* 0x000fc40004800000 */
[----:B------:R-:W-:Y:S02]  /*be30*/  LOP3.LUT P1, RZ, R2, 0x800, RZ, 0xc0, !PT ;  /* 0x0000080002ff7812 */ /* 0x000fe4000782c0ff */
[----:B-1----:R-:W-:Y:S02]  /*be40*/  FMNMX.FTZ R195, R153, R196, !PT ;  /* 0x000000c499c37209 */ /* 0x002fe40007810000 */
[C---:B------:R-:W-:Y:S02]  /*be50*/  ISETP.GT.AND P1, PT, R194.reuse, 0x30, !P1 ;  /* 0x00000030c200780c */ /* 0x040fe40004f24270 */
[----:B------:R-:W-:Y:S01]  /*be60*/  ISETP.GT.AND P4, PT, R194, 0x51, !P4 ;  /* 0x00000051c200780c */ /* 0x000fe20006784270 */
[----:B------:R-:W1:Y:S01]  /*be70*/  SHFL.BFLY PT, R196, R195, 0x1, 0x1f ;  /* 0x0c201f00c3c47f89 */ /* 0x000e6200000e0000 */
[----:B------:R-:W-:Y:S02]  /*be80*/  ISETP.LT.OR P1, PT, R193, 0x31, P1 ;  /* 0x00000031c100780c */ /* 0x000fe40000f21670 */
[----:B------:R-:W-:-:S02]  /*be90*/  FSEL R169, R169, -INF , !P3 ;  /* 0xff800000a9a97808 */ /* 0x000fc40005800000 */
[----:B------:R-:W-:Y:S02]  /*bea0*/  FSEL R161, R161, -INF , !P1 ;  /* 0xff800000a1a17808 */ /* 0x000fe40004800000 */
[----:B------:R-:W-:Y:S02]  /*beb0*/  LOP3.LUT P1, RZ, R2, 0x400, RZ, 0xc0, !PT ;  /* 0x0000040002ff7812 */ /* 0x000fe4000782c0ff */
[C---:B------:R-:W-:Y:S02]  /*bec0*/  ISETP.GT.AND P5, PT, R194.reuse, 0x58, !P5 ;  /* 0x00000058c200780c */ /* 0x040fe40006fa4270 */
[----:B------:R-:W-:Y:S02]  /*bed0*/  ISETP.GT.AND P1, PT, R194, 0x31, !P1 ;  /* 0x00000031c200780c */ /* 0x000fe40004f24270 */
[C---:B------:R-:W-:Y:S02]  /*bee0*/  ISETP.LT.OR P4, PT, R193.reuse, 0x52, P4 ;  /* 0x00000052c100780c */ /* 0x040fe40002781670 */
[----:B------:R-:W-:-:S02]  /*bef0*/  ISETP.LT.OR P1, PT, R193, 0x32, P1 ;  /* 0x00000032c100780c */ /* 0x000fc40000f21670 */
[----:B------:R-:W-:Y:S02]  /*bf00*/  ISETP.LT.OR P5, PT, R193, 0x59, P5 ;  /* 0x00000059c100780c */ /* 0x000fe40002fa1670 */
        /* <DEDUP_REMOVED lines=23> */
[----:B------:R-:W-:Y:S02]  /*c080*/  ISETP.GT.AND P1, PT, R194, RZ, !P6 ;  /* 0x000000ffc200720c */ /* 0x000fe40007724270 */
[----:B------:R-:W-:Y:S02]  /*c090*/  LOP3.LUT P6, RZ, R2, 0x1, RZ, 0xc0, !PT ;  /* 0x0000000102ff7812 */ /* 0x000fe400078cc0ff */
[----:B------:R-:W-:Y:S02]  /*c0a0*/  ISETP.LT.OR P1, PT, R193, 0x1, P1 ;  /* 0x00000001c100780c */ /* 0x000fe40000f21670 */
[----:B------:R-:W-:Y:S02]  /*c0b0*/  ISETP.GT.AND P2, PT, R194, 0x59, !P6 ;  /* 0x00000059c200780c */ /* 0x000fe40007744270 */
[----:B------:R-:W-:-:S02]  /*c0c0*/  FSEL R210, R8, -INF , !P1 ;  /* 0xff80000008d27808 */ /* 0x000fc40004800000 */
[----:B------:R-:W-:Y:S02]  /*c0d0*/  FSETP.NEU.FTZ.AND P1, PT, R9, -INF , PT ;  /* 0xff8000000900780b */ /* 0x000fe40003f3d000 */
[----:B------:R-:W-:Y:S02]  /*c0e0*/  FMNMX.FTZ R153, R210, R15, !PT ;  /* 0x0000000fd2997209 */ /* 0x000fe40007810000 */
[----:B------:R-:W-:Y:S02]  /*c0f0*/  FSEL R209, R209, RZ, P1 ;  /* 0x000000ffd1d17208 */ /* 0x000fe40000800000 */
[----:B------:R-:W-:Y:S02]  /*c100*/  FSEL R194, R170, -INF , !P4 ;  /* 0xff800000aac27808 */ /* 0x000fe40006000000 */
[----:B------:R-:W-:Y:S01]  /*c110*/  ISETP.LT.OR P2, PT, R193, 0x5a, P2 ;  /* 0x0000005ac100780c */ /* 0x000fe20001741670 */
[--C-:B------:R-:W-:Y:S01]  /*c120*/  FFMA.FTZ R196, R173, UR10, -R209.reuse ;  /* 0x0000000aadc47c23 */ /* 0x100fe200080108d1 */
[----:B------:R-:W-:Y:S01]  /*c130*/  FMNMX.FTZ R173, R152, R153, !PT ;  /* 0x0000009998ad7209 */ /* 0x000fe20007810000 */
[--C-:B------:R-:W-:Y:S01]  /*c140*/  FFMA.FTZ R203, R203, UR10, -R209.reuse ;  /* 0x0000000acbcb7c23 */ /* 0x100fe200080108d1 */
[----:B------:R-:W-:Y:S01]  /*c150*/  FSEL R193, R171, -INF , !P5 ;  /* 0xff800000abc17808 */ /* 0x000fe20006800000 */
[--C-:B------:R-:W-:Y:S01]  /*c160*/  FFMA.FTZ R171, R180, UR10, -R209.reuse ;  /* 0x0000000ab4ab7c23 */ /* 0x100fe200080108d1 */
[----:B------:R-:W-:Y:S01]  /*c170*/  FMNMX.FTZ R8, R20, R173, !PT ;  /* 0x000000ad14087209 */ /* 0x000fe20007810000 */
[----:B------:R1:W-:Y:S01]  /*c180*/  MUFU.EX2 R153, R203 ;  /* 0x000000cb00997308 */ /* 0x0003e20000000800 */
[--C-:B------:R-:W-:Y:S01]  /*c190*/  FFMA.FTZ R180, R186, UR10, -R209.reuse ;  /* 0x0000000abab47c23 */ /* 0x100fe200080108d1 */
[--C-:B------:R-:W-:Y:S01]  /*c1a0*/  FFMA.FTZ R186, R187, UR10, -R209.reuse ;  /* 0x0000000abbba7c23 */ /* 0x100fe200080108d1 */
[----:B------:R-:W-:Y:S01]  /*c1b0*/  FMNMX.FTZ R195, R21, R8, !PT ;  /* 0x0000000815c37209 */ /* 0x000fe20007810000 */
[--C-:B------:R-:W-:Y:S01]  /*c1c0*/  FFMA.FTZ R187, R189, UR10, -R209.reuse ;  /* 0x0000000abdbb7c23 */ /* 0x100fe200080108d1 */
[--C-:B------:R-:W-:Y:S01]  /*c1d0*/  FFMA.FTZ R178, R178, UR10, -R209.reuse ;  /* 0x0000000ab2b27c23 */ /* 0x100fe200080108d1 */
[----:B------:R-:W-:Y:S01]  /*c1e0*/  FSEL R189, R9, RZ, P1 ;  /* 0x000000ff09bd7208 */ /* 0x000fe20000800000 */
[--C-:B------:R-:W-:Y:S01]  /*c1f0*/  FFMA.FTZ R173, R206, UR10, -R209.reuse ;  /* 0x0000000acead7c23 */ /* 0x100fe200080108d1 */
[----:B------:R-:W-:Y:S01]  /*c200*/  FMNMX.FTZ R195, R22, R195, !PT ;  /* 0x000000c316c37209 */ /* 0x000fe20007810000 */
[--C-:B-1----:R-:W-:Y:S01]  /*c210*/  FFMA.FTZ R203, R179, UR10, -R209.reuse ;  /* 0x0000000ab3cb7c23 */ /* 0x102fe200080108d1 */
[----:B------:R-:W-:Y:S01]  /*c220*/  MUFU.EX2 R196, R196 ;  /* 0x000000c400c47308 */ /* 0x000fe20000000800 */
[----:B------:R-:W-:Y:S01]  /*c230*/  FADD.FTZ R189, -R189, R14 ;  /* 0x0000000ebdbd7221 */ /* 0x000fe20000010100 */
[----:B------:R-:W-:Y:S01]  /*c240*/  FMNMX.FTZ R8, R154, R195, !PT ;  /* 0x000000c39a087209 */ /* 0x000fe20007810000 */
[--C-:B------:R-:W-:Y:S01]  /*c250*/  FFMA.FTZ R204, R207, UR10, -R209.reuse ;  /* 0x0000000acfcc7c23 */ /* 0x100fe200080108d1 */
[--C-:B------:R-:W-:Y:S01]  /*c260*/  FFMA.FTZ R198, R205, UR10, -R209.reuse ;  /* 0x0000000acdc67c23 */ /* 0x100fe200080108d1 */
[--C-:B------:R-:W-:Y:S01]  /*c270*/  FFMA.FTZ R208, R208, UR10, -R209.reuse ;  /* 0x0000000ad0d07c23 */ /* 0x100fe200080108d1 */
[----:B------:R-:W-:Y:S01]  /*c280*/  FMNMX.FTZ R195, R155, R8, !PT ;  /* 0x000000089bc37209 */ /* 0x000fe20007810000 */
[--C-:B------:R-:W-:Y:S01]  /*c290*/  FFMA.FTZ R174, R174, UR10, -R209.reuse ;  /* 0x0000000aaeae7c23 */ /* 0x100fe200080108d1 */
[----:B------:R-:W-:Y:S01]  /*c2a0*/  MUFU.EX2 R170, R203 ;  /* 0x000000cb00aa7308 */ /* 0x000fe20000000800 */
[--C-:B------:R-:W-:Y:S01]  /*c2b0*/  FFMA.FTZ R175, R175, UR10, -R209.reuse ;  /* 0x0000000aafaf7c23 */ /* 0x100fe200080108d1 */
[----:B------:R-:W-:Y:S01]  /*c2c0*/  FMNMX.FTZ R8, R156, R195, !PT ;  /* 0x000000c39c087209 */ /* 0x000fe20007810000 */
[----:B------:R-:W-:-:S03]  /*c2d0*/  FFMA.FTZ R176, R176, UR10, -R209 ;  /* 0x0000000ab0b07c23 */ /* 0x000fc600080108d1 */
        /* <DEDUP_REMOVED lines=17> */
[----:B------:R-:W-:Y:S02]  /*c3f0*/  FMNMX.FTZ R8, R168, R199, !PT ;  /* 0x000000c7a8087209 */ /* 0x000fe40007810000 */
[----:B------:R-:W-:Y:S01]  /*c400*/  FSEL R199, R172, -INF , !P2 ;  /* 0xff800000acc77808 */ /* 0x000fe20005000000 */
[--C-:B------:R-:W-:Y:S01]  /*c410*/  FFMA.FTZ R172, R181, UR10, -R209.reuse ;  /* 0x0000000ab5ac7c23 */ /* 0x100fe200080108d1 */
[----:B------:R-:W-:Y:S01]  /*c420*/  FMNMX.FTZ R179, R169, R8, !PT ;  /* 0x00000008a9b37209 */ /* 0x000fe20007810000 */
[--C-:B------:R-:W-:Y:S01]  /*c430*/  FFMA.FTZ R181, R192, UR10, -R209.reuse ;  /* 0x0000000ac0b57c23 */ /* 0x100fe200080108d1 */
[----:B------:R-:W-:Y:S01]  /*c440*/  MUFU.EX2 R175, R175 ;  /* 0x000000af00af7308 */ /* 0x000fe20000000800 */
[--C-:B-1----:R-:W-:Y:S01]  /*c450*/  FFMA.FTZ R178, R183, UR10, -R209.reuse ;  /* 0x0000000ab7b27c23 */ /* 0x102fe200080108d1 */
[----:B------:R-:W-:Y:S01]  /*c460*/  FMNMX.FTZ R8, R194, R179, !PT ;  /* 0x000000b3c2087209 */ /* 0x000fe20007810000 */
[--C-:B------:R-:W-:Y:S01]  /*c470*/  FFMA.FTZ R183, R191, UR10, -R209.reuse ;  /* 0x0000000abfb77c23 */ /* 0x100fe200080108d1 */
[--C-:B------:R-:W-:Y:S01]  /*c480*/  FFMA.FTZ R191, R188, UR10, -R209.reuse ;  /* 0x0000000abcbf7c23 */ /* 0x100fe200080108d1 */
[--C-:B------:R-:W-:Y:S01]  /*c490*/  FFMA.FTZ R188, R185, UR10, -R209.reuse ;  /* 0x0000000ab9bc7c23 */ /* 0x100fe200080108d1 */
[----:B------:R-:W-:Y:S01]  /*c4a0*/  FMNMX.FTZ R8, R193, R8, !PT ;  /* 0x00000008c1087209 */ /* 0x000fe20007810000 */
[----:B------:R-:W-:Y:S01]  /*c4b0*/  FMUL.FTZ R185, R189, UR10 ;  /* 0x0000000abdb97c20 */ /* 0x000fe20008410000 */
[--C-:B------:R-:W-:Y:S01]  /*c4c0*/  FFMA.FTZ R189, R184, UR10, -R209.reuse ;  /* 0x0000000ab8bd7c23 */ /* 0x100fe200080108d1 */
[----:B------:R-:W-:Y:S01]  /*c4d0*/  MUFU.EX2 R176, R176 ;  /* 0x000000b000b07308 */ /* 0x000fe20000000800 */
[----:B------:R-:W-:Y:S01]  /*c4e0*/  FMNMX.FTZ R8, R199, R8, !PT ;  /* 0x00000008c7087209 */ /* 0x000fe20007810000 */
[--C-:B------:R-:W-:Y:S01]  /*c4f0*/  FFMA.FTZ R179, R182, UR10, -R209.reuse ;  /* 0x0000000ab6b37c23 */ /* 0x100fe200080108d1 */
[----:B------:R-:W-:-:S03]  /*c500*/  FFMA.FTZ R182, R190, UR10, -R209 ;  /* 0x0000000abeb67c23 */ /* 0x000fc600080108d1 */
[----:B------:R-:W1:Y:S02]  /*c510*/  SHFL.BFLY PT, R203, R8, 0x2, 0x1f ;  /* 0x0c401f0008cb7f89 */ /* 0x000e6400000e0000 */
[----:B------:R-:W2:Y:S08]  /*c520*/  MUFU.EX2 R185, R185 ;  /* 0x000000b900b97308 */ /* 0x000eb00000000800 */
[----:B------:R-:W3:Y:S08]  /*c530*/  MUFU.EX2 R171, R171 ;  /* 0x000000ab00ab7308 */ /* 0x000ef00000000800 */
        /* <DEDUP_REMOVED lines=49> */
[----:B------:R-:W-:Y:S01]  /*c850*/  MUFU.EX2 R183, R183 ;  /* 0x000000b700b77308 */ /* 0x000fe20000000800 */
[--C-:B------:R-:W-:Y:S01]  /*c860*/  FFMA.FTZ R184, R152, UR10, -R207.reuse ;  /* 0x0000000a98b87c23 */ /* 0x100fe200080108cf */
[----:B------:R-:W-:Y:S01]  /*c870*/  FFMA.FTZ R152, R185, R5, R196 ;  /* 0x00000005b9987223 */ /* 0x000fe200000100c4 */
[--C-:B------:R-:W-:Y:S01]  /*c880*/  FFMA.FTZ R205, R154, UR10, -R207.reuse ;  /* 0x0000000a9acd7c23 */ /* 0x100fe200080108cf */
[--C-:B--2---:R-:W-:Y:S01]  /*c890*/  FFMA.FTZ R188, R155, UR10, -R207.reuse ;  /* 0x0000000a9bbc7c23 */ /* 0x104fe200080108cf */
[--C-:B------:R-:W-:Y:S01]  /*c8a0*/  FFMA.FTZ R156, R156, UR10, -R207.reuse ;  /* 0x0000000a9c9c7c23 */ /* 0x100fe200080108cf */
[----:B------:R-:W-:Y:S01]  /*c8b0*/  FADD.FTZ R152, R153, R152 ;  /* 0x0000009899987221 */ /* 0x000fe20000010000 */
[--C-:B------:R-:W-:Y:S01]  /*c8c0*/  FFMA.FTZ R208, R163, UR10, -R207.reuse ;  /* 0x0000000aa3d07c23 */ /* 0x100fe200080108cf */
[----:B------:R-:W-:Y:S01]  /*c8d0*/  MUFU.EX2 R182, R182 ;  /* 0x000000b600b67308 */ /* 0x000fe20000000800 */
[--C-:B------:R-:W-:Y:S01]  /*c8e0*/  FFMA.FTZ R209, R159, UR10, -R207.reuse ;  /* 0x0000000a9fd17c23 */ /* 0x100fe200080108cf */
[----:B------:R-:W-:Y:S01]  /*c8f0*/  FADD.FTZ R5, R173, R152 ;  /* 0x00000098ad057221 */ /* 0x000fe20000010000 */
[--C-:B------:R-:W-:Y:S01]  /*c900*/  FFMA.FTZ R192, R161, UR10, -R207.reuse ;  /* 0x0000000aa1c07c23 */ /* 0x100fe200080108cf */
[--C-:B------:R-:W-:Y:S01]  /*c910*/  FFMA.FTZ R203, R210, UR10, -R207.reuse ;  /* 0x0000000ad2cb7c23 */ /* 0x100fe200080108cf */
[----:B------:R-:W-:Y:S01]  /*c920*/  FFMA.FTZ R20, R20, UR10, -R207 ;  /* 0x0000000a14147c23 */ /* 0x000fe200080108cf */
[----:B------:R-:W-:Y:S01]  /*c930*/  FADD.FTZ R152, R198, R5 ;  /* 0x00000005c6987221 */ /* 0x000fe20000010000 */
[--C-:B------:R-:W-:Y:S01]  /*c940*/  FFMA.FTZ R21, R21, UR10, -R207.reuse ;  /* 0x0000000a15157c23 */ /* 0x100fe200080108cf */
[----:B------:R-:W1:Y:S01]  /*c950*/  MUFU.EX2 R191, R191 ;  /* 0x000000bf00bf7308 */ /* 0x000e620000000800 */
[--C-:B------:R-:W-:Y:S01]  /*c960*/  FFMA.FTZ R22, R22, UR10, -R207.reuse ;  /* 0x0000000a16167c23 */ /* 0x100fe200080108cf */
[----:B------:R-:W-:Y:S01]  /*c970*/  FADD.FTZ R5, R195, R152 ;  /* 0x00000098c3057221 */ /* 0x000fe20000010000 */
[--C-:B------:R-:W-:Y:S01]  /*c980*/  FFMA.FTZ R190, R158, UR10, -R207.reuse ;  /* 0x0000000a9ebe7c23 */ /* 0x100fe200080108cf */
[----:B------:R-:W-:Y:S01]  /*c990*/  F2FP.F16.F32.PACK_AB R158, R175, R174 ;  /* 0x000000aeaf9e723e */ /* 0x000fe200000000ff */
[----:B------:R-:W-:Y:S01]  /*c9a0*/  FFMA.FTZ R210, R160, UR10, -R207 ;  /* 0x0000000aa0d27c23 */ /* 0x000fe200080108cf */
[----:B------:R-:W-:Y:S01]  /*c9b0*/  FADD.FTZ R5, R204, R5 ;  /* 0x00000005cc057221 */ /* 0x000fe20000010000 */
[----:B------:R-:W-:Y:S01]  /*c9c0*/  F2FP.F16.F32.PACK_AB R160, R197, R176 ;  /* 0x000000b0c5a0723e */ /* 0x000fe200000000ff */
[----:B------:R-:W-:Y:S01]  /*c9d0*/  MUFU.EX2 R186, R186 ;  /* 0x000000ba00ba7308 */ /* 0x000fe20000000800 */
[----:B------:R-:W-:Y:S01]  /*c9e0*/  FFMA.FTZ R206, R162, UR10, -R207 ;  /* 0x0000000aa2ce7c23 */ /* 0x000fe200080108cf */
[----:B------:R-:W-:Y:S01]  /*c9f0*/  FADD.FTZ R152, R174, R5 ;  /* 0x00000005ae987221 */ /* 0x000fe20000010000 */
[----:B---3--:R-:W-:Y:S01]  /*ca00*/  F2FP.F16.F32.PACK_AB R162, R171, R170 ;  /* 0x000000aaaba2723e */ /* 0x008fe200000000ff */
[--C-:B------:R-:W-:Y:S01]  /*ca10*/  FFMA.FTZ R165, R165, UR10, -R207.reuse ;  /* 0x0000000aa5a57c23 */ /* 0x100fe200080108cf */
[--C-:B------:R-:W-:Y:S01]  /*ca20*/  FFMA.FTZ R167, R167, UR10, -R207.reuse ;  /* 0x0000000aa7a77c23 */ /* 0x100fe200080108cf */
[----:B------:R-:W-:Y:S01]  /*ca30*/  FADD.FTZ R5, R175, R152 ;  /* 0x00000098af057221 */ /* 0x000fe20000010000 */
[--C-:B------:R-:W-:Y:S01]  /*ca40*/  FFMA.FTZ R169, R169, UR10, -R207.reuse ;  /* 0x0000000aa9a97c23 */ /* 0x100fe200080108cf */
[----:B------:R-:W2:Y:S01]  /*ca50*/  MUFU.EX2 R187, R187 ;  /* 0x000000bb00bb7308 */ /* 0x000ea20000000800 */
[----:B------:R-:W-:Y:S01]  /*ca60*/  FFMA.FTZ R194, R194, UR10, -R207 ;  /* 0x0000000ac2c27c23 */ /* 0x000fe200080108cf */
[----:B------:R-:W-:Y:S01]  /*ca70*/  FADD.FTZ R152, R176, R5 ;  /* 0x00000005b0987221 */ /* 0x000fe20000010000 */
[--C-:B------:R-:W-:Y:S01]  /*ca80*/  FFMA.FTZ R193, R193, UR10, -R207.reuse ;  /* 0x0000000ac1c17c23 */ /* 0x100fe200080108cf */
[----:B------:R-:W-:Y:S01]  /*ca90*/  FFMA.FTZ R199, R199, UR10, -R207 ;  /* 0x0000000ac7c77c23 */ /* 0x000fe200080108cf */
[-C--:B------:R-:W-:Y:S01]  /*caa0*/  FMUL.FTZ R97, R97, R185.reuse ;  /* 0x000000b961617220 */ /* 0x080fe20000410000 */
[----:B------:R-:W-:Y:S01]  /*cab0*/  FADD.FTZ R5, R197, R152 ;  /* 0x00000098c5057221 */ /* 0x000fe20000010000 */
[----:B------:R-:W-:Y:S01]  /*cac0*/  FSEL R152, R8, RZ, P1 ;  /* 0x000000ff08987208 */ /* 0x000fe20000800000 */
[----:B------:R-:W-:Y:S01]  /*cad0*/  MUFU.EX2 R159, R156 ;  /* 0x0000009c009f7308 */ /* 0x000fe20000000800 */
[-C--:B------:R-:W-:Y:S01]  /*cae0*/  FMUL.FTZ R100, R100, R185.reuse ;  /* 0x000000b964647220 */ /* 0x080fe20000410000 */
[----:B------:R-:W-:Y:S01]  /*caf0*/  FADD.FTZ R154, R170, R5 ;  /* 0x00000005aa9a7221 */ /* 0x000fe20000010000 */
[----:B-1----:R-:W-:Y:S01]  /*cb00*/  F2FP.F16.F32.PACK_AB R170, R191, R182 ;  /* 0x000000b6bfaa723e */ /* 0x002fe200000000ff */
[----:B------:R-:W-:Y:S01]  /*cb10*/  FADD.FTZ R5, -R152, R15 ;  /* 0x0000000f98057221 */ /* 0x000fe20000010100 */
[--C-:B------:R-:W-:Y:S01]  /*cb20*/  FFMA.FTZ R152, R157, UR10, -R207.reuse ;  /* 0x0000000a9d987c23 */ /* 0x100fe200080108cf */
[----:B------:R-:W-:Y:S01]  /*cb30*/  FADD.FTZ R155, R171, R154 ;  /* 0x0000009aab9b7221 */ /* 0x000fe20000010000 */
[----:B------:R-:W-:Y:S01]  /*cb40*/  FFMA.FTZ R157, R164, UR10, -R207 ;  /* 0x0000000aa49d7c23 */ /* 0x000fe200080108cf */
[----:B------:R-:W-:Y:S01]  /*cb50*/  MUFU.EX2 R203, R203 ;  /* 0x000000cb00cb7308 */ /* 0x000fe20000000800 */
[----:B------:R-:W-:Y:S01]  /*cb60*/  F2FP.F16.F32.PACK_AB R164, R179, R172 ;  /* 0x000000acb3a4723e */ /* 0x000fe200000000ff */
[----:B------:R-:W-:Y:S01]  /*cb70*/  FADD.FTZ R154, R172, R155 ;  /* 0x0000009bac9a7221 */ /* 0x000fe20000010000 */
[----:B------:R-:W-:Y:S01]  /*cb80*/  FFMA.FTZ R155, R166, UR10, -R207 ;  /* 0x0000000aa69b7c23 */ /* 0x000fe200080108cf */
[----:B--2---:R-:W-:Y:S01]  /*cb90*/  F2FP.F16.F32.PACK_AB R172, R187, R186 ;  /* 0x000000babbac723e */ /* 0x004fe200000000ff */
[-C--:B------:R-:W-:Y:S01]  /*cba0*/  FMUL.FTZ R101, R101, R185.reuse ;  /* 0x000000b965657220 */ /* 0x080fe20000410000 */
[----:B------:R-:W-:Y:S01]  /*cbb0*/  FADD.FTZ R15, R179, R154 ;  /* 0x0000009ab30f7221 */ /* 0x000fe20000010000 */
[-C--:B------:R-:W-:Y:S01]  /*cbc0*/  FMUL.FTZ R104, R104, R185.reuse ;  /* 0x000000b968687220 */ /* 0x080fe20000410000 */
[----:B------:R1:W-:Y:S01]  /*cbd0*/  MUFU.EX2 R161, R152 ;  /* 0x0000009800a17308 */ /* 0x0003e20000000800 */
[-C--:B------:R-:W-:Y:S01]  /*cbe0*/  FMUL.FTZ R105, R105, R185.reuse ;  /* 0x000000b969697220 */ /* 0x080fe20000410000 */
[----:B------:R-:W-:Y:S01]  /*cbf0*/  FADD.FTZ R154, R178, R15 ;  /* 0x0000000fb29a7221 */ /* 0x000fe20000010000 */
[-C--:B------:R-:W-:Y:S01]  /*cc00*/  FMUL.FTZ R108, R108, R185.reuse ;  /* 0x000000b96c6c7220 */ /* 0x080fe20000410000 */
[-C--:B------:R-:W-:Y:S01]  /*cc10*/  FMUL.FTZ R109, R109, R185.reuse ;  /* 0x000000b96d6d7220 */ /* 0x080fe20000410000 */
[-C--:B------:R-:W-:Y:S01]  /*cc20*/  FMUL.FTZ R112, R112, R185.reuse ;  /* 0x000000b970707220 */ /* 0x080fe20000410000 */
[----:B------:R-:W-:Y:S01]  /*cc30*/  FADD.FTZ R15, R181, R154 ;  /* 0x0000009ab50f7221 */ /* 0x000fe20000010000 */
[-C--:B------:R-:W-:Y:S01]  /*cc40*/  FMUL.FTZ R113, R113, R185.reuse ;  /* 0x000000b971717220 */ /* 0x080fe20000410000 */
[----:B------:R-:W-:Y:S01]  /*cc50*/  MUFU.EX2 R184, R184 ;  /* 0x000000b800b87308 */ /* 0x000fe20000000800 */
[----:B-1----:R-:W-:Y:S01]  /*cc60*/  F2FP.F16.F32.PACK_AB R152, R153, R196 ;  /* 0x000000c49998723e */ /* 0x002fe200000000ff */
[----:B------:R-:W-:Y:S01]  /*cc70*/  FADD.FTZ R154, R180, R15 ;  /* 0x0000000fb49a7221 */ /* 0x000fe20000010000 */
[----:B------:R-:W-:Y:S01]  /*cc80*/  FFMA.FTZ R15, R168, UR10, -R207 ;  /* 0x0000000aa80f7c23 */ /* 0x000fe200080108cf */
[C---:B------:R-:W-:Y:S01]  /*cc90*/  F2FP.F16.F32.PACK_AB R168, R183.reuse, R180 ;  /* 0x000000b4b7a8723e */ /* 0x040fe200000000ff */
        /* <DEDUP_REMOVED lines=18> */
[----:B------:R-:W-:Y:S01]  /*cdc0*/  F2FP.F16.F32.PACK_AB R166, R181, R178 ;  /* 0x000000b2b5a6723e */ /* 0x000fe200000000ff */
[----:B------:R-:W-:Y:S01]  /*cdd0*/  FMUL.FTZ R178, R5, UR10 ;  /* 0x0000000a05b27c20 */ /* 0x000fe20008410000 */
[----:B------:R-:W1:Y:S01]  /*cde0*/  MUFU.EX2 R189, R189 ;  /* 0x000000bd00bd7308 */ /* 0x000e620000000800 */
[----:B------:R-:W-:Y:S01]  /*cdf0*/  FADD.FTZ R174, R14, R153 ;  /* 0x000000990eae7221 */ /* 0x000fe20000010000 */
        /* <DEDUP_REMOVED lines=9> */
[----:B------:R-:W-:-:S05]  /*ce90*/  FMUL.FTZ R149, R149, R185 ;  /* 0x000000b995957220 */ /* 0x000fca0000410000 */
[----:B------:R-:W3:Y:S01]  /*cea0*/  MUFU.EX2 R22, R22 ;  /* 0x0000001600167308 */ /* 0x000ee20000000800 */
[C---:B-1----:R-:W-:Y:S01]  /*ceb0*/  FADD.FTZ R5, R189.reuse, R174 ;  /* 0x000000aebd057221 */ /* 0x042fe20000010000 */
[----:B------:R-:W-:-:S06]  /*cec0*/  F2FP.F16.F32.PACK_AB R174, R189, R14 ;  /* 0x0000000ebdae723e */ /* 0x000fcc00000000ff */
[----:B------:R-:W1:Y:S01]  /*ced0*/  MUFU.EX2 R205, R205 ;  /* 0x000000cd00cd7308 */ /* 0x000e620000000800 */
        /* <DEDUP_REMOVED lines=16> */
[----:B---3--:R-:W-:Y:S01]  /*cfe0*/  FADD.FTZ R14, R22, R153 ;  /* 0x00000099160e7221 */ /* 0x008fe20000010000 */
[-C--:B------:R-:W-:Y:S01]  /*cff0*/  FMUL.FTZ R46, R46, R178.reuse ;  /* 0x000000b22e2e7220 */ /* 0x080fe20000410000 */
[-C--:B------:R-:W-:Y:S01]  /*d000*/  FMUL.FTZ R47, R47, R178.reuse ;  /* 0x000000b22f2f7220 */ /* 0x080fe20000410000 */
[-C--:B------:R-:W-:Y:S01]  /*d010*/  FMUL.FTZ R50, R50, R178.reuse ;  /* 0x000000b232327220 */ /* 0x080fe20000410000 */
[----:B-1----:R-:W-:Y:S01]  /*d020*/  FADD.FTZ R153, R205, R14 ;  /* 0x0000000ecd997221 */ /* 0x002fe20000010000 */
[-C--:B------:R-:W-:Y:S01]  /*d030*/  FMUL.FTZ R51, R51, R178.reuse ;  /* 0x000000b233337220 */ /* 0x080fe20000410000 */
[-C--:B------:R-:W-:Y:S01]  /*d040*/  FMUL.FTZ R54, R54, R178.reuse ;  /* 0x000000b236367220 */ /* 0x080fe20000410000 */
[----:B------:R-:W1:Y:S01]  /*d050*/  MUFU.EX2 R163, R209 ;  /* 0x000000d100a37308 */ /* 0x000e620000000800 */
[----:B--2---:R-:W-:Y:S01]  /*d060*/  FADD.FTZ R14, R188, R153 ;  /* 0x00000099bc0e7221 */ /* 0x004fe20000010000 */
[-C--:B------:R-:W-:Y:S01]  /*d070*/  FMUL.FTZ R55, R55, R178.reuse ;  /* 0x000000b237377220 */ /* 0x080fe20000410000 */
[-C--:B------:R-:W-:Y:S01]  /*d080*/  FMUL.FTZ R58, R58, R178.reuse ;  /* 0x000000b23a3a7220 */ /* 0x080fe20000410000 */
[----:B------:R-:W-:Y:S01]  /*d090*/  FMUL.FTZ R59, R59, R178 ;  /* 0x000000b23b3b7220 */ /* 0x000fe20000410000 */
[C---:B------:R-:W-:Y:S01]  /*d0a0*/  FADD.FTZ R14, R159.reuse, R14 ;  /* 0x0000000e9f0e7221 */ /* 0x040fe20000010000 */
[----:B------:R-:W-:Y:S01]  /*d0b0*/  F2FP.F16.F32.PACK_AB R159, R159, R188 ;  /* 0x000000bc9f9f723e */ /* 0x000fe200000000ff */
[-C--:B------:R-:W-:Y:S01]  /*d0c0*/  FMUL.FTZ R62, R62, R178.reuse ;  /* 0x000000b23e3e7220 */ /* 0x080fe20000410000 */
[----:B------:R-:W2:Y:S01]  /*d0d0*/  MUFU.EX2 R176, R210 ;  /* 0x000000d200b07308 */ /* 0x000ea20000000800 */
[----:B------:R-:W-:Y:S01]  /*d0e0*/  FADD.FTZ R153, R161, R14 ;  /* 0x0000000ea1997221 */ /* 0x000fe20000010000 */
[----:B----4-:R-:W-:Y:S01]  /*d0f0*/  F2FP.F16.F32.PACK_AB R161, R190, R161 ;  /* 0x000000a1bea1723e */ /* 0x010fe200000000ff */
[-C--:B------:R-:W-:Y:S01]  /*d100*/  FMUL.FTZ R63, R63, R178.reuse ;  /* 0x000000b23f3f7220 */ /* 0x080fe20000410000 */
[-C--:B------:R-:W-:Y:S01]  /*d110*/  FMUL.FTZ R66, R66, R178.reuse ;  /* 0x000000b242427220 */ /* 0x080fe20000410000 */
[----:B------:R-:W-:Y:S01]  /*d120*/  FADD.FTZ R180, R190, R153 ;  /* 0x00000099beb47221 */ /* 0x000fe20000010000 */
        /* <DEDUP_REMOVED lines=26> */
[----:B------:R3:W4:Y:S01]  /*d2d0*/  MUFU.EX2 R173, R157 ;  /* 0x0000009d00ad7308 */ /* 0x0007220000000800 */
[----:B-1----:R-:W-:Y:S01]  /*d2e0*/  FADD.FTZ R153, R171, R180 ;  /* 0x000000b4ab997221 */ /* 0x002fe20000010000 */
[-C--:B------:R-:W-:Y:S01]  /*d2f0*/  FMUL.FTZ R106, R106, R178.reuse ;  /* 0x000000b26a6a7220 */ /* 0x080fe20000410000 */
[-C--:B------:R-:W-:Y:S01]  /*d300*/  FMUL.FTZ R107, R107, R178.reuse ;  /* 0x000000b26b6b7220 */ /* 0x080fe20000410000 */
[-C--:B------:R-:W-:Y:S01]  /*d310*/  FMUL.FTZ R110, R110, R178.reuse ;  /* 0x000000b26e6e7220 */ /* 0x080fe20000410000 */
[-C--:B------:R-:W-:Y:S01]  /*d320*/  FMUL.FTZ R111, R111, R178.reuse ;  /* 0x000000b26f6f7220 */ /* 0x080fe20000410000 */
[-C--:B------:R-:W-:Y:S01]  /*d330*/  FMUL.FTZ R114, R114, R178.reuse ;  /* 0x000000b272727220 */ /* 0x080fe20000410000 */
[----:B------:R-:W-:Y:S01]  /*d340*/  FMUL.FTZ R115, R115, R178 ;  /* 0x000000b273737220 */ /* 0x000fe20000410000 */
[----:B------:R1:W5:Y:S01]  /*d350*/  MUFU.EX2 R4, R165 ;  /* 0x000000a500047308 */ /* 0x0003620000000800 */
[----:B--2---:R-:W-:Y:S01]  /*d360*/  FADD.FTZ R180, R208, R153 ;  /* 0x00000099d0b47221 */ /* 0x004fe20000010000 */
[----:B---3--:R-:W-:Y:S01]  /*d370*/  F2FP.F16.F32.PACK_AB R157, R205, R22 ;  /* 0x00000016cd9d723e */ /* 0x008fe200000000ff */
[-C--:B------:R-:W-:Y:S01]  /*d380*/  FMUL.FTZ R118, R118, R178.reuse ;  /* 0x000000b276767220 */ /* 0x080fe20000410000 */
[-C--:B------:R-:W-:Y:S01]  /*d390*/  FMUL.FTZ R119, R119, R178.reuse ;  /* 0x000000b277777220 */ /* 0x080fe20000410000 */
[-C--:B------:R-:W-:Y:S01]  /*d3a0*/  FMUL.FTZ R122, R122, R178.reuse ;  /* 0x000000b27a7a7220 */ /* 0x080fe20000410000 */
[-C--:B------:R-:W-:Y:S01]  /*d3b0*/  FMUL.FTZ R123, R123, R178.reuse ;  /* 0x000000b27b7b7220 */ /* 0x080fe20000410000 */
[----:B------:R-:W-:Y:S01]  /*d3c0*/  FMUL.FTZ R126, R126, R178 ;  /* 0x000000b27e7e7220 */ /* 0x000fe20000410000 */
[----:B------:R2:W3:Y:S01]  /*d3d0*/  MUFU.EX2 R175, R155 ;  /* 0x0000009b00af7308 */ /* 0x0004e20000000800 */
[----:B----4-:R-:W-:Y:S01]  /*d3e0*/  FADD.FTZ R153, R173, R180 ;  /* 0x000000b4ad997221 */ /* 0x010fe20000010000 */
[----:B-1----:R-:W-:Y:S01]  /*d3f0*/  F2FP.F16.F32.PACK_AB R165, R171, R192 ;  /* 0x000000c0aba5723e */ /* 0x002fe200000000ff */
[-C--:B------:R-:W-:Y:S01]  /*d400*/  FMUL.FTZ R127, R127, R178.reuse ;  /* 0x000000b27f7f7220 */ /* 0x080fe20000410000 */
[-C--:B------:R-:W-:Y:S01]  /*d410*/  FMUL.FTZ R130, R130, R178.reuse ;  /* 0x000000b282827220 */ /* 0x080fe20000410000 */
[-C--:B------:R-:W-:Y:S01]  /*d420*/  FMUL.FTZ R131, R131, R178.reuse ;  /* 0x000000b283837220 */ /* 0x080fe20000410000 */
[-C--:B------:R-:W-:Y:S01]  /*d430*/  FMUL.FTZ R134, R134, R178.reuse ;  /* 0x000000b286867220 */ /* 0x080fe20000410000 */
[----:B------:R-:W-:Y:S01]  /*d440*/  FMUL.FTZ R135, R135, R178 ;  /* 0x000000b287877220 */ /* 0x000fe20000410000 */
[----:B------:R1:W4:Y:S01]  /*d450*/  MUFU.EX2 R14, R167 ;  /* 0x000000a7000e7308 */ /* 0x0003220000000800 */
[----:B-----5:R-:W-:Y:S01]  /*d460*/  FADD.FTZ R180, R4, R153 ;  /* 0x0000009904b47221 */ /* 0x020fe20000010000 */
[----:B--2---:R-:W-:Y:S01]  /*d470*/  F2FP.F16.F32.PACK_AB R155, R21, R20 ;  /* 0x00000014159b723e */ /* 0x004fe200000000ff */
[-C--:B------:R-:W-:Y:S01]  /*d480*/  FMUL.FTZ R138, R138, R178.reuse ;  /* 0x000000b28a8a7220 */ /* 0x080fe20000410000 */
[-C--:B------:R-:W-:Y:S01]  /*d490*/  FMUL.FTZ R139, R139, R178.reuse ;  /* 0x000000b28b8b7220 */ /* 0x080fe20000410000 */
[-C--:B------:R-:W-:Y:S01]  /*d4a0*/  FMUL.FTZ R142, R142, R178.reuse ;  /* 0x000000b28e8e7220 */ /* 0x080fe20000410000 */
[-C--:B------:R-:W-:Y:S01]  /*d4b0*/  FMUL.FTZ R143, R143, R178.reuse ;  /* 0x000000b28f8f7220 */ /* 0x080fe20000410000 */
[----:B------:R-:W-:Y:S01]  /*d4c0*/  FMUL.FTZ R146, R146, R178 ;  /* 0x000000b292927220 */ /* 0x000fe20000410000 */
[----:B------:R-:W2:Y:S01]  /*d4d0*/  MUFU.EX2 R15, R15 ;  /* 0x0000000f000f7308 */ /* 0x000ea20000000800 */
[----:B---3--:R-:W-:Y:S01]  /*d4e0*/  FADD.FTZ R153, R175, R180 ;  /* 0x000000b4af997221 */ /* 0x008fe20000010000 */
[----:B-1----:R-:W-:Y:S01]  /*d4f0*/  F2FP.F16.F32.PACK_AB R167, R173, R208 ;  /* 0x000000d0ada7723e */ /* 0x002fe200000000ff */
[-C--:B------:R-:W-:Y:S01]  /*d500*/  FMUL.FTZ R147, R147, R178.reuse ;  /* 0x000000b293937220 */ /* 0x080fe20000410000 */
[-C--:B------:R-:W-:Y:S01]  /*d510*/  FMUL.FTZ R150, R150, R178.reuse ;  /* 0x000000b296967220 */ /* 0x080fe20000410000 */
[----:B------:R-:W-:-:S03]  /*d520*/  FMUL.FTZ R151, R151, R178 ;  /* 0x000000b297977220 */ /* 0x000fc60000410000 */
[----:B------:R1:W3:Y:S01]  /*d530*/  MUFU.EX2 R179, R169 ;  /* 0x000000a900b37308 */ /* 0x0002e20000000800 */
[----:B----4-:R-:W-:Y:S01]  /*d540*/  FADD.FTZ R182, R14, R153 ;  /* 0x000000990eb67221 */ /* 0x010fe20000010000 */
[----:B------:R-:W-:-:S06]  /*d550*/  F2FP.F16.F32.PACK_AB R153, R184, R203 ;  /* 0x000000cbb899723e */ /* 0x000fcc00000000ff */
[----:B------:R-:W4:Y:S01]  /*d560*/  MUFU.EX2 R194, R194 ;  /* 0x000000c200c27308 */ /* 0x000f220000000800 */
[----:B--2---:R-:W-:Y:S01]  /*d570*/  FADD.FTZ R182, R15, R182 ;  /* 0x000000b60fb67221 */ /* 0x004fe20000010000 */
[----:B-1----:R-:W-:Y:S02]  /*d580*/  F2FP.F16.F32.PACK_AB R169, R175, R4 ;  /* 0x00000004afa9723e */ /* 0x002fe400000000ff */
[----:B------:R-:W-:-:S04]  /*d590*/  F2FP.F16.F32.PACK_AB R171, R15, R14 ;  /* 0x0000000e0fab723e */ /* 0x000fc800000000ff */
[----:B------:R-:W1:Y:S01]  /*d5a0*/  MUFU.EX2 R193, R193 ;  /* 0x000000c100c17308 */ /* 0x000e620000000800 */
[----:B---3--:R-:W-:-:S07]  /*d5b0*/  FADD.FTZ R21, R179, R182 ;  /* 0x000000b6b3157221 */ /* 0x008fce0000010000 */
[----:B------:R-:W2:Y:S01]  /*d5c0*/  MUFU.EX2 R180, R199 ;  /* 0x000000c700b47308 */ /* 0x000ea20000000800 */
[C---:B----4-:R-:W-:Y:S01]  /*d5d0*/  FADD.FTZ R20, R194.reuse, R21 ;  /* 0x00000015c2147221 */ /* 0x050fe20000010000 */
[----:B------:R-:W-:-:S03]  /*d5e0*/  F2FP.F16.F32.PACK_AB R173, R194, R179 ;  /* 0x000000b3c2ad723e */ /* 0x000fc600000000ff */
[----:B-1----:R-:W-:-:S04]  /*d5f0*/  FADD.FTZ R21, R193, R20 ;  /* 0x00000014c1157221 */ /* 0x002fc80000010000 */
[C---:B--2---:R-:W-:Y:S01]  /*d600*/  FADD.FTZ R4, R180.reuse, R21 ;  /* 0x00000015b4047221 */ /* 0x044fe20000010000 */
[----:B------:R-:W-:Y:S01]  /*d610*/  F2FP.F16.F32.PACK_AB R175, R180, R193 ;  /* 0x000000c1b4af723e */ /* 0x000fe200000000ff */
[----:B------:R-:W-:Y:S06]  /*d620*/  @!P0 BRA `(.L_x_8590) ;  /* 0x0000000000048947 */ /* 0x000fec0003800000 */
[----:B------:R-:W-:Y:S01]  /*d630*/  BPT.TRAP 0x1 ;  /* 0x000000040000795c */ /* 0x000fe20000300000 */
.L_x_8590:
[----:B------:R1:W2:Y:S01]  /*d640*/  SYNCS.PHASECHK.TRANS64.TRYWAIT P1, [UR27+0x22850], R12 ;  /* 0x0228500cff0075a7 */ /* 0x0002a2000802015b */
[----:B------:R-:W-:Y:S05]  /*d650*/  @!P0 BRA `(.L_x_8591) ;  /* 0x0000000000048947 */ /* 0x000fea0003800000 */
[----:B------:R-:W-:Y:S01]  /*d660*/  BPT.TRAP 0x1 ;  /* 0x000000040000795c */ /* 0x000fe20000300000 */
.L_x_8591:
[----:B--2---:R-:W-:Y:S05]  /*d670*/  @P1 BRA `(.L_x_8592) ;  /* 0x0000000000081947 */ /* 0x004fea0003800000 */
[----:B------:R-:W2:Y:S02]  /*d680*/  SYNCS.PHASECHK.TRANS64.TRYWAIT P1, [UR27+0x22850], R12 ;  /* 0x0228500cff0075a7 */ /* 0x000ea4000802015b */
[----:B--2---:R-:W-:Y:S05]  /*d690*/  @!P1 BRA `(.L_x_8593) ;  /* 0x0000005800949947 */ /* 0x004fea0003800000 */
.L_x_8592:
        /* <DEDUP_REMOVED lines=47> */
.L_x_8577:
[----:B------:R-:W1:Y:S01]  /*d990*/  SHFL.BFLY PT, R0, R5, 0x2, 0x1f ;  /* 0x0c401f0005007f89 */ /* 0x000e6200000e0000 */
[----:B------:R-:W-:Y:S01]  /*d9a0*/  IMAD.MOV.U32 R17, RZ, RZ, RZ ;  /* 0x000000ffff117224 */ /* 0x000fe200078e00ff */
[----:B------:R-:W-:Y:S01]  /*d9b0*/  UIADD3 UR39, UR39, 0x1, URZ ;  /* 0x0000000127277890 */ /* 0x000fe2000fffe03f */
[----:B------:R-:W-:Y:S01]  /*d9c0*/  IMAD.U32 R22, RZ, RZ, UR10 ;  /* 0x0000000aff167e24 */ /* 0x000fe2000f8e00ff */
[----:B------:R-:W2:Y:S01]  /*d9d0*/  SHFL.BFLY PT, R7, R4, 0x2, 0x1f ;  /* 0x0c401f0004077f89 */ /* 0x000ea200000e0000 */
[----:B------:R-:W-:Y:S01]  /*d9e0*/  IMAD.MOV.U32 R20, RZ, RZ, -0x800000 ;  /* 0xff800000ff147424 */ /* 0x000fe200078e00ff */
[----:B------:R-:W-:Y:S01]  /*d9f0*/  UISETP.NE.AND UP0, UPT, UR39, 0x2, UPT ;  /* 0x000000022700788c */ /* 0x000fe2000bf05270 */
[----:B------:R3:W-:Y:S06]  /*da00*/  BAR.ARV R11, 0x100 ;  /* 0x0004000b0000751d */ /* 0x0007ec0000002000 */
[----:B------:R-:W-:-:S02]  /*da10*/  USEL UR4, URZ, 0x1, UP0 ;  /* 0x000000013f047887 */ /* 0x000fc40008000000 */
[----:B------:R-:W-:Y:S06]  /*da20*/  BAR.ARV 0x8, 0x120 ;  /* 0x0204800000007b1d */ /* 0x000fec0000002000 */
[----:B------:R-:W-:Y:S01]  /*da30*/  PLOP3.LUT P0, PT, PT, PT, PT, 0x8, 0x0 ;  /* 0x000000000000781c */ /* 0x000fe20003f0e170 */
[----:B------:R-:W-:Y:S01]  /*da40*/  UIADD3 UR37, UR37, 0x1, URZ ;  /* 0x0000000125257890 */ /* 0x000fe2000fffe03f */
[----:B-1----:R-:W-:Y:S01]  /*da50*/  FADD.FTZ R0, R0, R5 ;  /* 0x0000000500007221 */ /* 0x002fe20000010000 */
[----:B------:R-:W-:Y:S01]  /*da60*/  IMAD.MOV.U32 R5, RZ, RZ, RZ ;  /* 0x000000ffff057224 */ /* 0x000fe200078e00ff */
[----:B------:R-:W-:Y:S01]  /*da70*/  USEL UR39, UR39, URZ, UP0 ;  /* 0x0000003f27277287 */ /* 0x000fe20008000000 */
[----:B--2---:R-:W-:-:S02]  /*da80*/  FADD.FTZ R7, R7, R4 ;  /* 0x0000000407077221 */ /* 0x004fc40000010000 */
[----:B------:R-:W1:Y:S01]  /*da90*/  SHFL.BFLY PT, R3, R0, 0x1, 0x1f ;  /* 0x0c201f0000037f89 */ /* 0x000e6200000e0000 */
[----:B------:R-:W-:-:S03]  /*daa0*/  ULOP3.LUT UR38, UR38, UR4, URZ, 0x3c, !UPT ;  /* 0x0000000426267292 */ /* 0x000fc6000f8e3c3f */
[----:B------:R-:W2:Y:S01]  /*dab0*/  SHFL.BFLY PT, R6, R7, 0x1, 0x1f ;  /* 0x0c201f0007067f89 */ /* 0x000ea200000e0000 */
[----:B-1----:R-:W-:Y:S01]  /*dac0*/  FADD.FTZ R21, R0, R3 ;  /* 0x0000000300157221 */ /* 0x002fe20000010000 */
[----:B------:R-:W-:Y:S02]  /*dad0*/  IMAD.MOV.U32 R0, RZ, RZ, -0x800000 ;  /* 0xff800000ff007424 */ /* 0x000fe400078e00ff */
[----:B--2---:R-:W-:Y:S02]  /*dae0*/  FADD.FTZ R152, R7, R6 ;  /* 0x0000000607987221 */ /* 0x004fe40000010000 */
[----:B------:R-:W-:-:S03]  /*daf0*/  FSETP.NE.FTZ.AND P1, PT, R21, RZ, PT ;  /* 0x000000ff1500720b */ /* 0x000fc60003f35000 */
[----:B------:R-:W-:-:S10]  /*db00*/  FSETP.NE.FTZ.AND P2, PT, R152, RZ, PT ;  /* 0x000000ff9800720b */ /* 0x000fd40003f55000 */
[----:B------:R-:W1:Y:S01]  /*db10*/  @P1 MUFU.RCP R17, R21 ;  /* 0x0000001500111308 */ /* 0x000e620000001000 */
[----:B------:R-:W-:-:S07]  /*db20*/  @P1 FMUL.FTZ R22, R22, 0.69314718246459960938 ;  /* 0x3f31721816161820 */ /* 0x000fce0000410000 */
[----:B------:R-:W2:Y:S01]  /*db30*/  @P2 MUFU.RCP R5, R152 ;  /* 0x0000009800052308 */ /* 0x000ea20000001000 */
        /* <DEDUP_REMOVED lines=64> */
[----:B------:R-:W1:Y:S01]  /*df40*/  @P2 MUFU.LG2 R28, R152 ;  /* 0x00000098001c2308 */ /* 0x000e620000000c00 */
[----:B------:R-:W-:-:S02]  /*df50*/  IMAD.U32 R44, RZ, RZ, UR10 ;  /* 0x0000000aff2c7e24 */ /* 0x000fc4000f8e00ff */
[-C--:B--2---:R-:W-:Y:S01]  /*df60*/  FMUL.FTZ R172, R27, R5.reuse ;  /* 0x000000051bac7220 */ /* 0x084fe20000410000 */
[-C--:B------:R-:W-:Y:S01]  /*df70*/  FMUL.FTZ R158, R79, R5.reuse ;  /* 0x000000054f9e7220 */ /* 0x080fe20000410000 */
[-C--:B------:R-:W-:Y:S01]  /*df80*/  FMUL.FTZ R163, R63, R5.reuse ;  /* 0x000000053fa37220 */ /* 0x080fe20000410000 */
[----:B------:R-:W-:Y:S01]  /*df90*/  @P2 FMUL.FTZ R44, R44, 0.69314718246459960938 ;  /* 0x3f3172182c2c2820 */ /* 0x000fe20000410000 */
[-C--:B------:R-:W-:Y:S01]  /*dfa0*/  FMUL.FTZ R161, R67, R5.reuse ;  /* 0x0000000543a17220 */ /* 0x080fe20000410000 */
[-C--:B------:R-:W-:Y:S01]  /*dfb0*/  FMUL.FTZ R160, R71, R5.reuse ;  /* 0x0000000547a07220 */ /* 0x080fe20000410000 */
[----:B------:R-:W2:Y:S01]  /*dfc0*/  @P1 MUFU.LG2 R17, R21 ;  /* 0x0000001500111308 */ /* 0x000ea20000000c00 */
        /* <DEDUP_REMOVED lines=63> */
.L_x_8524:
        /* <DEDUP_REMOVED lines=8> */
[C---:B------:R-:W-:Y:S01]  /*e440*/  IADD3 R31, P1, R18.reuse, 0x60, RZ ;  /* 0x00000060121f7810 */ /* 0x040fe20007f3e0ff */
[----:B------:R-:W-:Y:S01]  /*e450*/  BAR.SYNC.DEFER_BLOCKING 0x1, 0x100 ;  /* 0x0044000000007b1d */ /* 0x000fe20000010000 */
[----:B------:R-:W-:Y:S01]  /*e460*/  IADD3 R27, P0, R18, 0x40, RZ ;  /* 0x00000040121b7810 */ /* 0x000fe20007f1e0ff */
[----:B------:R-:W-:Y:S01]  /*e470*/  USHF.R.S32.HI UR5, URZ, 0x1f, UR43 ;  /* 0x0000001f3f057899 */ /* 0x000fe2000801142b */
[----:B------:R-:W-:Y:S02]  /*e480*/  LOP3.LUT R30, R31, 0x380, RZ, 0xc0, !PT ;  /* 0x000003801f1e7812 */ /* 0x000fe400078ec0ff */
[----:B------:R-:W-:Y:S01]  /*e490*/  LOP3.LUT R26, R27, 0x380, RZ, 0xc0, !PT ;  /* 0x000003801b1a7812 */ /* 0x000fe200078ec0ff */
[----:B------:R-:W-:Y:S01]  /*e4a0*/  ULDC.64 UR6, c[0x0][0xb70] ;  /* 0x0002dc0000067ab9 */ /* 0x000fe20000000a00 */
[----:B------:R-:W-:Y:S01]  /*e4b0*/  SHF.R.U64 R30, R30, 0x3, RZ ;  /* 0x000000031e1e7819 */ /* 0x000fe200000012ff */
[----:B------:R-:W-:Y:S01]  /*e4c0*/  UIMAD UR5, UR5, UR6, URZ ;  /* 0x00000006050572a4 */ /* 0x000fe2000f8e023f */
[----:B------:R-:W-:Y:S01]  /*e4d0*/  SHF.R.U64 R26, R26, 0x3, RZ ;  /* 0x000000031a1a7819 */ /* 0x000fe200000012ff */
[----:B------:R-:W-:Y:S01]  /*e4e0*/  UIMAD.WIDE.U32 UR8, UR43, UR6, URZ ;  /* 0x000000062b0872a5 */ /* 0x000fe2000f8e003f */
[----:B------:R-:W-:Y:S01]  /*e4f0*/  LOP3.LUT R30, R30, R31, RZ, 0x3c, !PT ;  /* 0x0000001f1e1e7212 */ /* 0x000fe200078e3cff */
[--C-:B------:R-:W-:Y:S01]  /*e500*/  IMAD.X R31, RZ, RZ, R19.reuse, P1 ;  /* 0x000000ffff1f7224 */ /* 0x100fe200008e0613 */
[C---:B------:R-:W-:Y:S01]  /*e510*/  IADD3 R9, P6, R18.reuse, 0x20, RZ ;  /* 0x0000002012097810 */ /* 0x040fe20007fde0ff */
[----:B------:R-:W-:Y:S01]  /*e520*/  UIMAD UR5, UR43, UR7, UR5 ;  /* 0x000000072b0572a4 */ /* 0x000fe2000f8e0205 */
[C---:B------:R-:W-:Y:S01]  /*e530*/  IADD3 R17, P1, R18.reuse, 0x8040, RZ ;  /* 0x0000804012117810 */ /* 0x040fe20007f3e0ff */
[----:B------:R-:W-:Y:S01]  /*e540*/  ULDC UR6, c[0x0][0xa88] ;  /* 0x0002a20000067ab9 */ /* 0x000fe20000000800 */
[----:B------:R-:W-:Y:S01]  /*e550*/  IADD3 R35, P2, R18, 0x4000, RZ ;  /* 0x0000400012237810 */ /* 0x000fe20007f5e0ff */
[----:B------:R-:W-:Y:S01]  /*e560*/  UIADD3 UR5, UR9, UR5, URZ ;  /* 0x0000000509057290 */ /* 0x000fe2000fffe03f */
[----:B------:R-:W-:Y:S01]  /*e570*/  LOP3.LUT R26, R26, R27, RZ, 0x3c, !PT ;  /* 0x0000001b1a1a7212 */ /* 0x000fe200078e3cff */
[----:B------:R-:W-:Y:S01]  /*e580*/  IMAD.X R27, RZ, RZ, R19, P0 ;  /* 0x000000ffff1b7224 */ /* 0x000fe200000e0613 */
[----:B------:R-:W-:-:S02]  /*e590*/  LOP3.LUT R8, R9, 0x380, RZ, 0xc0, !PT ;  /* 0x0000038009087812 */ /* 0x000fc400078ec0ff */
[----:B------:R-:W-:Y:S02]  /*e5a0*/  IADD3 R5, P0, R18, 0x8020, RZ ;  /* 0x0000802012057810 */ /* 0x000fe40007f1e0ff */
[----:B------:R-:W-:Y:S02]  /*e5b0*/  LOP3.LUT R48, R17, 0x380, RZ, 0xc0, !PT ;  /* 0x0000038011307812 */ /* 0x000fe400078ec0ff */
[----:B------:R-:W-:Y:S02]  /*e5c0*/  LOP3.LUT R34, R35, 0x380, RZ, 0xc0, !PT ;  /* 0x0000038023227812 */ /* 0x000fe400078ec0ff */
[----:B------:R-:W-:Y:S02]  /*e5d0*/  SHF.R.U64 R8, R8, 0x3, RZ ;  /* 0x0000000308087819 */ /* 0x000fe400000012ff */
[----:B------:R-:W-:Y:S02]  /*e5e0*/  LOP3.LUT R28, R5, 0x380, RZ, 0xc0, !PT ;  /* 0x00000380051c7812 */ /* 0x000fe400078ec0ff */
[----:B------:R-:W-:-:S02]  /*e5f0*/  SHF.R.U64 R48, R48, 0x3, RZ ;  /* 0x0000000330307819 */ /* 0x000fc400000012ff */
[----:B------:R-:W-:Y:S02]  /*e600*/  SHF.R.U64 R34, R34, 0x3, RZ ;  /* 0x0000000322227819 */ /* 0x000fe400000012ff */
[----:B------:R-:W-:Y:S02]  /*e610*/  LOP3.LUT R59, R18, 0x380, RZ, 0xc0, !PT ;  /* 0x00000380123b7812 */ /* 0x000fe400078ec0ff */
[----:B------:R-:W-:Y:S01]  /*e620*/  LOP3.LUT R8, R8, R9, RZ, 0x3c, !PT ;  /* 0x0000000908087212 */ /* 0x000fe200078e3cff */
[--C-:B------:R-:W-:Y:S01]  /*e630*/  IMAD.X R9, RZ, RZ, R19.reuse, P6 ;  /* 0x000000ffff097224 */ /* 0x100fe200030e0613 */
[----:B------:R-:W-:Y:S02]  /*e640*/  SHF.R.U64 R28, R28, 0x3, RZ ;  /* 0x000000031c1c7819 */ /* 0x000fe400000012ff */
[----:B------:R-:W-:Y:S02]  /*e650*/  LOP3.LUT R48, R48, R17, RZ, 0x3c, !PT ;  /* 0x0000001130307212 */ /* 0x000fe400078e3cff */
[----:B------:R-:W-:Y:S01]  /*e660*/  LOP3.LUT R34, R34, R35, RZ, 0x3c, !PT ;  /* 0x0000002322227212 */ /* 0x000fe200078e3cff */
[----:B------:R-:W-:Y:S01]  /*e670*/  IMAD.X R35, RZ, RZ, R19, P2 ;  /* 0x000000ffff237224 */ /* 0x000fe200010e0613 */
[----:B------:R-:W-:-:S02]  /*e680*/  SHF.R.S32.HI R17, RZ, 0x1f, R202 ;  /* 0x0000001fff117819 */ /* 0x000fc400000114ca */
[C---:B------:R-:W-:Y:S02]  /*e690*/  IADD3 R47, P6, R18.reuse, 0x8000, RZ ;  /* 0x00008000122f7810 */ /* 0x040fe40007fde0ff */
[----:B------:R-:W-:Y:S02]  /*e6a0*/  SHF.R.U64 R59, R59, 0x3, RZ ;  /* 0x000000033b3b7819 */ /* 0x000fe400000012ff */
[C---:B------:R-:W-:Y:S02]  /*e6b0*/  IADD3 R39, P3, R18.reuse, 0x4020, RZ ;  /* 0x0000402012277810 */ /* 0x040fe40007f7e0ff */
[C---:B------:R-:W-:Y:S02]  /*e6c0*/  IADD3 R51, P2, R18.reuse, 0x8060, RZ ;  /* 0x0000806012337810 */ /* 0x040fe40007f5e0ff */
[----:B------:R-:W-:Y:S02]  /*e6d0*/  IADD3 R43, P4, R18, 0x4040, RZ ;  /* 0x00004040122b7810 */ /* 0x000fe40007f9e0ff */
[----:B------:R-:W-:-:S02]  /*e6e0*/  LOP3.LUT R28, R28, R5, RZ, 0x3c, !PT ;  /* 0x000000051c1c7212 */ /* 0x000fc400078e3cff */
[----:B------:R-:W-:Y:S02]  /*e6f0*/  IADD3 R45, P5, R18, 0x4060, RZ ;  /* 0x00004060122d7810 */ /* 0x000fe40007fbe0ff */
[----:B------:R-:W-:Y:S02]  /*e700*/  LEA.HI R5, R17, R202, RZ, 0x7 ;  /* 0x000000ca11057211 */ /* 0x000fe400078f38ff */
[----:B------:R-:W-:Y:S02]  /*e710*/  LOP3.LUT R46, R47, 0x380, RZ, 0xc0, !PT ;  /* 0x000003802f2e7812 */ /* 0x000fe400078ec0ff */
[----:B------:R-:W-:Y:S01]  /*e720*/  LOP3.LUT R58, R59, R18, RZ, 0x3c, !PT ;  /* 0x000000123b3a7212 */ /* 0x000fe200078e3cff */
[----:B------:R-:W-:Y:S01]  /*e730*/  IMAD.MOV.U32 R59, RZ, RZ, R19 ;  /* 0x000000ffff3b7224 */ /* 0x000fe200078e0013 */
[----:B------:R-:W-:Y:S02]  /*e740*/  LOP3.LUT R38, R39, 0x380, RZ, 0xc0, !PT ;  /* 0x0000038027267812 */ /* 0x000fe400078ec0ff */
[----:B------:R-:W-:-:S02]  /*e750*/  LOP3.LUT R50, R51, 0x380, RZ, 0xc0, !PT ;  /* 0x0000038033327812 */ /* 0x000fc400078ec0ff */
[----:B------:R-:W-:Y:S02]  /*e760*/  LOP3.LUT R42, R43, 0x380, RZ, 0xc0, !PT ;  /* 0x000003802b2a7812 */ /* 0x000fe400078ec0ff */
[----:B------:R-:W-:Y:S02]  /*e770*/  F2FP.F16.F32.PACK_AB R4, R25, R4 ;  /* 0x000000041904723e */ /* 0x000fe400000000ff */
[----:B------:R-:W-:Y:S02]  /*e780*/  LOP3.LUT R44, R45, 0x380, RZ, 0xc0, !PT ;  /* 0x000003802d2c7812 */ /* 0x000fe400078ec0ff */
[----:B------:R-:W-:Y:S02]  /*e790*/  LOP3.LUT R25, R5, 0xffffff80, RZ, 0xc0, !PT ;  /* 0xffffff8005197812 */ /* 0x000fe400078ec0ff */
[----:B------:R-:W-:Y:S02]  /*e7a0*/  MOV R87, R30 ;  /* 0x0000001e00577202 */ /* 0x000fe40000000f00 */
[----:B------:R-:W-:Y:S01]  /*e7b0*/  SHF.R.U64 R46, R46, 0x3, RZ ;  /* 0x000000032e2e7819 */ /* 0x000fe200000012ff */
[----:B------:R-:W1:Y:S01]  /*e7c0*/  LDC.64 R30, c[0x0][0xb78] ;  /* 0x0002de00ff1e7b82 */ /* 0x000e620000000a00 */
[----:B------:R-:W-:Y:S01]  /*e7d0*/  SHF.R.U64 R38, R38, 0x3, RZ ;  /* 0x0000000326267819 */ /* 0x000fe200000012ff */
[----:B------:R-:W-:Y:S01]  /*e7e0*/  IMAD.IADD R25, R202, 0x1, -R25 ;  /* 0x00000001ca197824 */ /* 0x000fe200078e0a19 */
[----:B------:R-:W-:-:S02]  /*e7f0*/  SHF.R.U64 R50, R50, 0x3, RZ ;  /* 0x0000000332327819 */ /* 0x000fc400000012ff */
[----:B------:R-:W-:Y:S02]  /*e800*/  SHF.R.U64 R42, R42, 0x3, RZ ;  /* 0x000000032a2a7819 */ /* 0x000fe400000012ff */
[----:B------:R-:W-:Y:S02]  /*e810*/  MOV R59, R58 ;  /* 0x0000003a003b7202 */ /* 0x000fe40000000f00 */
[----:B------:R-:W-:Y:S01]  /*e820*/  F2FP.F16.F32.PACK_AB R5, R172, R49 ;  /* 0x00000031ac05723e */ /* 0x000fe200000000ff */
[--C-:B------:R-:W-:Y:S01]  /*e830*/  IMAD.X R49, RZ, RZ, R19.reuse, P1 ;  /* 0x000000ffff317224 */ /* 0x100fe200008e0613 */
[----:B------:R-:W-:Y:S01]  /*e840*/  F2FP.F16.F32.PACK_AB R6, R29, R6 ;  /* 0x000000061d06723e */ /* 0x000fe200000000ff */
[----:B------:R-:W-:Y:S01]  /*e850*/  IMAD.X R29, RZ, RZ, R19, P0 ;  /* 0x000000ffff1d7224 */ /* 0x000fe200000e0613 */
[----:B------:R-:W-:Y:S02]  /*e860*/  F2FP.F16.F32.PACK_AB R7, R170, R7 ;  /* 0x00000007aa07723e */ /* 0x000fe400000000ff */
[----:B------:R-:W-:-:S02]  /*e870*/  SHF.R.U64 R44, R44, 0x3, RZ ;  /* 0x000000032c2c7819 */ /* 0x000fc400000012ff */
[----:B------:R-:W-:Y:S01]  /*e880*/  MOV R34, R34 ;  /* 0x0000002200227202 */ /* 0x000fe20000000f00 */
[----:B------:R-:W-:Y:S01]  /*e890*/  VIADD R35, R201, UR42 ;  /* 0x0000002ac9237c36 */ /* 0x000fe20008000000 */
[----:B------:R-:W-:Y:S01]  /*e8a0*/  LOP3.LUT R46, R46, R47, RZ, 0x3c, !PT ;  /* 0x0000002f2e2e7212 */ /* 0x000fe200078e3cff */
[--C-:B------:R-:W-:Y:S01]  /*e8b0*/  IMAD.X R47, RZ, RZ, R19.reuse, P6 ;  /* 0x000000ffff2f7224 */ /* 0x100fe200030e0613 */
[----:B------:R-:W-:Y:S01]  /*e8c0*/  LOP3.LUT R38, R38, R39, RZ, 0x3c, !PT ;  /* 0x0000002726267212 */ /* 0x000fe200078e3cff */
[--C-:B------:R-:W-:Y:S01]  /*e8d0*/  IMAD.X R39, RZ, RZ, R19.reuse, P3 ;  /* 0x000000ffff277224 */ /* 0x100fe200018e0613 */
[----:B------:R-:W-:Y:S01]  /*e8e0*/  LOP3.LUT R50, R50, R51, RZ, 0x3c, !PT ;  /* 0x0000003332327212 */ /* 0x000fe200078e3cff */
[----:B------:R2:W-:Y:S01]  /*e8f0*/  STSM.16.M88.4 [R59], R4 ;  /* 0x000000043b007844 */ /* 0x0005e20000000200 */
[----:B------:R-:W-:Y:S01]  /*e900*/  LOP3.LUT R42, R42, R43, RZ, 0x3c, !PT ;  /* 0x0000002b2a2a7212 */ /* 0x000fe200078e3cff */
[----:B------:R-:W-:Y:S01]  /*e910*/  IMAD.X R43, RZ, RZ, R19, P4 ;  /* 0x000000ffff2b7224 */ /* 0x000fe200020e0613 */
[----:B------:R-:W-:-:S02]  /*e920*/  IADD3 R51, P6, R18, 0xc060, RZ ;  /* 0x0000c06012337810 */ /* 0x000fc40007fde0ff */
[----:B------:R-:W-:Y:S01]  /*e930*/  LOP3.LUT R44, R44, R45, RZ, 0x3c, !PT ;  /* 0x0000002d2c2c7212 */ /* 0x000fe200078e3cff */
[--C-:B------:R-:W-:Y:S01]  /*e940*/  IMAD.X R45, RZ, RZ, R19.reuse, P5 ;  /* 0x000000ffff2d7224 */ /* 0x100fe200028e0613 */
[C---:B------:R-:W-:Y:S02]  /*e950*/  IADD3 R53, P3, R18.reuse, 0xc000, RZ ;  /* 0x0000c00012357810 */ /* 0x040fe40007f7e0ff */
[C---:B------:R-:W-:Y:S02]  /*e960*/  IADD3 R55, P4, R18.reuse, 0xc020, RZ ;  /* 0x0000c02012377810 */ /* 0x040fe40007f9e0ff */
[----:B------:R-:W-:Y:S02]  /*e970*/  IADD3 R57, P5, R18, 0xc040, RZ ;  /* 0x0000c04012397810 */ /* 0x000fe40007fbe0ff */
[----:B------:R-:W-:Y:S02]  /*e980*/  LOP3.LUT P0, RZ, R25, 0x3, RZ, 0xc0, !PT ;  /* 0x0000000319ff7812 */ /* 0x000fe4000780c0ff */
[----:B------:R-:W-:Y:S01]  /*e990*/  LOP3.LUT R58, R51, 0x380, RZ, 0xc0, !PT ;  /* 0x00000380333a7812 */ /* 0x000fe200078ec0ff */
[----:B--2---:R-:W-:Y:S01]  /*e9a0*/  VIADD R4, R35, 0x8 ;  /* 0x0000000823047836 */ /* 0x004fe20000000000 */
[----:B------:R-:W-:Y:S01]  /*e9b0*/  LOP3.LUT R52, R53, 0x380, RZ, 0xc0, !PT ;  /* 0x0000038035347812 */ /* 0x000fe200078ec0ff */
[----:B------:R-:W-:Y:S01]  /*e9c0*/  IMAD.X R59, RZ, RZ, R19, P6 ;  /* 0x000000ffff3b7224 */ /* 0x000fe200030e0613 */
[----:B------:R-:W-:-:S02]  /*e9d0*/  LOP3.LUT R54, R55, 0x380, RZ, 0xc0, !PT ;  /* 0x0000038037367812 */ /* 0x000fc400078ec0ff */
[----:B------:R-:W-:Y:S02]  /*e9e0*/  LOP3.LUT R56, R57, 0x380, RZ, 0xc0, !PT ;  /* 0x0000038039387812 */ /* 0x000fe400078ec0ff */
[----:B------:R-:W-:Y:S02]  /*e9f0*/  ISETP.GE.OR P1, PT, R4, UR6, P0 ;  /* 0x0000000604007c0c */ /* 0x000fe40008726670 */
[----:B------:R-:W-:Y:S02]  /*ea00*/  SHF.R.U64 R58, R58, 0x3, RZ ;  /* 0x000000033a3a7819 */ /* 0x000fe400000012ff */
[----:B------:R-:W-:Y:S02]  /*ea10*/  MOV R95, R8 ;  /* 0x00000008005f7202 */ /* 0x000fe40000000f00 */
[----:B------:R-:W-:Y:S02]  /*ea20*/  F2FP.F16.F32.PACK_AB R4, R33, R32 ;  /* 0x000000202104723e */ /* 0x000fe400000000ff */
[----:B------:R-:W-:-:S02]  /*ea30*/  F2FP.F16.F32.PACK_AB R5, R168, R157 ;  /* 0x0000009da805723e */ /* 0x000fc400000000ff */
[----:B------:R-:W-:Y:S02]  /*ea40*/  F2FP.F16.F32.PACK_AB R6, R37, R36 ;  /* 0x000000242506723e */ /* 0x000fe400000000ff */
[----:B------:R-:W-:Y:S02]  /*ea50*/  F2FP.F16.F32.PACK_AB R7, R169, R156 ;  /* 0x0000009ca907723e */ /* 0x000fe400000000ff */
[----:B------:R-:W-:Y:S02]  /*ea60*/  F2FP.F16.F32.PACK_AB R10, R10, R11 ;  /* 0x0000000b0a0a723e */ /* 0x000fe400000000ff */
[----:B------:R-:W-:Y:S01]  /*ea70*/  SHF.R.U64 R52, R52, 0x3, RZ ;  /* 0x0000000334347819 */ /* 0x000fe200000012ff */
[----:B------:R1:W-:Y:S01]  /*ea80*/  STSM.16.M88.4 [R95], R4 ;  /* 0x000000045f007844 */ /* 0x0003e20000000200 */
[----:B------:R-:W-:Y:S02]  /*ea90*/  MOV R94, R26 ;  /* 0x0000001a005e7202 */ /* 0x000fe40000000f00 */
[----:B------:R-:W-:Y:S01]  /*eaa0*/  MOV R22, R28 ;  /* 0x0000001c00167202 */ /* 0x000fe20000000f00 */
[----:B------:R-:W-:Y:S01]  /*eab0*/  IMAD.U32 R29, RZ, RZ, UR9 ;  /* 0x00000009ff1d7e24 */ /* 0x000fe2000f8e00ff */
[----:B------:R-:W-:Y:S01]  /*eac0*/  F2FP.F16.F32.PACK_AB R8, R41, R40 ;  /* 0x000000282908723e */ /* 0x000fe200000000ff */
[----:B------:R-:W-:Y:S01]  /*ead0*/  IMAD.U32 R29, RZ, RZ, UR5 ;  /* 0x00000005ff1d7e24 */ /* 0x000fe2000f8e00ff */
[----:B------:R-:W-:Y:S01]  /*eae0*/  F2FP.F16.F32.PACK_AB R9, R166, R155 ;  /* 0x0000009ba609723e */ /* 0x000fe200000000ff */
[----:B------:R-:W-:Y:S01]  /*eaf0*/  USHF.R.S32.HI UR5, URZ, 0x1f, UR44 ;  /* 0x0000001f3f057899 */ /* 0x000fe2000801142c */
[----:B------:R-:W-:Y:S01]  /*eb00*/  F2FP.F16.F32.PACK_AB R11, R167, R154 ;  /* 0x0000009aa70b723e */ /* 0x000fe200000000ff */
[----:B------:R-:W-:Y:S01]  /*eb10*/  IMAD.U32 R28, RZ, RZ, UR8 ;  /* 0x00000008ff1c7e24 */ /* 0x000fe2000f8e00ff */
[----:B------:R-:W-:-:S02]  /*eb20*/  F2FP.F16.F32.PACK_AB R12, R12, R13 ;  /* 0x0000000d0c0c723e */ /* 0x000fc400000000ff */
[----:B------:R-:W-:Y:S01]  /*eb30*/  F2FP.F16.F32.PACK_AB R14, R14, R15 ;  /* 0x0000000f0e0e723e */ /* 0x000fe200000000ff */
[----:B------:R-:W-:Y:S01]  /*eb40*/  STSM.16.M88.4 [R94], R8 ;  /* 0x000000085e007844 */ /* 0x000fe20000000200 */
[----:B------:R-:W-:Y:S01]  /*eb50*/  SHF.R.U64 R54, R54, 0x3, RZ ;  /* 0x0000000336367819 */ /* 0x000fe200000012ff */
[----:B-1----:R-:W-:Y:S01]  /*eb60*/  IMAD R4, R30, UR5, RZ ;  /* 0x000000051e047c24 */ /* 0x002fe2000f8e02ff */
[----:B------:R-:W-:Y:S01]  /*eb70*/  F2FP.F16.F32.PACK_AB R13, R164, R153 ;  /* 0x00000099a40d723e */ /* 0x000fe200000000ff */
[----:B------:R-:W-:Y:S01]  /*eb80*/  IMAD.WIDE.U32 R28, R30, UR44, R28 ;  /* 0x0000002c1e1c7c25 */ /* 0x000fe2000f8e001c */
[----:B------:R-:W-:Y:S02]  /*eb90*/  F2FP.F16.F32.PACK_AB R15, R165, R152 ;  /* 0x00000098a50f723e */ /* 0x000fe400000000ff */
[----:B------:R-:W-:Y:S01]  /*eba0*/  F2FP.F16.F32.PACK_AB R64, R65, R64 ;  /* 0x000000404140723e */ /* 0x000fe200000000ff */
[----:B------:R-:W-:Y:S01]  /*ebb0*/  IMAD R4, R31, UR44, R4 ;  /* 0x0000002c1f047c24 */ /* 0x000fe2000f8e0204 */
[----:B------:R-:W-:Y:S01]  /*ebc0*/  SHF.R.U64 R56, R56, 0x3, RZ ;  /* 0x0000000338387819 */ /* 0x000fe200000012ff */
[----:B------:R-:W-:Y:S01]  /*ebd0*/  STSM.16.M88.4 [R87], R12 ;  /* 0x0000000c57007844 */ /* 0x000fe20000000200 */
[----:B------:R-:W-:-:S02]  /*ebe0*/  F2FP.F16.F32.PACK_AB R24, R24, R3 ;  /* 0x000000031818723e */ /* 0x000fc400000000ff */
[----:B------:R-:W-:Y:S02]  /*ebf0*/  F2FP.F16.F32.PACK_AB R25, R162, R21 ;  /* 0x00000015a219723e */ /* 0x000fe400000000ff */
[----:B------:R-:W-:Y:S02]  /*ec00*/  F2FP.F16.F32.PACK_AB R26, R61, R60 ;  /* 0x0000003c3d1a723e */ /* 0x000fe400000000ff */
[----:B------:R-:W-:Y:S02]  /*ec10*/  F2FP.F16.F32.PACK_AB R27, R163, R62 ;  /* 0x0000003ea31b723e */ /* 0x000fe400000000ff */
[----:B------:R-:W-:Y:S02]  /*ec20*/  F2FP.F16.F32.PACK_AB R65, R161, R66 ;  /* 0x00000042a141723e */ /* 0x000fe400000000ff */
[----:B------:R-:W-:Y:S01]  /*ec30*/  F2FP.F16.F32.PACK_AB R72, R73, R72 ;  /* 0x000000484948723e */ /* 0x000fe200000000ff */
[----:B------:R-:W-:Y:S01]  /*ec40*/  STSM.16.M88.4 [R34], R24 ;  /* 0x0000001822007844 */ /* 0x000fe20000000200 */
[----:B------:R-:W-:Y:S01]  /*ec50*/  LOP3.LUT R58, R58, R51, RZ, 0x3c, !PT ;  /* 0x000000333a3a7212 */ /* 0x000fe200078e3cff */
[----:B------:R-:W-:Y:S01]  /*ec60*/  IMAD.X R51, RZ, RZ, R19, P2 ;  /* 0x000000ffff337224 */ /* 0x000fe200010e0613 */
[----:B------:R-:W-:-:S02]  /*ec70*/  MOV R38, R38 ;  /* 0x0000002600267202 */ /* 0x000fc40000000f00 */
        /* <DEDUP_REMOVED lines=50> */
[----:B------:R-:W-:Y:S01]  /*efa0*/  F2FP.F16.F32.PACK_AB R136, R137, R136 ;  /* 0x000000888988723e */ /* 0x000fe200000000ff */
[----:B------:R-:W-:Y:S01]  /*efb0*/  STSM.16.M88.4 [R52], R120 ;  /* 0x0000007834007844 */ /* 0x000fe20000000200 */
        /* <DEDUP_REMOVED lines=14> */
[----:B------:R-:W-:Y:S02]  /*f0a0*/  SHF.R.S32.HI R3, RZ, 0x1f, R35 ;  /* 0x0000001fff037819 */ /* 0x000fe40000011423 */
[----:B------:R-:W-:Y:S01]  /*f0b0*/  IADD3 R5, P2, R35, R28, RZ ;  /* 0x0000001c23057210 */ /* 0x000fe20007f5e0ff */
[----:B------:R-:W-:Y:S01]  /*f0c0*/  STSM.16.M88.4 [R58], R144 ;  /* 0x000000903a007844 */ /* 0x000fe20000000200 */
[----:B------:R-:W-:-:S02]  /*f0d0*/  LEA.HI R17, R17, R202, RZ, 0x5 ;  /* 0x000000ca11117211 */ /* 0x000fc400078f28ff */
[----:B------:R-:W-:Y:S01]  /*f0e0*/  IADD3.X R28, R3, R29, R4, P2, !PT ;  /* 0x0000001d031c7210 */ /* 0x000fe200017fe404 */
[----:B------:R-:W-:Y:S01]  /*f0f0*/  @!PT LDS RZ, [RZ] ;  /* 0x00000000fffff984 */ /* 0x000fe20000000800 */
[----:B------:R-:W-:Y:S01]  /*f100*/  @!PT LDS RZ, [RZ] ;  /* 0x00000000fffff984 */ /* 0x000fe20000000800 */
[----:B------:R-:W-:Y:S01]  /*f110*/  @!PT LDS RZ, [RZ] ;  /* 0x00000000fffff984 */ /* 0x000fe20000000800 */
[----:B------:R-:W-:Y:S01]  /*f120*/  @!PT LDS RZ, [RZ] ;  /* 0x00000000fffff984 */ /* 0x000fe20000000800 */
[----:B------:R1:W-:Y:S06]  /*f130*/  MEMBAR.ALL.CTA ;  /* 0x0000000000007992 */ /* 0x0003ec0000008000 */
[----:B-1----:R-:W1:Y:S01]  /*f140*/  FENCE.VIEW.ASYNC.S ;  /* 0x00000000000073c6 */ /* 0x002e620000000000 */
[----:B------:R-:W-:Y:S01]  /*f150*/  SHF.R.S32.HI R3, RZ, 0x5, R17 ;  /* 0x00000005ff037819 */ /* 0x000fe20000011411 */
[----:B-1----:R-:W-:Y:S06]  /*f160*/  BAR.ARV 0x1, 0x120 ;  /* 0x0044800000007b1d */ /* 0x002fec0000002000 */
[----:B------:R-:W-:Y:S01]  /*f170*/  ISETP.GE.OR P0, PT, R35, UR6, P0 ;  /* 0x0000000623007c0c */ /* 0x000fe20008706670 */
[----:B------:R-:W-:Y:S01]  /*f180*/  ULDC.64 UR6, c[0x0][0xb40] ;  /* 0x0002d00000067ab9 */ /* 0x000fe20000000a00 */
[----:B------:R-:W1:Y:S01]  /*f190*/  SHFL.IDX PT, R3, R3, RZ, 0x1f ;  /* 0x00001fff03037589 */ /* 0x000e6200000e0000 */
[----:B------:R-:W-:-:S04]  /*f1a0*/  LEA R4, P2, R5, UR6, 0x2 ;  /* 0x0000000605047c11 */ /* 0x000fc8000f8410ff */
[----:B------:R-:W-:-:S05]  /*f1b0*/  LEA.HI.X R5, R5, UR7, R28, 0x2, P2 ;  /* 0x0000000705057c11 */ /* 0x000fca00090f141c */
[----:B------:R2:W-:Y:S04]  /*f1c0*/  @!P1 STG.E desc[UR48][R4.64+0x20], R20 ;  /* 0x0000201404009986 */ /* 0x0005e8000c101930 */
[----:B------:R2:W-:Y:S01]  /*f1d0*/  @!P0 STG.E desc[UR48][R4.64], R0 ;  /* 0x0000000004008986 */ /* 0x0005e2000c101930 */
[----:B-1----:R-:W-:-:S13]  /*f1e0*/  ISETP.NE.AND P0, PT, R3, 0x7, PT ;  /* 0x000000070300780c */ /* 0x002fda0003f05270 */
        /* <DEDUP_REMOVED lines=31> */
.L_x_8598:
[----:B------:R-:W-:Y:S05]  /*f3e0*/  BSYNC B0 ;  /* 0x0000000000007941 */ /* 0x000fea0003800000 */
.L_x_8597:
[----:B------:R-:W-:Y:S05]  /*f3f0*/  BRA `(.L_x_8596) ;  /* 0x0000000800907947 */ /* 0x000fea0003800000 */
.L_x_8595:
[----:B------:R-:W1:Y:S01]  /*f400*/  LDC.64 R12, c[0x0][0xae0] ;  /* 0x0002b800ff0c7b82 */ /* 0x000e620000000a00 */
[----:B------:R-:W-:Y:S01]  /*f410*/  SHF.R.S32.HI R3, RZ, 0x1f, R202 ;  /* 0x0000001fff037819 */ /* 0x000fe200000114ca */
[----:B------:R-:W-:Y:S01]  /*f420*/  USHF.R.S32.HI UR5, URZ, 0x1f, UR43 ;  /* 0x0000001f3f057899 */ /* 0x000fe2000801142b */
[----:B------:R-:W-:Y:S01]  /*f430*/  ISETP.GT.AND P0, PT, R202, 0x7f, PT ;  /* 0x0000007fca00780c */ /* 0x000fe20003f04270 */
[----:B------:R-:W-:Y:S01]  /*f440*/  USHF.R.S32.HI UR6, URZ, 0x1f, UR44 ;  /* 0x0000001f3f067899 */ /* 0x000fe2000801142c */
[----:B------:R-:W-:Y:S01]  /*f450*/  LEA.HI R17, R3, R202, RZ, 0x3 ;  /* 0x000000ca03117211 */ /* 0x000fe200078f18ff */
[----:B------:R-:W-:Y:S02]  /*f460*/  BSSY B0, `(.L_x_8599) ;  /* 0x000001e000007945 */ /* 0x000fe40003800000 */
[----:B------:R-:W2:Y:S01]  /*f470*/  LDC R11, c[0x0][0xdac] ;  /* 0x00036b00ff0b7b82 */ /* 0x000ea20000000800 */
[----:B------:R-:W-:-:S05]  /*f480*/  LOP3.LUT R3, R17, 0x1ffffff8, RZ, 0xc0, !PT ;  /* 0x1ffffff811037812 */ /* 0x000fca00078ec0ff */
[----:B------:R-:W-:Y:S02]  /*f490*/  IMAD.IADD R3, R202, 0x1, -R3 ;  /* 0x00000001ca037824 */ /* 0x000fe400078e0a03 */
[----:B------:R-:W3:Y:S02]  /*f4a0*/  LDC.64 R14, c[0x0][0xae8] ;  /* 0x0002ba00ff0e7b82 */ /* 0x000ee40000000a00 */
[----:B------:R-:W-:-:S05]  /*f4b0*/  IMAD.SHL.U32 R8, R3, 0x8, RZ ;  /* 0x0000000803087824 */ /* 0x000fca00078e00ff */
[----:B------:R-:W-:Y:S01]  /*f4c0*/  SHF.R.S32.HI R9, RZ, 0x1f, R8 ;  /* 0x0000001fff097819 */ /* 0x000fe20000011408 */
[----:B-1----:R-:W-:Y:S01]  /*f4d0*/  IMAD R10, R12, UR5, RZ ;  /* 0x000000050c0a7c24 */ /* 0x002fe2000f8e02ff */
[----:B------:R-:W-:Y:S06]  /*f4e0*/  @P0 BRA `(.L_x_8600) ;  /* 0x0000000000540947 */ /* 0x000fec0003800000 */
[----:B------:R-:W1:Y:S01]  /*f4f0*/  S2R R0, SR_TID.X ;  /* 0x0000000000007919 */ /* 0x000e620000002100 */
[----:B------:R-:W-:Y:S01]  /*f500*/  ULDC UR7, c[0x0][0xa88] ;  /* 0x0002a20000077ab9 */ /* 0x000fe20000000800 */
[----:B-1----:R-:W-:-:S04]  /*f510*/  IADD3 R4, R200, -0x80, R0 ;  /* 0xffffff80c8047810 */ /* 0x002fc80007ffe000 */
[----:B------:R-:W-:-:S13]  /*f520*/  ISETP.GE.AND P0, PT, R4, UR7, PT ;  /* 0x0000000704007c0c */ /* 0x000fda000bf06270 */
[----:B------:R-:W-:Y:S05]  /*f530*/  @P0 BRA `(.L_x_8600) ;  /* 0x0000000000400947 */ /* 0x000fea0003800000 */
[----:B------:R-:W1:Y:S01]  /*f540*/  LDC.64 R6, c[0x0][0xb70] ;  /* 0x0002dc00ff067b82 */ /* 0x000e620000000a00 */
[----:B------:R-:W-:Y:S01]  /*f550*/  SHF.R.S32.HI R5, RZ, 0x1f, R4 ;  /* 0x0000001fff057819 */ /* 0x000fe20000011404 */
[----:B------:R-:W-:-:S06]  /*f560*/  ULDC.64 UR8, c[0x0][0xb40] ;  /* 0x0002d00000087ab9 */ /* 0x000fcc0000000a00 */
[----:B------:R-:W4:Y:S01]  /*f570*/  LDC.64 R20, c[0x0][0xb78] ;  /* 0x0002de00ff147b82 */ /* 0x000f220000000a00 */
[C---:B-1----:R-:W-:Y:S02]  /*f580*/  IMAD R0, R6.reuse, UR5, RZ ;  /* 0x0000000506007c24 */ /* 0x042fe4000f8e02ff */
[----:B------:R-:W-:-:S04]  /*f590*/  IMAD.WIDE.U32 R4, R6, UR43, R4 ;  /* 0x0000002b06047c25 */ /* 0x000fc8000f8e0004 */
[----:B------:R-:W-:Y:S02]  /*f5a0*/  IMAD R3, R7, UR43, R0 ;  /* 0x0000002b07037c24 */ /* 0x000fe4000f8e0200 */
[C---:B----4-:R-:W-:Y:S02]  /*f5b0*/  IMAD R0, R20.reuse, UR6, RZ ;  /* 0x0000000614007c24 */ /* 0x050fe4000f8e02ff */
        /* <DEDUP_REMOVED lines=8> */
.L_x_8600:
[----:B------:R-:W-:Y:S05]  /*f640*/  BSYNC B0 ;  /* 0x0000000000007941 */ /* 0x000fea0003800000 */
.L_x_8599:
[----:B------:R-:W-:Y:S01]  /*f650*/  ULDC UR5, c[0x0][0xa88] ;  /* 0x0002a20000057ab9 */ /* 0x000fe20000000800 */
[----:B------:R-:W-:Y:S01]  /*f660*/  SHF.R.S32.HI R4, RZ, 0x3, R17 ;  /* 0x00000003ff047819 */ /* 0x000fe20000011411 */
[----:B------:R-:W-:Y:S01]  /*f670*/  UIADD3 UR42, -UR42, UR5, URZ ;  /* 0x000000052a2a7290 */ /* 0x000fe2000fffe13f */
[----:B-1----:R-:W-:Y:S01]  /*f680*/  IMAD R3, R13, UR43, R10 ;  /* 0x0000002b0d037c24 */ /* 0x002fe2000f8e020a */
[----:B------:R-:W-:Y:S01]  /*f690*/  ULOP3.LUT UR41, URZ, UR41, URZ, 0x33, !UPT ;  /* 0x000000293f297292 */ /* 0x000fe2000f8e333f */
[----:B------:R-:W-:Y:S01]  /*f6a0*/  IMAD.WIDE.U32 R6, R12, UR43, R8 ;  /* 0x0000002b0c067c25 */ /* 0x000fe2000f8e0008 */
[----:B------:R-:W-:Y:S02]  /*f6b0*/  BSSY B0, `(.L_x_8601) ;  /* 0x0000026000007945 */ /* 0x000fe40003800000 */
[C---:B------:R-:W-:Y:S01]  /*f6c0*/  ISETP.GE.AND P2, PT, R4.reuse, UR42, PT ;  /* 0x0000002a04007c0c */ /* 0x040fe2000bf46270 */
[C---:B------:R-:W-:Y:S02]  /*f6d0*/  VIADD R0, R4.reuse, 0x20 ;  /* 0x0000002004007836 */ /* 0x040fe40000000000 */
[----:B------:R-:W-:-:S02]  /*f6e0*/  VIADD R5, R4, 0x40 ;  /* 0x0000004004057836 */ /* 0x000fc40000000000 */
[----:B------:R-:W-:Y:S01]  /*f6f0*/  IMAD.IADD R7, R7, 0x1, R3 ;  /* 0x0000000107077824 */ /* 0x000fe200078e0203 */
[----:B------:R-:W-:Y:S01]  /*f700*/  ISETP.GE.AND P0, PT, R0, UR42, PT ;  /* 0x0000002a00007c0c */ /* 0x000fe2000bf06270 */
[C---:B---3--:R-:W-:Y:S01]  /*f710*/  IMAD R0, R14.reuse, UR6, RZ ;  /* 0x000000060e007c24 */ /* 0x048fe2000f8e02ff */
[----:B------:R-:W-:Y:S01]  /*f720*/  ISETP.GE.AND P1, PT, R5, UR42, PT ;  /* 0x0000002a05007c0c */ /* 0x000fe2000bf26270 */
[----:B--2---:R-:W-:Y:S01]  /*f730*/  VIADD R13, R11, UR41 ;  /* 0x000000290b0d7c36 */ /* 0x004fe20008000000 */
[----:B------:R-:W-:Y:S01]  /*f740*/  SHF.R.S32.HI R5, RZ, 0x1f, R4 ;  /* 0x0000001fff057819 */ /* 0x000fe20000011404 */
[----:B------:R-:W-:Y:S02]  /*f750*/  IMAD R3, R15, UR44, R0 ;  /* 0x0000002c0f037c24 */ /* 0x000fe4000f8e0200 */
[----:B------:R-:W-:-:S04]  /*f760*/  IMAD.WIDE.U32 R10, R14, UR44, R6 ;  /* 0x0000002c0e0a7c25 */ /* 0x000fc8000f8e0006 */
[----:B------:R-:W-:-:S04]  /*f770*/  IMAD.WIDE R6, R13, 0x80, R4 ;  /* 0x000000800d067825 */ /* 0x000fc800078e0204 */
[----:B------:R-:W-:Y:S02]  /*f780*/  VIADD R0, R4, 0x60 ;  /* 0x0000006004007836 */ /* 0x000fe40000000000 */
[----:B------:R-:W-:Y:S01]  /*f790*/  IMAD.IADD R13, R11, 0x1, R3 ;  /* 0x000000010b0d7824 */ /* 0x000fe200078e0203 */
        /* <DEDUP_REMOVED lines=23> */
.L_x_8602:
[----:B------:R-:W-:Y:S05]  /*f910*/  BSYNC B0 ;  /* 0x0000000000007941 */ /* 0x000fea0003800000 */
.L_x_8601:
[----:B------:R-:W-:Y:S01]  /*f920*/  BSSY B0, `(.L_x_8603) ;  /* 0x000001b000007945 */ /* 0x000fe20003800000 */
[----:B------:R-:W-:-:S03]  /*f930*/  ISETP.GE.AND P2, PT, R0, UR42, PT ;  /* 0x0000002a00007c0c */ /* 0x000fc6000bf46270 */
        /* <DEDUP_REMOVED lines=18> */
[----:B-1----:R-:W-:Y:S01]  /*fa60*/  LEA R14, P0, R4, UR6, 0x1 ;  /* 0x00000006040e7c11 */ /* 0x002fe2000f8008ff */
[----:B------:R-:W-:-:S05]  /*fa70*/  IMAD.IADD R3, R5, 0x1, R3 ;  /* 0x0000000105037824 */ /* 0x000fca00078e0203 */
[----:B------:R-:W-:-:S05]  /*fa80*/  LEA.HI.X R15, R4, UR7, R3, 0x1, P0 ;  /* 0x00000007040f7c11 */ /* 0x000fca00080f0c03 */
[----:B------:R2:W-:Y:S04]  /*fa90*/  @!P3 STG.E.128 desc[UR48][R14.64], RZ ;  /* 0x000000ff0e00b986 */ /* 0x0005e8000c101d30 */
[----:B------:R2:W-:Y:S04]  /*faa0*/  @!P4 STG.E.128 desc[UR48][R14.64+0x80], RZ ;  /* 0x000080ff0e00c986 */ /* 0x0005e8000c101d30 */
[----:B------:R2:W-:Y:S04]  /*fab0*/  @!P5 STG.E.128 desc[UR48][R14.64+0x100], RZ ;  /* 0x000100ff0e00d986 */ /* 0x0005e8000c101d30 */
[----:B------:R2:W-:Y:S02]  /*fac0*/  @!P6 STG.E.128 desc[UR48][R14.64+0x180], RZ ;  /* 0x000180ff0e00e986 */ /* 0x0005e4000c101d30 */
.L_x_8604:
[----:B------:R-:W-:Y:S05]  /*fad0*/  BSYNC B0 ;  /* 0x0000000000007941 */ /* 0x000fea0003800000 */
.L_x_8603:
        /* <DEDUP_REMOVED lines=19> */
[----:B-12---:R-:W-:Y:S01]  /*fc10*/  LEA R14, P0, R4, UR6, 0x1 ;  /* 0x00000006040e7c11 */ /* 0x006fe2000f8008ff */
[----:B------:R-:W-:-:S05]  /*fc20*/  IMAD.IADD R3, R5, 0x1, R3 ;  /* 0x0000000105037824 */ /* 0x000fca00078e0203 */
[----:B------:R-:W-:-:S05]  /*fc30*/  LEA.HI.X R15, R4, UR7, R3, 0x1, P0 ;  /* 0x00000007040f7c11 */ /* 0x000fca00080f0c03 */
[----:B------:R3:W-:Y:S04]  /*fc40*/  @!P1 STG.E.128 desc[UR48][R14.64], RZ ;  /* 0x000000ff0e009986 */ /* 0x0007e8000c101d30 */
[----:B------:R3:W-:Y:S04]  /*fc50*/  @!P3 STG.E.128 desc[UR48][R14.64+0x80], RZ ;  /* 0x000080ff0e00b986 */ /* 0x0007e8000c101d30 */
[----:B------:R3:W-:Y:S04]  /*fc60*/  @!P4 STG.E.128 desc[UR48][R14.64+0x100], RZ ;  /* 0x000100ff0e00c986 */ /* 0x0007e8000c101d30 */
[----:B------:R3:W-:Y:S02]  /*fc70*/  @!P5 STG.E.128 desc[UR48][R14.64+0x180], RZ ;  /* 0x000180ff0e00d986 */ /* 0x0007e4000c101d30 */
.L_x_8606:
[----:B------:R-:W-:Y:S05]  /*fc80*/  BSYNC B0 ;  /* 0x0000000000007941 */ /* 0x000fea0003800000 */
.L_x_8605:
        /* <DEDUP_REMOVED lines=26> */
.L_x_8607:
[----:B------:R-:W-:Y:S05]  /*fe30*/  BSYNC B0 ;  /* 0x0000000000007941 */ /* 0x000fea0003800000 */
.L_x_8596:
[----:B------:R-:W5:Y:S02]  /*fe40*/  LDC R0, c[0x0][0xda8] ;  /* 0x00036a00ff007b82 */ /* 0x000f640000000800 */
[----:B-----5:R-:W-:-:S13]  /*fe50*/  ISETP.LE.AND P0, PT, R0, UR4, PT ;  /* 0x0000000400007c0c */ /* 0x020fda000bf03270 */
[----:B------:R-:W-:Y:S05]  /*fe60*/  @!P0 BRA `(.L_x_8608) ;  /* 0xffffff0c00c08947 */ /* 0x000fea000383ffff */
[----:B------:R-:W-:Y:S05]  /*fe70*/  EXIT ;  /* 0x000000000000794d */ /* 0x000fea0003800000 */
.L_x_8514:
        /* <DEDUP_REMOVED lines=14> */
[----:B------:R-:W-:Y:S01]  /*ff60*/  IMAD.U32 R18, RZ, RZ, UR4 ;  /* 0x00000004ff127e24 */ /* 0x000fe2000f8e00ff */
[----:B------:R-:W-:Y:S01]  /*ff70*/  ULDC UR44, c[0x0][0xc] ;  /* 0x00000300002c7ab9 */ /* 0x000fe20000000800 */
[----:B------:R-:W-:Y:S01]  /*ff80*/  IMAD.MOV.U32 R17, RZ, RZ, 0x1 ;  /* 0x00000001ff117424 */ /* 0x000fe200078e00ff */
[----:B------:R-:W-:Y:S01]  /*ff90*/  ULDC.64 UR46, c[0x0][0x198] ;  /* 0x00006600002e7ab9 */ /* 0x000fe20000000a00 */
[----:B------:R-:W-:Y:S01]  /*ffa0*/  IMAD.MOV.U32 R16, RZ, RZ, RZ ;  /* 0x000000ffff107224 */ /* 0x000fe200078e00ff */
[----:B------:R-:W-:Y:S01]  /*ffb0*/  UMOV UR45, URZ ;  /* 0x0000003f002d7c82 */ /* 0x000fe20008000000 */
[----:B-1----:R-:W-:-:S07]  /*ffc0*/  LOP3.LUT R19, R2, 0x1f, RZ, 0xc0, !PT ;  /* 0x0000001f02137812 */ /* 0x002fce00078ec0ff */
.L_x_8663:
        /* <DEDUP_REMOVED lines=21> */
.L_x_8610:
[----:B------:R-:W-:Y:S01]  /*10120*/  ULDC UR11, c[0x0][0xdc4] ;  /* 0x00037100000b7ab9 */ /* 0x000fe20000000800 */
[----:B------:R-:W-:Y:S01]  /*10130*/  UMOV UR8, UR9 ;  /* 0x0000000900087c82 */ /* 0x000fe20008000000 */
[----:B------:R-:W-:-:S11]  /*10140*/  UISETP.NE.AND UP0, UPT, UR11, 0x1, UPT ;  /* 0x000000010b00788c */ /* 0x000fd6000bf05270 */
[----:B------:R-:W-:Y:S02]  /*10150*/  @UP0 ULDC.64 UR12, c[0x0][0xdc8] ;  /* 0x00037200000c0ab9 */ /* 0x000fe40000000a00 */
[----:B------:R-:W-:-:S04]  /*10160*/  UIMAD.WIDE.U32 UR6, UR9, UR12, URZ ;  /* 0x0000000c090672a5 */ /* 0x000fc8000f8e003f */
[----:B------:R-:W-:-:S04]  /*10170*/  @UP0 USHF.R.U32.HI UR8, URZ, UR13, UR7 ;  /* 0x0000000d3f080299 */ /* 0x000fc80008011607 */
[----:B------:R-:W-:-:S12]  /*10180*/  UIMAD UR6, UR8, UR11, URZ ;  /* 0x0000000b080672a4 */ /* 0x000fd8000f8e023f */
.L_x_8611:
        /* <DEDUP_REMOVED lines=40> */
.L_x_8613:
[----:B------:R-:W-:-:S11]  /*10410*/  UISETP.NE.AND UP0, UPT, UR7, 0x1, UPT ;  /* 0x000000010700788c */ /* 0x000fd6000bf05270 */
[----:B------:R-:W-:Y:S02]  /*10420*/  @UP0 ULDC.64 UR14, c[0x0][0x9e8] ;  /* 0x00027a00000e0ab9 */ /* 0x000fe40000000a00 */
[----:B------:R-:W-:-:S04]  /*10430*/  UIMAD.WIDE.U32 UR10, UR12, UR14, URZ ;  /* 0x0000000e0c0a72a5 */ /* 0x000fc8000f8e003f */
[----:B------:R-:W-:-:S12]  /*10440*/  @UP0 USHF.R.U32.HI UR12, URZ, UR15, UR11 ;  /* 0x0000000f3f0c0299 */ /* 0x000fd8000801160b */
.L_x_8614:
[----:B------:R-:W-:-:S04]  /*10450*/  UIMAD UR12, UR12, UR7, UR7 ;  /* 0x000000070c0c72a4 */ /* 0x000fc8000f8e0207 */
[----:B------:R-:W-:-:S04]  /*10460*/  UISETP.LT.AND UP0, UPT, UR6, UR12, UPT ;  /* 0x0000000c0600728c */ /* 0x000fc8000bf01270 */
[----:B------:R-:W-:-:S12]  /*10470*/  USEL UR6, UR6, UR12, UP0 ;  /* 0x0000000c06067287 */ /* 0x000fd80008000000 */
.L_x_8612:
        /* <DEDUP_REMOVED lines=26> */
.L_x_8616:
[----:B------:R-:W-:-:S11]  /*10620*/  UISETP.NE.AND UP0, UPT, UR7, 0x1, UPT ;  /* 0x000000010700788c */ /* 0x000fd6000bf05270 */
[----:B------:R-:W-:Y:S02]  /*10630*/  @UP0 ULDC.64 UR12, c[0x0][0x9e8] ;  /* 0x00027a00000c0ab9 */ /* 0x000fe40000000a00 */
[----:B------:R-:W-:-:S04]  /*10640*/  UIMAD.WIDE.U32 UR8, UR6, UR12, URZ ;  /* 0x0000000c060872a5 */ /* 0x000fc8000f8e003f */
[----:B------:R-:W-:-:S12]  /*10650*/  @UP0 USHF.R.U32.HI UR6, URZ, UR13, UR9 ;  /* 0x0000000d3f060299 */ /* 0x000fd80008011609 */
.L_x_8617:
[----:B------:R-:W-:-:S04]  /*10660*/  UIMAD UR6, UR6, UR7, URZ ;  /* 0x00000007060672a4 */ /* 0x000fc8000f8e023f */
[----:B------:R-:W-:-:S04]  /*10670*/  UISETP.LT.AND UP0, UPT, UR11, UR6, UPT ;  /* 0x000000060b00728c */ /* 0x000fc8000bf01270 */
[----:B------:R-:W-:-:S12]  /*10680*/  USEL UR11, UR11, UR6, !UP0 ;  /* 0x000000060b0b7287 */ /* 0x000fd8000c000000 */
.L_x_8615:
        /* <DEDUP_REMOVED lines=25> */
.L_x_8619:
        /* <DEDUP_REMOVED lines=23> */
.L_x_8621:
        /* <DEDUP_REMOVED lines=20> */
.L_x_8623:
        /* <DEDUP_REMOVED lines=16> */
.L_x_8622:
        /* <DEDUP_REMOVED lines=29> */
.L_x_8675:
[----:B------:R-:W-:Y:S01]  /*10da0*/  UMOV UR4, 0xffffffff ;  /* 0xffffffff00047882 */ /* 0x000fe20000000000 */
[----:B------:R-:W-:Y:S02]  /*10db0*/  SHF.R.S32.HI R7, RZ, 0x1f, R6 ;  /* 0x0000001fff077819 */ /* 0x000fe40000011406 */
[----:B------:R-:W-:Y:S05]  /*10dc0*/  BRA.DIV UR4, `(.L_x_8625) ;  /* 0x0000002604087947 */ /* 0x000fea000b800000 */
[----:B------:R-:W-:-:S13]  /*10dd0*/  ELECT P6, URZ, PT ;  /* 0x00000000003f782f */ /* 0x000fda00038c0000 */
.L_x_8678:
        /* <DEDUP_REMOVED lines=21> */
.L_x_8627:
[----:B------:R-:W2:Y:S01]  /*10f30*/  S2R R5, SR_TID.X ;  /* 0x0000000000057919 */ /* 0x000ea20000002100 */
[----:B-1----:R-:W-:Y:S02]  /*10f40*/  LEA R8, R16, UR37, 0x3 ;  /* 0x0000002510087c11 */ /* 0x002fe4000f8e18ff */
[----:B--2---:R-:W-:Y:S02]  /*10f50*/  LOP3.LUT R9, R5, 0x7f, RZ, 0xc0, !PT ;  /* 0x0000007f05097812 */ /* 0x004fe400078ec0ff */
[----:B------:R-:W-:Y:S02]  /*10f60*/  SHF.L.U32 R5, R17, 0x1f, RZ ;  /* 0x0000001f11057819 */ /* 0x000fe400000006ff */
[----:B------:R-:W-:Y:S02]  /*10f70*/  ISETP.NE.AND P3, PT, R9, RZ, PT ;  /* 0x000000ff0900720c */ /* 0x000fe40003f65270 */
[----:B------:R-:W1:Y:S02]  /*10f80*/  SYNCS.PHASECHK.TRANS64.TRYWAIT P2, [R8+URZ+0x22840], R5 ;  /* 0x02284005080075a7 */ /* 0x000e64000804017f */
[----:B-1----:R-:W-:Y:S09]  /*10f90*/  @!P2 BRA `(.L_x_8628) ;  /* 0x0000002000b4a947 */ /* 0x002ff20003800000 */
.L_x_8679:
[----:B------:R-:W-:Y:S05]  /*10fa0*/  @P3 BRA `(.L_x_8629) ;  /* 0x0000000000143947 */ /* 0x000fea0003800000 */
[----:B------:R-:W-:Y:S01]  /*10fb0*/  ISETP.NE.AND P2, PT, R19, RZ, PT ;  /* 0x000000ff1300720c */ /* 0x000fe20003f45270 */
[----:B-1----:R-:W-:-:S04]  /*10fc0*/  IMAD.MOV.U32 R5, RZ, RZ, 0x3000 ;  /* 0x00003000ff057424 */ /* 0x002fc800078e00ff */
[----:B------:R2:W-:Y:S08]  /*10fd0*/  SYNCS.ARRIVE.TRANS64 RZ, [R8+URZ+0x22830], R5 ;  /* 0x0228300508ff79a7 */ /* 0x0005f0000800003f */
[----:B------:R-:W-:Y:S05]  /*10fe0*/  @!P2 BRA `(.L_x_8629) ;  /* 0x000000000004a947 */ /* 0x000fea0003800000 */
[----:B------:R-:W-:Y:S01]  /*10ff0*/  BPT.TRAP 0x1 ;  /* 0x000000040000795c */ /* 0x000fe20000300000 */
.L_x_8629:
        /* <DEDUP_REMOVED lines=10> */
[----:B------:R-:W-:Y:S02]  /*110a0*/  UIMAD UR8, UR8, 0x3000, UR37 ;  /* 0x00003000080878a4 */ /* 0x000fe4000f8e0225 */
[----:B------:R-:W-:Y:S02]  /*110b0*/  UIADD3 UR9, UR9, 0x22830, URZ ;  /* 0x0002283009097890 */ /* 0x000fe4000fffe03f */
[----:B------:R-:W-:Y:S02]  /*110c0*/  UIMAD UR11, UR11, 0x60, URZ ;  /* 0x000000600b0b78a4 */ /* 0x000fe4000f8e023f */
[----:B------:R-:W-:-:S09]  /*110d0*/  UIADD3 UR8, UR8, 0x1c400, URZ ;  /* 0x0001c40008087890 */ /* 0x000fd2000fffe03f */
[----:B------:R3:W-:Y:S02]  /*110e0*/  UTMALDG.4D [UR8], [UR4], desc[UR6] ;  /* 0x00000608040075b4 */ /* 0x0007e40008019000 */
[----:B---3--:R-:W-:Y:S01]  /*110f0*/  NOP ;  /* 0x0000000000007918 */ /* 0x008fe20000000000 */
.L_x_8626:
        /* <DEDUP_REMOVED lines=24> */
.L_x_8680:
        /* <DEDUP_REMOVED lines=10> */
.L_x_8681:
[----:B------:R-:W-:Y:S05]  /*11320*/  @P3 BRA `(.L_x_8634) ;  /* 0x0000000000143947 */ /* 0x000fea0003800000 */
[----:B------:R-:W-:Y:S01]  /*11330*/  ISETP.NE.AND P2, PT, R19, RZ, PT ;  /* 0x000000ff1300720c */ /* 0x000fe20003f45270 */
[----:B-1----:R-:W-:-:S04]  /*11340*/  IMAD.MOV.U32 R5, RZ, RZ, 0xc000 ;  /* 0x0000c000ff057424 */ /* 0x002fc800078e00ff */
[----:B------:R2:W-:Y:S08]  /*11350*/  SYNCS.ARRIVE.TRANS64 RZ, [R8+URZ+0x22850], R5 ;  /* 0x0228500508ff79a7 */ /* 0x0005f0000800003f */
[----:B------:R-:W-:Y:S05]  /*11360*/  @!P2 BRA `(.L_x_8634) ;  /* 0x000000000004a947 */ /* 0x000fea0003800000 */
[----:B------:R-:W-:Y:S01]  /*11370*/  BPT.TRAP 0x1 ;  /* 0x000000040000795c */ /* 0x000fe20000300000 */
.L_x_8634:
        /* <DEDUP_REMOVED lines=10> */
[----:B------:R-:W-:-:S03]  /*11420*/  UMOV UR18, 0x40 ;  /* 0x0000004000127882 */ /* 0x000fc60000000000 */
[----:B------:R-:W-:Y:S02]  /*11430*/  UIMAD UR16, UR16, 0xc000, UR37 ;  /* 0x0000c000101078a4 */ /* 0x000fe4000f8e0225 */
[----:B------:R-:W-:Y:S02]  /*11440*/  UIMAD UR11, UR11, 0x60, URZ ;  /* 0x000000600b0b78a4 */ /* 0x000fe4000f8e023f */
[----:B------:R-:W-:Y:S02]  /*11450*/  UIADD3 UR9, UR9, 0x22850, URZ ;  /* 0x0002285009097890 */ /* 0x000fe4000fffe03f */
[----:B------:R-:W-:Y:S02]  /*11460*/  UIADD3 UR8, UR16, 0x400, URZ ;  /* 0x0000040010087890 */ /* 0x000fe4000fffe03f */
[----:B------:R-:W-:Y:S02]  /*11470*/  UIADD3 UR17, UR16, 0x3400, URZ ;  /* 0x0000340010117890 */ /* 0x000fe4000fffe03f */
[----:B------:R-:W-:-:S02]  /*11480*/  UIADD3 UR19, UR16, 0x6400, URZ ;  /* 0x0000640010137890 */ /* 0x000fc4000fffe03f */
[----:B------:R-:W-:-:S03]  /*11490*/  UIADD3 UR20, UR16, 0x9400, URZ ;  /* 0x0000940010147890 */ /* 0x000fc6000fffe03f */
[----:B------:R3:W-:Y:S01]  /*114a0*/  UTMALDG.4D [UR8], [UR6], desc[UR14] ;  /* 0x00000e08060075b4 */ /* 0x0007e20008019000 */
        /* <DEDUP_REMOVED lines=12> */
.L_x_8632:
[----:B------:R-:W-:Y:S05]  /*11570*/  BSYNC B0 ;  /* 0x0000000000007941 */ /* 0x000fea0003800000 */
.L_x_8631:
[----:B------:R-:W-:-:S04]  /*11580*/  UIADD3 UR6, UR39, -0x2, URZ ;  /* 0xfffffffe27067890 */ /* 0x000fc8000fffe03f */
[----:B------:R-:W-:-:S06]  /*11590*/  UISETP.GE.AND UP0, UPT, UR6, UR38, UPT ;  /* 0x000000260600728c */ /* 0x000fcc000bf06270 */
[----:B------:R-:W-:-:S13]  /*115a0*/  PLOP3.LUT P2, PT, PT, PT, UP0, 0x80, 0x0 ;  /* 0x000000000000781c */ /* 0x000fda0003f4f008 */
[----:B------:R-:W-:Y:S05]  /*115b0*/  @!P2 BRA `(.L_x_8635) ;  /* 0x0000001000b4a947 */ /* 0x000fea0003800000 */
[----:B-12---:R-:W-:Y:S01]  /*115c0*/  IMAD R8, RZ, RZ, -UR39 ;  /* 0x80000027ff087e24 */ /* 0x006fe2000f8e02ff */
[----:B------:R-:W-:-:S04]  /*115d0*/  LOP3.LUT R9, RZ, UR38, RZ, 0x33, !PT ;  /* 0x00000026ff097c12 */ /* 0x000fc8000f8e33ff */
        /* <DEDUP_REMOVED lines=32> */
.L_x_8639:
[----:B-1----:R-:W1:Y:S01]  /*117e0*/  S2R R2, SR_TID.X ;  /* 0x0000000000027919 */ /* 0x002e620000002100 */
[----:B------:R-:W-:Y:S02]  /*117f0*/  SHF.L.U32 R3, R17, 0x1f, RZ ;  /* 0x0000001f11037819 */ /* 0x000fe400000006ff */
[----:B-1----:R-:W-:Y:S02]  /*11800*/  LOP3.LUT R5, R2, 0x7f, RZ, 0xc0, !PT ;  /* 0x0000007f02057812 */ /* 0x002fe400078ec0ff */
[----:B------:R-:W-:Y:S02]  /*11810*/  LEA R2, R16, UR37, 0x3 ;  /* 0x0000002510027c11 */ /* 0x000fe4000f8e18ff */
[----:B------:R-:W-:Y:S02]  /*11820*/  ISETP.NE.AND P2, PT, R5, RZ, PT ;  /* 0x000000ff0500720c */ /* 0x000fe40003f45270 */
[----:B------:R-:W1:Y:S02]  /*11830*/  SYNCS.PHASECHK.TRANS64.TRYWAIT P3, [R2+URZ+0x22840], R3 ;  /* 0x02284003020075a7 */ /* 0x000e64000806017f */
[----:B-1----:R-:W-:Y:S09]  /*11840*/  @!P3 BRA `(.L_x_8640) ;  /* 0x0000001800c8b947 */ /* 0x002ff20003800000 */
.L_x_8682:
[----:B------:R-:W-:Y:S05]  /*11850*/  @P2 BRA `(.L_x_8641) ;  /* 0x0000000000142947 */ /* 0x000fea0003800000 */
[----:B------:R-:W-:Y:S01]  /*11860*/  ISETP.NE.AND P3, PT, R19, RZ, PT ;  /* 0x000000ff1300720c */ /* 0x000fe20003f65270 */
[----:B------:R-:W-:-:S04]  /*11870*/  IMAD.MOV.U32 R5, RZ, RZ, 0x3000 ;  /* 0x00003000ff057424 */ /* 0x000fc800078e00ff */
[----:B------:R2:W-:Y:S08]  /*11880*/  SYNCS.ARRIVE.TRANS64 RZ, [R2+URZ+0x22830], R5 ;  /* 0x0228300502ff79a7 */ /* 0x0005f0000800003f */
[----:B------:R-:W-:Y:S05]  /*11890*/  @!P3 BRA `(.L_x_8641) ;  /* 0x000000000004b947 */ /* 0x000fea0003800000 */
[----:B------:R-:W-:Y:S01]  /*118a0*/  BPT.TRAP 0x1 ;  /* 0x000000040000795c */ /* 0x000fe20000300000 */
.L_x_8641:
[----:B------:R-:W-:Y:S01]  /*118b0*/  R2UR UR8, R16 ;  /* 0x00000000100872ca */ /* 0x000fe200000e0000 */
        /* <DEDUP_REMOVED lines=10> */
[----:B------:R-:W-:Y:S02]  /*11960*/  UIMAD UR8, UR8, 0x3000, UR37 ;  /* 0x00003000080878a4 */ /* 0x000fe4000f8e0225 */
[----:B------:R-:W-:Y:S02]  /*11970*/  UIADD3 UR9, UR9, 0x22830, URZ ;  /* 0x0002283009097890 */ /* 0x000fe4000fffe03f */
[----:B------:R-:W-:-:S09]  /*11980*/  UIADD3 UR8, UR8, 0x1c400, URZ ;  /* 0x0001c40008087890 */ /* 0x000fd2000fffe03f */
[----:B------:R3:W-:Y:S01]  /*11990*/  UTMALDG.4D [UR8], [UR6], desc[UR14] ;  /* 0x00000e08060075b4 */ /* 0x0007e20008019000 */
[----:B------:R-:W4:Y:S02]  /*119a0*/  SYNCS.PHASECHK.TRANS64.TRYWAIT P3, [R2+URZ+0x22860], R3 ;  /* 0x02286003020075a7 */ /* 0x000f24000806017f */
[----:B---34-:R-:W-:Y:S05]  /*119b0*/  @!P3 BRA `(.L_x_8642) ;  /* 0x000000180080b947 */ /* 0x018fea0003800000 */
.L_x_8683:
[----:B------:R-:W-:Y:S05]  /*119c0*/  @P2 BRA `(.L_x_8643) ;  /* 0x0000000000142947 */ /* 0x000fea0003800000 */
[----:B------:R-:W-:Y:S01]  /*119d0*/  ISETP.NE.AND P2, PT, R19, RZ, PT ;  /* 0x000000ff1300720c */ /* 0x000fe20003f45270 */
[----:B-1-3--:R-:W-:-:S04]  /*119e0*/  IMAD.MOV.U32 R3, RZ, RZ, 0xc000 ;  /* 0x0000c000ff037424 */ /* 0x00afc800078e00ff */
[----:B------:R4:W-:Y:S08]  /*119f0*/  SYNCS.ARRIVE.TRANS64 RZ, [R2+URZ+0x22850], R3 ;  /* 0x0228500302ff79a7 */ /* 0x0009f0000800003f */
[----:B------:R-:W-:Y:S05]  /*11a00*/  @!P2 BRA `(.L_x_8643) ;  /* 0x000000000004a947 */ /* 0x000fea0003800000 */
[----:B------:R-:W-:Y:S01]  /*11a10*/  BPT.TRAP 0x1 ;  /* 0x000000040000795c */ /* 0x000fe20000300000 */
.L_x_8643:
        /* <DEDUP_REMOVED lines=12> */
[----:B------:R-:W-:Y:S02]  /*11ae0*/  UIADD3 UR9, UR9, 0x22850, URZ ;  /* 0x0002285009097890 */ /* 0x000fe4000fffe03f */
[----:B------:R-:W-:Y:S02]  /*11af0*/  UIADD3 UR8, UR16, 0x400, URZ ;  /* 0x0000040010087890 */ /* 0x000fe4000fffe03f */
[----:B------:R-:W-:Y:S02]  /*11b00*/  UIADD3 UR17, UR16, 0x3400, URZ ;  /* 0x0000340010117890 */ /* 0x000fe4000fffe03f */
[----:B------:R-:W-:Y:S02]  /*11b10*/  UIADD3 UR19, UR16, 0x6400, URZ ;  /* 0x0000640010137890 */ /* 0x000fe4000fffe03f */
[----:B------:R-:W-:-:S03]  /*11b20*/  UIADD3 UR20, UR16, 0x9400, URZ ;  /* 0x0000940010147890 */ /* 0x000fc6000fffe03f */
[----:B------:R5:W-:Y:S01]  /*11b30*/  UTMALDG.4D [UR8], [UR6], desc[UR14] ;  /* 0x00000e08060075b4 */ /* 0x000be20008019000 */
        /* <DEDUP_REMOVED lines=12> */
.L_x_8638:
[----:B------:R-:W-:Y:S05]  /*11c00*/  BSYNC B0 ;  /* 0x0000000000007941 */ /* 0x000fea0003800000 */
.L_x_8637:
[----:B------:R-:W-:-:S06]  /*11c10*/  UIADD3 UR6, UR39, -0x3, URZ ;  /* 0xfffffffd27067890 */ /* 0x000fcc000fffe03f */
[----:B------:R-:W-:-:S07]  /*11c20*/  IMAD.U32 R8, RZ, RZ, UR6 ;  /* 0x00000006ff087e24 */ /* 0x000fce000f8e00ff */
.L_x_8636:
[----:B------:R-:W-:Y:S01]  /*11c30*/  ULOP3.LUT UR6, URZ, UR39, URZ, 0x33, !UPT ;  /* 0x000000273f067292 */ /* 0x000fe2000f8e333f */
[----:B------:R-:W-:Y:S01]  /*11c40*/  VIADD R9, R9, 0xfffffffe ;  /* 0xfffffffe09097836 */ /* 0x000fe20000000000 */
[----:B------:R-:W-:Y:S04]  /*11c50*/  BSSY B0, `(.L_x_8635) ;  /* 0x00000c3000007945 */ /* 0x000fe80003800000 */
[----:B------:R-:W-:-:S13]  /*11c60*/  ISETP.NE.AND P2, PT, R9, UR6, PT ;  /* 0x0000000609007c0c */ /* 0x000fda000bf45270 */
[----:B------:R-:W-:Y:S05]  /*11c70*/  @!P2 BRA `(.L_x_8644) ;  /* 0x0000000c0000a947 */ /* 0x000fea0003800000 */
.L_x_8659:
        /* <DEDUP_REMOVED lines=8> */
[----:B------:R-:W-:Y:S01]  /*11d00*/  IMAD.MOV.U32 R10, RZ, RZ, R8 ;  /* 0x000000ffff0a7224 */ /* 0x000fe200078e0008 */
        /* <DEDUP_REMOVED lines=19> */
.L_x_8647:
[----:B------:R-:W1:Y:S01]  /*11e40*/  S2R R2, SR_TID.X ;  /* 0x0000000000027919 */ /* 0x000e620000002100 */
[----:B------:R-:W-:Y:S02]  /*11e50*/  LEA R3, R9, UR37, 0x3 ;  /* 0x0000002509037c11 */ /* 0x000fe4000f8e18ff */
[----:B-1----:R-:W-:Y:S02]  /*11e60*/  LOP3.LUT R5, R2, 0x7f, RZ, 0xc0, !PT ;  /* 0x0000007f02057812 */ /* 0x002fe400078ec0ff */
[----:B------:R-:W-:Y:S02]  /*11e70*/  SHF.L.U32 R2, R17, 0x1f, RZ ;  /* 0x0000001f11027819 */ /* 0x000fe400000006ff */
[----:B------:R-:W-:Y:S02]  /*11e80*/  ISETP.NE.AND P2, PT, R5, RZ, PT ;  /* 0x000000ff0500720c */ /* 0x000fe40003f45270 */
[----:B------:R-:W1:Y:S02]  /*11e90*/  SYNCS.PHASECHK.TRANS64.TRYWAIT P3, [R3+URZ+0x22840], R2 ;  /* 0x02284002030075a7 */ /* 0x000e64000806017f */
[----:B-1----:R-:W-:Y:S09]  /*11ea0*/  @!P3 BRA `(.L_x_8648) ;  /* 0x000000140058b947 */ /* 0x002ff20003800000 */
.L_x_8684:
[----:B------:R-:W-:Y:S05]  /*11eb0*/  @P2 BRA `(.L_x_8649) ;  /* 0x0000000000142947 */ /* 0x000fea0003800000 */
[----:B------:R-:W-:Y:S01]  /*11ec0*/  ISETP.NE.AND P3, PT, R19, RZ, PT ;  /* 0x000000ff1300720c */ /* 0x000fe20003f65270 */
[----:B------:R-:W-:-:S04]  /*11ed0*/  IMAD.MOV.U32 R12, RZ, RZ, 0x3000 ;  /* 0x00003000ff0c7424 */ /* 0x000fc800078e00ff */
[----:B------:R2:W-:Y:S08]  /*11ee0*/  SYNCS.ARRIVE.TRANS64 RZ, [R3+URZ+0x22830], R12 ;  /* 0x0228300c03ff79a7 */ /* 0x0005f0000800003f */
[----:B------:R-:W-:Y:S05]  /*11ef0*/  @!P3 BRA `(.L_x_8649) ;  /* 0x000000000004b947 */ /* 0x000fea0003800000 */
[----:B------:R-:W-:Y:S01]  /*11f00*/  BPT.TRAP 0x1 ;  /* 0x000000040000795c */ /* 0x000fe20000300000 */
.L_x_8649:
        /* <DEDUP_REMOVED lines=17> */
.L_x_8685:
[----:B------:R-:W-:Y:S05]  /*12020*/  @P2 BRA `(.L_x_8651) ;  /* 0x0000000000142947 */ /* 0x000fea0003800000 */
[----:B------:R-:W-:Y:S01]  /*12030*/  ISETP.NE.AND P2, PT, R19, RZ, PT ;  /* 0x000000ff1300720c */ /* 0x000fe20003f45270 */
[----:B-1-3--:R-:W-:-:S04]  /*12040*/  IMAD.MOV.U32 R2, RZ, RZ, 0xc000 ;  /* 0x0000c000ff027424 */ /* 0x00afc800078e00ff */
[----:B------:R4:W-:Y:S08]  /*12050*/  SYNCS.ARRIVE.TRANS64 RZ, [R3+URZ+0x22850], R2 ;  /* 0x0228500203ff79a7 */ /* 0x0009f0000800003f */
[----:B------:R-:W-:Y:S05]  /*12060*/  @!P2 BRA `(.L_x_8651) ;  /* 0x000000000004a947 */ /* 0x000fea0003800000 */
[----:B------:R-:W-:Y:S01]  /*12070*/  BPT.TRAP 0x1 ;  /* 0x000000040000795c */ /* 0x000fe20000300000 */
.L_x_8651:
        /* <DEDUP_REMOVED lines=17> */
[----:B------:R5:W-:Y:S02]  /*12190*/  UTMALDG.4D [UR8], [UR6], desc[UR14] ;  /* 0x00000e08060075b4 */ /* 0x000be40008019000 */
[----:B-----5:R-:W-:Y:S01]  /*121a0*/  UMOV UR8, UR17 ;  /* 0x0000001100087c82 */ /* 0x020fe20008000000 */
[----:B------:R-:W-:Y:S01]  /*121b0*/  UMOV UR10, UR19 ;  /* 0x00000013000a7c82 */ /* 0x000fe20008000000 */
[----:B------:R-:W-:Y:S01]  /*121c0*/  UMOV UR17, 0x80 ;  /* 0x0000008000117882 */ /* 0x000fe20000000000 */
        /* <DEDUP_REMOVED lines=9> */
.L_x_8646:
[----:B------:R-:W-:Y:S05]  /*12260*/  BSYNC B1 ;  /* 0x0000000000017941 */ /* 0x000fea0003800000 */
.L_x_8645:
        /* <DEDUP_REMOVED lines=27> */
.L_x_8654:
[----:B------:R-:W1:Y:S01]  /*12420*/  S2R R2, SR_TID.X ;  /* 0x0000000000027919 */ /* 0x000e620000002100 */
[----:B--2---:R-:W-:Y:S02]  /*12430*/  SHF.L.U32 R3, R17, 0x1f, RZ ;  /* 0x0000001f11037819 */ /* 0x004fe400000006ff */
[----:B-1----:R-:W-:Y:S02]  /*12440*/  LOP3.LUT R5, R2, 0x7f, RZ, 0xc0, !PT ;  /* 0x0000007f02057812 */ /* 0x002fe400078ec0ff */
[----:B------:R-:W-:Y:S02]  /*12450*/  LEA R2, R16, UR37, 0x3 ;  /* 0x0000002510027c11 */ /* 0x000fe4000f8e18ff */
[----:B------:R-:W-:Y:S02]  /*12460*/  ISETP.NE.AND P2, PT, R5, RZ, PT ;  /* 0x000000ff0500720c */ /* 0x000fe40003f45270 */
[----:B------:R-:W1:Y:S02]  /*12470*/  SYNCS.PHASECHK.TRANS64.TRYWAIT P3, [R2+URZ+0x22840], R3 ;  /* 0x02284003020075a7 */ /* 0x000e64000806017f */
[----:B-1----:R-:W-:Y:S09]  /*12480*/  @!P3 BRA `(.L_x_8655) ;  /* 0x000000100008b947 */ /* 0x002ff20003800000 */
.L_x_8686:
[----:B------:R-:W-:Y:S05]  /*12490*/  @P2 BRA `(.L_x_8656) ;  /* 0x0000000000142947 */ /* 0x000fea0003800000 */
[----:B------:R-:W-:Y:S01]  /*124a0*/  ISETP.NE.AND P3, PT, R19, RZ, PT ;  /* 0x000000ff1300720c */ /* 0x000fe20003f65270 */
[----:B------:R-:W-:-:S04]  /*124b0*/  IMAD.MOV.U32 R5, RZ, RZ, 0x3000 ;  /* 0x00003000ff057424 */ /* 0x000fc800078e00ff */
[----:B------:R2:W-:Y:S08]  /*124c0*/  SYNCS.ARRIVE.TRANS64 RZ, [R2+URZ+0x22830], R5 ;  /* 0x0228300502ff79a7 */ /* 0x0005f0000800003f */
[----:B------:R-:W-:Y:S05]  /*124d0*/  @!P3 BRA `(.L_x_8656) ;  /* 0x000000000004b947 */ /* 0x000fea0003800000 */
[----:B------:R-:W-:Y:S01]  /*124e0*/  BPT.TRAP 0x1 ;  /* 0x000000040000795c */ /* 0x000fe20000300000 */
.L_x_8656:
[----:B------:R-:W-:Y:S01]  /*124f0*/  R2UR UR8, R16 ;  /* 0x00000000100872ca */ /* 0x000fe200000e0000 */
[----:B--2---:R-:W-:Y:S01]  /*12500*/  IMAD R5, R10, 0x60, RZ ;  /* 0x000000600a057824 */ /* 0x004fe200078e02ff */
        /* <DEDUP_REMOVED lines=13> */
[----:B------:R-:W3:Y:S02]  /*125e0*/  SYNCS.PHASECHK.TRANS64.TRYWAIT P3, [R2+URZ+0x22860], R3 ;  /* 0x02286003020075a7 */ /* 0x000ee4000806017f */
[----:B--23--:R-:W-:Y:S05]  /*125f0*/  @!P3 BRA `(.L_x_8657) ;  /* 0x0000000c00c0b947 */ /* 0x00cfea0003800000 */
.L_x_8687:
[----:B------:R-:W-:Y:S05]  /*12600*/  @P2 BRA `(.L_x_8658) ;  /* 0x0000000000142947 */ /* 0x000fea0003800000 */
[----:B------:R-:W-:Y:S01]  /*12610*/  ISETP.NE.AND P2, PT, R19, RZ, PT ;  /* 0x000000ff1300720c */ /* 0x000fe20003f45270 */
[----:B-12---:R-:W-:-:S04]  /*12620*/  IMAD.MOV.U32 R3, RZ, RZ, 0xc000 ;  /* 0x0000c000ff037424 */ /* 0x006fc800078e00ff */
[----:B------:R3:W-:Y:S08]  /*12630*/  SYNCS.ARRIVE.TRANS64 RZ, [R2+URZ+0x22850], R3 ;  /* 0x0228500302ff79a7 */ /* 0x0007f0000800003f */
[----:B------:R-:W-:Y:S05]  /*12640*/  @!P2 BRA `(.L_x_8658) ;  /* 0x000000000004a947 */ /* 0x000fea0003800000 */
[----:B------:R-:W-:Y:S01]  /*12650*/  BPT.TRAP 0x1 ;  /* 0x000000040000795c */ /* 0x000fe20000300000 */
.L_x_8658:
        /* <DEDUP_REMOVED lines=30> */
.L_x_8653:
[----:B------:R-:W-:Y:S05]  /*12840*/  BSYNC B1 ;  /* 0x0000000000017941 */ /* 0x000fea0003800000 */
.L_x_8652:
[----:B------:R-:W-:Y:S01]  /*12850*/  ISETP.GT.AND P2, PT, R9, UR38, PT ;  /* 0x0000002609007c0c */ /* 0x000fe2000bf44270 */
[----:B------:R-:W-:-:S12]  /*12860*/  VIADD R8, R8, 0xfffffffe ;  /* 0xfffffffe08087836 */ /* 0x000fd80000000000 */
[----:B------:R-:W-:Y:S05]  /*12870*/  @P2 BRA `(.L_x_8659) ;  /* 0xfffffff400002947 */ /* 0x000fea000383ffff */
.L_x_8644:
[----:B------:R-:W-:Y:S05]  /*12880*/  BSYNC B0 ;  /* 0x0000000000007941 */ /* 0x000fea0003800000 */
.L_x_8635:
[----:B------:R-:W-:Y:S01]  /*12890*/  VIADD R16, R16, 0x1 ;  /* 0x0000000110107836 */ /* 0x000fe20000000000 */
[----:B------:R-:W-:Y:S04]  /*128a0*/  BSSY B0, `(.L_x_8660) ;  /* 0x0000011000007945 */ /* 0x000fe80003800000 */
        /* <DEDUP_REMOVED lines=16> */
.L_x_8661:
[----:B------:R-:W-:Y:S05]  /*129b0*/  BSYNC B0 ;  /* 0x0000000000007941 */ /* 0x000fea0003800000 */
.L_x_8660:
[----:B------:R-:W-:Y:S01]  /*129c0*/  SEL R16, R16, RZ, P0 ;  /* 0x000000ff10107207 */ /* 0x000fe20000000000 */
[----:B------:R-:W-:-:S07]  /*129d0*/  IMAD.MOV.U32 R13, RZ, RZ, R18 ;  /* 0x000000ffff0d7224 */ /* 0x000fce00078e0012 */
.L_x_8620:
[----:B------:R-:W-:Y:S05]  /*129e0*/  BSYNC B6 ;  /* 0x0000000000067941 */ /* 0x000fea0003800000 */
.L_x_8618:
[----:B------:R-:W-:-:S03]  /*129f0*/  UMOV UR6, 0xffffffff ;  /* 0xffffffff00067882 */ /* 0x000fc60000000000 */
[----:B------:R-:W-:Y:S05]  /*12a00*/  BRA.DIV UR6, `(.L_x_8662) ;  /* 0x0000000a06d07947 */ /* 0x000fea000b800000 */
[----:B------:R1:W1:Y:S02]  /*12a10*/  SHFL.IDX PT, R14, R13, RZ, 0x1f ;  /* 0x00001fff0d0e7589 */ /* 0x00026400000e0000 */
.L_x_8690:
        /* <DEDUP_REMOVED lines=12> */
.L_x_8609:
        /* <DEDUP_REMOVED lines=11> */
.L_x_8691:
        /* <DEDUP_REMOVED lines=10> */
[----:B------:R-:W-:-:S05]  /*12c30*/  IMAD.U32 R0, RZ, RZ, UR4 ;  /* 0x00000004ff007e24 */ /* 0x000fca000f8e00ff */
[----:B------:R-:W-:-:S13]  /*12c40*/  ISETP.NE.AND P2, PT, R0, 0x3, PT ;  /* 0x000000030000780c */ /* 0x000fda0003f45270 */
[----:B------:R-:W-:Y:S05]  /*12c50*/  @!P2 BRA `(.L_x_8667) ;  /* 0x000000000004a947 */ /* 0x000fea0003800000 */
[----:B------:R-:W-:Y:S01]  /*12c60*/  BPT.TRAP 0x1 ;  /* 0x000000040000795c */ /* 0x000fe20000300000 */
.L_x_8667:
        /* <DEDUP_REMOVED lines=12> */
.L_x_8692:
[----:B------:R-:W2:Y:S02]  /*12d30*/  SYNCS.PHASECHK.TRANS64.TRYWAIT P0, [R3+URZ], R0 ;  /* 0x00000000030075a7 */ /* 0x000ea4000800017f */
[----:B--2---:R-:W-:Y:S05]  /*12d40*/  @!P0 BRA `(.L_x_8669) ;  /* 0x00000008004c8947 */ /* 0x004fea0003800000 */
.L_x_8693:
[----:B------:R-:W-:Y:S05]  /*12d50*/  @!P2 BRA `(.L_x_8670) ;  /* 0x000000000004a947 */ /* 0x000fea0003800000 */
[----:B------:R-:W-:Y:S01]  /*12d60*/  BPT.TRAP 0x1 ;  /* 0x000000040000795c */ /* 0x000fe20000300000 */
.L_x_8670:
[----:B--2---:R-:W-:-:S04]  /*12d70*/  VIADD R3, R7, 0x22860 ;  /* 0x0002286007037836 */ /* 0x004fc80000000000 */
[----:B-1----:R-:W-:-:S04]  /*12d80*/  IMAD R5, R16, 0x8, R3 ;  /* 0x0000000810057824 */ /* 0x002fc800078e0203 */
[----:B------:R-:W1:Y:S02]  /*12d90*/  SYNCS.PHASECHK.TRANS64.TRYWAIT P0, [R5+URZ], R4 ;  /* 0x00000004050075a7 */ /* 0x000e64000800017f */
[----:B-1----:R-:W-:Y:S05]  /*12da0*/  @!P0 BRA `(.L_x_8671) ;  /* 0x0000000800488947 */ /* 0x002fea0003800000 */
.L_x_8694:
[----:B------:R-:W-:-:S07]  /*12db0*/  IMAD R3, R2, 0x8, R3 ;  /* 0x0000000802037824 */ /* 0x000fce00078e0203 */
.L_x_8672:
[----:B--2---:R2:W3:Y:S02]  /*12dc0*/  SYNCS.PHASECHK.TRANS64.TRYWAIT P0, [R3+URZ], R0 ;  /* 0x00000000030075a7 */ /* 0x0044e4000800017f */
[----:B---3--:R-:W-:Y:S05]  /*12dd0*/  @!P0 NANOSLEEP.SYNCS 0x989680 ;  /* 0x009896800000895d */ /* 0x008fea0003900000 */
[----:B------:R-:W3:Y:S02]  /*12de0*/  @!P0 SYNCS.PHASECHK.TRANS64 P0, [R3+URZ], R0 ;  /* 0x00000000030085a7 */ /* 0x000ee4000800007f */
[----:B---3--:R-:W-:Y:S05]  /*12df0*/  @!P0 BRA `(.L_x_8672) ;  /* 0xfffffffc00f08947 */ /* 0x008fea000383ffff */
.L_x_8666:
[----:B------:R-:W-:Y:S05]  /*12e00*/  BSYNC B0 ;  /* 0x0000000000007941 */ /* 0x000fea0003800000 */
.L_x_8665:
[----:B------:R-:W-:Y:S05]  /*12e10*/  EXIT ;  /* 0x000000000000794d */ /* 0x000fea0003800000 */
.L_x_8526:
[----:B-1----:R-:W-:-:S04]  /*12e20*/  IMAD.U32 R3, RZ, RZ, UR46 ;  /* 0x0000002eff037e24 */ /* 0x002fc8000f8e00ff */
[----:B------:R1:W2:Y:S03]  /*12e30*/  SYNCS.PHASECHK.TRANS64.TRYWAIT P0, [R3+URZ+0x22800], R0 ;  /* 0x02280000030075a7 */ /* 0x0002a6000800017f */
[----:B--2---:R-:W-:Y:S05]  /*12e40*/  @!P0 NANOSLEEP.SYNCS 0x989680 ;  /* 0x009896800000895d */ /* 0x004fea0003900000 */
[----:B------:R-:W2:Y:S02]  /*12e50*/  @!P0 SYNCS.PHASECHK.TRANS64 P0, [R3+URZ+0x22800], R0 ;  /* 0x02280000030085a7 */ /* 0x000ea4000800007f */
[----:B--2---:R-:W-:Y:S05]  /*12e60*/  @!P0 BRA `(.L_x_8526) ;  /* 0xfffffffc00ec8947 */ /* 0x004fea000383ffff */
[----:B------:R-:W-:Y:S05]  /*12e70*/  BRA `(.L_x_8673) ;  /* 0xfffffeec00347947 */ /* 0x000fea000383ffff */
.L_x_8530:
[----:B--2---:R-:W-:-:S04]  /*12e80*/  IMAD.U32 R3, RZ, RZ, UR21 ;  /* 0x00000015ff037e24 */ /* 0x004fc8000f8e00ff */
[----:B------:R2:W3:Y:S03]  /*12e90*/  SYNCS.PHASECHK.TRANS64.TRYWAIT P1, [R3+URZ+0x22830], R12 ;  /* 0x0228300c030075a7 */ /* 0x0004e6000802017f */
[----:B---3--:R-:W-:Y:S05]  /*12ea0*/  @!P1 NANOSLEEP.SYNCS 0x989680 ;  /* 0x009896800000995d */ /* 0x008fea0003900000 */
[----:B------:R-:W3:Y:S02]  /*12eb0*/  @!P1 SYNCS.PHASECHK.TRANS64 P1, [R3+URZ+0x22830], R12 ;  /* 0x0228300c030095a7 */ /* 0x000ee4000802007f */
[----:B---3--:R-:W-:Y:S05]  /*12ec0*/  @!P1 BRA `(.L_x_8530) ;  /* 0xfffffffc00ec9947 */ /* 0x008fea000383ffff */
[----:B------:R-:W-:Y:S05]  /*12ed0*/  BRA `(.L_x_8529) ;  /* 0xfffffeec00587947 */ /* 0x000fea000383ffff */
.L_x_8542:
[----:B--2---:R2:W3:Y:S02]  /*12ee0*/  SYNCS.PHASECHK.TRANS64.TRYWAIT P1, [R7+URZ+0x22850], R12 ;  /* 0x0228500c070075a7 */ /* 0x0044e4000802017f */
[----:B---3--:R-:W-:Y:S05]  /*12ef0*/  @!P1 NANOSLEEP.SYNCS 0x989680 ;  /* 0x009896800000995d */ /* 0x008fea0003900000 */
[----:B------:R-:W3:Y:S02]  /*12f00*/  @!P1 SYNCS.PHASECHK.TRANS64 P1, [R7+URZ+0x22850], R12 ;  /* 0x0228500c070095a7 */ /* 0x000ee4000802007f */
[----:B---3--:R-:W-:Y:S05]  /*12f10*/  @!P1 BRA `(.L_x_8542) ;  /* 0xfffffffc00f09947 */ /* 0x008fea000383ffff */
[----:B------:R-:W-:Y:S05]  /*12f20*/  BRA `(.L_x_8541) ;  /* 0xffffff1400607947 */ /* 0x000fea000383ffff */
.L_x_8550:
[----:B--2---:R-:W-:-:S04]  /*12f30*/  IMAD.U32 R11, RZ, RZ, UR28 ;  /* 0x0000001cff0b7e24 */ /* 0x004fc8000f8e00ff */
[----:B------:R2:W3:Y:S03]  /*12f40*/  SYNCS.PHASECHK.TRANS64.TRYWAIT P1, [R11+URZ+0x22830], R10 ;  /* 0x0228300a0b0075a7 */ /* 0x0004e6000802017f */
[----:B---3--:R-:W-:Y:S05]  /*12f50*/  @!P1 NANOSLEEP.SYNCS 0x989680 ;  /* 0x009896800000995d */ /* 0x008fea0003900000 */
[----:B------:R-:W3:Y:S02]  /*12f60*/  @!P1 SYNCS.PHASECHK.TRANS64 P1, [R11+URZ+0x22830], R10 ;  /* 0x0228300a0b0095a7 */ /* 0x000ee4000802007f */
[----:B---3--:R-:W-:Y:S05]  /*12f70*/  @!P1 BRA `(.L_x_8550) ;  /* 0xfffffffc00ec9947 */ /* 0x008fea000383ffff */
[----:B------:R-:W-:Y:S05]  /*12f80*/  BRA `(.L_x_8549) ;  /* 0xffffff1800d07947 */ /* 0x000fea000383ffff */
.L_x_8562:
[----:B--2---:R2:W3:Y:S02]  /*12f90*/  SYNCS.PHASECHK.TRANS64.TRYWAIT P1, [R177+URZ+0x22850], R10 ;  /* 0x0228500ab10075a7 */ /* 0x0044e4000802017f */
[----:B---3--:R-:W-:Y:S05]  /*12fa0*/  @!P1 NANOSLEEP.SYNCS 0x989680 ;  /* 0x009896800000995d */ /* 0x008fea0003900000 */
[----:B------:R-:W3:Y:S02]  /*12fb0*/  @!P1 SYNCS.PHASECHK.TRANS64 P1, [R177+URZ+0x22850], R10 ;  /* 0x0228500ab10095a7 */ /* 0x000ee4000802007f */
[----:B---3--:R-:W-:Y:S05]  /*12fc0*/  @!P1 BRA `(.L_x_8562) ;  /* 0xfffffffc00f09947 */ /* 0x008fea000383ffff */
[----:B------:R-:W-:Y:S05]  /*12fd0*/  BRA `(.L_x_8561) ;  /* 0xffffff4800fc7947 */ /* 0x000fea000383ffff */
.L_x_8571:
[----:B--2---:R-:W-:-:S04]  /*12fe0*/  IMAD.U32 R8, RZ, RZ, UR26 ;  /* 0x0000001aff087e24 */ /* 0x004fc8000f8e00ff */
[----:B------:R2:W3:Y:S03]  /*12ff0*/  SYNCS.PHASECHK.TRANS64.TRYWAIT P2, [R8+URZ+0x22830], R7 ;  /* 0x02283007080075a7 */ /* 0x0004e6000804017f */
[----:B---3--:R-:W-:Y:S05]  /*13000*/  @!P2 NANOSLEEP.SYNCS 0x989680 ;  /* 0x009896800000a95d */ /* 0x008fea0003900000 */
[----:B------:R-:W3:Y:S02]  /*13010*/  @!P2 SYNCS.PHASECHK.TRANS64 P2, [R8+URZ+0x22830], R7 ;  /* 0x022830070800a5a7 */ /* 0x000ee4000804007f */
[----:B---3--:R-:W-:Y:S05]  /*13020*/  @!P2 BRA `(.L_x_8571) ;  /* 0xfffffffc00eca947 */ /* 0x008fea000383ffff */
[----:B------:R-:W-:Y:S05]  /*13030*/  BRA `(.L_x_8570) ;  /* 0xffffff5000887947 */ /* 0x000fea000383ffff */
.L_x_8575:
[----:B--2---:R2:W3:Y:S02]  /*13040*/  SYNCS.PHASECHK.TRANS64.TRYWAIT P2, [R210+URZ+0x22850], R7 ;  /* 0x02285007d20075a7 */ /* 0x0044e4000804017f */
[----:B---3--:R-:W-:Y:S05]  /*13050*/  @!P2 NANOSLEEP.SYNCS 0x989680 ;  /* 0x009896800000a95d */ /* 0x008fea0003900000 */
[----:B------:R-:W3:Y:S02]  /*13060*/  @!P2 SYNCS.PHASECHK.TRANS64 P2, [R210+URZ+0x22850], R7 ;  /* 0x02285007d200a5a7 */ /* 0x000ee4000804007f */
[----:B---3--:R-:W-:Y:S05]  /*13070*/  @!P2 BRA `(.L_x_8575) ;  /* 0xfffffffc00f0a947 */ /* 0x008fea000383ffff */
[----:B------:R-:W-:Y:S05]  /*13080*/  BRA `(.L_x_8574) ;  /* 0xffffff7000287947 */ /* 0x000fea000383ffff */
.L_x_8581:
[----:B--2---:R-:W-:-:S04]  /*13090*/  IMAD.U32 R9, RZ, RZ, UR27 ;  /* 0x0000001bff097e24 */ /* 0x004fc8000f8e00ff */
[----:B------:R2:W3:Y:S03]  /*130a0*/  SYNCS.PHASECHK.TRANS64.TRYWAIT P1, [R9+URZ+0x22830], R12 ;  /* 0x0228300c090075a7 */ /* 0x0004e6000802017f */
[----:B---3--:R-:W-:Y:S05]  /*130b0*/  @!P1 NANOSLEEP.SYNCS 0x989680 ;  /* 0x009896800000995d */ /* 0x008fea0003900000 */
[----:B------:R-:W3:Y:S02]  /*130c0*/  @!P1 SYNCS.PHASECHK.TRANS64 P1, [R9+URZ+0x22830], R12 ;  /* 0x0228300c090095a7 */ /* 0x000ee4000802007f */
[----:B---3--:R-:W-:Y:S05]  /*130d0*/  @!P1 BRA `(.L_x_8581) ;  /* 0xfffffffc00ec9947 */ /* 0x008fea000383ffff */
[----:B------:R-:W-:Y:S05]  /*130e0*/  BRA `(.L_x_8580) ;  /* 0xffffff74002c7947 */ /* 0x000fea000383ffff */
.L_x_8593:
[----:B--2---:R2:W3:Y:S02]  /*130f0*/  SYNCS.PHASECHK.TRANS64.TRYWAIT P1, [R177+URZ+0x22850], R12 ;  /* 0x0228500cb10075a7 */ /* 0x0044e4000802017f */
[----:B---3--:R-:W-:Y:S05]  /*13100*/  @!P1 NANOSLEEP.SYNCS 0x989680 ;  /* 0x009896800000995d */ /* 0x008fea0003900000 */
[----:B------:R-:W3:Y:S02]  /*13110*/  @!P1 SYNCS.PHASECHK.TRANS64 P1, [R177+URZ+0x22850], R12 ;  /* 0x0228500cb10095a7 */ /* 0x000ee4000802007f */
[----:B---3--:R-:W-:Y:S05]  /*13120*/  @!P1 BRA `(.L_x_8593) ;  /* 0xfffffffc00f09947 */ /* 0x008fea000383ffff */
[----:B------:R-:W-:Y:S05]  /*13130*/  BRA `(.L_x_8592) ;  /* 0xffffffa400587947 */ /* 0x000fea000383ffff */
.L_x_8624:
        /* <DEDUP_REMOVED lines=10> */
.L_x_8674:
[----:B------:R-:W-:Y:S05]  /*131e0*/  BRA `(.L_x_8675) ;  /* 0xffffffd800ec7947 */ /* 0x000fea000383ffff */
.L_x_8625:
[----:B------:R-:W-:Y:S01]  /*131f0*/  BSSY B0, `(.L_x_8676) ;  /* 0x0000006000007945 */ /* 0x000fe20003800000 */
[----:B------:R-:W-:-:S07]  /*13200*/  IMAD.MOV.U32 R15, RZ, RZ, -0x1 ;  /* 0xffffffffff0f7424 */ /* 0x000fce00078e00ff */
[----:B------:R-:W-:Y:S05]  /*13210*/  WARPSYNC.COLLECTIVE R15, `(.L_x_8677) ;  /* 0x000000000f0c7348 */ /* 0x000fea0003c00000 */
[----:B------:R-:W-:Y:S02]  /*13220*/  ELECT P6, UR62, PT ;  /* 0x00000000003e782f */ /* 0x000fe400038c0000 */
[----:B------:R-:W-:Y:S01]  /*13230*/  MOV R14, UR62 ;  /* 0x0000003e000e7c02 */ /* 0x000fe20008000f00 */
[----:B------:R-:W-:Y:S10]  /*13240*/  ENDCOLLECTIVE ;  /* 0x000000000000791b */ /* 0x000ff40003800000 */
.L_x_8677:
[----:B------:R-:W-:Y:S05]  /*13250*/  BSYNC B0 ;  /* 0x0000000000007941 */ /* 0x000fea0003800000 */
.L_x_8676:
[----:B------:R-:W-:Y:S05]  /*13260*/  BRA `(.L_x_8678) ;  /* 0xffffffd800dc7947 */ /* 0x000fea000383ffff */
.L_x_8628:
[----:B-1----:R1:W2:Y:S02]  /*13270*/  SYNCS.PHASECHK.TRANS64.TRYWAIT P2, [R8+URZ+0x22840], R5 ;  /* 0x02284005080075a7 */ /* 0x0022a4000804017f */
[----:B--2---:R-:W-:Y:S05]  /*13280*/  @!P2 NANOSLEEP.SYNCS 0x989680 ;  /* 0x009896800000a95d */ /* 0x004fea0003900000 */
[----:B------:R-:W2:Y:S02]  /*13290*/  @!P2 SYNCS.PHASECHK.TRANS64 P2, [R8+URZ+0x22840], R5 ;  /* 0x022840050800a5a7 */ /* 0x000ea4000804007f */
[----:B--2---:R-:W-:Y:S05]  /*132a0*/  @!P2 BRA `(.L_x_8628) ;  /* 0xfffffffc00f0a947 */ /* 0x004fea000383ffff */
[----:B------:R-:W-:Y:S05]  /*132b0*/  BRA `(.L_x_8679) ;  /* 0xffffffdc00387947 */ /* 0x000fea000383ffff */
.L_x_8630:
[----:B-1----:R-:W-:-:S04]  /*132c0*/  IMAD.U32 R8, RZ, RZ, UR37 ;  /* 0x00000025ff087e24 */ /* 0x002fc8000f8e00ff */
[----:B------:R1:W2:Y:S03]  /*132d0*/  SYNCS.PHASECHK.TRANS64.TRYWAIT P2, [R8+URZ+0x22820], R5 ;  /* 0x02282005080075a7 */ /* 0x0002a6000804017f */
[----:B--2---:R-:W-:Y:S05]  /*132e0*/  @!P2 NANOSLEEP.SYNCS 0x989680 ;  /* 0x009896800000a95d */ /* 0x004fea0003900000 */
[----:B------:R-:W2:Y:S02]  /*132f0*/  @!P2 SYNCS.PHASECHK.TRANS64 P2, [R8+URZ+0x22820], R5 ;  /* 0x022820050800a5a7 */ /* 0x000ea4000804007f */
[----:B--2---:R-:W-:Y:S05]  /*13300*/  @!P2 BRA `(.L_x_8630) ;  /* 0xfffffffc00eca947 */ /* 0x004fea000383ffff */
[----:B------:R-:W-:Y:S05]  /*13310*/  BRA `(.L_x_8680) ;  /* 0xffffffdc00d87947 */ /* 0x000fea000383ffff */
.L_x_8633:
[----:B-1----:R1:W2:Y:S02]  /*13320*/  SYNCS.PHASECHK.TRANS64.TRYWAIT P2, [R8+URZ+0x22860], R5 ;  /* 0x02286005080075a7 */ /* 0x0022a4000804017f */
[----:B--2---:R-:W-:Y:S05]  /*13330*/  @!P2 NANOSLEEP.SYNCS 0x989680 ;  /* 0x009896800000a95d */ /* 0x004fea0003900000 */
[----:B------:R-:W2:Y:S02]  /*13340*/  @!P2 SYNCS.PHASECHK.TRANS64 P2, [R8+URZ+0x22860], R5 ;  /* 0x022860050800a5a7 */ /* 0x000ea4000804007f */
[----:B--2---:R-:W-:Y:S05]  /*13350*/  @!P2 BRA `(.L_x_8633) ;  /* 0xfffffffc00f0a947 */ /* 0x004fea000383ffff */
[----:B------:R-:W-:Y:S05]  /*13360*/  BRA `(.L_x_8681) ;  /* 0xffffffdc00ec7947 */ /* 0x000fea000383ffff */
.L_x_8640:
[----:B-1----:R1:W2:Y:S02]  /*13370*/  SYNCS.PHASECHK.TRANS64.TRYWAIT P3, [R2+URZ+0x22840], R3 ;  /* 0x02284003020075a7 */ /* 0x0022a4000806017f */
[----:B--2---:R-:W-:Y:S05]  /*13380*/  @!P3 NANOSLEEP.SYNCS 0x989680 ;  /* 0x009896800000b95d */ /* 0x004fea0003900000 */
[----:B------:R-:W2:Y:S02]  /*13390*/  @!P3 SYNCS.PHASECHK.TRANS64 P3, [R2+URZ+0x22840], R3 ;  /* 0x022840030200b5a7 */ /* 0x000ea4000806007f */
[----:B--2---:R-:W-:Y:S05]  /*133a0*/  @!P3 BRA `(.L_x_8640) ;  /* 0xfffffffc00f0b947 */ /* 0x004fea000383ffff */
[----:B------:R-:W-:Y:S05]  /*133b0*/  BRA `(.L_x_8682) ;  /* 0xffffffe400247947 */ /* 0x000fea000383ffff */
.L_x_8642:
[----:B---3--:R3:W4:Y:S02]  /*133c0*/  SYNCS.PHASECHK.TRANS64.TRYWAIT P3, [R2+URZ+0x22860], R3 ;  /* 0x02286003020075a7 */ /* 0x008724000806017f */
[----:B----4-:R-:W-:Y:S05]  /*133d0*/  @!P3 NANOSLEEP.SYNCS 0x989680 ;  /* 0x009896800000b95d */ /* 0x010fea0003900000 */
[----:B------:R-:W4:Y:S02]  /*133e0*/  @!P3 SYNCS.PHASECHK.TRANS64 P3, [R2+URZ+0x22860], R3 ;  /* 0x022860030200b5a7 */ /* 0x000f24000806007f */
[----:B----4-:R-:W-:Y:S05]  /*133f0*/  @!P3 BRA `(.L_x_8642) ;  /* 0xfffffffc00f0b947 */ /* 0x010fea000383ffff */
[----:B------:R-:W-:Y:S05]  /*13400*/  BRA `(.L_x_8683) ;  /* 0xffffffe4006c7947 */ /* 0x000fea000383ffff */
.L_x_8648:
[----:B-1----:R1:W2:Y:S02]  /*13410*/  SYNCS.PHASECHK.TRANS64.TRYWAIT P3, [R3+URZ+0x22840], R2 ;  /* 0x02284002030075a7 */ /* 0x0022a4000806017f */
[----:B--2---:R-:W-:Y:S05]  /*13420*/  @!P3 NANOSLEEP.SYNCS 0x989680 ;  /* 0x009896800000b95d */ /* 0x004fea0003900000 */
[----:B------:R-:W2:Y:S02]  /*13430*/  @!P3 SYNCS.PHASECHK.TRANS64 P3, [R3+URZ+0x22840], R2 ;  /* 0x022840020300b5a7 */ /* 0x000ea4000806007f */
[----:B--2---:R-:W-:Y:S05]  /*13440*/  @!P3 BRA `(.L_x_8648) ;  /* 0xfffffffc00f0b947 */ /* 0x004fea000383ffff */
[----:B------:R-:W-:Y:S05]  /*13450*/  BRA `(.L_x_8684) ;  /* 0xffffffe800947947 */ /* 0x000fea000383ffff */
.L_x_8650:
[----:B---3--:R3:W4:Y:S02]  /*13460*/  SYNCS.PHASECHK.TRANS64.TRYWAIT P3, [R3+URZ+0x22860], R2 ;  /* 0x02286002030075a7 */ /* 0x008724000806017f */
[----:B----4-:R-:W-:Y:S05]  /*13470*/  @!P3 NANOSLEEP.SYNCS 0x989680 ;  /* 0x009896800000b95d */ /* 0x010fea0003900000 */
[----:B------:R-:W4:Y:S02]  /*13480*/  @!P3 SYNCS.PHASECHK.TRANS64 P3, [R3+URZ+0x22860], R2 ;  /* 0x022860020300b5a7 */ /* 0x000f24000806007f */
[----:B----4-:R-:W-:Y:S05]  /*13490*/  @!P3 BRA `(.L_x_8650) ;  /* 0xfffffffc00f0b947 */ /* 0x010fea000383ffff */
[----:B------:R-:W-:Y:S05]  /*134a0*/  BRA `(.L_x_8685) ;  /* 0xffffffe800dc7947 */ /* 0x000fea000383ffff */
.L_x_8655:
[----:B-1----:R1:W2:Y:S02]  /*134b0*/  SYNCS.PHASECHK.TRANS64.TRYWAIT P3, [R2+URZ+0x22840], R3 ;  /* 0x02284003020075a7 */ /* 0x0022a4000806017f */
[----:B--2---:R-:W-:Y:S05]  /*134c0*/  @!P3 NANOSLEEP.SYNCS 0x989680 ;  /* 0x009896800000b95d */ /* 0x004fea0003900000 */
[----:B------:R-:W2:Y:S02]  /*134d0*/  @!P3 SYNCS.PHASECHK.TRANS64 P3, [R2+URZ+0x22840], R3 ;  /* 0x022840030200b5a7 */ /* 0x000ea4000806007f */
[----:B--2---:R-:W-:Y:S05]  /*134e0*/  @!P3 BRA `(.L_x_8655) ;  /* 0xfffffffc00f0b947 */ /* 0x004fea000383ffff */
[----:B------:R-:W-:Y:S05]  /*134f0*/  BRA `(.L_x_8686) ;  /* 0xffffffec00e47947 */ /* 0x000fea000383ffff */
.L_x_8657:
[----:B--2---:R2:W3:Y:S02]  /*13500*/  SYNCS.PHASECHK.TRANS64.TRYWAIT P3, [R2+URZ+0x22860], R3 ;  /* 0x02286003020075a7 */ /* 0x0044e4000806017f */
[----:B---3--:R-:W-:Y:S05]  /*13510*/  @!P3 NANOSLEEP.SYNCS 0x989680 ;  /* 0x009896800000b95d */ /* 0x008fea0003900000 */
[----:B------:R-:W3:Y:S02]  /*13520*/  @!P3 SYNCS.PHASECHK.TRANS64 P3, [R2+URZ+0x22860], R3 ;  /* 0x022860030200b5a7 */ /* 0x000ee4000806007f */
[----:B---3--:R-:W-:Y:S05]  /*13530*/  @!P3 BRA `(.L_x_8657) ;  /* 0xfffffffc00f0b947 */ /* 0x008fea000383ffff */
[----:B------:R-:W-:Y:S05]  /*13540*/  BRA `(.L_x_8687) ;  /* 0xfffffff0002c7947 */ /* 0x000fea000383ffff */
.L_x_8662:
[----:B------:R-:W-:Y:S01]  /*13550*/  BSSY B0, `(.L_x_8688) ;  /* 0x0000007000007945 */ /* 0x000fe20003800000 */
[----:B--2---:R-:W-:Y:S02]  /*13560*/  IMAD.MOV.U32 R12, RZ, RZ, RZ ;  /* 0x000000ffff0c7224 */ /* 0x004fe400078e00ff */
[----:B------:R-:W-:Y:S02]  /*13570*/  IMAD.MOV.U32 R11, RZ, RZ, 0x1f ;  /* 0x0000001fff0b7424 */ /* 0x000fe400078e00ff */
[----:B------:R-:W-:-:S07]  /*13580*/  IMAD.MOV.U32 R15, RZ, RZ, -0x1 ;  /* 0xffffffffff0f7424 */ /* 0x000fce00078e00ff */
[----:B-1-34-:R-:W-:Y:S05]  /*13590*/  WARPSYNC.COLLECTIVE R15, `(.L_x_8689) ;  /* 0x000000000f087348 */ /* 0x01afea0003c00000 */
[----:B------:R2:W1:Y:S02]  /*135a0*/  SHFL.IDX P6, R14, R13, R12, R11 ;  /* 0x0000000c0d0e7389 */ /* 0x00046400000c000b */
[----:B-1234-:R-:W-:Y:S01]  /*135b0*/  ENDCOLLECTIVE ;  /* 0x000000000000791b */ /* 0x01efe20003800000 */
.L_x_8689:
[----:B------:R-:W-:Y:S05]  /*135c0*/  BSYNC B0 ;  /* 0x0000000000007941 */ /* 0x000fea0003800000 */
.L_x_8688:
[----:B------:R-:W-:Y:S05]  /*135d0*/  BRA `(.L_x_8690) ;  /* 0xfffffff400107947 */ /* 0x000fea000383ffff */
.L_x_8664:
[----:B-1----:R1:W2:Y:S02]  /*135e0*/  SYNCS.PHASECHK.TRANS64.TRYWAIT P0, [R7+URZ+0x22820], R0 ;  /* 0x02282000070075a7 */ /* 0x0022a4000800017f */
[----:B--2---:R-:W-:Y:S05]  /*135f0*/  @!P0 NANOSLEEP.SYNCS 0x989680 ;  /* 0x009896800000895d */ /* 0x004fea0003900000 */
[----:B------:R-:W2:Y:S02]  /*13600*/  @!P0 SYNCS.PHASECHK.TRANS64 P0, [R7+URZ+0x22820], R0 ;  /* 0x02282000070085a7 */ /* 0x000ea4000800007f */
[----:B--2---:R-:W-:Y:S05]  /*13610*/  @!P0 BRA `(.L_x_8664) ;  /* 0xfffffffc00f08947 */ /* 0x004fea000383ffff */
[----:B------:R-:W-:Y:S05]  /*13620*/  BRA `(.L_x_8691) ;  /* 0xfffffff400587947 */ /* 0x000fea000383ffff */
.L_x_8668:
[----:B-1----:R1:W2:Y:S02]  /*13630*/  SYNCS.PHASECHK.TRANS64.TRYWAIT P0, [R5+URZ], R4 ;  /* 0x00000004050075a7 */ /* 0x0022a4000800017f */
[----:B--2---:R-:W-:Y:S05]  /*13640*/  @!P0 NANOSLEEP.SYNCS 0x989680 ;  /* 0x009896800000895d */ /* 0x004fea0003900000 */
[----:B------:R-:W2:Y:S02]  /*13650*/  @!P0 SYNCS.PHASECHK.TRANS64 P0, [R5+URZ], R4 ;  /* 0x00000004050085a7 */ /* 0x000ea4000800007f */
[----:B--2---:R-:W-:Y:S05]  /*13660*/  @!P0 BRA `(.L_x_8668) ;  /* 0xfffffffc00f08947 */ /* 0x004fea000383ffff */
[----:B------:R-:W-:Y:S05]  /*13670*/  BRA `(.L_x_8692) ;  /* 0xfffffff400ac7947 */ /* 0x000fea000383ffff */
.L_x_8669:
[----:B--2---:R2:W3:Y:S02]  /*13680*/  SYNCS.PHASECHK.TRANS64.TRYWAIT P0, [R3+URZ], R0 ;  /* 0x00000000030075a7 */ /* 0x0044e4000800017f */
[----:B---3--:R-:W-:Y:S05]  /*13690*/  @!P0 NANOSLEEP.SYNCS 0x989680 ;  /* 0x009896800000895d */ /* 0x008fea0003900000 */
[----:B------:R-:W3:Y:S02]  /*136a0*/  @!P0 SYNCS.PHASECHK.TRANS64 P0, [R3+URZ], R0 ;  /* 0x00000000030085a7 */ /* 0x000ee4000800007f */
[----:B---3--:R-:W-:Y:S05]  /*136b0*/  @!P0 BRA `(.L_x_8669) ;  /* 0xfffffffc00f08947 */ /* 0x008fea000383ffff */
[----:B------:R-:W-:Y:S05]  /*136c0*/  BRA `(.L_x_8693) ;  /* 0xfffffff400a07947 */ /* 0x000fea000383ffff */
.L_x_8671:
[----:B-1----:R1:W2:Y:S02]  /*136d0*/  SYNCS.PHASECHK.TRANS64.TRYWAIT P0, [R5+URZ], R4 ;  /* 0x00000004050075a7 */ /* 0x0022a4000800017f */
[----:B--2---:R-:W-:Y:S05]  /*136e0*/  @!P0 NANOSLEEP.SYNCS 0x989680 ;  /* 0x009896800000895d */ /* 0x004fea0003900000 */
[----:B------:R-:W2:Y:S02]  /*136f0*/  @!P0 SYNCS.PHASECHK.TRANS64 P0, [R5+URZ], R4 ;  /* 0x00000004050085a7 */ /* 0x000ea4000800007f */
[----:B--2---:R-:W-:Y:S05]  /*13700*/  @!P0 BRA `(.L_x_8671) ;  /* 0xfffffffc00f08947 */ /* 0x004fea000383ffff */
[----:B------:R-:W-:Y:S05]  /*13710*/  BRA `(.L_x_8694) ;  /* 0xfffffff400a47947 */ /* 0x000fea000383ffff */
.L_x_8695:
        /* <DEDUP_REMOVED lines=14> */
.L_x_11965:


//--------------------- .text._ZN7cutlass13device_kernelIN5flash11enable_sm90INS1_16FlashAttnFwdSm90INS1_25CollectiveMainloopFwdSm90ILi2EN4cute5tupleIJNS5_1CILi1EEES8_S8_EEENS6_IJNS7_ILi128EEENS7_ILi96EEENS7_ILi64EEEEEELi256ENS_6half_tEfNS_4arch4Sm90ELb0ELb1ELb1ELb0ELb0ELb0ELb1ELb1ELb0ELb0ELb0ELb0EEENS1_21CollectiveEpilogueFwdINS6_IJSA_NS7_ILi256EEESB_EEES9_SE_SG_Li256ELb0ELb0ELb0ELb0EEENS1_30DynamicPersistentTileSchedulerILi256ELi32ELb0ELb0ELb1EEEEEEEEEvNT_6ParamsE --------------------------
	.section	.text._ZN7cutlass13device_kernelIN5flash11enable_sm90INS1_16FlashAttnFwdSm90INS1_25CollectiveMainloopFwdSm90ILi2EN4cute5tupleIJNS5_1CILi1EEES8_S8_EEENS6_IJNS7_ILi128EEENS7_ILi96EEENS7_ILi64EEEEEELi256ENS_6half_tEfNS_4arch4Sm90ELb0ELb1ELb1ELb0ELb0ELb0ELb1ELb1ELb0ELb0ELb0ELb0EEENS1_21CollectiveEpilogueFwdINS6_IJSA_NS7_ILi256EEESB_EEES9_SE_SG_Li256ELb0ELb0ELb0ELb0EEENS1_30DynamicPersistentTileSchedulerILi256ELi32ELb0ELb0ELb1EEEEEEEEEvNT_6ParamsE,"ax",@progbits
	.align	128
.text._ZN7cutlass13device_kernelIN5flash11enable_sm90INS1_16FlashAttnFwdSm90INS1_25CollectiveMainloopFwdSm90ILi2EN4cute5tupleIJNS5_1CILi1EEES8_S8_EEENS6_IJNS7_ILi128EEENS7_ILi96EEENS7_ILi64EEEEEELi256ENS_6half_tEfNS_4arch4Sm90ELb0ELb1ELb1ELb0ELb0ELb0ELb1ELb1ELb0ELb0ELb0ELb0EEENS1_21CollectiveEpilogueFwdINS6_IJSA_NS7_ILi256EEESB_EEES9_SE_SG_Li256ELb0ELb0ELb0ELb0EEENS1_30DynamicPersistentTileSchedulerILi256ELi32ELb0ELb0ELb1EEEEEEEEEvNT_6ParamsE:
        .type           _ZN7cutlass13device_kernelIN5flash11enable_sm90INS1_16FlashAttnFwdSm90INS1_25CollectiveMainloopFwdSm90ILi2EN4cute5tupleIJNS5_1CILi1EEES8_S8_EEENS6_IJNS7_ILi128EEENS7_ILi96EEENS7_ILi64EEEEEELi256ENS_6half_tEfNS_4arch4Sm90ELb0ELb1ELb1ELb0ELb0ELb0ELb1ELb1ELb0ELb0ELb0ELb0EEENS1_21CollectiveEpilogueFwdINS6_IJSA_NS7_ILi256EEESB_EEES9_SE_SG_Li256ELb0ELb0ELb0ELb0EEENS1_30DynamicPersistentTileSchedulerILi256ELi32ELb0ELb0ELb1EEEEEEEEEvNT_6ParamsE,@function
        .size           _ZN7cutlass13device_kernelIN5flash11enable_sm90INS1_16FlashAttnFwdSm90INS1_25CollectiveMainloopFwdSm90ILi2EN4cute5tupleIJNS5_1CILi1EEES8_S8_EEENS6_IJNS7_ILi128EEENS7_ILi96EEENS7_ILi64EEEEEELi256ENS_6half_tEfNS_4arch4Sm90ELb0ELb1ELb1ELb0ELb0ELb0ELb1ELb1ELb0ELb0ELb0ELb0EEENS1_21CollectiveEpilogueFwdINS6_IJSA_NS7_ILi256EEESB_EEES9_SE_SG_Li256ELb0ELb0ELb0ELb0EEENS1_30DynamicPersistentTileSchedulerILi256ELi32ELb0ELb0ELb1EEEEEEEEEvNT_6ParamsE,(.L_x_11966 - _ZN7cutlass13device_kernelIN5flash11enable_sm90INS1_16FlashAttnFwdSm90INS1_25CollectiveMainloopFwdSm90ILi2EN4cute5tupleIJNS5_1CILi1EEES8_S8_EEENS6_IJNS7_ILi128EEENS7_ILi96EEENS7_ILi64EEEEEELi256ENS_6half_tEfNS_4arch4Sm90ELb0ELb1ELb1ELb0ELb0ELb0ELb1ELb1ELb0ELb0ELb0ELb0EEENS1_21CollectiveEpilogueFwdINS6_IJSA_NS7_ILi256EEESB_EEES9_SE_SG_Li256ELb0ELb0ELb0ELb0EEENS1_30DynamicPersistentTileSchedulerILi256ELi32ELb0ELb0ELb1EEEEEEEEEvNT_6ParamsE)
        .other          _ZN7cutlass13device_kernelIN5flash11enable_sm90INS1_16FlashAttnFwdSm90INS1_25CollectiveMainloopFwdSm90ILi2EN4cute5tupleIJNS5_1CILi1EEES8_S8_EEENS6_IJNS7_ILi128EEENS7_ILi96EEENS7_ILi64EEEEEELi256ENS_6half_tEfNS_4arch4Sm90ELb0ELb1ELb1ELb0ELb0ELb0ELb1ELb1ELb0ELb0ELb0ELb0EEENS1_21CollectiveEpilogueFwdINS6_IJSA_NS7_ILi256EEESB_EEES9_SE_SG_Li256ELb0ELb0ELb0ELb0EEENS1_30DynamicPersistentTileSchedulerILi256ELi32ELb0ELb0ELb1EEEEEEEEEvNT_6ParamsE,@"STO_CUDA_ENTRY STV_DEFAULT"
_ZN7cutlass13device_kernelIN5flash11enable_sm90INS1_16FlashAttnFwdSm90INS1_25CollectiveMainloopFwdSm90ILi2EN4cute5tupleIJNS5_1CILi1EEES8_S8_EEENS6_IJNS7_ILi128EEENS7_ILi96EEENS7_ILi64EEEEEELi256ENS_6half_tEfNS_4arch4Sm90ELb0ELb1ELb1ELb0ELb0ELb0ELb1ELb1ELb0ELb0ELb0ELb0EEENS1_21CollectiveEpilogueFwdINS6_IJSA_NS7_ILi256EEESB_EEES9_SE_SG_Li256ELb0ELb0ELb0ELb0EEENS1_30DynamicPersistentTileSchedulerILi256ELi32ELb0ELb0ELb1EEEEEEEEEvNT_6ParamsE:
[----:B------:R-:W1:Y:S02]  /*0000*/  LDC R1, c[0x0][0x28] ;  /* 0x00000a00ff017b82 */ /* 0x000e640000000800 */
[----:B-1----:R-:W-:Y:S01]  /*0010*/  VIADD R1, R1, 0xfffffb80 ;  /* 0xfffffb8001017836 */ /* 0x002fe20000000000 */
[----:B------:R-:W1:Y:S01]  /*0020*/  S2R R3, SR_TID.X ;  /* 0x0000000000037919 */ /* 0x000e620000002100 */
[----:B------:R-:W-:Y:S01]  /*0030*/  ELECT P0, URZ, PT ;  /* 0x00000000003f782f */ /* 0x000fe20003800000 */
[----:B------:R-:W-:Y:S01]  /*0040*/  BSSY B0, `(.L_x_8696) ;  /* 0x000001b000007945 */ /* 0x000fe20003800000 */
[----:B------:R-:W-:Y:S02]  /*0050*/  ULDC UR4, c[0x0][0x20] ;  /* 0x0000080000047ab9 */ /* 0x000fe40000000800 */
[----:B------:R-:W-:Y:S01]  /*0060*/  IADD3 R16, P1, R1, UR4, RZ ;  /* 0x0000000401107c10 */ /* 0x000fe2000ff3e0ff */
[----:B------:R-:W-:-:S04]  /*0070*/  ULDC UR4, c[0x0][0x24] ;  /* 0x0000090000047ab9 */ /* 0x000fc80000000800 */
[----:B------:R-:W-:Y:S01]  /*0080*/  IMAD.X R17, RZ, RZ, UR4, P1 ;  /* 0x00000004ff117e24 */ /* 0x000fe200088e06ff */
        /* <DEDUP_REMOVED lines=22> */
.L_x_8697:
[----:B------:R-:W-:Y:S05]  /*01f0*/  BSYNC B0 ;  /* 0x0000000000007941 */ /* 0x000fea0003800000 */
.L_x_8696:
        /* <DEDUP_REMOVED lines=39> */
.L_x_8698:
        /* <DEDUP_REMOVED lines=22> */
.L_x_8699:
        /* <DEDUP_REMOVED lines=18> */
.L_x_8700:
        /* <DEDUP_REMOVED lines=22> */
.L_x_8701:
        /* <DEDUP_REMOVED lines=22> */
.L_x_8702:
[----:B------:R-:W-:Y:S01]  /*09b0*/  IADD3 R2, P0, R16, 0x70, RZ ;  /* 0x0000007010027810 */ /* 0x000fe20007f1e0ff */
[----:B------:R-:W-:Y:S01]  /*09c0*/  UMOV UR38, 0x1 ;  /* 0x0000000100267882 */ /* 0x000fe20000000000 */
[----:B------:R-:W-:Y:S01]  /*09d0*/  PLOP3.LUT P1, PT, PT, PT, UP0, 0x80, 0x0 ;  /* 0x000000000000781c */ /* 0x000fe20003f2f008 */
[----:B------:R-:W-:Y:S01]  /*09e0*/  NOP ;  /* 0x0000000000007918 */ /* 0x000fe20000000000 */
[----:B------:R-:W-:Y:S01]  /*09f0*/  USEL UR38, UR38, 0x2, !UP0 ;  /* 0x0000000226267887 */ /* 0x000fe2000c000000 */
[----:B------:R5:W-:Y:S01]  /*0a00*/  STL [R1+0x474], R2 ;  /* 0x0004740201007387 */ /* 0x000be20000100800 */
[----:B------:R-:W-:Y:S01]  /*0a10*/  ULDC.64 UR46, c[0x0][0x208] ;  /* 0x00008200002e7ab9 */ /* 0x000fe20000000a00 */
[----:B-----5:R-:W-:-:S05]  /*0a20*/  IMAD.X R2, RZ, RZ, R17, P0 ;  /* 0x000000ffff027224 */ /* 0x020fca00000e0611 */
[----:B------:R1:W-:Y:S02]  /*0a30*/  STL [R1+0x470], R2 ;  /* 0x0004700201007387 */ /* 0x0003e40000100800 */
[----:B-1234-:R-:W-:Y:S06]  /*0a40*/  BAR.SYNC.DEFER_BLOCKING 0x0 ;  /* 0x0000000000007b1d */ /* 0x01efec0000010000 */
[----:B------:R-:W-:Y:S05]  /*0a50*/  @!P1 BRA `(.L_x_8703) ;  /* 0x0000020800d89947 */ /* 0x000fea0003800000 */
.L_x_8704:
        /* <DEDUP_REMOVED lines=8> */
[----:B------:R-:W-:Y:S01]  /*0ae0*/  ISETP.NE.AND P0, PT, R18, 0x1, PT ;  /* 0x000000011200780c */ /* 0x000fe20003f05270 */
[----:B------:R2:W-:-:S12]  /*0af0*/  STL.64 [R1+0x218], RZ ;  /* 0x000218ff01007387 */ /* 0x0005d80000100a00 */
[----:B------:R-:W-:Y:S06]  /*0b00*/  @!P0 BAR.ARV 0x9, 0x100 ;  /* 0x0244000000008b1d */ /* 0x000fec0000002000 */
[C---:B------:R-:W-:Y:S02]  /*0b10*/  IADD3 R206, P1, R16.reuse, 0x218, RZ ;  /* 0x0000021810ce7810 */ /* 0x040fe40007f3e0ff */
[----:B------:R-:W-:Y:S01]  /*0b20*/  IADD3 R212, P2, R16, 0x224, RZ ;  /* 0x0000022410d47810 */ /* 0x000fe20007f5e0ff */
[----:B------:R2:W-:Y:S01]  /*0b30*/  STL [R1+0x220], RZ ;  /* 0x000220ff01007387 */ /* 0x0005e20000100800 */
[----:B-1----:R-:W-:Y:S01]  /*0b40*/  ISETP.LE.AND P0, PT, R0, UR5, PT ;  /* 0x0000000500007c0c */ /* 0x002fe2000bf03270 */
[----:B------:R-:W-:-:S02]  /*0b50*/  IMAD.X R207, RZ, RZ, R17, P1 ;  /* 0x000000ffffcf7224 */ /* 0x000fc400008e0611 */
[----:B------:R2:W-:Y:S01]  /*0b60*/  STL [R1+0x224], RZ ;  /* 0x000224ff01007387 */ /* 0x0005e20000100800 */
[----:B------:R-:W-:-:S09]  /*0b70*/  IMAD.X R211, RZ, RZ, R17, P2 ;  /* 0x000000ffffd37224 */ /* 0x000fd200010e0611 */
[----:B--2---:R-:W-:Y:S05]  /*0b80*/  @P0 EXIT ;  /* 0x000000000000094d */ /* 0x004fea0003800000 */
[----:B------:R-:W1:Y:S01]  /*0b90*/  S2R R6, SR_TID.X ;  /* 0x0000000000067919 */ /* 0x000e620000002100 */
[----:B------:R-:W2:Y:S01]  /*0ba0*/  S2UR UR6, SR_CgaCtaId ;  /* 0x00000000000679c3 */ /* 0x000ea20000008800 */
[----:B------:R-:W-:Y:S01]  /*0bb0*/  UMOV UR50, 0x400 ;  /* 0x0000040000327882 */ /* 0x000fe20000000000 */
[----:B------:R-:W-:Y:S01]  /*0bc0*/  IMAD.MOV.U32 R185, RZ, RZ, 0x2 ;  /* 0x00000002ffb97424 */ /* 0x000fe200078e00ff */
[C---:B------:R-:W-:Y:S01]  /*0bd0*/  IADD3 R204, -R18.reuse, 0xb, RZ ;  /* 0x0000000b12cc7810 */ /* 0x040fe20007ffe1ff */
[----:B------:R-:W-:Y:S01]  /*0be0*/  VIADD R205, R18, 0x8 ;  /* 0x0000000812cd7836 */ /* 0x000fe20000000000 */
[----:B------:R-:W-:-:S03]  /*0bf0*/  ULDC.64 UR36, c[0x0][0x198] ;  /* 0x0000660000247ab9 */ /* 0x000fc60000000a00 */
[----:B------:R-:W3:Y:S01]  /*0c00*/  S2UR UR4, SR_SWINHI ;  /* 0x00000000000479c3 */ /* 0x000ee20000002f00 */
[----:B--2---:R-:W-:Y:S01]  /*0c10*/  ULEA UR50, UR6, UR50, 0x18 ;  /* 0x0000003206327291 */ /* 0x004fe2000f8ec03f */
[----:B-1----:R-:W-:-:S06]  /*0c20*/  VIADD R198, R6, 0xffffff80 ;  /* 0xffffff8006c67836 */ /* 0x002fcc0000000000 */
[----:B------:R-:W-:Y:S01]  /*0c30*/  UMOV UR48, UR50 ;  /* 0x0000003200307c82 */ /* 0x000fe20008000000 */
[----:B---3--:R-:W-:Y:S01]  /*0c40*/  UMOV UR49, UR4 ;  /* 0x0000000400317c82 */ /* 0x008fe20008000000 */
[----:B------:R-:W-:Y:S01]  /*0c50*/  LOP3.LUT R6, R6, 0x7f, RZ, 0xc0, !PT ;  /* 0x0000007f06067812 */ /* 0x000fe200078ec0ff */
[----:B------:R-:W-:Y:S01]  /*0c60*/  UMOV UR4, UR5 ;  /* 0x0000000500047c82 */ /* 0x000fe20008000000 */
[----:B------:R-:W-:Y:S02]  /*0c70*/  SHF.R.S32.HI R19, RZ, 0x1f, R198 ;  /* 0x0000001fff137819 */ /* 0x000fe400000114c6 */
[----:B------:R-:W-:Y:S02]  /*0c80*/  ISETP.NE.AND P0, PT, R6, RZ, PT ;  /* 0x000000ff0600720c */ /* 0x000fe40003f05270 */
[CC--:B------:R-:W-:Y:S02]  /*0c90*/  LEA.HI R2, R19.reuse, R198.reuse, RZ, 0x4 ;  /* 0x000000c613027211 */ /* 0x0c0fe400078f20ff */
[----:B------:R-:W-:-:S02]  /*0ca0*/  LEA.HI R0, R19, R198, RZ, 0x7 ;  /* 0x000000c613007211 */ /* 0x000fc400078f38ff */
[----:B------:R-:W-:Y:S02]  /*0cb0*/  SHF.R.S32.HI R7, RZ, 0x4, R2 ;  /* 0x00000004ff077819 */ /* 0x000fe40000011402 */
[----:B------:R-:W-:Y:S02]  /*0cc0*/  LOP3.LUT R3, R0, 0xffffff80, RZ, 0xc0, !PT ;  /* 0xffffff8000037812 */ /* 0x000fe400078ec0ff */
[----:B------:R-:W-:Y:S02]  /*0cd0*/  LEA.HI R214, R19, R198, RZ, 0x5 ;  /* 0x000000c613d67211 */ /* 0x000fe400078f28ff */
[----:B------:R-:W-:Y:S01]  /*0ce0*/  LEA.HI R4, R2, R7, RZ, 0x1 ;  /* 0x0000000702047211 */ /* 0x000fe200078f08ff */
[----:B------:R-:W-:Y:S01]  /*0cf0*/  IMAD.IADD R208, R198, 0x1, -R3 ;  /* 0x00000001c6d07824 */ /* 0x000fe200078e0a03 */
[----:B------:R-:W-:Y:S02]  /*0d00*/  LOP3.LUT R5, R2, 0x3fffff0, RZ, 0xc0, !PT ;  /* 0x03fffff002057812 */ /* 0x000fe400078ec0ff */
[----:B------:R-:W-:-:S02]  /*0d10*/  SHF.R.S32.HI R214, RZ, 0x5, R214 ;  /* 0x00000005ffd67819 */ /* 0x000fc400000114d6 */
[----:B------:R-:W-:Y:S01]  /*0d20*/  LOP3.LUT R4, R4, 0x1ffffffe, RZ, 0xc0, !PT ;  /* 0x1ffffffe04047812 */ /* 0x000fe200078ec0ff */
[----:B------:R-:W-:Y:S01]  /*0d30*/  IMAD.IADD R5, R198, 0x1, -R5 ;  /* 0x00000001c6057824 */ /* 0x000fe200078e0a05 */
[----:B------:R-:W-:Y:S02]  /*0d40*/  SHF.R.S32.HI R3, RZ, 0x1f, R208 ;  /* 0x0000001fff037819 */ /* 0x000fe400000114d0 */
[----:B------:R-:W-:Y:S01]  /*0d50*/  SHF.R.S32.HI R213, RZ, 0x7, R0 ;  /* 0x00000007ffd57819 */ /* 0x000fe20000011400 */
[----:B------:R-:W-:Y:S01]  /*0d60*/  IMAD.IADD R4, R7, 0x1, -R4 ;  /* 0x0000000107047824 */ /* 0x000fe200078e0a04 */
[CC--:B------:R-:W-:Y:S01]  /*0d70*/  LEA.HI R20, R3.reuse, R208.reuse, RZ, 0x2 ;  /* 0x000000d003147211 */ /* 0x0c0fe200078f10ff */
[----:B------:R-:W-:Y:S01]  /*0d80*/  IMAD R5, R214, 0x10, R5 ;  /* 0x00000010d6057824 */ /* 0x000fe200078e0205 */
[----:B------:R-:W-:Y:S02]  /*0d90*/  LEA.HI R3, R3, R208, RZ, 0x5 ;  /* 0x000000d003037211 */ /* 0x000fe400078f28ff */
[----:B------:R-:W-:Y:S01]  /*0da0*/  SHF.R.S32.HI R2, RZ, 0x2, R20 ;  /* 0x00000002ff027819 */ /* 0x000fe20000011414 */
[----:B------:R-:W-:Y:S01]  /*0db0*/  IMAD R4, R5, 0x8, R4 ;  /* 0x0000000805047824 */ /* 0x000fe200078e0204 */
[----:B------:R-:W-:-:S02]  /*0dc0*/  SHF.R.S32.HI R5, RZ, 0x1f, R20 ;  /* 0x0000001fff057819 */ /* 0x000fc40000011414 */
[----:B------:R-:W-:Y:S01]  /*0dd0*/  SHF.R.S32.HI R3, RZ, 0x5, R3 ;  /* 0x00000005ff037819 */ /* 0x000fe20000011403 */
[----:B------:R-:W-:Y:S01]  /*0de0*/  IMAD.SHL.U32 R184, R4, 0x8, RZ ;  /* 0x0000000804b87824 */ /* 0x000fe200078e00ff */
[----:B------:R-:W-:Y:S02]  /*0df0*/  LEA.HI R5, R5, R2, RZ, 0x3 ;  /* 0x0000000205057211 */ /* 0x000fe400078f18ff */
[----:B------:R-:W-:Y:S01]  /*0e00*/  LEA.HI R0, R0, R213, RZ, 0x1 ;  /* 0x000000d500007211 */ /* 0x000fe200078f08ff */
[----:B------:R-:W-:Y:S01]  /*0e10*/  IMAD.WIDE R184, R184, R185, UR48 ;  /* 0x00000030b8b87e25 */ /* 0x000fe2000f8e02b9 */
[----:B------:R-:W-:Y:S02]  /*0e20*/  LOP3.LUT R5, R5, 0xfffffff8, RZ, 0xc0, !PT ;  /* 0xfffffff805057812 */ /* 0x000fe400078ec0ff */
[----:B------:R-:W-:Y:S02]  /*0e30*/  LEA.HI R19, R19, R198, RZ, 0x3 ;  /* 0x000000c613137211 */ /* 0x000fe400078f18ff */
[----:B------:R-:W-:Y:S01]  /*0e40*/  IADD3 R9, P6, R184, 0x20, RZ ;  /* 0x00000020b8097810 */ /* 0x000fe20007fde0ff */
[----:B------:R-:W-:Y:S01]  /*0e50*/  IMAD.IADD R2, R2, 0x1, -R5 ;  /* 0x0000000102027824 */ /* 0x000fe200078e0a05 */
[----:B------:R-:W-:-:S02]  /*0e60*/  IADD3 R5, P5, R184, 0x40, RZ ;  /* 0x00000040b8057810 */ /* 0x000fc40007fbe0ff */
[----:B------:R-:W-:Y:S01]  /*0e70*/  LOP3.LUT R8, R9, 0x380, RZ, 0xc0, !PT ;  /* 0x0000038009087812 */ /* 0x000fe200078ec0ff */
[----:B------:R-:W-:Y:S01]  /*0e80*/  IMAD R21, R3, 0x10, R2 ;  /* 0x0000001003157824 */ /* 0x000fe200078e0202 */
[----:B------:R-:W-:Y:S01]  /*0e90*/  LOP3.LUT R4, R5, 0x380, RZ, 0xc0, !PT ;  /* 0x0000038005047812 */ /* 0x000fe200078ec0ff */
[----:B------:R-:W-:Y:S01]  /*0ea0*/  IMAD.X R3, RZ, RZ, R185, P6 ;  /* 0x000000ffff037224 */ /* 0x000fe200030e06b9 */
[----:B------:R-:W-:Y:S02]  /*0eb0*/  SHF.R.U64 R8, R8, 0x3, RZ ;  /* 0x0000000308087819 */ /* 0x000fe400000012ff */
[----:B------:R-:W-:Y:S02]  /*0ec0*/  SHF.R.U64 R4, R4, 0x3, RZ ;  /* 0x0000000304047819 */ /* 0x000fe400000012ff */
[----:B------:R-:W-:Y:S02]  /*0ed0*/  LOP3.LUT R2, R8, R9, RZ, 0x3c, !PT ;  /* 0x0000000908027212 */ /* 0x000fe400078e3cff */
[----:B------:R-:W-:-:S02]  /*0ee0*/  IADD3 R11, P2, R184, 0x4020, RZ ;  /* 0x00004020b80b7810 */ /* 0x000fc40007f5e0ff */
[C---:B------:R-:W-:Y:S02]  /*0ef0*/  IADD3 R13, P1, R184.reuse, 0x4040, RZ ;  /* 0x00004040b80d7810 */ /* 0x040fe40007f3e0ff */
[C---:B------:R-:W-:Y:S02]  /*0f00*/  IADD3 R7, P4, R184.reuse, 0x60, RZ ;  /* 0x00000060b8077810 */ /* 0x040fe40007f9e0ff */
[C---:B------:R-:W-:Y:S02]  /*0f10*/  IADD3 R9, P3, R184.reuse, 0x4000, RZ ;  /* 0x00004000b8097810 */ /* 0x040fe40007f7e0ff */
[----:B------:R-:W-:Y:S02]  /*0f20*/  IADD3 R15, P6, R184, 0x4060, RZ ;  /* 0x00004060b80f7810 */ /* 0x000fe40007fde0ff */
[----:B------:R-:W-:Y:S01]  /*0f30*/  LOP3.LUT R4, R4, R5, RZ, 0x3c, !PT ;  /* 0x0000000504047212 */ /* 0x000fe200078e3cff */
[----:B------:R-:W-:Y:S01]  /*0f40*/  IMAD.X R5, RZ, RZ, R185, P5 ;  /* 0x000000ffff057224 */ /* 0x000fe200028e06b9 */
[----:B------:R-:W-:-:S02]  /*0f50*/  LOP3.LUT R10, R11, 0x380, RZ, 0xc0, !PT ;  /* 0x000003800b0a7812 */ /* 0x000fc400078ec0ff */
        /* <DEDUP_REMOVED lines=9> */
[----:B------:R-:W-:Y:S02]  /*0ff0*/  MOV R235, R2 ;  /* 0x0000000200eb7202 */ /* 0x000fe40000000f00 */
[----:B------:R-:W-:Y:S02]  /*1000*/  MOV R234, R4 ;  /* 0x0000000400ea7202 */ /* 0x000fe40000000f00 */
[----:B------:R-:W-:-:S02]  /*1010*/  LOP3.LUT R0, R0, 0x3fffffe, RZ, 0xc0, !PT ;  /* 0x03fffffe00007812 */ /* 0x000fc400078ec0ff */
[----:B------:R-:W-:Y:S02]  /*1020*/  LOP3.LUT R5, R19, 0x1ffffff8, RZ, 0xc0, !PT ;  /* 0x1ffffff813057812 */ /* 0x000fe400078ec0ff */
[----:B------:R-:W-:Y:S01]  /*1030*/  LOP3.LUT R3, R20, 0x7ffffffc, RZ, 0xc0, !PT ;  /* 0x7ffffffc14037812 */ /* 0x000fe200078ec0ff */
[----:B------:R-:W-:Y:S01]  /*1040*/  IMAD.IADD R0, R213, 0x1, -R0 ;  /* 0x00000001d5007824 */ /* 0x000fe200078e0a00 */
        /* <DEDUP_REMOVED lines=11> */
[----:B------:R-:W-:Y:S01]  /*1100*/  IMAD.IADD R5, R198, 0x1, -R5 ;  /* 0x00000001c6057824 */ /* 0x000fe200078e0a05 */
[----:B------:R-:W-:Y:S01]  /*1110*/  IADD3 R210, P2, R16, 0x230, RZ ;  /* 0x0000023010d27810 */ /* 0x000fe20007f5e0ff */
[----:B------:R-:W-:Y:S01]  /*1120*/  IMAD.IADD R3, R208, 0x1, -R3 ;  /* 0x00000001d0037824 */ /* 0x000fe200078e0a03 */
[----:B------:R-:W-:Y:S01]  /*1130*/  MOV R233, R6 ;  /* 0x0000000600e97202 */ /* 0x000fe20000000f00 */
[----:B------:R-:W-:Y:S01]  /*1140*/  IMAD R196, R0, 0x40, R21 ;  /* 0x0000004000c47824 */ /* 0x000fe200078e0215 */
[----:B------:R-:W-:Y:S01]  /*1150*/  MOV R232, R8 ;  /* 0x0000000800e87202 */ /* 0x000fe20000000f00 */
[--C-:B------:R-:W-:Y:S01]  /*1160*/  IMAD.X R158, RZ, RZ, R17.reuse, P1 ;  /* 0x000000ffff9e7224 */ /* 0x100fe200008e0611 */
[----:B------:R-:W-:Y:S01]  /*1170*/  MOV R231, R10 ;  /* 0x0000000a00e77202 */ /* 0x000fe20000000f00 */
[----:B------:R-:W-:Y:S01]  /*1180*/  IMAD.X R209, RZ, RZ, R17, P2 ;  /* 0x000000ffffd17224 */ /* 0x000fe200010e0611 */
[----:B------:R-:W-:Y:S01]  /*1190*/  MOV R221, R12 ;  /* 0x0000000c00dd7202 */ /* 0x000fe20000000f00 */
[----:B------:R-:W-:Y:S01]  /*11a0*/  IMAD.SHL.U32 R186, R5, 0x8, RZ ;  /* 0x0000000805ba7824 */ /* 0x000fe200078e00ff */
[----:B------:R-:W-:Y:S01]  /*11b0*/  MOV R215, R14 ;  /* 0x0000000e00d77202 */ /* 0x000fe20000000f00 */
[----:B------:R-:W-:Y:S01]  /*11c0*/  IMAD.SHL.U32 R197, R3, 0x2, RZ ;  /* 0x0000000203c57824 */ /* 0x000fe200078e00ff */
[----:B------:R-:W-:-:S02]  /*11d0*/  SEL R200, RZ, 0x1, P0 ;  /* 0x00000001ffc87807 */ /* 0x000fc40000000000 */
[----:B------:R-:W-:-:S07]  /*11e0*/  SHF.R.S32.HI R194, RZ, 0x3, R19 ;  /* 0x00000003ffc27819 */ /* 0x000fce0000011413 */
.L_x_8823:
        /* <DEDUP_REMOVED lines=20> */
.L_x_8705:
[----:B------:R-:W-:Y:S01]  /*1330*/  ULDC UR6, c[0x0][0xec4] ;  /* 0x0003b10000067ab9 */ /* 0x000fe20000000800 */
[----:B------:R-:W-:Y:S01]  /*1340*/  UMOV UR39, UR7 ;  /* 0x0000000700277c82 */ /* 0x000fe20008000000 */
[----:B------:R-:W-:-:S11]  /*1350*/  UISETP.NE.AND UP0, UPT, UR6, 0x1, UPT ;  /* 0x000000010600788c */ /* 0x000fd6000bf05270 */
[----:B------:R-:W-:Y:S02]  /*1360*/  @UP0 ULDC.64 UR10, c[0x0][0xec8] ;  /* 0x0003b200000a0ab9 */ /* 0x000fe40000000a00 */
[----:B------:R-:W-:-:S04]  /*1370*/  UIMAD.WIDE.U32 UR4, UR7, UR10, URZ ;  /* 0x0000000a070472a5 */ /* 0x000fc8000f8e003f */
[----:B------:R-:W-:-:S04]  /*1380*/  @UP0 USHF.R.U32.HI UR39, URZ, UR11, UR5 ;  /* 0x0000000b3f270299 */ /* 0x000fc80008011605 */
[----:B------:R-:W-:-:S12]  /*1390*/  UIMAD UR4, UR39, UR6, URZ ;  /* 0x00000006270472a4 */ /* 0x000fd8000f8e023f */
.L_x_8706:
[----:B------:R-:W1:Y:S01]  /*13a0*/  LDC R0, c[0x0][0xa80] ;  /* 0x0002a000ff007b82 */ /* 0x000e620000000800 */
[----:B------:R-:W-:Y:S01]  /*13b0*/  ULOP3.LUT UR5, URZ, UR39, URZ, 0x33, !UPT ;  /* 0x000000273f057292 */ /* 0x000fe2000f8e333f */
[----:B------:R-:W-:Y:S01]  /*13c0*/  IMAD.MOV.U32 R2, RZ, RZ, 0x3000 ;  /* 0x00003000ff027424 */ /* 0x000fe200078e00ff */
[----:B------:R-:W-:Y:S01]  /*13d0*/  UIADD3 UR6, UP2, UR48, 0x32450, URZ ;  /* 0x0003245030067890 */ /* 0x000fe2000ff5e03f */
[----:B------:R-:W-:Y:S01]  /*13e0*/  IMAD.U32 R3, RZ, RZ, UR38 ;  /* 0x00000026ff037e24 */ /* 0x000fe2000f8e00ff */
[----:B------:R-:W-:Y:S01]  /*13f0*/  ULDC UR42, c[0x0][0xeac] ;  /* 0x0003ab00002a7ab9 */ /* 0x000fe20000000800 */
[----:B------:R-:W-:Y:S01]  /*1400*/  UIADD3 UR11, UP3, UR48, 0x32460, URZ ;  /* 0x00032460300b7890 */ /* 0x000fe2000ff7e03f */
[----:B------:R-:W-:Y:S01]  /*1410*/  IMAD.MOV.U32 R4, RZ, RZ, 0xc000 ;  /* 0x0000c000ff047424 */ /* 0x000fe200078e00ff */
[----:B------:R-:W-:Y:S01]  /*1420*/  UIADD3 UR42, UR5, UR42, URZ ;  /* 0x0000002a052a7290 */ /* 0x000fe2000fffe03f */
[----:B------:R-:W-:Y:S01]  /*1430*/  IMAD.U32 R8, RZ, RZ, UR6 ;  /* 0x00000006ff087e24 */ /* 0x000fe2000f8e00ff */
[----:B------:R-:W-:Y:S01]  /*1440*/  UIADD3.X UR5, URZ, UR49, URZ, UP2, !UPT ;  /* 0x000000313f057290 */ /* 0x000fe200097fe43f */
[----:B------:R-:W-:Y:S01]  /*1450*/  IMAD.U32 R5, RZ, RZ, UR38 ;  /* 0x00000026ff057e24 */ /* 0x000fe2000f8e00ff */
[----:B------:R-:W-:Y:S01]  /*1460*/  UIADD3 UR9, UP0, UR48, 0x32430, URZ ;  /* 0x0003243030097890 */ /* 0x000fe2000ff1e03f */
[----:B------:R-:W-:Y:S01]  /*1470*/  IMAD.MOV.U32 R6, RZ, RZ, R200 ;  /* 0x000000ffff067224 */ /* 0x000fe200078e00c8 */
[----:B------:R-:W-:Y:S01]  /*1480*/  UIADD3 UR10, UP1, UR48, 0x32440, URZ ;  /* 0x00032440300a7890 */ /* 0x000fe2000ff3e03f */
[----:B------:R-:W-:Y:S01]  /*1490*/  IMAD.MOV.U32 R7, RZ, RZ, 0x100 ;  /* 0x00000100ff077424 */ /* 0x000fe200078e00ff */
[----:B------:R-:W-:Y:S01]  /*14a0*/  UIADD3.X UR12, URZ, UR49, URZ, UP3, !UPT ;  /* 0x000000313f0c7290 */ /* 0x000fe20009ffe43f */
[----:B------:R-:W-:Y:S01]  /*14b0*/  IMAD.U32 R9, RZ, RZ, UR5 ;  /* 0x00000005ff097e24 */ /* 0x000fe2000f8e00ff */
[----:B------:R-:W-:Y:S01]  /*14c0*/  UIADD3.X UR5, URZ, UR49, URZ, UP0, !UPT ;  /* 0x000000313f057290 */ /* 0x000fe200087fe43f */
[----:B------:R2:W-:Y:S01]  /*14d0*/  STL.64 [R1+0x18], R2 ;  /* 0x0000180201007387 */ /* 0x0005e20000100a00 */
[----:B------:R-:W-:Y:S01]  /*14e0*/  UIADD3.X UR6, URZ, UR49, URZ, UP1, !UPT ;  /* 0x000000313f067290 */ /* 0x000fe20008ffe43f */
[----:B------:R-:W-:Y:S01]  /*14f0*/  IMAD.U32 R10, RZ, RZ, UR11 ;  /* 0x0000000bff0a7e24 */ /* 0x000fe2000f8e00ff */
[----:B------:R-:W-:Y:S01]  /*1500*/  ULDC UR43, c[0x0][0xeb8] ;  /* 0x0003ae00002b7ab9 */ /* 0x000fe20000000800 */
[----:B------:R3:W-:Y:S01]  /*1510*/  STL.128 [R1+0x50], R4 ;  /* 0x0000500401007387 */ /* 0x0007e20000100c00 */
[----:B------:R-:W-:Y:S01]  /*1520*/  UISETP.NE.AND UP1, UPT, UR43, 0x1, UPT ;  /* 0x000000012b00788c */ /* 0x000fe2000bf25270 */
[----:B------:R-:W-:Y:S01]  /*1530*/  IMAD.MOV.U32 R201, RZ, RZ, 0x100 ;  /* 0x00000100ffc97424 */ /* 0x000fe200078e00ff */
[----:B------:R-:W-:Y:S01]  /*1540*/  UIADD3 UR7, UR7, -UR4, URZ ;  /* 0x8000000407077290 */ /* 0x000fe2000fffe03f */
[----:B------:R-:W-:Y:S01]  /*1550*/  IMAD.MOV.U32 R202, RZ, RZ, 0x1 ;  /* 0x00000001ffca7424 */ /* 0x000fe200078e00ff */
[----:B-1----:R1:W-:Y:S01]  /*1560*/  STL [R1+0x460], R0 ;  /* 0x0004600001007387 */ /* 0x0023e20000100800 */
[----:B------:R-:W-:Y:S01]  /*1570*/  IMAD.MOV.U32 R203, RZ, RZ, RZ ;  /* 0x000000ffffcb7224 */ /* 0x000fe200078e00ff */
[----:B------:R-:W-:Y:S01]  /*1580*/  ULDC UR40, c[0x0][0x404] ;  /* 0x0001010000287ab9 */ /* 0x000fe20000000800 */
[----:B--2---:R-:W-:Y:S01]  /*1590*/  IMAD.U32 R2, RZ, RZ, UR10 ;  /* 0x0000000aff027e24 */ /* 0x004fe2000f8e00ff */
[----:B------:R-:W-:Y:S01]  /*15a0*/  ULDC.64 UR10, c[0x0][0x3f8] ;  /* 0x0000fe00000a7ab9 */ /* 0x000fe20000000a00 */
[----:B------:R-:W-:Y:S01]  /*15b0*/  IMAD.MOV.U32 R12, RZ, RZ, 0x1 ;  /* 0x00000001ff0c7424 */ /* 0x000fe200078e00ff */
[----:B------:R-:W-:Y:S01]  /*15c0*/  UISETP.NE.U32.AND UP0, UPT, UR10, URZ, UPT ;  /* 0x0000003f0a00728c */ /* 0x000fe2000bf05070 */
[----:B------:R-:W-:Y:S01]  /*15d0*/  IMAD.MOV.U32 R13, RZ, RZ, RZ ;  /* 0x000000ffff0d7224 */ /* 0x000fe200078e00ff */
[----:B------:R1:W-:Y:S01]  /*15e0*/  STL.128 [R1+0x20], R200 ;  /* 0x000020c801007387 */ /* 0x0003e20000100c00 */
[----:B------:R-:W-:Y:S01]  /*15f0*/  IMAD.U32 R11, RZ, RZ, UR12 ;  /* 0x0000000cff0b7e24 */ /* 0x000fe2000f8e00ff */
[----:B------:R-:W-:Y:S01]  /*1600*/  UISETP.NE.AND.EX UP0, UPT, UR11, URZ, UPT, UP0 ;  /* 0x0000003f0b00728c */ /* 0x000fe2000bf05300 */
[----:B---3--:R-:W-:Y:S01]  /*1610*/  IMAD.U32 R6, RZ, RZ, UR42 ;  /* 0x0000002aff067e24 */ /* 0x008fe2000f8e00ff */
[----:B------:R1:W-:Y:S01]  /*1620*/  STL.64 [R1+0x60], R12 ;  /* 0x0000600c01007387 */ /* 0x0003e20000100a00 */
[----:B------:R-:W-:Y:S01]  /*1630*/  IMAD.U32 R4, RZ, RZ, UR9 ;  /* 0x00000009ff047e24 */ /* 0x000fe2000f8e00ff */
[----:B------:R-:W-:Y:S01]  /*1640*/  ULDC UR11, c[0x0][0xec4] ;  /* 0x0003b100000b7ab9 */ /* 0x000fe20000000800 */
[----:B------:R-:W-:Y:S01]  /*1650*/  IMAD.U32 R5, RZ, RZ, UR5 ;  /* 0x00000005ff057e24 */ /* 0x000fe2000f8e00ff */
[----:B------:R-:W-:Y:S01]  /*1660*/  ULDC.64 UR4, c[0x0][0xad8] ;  /* 0x0002b60000047ab9 */ /* 0x000fe20000000a00 */
[----:B------:R-:W-:Y:S01]  /*1670*/  IMAD.U32 R3, RZ, RZ, UR6 ;  /* 0x00000006ff037e24 */ /* 0x000fe2000f8e00ff */
[----:B------:R-:W-:Y:S01]  /*1680*/  UISETP.GE.AND UP2, UPT, UR5, 0x1, UPT ;  /* 0x000000010500788c */ /* 0x000fe2000bf46270 */
[----:B------:R1:W-:Y:S01]  /*1690*/  STL [R1+0x70], R6 ;  /* 0x0000700601007387 */ /* 0x0003e20000100800 */
[----:B------:R-:W-:Y:S01]  /*16a0*/  UIMAD UR11, UR8, UR11, UR7 ;  /* 0x0000000b080b72a4 */ /* 0x000fe2000f8e0207 */
[----:B------:R-:W-:Y:S01]  /*16b0*/  IADD3 R32, P0, R16, 0x38, RZ ;  /* 0x0000003810207810 */ /* 0x000fe20007f1e0ff */
[----:B------:R-:W-:Y:S01]  /*16c0*/  USHF.L.U32 UR42, UR42, 0x7, URZ ;  /* 0x000000072a2a7899 */ /* 0x000fe2000800063f */
[----:B------:R1:W-:Y:S01]  /*16d0*/  STL.128 [R1+0x40], R8 ;  /* 0x0000400801007387 */ /* 0x0003e20000100c00 */
[----:B------:R-:W-:Y:S01]  /*16e0*/  @UP1 ULDC UR8, c[0x0][0xebc] ;  /* 0x0003af0000081ab9 */ /* 0x000fe20000000800 */
[----:B------:R-:W-:Y:S01]  /*16f0*/  USEL UR40, UR40, 0x1, UP0 ;  /* 0x0000000128287887 */ /* 0x000fe20008000000 */
[----:B------:R-:W-:Y:S01]  /*1700*/  PLOP3.LUT P1, PT, PT, PT, UP2, 0x80, 0x0 ;  /* 0x000000000000781c */ /* 0x000fe20003f2f028 */
[----:B------:R1:W-:Y:S01]  /*1710*/  STL.64 [R1+0x68], R10 ;  /* 0x0000680a01007387 */ /* 0x0003e20000100a00 */
[----:B------:R-:W-:Y:S01]  /*1720*/  UIMAD.WIDE.U32 UR8, UR11, UR8, URZ ;  /* 0x000000080b0872a5 */ /* 0x000fe2000f8e003f */
[----:B------:R-:W-:Y:S01]  /*1730*/  IMAD.X R33, RZ, RZ, R17, P0 ;  /* 0x000000ffff217224 */ /* 0x000fe200000e0611 */
[----:B------:R-:W-:Y:S01]  /*1740*/  ULDC UR10, c[0x0][0x2e0] ;  /* 0x0000b800000a7ab9 */ /* 0x000fe20000000800 */
[----:B------:R1:W-:Y:S01]  /*1750*/  STL.64 [R1+0x8], R4 ;  /* 0x0000080401007387 */ /* 0x0003e20000100a00 */
[----:B------:R-:W-:Y:S01]  /*1760*/  ULDC UR6, c[0x0][0x288] ;  /* 0x0000a20000067ab9 */ /* 0x000fe20000000800 */
[----:B------:R-:W-:Y:S01]  /*1770*/  @UP1 ULDC UR12, c[0x0][0xec0] ;  /* 0x0003b000000c1ab9 */ /* 0x000fe20000000800 */
[----:B------:R-:W-:Y:S01]  /*1780*/  UMOV UR44, UR11 ;  /* 0x0000000b002c7c82 */ /* 0x000fe20008000000 */
[----:B------:R1:W-:Y:S01]  /*1790*/  STL.64 [R1+0x10], R2 ;  /* 0x0000100201007387 */ /* 0x0003e20000100a00 */
[----:B------:R-:W-:-:S02]  /*17a0*/  UIADD3 UR7, UR42, 0x80, -UR6 ;  /* 0x000000802a077890 */ /* 0x000fc4000fffe806 */
[----:B------:R-:W-:Y:S01]  /*17b0*/  UIMAD UR40, UR40, UR10, URZ ;  /* 0x0000000a282872a4 */ /* 0x000fe2000f8e023f */
[----:B------:R1:W-:Y:S01]  /*17c0*/  STL.64 [R1+0x30], R2 ;  /* 0x0000300201007387 */ /* 0x0003e20000100a00 */
[----:B------:R-:W-:Y:S02]  /*17d0*/  @UP1 USHF.R.U32.HI UR44, URZ, UR12, UR9 ;  /* 0x0000000c3f2c1299 */ /* 0x000fe40008011609 */
[----:B------:R-:W-:Y:S01]  /*17e0*/  UIADD3 UR8, UR40, UR7, URZ ;  /* 0x0000000728087290 */ /* 0x000fe2000fffe03f */
[----:B------:R1:W-:Y:S01]  /*17f0*/  STL.128 [R1+0x440], RZ ;  /* 0x000440ff01007387 */ /* 0x0003e20000100c00 */
[----:B------:R-:W-:Y:S02]  /*1800*/  UIADD3 UR7, -UR44, URZ, URZ ;  /* 0x0000003f2c077290 */ /* 0x000fe4000fffe13f */
[----:B------:R-:W-:Y:S01]  /*1810*/  UIADD3 UR4, UR8, UR4, URZ ;  /* 0x0000000408047290 */ /* 0x000fe2000fffe03f */
[----:B------:R1:W-:Y:S01]  /*1820*/  STL.128 [R1+0x450], RZ ;  /* 0x000450ff01007387 */ /* 0x0003e20000100c00 */
[----:B------:R-:W-:-:S03]  /*1830*/  UIMAD UR43, UR43, UR7, UR11 ;  /* 0x000000072b2b72a4 */ /* 0x000fc6000f8e020b */
[----:B------:R1:W-:Y:S04]  /*1840*/  STL.128 [R1+0x230], RZ ;  /* 0x000230ff01007387 */ /* 0x0003e80000100c00 */
        /* <DEDUP_REMOVED lines=31> */
[----:B------:R1:W-:Y:S04]  /*1a40*/  STL.64 [R1], RZ ;  /* 0x000000ff01007387 */ /* 0x0003e80000100a00 */
[----:B------:R1:W-:Y:S01]  /*1a50*/  STL.64 [R1+0x38], RZ ;  /* 0x000038ff01007387 */ /* 0x0003e20000100a00 */
        /* <DEDUP_REMOVED lines=11> */
.L_x_8708:
[----:B------:R-:W-:-:S11]  /*1b10*/  UISETP.NE.AND UP0, UPT, UR5, 0x1, UPT ;  /* 0x000000010500788c */ /* 0x000fd6000bf05270 */
[----:B------:R-:W-:Y:S02]  /*1b20*/  @UP0 ULDC.64 UR10, c[0x0][0xae0] ;  /* 0x0002b800000a0ab9 */ /* 0x000fe40000000a00 */
[----:B------:R-:W-:-:S04]  /*1b30*/  UIMAD.WIDE.U32 UR8, UR7, UR10, URZ ;  /* 0x0000000a070872a5 */ /* 0x000fc8000f8e003f */
[----:B------:R-:W-:-:S12]  /*1b40*/  @UP0 USHF.R.U32.HI UR7, URZ, UR11, UR9 ;  /* 0x0000000b3f070299 */ /* 0x000fd80008011609 */
.L_x_8709:
[----:B------:R-:W-:-:S04]  /*1b50*/  UIMAD UR7, UR7, UR5, UR5 ;  /* 0x00000005070772a4 */ /* 0x000fc8000f8e0205 */
[----:B------:R-:W-:-:S04]  /*1b60*/  UISETP.LT.AND UP0, UPT, UR4, UR7, UPT ;  /* 0x000000070400728c */ /* 0x000fc8000bf01270 */
[----:B------:R-:W-:-:S12]  /*1b70*/  USEL UR4, UR4, UR7, UP0 ;  /* 0x0000000704047287 */ /* 0x000fd80008000000 */
.L_x_8707:
[----:B------:R-:W-:Y:S02]  /*1b80*/  UIADD3 UR8, UR40, 0x5f, URZ ;  /* 0x0000005f28087890 */ /* 0x000fe4000fffe03f */
[----:B------:R-:W-:Y:S02]  /*1b90*/  UIADD3 UR10, UR4, 0x5f, URZ ;  /* 0x0000005f040a7890 */ /* 0x000fe4000fffe03f */
[----:B------:R-:W-:Y:S02]  /*1ba0*/  UIMAD.WIDE UR8, UR8, 0x2aaaaaab, URZ ;  /* 0x2aaaaaab080878a5 */ /* 0x000fe4000f8e023f */
[----:B------:R-:W-:Y:S02]  /*1bb0*/  UIMAD.WIDE UR10, UR10, 0x2aaaaaab, URZ ;  /* 0x2aaaaaab0a0a78a5 */ /* 0x000fe4000f8e023f */
[----:B------:R-:W-:Y:S02]  /*1bc0*/  USHF.R.U32.HI UR4, URZ, 0x1f, UR9 ;  /* 0x0000001f3f047899 */ /* 0x000fe40008011609 */
[----:B------:R-:W-:-:S02]  /*1bd0*/  USHF.R.U32.HI UR7, URZ, 0x1f, UR11 ;  /* 0x0000001f3f077899 */ /* 0x000fc4000801160b */
[----:B------:R-:W-:Y:S02]  /*1be0*/  ULEA.HI.SX32 UR4, UR9, UR4, 0x1c ;  /* 0x0000000409047291 */ /* 0x000fe4000f8fe23f */
[----:B------:R-:W-:Y:S02]  /*1bf0*/  ULEA.HI.SX32 UR7, UR11, UR7, 0x1c ;  /* 0x000000070b077291 */ /* 0x000fe4000f8fe23f */
[----:B------:R-:W-:Y:S02]  /*1c00*/  UIADD3 UR6, UR40, -UR6, UR42 ;  /* 0x8000000628067290 */ /* 0x000fe4000fffe02a */
[----:B------:R-:W-:Y:S01]  /*1c10*/  UISETP.LT.AND UP0, UPT, UR4, UR7, UPT ;  /* 0x000000070400728c */ /* 0x000fe2000bf01270 */
[----:B------:R-:W-:Y:S02]  /*1c20*/  ULDC UR8, c[0x0][0xad4] ;  /* 0x0002b50000087ab9 */ /* 0x000fe40000000800 */
[----:B------:R-:W-:Y:S02]  /*1c30*/  UIADD3 UR8, UR6, -UR8, URZ ;  /* 0x8000000806087290 */ /* 0x000fe4000fffe03f */
        /* <DEDUP_REMOVED lines=13> */
.L_x_8711:
[----:B------:R-:W-:-:S11]  /*1d10*/  UISETP.NE.AND UP0, UPT, UR5, 0x1, UPT ;  /* 0x000000010500788c */ /* 0x000fd6000bf05270 */
[----:B------:R-:W-:Y:S02]  /*1d20*/  @UP0 ULDC.64 UR10, c[0x0][0xae0] ;  /* 0x0002b800000a0ab9 */ /* 0x000fe40000000a00 */
[----:B------:R-:W-:-:S04]  /*1d30*/  UIMAD.WIDE.U32 UR6, UR4, UR10, URZ ;  /* 0x0000000a040672a5 */ /* 0x000fc8000f8e003f */
[----:B------:R-:W-:-:S12]  /*1d40*/  @UP0 USHF.R.U32.HI UR4, URZ, UR11, UR7 ;  /* 0x0000000b3f040299 */ /* 0x000fd80008011607 */
.L_x_8712:
[----:B------:R-:W-:-:S04]  /*1d50*/  UIMAD UR4, UR4, UR5, URZ ;  /* 0x00000005040472a4 */ /* 0x000fc8000f8e023f */
[----:B------:R-:W-:-:S04]  /*1d60*/  UISETP.LT.AND UP0, UPT, UR8, UR4, UPT ;  /* 0x000000040800728c */ /* 0x000fc8000bf01270 */
[----:B------:R-:W-:-:S12]  /*1d70*/  USEL UR8, UR8, UR4, !UP0 ;  /* 0x0000000408087287 */ /* 0x000fd8000c000000 */
.L_x_8710:
[----:B------:R-:W-:Y:S01]  /*1d80*/  UIMAD.WIDE UR4, UR8, 0x2aaaaaab, URZ ;  /* 0x2aaaaaab080478a5 */ /* 0x000fe2000f8e023f */
[----:B------:R-:W-:-:S03]  /*1d90*/  PLOP3.LUT P0, PT, PT, PT, PT, 0x80, 0x0 ;  /* 0x000000000000781c */ /* 0x000fc60003f0f070 */
[----:B------:R-:W-:-:S04]  /*1da0*/  USHF.R.U32.HI UR4, URZ, 0x1f, UR5 ;  /* 0x0000001f3f047899 */ /* 0x000fc80008011605 */
[----:B------:R-:W-:-:S04]  /*1db0*/  ULEA.HI.SX32 UR4, UR5, UR4, 0x1c ;  /* 0x0000000405047291 */ /* 0x000fc8000f8fe23f */
[----:B------:R-:W-:-:S04]  /*1dc0*/  UISETP.LT.AND UP0, UPT, URZ, UR4, UPT ;  /* 0x000000043f00728c */ /* 0x000fc8000bf01270 */
[----:B------:R-:W-:-:S04]  /*1dd0*/  USEL UR41, URZ, UR4, !UP0 ;  /* 0x000000043f297287 */ /* 0x000fc8000c000000 */
[----:B------:R-:W-:-:S06]  /*1de0*/  UISETP.GT.AND UP0, UPT, UR45, UR41, UPT ;  /* 0x000000292d00728c */ /* 0x000fcc000bf04270 */
[----:B------:R-:W-:-:S13]  /*1df0*/  PLOP3.LUT P1, PT, PT, PT, UP0, 0x80, 0x0 ;  /* 0x000000000000781c */ /* 0x000fda0003f2f008 */
[----:B------:R-:W-:Y:S05]  /*1e00*/  @!P1 BRA `(.L_x_8713) ;  /* 0x000001dc00889947 */ /* 0x000fea0003800000 */
[----:B-1----:R-:W1:Y:S01]  /*1e10*/  SHFL.IDX PT, R0, R213, RZ, 0x1f ;  /* 0x00001fffd5007589 */ /* 0x002e6200000e0000 */
[----:B------:R-:W-:Y:S01]  /*1e20*/  UIADD3 UR6, UR50, 0x18400, URZ ;  /* 0x0001840032067890 */ /* 0x000fe2000fffe03f */
[----:B------:R-:W-:Y:S01]  /*1e30*/  IMAD.MOV.U32 R12, RZ, RZ, 0x1 ;  /* 0x00000001ff0c7424 */ /* 0x000fe200078e00ff */
[----:B------:R-:W-:Y:S01]  /*1e40*/  UIADD3 UR5, UR50, 0x400, URZ ;  /* 0x0000040032057890 */ /* 0x000fe2000fffe03f */
[----:B------:R-:W-:Y:S01]  /*1e50*/  IMAD.MOV.U32 R4, RZ, RZ, 0x1 ;  /* 0x00000001ff047424 */ /* 0x000fe200078e00ff */
[----:B------:R-:W-:Y:S01]  /*1e60*/  UIADD3 UR4, UR50, 0x1c400, URZ ;  /* 0x0001c40032047890 */ /* 0x000fe2000fffe03f */
[----:B------:R-:W-:Y:S01]  /*1e70*/  IMAD.MOV.U32 R5, RZ, RZ, RZ ;  /* 0x000000ffff057224 */ /* 0x000fe200078e00ff */
[----:B------:R-:W-:Y:S01]  /*1e80*/  USHF.R.U32.HI UR5, URZ, 0x4, UR5 ;  /* 0x000000043f057899 */ /* 0x000fe20008011605 */
[----:B------:R-:W-:Y:S01]  /*1e90*/  IMAD.MOV.U32 R6, RZ, RZ, 0x1 ;  /* 0x00000001ff067424 */ /* 0x000fe200078e00ff */
[----:B------:R-:W-:Y:S01]  /*1ea0*/  USHF.R.U32.HI UR4, URZ, 0x4, UR4 ;  /* 0x000000043f047899 */ /* 0x000fe20008011604 */
[----:B------:R-:W-:Y:S01]  /*1eb0*/  IMAD.MOV.U32 R7, RZ, RZ, RZ ;  /* 0x000000ffff077224 */ /* 0x000fe200078e00ff */
[----:B------:R-:W-:Y:S01]  /*1ec0*/  ULOP3.LUT UR5, UR5, 0x3fff, URZ, 0xc0, !UPT ;  /* 0x00003fff05057892 */ /* 0x000fe2000f8ec03f */
[----:B------:R-:W-:Y:S01]  /*1ed0*/  IMAD.MOV.U32 R13, RZ, RZ, RZ ;  /* 0x000000ffff0d7224 */ /* 0x000fe200078e00ff */
[----:B------:R-:W-:Y:S01]  /*1ee0*/  ULOP3.LUT UR4, UR4, 0x3fff, URZ, 0xc0, !UPT ;  /* 0x00003fff04047892 */ /* 0x000fe2000f8ec03f */
[----:B------:R-:W-:Y:S01]  /*1ef0*/  IMAD.MOV.U32 R9, RZ, RZ, 0x40000040 ;  /* 0x40000040ff097424 */ /* 0x000fe200078e00ff */
[----:B------:R-:W-:Y:S01]  /*1f00*/  ULOP3.LUT UR7, UR5, 0x3000000, URZ, 0xfc, !UPT ;  /* 0x0300000005077892 */ /* 0x000fe2000f8efc3f */
[----:B------:R2:W-:Y:S01]  /*1f10*/  STL.128 [R1+0x80], R4 ;  /* 0x0000800401007387 */ /* 0x0005e20000100c00 */
[----:B------:R-:W-:Y:S01]  /*1f20*/  ULOP3.LUT UR4, UR4, 0x10000, URZ, 0xfc, !UPT ;  /* 0x0001000004047892 */ /* 0x000fe2000f8efc3f */
[----:B------:R-:W-:Y:S01]  /*1f30*/  IMAD.MOV.U32 R11, RZ, RZ, 0x40000040 ;  /* 0x40000040ff0b7424 */ /* 0x000fe200078e00ff */
[----:B------:R-:W-:Y:S01]  /*1f40*/  ULOP3.LUT UR5, UR5, 0x10000, URZ, 0xfc, !UPT ;  /* 0x0001000005057892 */ /* 0x000fe2000f8efc3f */
[----:B------:R3:W-:Y:S01]  /*1f50*/  STL.64 [R1+0x90], R12 ;  /* 0x0000900c01007387 */ /* 0x0007e20000100a00 */
[----:B------:R-:W-:Y:S01]  /*1f60*/  IMAD.U32 R10, RZ, RZ, UR7 ;  /* 0x00000007ff0a7e24 */ /* 0x000fe2000f8e00ff */
[----:B------:R-:W-:Y:S01]  /*1f70*/  IADD3 R19, P5, R16, 0xa0, RZ ;  /* 0x000000a010137810 */ /* 0x000fe20007fbe0ff */
[----:B------:R-:W-:Y:S01]  /*1f80*/  IMAD.U32 R8, RZ, RZ, UR4 ;  /* 0x00000004ff087e24 */ /* 0x000fe2000f8e00ff */
[----:B-1----:R-:W-:Y:S01]  /*1f90*/  LEA.HI R2, R0, R0, RZ, 0x1 ;  /* 0x0000000000027211 */ /* 0x002fe200078f08ff */
[----:B------:R-:W-:Y:S01]  /*1fa0*/  IMAD.U32 R14, RZ, RZ, UR5 ;  /* 0x00000005ff0e7e24 */ /* 0x000fe2000f8e00ff */
[----:B------:R-:W-:Y:S01]  /*1fb0*/  ULOP3.LUT UP0, URZ, UR6, 0x1bf, URZ, 0xc0, !UPT ;  /* 0x000001bf063f7892 */ /* 0x000fe2000f80c03f */
[----:B------:R-:W-:Y:S01]  /*1fc0*/  IMAD.MOV.U32 R15, RZ, RZ, 0x40000040 ;  /* 0x40000040ff0f7424 */ /* 0x000fe200078e00ff */
[----:B------:R-:W-:Y:S01]  /*1fd0*/  LOP3.LUT R3, R2, 0x7fffe, RZ, 0xc0, !PT ;  /* 0x0007fffe02037812 */ /* 0x000fe200078ec0ff */
[----:B------:R1:W-:Y:S01]  /*1fe0*/  STL.128 [R1+0xa0], R8 ;  /* 0x0000a00801007387 */ /* 0x0003e20000100c00 */
[----:B------:R-:W-:Y:S01]  /*1ff0*/  IMAD.X R44, RZ, RZ, R17, P5 ;  /* 0x000000ffff2c7224 */ /* 0x000fe200028e0611 */
[----:B------:R-:W-:Y:S01]  /*2000*/  IADD3 R30, P1, R16, 0x118, RZ ;  /* 0x00000118101e7810 */ /* 0x000fe20007f3e0ff */
[----:B--2---:R-:W-:Y:S01]  /*2010*/  IMAD.MOV.U32 R5, RZ, RZ, 0x40000040 ;  /* 0x40000040ff057424 */ /* 0x004fe200078e00ff */
[----:B------:R1:W-:Y:S01]  /*2020*/  STL.64 [R1+0x78], RZ ;  /* 0x000078ff01007387 */ /* 0x0003e20000100a00 */
[----:B------:R-:W-:Y:S01]  /*2030*/  IMAD.IADD R3, R0, 0x1, -R3 ;  /* 0x0000000100037824 */ /* 0x000fe200078e0a03 */
[----:B------:R-:W-:Y:S01]  /*2040*/  PLOP3.LUT P5, PT, PT, PT, UP0, 0x80, 0x0 ;  /* 0x000000000000781c */ /* 0x000fe20003faf008 */
[----:B---3--:R-:W-:Y:S01]  /*2050*/  IMAD.MOV.U32 R13, RZ, RZ, 0x40000040 ;  /* 0x40000040ff0d7424 */ /* 0x008fe200078e00ff */
[----:B------:R1:W-:Y:S01]  /*2060*/  STL.128 [R1+0xb0], RZ ;  /* 0x0000b0ff01007387 */ /* 0x0003e20000100c00 */
[C---:B------:R-:W-:Y:S01]  /*2070*/  IADD3 R28, P6, R16.reuse, 0x110, RZ ;  /* 0x00000110101c7810 */ /* 0x040fe20007fde0ff */
[--C-:B------:R-:W-:Y:S01]  /*2080*/  IMAD.X R31, RZ, RZ, R17.reuse, P1 ;  /* 0x000000ffff1f7224 */ /* 0x100fe200008e0611 */
[----:B------:R-:W-:Y:S01]  /*2090*/  LEA R3, R3, UR6, 0xd ;  /* 0x0000000603037c11 */ /* 0x000fe2000f8e68ff */
[----:B------:R1:W-:Y:S01]  /*20a0*/  STL.128 [R1+0xc0], RZ ;  /* 0x0000c0ff01007387 */ /* 0x0003e20000100c00 */
[C---:B------:R-:W-:Y:S01]  /*20b0*/  IADD3 R23, P0, R16.reuse, 0x98, RZ ;  /* 0x0000009810177810 */ /* 0x040fe20007f1e0ff */
[----:B------:R-:W-:Y:S01]  /*20c0*/  IMAD.X R41, RZ, RZ, R17, P6 ;  /* 0x000000ffff297224 */ /* 0x000fe200030e0611 */
[----:B------:R-:W-:Y:S01]  /*20d0*/  SHF.R.U32.HI R0, RZ, 0x4, R3 ;  /* 0x00000004ff007819 */ /* 0x000fe20000011603 */
[----:B------:R-:W-:Y:S01]  /*20e0*/  VIADD R2, R3, 0xa000 ;  /* 0x0000a00003027836 */ /* 0x000fe20000000000 */
[----:B------:R1:W-:Y:S01]  /*20f0*/  STL.128 [R1+0xd0], RZ ;  /* 0x0000d0ff01007387 */ /* 0x0003e20000100c00 */
[----:B------:R-:W-:Y:S01]  /*2100*/  IADD3 R26, P4, R16, 0x90, RZ ;  /* 0x00000090101a7810 */ /* 0x000fe20007f9e0ff */
[--C-:B------:R-:W-:Y:S01]  /*2110*/  IMAD.X R42, RZ, RZ, R17.reuse, P0 ;  /* 0x000000ffff2a7224 */ /* 0x100fe200000e0611 */
[----:B------:R-:W-:Y:S01]  /*2120*/  LOP3.LUT R0, R0, 0x3fff, RZ, 0xc0, !PT ;  /* 0x00003fff00007812 */ /* 0x000fe200078ec0ff */
[----:B------:R1:W-:Y:S01]  /*2130*/  STL.128 [R1+0xe0], RZ ;  /* 0x0000e0ff01007387 */ /* 0x0003e20000100c00 */
[----:B------:R-:W-:Y:S01]  /*2140*/  SHF.R.U32.HI R2, RZ, 0x4, R2 ;  /* 0x00000004ff027819 */ /* 0x000fe20000011602 */
[----:B------:R-:W-:Y:S01]  /*2150*/  IMAD.X R29, RZ, RZ, R17, P4 ;  /* 0x000000ffff1d7224 */ /* 0x000fe200020e0611 */
[----:B------:R-:W-:Y:S01]  /*2160*/  LOP3.LUT R4, R0, 0x10000, RZ, 0xfc, !PT ;  /* 0x0001000000047812 */ /* 0x000fe200078efcff */
[----:B------:R1:W-:Y:S01]  /*2170*/  STL.128 [R1+0xf0], RZ ;  /* 0x0000f0ff01007387 */ /* 0x0003e20000100c00 */
[----:B------:R-:W-:-:S02]  /*2180*/  LOP3.LUT R2, R2, 0x3fff, RZ, 0xc0, !PT ;  /* 0x00003fff02027812 */ /* 0x000fc400078ec0ff */
[----:B------:R-:W-:Y:S01]  /*2190*/  IADD3 R24, P3, R16, 0x88, RZ ;  /* 0x0000008810187810 */ /* 0x000fe20007f7e0ff */
[----:B------:R1:W-:Y:S01]  /*21a0*/  STL.64 [R1+0x98], R4 ;  /* 0x0000980401007387 */ /* 0x0003e20000100a00 */
[----:B------:R-:W-:Y:S02]  /*21b0*/  LOP3.LUT R2, R2, 0x10000, RZ, 0xfc, !PT ;  /* 0x0001000002027812 */ /* 0x000fe400078efcff */
[C---:B------:R-:W-:Y:S01]  /*21c0*/  IADD3 R18, P2, R16.reuse, 0x80, RZ ;  /* 0x0000008010127810 */ /* 0x040fe20007f5e0ff */
[----:B------:R1:W-:Y:S01]  /*21d0*/  STL.128 [R1+0x100], RZ ;  /* 0x000100ff01007387 */ /* 0x0003e20000100c00 */
[C---:B------:R-:W-:Y:S01]  /*21e0*/  IADD3 R34, P1, R16.reuse, 0x78, RZ ;  /* 0x0000007810227810 */ /* 0x040fe20007f3e0ff */
[----:B------:R-:W-:Y:S01]  /*21f0*/  IMAD.MOV.U32 R12, RZ, RZ, R2 ;  /* 0x000000ffff0c7224 */ /* 0x000fe200078e0002 */
[----:B------:R-:W-:Y:S01]  /*2200*/  IADD3 R40, P6, R16, 0xb0, RZ ;  /* 0x000000b010287810 */ /* 0x000fe20007fde0ff */
[--C-:B------:R-:W-:Y:S02]  /*2210*/  IMAD.X R25, RZ, RZ, R17.reuse, P3 ;  /* 0x000000ffff197224 */ /* 0x100fe400018e0611 */
[--C-:B------:R-:W-:Y:S01]  /*2220*/  IMAD.X R37, RZ, RZ, R17.reuse, P2 ;  /* 0x000000ffff257224 */ /* 0x100fe200010e0611 */
[----:B------:R1:W-:Y:S01]  /*2230*/  STL.128 [R1+0x110], R12 ;  /* 0x0001100c01007387 */ /* 0x0003e20000100c00 */
[----:B------:R-:W-:-:S02]  /*2240*/  IMAD.X R35, RZ, RZ, R17, P1 ;  /* 0x000000ffff237224 */ /* 0x000fc400008e0611 */
[----:B------:R-:W-:Y:S01]  /*2250*/  IMAD.X R27, RZ, RZ, R17, P6 ;  /* 0x000000ffff1b7224 */ /* 0x000fe200030e0611 */
[----:B------:R-:W-:Y:S06]  /*2260*/  @!P5 BRA `(.L_x_8714) ;  /* 0x000000000040d947 */ /* 0x000fec0003800000 */
[----:B------:R-:W-:Y:S01]  /*2270*/  MOV R0, 0x0 ;  /* 0x0000000000007802 */ /* 0x000fe20000000f00 */
[----:B------:R-:W-:Y:S01]  /*2280*/  ULDC.64 UR4, c[0x4][0x108] ;  /* 0x0100420000047ab9 */ /* 0x000fe20000000a00 */
[----:B------:R-:W-:Y:S01]  /*2290*/  ULDC.64 UR6, c[0x4][0x28] ;  /* 0x01000a0000067ab9 */ /* 0x000fe20000000a00 */
[----:B-1----:R-:W-:Y:S01]  /*22a0*/  IMAD.U32 R4, RZ, RZ, UR4 ;  /* 0x00000004ff047e24 */ /* 0x002fe2000f8e00ff */
        /* <DEDUP_REMOVED lines=12> */
.L_x_8714:
[----:B------:R-:W2:Y:S01]  /*2370*/  S2R R20, SR_TID.X ;  /* 0x0000000000147919 */ /* 0x000ea20000002100 */
[----:B-1----:R-:W1:Y:S01]  /*2380*/  LDC.64 R14, c[0x0][0x428] ;  /* 0x00010a00ff0e7b82 */ /* 0x002e620000000a00 */
[----:B------:R-:W-:Y:S01]  /*2390*/  IADD3 R8, P0, R16, 0x120, RZ ;  /* 0x0000012010087810 */ /* 0x000fe20007f1e0ff */
[----:B------:R-:W-:Y:S01]  /*23a0*/  ULDC UR4, c[0x0][0x20] ;  /* 0x0000080000047ab9 */ /* 0x000fe20000000800 */
[----:B------:R-:W-:Y:S01]  /*23b0*/  IMAD.U32 R0, RZ, RZ, UR40 ;  /* 0x00000028ff007e24 */ /* 0x000fe2000f8e00ff */
[----:B------:R-:W-:Y:S01]  /*23c0*/  STL.64 [R1+0x130], R34 ;  /* 0x0001302201007387 */ /* 0x000fe20000100a00 */
[----:B------:R-:W-:Y:S02]  /*23d0*/  VIADD R7, R22, -UR4 ;  /* 0x8000000416077c36 */ /* 0x000fe40008000000 */
[----:B------:R-:W-:Y:S01]  /*23e0*/  IMAD.X R9, RZ, RZ, R17, P0 ;  /* 0x000000ffff097224 */ /* 0x000fe200000e0611 */
[----:B------:R-:W3:Y:S01]  /*23f0*/  LDC R6, c[0x0][0x430] ;  /* 0x00010c00ff067b82 */ /* 0x000ee20000000800 */
[----:B------:R-:W-:Y:S04]  /*2400*/  STL.64 [R1+0x120], R196 ;  /* 0x000120c401007387 */ /* 0x000fe80000100a00 */
[----:B------:R4:W-:Y:S03]  /*2410*/  STL.64 [R1+0x128], R8 ;  /* 0x0001280801007387 */ /* 0x0009e60000100a00 */
[----:B------:R-:W5:Y:S01]  /*2420*/  LDC.64 R10, c[0x0][0xad0] ;  /* 0x0002b400ff0a7b82 */ /* 0x000f620000000a00 */
[----:B------:R-:W-:Y:S04]  /*2430*/  STL.U8 [R1+0x138], RZ ;  /* 0x000138ff01007387 */ /* 0x000fe80000100000 */
[----:B------:R4:W-:Y:S03]  /*2440*/  STL [R7+0x8], R0 ;  /* 0x0000080007007387 */ /* 0x0009e60000100800 */
[----:B------:R-:W4:Y:S01]  /*2450*/  LDC.64 R4, c[0x0][0xad8] ;  /* 0x0002b600ff047b82 */ /* 0x000f220000000a00 */
[----:B-1----:R1:W-:Y:S04]  /*2460*/  STL [R7+0x24], R14 ;  /* 0x0000240e07007387 */ /* 0x0023e80000100800 */
[----:B------:R1:W-:Y:S01]  /*2470*/  STL [R7+0x28], R15 ;  /* 0x0000280f07007387 */ /* 0x0003e20000100800 */
[----:B--2---:R-:W-:-:S02]  /*2480*/  VIADD R198, R20, 0xffffff80 ;  /* 0xffffff8014c67836 */ /* 0x004fc40000000000 */
[----:B------:R-:W2:Y:S01]  /*2490*/  LDC.64 R2, c[0x0][0xae0] ;  /* 0x0002b800ff027b82 */ /* 0x000ea20000000a00 */
[----:B---3--:R1:W-:Y:S04]  /*24a0*/  STL [R7+0x2c], R6 ;  /* 0x00002c0607007387 */ /* 0x0083e80000100800 */
[----:B------:R1:W-:Y:S03]  /*24b0*/  STL [R7+0x14], RZ ;  /* 0x000014ff07007387 */ /* 0x0003e60000100800 */
[----:B------:R-:W3:Y:S01]  /*24c0*/  LDC R236, c[0x0][0x288] ;  /* 0x0000a200ffec7b82 */ /* 0x000ee20000000800 */
[----:B-----5:R1:W-:Y:S04]  /*24d0*/  STL [R7+0xc], R11 ;  /* 0x00000c0b07007387 */ /* 0x0203e80000100800 */
[----:B------:R1:W-:Y:S04]  /*24e0*/  STL [R7], R198 ;  /* 0x000000c607007387 */ /* 0x0003e80000100800 */
[----:B----4-:R1:W-:Y:S04]  /*24f0*/  STL [R7+0x10], R4 ;  /* 0x0000100407007387 */ /* 0x0103e80000100800 */
[----:B------:R1:W-:Y:S04]  /*2500*/  STL [R7+0x18], R5 ;  /* 0x0000180507007387 */ /* 0x0003e80000100800 */
[----:B--2---:R1:W-:Y:S04]  /*2510*/  STL [R7+0x1c], R2 ;  /* 0x00001c0207007387 */ /* 0x0043e80000100800 */
[----:B------:R1:W-:Y:S04]  /*2520*/  STL [R7+0x20], R3 ;  /* 0x0000200307007387 */ /* 0x0003e80000100800 */
[----:B---3--:R1:W-:Y:S04]  /*2530*/  STL [R7+0x4], R236 ;  /* 0x000004ec07007387 */ /* 0x0083e80000100800 */
[----:B------:R-:W2:Y:S01]  /*2540*/  LDL R13, [R1+0x224] ;  /* 0x00022400010d7983 */ /* 0x000ea20000100800 */
[----:B------:R-:W-:Y:S01]  /*2550*/  IADD3 R8, P0, R16, 0x16c, RZ ;  /* 0x0000016c10087810 */ /* 0x000fe20007f1e0ff */
[----:B------:R-:W-:Y:S02]  /*2560*/  BSSY B0, `(.L_x_8715) ;  /* 0x000000a000007945 */ /* 0x000fe40003800000 */
[----:B------:R1:W-:Y:S02]  /*2570*/  STL [R1+0x16c], R10 ;  /* 0x00016c0a01007387 */ /* 0x0003e40000100800 */
[----:B------:R-:W-:-:S05]  /*2580*/  IMAD.X R9, RZ, RZ, R17, P0 ;  /* 0x000000ffff097224 */ /* 0x000fca00000e0611 */
[----:B------:R1:W-:Y:S01]  /*2590*/  STL.64 [R1+0x170], R8 ;  /* 0x0001700801007387 */ /* 0x0003e20000100a00 */
[----:B--2---:R-:W-:-:S04]  /*25a0*/  LEA.HI R0, R13, R13, RZ, 0x1 ;  /* 0x0000000d0d007211 */ /* 0x004fc800078f08ff */
[----:B------:R-:W-:-:S05]  /*25b0*/  LOP3.LUT R0, R0, 0xfffffffe, RZ, 0xc0, !PT ;  /* 0xfffffffe00007812 */ /* 0x000fca00078ec0ff */
[----:B------:R-:W-:-:S05]  /*25c0*/  IMAD.IADD R0, R13, 0x1, -R0 ;  /* 0x000000010d007824 */ /* 0x000fca00078e0a00 */
[----:B------:R-:W-:-:S04]  /*25d0*/  SHF.L.U32 R0, R0, 0x1f, RZ ;  /* 0x0000001f00007819 */ /* 0x000fc800000006ff */
[----:B------:R-:W2:Y:S02]  /*25e0*/  SYNCS.PHASECHK.TRANS64.TRYWAIT P0, [UR50+0x32400], R0 ;  /* 0x03240000ff0075a7 */ /* 0x000ea40008000172 */
[----:B-12---:R-:W-:Y:S05]  /*25f0*/  @!P0 BRA `(.L_x_8716) ;  /* 0x0000022000988947 */ /* 0x006fea0003800000 */
.L_x_8890:
[----:B------:R-:W-:Y:S05]  /*2600*/  BSYNC B0 ;  /* 0x0000000000007941 */ /* 0x000fea0003800000 */
.L_x_8715:
[----:B------:R-:W2:Y:S04]  /*2610*/  LDL R20, [R1+0x1c] ;  /* 0x00001c0001147983 */ /* 0x000ea80000100800 */
[----:B------:R3:W5:Y:S01]  /*2620*/  LDL.64 R12, [R1+0x218] ;  /* 0x00021800010c7983 */ /* 0x0007620000100a00 */
[C---:B-1----:R-:W-:Y:S01]  /*2630*/  IADD3 R0, P0, R16.reuse, 0x138, RZ ;  /* 0x0000013810007810 */ /* 0x042fe20007f1e0ff */
[----:B------:R-:W-:Y:S01]  /*2640*/  IMAD.MOV.U32 R34, RZ, RZ, R32 ;  /* 0x000000ffff227224 */ /* 0x000fe200078e0020 */
[C---:B------:R-:W-:Y:S01]  /*2650*/  IADD3 R14, P1, R16.reuse, 0x170, RZ ;  /* 0x00000170100e7810 */ /* 0x040fe20007f3e0ff */
[----:B------:R-:W-:Y:S01]  /*2660*/  IMAD.MOV.U32 R35, RZ, RZ, R33 ;  /* 0x000000ffff237224 */ /* 0x000fe200078e0021 */
[----:B------:R-:W-:Y:S01]  /*2670*/  STL.64 [R1+0x178], R206 ;  /* 0x000178ce01007387 */ /* 0x000fe20000100a00 */
[----:B------:R-:W-:Y:S01]  /*2680*/  IMAD.MOV.U32 R38, RZ, RZ, R0 ;  /* 0x000000ffff267224 */ /* 0x000fe200078e0000 */
[----:B------:R-:W-:Y:S01]  /*2690*/  IADD3 R0, P2, R16, 0x430, RZ ;  /* 0x0000043010007810 */ /* 0x000fe20007f5e0ff */
[----:B------:R-:W-:-:S02]  /*26a0*/  IMAD.MOV.U32 R32, RZ, RZ, R212 ;  /* 0x000000ffff207224 */ /* 0x000fc400078e00d4 */
[----:B------:R-:W-:Y:S02]  /*26b0*/  IMAD.MOV.U32 R33, RZ, RZ, R211 ;  /* 0x000000ffff217224 */ /* 0x000fe400078e00d3 */
[--C-:B------:R-:W-:Y:S02]  /*26c0*/  IMAD.X R9, RZ, RZ, R17.reuse, P0 ;  /* 0x000000ffff097224 */ /* 0x100fe400000e0611 */
[----:B------:R-:W-:Y:S01]  /*26d0*/  IMAD.X R15, RZ, RZ, R17, P2 ;  /* 0x000000ffff0f7224 */ /* 0x000fe200010e0611 */
[----:B------:R1:W-:Y:S01]  /*26e0*/  STL.128 [R1+0x1b0], R32 ;  /* 0x0001b02001007387 */ /* 0x0003e20000100c00 */
[----:B------:R-:W-:Y:S01]  /*26f0*/  IMAD.MOV.U32 R36, RZ, RZ, R18 ;  /* 0x000000ffff247224 */ /* 0x000fe200078e0012 */
[C---:B------:R-:W-:Y:S01]  /*2700*/  IADD3 R18, P0, R16.reuse, 0x440, RZ ;  /* 0x0000044010127810 */ /* 0x040fe20007f1e0ff */
[----:B------:R-:W-:Y:S01]  /*2710*/  IMAD.MOV.U32 R39, RZ, RZ, R9 ;  /* 0x000000ffff277224 */ /* 0x000fe200078e0009 */
[----:B------:R-:W-:Y:S01]  /*2720*/  IADD3 R6, P2, R16, 0x128, RZ ;  /* 0x0000012810067810 */ /* 0x000fe20007f5e0ff */
[----:B------:R-:W-:-:S02]  /*2730*/  IMAD.U32 R10, RZ, RZ, UR48 ;  /* 0x00000030ff0a7e24 */ /* 0x000fc4000f8e00ff */
[----:B------:R-:W-:Y:S01]  /*2740*/  IMAD.U32 R11, RZ, RZ, UR49 ;  /* 0x00000031ff0b7e24 */ /* 0x000fe2000f8e00ff */
[----:B------:R-:W-:Y:S01]  /*2750*/  STL.128 [R1+0x180], R36 ;  /* 0x0001802401007387 */ /* 0x000fe20000100c00 */
[----:B------:R-:W-:Y:S01]  /*2760*/  IMAD.MOV.U32 R8, RZ, RZ, R19 ;  /* 0x000000ffff087224 */ /* 0x000fe200078e0013 */
[----:B------:R-:W-:Y:S05]  /*2770*/  WARPSYNC.ALL ;  /* 0x0000000000007948 */ /* 0x000fea0003800000 */
[----:B------:R-:W-:Y:S01]  /*2780*/  IMAD.MOV.U32 R9, RZ, RZ, R44 ;  /* 0x000000ffff097224 */ /* 0x000fe200078e002c */
[----:B------:R-:W-:Y:S01]  /*2790*/  BSSY B0, `(.L_x_8717) ;  /* 0x0000025000007945 */ /* 0x000fe20003800000 */
[----:B-1----:R-:W-:-:S02]  /*27a0*/  IMAD.MOV.U32 R33, RZ, RZ, R29 ;  /* 0x000000ffff217224 */ /* 0x002fc400078e001d */
[----:B------:R-:W-:Y:S01]  /*27b0*/  IMAD.MOV.U32 R34, RZ, RZ, R28 ;  /* 0x000000ffff227224 */ /* 0x000fe200078e001c */
[----:B------:R1:W-:Y:S01]  /*27c0*/  STL.128 [R1+0x1a0], R8 ;  /* 0x0001a00801007387 */ /* 0x0003e20000100c00 */
[----:B------:R-:W-:Y:S02]  /*27d0*/  IMAD.MOV.U32 R28, RZ, RZ, R30 ;  /* 0x000000ffff1c7224 */ /* 0x000fe400078e001e */
[----:B------:R-:W-:Y:S02]  /*27e0*/  IMAD.MOV.U32 R29, RZ, RZ, R31 ;  /* 0x000000ffff1d7224 */ /* 0x000fe400078e001f */
[----:B------:R-:W-:Y:S02]  /*27f0*/  IMAD.MOV.U32 R30, RZ, RZ, R0 ;  /* 0x000000ffff1e7224 */ /* 0x000fe400078e0000 */
[----:B------:R-:W-:Y:S02]  /*2800*/  IMAD.MOV.U32 R31, RZ, RZ, R15 ;  /* 0x000000ffff1f7224 */ /* 0x000fe400078e000f */
[----:B------:R-:W-:-:S02]  /*2810*/  IMAD.X R19, RZ, RZ, R17, P0 ;  /* 0x000000ffff137224 */ /* 0x000fc400000e0611 */
[----:B------:R-:W-:Y:S01]  /*2820*/  IMAD.MOV.U32 R32, RZ, RZ, R26 ;  /* 0x000000ffff207224 */ /* 0x000fe200078e001a */
[----:B------:R4:W-:Y:S01]  /*2830*/  STL.128 [R1+0x1d0], R28 ;  /* 0x0001d01c01007387 */ /* 0x0009e20000100c00 */
[----:B------:R-:W-:Y:S02]  /*2840*/  IMAD.MOV.U32 R35, RZ, RZ, R41 ;  /* 0x000000ffff237224 */ /* 0x000fe400078e0029 */
[----:B------:R-:W-:Y:S02]  /*2850*/  IMAD.MOV.U32 R26, RZ, RZ, R40 ;  /* 0x000000ffff1a7224 */ /* 0x000fe400078e0028 */
[--C-:B-1----:R-:W-:Y:S01]  /*2860*/  IMAD.X R11, RZ, RZ, R17.reuse, P1 ;  /* 0x000000ffff0b7224 */ /* 0x102fe200008e0611 */
[----:B------:R3:W-:Y:S01]  /*2870*/  STL.128 [R1+0x1c0], R32 ;  /* 0x0001c02001007387 */ /* 0x0007e20000100c00 */
[----:B------:R-:W-:Y:S02]  /*2880*/  IMAD.X R9, RZ, RZ, R17, P2 ;  /* 0x000000ffff097224 */ /* 0x000fe400010e0611 */
[----:B------:R-:W-:Y:S01]  /*2890*/  IMAD.MOV.U32 R10, RZ, RZ, R210 ;  /* 0x000000ffff0a7224 */ /* 0x000fe200078e00d2 */
[----:B------:R3:W-:Y:S01]  /*28a0*/  STL.128 [R1+0x200], R24 ;  /* 0x0002001801007387 */ /* 0x0007e20000100c00 */
[----:B------:R-:W-:-:S02]  /*28b0*/  IMAD.MOV.U32 R8, RZ, RZ, R6 ;  /* 0x000000ffff087224 */ /* 0x000fc400078e0006 */
[----:B----4-:R-:W-:Y:S01]  /*28c0*/  IMAD.MOV.U32 R28, RZ, RZ, R14 ;  /* 0x000000ffff1c7224 */ /* 0x010fe200078e000e */
[----:B------:R3:W-:Y:S01]  /*28d0*/  BAR.SYNC.DEFER_BLOCKING R205, 0x100 ;  /* 0x000400cd0000751d */ /* 0x0007e20000010000 */
[----:B------:R-:W-:Y:S01]  /*28e0*/  IADD3 R14, P0, R16, 0xa8, RZ ;  /* 0x000000a8100e7810 */ /* 0x000fe20007f1e0ff */
[----:B------:R-:W-:Y:S02]  /*28f0*/  IMAD.MOV.U32 R29, RZ, RZ, R11 ;  /* 0x000000ffff1d7224 */ /* 0x000fe400078e000b */
[----:B------:R-:W-:Y:S02]  /*2900*/  IMAD.MOV.U32 R30, RZ, RZ, R18 ;  /* 0x000000ffff1e7224 */ /* 0x000fe400078e0012 */
[----:B------:R-:W-:Y:S02]  /*2910*/  IMAD.MOV.U32 R31, RZ, RZ, R19 ;  /* 0x000000ffff1f7224 */ /* 0x000fe400078e0013 */
[----:B------:R-:W-:Y:S02]  /*2920*/  IMAD.MOV.U32 R11, RZ, RZ, R209 ;  /* 0x000000ffff0b7224 */ /* 0x000fe400078e00d1 */
[----:B------:R-:W-:Y:S01]  /*2930*/  IMAD.X R15, RZ, RZ, R17, P0 ;  /* 0x000000ffff0f7224 */ /* 0x000fe200000e0611 */
[----:B------:R3:W-:Y:S01]  /*2940*/  STL.128 [R1+0x1e0], R28 ;  /* 0x0001e01c01007387 */ /* 0x0007e20000100c00 */
[----:B------:R-:W-:-:S02]  /*2950*/  IMAD.MOV.U32 R18, RZ, RZ, R23 ;  /* 0x000000ffff127224 */ /* 0x000fc400078e0017 */
[----:B------:R-:W-:Y:S01]  /*2960*/  IMAD.MOV.U32 R19, RZ, RZ, R42 ;  /* 0x000000ffff137224 */ /* 0x000fe200078e002a */
[----:B------:R3:W-:Y:S04]  /*2970*/  STL.128 [R1+0x1f0], R8 ;  /* 0x0001f00801007387 */ /* 0x0007e80000100c00 */
[----:B------:R3:W-:Y:S04]  /*2980*/  STL.128 [R1+0x190], R16 ;  /* 0x0001901001007387 */ /* 0x0007e80000100c00 */
[----:B------:R3:W-:Y:S01]  /*2990*/  STL.64 [R1+0x210], R14 ;  /* 0x0002100e01007387 */ /* 0x0007e20000100a00 */
[----:B--2---:R-:W-:-:S04]  /*29a0*/  LOP3.LUT R0, R20, 0x1, RZ, 0xfc, !PT ;  /* 0x0000000114007812 */ /* 0x004fc800078efcff */
[----:B------:R-:W-:-:S13]  /*29b0*/  ISETP.NE.AND P1, PT, R0, 0x3, PT ;  /* 0x000000030000780c */ /* 0x000fda0003f25270 */
[----:B---3--:R-:W-:Y:S05]  /*29c0*/  @!P1 BRA `(.L_x_8718) ;  /* 0x0000000000049947 */ /* 0x008fea0003800000 */
[----:B------:R-:W-:Y:S01]  /*29d0*/  BPT.TRAP 0x1 ;  /* 0x000000040000795c */ /* 0x000fe20000300000 */
.L_x_8718:
[----:B------:R-:W-:Y:S05]  /*29e0*/  BSYNC B0 ;  /* 0x0000000000007941 */ /* 0x000fea0003800000 */
.L_x_8717:
[----:B------:R-:W2:Y:S01]  /*29f0*/  LDL.64 R8, [R1+0x8] ;  /* 0x0000080001087983 */ /* 0x000ea20000100a00 */
[----:B-----5:R-:W-:Y:S01]  /*2a00*/  SHF.L.U32 R13, R13, 0x1f, RZ ;  /* 0x0000001f0d0d7819 */ /* 0x020fe200000006ff */
[----:B------:R-:W-:Y:S01]  /*2a10*/  BSSY B0, `(.L_x_8719) ;  /* 0x0000006000007945 */ /* 0x000fe20003800000 */
[----:B--2---:R-:W-:-:S05]  /*2a20*/  MOV R9, R8 ;  /* 0x0000000800097202 */ /* 0x004fca0000000f00 */
[----:B------:R-:W-:-:S04]  /*2a30*/  IMAD R12, R12, 0x8, R9 ;  /* 0x000000080c0c7824 */ /* 0x000fc800078e0209 */
[----:B------:R1:W2:Y:S01]  /*2a40*/  SYNCS.PHASECHK.TRANS64.TRYWAIT P0, [R12+URZ], R13 ;  /* 0x0000000d0c0075a7 */ /* 0x0002a2000800017f */
[----:B------:R-:W-:Y:S05]  /*2a50*/  @!P1 BRA `(.L_x_8720) ;  /* 0x0000000000049947 */ /* 0x000fea0003800000 */
[----:B------:R-:W-:Y:S01]  /*2a60*/  BPT.TRAP 0x1 ;  /* 0x000000040000795c */ /* 0x000fe20000300000 */
.L_x_8720:
[----:B------:R-:W-:Y:S05]  /*2a70*/  BSYNC B0 ;  /* 0x0000000000007941 */ /* 0x000fea0003800000 */
.L_x_8719:
[----:B------:R-:W-:Y:S04]  /*2a80*/  BSSY B0, `(.L_x_8721) ;  /* 0x0000004000007945 */ /* 0x000fe80003800000 */
[----:B--2---:R-:W-:Y:S05]  /*2a90*/  @P0 BRA `(.L_x_8722) ;  /* 0x0000000000080947 */ /* 0x004fea0003800000 */
[----:B------:R-:W2:Y:S02]  /*2aa0*/  SYNCS.PHASECHK.TRANS64.TRYWAIT P0, [R12+URZ], R13 ;  /* 0x0000000d0c0075a7 */ /* 0x000ea4000800017f */
[----:B--2---:R-:W-:Y:S05]  /*2ab0*/  @!P0 BRA `(.L_x_8723) ;  /* 0x0000021c00808947 */ /* 0x004fea0003800000 */
.L_x_8722:
[----:B------:R-:W-:Y:S05]  /*2ac0*/  BSYNC B0 ;  /* 0x0000000000007941 */ /* 0x000fea0003800000 */
.L_x_8721:
[----:B-12---:R-:W2:Y:S04]  /*2ad0*/  LDL R13, [R1+0x218] ;  /* 0x00021800010d7983 */ /* 0x006ea80000100800 */
[----:B------:R-:W2:Y:S01]  /*2ae0*/  LDL.64 R8, [R1+0xa0] ;  /* 0x0000a00001087983 */ /* 0x000ea20000100a00 */
[----:B------:R-:W-:Y:S05]  /*2af0*/  WARPSYNC.ALL ;  /* 0x0000000000007948 */ /* 0x000fea0003800000 */
[----:B------:R-:W3:Y:S04]  /*2b00*/  LDL.64 R20, [R1+0x98] ;  /* 0x0000980001147983 */ /* 0x000ee80000100a00 */
[----:B------:R-:W4:Y:S04]  /*2b10*/  LDL.64 R10, [R1+0x98] ;  /* 0x00009800010a7983 */ /* 0x000f280000100a00 */
[----:B------:R-:W5:Y:S01]  /*2b20*/  LDL.64 R14, [R1+0x98] ;  /* 0x00009800010e7983 */ /* 0x000f620000100a00 */
[----:B--2---:R-:W-:-:S03]  /*2b30*/  IMAD R8, R13, 0x300, R8 ;  /* 0x000003000d087824 */ /* 0x004fc600078e0208 */
[----:B------:R-:W2:Y:S01]  /*2b40*/  LDL.64 R18, [R1+0x98] ;  /* 0x0000980001127983 */ /* 0x000ea20000100a00 */
[----:B------:R-:W-:Y:S02]  /*2b50*/  R2UR UR7, R9 ;  /* 0x00000000090772ca */ /* 0x000fe400000e0000 */
[C---:B------:R-:W-:Y:S01]  /*2b60*/  R2UR UR6, R8.reuse ;  /* 0x00000000080672ca */ /* 0x040fe200000e0000 */
[----:B------:R-:W-:Y:S01]  /*2b70*/  WARPGROUP.ARRIVE ;  /* 0x00000000000079c5 */ /* 0x000fe20000000000 */
[----:B------:R-:W2:Y:S01]  /*2b80*/  LDL R6, [R1+0x224] ;  /* 0x0002240001067983 */ /* 0x000ea20000100800 */
[----:B------:R-:W-:Y:S01]  /*2b90*/  VIADD R12, R8, 0x2 ;  /* 0x00000002080c7836 */ /* 0x000fe20000000000 */
[----:B------:R-:W-:Y:S01]  /*2ba0*/  BSSY B0, `(.L_x_8724) ;  /* 0x000002d000007945 */ /* 0x000fe20003800000 */
[----:B------:R-:W-:Y:S01]  /*2bb0*/  IMAD.MOV.U32 R13, RZ, RZ, R9 ;  /* 0x000000ffff0d7224 */ /* 0x000fe200078e0009 */
[----:B------:R1:W-:Y:S01]  /*2bc0*/  STL [R1+0x80], RZ ;  /* 0x000080ff01007387 */ /* 0x0003e20000100800 */
[----:B---3--:R-:W-:-:S02]  /*2bd0*/  R2UR UR4, R20 ;  /* 0x00000000140472ca */ /* 0x008fc400000e0000 */
[----:B------:R-:W-:Y:S01]  /*2be0*/  R2UR UR5, R21 ;  /* 0x00000000150572ca */ /* 0x000fe200000e0000 */
[----:B----4-:R-:W-:Y:S02]  /*2bf0*/  VIADD R10, R10, 0x2 ;  /* 0x000000020a0a7836 */ /* 0x010fe40000000000 */
[----:B-----5:R-:W-:Y:S02]  /*2c00*/  VIADD R14, R14, 0x4 ;  /* 0x000000040e0e7836 */ /* 0x020fe40000000000 */
[----:B--2---:R-:W-:-:S08]  /*2c10*/  VIADD R18, R18, 0x6 ;  /* 0x0000000612127836 */ /* 0x004fd00000000000 */
[----:B------:R-:W-:Y:S01]  /*2c20*/  HGMMA.64x96x16.F32 R24, gdesc[UR4], RZ, !UPT, gsb0 ;  /* 0x01600000041879f0 */ /* 0x000fe2000c0008ff */
[----:B------:R-:W-:Y:S02]  /*2c30*/  R2UR UR6, R12 ;  /* 0x000000000c0672ca */ /* 0x000fe400000e0000 */
[----:B------:R-:W-:Y:S02]  /*2c40*/  R2UR UR7, R13 ;  /* 0x000000000d0772ca */ /* 0x000fe400000e0000 */
[----:B------:R-:W-:Y:S01]  /*2c50*/  R2UR UR4, R10 ;  /* 0x000000000a0472ca */ /* 0x000fe200000e0000 */
[----:B------:R-:W-:Y:S01]  /*2c60*/  VIADD R10, R8, 0x4 ;  /* 0x00000004080a7836 */ /* 0x000fe20000000000 */
[----:B------:R-:W-:Y:S01]  /*2c70*/  R2UR UR5, R11 ;  /* 0x000000000b0572ca */ /* 0x000fe200000e0000 */
[----:B------:R-:W-:Y:S01]  /*2c80*/  IMAD.MOV.U32 R11, RZ, RZ, R9 ;  /* 0x000000ffff0b7224 */ /* 0x000fe200078e0009 */
[----:B------:R-:W-:Y:S01]  /*2c90*/  LEA.HI R0, R6, R6, RZ, 0x1 ;  /* 0x0000000606007211 */ /* 0x000fe200078f08ff */
[----:B------:R-:W-:Y:S01]  /*2ca0*/  VIADD R8, R8, 0x6 ;  /* 0x0000000608087836 */ /* 0x000fe20000000000 */
[----:B------:R-:W-:-:S02]  /*2cb0*/  WARPGROUP.DEPBAR.LE gsb0, 0x0 ;  /* 0x00008000000079c5 */ /* 0x000fc40000010000 */
[----:B------:R-:W-:-:S07]  /*2cc0*/  WARPGROUP.ARRIVE ;  /* 0x00000000000079c5 */ /* 0x000fce0000000000 */
        /* <DEDUP_REMOVED lines=11> */
[----:B------:R-:W-:Y:S02]  /*2d80*/  R2UR UR5, R19 ;  /* 0x00000000130572ca */ /* 0x000fe400000e0000 */
[----:B------:R-:W-:Y:S01]  /*2d90*/  LOP3.LUT R9, R0, 0xfffffffe, RZ, 0xc0, !PT ;  /* 0xfffffffe00097812 */ /* 0x000fe200078ec0ff */
[----:B------:R-:W-:-:S04]  /*2da0*/  IMAD.MOV.U32 R0, RZ, RZ, 0x1 ;  /* 0x00000001ff007424 */ /* 0x000fc800078e00ff */
[----:B------:R-:W-:Y:S01]  /*2db0*/  IMAD.IADD R6, R6, 0x1, -R9 ;  /* 0x0000000106067824 */ /* 0x000fe200078e0a09 */
[----:B------:R1:W-:Y:S04]  /*2dc0*/  STL [R1+0x80], R0 ;  /* 0x0000800001007387 */ /* 0x0003e80000100800 */
[----:B------:R-:W-:Y:S01]  /*2dd0*/  SHF.L.U32 R6, R6, 0x1f, RZ ;  /* 0x0000001f06067819 */ /* 0x000fe200000006ff */
[----:B------:R1:W-:Y:S04]  /*2de0*/  STL [R1+0x80], R0 ;  /* 0x0000800001007387 */ /* 0x0003e80000100800 */
[----:B------:R1:W-:Y:S04]  /*2df0*/  STL [R1+0x80], R0 ;  /* 0x0000800001007387 */ /* 0x0003e80000100800 */
[----:B------:R1:W-:Y:S01]  /*2e00*/  STL [R1+0x80], R0 ;  /* 0x0000800001007387 */ /* 0x0003e20000100800 */
[----:B------:R-:W-:-:S02]  /*2e10*/  WARPGROUP.DEPBAR.LE gsb0, 0x0 ;  /* 0x00008000000079c5 */ /* 0x000fc40000010000 */
[----:B------:R-:W-:-:S06]  /*2e20*/  WARPGROUP.ARRIVE ;  /* 0x00000000000079c5 */ /* 0x000fcc0000000000 */
[----:B------:R-:W-:Y:S03]  /*2e30*/  HGMMA.64x96x16.F32 R24, gdesc[UR4], R24, gsb0 ;  /* 0x01600000041879f0 */ /* 0x000fe60008000818 */
[----:B------:R-:W-:Y:S02]  /*2e40*/  WARPGROUP.DEPBAR.LE gsb0, 0x0 ;  /* 0x00008000000079c5 */ /* 0x000fe40000010000 */
[----:B------:R-:W2:Y:S02]  /*2e50*/  SYNCS.PHASECHK.TRANS64.TRYWAIT P0, [UR50+0x32410], R6 ;  /* 0x03241006ff0075a7 */ /* 0x000ea40008000172 */
[----:B-12---:R-:W-:Y:S05]  /*2e60*/  @!P0 BRA `(.L_x_8725) ;  /* 0x0000021800a88947 */ /* 0x006fea0003800000 */
.L_x_8891:
[----:B------:R-:W-:Y:S05]  /*2e70*/  BSYNC B0 ;  /* 0x0000000000007941 */ /* 0x000fea0003800000 */
.L_x_8724:
[----:B-1----:R-:W2:Y:S04]  /*2e80*/  LDL R6, [R1+0x54] ;  /* 0x0000540001067983 */ /* 0x002ea80000100800 */
[----:B------:R1:W5:Y:S01]  /*2e90*/  LDL.64 R8, [R1+0x218] ;  /* 0x0002180001087983 */ /* 0x0003620000100a00 */
[----:B------:R-:W-:Y:S01]  /*2ea0*/  BSSY B0, `(.L_x_8726) ;  /* 0x0000005000007945 */ /* 0x000fe20003800000 */
[----:B--2---:R-:W-:-:S04]  /*2eb0*/  LOP3.LUT R6, R6, 0x1, RZ, 0xfc, !PT ;  /* 0x0000000106067812 */ /* 0x004fc800078efcff */
[----:B------:R-:W-:-:S13]  /*2ec0*/  ISETP.NE.AND P1, PT, R6, 0x3, PT ;  /* 0x000000030600780c */ /* 0x000fda0003f25270 */
[----:B-1----:R-:W-:Y:S05]  /*2ed0*/  @!P1 BRA `(.L_x_8727) ;  /* 0x0000000000049947 */ /* 0x002fea0003800000 */
[----:B------:R-:W-:Y:S01]  /*2ee0*/  BPT.TRAP 0x1 ;  /* 0x000000040000795c */ /* 0x000fe20000300000 */
.L_x_8727:
[----:B------:R-:W-:Y:S05]  /*2ef0*/  BSYNC B0 ;  /* 0x0000000000007941 */ /* 0x000fea0003800000 */
.L_x_8726:
        /* <DEDUP_REMOVED lines=8> */
.L_x_8729:
[----:B------:R-:W-:Y:S05]  /*2f80*/  BSYNC B0 ;  /* 0x0000000000007941 */ /* 0x000fea0003800000 */
.L_x_8728:
[----:B------:R-:W-:Y:S04]  /*2f90*/  BSSY B0, `(.L_x_8730) ;  /* 0x0000004000007945 */ /* 0x000fe80003800000 */
[----:B--2---:R-:W-:Y:S05]  /*2fa0*/  @P0 BRA `(.L_x_8731) ;  /* 0x0000000000080947 */ /* 0x004fea0003800000 */
[----:B------:R-:W2:Y:S02]  /*2fb0*/  SYNCS.PHASECHK.TRANS64.TRYWAIT P0, [R8+URZ], R9 ;  /* 0x00000009080075a7 */ /* 0x000ea4000800017f */
[----:B--2---:R-:W-:Y:S05]  /*2fc0*/  @!P0 BRA `(.L_x_8732) ;  /* 0x0000021800688947 */ /* 0x004fea0003800000 */
.L_x_8731:
[----:B------:R-:W-:Y:S05]  /*2fd0*/  BSYNC B0 ;  /* 0x0000000000007941 */ /* 0x000fea0003800000 */
.L_x_8730:
[----:B------:R-:W3:Y:S04]  /*2fe0*/  LDL R21, [R1+0x218] ;  /* 0x0002180001157983 */ /* 0x000ee80000100800 */
[----:B-12---:R-:W3:Y:S04]  /*2ff0*/  LDL.64 R8, [R1+0x118] ;  /* 0x0001180001087983 */ /* 0x006ee80000100a00 */
[----:B------:R-:W2:Y:S04]  /*3000*/  LDL R6, [R1+0x90] ;  /* 0x0000900001067983 */ /* 0x000ea80000100800 */
[----:B------:R-:W4:Y:S04]  /*3010*/  LDL.64 R10, [R1+0x110] ;  /* 0x00011000010a7983 */ /* 0x000f280000100a00 */
[----:B------:R-:W5:Y:S04]  /*3020*/  LDL.64 R12, [R1+0x110] ;  /* 0x00011000010c7983 */ /* 0x000f680000100a00 */
[----:B------:R-:W5:Y:S04]  /*3030*/  LDL.64 R14, [R1+0x110] ;  /* 0x00011000010e7983 */ /* 0x000f680000100a00 */
[----:B------:R-:W5:Y:S01]  /*3040*/  LDL.64 R18, [R1+0x110] ;  /* 0x0001100001127983 */ /* 0x000f620000100a00 */
[----:B------:R-:W-:Y:S05]  /*3050*/  WARPSYNC.ALL ;  /* 0x0000000000007948 */ /* 0x000fea0003800000 */
[----:B------:R-:W-:Y:S01]  /*3060*/  WARPGROUP.ARRIVE ;  /* 0x00000000000079c5 */ /* 0x000fe20000000000 */
[----:B---3--:R-:W-:Y:S01]  /*3070*/  IMAD R8, R21, 0xc00, R8 ;  /* 0x00000c0015087824 */ /* 0x008fe200078e0208 */
[----:B------:R-:W-:Y:S01]  /*3080*/  R2UR UR7, R9 ;  /* 0x00000000090772ca */ /* 0x000fe200000e0000 */
[----:B------:R-:W3:Y:S01]  /*3090*/  LDL.64 R20, [R1+0x110] ;  /* 0x0001100001147983 */ /* 0x000ee20000100a00 */
[----:B--2---:R-:W-:-:S02]  /*30a0*/  ISETP.NE.U32.AND P0, PT, R6, RZ, PT ;  /* 0x000000ff0600720c */ /* 0x004fc40003f05070 */
[----:B------:R-:W-:Y:S02]  /*30b0*/  R2UR UR6, R8 ;  /* 0x00000000080672ca */ /* 0x000fe400000e0000 */
[----:B----4-:R-:W-:Y:S02]  /*30c0*/  R2UR UR4, R10 ;  /* 0x000000000a0472ca */ /* 0x010fe400000e0000 */
[----:B------:R-:W-:-:S07]  /*30d0*/  R2UR UR5, R11 ;  /* 0x000000000b0572ca */ /* 0x000fce00000e0000 */
[----:B------:R-:W-:-:S06]  /*30e0*/  VOTEU.ANY UP0, P0 ;  /* 0x00000000003f7886 */ /* 0x000fcc0000000100 */
[----:B------:R-:W-:Y:S01]  /*30f0*/  HGMMA.64x96x16.F32 R24, gdesc[UR4], R24, UP0, gsb0 ;  /* 0x01600000041879f0 */ /* 0x000fe2000b800818 */
[----:B-----5:R-:W-:Y:S02]  /*3100*/  VIADD R12, R12, 0x2 ;  /* 0x000000020c0c7836 */ /* 0x020fe40000000000 */
[----:B------:R-:W-:Y:S02]  /*3110*/  VIADD R10, R8, 0x2 ;  /* 0x00000002080a7836 */ /* 0x000fe40000000000 */
[----:B------:R-:W-:Y:S01]  /*3120*/  IMAD.MOV.U32 R11, RZ, RZ, R9 ;  /* 0x000000ffff0b7224 */ /* 0x000fe200078e0009 */
[----:B------:R-:W-:Y:S02]  /*3130*/  R2UR UR4, R12 ;  /* 0x000000000c0472ca */ /* 0x000fe400000e0000 */
[----:B------:R-:W-:Y:S02]  /*3140*/  R2UR UR6, R10 ;  /* 0x000000000a0672ca */ /* 0x000fe400000e0000 */
[----:B------:R-:W-:-:S02]  /*3150*/  R2UR UR7, R11 ;  /* 0x000000000b0772ca */ /* 0x000fc400000e0000 */
[----:B------:R-:W-:Y:S02]  /*3160*/  R2UR UR5, R13 ;  /* 0x000000000d0572ca */ /* 0x000fe400000e0000 */
[----:B------:R-:W2:Y:S01]  /*3170*/  LDL.64 R12, [R1+0x110] ;  /* 0x00011000010c7983 */ /* 0x000ea20000100a00 */
[----:B------:R-:W-:Y:S02]  /*3180*/  WARPGROUP.DEPBAR.LE gsb0, 0x0 ;  /* 0x00008000000079c5 */ /* 0x000fe40000010000 */
[----:B------:R-:W-:-:S08]  /*3190*/  WARPGROUP.ARRIVE ;  /* 0x00000000000079c5 */ /* 0x000fd00000000000 */
[----:B------:R-:W-:Y:S01]  /*31a0*/  HGMMA.64x96x16.F32 R24, gdesc[UR4], R24, gsb0 ;  /* 0x01600000041879f0 */ /* 0x000fe20008000818 */
[----:B------:R-:W-:Y:S02]  /*31b0*/  VIADD R14, R14, 0x4 ;  /* 0x000000040e0e7836 */ /* 0x000fe40000000000 */
[----:B------:R-:W-:Y:S02]  /*31c0*/  VIADD R10, R8, 0x4 ;  /* 0x00000004080a7836 */ /* 0x000fe40000000000 */
[----:B------:R-:W-:Y:S01]  /*31d0*/  IMAD.MOV.U32 R11, RZ, RZ, R9 ;  /* 0x000000ffff0b7224 */ /* 0x000fe200078e0009 */
[----:B------:R-:W-:Y:S02]  /*31e0*/  R2UR UR4, R14 ;  /* 0x000000000e0472ca */ /* 0x000fe400000e0000 */
[----:B------:R-:W-:Y:S02]  /*31f0*/  R2UR UR6, R10 ;  /* 0x000000000a0672ca */ /* 0x000fe400000e0000 */
[----:B------:R-:W-:-:S02]  /*3200*/  R2UR UR7, R11 ;  /* 0x000000000b0772ca */ /* 0x000fc400000e0000 */
[----:B------:R-:W-:Y:S02]  /*3210*/  R2UR UR5, R15 ;  /* 0x000000000f0572ca */ /* 0x000fe400000e0000 */
[----:B------:R-:W4:Y:S01]  /*3220*/  LDL.64 R14, [R1+0x110] ;  /* 0x00011000010e7983 */ /* 0x000f220000100a00 */
        /* <DEDUP_REMOVED lines=10> */
[----:B------:R-:W5:Y:S01]  /*32d0*/  LDL.64 R18, [R1+0x110] ;  /* 0x0001100001127983 */ /* 0x000f620000100a00 */
[----:B------:R-:W-:Y:S02]  /*32e0*/  WARPGROUP.DEPBAR.LE gsb0, 0x0 ;  /* 0x00008000000079c5 */ /* 0x000fe40000010000 */
[----:B------:R-:W-:-:S08]  /*32f0*/  WARPGROUP.ARRIVE ;  /* 0x00000000000079c5 */ /* 0x000fd00000000000 */
[----:B------:R-:W-:Y:S01]  /*3300*/  HGMMA.64x96x16.F32 R24, gdesc[UR4], R24, gsb0 ;  /* 0x01600000041879f0 */ /* 0x000fe20008000818 */
[----:B---3--:R-:W-:Y:S02]  /*3310*/  VIADD R20, R20, 0x400 ;  /* 0x0000040014147836 */ /* 0x008fe40000000000 */
[----:B------:R-:W-:Y:S02]  /*3320*/  VIADD R10, R8, 0x300 ;  /* 0x00000300080a7836 */ /* 0x000fe40000000000 */
[----:B------:R-:W-:Y:S01]  /*3330*/  IMAD.MOV.U32 R11, RZ, RZ, R9 ;  /* 0x000000ffff0b7224 */ /* 0x000fe200078e0009 */
[----:B------:R-:W-:Y:S02]  /*3340*/  R2UR UR4, R20 ;  /* 0x00000000140472ca */ /* 0x000fe400000e0000 */
[----:B------:R-:W-:Y:S02]  /*3350*/  R2UR UR6, R10 ;  /* 0x000000000a0672ca */ /* 0x000fe400000e0000 */
[----:B------:R-:W-:-:S02]  /*3360*/  R2UR UR7, R11 ;  /* 0x000000000b0772ca */ /* 0x000fc400000e0000 */
[----:B------:R-:W-:Y:S02]  /*3370*/  R2UR UR5, R21 ;  /* 0x00000000150572ca */ /* 0x000fe400000e0000 */
[----:B------:R-:W3:Y:S01]  /*3380*/  LDL.64 R20, [R1+0x110] ;  /* 0x0001100001147983 */ /* 0x000ee20000100a00 */
[----:B------:R-:W-:Y:S02]  /*3390*/  WARPGROUP.DEPBAR.LE gsb0, 0x0 ;  /* 0x00008000000079c5 */ /* 0x000fe40000010000 */
[----:B------:R-:W-:-:S08]  /*33a0*/  WARPGROUP.ARRIVE ;  /* 0x00000000000079c5 */ /* 0x000fd00000000000 */
[----:B------:R-:W-:Y:S01]  /*33b0*/  HGMMA.64x96x16.F32 R24, gdesc[UR4], R24, gsb0 ;  /* 0x01600000041879f0 */ /* 0x000fe20008000818 */
[----:B--2---:R-:W-:Y:S02]  /*33c0*/  VIADD R12, R12, 0x402 ;  /* 0x000004020c0c7836 */ /* 0x004fe40000000000 */
        /* <DEDUP_REMOVED lines=10> */
[----:B----4-:R-:W-:Y:S02]  /*3470*/  VIADD R14, R14, 0x404 ;  /* 0x000004040e0e7836 */ /* 0x010fe40000000000 */
        /* <DEDUP_REMOVED lines=10> */
[----:B-----5:R-:W-:Y:S02]  /*3520*/  VIADD R18, R18, 0x406 ;  /* 0x0000040612127836 */ /* 0x020fe40000000000 */
        /* <DEDUP_REMOVED lines=60> */
[----:B------:R-:W-:Y:S01]  /*38f0*/  R2UR UR5, R21 ;  /* 0x00000000150572ca */ /* 0x000fe200000e0000 */
[----:B------:R-:W1:Y:S01]  /*3900*/  S2R R23, SR_TID.X ;  /* 0x0000000000177919 */ /* 0x000e620000002100 */
[----:B--2---:R-:W-:Y:S01]  /*3910*/  VIADD R12, R12, 0xc02 ;  /* 0x00000c020c0c7836 */ /* 0x004fe20000000000 */
[----:B------:R-:W-:Y:S02]  /*3920*/  WARPGROUP.DEPBAR.LE gsb0, 0x0 ;  /* 0x00008000000079c5 */ /* 0x000fe40000010000 */
[----:B------:R-:W-:-:S08]  /*3930*/  WARPGROUP.ARRIVE ;  /* 0x00000000000079c5 */ /* 0x000fd00000000000 */
[----:B------:R-:W-:Y:S01]  /*3940*/  HGMMA.64x96x16.F32 R24, gdesc[UR4], R24, gsb0 ;  /* 0x01600000041879f0 */ /* 0x000fe20008000818 */
[----:B-1----:R-:W-:Y:S01]  /*3950*/  LOP3.LUT P1, RZ, R23, 0x7f, RZ, 0xc0, !PT ;  /* 0x0000007f17ff7812 */ /* 0x002fe2000782c0ff */
[----:B------:R-:W-:Y:S02]  /*3960*/  VIADD R10, R8, 0x902 ;  /* 0x00000902080a7836 */ /* 0x000fe40000000000 */
[----:B------:R-:W-:Y:S01]  /*3970*/  IMAD.MOV.U32 R11, RZ, RZ, R9 ;  /* 0x000000ffff0b7224 */ /* 0x000fe200078e0009 */
[----:B------:R-:W-:-:S09]  /*3980*/  R2UR UR4, R12 ;  /* 0x000000000c0472ca */ /* 0x000fd200000e0000 */
[----:B------:R-:W2:Y:S04]  /*3990*/  @!P1 LDL.64 R72, [R1+0x30] ;  /* 0x0000300001489983 */ /* 0x000ea80000100a00 */
[----:B------:R-:W3:Y:S01]  /*39a0*/  @!P1 LDL R6, [R1+0x218] ;  /* 0x0002180001069983 */ /* 0x000ee20000100800 */
[----:B------:R-:W-:Y:S02]  /*39b0*/  R2UR UR6, R10 ;  /* 0x000000000a0672ca */ /* 0x000fe400000e0000 */
[----:B------:R-:W-:Y:S02]  /*39c0*/  R2UR UR7, R11 ;  /* 0x000000000b0772ca */ /* 0x000fe400000e0000 */
[----:B------:R-:W-:Y:S01]  /*39d0*/  R2UR UR5, R13 ;  /* 0x000000000d0572ca */ /* 0x000fe200000e0000 */
[----:B------:R-:W-:-:S02]  /*39e0*/  WARPGROUP.DEPBAR.LE gsb0, 0x0 ;  /* 0x00008000000079c5 */ /* 0x000fc40000010000 */
[----:B------:R-:W-:-:S10]  /*39f0*/  WARPGROUP.ARRIVE ;  /* 0x00000000000079c5 */ /* 0x000fd40000000000 */
[----:B------:R-:W-:Y:S01]  /*3a00*/  HGMMA.64x96x16.F32 R24, gdesc[UR4], R24, gsb0 ;  /* 0x01600000041879f0 */ /* 0x000fe20008000818 */
[----:B----4-:R-:W-:Y:S02]  /*3a10*/  VIADD R14, R14, 0xc04 ;  /* 0x00000c040e0e7836 */ /* 0x010fe40000000000 */
[----:B------:R-:W-:Y:S02]  /*3a20*/  VIADD R10, R8, 0x904 ;  /* 0x00000904080a7836 */ /* 0x000fe40000000000 */
[----:B------:R-:W-:Y:S01]  /*3a30*/  IMAD.MOV.U32 R11, RZ, RZ, R9 ;  /* 0x000000ffff0b7224 */ /* 0x000fe200078e0009 */
[----:B------:R-:W-:Y:S02]  /*3a40*/  R2UR UR4, R14 ;  /* 0x000000000e0472ca */ /* 0x000fe400000e0000 */
[----:B------:R-:W-:Y:S02]  /*3a50*/  R2UR UR6, R10 ;  /* 0x000000000a0672ca */ /* 0x000fe400000e0000 */
[----:B------:R-:W-:-:S02]  /*3a60*/  R2UR UR7, R11 ;  /* 0x000000000b0772ca */ /* 0x000fc400000e0000 */
[----:B------:R-:W-:Y:S01]  /*3a70*/  R2UR UR5, R15 ;  /* 0x000000000f0572ca */ /* 0x000fe200000e0000 */
[----:B------:R-:W-:Y:S01]  /*3a80*/  VIADD R8, R8, 0x906 ;  /* 0x0000090608087836 */ /* 0x000fe20000000000 */
[----:B------:R-:W-:Y:S02]  /*3a90*/  WARPGROUP.DEPBAR.LE gsb0, 0x0 ;  /* 0x00008000000079c5 */ /* 0x000fe40000010000 */
[----:B------:R-:W-:-:S09]  /*3aa0*/  WARPGROUP.ARRIVE ;  /* 0x00000000000079c5 */ /* 0x000fd20000000000 */
[----:B------:R-:W-:Y:S01]  /*3ab0*/  HGMMA.64x96x16.F32 R24, gdesc[UR4], R24, gsb0 ;  /* 0x01600000041879f0 */ /* 0x000fe20008000818 */
[----:B-----5:R-:W-:Y:S01]  /*3ac0*/  VIADD R18, R18, 0xc06 ;  /* 0x00000c0612127836 */ /* 0x020fe20000000000 */
[----:B------:R-:W-:Y:S02]  /*3ad0*/  R2UR UR6, R8 ;  /* 0x00000000080672ca */ /* 0x000fe400000e0000 */
[----:B------:R-:W-:Y:S02]  /*3ae0*/  R2UR UR7, R9 ;  /* 0x00000000090772ca */ /* 0x000fe400000e0000 */
[----:B------:R-:W-:Y:S02]  /*3af0*/  R2UR UR4, R18 ;  /* 0x00000000120472ca */ /* 0x000fe400000e0000 */
[----:B------:R-:W-:Y:S01]  /*3b00*/  R2UR UR5, R19 ;  /* 0x00000000130572ca */ /* 0x000fe200000e0000 */
[----:B------:R1:W-:Y:S04]  /*3b10*/  STL [R1+0x90], R0 ;  /* 0x0000900001007387 */ /* 0x0003e80000100800 */
[----:B------:R1:W-:Y:S01]  /*3b20*/  STL [R1+0x90], R0 ;  /* 0x0000900001007387 */ /* 0x0003e20000100800 */
[----:B------:R-:W-:-:S02]  /*3b30*/  WARPGROUP.DEPBAR.LE gsb0, 0x0 ;  /* 0x00008000000079c5 */ /* 0x000fc40000010000 */
[----:B------:R-:W-:-:S06]  /*3b40*/  WARPGROUP.ARRIVE ;  /* 0x00000000000079c5 */ /* 0x000fcc0000000000 */
[----:B------:R-:W-:Y:S01]  /*3b50*/  HGMMA.64x96x16.F32 R24, gdesc[UR4], R24, gsb0 ;  /* 0x01600000041879f0 */ /* 0x000fe20008000818 */
[----:B--2---:R-:W-:Y:S01]  /*3b60*/  @!P1 MOV R73, R72 ;  /* 0x0000004800499202 */ /* 0x004fe20000000f00 */
[----:B------:R1:W-:Y:S04]  /*3b70*/  STL [R1+0x90], R0 ;  /* 0x0000900001007387 */ /* 0x0003e80000100800 */
[----:B------:R1:W-:Y:S01]  /*3b80*/  STL [R1+0x90], R0 ;  /* 0x0000900001007387 */ /* 0x0003e20000100800 */
[----:B---3--:R-:W-:-:S03]  /*3b90*/  @!P1 IMAD R6, R6, 0x8, R73 ;  /* 0x0000000806069824 */ /* 0x008fc600078e0249 */
[----:B------:R1:W-:Y:S04]  /*3ba0*/  STL [R1+0x90], R0 ;  /* 0x0000900001007387 */ /* 0x0003e80000100800 */
[----:B------:R1:W-:Y:S04]  /*3bb0*/  STL [R1+0x90], R0 ;  /* 0x0000900001007387 */ /* 0x0003e80000100800 */
[----:B------:R1:W-:Y:S04]  /*3bc0*/  STL [R1+0x90], R0 ;  /* 0x0000900001007387 */ /* 0x0003e80000100800 */
[----:B------:R1:W-:Y:S04]  /*3bd0*/  STL [R1+0x90], R0 ;  /* 0x0000900001007387 */ /* 0x0003e80000100800 */
[----:B------:R1:W-:Y:S01]  /*3be0*/  STL [R1+0x90], R0 ;  /* 0x0000900001007387 */ /* 0x0003e20000100800 */
[----:B------:R-:W-:-:S03]  /*3bf0*/  @!P1 PRMT R6, RZ, 0x654, R6 ;  /* 0x00000654ff069816 */ /* 0x000fc60000000006 */
[----:B------:R1:W-:Y:S04]  /*3c00*/  STL [R1+0x90], R0 ;  /* 0x0000900001007387 */ /* 0x0003e80000100800 */
[----:B------:R1:W-:Y:S04]  /*3c10*/  STL [R1+0x90], R0 ;  /* 0x0000900001007387 */ /* 0x0003e80000100800 */
[----:B------:R1:W-:Y:S04]  /*3c20*/  STL [R1+0x90], R0 ;  /* 0x0000900001007387 */ /* 0x0003e80000100800 */
[----:B------:R1:W-:Y:S04]  /*3c30*/  STL [R1+0x90], R0 ;  /* 0x0000900001007387 */ /* 0x0003e80000100800 */
[----:B------:R1:W-:Y:S04]  /*3c40*/  STL [R1+0x90], R0 ;  /* 0x0000900001007387 */ /* 0x0003e80000100800 */
[----:B------:R1:W-:Y:S04]  /*3c50*/  STL [R1+0x90], R0 ;  /* 0x0000900001007387 */ /* 0x0003e80000100800 */
[----:B------:R1:W-:Y:S01]  /*3c60*/  STL [R1+0x90], R0 ;  /* 0x0000900001007387 */ /* 0x0003e20000100800 */
[----:B------:R-:W-:-:S02]  /*3c70*/  WARPGROUP.DEPBAR.LE gsb0, 0x0 ;  /* 0x00008000000079c5 */ /* 0x000fc40000010000 */
[----:B------:R1:W-:Y:S06]  /*3c80*/  BAR.ARV R204, 0x100 ;  /* 0x000400cc0000751d */ /* 0x0003ec0000002000 */
[----:B------:R2:W-:Y:S01]  /*3c90*/  @!P1 SYNCS.ARRIVE.TRANS64.RED.A1T0 RZ, [R6+URZ], RZ ;  /* 0x000000ff06ff99a7 */ /* 0x0005e2000810043f */
[----:B------:R-:W3:Y:S04]  /*3ca0*/  LDL.64 R12, [R1+0x170] ;  /* 0x00017000010c7983 */ /* 0x000ee80000100a00 */
[----:B------:R-:W4:Y:S04]  /*3cb0*/  LDL R14, [R7] ;  /* 0x00000000070e7983 */ /* 0x000f280000100800 */
[----:B------:R-:W5:Y:S04]  /*3cc0*/  LDL R20, [R1+0x70] ;  /* 0x0000700001147983 */ /* 0x000f680000100800 */
[----:B------:R-:W5:Y:S04]  /*3cd0*/  LDL R8, [R7+0x8] ;  /* 0x0000080007087983 */ /* 0x000f680000100800 */
[----:B--2---:R-:W2:Y:S04]  /*3ce0*/  LDL R6, [R7+0x18] ;  /* 0x0000180007067983 */ /* 0x004ea80000100800 */
[----:B------:R-:W5:Y:S04]  /*3cf0*/  LDL R9, [R7+0x4] ;  /* 0x0000040007097983 */ /* 0x000f680000100800 */
[----:B------:R-:W5:Y:S04]  /*3d00*/  LDL R18, [R7+0xc] ;  /* 0x00000c0007127983 */ /* 0x000f680000100800 */
[----:B------:R-:W5:Y:S04]  /*3d10*/  LDL R15, [R7+0x10] ;  /* 0x00001000070f7983 */ /* 0x000f680000100800 */
[----:B------:R-:W5:Y:S04]  /*3d20*/  LDL R19, [R7+0x14] ;  /* 0x0000140007137983 */ /* 0x000f680000100800 */
[----:B---3--:R4:W3:Y:S02]  /*3d30*/  LD.E R12, desc[UR46][R12.64] ;  /* 0x0000002e0c0c7980 */ /* 0x0088e4000c101900 */
[----:B----4-:R-:W-:-:S04]  /*3d40*/  SHF.R.S32.HI R13, RZ, 0x1f, R14 ;  /* 0x0000001fff0d7819 */ /* 0x010fc8000001140e */
[----:B------:R-:W-:-:S04]  /*3d50*/  LEA.HI R13, R13, R14, RZ, 0x7 ;  /* 0x0000000e0d0d7211 */ /* 0x000fc800078f38ff */
[----:B------:R-:W-:-:S05]  /*3d60*/  LOP3.LUT R21, R13, 0xffffff80, RZ, 0xc0, !PT ;  /* 0xffffff800d157812 */ /* 0x000fca00078ec0ff */
[----:B------:R-:W-:Y:S01]  /*3d70*/  IMAD.IADD R21, R14, 0x1, -R21 ;  /* 0x000000010e157824 */ /* 0x000fe200078e0a15 */
[----:B------:R-:W-:Y:S01]  /*3d80*/  SHF.R.S32.HI R14, RZ, 0x7, R13 ;  /* 0x00000007ff0e7819 */ /* 0x000fe2000001140d */
[----:B------:R-:W-:-:S03]  /*3d90*/  UMOV UR4, 0xffffffa0 ;  /* 0xffffffa000047882 */ /* 0x000fc60000000000 */
[----:B------:R-:W-:Y:S01]  /*3da0*/  LEA.HI R13, R13, R14, RZ, 0x1 ;  /* 0x0000000e0d0d7211 */ /* 0x000fe200078f08ff */
[----:B------:R-:W-:-:S03]  /*3db0*/  UIMAD UR4, UR45, UR4, 0x60 ;  /* 0x000000602d0474a4 */ /* 0x000fc6000f8e0204 */
[----:B------:R-:W-:-:S05]  /*3dc0*/  LOP3.LUT R13, R13, 0x3fffffe, RZ, 0xc0, !PT ;  /* 0x03fffffe0d0d7812 */ /* 0x000fca00078ec0ff */
[----:B------:R-:W-:Y:S01]  /*3dd0*/  IMAD.IADD R13, R14, 0x1, -R13 ;  /* 0x000000010e0d7824 */ /* 0x000fe200078e0a0d */
[----:B--2---:R-:W-:Y:S01]  /*3de0*/  ISETP.GE.AND P0, PT, R6, 0x1, PT ;  /* 0x000000010600780c */ /* 0x004fe20003f06270 */
[----:B------:R-:W-:Y:S01]  /*3df0*/  BSSY B0, `(.L_x_8733) ;  /* 0x0000097000007945 */ /* 0x000fe20003800000 */
[----:B------:R-:W-:-:S04]  /*3e00*/  LOP3.LUT R163, R163, 0xffefffff, RZ, 0xc0, !PT ;  /* 0xffefffffa3a37812 */ /* 0x000fc800078ec0ff */
[----:B------:R-:W-:Y:S01]  /*3e10*/  @P1 LOP3.LUT R163, R163, 0x100000, RZ, 0xfc, !PT ;  /* 0x00100000a3a31812 */ /* 0x000fe200078efcff */
[-C--:B---3--:R-:W-:Y:S01]  /*3e20*/  FMUL.FTZ R10, R24, R12.reuse ;  /* 0x0000000c180a7220 */ /* 0x088fe20000410000 */
[----:B------:R-:W-:Y:S01]  /*3e30*/  SHF.R.S32.HI R24, RZ, 0x1f, R21 ;  /* 0x0000001fff187819 */ /* 0x000fe20000011415 */
[----:B------:R-:W-:-:S03]  /*3e40*/  FMUL.FTZ R11, R25, R12 ;  /* 0x0000000c190b7220 */ /* 0x000fc60000410000 */
[-C--:B------:R-:W-:Y:S01]  /*3e50*/  LEA.HI R23, R24, R21.reuse, RZ, 0x2 ;  /* 0x0000001518177211 */ /* 0x080fe200078f10ff */
[-C--:B------:R-:W-:Y:S01]  /*3e60*/  FMUL.FTZ R159, R26, R12.reuse ;  /* 0x0000000c1a9f7220 */ /* 0x080fe20000410000 */
[----:B------:R-:W-:Y:S02]  /*3e70*/  LEA.HI R24, R24, R21, RZ, 0x5 ;  /* 0x0000001518187211 */ /* 0x000fe400078f28ff */
[--C-:B------:R-:W-:Y:S02]  /*3e80*/  SHF.R.S32.HI R25, RZ, 0x2, R23.reuse ;  /* 0x00000002ff197819 */ /* 0x100fe40000011417 */
[----:B------:R-:W-:Y:S01]  /*3e90*/  SHF.R.S32.HI R26, RZ, 0x1f, R23 ;  /* 0x0000001fff1a7819 */ /* 0x000fe20000011417 */
[----:B------:R-:W-:Y:S01]  /*3ea0*/  FMUL.FTZ R93, R27, R12 ;  /* 0x0000000c1b5d7220 */ /* 0x000fe20000410000 */
[----:B------:R-:W-:Y:S02]  /*3eb0*/  SHF.R.S32.HI R27, RZ, 0x5, R24 ;  /* 0x00000005ff1b7819 */ /* 0x000fe40000011418 */
[----:B------:R-:W-:-:S04]  /*3ec0*/  LEA.HI R26, R26, R25, RZ, 0x3 ;  /* 0x000000191a1a7211 */ /* 0x000fc800078f18ff */
[----:B------:R-:W-:Y:S01]  /*3ed0*/  LOP3.LUT R26, R26, 0xfffffff8, RZ, 0xc0, !PT ;  /* 0xfffffff81a1a7812 */ /* 0x000fe200078ec0ff */
[----:B-----5:R-:W-:Y:S01]  /*3ee0*/  IMAD R27, R20, 0x8, R27 ;  /* 0x00000008141b7824 */ /* 0x020fe200078e021b */
[----:B------:R-:W-:Y:S01]  /*3ef0*/  LOP3.LUT R14, R23, 0x7ffffffc, RZ, 0xc0, !PT ;  /* 0x7ffffffc170e7812 */ /* 0x000fe200078ec0ff */
[----:B------:R-:W-:Y:S02]  /*3f00*/  VIADD R20, R8, UR4 ;  /* 0x0000000408147c36 */ /* 0x000fe40008000000 */
        /* <DEDUP_REMOVED lines=42> */
[----:B------:R-:W-:-:S02]  /*41b0*/  IMAD.IADD R26, R25, 0x1, -R26 ;  /* 0x00000001191a7824 */ /* 0x000fc400078e0a1a */
[-C--:B------:R-:W-:Y:S01]  /*41c0*/  FMUL.FTZ R165, R70, R12.reuse ;  /* 0x0000000c46a57220 */ /* 0x080fe20000410000 */
[----:B------:R-:W-:Y:S01]  /*41d0*/  FMUL.FTZ R167, R71, R12 ;  /* 0x0000000c47a77220 */ /* 0x000fe20000410000 */
[----:B------:R-:W-:Y:S01]  /*41e0*/  IMAD.IADD R14, R21, 0x1, -R14 ;  /* 0x00000001150e7824 */ /* 0x000fe200078e0a0e */
[----:B------:R-:W-:Y:S01]  /*41f0*/  IADD3 R21, -R9, 0x1, R20 ;  /* 0x0000000109157810 */ /* 0x000fe20007ffe114 */
[----:B------:R-:W-:Y:S01]  /*4200*/  IMAD.U32 R26, R27, 0x10, R26 ;  /* 0x000000101b1a7824 */ /* 0x000fe200078e001a */
[----:B------:R-:W2:Y:S03]  /*4210*/  MUFU.TANH R10, R10 ;  /* 0x0000000a000a7308 */ /* 0x000ea60000002400 */
[----:B------:R-:W-:Y:S01]  /*4220*/  IMAD R26, R13, 0x40, R26 ;  /* 0x000000400d1a7824 */ /* 0x000fe200078e021a */
[----:B------:R-:W-:Y:S01]  /*4230*/  LOP3.LUT R13, RZ, R18, RZ, 0x33, !PT ;  /* 0x00000012ff0d7212 */ /* 0x000fe200078e33ff */
[----:B------:R-:W-:-:S03]  /*4240*/  IMAD R12, R14, -0x2, R21 ;  /* 0xfffffffe0e0c7824 */ /* 0x000fc600078e0215 */
[----:B------:R-:W3:Y:S01]  /*4250*/  MUFU.TANH R11, R11 ;  /* 0x0000000b000b7308 */ /* 0x000ee20000002400 */
[----:B------:R-:W-:-:S07]  /*4260*/  IMAD R21, R14, -0x2, R20 ;  /* 0xfffffffe0e157824 */ /* 0x000fce00078e0214 */
[----:B------:R-:W4:Y:S01]  /*4270*/  MUFU.TANH R159, R159 ;  /* 0x0000009f009f7308 */ /* 0x000f220000002400 */
        /* <DEDUP_REMOVED lines=46> */
[----:B------:R-:W-:-:S02]  /*4560*/  IMAD.U32 R25, RZ, RZ, UR4 ;  /* 0x00000004ff197e24 */ /* 0x000fc4000f8e00ff */
[----:B------:R-:W-:Y:S02]  /*4570*/  IMAD.IADD R23, R12, 0x1, R13 ;  /* 0x000000010c177824 */ /* 0x000fe400078e020d */
[----:B------:R-:W-:Y:S01]  /*4580*/  VIADD R20, R19, UR4 ;  /* 0x0000000413147c36 */ /* 0x000fe20008000000 */
[----:B------:R-:W-:Y:S01]  /*4590*/  VIADDMNMX R13, R26, R18, R21, PT ;  /* 0x000000121a0d7246 */ /* 0x000fe20003800115 */
[----:B------:R-:W-:Y:S02]  /*45a0*/  IMAD R24, R14, -0x2, R25 ;  /* 0xfffffffe0e187824 */ /* 0x000fe400078e0219 */
[----:B------:R-:W-:Y:S01]  /*45b0*/  IMAD.IADD R12, R23, 0x1, R26 ;  /* 0x00000001170c7824 */ /* 0x000fe200078e021a */
[----:B--234-:R-:W-:Y:S06]  /*45c0*/  @!P0 BRA `(.L_x_8734) ;  /* 0x0000000000648947 */ /* 0x01cfec0003800000 */
[----:B------:R-:W-:Y:S01]  /*45d0*/  IADD3 R15, R26, R8, -R9 ;  /* 0x000000081a0f7210 */ /* 0x000fe20007ffe809 */
[----:B------:R-:W-:Y:S03]  /*45e0*/  BSSY B1, `(.L_x_8735) ;  /* 0x0000014000017945 */ /* 0x000fe60003800000 */
[----:B------:R-:W-:-:S13]  /*45f0*/  ISETP.GT.AND P0, PT, R15, -0x1, PT ;  /* 0xffffffff0f00780c */ /* 0x000fda0003f04270 */
[----:B------:R-:W-:Y:S05]  /*4600*/  @P0 BRA `(.L_x_8736) ;  /* 0x00000000002c0947 */ /* 0x000fea0003800000 */
[----:B------:R-:W-:Y:S01]  /*4610*/  ISETP.NE.AND P0, PT, R6, 0x1, PT ;  /* 0x000000010600780c */ /* 0x000fe20003f05270 */
[----:B------:R-:W-:Y:S01]  /*4620*/  BSSY B2, `(.L_x_8737) ;  /* 0x0000007000027945 */ /* 0x000fe20003800000 */
[----:B------:R-:W-:-:S11]  /*4630*/  LOP3.LUT R15, RZ, R15, RZ, 0x33, !PT ;  /* 0x0000000fff0f7212 */ /* 0x000fd600078e33ff */
[----:B------:R-:W-:Y:S05]  /*4640*/  @!P0 BRA `(.L_x_8738) ;  /* 0x0000000000108947 */ /* 0x000fea0003800000 */
[----:B------:R-:W2:Y:S04]  /*4650*/  LDL R14, [R7+0x1c] ;  /* 0x00001c00070e7983 */ /* 0x000ea80000100800 */
[----:B------:R-:W3:Y:S01]  /*4660*/  LDL R19, [R7+0x20] ;  /* 0x0000200007137983 */ /* 0x000ee20000100800 */
[----:B--2---:R-:W-:-:S05]  /*4670*/  IMAD.HI.U32 R14, R15, R14, RZ ;  /* 0x0000000e0f0e7227 */ /* 0x004fca00078e00ff */
[----:B---3--:R-:W-:-:S07]  /*4680*/  SHF.R.U32.HI R15, RZ, R19, R14 ;  /* 0x00000013ff0f7219 */ /* 0x008fce000001160e */
.L_x_8738:
[----:B------:R-:W-:Y:S05]  /*4690*/  BSYNC B2 ;  /* 0x0000000000027941 */ /* 0x000fea0003800000 */
.L_x_8737:
[----:B------:R-:W-:Y:S01]  /*46a0*/  LOP3.LUT R15, RZ, R15, RZ, 0x33, !PT ;  /* 0x0000000fff0f7212 */ /* 0x000fe200078e33ff */
[----:B------:R-:W-:Y:S06]  /*46b0*/  BRA `(.L_x_8739) ;  /* 0x0000000000187947 */ /* 0x000fec0003800000 */
.L_x_8736:
[----:B------:R-:W-:-:S13]  /*46c0*/  ISETP.NE.AND P0, PT, R6, 0x1, PT ;  /* 0x000000010600780c */ /* 0x000fda0003f05270 */
[----:B------:R-:W-:Y:S05]  /*46d0*/  @!P0 BRA `(.L_x_8739) ;  /* 0x0000000000108947 */ /* 0x000fea0003800000 */
[----:B------:R-:W2:Y:S04]  /*46e0*/  LDL R14, [R7+0x1c] ;  /* 0x00001c00070e7983 */ /* 0x000ea80000100800 */
[----:B------:R-:W3:Y:S01]  /*46f0*/  LDL R30, [R7+0x20] ;  /* 0x00002000071e7983 */ /* 0x000ee20000100800 */
[----:B--2---:R-:W-:-:S05]  /*4700*/  IMAD.HI.U32 R15, R15, R14, RZ ;  /* 0x0000000e0f0f7227 */ /* 0x004fca00078e00ff */
[----:B---3--:R-:W-:-:S07]  /*4710*/  SHF.R.U32.HI R15, RZ, R30, R15 ;  /* 0x0000001eff0f7219 */ /* 0x008fce000001160f */
.L_x_8739:
[----:B------:R-:W-:Y:S05]  /*4720*/  BSYNC B1 ;  /* 0x0000000000017941 */ /* 0x000fea0003800000 */
.L_x_8735:
[----:B------:R-:W-:-:S05]  /*4730*/  IMAD R15, R6, R15, R24 ;  /* 0x0000000f060f7224 */ /* 0x000fca00078e0218 */
[----:B------:R-:W-:Y:S02]  /*4740*/  VIMNMX R12, R12, R15, !PT ;  /* 0x0000000f0c0c7248 */ /* 0x000fe40007fe0100 */
[----:B------:R-:W-:-:S07]  /*4750*/  VIADDMNMX R13, R15, R6, R13, PT ;  /* 0x000000060f0d7246 */ /* 0x000fce000380010d */
.L_x_8734:
[----:B------:R-:W-:Y:S05]  /*4760*/  BSYNC B0 ;  /* 0x0000000000007941 */ /* 0x000fea0003800000 */
.L_x_8733:
[----:B------:R-:W-:Y:S01]  /*4770*/  ISETP.GE.AND P0, PT, R20, 0x2, PT ;  /* 0x000000021400780c */ /* 0x000fe20003f06270 */
[----:B------:R-:W-:Y:S01]  /*4780*/  VIADD R26, R26, 0x8 ;  /* 0x000000081a1a7836 */ /* 0x000fe20000000000 */
[----:B------:R-:W-:Y:S01]  /*4790*/  ISETP.GE.AND P4, PT, R20, 0xa, PT ;  /* 0x0000000a1400780c */ /* 0x000fe20003f86270 */
[----:B------:R-:W-:Y:S01]  /*47a0*/  BSSY B0, `(.L_x_8740) ;  /* 0x000008e000007945 */ /* 0x000fe20003800000 */
        /* <DEDUP_REMOVED lines=9> */
[----:B-1----:R-:W-:-:S02]  /*4840*/  FSEL R95, R29, -INF , !P2 ;  /* 0xff8000001d5f7808 */ /* 0x002fc40005000000 */
        /* <DEDUP_REMOVED lines=82> */
[----:B------:R-:W-:Y:S02]  /*4d70*/  VIADDMNMX R11, R26, R18, R21, PT ;  /* 0x000000121a0b7246 */ /* 0x000fe40003800115 */
        /* <DEDUP_REMOVED lines=15> */
[----:B------:R-:W-:Y:S01]  /*4e70*/  IMAD.IADD R10, R23, 0x1, R26 ;  /* 0x00000001170a7824 */ /* 0x000fe200078e021a */
[----:B------:R-:W-:-:S04]  /*4e80*/  ISETP.GE.AND P6, PT, R20, 0x5a, PT ;  /* 0x0000005a1400780c */ /* 0x000fc80003fc6270 */
[----:B------:R-:W-:Y:S02]  /*4e90*/  P2R R20, PR, RZ, 0x40 ;  /* 0x00000040ff147803 */ /* 0x000fe40000000000 */
[----:B------:R-:W-:-:S04]  /*4ea0*/  ISETP.GT.AND P6, PT, R12, 0x59, !P6 ;  /* 0x000000590c00780c */ /* 0x000fc800077c4270 */
[----:B------:R-:W-:-:S04]  /*4eb0*/  ISETP.LT.OR P6, PT, R13, 0x5a, P6 ;  /* 0x0000005a0d00780c */ /* 0x000fc800037c1670 */
[----:B------:R-:W-:Y:S02]  /*4ec0*/  FSEL R179, R69, -INF , !P6 ;  /* 0xff80000045b37808 */ /* 0x000fe40007000000 */
[----:B------:R-:W-:-:S13]  /*4ed0*/  ISETP.GE.AND P6, PT, R6, 0x1, PT ;  /* 0x000000010600780c */ /* 0x000fda0003fc6270 */
[----:B------:R-:W-:Y:S05]  /*4ee0*/  @!P6 BRA `(.L_x_8741) ;  /* 0x000000000064e947 */ /* 0x000fea0003800000 */
        /* <DEDUP_REMOVED lines=12> */
.L_x_8745:
[----:B------:R-:W-:Y:S05]  /*4fb0*/  BSYNC B2 ;  /* 0x0000000000027941 */ /* 0x000fea0003800000 */
.L_x_8744:
[----:B------:R-:W-:Y:S01]  /*4fc0*/  LOP3.LUT R9, RZ, R9, RZ, 0x33, !PT ;  /* 0x00000009ff097212 */ /* 0x000fe200078e33ff */
[----:B------:R-:W-:Y:S06]  /*4fd0*/  BRA `(.L_x_8746) ;  /* 0x0000000000187947 */ /* 0x000fec0003800000 */
.L_x_8743:
[----:B------:R-:W-:-:S13]  /*4fe0*/  ISETP.NE.AND P6, PT, R6, 0x1, PT ;  /* 0x000000010600780c */ /* 0x000fda0003fc5270 */
[----:B------:R-:W-:Y:S05]  /*4ff0*/  @!P6 BRA `(.L_x_8746) ;  /* 0x000000000010e947 */ /* 0x000fea0003800000 */
[----:B------:R-:W2:Y:S04]  /*5000*/  LDL R8, [R7+0x1c] ;  /* 0x00001c0007087983 */ /* 0x000ea80000100800 */
[----:B------:R-:W3:Y:S01]  /*5010*/  LDL R12, [R7+0x20] ;  /* 0x00002000070c7983 */ /* 0x000ee20000100800 */
[----:B--2---:R-:W-:-:S05]  /*5020*/  IMAD.HI.U32 R9, R9, R8, RZ ;  /* 0x0000000809097227 */ /* 0x004fca00078e00ff */
[----:B---3--:R-:W-:-:S07]  /*5030*/  SHF.R.U32.HI R9, RZ, R12, R9 ;  /* 0x0000000cff097219 */ /* 0x008fce0000011609 */
.L_x_8746:
[----:B------:R-:W-:Y:S05]  /*5040*/  BSYNC B1 ;  /* 0x0000000000017941 */ /* 0x000fea0003800000 */
.L_x_8742:
[----:B------:R-:W-:-:S05]  /*5050*/  IMAD R9, R6, R9, R24 ;  /* 0x0000000906097224 */ /* 0x000fca00078e0218 */
[----:B------:R-:W-:Y:S02]  /*5060*/  VIADDMNMX R11, R9, R6, R11, PT ;  /* 0x00000006090b7246 */ /* 0x000fe4000380010b */
[----:B------:R-:W-:-:S07]  /*5070*/  VIMNMX R10, R10, R9, !PT ;  /* 0x000000090a0a7248 */ /* 0x000fce0007fe0100 */
.L_x_8741:
[----:B------:R-:W-:Y:S05]  /*5080*/  BSYNC B0 ;  /* 0x0000000000007941 */ /* 0x000fea0003800000 */
.L_x_8740:
[C---:B------:R-:W-:Y:S01]  /*5090*/  ISETP.GT.AND P0, PT, R10.reuse, 0x1, !P0 ;  /* 0x000000010a00780c */ /* 0x040fe20004704270 */
[----:B------:R-:W2:Y:S01]  /*50a0*/  LDL R13, [R1+0x460] ;  /* 0x00046000010d7983 */ /* 0x000ea20000100800 */
[----:B------:R-:W-:Y:S02]  /*50b0*/  ISETP.GT.AND P1, PT, R10, 0x8, !P1 ;  /* 0x000000080a00780c */ /* 0x000fe40004f24270 */
[C---:B------:R-:W-:Y:S01]  /*50c0*/  ISETP.LT.OR P0, PT, R11.reuse, 0x2, P0 ;  /* 0x000000020b00780c */ /* 0x040fe20000701670 */
[----:B------:R-:W3:Y:S01]  /*50d0*/  LDL R23, [R1+0x274] ;  /* 0x0002740001177983 */ /* 0x000ee20000100800 */
[----:B------:R-:W-:Y:S02]  /*50e0*/  ISETP.LT.OR P1, PT, R11, 0x9, P1 ;  /* 0x000000090b00780c */ /* 0x000fe40000f21670 */
[----:B------:R-:W-:Y:S01]  /*50f0*/  FSEL R93, R93, -INF , !P0 ;  /* 0xff8000005d5d7808 */ /* 0x000fe20004000000 */
[----:B------:R-:W4:Y:S01]  /*5100*/  LDL R12, [R1+0x370] ;  /* 0x00037000010c7983 */ /* 0x000f220000100800 */
[----:B------:R-:W-:-:S02]  /*5110*/  ISETP.NE.AND P0, PT, R15, RZ, PT ;  /* 0x000000ff0f00720c */ /* 0x000fc40003f05270 */
[----:B------:R-:W-:Y:S01]  /*5120*/  FSEL R157, R157, -INF , !P1 ;  /* 0xff8000009d9d7808 */ /* 0x000fe20004800000 */
[----:B------:R-:W5:Y:S01]  /*5130*/  LDL R15, [R1+0x218] ;  /* 0x00021800010f7983 */ /* 0x000f620000100800 */
[----:B------:R-:W-:Y:S02]  /*5140*/  ISETP.GT.AND P0, PT, R10, 0x9, !P0 ;  /* 0x000000090a00780c */ /* 0x000fe40004704270 */
[----:B------:R-:W-:Y:S01]  /*5150*/  ISETP.NE.AND P1, PT, R27, RZ, PT ;  /* 0x000000ff1b00720c */ /* 0x000fe20003f25270 */
[----:B------:R-:W4:Y:S01]  /*5160*/  LDL R156, [R1+0x25c] ;  /* 0x00025c00019c7983 */ /* 0x000f220000100800 */
[----:B------:R-:W-:Y:S02]  /*5170*/  ISETP.LT.OR P0, PT, R11, 0xa, P0 ;  /* 0x0000000a0b00780c */ /* 0x000fe40000701670 */
[----:B------:R-:W-:Y:S01]  /*5180*/  ISETP.NE.AND P6, PT, R29, RZ, PT ;  /* 0x000000ff1d00720c */ /* 0x000fe20003fc5270 */
[----:B------:R-:W4:Y:S01]  /*5190*/  LDL R160, [R1+0x264] ;  /* 0x0002640001a07983 */ /* 0x000f220000100800 */
[----:B------:R-:W-:-:S02]  /*51a0*/  FSEL R89, R89, -INF , !P0 ;  /* 0xff80000059597808 */ /* 0x000fc40004000000 */
[----:B------:R-:W-:Y:S01]  /*51b0*/  ISETP.NE.AND P0, PT, R19, RZ, PT ;  /* 0x000000ff1300720c */ /* 0x000fe20003f05270 */
[----:B------:R-:W4:Y:S01]  /*51c0*/  LDL R21, [R1+0x26c] ;  /* 0x00026c0001157983 */ /* 0x000f220000100800 */
[C---:B------:R-:W-:Y:S02]  /*51d0*/  ISETP.GT.AND P5, PT, R10.reuse, RZ, !P5 ;  /* 0x000000ff0a00720c */ /* 0x040fe40006fa4270 */
[----:B------:R-:W-:Y:S01]  /*51e0*/  ISETP.GT.AND P0, PT, R10, 0x10, !P0 ;  /* 0x000000100a00780c */ /* 0x000fe20004704270 */
[----:B------:R-:W4:Y:S01]  /*51f0*/  LDL R43, [R1+0x2a8] ;  /* 0x0002a800012b7983 */ /* 0x000f220000100800 */
[C---:B------:R-:W-:Y:S02]  /*5200*/  ISETP.LT.OR P5, PT, R11.reuse, 0x1, P5 ;  /* 0x000000010b00780c */ /* 0x040fe40002fa1670 */
[----:B------:R-:W-:Y:S01]  /*5210*/  ISETP.LT.OR P0, PT, R11, 0x11, P0 ;  /* 0x000000110b00780c */ /* 0x000fe20000701670 */
[----:B------:R-:W4:Y:S01]  /*5220*/  LDL R42, [R1+0x3d0] ;  /* 0x0003d000012a7983 */ /* 0x000f220000100800 */
[----:B------:R-:W-:-:S02]  /*5230*/  FSEL R159, R159, -INF , !P5 ;  /* 0xff8000009f9f7808 */ /* 0x000fc40006800000 */
[----:B------:R-:W-:Y:S01]  /*5240*/  FSEL R169, R169, -INF , !P0 ;  /* 0xff800000a9a97808 */ /* 0x000fe20004000000 */
[----:B------:R-:W4:Y:S01]  /*5250*/  LDL R152, [R1+0x254] ;  /* 0x0002540001987983 */ /* 0x000f220000100800 */
[----:B------:R-:W-:Y:S02]  /*5260*/  ISETP.NE.AND P0, PT, R25, RZ, PT ;  /* 0x000000ff1900720c */ /* 0x000fe40003f05270 */
[----:B------:R-:W-:Y:S01]  /*5270*/  FMNMX.FTZ R8, R109, R103, !PT ;  /* 0x000000676d087209 */ /* 0x000fe20007810000 */
[----:B------:R-:W4:Y:S01]  /*5280*/  LDL R154, [R1+0x258] ;  /* 0x00025800019a7983 */ /* 0x000f220000100800 */
[----:B------:R-:W-:Y:S02]  /*5290*/  ISETP.GT.AND P0, PT, R10, 0x11, !P0 ;  /* 0x000000110a00780c */ /* 0x000fe40004704270 */
[----:B------:R-:W-:Y:S01]  /*52a0*/  FMNMX.FTZ R6, R159, R93, !PT ;  /* 0x0000005d9f067209 */ /* 0x000fe20007810000 */
[----:B------:R-:W4:Y:S01]  /*52b0*/  LDL R98, [R1+0x230] ;  /* 0x0002300001627983 */ /* 0x000f220000100800 */
[----:B------:R-:W-:-:S02]  /*52c0*/  ISETP.LT.OR P0, PT, R11, 0x12, P0 ;  /* 0x000000120b00780c */ /* 0x000fc40000701670 */
[----:B------:R-:W-:Y:S01]  /*52d0*/  FMNMX.FTZ R8, R99, R8, !PT ;  /* 0x0000000863087209 */ /* 0x000fe20007810000 */
[----:B------:R-:W4:Y:S01]  /*52e0*/  LDL R140, [R1+0x234] ;  /* 0x00023400018c7983 */ /* 0x000f220000100800 */
[----:B------:R-:W-:Y:S02]  /*52f0*/  FSEL R230, R230, -INF , !P0 ;  /* 0xff800000e6e67808 */ /* 0x000fe40004000000 */
[----:B------:R-:W-:Y:S01]  /*5300*/  ISETP.GT.AND P0, PT, R10, 0x18, !P1 ;  /* 0x000000180a00780c */ /* 0x000fe20004f04270 */
[----:B------:R-:W4:Y:S01]  /*5310*/  LDL R142, [R1+0x238] ;  /* 0x00023800018e7983 */ /* 0x000f220000100800 */
[----:B------:R-:W-:Y:S02]  /*5320*/  FMNMX.FTZ R6, R157, R6, !PT ;  /* 0x000000069d067209 */ /* 0x000fe40007810000 */
[----:B------:R-:W-:Y:S01]  /*5330*/  ISETP.LT.OR P0, PT, R11, 0x19, P0 ;  /* 0x000000190b00780c */ /* 0x000fe20000701670 */
[----:B------:R-:W4:Y:S01]  /*5340*/  LDL R144, [R1+0x23c] ;  /* 0x00023c0001907983 */ /* 0x000f220000100800 */
[----:B------:R-:W-:-:S02]  /*5350*/  FMNMX.FTZ R7, R95, R8, !PT ;  /* 0x000000085f077209 */ /* 0x000fc40007810000 */
        /* <DEDUP_REMOVED lines=30> */
[----:B------:R-:W-:Y:S01]  /*5540*/  ISETP.NE.AND P0, PT, R31, RZ, PT ;  /* 0x000000ff1f00720c */ /* 0x000fe20003f05270 */
[----:B------:R-:W4:Y:S01]  /*5550*/  LDL R29, [R1+0x284] ;  /* 0x00028400011d7983 */ /* 0x000f220000100800 */
[----:B------:R-:W-:Y:S02]  /*5560*/  FMNMX.FTZ R6, R228, R9, !PT ;  /* 0x00000009e4067209 */ /* 0x000fe40007810000 */
[----:B------:R-:W-:Y:S01]  /*5570*/  ISETP.GT.AND P0, PT, R10, 0x28, !P0 ;  /* 0x000000280a00780c */ /* 0x000fe20004704270 */
[----:B------:R-:W4:Y:S01]  /*5580*/  LDL R31, [R1+0x288] ;  /* 0x00028800011f7983 */ /* 0x000f220000100800 */
[----:B------:R-:W-:-:S02]  /*5590*/  FMNMX.FTZ R7, R222, R7, !PT ;  /* 0x00000007de077209 */ /* 0x000fc40007810000 */
[----:B------:R-:W-:Y:S01]  /*55a0*/  ISETP.LT.OR P0, PT, R11, 0x29, P0 ;  /* 0x000000290b00780c */ /* 0x000fe20000701670 */
[----:B------:R-:W4:Y:S01]  /*55b0*/  LDL R110, [R1+0x290] ;  /* 0x00029000016e7983 */ /* 0x000f220000100800 */
[----:B------:R-:W-:Y:S02]  /*55c0*/  FMNMX.FTZ R9, R191, R6, !PT ;  /* 0x00000006bf097209 */ /* 0x000fe40007810000 */
[----:B------:R-:W-:Y:S01]  /*55d0*/  FSEL R193, R193, -INF , !P0 ;  /* 0xff800000c1c17808 */ /* 0x000fe20004000000 */
[----:B------:R-:W4:Y:S01]  /*55e0*/  LDL R112, [R1+0x2a0] ;  /* 0x0002a00001707983 */ /* 0x000f220000100800 */
[----:B------:R-:W-:Y:S02]  /*55f0*/  ISETP.NE.AND P0, PT, R32, RZ, PT ;  /* 0x000000ff2000720c */ /* 0x000fe40003f05270 */
[----:B------:R-:W-:Y:S01]  /*5600*/  FMNMX.FTZ R6, R188, R7, !PT ;  /* 0x00000007bc067209 */ /* 0x000fe20007810000 */
[----:B------:R-:W4:Y:S01]  /*5610*/  LDL R41, [R1+0x2a4] ;  /* 0x0002a40001297983 */ /* 0x000f220000100800 */
[----:B------:R-:W-:-:S02]  /*5620*/  ISETP.GT.AND P0, PT, R10, 0x29, !P0 ;  /* 0x000000290a00780c */ /* 0x000fc40004704270 */
[----:B------:R-:W-:Y:S01]  /*5630*/  FMNMX.FTZ R8, R192, R9, !PT ;  /* 0x00000009c0087209 */ /* 0x000fe20007810000 */
[----:B------:R-:W4:Y:S01]  /*5640*/  LDL R45, [R1+0x2ac] ;  /* 0x0002ac00012d7983 */ /* 0x000f220000100800 */
[----:B------:R-:W-:Y:S02]  /*5650*/  ISETP.LT.OR P0, PT, R11, 0x2a, P0 ;  /* 0x0000002a0b00780c */ /* 0x000fe40000701670 */
[----:B------:R-:W-:Y:S01]  /*5660*/  ISETP.NE.AND P1, PT, R37, RZ, PT ;  /* 0x000000ff2500720c */ /* 0x000fe20003f25270 */
[----:B------:R-:W4:Y:S01]  /*5670*/  LDL R114, [R1+0x2b0] ;  /* 0x0002b00001727983 */ /* 0x000f220000100800 */
[----:B------:R-:W-:Y:S02]  /*5680*/  FSEL R199, R199, -INF , !P0 ;  /* 0xff800000c7c77808 */ /* 0x000fe40004000000 */
[----:B------:R-:W-:Y:S01]  /*5690*/  ISETP.NE.AND P0, PT, R33, RZ, PT ;  /* 0x000000ff2100720c */ /* 0x000fe20003f05270 */
[----:B------:R-:W4:Y:S01]  /*56a0*/  LDL R37, [R1+0x298] ;  /* 0x0002980001257983 */ /* 0x000f220000100800 */
[----:B------:R-:W-:-:S02]  /*56b0*/  FMNMX.FTZ R7, R189, R6, !PT ;  /* 0x00000006bd077209 */ /* 0x000fc40007810000 */
[----:B------:R-:W-:Y:S01]  /*56c0*/  ISETP.GT.AND P0, PT, R10, 0x30, !P0 ;  /* 0x000000300a00780c */ /* 0x000fe20004704270 */
[----:B------:R-:W4:Y:S01]  /*56d0*/  LDL R33, [R1+0x28c] ;  /* 0x00028c0001217983 */ /* 0x000f220000100800 */
[----:B------:R-:W-:Y:S02]  /*56e0*/  FMNMX.FTZ R8, R193, R8, !PT ;  /* 0x00000008c1087209 */ /* 0x000fe40007810000 */
[----:B------:R-:W-:Y:S01]  /*56f0*/  ISETP.LT.OR P0, PT, R11, 0x31, P0 ;  /* 0x000000310b00780c */ /* 0x000fe20000701670 */
[----:B------:R-:W4:Y:S01]  /*5700*/  LDL R47, [R1+0x2b4] ;  /* 0x0002b400012f7983 */ /* 0x000f220000100800 */
[----:B------:R-:W-:Y:S02]  /*5710*/  FMNMX.FTZ R6, R190, R7, !PT ;  /* 0x00000007be067209 */ /* 0x000fe40007810000 */
[----:B------:R-:W-:Y:S01]  /*5720*/  FSEL R217, R217, -INF , !P0 ;  /* 0xff800000d9d97808 */ /* 0x000fe20004000000 */
[----:B------:R-:W4:Y:S01]  /*5730*/  LDL R49, [R1+0x2b8] ;  /* 0x0002b80001317983 */ /* 0x000f220000100800 */
[----:B------:R-:W-:-:S02]  /*5740*/  ISETP.NE.AND P0, PT, R34, RZ, PT ;  /* 0x000000ff2200720c */ /* 0x000fc40003f05270 */
[----:B------:R-:W-:Y:S01]  /*5750*/  FMNMX.FTZ R8, R199, R8, !PT ;  /* 0x00000008c7087209 */ /* 0x000fe20007810000 */
[----:B------:R-:W4:Y:S01]  /*5760*/  LDL R51, [R1+0x2bc] ;  /* 0x0002bc0001337983 */ /* 0x000f220000100800 */
[----:B------:R-:W-:Y:S02]  /*5770*/  ISETP.GT.AND P0, PT, R10, 0x31, !P0 ;  /* 0x000000310a00780c */ /* 0x000fe40004704270 */
[----:B------:R-:W-:Y:S01]  /*5780*/  ISETP.NE.AND P6, PT, R38, RZ, PT ;  /* 0x000000ff2600720c */ /* 0x000fe20003fc5270 */
[----:B------:R-:W4:Y:S01]  /*5790*/  LDL R116, [R1+0x2c0] ;  /* 0x0002c00001747983 */ /* 0x000f220000100800 */
[----:B------:R-:W-:Y:S02]  /*57a0*/  ISETP.LT.OR P0, PT, R11, 0x32, P0 ;  /* 0x000000320b00780c */ /* 0x000fe40000701670 */
[----:B------:R-:W-:Y:S01]  /*57b0*/  FMNMX.FTZ R7, R201, R6, !PT ;  /* 0x00000006c9077209 */ /* 0x000fe20007810000 */
[----:B------:R-:W4:Y:S01]  /*57c0*/  LDL R53, [R1+0x2c4] ;  /* 0x0002c40001357983 */ /* 0x000f220000100800 */
[----:B------:R-:W-:-:S02]  /*57d0*/  FSEL R218, R218, -INF , !P0 ;  /* 0xff800000dada7808 */ /* 0x000fc40004000000 */
[----:B------:R-:W-:Y:S01]  /*57e0*/  ISETP.NE.AND P0, PT, R35, RZ, PT ;  /* 0x000000ff2300720c */ /* 0x000fe20003f05270 */
[----:B------:R-:W4:Y:S01]  /*57f0*/  LDL R55, [R1+0x2c8] ;  /* 0x0002c80001377983 */ /* 0x000f220000100800 */
[----:B------:R-:W-:Y:S02]  /*5800*/  FMNMX.FTZ R9, R217, R8, !PT ;  /* 0x00000008d9097209 */ /* 0x000fe40007810000 */
        /* <DEDUP_REMOVED lines=12> */
[----:B------:R-:W-:Y:S01]  /*58d0*/  ISETP.NE.AND P5, PT, R39, RZ, PT ;  /* 0x000000ff2700720c */ /* 0x000fe20003fa5270 */
        /* <DEDUP_REMOVED lines=10> */
[----:B------:R-:W-:-:S02]  /*5980*/  ISETP.NE.AND P1, PT, R40, RZ, PT ;  /* 0x000000ff2800720c */ /* 0x000fc40003f25270 */
[----:B------:R-:W-:Y:S01]  /*5990*/  FSEL R180, R180, -INF , !P0 ;  /* 0xff800000b4b47808 */ /* 0x000fe20004000000 */
[----:B------:R-:W4:Y:S01]  /*59a0*/  LDL R65, [R1+0x2e4] ;  /* 0x0002e40001417983 */ /* 0x000f220000100800 */
[----:B------:R-:W-:Y:S02]  /*59b0*/  ISETP.GT.AND P0, PT, R10, 0x41, !P6 ;  /* 0x000000410a00780c */ /* 0x000fe40007704270 */
[----:B------:R-:W-:Y:S01]  /*59c0*/  FMNMX.FTZ R9, R220, R9, !PT ;  /* 0x00000009dc097209 */ /* 0x000fe20007810000 */
[----:B------:R-:W4:Y:S01]  /*59d0*/  LDL R67, [R1+0x2e8] ;  /* 0x0002e80001437983 */ /* 0x000f220000100800 */
[----:B------:R-:W-:Y:S02]  /*59e0*/  ISETP.LT.OR P0, PT, R11, 0x42, P0 ;  /* 0x000000420b00780c */ /* 0x000fe40000701670 */
[----:B------:R-:W-:Y:S01]  /*59f0*/  FMNMX.FTZ R6, R172, R7, !PT ;  /* 0x00000007ac067209 */ /* 0x000fe20007810000 */
[----:B------:R-:W4:Y:S01]  /*5a00*/  LDL R69, [R1+0x2ec] ;  /* 0x0002ec0001457983 */ /* 0x000f220000100800 */
[----:B------:R-:W-:-:S02]  /*5a10*/  FSEL R181, R181, -INF , !P0 ;  /* 0xff800000b5b57808 */ /* 0x000fc40004000000 */
[C---:B------:R-:W-:Y:S01]  /*5a20*/  ISETP.GT.AND P0, PT, R10.reuse, 0x48, !P5 ;  /* 0x000000480a00780c */ /* 0x040fe20006f04270 */
[----:B------:R-:W4:Y:S01]  /*5a30*/  LDL R122, [R1+0x2f0] ;  /* 0x0002f000017a7983 */ /* 0x000f220000100800 */
[----:B------:R-:W-:Y:S02]  /*5a40*/  ISETP.GT.AND P1, PT, R10, 0x49, !P1 ;  /* 0x000000490a00780c */ /* 0x000fe40004f24270 */
[----:B------:R-:W-:Y:S01]  /*5a50*/  ISETP.LT.OR P0, PT, R11, 0x49, P0 ;  /* 0x000000490b00780c */ /* 0x000fe20000701670 */
[----:B------:R-:W4:Y:S01]  /*5a60*/  LDL R71, [R1+0x2f4] ;  /* 0x0002f40001477983 */ /* 0x000f220000100800 */
[----:B------:R-:W-:Y:S02]  /*5a70*/  FMNMX.FTZ R8, R180, R9, !PT ;  /* 0x00000009b4087209 */ /* 0x000fe40007810000 */
[----:B------:R-:W-:Y:S01]  /*5a80*/  FMNMX.FTZ R7, R173, R6, !PT ;  /* 0x00000006ad077209 */ /* 0x000fe20007810000 */
[----:B------:R-:W4:Y:S01]  /*5a90*/  LDL R73, [R1+0x2f8] ;  /* 0x0002f80001497983 */ /* 0x000f220000100800 */
[----:B------:R-:W-:-:S02]  /*5aa0*/  ISETP.GT.AND P2, PT, R10, 0x50, !P2 ;  /* 0x000000500a00780c */ /* 0x000fc40005744270 */
[----:B------:R-:W-:Y:S01]  /*5ab0*/  ISETP.LT.OR P1, PT, R11, 0x4a, P1 ;  /* 0x0000004a0b00780c */ /* 0x000fe20000f21670 */
[----:B------:R-:W4:Y:S01]  /*5ac0*/  LDL R75, [R1+0x2fc] ;  /* 0x0002fc00014b7983 */ /* 0x000f220000100800 */
[----:B------:R-:W-:Y:S02]  /*5ad0*/  FSEL R182, R182, -INF , !P0 ;  /* 0xff800000b6b67808 */ /* 0x000fe40004000000 */
[----:B------:R-:W-:Y:S01]  /*5ae0*/  FMNMX.FTZ R9, R181, R8, !PT ;  /* 0x00000008b5097209 */ /* 0x000fe20007810000 */
[----:B------:R-:W4:Y:S01]  /*5af0*/  LDL R124, [R1+0x300] ;  /* 0x00030000017c7983 */ /* 0x000f220000100800 */
[----:B------:R-:W-:Y:S02]  /*5b00*/  FMNMX.FTZ R6, R174, R7, !PT ;  /* 0x00000007ae067209 */ /* 0x000fe40007810000 */
[----:B------:R-:W-:Y:S01]  /*5b10*/  ISETP.GT.AND P3, PT, R10, 0x51, !P3 ;  /* 0x000000510a00780c */ /* 0x000fe20005f64270 */
[----:B------:R-:W4:Y:S01]  /*5b20*/  LDL R77, [R1+0x304] ;  /* 0x00030400014d7983 */ /* 0x000f220000100800 */
[----:B------:R-:W-:-:S02]  /*5b30*/  ISETP.LT.OR P2, PT, R11, 0x51, P2 ;  /* 0x000000510b00780c */ /* 0x000fc40001741670 */
[----:B------:R-:W-:Y:S01]  /*5b40*/  FSEL R183, R183, -INF , !P1 ;  /* 0xff800000b7b77808 */ /* 0x000fe20004800000 */
[----:B------:R-:W4:Y:S01]  /*5b50*/  LDL R79, [R1+0x308] ;  /* 0x00030800014f7983 */ /* 0x000f220000100800 */
[----:B------:R-:W-:Y:S02]  /*5b60*/  FMNMX.FTZ R8, R182, R9, !PT ;  /* 0x00000009b6087209 */ /* 0x000fe40007810000 */
[----:B------:R-:W-:Y:S01]  /*5b70*/  FMNMX.FTZ R7, R175, R6, !PT ;  /* 0x00000006af077209 */ /* 0x000fe20007810000 */
[----:B------:R-:W4:Y:S01]  /*5b80*/  LDL R81, [R1+0x30c] ;  /* 0x00030c0001517983 */ /* 0x000f220000100800 */
[----:B------:R-:W-:Y:S02]  /*5b90*/  ISETP.NE.AND P6, PT, R20, RZ, PT ;  /* 0x000000ff1400720c */ /* 0x000fe40003fc5270 */
        /* <DEDUP_REMOVED lines=8> */
[----:B------:R-:W-:Y:S02]  /*5c20*/  ISETP.GT.AND P5, PT, R10, 0x59, !P6 ;  /* 0x000000590a00780c */ /* 0x000fe400077a4270 */
[----:B------:R-:W-:Y:S01]  /*5c30*/  ISETP.LT.OR P4, PT, R11, 0x59, P4 ;  /* 0x000000590b00780c */ /* 0x000fe20002781670 */
[----:B------:R-:W4:Y:S01]  /*5c40*/  LDL R85, [R1+0x318] ;  /* 0x0003180001557983 */ /* 0x000f220000100800 */
[----:B------:R-:W-:-:S02]  /*5c50*/  FSEL R164, R164, -INF , !P3 ;  /* 0xff800000a4a47808 */ /* 0x000fc40005800000 */
[----:B------:R-:W-:Y:S01]  /*5c60*/  FMNMX.FTZ R9, R166, R9, !PT ;  /* 0x00000009a6097209 */ /* 0x000fe20007810000 */
[----:B------:R-:W4:Y:S01]  /*5c70*/  LDL R87, [R1+0x31c] ;  /* 0x00031c0001577983 */ /* 0x000f220000100800 */
[----:B------:R-:W-:Y:S02]  /*5c80*/  FMNMX.FTZ R7, R177, R6, !PT ;  /* 0x00000006b1077209 */ /* 0x000fe40007810000 */
[----:B------:R-:W-:Y:S01]  /*5c90*/  ISETP.LT.OR P5, PT, R11, 0x5a, P5 ;  /* 0x0000005a0b00780c */ /* 0x000fe20002fa1670 */
[----:B------:R-:W4:Y:S01]  /*5ca0*/  LDL R128, [R1+0x320] ;  /* 0x0003200001807983 */ /* 0x000f220000100800 */
[----:B------:R-:W-:Y:S02]  /*5cb0*/  FSEL R165, R165, -INF , !P4 ;  /* 0xff800000a5a57808 */ /* 0x000fe40006000000 */
[----:B------:R-:W-:Y:S01]  /*5cc0*/  FMNMX.FTZ R6, R164, R9, !PT ;  /* 0x00000009a4067209 */ /* 0x000fe20007810000 */
[----:B------:R-:W4:Y:S01]  /*5cd0*/  LDL R91, [R1+0x324] ;  /* 0x00032400015b7983 */ /* 0x000f220000100800 */
[----:B------:R-:W-:-:S02]  /*5ce0*/  FSEL R167, R167, -INF , !P5 ;  /* 0xff800000a7a77808 */ /* 0x000fc40006800000 */
[----:B------:R-:W-:Y:S01]  /*5cf0*/  FMNMX.FTZ R8, R178, R7, !PT ;  /* 0x00000007b2087209 */ /* 0x000fe20007810000 */
[----:B------:R-:W4:Y:S01]  /*5d00*/  LDL R97, [R1+0x328] ;  /* 0x0003280001617983 */ /* 0x000f220000100800 */
[----:B------:R-:W-:Y:S02]  /*5d10*/  FMNMX.FTZ R6, R165, R6, !PT ;  /* 0x00000006a5067209 */ /* 0x000fe40007810000 */
[----:B------:R-:W-:Y:S01]  /*5d20*/  FMNMX.FTZ R8, R179, R8, !PT ;  /* 0x00000008b3087209 */ /* 0x000fe20007810000 */
[----:B------:R-:W4:Y:S01]  /*5d30*/  LDL R101, [R1+0x32c] ;  /* 0x00032c0001657983 */ /* 0x000f220000100800 */
[----:B------:R-:W-:-:S03]  /*5d40*/  FMNMX.FTZ R9, R167, R6, !PT ;  /* 0x00000006a7097209 */ /* 0x000fc60007810000 */
[----:B------:R-:W4:Y:S04]  /*5d50*/  LDL R130, [R1+0x330] ;  /* 0x0003300001827983 */ /* 0x000f280000100800 */
[----:B------:R-:W-:Y:S04]  /*5d60*/  STL.64 [R1+0x440], R8 ;  /* 0x0004400801007387 */ /* 0x000fe80000100a00 */
[----:B------:R-:W2:Y:S04]  /*5d70*/  LDL R19, [R1+0x444] ;  /* 0x0004440001137983 */ /* 0x000ea80000100800 */
[----:B------:R-:W1:Y:S04]  /*5d80*/  SHFL.BFLY PT, R7, R8, 0x2, 0x1f ;  /* 0x0c401f0008077f89 */ /* 0x000e6800000e0000 */
[----:B------:R-:W4:Y:S04]  /*5d90*/  LDL R105, [R1+0x334] ;  /* 0x0003340001697983 */ /* 0x000f280000100800 */
[----:B------:R-:W4:Y:S04]  /*5da0*/  LDL R107, [R1+0x338] ;  /* 0x00033800016b7983 */ /* 0x000f280000100800 */
[----:B------:R-:W4:Y:S04]  /*5db0*/  LDL R111, [R1+0x33c] ;  /* 0x00033c00016f7983 */ /* 0x000f280000100800 */
[----:B------:R-:W4:Y:S04]  /*5dc0*/  LDL R132, [R1+0x340] ;  /* 0x0003400001847983 */ /* 0x000f280000100800 */
[----:B------:R-:W4:Y:S01]  /*5dd0*/  LDL R113, [R1+0x344] ;  /* 0x0003440001717983 */ /* 0x000f220000100800 */
[----:B-1----:R-:W-:-:S03]  /*5de0*/  FMNMX.FTZ R10, R8, R7, !PT ;  /* 0x00000007080a7209 */ /* 0x002fc60007810000 */
[----:B------:R-:W4:Y:S04]  /*5df0*/  LDL R115, [R1+0x348] ;  /* 0x0003480001737983 */ /* 0x000f280000100800 */
[----:B------:R-:W5:Y:S04]  /*5e00*/  LDL.64 R6, [R1+0xa8] ;  /* 0x0000a80001067983 */ /* 0x000f680000100a00 */
        /* <DEDUP_REMOVED lines=8> */
[----:B------:R-:W-:Y:S04]  /*5e90*/  STL [R1+0x440], R10 ;  /* 0x0004400a01007387 */ /* 0x000fe80000100800 */
[----:B------:R-:W4:Y:S04]  /*5ea0*/  LDL R138, [R1+0x440] ;  /* 0x00044000018a7983 */ /* 0x000f280000100800 */
        /* <DEDUP_REMOVED lines=45> */
[----:B--2---:R-:W1:Y:S02]  /*6180*/  SHFL.BFLY PT, R8, R19, 0x2, 0x1f ;  /* 0x0c401f0013087f89 */ /* 0x004e6400000e0000 */
[----:B-1----:R-:W-:-:S02]  /*6190*/  FMNMX.FTZ R8, R8, R19, !PT ;  /* 0x0000001308087209 */ /* 0x002fc40007810000 */
[----:B------:R-:W2:Y:S04]  /*61a0*/  LDL R19, [R1+0x428] ;  /* 0x0004280001137983 */ /* 0x000ea80000100800 */
[----:B------:R-:W1:Y:S01]  /*61b0*/  SHFL.BFLY PT, R9, R8, 0x1, 0x1f ;  /* 0x0c201f0008097f89 */ /* 0x000e6200000e0000 */
[----:B-----5:R-:W-:-:S03]  /*61c0*/  IMAD R6, R15, 0xc00, R6 ;  /* 0x00000c000f067824 */ /* 0x020fc600078e0206 */
[----:B------:R-:W5:Y:S01]  /*61d0*/  LDL R15, [R1+0x404] ;  /* 0x00040400010f7983 */ /* 0x000f620000100800 */
[----:B-1----:R-:W-:-:S03]  /*61e0*/  FMNMX.FTZ R10, R8, R9, !PT ;  /* 0x00000009080a7209 */ /* 0x002fc60007810000 */
[----:B------:R-:W2:Y:S04]  /*61f0*/  LDL R8, [R1+0x420] ;  /* 0x0004200001087983 */ /* 0x000ea80000100800 */
[----:B------:R-:W2:Y:S04]  /*6200*/  LDL R9, [R1+0x424] ;  /* 0x0004240001097983 */ /* 0x000ea80000100800 */
[----:B---3--:R1:W-:Y:S01]  /*6210*/  STL [R1+0x274], R23 ;  /* 0x0002741701007387 */ /* 0x0083e20000100800 */
[----:B----4-:R-:W-:Y:S01]  /*6220*/  FMUL.FTZ R161, R13, R138 ;  /* 0x0000008a0da17220 */ /* 0x010fe20000410000 */
[----:B------:R-:W-:Y:S01]  /*6230*/  FSETP.NEU.FTZ.AND P0, PT, R138, -INF , PT ;  /* 0xff8000008a00780b */ /* 0x000fe20003f1d000 */
[----:B-1----:R-:W-:-:S03]  /*6240*/  FMUL.FTZ R23, R10, R13 ;  /* 0x0000000d0a177220 */ /* 0x002fc60000410000 */
[----:B------:R-:W-:Y:S02]  /*6250*/  FSEL R161, R161, RZ, P0 ;  /* 0x000000ffa1a17208 */ /* 0x000fe40000000000 */
[----:B------:R-:W-:Y:S01]  /*6260*/  FSETP.NEU.FTZ.AND P0, PT, R10, -INF , PT ;  /* 0xff8000000a00780b */ /* 0x000fe20003f1d000 */
[----:B------:R1:W-:Y:S04]  /*6270*/  STL [R1+0x268], R11 ;  /* 0x0002680b01007387 */ /* 0x0003e80000100800 */
[----:B------:R3:W-:Y:S01]  /*6280*/  STL [R1+0x364], R20 ;  /* 0x0003641401007387 */ /* 0x0007e20000100800 */
[----:B-1----:R-:W-:-:S03]  /*6290*/  FFMA.FTZ R11, R95, R13, -R161 ;  /* 0x0000000d5f0b7223 */ /* 0x002fc600000108a1 */
[----:B------:R1:W-:Y:S01]  /*62a0*/  STL [R1+0x370], R12 ;  /* 0x0003700c01007387 */ /* 0x0003e20000100800 */
[----:B---3--:R-:W-:-:S03]  /*62b0*/  FSEL R20, R23, RZ, P0 ;  /* 0x000000ff17147208 */ /* 0x008fc60000000000 */
[----:B------:R3:W-:Y:S04]  /*62c0*/  STL [R1+0x25c], R156 ;  /* 0x00025c9c01007387 */ /* 0x0007e80000100800 */
[----:B------:R4:W-:Y:S01]  /*62d0*/  STL [R1+0x264], R160 ;  /* 0x000264a001007387 */ /* 0x0009e20000100800 */
[-CC-:B------:R-:W-:Y:S01]  /*62e0*/  FFMA.FTZ R159, R159, R13.reuse, -R20.reuse ;  /* 0x0000000d9f9f7223 */ /* 0x180fe20000010814 */
[----:B-1----:R1:W-:Y:S01]  /*62f0*/  MUFU.EX2 R12, R11 ;  /* 0x0000000b000c7308 */ /* 0x0023e20000000800 */
[-CC-:B------:R-:W-:Y:S01]  /*6300*/  FFMA.FTZ R23, R93, R13.reuse, -R20.reuse ;  /* 0x0000000d5d177223 */ /* 0x180fe20000010814 */
[----:B------:R1:W-:Y:S01]  /*6310*/  STL [R1+0x26c], R21 ;  /* 0x00026c1501007387 */ /* 0x0003e20000100800 */
[-CC-:B------:R-:W-:Y:S01]  /*6320*/  FFMA.FTZ R157, R157, R13.reuse, -R20.reuse ;  /* 0x0000000d9d9d7223 */ /* 0x180fe20000010814 */
[-CC-:B---3--:R-:W-:Y:S01]  /*6330*/  FFMA.FTZ R156, R99, R13.reuse, -R161.reuse ;  /* 0x0000000d639c7223 */ /* 0x188fe200000108a1 */
[-CC-:B----4-:R-:W-:Y:S01]  /*6340*/  FFMA.FTZ R160, R109, R13.reuse, -R161.reuse ;  /* 0x0000000d6da07223 */ /* 0x190fe200000108a1 */
[-C--:B-1----:R-:W-:Y:S01]  /*6350*/  FFMA.FTZ R11, R89, R13.reuse, -R20 ;  /* 0x0000000d590b7223 */ /* 0x082fe20000010814 */
[----:B------:R-:W-:-:S03]  /*6360*/  FFMA.FTZ R21, R103, R13, -R161 ;  /* 0x0000000d67157223 */ /* 0x000fc600000108a1 */
[----:B------:R-:W-:Y:S08]  /*6370*/  MUFU.EX2 R156, R156 ;  /* 0x0000009c009c7308 */ /* 0x000ff00000000800 */
[----:B------:R-:W-:Y:S08]  /*6380*/  MUFU.EX2 R160, R160 ;  /* 0x000000a000a07308 */ /* 0x000ff00000000800 */
[----:B------:R-:W-:Y:S08]  /*6390*/  MUFU.EX2 R21, R21 ;  /* 0x0000001500157308 */ /* 0x000ff00000000800 */
[----:B------:R-:W-:Y:S08]  /*63a0*/  MUFU.EX2 R159, R159 ;  /* 0x0000009f009f7308 */ /* 0x000ff00000000800 */
[----:B------:R-:W1:Y:S08]  /*63b0*/  MUFU.EX2 R23, R23 ;  /* 0x0000001700177308 */ /* 0x000e700000000800 */
[----:B------:R-:W-:Y:S08]  /*63c0*/  MUFU.EX2 R157, R157 ;  /* 0x0000009d009d7308 */ /* 0x000ff00000000800 */
[----:B------:R-:W3:Y:S01]  /*63d0*/  MUFU.EX2 R11, R11 ;  /* 0x0000000b000b7308 */ /* 0x000ee20000000800 */
[----:B------:R4:W-:Y:S01]  /*63e0*/  STL [R1+0x2a8], R43 ;  /* 0x0002a82b01007387 */ /* 0x0009e20000100800 */
[----:B------:R-:W-:-:S02]  /*63f0*/  R2UR UR6, R6 ;  /* 0x00000000060672ca */ /* 0x000fc400000e0000 */
[----:B------:R-:W-:Y:S01]  /*6400*/  R2UR UR7, R7 ;  /* 0x00000000070772ca */ /* 0x000fe200000e0000 */
[----:B------:R3:W-:Y:S01]  /*6410*/  STL [R1+0x3d0], R42 ;  /* 0x0003d02a01007387 */ /* 0x0007e20000100800 */
[----:B-1----:R-:W-:-:S03]  /*6420*/  F2FP.F16.F32.PACK_AB R153, R23, R159 ;  /* 0x0000009f1799723e */ /* 0x002fc600000000ff */
[----:B------:R1:W-:Y:S01]  /*6430*/  STL [R1+0x254], R152 ;  /* 0x0002549801007387 */ /* 0x0003e20000100800 */
[----:B----4-:R-:W-:-:S03]  /*6440*/  IMAD.MOV.U32 R43, RZ, RZ, R7 ;  /* 0x000000ffff2b7224 */ /* 0x010fc600078e0007 */
[----:B------:R4:W-:Y:S01]  /*6450*/  STL [R1+0x258], R154 ;  /* 0x0002589a01007387 */ /* 0x0009e20000100800 */
[----:B---3--:R-:W-:Y:S01]  /*6460*/  VIADD R42, R6, 0x80 ;  /* 0x00000080062a7836 */ /* 0x008fe20000000000 */
[----:B------:R-:W-:Y:S02]  /*6470*/  F2FP.F16.F32.PACK_AB R155, R11, R157 ;  /* 0x0000009d0b9b723e */ /* 0x000fe400000000ff */
[----:B-1----:R-:W-:Y:S01]  /*6480*/  F2FP.F16.F32.PACK_AB R152, R21, R160 ;  /* 0x000000a01598723e */ /* 0x002fe200000000ff */
[----:B------:R-:W-:Y:S01]  /*6490*/  STL [R1+0x230], R98 ;  /* 0x0002306201007387 */ /* 0x000fe20000100800 */
[----:B----4-:R-:W-:-:S03]  /*64a0*/  F2FP.F16.F32.PACK_AB R154, R12, R156 ;  /* 0x0000009c0c9a723e */ /* 0x010fc600000000ff */
[----:B------:R-:W-:Y:S01]  /*64b0*/  STL [R1+0x234], R140 ;  /* 0x0002348c01007387 */ /* 0x000fe20000100800 */
[----:B------:R-:W-:Y:S02]  /*64c0*/  R2UR UR10, R42 ;  /* 0x000000002a0a72ca */ /* 0x000fe400000e0000 */
[----:B------:R-:W-:Y:S01]  /*64d0*/  R2UR UR11, R43 ;  /* 0x000000002b0b72ca */ /* 0x000fe200000e0000 */
[----:B------:R-:W-:Y:S04]  /*64e0*/  STL [R1+0x238], R142 ;  /* 0x0002388e01007387 */ /* 0x000fe80000100800 */
        /* <DEDUP_REMOVED lines=101> */
[----:B------:R1:W-:Y:S01]  /*6b40*/  STL [R1+0x400], R28 ;  /* 0x0004001c01007387 */ /* 0x0003e20000100800 */
[----:B------:R3:W-:Y:S06]  /*6b50*/  BAR.SYNC.DEFER_BLOCKING R205, 0x100 ;  /* 0x000400cd0000751d */ /* 0x0007ec0000010000 */
[----:B-1----:R-:W-:-:S06]  /*6b60*/  WARPGROUP.ARRIVE ;  /* 0x00000000000079c5 */ /* 0x002fcc0000000000 */
[----:B------:R-:W-:Y:S01]  /*6b70*/  HGMMA.64x256x16.F32 R24, R152, gdesc[UR4].tnspB, RZ, !UPT, gsb0 ;  /* 0x43e0000498187df0 */ /* 0x000fe2000c0008ff */
        /* <DEDUP_REMOVED lines=8> */
[----:B-----5:R1:W-:Y:S01]  /*6c00*/  STL [R1+0x404], R15 ;  /* 0x0004040f01007387 */ /* 0x0203e20000100800 */
[----:B------:R-:W-:Y:S03]  /*6c10*/  MUFU.EX2 R14, R14 ;  /* 0x0000000e000e7308 */ /* 0x000fe60000000800 */
[----:B------:R4:W-:Y:S04]  /*6c20*/  STL [R1+0x410], R18 ;  /* 0x0004101201007387 */ /* 0x0009e80000100800 */
[----:B--2---:R2:W-:Y:S01]  /*6c30*/  STL [R1+0x428], R19 ;  /* 0x0004281301007387 */ /* 0x0045e20000100800 */
[----:B------:R-:W5:Y:S08]  /*6c40*/  MUFU.EX2 R168, R168 ;  /* 0x000000a800a87308 */ /* 0x000f700000000800 */
[----:B------:R-:W-:Y:S08]  /*6c50*/  MUFU.EX2 R171, R171 ;  /* 0x000000ab00ab7308 */ /* 0x000ff00000000800 */
[----:B------:R-:W3:Y:S08]  /*6c60*/  MUFU.EX2 R170, R170 ;  /* 0x000000aa00aa7308 */ /* 0x000ef00000000800 */
[----:B------:R-:W-:Y:S08]  /*6c70*/  MUFU.EX2 R169, R169 ;  /* 0x000000a900a97308 */ /* 0x000ff00000000800 */
[----:B-1----:R-:W1:Y:S08]  /*6c80*/  MUFU.EX2 R15, R230 ;  /* 0x000000e6000f7308 */ /* 0x002e700000000800 */
[----:B----4-:R-:W-:Y:S08]  /*6c90*/  MUFU.EX2 R18, R229 ;  /* 0x000000e500127308 */ /* 0x010ff00000000800 */
[----:B--2---:R-:W2:Y:S01]  /*6ca0*/  MUFU.EX2 R19, R228 ;  /* 0x000000e400137308 */ /* 0x004ea20000000800 */
        /* <DEDUP_REMOVED lines=9> */
[-CC-:B------:R-:W-:Y:S01]  /*6d40*/  FFMA.FTZ R188, R188, R13.reuse, -R161.reuse ;  /* 0x0000000dbcbc7223 */ /* 0x180fe200000108a1 */
[-CC-:B------:R-:W-:Y:S01]  /*6d50*/  FFMA.FTZ R189, R189, R13.reuse, -R161.reuse ;  /* 0x0000000dbdbd7223 */ /* 0x180fe200000108a1 */
[-CC-:B------:R-:W-:Y:S01]  /*6d60*/  FFMA.FTZ R190, R190, R13.reuse, -R161.reuse ;  /* 0x0000000dbebe7223 */ /* 0x180fe200000108a1 */
[-CC-:B------:R-:W-:Y:S01]  /*6d70*/  FFMA.FTZ R191, R191, R13.reuse, -R20.reuse ;  /* 0x0000000dbfbf7223 */ /* 0x180fe20000010814 */
[-CC-:B------:R-:W-:Y:S01]  /*6d80*/  FFMA.FTZ R192, R192, R13.reuse, -R20.reuse ;  /* 0x0000000dc0c07223 */ /* 0x180fe20000010814 */
[-CC-:B------:R-:W-:Y:S01]  /*6d90*/  FFMA.FTZ R193, R193, R13.reuse, -R20.reuse ;  /* 0x0000000dc1c17223 */ /* 0x180fe20000010814 */
[-C--:B------:R-:W-:Y:S01]  /*6da0*/  FFMA.FTZ R199, R199, R13.reuse, -R20 ;  /* 0x0000000dc7c77223 */ /* 0x080fe20000010814 */
[----:B----4-:R-:W-:Y:S01]  /*6db0*/  FFMA.FTZ R162, R222, R13, -R161 ;  /* 0x0000000ddea27223 */ /* 0x010fe200000108a1 */
[----:B------:R-:W-:Y:S01]  /*6dc0*/  MUFU.EX2 R188, R188 ;  /* 0x000000bc00bc7308 */ /* 0x000fe20000000800 */
[----:B------:R-:W-:-:S02]  /*6dd0*/  WARPGROUP.DEPBAR.LE gsb0, 0x0 ;  /* 0x00008000000079c5 */ /* 0x000fc40000010000 */
[----:B-----5:R-:W-:Y:S02]  /*6de0*/  F2FP.F16.F32.PACK_AB R152, R168, R14 ;  /* 0x0000000ea898723e */ /* 0x020fe400000000ff */
[----:B---3--:R-:W-:Y:S02]  /*6df0*/  F2FP.F16.F32.PACK_AB R154, R170, R171 ;  /* 0x000000abaa9a723e */ /* 0x008fe400000000ff */
[----:B-1----:R-:W-:Y:S02]  /*6e00*/  F2FP.F16.F32.PACK_AB R153, R15, R169 ;  /* 0x000000a90f99723e */ /* 0x002fe400000000ff */
[----:B--2---:R-:W-:Y:S01]  /*6e10*/  F2FP.F16.F32.PACK_AB R155, R19, R18 ;  /* 0x00000012139b723e */ /* 0x004fe200000000ff */
[----:B------:R-:W-:Y:S04]  /*6e20*/  STL.128 [R1+0x230], R24 ;  /* 0x0002301801007387 */ /* 0x000fe80000100c00 */
        /* <DEDUP_REMOVED lines=30> */
[----:B------:R1:W-:Y:S02]  /*7010*/  STL.128 [R1+0x420], R148 ;  /* 0x0004209401007387 */ /* 0x0003e40000100c00 */
[----:B-1----:R-:W-:-:S06]  /*7020*/  WARPGROUP.ARRIVE ;  /* 0x00000000000079c5 */ /* 0x002fcc0000000000 */
[----:B------:R-:W-:Y:S01]  /*7030*/  HGMMA.64x256x16.F32 R24, R152, gdesc[UR8].tnspB, R24, gsb0 ;  /* 0x43e0000898187df0 */ /* 0x000fe20008000818 */
[----:B------:R-:W1:Y:S08]  /*7040*/  MUFU.EX2 R162, R162 ;  /* 0x000000a200a27308 */ /* 0x000e700000000800 */
[----:B------:R-:W-:Y:S08]  /*7050*/  MUFU.EX2 R189, R189 ;  /* 0x000000bd00bd7308 */ /* 0x000ff00000000800 */
[----:B------:R-:W2:Y:S08]  /*7060*/  MUFU.EX2 R190, R190 ;  /* 0x000000be00be7308 */ /* 0x000eb00000000800 */
[----:B------:R-:W-:Y:S08]  /*7070*/  MUFU.EX2 R191, R191 ;  /* 0x000000bf00bf7308 */ /* 0x000ff00000000800 */
[----:B------:R-:W3:Y:S08]  /*7080*/  MUFU.EX2 R192, R192 ;  /* 0x000000c000c07308 */ /* 0x000ef00000000800 */
[----:B------:R-:W-:Y:S08]  /*7090*/  MUFU.EX2 R193, R193 ;  /* 0x000000c100c17308 */ /* 0x000ff00000000800 */
[----:B------:R-:W4:Y:S01]  /*70a0*/  MUFU.EX2 R199, R199 ;  /* 0x000000c700c77308 */ /* 0x000f220000000800 */
[----:B------:R-:W-:-:S02]  /*70b0*/  VIADD R8, R6, 0x100 ;  /* 0x0000010006087836 */ /* 0x000fc40000000000 */
[----:B------:R-:W-:-:S03]  /*70c0*/  IMAD.MOV.U32 R9, RZ, RZ, R7 ;  /* 0x000000ffff097224 */ /* 0x000fc600078e0007 */
[----:B------:R-:W-:Y:S02]  /*70d0*/  R2UR UR6, R8 ;  /* 0x00000000080672ca */ /* 0x000fe400000e0000 */
[----:B------:R-:W-:Y:S01]  /*70e0*/  R2UR UR7, R9 ;  /* 0x00000000090772ca */ /* 0x000fe200000e0000 */
[-CC-:B------:R-:W-:Y:S01]  /*70f0*/  FFMA.FTZ R201, R201, R13.reuse, -R161.reuse ;  /* 0x0000000dc9c97223 */ /* 0x180fe200000108a1 */
[-CC-:B------:R-:W-:Y:S01]  /*7100*/  FFMA.FTZ R202, R202, R13.reuse, -R161.reuse ;  /* 0x0000000dcaca7223 */ /* 0x180fe200000108a1 */
[-CC-:B------:R-:W-:Y:S01]  /*7110*/  FFMA.FTZ R203, R203, R13.reuse, -R161.reuse ;  /* 0x0000000dcbcb7223 */ /* 0x180fe200000108a1 */
[-C--:B------:R-:W-:Y:S01]  /*7120*/  FFMA.FTZ R216, R216, R13.reuse, -R161 ;  /* 0x0000000dd8d87223 */ /* 0x080fe200000108a1 */
[-CC-:B------:R-:W-:Y:S01]  /*7130*/  FFMA.FTZ R217, R217, R13.reuse, -R20.reuse ;  /* 0x0000000dd9d97223 */ /* 0x180fe20000010814 */
[-CC-:B------:R-:W-:Y:S01]  /*7140*/  FFMA.FTZ R218, R218, R13.reuse, -R20.reuse ;  /* 0x0000000ddada7223 */ /* 0x180fe20000010814 */
[-CC-:B------:R-:W-:Y:S01]  /*7150*/  FFMA.FTZ R219, R219, R13.reuse, -R20.reuse ;  /* 0x0000000ddbdb7223 */ /* 0x180fe20000010814 */
[----:B------:R-:W-:Y:S01]  /*7160*/  FFMA.FTZ R220, R220, R13, -R20 ;  /* 0x0000000ddcdc7223 */ /* 0x000fe20000010814 */
[----:B------:R-:W-:Y:S08]  /*7170*/  MUFU.EX2 R201, R201 ;  /* 0x000000c900c97308 */ /* 0x000ff00000000800 */
[----:B------:R-:W5:Y:S08]  /*7180*/  MUFU.EX2 R202, R202 ;  /* 0x000000ca00ca7308 */ /* 0x000f700000000800 */
[----:B------:R-:W-:Y:S08]  /*7190*/  MUFU.EX2 R203, R203 ;  /* 0x000000cb00cb7308 */ /* 0x000ff00000000800 */
[----:B------:R-:W5:Y:S08]  /*71a0*/  MUFU.EX2 R216, R216 ;  /* 0x000000d800d87308 */ /* 0x000f700000000800 */
[----:B------:R-:W-:Y:S08]  /*71b0*/  MUFU.EX2 R217, R217 ;  /* 0x000000d900d97308 */ /* 0x000ff00000000800 */
[----:B------:R-:W5:Y:S01]  /*71c0*/  MUFU.EX2 R218, R218 ;  /* 0x000000da00da7308 */ /* 0x000f620000000800 */
[----:B------:R-:W-:-:S02]  /*71d0*/  WARPGROUP.DEPBAR.LE gsb0, 0x0 ;  /* 0x00008000000079c5 */ /* 0x000fc40000010000 */
[----:B-1----:R-:W-:Y:S02]  /*71e0*/  F2FP.F16.F32.PACK_AB R152, R188, R162 ;  /* 0x000000a2bc98723e */ /* 0x002fe400000000ff */
[----:B--2---:R-:W-:Y:S02]  /*71f0*/  F2FP.F16.F32.PACK_AB R154, R190, R189 ;  /* 0x000000bdbe9a723e */ /* 0x004fe400000000ff */
[----:B---3--:R-:W-:Y:S02]  /*7200*/  F2FP.F16.F32.PACK_AB R153, R192, R191 ;  /* 0x000000bfc099723e */ /* 0x008fe400000000ff */
[----:B----4-:R-:W-:Y:S01]  /*7210*/  F2FP.F16.F32.PACK_AB R155, R199, R193 ;  /* 0x000000c1c79b723e */ /* 0x010fe200000000ff */
        /* <DEDUP_REMOVED lines=34> */
[----:B------:R-:W-:Y:S08]  /*7440*/  MUFU.EX2 R219, R219 ;  /* 0x000000db00db7308 */ /* 0x000ff00000000800 */
[----:B------:R-:W1:Y:S01]  /*7450*/  MUFU.EX2 R220, R220 ;  /* 0x000000dc00dc7308 */ /* 0x000e620000000800 */
[----:B------:R-:W-:-:S02]  /*7460*/  VIADD R8, R6, 0x180 ;  /* 0x0000018006087836 */ /* 0x000fc40000000000 */
[----:B------:R-:W-:-:S03]  /*7470*/  IMAD.MOV.U32 R9, RZ, RZ, R7 ;  /* 0x000000ffff097224 */ /* 0x000fc600078e0007 */
[----:B------:R-:W-:Y:S02]  /*7480*/  R2UR UR6, R8 ;  /* 0x00000000080672ca */ /* 0x000fe400000e0000 */
[----:B------:R-:W-:Y:S01]  /*7490*/  R2UR UR7, R9 ;  /* 0x00000000090772ca */ /* 0x000fe200000e0000 */
[----:B------:R-:W-:Y:S02]  /*74a0*/  VIADD R8, R6, 0x200 ;  /* 0x0000020006087836 */ /* 0x000fe40000000000 */
[----:B------:R-:W-:Y:S02]  /*74b0*/  IMAD.MOV.U32 R9, RZ, RZ, R7 ;  /* 0x000000ffff097224 */ /* 0x000fe400078e0007 */
[----:B------:R-:W-:Y:S01]  /*74c0*/  FFMA.FTZ R183, R183, R13, -R20 ;  /* 0x0000000db7b77223 */ /* 0x000fe20000010814 */
[----:B------:R-:W-:Y:S02]  /*74d0*/  WARPGROUP.DEPBAR.LE gsb0, 0x0 ;  /* 0x00008000000079c5 */ /* 0x000fe40000010000 */
[----:B-----5:R-:W-:-:S02]  /*74e0*/  F2FP.F16.F32.PACK_AB R152, R202, R201 ;  /* 0x000000c9ca98723e */ /* 0x020fc400000000ff */
[----:B------:R-:W-:Y:S02]  /*74f0*/  F2FP.F16.F32.PACK_AB R154, R216, R203 ;  /* 0x000000cbd89a723e */ /* 0x000fe400000000ff */
[----:B------:R-:W-:Y:S02]  /*7500*/  F2FP.F16.F32.PACK_AB R153, R218, R217 ;  /* 0x000000d9da99723e */ /* 0x000fe400000000ff */
[----:B-1----:R-:W-:Y:S01]  /*7510*/  F2FP.F16.F32.PACK_AB R155, R220, R219 ;  /* 0x000000dbdc9b723e */ /* 0x002fe200000000ff */
        /* <DEDUP_REMOVED lines=34> */
[----:B------:R-:W-:Y:S01]  /*7740*/  R2UR UR6, R8 ;  /* 0x00000000080672ca */ /* 0x000fe200000e0000 */
[-CC-:B------:R-:W-:Y:S01]  /*7750*/  FFMA.FTZ R8, R172, R13.reuse, -R161.reuse ;  /* 0x0000000dac087223 */ /* 0x180fe200000108a1 */
[----:B------:R-:W-:Y:S01]  /*7760*/  R2UR UR7, R9 ;  /* 0x00000000090772ca */ /* 0x000fe200000e0000 */
        /* <DEDUP_REMOVED lines=10> */
[----:B------:R-:W-:Y:S08]  /*7810*/  MUFU.EX2 R8, R8 ;  /* 0x0000000800087308 */ /* 0x000ff00000000800 */
[----:B------:R-:W1:Y:S08]  /*7820*/  MUFU.EX2 R9, R9 ;  /* 0x0000000900097308 */ /* 0x000e700000000800 */
[----:B------:R-:W-:Y:S08]  /*7830*/  MUFU.EX2 R172, R172 ;  /* 0x000000ac00ac7308 */ /* 0x000ff00000000800 */
[----:B------:R-:W2:Y:S08]  /*7840*/  MUFU.EX2 R173, R173 ;  /* 0x000000ad00ad7308 */ /* 0x000eb00000000800 */
[----:B------:R-:W-:Y:S08]  /*7850*/  MUFU.EX2 R174, R174 ;  /* 0x000000ae00ae7308 */ /* 0x000ff00000000800 */
[----:B------:R-:W3:Y:S08]  /*7860*/  MUFU.EX2 R175, R175 ;  /* 0x000000af00af7308 */ /* 0x000ef00000000800 */
[----:B------:R-:W-:Y:S08]  /*7870*/  MUFU.EX2 R180, R180 ;  /* 0x000000b400b47308 */ /* 0x000ff00000000800 */
[----:B------:R-:W4:Y:S01]  /*7880*/  MUFU.EX2 R179, R183 ;  /* 0x000000b700b37308 */ /* 0x000f220000000800 */
[-CC-:B------:R-:W-:Y:S01]  /*7890*/  FFMA.FTZ R181, R164, R13.reuse, -R20.reuse ;  /* 0x0000000da4b57223 */ /* 0x180fe20000010814 */
[-CC-:B------:R-:W-:Y:S01]  /*78a0*/  FFMA.FTZ R166, R166, R13.reuse, -R20.reuse ;  /* 0x0000000da6a67223 */ /* 0x180fe20000010814 */
[-CC-:B------:R-:W-:Y:S01]  /*78b0*/  FFMA.FTZ R164, R165, R13.reuse, -R20.reuse ;  /* 0x0000000da5a47223 */ /* 0x180fe20000010814 */
[----:B------:R-:W-:-:S04]  /*78c0*/  FFMA.FTZ R13, R167, R13, -R20 ;  /* 0x0000000da70d7223 */ /* 0x000fc80000010814 */
[----:B------:R-:W-:Y:S08]  /*78d0*/  MUFU.EX2 R161, R182 ;  /* 0x000000b600a17308 */ /* 0x000ff00000000800 */
[----:B------:R-:W5:Y:S08]  /*78e0*/  MUFU.EX2 R176, R176 ;  /* 0x000000b000b07308 */ /* 0x000f700000000800 */
[----:B------:R-:W-:Y:S08]  /*78f0*/  MUFU.EX2 R177, R177 ;  /* 0x000000b100b17308 */ /* 0x000ff00000000800 */
[----:B------:R-:W5:Y:S08]  /*7900*/  MUFU.EX2 R178, R178 ;  /* 0x000000b200b27308 */ /* 0x000f700000000800 */
[----:B------:R-:W-:Y:S01]  /*7910*/  MUFU.EX2 R166, R166 ;  /* 0x000000a600a67308 */ /* 0x000fe20000000800 */
        /* <DEDUP_REMOVED lines=41> */
[----:B------:R-:W2:Y:S01]  /*7bb0*/  MUFU.EX2 R13, R13 ;  /* 0x0000000d000d7308 */ /* 0x000ea20000000800 */
[----:B------:R-:W-:Y:S01]  /*7bc0*/  VIADD R6, R6, 0x280 ;  /* 0x0000028006067836 */ /* 0x000fe20000000000 */
[----:B------:R-:W-:-:S04]  /*7bd0*/  R2UR UR7, R7 ;  /* 0x00000000070772ca */ /* 0x000fc800000e0000 */
[----:B------:R-:W-:Y:S01]  /*7be0*/  R2UR UR6, R6 ;  /* 0x00000000060672ca */ /* 0x000fe200000e0000 */
[----:B------:R-:W3:Y:S01]  /*7bf0*/  S2R R227, SR_TID.X ;  /* 0x0000000000e37919 */ /* 0x000ee20000002100 */
[----:B------:R-:W-:Y:S01]  /*7c00*/  FADD.FTZ R21, R160, R21 ;  /* 0x00000015a0157221 */ /* 0x000fe20000010000 */
[----:B------:R-:W-:-:S03]  /*7c10*/  FADD.FTZ R20, R159, R23 ;  /* 0x000000179f147221 */ /* 0x000fc60000010000 */
[----:B------:R-:W-:Y:S01]  /*7c20*/  FADD.FTZ R23, R156, R21 ;  /* 0x000000159c177221 */ /* 0x000fe20000010000 */
[----:B------:R-:W-:Y:S01]  /*7c30*/  FADD.FTZ R156, R157, R20 ;  /* 0x000000149d9c7221 */ /* 0x000fe20000010000 */
[----:B---3--:R-:W-:-:S13]  /*7c40*/  LOP3.LUT P6, RZ, R227, 0x7f, RZ, 0xc0, !PT ;  /* 0x0000007fe3ff7812 */ /* 0x008fda00078cc0ff */
[----:B------:R-:W3:Y:S04]  /*7c50*/  @!P6 LDL.64 R6, [R1+0x68] ;  /* 0x000068000106e983 */ /* 0x000ee80000100a00 */
[----:B------:R-:W4:Y:S01]  /*7c60*/  @!P6 LDL R21, [R1+0x218] ;  /* 0x000218000115e983 */ /* 0x000f220000100800 */
[----:B------:R-:W-:Y:S02]  /*7c70*/  WARPGROUP.DEPBAR.LE gsb0, 0x0 ;  /* 0x00008000000079c5 */ /* 0x000fe40000010000 */
[----:B-----5:R-:W-:Y:S02]  /*7c80*/  F2FP.F16.F32.PACK_AB R152, R176, R161 ;  /* 0x000000a1b098723e */ /* 0x020fe400000000ff */
[----:B------:R-:W-:Y:S02]  /*7c90*/  F2FP.F16.F32.PACK_AB R154, R178, R177 ;  /* 0x000000b1b29a723e */ /* 0x000fe400000000ff */
[----:B-1----:R-:W-:-:S02]  /*7ca0*/  F2FP.F16.F32.PACK_AB R153, R181, R166 ;  /* 0x000000a6b599723e */ /* 0x002fc400000000ff */
        /* <DEDUP_REMOVED lines=74> */
[----:B------:R1:W-:Y:S04]  /*8150*/  STL.128 [R1+0x3b0], R120 ;  /* 0x0003b07801007387 */ /* 0x0003e80000100c00 */
[----:B------:R-:W-:Y:S04]  /*8160*/  STL.128 [R1+0x3c0], R124 ;  /* 0x0003c07c01007387 */ /* 0x000fe80000100c00 */
[----:B------:R-:W-:Y:S04]  /*8170*/  STL.128 [R1+0x3d0], R128 ;  /* 0x0003d08001007387 */ /* 0x000fe80000100c00 */
[----:B------:R-:W-:Y:S04]  /*8180*/  STL.128 [R1+0x3e0], R132 ;  /* 0x0003e08401007387 */ /* 0x000fe80000100c00 */
[----:B------:R-:W-:Y:S04]  /*8190*/  STL.128 [R1+0x3f0], R136 ;  /* 0x0003f08801007387 */ /* 0x000fe80000100c00 */
[----:B------:R-:W-:Y:S04]  /*81a0*/  STL.128 [R1+0x400], R140 ;  /* 0x0004008c01007387 */ /* 0x000fe80000100c00 */
[----:B------:R-:W-:Y:S04]  /*81b0*/  STL.128 [R1+0x410], R144 ;  /* 0x0004109001007387 */ /* 0x000fe80000100c00 */
[----:B------:R2:W-:Y:S04]  /*81c0*/  STL.128 [R1+0x420], R148 ;  /* 0x0004209401007387 */ /* 0x0005e80000100c00 */
[----:B------:R-:W5:Y:S04]  /*81d0*/  LDL R159, [R1+0x230] ;  /* 0x00023000019f7983 */ /* 0x000f680000100800 */
[----:B------:R-:W5:Y:S04]  /*81e0*/  LDL R157, [R1+0x234] ;  /* 0x00023400019d7983 */ /* 0x000f680000100800 */
[----:B------:R-:W5:Y:S04]  /*81f0*/  LDL R155, [R1+0x238] ;  /* 0x00023800019b7983 */ /* 0x000f680000100800 */
[----:B------:R-:W5:Y:S04]  /*8200*/  LDL R153, [R1+0x23c] ;  /* 0x00023c0001997983 */ /* 0x000f680000100800 */
[----:B-1----:R-:W5:Y:S04]  /*8210*/  LDL R123, [R1+0x240] ;  /* 0x00024000017b7983 */ /* 0x002f680000100800 */
[----:B------:R-:W5:Y:S04]  /*8220*/  LDL R121, [R1+0x244] ;  /* 0x0002440001797983 */ /* 0x000f680000100800 */
        /* <DEDUP_REMOVED lines=57> */
[----:B--2---:R-:W2:Y:S04]  /*85c0*/  LDL R150, [R1+0x32c] ;  /* 0x00032c0001967983 */ /* 0x004ea80000100800 */
[----:B------:R-:W2:Y:S04]  /*85d0*/  LDL R148, [R1+0x330] ;  /* 0x0003300001947983 */ /* 0x000ea80000100800 */
        /* <DEDUP_REMOVED lines=62> */
[----:B------:R-:W2:Y:S01]  /*89c0*/  LDL R24, [R1+0x42c] ;  /* 0x00042c0001187983 */ /* 0x000ea20000100800 */
        /* <DEDUP_REMOVED lines=22> */
[----:B---3--:R-:W-:Y:S02]  /*8b30*/  @!P6 MOV R6, R6 ;  /* 0x000000060006e202 */ /* 0x008fe40000000f00 */
[----:B------:R-:W-:Y:S01]  /*8b40*/  FADD.FTZ R176, R176, R161 ;  /* 0x000000a1b0b07221 */ /* 0x000fe20000010000 */
[----:B------:R-:W-:Y:S02]  /*8b50*/  FADD.FTZ R181, R181, R166 ;  /* 0x000000a6b5b57221 */ /* 0x000fe40000010000 */
[----:B----4-:R-:W-:Y:S02]  /*8b60*/  @!P6 IMAD R21, R21, 0x8, R6 ;  /* 0x000000081515e824 */ /* 0x010fe400078e0206 */
[----:B------:R-:W-:Y:S01]  /*8b70*/  FADD.FTZ R177, R177, R176 ;  /* 0x000000b0b1b17221 */ /* 0x000fe20000010000 */
[----:B------:R-:W-:Y:S01]  /*8b80*/  FADD.FTZ R164, R164, R181 ;  /* 0x000000b5a4a47221 */ /* 0x000fe20000010000 */
[----:B------:R-:W-:Y:S02]  /*8b90*/  STL [R1+0x88], RZ ;  /* 0x000088ff01007387 */ /* 0x000fe40000100800 */
[----:B------:R-:W-:Y:S01]  /*8ba0*/  FADD.FTZ R178, R178, R177 ;  /* 0x000000b1b2b27221 */ /* 0x000fe20000010000 */
[----:B------:R-:W-:Y:S01]  /*8bb0*/  FADD.FTZ R179, R13, R164 ;  /* 0x000000a40db37221 */ /* 0x000fe20000010000 */
[----:B------:R-:W-:Y:S01]  /*8bc0*/  STL [R1+0x88], R0 ;  /* 0x0000880001007387 */ /* 0x000fe20000100800 */
[----:B------:R-:W-:-:S03]  /*8bd0*/  @!P6 PRMT R21, RZ, 0x654, R21 ;  /* 0x00000654ff15e816 */ /* 0x000fc60000000015 */
[----:B------:R-:W-:Y:S04]  /*8be0*/  STL [R1+0x88], R0 ;  /* 0x0000880001007387 */ /* 0x000fe80000100800 */
[----:B------:R-:W-:Y:S04]  /*8bf0*/  STL [R1+0x88], R0 ;  /* 0x0000880001007387 */ /* 0x000fe80000100800 */
[----:B------:R-:W-:Y:S04]  /*8c00*/  STL [R1+0x88], R0 ;  /* 0x0000880001007387 */ /* 0x000fe80000100800 */
[----:B------:R-:W-:Y:S04]  /*8c10*/  STL [R1+0x88], R0 ;  /* 0x0000880001007387 */ /* 0x000fe80000100800 */
[----:B------:R1:W-:Y:S04]  /*8c20*/  STL [R1+0x88], R0 ;  /* 0x0000880001007387 */ /* 0x0003e80000100800 */
[----:B------:R3:W-:Y:S04]  /*8c30*/  STL [R1+0x444], R10 ;  /* 0x0004440a01007387 */ /* 0x0007e80000100800 */
[----:B------:R4:W-:Y:S04]  /*8c40*/  STL.64 [R1+0x450], R178 ;  /* 0x000450b201007387 */ /* 0x0009e80000100a00 */
[----:B-----5:R4:W-:Y:S04]  /*8c50*/  STL [R1+0x230], R159 ;  /* 0x0002309f01007387 */ /* 0x0209e80000100800 */
[----:B------:R4:W-:Y:S04]  /*8c60*/  STL [R1+0x234], R157 ;  /* 0x0002349d01007387 */ /* 0x0009e80000100800 */
        /* <DEDUP_REMOVED lines=61> */
[----:B--2---:R4:W-:Y:S04]  /*9040*/  STL [R1+0x32c], R150 ;  /* 0x00032c9601007387 */ /* 0x0049e80000100800 */
        /* <DEDUP_REMOVED lines=63> */
[----:B------:R4:W-:Y:S01]  /*9440*/  STL [R1+0x42c], R24 ;  /* 0x00042c1801007387 */ /* 0x0009e20000100800 */
[----:B------:R4:W-:Y:S03]  /*9450*/  @!P6 SYNCS.ARRIVE.TRANS64.RED.A1T0 RZ, [R21+URZ], RZ ;  /* 0x000000ff15ffe9a7 */ /* 0x0009e6000810043f */
[----:B-1----:R-:W2:Y:S01]  /*9460*/  LDL R0, [R1+0x70] ;  /* 0x0000700001007983 */ /* 0x002ea20000100800 */
[----:B------:R-:W-:Y:S01]  /*9470*/  ISETP.GE.AND P0, PT, R5, 0x1, PT ;  /* 0x000000010500780c */ /* 0x000fe20003f06270 */
[----:B------:R-:W-:-:S06]  /*9480*/  UIADD3 UR45, UR45, -0x2, URZ ;  /* 0xfffffffe2d2d7890 */ /* 0x000fcc000fffe03f */
[----:B---3--:R-:W-:Y:S02]  /*9490*/  IMAD.U32 R10, RZ, RZ, UR45 ;  /* 0x0000002dff0a7e24 */ /* 0x008fe4000f8e00ff */
[----:B--2---:R-:W-:-:S05]  /*94a0*/  IMAD.SHL.U32 R9, R0, 0x80, RZ ;  /* 0x0000008000097824 */ /* 0x004fca00078e00ff */
[----:B------:R-:W-:-:S05]  /*94b0*/  IADD3 R7, R9, UR40, -R236 ;  /* 0x0000002809077c10 */ /* 0x000fca000fffe8ec */
[----:B------:R-:W-:Y:S01]  /*94c0*/  IMAD.IADD R4, R7, 0x1, R4 ;  /* 0x0000000107047824 */ /* 0x000fe200078e0204 */
[----:B----4-:R-:W-:Y:S06]  /*94d0*/  @!P0 BRA `(.L_x_8747) ;  /* 0x0000000000408947 */ /* 0x010fec0003800000 */
[C---:B------:R-:W-:Y:S01]  /*94e0*/  ISETP.GT.AND P0, PT, R7.reuse, RZ, PT ;  /* 0x000000ff0700720c */ /* 0x040fe20003f04270 */
[----:B------:R-:W-:Y:S01]  /*94f0*/  BSSY B0, `(.L_x_8748) ;  /* 0x000000c000007945 */ /* 0x000fe20003800000 */
[----:B------:R-:W-:-:S11]  /*9500*/  VIADD R0, R7, 0xffffffff ;  /* 0xffffffff07007836 */ /* 0x000fd60000000000 */
[----:B------:R-:W-:Y:S05]  /*9510*/  @P0 BRA `(.L_x_8749) ;  /* 0x0000000000180947 */ /* 0x000fea0003800000 */
[----:B------:R-:W-:Y:S01]  /*9520*/  ISETP.NE.AND P0, PT, R5, 0x1, PT ;  /* 0x000000010500780c */ /* 0x000fe20003f05270 */
[----:B------:R-:W-:-:S12]  /*9530*/  IMAD.MOV R7, RZ, RZ, -R7 ;  /* 0x000000ffff077224 */ /* 0x000fd800078e0a07 */
[----:B------:R-:W-:-:S05]  /*9540*/  @P0 IMAD.HI.U32 R2, R7, R2, RZ ;  /* 0x0000000207020227 */ /* 0x000fca00078e00ff */
[----:B------:R-:W-:-:S04]  /*9550*/  @P0 SHF.R.U32.HI R7, RZ, R3, R2 ;  /* 0x00000003ff070219 */ /* 0x000fc80000011602 */
[----:B------:R-:W-:Y:S01]  /*9560*/  LOP3.LUT R0, RZ, R7, RZ, 0x33, !PT ;  /* 0x00000007ff007212 */ /* 0x000fe200078e33ff */
[----:B------:R-:W-:Y:S06]  /*9570*/  BRA `(.L_x_8750) ;  /* 0x00000000000c7947 */ /* 0x000fec0003800000 */
.L_x_8749:
[----:B------:R-:W-:-:S13]  /*9580*/  ISETP.NE.AND P0, PT, R5, 0x1, PT ;  /* 0x000000010500780c */ /* 0x000fda0003f05270 */
[----:B------:R-:W-:-:S05]  /*9590*/  @P0 IMAD.HI.U32 R2, R0, R2, RZ ;  /* 0x0000000200020227 */ /* 0x000fca00078e00ff */
[----:B------:R-:W-:-:S07]  /*95a0*/  @P0 SHF.R.U32.HI R0, RZ, R3, R2 ;  /* 0x00000003ff000219 */ /* 0x000fce0000011602 */
.L_x_8750:
[----:B------:R-:W-:Y:S05]  /*95b0*/  BSYNC B0 ;  /* 0x0000000000007941 */ /* 0x000fea0003800000 */
.L_x_8748:
[----:B------:R-:W-:-:S05]  /*95c0*/  IMAD R5, R0, R5, R5 ;  /* 0x0000000500057224 */ /* 0x000fca00078e0205 */
[----:B------:R-:W-:-:S07]  /*95d0*/  VIMNMX R4, R4, R5, PT ;  /* 0x0000000504047248 */ /* 0x000fce0003fe0100 */
.L_x_8747:
[----:B------:R-:W-:Y:S01]  /*95e0*/  IMAD.HI R4, R4, 0x2aaaaaab, RZ ;  /* 0x2aaaaaab04047827 */ /* 0x000fe200078e02ff */
[----:B------:R-:W-:Y:S04]  /*95f0*/  BSSY B2, `(.L_x_8751) ;  /* 0x0000012000027945 */ /* 0x000fe80003800000 */
[----:B------:R-:W-:-:S04]  /*9600*/  SHF.R.U32.HI R3, RZ, 0x1f, R4 ;  /* 0x0000001fff037819 */ /* 0x000fc80000011604 */
[----:B------:R-:W-:-:S04]  /*9610*/  LEA.HI.SX32 R3, R4, R3, 0x1c ;  /* 0x0000000304037211 */ /* 0x000fc800078fe2ff */
[----:B------:R-:W-:-:S04]  /*9620*/  VIMNMX R192, R3, UR41, !PT ;  /* 0x0000002903c07c48 */ /* 0x000fc8000ffe0100 */
[----:B------:R-:W-:-:S13]  /*9630*/  ISETP.GE.AND P0, PT, R10, R192, PT ;  /* 0x000000c00a00720c */ /* 0x000fda0003f06270 */
[----:B------:R-:W-:Y:S05]  /*9640*/  @!P0 BRA `(.L_x_8752) ;  /* 0x0000000000308947 */ /* 0x000fea0003800000 */
[----:B------:R-:W-:Y:S01]  /*9650*/  BSSY B1, `(.L_x_8753) ;  /* 0x0000009000017945 */ /* 0x000fe20003800000 */
.L_x_8755:
[----:B------:R-:W-:Y:S01]  /*9660*/  BSSY B0, `(.L_x_8754) ;  /* 0x0000004000007945 */ /* 0x000fe20003800000 */
[----:B------:R-:W-:Y:S01]  /*9670*/  VIADD R0, R16, 0x178 ;  /* 0x0000017810007836 */ /* 0x000fe20000000000 */
[----:B------:R-:W-:-:S07]  /*9680*/  MOV R201, 0x96a0 ;  /* 0x000096a000c97802 */ /* 0x000fce0000000f00 */
[----:B------:R-:W-:Y:S05]  /*9690*/  CALL.REL.NOINC `($_ZN7cutlass13device_kernelIN5flash11enable_sm90INS1_16FlashAttnFwdSm90INS1_25CollectiveMainloopFwdSm90ILi2EN4cute5tupleIJNS5_1CILi1EEES8_S8_EEENS6_IJNS7_ILi128EEENS7_ILi96EEENS7_ILi64EEEEEELi256ENS_6half_tEfNS_4arch4Sm90ELb0ELb1ELb1ELb0ELb0ELb0ELb1ELb1ELb0ELb0ELb0ELb0EEENS1_21CollectiveEpilogueFwdINS6_IJSA_NS7_ILi256EEESB_EEES9_SE_SG_Li256ELb0ELb0ELb0ELb0EEENS1_30DynamicPersistentTileSchedulerILi256ELi32ELb0ELb0ELb1EEEEEEEEEvNT_6ParamsE$_ZZN5flash25CollectiveMainloopFwdSm90ILi2EN4cute5tupleIJNS1_1CILi1EEES4_S4_EEENS2_IJNS3_ILi128EEENS3_ILi96EEENS3_ILi64EEEEEELi256EN7cutlass6half_tEfNSA_4arch4Sm90ELb0ELb1ELb1ELb0ELb0ELb0ELb1ELb1ELb0ELb0ELb0ELb0EE3mmaINS_16FlashAttnFwdSm90ISE_NS_21CollectiveEpilogueFwdINS2_IJS6_NS3_ILi256EEES7_EEES5_SB_SD_Li256ELb0ELb0ELb0ELb0EEENS_30DynamicPersistentTileSchedulerILi256ELi32ELb0ELb0ELb1EEEE13SharedStorageENS1_6TensorINS1_11ArrayEngineIfLm128EEENS1_6LayoutINS2_IJNS2_IJNS3_ILi2EEEST_NS3_ILi32EEEEEES4_S4_EEENS2_IJNS2_IJS4_ST_NS3_ILi4EEEEEENS3_ILi0EEESZ_EEEEEEENS_7SoftmaxILi2ELi0EEEEEbRKNSE_6ParamsENSA_25PipelineTmaAsyncNoClusterILi2ENSA_16PipelineTmaAsyncILi2EEEEES1B_RNSA_13PipelineStateILj2EEERT0_RT1_iRiRKNS_16SeqlenInfoQKNewKILb0ELb0EEENS2_IJiiiiEEERT_ENKUliT_T0_T1_E_clIZSF_ISO_S12_S14_EbS17_S1B_S1B_S1E_S1G_S1I_iS1J_S1N_S1O_S1Q_EUlRS1R_iE1_NS3_ILb0EEENS3_ILb1EEEEEDaiS1R_S1S_S1T_) ;  /* 0x000001b8008c7944 */ /* 0x000fea0003c00000 */
[----:B------:R-:W-:Y:S05]  /*96a0*/  BSYNC B0 ;  /* 0x0000000000007941 */ /* 0x000fea0003800000 */
.L_x_8754:
[C---:B------:R-:W-:Y:S01]  /*96b0*/  ISETP.GT.AND P0, PT, R10.reuse, R192, PT ;  /* 0x000000c00a00720c */ /* 0x040fe20003f04270 */
[----:B------:R-:W-:-:S12]  /*96c0*/  VIADD R10, R10, 0xffffffff ;  /* 0xffffffff0a0a7836 */ /* 0x000fd80000000000 */
[----:B------:R-:W-:Y:S05]  /*96d0*/  @P0 BRA `(.L_x_8755) ;  /* 0xfffffffc00e00947 */ /* 0x000fea000383ffff */
[----:B------:R-:W-:Y:S05]  /*96e0*/  BSYNC B1 ;  /* 0x0000000000017941 */ /* 0x000fea0003800000 */
.L_x_8753:
[----:B------:R-:W2:Y:S02]  /*96f0*/  LDL R9, [R1+0x70] ;  /* 0x0000700001097983 */ /* 0x000ea40000100800 */
[----:B--2---:R-:W-:-:S07]  /*9700*/  IMAD.SHL.U32 R9, R9, 0x80, RZ ;  /* 0x0000008009097824 */ /* 0x004fce00078e00ff */
.L_x_8752:
[----:B------:R-:W-:Y:S05]  /*9710*/  BSYNC B2 ;  /* 0x0000000000027941 */ /* 0x000fea0003800000 */
.L_x_8751:
[----:B------:R-:W1:Y:S01]  /*9720*/  LDC R4, c[0x0][0xadc] ;  /* 0x0002b700ff047b82 */ /* 0x000e620000000800 */
[----:B------:R-:W-:Y:S02]  /*9730*/  ULDC UR4, c[0x0][0x288] ;  /* 0x0000a20000047ab9 */ /* 0x000fe40000000800 */
[----:B------:R-:W-:-:S06]  /*9740*/  UIADD3 UR4, UR40, 0x80, -UR4 ;  /* 0x0000008028047890 */ /* 0x000fcc000fffe804 */
[----:B------:R-:W-:Y:S01]  /*9750*/  VIADD R9, R9, UR4 ;  /* 0x0000000409097c36 */ /* 0x000fe20008000000 */
[----:B------:R-:W-:-:S03]  /*9760*/  ULDC UR4, c[0x0][0xad4] ;  /* 0x0002b50000047ab9 */ /* 0x000fc60000000800 */
[----:B------:R-:W-:Y:S01]  /*9770*/  VIADD R0, R9, -UR4 ;  /* 0x8000000409007c36 */ /* 0x000fe20008000000 */
[----:B-1----:R-:W-:-:S13]  /*9780*/  ISETP.GE.AND P0, PT, R4, 0x1, PT ;  /* 0x000000010400780c */ /* 0x002fda0003f06270 */
[----:B------:R-:W-:Y:S05]  /*9790*/  @!P0 BRA `(.L_x_8756) ;  /* 0x0000000000448947 */ /* 0x000fea0003800000 */
        /* <DEDUP_REMOVED lines=10> */
.L_x_8758:
[----:B------:R-:W-:-:S13]  /*9840*/  ISETP.NE.AND P0, PT, R4, 0x1, PT ;  /* 0x000000010400780c */ /* 0x000fda0003f05270 */
[----:B------:R-:W1:Y:S02]  /*9850*/  @P0 LDC.64 R2, c[0x0][0xae0] ;  /* 0x0002b800ff020b82 */ /* 0x000e640000000a00 */
[----:B-1----:R-:W-:-:S05]  /*9860*/  @P0 IMAD.HI.U32 R2, R9, R2, RZ ;  /* 0x0000000209020227 */ /* 0x002fca00078e00ff */
[----:B------:R-:W-:-:S07]  /*9870*/  @P0 SHF.R.U32.HI R9, RZ, R3, R2 ;  /* 0x00000003ff090219 */ /* 0x000fce0000011602 */
.L_x_8759:
[----:B------:R-:W-:Y:S05]  /*9880*/  BSYNC B0 ;  /* 0x0000000000007941 */ /* 0x000fea0003800000 */
.L_x_8757:
[----:B------:R-:W-:-:S05]  /*9890*/  IMAD R9, R9, R4, RZ ;  /* 0x0000000409097224 */ /* 0x000fca00078e02ff */
[----:B------:R-:W-:-:S07]  /*98a0*/  VIMNMX R0, R0, R9, !PT ;  /* 0x0000000900007248 */ /* 0x000fce0007fe0100 */
.L_x_8756:
[----:B------:R-:W-:-:S04]  /*98b0*/  VIADD R0, R0, 0x5f ;  /* 0x0000005f00007836 */ /* 0x000fc80000000000 */
[----:B------:R-:W-:-:S05]  /*98c0*/  IMAD.HI R0, R0, 0x2aaaaaab, RZ ;  /* 0x2aaaaaab00007827 */ /* 0x000fca00078e02ff */
[----:B------:R-:W-:-:S04]  /*98d0*/  SHF.R.U32.HI R3, RZ, 0x1f, R0 ;  /* 0x0000001fff037819 */ /* 0x000fc80000011600 */
[----:B------:R-:W-:-:S04]  /*98e0*/  LEA.HI.SX32 R2, R0, R3, 0x1c ;  /* 0x0000000300027211 */ /* 0x000fc800078fe2ff */
[----:B------:R-:W-:-:S04]  /*98f0*/  VIMNMX R2, R2, UR41, !PT ;  /* 0x0000002902027c48 */ /* 0x000fc8000ffe0100 */
[----:B------:R-:W-:-:S13]  /*9900*/  ISETP.GE.AND P0, PT, R10, R2, PT ;  /* 0x000000020a00720c */ /* 0x000fda0003f06270 */
[----:B------:R-:W-:Y:S05]  /*9910*/  @!P0 BRA `(.L_x_8760) ;  /* 0x0000009c007c8947 */ /* 0x000fea0003800000 */
.L_x_8777:
[----:B-12---:R-:W2:Y:S04]  /*9920*/  LD.E R3, desc[UR46][R16.64+0x218] ;  /* 0x0002182e10037980 */ /* 0x006ea8000c101900 */
[----:B------:R-:W3:Y:S01]  /*9930*/  LD.E R0, desc[UR46][R16.64+0x220] ;  /* 0x0002202e10007980 */ /* 0x000ee2000c101900 */
[----:B--2---:R-:W-:-:S05]  /*9940*/  VIADD R3, R3, 0x1 ;  /* 0x0000000103037836 */ /* 0x004fca0000000000 */
[----:B------:R-:W-:-:S13]  /*9950*/  ISETP.NE.AND P1, PT, R3, 0x2, PT ;  /* 0x000000020300780c */ /* 0x000fda0003f25270 */
[----:B------:R1:W5:Y:S04]  /*9960*/  @P1 LD.E R9, desc[UR46][R16.64+0x21c] ;  /* 0x00021c2e10091980 */ /* 0x000368000c101900 */
[----:B------:R-:W2:Y:S01]  /*9970*/  @!P1 LD.E R4, desc[UR46][R16.64+0x21c] ;  /* 0x00021c2e10049980 */ /* 0x000ea2000c101900 */
[----:B---3--:R-:W-:-:S03]  /*9980*/  VIADD R7, R0, 0x1 ;  /* 0x0000000100077836 */ /* 0x008fc60000000000 */
[----:B------:R3:W-:Y:S04]  /*9990*/  ST.E desc[UR46][R16.64+0x218], R3 ;  /* 0x0002180310007985 */ /* 0x0007e8000c10192e */
[----:B------:R1:W-:Y:S04]  /*99a0*/  ST.E desc[UR46][R16.64+0x220], R7 ;  /* 0x0002200710007985 */ /* 0x0003e8000c10192e */
[----:B------:R1:W-:Y:S01]  /*99b0*/  @!P1 ST.E desc[UR46][R16.64+0x218], RZ ;  /* 0x000218ff10009985 */ /* 0x0003e2000c10192e */
[----:B--2---:R-:W-:-:S05]  /*99c0*/  @!P1 LOP3.LUT R9, R4, 0x1, RZ, 0x3c, !PT ;  /* 0x0000000104099812 */ /* 0x004fca00078e3cff */
[----:B------:R1:W-:Y:S04]  /*99d0*/  @!P1 ST.E desc[UR46][R16.64+0x21c], R9 ;  /* 0x00021c0910009985 */ /* 0x0003e8000c10192e */
[----:B------:R-:W2:Y:S04]  /*99e0*/  LDL.64 R20, [R1+0x190] ;  /* 0x0001900001147983 */ /* 0x000ea80000100a00 */
[----:B--2---:R-:W2:Y:S01]  /*99f0*/  LD.E R0, desc[UR46][R20.64+0x1c] ;  /* 0x00001c2e14007980 */ /* 0x004ea2000c101900 */
[----:B------:R-:W-:Y:S01]  /*9a00*/  IMAD.MOV.U32 R5, RZ, RZ, R10 ;  /* 0x000000ffff057224 */ /* 0x000fe200078e000a */
[----:B------:R-:W-:Y:S05]  /*9a10*/  YIELD ;  /* 0x0000000000007946 */ /* 0x000fea0003800000 */
[----:B------:R-:W-:Y:S01]  /*9a20*/  BSSY B0, `(.L_x_8761) ;  /* 0x0000008000007945 */ /* 0x000fe20003800000 */
[----:B------:R-:W-:Y:S01]  /*9a30*/  VIADD R10, R10, 0xffffffff ;  /* 0xffffffff0a0a7836 */ /* 0x000fe20000000000 */
[----:B------:R-:W-:Y:S01]  /*9a40*/  ISETP.GT.AND P0, PT, R5, R2, PT ;  /* 0x000000020500720c */ /* 0x000fe20003f04270 */
[----:B---3--:R-:W-:Y:S01]  /*9a50*/  @!P1 IMAD.MOV.U32 R3, RZ, RZ, RZ ;  /* 0x000000ffff039224 */ /* 0x008fe200078e00ff */
[----:B--2---:R-:W-:-:S04]  /*9a60*/  LOP3.LUT R0, R0, 0x1, RZ, 0xfc, !PT ;  /* 0x0000000100007812 */ /* 0x004fc800078efcff */
[----:B------:R-:W-:-:S13]  /*9a70*/  ISETP.NE.AND P2, PT, R0, 0x3, PT ;  /* 0x000000030000780c */ /* 0x000fda0003f45270 */
[----:B-1----:R-:W-:Y:S05]  /*9a80*/  @!P2 BRA `(.L_x_8762) ;  /* 0x000000000004a947 */ /* 0x002fea0003800000 */
[----:B------:R-:W-:Y:S01]  /*9a90*/  BPT.TRAP 0x1 ;  /* 0x000000040000795c */ /* 0x000fe20000300000 */
.L_x_8762:
[----:B------:R-:W-:Y:S05]  /*9aa0*/  BSYNC B0 ;  /* 0x0000000000007941 */ /* 0x000fea0003800000 */
.L_x_8761:
[----:B------:R-:W2:Y:S01]  /*9ab0*/  LD.E.64 R4, desc[UR46][R20.64+0x8] ;  /* 0x0000082e14047980 */ /* 0x000ea2000c101b00 */
[----:B-----5:R-:W-:Y:S02]  /*9ac0*/  SHF.L.U32 R8, R9, 0x1f, RZ ;  /* 0x0000001f09087819 */ /* 0x020fe400000006ff */
[----:B--2---:R-:W-:-:S05]  /*9ad0*/  MOV R4, R4 ;  /* 0x0000000400047202 */ /* 0x004fca0000000f00 */
[----:B------:R-:W-:-:S04]  /*9ae0*/  IMAD R3, R3, 0x8, R4 ;  /* 0x0000000803037824 */ /* 0x000fc800078e0204 */
[----:B------:R1:W2:Y:S01]  /*9af0*/  SYNCS.PHASECHK.TRANS64.TRYWAIT P1, [R3+URZ], R8 ;  /* 0x00000008030075a7 */ /* 0x0002a2000802017f */
[----:B------:R-:W3:Y:S04]  /*9b00*/  LD.E R4, desc[UR46][R20.64+0x1c] ;  /* 0x00001c2e14047980 */ /* 0x000ee8000c101900 */
[----:B------:R1:W5:Y:S04]  /*9b10*/  LD.E R0, desc[UR46][R16.64+0x218] ;  /* 0x0002182e10007980 */ /* 0x000368000c101900 */
[----:B------:R1:W5:Y:S01]  /*9b20*/  LD.E R6, desc[UR46][R16.64+0x21c] ;  /* 0x00021c2e10067980 */ /* 0x000362000c101900 */
[----:B------:R-:W-:Y:S01]  /*9b30*/  BSSY B0, `(.L_x_8763) ;  /* 0x0000005000007945 */ /* 0x000fe20003800000 */
[----:B---3--:R-:W-:-:S04]  /*9b40*/  LOP3.LUT R4, R4, 0x1, RZ, 0xfc, !PT ;  /* 0x0000000104047812 */ /* 0x008fc800078efcff */
[----:B------:R-:W-:-:S13]  /*9b50*/  ISETP.NE.AND P2, PT, R4, 0x3, PT ;  /* 0x000000030400780c */ /* 0x000fda0003f45270 */
[----:B-12---:R-:W-:Y:S05]  /*9b60*/  @!P2 BRA `(.L_x_8764) ;  /* 0x000000000004a947 */ /* 0x006fea0003800000 */
[----:B------:R-:W-:Y:S01]  /*9b70*/  BPT.TRAP 0x1 ;  /* 0x000000040000795c */ /* 0x000fe20000300000 */
.L_x_8764:
[----:B------:R-:W-:Y:S05]  /*9b80*/  BSYNC B0 ;  /* 0x0000000000007941 */ /* 0x000fea0003800000 */
.L_x_8763:
[----:B------:R-:W-:Y:S04]  /*9b90*/  BSSY B0, `(.L_x_8765) ;  /* 0x0000008000007945 */ /* 0x000fe80003800000 */
[----:B------:R-:W-:Y:S05]  /*9ba0*/  @P1 BRA `(.L_x_8766) ;  /* 0x0000000000181947 */ /* 0x000fea0003800000 */
[----:B------:R-:W2:Y:S01]  /*9bb0*/  LD.E.64 R4, desc[UR46][R20.64+0x8] ;  /* 0x0000082e14047980 */ /* 0x000ea2000c101b00 */
[----:B-----5:R-:W-:Y:S02]  /*9bc0*/  SHF.L.U32 R3, R6, 0x1f, RZ ;  /* 0x0000001f06037819 */ /* 0x020fe400000006ff */
[----:B--2---:R-:W-:-:S05]  /*9bd0*/  MOV R5, R4 ;  /* 0x0000000400057202 */ /* 0x004fca0000000f00 */
[----:B------:R-:W-:-:S04]  /*9be0*/  IMAD R0, R0, 0x8, R5 ;  /* 0x0000000800007824 */ /* 0x000fc800078e0205 */
[----:B------:R-:W1:Y:S02]  /*9bf0*/  SYNCS.PHASECHK.TRANS64.TRYWAIT P1, [R0+URZ], R3 ;  /* 0x00000003000075a7 */ /* 0x000e64000802017f */
[----:B-1----:R-:W-:Y:S05]  /*9c00*/  @!P1 BRA `(.L_x_8767) ;  /* 0x000001ac006c9947 */ /* 0x002fea0003800000 */
.L_x_8766:
[----:B------:R-:W-:Y:S05]  /*9c10*/  BSYNC B0 ;  /* 0x0000000000007941 */ /* 0x000fea0003800000 */
.L_x_8765:
[----:B------:R-:W2:Y:S04]  /*9c20*/  LD.E R5, desc[UR46][R16.64+0x218] ;  /* 0x0002182e10057980 */ /* 0x000ea8000c101900 */
[----:B------:R-:W2:Y:S01]  /*9c30*/  LDL.64 R8, [R1+0xa0] ;  /* 0x0000a00001087983 */ /* 0x000ea20000100a00 */
[----:B------:R-:W-:Y:S05]  /*9c40*/  WARPSYNC.ALL ;  /* 0x0000000000007948 */ /* 0x000fea0003800000 */
[----:B------:R-:W3:Y:S04]  /*9c50*/  LDL.64 R18, [R1+0x98] ;  /* 0x0000980001127983 */ /* 0x000ee80000100a00 */
[----:B-----5:R-:W4:Y:S04]  /*9c60*/  LDL.64 R6, [R1+0x98] ;  /* 0x0000980001067983 */ /* 0x020f280000100a00 */
[----:B------:R-:W4:Y:S01]  /*9c70*/  LDL.64 R12, [R1+0x98] ;  /* 0x00009800010c7983 */ /* 0x000f220000100a00 */
[----:B--2---:R-:W-:-:S03]  /*9c80*/  IMAD R4, R5, 0x300, R8 ;  /* 0x0000030005047824 */ /* 0x004fc600078e0208 */
[----:B------:R-:W2:Y:S01]  /*9c90*/  LDL.64 R14, [R1+0x98] ;  /* 0x00009800010e7983 */ /* 0x000ea20000100a00 */
[----:B------:R-:W-:Y:S01]  /*9ca0*/  IMAD.MOV.U32 R5, RZ, RZ, R9 ;  /* 0x000000ffff057224 */ /* 0x000fe200078e0009 */
[C---:B------:R-:W-:Y:S01]  /*9cb0*/  R2UR UR6, R4.reuse ;  /* 0x00000000040672ca */ /* 0x040fe200000e0000 */
[----:B------:R-:W-:Y:S01]  /*9cc0*/  WARPGROUP.ARRIVE ;  /* 0x00000000000079c5 */ /* 0x000fe20000000000 */
[----:B------:R-:W2:Y:S02]  /*9cd0*/  LDL R11, [R1+0x54] ;  /* 0x00005400010b7983 */ /* 0x000ea40000100800 */
[----:B------:R-:W-:Y:S01]  /*9ce0*/  R2UR UR7, R5 ;  /* 0x00000000050772ca */ /* 0x000fe200000e0000 */
[----:B------:R-:W-:Y:S02]  /*9cf0*/  VIADD R8, R4, 0x2 ;  /* 0x0000000204087836 */ /* 0x000fe40000000000 */
[----:B-1----:R-:W-:Y:S01]  /*9d00*/  IMAD.MOV.U32 R0, RZ, RZ, 0x1 ;  /* 0x00000001ff007424 */ /* 0x002fe200078e00ff */
[----:B------:R1:W-:Y:S04]  /*9d10*/  STL [R1+0x80], RZ ;  /* 0x000080ff01007387 */ /* 0x0003e80000100800 */
[----:B------:R1:W-:Y:S04]  /*9d20*/  STL [R1+0x80], R0 ;  /* 0x0000800001007387 */ /* 0x0003e80000100800 */
[----:B------:R1:W-:Y:S04]  /*9d30*/  STL [R1+0x80], R0 ;  /* 0x0000800001007387 */ /* 0x0003e80000100800 */
[----:B------:R1:W-:Y:S04]  /*9d40*/  STL [R1+0x80], R0 ;  /* 0x0000800001007387 */ /* 0x0003e80000100800 */
[----:B------:R1:W-:Y:S01]  /*9d50*/  STL [R1+0x80], R0 ;  /* 0x0000800001007387 */ /* 0x0003e20000100800 */
[----:B---3--:R-:W-:-:S02]  /*9d60*/  R2UR UR4, R18 ;  /* 0x00000000120472ca */ /* 0x008fc400000e0000 */
[----:B------:R-:W-:-:S13]  /*9d70*/  R2UR UR5, R19 ;  /* 0x00000000130572ca */ /* 0x000fda00000e0000 */
[----:B------:R-:W-:Y:S01]  /*9d80*/  HGMMA.64x96x16.F32 R24, gdesc[UR4], RZ, !UPT, gsb0 ;  /* 0x01600000041879f0 */ /* 0x000fe2000c0008ff */
[----:B----4-:R-:W-:Y:S01]  /*9d90*/  VIADD R6, R6, 0x2 ;  /* 0x0000000206067836 */ /* 0x010fe20000000000 */
[----:B------:R-:W-:Y:S02]  /*9da0*/  R2UR UR6, R8 ;  /* 0x00000000080672ca */ /* 0x000fe400000e0000 */
[----:B------:R-:W-:Y:S02]  /*9db0*/  R2UR UR7, R9 ;  /* 0x00000000090772ca */ /* 0x000fe400000e0000 */
[----:B------:R-:W-:Y:S02]  /*9dc0*/  R2UR UR4, R6 ;  /* 0x00000000060472ca */ /* 0x000fe400000e0000 */
[----:B------:R-:W-:Y:S01]  /*9dd0*/  R2UR UR5, R7 ;  /* 0x00000000070572ca */ /* 0x000fe200000e0000 */
[----:B------:R-:W-:Y:S02]  /*9de0*/  VIADD R12, R12, 0x4 ;  /* 0x000000040c0c7836 */ /* 0x000fe40000000000 */
[----:B------:R-:W-:-:S02]  /*9df0*/  VIADD R6, R4, 0x4 ;  /* 0x0000000404067836 */ /* 0x000fc40000000000 */
[----:B------:R-:W-:Y:S01]  /*9e00*/  IMAD.MOV.U32 R7, RZ, RZ, R9 ;  /* 0x000000ffff077224 */ /* 0x000fe200078e0009 */
[----:B------:R-:W-:Y:S02]  /*9e10*/  WARPGROUP.DEPBAR.LE gsb0, 0x0 ;  /* 0x00008000000079c5 */ /* 0x000fe40000010000 */
[----:B------:R1:W5:Y:S04]  /*9e20*/  LD.E R3, desc[UR46][R16.64+0x218] ;  /* 0x0002182e10037980 */ /* 0x000368000c101900 */
[----:B------:R1:W5:Y:S01]  /*9e30*/  LD.E R5, desc[UR46][R16.64+0x21c] ;  /* 0x00021c2e10057980 */ /* 0x000362000c101900 */
[----:B------:R-:W-:-:S06]  /*9e40*/  WARPGROUP.ARRIVE ;  /* 0x00000000000079c5 */ /* 0x000fcc0000000000 */
[----:B------:R-:W-:Y:S01]  /*9e50*/  HGMMA.64x96x16.F32 R24, gdesc[UR4], R24, gsb0 ;  /* 0x01600000041879f0 */ /* 0x000fe20008000818 */
[----:B------:R-:W-:Y:S02]  /*9e60*/  R2UR UR6, R6 ;  /* 0x00000000060672ca */ /* 0x000fe400000e0000 */
[----:B------:R-:W-:Y:S02]  /*9e70*/  R2UR UR7, R7 ;  /* 0x00000000070772ca */ /* 0x000fe400000e0000 */
[----:B------:R-:W-:Y:S02]  /*9e80*/  R2UR UR4, R12 ;  /* 0x000000000c0472ca */ /* 0x000fe400000e0000 */
[----:B------:R-:W-:Y:S01]  /*9e90*/  R2UR UR5, R13 ;  /* 0x000000000d0572ca */ /* 0x000fe200000e0000 */
[----:B------:R-:W-:Y:S02]  /*9ea0*/  VIADD R6, R4, 0x6 ;  /* 0x0000000604067836 */ /* 0x000fe40000000000 */
[----:B--2---:R-:W-:-:S02]  /*9eb0*/  VIADD R14, R14, 0x6 ;  /* 0x000000060e0e7836 */ /* 0x004fc40000000000 */
[----:B------:R-:W-:Y:S01]  /*9ec0*/  IMAD.MOV.U32 R7, RZ, RZ, R9 ;  /* 0x000000ffff077224 */ /* 0x000fe200078e0009 */
[----:B------:R-:W-:Y:S02]  /*9ed0*/  WARPGROUP.DEPBAR.LE gsb0, 0x0 ;  /* 0x00008000000079c5 */ /* 0x000fe40000010000 */
[----:B------:R-:W-:-:S06]  /*9ee0*/  WARPGROUP.ARRIVE ;  /* 0x00000000000079c5 */ /* 0x000fcc0000000000 */
[----:B------:R-:W-:Y:S01]  /*9ef0*/  HGMMA.64x96x16.F32 R24, gdesc[UR4], R24, gsb0 ;  /* 0x01600000041879f0 */ /* 0x000fe20008000818 */
[----:B------:R-:W-:Y:S02]  /*9f00*/  R2UR UR6, R6 ;  /* 0x00000000060672ca */ /* 0x000fe400000e0000 */
[----:B------:R-:W-:Y:S02]  /*9f10*/  R2UR UR7, R7 ;  /* 0x00000000070772ca */ /* 0x000fe400000e0000 */
[----:B------:R-:W-:Y:S02]  /*9f20*/  R2UR UR4, R14 ;  /* 0x000000000e0472ca */ /* 0x000fe400000e0000 */
[----:B------:R-:W-:Y:S02]  /*9f30*/  R2UR UR5, R15 ;  /* 0x000000000f0572ca */ /* 0x000fe400000e0000 */
[----:B------:R-:W-:-:S04]  /*9f40*/  LOP3.LUT R11, R11, 0x1, RZ, 0xfc, !PT ;  /* 0x000000010b0b7812 */ /* 0x000fc800078efcff */
[----:B------:R-:W-:Y:S01]  /*9f50*/  ISETP.NE.AND P2, PT, R11, 0x3, PT ;  /* 0x000000030b00780c */ /* 0x000fe20003f45270 */
[----:B------:R-:W-:Y:S02]  /*9f60*/  WARPGROUP.DEPBAR.LE gsb0, 0x0 ;  /* 0x00008000000079c5 */ /* 0x000fe40000010000 */
[----:B------:R-:W-:-:S06]  /*9f70*/  WARPGROUP.ARRIVE ;  /* 0x00000000000079c5 */ /* 0x000fcc0000000000 */
[----:B------:R-:W-:Y:S01]  /*9f80*/  HGMMA.64x96x16.F32 R24, gdesc[UR4], R24, gsb0 ;  /* 0x01600000041879f0 */ /* 0x000fe20008000818 */
[----:B------:R-:W-:Y:S02]  /*9f90*/  BSSY B0, `(.L_x_8768) ;  /* 0x0000004000007945 */ /* 0x000fe40003800000 */
[----:B------:R-:W-:Y:S02]  /*9fa0*/  WARPGROUP.DEPBAR.LE gsb0, 0x0 ;  /* 0x00008000000079c5 */ /* 0x000fe40000010000 */
[----:B-1----:R-:W-:Y:S05]  /*9fb0*/  @!P2 BRA `(.L_x_8769) ;  /* 0x000000000004a947 */ /* 0x002fea0003800000 */
[----:B------:R-:W-:Y:S01]  /*9fc0*/  BPT.TRAP 0x1 ;  /* 0x000000040000795c */ /* 0x000fe20000300000 */
.L_x_8769:
[----:B------:R-:W-:Y:S05]  /*9fd0*/  BSYNC B0 ;  /* 0x0000000000007941 */ /* 0x000fea0003800000 */
.L_x_8768:
[----:B------:R-:W2:Y:S01]  /*9fe0*/  LDL.64 R6, [R1+0x40] ;  /* 0x0000400001067983 */ /* 0x000ea20000100a00 */
[----:B-----5:R-:W-:Y:S02]  /*9ff0*/  SHF.L.U32 R8, R5, 0x1f, RZ ;  /* 0x0000001f05087819 */ /* 0x020fe400000006ff */
[----:B--2---:R-:W-:-:S05]  /*a000*/  MOV R6, R6 ;  /* 0x0000000600067202 */ /* 0x004fca0000000f00 */
[----:B------:R-:W-:-:S04]  /*a010*/  IMAD R3, R3, 0x8, R6 ;  /* 0x0000000803037824 */ /* 0x000fc800078e0206 */
[----:B------:R1:W2:Y:S01]  /*a020*/  SYNCS.PHASECHK.TRANS64.TRYWAIT P1, [R3+URZ], R8 ;  /* 0x00000008030075a7 */ /* 0x0002a2000802017f */
[----:B------:R1:W5:Y:S04]  /*a030*/  LD.E R4, desc[UR46][R16.64+0x218] ;  /* 0x0002182e10047980 */ /* 0x000368000c101900 */
[----:B------:R1:W5:Y:S01]  /*a040*/  LD.E R5, desc[UR46][R16.64+0x21c] ;  /* 0x00021c2e10057980 */ /* 0x000362000c101900 */
[----:B------:R-:W-:Y:S04]  /*a050*/  BSSY B0, `(.L_x_8770) ;  /* 0x0000003000007945 */ /* 0x000fe80003800000 */
[----:B------:R-:W-:Y:S05]  /*a060*/  @!P2 BRA `(.L_x_8771) ;  /* 0x000000000004a947 */ /* 0x000fea0003800000 */
[----:B------:R-:W-:Y:S01]  /*a070*/  BPT.TRAP 0x1 ;  /* 0x000000040000795c */ /* 0x000fe20000300000 */
.L_x_8771:
[----:B------:R-:W-:Y:S05]  /*a080*/  BSYNC B0 ;  /* 0x0000000000007941 */ /* 0x000fea0003800000 */
.L_x_8770:
[----:B------:R-:W-:Y:S04]  /*a090*/  BSSY B0, `(.L_x_8772) ;  /* 0x0000006000007945 */ /* 0x000fe80003800000 */
[----:B--2---:R-:W-:Y:S05]  /*a0a0*/  @P1 BRA `(.L_x_8773) ;  /* 0x0000000000101947 */ /* 0x004fea0003800000 */
[----:B-----5:R-:W-:Y:S01]  /*a0b0*/  IMAD R4, R4, 0x8, R6 ;  /* 0x0000000804047824 */ /* 0x020fe200078e0206 */
[----:B------:R-:W-:-:S04]  /*a0c0*/  SHF.L.U32 R5, R5, 0x1f, RZ ;  /* 0x0000001f05057819 */ /* 0x000fc800000006ff */
[----:B------:R-:W2:Y:S02]  /*a0d0*/  SYNCS.PHASECHK.TRANS64.TRYWAIT P1, [R4+URZ], R5 ;  /* 0x00000005040075a7 */ /* 0x000ea4000802017f */
[----:B--2---:R-:W-:Y:S05]  /*a0e0*/  @!P1 BRA `(.L_x_8774) ;  /* 0x000001a800489947 */ /* 0x004fea0003800000 */
.L_x_8773:
[----:B------:R-:W-:Y:S05]  /*a0f0*/  BSYNC B0 ;  /* 0x0000000000007941 */ /* 0x000fea0003800000 */
.L_x_8772:
[----:B------:R-:W3:Y:S04]  /*a100*/  LD.E R11, desc[UR46][R16.64+0x218] ;  /* 0x0002182e100b7980 */ /* 0x000ee8000c101900 */
[----:B------:R-:W3:Y:S04]  /*a110*/  LDL.64 R6, [R1+0x118] ;  /* 0x0001180001067983 */ /* 0x000ee80000100a00 */
[----:B-1----:R-:W4:Y:S04]  /*a120*/  LDL R3, [R1+0x90] ;  /* 0x0000900001037983 */ /* 0x002f280000100800 */
[----:B--2--5:R-:W2:Y:S04]  /*a130*/  LDL.64 R4, [R1+0x110] ;  /* 0x0001100001047983 */ /* 0x024ea80000100a00 */
[----:B------:R-:W2:Y:S04]  /*a140*/  LDL.64 R8, [R1+0x110] ;  /* 0x0001100001087983 */ /* 0x000ea80000100a00 */
[----:B------:R-:W2:Y:S04]  /*a150*/  LDL.64 R12, [R1+0x110] ;  /* 0x00011000010c7983 */ /* 0x000ea80000100a00 */
[----:B------:R-:W2:Y:S01]  /*a160*/  LDL.64 R14, [R1+0x110] ;  /* 0x00011000010e7983 */ /* 0x000ea20000100a00 */
[----:B------:R-:W-:Y:S05]  /*a170*/  WARPSYNC.ALL ;  /* 0x0000000000007948 */ /* 0x000fea0003800000 */
[----:B------:R-:W-:Y:S01]  /*a180*/  WARPGROUP.ARRIVE ;  /* 0x00000000000079c5 */ /* 0x000fe20000000000 */
[----:B------:R-:W2:Y:S01]  /*a190*/  LDL.64 R18, [R1+0x110] ;  /* 0x0001100001127983 */ /* 0x000ea20000100a00 */
[----:B---3--:R-:W-:Y:S01]  /*a1a0*/  IMAD R6, R11, 0xc00, R6 ;  /* 0x00000c000b067824 */ /* 0x008fe200078e0206 */
[----:B------:R-:W-:-:S02]  /*a1b0*/  R2UR UR7, R7 ;  /* 0x00000000070772ca */ /* 0x000fc400000e0000 */
[----:B----4-:R-:W-:Y:S02]  /*a1c0*/  ISETP.NE.U32.AND P1, PT, R3, RZ, PT ;  /* 0x000000ff0300720c */ /* 0x010fe40003f25070 */
[----:B------:R-:W-:Y:S02]  /*a1d0*/  R2UR UR6, R6 ;  /* 0x00000000060672ca */ /* 0x000fe400000e0000 */
[----:B--2---:R-:W-:Y:S02]  /*a1e0*/  R2UR UR4, R4 ;  /* 0x00000000040472ca */ /* 0x004fe400000e0000 */
[----:B------:R-:W-:-:S07]  /*a1f0*/  R2UR UR5, R5 ;  /* 0x00000000050572ca */ /* 0x000fce00000e0000 */
[----:B------:R-:W-:-:S06]  /*a200*/  VOTEU.ANY UP0, P1 ;  /* 0x00000000003f7886 */ /* 0x000fcc0000800100 */
[----:B------:R-:W-:Y:S01]  /*a210*/  HGMMA.64x96x16.F32 R24, gdesc[UR4], R24, UP0, gsb0 ;  /* 0x01600000041879f0 */ /* 0x000fe2000b800818 */
[----:B------:R-:W-:Y:S02]  /*a220*/  VIADD R8, R8, 0x2 ;  /* 0x0000000208087836 */ /* 0x000fe40000000000 */
        /* <DEDUP_REMOVED lines=126> */
[----:B------:R-:W-:Y:S01]  /*aa10*/  R2UR UR5, R19 ;  /* 0x00000000130572ca */ /* 0x000fe200000e0000 */
[----:B--2---:R-:W-:Y:S01]  /*aa20*/  VIADD R8, R8, 0xc02 ;  /* 0x00000c0208087836 */ /* 0x004fe20000000000 */
[----:B------:R-:W-:Y:S02]  /*aa30*/  WARPGROUP.DEPBAR.LE gsb0, 0x0 ;  /* 0x00008000000079c5 */ /* 0x000fe40000010000 */
[----:B------:R-:W-:-:S09]  /*aa40*/  WARPGROUP.ARRIVE ;  /* 0x00000000000079c5 */ /* 0x000fd20000000000 */
[----:B------:R-:W-:Y:S01]  /*aa50*/  HGMMA.64x96x16.F32 R24, gdesc[UR4], R24, gsb0 ;  /* 0x01600000041879f0 */ /* 0x000fe20008000818 */
[----:B------:R-:W-:Y:S02]  /*aa60*/  VIADD R4, R6, 0x902 ;  /* 0x0000090206047836 */ /* 0x000fe40000000000 */
[----:B------:R-:W-:Y:S01]  /*aa70*/  IMAD.MOV.U32 R5, RZ, RZ, R7 ;  /* 0x000000ffff057224 */ /* 0x000fe200078e0007 */
[----:B------:R-:W-:Y:S02]  /*aa80*/  R2UR UR4, R8 ;  /* 0x00000000080472ca */ /* 0x000fe400000e0000 */
[----:B------:R-:W-:Y:S02]  /*aa90*/  R2UR UR6, R4 ;  /* 0x00000000040672ca */ /* 0x000fe400000e0000 */
[----:B------:R-:W-:Y:S02]  /*aaa0*/  R2UR UR7, R5 ;  /* 0x00000000050772ca */ /* 0x000fe400000e0000 */
[----:B------:R-:W-:Y:S01]  /*aab0*/  R2UR UR5, R9 ;  /* 0x00000000090572ca */ /* 0x000fe200000e0000 */
[----:B---3--:R-:W-:-:S02]  /*aac0*/  VIADD R12, R12, 0xc04 ;  /* 0x00000c040c0c7836 */ /* 0x008fc40000000000 */
[----:B------:R-:W-:Y:S01]  /*aad0*/  VIADD R4, R6, 0x904 ;  /* 0x0000090406047836 */ /* 0x000fe20000000000 */
[----:B------:R-:W-:Y:S02]  /*aae0*/  WARPGROUP.DEPBAR.LE gsb0, 0x0 ;  /* 0x00008000000079c5 */ /* 0x000fe40000010000 */
[----:B------:R-:W-:-:S07]  /*aaf0*/  WARPGROUP.ARRIVE ;  /* 0x00000000000079c5 */ /* 0x000fce0000000000 */
[----:B------:R-:W-:Y:S01]  /*ab00*/  HGMMA.64x96x16.F32 R24, gdesc[UR4], R24, gsb0 ;  /* 0x01600000041879f0 */ /* 0x000fe20008000818 */
[----:B------:R-:W-:Y:S01]  /*ab10*/  IMAD.MOV.U32 R5, RZ, RZ, R7 ;  /* 0x000000ffff057224 */ /* 0x000fe200078e0007 */
[----:B------:R-:W-:Y:S02]  /*ab20*/  R2UR UR6, R4 ;  /* 0x00000000040672ca */ /* 0x000fe400000e0000 */
[----:B------:R-:W-:Y:S02]  /*ab30*/  R2UR UR4, R12 ;  /* 0x000000000c0472ca */ /* 0x000fe400000e0000 */
[----:B------:R-:W-:Y:S02]  /*ab40*/  R2UR UR7, R5 ;  /* 0x00000000050772ca */ /* 0x000fe400000e0000 */
[----:B------:R-:W-:Y:S01]  /*ab50*/  R2UR UR5, R13 ;  /* 0x000000000d0572ca */ /* 0x000fe200000e0000 */
[----:B----4-:R-:W-:Y:S02]  /*ab60*/  VIADD R14, R14, 0xc06 ;  /* 0x00000c060e0e7836 */ /* 0x010fe40000000000 */
[----:B------:R-:W-:-:S02]  /*ab70*/  VIADD R4, R6, 0x906 ;  /* 0x0000090606047836 */ /* 0x000fc40000000000 */
[----:B------:R-:W-:Y:S01]  /*ab80*/  IMAD.MOV.U32 R5, RZ, RZ, R7 ;  /* 0x000000ffff057224 */ /* 0x000fe200078e0007 */
[----:B------:R-:W-:Y:S02]  /*ab90*/  WARPGROUP.DEPBAR.LE gsb0, 0x0 ;  /* 0x00008000000079c5 */ /* 0x000fe40000010000 */
[----:B------:R-:W-:-:S06]  /*aba0*/  WARPGROUP.ARRIVE ;  /* 0x00000000000079c5 */ /* 0x000fcc0000000000 */
[----:B------:R-:W-:Y:S01]  /*abb0*/  HGMMA.64x96x16.F32 R24, gdesc[UR4], R24, gsb0 ;  /* 0x01600000041879f0 */ /* 0x000fe20008000818 */
[----:B------:R-:W-:Y:S02]  /*abc0*/  R2UR UR4, R14 ;  /* 0x000000000e0472ca */ /* 0x000fe400000e0000 */
[----:B------:R-:W-:Y:S02]  /*abd0*/  R2UR UR5, R15 ;  /* 0x000000000f0572ca */ /* 0x000fe400000e0000 */
[----:B------:R-:W-:Y:S02]  /*abe0*/  R2UR UR6, R4 ;  /* 0x00000000040672ca */ /* 0x000fe400000e0000 */
[----:B------:R-:W-:Y:S01]  /*abf0*/  R2UR UR7, R5 ;  /* 0x00000000050772ca */ /* 0x000fe200000e0000 */
[----:B------:R-:W1:Y:S01]  /*ac00*/  S2R R23, SR_TID.X ;  /* 0x0000000000177919 */ /* 0x000e620000002100 */
[----:B------:R-:W-:Y:S04]  /*ac10*/  STL [R1+0x90], R0 ;  /* 0x0000900001007387 */ /* 0x000fe80000100800 */
[----:B------:R-:W-:Y:S01]  /*ac20*/  STL [R1+0x90], R0 ;  /* 0x0000900001007387 */ /* 0x000fe20000100800 */
[----:B------:R-:W-:-:S02]  /*ac30*/  WARPGROUP.DEPBAR.LE gsb0, 0x0 ;  /* 0x00008000000079c5 */ /* 0x000fc40000010000 */
[----:B------:R-:W-:-:S06]  /*ac40*/  WARPGROUP.ARRIVE ;  /* 0x00000000000079c5 */ /* 0x000fcc0000000000 */
[----:B------:R-:W-:Y:S01]  /*ac50*/  HGMMA.64x96x16.F32 R24, gdesc[UR4], R24, gsb0 ;  /* 0x01600000041879f0 */ /* 0x000fe20008000818 */
[----:B------:R-:W-:Y:S01]  /*ac60*/  STL [R1+0x90], R0 ;  /* 0x0000900001007387 */ /* 0x000fe20000100800 */
[----:B-1----:R-:W-:-:S03]  /*ac70*/  LOP3.LUT P2, RZ, R23, 0x7f, RZ, 0xc0, !PT ;  /* 0x0000007f17ff7812 */ /* 0x002fc6000784c0ff */
        /* <DEDUP_REMOVED lines=12> */
[----:B------:R-:W-:Y:S01]  /*ad40*/  STL [R1+0x90], R0 ;  /* 0x0000900001007387 */ /* 0x000fe20000100800 */
[----:B------:R-:W-:-:S02]  /*ad50*/  WARPGROUP.DEPBAR.LE gsb0, 0x0 ;  /* 0x00008000000079c5 */ /* 0x000fc40000010000 */
[----:B------:R1:W-:Y:S06]  /*ad60*/  BAR.ARV R204, 0x100 ;  /* 0x000400cc0000751d */ /* 0x0003ec0000002000 */
[----:B------:R-:W2:Y:S04]  /*ad70*/  @!P2 LD.E.64 R20, desc[UR46][R20.64+0x30] ;  /* 0x0000302e1414a980 */ /* 0x000ea8000c101b00 */
[----:B------:R-:W3:Y:S01]  /*ad80*/  @!P2 LD.E R3, desc[UR46][R16.64+0x218] ;  /* 0x0002182e1003a980 */ /* 0x000ee2000c101900 */
[----:B--2---:R-:W-:-:S05]  /*ad90*/  @!P2 MOV R4, R20 ;  /* 0x000000140004a202 */ /* 0x004fca0000000f00 */
[----:B---3--:R-:W-:-:S05]  /*ada0*/  @!P2 IMAD R3, R3, 0x8, R4 ;  /* 0x000000080303a824 */ /* 0x008fca00078e0204 */
[----:B------:R-:W-:-:S04]  /*adb0*/  @!P2 PRMT R3, RZ, 0x654, R3 ;  /* 0x00000654ff03a816 */ /* 0x000fc80000000003 */
[----:B------:R2:W-:Y:S01]  /*adc0*/  @!P2 SYNCS.ARRIVE.TRANS64.RED.A1T0 RZ, [R3+URZ], RZ ;  /* 0x000000ff03ffa9a7 */ /* 0x0005e2000810043f */
[----:B------:R-:W3:Y:S04]  /*add0*/  LDL.64 R12, [R1+0x170] ;  /* 0x00017000010c7983 */ /* 0x000ee80000100a00 */
[----:B------:R-:W4:Y:S04]  /*ade0*/  LD.E.64 R4, desc[UR46][R16.64+0x440] ;  /* 0x0004402e10047980 */ /* 0x000f28000c101b00 */
[----:B------:R-:W4:Y:S04]  /*adf0*/  LD.E R20, desc[UR46][R16.64+0x460] ;  /* 0x0004602e10147980 */ /* 0x000f28000c101900 */
        /* <DEDUP_REMOVED lines=49> */
[----:B---3--:R-:W3:Y:S02]  /*b110*/  LD.E R12, desc[UR46][R12.64] ;  /* 0x0000002e0c0c7980 */ /* 0x008ee4000c101900 */
[-C--:B---3--:R-:W-:Y:S01]  /*b120*/  FMUL.FTZ R7, R24, R12.reuse ;  /* 0x0000000c18077220 */ /* 0x088fe20000410000 */
[-C--:B------:R-:W-:Y:S01]  /*b130*/  FMUL.FTZ R8, R25, R12.reuse ;  /* 0x0000000c19087220 */ /* 0x080fe20000410000 */
[-C--:B------:R-:W-:Y:S01]  /*b140*/  FMUL.FTZ R28, R28, R12.reuse ;  /* 0x0000000c1c1c7220 */ /* 0x080fe20000410000 */
[-C--:B------:R-:W-:Y:S01]  /*b150*/  FMUL.FTZ R75, R29, R12.reuse ;  /* 0x0000000c1d4b7220 */ /* 0x080fe20000410000 */
[-C--:B------:R-:W-:Y:S01]  /*b160*/  FMUL.FTZ R79, R32, R12.reuse ;  /* 0x0000000c204f7220 */ /* 0x080fe20000410000 */
[-C--:B------:R-:W-:Y:S01]  /*b170*/  FMUL.FTZ R81, R33, R12.reuse ;  /* 0x0000000c21517220 */ /* 0x080fe20000410000 */
[----:B------:R-:W4:Y:S01]  /*b180*/  MUFU.TANH R7, R7 ;  /* 0x0000000700077308 */ /* 0x000f220000002400 */
[-C--:B------:R-:W-:Y:S01]  /*b190*/  FMUL.FTZ R109, R36, R12.reuse ;  /* 0x0000000c246d7220 */ /* 0x080fe20000410000 */
[-C--:B------:R-:W-:Y:S01]  /*b1a0*/  FMUL.FTZ R111, R37, R12.reuse ;  /* 0x0000000c256f7220 */ /* 0x080fe20000410000 */
[-C--:B------:R-:W-:Y:S01]  /*b1b0*/  FMUL.FTZ R113, R40, R12.reuse ;  /* 0x0000000c28717220 */ /* 0x080fe20000410000 */
[-C--:B------:R-:W-:Y:S01]  /*b1c0*/  FMUL.FTZ R115, R41, R12.reuse ;  /* 0x0000000c29737220 */ /* 0x080fe20000410000 */
[-C--:B------:R-:W-:Y:S01]  /*b1d0*/  FMUL.FTZ R119, R44, R12.reuse ;  /* 0x0000000c2c777220 */ /* 0x080fe20000410000 */
[-C--:B------:R-:W-:Y:S01]  /*b1e0*/  FMUL.FTZ R121, R45, R12.reuse ;  /* 0x0000000c2d797220 */ /* 0x080fe20000410000 */
[-C--:B------:R-:W-:Y:S01]  /*b1f0*/  FMUL.FTZ R123, R48, R12.reuse ;  /* 0x0000000c307b7220 */ /* 0x080fe20000410000 */
[----:B------:R-:W3:Y:S01]  /*b200*/  MUFU.TANH R8, R8 ;  /* 0x0000000800087308 */ /* 0x000ee20000002400 */
[-C--:B------:R-:W-:Y:S01]  /*b210*/  FMUL.FTZ R117, R49, R12.reuse ;  /* 0x0000000c31757220 */ /* 0x080fe20000410000 */
[-C--:B------:R-:W-:Y:S01]  /*b220*/  FMUL.FTZ R107, R52, R12.reuse ;  /* 0x0000000c346b7220 */ /* 0x080fe20000410000 */
[-C--:B------:R-:W-:Y:S01]  /*b230*/  FMUL.FTZ R19, R53, R12.reuse ;  /* 0x0000000c35137220 */ /* 0x080fe20000410000 */
[-C--:B------:R-:W-:Y:S01]  /*b240*/  FMUL.FTZ R77, R56, R12.reuse ;  /* 0x0000000c384d7220 */ /* 0x080fe20000410000 */
[-C--:B------:R-:W-:Y:S01]  /*b250*/  FMUL.FTZ R73, R57, R12.reuse ;  /* 0x0000000c39497220 */ /* 0x080fe20000410000 */
[-C--:B------:R-:W-:Y:S01]  /*b260*/  FMUL.FTZ R11, R61, R12.reuse ;  /* 0x0000000c3d0b7220 */ /* 0x080fe20000410000 */
[----:B--2---:R-:W-:Y:S01]  /*b270*/  FMUL.FTZ R3, R27, R12 ;  /* 0x0000000c1b037220 */ /* 0x004fe20000410000 */
[----:B------:R-:W2:Y:S01]  /*b280*/  MUFU.TANH R13, R28 ;  /* 0x0000001c000d7308 */ /* 0x000ea20000002400 */
[----:B----4-:R-:W-:Y:S01]  /*b290*/  FMNMX.FTZ R9, R7, R4, !PT ;  /* 0x0000000407097209 */ /* 0x010fe20007810000 */
[-C--:B------:R-:W-:Y:S01]  /*b2a0*/  FMUL.FTZ R6, R26, R12.reuse ;  /* 0x0000000c1a067220 */ /* 0x080fe20000410000 */
[-C--:B------:R-:W-:Y:S01]  /*b2b0*/  FMUL.FTZ R31, R31, R12.reuse ;  /* 0x0000000c1f1f7220 */ /* 0x080fe20000410000 */
[-C--:B------:R-:W-:Y:S01]  /*b2c0*/  FMUL.FTZ R29, R34, R12.reuse ;  /* 0x0000000c221d7220 */ /* 0x080fe20000410000 */
[-C--:B------:R-:W-:Y:S01]  /*b2d0*/  FMUL.FTZ R23, R43, R12.reuse ;  /* 0x0000000c2b177220 */ /* 0x080fe20000410000 */
[-C--:B------:R-:W-:Y:S01]  /*b2e0*/  FMUL.FTZ R15, R47, R12.reuse ;  /* 0x0000000c2f0f7220 */ /* 0x080fe20000410000 */
[-C--:B------:R-:W-:Y:S01]  /*b2f0*/  FMUL.FTZ R83, R50, R12.reuse ;  /* 0x0000000c32537220 */ /* 0x080fe20000410000 */
[----:B------:R-:W4:Y:S01]  /*b300*/  MUFU.TANH R75, R75 ;  /* 0x0000004b004b7308 */ /* 0x000f220000002400 */
[----:B---3--:R-:W-:Y:S01]  /*b310*/  FMNMX.FTZ R14, R8, R9, !PT ;  /* 0x00000009080e7209 */ /* 0x008fe20007810000 */
[-C--:B------:R-:W-:Y:S01]  /*b320*/  FMUL.FTZ R85, R51, R12.reuse ;  /* 0x0000000c33557220 */ /* 0x080fe20000410000 */
[-C--:B------:R-:W-:Y:S01]  /*b330*/  FMUL.FTZ R87, R54, R12.reuse ;  /* 0x0000000c36577220 */ /* 0x080fe20000410000 */
[-C--:B------:R-:W-:Y:S01]  /*b340*/  FMUL.FTZ R89, R55, R12.reuse ;  /* 0x0000000c37597220 */ /* 0x080fe20000410000 */
[-C--:B------:R-:W-:Y:S01]  /*b350*/  FMUL.FTZ R91, R58, R12.reuse ;  /* 0x0000000c3a5b7220 */ /* 0x080fe20000410000 */
[-C--:B------:R-:W-:Y:S01]  /*b360*/  FMUL.FTZ R93, R59, R12.reuse ;  /* 0x0000000c3b5d7220 */ /* 0x080fe20000410000 */
[----:B------:R-:W-:Y:S01]  /*b370*/  FMUL.FTZ R95, R62, R12 ;  /* 0x0000000c3e5f7220 */ /* 0x000fe20000410000 */
[----:B------:R-:W3:Y:S01]  /*b380*/  MUFU.TANH R79, R79 ;  /* 0x0000004f004f7308 */ /* 0x000ee20000002400 */
[----:B--2---:R-:W-:Y:S01]  /*b390*/  FMNMX.FTZ R14, R13, R14, !PT ;  /* 0x0000000e0d0e7209 */ /* 0x004fe20007810000 */
[-C--:B------:R-:W-:Y:S01]  /*b3a0*/  FMUL.FTZ R33, R35, R12.reuse ;  /* 0x0000000c23217220 */ /* 0x080fe20000410000 */
[-C--:B------:R-:W-:Y:S01]  /*b3b0*/  FMUL.FTZ R97, R63, R12.reuse ;  /* 0x0000000c3f617220 */ /* 0x080fe20000410000 */
[-C--:B------:R-:W-:Y:S01]  /*b3c0*/  FMUL.FTZ R99, R66, R12.reuse ;  /* 0x0000000c42637220 */ /* 0x080fe20000410000 */
[-C--:B------:R-:W-:Y:S01]  /*b3d0*/  FMUL.FTZ R101, R67, R12.reuse ;  /* 0x0000000c43657220 */ /* 0x080fe20000410000 */
[-C--:B------:R-:W-:Y:S01]  /*b3e0*/  FMUL.FTZ R103, R70, R12.reuse ;  /* 0x0000000c46677220 */ /* 0x080fe20000410000 */
[----:B------:R-:W-:Y:S01]  /*b3f0*/  FMUL.FTZ R105, R71, R12 ;  /* 0x0000000c47697220 */ /* 0x000fe20000410000 */
[----:B------:R-:W2:Y:S01]  /*b400*/  MUFU.TANH R81, R81 ;  /* 0x0000005100517308 */ /* 0x000ea20000002400 */
[----:B----4-:R-:W-:Y:S01]  /*b410*/  FMNMX.FTZ R14, R75, R14, !PT ;  /* 0x0000000e4b0e7209 */ /* 0x010fe20007810000 */
[----:B------:R-:W4:Y:S04]  /*b420*/  LD.E R24, desc[UR46][R16.64+0x454] ;  /* 0x0004542e10187980 */ /* 0x000f28000c101900 */
[----:B------:R-:W4:Y:S02]  /*b430*/  LD.E R36, desc[UR46][R16.64+0x234] ;  /* 0x0002342e10247980 */ /* 0x000f24000c101900 */
[----:B------:R-:W1:Y:S01]  /*b440*/  MUFU.TANH R109, R109 ;  /* 0x0000006d006d7308 */ /* 0x000e620000002400 */
[----:B---3--:R-:W-:Y:S01]  /*b450*/  FMNMX.FTZ R14, R79, R14, !PT ;  /* 0x0000000e4f0e7209 */ /* 0x008fe20007810000 */
[----:B------:R-:W-:Y:S01]  /*b460*/  FMUL.FTZ R37, R30, R12 ;  /* 0x0000000c1e257220 */ /* 0x000fe20000410000 */
[----:B------:R-:W3:Y:S04]  /*b470*/  LD.E R32, desc[UR46][R16.64+0x240] ;  /* 0x0002402e10207980 */ /* 0x000ee8000c101900 */
[----:B------:R-:W3:Y:S01]  /*b480*/  LD.E R40, desc[UR46][R16.64+0x274] ;  /* 0x0002742e10287980 */ /* 0x000ee2000c101900 */
[----:B------:R-:W1:Y:S01]  /*b490*/  MUFU.TANH R111, R111 ;  /* 0x0000006f006f7308 */ /* 0x000e620000002400 */
[----:B--2---:R-:W-:-:S07]  /*b4a0*/  FMNMX.FTZ R14, R81, R14, !PT ;  /* 0x0000000e510e7209 */ /* 0x004fce0007810000 */
[----:B------:R-:W2:Y:S01]  /*b4b0*/  MUFU.TANH R113, R113 ;  /* 0x0000007100717308 */ /* 0x000ea20000002400 */
[----:B-1----:R-:W-:Y:S01]  /*b4c0*/  FMNMX.FTZ R14, R109, R14, !PT ;  /* 0x0000000e6d0e7209 */ /* 0x002fe20007810000 */
[----:B------:R-:W-:Y:S01]  /*b4d0*/  FMUL.FTZ R41, R38, R12 ;  /* 0x0000000c26297220 */ /* 0x000fe20000410000 */
[----:B------:R-:W3:Y:S05]  /*b4e0*/  LD.E R44, desc[UR46][R16.64+0x270] ;  /* 0x0002702e102c7980 */ /* 0x000eea000c101900 */
[----:B------:R-:W1:Y:S01]  /*b4f0*/  MUFU.TANH R115, R115 ;  /* 0x0000007300737308 */ /* 0x000e620000002400 */
[----:B------:R-:W-:-:S07]  /*b500*/  FMNMX.FTZ R14, R111, R14, !PT ;  /* 0x0000000e6f0e7209 */ /* 0x000fce0007810000 */
[----:B------:R-:W1:Y:S01]  /*b510*/  MUFU.TANH R119, R119 ;  /* 0x0000007700777308 */ /* 0x000e620000002400 */
[----:B--2---:R-:W-:Y:S01]  /*b520*/  FMNMX.FTZ R14, R113, R14, !PT ;  /* 0x0000000e710e7209 */ /* 0x004fe20007810000 */
[----:B------:R-:W-:Y:S01]  /*b530*/  FMUL.FTZ R45, R69, R12 ;  /* 0x0000000c452d7220 */ /* 0x000fe20000410000 */
[----:B------:R-:W2:Y:S05]  /*b540*/  LD.E R48, desc[UR46][R16.64+0x284] ;  /* 0x0002842e10307980 */ /* 0x000eaa000c101900 */
[----:B------:R-:W1:Y:S02]  /*b550*/  MUFU.TANH R121, R121 ;  /* 0x0000007900797308 */ /* 0x000e640000002400 */
[----:B-1----:R-:W-:-:S06]  /*b560*/  FMNMX.FTZ R14, R115, R14, !PT ;  /* 0x0000000e730e7209 */ /* 0x002fcc0007810000 */
[----:B------:R-:W1:Y:S01]  /*b570*/  MUFU.TANH R123, R123 ;  /* 0x0000007b007b7308 */ /* 0x000e620000002400 */
[----:B------:R-:W-:Y:S01]  /*b580*/  FMNMX.FTZ R14, R119, R14, !PT ;  /* 0x0000000e770e7209 */ /* 0x000fe20007810000 */
[----:B------:R-:W-:Y:S01]  /*b590*/  FMUL.FTZ R49, R60, R12 ;  /* 0x0000000c3c317220 */ /* 0x000fe20000410000 */
[----:B------:R-:W2:Y:S05]  /*b5a0*/  LD.E R52, desc[UR46][R16.64+0x294] ;  /* 0x0002942e10347980 */ /* 0x000eaa000c101900 */
[----:B------:R-:W1:Y:S01]  /*b5b0*/  MUFU.TANH R117, R117 ;  /* 0x0000007500757308 */ /* 0x000e620000002400 */
[----:B------:R-:W-:-:S07]  /*b5c0*/  FMNMX.FTZ R14, R121, R14, !PT ;  /* 0x0000000e790e7209 */ /* 0x000fce0007810000 */
[----:B------:R-:W1:Y:S02]  /*b5d0*/  MUFU.TANH R107, R107 ;  /* 0x0000006b006b7308 */ /* 0x000e640000002400 */
[----:B-1----:R-:W-:Y:S01]  /*b5e0*/  FMNMX.FTZ R14, R123, R14, !PT ;  /* 0x0000000e7b0e7209 */ /* 0x002fe20007810000 */
[----:B------:R-:W-:Y:S01]  /*b5f0*/  FMUL.FTZ R53, R39, R12 ;  /* 0x0000000c27357220 */ /* 0x000fe20000410000 */
[----:B------:R-:W2:Y:S04]  /*b600*/  LD.E R56, desc[UR46][R16.64+0x2a4] ;  /* 0x0002a42e10387980 */ /* 0x000ea8000c101900 */
[----:B------:R-:W1:Y:S01]  /*b610*/  MUFU.TANH R19, R19 ;  /* 0x0000001300137308 */ /* 0x000e620000002400 */
[----:B------:R-:W-:-:S07]  /*b620*/  FMNMX.FTZ R14, R117, R14, !PT ;  /* 0x0000000e750e7209 */ /* 0x000fce0007810000 */
[----:B------:R-:W1:Y:S01]  /*b630*/  MUFU.TANH R77, R77 ;  /* 0x0000004d004d7308 */ /* 0x000e620000002400 */
[----:B------:R-:W-:Y:S01]  /*b640*/  FMNMX.FTZ R14, R107, R14, !PT ;  /* 0x0000000e6b0e7209 */ /* 0x000fe20007810000 */
[----:B------:R-:W-:-:S06]  /*b650*/  FMUL.FTZ R57, R64, R12 ;  /* 0x0000000c40397220 */ /* 0x000fcc0000410000 */
[----:B------:R-:W1:Y:S02]  /*b660*/  MUFU.TANH R73, R73 ;  /* 0x0000004900497308 */ /* 0x000e640000002400 */
[----:B-1----:R-:W-:Y:S01]  /*b670*/  FMNMX.FTZ R14, R19, R14, !PT ;  /* 0x0000000e130e7209 */ /* 0x002fe20007810000 */
[-C--:B------:R-:W-:Y:S01]  /*b680*/  FMUL.FTZ R27, R65, R12.reuse ;  /* 0x0000000c411b7220 */ /* 0x080fe20000410000 */
[----:B------:R-:W2:Y:S04]  /*b690*/  LD.E R61, desc[UR46][R16.64+0x2ac] ;  /* 0x0002ac2e103d7980 */ /* 0x000ea8000c101900 */
[----:B------:R-:W-:Y:S01]  /*b6a0*/  MUFU.TANH R11, R11 ;  /* 0x0000000b000b7308 */ /* 0x000fe20000002400 */
[----:B------:R-:W-:Y:S01]  /*b6b0*/  FMUL.FTZ R9, R68, R12 ;  /* 0x0000000c44097220 */ /* 0x000fe20000410000 */
[----:B------:R-:W3:Y:S04]  /*b6c0*/  LD.E R28, desc[UR46][R16.64+0x424] ;  /* 0x0004242e101c7980 */ /* 0x000ee8000c101900 */
[----:B------:R-:W2:Y:S02]  /*b6d0*/  LD.E R26, desc[UR46][R16.64+0x42c] ;  /* 0x00042c2e101a7980 */ /* 0x000ea4000c101900 */
[----:B------:R-:W1:Y:S01]  /*b6e0*/  MUFU.TANH R49, R49 ;  /* 0x0000003100317308 */ /* 0x000e620000002400 */
[----:B------:R-:W-:Y:S01]  /*b6f0*/  FMNMX.FTZ R14, R77, R14, !PT ;  /* 0x0000000e4d0e7209 */ /* 0x000fe20007810000 */
[----:B------:R-:W2:Y:S04]  /*b700*/  LD.E R30, desc[UR46][R16.64+0x244] ;  /* 0x0002442e101e7980 */ /* 0x000ea8000c101900 */
[----:B------:R-:W2:Y:S02]  /*b710*/  LD.E R34, desc[UR46][R16.64+0x250] ;  /* 0x0002502e10227980 */ /* 0x000ea4000c101900 */
[----:B------:R-:W1:Y:S01]  /*b720*/  MUFU.TANH R57, R57 ;  /* 0x0000003900397308 */ /* 0x000e620000002400 */
[----:B------:R-:W-:Y:S01]  /*b730*/  FMNMX.FTZ R14, R73, R14, !PT ;  /* 0x0000000e490e7209 */ /* 0x000fe20007810000 */
[----:B------:R-:W2:Y:S04]  /*b740*/  LD.E R38, desc[UR46][R16.64+0x254] ;  /* 0x0002542e10267980 */ /* 0x000ea8000c101900 */
[----:B------:R-:W2:Y:S02]  /*b750*/  LD.E R50, desc[UR46][R16.64+0x280] ;  /* 0x0002802e10327980 */ /* 0x000ea4000c101900 */
[----:B------:R-:W1:Y:S02]  /*b760*/  MUFU.TANH R27, R27 ;  /* 0x0000001b001b7308 */ /* 0x000e640000002400 */
[----:B-1----:R-:W-:Y:S01]  /*b770*/  FMNMX.FTZ R14, R49, R14, !PT ;  /* 0x0000000e310e7209 */ /* 0x002fe20007810000 */
[----:B------:R-:W2:Y:S04]  /*b780*/  LD.E R58, desc[UR46][R16.64+0x290] ;  /* 0x0002902e103a7980 */ /* 0x000ea8000c101900 */
[----:B------:R-:W2:Y:S01]  /*b790*/  LD.E R54, desc[UR46][R16.64+0x2a0] ;  /* 0x0002a02e10367980 */ /* 0x000ea2000c101900 */
[----:B------:R-:W1:Y:S01]  /*b7a0*/  MUFU.TANH R9, R9 ;  /* 0x0000000900097308 */ /* 0x000e620000002400 */
[----:B------:R-:W-:-:S02]  /*b7b0*/  FMNMX.FTZ R14, R11, R14, !PT ;  /* 0x0000000e0b0e7209 */ /* 0x000fc40007810000 */
[----:B------:R-:W2:Y:S04]  /*b7c0*/  LD.E R62, desc[UR46][R16.64+0x2c4] ;  /* 0x0002c42e103e7980 */ /* 0x000ea8000c101900 */
[----:B------:R-:W2:Y:S01]  /*b7d0*/  LD.E R66, desc[UR46][R16.64+0x2d0] ;  /* 0x0002d02e10427980 */ /* 0x000ea2000c101900 */
[----:B------:R-:W1:Y:S01]  /*b7e0*/  MUFU.TANH R45, R45 ;  /* 0x0000002d002d7308 */ /* 0x000e620000002400 */
[----:B------:R-:W-:Y:S02]  /*b7f0*/  FMNMX.FTZ R14, R57, R14, !PT ;  /* 0x0000000e390e7209 */ /* 0x000fe40007810000 */
[----:B------:R-:W2:Y:S02]  /*b800*/  LD.E R70, desc[UR46][R16.64+0x2d4] ;  /* 0x0002d42e10467980 */ /* 0x000ea4000c101900 */
[----:B------:R-:W-:-:S02]  /*b810*/  FMNMX.FTZ R14, R27, R14, !PT ;  /* 0x0000000e1b0e7209 */ /* 0x000fc40007810000 */
[----:B------:R-:W2:Y:S02]  /*b820*/  LD.E R51, desc[UR46][R16.64+0x26c] ;  /* 0x00026c2e10337980 */ /* 0x000ea4000c101900 */
[----:B-1----:R-:W-:Y:S01]  /*b830*/  FMNMX.FTZ R14, R9, R14, !PT ;  /* 0x0000000e090e7209 */ /* 0x002fe20007810000 */
[----:B------:R-:W1:Y:S01]  /*b840*/  MUFU.TANH R6, R6 ;  /* 0x0000000600067308 */ /* 0x000e620000002400 */
[----:B------:R-:W2:Y:S04]  /*b850*/  LD.E R47, desc[UR46][R16.64+0x288] ;  /* 0x0002882e102f7980 */ /* 0x000ea8000c101900 */
[----:B------:R-:W2:Y:S01]  /*b860*/  LD.E R43, desc[UR46][R16.64+0x298] ;  /* 0x0002982e102b7980 */ /* 0x000ea2000c101900 */
[----:B------:R-:W-:Y:S02]  /*b870*/  FMNMX.FTZ R21, R45, R14, !PT ;  /* 0x0000000e2d157209 */ /* 0x000fe40007810000 */
[----:B------:R-:W1:Y:S01]  /*b880*/  MUFU.TANH R3, R3 ;  /* 0x0000000300037308 */ /* 0x000e620000002400 */
[----:B------:R-:W2:Y:S04]  /*b890*/  LD.E R63, desc[UR46][R16.64+0x29c] ;  /* 0x00029c2e103f7980 */ /* 0x000ea8000c101900 */
[----:B------:R-:W1:Y:S03]  /*b8a0*/  SHFL.BFLY PT, R14, R21, 0x2, 0x1f ;  /* 0x0c401f00150e7f89 */ /* 0x000e6600000e0000 */
[----:B------:R-:W1:Y:S08]  /*b8b0*/  MUFU.TANH R37, R37 ;  /* 0x0000002500257308 */ /* 0x000e700000002400 */
[----:B------:R-:W1:Y:S08]  /*b8c0*/  MUFU.TANH R31, R31 ;  /* 0x0000001f001f7308 */ /* 0x000e700000002400 */
[----:B------:R-:W1:Y:S01]  /*b8d0*/  MUFU.TANH R29, R29 ;  /* 0x0000001d001d7308 */ /* 0x000e620000002400 */
[----:B------:R-:W-:Y:S01]  /*b8e0*/  FMUL.FTZ R65, R42, R12 ;  /* 0x0000000c2a417220 */ /* 0x000fe20000410000 */
[----:B------:R-:W2:Y:S01]  /*b8f0*/  LD.E R60, desc[UR46][R16.64+0x2b0] ;  /* 0x0002b02e103c7980 */ /* 0x000ea2000c101900 */
[----:B-1----:R-:W-:-:S03]  /*b900*/  FMNMX.FTZ R18, R21, R14, !PT ;  /* 0x0000000e15127209 */ /* 0x002fc60007810000 */
[----:B------:R-:W2:Y:S04]  /*b910*/  LD.E R55, desc[UR46][R16.64+0x2a8] ;  /* 0x0002a82e10377980 */ /* 0x000ea8000c101900 */
[----:B------:R-:W1:Y:S01]  /*b920*/  SHFL.BFLY PT, R25, R18, 0x1, 0x1f ;  /* 0x0c201f0012197f89 */ /* 0x000e6200000e0000 */
[----:B------:R-:W1:Y:S03]  /*b930*/  MUFU.TANH R33, R33 ;  /* 0x0000002100217308 */ /* 0x000e660000002400 */
[----:B------:R-:W2:Y:S04]  /*b940*/  LD.E R59, desc[UR46][R16.64+0x2b8] ;  /* 0x0002b82e103b7980 */ /* 0x000ea8000c101900 */
[----:B------:R-:W2:Y:S01]  /*b950*/  LD.E R69, desc[UR46][R16.64+0x2cc] ;  /* 0x0002cc2e10457980 */ /* 0x000ea2000c101900 */
[----:B------:R-:W1:Y:S03]  /*b960*/  MUFU.TANH R41, R41 ;  /* 0x0000002900297308 */ /* 0x000e660000002400 */
[----:B------:R-:W2:Y:S04]  /*b970*/  LD.E R71, desc[UR46][R16.64+0x2e8] ;  /* 0x0002e82e10477980 */ /* 0x000ea8000c101900 */
[----:B------:R-:W2:Y:S01]  /*b980*/  LD.E R67, desc[UR46][R16.64+0x2ec] ;  /* 0x0002ec2e10437980 */ /* 0x000ea2000c101900 */
[----:B------:R-:W1:Y:S08]  /*b990*/  MUFU.TANH R53, R53 ;  /* 0x0000003500357308 */ /* 0x000e700000002400 */
[----:B------:R-:W-:Y:S01]  /*b9a0*/  MUFU.TANH R23, R23 ;  /* 0x0000001700177308 */ /* 0x000fe20000002400 */
[----:B-1----:R-:W-:-:S07]  /*b9b0*/  FMNMX.FTZ R25, R18, R25, !PT ;  /* 0x0000001912197209 */ /* 0x002fce0007810000 */
[----:B------:R-:W-:Y:S01]  /*b9c0*/  MUFU.TANH R15, R15 ;  /* 0x0000000f000f7308 */ /* 0x000fe20000002400 */
[----:B------:R-:W-:Y:S01]  /*b9d0*/  FMNMX.FTZ R18, R6, R5, !PT ;  /* 0x0000000506127209 */ /* 0x000fe20007810000 */
[----:B------:R1:W-:Y:S03]  /*b9e0*/  ST.E desc[UR46][R16.64+0x440], R21 ;  /* 0x0004401510007985 */ /* 0x0003e6000c10192e */
[----:B------:R-:W-:Y:S01]  /*b9f0*/  FMNMX.FTZ R18, R3, R18, !PT ;  /* 0x0000001203127209 */ /* 0x000fe20007810000 */
[----:B------:R-:W2:Y:S03]  /*ba00*/  LD.E R42, desc[UR46][R16.64+0x260] ;  /* 0x0002602e102a7980 */ /* 0x000ea6000c101900 */
[----:B------:R-:W-:Y:S01]  /*ba10*/  FMNMX.FTZ R18, R37, R18, !PT ;  /* 0x0000001225127209 */ /* 0x000fe20007810000 */
[----:B------:R-:W1:Y:S01]  /*ba20*/  MUFU.TANH R65, R65 ;  /* 0x0000004100417308 */ /* 0x000e620000002400 */
[----:B------:R-:W2:Y:S02]  /*ba30*/  LD.E R68, desc[UR46][R16.64+0x2b4] ;  /* 0x0002b42e10447980 */ /* 0x000ea4000c101900 */
[----:B------:R-:W-:Y:S01]  /*ba40*/  FMNMX.FTZ R18, R31, R18, !PT ;  /* 0x000000121f127209 */ /* 0x000fe20007810000 */
[----:B------:R-:W-:-:S04]  /*ba50*/  FMUL.FTZ R14, R46, R12 ;  /* 0x0000000c2e0e7220 */ /* 0x000fc80000410000 */
[----:B------:R-:W-:Y:S01]  /*ba60*/  MUFU.TANH R83, R83 ;  /* 0x0000005300537308 */ /* 0x000fe20000002400 */
[----:B------:R-:W-:-:S07]  /*ba70*/  FMNMX.FTZ R18, R29, R18, !PT ;  /* 0x000000121d127209 */ /* 0x000fce0007810000 */
[----:B------:R-:W-:Y:S01]  /*ba80*/  MUFU.TANH R85, R85 ;  /* 0x0000005500557308 */ /* 0x000fe20000002400 */
[----:B------:R-:W-:-:S07]  /*ba90*/  FMNMX.FTZ R18, R33, R18, !PT ;  /* 0x0000001221127209 */ /* 0x000fce0007810000 */
[----:B------:R-:W-:Y:S01]  /*baa0*/  MUFU.TANH R87, R87 ;  /* 0x0000005700577308 */ /* 0x000fe20000002400 */
[----:B------:R-:W-:-:S07]  /*bab0*/  FMNMX.FTZ R18, R41, R18, !PT ;  /* 0x0000001229127209 */ /* 0x000fce0007810000 */
        /* <DEDUP_REMOVED lines=10> */
[----:B------:R4:W-:Y:S04]  /*bb60*/  ST.E desc[UR46][R16.64+0x440], R25 ;  /* 0x0004401910007985 */ /* 0x0009e8000c10192e */
[----:B------:R-:W2:Y:S03]  /*bb70*/  LD.E R46, desc[UR46][R16.64+0x264] ;  /* 0x0002642e102e7980 */ /* 0x000ea6000c101900 */
[----:B------:R-:W4:Y:S01]  /*bb80*/  MUFU.TANH R14, R14 ;  /* 0x0000000e000e7308 */ /* 0x000f220000002400 */
[----:B-1----:R-:W-:Y:S01]  /*bb90*/  FMNMX.FTZ R18, R65, R18, !PT ;  /* 0x0000001241127209 */ /* 0x002fe20007810000 */
[----:B------:R-:W3:Y:S03]  /*bba0*/  LD.E R39, desc[UR46][R16.64+0x440] ;  /* 0x0004402e10277980 */ /* 0x000ee6000c101900 */
[----:B------:R-:W-:Y:S01]  /*bbb0*/  FMNMX.FTZ R21, R23, R18, !PT ;  /* 0x0000001217157209 */ /* 0x000fe20007810000 */
[----:B------:R-:W2:Y:S03]  /*bbc0*/  LD.E R64, desc[UR46][R16.64+0x2c0] ;  /* 0x0002c02e10407980 */ /* 0x000ea6000c101900 */
[----:B----4-:R-:W-:-:S02]  /*bbd0*/  FMNMX.FTZ R18, R14, R21, !PT ;  /* 0x000000150e127209 */ /* 0x010fc40007810000 */
[----:B------:R-:W4:Y:S02]  /*bbe0*/  LD.E R21, desc[UR46][R16.64+0x450] ;  /* 0x0004502e10157980 */ /* 0x000f24000c101900 */
        /* <DEDUP_REMOVED lines=13> */
[----:B------:R-:W-:Y:S04]  /*bcc0*/  ST.E desc[UR46][R16.64+0x444], R35 ;  /* 0x0004442310007985 */ /* 0x000fe8000c10192e */
[----:B------:R-:W2:Y:S01]  /*bcd0*/  LD.E R12, desc[UR46][R16.64+0x444] ;  /* 0x0004442e100c7980 */ /* 0x000ea2000c101900 */
[----:B---3--:R-:W-:-:S04]  /*bce0*/  FMUL.FTZ R100, R39, R20 ;  /* 0x0000001427647220 */ /* 0x008fc80000410000 */
[-CC-:B------:R-:W-:Y:S01]  /*bcf0*/  FFMA.FTZ R155, R13, R20.reuse, -R100.reuse ;  /* 0x000000140d9b7223 */ /* 0x180fe20000010864 */
[-CC-:B------:R-:W-:Y:S01]  /*bd00*/  FFMA.FTZ R153, R8, R20.reuse, -R100.reuse ;  /* 0x0000001408997223 */ /* 0x180fe20000010864 */
[----:B------:R-:W-:Y:S01]  /*bd10*/  FADD.FTZ R25, R4, -R39 ;  /* 0x8000002704197221 */ /* 0x000fe20000010000 */
[-CC-:B------:R-:W-:Y:S01]  /*bd20*/  FFMA.FTZ R152, R7, R20.reuse, -R100.reuse ;  /* 0x0000001407987223 */ /* 0x180fe20000010864 */
[-CC-:B------:R-:W-:Y:S01]  /*bd30*/  FFMA.FTZ R154, R75, R20.reuse, -R100.reuse ;  /* 0x000000144b9a7223 */ /* 0x180fe20000010864 */
[-CC-:B------:R-:W-:Y:S01]  /*bd40*/  FFMA.FTZ R182, R79, R20.reuse, -R100.reuse ;  /* 0x000000144fb67223 */ /* 0x180fe20000010864 */
[-C--:B------:R-:W-:Y:S01]  /*bd50*/  FMUL.FTZ R25, R25, R20.reuse ;  /* 0x0000001419197220 */ /* 0x080fe20000410000 */
[----:B--2---:R-:W1:Y:S02]  /*bd60*/  SHFL.BFLY PT, R13, R12, 0x2, 0x1f ;  /* 0x0c401f000c0d7f89 */ /* 0x004e6400000e0000 */
[----:B------:R-:W-:Y:S08]  /*bd70*/  MUFU.EX2 R152, R152 ;  /* 0x0000009800987308 */ /* 0x000ff00000000800 */
[----:B------:R-:W-:Y:S01]  /*bd80*/  MUFU.EX2 R153, R153 ;  /* 0x0000009900997308 */ /* 0x000fe20000000800 */
[----:B------:R-:W-:-:S07]  /*bd90*/  FFMA.FTZ R7, R81, R20, -R100 ;  /* 0x0000001451077223 */ /* 0x000fce0000010864 */
[----:B------:R-:W-:Y:S01]  /*bda0*/  MUFU.EX2 R155, R155 ;  /* 0x0000009b009b7308 */ /* 0x000fe20000000800 */
[-CC-:B------:R-:W-:Y:S01]  /*bdb0*/  FFMA.FTZ R169, R113, R20.reuse, -R100.reuse ;  /* 0x0000001471a97223 */ /* 0x180fe20000010864 */
[-CC-:B------:R-:W-:Y:S01]  /*bdc0*/  FFMA.FTZ R164, R19, R20.reuse, -R100.reuse ;  /* 0x0000001413a47223 */ /* 0x180fe20000010864 */
[-CC-:B------:R-:W-:Y:S01]  /*bdd0*/  FFMA.FTZ R18, R11, R20.reuse, -R100.reuse ;  /* 0x000000140b127223 */ /* 0x180fe20000010864 */
[-CC-:B------:R-:W-:Y:S01]  /*bde0*/  FFMA.FTZ R39, R9, R20.reuse, -R100.reuse ;  /* 0x0000001409277223 */ /* 0x180fe20000010864 */
[-CC-:B------:R-:W-:Y:S01]  /*bdf0*/  FFMA.FTZ R175, R109, R20.reuse, -R100.reuse ;  /* 0x000000146daf7223 */ /* 0x180fe20000010864 */
[-CC-:B------:R-:W-:Y:S01]  /*be00*/  FFMA.FTZ R180, R111, R20.reuse, -R100.reuse ;  /* 0x000000146fb47223 */ /* 0x180fe20000010864 */
[----:B-1----:R-:W-:Y:S01]  /*be10*/  FMNMX.FTZ R8, R12, R13, !PT ;  /* 0x0000000d0c087209 */ /* 0x002fe20007810000 */
[----:B------:R-:W4:Y:S01]  /*be20*/  MUFU.EX2 R25, R25 ;  /* 0x0000001900197308 */ /* 0x000f220000000800 */
[-CC-:B------:R-:W-:Y:S01]  /*be30*/  FFMA.FTZ R174, R115, R20.reuse, -R100.reuse ;  /* 0x0000001473ae7223 */ /* 0x180fe20000010864 */
[-CC-:B------:R-:W-:Y:S01]  /*be40*/  FFMA.FTZ R12, R27, R20.reuse, -R100.reuse ;  /* 0x000000141b0c7223 */ /* 0x180fe20000010864 */
[-CC-:B------:R-:W-:Y:S01]  /*be50*/  FFMA.FTZ R172, R119, R20.reuse, -R100.reuse ;  /* 0x0000001477ac7223 */ /* 0x180fe20000010864 */
[----:B------:R-:W1:Y:S04]  /*be60*/  SHFL.BFLY PT, R35, R8, 0x1, 0x1f ;  /* 0x0c201f0008237f89 */ /* 0x000e6800000e0000 */
        /* <DEDUP_REMOVED lines=10> */
[----:B------:R-:W-:Y:S01]  /*bf10*/  FFMA.FTZ R9, R45, R20, -R100 ;  /* 0x000000142d097223 */ /* 0x000fe20000010864 */
[----:B------:R-:W2:Y:S04]  /*bf20*/  LD.E R4, desc[UR46][R16.64+0x230] ;  /* 0x0002302e10047980 */ /* 0x000ea8000c101900 */
[----:B------:R-:W3:Y:S01]  /*bf30*/  LD.E R100, desc[UR46][R16.64+0x354] ;  /* 0x0003542e10647980 */ /* 0x000ee2000c101900 */
[----:B------:R-:W-:Y:S03]  /*bf40*/  MUFU.EX2 R7, R7 ;  /* 0x0000000700077308 */ /* 0x000fe60000000800 */
[----:B------:R-:W3:Y:S01]  /*bf50*/  LD.E R45, desc[UR46][R16.64+0x28c] ;  /* 0x00028c2e102d7980 */ /* 0x000ee2000c101900 */
[----:B-1----:R-:W-:-:S03]  /*bf60*/  FMNMX.FTZ R27, R8, R35, !PT ;  /* 0x00000023081b7209 */ /* 0x002fc60007810000 */
[----:B------:R-:W3:Y:S02]  /*bf70*/  LD.E R35, desc[UR46][R16.64+0x268] ;  /* 0x0002682e10237980 */ /* 0x000ee4000c101900 */
[-C--:B------:R-:W-:Y:S01]  /*bf80*/  FMUL.FTZ R168, R27, R20.reuse ;  /* 0x000000141ba87220 */ /* 0x080fe20000410000 */
[----:B------:R-:W-:Y:S01]  /*bf90*/  FADD.FTZ R5, R5, -R27 ;  /* 0x8000001b05057221 */ /* 0x000fe20000010000 */
[----:B------:R-:W-:Y:S01]  /*bfa0*/  MUFU.EX2 R175, R175 ;  /* 0x000000af00af7308 */ /* 0x000fe20000000800 */
[----:B------:R-:W3:Y:S01]  /*bfb0*/  LD.E R57, desc[UR46][R16.64+0x2bc] ;  /* 0x0002bc2e10397980 */ /* 0x000ee2000c101900 */
[-CC-:B------:R-:W-:Y:S01]  /*bfc0*/  FFMA.FTZ R183, R6, R20.reuse, -R168.reuse ;  /* 0x0000001406b77223 */ /* 0x180fe200000108a8 */
[----:B------:R-:W-:Y:S01]  /*bfd0*/  FMUL.FTZ R5, R20, R5 ;  /* 0x0000000514057220 */ /* 0x000fe20000410000 */
[-CC-:B------:R-:W-:Y:S01]  /*bfe0*/  FFMA.FTZ R192, R3, R20.reuse, -R168.reuse ;  /* 0x0000001403c07223 */ /* 0x180fe200000108a8 */
[-CC-:B------:R-:W-:Y:S01]  /*bff0*/  FFMA.FTZ R6, R37, R20.reuse, -R168.reuse ;  /* 0x0000001425067223 */ /* 0x180fe200000108a8 */
[----:B------:R-:W3:Y:S02]  /*c000*/  LD.E R75, desc[UR46][R16.64+0x2d8] ;  /* 0x0002d82e104b7980 */ /* 0x000ee4000c101900 */
[----:B------:R-:W-:Y:S01]  /*c010*/  MUFU.EX2 R110, R5 ;  /* 0x00000005006e7308 */ /* 0x000fe20000000800 */
[-CC-:B------:R-:W-:Y:S01]  /*c020*/  FFMA.FTZ R181, R31, R20.reuse, -R168.reuse ;  /* 0x000000141fb57223 */ /* 0x180fe200000108a8 */
[----:B------:R-:W3:Y:S04]  /*c030*/  LD.E R73, desc[UR46][R16.64+0x2dc] ;  /* 0x0002dc2e10497980 */ /* 0x000ee8000c101900 */
[----:B------:R-:W3:Y:S02]  /*c040*/  LD.E R81, desc[UR46][R16.64+0x2fc] ;  /* 0x0002fc2e10517980 */ /* 0x000ee4000c101900 */
[----:B------:R-:W1:Y:S01]  /*c050*/  MUFU.EX2 R183, R183 ;  /* 0x000000b700b77308 */ /* 0x000e620000000800 */
[-CC-:B------:R-:W-:Y:S01]  /*c060*/  FFMA.FTZ R179, R29, R20.reuse, -R168.reuse ;  /* 0x000000141db37223 */ /* 0x180fe200000108a8 */
[-CC-:B------:R-:W-:Y:S01]  /*c070*/  FFMA.FTZ R176, R23, R20.reuse, -R168.reuse ;  /* 0x0000001417b07223 */ /* 0x180fe200000108a8 */
[----:B------:R-:W3:Y:S01]  /*c080*/  LD.E R79, desc[UR46][R16.64+0x308] ;  /* 0x0003082e104f7980 */ /* 0x000ee2000c101900 */
        /* <DEDUP_REMOVED lines=20> */
[----:B------:R-:W1:Y:S01]  /*c1d0*/  MUFU.EX2 R181, R181 ;  /* 0x000000b500b57308 */ /* 0x000e620000000800 */
[----:B----4-:R-:W-:Y:S01]  /*c1e0*/  FFMA.FTZ R20, R25, R21, R152 ;  /* 0x0000001519147223 */ /* 0x010fe20000010098 */
[----:B-1----:R-:W-:Y:S01]  /*c1f0*/  FFMA.FTZ R21, R110, R24, R183 ;  /* 0x000000186e157223 */ /* 0x002fe200000100b7 */
[----:B------:R-:W4:Y:S02]  /*c200*/  LD.E R31, desc[UR46][R16.64+0x238] ;  /* 0x0002382e101f7980 */ /* 0x000f24000c101900 */
[----:B------:R-:W-:-:S02]  /*c210*/  FADD.FTZ R20, R153, R20 ;  /* 0x0000001499147221 */ /* 0x000fc40000010000 */
[----:B------:R-:W4:Y:S01]  /*c220*/  LD.E R29, desc[UR46][R16.64+0x23c] ;  /* 0x00023c2e101d7980 */ /* 0x000f22000c101900 */
[----:B------:R-:W1:Y:S01]  /*c230*/  MUFU.EX2 R179, R179 ;  /* 0x000000b300b37308 */ /* 0x000e620000000800 */
[----:B------:R-:W-:Y:S01]  /*c240*/  FADD.FTZ R21, R192, R21 ;  /* 0x00000015c0157221 */ /* 0x000fe20000010000 */
[----:B------:R-:W-:Y:S01]  /*c250*/  FADD.FTZ R131, R155, R20 ;  /* 0x000000149b837221 */ /* 0x000fe20000010000 */
[----:B------:R-:W4:Y:S04]  /*c260*/  LD.E R5, desc[UR46][R16.64+0x248] ;  /* 0x0002482e10057980 */ /* 0x000f28000c101900 */
        /* <DEDUP_REMOVED lines=11> */
[----:B------:R-:W1:Y:S02]  /*c320*/  MUFU.EX2 R180, R180 ;  /* 0x000000b400b47308 */ /* 0x000e640000000800 */
[----:B-1----:R-:W-:Y:S01]  /*c330*/  FADD.FTZ R21, R179, R20 ;  /* 0x00000014b3157221 */ /* 0x002fe20000010000 */
[----:B------:R-:W-:Y:S01]  /*c340*/  FADD.FTZ R24, R7, R24 ;  /* 0x0000001807187221 */ /* 0x000fe20000010000 */
[----:B------:R-:W4:Y:S04]  /*c350*/  LD.E R65, desc[UR46][R16.64+0x2f8] ;  /* 0x0002f82e10417980 */ /* 0x000f28000c101900 */
[----:B------:R-:W4:Y:S01]  /*c360*/  LD.E R111, desc[UR46][R16.64+0x34c] ;  /* 0x00034c2e106f7980 */ /* 0x000f22000c101900 */
[----:B------:R-:W-:Y:S03]  /*c370*/  MUFU.EX2 R169, R169 ;  /* 0x000000a900a97308 */ /* 0x000fe60000000800 */
[----:B------:R-:W4:Y:S04]  /*c380*/  LD.E R109, desc[UR46][R16.64+0x358] ;  /* 0x0003582e106d7980 */ /* 0x000f28000c101900 */
[----:B------:R-:W4:Y:S01]  /*c390*/  LD.E R107, desc[UR46][R16.64+0x35c] ;  /* 0x00035c2e106b7980 */ /* 0x000f22000c101900 */
[----:B------:R-:W1:Y:S01]  /*c3a0*/  MUFU.EX2 R188, R188 ;  /* 0x000000bc00bc7308 */ /* 0x000e620000000800 */
[----:B------:R-:W-:Y:S01]  /*c3b0*/  FADD.FTZ R20, R190, R21 ;  /* 0x00000015be147221 */ /* 0x000fe20000010000 */
        /* <DEDUP_REMOVED lines=11> */
[----:B------:R-:W1:Y:S03]  /*c470*/  MUFU.EX2 R172, R172 ;  /* 0x000000ac00ac7308 */ /* 0x000e660000000800 */
[----:B------:R-:W4:Y:S05]  /*c480*/  LD.E R123, desc[UR46][R16.64+0x3a8] ;  /* 0x0003a82e107b7980 */ /* 0x000f2a000c101900 */
[----:B------:R-:W1:Y:S02]  /*c490*/  MUFU.EX2 R176, R176 ;  /* 0x000000b000b07308 */ /* 0x000e640000000800 */
[----:B-1----:R-:W-:Y:S01]  /*c4a0*/  FADD.FTZ R24, R188, R143 ;  /* 0x0000008fbc187221 */ /* 0x002fe20000010000 */
[----:B------:R-:W-:Y:S01]  /*c4b0*/  FADD.FTZ R149, R169, R20 ;  /* 0x00000014a9957221 */ /* 0x000fe20000010000 */
[----:B------:R-:W4:Y:S02]  /*c4c0*/  LD.E R93, desc[UR46][R16.64+0x328] ;  /* 0x0003282e105d7980 */ /* 0x000f24000c101900 */
[----:B------:R-:W-:Y:S01]  /*c4d0*/  FADD.FTZ R151, R171, R24 ;  /* 0x00000018ab977221 */ /* 0x000fe20000010000 */
[----:B------:R-:W-:Y:S01]  /*c4e0*/  FADD.FTZ R189, R174, R149 ;  /* 0x00000095aebd7221 */ /* 0x000fe20000010000 */
[----:B------:R-:W4:Y:S01]  /*c4f0*/  LD.E R91, desc[UR46][R16.64+0x32c] ;  /* 0x00032c2e105b7980 */ /* 0x000f22000c101900 */
[----:B------:R1:W-:Y:S02]  /*c500*/  MUFU.EX2 R13, R49 ;  /* 0x00000031000d7308 */ /* 0x0003e40000000800 */
[----:B------:R-:W-:Y:S01]  /*c510*/  FADD.FTZ R24, R172, R189 ;  /* 0x000000bdac187221 */ /* 0x000fe20000010000 */
[----:B------:R-:W4:Y:S04]  /*c520*/  LD.E R89, desc[UR46][R16.64+0x338] ;  /* 0x0003382e10597980 */ /* 0x000f28000c101900 */
[----:B------:R-:W4:Y:S01]  /*c530*/  LD.E R85, desc[UR46][R16.64+0x33c] ;  /* 0x00033c2e10557980 */ /* 0x000f22000c101900 */
[----:B------:R1:W-:Y:S01]  /*c540*/  MUFU.EX2 R8, R39 ;  /* 0x0000002700087308 */ /* 0x0003e20000000800 */
[----:B------:R-:W-:-:S02]  /*c550*/  FADD.FTZ R20, R176, R151 ;  /* 0x00000097b0147221 */ /* 0x000fc40000010000 */
[----:B-1----:R-:W4:Y:S04]  /*c560*/  LD.E R49, desc[UR46][R16.64+0x278] ;  /* 0x0002782e10317980 */ /* 0x002f28000c101900 */
[----:B------:R-:W4:Y:S01]  /*c570*/  LD.E R83, desc[UR46][R16.64+0x348] ;  /* 0x0003482e10537980 */ /* 0x000f22000c101900 */
[----:B------:R1:W-:Y:S03]  /*c580*/  MUFU.EX2 R168, R137 ;  /* 0x0000008900a87308 */ /* 0x0003e60000000800 */
[----:B------:R-:W4:Y:S04]  /*c590*/  LD.E R39, desc[UR46][R16.64+0x24c] ;  /* 0x00024c2e10277980 */ /* 0x000f28000c101900 */
[----:B------:R-:W4:Y:S01]  /*c5a0*/  LD.E R105, desc[UR46][R16.64+0x368] ;  /* 0x0003682e10697980 */ /* 0x000f22000c101900 */
[----:B------:R1:W-:Y:S03]  /*c5b0*/  MUFU.EX2 R21, R113 ;  /* 0x0000007100157308 */ /* 0x0003e60000000800 */
[----:B------:R-:W4:Y:S04]  /*c5c0*/  LD.E R97, desc[UR46][R16.64+0x36c] ;  /* 0x00036c2e10617980 */ /* 0x000f28000c101900 */
[----:B------:R-:W4:Y:S04]  /*c5d0*/  LD.E R103, desc[UR46][R16.64+0x378] ;  /* 0x0003782e10677980 */ /* 0x000f28000c101900 */
[----:B------:R-:W4:Y:S04]  /*c5e0*/  LD.E R99, desc[UR46][R16.64+0x37c] ;  /* 0x00037c2e10637980 */ /* 0x000f28000c101900 */
[----:B------:R-:W4:Y:S04]  /*c5f0*/  LD.E R131, desc[UR46][R16.64+0x3cc] ;  /* 0x0003cc2e10837980 */ /* 0x000f28000c101900 */
[----:B-1----:R-:W4:Y:S04]  /*c600*/  LD.E R137, desc[UR46][R16.64+0x3e8] ;  /* 0x0003e82e10897980 */ /* 0x002f28000c101900 */
[----:B------:R-:W4:Y:S04]  /*c610*/  LD.E R143, desc[UR46][R16.64+0x3fc] ;  /* 0x0003fc2e108f7980 */ /* 0x000f28000c101900 */
[----:B------:R-:W4:Y:S04]  /*c620*/  LD.E R149, desc[UR46][R16.64+0x40c] ;  /* 0x00040c2e10957980 */ /* 0x000f28000c101900 */
[----:B------:R-:W4:Y:S04]  /*c630*/  LD.E R151, desc[UR46][R16.64+0x418] ;  /* 0x0004182e10977980 */ /* 0x000f28000c101900 */
[----:B------:R-:W4:Y:S04]  /*c640*/  LD.E R189, desc[UR46][R16.64+0x41c] ;  /* 0x00041c2e10bd7980 */ /* 0x000f28000c101900 */
[----:B------:R-:W4:Y:S01]  /*c650*/  LD.E R113, desc[UR46][R16.64+0x428] ;  /* 0x0004282e10717980 */ /* 0x000f22000c101900 */
[----:B------:R-:W1:Y:S08]  /*c660*/  MUFU.EX2 R173, R173 ;  /* 0x000000ad00ad7308 */ /* 0x000e700000000800 */
[----:B------:R-:W1:Y:S08]  /*c670*/  MUFU.EX2 R167, R167 ;  /* 0x000000a700a77308 */ /* 0x000e700000000800 */
[----:B------:R-:W1:Y:S08]  /*c680*/  MUFU.EX2 R178, R178 ;  /* 0x000000b200b27308 */ /* 0x000e700000000800 */
[----:B------:R-:W1:Y:S08]  /*c690*/  MUFU.EX2 R159, R159 ;  /* 0x0000009f009f7308 */ /* 0x000e700000000800 */
[----:B------:R-:W1:Y:S02]  /*c6a0*/  MUFU.EX2 R165, R165 ;  /* 0x000000a500a57308 */ /* 0x000e640000000800 */
[----:B-1----:R-:W-:-:S06]  /*c6b0*/  FADD.FTZ R191, R173, R20 ;  /* 0x00000014adbf7221 */ /* 0x002fcc0000010000 */
[----:B------:R-:W1:Y:S08]  /*c6c0*/  MUFU.EX2 R166, R166 ;  /* 0x000000a600a67308 */ /* 0x000e700000000800 */
[----:B------:R-:W1:Y:S01]  /*c6d0*/  MUFU.EX2 R170, R170 ;  /* 0x000000aa00aa7308 */ /* 0x000e620000000800 */
[----:B------:R-:W-:Y:S01]  /*c6e0*/  FADD.FTZ R24, R167, R24 ;  /* 0x00000018a7187221 */ /* 0x000fe20000010000 */
[----:B------:R-:W-:-:S06]  /*c6f0*/  FADD.FTZ R20, R178, R191 ;  /* 0x000000bfb2147221 */ /* 0x000fcc0000010000 */
[----:B------:R-:W1:Y:S08]  /*c700*/  MUFU.EX2 R157, R157 ;  /* 0x0000009d009d7308 */ /* 0x000e700000000800 */
[----:B------:R-:W2:Y:S01]  /*c710*/  MUFU.EX2 R161, R161 ;  /* 0x000000a100a17308 */ /* 0x000ea20000000800 */
[----:B------:R-:W-:Y:S01]  /*c720*/  FADD.FTZ R191, R159, R24 ;  /* 0x000000189fbf7221 */ /* 0x000fe20000010000 */
[----:B------:R-:W-:-:S06]  /*c730*/  FADD.FTZ R193, R165, R20 ;  /* 0x00000014a5c17221 */ /* 0x000fcc0000010000 */
[----:B------:R-:W2:Y:S01]  /*c740*/  MUFU.EX2 R164, R164 ;  /* 0x000000a400a47308 */ /* 0x000ea20000000800 */
[----:B-1----:R-:W-:Y:S01]  /*c750*/  FADD.FTZ R20, R166, R191 ;  /* 0x000000bfa6147221 */ /* 0x002fe20000010000 */
[----:B------:R-:W-:-:S06]  /*c760*/  FADD.FTZ R24, R170, R193 ;  /* 0x000000c1aa187221 */ /* 0x000fcc0000010000 */
[----:B------:R-:W1:Y:S08]  /*c770*/  MUFU.EX2 R156, R156 ;  /* 0x0000009c009c7308 */ /* 0x000e700000000800 */
[----:B------:R-:W1:Y:S01]  /*c780*/  MUFU.EX2 R23, R23 ;  /* 0x0000001700177308 */ /* 0x000e620000000800 */
[----:B------:R-:W-:Y:S01]  /*c790*/  FADD.FTZ R191, R157, R20 ;  /* 0x000000149dbf7221 */ /* 0x000fe20000010000 */
[----:B--2---:R-:W-:-:S06]  /*c7a0*/  FADD.FTZ R193, R161, R24 ;  /* 0x00000018a1c17221 */ /* 0x004fcc0000010000 */
[----:B------:R-:W2:Y:S08]  /*c7b0*/  MUFU.EX2 R19, R19 ;  /* 0x0000001300137308 */ /* 0x000eb00000000800 */
[----:B------:R-:W2:Y:S01]  /*c7c0*/  MUFU.EX2 R162, R162 ;  /* 0x000000a200a27308 */ /* 0x000ea20000000800 */
[----:B------:R-:W-:Y:S01]  /*c7d0*/  FADD.FTZ R191, R164, R191 ;  /* 0x000000bfa4bf7221 */ /* 0x000fe20000010000 */
[----:B------:R-:W-:-:S06]  /*c7e0*/  FADD.FTZ R24, R168, R193 ;  /* 0x000000c1a8187221 */ /* 0x000fcc0000010000 */
[----:B------:R-:W3:Y:S01]  /*c7f0*/  MUFU.EX2 R18, R18 ;  /* 0x0000001200127308 */ /* 0x000ee20000000800 */
[----:B-1----:R-:W-:Y:S01]  /*c800*/  FADD.FTZ R218, R156, R191 ;  /* 0x000000bf9cda7221 */ /* 0x002fe20000010000 */
[----:B------:R-:W-:-:S06]  /*c810*/  FADD.FTZ R191, R23, R24 ;  /* 0x0000001817bf7221 */ /* 0x000fcc0000010000 */
[----:B------:R-:W1:Y:S01]  /*c820*/  MUFU.EX2 R160, R160 ;  /* 0x000000a000a07308 */ /* 0x000e620000000800 */
[----:B--2---:R-:W-:Y:S01]  /*c830*/  FADD.FTZ R218, R19, R218 ;  /* 0x000000da13da7221 */ /* 0x004fe20000010000 */
[----:B------:R-:W-:-:S06]  /*c840*/  FADD.FTZ R24, R162, R191 ;  /* 0x000000bfa2187221 */ /* 0x000fcc0000010000 */
[----:B------:R-:W2:Y:S08]  /*c850*/  MUFU.EX2 R11, R11 ;  /* 0x0000000b000b7308 */ /* 0x000eb00000000800 */
[----:B------:R-:W2:Y:S01]  /*c860*/  MUFU.EX2 R15, R15 ;  /* 0x0000000f000f7308 */ /* 0x000ea20000000800 */
[----:B------:R-:W-:Y:S01]  /*c870*/  FADD.FTZ R191, R13, R218 ;  /* 0x000000da0dbf7221 */ /* 0x000fe20000010000 */
[----:B------:R-:W-:-:S06]  /*c880*/  FADD.FTZ R193, R21, R24 ;  /* 0x0000001815c17221 */ /* 0x000fcc0000010000 */
[----:B------:R-:W2:Y:S08]  /*c890*/  MUFU.EX2 R12, R12 ;  /* 0x0000000c000c7308 */ /* 0x000eb00000000800 */
[----:B------:R2:W2:Y:S01]  /*c8a0*/  MUFU.EX2 R20, R101 ;  /* 0x0000006500147308 */ /* 0x0004a20000000800 */
[----:B---3--:R-:W-:Y:S01]  /*c8b0*/  FADD.FTZ R24, R18, R191 ;  /* 0x000000bf12187221 */ /* 0x008fe20000010000 */
[----:B-1----:R-:W-:-:S06]  /*c8c0*/  FADD.FTZ R218, R160, R193 ;  /* 0x000000c1a0da7221 */ /* 0x002fcc0000010000 */
[----:B------:R-:W1:Y:S01]  /*c8d0*/  MUFU.EX2 R3, R3 ;  /* 0x0000000300037308 */ /* 0x000e620000000800 */
[----:B--2---:R-:W-:Y:S01]  /*c8e0*/  FADD.FTZ R101, R11, R24 ;  /* 0x000000180b657221 */ /* 0x004fe20000010000 */
[----:B------:R-:W-:-:S06]  /*c8f0*/  FADD.FTZ R191, R15, R218 ;  /* 0x000000da0fbf7221 */ /* 0x000fcc0000010000 */
[----:B------:R-:W2:Y:S08]  /*c900*/  MUFU.EX2 R9, R9 ;  /* 0x0000000900097308 */ /* 0x000eb00000000800 */
[----:B------:R-:W3:Y:S01]  /*c910*/  MUFU.EX2 R14, R14 ;  /* 0x0000000e000e7308 */ /* 0x000ee20000000800 */
[----:B------:R-:W-:Y:S01]  /*c920*/  FADD.FTZ R101, R12, R101 ;  /* 0x000000650c657221 */ /* 0x000fe20000010000 */
[----:B------:R-:W-:-:S03]  /*c930*/  FADD.FTZ R24, R20, R191 ;  /* 0x000000bf14187221 */ /* 0x000fc60000010000 */
[----:B------:R-:W-:Y:S01]  /*c940*/  FADD.FTZ R218, R8, R101 ;  /* 0x0000006508da7221 */ /* 0x000fe20000010000 */
[----:B-1----:R-:W-:Y:S01]  /*c950*/  FADD.FTZ R101, R3, R24 ;  /* 0x0000001803657221 */ /* 0x002fe20000010000 */
[----:B------:R1:W-:Y:S01]  /*c960*/  ST.E desc[UR46][R16.64+0x444], R27 ;  /* 0x0004441b10007985 */ /* 0x0003e2000c10192e */
[----:B------:R-:W-:Y:S01]  /*c970*/  FMUL.FTZ R219, R25, R28 ;  /* 0x0000001c19db7220 */ /* 0x000fe20000410000 */
[----:B--2---:R-:W-:Y:S01]  /*c980*/  FADD.FTZ R191, R9, R218 ;  /* 0x000000da09bf7221 */ /* 0x004fe20000010000 */
[----:B------:R-:W-:Y:S01]  /*c990*/  FMUL.FTZ R223, R110, R26 ;  /* 0x0000001a6edf7220 */ /* 0x000fe20000410000 */
[C---:B------:R-:W-:Y:S01]  /*c9a0*/  FMUL.FTZ R193, R25.reuse, R4 ;  /* 0x0000000419c17220 */ /* 0x040fe20000410000 */
[----:B---3--:R-:W-:Y:S01]  /*c9b0*/  FADD.FTZ R101, R14, R101 ;  /* 0x000000650e657221 */ /* 0x008fe20000010000 */
[C---:B-1----:R-:W-:Y:S01]  /*c9c0*/  FMUL.FTZ R27, R25.reuse, R36 ;  /* 0x00000024191b7220 */ /* 0x042fe20000410000 */
[----:B------:R1:W-:Y:S01]  /*c9d0*/  ST.E desc[UR46][R16.64+0x450], R191 ;  /* 0x000450bf10007985 */ /* 0x0003e2000c10192e */
[C---:B------:R-:W-:Y:S01]  /*c9e0*/  FMUL.FTZ R199, R25.reuse, R32 ;  /* 0x0000002019c77220 */ /* 0x040fe20000410000 */
[C---:B------:R-:W-:Y:S01]  /*c9f0*/  FMUL.FTZ R201, R25.reuse, R30 ;  /* 0x0000001e19c97220 */ /* 0x040fe20000410000 */
[C---:B------:R-:W-:Y:S01]  /*ca00*/  FMUL.FTZ R203, R25.reuse, R34 ;  /* 0x0000002219cb7220 */ /* 0x040fe20000410000 */
[----:B------:R2:W-:Y:S01]  /*ca10*/  ST.E desc[UR46][R16.64+0x454], R101 ;  /* 0x0004546510007985 */ /* 0x0005e2000c10192e */
[----:B------:R-:W-:-:S03]  /*ca20*/  FMUL.FTZ R217, R25, R38 ;  /* 0x0000002619d97220 */ /* 0x000fc60000410000 */
[----:B------:R3:W-:Y:S04]  /*ca30*/  ST.E desc[UR46][R16.64+0x424], R219 ;  /* 0x000424db10007985 */ /* 0x0007e8000c10192e */
[----:B------:R3:W-:Y:S01]  /*ca40*/  ST.E desc[UR46][R16.64+0x42c], R223 ;  /* 0x00042cdf10007985 */ /* 0x0007e2000c10192e */
[----:B-1----:R-:W-:-:S03]  /*ca50*/  FMUL.FTZ R191, R25, R46 ;  /* 0x0000002e19bf7220 */ /* 0x002fc60000410000 */
[----:B------:R1:W-:Y:S01]  /*ca60*/  ST.E desc[UR46][R16.64+0x230], R193 ;  /* 0x000230c110007985 */ /* 0x0003e2000c10192e */
[----:B--2---:R-:W-:-:S03]  /*ca70*/  FMUL.FTZ R101, R25, R42 ;  /* 0x0000002a19657220 */ /* 0x004fc60000410000 */
[----:B------:R2:W-:Y:S01]  /*ca80*/  ST.E desc[UR46][R16.64+0x234], R27 ;  /* 0x0002341b10007985 */ /* 0x0005e2000c10192e */
[C---:B---3--:R-:W-:Y:S01]  /*ca90*/  FMUL.FTZ R219, R25.reuse, R40 ;  /* 0x0000002819db7220 */ /* 0x048fe20000410000 */
[C---:B------:R-:W-:Y:S01]  /*caa0*/  FMUL.FTZ R223, R25.reuse, R50 ;  /* 0x0000003219df7220 */ /* 0x040fe20000410000 */
[C---:B-1----:R-:W-:Y:S01]  /*cab0*/  FMUL.FTZ R193, R25.reuse, R44 ;  /* 0x0000002c19c17220 */ /* 0x042fe20000410000 */
[C---:B--2---:R-:W-:Y:S01]  /*cac0*/  FMUL.FTZ R27, R25.reuse, R48 ;  /* 0x00000030191b7220 */ /* 0x044fe20000410000 */
[----:B------:R1:W-:Y:S04]  /*cad0*/  ST.E desc[UR46][R16.64+0x240], R199 ;  /* 0x000240c710007985 */ /* 0x0003e8000c10192e */
[----:B------:R2:W-:Y:S04]  /*cae0*/  ST.E desc[UR46][R16.64+0x244], R201 ;  /* 0x000244c910007985 */ /* 0x0005e8000c10192e */
[----:B------:R3:W-:Y:S04]  /*caf0*/  ST.E desc[UR46][R16.64+0x250], R203 ;  /* 0x000250cb10007985 */ /* 0x0007e8000c10192e */
[----:B------:R3:W-:Y:S01]  /*cb00*/  ST.E desc[UR46][R16.64+0x254], R217 ;  /* 0x000254d910007985 */ /* 0x0007e2000c10192e */
[----:B-1----:R-:W-:-:S03]  /*cb10*/  FMUL.FTZ R199, R25, R58 ;  /* 0x0000003a19c77220 */ /* 0x002fc60000410000 */
[----:B------:R1:W-:Y:S01]  /*cb20*/  ST.E desc[UR46][R16.64+0x260], R101 ;  /* 0x0002606510007985 */ /* 0x0003e2000c10192e */
[----:B--2---:R-:W-:-:S03]  /*cb30*/  FMUL.FTZ R201, R25, R52 ;  /* 0x0000003419c97220 */ /* 0x004fc60000410000 */
[----:B------:R2:W-:Y:S01]  /*cb40*/  ST.E desc[UR46][R16.64+0x264], R191 ;  /* 0x000264bf10007985 */ /* 0x0005e2000c10192e */
[----:B---3--:R-:W-:-:S03]  /*cb50*/  FMUL.FTZ R203, R25, R54 ;  /* 0x0000003619cb7220 */ /* 0x008fc60000410000 */
[----:B------:R3:W-:Y:S01]  /*cb60*/  ST.E desc[UR46][R16.64+0x270], R193 ;  /* 0x000270c110007985 */ /* 0x0007e2000c10192e */
[----:B------:R-:W-:-:S03]  /*cb70*/  FMUL.FTZ R217, R25, R56 ;  /* 0x0000003819d97220 */ /* 0x000fc60000410000 */
        /* <DEDUP_REMOVED lines=19> */
[----:B----4-:R-:W-:-:S03]  /*ccb0*/  FMUL.FTZ R217, R25, R78 ;  /* 0x0000004e19d97220 */ /* 0x010fc60000410000 */
[----:B------:R4:W-:Y:S01]  /*ccc0*/  ST.E desc[UR46][R16.64+0x2c4], R219 ;  /* 0x0002c4db10007985 */ /* 0x0009e2000c10192e */
[----:B-1----:R-:W-:-:S03]  /*ccd0*/  FMUL.FTZ R101, R25, R88 ;  /* 0x0000005819657220 */ /* 0x002fc60000410000 */
[----:B------:R1:W-:Y:S01]  /*cce0*/  ST.E desc[UR46][R16.64+0x2d0], R223 ;  /* 0x0002d0df10007985 */ /* 0x0003e2000c10192e */
[----:B--2---:R-:W-:-:S03]  /*ccf0*/  FMUL.FTZ R191, R25, R80 ;  /* 0x0000005019bf7220 */ /* 0x004fc60000410000 */
[----:B------:R2:W-:Y:S01]  /*cd00*/  ST.E desc[UR46][R16.64+0x2d4], R27 ;  /* 0x0002d41b10007985 */ /* 0x0005e2000c10192e */
[C---:B---3--:R-:W-:Y:S01]  /*cd10*/  FMUL.FTZ R193, R25.reuse, R86 ;  /* 0x0000005619c17220 */ /* 0x048fe20000410000 */
[C---:B----4-:R-:W-:Y:S01]  /*cd20*/  FMUL.FTZ R219, R25.reuse, R84 ;  /* 0x0000005419db7220 */ /* 0x050fe20000410000 */
        /* <DEDUP_REMOVED lines=41> */
[----:B--2---:R-:W-:Y:S01]  /*cfc0*/  FMUL.FTZ R27, R25, R138 ;  /* 0x0000008a191b7220 */ /* 0x004fe20000410000 */
[----:B------:R1:W-:Y:S01]  /*cfd0*/  ST.E desc[UR46][R16.64+0x380], R199 ;  /* 0x000380c710007985 */ /* 0x0003e2000c10192e */
[C---:B------:R-:W-:Y:S01]  /*cfe0*/  FMUL.FTZ R31, R110.reuse, R31 ;  /* 0x0000001f6e1f7220 */ /* 0x040fe20000410000 */
[C---:B------:R-:W-:Y:S02]  /*cff0*/  FMUL.FTZ R29, R110.reuse, R29 ;  /* 0x0000001d6e1d7220 */ /* 0x040fe40000410000 */
[----:B------:R2:W-:Y:S01]  /*d000*/  ST.E desc[UR46][R16.64+0x384], R201 ;  /* 0x000384c910007985 */ /* 0x0005e2000c10192e */
[C---:B------:R-:W-:Y:S01]  /*d010*/  FMUL.FTZ R5, R110.reuse, R5 ;  /* 0x000000056e057220 */ /* 0x040fe20000410000 */
[----:B------:R-:W-:-:S02]  /*d020*/  FMUL.FTZ R39, R110, R39 ;  /* 0x000000276e277220 */ /* 0x000fc40000410000 */
[----:B------:R3:W-:Y:S01]  /*d030*/  ST.E desc[UR46][R16.64+0x390], R203 ;  /* 0x000390cb10007985 */ /* 0x0007e2000c10192e */
[C---:B------:R-:W-:Y:S01]  /*d040*/  FMUL.FTZ R33, R110.reuse, R33 ;  /* 0x000000216e217220 */ /* 0x040fe20000410000 */
[C---:B------:R-:W-:Y:S02]  /*d050*/  FMUL.FTZ R37, R110.reuse, R37 ;  /* 0x000000256e257220 */ /* 0x040fe40000410000 */
[----:B------:R4:W-:Y:S01]  /*d060*/  ST.E desc[UR46][R16.64+0x394], R217 ;  /* 0x000394d910007985 */ /* 0x0009e2000c10192e */
[C---:B-1----:R-:W-:Y:S01]  /*d070*/  FMUL.FTZ R199, R25.reuse, R132 ;  /* 0x0000008419c77220 */ /* 0x042fe20000410000 */
[C---:B------:R-:W-:Y:S02]  /*d080*/  FMUL.FTZ R35, R110.reuse, R35 ;  /* 0x000000236e237220 */ /* 0x040fe40000410000 */
[----:B------:R1:W-:Y:S01]  /*d090*/  ST.E desc[UR46][R16.64+0x3a0], R101 ;  /* 0x0003a06510007985 */ /* 0x0003e2000c10192e */
[----:B--2---:R-:W-:Y:S01]  /*d0a0*/  FMUL.FTZ R201, R25, R136 ;  /* 0x0000008819c97220 */ /* 0x004fe20000410000 */
[----:B------:R-:W-:-:S02]  /*d0b0*/  FMUL.FTZ R51, R110, R51 ;  /* 0x000000336e337220 */ /* 0x000fc40000410000 */
[----:B------:R2:W-:Y:S01]  /*d0c0*/  ST.E desc[UR46][R16.64+0x3a4], R191 ;  /* 0x0003a4bf10007985 */ /* 0x0005e2000c10192e */
[C---:B---3--:R-:W-:Y:S01]  /*d0d0*/  FMUL.FTZ R203, R25.reuse, R134 ;  /* 0x0000008619cb7220 */ /* 0x048fe20000410000 */
[C---:B------:R-:W-:Y:S02]  /*d0e0*/  FMUL.FTZ R49, R110.reuse, R49 ;  /* 0x000000316e317220 */ /* 0x040fe40000410000 */
[----:B------:R3:W-:Y:S01]  /*d0f0*/  ST.E desc[UR46][R16.64+0x3b0], R193 ;  /* 0x0003b0c110007985 */ /* 0x0007e2000c10192e */
[C---:B----4-:R-:W-:Y:S01]  /*d100*/  FMUL.FTZ R217, R25.reuse, R142 ;  /* 0x0000008e19d97220 */ /* 0x050fe20000410000 */
[C---:B------:R-:W-:Y:S02]  /*d110*/  FMUL.FTZ R41, R110.reuse, R41 ;  /* 0x000000296e297220 */ /* 0x040fe40000410000 */
[----:B------:R4:W-:Y:S01]  /*d120*/  ST.E desc[UR46][R16.64+0x3b4], R219 ;  /* 0x0003b4db10007985 */ /* 0x0009e2000c10192e */
[----:B-1----:R-:W-:Y:S01]  /*d130*/  FMUL.FTZ R101, R25, R140 ;  /* 0x0000008c19657220 */ /* 0x002fe20000410000 */
[----:B------:R-:W-:-:S02]  /*d140*/  FMUL.FTZ R47, R110, R47 ;  /* 0x0000002f6e2f7220 */ /* 0x000fc40000410000 */
[----:B------:R1:W-:Y:S01]  /*d150*/  ST.E desc[UR46][R16.64+0x3c0], R223 ;  /* 0x0003c0df10007985 */ /* 0x0003e2000c10192e */
[C---:B--2---:R-:W-:Y:S01]  /*d160*/  FMUL.FTZ R191, R25.reuse, R144 ;  /* 0x0000009019bf7220 */ /* 0x044fe20000410000 */
[C---:B------:R-:W-:Y:S02]  /*d170*/  FMUL.FTZ R45, R110.reuse, R45 ;  /* 0x0000002d6e2d7220 */ /* 0x040fe40000410000 */
[----:B------:R2:W-:Y:S01]  /*d180*/  ST.E desc[UR46][R16.64+0x3c4], R27 ;  /* 0x0003c41b10007985 */ /* 0x0005e2000c10192e */
[C---:B---3--:R-:W-:Y:S01]  /*d190*/  FMUL.FTZ R193, R25.reuse, R150 ;  /* 0x0000009619c17220 */ /* 0x048fe20000410000 */
[C---:B------:R-:W-:Y:S01]  /*d1a0*/  FMUL.FTZ R43, R110.reuse, R43 ;  /* 0x0000002b6e2b7220 */ /* 0x040fe20000410000 */
[C---:B------:R-:W-:Y:S01]  /*d1b0*/  FMUL.FTZ R63, R110.reuse, R63 ;  /* 0x0000003f6e3f7220 */ /* 0x040fe20000410000 */
[C---:B----4-:R-:W-:Y:S01]  /*d1c0*/  FMUL.FTZ R219, R25.reuse, R148 ;  /* 0x0000009419db7220 */ /* 0x050fe20000410000 */
[C---:B------:R-:W-:Y:S01]  /*d1d0*/  FMUL.FTZ R55, R110.reuse, R55 ;  /* 0x000000376e377220 */ /* 0x040fe20000410000 */
[C---:B------:R-:W-:Y:S01]  /*d1e0*/  FMUL.FTZ R61, R110.reuse, R61 ;  /* 0x0000003d6e3d7220 */ /* 0x040fe20000410000 */
[C---:B------:R-:W-:Y:S01]  /*d1f0*/  FMUL.FTZ R59, R110.reuse, R59 ;  /* 0x0000003b6e3b7220 */ /* 0x040fe20000410000 */
[C---:B-1----:R-:W-:Y:S01]  /*d200*/  FMUL.FTZ R223, R25.reuse, R146 ;  /* 0x0000009219df7220 */ /* 0x042fe20000410000 */
[C---:B------:R-:W-:Y:S01]  /*d210*/  FMUL.FTZ R57, R110.reuse, R57 ;  /* 0x000000396e397220 */ /* 0x040fe20000410000 */
[C---:B------:R-:W-:Y:S01]  /*d220*/  FMUL.FTZ R53, R110.reuse, R53 ;  /* 0x000000356e357220 */ /* 0x040fe20000410000 */
[C---:B------:R-:W-:Y:S01]  /*d230*/  FMUL.FTZ R69, R110.reuse, R69 ;  /* 0x000000456e457220 */ /* 0x040fe20000410000 */
[C---:B--2---:R-:W-:Y:S01]  /*d240*/  FMUL.FTZ R27, R25.reuse, R216 ;  /* 0x000000d8191b7220 */ /* 0x044fe20000410000 */
[----:B------:R-:W-:Y:S01]  /*d250*/  FMUL.FTZ R25, R25, R202 ;  /* 0x000000ca19197220 */ /* 0x000fe20000410000 */
[C---:B------:R-:W-:Y:S01]  /*d260*/  FMUL.FTZ R75, R110.reuse, R75 ;  /* 0x0000004b6e4b7220 */ /* 0x040fe20000410000 */
        /* <DEDUP_REMOVED lines=41> */
[----:B------:R-:W-:Y:S01]  /*d500*/  FMUL.FTZ R113, R110, R113 ;  /* 0x000000716e717220 */ /* 0x000fe20000410000 */
[----:B------:R-:W-:Y:S04]  /*d510*/  ST.E desc[UR46][R16.64+0x3d0], R199 ;  /* 0x0003d0c710007985 */ /* 0x000fe8000c10192e */
        /* <DEDUP_REMOVED lines=12> */
[----:B------:R1:W-:Y:S04]  /*d5e0*/  ST.E desc[UR46][R16.64+0x248], R5 ;  /* 0x0002480510007985 */ /* 0x0003e8000c10192e */
[----:B------:R-:W-:Y:S04]  /*d5f0*/  ST.E desc[UR46][R16.64+0x24c], R39 ;  /* 0x00024c2710007985 */ /* 0x000fe8000c10192e */
[----:B------:R2:W-:Y:S04]  /*d600*/  ST.E desc[UR46][R16.64+0x258], R33 ;  /* 0x0002582110007985 */ /* 0x0005e8000c10192e */
[----:B------:R-:W-:Y:S04]  /*d610*/  ST.E desc[UR46][R16.64+0x25c], R37 ;  /* 0x00025c2510007985 */ /* 0x000fe8000c10192e */
[----:B------:R3:W-:Y:S04]  /*d620*/  ST.E desc[UR46][R16.64+0x268], R35 ;  /* 0x0002682310007985 */ /* 0x0007e8000c10192e */
[----:B------:R-:W-:Y:S04]  /*d630*/  ST.E desc[UR46][R16.64+0x26c], R51 ;  /* 0x00026c3310007985 */ /* 0x000fe8000c10192e */
[----:B------:R-:W-:Y:S04]  /*d640*/  ST.E desc[UR46][R16.64+0x278], R49 ;  /* 0x0002783110007985 */ /* 0x000fe8000c10192e */
[----:B------:R4:W-:Y:S04]  /*d650*/  ST.E desc[UR46][R16.64+0x27c], R41 ;  /* 0x00027c2910007985 */ /* 0x0009e8000c10192e */
[----:B------:R-:W-:Y:S04]  /*d660*/  ST.E desc[UR46][R16.64+0x288], R47 ;  /* 0x0002882f10007985 */ /* 0x000fe8000c10192e */
[----:B------:R-:W-:Y:S04]  /*d670*/  ST.E desc[UR46][R16.64+0x28c], R45 ;  /* 0x00028c2d10007985 */ /* 0x000fe8000c10192e */
[----:B------:R4:W-:Y:S04]  /*d680*/  ST.E desc[UR46][R16.64+0x298], R43 ;  /* 0x0002982b10007985 */ /* 0x0009e8000c10192e */
[----:B------:R-:W-:Y:S04]  /*d690*/  ST.E desc[UR46][R16.64+0x29c], R63 ;  /* 0x00029c3f10007985 */ /* 0x000fe8000c10192e */
[----:B------:R-:W-:Y:S04]  /*d6a0*/  ST.E desc[UR46][R16.64+0x2a8], R55 ;  /* 0x0002a83710007985 */ /* 0x000fe8000c10192e */
[----:B------:R-:W-:Y:S04]  /*d6b0*/  ST.E desc[UR46][R16.64+0x2ac], R61 ;  /* 0x0002ac3d10007985 */ /* 0x000fe8000c10192e */
        /* <DEDUP_REMOVED lines=46> */
[----:B------:R4:W-:Y:S01]  /*d9a0*/  ST.E desc[UR46][R16.64+0x428], R113 ;  /* 0x0004287110007985 */ /* 0x0009e2000c10192e */
[----:B------:R2:W-:Y:S06]  /*d9b0*/  BAR.SYNC.DEFER_BLOCKING R205, 0x100 ;  /* 0x000400cd0000751d */ /* 0x0005ec0000010000 */
[----:B-1----:R-:W4:Y:S04]  /*d9c0*/  LD.E R5, desc[UR46][R16.64+0x230] ;  /* 0x0002302e10057980 */ /* 0x002f28000c101900 */
[----:B------:R-:W4:Y:S04]  /*d9d0*/  LD.E R25, desc[UR46][R16.64+0x234] ;  /* 0x0002342e10197980 */ /* 0x000f28000c101900 */
[----:B------:R-:W4:Y:S04]  /*d9e0*/  LD.E R27, desc[UR46][R16.64+0x238] ;  /* 0x0002382e101b7980 */ /* 0x000f28000c101900 */
[----:B------:R-:W4:Y:S04]  /*d9f0*/  LD.E R29, desc[UR46][R16.64+0x23c] ;  /* 0x00023c2e101d7980 */ /* 0x000f28000c101900 */
[----:B------:R-:W4:Y:S04]  /*da00*/  LD.E R31, desc[UR46][R16.64+0x240] ;  /* 0x0002402e101f7980 */ /* 0x000f28000c101900 */
[----:B--2---:R-:W2:Y:S04]  /*da10*/  LD.E R33, desc[UR46][R16.64+0x244] ;  /* 0x0002442e10217980 */ /* 0x004ea8000c101900 */
[----:B---3--:R-:W3:Y:S04]  /*da20*/  LD.E R35, desc[UR46][R16.64+0x248] ;  /* 0x0002482e10237980 */ /* 0x008ee8000c101900 */
[----:B------:R-:W3:Y:S04]  /*da30*/  LD.E R37, desc[UR46][R16.64+0x24c] ;  /* 0x00024c2e10257980 */ /* 0x000ee8000c101900 */
[----:B------:R-:W3:Y:S04]  /*da40*/  LD.E R39, desc[UR46][R16.64+0x250] ;  /* 0x0002502e10277980 */ /* 0x000ee8000c101900 */
[----:B----4-:R-:W4:Y:S04]  /*da50*/  LD.E R41, desc[UR46][R16.64+0x254] ;  /* 0x0002542e10297980 */ /* 0x010f28000c101900 */
        /* <DEDUP_REMOVED lines=118> */
[----:B------:R-:W-:Y:S04]  /*e1c0*/  ST.E desc[UR46][R16.64+0x230], R5 ;  /* 0x0002300510007985 */ /* 0x000fe8000c10192e */
[----:B------:R-:W-:Y:S04]  /*e1d0*/  ST.E desc[UR46][R16.64+0x234], R25 ;  /* 0x0002341910007985 */ /* 0x000fe8000c10192e */
[----:B------:R-:W-:Y:S04]  /*e1e0*/  ST.E desc[UR46][R16.64+0x238], R27 ;  /* 0x0002381b10007985 */ /* 0x000fe8000c10192e */
[----:B------:R-:W-:Y:S04]  /*e1f0*/  ST.E desc[UR46][R16.64+0x23c], R29 ;  /* 0x00023c1d10007985 */ /* 0x000fe8000c10192e */
[----:B------:R-:W-:Y:S04]  /*e200*/  ST.E desc[UR46][R16.64+0x240], R31 ;  /* 0x0002401f10007985 */ /* 0x000fe8000c10192e */
[----:B--2---:R-:W-:Y:S04]  /*e210*/  ST.E desc[UR46][R16.64+0x244], R33 ;  /* 0x0002442110007985 */ /* 0x004fe8000c10192e */
[----:B---3--:R-:W-:Y:S04]  /*e220*/  ST.E desc[UR46][R16.64+0x248], R35 ;  /* 0x0002482310007985 */ /* 0x008fe8000c10192e */
[----:B------:R-:W-:Y:S04]  /*e230*/  ST.E desc[UR46][R16.64+0x24c], R37 ;  /* 0x00024c2510007985 */ /* 0x000fe8000c10192e */
[----:B------:R-:W-:Y:S04]  /*e240*/  ST.E desc[UR46][R16.64+0x250], R39 ;  /* 0x0002502710007985 */ /* 0x000fe8000c10192e */
[----:B----4-:R-:W-:Y:S04]  /*e250*/  ST.E desc[UR46][R16.64+0x254], R41 ;  /* 0x0002542910007985 */ /* 0x010fe8000c10192e */
        /* <DEDUP_REMOVED lines=118> */
[----:B-1----:R-:W4:Y:S04]  /*e9c0*/  LD.E R189, desc[UR46][R16.64+0x218] ;  /* 0x0002182e10bd7980 */ /* 0x002f28000c101900 */
[----:B--2---:R-:W2:Y:S04]  /*e9d0*/  LD.E.64 R4, desc[UR46][R16.64+0xa8] ;  /* 0x0000a82e10047980 */ /* 0x004ea8000c101b00 */
[----:B------:R-:W2:Y:S04]  /*e9e0*/  LDL R191, [R1+0x88] ;  /* 0x0000880001bf7983 */ /* 0x000ea80000100800 */
[----:B---3--:R-:W3:Y:S04]  /*e9f0*/  LD.E R24, desc[UR46][R16.64+0x230] ;  /* 0x0002302e10187980 */ /* 0x008ee8000c101900 */
[----:B------:R-:W3:Y:S04]  /*ea00*/  LD.E R25, desc[UR46][R16.64+0x234] ;  /* 0x0002342e10197980 */ /* 0x000ee8000c101900 */
[----:B----4-:R-:W3:Y:S04]  /*ea10*/  LD.E R26, desc[UR46][R16.64+0x238] ;  /* 0x0002382e101a7980 */ /* 0x010ee8000c101900 */
[----:B------:R-:W3:Y:S04]  /*ea20*/  LD.E R27, desc[UR46][R16.64+0x23c] ;  /* 0x00023c2e101b7980 */ /* 0x000ee8000c101900 */
        /* <DEDUP_REMOVED lines=123> */
[----:B------:R-:W3:Y:S01]  /*f1e0*/  LD.E R151, desc[UR46][R16.64+0x42c] ;  /* 0x00042c2e10977980 */ /* 0x000ee2000c101900 */
[----:B--2---:R-:W-:Y:S01]  /*f1f0*/  IMAD R4, R189, 0xc00, R4 ;  /* 0x00000c00bd047824 */ /* 0x004fe200078e0204 */
[----:B------:R-:W-:-:S02]  /*f200*/  ISETP.NE.U32.AND P1, PT, R191, RZ, PT ;  /* 0x000000ffbf00720c */ /* 0x000fc40003f25070 */
[----:B------:R-:W-:Y:S02]  /*f210*/  R2UR UR7, R5 ;  /* 0x00000000050772ca */ /* 0x000fe400000e0000 */
[----:B------:R-:W-:Y:S02]  /*f220*/  R2UR UR6, R4 ;  /* 0x00000000040672ca */ /* 0x000fe400000e0000 */
[----:B------:R-:W-:Y:S02]  /*f230*/  F2FP.F16.F32.PACK_AB R152, R153, R152 ;  /* 0x000000989998723e */ /* 0x000fe400000000ff */
[----:B------:R-:W-:Y:S02]  /*f240*/  F2FP.F16.F32.PACK_AB R154, R154, R155 ;  /* 0x0000009b9a9a723e */ /* 0x000fe400000000ff */
[----:B------:R-:W-:Y:S02]  /*f250*/  F2FP.F16.F32.PACK_AB R153, R192, R183 ;  /* 0x000000b7c099723e */ /* 0x000fe400000000ff */
[----:B------:R-:W-:Y:S01]  /*f260*/  F2FP.F16.F32.PACK_AB R155, R181, R6 ;  /* 0x00000006b59b723e */ /* 0x000fe200000000ff */
[----:B------:R-:W-:Y:S01]  /*f270*/  VOTEU.ANY UP0, P1 ;  /* 0x00000000003f7886 */ /* 0x000fe20000800100 */
[----:B------:R-:W-:-:S02]  /*f280*/  VIADD R6, R4, 0x80 ;  /* 0x0000008004067836 */ /* 0x000fc40000000000 */
[----:B---3--:R-:W-:-:S06]  /*f290*/  WARPGROUP.ARRIVE ;  /* 0x00000000000079c5 */ /* 0x008fcc0000000000 */
[----:B------:R-:W-:Y:S01]  /*f2a0*/  HGMMA.64x256x16.F32 R24, R152, gdesc[UR4].tnspB, R24, UP0, gsb0 ;  /* 0x43e0000498187df0 */ /* 0x000fe2000b800818 */
[----:B------:R-:W-:Y:S01]  /*f2b0*/  R2UR UR6, R6 ;  /* 0x00000000060672ca */ /* 0x000fe200000e0000 */
[----:B------:R-:W-:Y:S01]  /*f2c0*/  VIADD R6, R4, 0x100 ;  /* 0x0000010004067836 */ /* 0x000fe20000000000 */
[----:B------:R-:W-:Y:S02]  /*f2d0*/  WARPGROUP.DEPBAR.LE gsb0, 0x0 ;  /* 0x00008000000079c5 */ /* 0x000fe40000010000 */
[----:B------:R-:W-:Y:S01]  /*f2e0*/  F2FP.F16.F32.PACK_AB R152, R7, R182 ;  /* 0x000000b60798723e */ /* 0x000fe200000000ff */
[----:B------:R-:W-:Y:S01]  /*f2f0*/  IMAD.MOV.U32 R7, RZ, RZ, R5 ;  /* 0x000000ffff077224 */ /* 0x000fe200078e0005 */
[----:B------:R-:W-:-:S04]  /*f300*/  F2FP.F16.F32.PACK_AB R153, R190, R179 ;  /* 0x000000b3be99723e */ /* 0x000fc800000000ff */
[----:B------:R-:W-:Y:S02]  /*f310*/  R2UR UR7, R7 ;  /* 0x00000000070772ca */ /* 0x000fe400000e0000 */
[----:B------:R-:W-:Y:S02]  /*f320*/  F2FP.F16.F32.PACK_AB R154, R180, R175 ;  /* 0x000000afb49a723e */ /* 0x000fe400000000ff */
[----:B------:R-:W-:Y:S01]  /*f330*/  F2FP.F16.F32.PACK_AB R155, R188, R177 ;  /* 0x000000b1bc9b723e */ /* 0x000fe200000000ff */
        /* <DEDUP_REMOVED lines=127> */
[----:B------:R1:W-:Y:S02]  /*fb30*/  ST.E desc[UR46][R16.64+0x42c], R151 ;  /* 0x00042c9710007985 */ /* 0x0003e4000c10192e */
[----:B-1----:R-:W-:-:S06]  /*fb40*/  WARPGROUP.ARRIVE ;  /* 0x00000000000079c5 */ /* 0x002fcc0000000000 */
[----:B------:R-:W-:Y:S01]  /*fb50*/  HGMMA.64x256x16.F32 R24, R152, gdesc[UR4].tnspB, R24, gsb0 ;  /* 0x43e0000498187df0 */ /* 0x000fe20008000818 */
[----:B------:R-:W-:Y:S01]  /*fb60*/  IMAD.MOV.U32 R7, RZ, RZ, R5 ;  /* 0x000000ffff077224 */ /* 0x000fe200078e0005 */
[----:B------:R-:W-:-:S04]  /*fb70*/  R2UR UR6, R6 ;  /* 0x00000000060672ca */ /* 0x000fc800000e0000 */
[----:B------:R-:W-:Y:S01]  /*fb80*/  R2UR UR7, R7 ;  /* 0x00000000070772ca */ /* 0x000fe200000e0000 */
[----:B------:R-:W-:Y:S01]  /*fb90*/  STL [R1+0x88], R0 ;  /* 0x0000880001007387 */ /* 0x000fe20000100800 */
[----:B------:R-:W-:Y:S02]  /*fba0*/  VIADD R6, R4, 0x180 ;  /* 0x0000018004067836 */ /* 0x000fe40000000000 */
[----:B------:R-:W-:Y:S01]  /*fbb0*/  IMAD.MOV.U32 R7, RZ, RZ, R5 ;  /* 0x000000ffff077224 */ /* 0x000fe200078e0005 */
[----:B------:R-:W-:Y:S02]  /*fbc0*/  WARPGROUP.DEPBAR.LE gsb0, 0x0 ;  /* 0x00008000000079c5 */ /* 0x000fe40000010000 */
[----:B------:R-:W-:Y:S02]  /*fbd0*/  F2FP.F16.F32.PACK_AB R152, R174, R169 ;  /* 0x000000a9ae98723e */ /* 0x000fe400000000ff */
[----:B------:R-:W-:Y:S02]  /*fbe0*/  F2FP.F16.F32.PACK_AB R153, R176, R171 ;  /* 0x000000abb099723e */ /* 0x000fe400000000ff */
[----:B------:R-:W-:-:S02]  /*fbf0*/  F2FP.F16.F32.PACK_AB R154, R167, R172 ;  /* 0x000000aca79a723e */ /* 0x000fc400000000ff */
        /* <DEDUP_REMOVED lines=131> */
[----:B------:R-:W-:Y:S02]  /*10430*/  R2UR UR6, R6 ;  /* 0x00000000060672ca */ /* 0x000fe400000e0000 */
[----:B------:R-:W-:Y:S01]  /*10440*/  R2UR UR7, R7 ;  /* 0x00000000070772ca */ /* 0x000fe200000e0000 */
[----:B------:R-:W-:Y:S01]  /*10450*/  STL [R1+0x88], R0 ;  /* 0x0000880001007387 */ /* 0x000fe20000100800 */
[----:B------:R-:W-:Y:S02]  /*10460*/  VIADD R6, R4, 0x200 ;  /* 0x0000020004067836 */ /* 0x000fe40000000000 */
[----:B------:R-:W-:Y:S01]  /*10470*/  IMAD.MOV.U32 R7, RZ, RZ, R5 ;  /* 0x000000ffff077224 */ /* 0x000fe200078e0005 */
[----:B------:R-:W-:Y:S02]  /*10480*/  WARPGROUP.DEPBAR.LE gsb0, 0x0 ;  /* 0x00008000000079c5 */ /* 0x000fe40000010000 */
[----:B------:R-:W-:-:S02]  /*10490*/  F2FP.F16.F32.PACK_AB R152, R166, R159 ;  /* 0x0000009fa698723e */ /* 0x000fc400000000ff */
[----:B------:R-:W-:Y:S02]  /*104a0*/  F2FP.F16.F32.PACK_AB R153, R170, R165 ;  /* 0x000000a5aa99723e */ /* 0x000fe400000000ff */
        /* <DEDUP_REMOVED lines=135> */
[----:B------:R-:W-:Y:S01]  /*10d20*/  VIADD R4, R4, 0x280 ;  /* 0x0000028004047836 */ /* 0x000fe20000000000 */
[----:B------:R-:W-:Y:S02]  /*10d30*/  WARPGROUP.DEPBAR.LE gsb0, 0x0 ;  /* 0x00008000000079c5 */ /* 0x000fe40000010000 */
[----:B------:R-:W-:Y:S02]  /*10d40*/  F2FP.F16.F32.PACK_AB R152, R19, R156 ;  /* 0x0000009c1398723e */ /* 0x000fe400000000ff */
[----:B------:R-:W-:-:S02]  /*10d50*/  F2FP.F16.F32.PACK_AB R153, R162, R23 ;  /* 0x00000017a299723e */ /* 0x000fc400000000ff */
        /* <DEDUP_REMOVED lines=270> */
[----:B------:R-:W-:Y:S02]  /*11e40*/  STL [R1+0x88], R0 ;  /* 0x0000880001007387 */ /* 0x000fe40000100800 */
[----:B------:R-:W-:Y:S02]  /*11e50*/  WARPGROUP.DEPBAR.LE gsb0, 0x0 ;  /* 0x00008000000079c5 */ /* 0x000fe40000010000 */
[----:B------:R-:W-:Y:S04]  /*11e60*/  ST.E desc[UR46][R16.64+0x230], R24 ;  /* 0x0002301810007985 */ /* 0x000fe8000c10192e */
[----:B------:R1:W-:Y:S04]  /*11e70*/  ST.E desc[UR46][R16.64+0x234], R25 ;  /* 0x0002341910007985 */ /* 0x0003e8000c10192e */
        /* <DEDUP_REMOVED lines=126> */
[----:B------:R4:W-:Y:S04]  /*12660*/  STL [R1+0x88], R0 ;  /* 0x0000880001007387 */ /* 0x0009e80000100800 */
        /* <DEDUP_REMOVED lines=10> */
[----:B-1----:R-:W4:Y:S04]  /*12710*/  LD.E R25, desc[UR46][R16.64+0x258] ;  /* 0x0002582e10197980 */ /* 0x002f28000c101900 */
[----:B--2---:R-:W2:Y:S04]  /*12720*/  LD.E R27, desc[UR46][R16.64+0x25c] ;  /* 0x00025c2e101b7980 */ /* 0x004ea8000c101900 */
[----:B---3--:R-:W3:Y:S04]  /*12730*/  LD.E R29, desc[UR46][R16.64+0x260] ;  /* 0x0002602e101d7980 */ /* 0x008ee8000c101900 */
        /* <DEDUP_REMOVED lines=126> */
[----:B--2---:R1:W-:Y:S04]  /*12f20*/  ST.E desc[UR46][R16.64+0x25c], R27 ;  /* 0x00025c1b10007985 */ /* 0x0043e8000c10192e */
[----:B---3--:R1:W-:Y:S04]  /*12f30*/  ST.E desc[UR46][R16.64+0x260], R29 ;  /* 0x0002601d10007985 */ /* 0x0083e8000c10192e */
[----:B----4-:R1:W-:Y:S04]  /*12f40*/  ST.E desc[UR46][R16.64+0x264], R31 ;  /* 0x0002641f10007985 */ /* 0x0103e8000c10192e */
        /* <DEDUP_REMOVED lines=113> */
[----:B------:R1:W-:Y:S01]  /*13660*/  ST.E desc[UR46][R16.64+0x42c], R58 ;  /* 0x00042c3a10007985 */ /* 0x0003e2000c10192e */
[----:B------:R-:W-:Y:S04]  /*13670*/  BSSY B0, `(.L_x_8775) ;  /* 0x0000008000007945 */ /* 0x000fe80003800000 */
[----:B------:R-:W-:Y:S05]  /*13680*/  @P2 BRA `(.L_x_8776) ;  /* 0x0000000000182947 */ /* 0x000fea0003800000 */
[----:B-1----:R-:W2:Y:S04]  /*13690*/  LDL.64 R4, [R1+0x68] ;  /* 0x0000680001047983 */ /* 0x002ea80000100a00 */
[----:B------:R-:W3:Y:S01]  /*136a0*/  LD.E R0, desc[UR46][R16.64+0x218] ;  /* 0x0002182e10007980 */ /* 0x000ee2000c101900 */
[----:B--2---:R-:W-:-:S05]  /*136b0*/  MOV R3, R4 ;  /* 0x0000000400037202 */ /* 0x004fca0000000f00 */
[----:B---3--:R-:W-:-:S05]  /*136c0*/  IMAD R0, R0, 0x8, R3 ;  /* 0x0000000800007824 */ /* 0x008fca00078e0203 */
[----:B------:R-:W-:-:S04]  /*136d0*/  PRMT R0, RZ, 0x654, R0 ;  /* 0x00000654ff007816 */ /* 0x000fc80000000000 */
[----:B------:R2:W-:Y:S03]  /*136e0*/  SYNCS.ARRIVE.TRANS64.RED.A1T0 RZ, [R0+URZ], RZ ;  /* 0x000000ff00ff79a7 */ /* 0x0005e6000810043f */
.L_x_8776:
[----:B------:R-:W-:Y:S05]  /*136f0*/  BSYNC B0 ;  /* 0x0000000000007941 */ /* 0x000fea0003800000 */
.L_x_8775:
[----:B------:R-:W-:Y:S05]  /*13700*/  @P0 BRA `(.L_x_8777) ;  /* 0xffffff6000840947 */ /* 0x000fea000383ffff */
.L_x_8760:
[----:B------:R-:W-:-:S13]  /*13710*/  ISETP.GE.AND P0, PT, R10, UR41, PT ;  /* 0x000000290a007c0c */ /* 0x000fda000bf06270 */
[----:B------:R-:W-:Y:S05]  /*13720*/  @!P0 BRA `(.L_x_8778) ;  /* 0x000000b0006c8947 */ /* 0x000fea0003800000 */
[----:B-1----:R1:W5:Y:S02]  /*13730*/  LDL.64 R2, [R1+0x178] ;  /* 0x0001780001027983 */ /* 0x0023640000100a00 */
.L_x_8809:
[----:B-----5:R-:W3:Y:S04]  /*13740*/  LD.E R5, desc[UR46][R2.64] ;  /* 0x0000002e02057980 */ /* 0x020ee8000c101900 */
[----:B-12---:R-:W2:Y:S01]  /*13750*/  LD.E R0, desc[UR46][R2.64+0x8] ;  /* 0x0000082e02007980 */ /* 0x006ea2000c101900 */
[----:B---3--:R-:W-:-:S05]  /*13760*/  VIADD R5, R5, 0x1 ;  /* 0x0000000105057836 */ /* 0x008fca0000000000 */
[----:B------:R-:W-:-:S13]  /*13770*/  ISETP.NE.AND P0, PT, R5, 0x2, PT ;  /* 0x000000020500780c */ /* 0x000fda0003f05270 */
[----:B------:R3:W5:Y:S04]  /*13780*/  @P0 LD.E R9, desc[UR46][R2.64+0x4] ;  /* 0x0000042e02090980 */ /* 0x000768000c101900 */
[----:B------:R-:W4:Y:S01]  /*13790*/  @!P0 LD.E R4, desc[UR46][R2.64+0x4] ;  /* 0x0000042e02048980 */ /* 0x000f22000c101900 */
[----:B--2---:R-:W-:-:S03]  /*137a0*/  VIADD R7, R0, 0x1 ;  /* 0x0000000100077836 */ /* 0x004fc60000000000 */
[----:B------:R2:W-:Y:S04]  /*137b0*/  ST.E desc[UR46][R2.64], R5 ;  /* 0x0000000502007985 */ /* 0x0005e8000c10192e */
[----:B------:R3:W-:Y:S04]  /*137c0*/  ST.E desc[UR46][R2.64+0x8], R7 ;  /* 0x0000080702007985 */ /* 0x0007e8000c10192e */
[----:B------:R3:W-:Y:S01]  /*137d0*/  @!P0 ST.E desc[UR46][R2.64], RZ ;  /* 0x000000ff02008985 */ /* 0x0007e2000c10192e */
[----:B----4-:R-:W-:-:S05]  /*137e0*/  @!P0 LOP3.LUT R9, R4, 0x1, RZ, 0x3c, !PT ;  /* 0x0000000104098812 */ /* 0x010fca00078e3cff */
[----:B------:R3:W-:Y:S04]  /*137f0*/  @!P0 ST.E desc[UR46][R2.64+0x4], R9 ;  /* 0x0000040902008985 */ /* 0x0007e8000c10192e */
[----:B------:R-:W4:Y:S04]  /*13800*/  LDL.64 R20, [R1+0x190] ;  /* 0x0001900001147983 */ /* 0x000f280000100a00 */
[----:B----4-:R-:W4:Y:S01]  /*13810*/  LD.E R0, desc[UR46][R20.64+0x1c] ;  /* 0x00001c2e14007980 */ /* 0x010f22000c101900 */
[----:B------:R-:W-:Y:S05]  /*13820*/  YIELD ;  /* 0x0000000000007946 */ /* 0x000fea0003800000 */
[----:B------:R-:W-:Y:S01]  /*13830*/  BSSY B0, `(.L_x_8779) ;  /* 0x0000006000007945 */ /* 0x000fe20003800000 */
[----:B--2---:R-:W-:Y:S01]  /*13840*/  @!P0 IMAD.MOV.U32 R5, RZ, RZ, RZ ;  /* 0x000000ffff058224 */ /* 0x004fe200078e00ff */
[----:B----4-:R-:W-:-:S04]  /*13850*/  LOP3.LUT R0, R0, 0x1, RZ, 0xfc, !PT ;  /* 0x0000000100007812 */ /* 0x010fc800078efcff */
[----:B------:R-:W-:-:S13]  /*13860*/  ISETP.NE.AND P1, PT, R0, 0x3, PT ;  /* 0x000000030000780c */ /* 0x000fda0003f25270 */
[----:B---3--:R-:W-:Y:S05]  /*13870*/  @!P1 BRA `(.L_x_8780) ;  /* 0x0000000000049947 */ /* 0x008fea0003800000 */
[----:B------:R-:W-:Y:S01]  /*13880*/  BPT.TRAP 0x1 ;  /* 0x000000040000795c */ /* 0x000fe20000300000 */
.L_x_8780:
[----:B------:R-:W-:Y:S05]  /*13890*/  BSYNC B0 ;  /* 0x0000000000007941 */ /* 0x000fea0003800000 */
.L_x_8779:
[----:B------:R-:W2:Y:S01]  /*138a0*/  LD.E.64 R6, desc[UR46][R20.64+0x8] ;  /* 0x0000082e14067980 */ /* 0x000ea2000c101b00 */
[----:B-----5:R-:W-:Y:S02]  /*138b0*/  SHF.L.U32 R8, R9, 0x1f, RZ ;  /* 0x0000001f09087819 */ /* 0x020fe400000006ff */
[----:B--2---:R-:W-:-:S05]  /*138c0*/  MOV R6, R6 ;  /* 0x0000000600067202 */ /* 0x004fca0000000f00 */
[----:B------:R-:W-:-:S04]  /*138d0*/  IMAD R5, R5, 0x8, R6 ;  /* 0x0000000805057824 */ /* 0x000fc800078e0206 */
[----:B------:R2:W3:Y:S01]  /*138e0*/  SYNCS.PHASECHK.TRANS64.TRYWAIT P0, [R5+URZ], R8 ;  /* 0x00000008050075a7 */ /* 0x0004e2000800017f */
[----:B------:R-:W4:Y:S04]  /*138f0*/  LD.E R4, desc[UR46][R20.64+0x1c] ;  /* 0x00001c2e14047980 */ /* 0x000f28000c101900 */
[----:B------:R2:W5:Y:S04]  /*13900*/  LD.E R0, desc[UR46][R2.64] ;  /* 0x0000002e02007980 */ /* 0x000568000c101900 */
[----:B------:R2:W5:Y:S01]  /*13910*/  LD.E R6, desc[UR46][R2.64+0x4] ;  /* 0x0000042e02067980 */ /* 0x000562000c101900 */
[----:B------:R-:W-:Y:S01]  /*13920*/  BSSY B0, `(.L_x_8781) ;  /* 0x0000005000007945 */ /* 0x000fe20003800000 */
[----:B----4-:R-:W-:-:S04]  /*13930*/  LOP3.LUT R4, R4, 0x1, RZ, 0xfc, !PT ;  /* 0x0000000104047812 */ /* 0x010fc800078efcff */
[----:B------:R-:W-:-:S13]  /*13940*/  ISETP.NE.AND P1, PT, R4, 0x3, PT ;  /* 0x000000030400780c */ /* 0x000fda0003f25270 */
[----:B--23--:R-:W-:Y:S05]  /*13950*/  @!P1 BRA `(.L_x_8782) ;  /* 0x0000000000049947 */ /* 0x00cfea0003800000 */
[----:B------:R-:W-:Y:S01]  /*13960*/  BPT.TRAP 0x1 ;  /* 0x000000040000795c */ /* 0x000fe20000300000 */
.L_x_8782:
[----:B------:R-:W-:Y:S05]  /*13970*/  BSYNC B0 ;  /* 0x0000000000007941 */ /* 0x000fea0003800000 */
.L_x_8781:
[----:B------:R-:W-:Y:S04]  /*13980*/  BSSY B0, `(.L_x_8783) ;  /* 0x0000008000007945 */ /* 0x000fe80003800000 */
[----:B------:R-:W-:Y:S05]  /*13990*/  @P0 BRA `(.L_x_8784) ;  /* 0x0000000000180947 */ /* 0x000fea0003800000 */
[----:B------:R-:W2:Y:S01]  /*139a0*/  LD.E.64 R4, desc[UR46][R20.64+0x8] ;  /* 0x0000082e14047980 */ /* 0x000ea2000c101b00 */
[----:B-----5:R-:W-:Y:S02]  /*139b0*/  SHF.L.U32 R7, R6, 0x1f, RZ ;  /* 0x0000001f06077819 */ /* 0x020fe400000006ff */
[----:B--2---:R-:W-:-:S05]  /*139c0*/  MOV R5, R4 ;  /* 0x0000000400057202 */ /* 0x004fca0000000f00 */
[----:B------:R-:W-:-:S04]  /*139d0*/  IMAD R0, R0, 0x8, R5 ;  /* 0x0000000800007824 */ /* 0x000fc800078e0205 */
[----:B------:R-:W2:Y:S02]  /*139e0*/  SYNCS.PHASECHK.TRANS64.TRYWAIT P0, [R0+URZ], R7 ;  /* 0x00000007000075a7 */ /* 0x000ea4000800017f */
[----:B--2---:R-:W-:Y:S05]  /*139f0*/  @!P0 BRA `(.L_x_8785) ;  /* 0x0000011000188947 */ /* 0x004fea0003800000 */
.L_x_8784:
[----:B------:R-:W-:Y:S05]  /*13a00*/  BSYNC B0 ;  /* 0x0000000000007941 */ /* 0x000fea0003800000 */
.L_x_8783:
[----:B------:R-:W3:Y:S04]  /*13a10*/  LD.E R5, desc[UR46][R2.64] ;  /* 0x0000002e02057980 */ /* 0x000ee8000c101900 */
[----:B------:R-:W3:Y:S01]  /*13a20*/  LDL.64 R8, [R1+0xa0] ;  /* 0x0000a00001087983 */ /* 0x000ee20000100a00 */
[----:B------:R-:W-:Y:S05]  /*13a30*/  WARPSYNC.ALL ;  /* 0x0000000000007948 */ /* 0x000fea0003800000 */
[----:B------:R-:W4:Y:S04]  /*13a40*/  LDL.64 R18, [R1+0x98] ;  /* 0x0000980001127983 */ /* 0x000f280000100a00 */
[----:B--2--5:R-:W2:Y:S04]  /*13a50*/  LDL.64 R6, [R1+0x98] ;  /* 0x0000980001067983 */ /* 0x024ea80000100a00 */
[----:B------:R-:W2:Y:S01]  /*13a60*/  LDL.64 R12, [R1+0x98] ;  /* 0x00009800010c7983 */ /* 0x000ea20000100a00 */
[----:B---3--:R-:W-:-:S03]  /*13a70*/  IMAD R4, R5, 0x300, R8 ;  /* 0x0000030005047824 */ /* 0x008fc600078e0208 */
[----:B------:R-:W3:Y:S01]  /*13a80*/  LDL.64 R14, [R1+0x98] ;  /* 0x00009800010e7983 */ /* 0x000ee20000100a00 */
[----:B------:R-:W-:Y:S01]  /*13a90*/  IMAD.MOV.U32 R5, RZ, RZ, R9 ;  /* 0x000000ffff057224 */ /* 0x000fe200078e0009 */
[----:B------:R-:W-:Y:S01]  /*13aa0*/  R2UR UR6, R4 ;  /* 0x00000000040672ca */ /* 0x000fe200000e0000 */
[----:B------:R-:W-:-:S03]  /*13ab0*/  WARPGROUP.ARRIVE ;  /* 0x00000000000079c5 */ /* 0x000fc60000000000 */
[----:B------:R-:W-:Y:S01]  /*13ac0*/  R2UR UR7, R5 ;  /* 0x00000000050772ca */ /* 0x000fe200000e0000 */
[----:B------:R-:W-:Y:S02]  /*13ad0*/  VIADD R8, R4, 0x2 ;  /* 0x0000000204087836 */ /* 0x000fe40000000000 */
[----:B------:R-:W-:Y:S01]  /*13ae0*/  IMAD.MOV.U32 R0, RZ, RZ, 0x1 ;  /* 0x00000001ff007424 */ /* 0x000fe200078e00ff */
[----:B------:R1:W-:Y:S04]  /*13af0*/  STL [R1+0x80], RZ ;  /* 0x000080ff01007387 */ /* 0x0003e80000100800 */
[----:B------:R1:W-:Y:S04]  /*13b00*/  STL [R1+0x80], R0 ;  /* 0x0000800001007387 */ /* 0x0003e80000100800 */
[----:B------:R1:W-:Y:S04]  /*13b10*/  STL [R1+0x80], R0 ;  /* 0x0000800001007387 */ /* 0x0003e80000100800 */
[----:B------:R1:W-:Y:S04]  /*13b20*/  STL [R1+0x80], R0 ;  /* 0x0000800001007387 */ /* 0x0003e80000100800 */
[----:B------:R1:W-:Y:S01]  /*13b30*/  STL [R1+0x80], R0 ;  /* 0x0000800001007387 */ /* 0x0003e20000100800 */
[----:B----4-:R-:W-:-:S02]  /*13b40*/  R2UR UR4, R18 ;  /* 0x00000000120472ca */ /* 0x010fc400000e0000 */
[----:B------:R-:W-:Y:S01]  /*13b50*/  R2UR UR5, R19 ;  /* 0x00000000130572ca */ /* 0x000fe200000e0000 */
[----:B------:R-:W4:-:S12]  /*13b60*/  LDL R18, [R1+0x54] ;  /* 0x0000540001127983 */ /* 0x000f180000100800 */
[----:B------:R-:W-:Y:S01]  /*13b70*/  HGMMA.64x96x16.F32 R24, gdesc[UR4], RZ, !UPT, gsb0 ;  /* 0x01600000041879f0 */ /* 0x000fe2000c0008ff */
[----:B--2---:R-:W-:Y:S01]  /*13b80*/  VIADD R6, R6, 0x2 ;  /* 0x0000000206067836 */ /* 0x004fe20000000000 */
        /* <DEDUP_REMOVED lines=17> */
[----:B---3--:R-:W-:-:S02]  /*13ca0*/  VIADD R14, R14, 0x6 ;  /* 0x000000060e0e7836 */ /* 0x008fc40000000000 */
        /* <DEDUP_REMOVED lines=11> */
[----:B----4-:R-:W-:-:S04]  /*13d60*/  LOP3.LUT R18, R18, 0x1, RZ, 0xfc, !PT ;  /* 0x0000000112127812 */ /* 0x010fc800078efcff */
[----:B------:R-:W-:Y:S01]  /*13d70*/  ISETP.NE.AND P1, PT, R18, 0x3, PT ;  /* 0x000000031200780c */ /* 0x000fe20003f25270 */
[----:B------:R-:W-:Y:S01]  /*13d80*/  BSSY B0, `(.L_x_8786) ;  /* 0x0000004000007945 */ /* 0x000fe20003800000 */
[----:B------:R-:W-:-:S11]  /*13d90*/  WARPGROUP.DEPBAR.LE gsb0, 0x0 ;  /* 0x00008000000079c5 */ /* 0x000fd60000010000 */
[----:B-1----:R-:W-:Y:S05]  /*13da0*/  @!P1 BRA `(.L_x_8787) ;  /* 0x0000000000049947 */ /* 0x002fea0003800000 */
[----:B------:R-:W-:Y:S01]  /*13db0*/  BPT.TRAP 0x1 ;  /* 0x000000040000795c */ /* 0x000fe20000300000 */
.L_x_8787:
[----:B------:R-:W-:Y:S05]  /*13dc0*/  BSYNC B0 ;  /* 0x0000000000007941 */ /* 0x000fea0003800000 */
.L_x_8786:
        /* <DEDUP_REMOVED lines=10> */
.L_x_8789:
[----:B------:R-:W-:Y:S05]  /*13e70*/  BSYNC B0 ;  /* 0x0000000000007941 */ /* 0x000fea0003800000 */
.L_x_8788:
[----:B------:R-:W-:Y:S04]  /*13e80*/  BSSY B0, `(.L_x_8790) ;  /* 0x0000006000007945 */ /* 0x000fe80003800000 */
[----:B--2---:R-:W-:Y:S05]  /*13e90*/  @P0 BRA `(.L_x_8791) ;  /* 0x0000000000100947 */ /* 0x004fea0003800000 */
[----:B-----5:R-:W-:Y:S01]  /*13ea0*/  IMAD R4, R4, 0x8, R7 ;  /* 0x0000000804047824 */ /* 0x020fe200078e0207 */
[----:B-1----:R-:W-:-:S04]  /*13eb0*/  SHF.L.U32 R5, R6, 0x1f, RZ ;  /* 0x0000001f06057819 */ /* 0x002fc800000006ff */
[----:B------:R-:W1:Y:S02]  /*13ec0*/  SYNCS.PHASECHK.TRANS64.TRYWAIT P0, [R4+URZ], R5 ;  /* 0x00000005040075a7 */ /* 0x000e64000800017f */
[----:B-1----:R-:W-:Y:S05]  /*13ed0*/  @!P0 BRA `(.L_x_8792) ;  /* 0x0000010800f48947 */ /* 0x002fea0003800000 */
.L_x_8791:
[----:B------:R-:W-:Y:S05]  /*13ee0*/  BSYNC B0 ;  /* 0x0000000000007941 */ /* 0x000fea0003800000 */
.L_x_8790:
[----:B------:R-:W2:Y:S04]  /*13ef0*/  LD.E R11, desc[UR46][R2.64] ;  /* 0x0000002e020b7980 */ /* 0x000ea8000c101900 */
[----:B-----5:R-:W2:Y:S01]  /*13f00*/  LDL.64 R6, [R1+0x118] ;  /* 0x0001180001067983 */ /* 0x020ea20000100a00 */
[----:B------:R-:W-:Y:S05]  /*13f10*/  WARPSYNC.ALL ;  /* 0x0000000000007948 */ /* 0x000fea0003800000 */
[----:B------:R-:W3:Y:S04]  /*13f20*/  LDL R18, [R1+0x90] ;  /* 0x0000900001127983 */ /* 0x000ee80000100800 */
[----:B-1----:R-:W4:Y:S04]  /*13f30*/  LDL.64 R4, [R1+0x110] ;  /* 0x0001100001047983 */ /* 0x002f280000100a00 */
[----:B------:R-:W4:Y:S04]  /*13f40*/  LDL.64 R8, [R1+0x110] ;  /* 0x0001100001087983 */ /* 0x000f280000100a00 */
[----:B------:R-:W4:Y:S01]  /*13f50*/  LDL.64 R12, [R1+0x110] ;  /* 0x00011000010c7983 */ /* 0x000f220000100a00 */
[----:B--2---:R-:W-:-:S03]  /*13f60*/  IMAD R6, R11, 0xc00, R6 ;  /* 0x00000c000b067824 */ /* 0x004fc600078e0206 */
[----:B------:R-:W2:Y:S01]  /*13f70*/  LDL.64 R14, [R1+0x110] ;  /* 0x00011000010e7983 */ /* 0x000ea20000100a00 */
[----:B------:R-:W-:Y:S01]  /*13f80*/  R2UR UR7, R7 ;  /* 0x00000000070772ca */ /* 0x000fe200000e0000 */
[----:B------:R-:W-:Y:S01]  /*13f90*/  WARPGROUP.ARRIVE ;  /* 0x00000000000079c5 */ /* 0x000fe20000000000 */
[----:B------:R-:W-:Y:S02]  /*13fa0*/  R2UR UR6, R6 ;  /* 0x00000000060672ca */ /* 0x000fe400000e0000 */
[----:B---3--:R-:W-:Y:S02]  /*13fb0*/  ISETP.NE.U32.AND P0, PT, R18, RZ, PT ;  /* 0x000000ff1200720c */ /* 0x008fe40003f05070 */
[----:B------:R-:W3:Y:S01]  /*13fc0*/  LDL.64 R18, [R1+0x110] ;  /* 0x0001100001127983 */ /* 0x000ee20000100a00 */
[----:B----4-:R-:W-:Y:S02]  /*13fd0*/  R2UR UR4, R4 ;  /* 0x00000000040472ca */ /* 0x010fe400000e0000 */
[----:B------:R-:W-:-:S08]  /*13fe0*/  R2UR UR5, R5 ;  /* 0x00000000050572ca */ /* 0x000fd000000e0000 */
[----:B------:R-:W-:-:S05]  /*13ff0*/  VOTEU.ANY UP0, P0 ;  /* 0x00000000003f7886 */ /* 0x000fca0000000100 */
        /* <DEDUP_REMOVED lines=129> */
[----:B----4-:R-:W-:Y:S01]  /*14810*/  VIADD R8, R8, 0xc02 ;  /* 0x00000c0208087836 */ /* 0x010fe20000000000 */
        /* <DEDUP_REMOVED lines=9> */
[----:B------:R-:W-:-:S02]  /*148b0*/  VIADD R12, R12, 0xc04 ;  /* 0x00000c040c0c7836 */ /* 0x000fc40000000000 */
        /* <DEDUP_REMOVED lines=20> */
[----:B------:R2:W-:Y:S04]  /*14a00*/  STL [R1+0x90], R0 ;  /* 0x0000900001007387 */ /* 0x0005e80000100800 */
[----:B------:R2:W-:Y:S01]  /*14a10*/  STL [R1+0x90], R0 ;  /* 0x0000900001007387 */ /* 0x0005e20000100800 */
[----:B------:R-:W-:-:S02]  /*14a20*/  WARPGROUP.DEPBAR.LE gsb0, 0x0 ;  /* 0x00008000000079c5 */ /* 0x000fc40000010000 */
[----:B------:R-:W-:-:S06]  /*14a30*/  WARPGROUP.ARRIVE ;  /* 0x00000000000079c5 */ /* 0x000fcc0000000000 */
[----:B------:R-:W-:Y:S01]  /*14a40*/  HGMMA.64x96x16.F32 R24, gdesc[UR4], R24, gsb0 ;  /* 0x01600000041879f0 */ /* 0x000fe20008000818 */
[----:B------:R2:W-:Y:S01]  /*14a50*/  STL [R1+0x90], R0 ;  /* 0x0000900001007387 */ /* 0x0005e20000100800 */
[----:B-1----:R-:W-:-:S03]  /*14a60*/  LOP3.LUT P1, RZ, R23, 0x7f, RZ, 0xc0, !PT ;  /* 0x0000007f17ff7812 */ /* 0x002fc6000782c0ff */
        /* <DEDUP_REMOVED lines=15> */
[----:B------:R-:W3:Y:S04]  /*14b60*/  @!P1 LD.E.64 R20, desc[UR46][R20.64+0x30] ;  /* 0x0000302e14149980 */ /* 0x000ee8000c101b00 */
[----:B------:R-:W4:Y:S01]  /*14b70*/  @!P1 LD.E R4, desc[UR46][R2.64] ;  /* 0x0000002e02049980 */ /* 0x000f22000c101900 */
[----:B---3--:R-:W-:-:S05]  /*14b80*/  @!P1 MOV R5, R20 ;  /* 0x0000001400059202 */ /* 0x008fca0000000f00 */
[----:B----4-:R-:W-:-:S05]  /*14b90*/  @!P1 IMAD R4, R4, 0x8, R5 ;  /* 0x0000000804049824 */ /* 0x010fca00078e0205 */
[----:B------:R-:W-:-:S04]  /*14ba0*/  @!P1 PRMT R4, RZ, 0x654, R4 ;  /* 0x00000654ff049816 */ /* 0x000fc80000000004 */
[----:B------:R1:W-:Y:S01]  /*14bb0*/  @!P1 SYNCS.ARRIVE.TRANS64.RED.A1T0 RZ, [R4+URZ], RZ ;  /* 0x000000ff04ff99a7 */ /* 0x0003e2000810043f */
[----:B------:R-:W3:Y:S01]  /*14bc0*/  LDL.64 R8, [R1+0x170] ;  /* 0x0001700001087983 */ /* 0x000ee20000100a00 */
[----:B------:R-:W-:Y:S02]  /*14bd0*/  ULDC UR4, c[0x0][0x20] ;  /* 0x0000080000047ab9 */ /* 0x000fe40000000800 */
[----:B------:R-:W-:Y:S01]  /*14be0*/  VIADD R5, R22, -UR4 ;  /* 0x8000000416057c36 */ /* 0x000fe20008000000 */
[----:B------:R-:W4:Y:S04]  /*14bf0*/  LDL R14, [R1+0x70] ;  /* 0x00007000010e7983 */ /* 0x000f280000100800 */
[----:B------:R-:W2:Y:S04]  /*14c00*/  LDL R11, [R5] ;  /* 0x00000000050b7983 */ /* 0x000ea80000100800 */
[----:B------:R-:W4:Y:S04]  /*14c10*/  LDL R7, [R5+0x8] ;  /* 0x0000080005077983 */ /* 0x000f280000100800 */
[----:B-1----:R-:W2:Y:S04]  /*14c20*/  LDL R4, [R5+0x18] ;  /* 0x0000180005047983 */ /* 0x002ea80000100800 */
[----:B------:R-:W4:Y:S04]  /*14c30*/  LDL R6, [R5+0x4] ;  /* 0x0000040005067983 */ /* 0x000f280000100800 */
[----:B------:R-:W4:Y:S04]  /*14c40*/  LDL R13, [R5+0xc] ;  /* 0x00000c00050d7983 */ /* 0x000f280000100800 */
[----:B------:R-:W4:Y:S04]  /*14c50*/  LDL R12, [R5+0x10] ;  /* 0x00001000050c7983 */ /* 0x000f280000100800 */
[----:B------:R-:W4:Y:S04]  /*14c60*/  LDL R15, [R5+0x14] ;  /* 0x00001400050f7983 */ /* 0x000f280000100800 */
[----:B---3--:R-:W3:Y:S01]  /*14c70*/  LD.E R9, desc[UR46][R8.64] ;  /* 0x0000002e08097980 */ /* 0x008ee2000c101900 */
[----:B------:R-:W-:Y:S01]  /*14c80*/  BSSY B0, `(.L_x_8793) ;  /* 0x000009d000007945 */ /* 0x000fe20003800000 */
[----:B--2---:R-:W-:Y:S01]  /*14c90*/  ISETP.GE.AND P0, PT, R4, 0x1, PT ;  /* 0x000000010400780c */ /* 0x004fe20003f06270 */
[----:B---3--:R-:W-:-:S04]  /*14ca0*/  FMUL.FTZ R28, R28, R9 ;  /* 0x000000091c1c7220 */ /* 0x008fc80000410000 */
[----:B------:R1:W2:Y:S01]  /*14cb0*/  MUFU.TANH R72, R28 ;  /* 0x0000001c00487308 */ /* 0x0002a20000002400 */
[----:B------:R-:W-:Y:S01]  /*14cc0*/  FMUL.FTZ R99, R30, R9 ;  /* 0x000000091e637220 */ /* 0x000fe20000410000 */
[----:B-1----:R-:W-:-:S04]  /*14cd0*/  SHF.R.S32.HI R28, RZ, 0x1f, R11 ;  /* 0x0000001fff1c7819 */ /* 0x002fc8000001140b */
[----:B------:R-:W-:-:S04]  /*14ce0*/  LEA.HI R28, R28, R11, RZ, 0x7 ;  /* 0x0000000b1c1c7211 */ /* 0x000fc800078f38ff */
[----:B------:R-:W-:-:S05]  /*14cf0*/  LOP3.LUT R30, R28, 0xffffff80, RZ, 0xc0, !PT ;  /* 0xffffff801c1e7812 */ /* 0x000fca00078ec0ff */
[----:B------:R-:W-:Y:S02]  /*14d00*/  IMAD.IADD R30, R11, 0x1, -R30 ;  /* 0x000000010b1e7824 */ /* 0x000fe400078e0a1e */
[-C--:B------:R-:W-:Y:S01]  /*14d10*/  FMUL.FTZ R89, R27, R9.reuse ;  /* 0x000000091b597220 */ /* 0x080fe20000410000 */
[-C--:B------:R-:W-:Y:S02]  /*14d20*/  FMUL.FTZ R29, R29, R9.reuse ;  /* 0x000000091d1d7220 */ /* 0x080fe40000410000 */
[----:B------:R-:W-:Y:S01]  /*14d30*/  SHF.R.S32.HI R23, RZ, 0x1f, R30 ;  /* 0x0000001fff177819 */ /* 0x000fe2000001141e */
[-C--:B------:R-:W-:Y:S01]  /*14d40*/  FMUL.FTZ R32, R32, R9.reuse ;  /* 0x0000000920207220 */ /* 0x080fe20000410000 */
[----:B------:R-:W-:Y:S02]  /*14d50*/  FMUL.FTZ R105, R31, R9 ;  /* 0x000000091f697220 */ /* 0x000fe40000410000 */
[----:B------:R-:W-:Y:S01]  /*14d60*/  LEA.HI R27, R23, R30, RZ, 0x2 ;  /* 0x0000001e171b7211 */ /* 0x000fe200078f10ff */
[----:B------:R1:W3:Y:S01]  /*14d70*/  MUFU.TANH R73, R29 ;  /* 0x0000001d00497308 */ /* 0x0002e20000002400 */
[----:B------:R-:W-:-:S07]  /*14d80*/  SHF.R.S32.HI R11, RZ, 0x7, R28 ;  /* 0x00000007ff0b7819 */ /* 0x000fce000001141c */
[----:B------:R4:W2:Y:S01]  /*14d90*/  MUFU.TANH R31, R32 ;  /* 0x00000020001f7308 */ /* 0x0008a20000002400 */
[--C-:B-1----:R-:W-:Y:S02]  /*14da0*/  SHF.R.S32.HI R29, RZ, 0x2, R27.reuse ;  /* 0x00000002ff1d7819 */ /* 0x102fe4000001141b */
[----:B------:R-:W-:Y:S02]  /*14db0*/  LEA.HI R23, R23, R30, RZ, 0x5 ;  /* 0x0000001e17177211 */ /* 0x000fe400078f28ff */
[----:B----4-:R-:W-:-:S04]  /*14dc0*/  SHF.R.S32.HI R32, RZ, 0x1f, R27 ;  /* 0x0000001fff207819 */ /* 0x010fc8000001141b */
[----:B------:R-:W-:Y:S02]  /*14dd0*/  LEA.HI R32, R32, R29, RZ, 0x3 ;  /* 0x0000001d20207211 */ /* 0x000fe400078f18ff */
[----:B------:R-:W-:Y:S02]  /*14de0*/  LEA.HI R28, R28, R11, RZ, 0x1 ;  /* 0x0000000b1c1c7211 */ /* 0x000fe400078f08ff */
[----:B------:R-:W-:Y:S02]  /*14df0*/  LOP3.LUT R32, R32, 0xfffffff8, RZ, 0xc0, !PT ;  /* 0xfffffff820207812 */ /* 0x000fe400078ec0ff */
[----:B------:R-:W-:Y:S01]  /*14e00*/  SHF.R.S32.HI R23, RZ, 0x5, R23 ;  /* 0x00000005ff177819 */ /* 0x000fe20000011417 */
[-C--:B------:R-:W-:Y:S01]  /*14e10*/  FMUL.FTZ R8, R24, R9.reuse ;  /* 0x0000000918087220 */ /* 0x080fe20000410000 */
[----:B------:R-:W-:Y:S01]  /*14e20*/  LOP3.LUT R28, R28, 0x3fffffe, RZ, 0xc0, !PT ;  /* 0x03fffffe1c1c7812 */ /* 0x000fe200078ec0ff */
[----:B------:R-:W-:Y:S02]  /*14e30*/  IMAD.IADD R32, R29, 0x1, -R32 ;  /* 0x000000011d207824 */ /* 0x000fe400078e0a20 */
        /* <DEDUP_REMOVED lines=33> */
[----:B------:R-:W-:-:S02]  /*15050*/  IMAD R29, R10, -0x60, R7 ;  /* 0xffffffa00a1d7824 */ /* 0x000fc400078e0207 */
[-C--:B------:R-:W-:Y:S01]  /*15060*/  FMUL.FTZ R141, R71, R9.reuse ;  /* 0x00000009478d7220 */ /* 0x080fe20000410000 */
[----:B------:R-:W-:Y:S01]  /*15070*/  IMAD R23, R14, 0x8, R23 ;  /* 0x000000080e177824 */ /* 0x000fe200078e0217 */
[----:B------:R-:W-:Y:S01]  /*15080*/  LOP3.LUT R27, R27, 0x7ffffffc, RZ, 0xc0, !PT ;  /* 0x7ffffffc1b1b7812 */ /* 0x000fe200078ec0ff */
[-C--:B------:R-:W-:Y:S01]  /*15090*/  FMUL.FTZ R45, R45, R9.reuse ;  /* 0x000000092d2d7220 */ /* 0x080fe20000410000 */
[-C--:B------:R-:W-:Y:S01]  /*150a0*/  FMUL.FTZ R49, R49, R9.reuse ;  /* 0x0000000931317220 */ /* 0x080fe20000410000 */
[-C--:B------:R-:W-:Y:S01]  /*150b0*/  FMUL.FTZ R53, R53, R9.reuse ;  /* 0x0000000935357220 */ /* 0x080fe20000410000 */
[-C--:B------:R-:W-:Y:S01]  /*150c0*/  FMUL.FTZ R59, R59, R9.reuse ;  /* 0x000000093b3b7220 */ /* 0x080fe20000410000 */
[-C--:B------:R-:W-:Y:S01]  /*150d0*/  FMUL.FTZ R61, R61, R9.reuse ;  /* 0x000000093d3d7220 */ /* 0x080fe20000410000 */
[----:B------:R-:W-:Y:S01]  /*150e0*/  FMUL.FTZ R65, R65, R9 ;  /* 0x0000000941417220 */ /* 0x000fe20000410000 */
[----:B------:R-:W-:Y:S01]  /*150f0*/  IMAD.IADD R28, R11, 0x1, -R28 ;  /* 0x000000010b1c7824 */ /* 0x000fe200078e0a1c */
[----:B------:R-:W-:Y:S01]  /*15100*/  IADD3 R14, -R6, 0x1, R29 ;  /* 0x00000001060e7810 */ /* 0x000fe20007ffe11d */
[----:B------:R-:W-:Y:S01]  /*15110*/  IMAD.U32 R11, R23, 0x10, R32 ;  /* 0x00000010170b7824 */ /* 0x000fe200078e0020 */
[----:B------:R-:W1:Y:S01]  /*15120*/  MUFU.TANH R8, R8 ;  /* 0x0000000800087308 */ /* 0x000e620000002400 */
[----:B------:R-:W-:-:S02]  /*15130*/  IMAD.IADD R27, R30, 0x1, -R27 ;  /* 0x000000011e1b7824 */ /* 0x000fc400078e0a1b */
[----:B------:R-:W-:Y:S01]  /*15140*/  FMUL.FTZ R44, R44, R9 ;  /* 0x000000092c2c7220 */ /* 0x000fe20000410000 */
[----:B------:R-:W-:Y:S01]  /*15150*/  IMAD R11, R28, 0x40, R11 ;  /* 0x000000401c0b7824 */ /* 0x000fe200078e020b */
[----:B------:R-:W-:-:S03]  /*15160*/  LOP3.LUT R28, RZ, R13, RZ, 0x33, !PT ;  /* 0x0000000dff1c7212 */ /* 0x000fc600078e33ff */
[----:B------:R-:W4:Y:S01]  /*15170*/  MUFU.TANH R25, R25 ;  /* 0x0000001900197308 */ /* 0x000f220000002400 */
[----:B------:R-:W-:-:S07]  /*15180*/  IMAD R9, R27, -0x2, R14 ;  /* 0xfffffffe1b097824 */ /* 0x000fce00078e020e */
        /* <DEDUP_REMOVED lines=42> */
[----:B------:R-:W-:-:S02]  /*15430*/  IMAD R14, R10, -0x60, RZ ;  /* 0xffffffa00a0e7824 */ /* 0x000fc400078e02ff */
[C---:B------:R-:W-:Y:S02]  /*15440*/  IMAD.IADD R30, R9.reuse, 0x1, R12 ;  /* 0x00000001091e7824 */ /* 0x040fe400078e020c */
[----:B------:R-:W-:Y:S02]  /*15450*/  IMAD.IADD R32, R9, 0x1, R28 ;  /* 0x0000000109207824 */ /* 0x000fe400078e021c */
[----:B------:R-:W-:Y:S01]  /*15460*/  IMAD R42, R10, -0x60, R15 ;  /* 0xffffffa00a2a7824 */ /* 0x000fe200078e020f */
[----:B------:R3:W1:Y:S01]  /*15470*/  MUFU.TANH R39, R44 ;  /* 0x0000002c00277308 */ /* 0x0006620000002400 */
[--C-:B------:R-:W-:Y:S02]  /*15480*/  IMAD.IADD R9, R30, 0x1, R11.reuse ;  /* 0x000000011e097824 */ /* 0x100fe400078e020b */
[----:B------:R-:W-:Y:S02]  /*15490*/  IMAD.IADD R12, R32, 0x1, R11 ;  /* 0x00000001200c7824 */ /* 0x000fe400078e020b */
[----:B---3--:R-:W-:Y:S01]  /*154a0*/  IMAD R44, R27, -0x2, R14 ;  /* 0xfffffffe1b2c7824 */ /* 0x008fe200078e020e */
[----:B--2-4-:R-:W-:Y:S06]  /*154b0*/  @!P0 BRA `(.L_x_8794) ;  /* 0x0000000000648947 */ /* 0x014fec0003800000 */
        /* <DEDUP_REMOVED lines=12> */
.L_x_8798:
[----:B------:R-:W-:Y:S05]  /*15580*/  BSYNC B2 ;  /* 0x0000000000027941 */ /* 0x000fea0003800000 */
.L_x_8797:
[----:B------:R-:W-:Y:S01]  /*15590*/  LOP3.LUT R13, RZ, R13, RZ, 0x33, !PT ;  /* 0x0000000dff0d7212 */ /* 0x000fe200078e33ff */
[----:B------:R-:W-:Y:S06]  /*155a0*/  BRA `(.L_x_8799) ;  /* 0x0000000000187947 */ /* 0x000fec0003800000 */
.L_x_8796:
[----:B------:R-:W-:-:S13]  /*155b0*/  ISETP.NE.AND P0, PT, R4, 0x1, PT ;  /* 0x000000010400780c */ /* 0x000fda0003f05270 */
[----:B------:R-:W-:Y:S05]  /*155c0*/  @!P0 BRA `(.L_x_8799) ;  /* 0x0000000000108947 */ /* 0x000fea0003800000 */
[----:B------:R-:W2:Y:S04]  /*155d0*/  LDL R14, [R5+0x1c] ;  /* 0x00001c00050e7983 */ /* 0x000ea80000100800 */
[----:B------:R-:W3:Y:S01]  /*155e0*/  LDL R28, [R5+0x20] ;  /* 0x00002000051c7983 */ /* 0x000ee20000100800 */
[----:B--2---:R-:W-:-:S05]  /*155f0*/  IMAD.HI.U32 R13, R13, R14, RZ ;  /* 0x0000000e0d0d7227 */ /* 0x004fca00078e00ff */
[----:B---3--:R-:W-:-:S07]  /*15600*/  SHF.R.U32.HI R13, RZ, R28, R13 ;  /* 0x0000001cff0d7219 */ /* 0x008fce000001160d */
.L_x_8799:
[----:B------:R-:W-:Y:S05]  /*15610*/  BSYNC B1 ;  /* 0x0000000000017941 */ /* 0x000fea0003800000 */
.L_x_8795:
[----:B------:R-:W-:-:S05]  /*15620*/  IMAD R13, R4, R13, R44 ;  /* 0x0000000d040d7224 */ /* 0x000fca00078e022c */
[----:B------:R-:W-:Y:S02]  /*15630*/  VIMNMX R12, R12, R13, !PT ;  /* 0x0000000d0c0c7248 */ /* 0x000fe40007fe0100 */
[----:B------:R-:W-:-:S07]  /*15640*/  VIADDMNMX R9, R13, R4, R9, PT ;  /* 0x000000040d097246 */ /* 0x000fce0003800109 */
.L_x_8794:
[----:B------:R-:W-:Y:S05]  /*15650*/  BSYNC B0 ;  /* 0x0000000000007941 */ /* 0x000fea0003800000 */
.L_x_8793:
[C---:B------:R-:W-:Y:S01]  /*15660*/  ISETP.GE.AND P0, PT, R42.reuse, 0x2, PT ;  /* 0x000000022a00780c */ /* 0x040fe20003f06270 */
        /* <DEDUP_REMOVED lines=23> */
[----:B-1----:R-:W-:Y:S02]  /*157e0*/  FSEL R51, R33, -INF , !P2 ;  /* 0xff80000021337808 */ /* 0x002fe40005000000 */
        /* <DEDUP_REMOVED lines=85> */
[----:B------:R-:W-:Y:S01]  /*15d40*/  FSEL R189, R8, -INF , !P6 ;  /* 0xff80000008bd7808 */ /* 0x000fe20007000000 */
[----:B------:R-:W-:Y:S01]  /*15d50*/  IMAD.IADD R8, R32, 0x1, R11 ;  /* 0x0000000120087824 */ /* 0x000fe200078e020b */
[----:B------:R-:W-:-:S04]  /*15d60*/  ISETP.GE.AND P6, PT, R42, 0x5a, PT ;  /* 0x0000005a2a00780c */ /* 0x000fc80003fc6270 */
[----:B------:R-:W-:Y:S02]  /*15d70*/  P2R R42, PR, RZ, 0x40 ;  /* 0x00000040ff2a7803 */ /* 0x000fe40000000000 */
[----:B------:R-:W-:-:S04]  /*15d80*/  ISETP.GT.AND P6, PT, R12, 0x59, !P6 ;  /* 0x000000590c00780c */ /* 0x000fc800077c4270 */
[----:B------:R-:W-:Y:S01]  /*15d90*/  ISETP.LT.OR P6, PT, R9, 0x5a, P6 ;  /* 0x0000005a0900780c */ /* 0x000fe200037c1670 */
[----:B------:R-:W-:-:S03]  /*15da0*/  IMAD.IADD R9, R30, 0x1, R11 ;  /* 0x000000011e097824 */ /* 0x000fc600078e020b */
        /* <DEDUP_REMOVED lines=15> */
.L_x_8805:
[----:B------:R-:W-:Y:S05]  /*15ea0*/  BSYNC B2 ;  /* 0x0000000000027941 */ /* 0x000fea0003800000 */
.L_x_8804:
[----:B------:R-:W-:Y:S01]  /*15eb0*/  LOP3.LUT R7, RZ, R7, RZ, 0x33, !PT ;  /* 0x00000007ff077212 */ /* 0x000fe200078e33ff */
[----:B------:R-:W-:Y:S06]  /*15ec0*/  BRA `(.L_x_8806) ;  /* 0x0000000000187947 */ /* 0x000fec0003800000 */
.L_x_8803:
[----:B------:R-:W-:-:S13]  /*15ed0*/  ISETP.NE.AND P6, PT, R4, 0x1, PT ;  /* 0x000000010400780c */ /* 0x000fda0003fc5270 */
[----:B------:R-:W-:Y:S05]  /*15ee0*/  @!P6 BRA `(.L_x_8806) ;  /* 0x000000000010e947 */ /* 0x000fea0003800000 */
[----:B------:R-:W2:Y:S04]  /*15ef0*/  LDL R6, [R5+0x1c] ;  /* 0x00001c0005067983 */ /* 0x000ea80000100800 */
[----:B------:R-:W3:Y:S01]  /*15f00*/  LDL R12, [R5+0x20] ;  /* 0x00002000050c7983 */ /* 0x000ee20000100800 */
[----:B--2---:R-:W-:-:S05]  /*15f10*/  IMAD.HI.U32 R7, R7, R6, RZ ;  /* 0x0000000607077227 */ /* 0x004fca00078e00ff */
[----:B---3--:R-:W-:-:S07]  /*15f20*/  SHF.R.U32.HI R7, RZ, R12, R7 ;  /* 0x0000000cff077219 */ /* 0x008fce0000011607 */
.L_x_8806:
[----:B------:R-:W-:Y:S05]  /*15f30*/  BSYNC B1 ;  /* 0x0000000000017941 */ /* 0x000fea0003800000 */
.L_x_8802:
[----:B------:R-:W-:-:S05]  /*15f40*/  IMAD R7, R4, R7, R44 ;  /* 0x0000000704077224 */ /* 0x000fca00078e022c */
[----:B------:R-:W-:Y:S02]  /*15f50*/  VIADDMNMX R9, R7, R4, R9, PT ;  /* 0x0000000407097246 */ /* 0x000fe40003800109 */
[----:B------:R-:W-:-:S07]  /*15f60*/  VIMNMX R8, R8, R7, !PT ;  /* 0x0000000708087248 */ /* 0x000fce0007fe0100 */
.L_x_8801:
[----:B------:R-:W-:Y:S05]  /*15f70*/  BSYNC B0 ;  /* 0x0000000000007941 */ /* 0x000fea0003800000 */
.L_x_8800:
[----:B------:R-:W2:Y:S01]  /*15f80*/  LD.E.64 R4, desc[UR46][R16.64+0x440] ;  /* 0x0004402e10047980 */ /* 0x000ea2000c101b00 */
[C---:B------:R-:W-:Y:S02]  /*15f90*/  ISETP.GT.AND P0, PT, R8.reuse, 0x1, !P0 ;  /* 0x000000010800780c */ /* 0x040fe40004704270 */
[----:B------:R-:W-:Y:S01]  /*15fa0*/  ISETP.GT.AND P1, PT, R8, 0x8, !P1 ;  /* 0x000000080800780c */ /* 0x000fe20004f24270 */
[----:B------:R-:W3:Y:S01]  /*15fb0*/  LD.E R108, desc[UR46][R16.64+0x460] ;  /* 0x0004602e106c7980 */ /* 0x000ee2000c101900 */
[C---:B------:R-:W-:Y:S02]  /*15fc0*/  ISETP.LT.OR P0, PT, R9.reuse, 0x2, P0 ;  /* 0x000000020900780c */ /* 0x040fe40000701670 */
[----:B------:R-:W-:Y:S01]  /*15fd0*/  ISETP.LT.OR P1, PT, R9, 0x9, P1 ;  /* 0x000000090900780c */ /* 0x000fe20000f21670 */
[----:B------:R-:W4:Y:S01]  /*15fe0*/  LD.E R44, desc[UR46][R16.64+0x2b0] ;  /* 0x0002b02e102c7980 */ /* 0x000f22000c101900 */
[----:B------:R-:W-:Y:S02]  /*15ff0*/  FSEL R89, R89, -INF , !P0 ;  /* 0xff80000059597808 */ /* 0x000fe40004000000 */
[----:B------:R-:W-:Y:S01]  /*16000*/  ISETP.NE.AND P0, PT, R28, RZ, PT ;  /* 0x000000ff1c00720c */ /* 0x000fe20003f05270 */
[----:B------:R-:W5:Y:S01]  /*16010*/  LD.E R60, desc[UR46][R16.64+0x23c] ;  /* 0x00023c2e103c7980 */ /* 0x000f62000c101900 */
[----:B------:R-:W-:-:S02]  /*16020*/  FSEL R99, R99, -INF , !P1 ;  /* 0xff80000063637808 */ /* 0x000fc40004800000 */
[----:B------:R-:W-:Y:S01]  /*16030*/  ISETP.GT.AND P0, PT, R8, 0x9, !P0 ;  /* 0x000000090800780c */ /* 0x000fe20004704270 */
[----:B------:R-:W4:Y:S01]  /*16040*/  LD.E R28, desc[UR46][R16.64+0x284] ;  /* 0x0002842e101c7980 */ /* 0x000f22000c101900 */
[----:B------:R-:W-:Y:S02]  /*16050*/  ISETP.NE.AND P1, PT, R54, RZ, PT ;  /* 0x000000ff3600720c */ /* 0x000fe40003f25270 */
[----:B------:R-:W-:Y:S01]  /*16060*/  ISETP.LT.OR P0, PT, R9, 0xa, P0 ;  /* 0x0000000a0900780c */ /* 0x000fe20000701670 */
[----:B------:R-:W5:Y:S01]  /*16070*/  LD.E R54, desc[UR46][R16.64+0x320] ;  /* 0x0003202e10367980 */ /* 0x000f62000c101900 */
[----:B------:R-:W-:Y:S02]  /*16080*/  ISETP.NE.AND P6, PT, R36, RZ, PT ;  /* 0x000000ff2400720c */ /* 0x000fe40003fc5270 */
[----:B------:R-:W-:Y:S01]  /*16090*/  FSEL R105, R105, -INF , !P0 ;  /* 0xff80000069697808 */ /* 0x000fe20004000000 */
[----:B------:R-:W4:Y:S01]  /*160a0*/  LD.E R36, desc[UR46][R16.64+0x270] ;  /* 0x0002702e10247980 */ /* 0x000f22000c101900 */
[----:B------:R-:W-:-:S02]  /*160b0*/  ISETP.NE.AND P0, PT, R46, RZ, PT ;  /* 0x000000ff2e00720c */ /* 0x000fc40003f05270 */
[C---:B------:R-:W-:Y:S01]  /*160c0*/  ISETP.GT.AND P2, PT, R8.reuse, 0x49, !P2 ;  /* 0x000000490800780c */ /* 0x040fe20005744270 */
[----:B------:R-:W5:Y:S01]  /*160d0*/  LD.E R46, desc[UR46][R16.64+0x2d0] ;  /* 0x0002d02e102e7980 */ /* 0x000f62000c101900 */
[C---:B------:R-:W-:Y:S02]  /*160e0*/  ISETP.GT.AND P0, PT, R8.reuse, 0x10, !P0 ;  /* 0x000000100800780c */ /* 0x040fe40004704270 */
[C---:B------:R-:W-:Y:S01]  /*160f0*/  ISETP.GT.AND P3, PT, R8.reuse, 0x50, !P3 ;  /* 0x000000500800780c */ /* 0x040fe20005f64270 */
[----:B------:R-:W5:Y:S01]  /*16100*/  LD.E R74, desc[UR46][R16.64+0x24c] ;  /* 0x00024c2e104a7980 */ /* 0x000f62000c101900 */
[----:B------:R-:W-:Y:S02]  /*16110*/  ISETP.LT.OR P0, PT, R9, 0x11, P0 ;  /* 0x000000110900780c */ /* 0x000fe40000701670 */
[----:B------:R-:W-:Y:S01]  /*16120*/  ISETP.GT.AND P4, PT, R8, 0x51, !P4 ;  /* 0x000000510800780c */ /* 0x000fe20006784270 */
[----:B------:R-:W5:Y:S01]  /*16130*/  LD.E R72, desc[UR46][R16.64+0x25c] ;  /* 0x00025c2e10487980 */ /* 0x000f62000c101900 */
[----:B------:R-:W-:-:S02]  /*16140*/  FSEL R113, R113, -INF , !P0 ;  /* 0xff80000071717808 */ /* 0x000fc40004000000 */
[----:B------:R-:W-:Y:S01]  /*16150*/  ISETP.NE.AND P0, PT, R50, RZ, PT ;  /* 0x000000ff3200720c */ /* 0x000fe20003f05270 */
[----:B------:R-:W5:Y:S03]  /*16160*/  LD.E R70, desc[UR46][R16.64+0x268] ;  /* 0x0002682e10467980 */ /* 0x000f66000c101900 */
[C---:B------:R-:W-:Y:S01]  /*16170*/  ISETP.GT.AND P0, PT, R8.reuse, 0x11, !P0 ;  /* 0x000000110800780c */ /* 0x040fe20004704270 */
[----:B------:R-:W5:Y:S03]  /*16180*/  LD.E R50, desc[UR46][R16.64+0x2f0] ;  /* 0x0002f02e10327980 */ /* 0x000f66000c101900 */
[----:B------:R-:W-:Y:S01]  /*16190*/  ISETP.LT.OR P0, PT, R9, 0x12, P0 ;  /* 0x000000120900780c */ /* 0x000fe20000701670 */
[----:B------:R-:W5:Y:S03]  /*161a0*/  LD.E R68, desc[UR46][R16.64+0x26c] ;  /* 0x00026c2e10447980 */ /* 0x000f66000c101900 */
[----:B------:R-:W-:Y:S01]  /*161b0*/  FSEL R119, R119, -INF , !P0 ;  /* 0xff80000077777808 */ /* 0x000fe20004000000 */
[----:B------:R-:W5:Y:S01]  /*161c0*/  LD.E R64, desc[UR46][R16.64+0x278] ;  /* 0x0002782e10407980 */ /* 0x000f62000c101900 */
[----:B------:R-:W-:-:S02]  /*161d0*/  ISETP.GT.AND P0, PT, R8, 0x18, !P1 ;  /* 0x000000180800780c */ /* 0x000fc40004f04270 */
[----:B------:R-:W-:Y:S01]  /*161e0*/  ISETP.NE.AND P1, PT, R56, RZ, PT ;  /* 0x000000ff3800720c */ /* 0x000fe20003f25270 */
[----:B------:R-:W5:Y:S01]  /*161f0*/  LD.E R80, desc[UR46][R16.64+0x27c] ;  /* 0x00027c2e10507980 */ /* 0x000f62000c101900 */
[C---:B------:R-:W-:Y:S02]  /*16200*/  ISETP.LT.OR P0, PT, R9.reuse, 0x19, P0 ;  /* 0x000000190900780c */ /* 0x040fe40000701670 */
[----:B------:R-:W-:Y:S01]  /*16210*/  ISETP.LT.OR P2, PT, R9, 0x4a, P2 ;  /* 0x0000004a0900780c */ /* 0x000fe20001741670 */
[----:B------:R-:W5:Y:S01]  /*16220*/  LD.E R56, desc[UR46][R16.64+0x310] ;  /* 0x0003102e10387980 */ /* 0x000f62000c101900 */
[----:B------:R-:W-:Y:S02]  /*16230*/  FSEL R129, R129, -INF , !P0 ;  /* 0xff80000081817808 */ /* 0x000fe40004000000 */
[----:B------:R-:W-:Y:S01]  /*16240*/  ISETP.GT.AND P0, PT, R8, 0x19, !P6 ;  /* 0x000000190800780c */ /* 0x000fe20007704270 */
[----:B------:R-:W5:Y:S01]  /*16250*/  LD.E R86, desc[UR46][R16.64+0x288] ;  /* 0x0002882e10567980 */ /* 0x000f62000c101900 */
[----:B------:R-:W-:-:S02]  /*16260*/  ISETP.NE.AND P6, PT, R14, RZ, PT ;  /* 0x000000ff0e00720c */ /* 0x000fc40003fc5270 */
[----:B------:R-:W-:Y:S01]  /*16270*/  ISETP.LT.OR P0, PT, R9, 0x1a, P0 ;  /* 0x0000001a0900780c */ /* 0x000fe20000701670 */
[----:B------:R-:W5:Y:S03]  /*16280*/  LD.E R84, desc[UR46][R16.64+0x28c] ;  /* 0x00028c2e10547980 */ /* 0x000f66000c101900 */
[----:B------:R-:W-:Y:S01]  /*16290*/  FSEL R127, R127, -INF , !P0 ;  /* 0xff8000007f7f7808 */ /* 0x000fe20004000000 */
[----:B------:R-:W5:Y:S01]  /*162a0*/  LD.E R82, desc[UR46][R16.64+0x298] ;  /* 0x0002982e10527980 */ /* 0x000f62000c101900 */
[----:B------:R-:W-:Y:S02]  /*162b0*/  ISETP.NE.AND P0, PT, R58, RZ, PT ;  /* 0x000000ff3a00720c */ /* 0x000fe40003f05270 */
[C---:B------:R-:W-:Y:S01]  /*162c0*/  ISETP.GT.AND P5, PT, R8.reuse, 0x58, !P5 ;  /* 0x000000580800780c */ /* 0x040fe20006fa4270 */
[----:B------:R-:W5:Y:S01]  /*162d0*/  LD.E R78, desc[UR46][R16.64+0x29c] ;  /* 0x00029c2e104e7980 */ /* 0x000f62000c101900 */
[----:B------:R-:W-:-:S03]  /*162e0*/  ISETP.GT.AND P0, PT, R8, 0x20, !P0 ;  /* 0x000000200800780c */ /* 0x000fc60004704270 */
[----:B------:R-:W5:Y:S01]  /*162f0*/  LD.E R76, desc[UR46][R16.64+0x2a8] ;  /* 0x0002a82e104c7980 */ /* 0x000f62000c101900 */
[----:B------:R-:W-:-:S03]  /*16300*/  ISETP.LT.OR P0, PT, R9, 0x21, P0 ;  /* 0x000000210900780c */ /* 0x000fc60000701670 */
[----:B------:R-:W5:Y:S01]  /*16310*/  LD.E R98, desc[UR46][R16.64+0x2ac] ;  /* 0x0002ac2e10627980 */ /* 0x000f62000c101900 */
[----:B------:R-:W-:Y:S02]  /*16320*/  FSEL R125, R125, -INF , !P0 ;  /* 0xff8000007d7d7808 */ /* 0x000fe40004000000 */
[----:B------:R-:W-:Y:S01]  /*16330*/  ISETP.NE.AND P0, PT, R40, RZ, PT ;  /* 0x000000ff2800720c */ /* 0x000fe20003f05270 */
[----:B------:R-:W5:Y:S03]  /*16340*/  LD.E R96, desc[UR46][R16.64+0x2b8] ;  /* 0x0002b82e10607980 */ /* 0x000f66000c101900 */
[----:B------:R-:W-:Y:S01]  /*16350*/  ISETP.GT.AND P0, PT, R8, 0x21, !P0 ;  /* 0x000000210800780c */ /* 0x000fe20004704270 */
[----:B------:R-:W5:Y:S03]  /*16360*/  LD.E R40, desc[UR46][R16.64+0x290] ;  /* 0x0002902e10287980 */ /* 0x000f66000c101900 */
[----:B------:R-:W-:Y:S01]  /*16370*/  ISETP.LT.OR P0, PT, R9, 0x22, P0 ;  /* 0x000000220900780c */ /* 0x000fe20000701670 */
[----:B------:R-:W5:Y:S03]  /*16380*/  LD.E R94, desc[UR46][R16.64+0x2bc] ;  /* 0x0002bc2e105e7980 */ /* 0x000f66000c101900 */
[----:B------:R-:W-:Y:S01]  /*16390*/  FSEL R20, R20, -INF , !P0 ;  /* 0xff80000014147808 */ /* 0x000fe20004000000 */
[----:B------:R-:W5:Y:S01]  /*163a0*/  LD.E R92, desc[UR46][R16.64+0x2c8] ;  /* 0x0002c82e105c7980 */ /* 0x000f62000c101900 */
[----:B------:R-:W-:-:S02]  /*163b0*/  ISETP.NE.AND P0, PT, R62, RZ, PT ;  /* 0x000000ff3e00720c */ /* 0x000fc40003f05270 */
[----:B------:R-:W-:Y:S01]  /*163c0*/  ISETP.LT.OR P3, PT, R9, 0x51, P3 ;  /* 0x000000510900780c */ /* 0x000fe20001f61670 */
        /* <DEDUP_REMOVED lines=14> */
[----:B------:R-:W-:-:S03]  /*164b0*/  ISETP.NE.AND P0, PT, R34, RZ, PT ;  /* 0x000000ff2200720c */ /* 0x000fc60003f05270 */
        /* <DEDUP_REMOVED lines=22> */
[----:B------:R-:W4:Y:S03]  /*16620*/  LD.E R24, desc[UR46][R16.64+0x230] ;  /* 0x0002302e10187980 */ /* 0x000f26000c101900 */
        /* <DEDUP_REMOVED lines=13> */
[----:B------:R-:W-:Y:S01]  /*16700*/  ISETP.GT.AND P0, PT, R8, 0x41, !P1 ;  /* 0x000000410800780c */ /* 0x000fe20004f04270 */
[----:B------:R-:W5:Y:S01]  /*16710*/  LD.E R140, desc[UR46][R16.64+0x388] ;  /* 0x0003882e108c7980 */ /* 0x000f62000c101900 */
[----:B------:R-:W-:Y:S02]  /*16720*/  ISETP.NE.AND P1, PT, R67, RZ, PT ;  /* 0x000000ff4300720c */ /* 0x000fe40003f25270 */
[----:B------:R-:W-:Y:S01]  /*16730*/  ISETP.LT.OR P0, PT, R9, 0x42, P0 ;  /* 0x000000420900780c */ /* 0x000fe20000701670 */
[----:B------:R-:W5:Y:S03]  /*16740*/  LD.E R148, desc[UR46][R16.64+0x38c] ;  /* 0x00038c2e10947980 */ /* 0x000f66000c101900 */
[----:B------:R-:W-:Y:S01]  /*16750*/  FSEL R106, R106, -INF , !P0 ;  /* 0xff8000006a6a7808 */ /* 0x000fe20004000000 */
[----:B------:R-:W5:Y:S01]  /*16760*/  LD.E R144, desc[UR46][R16.64+0x398] ;  /* 0x0003982e10907980 */ /* 0x000f62000c101900 */
[----:B------:R-:W-:-:S02]  /*16770*/  ISETP.GT.AND P0, PT, R8, RZ, !P6 ;  /* 0x000000ff0800720c */ /* 0x000fc40007704270 */
[----:B------:R-:W-:Y:S01]  /*16780*/  FSEL R133, R133, -INF , !P2 ;  /* 0xff80000085857808 */ /* 0x000fe20005000000 */
[----:B------:R-:W5:Y:S01]  /*16790*/  LD.E R146, desc[UR46][R16.64+0x39c] ;  /* 0x00039c2e10927980 */ /* 0x000f62000c101900 */
[----:B------:R-:W-:Y:S02]  /*167a0*/  ISETP.LT.OR P0, PT, R9, 0x1, P0 ;  /* 0x000000010900780c */ /* 0x000fe40000701670 */
[----:B------:R-:W-:Y:S01]  /*167b0*/  ISETP.NE.AND P6, PT, R42, RZ, PT ;  /* 0x000000ff2a00720c */ /* 0x000fe20003fc5270 */
[----:B------:R-:W5:Y:S01]  /*167c0*/  LD.E R150, desc[UR46][R16.64+0x3a8] ;  /* 0x0003a82e10967980 */ /* 0x000f62000c101900 */
[----:B------:R-:W-:-:S03]  /*167d0*/  FSEL R6, R26, -INF , !P0 ;  /* 0xff8000001a067808 */ /* 0x000fc60004000000 */
[----:B------:R-:W5:Y:S04]  /*167e0*/  LD.E R30, desc[UR46][R16.64+0x424] ;  /* 0x0004242e101e7980 */ /* 0x000f68000c101900 */
        /* <DEDUP_REMOVED lines=18> */
[----:B------:R-:W5:Y:S01]  /*16910*/  LD.E R107, desc[UR46][R16.64+0x3f0] ;  /* 0x0003f02e106b7980 */ /* 0x000f62000c101900 */
[----:B--2---:R-:W-:-:S03]  /*16920*/  FMNMX.FTZ R14, R189, R4, !PT ;  /* 0x00000004bd0e7209 */ /* 0x004fc60007810000 */
[----:B------:R-:W2:Y:S01]  /*16930*/  LD.E R42, desc[UR46][R16.64+0x2c0] ;  /* 0x0002c02e102a7980 */ /* 0x000ea2000c101900 */
[----:B------:R-:W-:-:S03]  /*16940*/  FMNMX.FTZ R14, R63, R14, !PT ;  /* 0x0000000e3f0e7209 */ /* 0x000fc60007810000 */
        /* <DEDUP_REMOVED lines=35> */
[----:B------:R-:W-:-:S04]  /*16b80*/  FMNMX.FTZ R14, R6, R5, !PT ;  /* 0x00000005060e7209 */ /* 0x000fc80007810000 */
[----:B------:R-:W-:Y:S01]  /*16b90*/  FMNMX.FTZ R14, R89, R14, !PT ;  /* 0x0000000e590e7209 */ /* 0x000fe20007810000 */
[----:B------:R-:W1:Y:S03]  /*16ba0*/  SHFL.BFLY PT, R18, R7, 0x1, 0x1f ;  /* 0x0c201f0007127f89 */ /* 0x000e6600000e0000 */
[----:B------:R-:W-:-:S04]  /*16bb0*/  FMNMX.FTZ R14, R99, R14, !PT ;  /* 0x0000000e630e7209 */ /* 0x000fc80007810000 */
[----:B------:R-:W-:-:S04]  /*16bc0*/  FMNMX.FTZ R14, R105, R14, !PT ;  /* 0x0000000e690e7209 */ /* 0x000fc80007810000 */
[----:B------:R-:W-:-:S04]  /*16bd0*/  FMNMX.FTZ R14, R113, R14, !PT ;  /* 0x0000000e710e7209 */ /* 0x000fc80007810000 */
[----:B------:R-:W-:-:S04]  /*16be0*/  FMNMX.FTZ R14, R119, R14, !PT ;  /* 0x0000000e770e7209 */ /* 0x000fc80007810000 */
[----:B------:R-:W-:-:S04]  /*16bf0*/  FMNMX.FTZ R14, R129, R14, !PT ;  /* 0x0000000e810e7209 */ /* 0x000fc80007810000 */
[----:B------:R-:W-:Y:S02]  /*16c00*/  FMNMX.FTZ R14, R127, R14, !PT ;  /* 0x0000000e7f0e7209 */ /* 0x000fe40007810000 */
[----:B-1----:R-:W-:Y:S02]  /*16c10*/  FMNMX.FTZ R67, R7, R18, !PT ;  /* 0x0000001207437209 */ /* 0x002fe40007810000 */
[----:B------:R-:W-:-:S04]  /*16c20*/  FMNMX.FTZ R7, R125, R14, !PT ;  /* 0x0000000e7d077209 */ /* 0x000fc80007810000 */
[----:B------:R-:W-:-:S04]  /*16c30*/  FMNMX.FTZ R14, R20, R7, !PT ;  /* 0x00000007140e7209 */ /* 0x000fc80007810000 */
[----:B------:R-:W-:-:S04]  /*16c40*/  FMNMX.FTZ R7, R11, R14, !PT ;  /* 0x0000000e0b077209 */ /* 0x000fc80007810000 */
[----:B------:R-:W-:-:S04]  /*16c50*/  FMNMX.FTZ R14, R12, R7, !PT ;  /* 0x000000070c0e7209 */ /* 0x000fc80007810000 */
[----:B------:R-:W-:-:S04]  /*16c60*/  FMNMX.FTZ R14, R19, R14, !PT ;  /* 0x0000000e130e7209 */ /* 0x000fc80007810000 */
[----:B------:R-:W-:-:S04]  /*16c70*/  FMNMX.FTZ R7, R21, R14, !PT ;  /* 0x0000000e15077209 */ /* 0x000fc80007810000 */
[----:B------:R-:W-:Y:S02]  /*16c80*/  FMNMX.FTZ R14, R104, R7, !PT ;  /* 0x00000007680e7209 */ /* 0x000fe40007810000 */
[----:B------:R-:W-:Y:S02]  /*16c90*/  ISETP.GT.AND P0, PT, R8, 0x48, !P1 ;  /* 0x000000480800780c */ /* 0x000fe40004f04270 */
[----:B------:R-:W-:Y:S02]  /*16ca0*/  FMNMX.FTZ R14, R121, R14, !PT ;  /* 0x0000000e790e7209 */ /* 0x000fe40007810000 */
[----:B------:R-:W-:Y:S02]  /*16cb0*/  ISETP.LT.OR P0, PT, R9, 0x49, P0 ;  /* 0x000000490900780c */ /* 0x000fe40000701670 */
[----:B------:R-:W-:Y:S02]  /*16cc0*/  FMNMX.FTZ R7, R123, R14, !PT ;  /* 0x0000000e7b077209 */ /* 0x000fe40007810000 */
[----:B------:R-:W-:-:S02]  /*16cd0*/  FSEL R131, R131, -INF , !P0 ;  /* 0xff80000083837808 */ /* 0x000fc40004000000 */
[----:B------:R-:W-:-:S04]  /*16ce0*/  FMNMX.FTZ R14, R106, R7, !PT ;  /* 0x000000076a0e7209 */ /* 0x000fc80007810000 */
[----:B------:R-:W-:Y:S02]  /*16cf0*/  FMNMX.FTZ R14, R131, R14, !PT ;  /* 0x0000000e830e7209 */ /* 0x000fe40007810000 */
[----:B------:R-:W-:Y:S02]  /*16d00*/  ISETP.LT.OR P4, PT, R9, 0x52, P4 ;  /* 0x000000520900780c */ /* 0x000fe40002781670 */
[----:B------:R-:W-:Y:S02]  /*16d10*/  FSEL R135, R135, -INF , !P3 ;  /* 0xff80000087877808 */ /* 0x000fe40005800000 */
[----:B------:R-:W-:Y:S02]  /*16d20*/  FMNMX.FTZ R14, R133, R14, !PT ;  /* 0x0000000e850e7209 */ /* 0x000fe40007810000 */
[----:B------:R-:W-:Y:S02]  /*16d30*/  ISETP.GT.AND P0, PT, R8, 0x59, !P6 ;  /* 0x000000590800780c */ /* 0x000fe40007704270 */
[----:B------:R-:W-:Y:S01]  /*16d40*/  ISETP.LT.OR P5, PT, R9, 0x59, P5 ;  /* 0x000000590900780c */ /* 0x000fe20002fa1670 */
[----:B------:R-:W-:Y:S01]  /*16d50*/  ST.E desc[UR46][R16.64+0x440], R65 ;  /* 0x0004404110007985 */ /* 0x000fe2000c10192e */
[----:B------:R-:W-:-:S02]  /*16d60*/  FSEL R137, R137, -INF , !P4 ;  /* 0xff80000089897808 */ /* 0x000fc40006000000 */
[----:B------:R-:W-:Y:S01]  /*16d70*/  FMNMX.FTZ R14, R135, R14, !PT ;  /* 0x0000000e870e7209 */ /* 0x000fe20007810000 */
[----:B------:R-:W4:Y:S01]  /*16d80*/  LD.E R8, desc[UR46][R16.64+0x454] ;  /* 0x0004542e10087980 */ /* 0x000f22000c101900 */
[----:B------:R-:W-:Y:S02]  /*16d90*/  ISETP.LT.OR P0, PT, R9, 0x5a, P0 ;  /* 0x0000005a0900780c */ /* 0x000fe40000701670 */
[----:B------:R-:W-:Y:S01]  /*16da0*/  FSEL R139, R139, -INF , !P5 ;  /* 0xff8000008b8b7808 */ /* 0x000fe20006800000 */
[----:B------:R1:W-:Y:S01]  /*16db0*/  ST.E desc[UR46][R16.64+0x440], R67 ;  /* 0x0004404310007985 */ /* 0x0003e2000c10192e */
[----:B------:R-:W-:Y:S02]  /*16dc0*/  FMNMX.FTZ R14, R137, R14, !PT ;  /* 0x0000000e890e7209 */ /* 0x000fe40007810000 */
[----:B------:R-:W-:Y:S01]  /*16dd0*/  FSEL R141, R141, -INF , !P0 ;  /* 0xff8000008d8d7808 */ /* 0x000fe20004000000 */
[----:B------:R-:W3:Y:S01]  /*16de0*/  LD.E R69, desc[UR46][R16.64+0x440] ;  /* 0x0004402e10457980 */ /* 0x000ee2000c101900 */
[----:B------:R-:W-:-:S03]  /*16df0*/  FMNMX.FTZ R14, R139, R14, !PT ;  /* 0x0000000e8b0e7209 */ /* 0x000fc60007810000 */
[----:B------:R-:W5:Y:S01]  /*16e00*/  LD.E R9, desc[UR46][R16.64+0x450] ;  /* 0x0004502e10097980 */ /* 0x000f62000c101900 */
[----:B------:R-:W-:-:S03]  /*16e10*/  FMNMX.FTZ R7, R141, R14, !PT ;  /* 0x0000000e8d077209 */ /* 0x000fc60007810000 */
[----:B-1----:R-:W2:Y:S04]  /*16e20*/  LD.E R67, desc[UR46][R16.64+0x350] ;  /* 0x0003502e10437980 */ /* 0x002ea8000c101900 */
[----:B------:R-:W-:Y:S04]  /*16e30*/  ST.E desc[UR46][R16.64+0x444], R7 ;  /* 0x0004440710007985 */ /* 0x000fe8000c10192e */
[----:B------:R-:W4:Y:S04]  /*16e40*/  LD.E R14, desc[UR46][R16.64+0x444] ;  /* 0x0004442e100e7980 */ /* 0x000f28000c101900 */
[----:B------:R-:W2:Y:S01]  /*16e50*/  LD.E R65, desc[UR46][R16.64+0x360] ;  /* 0x0003602e10417980 */ /* 0x000ea2000c101900 */
[C---:B---3--:R-:W-:Y:S01]  /*16e60*/  FMUL.FTZ R18, R69.reuse, R108 ;  /* 0x0000006c45127220 */ /* 0x048fe20000410000 */
[----:B------:R-:W-:-:S04]  /*16e70*/  FSETP.NEU.FTZ.AND P0, PT, R69, -INF , PT ;  /* 0xff8000004500780b */ /* 0x000fc80003f1d000 */
[----:B------:R-:W-:-:S05]  /*16e80*/  FSEL R58, R18, RZ, P0 ;  /* 0x000000ff123a7208 */ /* 0x000fca0000000000 */
[-CC-:B------:R-:W-:Y:S02]  /*16e90*/  FFMA.FTZ R176, R43, R108.reuse, -R58.reuse ;  /* 0x0000006c2bb07223 */ /* 0x180fe4000001083a */
[----:B----4-:R-:W1:Y:S01]  /*16ea0*/  SHFL.BFLY PT, R43, R14, 0x2, 0x1f ;  /* 0x0c401f000e2b7f89 */ /* 0x010e6200000e0000 */
[-CC-:B------:R-:W-:Y:S01]  /*16eb0*/  FFMA.FTZ R153, R59, R108.reuse, -R58.reuse ;  /* 0x0000006c3b997223 */ /* 0x180fe2000001083a */
[----:B------:R-:W-:Y:S02]  /*16ec0*/  FSEL R69, R69, RZ, P0 ;  /* 0x000000ff45457208 */ /* 0x000fe40000000000 */
[----:B-1----:R-:W-:Y:S01]  /*16ed0*/  FMNMX.FTZ R14, R14, R43, !PT ;  /* 0x0000002b0e0e7209 */ /* 0x002fe20007810000 */
[-CC-:B------:R-:W-:Y:S01]  /*16ee0*/  FFMA.FTZ R154, R61, R108.reuse, -R58.reuse ;  /* 0x0000006c3d9a7223 */ /* 0x180fe2000001083a */
[-CC-:B------:R-:W-:Y:S01]  /*16ef0*/  FFMA.FTZ R189, R189, R108.reuse, -R58.reuse ;  /* 0x0000006cbdbd7223 */ /* 0x180fe2000001083a */
[-CC-:B------:R-:W-:Y:S01]  /*16f00*/  FFMA.FTZ R152, R63, R108.reuse, -R58.reuse ;  /* 0x0000006c3f987223 */ /* 0x180fe2000001083a */
[-CC-:B------:R-:W-:Y:S01]  /*16f10*/  FFMA.FTZ R188, R53, R108.reuse, -R58.reuse ;  /* 0x0000006c35bc7223 */ /* 0x180fe2000001083a */
[----:B------:R-:W1:Y:S01]  /*16f20*/  SHFL.BFLY PT, R59, R14, 0x1, 0x1f ;  /* 0x0c201f000e3b7f89 */ /* 0x000e6200000e0000 */
[----:B------:R-:W-:Y:S01]  /*16f30*/  FADD.FTZ R61, R4, -R69 ;  /* 0x80000045043d7221 */ /* 0x000fe20000010000 */
        /* <DEDUP_REMOVED lines=12> */
[----:B------:R-:W3:Y:S01]  /*17000*/  LD.E R29, desc[UR46][R16.64+0x42c] ;  /* 0x00042c2e101d7980 */ /* 0x000ee2000c101900 */
        /* <DEDUP_REMOVED lines=8> */
[-C--:B------:R-:W-:Y:S01]  /*17090*/  FFMA.FTZ R18, R55, R108.reuse, -R58 ;  /* 0x0000006c37127223 */ /* 0x080fe2000001083a */
[----:B-1----:R-:W-:Y:S01]  /*170a0*/  FMNMX.FTZ R57, R14, R59, !PT ;  /* 0x0000003b0e397209 */ /* 0x002fe20007810000 */
[----:B------:R-:W4:Y:S03]  /*170b0*/  LD.E R33, desc[UR46][R16.64+0x234] ;  /* 0x0002342e10217980 */ /* 0x000f26000c101900 */
[----:B------:R1:W-:Y:S01]  /*170c0*/  MUFU.EX2 R14, R4 ;  /* 0x00000004000e7308 */ /* 0x0003e20000000800 */
[----:B------:R-:W2:Y:S04]  /*170d0*/  LD.E R25, desc[UR46][R16.64+0x240] ;  /* 0x0002402e10197980 */ /* 0x000ea8000c101900 */
[----:B------:R-:W2:Y:S01]  /*170e0*/  LD.E R31, desc[UR46][R16.64+0x260] ;  /* 0x0002602e101f7980 */ /* 0x000ea2000c101900 */
[----:B-1----:R-:W-:-:S02]  /*170f0*/  FMUL.FTZ R4, R61, R108 ;  /* 0x0000006c3d047220 */ /* 0x002fc40000410000 */
[----:B------:R-:W-:Y:S01]  /*17100*/  MUFU.EX2 R153, R153 ;  /* 0x0000009900997308 */ /* 0x000fe20000000800 */
[CC--:B------:R-:W-:Y:S01]  /*17110*/  FMUL.FTZ R58, R57.reuse, R108.reuse ;  /* 0x0000006c393a7220 */ /* 0x0c0fe20000410000 */
[----:B------:R-:W-:Y:S01]  /*17120*/  FSETP.NEU.FTZ.AND P0, PT, R57, -INF , PT ;  /* 0xff8000003900780b */ /* 0x000fe20003f1d000 */
[----:B------:R-:W2:Y:S04]  /*17130*/  LD.E R27, desc[UR46][R16.64+0x274] ;  /* 0x0002742e101b7980 */ /* 0x000ea8000c101900 */
[----:B------:R-:W2:Y:S01]  /*17140*/  LD.E R35, desc[UR46][R16.64+0x280] ;  /* 0x0002802e10237980 */ /* 0x000ea2000c101900 */
[----:B------:R-:W5:Y:S01]  /*17150*/  MUFU.EX2 R4, R4 ;  /* 0x0000000400047308 */ /* 0x000f620000000800 */
[----:B------:R-:W-:Y:S02]  /*17160*/  FSEL R110, R58, RZ, P0 ;  /* 0x000000ff3a6e7208 */ /* 0x000fe40000000000 */
[----:B------:R-:W2:Y:S04]  /*17170*/  LD.E R37, desc[UR46][R16.64+0x294] ;  /* 0x0002942e10257980 */ /* 0x000ea8000c101900 */
[----:B------:R-:W2:Y:S01]  /*17180*/  LD.E R43, desc[UR46][R16.64+0x2c4] ;  /* 0x0002c42e102b7980 */ /* 0x000ea2000c101900 */
[----:B------:R-:W1:Y:S03]  /*17190*/  MUFU.EX2 R188, R188 ;  /* 0x000000bc00bc7308 */ /* 0x000e660000000800 */
[----:B------:R-:W2:Y:S04]  /*171a0*/  LD.E R39, desc[UR46][R16.64+0x264] ;  /* 0x0002642e10277980 */ /* 0x000ea8000c101900 */
[----:B------:R-:W2:Y:S01]  /*171b0*/  LD.E R41, desc[UR46][R16.64+0x2a4] ;  /* 0x0002a42e10297980 */ /* 0x000ea2000c101900 */
[----:B-----5:R-:W-:Y:S01]  /*171c0*/  FFMA.FTZ R9, R4, R9, R189 ;  /* 0x0000000904097223 */ /* 0x020fe200000100bd */
[----:B------:R-:W5:Y:S02]  /*171d0*/  MUFU.EX2 R7, R7 ;  /* 0x0000000700077308 */ /* 0x000f640000000800 */
[----:B------:R-:W2:Y:S01]  /*171e0*/  LD.E R45, desc[UR46][R16.64+0x2b4] ;  /* 0x0002b42e102d7980 */ /* 0x000ea2000c101900 */
[----:B------:R-:W-:Y:S01]  /*171f0*/  FADD.FTZ R9, R152, R9 ;  /* 0x0000000998097221 */ /* 0x000fe20000010000 */
[----:B------:R-:W-:-:S02]  /*17200*/  FFMA.FTZ R166, R21, R108, -R110 ;  /* 0x0000006c15a67223 */ /* 0x000fc4000001086e */
[----:B------:R-:W2:Y:S01]  /*17210*/  LD.E R49, desc[UR46][R16.64+0x2d4] ;  /* 0x0002d42e10317980 */ /* 0x000ea2000c101900 */
[----:B------:R-:W-:Y:S01]  /*17220*/  FADD.FTZ R202, R154, R9 ;  /* 0x000000099aca7221 */ /* 0x000fe20000010000 */
[----:B------:R-:W5:Y:S01]  /*17230*/  MUFU.EX2 R180, R180 ;  /* 0x000000b400b47308 */ /* 0x000f620000000800 */
[----:B------:R-:W-:Y:S01]  /*17240*/  FFMA.FTZ R21, R123, R108, -R110 ;  /* 0x0000006c7b157223 */ /* 0x000fe2000001086e */
[----:B------:R-:W2:Y:S01]  /*17250*/  LD.E R47, desc[UR46][R16.64+0x2e0] ;  /* 0x0002e02e102f7980 */ /* 0x000ea2000c101900 */
[----:B------:R-:W-:-:S03]  /*17260*/  FADD.FTZ R123, R153, R202 ;  /* 0x000000ca997b7221 */ /* 0x000fc60000010000 */
[----:B------:R-:W2:Y:S02]  /*17270*/  LD.E R51, desc[UR46][R16.64+0x2f4] ;  /* 0x0002f42e10337980 */ /* 0x000ea4000c101900 */
[----:B------:R-:W5:Y:S01]  /*17280*/  MUFU.EX2 R177, R177 ;  /* 0x000000b100b17308 */ /* 0x000f620000000800 */
[----:B-1----:R-:W-:Y:S01]  /*17290*/  FADD.FTZ R220, R188, R123 ;  /* 0x0000007bbcdc7221 */ /* 0x002fe20000010000 */
[----:B------:R-:W-:Y:S01]  /*172a0*/  FSEL R58, R57, RZ, P0 ;  /* 0x000000ff393a7208 */ /* 0x000fe20000000000 */
[----:B------:R-:W2:Y:S05]  /*172b0*/  LD.E R53, desc[UR46][R16.64+0x304] ;  /* 0x0003042e10357980 */ /* 0x000eaa000c101900 */
[----:B------:R-:W1:Y:S01]  /*172c0*/  MUFU.EX2 R176, R176 ;  /* 0x000000b000b07308 */ /* 0x000e620000000800 */
[----:B-----5:R-:W-:Y:S01]  /*172d0*/  FADD.FTZ R123, R7, R220 ;  /* 0x000000dc077b7221 */ /* 0x020fe20000010000 */
[----:B------:R-:W-:Y:S01]  /*172e0*/  FADD.FTZ R143, R5, -R58 ;  /* 0x8000003a058f7221 */ /* 0x000fe20000010000 */
[----:B------:R-:W5:Y:S04]  /*172f0*/  LD.E R69, desc[UR46][R16.64+0x330] ;  /* 0x0003302e10457980 */ /* 0x000f68000c101900 */
[----:B------:R-:W5:Y:S01]  /*17300*/  LD.E R63, desc[UR46][R16.64+0x364] ;  /* 0x0003642e103f7980 */ /* 0x000f62000c101900 */
[----:B------:R-:W1:Y:S01]  /*17310*/  MUFU.EX2 R173, R173 ;  /* 0x000000ad00ad7308 */ /* 0x000e620000000800 */
[----:B------:R-:W-:-:S02]  /*17320*/  FADD.FTZ R226, R180, R123 ;  /* 0x0000007bb4e27221 */ /* 0x000fc40000010000 */
[----:B------:R-:W5:Y:S04]  /*17330*/  LD.E R5, desc[UR46][R16.64+0x420] ;  /* 0x0004202e10057980 */ /* 0x000f68000c101900 */
[----:B------:R-:W5:Y:S01]  /*17340*/  LD.E R58, desc[UR46][R16.64+0x248] ;  /* 0x0002482e103a7980 */ /* 0x000f62000c101900 */
[----:B------:R-:W1:Y:S01]  /*17350*/  MUFU.EX2 R172, R172 ;  /* 0x000000ac00ac7308 */ /* 0x000e620000000800 */
[----:B------:R-:W-:-:S07]  /*17360*/  FADD.FTZ R123, R177, R226 ;  /* 0x000000e2b17b7221 */ /* 0x000fce0000010000 */
[----:B------:R-:W1:Y:S02]  /*17370*/  MUFU.EX2 R169, R169 ;  /* 0x000000a900a97308 */ /* 0x000e640000000800 */
[----:B-1----:R-:W-:Y:S01]  /*17380*/  FADD.FTZ R236, R176, R123 ;  /* 0x0000007bb0ec7221 */ /* 0x002fe20000010000 */
[-CC-:B------:R-:W-:Y:S01]  /*17390*/  FFMA.FTZ R183, R6, R108.reuse, -R110.reuse ;  /* 0x0000006c06b77223 */ /* 0x180fe2000001086e */
[-CC-:B------:R-:W-:Y:S01]  /*173a0*/  FFMA.FTZ R178, R20, R108.reuse, -R110.reuse ;  /* 0x0000006c14b27223 */ /* 0x180fe2000001086e */
[-CC-:B------:R-:W-:Y:S01]  /*173b0*/  FFMA.FTZ R171, R11, R108.reuse, -R110.reuse ;  /* 0x0000006c0bab7223 */ /* 0x180fe2000001086e */
[-CC-:B------:R-:W-:Y:S02]  /*173c0*/  FFMA.FTZ R174, R12, R108.reuse, -R110.reuse ;  /* 0x0000006c0cae7223 */ /* 0x180fe4000001086e */
        /* <DEDUP_REMOVED lines=19> */
[----:B------:R-:W-:Y:S01]  /*17500*/  FMUL.FTZ R121, R108, R143 ;  /* 0x0000008f6c797220 */ /* 0x000fe20000410000 */
[----:B------:R-:W1:Y:S01]  /*17510*/  MUFU.EX2 R167, R167 ;  /* 0x000000a700a77308 */ /* 0x000e620000000800 */
[----:B------:R-:W5:Y:S01]  /*17520*/  LD.E R108, desc[UR46][R16.64+0x2f8] ;  /* 0x0002f82e106c7980 */ /* 0x000f62000c101900 */
[----:B------:R-:W-:-:S03]  /*17530*/  FADD.FTZ R125, R173, R236 ;  /* 0x000000ecad7d7221 */ /* 0x000fc60000010000 */
[----:B------:R-:W5:Y:S01]  /*17540*/  LD.E R110, desc[UR46][R16.64+0x30c] ;  /* 0x00030c2e106e7980 */ /* 0x000f62000c101900 */
[----:B------:R-:W-:-:S03]  /*17550*/  FADD.FTZ R127, R172, R125 ;  /* 0x0000007dac7f7221 */ /* 0x000fc60000010000 */
[----:B------:R-:W5:Y:S01]  /*17560*/  LD.E R106, desc[UR46][R16.64+0x318] ;  /* 0x0003182e106a7980 */ /* 0x000f62000c101900 */
[----:B------:R-:W-:-:S03]  /*17570*/  FADD.FTZ R131, R169, R127 ;  /* 0x0000007fa9837221 */ /* 0x000fc60000010000 */
[----:B------:R-:W5:Y:S01]  /*17580*/  LD.E R104, desc[UR46][R16.64+0x31c] ;  /* 0x00031c2e10687980 */ /* 0x000f62000c101900 */
[----:B-1----:R-:W-:-:S03]  /*17590*/  FADD.FTZ R133, R170, R131 ;  /* 0x00000083aa857221 */ /* 0x002fc60000010000 */
[----:B------:R-:W5:Y:S01]  /*175a0*/  LD.E R55, desc[UR46][R16.64+0x314] ;  /* 0x0003142e10377980 */ /* 0x000f62000c101900 */
[----:B------:R-:W-:-:S03]  /*175b0*/  FADD.FTZ R135, R167, R133 ;  /* 0x00000085a7877221 */ /* 0x000fc60000010000 */
        /* <DEDUP_REMOVED lines=17> */
[----:B------:R-:W-:Y:S08]  /*176d0*/  MUFU.EX2 R183, R183 ;  /* 0x000000b700b77308 */ /* 0x000ff00000000800 */
[----:B------:R-:W1:Y:S08]  /*176e0*/  MUFU.EX2 R121, R121 ;  /* 0x0000007900797308 */ /* 0x000e700000000800 */
[----:B------:R-:W1:Y:S08]  /*176f0*/  MUFU.EX2 R192, R192 ;  /* 0x000000c000c07308 */ /* 0x000e700000000800 */
[----:B------:R-:W1:Y:S02]  /*17700*/  MUFU.EX2 R155, R155 ;  /* 0x0000009b009b7308 */ /* 0x000e640000000800 */
[----:B-1----:R-:W-:-:S06]  /*17710*/  FFMA.FTZ R9, R121, R8, R183 ;  /* 0x0000000879097223 */ /* 0x002fcc00000100b7 */
[----:B------:R-:W1:Y:S01]  /*17720*/  MUFU.EX2 R6, R6 ;  /* 0x0000000600067308 */ /* 0x000e620000000800 */
[----:B------:R-:W-:-:S07]  /*17730*/  FADD.FTZ R8, R192, R9 ;  /* 0x00000009c0087221 */ /* 0x000fce0000010000 */
[----:B------:R-:W1:Y:S01]  /*17740*/  MUFU.EX2 R179, R179 ;  /* 0x000000b300b37308 */ /* 0x000e620000000800 */
[----:B------:R-:W-:-:S07]  /*17750*/  FADD.FTZ R9, R155, R8 ;  /* 0x000000089b097221 */ /* 0x000fce0000010000 */
[----:B------:R-:W1:Y:S02]  /*17760*/  MUFU.EX2 R190, R190 ;  /* 0x000000be00be7308 */ /* 0x000e640000000800 */
[----:B-1----:R-:W-:-:S06]  /*17770*/  FADD.FTZ R8, R6, R9 ;  /* 0x0000000906087221 */ /* 0x002fcc0000010000 */
[----:B------:R-:W1:Y:S01]  /*17780*/  MUFU.EX2 R181, R181 ;  /* 0x000000b500b57308 */ /* 0x000e620000000800 */
[----:B------:R-:W-:-:S07]  /*17790*/  FADD.FTZ R9, R179, R8 ;  /* 0x00000008b3097221 */ /* 0x000fce0000010000 */
[----:B------:R-:W3:Y:S01]  /*177a0*/  MUFU.EX2 R182, R182 ;  /* 0x000000b600b67308 */ /* 0x000ee20000000800 */
[----:B------:R-:W-:-:S07]  /*177b0*/  FADD.FTZ R8, R190, R9 ;  /* 0x00000009be087221 */ /* 0x000fce0000010000 */
[----:B------:R-:W3:Y:S01]  /*177c0*/  MUFU.EX2 R175, R175 ;  /* 0x000000af00af7308 */ /* 0x000ee20000000800 */
[----:B-1----:R-:W-:-:S07]  /*177d0*/  FADD.FTZ R9, R181, R8 ;  /* 0x00000008b5097221 */ /* 0x002fce0000010000 */
[----:B------:R-:W1:Y:S01]  /*177e0*/  MUFU.EX2 R178, R178 ;  /* 0x000000b200b27308 */ /* 0x000e620000000800 */
[----:B---3--:R-:W-:-:S07]  /*177f0*/  FADD.FTZ R8, R182, R9 ;  /* 0x00000009b6087221 */ /* 0x008fce0000010000 */
[----:B------:R-:W3:Y:S01]  /*17800*/  MUFU.EX2 R171, R171 ;  /* 0x000000ab00ab7308 */ /* 0x000ee20000000800 */
[----:B------:R-:W-:-:S07]  /*17810*/  FADD.FTZ R9, R175, R8 ;  /* 0x00000008af097221 */ /* 0x000fce0000010000 */
[----:B------:R-:W4:Y:S01]  /*17820*/  MUFU.EX2 R174, R174 ;  /* 0x000000ae00ae7308 */ /* 0x000f220000000800 */
[----:B-1----:R-:W-:-:S07]  /*17830*/  FADD.FTZ R8, R178, R9 ;  /* 0x00000009b2087221 */ /* 0x002fce0000010000 */
[----:B------:R-:W1:Y:S01]  /*17840*/  MUFU.EX2 R168, R168 ;  /* 0x000000a800a87308 */ /* 0x000e620000000800 */
[----:B------:R-:W-:-:S07]  /*17850*/  FMUL.FTZ R145, R121, R29 ;  /* 0x0000001d79917220 */ /* 0x000fce0000410000 */
[----:B------:R-:W1:Y:S01]  /*17860*/  MUFU.EX2 R161, R161 ;  /* 0x000000a100a17308 */ /* 0x000e620000000800 */
[----:B------:R-:W-:Y:S01]  /*17870*/  FMUL.FTZ R29, R4, R24 ;  /* 0x00000018041d7220 */ /* 0x000fe20000410000 */
[----:B---3--:R-:W-:-:S06]  /*17880*/  FADD.FTZ R9, R171, R8 ;  /* 0x00000008ab097221 */ /* 0x008fcc0000010000 */
[----:B------:R-:W3:Y:S08]  /*17890*/  MUFU.EX2 R165, R165 ;  /* 0x000000a500a57308 */ /* 0x000ef00000000800 */
[----:B------:R-:W3:Y:S01]  /*178a0*/  MUFU.EX2 R166, R166 ;  /* 0x000000a600a67308 */ /* 0x000ee20000000800 */
[----:B------:R1:W-:Y:S01]  /*178b0*/  ST.E desc[UR46][R16.64+0x230], R29 ;  /* 0x0002301d10007985 */ /* 0x0003e2000c10192e */
[----:B----4-:R-:W-:-:S06]  /*178c0*/  FADD.FTZ R8, R174, R9 ;  /* 0x00000009ae087221 */ /* 0x010fcc0000010000 */
[----:B------:R-:W4:Y:S01]  /*178d0*/  MUFU.EX2 R162, R162 ;  /* 0x000000a200a27308 */ /* 0x000f220000000800 */
[C---:B------:R-:W-:Y:S01]  /*178e0*/  FMUL.FTZ R33, R4.reuse, R33 ;  /* 0x0000002104217220 */ /* 0x040fe20000410000 */
[C---:B--2---:R-:W-:Y:S01]  /*178f0*/  FMUL.FTZ R25, R4.reuse, R25 ;  /* 0x0000001904197220 */ /* 0x044fe20000410000 */
[----:B------:R-:W-:-:S05]  /*17900*/  FMUL.FTZ R31, R4, R31 ;  /* 0x0000001f041f7220 */ /* 0x000fca0000410000 */
[----:B------:R-:W2:Y:S01]  /*17910*/  MUFU.EX2 R159, R159 ;  /* 0x0000009f009f7308 */ /* 0x000ea20000000800 */
[C---:B-1----:R-:W-:Y:S01]  /*17920*/  FMUL.FTZ R29, R4.reuse, R36 ;  /* 0x00000024041d7220 */ /* 0x042fe20000410000 */
[----:B------:R-:W-:Y:S01]  /*17930*/  FMUL.FTZ R27, R4, R27 ;  /* 0x0000001b041b7220 */ /* 0x000fe20000410000 */
[----:B------:R-:W-:-:S05]  /*17940*/  FADD.FTZ R135, R168, R135 ;  /* 0x00000087a8877221 */ /* 0x000fca0000010000 */
[----:B------:R-:W1:Y:S01]  /*17950*/  MUFU.EX2 R157, R157 ;  /* 0x0000009d009d7308 */ /* 0x000e620000000800 */
[----:B------:R-:W-:Y:S01]  /*17960*/  FADD.FTZ R9, R161, R8 ;  /* 0x00000008a1097221 */ /* 0x000fe20000010000 */
[----:B------:R4:W-:Y:S06]  /*17970*/  ST.E desc[UR46][R16.64+0x234], R33 ;  /* 0x0002342110007985 */ /* 0x0009ec000c10192e */
[----:B------:R-:W1:Y:S01]  /*17980*/  MUFU.EX2 R164, R164 ;  /* 0x000000a400a47308 */ /* 0x000e620000000800 */
[----:B------:R2:W-:Y:S01]  /*17990*/  ST.E desc[UR46][R16.64+0x240], R25 ;  /* 0x0002401910007985 */ /* 0x0005e2000c10192e */
[----:B---3--:R-:W-:-:S03]  /*179a0*/  FADD.FTZ R135, R165, R135 ;  /* 0x00000087a5877221 */ /* 0x008fc60000010000 */
[----:B------:R3:W-:Y:S03]  /*179b0*/  ST.E desc[UR46][R16.64+0x260], R31 ;  /* 0x0002601f10007985 */ /* 0x0007e6000c10192e */
[----:B------:R-:W5:Y:S01]  /*179c0*/  MUFU.EX2 R23, R23 ;  /* 0x0000001700177308 */ /* 0x000f620000000800 */
[----:B------:R1:W-:Y:S01]  /*179d0*/  ST.E desc[UR46][R16.64+0x270], R29 ;  /* 0x0002701d10007985 */ /* 0x0003e2000c10192e */
[----:B----4-:R-:W-:-:S03]  /*179e0*/  FMUL.FTZ R33, R4, R40 ;  /* 0x0000002804217220 */ /* 0x010fc60000410000 */
[----:B------:R4:W-:Y:S03]  /*179f0*/  ST.E desc[UR46][R16.64+0x274], R27 ;  /* 0x0002741b10007985 */ /* 0x0009e6000c10192e */
[----:B------:R-:W5:Y:S01]  /*17a00*/  MUFU.EX2 R21, R21 ;  /* 0x0000001500157308 */ /* 0x000f620000000800 */
[C---:B--2---:R-:W-:Y:S01]  /*17a10*/  FMUL.FTZ R25, R4.reuse, R28 ;  /* 0x0000001c04197220 */ /* 0x044fe20000410000 */
[----:B---3--:R-:W-:Y:S01]  /*17a20*/  FMUL.FTZ R31, R4, R46 ;  /* 0x0000002e041f7220 */ /* 0x008fe20000410000 */
[----:B------:R-:W-:Y:S01]  /*17a30*/  FADD.FTZ R8, R166, R9 ;  /* 0x00000009a6087221 */ /* 0x000fe20000010000 */
[----:B-1----:R-:W-:-:S04]  /*17a40*/  FMUL.FTZ R29, R4, R42 ;  /* 0x0000002a041d7220 */ /* 0x002fc80000410000 */
[----:B------:R-:W1:Y:S01]  /*17a50*/  MUFU.EX2 R160, R160 ;  /* 0x000000a000a07308 */ /* 0x000e620000000800 */
[----:B----4-:R-:W-:Y:S01]  /*17a60*/  FMUL.FTZ R27, R4, R44 ;  /* 0x0000002c041b7220 */ /* 0x010fe20000410000 */
[----:B------:R-:W-:Y:S01]  /*17a70*/  FADD.FTZ R135, R162, R135 ;  /* 0x00000087a2877221 */ /* 0x000fe20000010000 */
[----:B------:R2:W-:Y:S05]  /*17a80*/  ST.E desc[UR46][R16.64+0x284], R25 ;  /* 0x0002841910007985 */ /* 0x0005ea000c10192e */
[----:B------:R-:W3:Y:S01]  /*17a90*/  MUFU.EX2 R156, R156 ;  /* 0x0000009c009c7308 */ /* 0x000ee20000000800 */
[----:B------:R4:W-:Y:S01]  /*17aa0*/  ST.E desc[UR46][R16.64+0x290], R33 ;  /* 0x0002902110007985 */ /* 0x0009e2000c10192e */
[----:B------:R-:W-:Y:S01]  /*17ab0*/  FADD.FTZ R9, R159, R8 ;  /* 0x000000089f097221 */ /* 0x000fe20000010000 */
[C---:B------:R-:W-:Y:S01]  /*17ac0*/  FMUL.FTZ R35, R4.reuse, R35 ;  /* 0x0000002304237220 */ /* 0x040fe20000410000 */
[C---:B------:R-:W-:Y:S01]  /*17ad0*/  FMUL.FTZ R37, R4.reuse, R37 ;  /* 0x0000002504257220 */ /* 0x040fe20000410000 */
[----:B------:R1:W-:Y:S03]  /*17ae0*/  ST.E desc[UR46][R16.64+0x2b0], R27 ;  /* 0x0002b01b10007985 */ /* 0x0003e6000c10192e */
[----:B------:R-:W3:Y:S01]  /*17af0*/  MUFU.EX2 R15, R15 ;  /* 0x0000000f000f7308 */ /* 0x000ee20000000800 */
[----:B------:R1:W-:Y:S01]  /*17b00*/  ST.E desc[UR46][R16.64+0x2c0], R29 ;  /* 0x0002c01d10007985 */ /* 0x0003e2000c10192e */
[----:B--2---:R-:W-:-:S03]  /*17b10*/  FMUL.FTZ R25, R4, R48 ;  /* 0x0000003004197220 */ /* 0x004fc60000410000 */
[----:B------:R2:W-:Y:S01]  /*17b20*/  ST.E desc[UR46][R16.64+0x2d0], R31 ;  /* 0x0002d01f10007985 */ /* 0x0005e2000c10192e */
[C---:B----4-:R-:W-:Y:S02]  /*17b30*/  FMUL.FTZ R33, R4.reuse, R50 ;  /* 0x0000003204217220 */ /* 0x050fe40000410000 */
[----:B------:R-:W4:Y:S01]  /*17b40*/  MUFU.EX2 R19, R19 ;  /* 0x0000001300137308 */ /* 0x000f220000000800 */
[C---:B-1----:R-:W-:Y:S01]  /*17b50*/  FMUL.FTZ R27, R4.reuse, R52 ;  /* 0x00000034041b7220 */ /* 0x042fe20000410000 */
[----:B------:R-:W-:Y:S01]  /*17b60*/  FADD.FTZ R135, R157, R135 ;  /* 0x000000879d877221 */ /* 0x000fe20000010000 */
[C---:B------:R-:W-:Y:S01]  /*17b70*/  FMUL.FTZ R29, R4.reuse, R56 ;  /* 0x00000038041d7220 */ /* 0x040fe20000410000 */
[----:B--2---:R-:W-:-:S04]  /*17b80*/  FMUL.FTZ R31, R4, R54 ;  /* 0x00000036041f7220 */ /* 0x004fc80000410000 */
[----:B------:R-:W1:Y:S01]  /*17b90*/  MUFU.EX2 R20, R20 ;  /* 0x0000001400147308 */ /* 0x000e620000000800 */
[----:B------:R-:W-:Y:S01]  /*17ba0*/  FADD.FTZ R8, R164, R9 ;  /* 0x00000009a4087221 */ /* 0x000fe20000010000 */
[----:B------:R2:W-:Y:S01]  /*17bb0*/  ST.E desc[UR46][R16.64+0x280], R35 ;  /* 0x0002802310007985 */ /* 0x0005e2000c10192e */
[C---:B------:R-:W-:Y:S01]  /*17bc0*/  FMUL.FTZ R39, R4.reuse, R39 ;  /* 0x0000002704277220 */ /* 0x040fe20000410000 */
[C---:B------:R-:W-:Y:S01]  /*17bd0*/  FMUL.FTZ R41, R4.reuse, R41 ;  /* 0x0000002904297220 */ /* 0x040fe20000410000 */
[----:B-----5:R-:W-:Y:S01]  /*17be0*/  FMUL.FTZ R5, R4, R5 ;  /* 0x0000000504057220 */ /* 0x020fe20000410000 */
[----:B------:R5:W-:Y:S02]  /*17bf0*/  ST.E desc[UR46][R16.64+0x294], R37 ;  /* 0x0002942510007985 */ /* 0x000be4000c10192e */
[----:B------:R-:W1:Y:S02]  /*17c00*/  MUFU.EX2 R18, R18 ;  /* 0x0000001200127308 */ /* 0x000e640000000800 */
[----:B------:R3:W-:Y:S01]  /*17c10*/  ST.E desc[UR46][R16.64+0x2e4], R25 ;  /* 0x0002e41910007985 */ /* 0x0007e2000c10192e */
[----:B------:R-:W-:-:S03]  /*17c20*/  FADD.FTZ R135, R23, R135 ;  /* 0x0000008717877221 */ /* 0x000fc60000010000 */
[----:B------:R4:W-:Y:S01]  /*17c30*/  ST.E desc[UR46][R16.64+0x2f0], R33 ;  /* 0x0002f02110007985 */ /* 0x0009e2000c10192e */
[C---:B--2---:R-:W-:Y:S01]  /*17c40*/  FMUL.FTZ R35, R121.reuse, R72 ;  /* 0x0000004879237220 */ /* 0x044fe20000410000 */
[----:B------:R-:W2:Y:S02]  /*17c50*/  MUFU.EX2 R11, R11 ;  /* 0x0000000b000b7308 */ /* 0x000ea40000000800 */
[----:B------:R1:W-:Y:S01]  /*17c60*/  ST.E desc[UR46][R16.64+0x300], R27 ;  /* 0x0003001b10007985 */ /* 0x0003e2000c10192e */
[----:B-----5:R-:W-:-:S03]  /*17c70*/  FMUL.FTZ R37, R121, R70 ;  /* 0x0000004679257220 */ /* 0x020fc60000410000 */
[----:B------:R5:W-:Y:S01]  /*17c80*/  ST.E desc[UR46][R16.64+0x310], R29 ;  /* 0x0003101d10007985 */ /* 0x000be2000c10192e */
[----:B---3--:R-:W-:-:S03]  /*17c90*/  FMUL.FTZ R25, R121, R62 ;  /* 0x0000003e79197220 */ /* 0x008fc60000410000 */
[----:B------:R3:W-:Y:S01]  /*17ca0*/  ST.E desc[UR46][R16.64+0x320], R31 ;  /* 0x0003201f10007985 */ /* 0x0007e2000c10192e */
[----:B----4-:R-:W-:Y:S01]  /*17cb0*/  FMUL.FTZ R33, R121, R66 ;  /* 0x0000004279217220 */ /* 0x010fe20000410000 */
[----:B------:R-:W-:Y:S01]  /*17cc0*/  FADD.FTZ R9, R21, R8 ;  /* 0x0000000815097221 */ /* 0x000fe20000010000 */
[C---:B-1----:R-:W-:Y:S01]  /*17cd0*/  FMUL.FTZ R27, R121.reuse, R60 ;  /* 0x0000003c791b7220 */ /* 0x042fe20000410000 */
[C---:B-----5:R-:W-:Y:S01]  /*17ce0*/  FMUL.FTZ R29, R121.reuse, R58 ;  /* 0x0000003a791d7220 */ /* 0x060fe20000410000 */
[----:B---3--:R-:W-:Y:S01]  /*17cf0*/  FMUL.FTZ R31, R121, R74 ;  /* 0x0000004a791f7220 */ /* 0x008fe20000410000 */
[----:B------:R-:W1:Y:S01]  /*17d00*/  MUFU.EX2 R12, R12 ;  /* 0x0000000c000c7308 */ /* 0x000e620000000800 */
[----:B------:R-:W-:Y:S01]  /*17d10*/  FADD.FTZ R135, R160, R135 ;  /* 0x00000087a0877221 */ /* 0x000fe20000010000 */
[----:B------:R3:W-:Y:S01]  /*17d20*/  ST.E desc[UR46][R16.64+0x264], R39 ;  /* 0x0002642710007985 */ /* 0x0007e2000c10192e */
[----:B------:R-:W-:-:S03]  /*17d30*/  FADD.FTZ R9, R156, R9 ;  /* 0x000000099c097221 */ /* 0x000fc60000010000 */
[----:B------:R4:W-:Y:S02]  /*17d40*/  ST.E desc[UR46][R16.64+0x2a4], R41 ;  /* 0x0002a42910007985 */ /* 0x0009e4000c10192e */
[----:B------:R-:W5:Y:S02]  /*17d50*/  MUFU.EX2 R13, R13 ;  /* 0x0000000d000d7308 */ /* 0x000f640000000800 */
[----:B------:R2:W-:Y:S04]  /*17d60*/  ST.E desc[UR46][R16.64+0x420], R5 ;  /* 0x0004200510007985 */ /* 0x0005e8000c10192e */
[----:B------:R1:W-:Y:S01]  /*17d70*/  ST.E desc[UR46][R16.64+0x238], R25 ;  /* 0x0002381910007985 */ /* 0x0003e2000c10192e */
[----:B---3--:R-:W-:-:S03]  /*17d80*/  FMUL.FTZ R39, R121, R68 ;  /* 0x0000004479277220 */ /* 0x008fc60000410000 */
[----:B------:R3:W-:Y:S01]  /*17d90*/  ST.E desc[UR46][R16.64+0x23c], R27 ;  /* 0x00023c1b10007985 */ /* 0x0007e2000c10192e */
[----:B----4-:R-:W-:-:S03]  /*17da0*/  FMUL.FTZ R41, R121, R82 ;  /* 0x0000005279297220 */ /* 0x010fc60000410000 */
[----:B------:R4:W-:Y:S01]  /*17db0*/  ST.E desc[UR46][R16.64+0x248], R29 ;  /* 0x0002481d10007985 */ /* 0x0009e2000c10192e */
[----:B--2---:R-:W-:-:S03]  /*17dc0*/  FMUL.FTZ R5, R121, R64 ;  /* 0x0000004079057220 */ /* 0x004fc60000410000 */
[----:B------:R2:W-:Y:S01]  /*17dd0*/  ST.E desc[UR46][R16.64+0x24c], R31 ;  /* 0x00024c1f10007985 */ /* 0x0005e2000c10192e */
[----:B-1----:R-:W-:-:S03]  /*17de0*/  FMUL.FTZ R25, R121, R80 ;  /* 0x0000005079197220 */ /* 0x002fc60000410000 */
[----:B------:R1:W-:Y:S01]  /*17df0*/  ST.E desc[UR46][R16.64+0x258], R33 ;  /* 0x0002582110007985 */ /* 0x0003e2000c10192e */
[----:B---3--:R-:W-:-:S03]  /*17e00*/  FMUL.FTZ R27, R121, R86 ;  /* 0x00000056791b7220 */ /* 0x008fc60000410000 */
[----:B------:R3:W-:Y:S01]  /*17e10*/  ST.E desc[UR46][R16.64+0x25c], R35 ;  /* 0x00025c2310007985 */ /* 0x0007e2000c10192e */
[----:B----4-:R-:W-:-:S03]  /*17e20*/  FMUL.FTZ R29, R121, R84 ;  /* 0x00000054791d7220 */ /* 0x010fc60000410000 */
[----:B------:R4:W-:Y:S01]  /*17e30*/  ST.E desc[UR46][R16.64+0x268], R37 ;  /* 0x0002682510007985 */ /* 0x0009e2000c10192e */
[C---:B--2---:R-:W-:Y:S01]  /*17e40*/  FMUL.FTZ R31, R121.reuse, R78 ;  /* 0x0000004e791f7220 */ /* 0x044fe20000410000 */
[C---:B-1----:R-:W-:Y:S01]  /*17e50*/  FMUL.FTZ R33, R121.reuse, R76 ;  /* 0x0000004c79217220 */ /* 0x042fe20000410000 */
[----:B------:R-:W1:Y:S01]  /*17e60*/  MUFU.EX2 R8, R139 ;  /* 0x0000008b00087308 */ /* 0x000e620000000800 */
[----:B---3--:R-:W-:Y:S01]  /*17e70*/  FMUL.FTZ R35, R121, R98 ;  /* 0x0000006279237220 */ /* 0x008fe20000410000 */
[----:B------:R-:W-:Y:S01]  /*17e80*/  FADD.FTZ R137, R15, R135 ;  /* 0x000000870f897221 */ /* 0x000fe20000010000 */
[----:B----4-:R-:W-:Y:S01]  /*17e90*/  FMUL.FTZ R37, R121, R96 ;  /* 0x0000006079257220 */ /* 0x010fe20000410000 */
[----:B------:R-:W-:Y:S01]  /*17ea0*/  FADD.FTZ R135, R19, R9 ;  /* 0x0000000913877221 */ /* 0x000fe20000010000 */
[----:B------:R2:W-:Y:S03]  /*17eb0*/  ST.E desc[UR46][R16.64+0x26c], R39 ;  /* 0x00026c2710007985 */ /* 0x0005e6000c10192e */
[----:B------:R-:W3:Y:S01]  /*17ec0*/  MUFU.EX2 R9, R141 ;  /* 0x0000008d00097308 */ /* 0x000ee20000000800 */
[----:B------:R4:W-:Y:S01]  /*17ed0*/  ST.E desc[UR46][R16.64+0x278], R5 ;  /* 0x0002780510007985 */ /* 0x0009e2000c10192e */
[----:B------:R-:W-:-:S03]  /*17ee0*/  FADD.FTZ R135, R20, R135 ;  /* 0x0000008714877221 */ /* 0x000fc60000010000 */
[----:B------:R5:W-:Y:S04]  /*17ef0*/  ST.E desc[UR46][R16.64+0x27c], R25 ;  /* 0x00027c1910007985 */ /* 0x000be8000c10192e */
[----:B------:R1:W-:Y:S01]  /*17f00*/  ST.E desc[UR46][R16.64+0x288], R27 ;  /* 0x0002881b10007985 */ /* 0x0003e2000c10192e */
[----:B--2---:R-:W-:-:S03]  /*17f10*/  FMUL.FTZ R39, R121, R94 ;  /* 0x0000005e79277220 */ /* 0x004fc60000410000 */
[----:B------:R2:W-:Y:S01]  /*17f20*/  ST.E desc[UR46][R16.64+0x28c], R29 ;  /* 0x00028c1d10007985 */ /* 0x0005e2000c10192e */
[----:B----4-:R-:W-:-:S03]  /*17f30*/  FMUL.FTZ R5, R121, R92 ;  /* 0x0000005c79057220 */ /* 0x010fc60000410000 */
[----:B------:R4:W-:Y:S01]  /*17f40*/  ST.E desc[UR46][R16.64+0x298], R41 ;  /* 0x0002982910007985 */ /* 0x0009e2000c10192e */
[----:B-----5:R-:W-:-:S03]  /*17f50*/  FMUL.FTZ R25, R121, R88 ;  /* 0x0000005879197220 */ /* 0x020fc60000410000 */
[----:B------:R5:W-:Y:S01]  /*17f60*/  ST.E desc[UR46][R16.64+0x29c], R31 ;  /* 0x00029c1f10007985 */ /* 0x000be2000c10192e */
[----:B-1----:R-:W-:-:S03]  /*17f70*/  FMUL.FTZ R27, R121, R90 ;  /* 0x0000005a791b7220 */ /* 0x002fc60000410000 */
[----:B------:R1:W-:Y:S01]  /*17f80*/  ST.E desc[UR46][R16.64+0x2a8], R33 ;  /* 0x0002a82110007985 */ /* 0x0003e2000c10192e */
[----:B--2---:R-:W-:-:S03]  /*17f90*/  FMUL.FTZ R29, R121, R102 ;  /* 0x00000066791d7220 */ /* 0x004fc60000410000 */
[----:B------:R2:W-:Y:S01]  /*17fa0*/  ST.E desc[UR46][R16.64+0x2ac], R35 ;  /* 0x0002ac2310007985 */ /* 0x0005e2000c10192e */
[----:B----4-:R-:W-:-:S03]  /*17fb0*/  FMUL.FTZ R41, R121, R100 ;  /* 0x0000006479297220 */ /* 0x010fc60000410000 */
[----:B------:R4:W-:Y:S01]  /*17fc0*/  ST.E desc[UR46][R16.64+0x2b8], R37 ;  /* 0x0002b82510007985 */ /* 0x0009e2000c10192e */
[C---:B-----5:R-:W-:Y:S01]  /*17fd0*/  FMUL.FTZ R31, R121.reuse, R116 ;  /* 0x00000074791f7220 */ /* 0x060fe20000410000 */
[C---:B-1----:R-:W-:Y:S01]  /*17fe0*/  FMUL.FTZ R33, R121.reuse, R108 ;  /* 0x0000006c79217220 */ /* 0x042fe20000410000 */
[C---:B--2---:R-:W-:Y:S01]  /*17ff0*/  FMUL.FTZ R35, R121.reuse, R114 ;  /* 0x0000007279237220 */ /* 0x044fe20000410000 */
[----:B----4-:R-:W-:Y:S01]  /*18000*/  FMUL.FTZ R37, R121, R112 ;  /* 0x0000007079257220 */ /* 0x010fe20000410000 */
[----:B------:R-:W-:Y:S01]  /*18010*/  FADD.FTZ R137, R18, R137 ;  /* 0x0000008912897221 */ /* 0x000fe20000010000 */
[----:B------:R1:W-:Y:S01]  /*18020*/  ST.E desc[UR46][R16.64+0x2bc], R39 ;  /* 0x0002bc2710007985 */ /* 0x0003e2000c10192e */
[----:B------:R-:W-:-:S03]  /*18030*/  FADD.FTZ R135, R11, R135 ;  /* 0x000000870b877221 */ /* 0x000fc60000010000 */
[----:B------:R2:W-:Y:S01]  /*18040*/  ST.E desc[UR46][R16.64+0x2c8], R5 ;  /* 0x0002c80510007985 */ /* 0x0005e2000c10192e */
[----:B------:R-:W-:-:S03]  /*18050*/  FADD.FTZ R137, R14, R137 ;  /* 0x000000890e897221 */ /* 0x000fc60000010000 */
[----:B------:R4:W-:Y:S04]  /*18060*/  ST.E desc[UR46][R16.64+0x2cc], R25 ;  /* 0x0002cc1910007985 */ /* 0x0009e8000c10192e */
[----:B------:R5:W-:Y:S01]  /*18070*/  ST.E desc[UR46][R16.64+0x2d8], R27 ;  /* 0x0002d81b10007985 */ /* 0x000be2000c10192e */
[----:B-1----:R-:W-:-:S03]  /*18080*/  FMUL.FTZ R39, R121, R110 ;  /* 0x0000006e79277220 */ /* 0x002fc60000410000 */
        /* <DEDUP_REMOVED lines=11> */
[C---:B----4-:R-:W-:Y:S01]  /*18140*/  FMUL.FTZ R31, R121.reuse, R124 ;  /* 0x0000007c791f7220 */ /* 0x050fe20000410000 */
[C---:B-----5:R-:W-:Y:S01]  /*18150*/  FMUL.FTZ R33, R121.reuse, R118 ;  /* 0x0000007679217220 */ /* 0x060fe20000410000 */
[C---:B-1----:R-:W-:Y:S01]  /*18160*/  FMUL.FTZ R35, R121.reuse, R122 ;  /* 0x0000007a79237220 */ /* 0x042fe20000410000 */
[----:B--2---:R-:W-:Y:S01]  /*18170*/  FMUL.FTZ R37, R121, R120 ;  /* 0x0000007879257220 */ /* 0x004fe20000410000 */
        /* <DEDUP_REMOVED lines=23> */
[----:B------:R1:W-:Y:S01]  /*182f0*/  ST.E desc[UR46][R16.64+0x450], R137 ;  /* 0x0004508910007985 */ /* 0x0003e2000c10192e */
[C---:B------:R-:W-:Y:S01]  /*18300*/  FMUL.FTZ R143, R4.reuse, R30 ;  /* 0x0000001e048f7220 */ /* 0x040fe20000410000 */
[----:B---3--:R-:W-:Y:S01]  /*18310*/  FADD.FTZ R135, R9, R135 ;  /* 0x0000008709877221 */ /* 0x008fe20000010000 */
[C---:B------:R-:W-:Y:S01]  /*18320*/  FMUL.FTZ R139, R4.reuse, R32 ;  /* 0x00000020048b7220 */ /* 0x040fe20000410000 */
[----:B------:R2:W-:Y:S01]  /*18330*/  ST.E desc[UR46][R16.64+0x444], R57 ;  /* 0x0004443910007985 */ /* 0x0005e2000c10192e */
[C---:B------:R-:W-:Y:S01]  /*18340*/  FMUL.FTZ R141, R4.reuse, R34 ;  /* 0x00000022048d7220 */ /* 0x040fe20000410000 */
[C---:B------:R-:W-:Y:S01]  /*18350*/  FMUL.FTZ R45, R4.reuse, R45 ;  /* 0x0000002d042d7220 */ /* 0x040fe20000410000 */
[C---:B------:R-:W-:Y:S01]  /*18360*/  FMUL.FTZ R43, R4.reuse, R43 ;  /* 0x0000002b042b7220 */ /* 0x040fe20000410000 */
[----:B------:R3:W-:Y:S01]  /*18370*/  ST.E desc[UR46][R16.64+0x35c], R39 ;  /* 0x00035c2710007985 */ /* 0x0007e2000c10192e */
[C---:B------:R-:W-:Y:S01]  /*18380*/  FMUL.FTZ R49, R4.reuse, R49 ;  /* 0x0000003104317220 */ /* 0x040fe20000410000 */
[C---:B------:R-:W-:Y:S01]  /*18390*/  FMUL.FTZ R47, R4.reuse, R47 ;  /* 0x0000002f042f7220 */ /* 0x040fe20000410000 */
[C---:B------:R-:W-:Y:S01]  /*183a0*/  FMUL.FTZ R51, R4.reuse, R51 ;  /* 0x0000003304337220 */ /* 0x040fe20000410000 */
[----:B------:R4:W-:Y:S01]  /*183b0*/  ST.E desc[UR46][R16.64+0x368], R5 ;  /* 0x0003680510007985 */ /* 0x0009e2000c10192e */
[C---:B-1----:R-:W-:Y:S01]  /*183c0*/  FMUL.FTZ R137, R4.reuse, R26 ;  /* 0x0000001a04897220 */ /* 0x042fe20000410000 */
[C---:B------:R-:W-:Y:S01]  /*183d0*/  FMUL.FTZ R53, R4.reuse, R53 ;  /* 0x0000003504357220 */ /* 0x040fe20000410000 */
[C---:B------:R-:W-:Y:S01]  /*183e0*/  FMUL.FTZ R55, R4.reuse, R55 ;  /* 0x0000003704377220 */ /* 0x040fe20000410000 */
[----:B------:R1:W-:Y:S01]  /*183f0*/  ST.E desc[UR46][R16.64+0x36c], R25 ;  /* 0x00036c1910007985 */ /* 0x0003e2000c10192e */
[C---:B--2---:R-:W-:Y:S01]  /*18400*/  FMUL.FTZ R57, R4.reuse, R38 ;  /* 0x0000002604397220 */ /* 0x044fe20000410000 */
[C---:B------:R-:W-:Y:S01]  /*18410*/  FMUL.FTZ R77, R4.reuse, R77 ;  /* 0x0000004d044d7220 */ /* 0x040fe20000410000 */
        /* <DEDUP_REMOVED lines=37> */
[C---:B---3--:R-:W-:Y:S01]  /*18670*/  FMUL.FTZ R39, R121.reuse, R216 ;  /* 0x000000d879277220 */ /* 0x048fe20000410000 */
[C---:B----4-:R-:W-:Y:S01]  /*18680*/  FMUL.FTZ R5, R121.reuse, R202 ;  /* 0x000000ca79057220 */ /* 0x050fe20000410000 */
[C---:B-1----:R-:W-:Y:S01]  /*18690*/  FMUL.FTZ R25, R121.reuse, R218 ;  /* 0x000000da79197220 */ /* 0x042fe20000410000 */
[C---:B--2---:R-:W-:Y:S01]  /*186a0*/  FMUL.FTZ R27, R121.reuse, R222 ;  /* 0x000000de791b7220 */ /* 0x044fe20000410000 */
[C---:B-----5:R-:W-:Y:S01]  /*186b0*/  FMUL.FTZ R29, R121.reuse, R220 ;  /* 0x000000dc791d7220 */ /* 0x060fe20000410000 */
        /* <DEDUP_REMOVED lines=61> */
[----:B------:R-:W-:Y:S04]  /*18a90*/  ST.E desc[UR46][R16.64+0x3d8], R41 ;  /* 0x0003d82910007985 */ /* 0x000fe8000c10192e */
[----:B------:R5:W-:Y:S04]  /*18aa0*/  ST.E desc[UR46][R16.64+0x3dc], R31 ;  /* 0x0003dc1f10007985 */ /* 0x000be8000c10192e */
[----:B------:R5:W-:Y:S04]  /*18ab0*/  ST.E desc[UR46][R16.64+0x3e8], R33 ;  /* 0x0003e82110007985 */ /* 0x000be8000c10192e */
[----:B------:R5:W-:Y:S04]  /*18ac0*/  ST.E desc[UR46][R16.64+0x3ec], R35 ;  /* 0x0003ec2310007985 */ /* 0x000be8000c10192e */
[----:B------:R-:W-:Y:S04]  /*18ad0*/  ST.E desc[UR46][R16.64+0x3f8], R123 ;  /* 0x0003f87b10007985 */ /* 0x000fe8000c10192e */
[----:B------:R5:W-:Y:S04]  /*18ae0*/  ST.E desc[UR46][R16.64+0x3fc], R37 ;  /* 0x0003fc2510007985 */ /* 0x000be8000c10192e */
[----:B------:R5:W-:Y:S04]  /*18af0*/  ST.E desc[UR46][R16.64+0x408], R125 ;  /* 0x0004087d10007985 */ /* 0x000be8000c10192e */
[----:B------:R5:W-:Y:S04]  /*18b00*/  ST.E desc[UR46][R16.64+0x40c], R127 ;  /* 0x00040c7f10007985 */ /* 0x000be8000c10192e */
[----:B------:R5:W-:Y:S04]  /*18b10*/  ST.E desc[UR46][R16.64+0x418], R129 ;  /* 0x0004188110007985 */ /* 0x000be8000c10192e */
[----:B------:R5:W-:Y:S04]  /*18b20*/  ST.E desc[UR46][R16.64+0x41c], R131 ;  /* 0x00041c8310007985 */ /* 0x000be8000c10192e */
[----:B------:R5:W-:Y:S01]  /*18b30*/  ST.E desc[UR46][R16.64+0x428], R133 ;  /* 0x0004288510007985 */ /* 0x000be2000c10192e */
[----:B------:R3:W-:Y:S06]  /*18b40*/  BAR.SYNC.DEFER_BLOCKING R205, 0x100 ;  /* 0x000400cd0000751d */ /* 0x0007ec0000010000 */
[----:B-1----:R-:W5:Y:S04]  /*18b50*/  LD.E R5, desc[UR46][R16.64+0x230] ;  /* 0x0002302e10057980 */ /* 0x002f68000c101900 */
[----:B--2---:R-:W2:Y:S04]  /*18b60*/  LD.E R25, desc[UR46][R16.64+0x234] ;  /* 0x0002342e10197980 */ /* 0x004ea8000c101900 */
[----:B---3--:R-:W3:Y:S04]  /*18b70*/  LD.E R27, desc[UR46][R16.64+0x238] ;  /* 0x0002382e101b7980 */ /* 0x008ee8000c101900 */
[----:B----4-:R-:W4:Y:S04]  /*18b80*/  LD.E R29, desc[UR46][R16.64+0x23c] ;  /* 0x00023c2e101d7980 */ /* 0x010f28000c101900 */
[----:B-----5:R-:W5:Y:S04]  /*18b90*/  LD.E R31, desc[UR46][R16.64+0x240] ;  /* 0x0002402e101f7980 */ /* 0x020f68000c101900 */
        /* <DEDUP_REMOVED lines=124> */
[----:B------:R-:W-:Y:S04]  /*19360*/  ST.E desc[UR46][R16.64+0x230], R5 ;  /* 0x0002300510007985 */ /* 0x000fe8000c10192e */
[----:B--2---:R-:W-:Y:S04]  /*19370*/  ST.E desc[UR46][R16.64+0x234], R25 ;  /* 0x0002341910007985 */ /* 0x004fe8000c10192e */
[----:B---3--:R-:W-:Y:S04]  /*19380*/  ST.E desc[UR46][R16.64+0x238], R27 ;  /* 0x0002381b10007985 */ /* 0x008fe8000c10192e */
[----:B----4-:R-:W-:Y:S04]  /*19390*/  ST.E desc[UR46][R16.64+0x23c], R29 ;  /* 0x00023c1d10007985 */ /* 0x010fe8000c10192e */
[----:B-----5:R-:W-:Y:S04]  /*193a0*/  ST.E desc[UR46][R16.64+0x240], R31 ;  /* 0x0002401f10007985 */ /* 0x020fe8000c10192e */
        /* <DEDUP_REMOVED lines=123> */
[----:B-1----:R-:W5:Y:S04]  /*19b60*/  LD.E.64 R4, desc[UR46][R16.64+0xa8] ;  /* 0x0000a82e10047980 */ /* 0x002f68000c101b00 */
[----:B------:R-:W5:Y:S04]  /*19b70*/  LDL R193, [R1+0x88] ;  /* 0x0000880001c17983 */ /* 0x000f680000100800 */
[----:B--2---:R-:W2:Y:S04]  /*19b80*/  LD.E R24, desc[UR46][R16.64+0x230] ;  /* 0x0002302e10187980 */ /* 0x004ea8000c101900 */
[----:B------:R-:W2:Y:S04]  /*19b90*/  LD.E R25, desc[UR46][R16.64+0x234] ;  /* 0x0002342e10197980 */ /* 0x000ea8000c101900 */
[----:B---3--:R-:W2:Y:S04]  /*19ba0*/  LD.E R26, desc[UR46][R16.64+0x238] ;  /* 0x0002382e101a7980 */ /* 0x008ea8000c101900 */
[----:B------:R-:W2:Y:S04]  /*19bb0*/  LD.E R27, desc[UR46][R16.64+0x23c] ;  /* 0x00023c2e101b7980 */ /* 0x000ea8000c101900 */
[----:B----4-:R-:W2:Y:S04]  /*19bc0*/  LD.E R28, desc[UR46][R16.64+0x240] ;  /* 0x0002402e101c7980 */ /* 0x010ea8000c101900 */
[----:B------:R-:W2:Y:S04]  /*19bd0*/  LD.E R29, desc[UR46][R16.64+0x244] ;  /* 0x0002442e101d7980 */ /* 0x000ea8000c101900 */
[----:B-----5:R-:W2:Y:S04]  /*19be0*/  LD.E R30, desc[UR46][R16.64+0x248] ;  /* 0x0002482e101e7980 */ /* 0x020ea8000c101900 */
[----:B------:R-:W2:Y:S04]  /*19bf0*/  LD.E R31, desc[UR46][R16.64+0x24c] ;  /* 0x00024c2e101f7980 */ /* 0x000ea8000c101900 */
        /* <DEDUP_REMOVED lines=119> */
[----:B------:R-:W2:Y:S01]  /*1a370*/  LD.E R151, desc[UR46][R16.64+0x42c] ;  /* 0x00042c2e10977980 */ /* 0x000ea2000c101900 */
[----:B------:R-:W-:Y:S01]  /*1a380*/  IMAD R4, R191, 0xc00, R4 ;  /* 0x00000c00bf047824 */ /* 0x000fe200078e0204 */
        /* <DEDUP_REMOVED lines=9> */
[----:B--2---:R-:W-:-:S06]  /*1a420*/  WARPGROUP.ARRIVE ;  /* 0x00000000000079c5 */ /* 0x004fcc0000000000 */
        /* <DEDUP_REMOVED lines=957> */
[----:B------:R-:W1:Y:S03]  /*1e000*/  S2R R216, SR_TID.X ;  /* 0x0000000000d87919 */ /* 0x000e660000002100 */
        /* <DEDUP_REMOVED lines=13> */
[----:B-----5:R2:W-:Y:S04]  /*1e0e0*/  ST.E desc[UR46][R16.64+0x264], R33 ;  /* 0x0002642110007985 */ /* 0x0205e8000c10192e */
        /* <DEDUP_REMOVED lines=114> */
[----:B-1----:R-:W-:Y:S01]  /*1e810*/  LOP3.LUT P6, RZ, R216, 0x7f, RZ, 0xc0, !PT ;  /* 0x0000007fd8ff7812 */ /* 0x002fe200078cc0ff */
[----:B------:R-:W-:-:S12]  /*1e820*/  BSSY B0, `(.L_x_8807) ;  /* 0x0000008000007945 */ /* 0x000fd80003800000 */
[----:B--2---:R-:W-:Y:S05]  /*1e830*/  @P6 BRA `(.L_x_8808) ;  /* 0x0000000000186947 */ /* 0x004fea0003800000 */
[----:B------:R-:W2:Y:S04]  /*1e840*/  LDL.64 R4, [R1+0x68] ;  /* 0x0000680001047983 */ /* 0x000ea80000100a00 */
[----:B------:R-:W3:Y:S01]  /*1e850*/  LD.E R0, desc[UR46][R2.64] ;  /* 0x0000002e02007980 */ /* 0x000ee2000c101900 */
[----:B--2---:R-:W-:-:S05]  /*1e860*/  MOV R5, R4 ;  /* 0x0000000400057202 */ /* 0x004fca0000000f00 */
[----:B---3--:R-:W-:-:S05]  /*1e870*/  IMAD R0, R0, 0x8, R5 ;  /* 0x0000000800007824 */ /* 0x008fca00078e0205 */
[----:B------:R-:W-:-:S04]  /*1e880*/  PRMT R0, RZ, 0x654, R0 ;  /* 0x00000654ff007816 */ /* 0x000fc80000000000 */
[----:B------:R1:W-:Y:S03]  /*1e890*/  SYNCS.ARRIVE.TRANS64.RED.A1T0 RZ, [R0+URZ], RZ ;  /* 0x000000ff00ff79a7 */ /* 0x0003e6000810043f */
.L_x_8808:
[----:B------:R-:W-:Y:S05]  /*1e8a0*/  BSYNC B0 ;  /* 0x0000000000007941 */ /* 0x000fea0003800000 */
.L_x_8807:
[C---:B------:R-:W-:Y:S01]  /*1e8b0*/  ISETP.GT.AND P0, PT, R10.reuse, UR41, PT ;  /* 0x000000290a007c0c */ /* 0x040fe2000bf04270 */
[----:B------:R-:W-:-:S12]  /*1e8c0*/  VIADD R10, R10, 0xffffffff ;  /* 0xffffffff0a0a7836 */ /* 0x000fd80000000000 */
[----:B------:R-:W-:Y:S05]  /*1e8d0*/  @P0 BRA `(.L_x_8809) ;  /* 0xffffff4c00980947 */ /* 0x000fea000383ffff */
.L_x_8778:
[----:B------:R-:W-:Y:S05]  /*1e8e0*/  WARPSYNC.ALL ;  /* 0x0000000000007948 */ /* 0x000fea0003800000 */
[----:B-1----:R-:W2:Y:S04]  /*1e8f0*/  LDL R5, [R1+0x450] ;  /* 0x0004500001057983 */ /* 0x002ea80000100800 */
[----:B------:R-:W3:Y:S04]  /*1e900*/  LDL R6, [R1+0x454] ;  /* 0x0004540001067983 */ /* 0x000ee80000100800 */
[----:B------:R-:W4:Y:S04]  /*1e910*/  LDL R122, [R1+0x218] ;  /* 0x00021800017a7983 */ /* 0x000f280000100800 */
[----:B------:R-:W5:Y:S04]  /*1e920*/  LDL.64 R12, [R1+0x398] ;  /* 0x00039800010c7983 */ /* 0x000f680000100a00 */
        /* <DEDUP_REMOVED lines=60> */
[----:B------:R-:W5:Y:S04]  /*1ecf0*/  LDL R123, [R1+0x220] ;  /* 0x00022000017b7983 */ /* 0x000f680000100800 */
[----:B--2---:R-:W1:Y:S02]  /*1ed00*/  SHFL.BFLY PT, R0, R5, 0x2, 0x1f ;  /* 0x0c401f0005007f89 */ /* 0x004e6400000e0000 */
[----:B-1----:R-:W-:-:S05]  /*1ed10*/  FADD.FTZ R0, R5, R0 ;  /* 0x0000000005007221 */ /* 0x002fca0000010000 */
[----:B------:R-:W1:Y:S02]  /*1ed20*/  SHFL.BFLY PT, R3, R0, 0x1, 0x1f ;  /* 0x0c201f0000037f89 */ /* 0x000e6400000e0000 */
[----:B-1----:R-:W-:Y:S01]  /*1ed30*/  FADD.FTZ R2, R0, R3 ;  /* 0x0000000300027221 */ /* 0x002fe20000010000 */
[----:B----4-:R-:W-:Y:S01]  /*1ed40*/  VIADD R122, R122, 0x1 ;  /* 0x000000017a7a7836 */ /* 0x010fe20000000000 */
[----:B------:R-:W2:Y:S04]  /*1ed50*/  LDL R0, [R1+0x224] ;  /* 0x0002240001007983 */ /* 0x000ea80000100800 */
[----:B------:R-:W-:Y:S04]  /*1ed60*/  STL [R1+0x450], R2 ;  /* 0x0004500201007387 */ /* 0x000fe80000100800 */
[----:B------:R-:W4:Y:S04]  /*1ed70*/  LDL R146, [R1+0x450] ;  /* 0x0004500001927983 */ /* 0x000f280000100800 */
[----:B---3--:R-:W1:Y:S02]  /*1ed80*/  SHFL.BFLY PT, R3, R6, 0x2, 0x1f ;  /* 0x0c401f0006037f89 */ /* 0x008e6400000e0000 */
[----:B-1----:R-:W-:Y:S01]  /*1ed90*/  FADD.FTZ R3, R3, R6 ;  /* 0x0000000603037221 */ /* 0x002fe20000010000 */
[----:B------:R-:W-:Y:S01]  /*1eda0*/  ISETP.NE.AND P2, PT, R122, 0x2, PT ;  /* 0x000000027a00780c */ /* 0x000fe20003f45270 */
[----:B------:R-:W3:Y:S04]  /*1edb0*/  LDL.64 R6, [R1+0x428] ;  /* 0x0004280001067983 */ /* 0x000ee80000100a00 */
[----:B------:R-:W1:Y:S08]  /*1edc0*/  SHFL.BFLY PT, R4, R3, 0x1, 0x1f ;  /* 0x0c201f0003047f89 */ /* 0x000e7000000e0000 */
[----:B------:R-:W3:Y:S01]  /*1edd0*/  @!P2 LDL R23, [R1+0x21c] ;  /* 0x00021c000117a983 */ /* 0x000ee20000100800 */
[----:B-1----:R-:W-:-:S03]  /*1ede0*/  FADD.FTZ R134, R3, R4 ;  /* 0x0000000403867221 */ /* 0x002fc60000010000 */
[----:B------:R-:W3:Y:S02]  /*1edf0*/  LDL.64 R4, [R1+0x3f8] ;  /* 0x0003f80001047983 */ /* 0x000ee40000100a00 */
[----:B------:R-:W-:Y:S02]  /*1ee00*/  FSETP.NE.FTZ.AND P1, PT, R134, RZ, PT ;  /* 0x000000ff8600720b */ /* 0x000fe40003f35000 */
[----:B------:R-:W3:Y:S11]  /*1ee10*/  LDL.64 R2, [R1+0x418] ;  /* 0x0004180001027983 */ /* 0x000ef60000100a00 */
[----:B------:R-:W3:Y:S04]  /*1ee20*/  @P1 LDL R137, [R1+0x460] ;  /* 0x0004600001891983 */ /* 0x000ee80000100800 */
[----:B------:R-:W3:Y:S01]  /*1ee30*/  @P1 LDL R139, [R1+0x444] ;  /* 0x00044400018b1983 */ /* 0x000ee20000100800 */
[----:B------:R-:W-:-:S02]  /*1ee40*/  IMAD.MOV.U32 R136, RZ, RZ, -0x800000 ;  /* 0xff800000ff887424 */ /* 0x000fc400078e00ff */
[----:B------:R-:W-:Y:S01]  /*1ee50*/  IMAD.MOV.U32 R124, RZ, RZ, RZ ;  /* 0x000000ffff7c7224 */ /* 0x000fe200078e00ff */
[----:B------:R1:W-:Y:S08]  /*1ee60*/  BAR.ARV R204, 0x100 ;  /* 0x000400cc0000751d */ /* 0x0003f00000002000 */
[----:B------:R-:W-:Y:S06]  /*1ee70*/  BAR.ARV 0x8, 0x120 ;  /* 0x0204800000007b1d */ /* 0x000fec0000002000 */
[----:B----4-:R-:W-:-:S13]  /*1ee80*/  FSETP.NE.FTZ.AND P0, PT, R146, RZ, PT ;  /* 0x000000ff9200720b */ /* 0x010fda0003f15000 */
[----:B------:R-:W4:Y:S04]  /*1ee90*/  @P0 LDL R125, [R1+0x460] ;  /* 0x00046000017d0983 */ /* 0x000f280000100800 */
[----:B------:R-:W3:Y:S01]  /*1eea0*/  @P0 LDL R138, [R1+0x440] ;  /* 0x00044000018a0983 */ /* 0x000ee20000100800 */
[----:B------:R-:W1:Y:S02]  /*1eeb0*/  @P0 MUFU.LG2 R135, R146 ;  /* 0x0000009200870308 */ /* 0x000e640000000c00 */
[----:B-1----:R-:W-:-:S06]  /*1eec0*/  @P0 FMUL.FTZ R140, R135, 0.69314718246459960938 ;  /* 0x3f317218878c0820 */ /* 0x002fcc0000410000 */
[----:B------:R-:W1:Y:S08]  /*1eed0*/  @P1 MUFU.LG2 R141, R134 ;  /* 0x00000086008d1308 */ /* 0x000e700000000c00 */
[----:B------:R-:W5:Y:S01]  /*1eee0*/  @P0 MUFU.RCP R124, R146 ;  /* 0x00000092007c0308 */ /* 0x000f620000001000 */
[----:B--2---:R-:W-:Y:S02]  /*1eef0*/  VIADD R0, R0, 0x1 ;  /* 0x0000000100007836 */ /* 0x004fe40000000000 */
[----:B-1----:R-:W-:Y:S01]  /*1ef00*/  @P1 FMUL.FTZ R141, R141, 0.69314718246459960938 ;  /* 0x3f3172188d8d1820 */ /* 0x002fe20000410000 */
[----:B------:R-:W-:Y:S01]  /*1ef10*/  STL [R1+0x454], R134 ;  /* 0x0004548601007387 */ /* 0x000fe20000100800 */
[-C--:B-----5:R-:W-:Y:S01]  /*1ef20*/  FMUL.FTZ R143, R143, R124.reuse ;  /* 0x0000007c8f8f7220 */ /* 0x0a0fe20000410000 */
        /* <DEDUP_REMOVED lines=63> */
[----:B------:R-:W-:Y:S04]  /*1f320*/  STL [R1+0x218], R122 ;  /* 0x0002187a01007387 */ /* 0x000fe80000100800 */
[----:B------:R-:W-:Y:S04]  /*1f330*/  STL.64 [R1+0x230], R142 ;  /* 0x0002308e01007387 */ /* 0x000fe80000100a00 */
        /* <DEDUP_REMOVED lines=31> */
[----:B------:R-:W-:Y:S04]  /*1f530*/  STL [R1+0x224], R0 ;  /* 0x0002240001007387 */ /* 0x000fe80000100800 */
[----:B------:R-:W-:Y:S01]  /*1f540*/  @!P2 STL [R1+0x218], RZ ;  /* 0x000218ff0100a387 */ /* 0x000fe20000100800 */
[----:B----4-:R-:W-:-:S04]  /*1f550*/  @P0 FMUL.FTZ R125, R125, 0.69314718246459960938 ;  /* 0x3f3172187d7d0820 */ /* 0x010fc80000410000 */
[----:B---3--:R-:W-:Y:S01]  /*1f560*/  @P0 FFMA.FTZ R136, R125, R138, R140 ;  /* 0x0000008a7d880223 */ /* 0x008fe2000001008c */
[----:B------:R-:W-:-:S06]  /*1f570*/  IMAD.MOV.U32 R125, RZ, RZ, RZ ;  /* 0x000000ffff7d7224 */ /* 0x000fcc00078e00ff */
[----:B------:R-:W1:Y:S01]  /*1f580*/  @P1 MUFU.RCP R125, R134 ;  /* 0x00000086007d1308 */ /* 0x000e620000001000 */
[----:B------:R-:W-:Y:S01]  /*1f590*/  @P1 FMUL.FTZ R140, R137, 0.69314718246459960938 ;  /* 0x3f317218898c1820 */ /* 0x000fe20000410000 */
[----:B------:R-:W-:-:S03]  /*1f5a0*/  IMAD.MOV.U32 R138, RZ, RZ, -0x800000 ;  /* 0xff800000ff8a7424 */ /* 0x000fc600078e00ff */
[----:B------:R-:W-:Y:S01]  /*1f5b0*/  @P1 FFMA.FTZ R138, R140, R139, R141 ;  /* 0x0000008b8c8a1223 */ /* 0x000fe2000001008d */
[----:B------:R-:W-:Y:S01]  /*1f5c0*/  STL [R1+0x450], R136 ;  /* 0x0004508801007387 */ /* 0x000fe20000100800 */
[-C--:B-1----:R-:W-:Y:S01]  /*1f5d0*/  FMUL.FTZ R13, R13, R125.reuse ;  /* 0x0000007d0d0d7220 */ /* 0x082fe20000410000 */
[-C--:B------:R-:W-:Y:S01]  /*1f5e0*/  FMUL.FTZ R12, R12, R125.reuse ;  /* 0x0000007d0c0c7220 */ /* 0x080fe20000410000 */
[-C--:B------:R-:W-:Y:S01]  /*1f5f0*/  FMUL.FTZ R15, R15, R125.reuse ;  /* 0x0000007d0f0f7220 */ /* 0x080fe20000410000 */
[-C--:B------:R-:W-:Y:S01]  /*1f600*/  FMUL.FTZ R14, R14, R125.reuse ;  /* 0x0000007d0e0e7220 */ /* 0x080fe20000410000 */
[-C--:B------:R-:W-:Y:S01]  /*1f610*/  FMUL.FTZ R71, R71, R125.reuse ;  /* 0x0000007d47477220 */ /* 0x080fe20000410000 */
[-C--:B------:R-:W-:Y:S01]  /*1f620*/  FMUL.FTZ R70, R70, R125.reuse ;  /* 0x0000007d46467220 */ /* 0x080fe20000410000 */
[----:B------:R1:W-:Y:S01]  /*1f630*/  STL.64 [R1+0x398], R12 ;  /* 0x0003980c01007387 */ /* 0x0003e20000100a00 */
[-C--:B------:R-:W-:Y:S01]  /*1f640*/  FMUL.FTZ R69, R69, R125.reuse ;  /* 0x0000007d45457220 */ /* 0x080fe20000410000 */
[-C--:B------:R-:W-:Y:S01]  /*1f650*/  FMUL.FTZ R68, R68, R125.reuse ;  /* 0x0000007d44447220 */ /* 0x080fe20000410000 */
[-C--:B------:R-:W-:Y:S01]  /*1f660*/  FMUL.FTZ R57, R57, R125.reuse ;  /* 0x0000007d39397220 */ /* 0x080fe20000410000 */
[----:B------:R2:W-:Y:S01]  /*1f670*/  STL.64 [R1+0x3d8], R14 ;  /* 0x0003d80e01007387 */ /* 0x0005e20000100a00 */
        /* <DEDUP_REMOVED lines=55> */
[----:B-1----:R-:W-:Y:S01]  /*1f9f0*/  VIADD R12, R123, 0x1 ;  /* 0x000000017b0c7836 */ /* 0x002fe20000000000 */
[----:B--2---:R-:W-:Y:S01]  /*1fa00*/  @!P2 LOP3.LUT R14, R23, 0x1, RZ, 0x3c, !PT ;  /* 0x00000001170ea812 */ /* 0x004fe200078e3cff */
[----:B------:R2:W-:Y:S04]  /*1fa10*/  STL [R1+0x454], R138 ;  /* 0x0004548a01007387 */ /* 0x0005e80000100800 */
[----:B------:R2:W-:Y:S04]  /*1fa20*/  STL.64 [R1+0x238], R70 ;  /* 0x0002384601007387 */ /* 0x0005e80000100a00 */
        /* <DEDUP_REMOVED lines=29> */
[----:B------:R2:W-:Y:S04]  /*1fc00*/  STL [R1+0x220], R12 ;  /* 0x0002200c01007387 */ /* 0x0005e80000100800 */
[----:B------:R2:W-:Y:S01]  /*1fc10*/  @!P2 STL [R1+0x21c], R14 ;  /* 0x00021c0e0100a387 */ /* 0x0005e20000100800 */
[----:B------:R-:W-:-:S13]  /*1fc20*/  PLOP3.LUT P0, PT, PT, PT, PT, 0x8, 0x0 ;  /* 0x000000000000781c */ /* 0x000fda0003f0e170 */
.L_x_8713:
[----:B------:R-:W3:Y:S08]  /*1fc30*/  S2UR UR4, SR_CgaCtaId ;  /* 0x00000000000479c3 */ /* 0x000ef00000008800 */
[----:B------:R-:W-:Y:S06]  /*1fc40*/  BAR.SYNC.DEFER_BLOCKING 0x5, 0x120 ;  /* 0x0144800000007b1d */ /* 0x000fec0000010000 */
[----:B------:R-:W-:-:S02]  /*1fc50*/  UMOV UR50, 0x400 ;  /* 0x0000040000327882 */ /* 0x000fc40000000000 */
[----:B---3--:R-:W-:-:S09]  /*1fc60*/  ULEA UR50, UR4, UR50, 0x18 ;  /* 0x0000003204327291 */ /* 0x008fd2000f8ec03f */
[----:B-1----:R-:W1:Y:S02]  /*1fc70*/  LDS R0, [UR50+0x324d0] ;  /* 0x0324d032ff007984 */ /* 0x002e640008000800 */
[----:B-1----:R-:W-:Y:S01]  /*1fc80*/  R2UR UR4, R0 ;  /* 0x00000000000472ca */ /* 0x002fe200000e0000 */
[----:B------:R-:W-:Y:S06]  /*1fc90*/  BAR.ARV 0x4, 0x120 ;  /* 0x0104800000007b1d */ /* 0x000fec0000002000 */
[----:B------:R-:W-:Y:S08]  /*1fca0*/  @P0 BRA `(.L_x_8810) ;  /* 0x0000000c00b80947 */ /* 0x000ff00003800000 */
[----:B------:R-:W3:Y:S04]  /*1fcb0*/  LDL.128 R72, [R1+0x330] ;  /* 0x0003300001487983 */ /* 0x000ee80000100c00 */
[----:B--2---:R-:W2:Y:S04]  /*1fcc0*/  LDL.128 R68, [R1+0x340] ;  /* 0x0003400001447983 */ /* 0x004ea80000100c00 */
[----:B------:R-:W4:Y:S04]  /*1fcd0*/  LDL.128 R136, [R1+0x230] ;  /* 0x0002300001887983 */ /* 0x000f280000100c00 */
[----:B------:R-:W5:Y:S04]  /*1fce0*/  LDL.128 R128, [R1+0x250] ;  /* 0x0002500001807983 */ /* 0x000f680000100c00 */
        /* <DEDUP_REMOVED lines=25> */
[----:B------:R-:W5:Y:S01]  /*1fe80*/  LDL.128 R12, [R1+0x400] ;  /* 0x00040000010c7983 */ /* 0x000f620000100c00 */
[----:B------:R-:W-:Y:S01]  /*1fe90*/  VIADD R3, R196, UR42 ;  /* 0x0000002ac4037c36 */ /* 0x000fe20008000000 */
[----:B------:R-:W-:-:S02]  /*1fea0*/  ULDC UR5, c[0x0][0xb88] ;  /* 0x0002e20000057ab9 */ /* 0x000fc40000000800 */
[----:B------:R-:W5:Y:S04]  /*1feb0*/  LDL.128 R8, [R1+0x410] ;  /* 0x0004100001087983 */ /* 0x000f680000100c00 */
[----:B------:R-:W5:Y:S01]  /*1fec0*/  LDL.128 R4, [R1+0x420] ;  /* 0x0004200001047983 */ /* 0x000f620000100c00 */
[----:B------:R-:W-:Y:S01]  /*1fed0*/  LOP3.LUT P0, RZ, R208, 0x3, RZ, 0xc0, !PT ;  /* 0x00000003d0ff7812 */ /* 0x000fe2000780c0ff */
[C---:B------:R-:W-:Y:S01]  /*1fee0*/  VIADD R0, R3.reuse, 0x8 ;  /* 0x0000000803007836 */ /* 0x040fe20000000000 */
[----:B------:R-:W-:Y:S01]  /*1fef0*/  IADD3 R19, P5, R184, 0x8000, RZ ;  /* 0x00008000b8137810 */ /* 0x000fe20007fbe0ff */
[----:B------:R-:W-:Y:S01]  /*1ff00*/  ULDC.64 UR6, c[0x0][0xc70] ;  /* 0x00031c0000067ab9 */ /* 0x000fe20000000a00 */
[----:B------:R-:W-:Y:S02]  /*1ff10*/  ISETP.GE.OR P1, PT, R3, UR5, P0 ;  /* 0x0000000503007c0c */ /* 0x000fe40008726670 */
[----:B------:R-:W-:-:S11]  /*1ff20*/  ISETP.GE.OR P0, PT, R0, UR5, P0 ;  /* 0x0000000500007c0c */ /* 0x000fd60008706670 */
[----:B------:R-:W5:Y:S04]  /*1ff30*/  @!P1 LDL R2, [R1+0x450] ;  /* 0x0004500001029983 */ /* 0x000f680000100800 */
[----:B------:R-:W5:Y:S01]  /*1ff40*/  @!P0 LDL R0, [R1+0x454] ;  /* 0x0004540001008983 */ /* 0x000f620000100800 */
[C---:B------:R-:W-:Y:S02]  /*1ff50*/  IADD3 R21, P6, R184.reuse, 0x8020, RZ ;  /* 0x00008020b8157810 */ /* 0x040fe40007fde0ff */
[----:B------:R-:W-:Y:S02]  /*1ff60*/  IADD3 R142, P3, R184, 0x8060, RZ ;  /* 0x00008060b88e7810 */ /* 0x000fe40007f7e0ff */
[----:B------:R-:W-:Y:S01]  /*1ff70*/  LOP3.LUT R18, R19, 0x380, RZ, 0xc0, !PT ;  /* 0x0000038013127812 */ /* 0x000fe200078ec0ff */
[----:B------:R-:W-:Y:S01]  /*1ff80*/  USHF.R.S32.HI UR5, URZ, 0x1f, UR43 ;  /* 0x0000001f3f057899 */ /* 0x000fe2000801142b */
[----:B------:R-:W-:-:S02]  /*1ff90*/  LOP3.LUT R20, R21, 0x380, RZ, 0xc0, !PT ;  /* 0x0000038015147812 */ /* 0x000fc400078ec0ff */
[----:B------:R-:W-:Y:S02]  /*1ffa0*/  LOP3.LUT R145, R184, 0x380, RZ, 0xc0, !PT ;  /* 0x00000380b8917812 */ /* 0x000fe400078ec0ff */
[----:B------:R-:W-:Y:S02]  /*1ffb0*/  LOP3.LUT R141, R142, 0x380, RZ, 0xc0, !PT ;  /* 0x000003808e8d7812 */ /* 0x000fe400078ec0ff */
[----:B------:R-:W-:Y:S01]  /*1ffc0*/  SHF.R.U64 R18, R18, 0x3, RZ ;  /* 0x0000000312127819 */ /* 0x000fe200000012ff */
[----:B------:R-:W-:Y:S01]  /*1ffd0*/  UIMAD UR5, UR5, UR6, URZ ;  /* 0x00000006050572a4 */ /* 0x000fe2000f8e023f */
[----:B------:R-:W-:Y:S02]  /*1ffe0*/  SHF.R.U64 R20, R20, 0x3, RZ ;  /* 0x0000000314147819 */ /* 0x000fe400000012ff */
[----:B------:R-:W-:Y:S02]  /*1fff0*/  SHF.R.U64 R145, R145, 0x3, RZ ;  /* 0x0000000391917819 */ /* 0x000fe400000012ff */
[----:B------:R-:W-:-:S02]  /*20000*/  IADD3 R140, P2, R184, 0x8040, RZ ;  /* 0x00008040b88c7810 */ /* 0x000fc40007f5e0ff */
[----:B------:R-:W-:Y:S02]  /*20010*/  SHF.R.U64 R141, R141, 0x3, RZ ;  /* 0x000000038d8d7819 */ /* 0x000fe400000012ff */
[----:B------:R-:W-:Y:S01]  /*20020*/  LOP3.LUT R18, R18, R19, RZ, 0x3c, !PT ;  /* 0x0000001312127212 */ /* 0x000fe200078e3cff */
[--C-:B------:R-:W-:Y:S01]  /*20030*/  IMAD.X R19, RZ, RZ, R185.reuse, P5 ;  /* 0x000000ffff137224 */ /* 0x100fe200028e06b9 */
[----:B------:R-:W-:Y:S01]  /*20040*/  LOP3.LUT R20, R20, R21, RZ, 0x3c, !PT ;  /* 0x0000001514147212 */ /* 0x000fe200078e3cff */
[--C-:B------:R-:W-:Y:S01]  /*20050*/  IMAD.X R21, RZ, RZ, R185.reuse, P6 ;  /* 0x000000ffff157224 */ /* 0x100fe200030e06b9 */
[C---:B------:R-:W-:Y:S01]  /*20060*/  IADD3 R147, P4, R184.reuse, 0xc000, RZ ;  /* 0x0000c000b8937810 */ /* 0x040fe20007f9e0ff */
[----:B------:R-:W-:Y:S01]  /*20070*/  UIMAD.WIDE.U32 UR8, UR43, UR6, URZ ;  /* 0x000000062b0872a5 */ /* 0x000fe2000f8e003f */
[----:B------:R-:W-:Y:S01]  /*20080*/  LOP3.LUT R144, R145, R184, RZ, 0x3c, !PT ;  /* 0x000000b891907212 */ /* 0x000fe200078e3cff */
[--C-:B------:R-:W-:Y:S01]  /*20090*/  IMAD.MOV.U32 R145, RZ, RZ, R185.reuse ;  /* 0x000000ffff917224 */ /* 0x100fe200078e00b9 */
[----:B------:R-:W-:Y:S01]  /*200a0*/  LOP3.LUT R142, R141, R142, RZ, 0x3c, !PT ;  /* 0x0000008e8d8e7212 */ /* 0x000fe200078e3cff */
[----:B------:R-:W-:Y:S01]  /*200b0*/  UIMAD UR5, UR43, UR7, UR5 ;  /* 0x000000072b0572a4 */ /* 0x000fe2000f8e0205 */
[C---:B------:R-:W-:Y:S01]  /*200c0*/  IADD3 R153, P5, R184.reuse, 0xc020, RZ ;  /* 0x0000c020b8997810 */ /* 0x040fe20007fbe0ff */
[--C-:B------:R-:W-:Y:S01]  /*200d0*/  IMAD.X R141, RZ, RZ, R185.reuse, P2 ;  /* 0x000000ffff8d7224 */ /* 0x100fe200010e06b9 */
[C---:B------:R-:W-:Y:S01]  /*200e0*/  IADD3 R149, P6, R184.reuse, 0xc040, RZ ;  /* 0x0000c040b8957810 */ /* 0x040fe20007fde0ff */
[----:B------:R-:W-:Y:S01]  /*200f0*/  IMAD.X R143, RZ, RZ, R185, P3 ;  /* 0x000000ffff8f7224 */ /* 0x000fe200018e06b9 */
[----:B------:R-:W-:Y:S01]  /*20100*/  IADD3 R151, P2, R184, 0xc060, RZ ;  /* 0x0000c060b8977810 */ /* 0x000fe20007f5e0ff */
[----:B------:R-:W-:Y:S01]  /*20110*/  UIADD3 UR5, UR9, UR5, URZ ;  /* 0x0000000509057290 */ /* 0x000fe2000fffe03f */
[----:B------:R-:W-:Y:S01]  /*20120*/  LOP3.LUT R23, R140, 0x380, RZ, 0xc0, !PT ;  /* 0x000003808c177812 */ /* 0x000fe200078ec0ff */
[----:B------:R-:W-:Y:S01]  /*20130*/  ULDC.64 UR6, c[0x0][0xc40] ;  /* 0x0003100000067ab9 */ /* 0x000fe20000000a00 */
[----:B------:R-:W-:-:S02]  /*20140*/  LOP3.LUT R146, R147, 0x380, RZ, 0xc0, !PT ;  /* 0x0000038093927812 */ /* 0x000fc400078ec0ff */
[----:B------:R-:W-:Y:S02]  /*20150*/  LOP3.LUT R152, R153, 0x380, RZ, 0xc0, !PT ;  /* 0x0000038099987812 */ /* 0x000fe400078ec0ff */
[----:B------:R-:W-:Y:S02]  /*20160*/  LOP3.LUT R148, R149, 0x380, RZ, 0xc0, !PT ;  /* 0x0000038095947812 */ /* 0x000fe400078ec0ff */
[----:B------:R-:W-:Y:S02]  /*20170*/  MOV R145, R144 ;  /* 0x0000009000917202 */ /* 0x000fe40000000f00 */
[----:B------:R-:W-:Y:S02]  /*20180*/  LOP3.LUT R150, R151, 0x380, RZ, 0xc0, !PT ;  /* 0x0000038097967812 */ /* 0x000fe400078ec0ff */
[----:B------:R-:W-:Y:S02]  /*20190*/  SHF.R.U64 R23, R23, 0x3, RZ ;  /* 0x0000000317177819 */ /* 0x000fe400000012ff */
[----:B------:R-:W-:-:S02]  /*201a0*/  SHF.R.U64 R146, R146, 0x3, RZ ;  /* 0x0000000392927819 */ /* 0x000fc400000012ff */
[----:B------:R-:W-:Y:S02]  /*201b0*/  SHF.R.U64 R152, R152, 0x3, RZ ;  /* 0x0000000398987819 */ /* 0x000fe400000012ff */
[----:B------:R-:W-:Y:S01]  /*201c0*/  MOV R144, R18 ;  /* 0x0000001200907202 */ /* 0x000fe20000000f00 */
[----:B------:R-:W-:Y:S01]  /*201d0*/  IMAD.U32 R19, RZ, RZ, UR9 ;  /* 0x00000009ff137e24 */ /* 0x000fe2000f8e00ff */
[----:B------:R-:W-:Y:S01]  /*201e0*/  SHF.R.U64 R148, R148, 0x3, RZ ;  /* 0x0000000394947819 */ /* 0x000fe200000012ff */
[----:B------:R-:W-:Y:S01]  /*201f0*/  IMAD.U32 R19, RZ, RZ, UR5 ;  /* 0x00000005ff137e24 */ /* 0x000fe2000f8e00ff */
[----:B------:R-:W-:Y:S01]  /*20200*/  SHF.R.U64 R150, R150, 0x3, RZ ;  /* 0x0000000396967819 */ /* 0x000fe200000012ff */
[----:B------:R-:W-:Y:S01]  /*20210*/  USHF.R.S32.HI UR5, URZ, 0x1f, UR44 ;  /* 0x0000001f3f057899 */ /* 0x000fe2000801142c */
[----:B------:R-:W-:Y:S02]  /*20220*/  LOP3.LUT R140, R23, R140, RZ, 0x3c, !PT ;  /* 0x0000008c178c7212 */ /* 0x000fe400078e3cff */
[----:B------:R-:W-:Y:S01]  /*20230*/  LOP3.LUT R146, R146, R147, RZ, 0x3c, !PT ;  /* 0x0000009392927212 */ /* 0x000fe200078e3cff */
[--C-:B------:R-:W-:Y:S01]  /*20240*/  IMAD.X R147, RZ, RZ, R185.reuse, P4 ;  /* 0x000000ffff937224 */ /* 0x100fe200020e06b9 */
[----:B------:R-:W-:Y:S01]  /*20250*/  LOP3.LUT R152, R152, R153, RZ, 0x3c, !PT ;  /* 0x0000009998987212 */ /* 0x000fe200078e3cff */
[--C-:B------:R-:W-:Y:S01]  /*20260*/  IMAD.X R153, RZ, RZ, R185.reuse, P5 ;  /* 0x000000ffff997224 */ /* 0x100fe200028e06b9 */
[----:B------:R-:W-:Y:S01]  /*20270*/  LOP3.LUT R148, R148, R149, RZ, 0x3c, !PT ;  /* 0x0000009594947212 */ /* 0x000fe200078e3cff */
[----:B------:R-:W-:Y:S01]  /*20280*/  IMAD.U32 R18, RZ, RZ, UR8 ;  /* 0x00000008ff127e24 */ /* 0x000fe2000f8e00ff */
[----:B------:R-:W-:Y:S01]  /*20290*/  LOP3.LUT R150, R150, R151, RZ, 0x3c, !PT ;  /* 0x0000009796967212 */ /* 0x000fe200078e3cff */
[--C-:B------:R-:W-:Y:S01]  /*202a0*/  IMAD.X R149, RZ, RZ, R185.reuse, P6 ;  /* 0x000000ffff957224 */ /* 0x100fe200030e06b9 */
[----:B------:R-:W-:Y:S01]  /*202b0*/  MOV R20, R20 ;  /* 0x0000001400147202 */ /* 0x000fe20000000f00 */
[----:B------:R-:W-:Y:S01]  /*202c0*/  IMAD.X R151, RZ, RZ, R185, P2 ;  /* 0x000000ffff977224 */ /* 0x000fe200010e06b9 */
[----:B------:R-:W-:-:S02]  /*202d0*/  MOV R21, R140 ;  /* 0x0000008c00157202 */ /* 0x000fc40000000f00 */
[----:B------:R-:W-:Y:S02]  /*202e0*/  MOV R140, R142 ;  /* 0x0000008e008c7202 */ /* 0x000fe40000000f00 */
[----:B------:R-:W-:Y:S02]  /*202f0*/  MOV R142, R146 ;  /* 0x00000092008e7202 */ /* 0x000fe40000000f00 */
[----:B------:R-:W-:Y:S02]  /*20300*/  MOV R23, R152 ;  /* 0x0000009800177202 */ /* 0x000fe40000000f00 */
[----:B------:R-:W-:Y:S02]  /*20310*/  MOV R141, R148 ;  /* 0x00000094008d7202 */ /* 0x000fe40000000f00 */
[----:B------:R-:W-:Y:S02]  /*20320*/  MOV R143, R150 ;  /* 0x00000096008f7202 */ /* 0x000fe40000000f00 */
[----:B---3--:R-:W-:-:S02]  /*20330*/  F2FP.F16.F32.PACK_AB R72, R73, R72 ;  /* 0x000000484948723e */ /* 0x008fc400000000ff */
[----:B------:R-:W-:Y:S02]  /*20340*/  F2FP.F16.F32.PACK_AB R73, R75, R74 ;  /* 0x0000004a4b49723e */ /* 0x000fe400000000ff */
[----:B--2---:R-:W-:Y:S02]  /*20350*/  F2FP.F16.F32.PACK_AB R74, R69, R68 ;  /* 0x00000044454a723e */ /* 0x004fe400000000ff */
[----:B------:R-:W1:Y:S01]  /*20360*/  LDC.64 R68, c[0x0][0xc78] ;  /* 0x00031e00ff447b82 */ /* 0x000e620000000a00 */
[----:B----4-:R-:W-:Y:S02]  /*20370*/  F2FP.F16.F32.PACK_AB R136, R137, R136 ;  /* 0x000000888988723e */ /* 0x010fe400000000ff */
[----:B------:R-:W-:Y:S02]  /*20380*/  F2FP.F16.F32.PACK_AB R137, R139, R138 ;  /* 0x0000008a8b89723e */ /* 0x000fe400000000ff */
[----:B-----5:R-:W-:Y:S02]  /*20390*/  F2FP.F16.F32.PACK_AB R128, R129, R128 ;  /* 0x000000808180723e */ /* 0x020fe400000000ff */
[----:B------:R-:W-:-:S02]  /*203a0*/  F2FP.F16.F32.PACK_AB R129, R131, R130 ;  /* 0x000000828381723e */ /* 0x000fc400000000ff */
[----:B------:R-:W-:Y:S02]  /*203b0*/  F2FP.F16.F32.PACK_AB R138, R133, R132 ;  /* 0x00000084858a723e */ /* 0x000fe400000000ff */
        /* <DEDUP_REMOVED lines=49> */
[----:B------:R-:W-:Y:S01]  /*206d0*/  F2FP.F16.F32.PACK_AB R54, R49, R48 ;  /* 0x000000303136723e */ /* 0x000fe200000000ff */
[----:B-1----:R-:W-:Y:S01]  /*206e0*/  IMAD.WIDE.U32 R18, R68, UR44, R18 ;  /* 0x0000002c44127c25 */ /* 0x002fe2000f8e0012 */
[----:B------:R-:W-:-:S02]  /*206f0*/  F2FP.F16.F32.PACK_AB R55, R51, R50 ;  /* 0x000000323337723e */ /* 0x000fc400000000ff */
[----:B------:R-:W-:Y:S01]  /*20700*/  F2FP.F16.F32.PACK_AB R46, R41, R40 ;  /* 0x00000028292e723e */ /* 0x000fe200000000ff */
[----:B------:R-:W-:Y:S01]  /*20710*/  IMAD R40, R68, UR5, RZ ;  /* 0x0000000544287c24 */ /* 0x000fe2000f8e02ff */
        /* <DEDUP_REMOVED lines=9> */
[----:B------:R1:W-:Y:S01]  /*207b0*/  STSM.16.M88.4 [R21], R60 ;  /* 0x0000003c15007844 */ /* 0x0003e20000000200 */
[----:B------:R-:W-:Y:S02]  /*207c0*/  F2FP.F16.F32.PACK_AB R26, R13, R12 ;  /* 0x0000000c0d1a723e */ /* 0x000fe400000000ff */
[----:B------:R-:W-:Y:S01]  /*207d0*/  F2FP.F16.F32.PACK_AB R27, R15, R14 ;  /* 0x0000000e0f1b723e */ /* 0x000fe200000000ff */
[----:B------:R-:W-:Y:S01]  /*207e0*/  STSM.16.M88.4 [R140], R52 ;  /* 0x000000348c007844 */ /* 0x000fe20000000200 */
[----:B------:R-:W-:Y:S01]  /*207f0*/  F2FP.F16.F32.PACK_AB R12, R9, R8 ;  /* 0x00000008090c723e */ /* 0x000fe200000000ff */
[----:B------:R-:W-:Y:S01]  /*20800*/  IMAD R40, R69, UR44, R40 ;  /* 0x0000002c45287c24 */ /* 0x000fe2000f8e0228 */
[----:B------:R-:W-:-:S02]  /*20810*/  F2FP.F16.F32.PACK_AB R13, R11, R10 ;  /* 0x0000000a0b0d723e */ /* 0x000fc400000000ff */
[----:B------:R-:W-:Y:S02]  /*20820*/  F2FP.F16.F32.PACK_AB R14, R5, R4 ;  /* 0x00000004050e723e */ /* 0x000fe400000000ff */
[----:B------:R-:W-:Y:S01]  /*20830*/  F2FP.F16.F32.PACK_AB R15, R7, R6 ;  /* 0x00000006070f723e */ /* 0x000fe200000000ff */
[----:B------:R-:W-:Y:S01]  /*20840*/  STSM.16.M88.4 [R142], R44 ;  /* 0x0000002c8e007844 */ /* 0x000fe20000000200 */
[----:B-1----:R-:W-:-:S03]  /*20850*/  SHF.R.S32.HI R21, RZ, 0x1f, R3 ;  /* 0x0000001fff157819 */ /* 0x002fc60000011403 */
[----:B------:R-:W-:Y:S01]  /*20860*/  STSM.16.M88.4 [R23], R36 ;  /* 0x0000002417007844 */ /* 0x000fe20000000200 */
[----:B------:R-:W-:-:S03]  /*20870*/  IADD3 R3, P2, R3, R18, RZ ;  /* 0x0000001203037210 */ /* 0x000fc60007f5e0ff */
[----:B------:R-:W-:Y:S01]  /*20880*/  STSM.16.M88.4 [R141], R24 ;  /* 0x000000188d007844 */ /* 0x000fe20000000200 */
[----:B------:R-:W-:-:S03]  /*20890*/  IADD3.X R18, R21, R19, R40, P2, !PT ;  /* 0x0000001315127210 */ /* 0x000fc600017fe428 */
[----:B------:R-:W-:Y:S01]  /*208a0*/  STSM.16.M88.4 [R143], R12 ;  /* 0x0000000c8f007844 */ /* 0x000fe20000000200 */
[C---:B------:R-:W-:Y:S01]  /*208b0*/  LEA R8, P2, R3.reuse, UR6, 0x2 ;  /* 0x0000000603087c11 */ /* 0x040fe2000f8410ff */
[----:B------:R-:W-:Y:S01]  /*208c0*/  @!PT LDS RZ, [RZ] ;  /* 0x00000000fffff984 */ /* 0x000fe20000000800 */
[----:B------:R-:W-:Y:S01]  /*208d0*/  @!PT LDS RZ, [RZ] ;  /* 0x00000000fffff984 */ /* 0x000fe20000000800 */
[----:B------:R-:W-:Y:S01]  /*208e0*/  @!PT LDS RZ, [RZ] ;  /* 0x00000000fffff984 */ /* 0x000fe20000000800 */
[----:B------:R-:W-:Y:S01]  /*208f0*/  @!PT LDS RZ, [RZ] ;  /* 0x00000000fffff984 */ /* 0x000fe20000000800 */
[----:B------:R1:W-:Y:S06]  /*20900*/  MEMBAR.ALL.CTA ;  /* 0x0000000000007992 */ /* 0x0003ec0000008000 */
[----:B-1----:R-:W1:Y:S01]  /*20910*/  FENCE.VIEW.ASYNC.S ;  /* 0x00000000000073c6 */ /* 0x002e620000000000 */
[----:B------:R-:W-:-:S03]  /*20920*/  LEA.HI.X R9, R3, UR7, R18, 0x2, P2 ;  /* 0x0000000703097c11 */ /* 0x000fc600090f1412 */
[----:B-1----:R-:W1:Y:S01]  /*20930*/  SHFL.IDX PT, R3, R214, RZ, 0x1f ;  /* 0x00001fffd6037589 */ /* 0x002e6200000e0000 */
[----:B------:R-:W-:Y:S06]  /*20940*/  BAR.ARV 0x1, 0x120 ;  /* 0x0044800000007b1d */ /* 0x000fec0000002000 */
        /* <DEDUP_REMOVED lines=34> */
.L_x_8813:
[----:B------:R-:W-:Y:S05]  /*20b70*/  BSYNC B0 ;  /* 0x0000000000007941 */ /* 0x000fea0003800000 */
.L_x_8812:
[----:B------:R-:W-:Y:S05]  /*20b80*/  BRA `(.L_x_8811) ;  /* 0x00000008007c7947 */ /* 0x000fea0003800000 */
.L_x_8810:
[----:B--2---:R-:W1:Y:S01]  /*20b90*/  LDC.64 R8, c[0x0][0xbe0] ;  /* 0x0002f800ff087b82 */ /* 0x004e620000000a00 */
[----:B------:R-:W-:Y:S01]  /*20ba0*/  ISETP.GT.AND P0, PT, R198, 0x7f, PT ;  /* 0x0000007fc600780c */ /* 0x000fe20003f04270 */
[----:B------:R-:W-:Y:S01]  /*20bb0*/  USHF.R.S32.HI UR5, URZ, 0x1f, UR43 ;  /* 0x0000001f3f057899 */ /* 0x000fe2000801142b */
[--C-:B------:R-:W-:Y:S01]  /*20bc0*/  SHF.R.S32.HI R187, RZ, 0x1f, R186.reuse ;  /* 0x0000001fffbb7819 */ /* 0x100fe200000114ba */
[----:B------:R-:W-:Y:S01]  /*20bd0*/  USHF.R.S32.HI UR6, URZ, 0x1f, UR44 ;  /* 0x0000001f3f067899 */ /* 0x000fe2000801142c */
[----:B------:R-:W-:Y:S03]  /*20be0*/  BSSY B0, `(.L_x_8814) ;  /* 0x000001c000007945 */ /* 0x000fe60003800000 */
[----:B------:R-:W2:Y:S08]  /*20bf0*/  LDC R14, c[0x0][0xeac] ;  /* 0x0003ab00ff0e7b82 */ /* 0x000eb00000000800 */
[----:B------:R-:W3:Y:S01]  /*20c00*/  LDC.64 R10, c[0x0][0xbe8] ;  /* 0x0002fa00ff0a7b82 */ /* 0x000ee20000000a00 */
[----:B-1----:R-:W-:-:S04]  /*20c10*/  IMAD.WIDE.U32 R6, R8, UR43, R186 ;  /* 0x0000002b08067c25 */ /* 0x002fc8000f8e00ba */
[----:B------:R-:W-:Y:S01]  /*20c20*/  IMAD R8, R8, UR5, RZ ;  /* 0x0000000508087c24 */ /* 0x000fe2000f8e02ff */
[----:B------:R-:W-:Y:S06]  /*20c30*/  @P0 BRA `(.L_x_8815) ;  /* 0x0000000000580947 */ /* 0x000fec0003800000 */
[----:B------:R-:W1:Y:S01]  /*20c40*/  S2R R0, SR_TID.X ;  /* 0x0000000000007919 */ /* 0x000e620000002100 */
[----:B------:R-:W-:Y:S01]  /*20c50*/  IMAD.U32 R2, RZ, RZ, UR42 ;  /* 0x0000002aff027e24 */ /* 0x000fe2000f8e00ff */
[----:B------:R-:W-:-:S04]  /*20c60*/  ULDC UR7, c[0x0][0xb88] ;  /* 0x0002e20000077ab9 */ /* 0x000fc80000000800 */
        /* <DEDUP_REMOVED lines=19> */
.L_x_8815:
[----:B------:R-:W-:Y:S05]  /*20da0*/  BSYNC B0 ;  /* 0x0000000000007941 */ /* 0x000fea0003800000 */
.L_x_8814:
[----:B------:R-:W-:Y:S01]  /*20db0*/  ULDC UR5, c[0x0][0xb88] ;  /* 0x0002e20000057ab9 */ /* 0x000fe20000000800 */
[C---:B------:R-:W-:Y:S01]  /*20dc0*/  VIADD R0, R194.reuse, 0x20 ;  /* 0x00000020c2007836 */ /* 0x040fe20000000000 */
[----:B------:R-:W-:Y:S01]  /*20dd0*/  UIADD3 UR42, -UR42, UR5, URZ ;  /* 0x000000052a2a7290 */ /* 0x000fe2000fffe13f */
[----:B-1----:R-:W-:Y:S01]  /*20de0*/  IMAD R3, R9, UR43, R8 ;  /* 0x0000002b09037c24 */ /* 0x002fe2000f8e0208 */
[----:B------:R-:W-:Y:S01]  /*20df0*/  ULOP3.LUT UR39, URZ, UR39, URZ, 0x33, !UPT ;  /* 0x000000273f277292 */ /* 0x000fe2000f8e333f */
[C---:B------:R-:W-:Y:S01]  /*20e00*/  VIADD R2, R194.reuse, 0x40 ;  /* 0x00000040c2027836 */ /* 0x040fe20000000000 */
[----:B------:R-:W-:Y:S01]  /*20e10*/  SHF.R.S32.HI R195, RZ, 0x1f, R194 ;  /* 0x0000001fffc37819 */ /* 0x000fe200000114c2 */
[----:B------:R-:W-:Y:S01]  /*20e20*/  IMAD.IADD R7, R7, 0x1, R3 ;  /* 0x0000000107077824 */ /* 0x000fe200078e0203 */
[----:B------:R-:W-:Y:S01]  /*20e30*/  ISETP.GE.AND P2, PT, R194, UR42, PT ;  /* 0x0000002ac2007c0c */ /* 0x000fe2000bf46270 */
[----:B------:R-:W-:Y:S01]  /*20e40*/  BSSY B0, `(.L_x_8816) ;  /* 0x0000021000007945 */ /* 0x000fe20003800000 */
[----:B------:R-:W-:Y:S01]  /*20e50*/  ISETP.GE.AND P0, PT, R0, UR42, PT ;  /* 0x0000002a00007c0c */ /* 0x000fe2000bf06270 */
[----:B---3--:R-:W-:Y:S01]  /*20e60*/  IMAD R0, R10, UR6, RZ ;  /* 0x000000060a007c24 */ /* 0x008fe2000f8e02ff */
[----:B------:R-:W-:Y:S01]  /*20e70*/  ISETP.GE.AND P1, PT, R2, UR42, PT ;  /* 0x0000002a02007c0c */ /* 0x000fe2000bf26270 */
[----:B--2---:R-:W-:-:S02]  /*20e80*/  VIADD R5, R14, UR39 ;  /* 0x000000270e057c36 */ /* 0x004fc40008000000 */
        /* <DEDUP_REMOVED lines=28> */
.L_x_8817:
[----:B------:R-:W-:Y:S05]  /*21050*/  BSYNC B0 ;  /* 0x0000000000007941 */ /* 0x000fea0003800000 */
.L_x_8816:
        /* <DEDUP_REMOVED lines=27> */
.L_x_8819:
[----:B------:R-:W-:Y:S05]  /*21210*/  BSYNC B0 ;  /* 0x0000000000007941 */ /* 0x000fea0003800000 */
.L_x_8818:
[----:B------:R-:W-:Y:S04]  /*21220*/  BSSY B0, `(.L_x_8820) ;  /* 0x000001a000007945 */ /* 0x000fe80003800000 */
[----:B------:R-:W-:Y:S05]  /*21230*/  @P1 BRA `(.L_x_8821) ;  /* 0x0000000000601947 */ /* 0x000fea0003800000 */
[----:B--2---:R-:W-:Y:S01]  /*21240*/  IADD3 R9, P0, R4, 0x40, RZ ;  /* 0x0000004004097810 */ /* 0x004fe20007f1e0ff */
        /* <DEDUP_REMOVED lines=23> */
.L_x_8821:
[----:B------:R-:W-:Y:S05]  /*213c0*/  BSYNC B0 ;  /* 0x0000000000007941 */ /* 0x000fea0003800000 */
.L_x_8820:
        /* <DEDUP_REMOVED lines=26> */
.L_x_8822:
[----:B------:R-:W-:Y:S05]  /*21570*/  BSYNC B0 ;  /* 0x0000000000007941 */ /* 0x000fea0003800000 */
.L_x_8811:
[----:B------:R-:W5:Y:S02]  /*21580*/  LDC R0, c[0x0][0xea8] ;  /* 0x0003aa00ff007b82 */ /* 0x000f640000000800 */
[----:B-----5:R-:W-:-:S13]  /*21590*/  ISETP.LE.AND P0, PT, R0, UR4, PT ;  /* 0x0000000400007c0c */ /* 0x020fda000bf03270 */
[----:B------:R-:W-:Y:S05]  /*215a0*/  @!P0 BRA `(.L_x_8823) ;  /* 0xfffffdfc00108947 */ /* 0x000fea000383ffff */
[----:B------:R-:W-:Y:S05]  /*215b0*/  EXIT ;  /* 0x000000000000794d */ /* 0x000fea0003800000 */
.L_x_8703:
[----:B------:R-:W-:-:S08]  /*215c0*/  NOP ;  /* 0x0000000000007918 */ /* 0x000fd00000000000 */
[----:B------:R-:W1:-:S00]  /*215d0*/  USETMAXREG.DEALLOC.CTAPOOL 0x18 ;  /* 0x00000018000079c8 */ /* 0x000e4000080e0500 */
[----:B-1----:R-:W-:-:S06]  /*215e0*/  LOP3.LUT R0, R0, 0x3, RZ, 0xc0, !PT ;  /* 0x0000000300007812 */ /* 0x002fcc00078ec0ff */
[----:B------:R-:W1:Y:S02]  /*215f0*/  SHFL.IDX PT, R0, R0, RZ, 0x1f ;  /* 0x00001fff00007589 */ /* 0x000e6400000e0000 */
[----:B-1----:R-:W-:-:S13]  /*21600*/  ISETP.NE.AND P0, PT, R0, RZ, PT ;  /* 0x000000ff0000720c */ /* 0x002fda0003f05270 */
[----:B------:R-:W-:Y:S05]  /*21610*/  @P0 EXIT ;  /* 0x000000000000094d */ /* 0x000fea0003800000 */
[----:B------:R-:W1:Y:S01]  /*21620*/  S2UR UR4, SR_CTAID.X ;  /* 0x00000000000479c3 */ /* 0x000e620000002500 */
[----:B------:R2:W-:Y:S01]  /*21630*/  STL [R1+0x478], RZ ;  /* 0x000478ff01007387 */ /* 0x0005e20000100800 */
[----:B------:R-:W-:Y:S02]  /*21640*/  IMAD.MOV.U32 R16, RZ, RZ, RZ ;  /* 0x000000ffff107224 */ /* 0x000fe400078e00ff */
[----:B------:R-:W-:-:S04]  /*21650*/  IMAD.MOV.U32 R17, RZ, RZ, 0x1 ;  /* 0x00000001ff117424 */ /* 0x000fc800078e00ff */
[----:B------:R-:W1:Y:S02]  /*21660*/  LDC R0, c[0x0][0xea8] ;  /* 0x0003aa00ff007b82 */ /* 0x000e640000000800 */
[----:B-1----:R-:W-:-:S13]  /*21670*/  ISETP.LE.AND P0, PT, R0, UR4, PT ;  /* 0x0000000400007c0c */ /* 0x002fda000bf03270 */
[----:B--2---:R-:W-:Y:S05]  /*21680*/  @P0 BRA `(.L_x_8824) ;  /* 0x0000002c00a40947 */ /* 0x004fea0003800000 */
[----:B------:R-:W-:Y:S01]  /*21690*/  IMAD.U32 R0, RZ, RZ, UR4 ;  /* 0x00000004ff007e24 */ /* 0x000fe2000f8e00ff */
[----:B------:R1:W-:Y:S01]  /*216a0*/  STL [R1+0x478], RZ ;  /* 0x000478ff01007387 */ /* 0x0003e20000100800 */
[----:B------:R-:W-:Y:S01]  /*216b0*/  IMAD.MOV.U32 R17, RZ, RZ, 0x1 ;  /* 0x00000001ff117424 */ /* 0x000fe200078e00ff */
[----:B------:R-:W-:Y:S01]  /*216c0*/  ULDC UR44, c[0x0][0xc] ;  /* 0x00000300002c7ab9 */ /* 0x000fe20000000800 */
[----:B------:R-:W-:Y:S01]  /*216d0*/  IMAD.MOV.U32 R16, RZ, RZ, RZ ;  /* 0x000000ffff107224 */ /* 0x000fe200078e00ff */
[----:B------:R1:W-:Y:S01]  /*216e0*/  STL [R1+0x470], R0 ;  /* 0x0004700001007387 */ /* 0x0003e20000100800 */
[----:B------:R-:W-:-:S05]  /*216f0*/  ULDC.64 UR48, c[0x0][0x198] ;  /* 0x0000660000307ab9 */ /* 0x000fca0000000a00 */
.L_x_8880:
[----:B--2---:R-:W2:Y:S01]  /*21700*/  LDL R2, [R1+0x470] ;  /* 0x0004700001027983 */ /* 0x004ea20000100800 */
[----:B------:R-:W-:Y:S01]  /*21710*/  ULDC UR10, c[0x0][0xed0] ;  /* 0x0003b400000a7ab9 */ /* 0x000fe20000000800 */
[----:B-1----:R-:W1:Y:S01]  /*21720*/  LDC R0, c[0x0][0xee8] ;  /* 0x0003ba00ff007b82 */ /* 0x002e620000000800 */
[----:B------:R-:W-:-:S11]  /*21730*/  UISETP.NE.AND UP0, UPT, UR10, 0x1, UPT ;  /* 0x000000010a00788c */ /* 0x000fd6000bf05270 */
[----:B------:R-:W-:Y:S01]  /*21740*/  @UP0 ULDC UR6, c[0x0][0xed4] ;  /* 0x0003b50000060ab9 */ /* 0x000fe20000000800 */
[----:B------:R-:W-:Y:S01]  /*21750*/  @UP0 ULDC UR11, c[0x0][0xed8] ;  /* 0x0003b600000b0ab9 */ /* 0x000fe20000000800 */
[C---:B--2---:R-:W-:Y:S02]  /*21760*/  R2UR UR8, R2.reuse ;  /* 0x00000000020872ca */ /* 0x044fe400000e0000 */
[----:B------:R-:W-:-:S11]  /*21770*/  R2UR UR9, R2 ;  /* 0x00000000020972ca */ /* 0x000fd600000e0000 */
[----:B------:R-:W-:-:S04]  /*21780*/  UIMAD.WIDE.U32 UR6, UR8, UR6, URZ ;  /* 0x00000006080672a5 */ /* 0x000fc8000f8e003f */
[----:B------:R-:W-:-:S04]  /*21790*/  @UP0 USHF.R.U32.HI UR8, URZ, UR11, UR7 ;  /* 0x0000000b3f080299 */ /* 0x000fc80008011607 */
[----:B------:R-:W-:Y:S02]  /*217a0*/  UIADD3 UR6, -UR8, URZ, URZ ;  /* 0x0000003f08067290 */ /* 0x000fe4000fffe13f */
[----:B-1----:R-:W-:Y:S02]  /*217b0*/  ISETP.LE.AND P0, PT, R0, UR8, PT ;  /* 0x0000000800007c0c */ /* 0x002fe4000bf03270 */
[----:B------:R-:W-:-:S11]  /*217c0*/  UIMAD UR10, UR10, UR6, UR9 ;  /* 0x000000060a0a72a4 */ /* 0x000fd6000f8e0209 */
[----:B---3--:R-:W-:Y:S05]  /*217d0*/  @!P0 BRA `(.L_x_8825) ;  /* 0x0000000000208947 */ /* 0x008fea0003800000 */
        /* <DEDUP_REMOVED lines=8> */
.L_x_8825:
[----:B------:R-:W-:Y:S01]  /*21860*/  ULDC UR11, c[0x0][0xec4] ;  /* 0x0003b100000b7ab9 */ /* 0x000fe20000000800 */
[----:B------:R-:W-:Y:S01]  /*21870*/  UMOV UR9, UR10 ;  /* 0x0000000a00097c82 */ /* 0x000fe20008000000 */
[----:B------:R-:W-:-:S11]  /*21880*/  UISETP.NE.AND UP0, UPT, UR11, 0x1, UPT ;  /* 0x000000010b00788c */ /* 0x000fd6000bf05270 */
[----:B------:R-:W-:Y:S02]  /*21890*/  @UP0 ULDC.64 UR12, c[0x0][0xec8] ;  /* 0x0003b200000c0ab9 */ /* 0x000fe40000000a00 */
[----:B------:R-:W-:-:S04]  /*218a0*/  UIMAD.WIDE.U32 UR6, UR10, UR12, URZ ;  /* 0x0000000c0a0672a5 */ /* 0x000fc8000f8e003f */
[----:B------:R-:W-:-:S04]  /*218b0*/  @UP0 USHF.R.U32.HI UR9, URZ, UR13, UR7 ;  /* 0x0000000d3f090299 */ /* 0x000fc80008011607 */
[----:B------:R-:W-:-:S12]  /*218c0*/  UIMAD UR6, UR9, UR11, URZ ;  /* 0x0000000b090672a4 */ /* 0x000fd8000f8e023f */
.L_x_8826:
[----:B------:R-:W-:Y:S01]  /*218d0*/  ULDC.64 UR12, c[0x0][0x3f8] ;  /* 0x0000fe00000c7ab9 */ /* 0x000fe20000000a00 */
[----:B------:R-:W-:Y:S02]  /*218e0*/  ULOP3.LUT UR9, URZ, UR9, URZ, 0x33, !UPT ;  /* 0x000000093f097292 */ /* 0x000fe4000f8e333f */
[----:B------:R-:W-:Y:S01]  /*218f0*/  UISETP.NE.U32.AND UP0, UPT, UR12, URZ, UPT ;  /* 0x0000003f0c00728c */ /* 0x000fe2000bf05070 */
[----:B------:R-:W-:Y:S02]  /*21900*/  ULDC UR41, c[0x0][0xeac] ;  /* 0x0003ab0000297ab9 */ /* 0x000fe40000000800 */
[----:B------:R-:W-:Y:S01]  /*21910*/  ULDC UR12, c[0x0][0xeb8] ;  /* 0x0003ae00000c7ab9 */ /* 0x000fe20000000800 */
[----:B------:R-:W-:Y:S02]  /*21920*/  UIADD3 UR41, UR9, UR41, URZ ;  /* 0x0000002909297290 */ /* 0x000fe4000fffe03f */
[----:B------:R-:W-:Y:S02]  /*21930*/  UISETP.NE.AND UP1, UPT, UR12, 0x1, UPT ;  /* 0x000000010c00788c */ /* 0x000fe4000bf25270 */
[----:B------:R-:W-:Y:S01]  /*21940*/  UIADD3 UR10, UR10, -UR6, URZ ;  /* 0x800000060a0a7290 */ /* 0x000fe2000fffe03f */
[----:B------:R-:W-:-:S02]  /*21950*/  ULDC UR11, c[0x0][0xec4] ;  /* 0x0003b100000b7ab9 */ /* 0x000fc40000000800 */
[----:B------:R-:W-:Y:S01]  /*21960*/  ULDC.64 UR6, c[0x0][0xad8] ;  /* 0x0002b60000067ab9 */ /* 0x000fe20000000a00 */
[----:B------:R-:W-:Y:S02]  /*21970*/  UISETP.NE.AND.EX UP0, UPT, UR13, URZ, UPT, UP0 ;  /* 0x0000003f0d00728c */ /* 0x000fe4000bf05300 */
[----:B------:R-:W-:Y:S02]  /*21980*/  UISETP.GE.AND UP2, UPT, UR7, 0x1, UPT ;  /* 0x000000010700788c */ /* 0x000fe4000bf46270 */
[----:B------:R-:W-:Y:S01]  /*21990*/  USHF.L.U32 UR41, UR41, 0x7, URZ ;  /* 0x0000000729297899 */ /* 0x000fe2000800063f */
[----:B------:R-:W-:Y:S01]  /*219a0*/  ULDC UR13, c[0x0][0x404] ;  /* 0x00010100000d7ab9 */ /* 0x000fe20000000800 */
[----:B------:R-:W-:Y:S01]  /*219b0*/  ULDC UR14, c[0x0][0x288] ;  /* 0x0000a200000e7ab9 */ /* 0x000fe20000000800 */
[----:B------:R-:W-:Y:S01]  /*219c0*/  UIMAD UR11, UR8, UR11, UR10 ;  /* 0x0000000b080b72a4 */ /* 0x000fe2000f8e020a */
[----:B------:R-:W-:Y:S01]  /*219d0*/  PLOP3.LUT P1, PT, PT, PT, UP2, 0x80, 0x0 ;  /* 0x000000000000781c */ /* 0x000fe20003f2f028 */
[----:B------:R-:W-:Y:S01]  /*219e0*/  USEL UR13, UR13, 0x1, UP0 ;  /* 0x000000010d0d7887 */ /* 0x000fe20008000000 */
[----:B------:R-:W-:Y:S01]  /*219f0*/  @UP1 ULDC UR8, c[0x0][0xebc] ;  /* 0x0003af0000081ab9 */ /* 0x000fe20000000800 */
[----:B------:R-:W-:Y:S01]  /*21a00*/  UIADD3 UR10, UR41, 0x80, -UR14 ;  /* 0x00000080290a7890 */ /* 0x000fe2000fffe80e */
[----:B------:R-:W-:Y:S01]  /*21a10*/  ULDC UR15, c[0x0][0x2e0] ;  /* 0x0000b800000f7ab9 */ /* 0x000fe20000000800 */
[----:B------:R-:W-:Y:S01]  /*21a20*/  UIMAD.WIDE.U32 UR8, UR11, UR8, URZ ;  /* 0x000000080b0872a5 */ /* 0x000fe2000f8e003f */
[----:B------:R-:W-:Y:S01]  /*21a30*/  @UP1 ULDC UR16, c[0x0][0xec0] ;  /* 0x0003b00000101ab9 */ /* 0x000fe20000000800 */
[----:B------:R-:W-:Y:S01]  /*21a40*/  UIMAD UR10, UR13, UR15, UR10 ;  /* 0x0000000f0d0a72a4 */ /* 0x000fe2000f8e020a */
[----:B------:R-:W-:Y:S01]  /*21a50*/  UMOV UR43, UR11 ;  /* 0x0000000b002b7c82 */ /* 0x000fe20008000000 */
[----:B------:R-:W-:-:S02]  /*21a60*/  @UP1 USHF.R.U32.HI UR43, URZ, UR16, UR9 ;  /* 0x000000103f2b1299 */ /* 0x000fc40008011609 */
[----:B------:R-:W-:Y:S02]  /*21a70*/  UIADD3 UR6, UR10, UR6, URZ ;  /* 0x000000060a067290 */ /* 0x000fe4000fffe03f */
[----:B------:R-:W-:-:S04]  /*21a80*/  UIADD3 UR42, -UR43, URZ, URZ ;  /* 0x0000003f2b2a7290 */ /* 0x000fc8000fffe13f */
[----:B------:R-:W-:Y:S01]  /*21a90*/  UIMAD UR42, UR12, UR42, UR11 ;  /* 0x0000002a0c2a72a4 */ /* 0x000fe2000f8e020b */
[----:B------:R-:W-:Y:S01]  /*21aa0*/  IMAD.U32 R0, RZ, RZ, UR6 ;  /* 0x00000006ff007e24 */ /* 0x000fe2000f8e00ff */
[----:B------:R-:W-:Y:S10]  /*21ab0*/  @!P1 BRA `(.L_x_8827) ;  /* 0x0000000000409947 */ /* 0x000ff40003800000 */
        /* <DEDUP_REMOVED lines=10> */
.L_x_8828:
[----:B------:R-:W-:-:S11]  /*21b60*/  UISETP.NE.AND UP0, UPT, UR7, 0x1, UPT ;  /* 0x000000010700788c */ /* 0x000fd6000bf05270 */
[----:B------:R-:W-:Y:S02]  /*21b70*/  @UP0 ULDC.64 UR10, c[0x0][0xae0] ;  /* 0x0002b800000a0ab9 */ /* 0x000fe40000000a00 */
[----:B------:R-:W-:-:S04]  /*21b80*/  UIMAD.WIDE.U32 UR8, UR6, UR10, URZ ;  /* 0x0000000a060872a5 */ /* 0x000fc8000f8e003f */
[----:B------:R-:W-:-:S12]  /*21b90*/  @UP0 USHF.R.U32.HI UR6, URZ, UR11, UR9 ;  /* 0x0000000b3f060299 */ /* 0x000fd80008011609 */
.L_x_8829:
[----:B------:R-:W-:-:S06]  /*21ba0*/  UIMAD UR6, UR6, UR7, UR7 ;  /* 0x00000007060672a4 */ /* 0x000fcc000f8e0207 */
[----:B------:R-:W-:-:S07]  /*21bb0*/  VIMNMX R0, R0, UR6, PT ;  /* 0x0000000600007c48 */ /* 0x000fce000bfe0100 */
.L_x_8827:
[----:B------:R-:W-:Y:S01]  /*21bc0*/  UIMAD UR8, UR13, UR15, 0x5f ;  /* 0x0000005f0d0874a4 */ /* 0x000fe2000f8e020f */
[----:B------:R-:W-:Y:S01]  /*21bd0*/  VIADD R0, R0, 0x5f ;  /* 0x0000005f00007836 */ /* 0x000fe20000000000 */
[----:B------:R-:W-:Y:S02]  /*21be0*/  UIADD3 UR10, UR41, -UR14, URZ ;  /* 0x8000000e290a7290 */ /* 0x000fe4000fffe03f */
[----:B------:R-:W-:Y:S01]  /*21bf0*/  UIMAD.WIDE UR8, UR8, 0x2aaaaaab, URZ ;  /* 0x2aaaaaab080878a5 */ /* 0x000fe2000f8e023f */
[----:B------:R-:W-:Y:S01]  /*21c00*/  IMAD.HI R0, R0, 0x2aaaaaab, RZ ;  /* 0x2aaaaaab00007827 */ /* 0x000fe200078e02ff */
[----:B------:R-:W-:Y:S02]  /*21c10*/  UIMAD UR10, UR13, UR15, UR10 ;  /* 0x0000000f0d0a72a4 */ /* 0x000fe4000f8e020a */
[----:B------:R-:W-:Y:S02]  /*21c20*/  USHF.R.U32.HI UR6, URZ, 0x1f, UR9 ;  /* 0x0000001f3f067899 */ /* 0x000fe40008011609 */
[----:B------:R-:W-:Y:S01]  /*21c30*/  SHF.R.U32.HI R3, RZ, 0x1f, R0 ;  /* 0x0000001fff037819 */ /* 0x000fe20000011600 */
[----:B------:R-:W-:Y:S01]  /*21c40*/  ULDC UR11, c[0x0][0xad4] ;  /* 0x0002b500000b7ab9 */ /* 0x000fe20000000800 */
[----:B------:R-:W-:-:S02]  /*21c50*/  ULEA.HI.SX32 UR6, UR9, UR6, 0x1c ;  /* 0x0000000609067291 */ /* 0x000fc4000f8fe23f */
[----:B------:R-:W-:Y:S01]  /*21c60*/  LEA.HI.SX32 R3, R0, R3, 0x1c ;  /* 0x0000000300037211 */ /* 0x000fe200078fe2ff */
[----:B------:R-:W-:-:S03]  /*21c70*/  UIADD3 UR11, UR10, -UR11, URZ ;  /* 0x8000000b0a0b7290 */ /* 0x000fc6000fffe03f */
[----:B------:R-:W-:Y:S01]  /*21c80*/  VIMNMX R19, R3, UR6, PT ;  /* 0x0000000603137c48 */ /* 0x000fe2000bfe0100 */
[----:B------:R-:W-:Y:S08]  /*21c90*/  @!P1 BRA `(.L_x_8830) ;  /* 0x0000000000449947 */ /* 0x000ff00003800000 */
        /* <DEDUP_REMOVED lines=10> */
.L_x_8831:
[----:B------:R-:W-:-:S11]  /*21d40*/  UISETP.NE.AND UP0, UPT, UR7, 0x1, UPT ;  /* 0x000000010700788c */ /* 0x000fd6000bf05270 */
[----:B------:R-:W-:Y:S02]  /*21d50*/  @UP0 ULDC.64 UR12, c[0x0][0xae0] ;  /* 0x0002b800000c0ab9 */ /* 0x000fe40000000a00 */
[----:B------:R-:W-:-:S04]  /*21d60*/  UIMAD.WIDE.U32 UR8, UR10, UR12, URZ ;  /* 0x0000000c0a0872a5 */ /* 0x000fc8000f8e003f */
[----:B------:R-:W-:-:S12]  /*21d70*/  @UP0 USHF.R.U32.HI UR10, URZ, UR13, UR9 ;  /* 0x0000000d3f0a0299 */ /* 0x000fd80008011609 */
.L_x_8832:
[----:B------:R-:W-:-:S04]  /*21d80*/  UIMAD UR7, UR10, UR7, URZ ;  /* 0x000000070a0772a4 */ /* 0x000fc8000f8e023f */
[----:B------:R-:W-:-:S04]  /*21d90*/  UISETP.LT.AND UP0, UPT, UR11, UR7, UPT ;  /* 0x000000070b00728c */ /* 0x000fc8000bf01270 */
[----:B------:R-:W-:-:S12]  /*21da0*/  USEL UR11, UR11, UR7, !UP0 ;  /* 0x000000070b0b7287 */ /* 0x000fd8000c000000 */
.L_x_8830:
[----:B------:R-:W-:Y:S01]  /*21db0*/  UIMAD.WIDE UR6, UR11, 0x2aaaaaab, URZ ;  /* 0x2aaaaaab0b0678a5 */ /* 0x000fe2000f8e023f */
[----:B------:R-:W-:Y:S03]  /*21dc0*/  BSSY B6, `(.L_x_8833) ;  /* 0x0000263000067945 */ /* 0x000fe60003800000 */
[----:B------:R-:W-:-:S04]  /*21dd0*/  USHF.R.U32.HI UR6, URZ, 0x1f, UR7 ;  /* 0x0000001f3f067899 */ /* 0x000fc80008011607 */
[----:B------:R-:W-:-:S04]  /*21de0*/  ULEA.HI.SX32 UR6, UR7, UR6, 0x1c ;  /* 0x0000000607067291 */ /* 0x000fc8000f8fe23f */
[----:B------:R-:W-:-:S04]  /*21df0*/  UISETP.LT.AND UP0, UPT, URZ, UR6, UPT ;  /* 0x000000063f00728c */ /* 0x000fc8000bf01270 */
[----:B------:R-:W-:-:S06]  /*21e00*/  USEL UR39, URZ, UR6, !UP0 ;  /* 0x000000063f277287 */ /* 0x000fcc000c000000 */
[----:B------:R-:W-:-:S13]  /*21e10*/  ISETP.GT.AND P0, PT, R19, UR39, PT ;  /* 0x0000002713007c0c */ /* 0x000fda000bf04270 */
        /* <DEDUP_REMOVED lines=19> */
.L_x_8834:
[----:B------:R-:W1:Y:S01]  /*21f50*/  S2R R3, SR_CgaCtaId ;  /* 0x0000000000037919 */ /* 0x000e620000008800 */
[----:B------:R-:W-:-:S04]  /*21f60*/  MOV R18, 0x400 ;  /* 0x0000040000127802 */ /* 0x000fc80000000f00 */
[----:B-1----:R-:W-:-:S05]  /*21f70*/  LEA R18, R3, R18, 0x18 ;  /* 0x0000001203127211 */ /* 0x002fca00078ec0ff */
[----:B------:R-:W-:-:S05]  /*21f80*/  VIADD R0, R18, 0x1c400 ;  /* 0x0001c40012007836 */ /* 0x000fca0000000000 */
[----:B------:R-:W-:-:S13]  /*21f90*/  LOP3.LUT P0, RZ, R0, 0x3ff, RZ, 0xc0, !PT ;  /* 0x000003ff00ff7812 */ /* 0x000fda000780c0ff */
        /* <DEDUP_REMOVED lines=17> */
.L_x_8836:
[----:B------:R-:W-:-:S05]  /*220b0*/  VIADD R0, R18, 0x400 ;  /* 0x0000040012007836 */ /* 0x000fca0000000000 */
[----:B------:R-:W-:-:S13]  /*220c0*/  LOP3.LUT P0, RZ, R0, 0x3ff, RZ, 0xc0, !PT ;  /* 0x000003ff00ff7812 */ /* 0x000fda000780c0ff */
        /* <DEDUP_REMOVED lines=17> */
.L_x_8838:
        /* <DEDUP_REMOVED lines=16> */
.L_x_8837:
        /* <DEDUP_REMOVED lines=15> */
[----:B------:R-:W-:Y:S01]  /*223d0*/  VIADD R8, R19, 0xffffffff ;  /* 0xffffffff13087836 */ /* 0x000fe20000000000 */
[----:B------:R-:W-:Y:S01]  /*223e0*/  ISETP.NE.AND P1, PT, R7, RZ, PT ;  /* 0x000000ff0700720c */ /* 0x000fe20003f25270 */
[----:B---3--:R-:W1:Y:S08]  /*223f0*/  LDC.64 R2, c[0x0][0x3f8] ;  /* 0x0000fe00ff027b82 */ /* 0x008e700000000a00 */
[----:B------:R-:W2:Y:S04]  /*22400*/  @P0 LDC R4, c[0x0][0x42c] ;  /* 0x00010b00ff040b82 */ /* 0x000ea80000000800 */
[----:B------:R-:W-:-:S05]  /*22410*/  VOTEU.ALL UP1, P1 ;  /* 0x00000000003f7886 */ /* 0x000fca0000820000 */
[----:B------:R-:W-:Y:S01]  /*22420*/  @!UP1 UIADD3 UR4, UP0, UR48, 0x270, URZ ;  /* 0x0000027030049890 */ /* 0x000fe2000ff1e03f */
[----:B------:R-:W3:Y:S03]  /*22430*/  @P0 LDC R5, c[0x0][0x430] ;  /* 0x00010c00ff050b82 */ /* 0x000ee60000000800 */
[----:B------:R-:W-:-:S09]  /*22440*/  @!UP1 UIADD3.X UR5, URZ, UR49, URZ, UP0, !UPT ;  /* 0x000000313f059290 */ /* 0x000fd200087fe43f */
[----:B------:R1:W-:Y:S01]  /*22450*/  @!UP1 UTMAPF.L2.4D [UR40], [UR4] ;  /* 0x00000028040095b8 */ /* 0x0003e20008018000 */
[----:B--2---:R-:W-:-:S05]  /*22460*/  @P0 IMAD.HI.U32 R4, R4, UR42, RZ ;  /* 0x0000002a04040c27 */ /* 0x004fca000f8e00ff */
[----:B---3--:R-:W-:Y:S02]  /*22470*/  @P0 SHF.R.U32.HI R0, RZ, R5, R4 ;  /* 0x00000005ff000219 */ /* 0x008fe40000011604 */
[----:B-1----:R-:W-:-:S04]  /*22480*/  ISETP.NE.U32.AND P0, PT, R2, RZ, PT ;  /* 0x000000ff0200720c */ /* 0x002fc80003f05070 */
[----:B------:R-:W-:-:S04]  /*22490*/  ISETP.NE.AND.EX P0, PT, R3, RZ, PT, P0 ;  /* 0x000000ff0300720c */ /* 0x000fc80003f05300 */
[----:B----4-:R-:W-:Y:S01]  /*224a0*/  SEL R4, R6, RZ, !P0 ;  /* 0x000000ff06047207 */ /* 0x010fe20004000000 */
[----:B------:R-:W-:Y:S08]  /*224b0*/  BRA.DIV UR6, `(.L_x_8839) ;  /* 0x0000002606907947 */ /* 0x000ff0000b800000 */
.L_x_8893:
[----:B------:R-:W-:Y:S01]  /*224c0*/  UMOV UR4, 0xffffffff ;  /* 0xffffffff00047882 */ /* 0x000fe20000000000 */
[----:B------:R-:W-:Y:S02]  /*224d0*/  SHF.R.S32.HI R7, RZ, 0x1f, R6 ;  /* 0x0000001fff077819 */ /* 0x000fe40000011406 */
[----:B------:R-:W-:Y:S05]  /*224e0*/  BRA.DIV UR4, `(.L_x_8840) ;  /* 0x0000002604b07947 */ /* 0x000fea000b800000 */
[----:B------:R-:W-:-:S13]  /*224f0*/  ELECT P6, URZ, PT ;  /* 0x00000000003f782f */ /* 0x000fda00038c0000 */
.L_x_8896:
[----:B------:R-:W-:Y:S05]  /*22500*/  @!P6 BRA `(.L_x_8841) ;  /* 0x0000000000c8e947 */ /* 0x000fea0003800000 */
        /* <DEDUP_REMOVED lines=16> */
[----:B------:R-:W-:-:S04]  /*22610*/  LEA R10, P2, R4, R2, 0x2 ;  /* 0x00000002040a7211 */ /* 0x000fc800078410ff */
[----:B------:R-:W-:-:S05]  /*22620*/  LEA.HI.X R11, R4, R3, R5, 0x2, P2 ;  /* 0x00000003040b7211 */ /* 0x000fca00010f1405 */
[----:B------:R1:W5:Y:S04]  /*22630*/  LDG.E R4, desc[UR46][R10.64] ;  /* 0x0000002e0a047981 */ /* 0x000368000c1e1900 */
.L_x_8842:
[----:B------:R-:W2:Y:S01]  /*22640*/  S2R R5, SR_TID.X ;  /* 0x0000000000057919 */ /* 0x000ea20000002100 */
[----:B-1----:R-:W-:Y:S01]  /*22650*/  IMAD R10, R16, 0x8, R18 ;  /* 0x00000008100a7824 */ /* 0x002fe200078e0212 */
[----:B--2---:R-:W-:Y:S02]  /*22660*/  LOP3.LUT R9, R5, 0x7f, RZ, 0xc0, !PT ;  /* 0x0000007f05097812 */ /* 0x004fe400078ec0ff */
[----:B------:R-:W-:Y:S02]  /*22670*/  SHF.L.U32 R5, R17, 0x1f, RZ ;  /* 0x0000001f11057819 */ /* 0x000fe400000006ff */
[----:B------:R-:W-:Y:S02]  /*22680*/  ISETP.NE.AND P3, PT, R9, RZ, PT ;  /* 0x000000ff0900720c */ /* 0x000fe40003f65270 */
[----:B------:R-:W1:Y:S02]  /*22690*/  SYNCS.PHASECHK.TRANS64.TRYWAIT P2, [R10+URZ+0x32440], R5 ;  /* 0x032440050a0075a7 */ /* 0x000e64000804017f */
[----:B-1----:R-:W-:Y:S09]  /*226a0*/  @!P2 BRA `(.L_x_8843) ;  /* 0x000000240060a947 */ /* 0x002ff20003800000 */
.L_x_8897:
        /* <DEDUP_REMOVED lines=8> */
.L_x_8844:
[----:B-1----:R-:W-:Y:S01]  /*22730*/  IMAD R5, R16, 0x3000, R18 ;  /* 0x0000300010057824 */ /* 0x002fe200078e0212 */
        /* <DEDUP_REMOVED lines=10> */
[----:B------:R-:W-:Y:S02]  /*227e0*/  UIADD3 UR9, UR9, 0x32430, URZ ;  /* 0x0003243009097890 */ /* 0x000fe4000fffe03f */
[----:B------:R-:W-:Y:S02]  /*227f0*/  UIMAD UR11, UR11, 0x60, URZ ;  /* 0x000000600b0b78a4 */ /* 0x000fe4000f8e023f */
[----:B------:R-:W-:-:S09]  /*22800*/  UIADD3 UR8, UR8, 0x1c400, URZ ;  /* 0x0001c40008087890 */ /* 0x000fd2000fffe03f */
[----:B------:R1:W-:Y:S02]  /*22810*/  UTMALDG.4D [UR8], [UR4], desc[UR6] ;  /* 0x00000608040075b4 */ /* 0x0003e40008019000 */
[----:B-1----:R-:W-:Y:S01]  /*22820*/  NOP ;  /* 0x0000000000007918 */ /* 0x002fe20000000000 */
.L_x_8841:
[----:B------:R-:W2:Y:S01]  /*22830*/  LDL.LU R9, [R1+0x478] ;  /* 0x0004780001097983 */ /* 0x000ea20000300800 */
[----:B------:R-:W-:Y:S05]  /*22840*/  WARPSYNC.ALL ;  /* 0x0000000000007948 */ /* 0x000fea0003800000 */
[----:B------:R-:W-:Y:S01]  /*22850*/  BAR.SYNC.DEFER_BLOCKING 0x8, 0x120 ;  /* 0x0204800000007b1d */ /* 0x000fe20000010000 */
[----:B------:R-:W-:-:S05]  /*22860*/  ELECT P2, URZ, PT ;  /* 0x00000000003f782f */ /* 0x000fca0003840000 */
[----:B------:R-:W-:Y:S01]  /*22870*/  BSSY B0, `(.L_x_8845) ;  /* 0x0000034000007945 */ /* 0x000fe20003800000 */
[----:B--2---:R-:W-:-:S05]  /*22880*/  VIADD R9, R9, 0x1 ;  /* 0x0000000109097836 */ /* 0x004fca0000000000 */
[----:B------:R1:W-:Y:S01]  /*22890*/  STL [R1+0x478], R9 ;  /* 0x0004780901007387 */ /* 0x0003e20000100800 */
[----:B------:R-:W-:-:S04]  /*228a0*/  LEA.HI R5, R9, R9, RZ, 0x1 ;  /* 0x0000000909057211 */ /* 0x000fc800078f08ff */
[----:B------:R-:W-:-:S05]  /*228b0*/  LOP3.LUT R5, R5, 0xfffffffe, RZ, 0xc0, !PT ;  /* 0xfffffffe05057812 */ /* 0x000fca00078ec0ff */
[----:B------:R-:W-:-:S05]  /*228c0*/  IMAD.IADD R5, R9, 0x1, -R5 ;  /* 0x0000000109057824 */ /* 0x000fca00078e0a05 */
[----:B------:R-:W-:Y:S01]  /*228d0*/  SHF.L.U32 R5, R5, 0x1f, RZ ;  /* 0x0000001f05057819 */ /* 0x000fe200000006ff */
[----:B-1----:R-:W-:Y:S06]  /*228e0*/  @!P2 BRA `(.L_x_8846) ;  /* 0x0000000000b0a947 */ /* 0x002fec0003800000 */
[----:B------:R-:W-:Y:S01]  /*228f0*/  R2UR UR17, R18 ;  /* 0x00000000121172ca */ /* 0x000fe200000e0000 */
[----:B------:R-:W-:Y:S01]  /*22900*/  UIADD3 UR4, UP0, UR48, 0x270, URZ ;  /* 0x0000027030047890 */ /* 0x000fe2000ff1e03f */
[----:B------:R-:W-:Y:S01]  /*22910*/  IMAD.MOV.U32 R9, RZ, RZ, 0x4000 ;  /* 0x00004000ff097424 */ /* 0x000fe200078e00ff */
[----:B------:R-:W-:Y:S01]  /*22920*/  UMOV UR14, 0x0 ;  /* 0x00000000000e7882 */ /* 0x000fe20000000000 */
[----:B------:R-:W-:Y:S01]  /*22930*/  UMOV UR15, 0x12f00000 ;  /* 0x12f00000000f7882 */ /* 0x000fe20000000000 */
[----:B------:R-:W-:Y:S01]  /*22940*/  UIADD3.X UR5, URZ, UR49, URZ, UP0, !UPT ;  /* 0x000000313f057290 */ /* 0x000fe200087fe43f */
[----:B------:R1:W-:Y:S01]  /*22950*/  SYNCS.ARRIVE.TRANS64 RZ, [R18+URZ+0x32400], R9 ;  /* 0x0324000912ff79a7 */ /* 0x0003e2000800003f */
[----:B------:R-:W-:Y:S01]  /*22960*/  UIADD3 UR6, UP0, UR48, 0x770, URZ ;  /* 0x0000077030067890 */ /* 0x000fe2000ff1e03f */
[----:B------:R-:W-:Y:S01]  /*22970*/  UMOV UR10, URZ ;  /* 0x0000003f000a7c82 */ /* 0x000fe20008000000 */
[----:B------:R-:W-:Y:S01]  /*22980*/  UMOV UR11, UR41 ;  /* 0x00000029000b7c82 */ /* 0x000fe20008000000 */
[----:B------:R-:W-:Y:S01]  /*22990*/  UMOV UR12, UR42 ;  /* 0x0000002a000c7c82 */ /* 0x000fe20008000000 */
[----:B------:R-:W-:-:S02]  /*229a0*/  UMOV UR13, UR43 ;  /* 0x0000002b000d7c82 */ /* 0x000fc40008000000 */
[----:B------:R-:W-:Y:S02]  /*229b0*/  UIADD3 UR8, UR17, 0x18400, URZ ;  /* 0x0001840011087890 */ /* 0x000fe4000fffe03f */
[----:B------:R-:W-:Y:S01]  /*229c0*/  UIADD3 UR9, UR17, 0x32400, URZ ;  /* 0x0003240011097890 */ /* 0x000fe2000fffe03f */
[----:B-1----:R-:W-:Y:S01]  /*229d0*/  IMAD.MOV.U32 R9, RZ, RZ, 0x10000 ;  /* 0x00010000ff097424 */ /* 0x002fe200078e00ff */
[----:B------:R-:W-:Y:S02]  /*229e0*/  UIADD3.X UR7, URZ, UR49, URZ, UP0, !UPT ;  /* 0x000000313f077290 */ /* 0x000fe400087fe43f */
[----:B------:R-:W-:Y:S02]  /*229f0*/  UIADD3 UR32, UR17, 0x22400, URZ ;  /* 0x0002240011207890 */ /* 0x000fe4000fffe03f */
[----:B------:R-:W-:Y:S02]  /*22a00*/  UIADD3 UR33, UR17, 0x32410, URZ ;  /* 0x0003241011217890 */ /* 0x000fe4000fffe03f */
[----:B------:R-:W-:Y:S01]  /*22a10*/  UIADD3 UR24, UR17, 0x26400, URZ ;  /* 0x0002640011187890 */ /* 0x000fe2000fffe03f */
[----:B------:R1:W-:Y:S01]  /*22a20*/  UTMALDG.4D [UR8], [UR4], desc[UR14] ;  /* 0x00000e08040075b4 */ /* 0x0003e20008019000 */
[----:B------:R-:W-:Y:S01]  /*22a30*/  UIADD3 UR16, UR17, 0x2a400, URZ ;  /* 0x0002a40011107890 */ /* 0x000fe2000fffe03f */
[----:B------:R2:W-:Y:S01]  /*22a40*/  SYNCS.ARRIVE.TRANS64 RZ, [R18+URZ+0x32410], R9 ;  /* 0x0324100912ff79a7 */ /* 0x0005e2000800003f */
[----:B------:R-:W-:Y:S01]  /*22a50*/  UMOV UR35, UR41 ;  /* 0x0000002900237c82 */ /* 0x000fe20008000000 */
[----:B------:R-:W-:Y:S01]  /*22a60*/  UMOV UR36, UR42 ;  /* 0x0000002a00247c82 */ /* 0x000fe20008000000 */
[----:B------:R-:W-:Y:S01]  /*22a70*/  UMOV UR37, UR43 ;  /* 0x0000002b00257c82 */ /* 0x000fe20008000000 */
[----:B------:R-:W-:Y:S01]  /*22a80*/  UMOV UR34, UR10 ;  /* 0x0000000a00227c82 */ /* 0x000fe20008000000 */
[----:B------:R-:W-:Y:S01]  /*22a90*/  UMOV UR26, 0x40 ;  /* 0x00000040001a7882 */ /* 0x000fe20000000000 */
[----:B------:R-:W-:Y:S01]  /*22aa0*/  UMOV UR27, UR41 ;  /* 0x00000029001b7c82 */ /* 0x000fe20008000000 */
[----:B------:R-:W-:Y:S01]  /*22ab0*/  UMOV UR28, UR42 ;  /* 0x0000002a001c7c82 */ /* 0x000fe20008000000 */
[----:B------:R-:W-:Y:S01]  /*22ac0*/  UMOV UR29, UR43 ;  /* 0x0000002b001d7c82 */ /* 0x000fe20008000000 */
[----:B------:R-:W-:Y:S01]  /*22ad0*/  UMOV UR25, UR33 ;  /* 0x0000002100197c82 */ /* 0x000fe20008000000 */
[----:B------:R-:W-:Y:S01]  /*22ae0*/  UMOV UR18, 0x80 ;  /* 0x0000008000127882 */ /* 0x000fe20000000000 */
[----:B------:R-:W-:Y:S01]  /*22af0*/  UMOV UR19, UR41 ;  /* 0x0000002900137c82 */ /* 0x000fe20008000000 */
[----:B------:R-:W-:Y:S01]  /*22b00*/  UMOV UR20, UR42 ;  /* 0x0000002a00147c82 */ /* 0x000fe20008000000 */
[----:B------:R2:W-:Y:S01]  /*22b10*/  UTMALDG.4D [UR32], [UR6], desc[UR14] ;  /* 0x00000e20060075b4 */ /* 0x0005e20008019000 */
[----:B------:R-:W-:Y:S01]  /*22b20*/  UMOV UR21, UR43 ;  /* 0x0000002b00157c82 */ /* 0x000fe20008000000 */
[----:B------:R2:W-:Y:S01]  /*22b30*/  UTMALDG.4D [UR24], [UR6], desc[UR14] ;  /* 0x00000e18060075b4 */ /* 0x0005e20008019000 */
[----:B-1----:R-:W-:Y:S01]  /*22b40*/  UIADD3 UR8, UR17, 0x2e400, URZ ;  /* 0x0002e40011087890 */ /* 0x002fe2000fffe03f */
[----:B------:R-:W-:-:S02]  /*22b50*/  UMOV UR10, 0xc0 ;  /* 0x000000c0000a7882 */ /* 0x000fc40000000000 */
[----:B------:R-:W-:Y:S01]  /*22b60*/  UMOV UR17, UR33 ;  /* 0x0000002100117c82 */ /* 0x000fe20008000000 */
[----:B------:R-:W-:Y:S01]  /*22b70*/  UMOV UR9, UR33 ;  /* 0x0000002100097c82 */ /* 0x000fe20008000000 */
[----:B------:R2:W-:Y:S04]  /*22b80*/  UTMALDG.4D [UR16], [UR6], desc[UR14] ;  /* 0x00000e10060075b4 */ /* 0x0005e80008019000 */
[----:B------:R2:W-:Y:S02]  /*22b90*/  UTMALDG.4D [UR8], [UR6], desc[UR14] ;  /* 0x00000e08060075b4 */ /* 0x0005e40008019000 */
[----:B--2---:R-:W-:Y:S01]  /*22ba0*/  NOP ;  /* 0x0000000000007918 */ /* 0x004fe20000000000 */
.L_x_8846:
[----:B------:R-:W-:Y:S05]  /*22bb0*/  BSYNC B0 ;  /* 0x0000000000007941 */ /* 0x000fea0003800000 */
.L_x_8845:
[----:B------:R-:W1:Y:S02]  /*22bc0*/  SYNCS.PHASECHK.TRANS64.TRYWAIT P2, [R18+URZ+0x32420], R5 ;  /* 0x03242005120075a7 */ /* 0x000e64000804017f */
[----:B-1----:R-:W-:Y:S05]  /*22bd0*/  @!P2 BRA `(.L_x_8847) ;  /* 0x000000200028a947 */ /* 0x002fea0003800000 */
.L_x_8898:
[----:B------:R-:W-:Y:S01]  /*22be0*/  ULDC.64 UR4, c[0x0][0x408] ;  /* 0x0001020000047ab9 */ /* 0x000fe20000000a00 */
[----:B------:R-:W-:Y:S04]  /*22bf0*/  BSSY B0, `(.L_x_8848) ;  /* 0x0000030000007945 */ /* 0x000fe80003800000 */
[----:B------:R-:W-:Y:S05]  /*22c00*/  @!P6 BRA `(.L_x_8849) ;  /* 0x0000000000b8e947 */ /* 0x000fea0003800000 */
[----:B------:R-:W-:Y:S01]  /*22c10*/  IMAD R10, R16, 0x8, R18 ;  /* 0x00000008100a7824 */ /* 0x000fe200078e0212 */
[----:B-1----:R-:W-:Y:S01]  /*22c20*/  SHF.L.U32 R5, R17, 0x1f, RZ ;  /* 0x0000001f11057819 */ /* 0x002fe200000006ff */
[----:B------:R-:W1:Y:S03]  /*22c30*/  S2R R9, SR_TID.X ;  /* 0x0000000000097919 */ /* 0x000e660000002100 */
[----:B------:R-:W2:Y:S01]  /*22c40*/  SYNCS.PHASECHK.TRANS64.TRYWAIT P2, [R10+URZ+0x32460], R5 ;  /* 0x032460050a0075a7 */ /* 0x000ea2000804017f */
[----:B-1----:R-:W-:-:S04]  /*22c50*/  LOP3.LUT R9, R9, 0x7f, RZ, 0xc0, !PT ;  /* 0x0000007f09097812 */ /* 0x002fc800078ec0ff */
[----:B------:R-:W-:Y:S01]  /*22c60*/  ISETP.NE.AND P3, PT, R9, RZ, PT ;  /* 0x000000ff0900720c */ /* 0x000fe20003f65270 */
[----:B--2---:R-:W-:-:S12]  /*22c70*/  @!P2 BRA `(.L_x_8850) ;  /* 0x000000200014a947 */ /* 0x004fd80003800000 */
.L_x_8899:
        /* <DEDUP_REMOVED lines=8> */
.L_x_8851:
[----:B-1----:R-:W-:Y:S01]  /*22d00*/  IMAD R5, R16, 0xc000, R18 ;  /* 0x0000c00010057824 */ /* 0x002fe200078e0212 */
        /* <DEDUP_REMOVED lines=11> */
[----:B------:R-:W-:Y:S02]  /*22dc0*/  UIMAD UR11, UR11, 0x60, URZ ;  /* 0x000000600b0b78a4 */ /* 0x000fe4000f8e023f */
[----:B------:R-:W-:Y:S02]  /*22dd0*/  UIADD3 UR9, UR9, 0x32450, URZ ;  /* 0x0003245009097890 */ /* 0x000fe4000fffe03f */
        /* <DEDUP_REMOVED lines=17> */
.L_x_8849:
[----:B------:R-:W-:Y:S05]  /*22ef0*/  BSYNC B0 ;  /* 0x0000000000007941 */ /* 0x000fea0003800000 */
.L_x_8848:
[----:B------:R-:W-:-:S05]  /*22f00*/  VIADD R8, R19, 0xfffffffe ;  /* 0xfffffffe13087836 */ /* 0x000fca0000000000 */
[----:B------:R-:W-:-:S13]  /*22f10*/  ISETP.GE.AND P2, PT, R8, UR39, PT ;  /* 0x0000002708007c0c */ /* 0x000fda000bf46270 */
[----:B------:R-:W-:Y:S05]  /*22f20*/  @!P2 BRA `(.L_x_8852) ;  /* 0x0000001000d4a947 */ /* 0x000fea0003800000 */
[----:B------:R-:W-:Y:S01]  /*22f30*/  IMAD.MOV R10, RZ, RZ, -R19 ;  /* 0x000000ffff0a7224 */ /* 0x000fe200078e0a13 */
[----:B------:R-:W-:-:S04]  /*22f40*/  LOP3.LUT R9, RZ, UR39, RZ, 0x33, !PT ;  /* 0x00000027ff097c12 */ /* 0x000fc8000f8e33ff */
[----:B------:R-:W-:-:S05]  /*22f50*/  VIADDMNMX R9, R10, 0x1, R9, !PT ;  /* 0x000000010a097846 */ /* 0x000fca0007800109 */
[----:B-1----:R-:W-:-:S05]  /*22f60*/  IMAD.IADD R5, R19, 0x1, R9 ;  /* 0x0000000113057824 */ /* 0x002fca00078e0209 */
        /* <DEDUP_REMOVED lines=28> */
.L_x_8856:
[----:B-1----:R-:W1:Y:S01]  /*23130*/  S2R R2, SR_TID.X ;  /* 0x0000000000027919 */ /* 0x002e620000002100 */
[----:B------:R-:W-:Y:S02]  /*23140*/  SHF.L.U32 R3, R17, 0x1f, RZ ;  /* 0x0000001f11037819 */ /* 0x000fe400000006ff */
[----:B-1----:R-:W-:Y:S01]  /*23150*/  LOP3.LUT R5, R2, 0x7f, RZ, 0xc0, !PT ;  /* 0x0000007f02057812 */ /* 0x002fe200078ec0ff */
[----:B------:R-:W-:-:S03]  /*23160*/  IMAD R2, R16, 0x8, R18 ;  /* 0x0000000810027824 */ /* 0x000fc600078e0212 */
[----:B------:R-:W-:Y:S01]  /*23170*/  ISETP.NE.AND P2, PT, R5, RZ, PT ;  /* 0x000000ff0500720c */ /* 0x000fe20003f45270 */
[----:B------:R-:W1:Y:S02]  /*23180*/  SYNCS.PHASECHK.TRANS64.TRYWAIT P3, [R2+URZ+0x32440], R3 ;  /* 0x03244003020075a7 */ /* 0x000e64000806017f */
[----:B-1----:R-:W-:Y:S10]  /*23190*/  @!P3 BRA `(.L_x_8857) ;  /* 0x0000001800e0b947 */ /* 0x002ff40003800000 */
.L_x_8900:
        /* <DEDUP_REMOVED lines=8> */
.L_x_8858:
[----:B------:R-:W-:Y:S01]  /*23220*/  IMAD R5, R16, 0x3000, R18 ;  /* 0x0000300010057824 */ /* 0x000fe200078e0212 */
        /* <DEDUP_REMOVED lines=11> */
[----:B------:R-:W-:-:S04]  /*232e0*/  UIADD3 UR9, UR9, 0x32430, URZ ;  /* 0x0003243009097890 */ /* 0x000fc8000fffe03f */
[----:B------:R-:W-:-:S09]  /*232f0*/  UIADD3 UR8, UR8, 0x1c400, URZ ;  /* 0x0001c40008087890 */ /* 0x000fd2000fffe03f */
[----:B------:R2:W-:Y:S01]  /*23300*/  UTMALDG.4D [UR8], [UR6], desc[UR14] ;  /* 0x00000e08060075b4 */ /* 0x0005e20008019000 */
[----:B------:R-:W3:Y:S02]  /*23310*/  SYNCS.PHASECHK.TRANS64.TRYWAIT P3, [R2+URZ+0x32460], R3 ;  /* 0x03246003020075a7 */ /* 0x000ee4000806017f */
[----:B--23--:R-:W-:Y:S05]  /*23320*/  @!P3 BRA `(.L_x_8859) ;  /* 0x000000180090b947 */ /* 0x00cfea0003800000 */
.L_x_8901:
        /* <DEDUP_REMOVED lines=8> */
.L_x_8860:
[----:B------:R-:W-:Y:S01]  /*233b0*/  R2UR UR9, R2 ;  /* 0x00000000020972ca */ /* 0x000fe200000e0000 */
[----:B-12---:R-:W-:Y:S01]  /*233c0*/  IMAD R2, R16, 0xc000, R18 ;  /* 0x0000c00010027824 */ /* 0x006fe200078e0212 */
        /* <DEDUP_REMOVED lines=9> */
[----:B------:R-:W-:-:S02]  /*23460*/  UMOV UR18, 0x40 ;  /* 0x0000004000127882 */ /* 0x000fc40000000000 */
[----:B------:R-:W-:-:S06]  /*23470*/  UIADD3 UR9, UR9, 0x32450, URZ ;  /* 0x0003245009097890 */ /* 0x000fcc000fffe03f */
        /* <DEDUP_REMOVED lines=17> */
.L_x_8855:
[----:B------:R-:W-:Y:S05]  /*23590*/  BSYNC B0 ;  /* 0x0000000000007941 */ /* 0x000fea0003800000 */
.L_x_8854:
[----:B------:R-:W-:-:S07]  /*235a0*/  VIADD R8, R19, 0xfffffffd ;  /* 0xfffffffd13087836 */ /* 0x000fce0000000000 */
.L_x_8853:
[----:B------:R-:W-:Y:S01]  /*235b0*/  VIADD R9, R9, 0xfffffffe ;  /* 0xfffffffe09097836 */ /* 0x000fe20000000000 */
[----:B------:R-:W-:Y:S01]  /*235c0*/  LOP3.LUT R2, RZ, R19, RZ, 0x33, !PT ;  /* 0x00000013ff027212 */ /* 0x000fe200078e33ff */
[----:B------:R-:W-:Y:S03]  /*235d0*/  BSSY B0, `(.L_x_8852) ;  /* 0x00000ca000007945 */ /* 0x000fe60003800000 */
[----:B------:R-:W-:-:S13]  /*235e0*/  ISETP.NE.AND P2, PT, R9, R2, PT ;  /* 0x000000020900720c */ /* 0x000fda0003f45270 */
[----:B------:R-:W-:Y:S05]  /*235f0*/  @!P2 BRA `(.L_x_8861) ;  /* 0x0000000c001ca947 */ /* 0x000fea0003800000 */
.L_x_8876:
[----:B------:R-:W-:Y:S01]  /*23600*/  VIADD R9, R16, 0x1 ;  /* 0x0000000110097836 */ /* 0x000fe20000000000 */
[----:B------:R-:W-:Y:S05]  /*23610*/  YIELD ;  /* 0x0000000000007946 */ /* 0x000fea0003800000 */
[----:B------:R-:W-:Y:S01]  /*23620*/  ISETP.NE.AND P2, PT, R9, 0x2, PT ;  /* 0x000000020900780c */ /* 0x000fe20003f45270 */
[----:B------:R-:W-:Y:S03]  /*23630*/  BSSY B1, `(.L_x_8862) ;  /* 0x000005e000017945 */ /* 0x000fe60003800000 */
[----:B------:R-:W-:-:S02]  /*23640*/  SEL R2, RZ, 0x1, P2 ;  /* 0x00000001ff027807 */ /* 0x000fc40001000000 */
        /* <DEDUP_REMOVED lines=22> */
.L_x_8864:
[----:B------:R-:W1:Y:S01]  /*237b0*/  S2R R2, SR_TID.X ;  /* 0x0000000000027919 */ /* 0x000e620000002100 */
[----:B------:R-:W-:Y:S01]  /*237c0*/  IMAD R3, R9, 0x8, R18 ;  /* 0x0000000809037824 */ /* 0x000fe200078e0212 */
[----:B-1----:R-:W-:Y:S02]  /*237d0*/  LOP3.LUT R5, R2, 0x7f, RZ, 0xc0, !PT ;  /* 0x0000007f02057812 */ /* 0x002fe400078ec0ff */
[----:B------:R-:W-:Y:S02]  /*237e0*/  SHF.L.U32 R2, R17, 0x1f, RZ ;  /* 0x0000001f11027819 */ /* 0x000fe400000006ff */
[----:B------:R-:W-:Y:S02]  /*237f0*/  ISETP.NE.AND P2, PT, R5, RZ, PT ;  /* 0x000000ff0500720c */ /* 0x000fe40003f45270 */
[----:B------:R-:W1:Y:S02]  /*23800*/  SYNCS.PHASECHK.TRANS64.TRYWAIT P3, [R3+URZ+0x32440], R2 ;  /* 0x03244002030075a7 */ /* 0x000e64000806017f */
[----:B-1----:R-:W-:Y:S09]  /*23810*/  @!P3 BRA `(.L_x_8865) ;  /* 0x000000140068b947 */ /* 0x002ff20003800000 */
.L_x_8902:
        /* <DEDUP_REMOVED lines=8> */
.L_x_8866:
[----:B------:R-:W-:Y:S01]  /*238a0*/  IMAD R5, R9, 0x3000, R18 ;  /* 0x0000300009057824 */ /* 0x000fe200078e0212 */
[----:B------:R-:W-:Y:S01]  /*238b0*/  R2UR UR9, R3 ;  /* 0x00000000030972ca */ /* 0x000fe200000e0000 */
[----:B------:R-:W-:Y:S01]  /*238c0*/  UIADD3 UR6, UP0, UR48, 0x370, URZ ;  /* 0x0000037030067890 */ /* 0x000fe2000ff1e03f */
[----:B------:R-:W-:Y:S01]  /*238d0*/  R2UR UR12, R0 ;  /* 0x00000000000c72ca */ /* 0x000fe200000e0000 */
[----:B------:R-:W-:Y:S01]  /*238e0*/  UMOV UR14, 0x0 ;  /* 0x00000000000e7882 */ /* 0x000fe20000000000 */
[----:B------:R-:W-:Y:S01]  /*238f0*/  R2UR UR8, R5 ;  /* 0x00000000050872ca */ /* 0x000fe200000e0000 */
[----:B------:R-:W-:Y:S01]  /*23900*/  IMAD R5, R10, 0x60, RZ ;  /* 0x000000600a057824 */ /* 0x000fe200078e02ff */
[----:B-----5:R-:W-:Y:S01]  /*23910*/  R2UR UR13, R4 ;  /* 0x00000000040d72ca */ /* 0x020fe200000e0000 */
[----:B------:R-:W-:Y:S01]  /*23920*/  UIADD3.X UR7, URZ, UR49, URZ, UP0, !UPT ;  /* 0x000000313f077290 */ /* 0x000fe200087fe43f */
[----:B------:R-:W-:Y:S02]  /*23930*/  UMOV UR15, 0x14f00000 ;  /* 0x14f00000000f7882 */ /* 0x000fe40000000000 */
[----:B------:R-:W-:Y:S01]  /*23940*/  R2UR UR11, R5 ;  /* 0x00000000050b72ca */ /* 0x000fe200000e0000 */
[----:B------:R-:W-:-:S02]  /*23950*/  UMOV UR10, URZ ;  /* 0x0000003f000a7c82 */ /* 0x000fc40008000000 */
[----:B------:R-:W-:-:S04]  /*23960*/  UIADD3 UR9, UR9, 0x32430, URZ ;  /* 0x0003243009097890 */ /* 0x000fc8000fffe03f */
[----:B------:R-:W-:-:S09]  /*23970*/  UIADD3 UR8, UR8, 0x1c400, URZ ;  /* 0x0001c40008087890 */ /* 0x000fd2000fffe03f */
[----:B------:R2:W-:Y:S01]  /*23980*/  UTMALDG.4D [UR8], [UR6], desc[UR14] ;  /* 0x00000e08060075b4 */ /* 0x0005e20008019000 */
[----:B------:R-:W3:Y:S02]  /*23990*/  SYNCS.PHASECHK.TRANS64.TRYWAIT P3, [R3+URZ+0x32460], R2 ;  /* 0x03246002030075a7 */ /* 0x000ee4000806017f */
[----:B--23--:R-:W-:Y:S05]  /*239a0*/  @!P3 BRA `(.L_x_8867) ;  /* 0x000000140018b947 */ /* 0x00cfea0003800000 */
.L_x_8903:
        /* <DEDUP_REMOVED lines=8> */
.L_x_8868:
        /* <DEDUP_REMOVED lines=12> */
[----:B------:R-:W-:-:S04]  /*23af0*/  UIADD3 UR9, UR9, 0x32450, URZ ;  /* 0x0003245009097890 */ /* 0x000fc8000fffe03f */
        /* <DEDUP_REMOVED lines=17> */
.L_x_8863:
[----:B------:R-:W-:Y:S05]  /*23c10*/  BSYNC B1 ;  /* 0x0000000000017941 */ /* 0x000fea0003800000 */
.L_x_8862:
[----:B------:R-:W-:Y:S01]  /*23c20*/  VIADD R9, R9, 0x1 ;  /* 0x0000000109097836 */ /* 0x000fe20000000000 */
[----:B------:R-:W-:Y:S04]  /*23c30*/  BSSY B1, `(.L_x_8869) ;  /* 0x0000060000017945 */ /* 0x000fe80003800000 */
[----:B------:R-:W-:-:S04]  /*23c40*/  ISETP.NE.AND P2, PT, R9, 0x2, PT ;  /* 0x000000020900780c */ /* 0x000fc80003f45270 */
[----:B------:R-:W-:Y:S02]  /*23c50*/  SEL R2, RZ, 0x1, P2 ;  /* 0x00000001ff027807 */ /* 0x000fe40001000000 */
[----:B------:R-:W-:Y:S01]  /*23c60*/  SEL R16, R9, RZ, P2 ;  /* 0x000000ff09107207 */ /* 0x000fe20001000000 */
[----:B------:R-:W-:Y:S01]  /*23c70*/  VIADD R9, R8, 0xffffffff ;  /* 0xffffffff08097836 */ /* 0x000fe20000000000 */
        /* <DEDUP_REMOVED lines=21> */
.L_x_8871:
[----:B------:R-:W1:Y:S01]  /*23dd0*/  S2R R2, SR_TID.X ;  /* 0x0000000000027919 */ /* 0x000e620000002100 */
[----:B------:R-:W-:Y:S02]  /*23de0*/  SHF.L.U32 R3, R17, 0x1f, RZ ;  /* 0x0000001f11037819 */ /* 0x000fe400000006ff */
[----:B-1----:R-:W-:Y:S01]  /*23df0*/  LOP3.LUT R5, R2, 0x7f, RZ, 0xc0, !PT ;  /* 0x0000007f02057812 */ /* 0x002fe200078ec0ff */
[----:B------:R-:W-:-:S03]  /*23e00*/  IMAD R2, R16, 0x8, R18 ;  /* 0x0000000810027824 */ /* 0x000fc600078e0212 */
[----:B------:R-:W-:Y:S01]  /*23e10*/  ISETP.NE.AND P2, PT, R5, RZ, PT ;  /* 0x000000ff0500720c */ /* 0x000fe20003f45270 */
[----:B------:R-:W1:Y:S02]  /*23e20*/  SYNCS.PHASECHK.TRANS64.TRYWAIT P3, [R2+URZ+0x32440], R3 ;  /* 0x03244003020075a7 */ /* 0x000e64000806017f */
[----:B-1----:R-:W-:Y:S10]  /*23e30*/  @!P3 BRA `(.L_x_8872) ;  /* 0x000000100008b947 */ /* 0x002ff40003800000 */
.L_x_8904:
        /* <DEDUP_REMOVED lines=8> */
.L_x_8873:
        /* <DEDUP_REMOVED lines=17> */
.L_x_8905:
        /* <DEDUP_REMOVED lines=8> */
.L_x_8875:
        /* <DEDUP_REMOVED lines=30> */
.L_x_8870:
[----:B------:R-:W-:Y:S05]  /*24230*/  BSYNC B1 ;  /* 0x0000000000017941 */ /* 0x000fea0003800000 */
.L_x_8869:
[----:B------:R-:W-:Y:S01]  /*24240*/  ISETP.GT.AND P2, PT, R9, UR39, PT ;  /* 0x0000002709007c0c */ /* 0x000fe2000bf44270 */
[----:B------:R-:W-:-:S12]  /*24250*/  VIADD R8, R8, 0xfffffffe ;  /* 0xfffffffe08087836 */ /* 0x000fd80000000000 */
[----:B------:R-:W-:Y:S05]  /*24260*/  @P2 BRA `(.L_x_8876) ;  /* 0xfffffff000e42947 */ /* 0x000fea000383ffff */
.L_x_8861:
[----:B------:R-:W-:Y:S05]  /*24270*/  BSYNC B0 ;  /* 0x0000000000007941 */ /* 0x000fea0003800000 */
.L_x_8852:
[----:B------:R2:W5:Y:S01]  /*24280*/  LDL R6, [R1+0x470] ;  /* 0x0004700001067983 */ /* 0x0005620000100800 */
[----:B------:R-:W-:Y:S01]  /*24290*/  VIADD R16, R16, 0x1 ;  /* 0x0000000110107836 */ /* 0x000fe20000000000 */
[----:B------:R-:W-:Y:S04]  /*242a0*/  BSSY B0, `(.L_x_8877) ;  /* 0x0000012000007945 */ /* 0x000fe80003800000 */
[----:B------:R-:W-:-:S04]  /*242b0*/  ISETP.NE.AND P0, PT, R16, 0x2, PT ;  /* 0x000000021000780c */ /* 0x000fc80003f05270 */
[----:B------:R-:W-:-:S04]  /*242c0*/  SEL R0, RZ, 0x1, P0 ;  /* 0x00000001ff007807 */ /* 0x000fc80000000000 */
[----:B------:R-:W-:Y:S01]  /*242d0*/  LOP3.LUT R17, R17, R0, RZ, 0x3c, !PT ;  /* 0x0000000011117212 */ /* 0x000fe200078e3cff */
[----:B--2---:R-:W-:Y:S06]  /*242e0*/  @P1 BRA `(.L_x_8878) ;  /* 0x0000000000341947 */ /* 0x004fec0003800000 */
        /* <DEDUP_REMOVED lines=11> */
[----:B-1---5:R-:W-:-:S05]  /*243a0*/  IADD3 R6, R0, UR44, R7 ;  /* 0x0000002c00067c10 */ /* 0x022fca000fffe007 */
[----:B------:R2:W-:Y:S02]  /*243b0*/  STL [R1+0x470], R6 ;  /* 0x0004700601007387 */ /* 0x0005e40000100800 */
.L_x_8878:
[----:B------:R-:W-:Y:S05]  /*243c0*/  BSYNC B0 ;  /* 0x0000000000007941 */ /* 0x000fea0003800000 */
.L_x_8877:
[----:B------:R-:W-:Y:S01]  /*243d0*/  SEL R16, R16, RZ, P0 ;  /* 0x000000ff10107207 */ /* 0x000fe20000000000 */
[----:B-----5:R-:W-:-:S07]  /*243e0*/  IMAD.MOV.U32 R13, RZ, RZ, R6 ;  /* 0x000000ffff0d7224 */ /* 0x020fce00078e0006 */
.L_x_8835:
[----:B------:R-:W-:Y:S05]  /*243f0*/  BSYNC B6 ;  /* 0x0000000000067941 */ /* 0x000fea0003800000 */
.L_x_8833:
[----:B------:R-:W-:-:S03]  /*24400*/  UMOV UR6, 0xffffffff ;  /* 0xffffffff00067882 */ /* 0x000fc60000000000 */
[----:B------:R-:W-:Y:S05]  /*24410*/  BRA.DIV UR6, `(.L_x_8879) ;  /* 0x0000000a06b87947 */ /* 0x000fea000b800000 */
[----:B------:R3:W4:Y:S02]  /*24420*/  SHFL.IDX PT, R14, R13, RZ, 0x1f ;  /* 0x00001fff0d0e7589 */ /* 0x00072400000e0000 */
.L_x_8908:
[----:B------:R-:W5:Y:S01]  /*24430*/  S2R R0, SR_TID.X ;  /* 0x0000000000007919 */ /* 0x000f620000002100 */
[----:B------:R-:W-:Y:S05]  /*24440*/  WARPSYNC.ALL ;  /* 0x0000000000007948 */ /* 0x000fea0003800000 */
[----:B------:R-:W-:Y:S01]  /*24450*/  BAR.SYNC.DEFER_BLOCKING 0x4, 0x120 ;  /* 0x0104800000007b1d */ /* 0x000fe20000010000 */
[----:B----4-:R-:W-:-:S05]  /*24460*/  IMAD.MOV.U32 R2, RZ, RZ, R14 ;  /* 0x000000ffff027224 */ /* 0x010fca00078e000e */
[----:B------:R-:W-:Y:S01]  /*24470*/  ULDC UR6, c[0x0][0xea8] ;  /* 0x0003aa0000067ab9 */ /* 0x000fe20000000800 */
[----:B------:R4:W-:Y:S01]  /*24480*/  STL [R1+0x470], R2 ;  /* 0x0004700201007387 */ /* 0x0009e20000100800 */
[----:B-----5:R-:W-:-:S04]  /*24490*/  LOP3.LUT R0, R0, 0x1f, RZ, 0xc0, !PT ;  /* 0x0000001f00007812 */ /* 0x020fc800078ec0ff */
[----:B------:R-:W-:-:S13]  /*244a0*/  ISETP.NE.AND P0, PT, R0, RZ, PT ;  /* 0x000000ff0000720c */ /* 0x000fda0003f05270 */
[----:B------:R-:W5:Y:S01]  /*244b0*/  @!P0 S2R R3, SR_CgaCtaId ;  /* 0x0000000000038919 */ /* 0x000f620000008800 */
[----:B------:R-:W-:-:S04]  /*244c0*/  @!P0 MOV R0, 0x400 ;  /* 0x0000040000008802 */ /* 0x000fc80000000f00 */
[----:B-----5:R-:W-:-:S05]  /*244d0*/  @!P0 LEA R0, R3, R0, 0x18 ;  /* 0x0000000003008211 */ /* 0x020fca00078ec0ff */
[----:B------:R4:W-:Y:S01]  /*244e0*/  @!P0 STS [R0+0x324d0], R13 ;  /* 0x0324d00d00008388 */ /* 0x0009e20000000800 */
[----:B------:R-:W-:Y:S06]  /*244f0*/  BAR.ARV 0x5, 0x120 ;  /* 0x0144800000007b1d */ /* 0x000fec0000002000 */
[----:B------:R-:W-:-:S13]  /*24500*/  ISETP.GE.AND P0, PT, R2, UR6, PT ;  /* 0x0000000602007c0c */ /* 0x000fda000bf06270 */
[----:B----4-:R-:W-:Y:S05]  /*24510*/  @!P0 BRA `(.L_x_8880) ;  /* 0xffffffd000788947 */ /* 0x010fea000383ffff */
.L_x_8824:
[----:B------:R-:W4:Y:S01]  /*24520*/  LDL.LU R0, [R1+0x478] ;  /* 0x0004780001007983 */ /* 0x000f220000300800 */
[----:B-1----:R-:W1:Y:S01]  /*24530*/  S2R R5, SR_CgaCtaId ;  /* 0x0000000000057919 */ /* 0x002e620000008800 */
[----:B----4-:R-:W-:-:S05]  /*24540*/  VIADD R0, R0, 0x1 ;  /* 0x0000000100007836 */ /* 0x010fca0000000000 */
[----:B------:R-:W-:-:S04]  /*24550*/  LEA.HI R2, R0, R0, RZ, 0x1 ;  /* 0x0000000000027211 */ /* 0x000fc800078f08ff */
[----:B------:R-:W-:Y:S02]  /*24560*/  LOP3.LUT R3, R2, 0xfffffffe, RZ, 0xc0, !PT ;  /* 0xfffffffe02037812 */ /* 0x000fe400078ec0ff */
[----:B------:R-:W-:-:S03]  /*24570*/  MOV R2, 0x400 ;  /* 0x0000040000027802 */ /* 0x000fc60000000f00 */
[----:B------:R-:W-:Y:S01]  /*24580*/  IMAD.IADD R0, R0, 0x1, -R3 ;  /* 0x0000000100007824 */ /* 0x000fe200078e0a03 */
[----:B-1----:R-:W-:-:S04]  /*24590*/  LEA R7, R5, R2, 0x18 ;  /* 0x0000000205077211 */ /* 0x002fc800078ec0ff */
[----:B------:R-:W-:-:S04]  /*245a0*/  SHF.L.U32 R0, R0, 0x1f, RZ ;  /* 0x0000001f00007819 */ /* 0x000fc800000006ff */
[----:B------:R-:W1:Y:S02]  /*245b0*/  SYNCS.PHASECHK.TRANS64.TRYWAIT P0, [R7+URZ+0x32420], R0 ;  /* 0x03242000070075a7 */ /* 0x000e64000800017f */
[----:B-1----:R-:W-:Y:S05]  /*245c0*/  @!P0 BRA `(.L_x_8881) ;  /* 0x0000000800708947 */ /* 0x002fea0003800000 */
.L_x_8909:
[----:B------:R-:W4:Y:S02]  /*245d0*/  S2R R2, SR_TID.X ;  /* 0x0000000000027919 */ /* 0x000f240000002100 */
[----:B----4-:R-:W-:-:S04]  /*245e0*/  SHF.R.U32.HI R2, RZ, 0x5, R2 ;  /* 0x00000005ff027819 */ /* 0x010fc80000011602 */
        /* <DEDUP_REMOVED lines=12> */
.L_x_8884:
        /* <DEDUP_REMOVED lines=12> */
.L_x_8910:
[----:B------:R-:W4:Y:S02]  /*24770*/  SYNCS.PHASECHK.TRANS64.TRYWAIT P0, [R3+URZ], R0 ;  /* 0x00000000030075a7 */ /* 0x000f24000800017f */
[----:B----4-:R-:W-:Y:S05]  /*24780*/  @!P0 BRA `(.L_x_8886) ;  /* 0x0000000800288947 */ /* 0x010fea0003800000 */
.L_x_8911:
[----:B------:R-:W-:Y:S05]  /*24790*/  @!P2 BRA `(.L_x_8887) ;  /* 0x000000000004a947 */ /* 0x000fea0003800000 */
[----:B------:R-:W-:Y:S01]  /*247a0*/  BPT.TRAP 0x1 ;  /* 0x000000040000795c */ /* 0x000fe20000300000 */
.L_x_8887:
[----:B----4-:R-:W-:-:S04]  /*247b0*/  VIADD R3, R7, 0x32460 ;  /* 0x0003246007037836 */ /* 0x010fc80000000000 */
[----:B-1----:R-:W-:-:S04]  /*247c0*/  IMAD R5, R16, 0x8, R3 ;  /* 0x0000000810057824 */ /* 0x002fc800078e0203 */
[----:B------:R-:W1:Y:S02]  /*247d0*/  SYNCS.PHASECHK.TRANS64.TRYWAIT P0, [R5+URZ], R4 ;  /* 0x00000004050075a7 */ /* 0x000e64000800017f */
[----:B-1----:R-:W-:Y:S05]  /*247e0*/  @!P0 BRA `(.L_x_8888) ;  /* 0x0000000800248947 */ /* 0x002fea0003800000 */
.L_x_8912:
[----:B------:R-:W-:-:S07]  /*247f0*/  IMAD R3, R2, 0x8, R3 ;  /* 0x0000000802037824 */ /* 0x000fce00078e0203 */
.L_x_8889:
[----:B----4-:R4:W1:Y:S02]  /*24800*/  SYNCS.PHASECHK.TRANS64.TRYWAIT P0, [R3+URZ], R0 ;  /* 0x00000000030075a7 */ /* 0x010864000800017f */
[----:B-1----:R-:W-:Y:S05]  /*24810*/  @!P0 NANOSLEEP.SYNCS 0x989680 ;  /* 0x009896800000895d */ /* 0x002fea0003900000 */
[----:B------:R-:W1:Y:S02]  /*24820*/  @!P0 SYNCS.PHASECHK.TRANS64 P0, [R3+URZ], R0 ;  /* 0x00000000030085a7 */ /* 0x000e64000800007f */
[----:B-1----:R-:W-:Y:S05]  /*24830*/  @!P0 BRA `(.L_x_8889) ;  /* 0xfffffffc00f08947 */ /* 0x002fea000383ffff */
.L_x_8883:
[----:B------:R-:W-:Y:S05]  /*24840*/  BSYNC B0 ;  /* 0x0000000000007941 */ /* 0x000fea0003800000 */
.L_x_8882:
[----:B------:R-:W-:Y:S05]  /*24850*/  EXIT ;  /* 0x000000000000794d */ /* 0x000fea0003800000 */
.L_x_8716:
[----:B-1----:R-:W-:-:S04]  /*24860*/  IMAD.U32 R9, RZ, RZ, UR50 ;  /* 0x00000032ff097e24 */ /* 0x002fc8000f8e00ff */
[----:B------:R1:W2:Y:S03]  /*24870*/  SYNCS.PHASECHK.TRANS64.TRYWAIT P0, [R9+URZ+0x32400], R0 ;  /* 0x03240000090075a7 */ /* 0x0002a6000800017f */
[----:B--2---:R-:W-:Y:S05]  /*24880*/  @!P0 NANOSLEEP.SYNCS 0x989680 ;  /* 0x009896800000895d */ /* 0x004fea0003900000 */
[----:B------:R-:W2:Y:S02]  /*24890*/  @!P0 SYNCS.PHASECHK.TRANS64 P0, [R9+URZ+0x32400], R0 ;  /* 0x03240000090085a7 */ /* 0x000ea4000800007f */
[----:B--2---:R-:W-:Y:S05]  /*248a0*/  @!P0 BRA `(.L_x_8716) ;  /* 0xfffffffc00ec8947 */ /* 0x004fea000383ffff */
[----:B------:R-:W-:Y:S05]  /*248b0*/  BRA `(.L_x_8890) ;  /* 0xfffffddc00507947 */ /* 0x000fea000383ffff */
.L_x_8723:
[----:B--2---:R2:W3:Y:S02]  /*248c0*/  SYNCS.PHASECHK.TRANS64.TRYWAIT P0, [R12+URZ], R13 ;  /* 0x0000000d0c0075a7 */ /* 0x0044e4000800017f */
[----:B---3--:R-:W-:Y:S05]  /*248d0*/  @!P0 NANOSLEEP.SYNCS 0x989680 ;  /* 0x009896800000895d */ /* 0x008fea0003900000 */
[----:B------:R-:W3:Y:S02]  /*248e0*/  @!P0 SYNCS.PHASECHK.TRANS64 P0, [R12+URZ], R13 ;  /* 0x0000000d0c0085a7 */ /* 0x000ee4000800007f */
[----:B---3--:R-:W-:Y:S05]  /*248f0*/  @!P0 BRA `(.L_x_8723) ;  /* 0xfffffffc00f08947 */ /* 0x008fea000383ffff */
[----:B------:R-:W-:Y:S05]  /*24900*/  BRA `(.L_x_8722) ;  /* 0xfffffde0006c7947 */ /* 0x000fea000383ffff */
.L_x_8725:
[----:B-1----:R-:W-:-:S04]  /*24910*/  IMAD.U32 R9, RZ, RZ, UR50 ;  /* 0x00000032ff097e24 */ /* 0x002fc8000f8e00ff */
[----:B------:R1:W2:Y:S03]  /*24920*/  SYNCS.PHASECHK.TRANS64.TRYWAIT P0, [R9+URZ+0x32410], R6 ;  /* 0x03241006090075a7 */ /* 0x0002a6000800017f */
[----:B--2---:R-:W-:Y:S05]  /*24930*/  @!P0 NANOSLEEP.SYNCS 0x989680 ;  /* 0x009896800000895d */ /* 0x004fea0003900000 */
[----:B------:R-:W2:Y:S02]  /*24940*/  @!P0 SYNCS.PHASECHK.TRANS64 P0, [R9+URZ+0x32410], R6 ;  /* 0x03241006090085a7 */ /* 0x000ea4000800007f */
[----:B--2---:R-:W-:Y:S05]  /*24950*/  @!P0 BRA `(.L_x_8725) ;  /* 0xfffffffc00ec8947 */ /* 0x004fea000383ffff */
[----:B------:R-:W-:Y:S05]  /*24960*/  BRA `(.L_x_8891) ;  /* 0xfffffde400407947 */ /* 0x000fea000383ffff */
.L_x_8732:
[----:B--2---:R2:W3:Y:S02]  /*24970*/  SYNCS.PHASECHK.TRANS64.TRYWAIT P0, [R8+URZ], R9 ;  /* 0x00000009080075a7 */ /* 0x0044e4000800017f */
[----:B---3--:R-:W-:Y:S05]  /*24980*/  @!P0 NANOSLEEP.SYNCS 0x989680 ;  /* 0x009896800000895d */ /* 0x008fea0003900000 */
[----:B------:R-:W3:Y:S02]  /*24990*/  @!P0 SYNCS.PHASECHK.TRANS64 P0, [R8+URZ], R9 ;  /* 0x00000009080085a7 */ /* 0x000ee4000800007f */
[----:B---3--:R-:W-:Y:S05]  /*249a0*/  @!P0 BRA `(.L_x_8732) ;  /* 0xfffffffc00f08947 */ /* 0x008fea000383ffff */
[----:B------:R-:W-:Y:S05]  /*249b0*/  BRA `(.L_x_8731) ;  /* 0xfffffde400847947 */ /* 0x000fea000383ffff */
.L_x_8767:
[----:B-1----:R1:W2:Y:S02]  /*249c0*/  SYNCS.PHASECHK.TRANS64.TRYWAIT P1, [R0+URZ], R3 ;  /* 0x00000003000075a7 */ /* 0x0022a4000802017f */
[----:B--2---:R-:W-:Y:S05]  /*249d0*/  @!P1 NANOSLEEP.SYNCS 0x989680 ;  /* 0x009896800000995d */ /* 0x004fea0003900000 */
[----:B------:R-:W2:Y:S02]  /*249e0*/  @!P1 SYNCS.PHASECHK.TRANS64 P1, [R0+URZ], R3 ;  /* 0x00000003000095a7 */ /* 0x000ea4000802007f */
[----:B--2---:R-:W-:Y:S05]  /*249f0*/  @!P1 BRA `(.L_x_8767) ;  /* 0xfffffffc00f09947 */ /* 0x004fea000383ffff */
[----:B------:R-:W-:Y:S05]  /*24a00*/  BRA `(.L_x_8766) ;  /* 0xfffffe5000807947 */ /* 0x000fea000383ffff */
.L_x_8774:
[----:B--2---:R2:W3:Y:S02]  /*24a10*/  SYNCS.PHASECHK.TRANS64.TRYWAIT P1, [R4+URZ], R5 ;  /* 0x00000005040075a7 */ /* 0x0044e4000802017f */
[----:B---3--:R-:W-:Y:S05]  /*24a20*/  @!P1 NANOSLEEP.SYNCS 0x989680 ;  /* 0x009896800000995d */ /* 0x008fea0003900000 */
[----:B------:R-:W3:Y:S02]  /*24a30*/  @!P1 SYNCS.PHASECHK.TRANS64 P1, [R4+URZ], R5 ;  /* 0x00000005040095a7 */ /* 0x000ee4000802007f */
[----:B---3--:R-:W-:Y:S05]  /*24a40*/  @!P1 BRA `(.L_x_8774) ;  /* 0xfffffffc00f09947 */ /* 0x008fea000383ffff */
[----:B------:R-:W-:Y:S05]  /*24a50*/  BRA `(.L_x_8773) ;  /* 0xfffffe5400a47947 */ /* 0x000fea000383ffff */
.L_x_8785:
[----:B--2---:R2:W3:Y:S02]  /*24a60*/  SYNCS.PHASECHK.TRANS64.TRYWAIT P0, [R0+URZ], R7 ;  /* 0x00000007000075a7 */ /* 0x0044e4000800017f */
[----:B---3--:R-:W-:Y:S05]  /*24a70*/  @!P0 NANOSLEEP.SYNCS 0x989680 ;  /* 0x009896800000895d */ /* 0x008fea0003900000 */
[----:B------:R-:W3:Y:S02]  /*24a80*/  @!P0 SYNCS.PHASECHK.TRANS64 P0, [R0+URZ], R7 ;  /* 0x00000007000085a7 */ /* 0x000ee4000800007f */
[----:B---3--:R-:W-:Y:S05]  /*24a90*/  @!P0 BRA `(.L_x_8785) ;  /* 0xfffffffc00f08947 */ /* 0x008fea000383ffff */
[----:B------:R-:W-:Y:S05]  /*24aa0*/  BRA `(.L_x_8784) ;  /* 0xfffffeec00d47947 */ /* 0x000fea000383ffff */
.L_x_8792:
[----:B-1----:R1:W2:Y:S02]  /*24ab0*/  SYNCS.PHASECHK.TRANS64.TRYWAIT P0, [R4+URZ], R5 ;  /* 0x00000005040075a7 */ /* 0x0022a4000800017f */
[----:B--2---:R-:W-:Y:S05]  /*24ac0*/  @!P0 NANOSLEEP.SYNCS 0x989680 ;  /* 0x009896800000895d */ /* 0x004fea0003900000 */
[----:B------:R-:W2:Y:S02]  /*24ad0*/  @!P0 SYNCS.PHASECHK.TRANS64 P0, [R4+URZ], R5 ;  /* 0x00000005040085a7 */ /* 0x000ea4000800007f */
[----:B--2---:R-:W-:Y:S05]  /*24ae0*/  @!P0 BRA `(.L_x_8792) ;  /* 0xfffffffc00f08947 */ /* 0x004fea000383ffff */
[----:B------:R-:W-:Y:S05]  /*24af0*/  BRA `(.L_x_8791) ;  /* 0xfffffef000f87947 */ /* 0x000fea000383ffff */
.L_x_8839:
        /* <DEDUP_REMOVED lines=10> */
.L_x_8892:
[----:B------:R-:W-:Y:S05]  /*24ba0*/  BRA `(.L_x_8893) ;  /* 0xffffffd800447947 */ /* 0x000fea000383ffff */
.L_x_8840:
[----:B------:R-:W-:Y:S01]  /*24bb0*/  BSSY B0, `(.L_x_8894) ;  /* 0x0000006000007945 */ /* 0x000fe20003800000 */
[----:B------:R-:W-:-:S07]  /*24bc0*/  IMAD.MOV.U32 R15, RZ, RZ, -0x1 ;  /* 0xffffffffff0f7424 */ /* 0x000fce00078e00ff */
[----:B------:R-:W-:Y:S05]  /*24bd0*/  WARPSYNC.COLLECTIVE R15, `(.L_x_8895) ;  /* 0x000000000f0c7348 */ /* 0x000fea0003c00000 */
[----:B------:R-:W-:Y:S02]  /*24be0*/  ELECT P6, UR62, PT ;  /* 0x00000000003e782f */ /* 0x000fe400038c0000 */
[----:B------:R-:W-:Y:S01]  /*24bf0*/  MOV R14, UR62 ;  /* 0x0000003e000e7c02 */ /* 0x000fe20008000f00 */
[----:B------:R-:W-:Y:S10]  /*24c00*/  ENDCOLLECTIVE ;  /* 0x000000000000791b */ /* 0x000ff40003800000 */
.L_x_8895:
[----:B------:R-:W-:Y:S05]  /*24c10*/  BSYNC B0 ;  /* 0x0000000000007941 */ /* 0x000fea0003800000 */
.L_x_8894:
[----:B------:R-:W-:Y:S05]  /*24c20*/  BRA `(.L_x_8896) ;  /* 0xffffffd800347947 */ /* 0x000fea000383ffff */
.L_x_8843:
[----:B-1----:R1:W2:Y:S02]  /*24c30*/  SYNCS.PHASECHK.TRANS64.TRYWAIT P2, [R10+URZ+0x32440], R5 ;  /* 0x032440050a0075a7 */ /* 0x0022a4000804017f */
[----:B--2---:R-:W-:Y:S05]  /*24c40*/  @!P2 NANOSLEEP.SYNCS 0x989680 ;  /* 0x009896800000a95d */ /* 0x004fea0003900000 */
[----:B------:R-:W2:Y:S02]  /*24c50*/  @!P2 SYNCS.PHASECHK.TRANS64 P2, [R10+URZ+0x32440], R5 ;  /* 0x032440050a00a5a7 */ /* 0x000ea4000804007f */
[----:B--2---:R-:W-:Y:S05]  /*24c60*/  @!P2 BRA `(.L_x_8843) ;  /* 0xfffffffc00f0a947 */ /* 0x004fea000383ffff */
[----:B------:R-:W-:Y:S05]  /*24c70*/  BRA `(.L_x_8897) ;  /* 0xffffffd8008c7947 */ /* 0x000fea000383ffff */
.L_x_8847:
[----:B-1----:R1:W2:Y:S02]  /*24c80*/  SYNCS.PHASECHK.TRANS64.TRYWAIT P2, [R18+URZ+0x32420], R5 ;  /* 0x03242005120075a7 */ /* 0x0022a4000804017f */
[----:B--2---:R-:W-:Y:S05]  /*24c90*/  @!P2 NANOSLEEP.SYNCS 0x989680 ;  /* 0x009896800000a95d */ /* 0x004fea0003900000 */
[----:B------:R-:W2:Y:S02]  /*24ca0*/  @!P2 SYNCS.PHASECHK.TRANS64 P2, [R18+URZ+0x32420], R5 ;  /* 0x032420051200a5a7 */ /* 0x000ea4000804007f */
[----:B--2---:R-:W-:Y:S05]  /*24cb0*/  @!P2 BRA `(.L_x_8847) ;  /* 0xfffffffc00f0a947 */ /* 0x004fea000383ffff */
[----:B------:R-:W-:Y:S05]  /*24cc0*/  BRA `(.L_x_8898) ;  /* 0xffffffdc00c47947 */ /* 0x000fea000383ffff */
.L_x_8850:
[----:B-1----:R1:W2:Y:S02]  /*24cd0*/  SYNCS.PHASECHK.TRANS64.TRYWAIT P2, [R10+URZ+0x32460], R5 ;  /* 0x032460050a0075a7 */ /* 0x0022a4000804017f */
[----:B--2---:R-:W-:Y:S05]  /*24ce0*/  @!P2 NANOSLEEP.SYNCS 0x989680 ;  /* 0x009896800000a95d */ /* 0x004fea0003900000 */
[----:B------:R-:W2:Y:S02]  /*24cf0*/  @!P2 SYNCS.PHASECHK.TRANS64 P2, [R10+URZ+0x32460], R5 ;  /* 0x032460050a00a5a7 */ /* 0x000ea4000804007f */
[----:B--2---:R-:W-:Y:S05]  /*24d00*/  @!P2 BRA `(.L_x_8850) ;  /* 0xfffffffc00f0a947 */ /* 0x004fea000383ffff */
[----:B------:R-:W-:Y:S05]  /*24d10*/  BRA `(.L_x_8899) ;  /* 0xffffffdc00d87947 */ /* 0x000fea000383ffff */
.L_x_8857:
[----:B-1----:R1:W2:Y:S02]  /*24d20*/  SYNCS.PHASECHK.TRANS64.TRYWAIT P3, [R2+URZ+0x32440], R3 ;  /* 0x03244003020075a7 */ /* 0x0022a4000806017f */
[----:B--2---:R-:W-:Y:S05]  /*24d30*/  @!P3 NANOSLEEP.SYNCS 0x989680 ;  /* 0x009896800000b95d */ /* 0x004fea0003900000 */
[----:B------:R-:W2:Y:S02]  /*24d40*/  @!P3 SYNCS.PHASECHK.TRANS64 P3, [R2+URZ+0x32440], R3 ;  /* 0x032440030200b5a7 */ /* 0x000ea4000806007f */
[----:B--2---:R-:W-:Y:S05]  /*24d50*/  @!P3 BRA `(.L_x_8857) ;  /* 0xfffffffc00f0b947 */ /* 0x004fea000383ffff */
[----:B------:R-:W-:Y:S05]  /*24d60*/  BRA `(.L_x_8900) ;  /* 0xffffffe4000c7947 */ /* 0x000fea000383ffff */
.L_x_8859:
[----:B--2---:R2:W3:Y:S02]  /*24d70*/  SYNCS.PHASECHK.TRANS64.TRYWAIT P3, [R2+URZ+0x32460], R3 ;  /* 0x03246003020075a7 */ /* 0x0044e4000806017f */
[----:B---3--:R-:W-:Y:S05]  /*24d80*/  @!P3 NANOSLEEP.SYNCS 0x989680 ;  /* 0x009896800000b95d */ /* 0x008fea0003900000 */
[----:B------:R-:W3:Y:S02]  /*24d90*/  @!P3 SYNCS.PHASECHK.TRANS64 P3, [R2+URZ+0x32460], R3 ;  /* 0x032460030200b5a7 */ /* 0x000ee4000806007f */
[----:B---3--:R-:W-:Y:S05]  /*24da0*/  @!P3 BRA `(.L_x_8859) ;  /* 0xfffffffc00f0b947 */ /* 0x008fea000383ffff */
[----:B------:R-:W-:Y:S05]  /*24db0*/  BRA `(.L_x_8901) ;  /* 0xffffffe4005c7947 */ /* 0x000fea000383ffff */
.L_x_8865:
[----:B-1----:R1:W2:Y:S02]  /*24dc0*/  SYNCS.PHASECHK.TRANS64.TRYWAIT P3, [R3+URZ+0x32440], R2 ;  /* 0x03244002030075a7 */ /* 0x0022a4000806017f */
[----:B--2---:R-:W-:Y:S05]  /*24dd0*/  @!P3 NANOSLEEP.SYNCS 0x989680 ;  /* 0x009896800000b95d */ /* 0x004fea0003900000 */
[----:B------:R-:W2:Y:S02]  /*24de0*/  @!P3 SYNCS.PHASECHK.TRANS64 P3, [R3+URZ+0x32440], R2 ;  /* 0x032440020300b5a7 */ /* 0x000ea4000806007f */
[----:B--2---:R-:W-:Y:S05]  /*24df0*/  @!P3 BRA `(.L_x_8865) ;  /* 0xfffffffc00f0b947 */ /* 0x004fea000383ffff */
[----:B------:R-:W-:Y:S05]  /*24e00*/  BRA `(.L_x_8902) ;  /* 0xffffffe800847947 */ /* 0x000fea000383ffff */
.L_x_8867:
[----:B--2---:R2:W3:Y:S02]  /*24e10*/  SYNCS.PHASECHK.TRANS64.TRYWAIT P3, [R3+URZ+0x32460], R2 ;  /* 0x03246002030075a7 */ /* 0x0044e4000806017f */
[----:B---3--:R-:W-:Y:S05]  /*24e20*/  @!P3 NANOSLEEP.SYNCS 0x989680 ;  /* 0x009896800000b95d */ /* 0x008fea0003900000 */
[----:B------:R-:W3:Y:S02]  /*24e30*/  @!P3 SYNCS.PHASECHK.TRANS64 P3, [R3+URZ+0x32460], R2 ;  /* 0x032460020300b5a7 */ /* 0x000ee4000806007f */
[----:B---3--:R-:W-:Y:S05]  /*24e40*/  @!P3 BRA `(.L_x_8867) ;  /* 0xfffffffc00f0b947 */ /* 0x008fea000383ffff */
[----:B------:R-:W-:Y:S05]  /*24e50*/  BRA `(.L_x_8903) ;  /* 0xffffffe800d47947 */ /* 0x000fea000383ffff */
.L_x_8872:
[----:B-1----:R1:W2:Y:S02]  /*24e60*/  SYNCS.PHASECHK.TRANS64.TRYWAIT P3, [R2+URZ+0x32440], R3 ;  /* 0x03244003020075a7 */ /* 0x0022a4000806017f */
[----:B--2---:R-:W-:Y:S05]  /*24e70*/  @!P3 NANOSLEEP.SYNCS 0x989680 ;  /* 0x009896800000b95d */ /* 0x004fea0003900000 */
[----:B------:R-:W2:Y:S02]  /*24e80*/  @!P3 SYNCS.PHASECHK.TRANS64 P3, [R2+URZ+0x32440], R3 ;  /* 0x032440030200b5a7 */ /* 0x000ea4000806007f */
[----:B--2---:R-:W-:Y:S05]  /*24e90*/  @!P3 BRA `(.L_x_8872) ;  /* 0xfffffffc00f0b947 */ /* 0x004fea000383ffff */
[----:B------:R-:W-:Y:S05]  /*24ea0*/  BRA `(.L_x_8904) ;  /* 0xffffffec00e47947 */ /* 0x000fea000383ffff */
.L_x_8874:
[----:B--2---:R2:W3:Y:S02]  /*24eb0*/  SYNCS.PHASECHK.TRANS64.TRYWAIT P3, [R2+URZ+0x32460], R3 ;  /* 0x03246003020075a7 */ /* 0x0044e4000806017f */
[----:B---3--:R-:W-:Y:S05]  /*24ec0*/  @!P3 NANOSLEEP.SYNCS 0x989680 ;  /* 0x009896800000b95d */ /* 0x008fea0003900000 */
[----:B------:R-:W3:Y:S02]  /*24ed0*/  @!P3 SYNCS.PHASECHK.TRANS64 P3, [R2+URZ+0x32460], R3 ;  /* 0x032460030200b5a7 */ /* 0x000ee4000806007f */
[----:B---3--:R-:W-:Y:S05]  /*24ee0*/  @!P3 BRA `(.L_x_8874) ;  /* 0xfffffffc00f0b947 */ /* 0x008fea000383ffff */
[----:B------:R-:W-:Y:S05]  /*24ef0*/  BRA `(.L_x_8905) ;  /* 0xfffffff000347947 */ /* 0x000fea000383ffff */
.L_x_8879:
[----:B------:R-:W-:Y:S01]  /*24f00*/  BSSY B0, `(.L_x_8906) ;  /* 0x0000007000007945 */ /* 0x000fe20003800000 */
[----:B------:R-:W-:Y:S02]  /*24f10*/  IMAD.MOV.U32 R12, RZ, RZ, RZ ;  /* 0x000000ffff0c7224 */ /* 0x000fe400078e00ff */
[----:B------:R-:W-:Y:S02]  /*24f20*/  IMAD.MOV.U32 R11, RZ, RZ, 0x1f ;  /* 0x0000001fff0b7424 */ /* 0x000fe400078e00ff */
[----:B------:R-:W-:-:S07]  /*24f30*/  IMAD.MOV.U32 R15, RZ, RZ, -0x1 ;  /* 0xffffffffff0f7424 */ /* 0x000fce00078e00ff */
[----:B-12---:R-:W-:Y:S05]  /*24f40*/  WARPSYNC.COLLECTIVE R15, `(.L_x_8907) ;  /* 0x000000000f087348 */ /* 0x006fea0003c00000 */
[----:B------:R3:W4:Y:S02]  /*24f50*/  SHFL.IDX P6, R14, R13, R12, R11 ;  /* 0x0000000c0d0e7389 */ /* 0x00072400000c000b */
[----:B-1234-:R-:W-:Y:S01]  /*24f60*/  ENDCOLLECTIVE ;  /* 0x000000000000791b */ /* 0x01efe20003800000 */
.L_x_8907:
[----:B------:R-:W-:Y:S05]  /*24f70*/  BSYNC B0 ;  /* 0x0000000000007941 */ /* 0x000fea0003800000 */
.L_x_8906:
[----:B------:R-:W-:Y:S05]  /*24f80*/  BRA `(.L_x_8908) ;  /* 0xfffffff400287947 */ /* 0x000fea000383ffff */
.L_x_8881:
[----:B-1----:R1:W4:Y:S02]  /*24f90*/  SYNCS.PHASECHK.TRANS64.TRYWAIT P0, [R7+URZ+0x32420], R0 ;  /* 0x03242000070075a7 */ /* 0x002324000800017f */
[----:B----4-:R-:W-:Y:S05]  /*24fa0*/  @!P0 NANOSLEEP.SYNCS 0x989680 ;  /* 0x009896800000895d */ /* 0x010fea0003900000 */
[----:B------:R-:W4:Y:S02]  /*24fb0*/  @!P0 SYNCS.PHASECHK.TRANS64 P0, [R7+URZ+0x32420], R0 ;  /* 0x03242000070085a7 */ /* 0x000f24000800007f */
[----:B----4-:R-:W-:Y:S05]  /*24fc0*/  @!P0 BRA `(.L_x_8881) ;  /* 0xfffffffc00f08947 */ /* 0x010fea000383ffff */
[----:B------:R-:W-:Y:S05]  /*24fd0*/  BRA `(.L_x_8909) ;  /* 0xfffffff4007c7947 */ /* 0x000fea000383ffff */
.L_x_8885:
[----:B-1----:R1:W4:Y:S02]  /*24fe0*/  SYNCS.PHASECHK.TRANS64.TRYWAIT P0, [R5+URZ], R4 ;  /* 0x00000004050075a7 */ /* 0x002324000800017f */
[----:B----4-:R-:W-:Y:S05]  /*24ff0*/  @!P0 NANOSLEEP.SYNCS 0x989680 ;  /* 0x009896800000895d */ /* 0x010fea0003900000 */
[----:B------:R-:W4:Y:S02]  /*25000*/  @!P0 SYNCS.PHASECHK.TRANS64 P0, [R5+URZ], R4 ;  /* 0x00000004050085a7 */ /* 0x000f24000800007f */
[----:B----4-:R-:W-:Y:S05]  /*25010*/  @!P0 BRA `(.L_x_8885) ;  /* 0xfffffffc00f08947 */ /* 0x010fea000383ffff */
[----:B------:R-:W-:Y:S05]  /*25020*/  BRA `(.L_x_8910) ;  /* 0xfffffff400d07947 */ /* 0x000fea000383ffff */
.L_x_8886:
[----:B----4-:R4:W1:Y:S02]  /*25030*/  SYNCS.PHASECHK.TRANS64.TRYWAIT P0, [R3+URZ], R0 ;  /* 0x00000000030075a7 */ /* 0x010864000800017f */
[----:B-1----:R-:W-:Y:S05]  /*25040*/  @!P0 NANOSLEEP.SYNCS 0x989680 ;  /* 0x009896800000895d */ /* 0x002fea0003900000 */
[----:B------:R-:W1:Y:S02]  /*25050*/  @!P0 SYNCS.PHASECHK.TRANS64 P0, [R3+URZ], R0 ;  /* 0x00000000030085a7 */ /* 0x000e64000800007f */
[----:B-1----:R-:W-:Y:S05]  /*25060*/  @!P0 BRA `(.L_x_8886) ;  /* 0xfffffffc00f08947 */ /* 0x002fea000383ffff */
[----:B------:R-:W-:Y:S05]  /*25070*/  BRA `(.L_x_8911) ;  /* 0xfffffff400c47947 */ /* 0x000fea000383ffff */
.L_x_8888:
[----:B-1----:R1:W4:Y:S02]  /*25080*/  SYNCS.PHASECHK.TRANS64.TRYWAIT P0, [R5+URZ], R4 ;  /* 0x00000004050075a7 */ /* 0x002324000800017f */
[----:B----4-:R-:W-:Y:S05]  /*25090*/  @!P0 NANOSLEEP.SYNCS 0x989680 ;  /* 0x009896800000895d */ /* 0x010fea0003900000 */
[----:B------:R-:W4:Y:S02]  /*250a0*/  @!P0 SYNCS.PHASECHK.TRANS64 P0, [R5+URZ], R4 ;  /* 0x00000004050085a7 */ /* 0x000f24000800007f */
[----:B----4-:R-:W-:Y:S05]  /*250b0*/  @!P0 BRA `(.L_x_8888) ;  /* 0xfffffffc00f08947 */ /* 0x010fea000383ffff */
[----:B------:R-:W-:Y:S05]  /*250c0*/  BRA `(.L_x_8912) ;  /* 0xfffffff400c87947 */ /* 0x000fea000383ffff */
        .type           $_ZN7cutlass13device_kernelIN5flash11enable_sm90INS1_16FlashAttnFwdSm90INS1_25CollectiveMainloopFwdSm90ILi2EN4cute5tupleIJNS5_1CILi1EEES8_S8_EEENS6_IJNS7_ILi128EEENS7_ILi96EEENS7_ILi64EEEEEELi256ENS_6half_tEfNS_4arch4Sm90ELb0ELb1ELb1ELb0ELb0ELb0ELb1ELb1ELb0ELb0ELb0ELb0EEENS1_21CollectiveEpilogueFwdINS6_IJSA_NS7_ILi256EEESB_EEES9_SE_SG_Li256ELb0ELb0ELb0ELb0EEENS1_30DynamicPersistentTileSchedulerILi256ELi32ELb0ELb0ELb1EEEEEEEEEvNT_6ParamsE$_ZZN5flash25CollectiveMainloopFwdSm90ILi2EN4cute5tupleIJNS1_1CILi1EEES4_S4_EEENS2_IJNS3_ILi128EEENS3_ILi96EEENS3_ILi64EEEEEELi256EN7cutlass6half_tEfNSA_4arch4Sm90ELb0ELb1ELb1ELb0ELb0ELb0ELb1ELb1ELb0ELb0ELb0ELb0EE3mmaINS_16FlashAttnFwdSm90ISE_NS_21CollectiveEpilogueFwdINS2_IJS6_NS3_ILi256EEES7_EEES5_SB_SD_Li256ELb0ELb0ELb0ELb0EEENS_30DynamicPersistentTileSchedulerILi256ELi32ELb0ELb0ELb1EEEE13SharedStorageENS1_6TensorINS1_11ArrayEngineIfLm128EEENS1_6LayoutINS2_IJNS2_IJNS3_ILi2EEEST_NS3_ILi32EEEEEES4_S4_EEENS2_IJNS2_IJS4_ST_NS3_ILi4EEEEEENS3_ILi0EEESZ_EEEEEEENS_7SoftmaxILi2ELi0EEEEEbRKNSE_6ParamsENSA_25PipelineTmaAsyncNoClusterILi2ENSA_16PipelineTmaAsyncILi2EEEEES1B_RNSA_13PipelineStateILj2EEERT0_RT1_iRiRKNS_16SeqlenInfoQKNewKILb0ELb0EEENS2_IJiiiiEEERT_ENKUliT_T0_T1_E_clIZSF_ISO_S12_S14_EbS17_S1B_S1B_S1E_S1G_S1I_iS1J_S1N_S1O_S1Q_EUlRS1R_iE1_NS3_ILb0EEENS3_ILb1EEEEEDaiS1R_S1S_S1T_,@function
        .size           $_ZN7cutlass13device_kernelIN5flash11enable_sm90INS1_16FlashAttnFwdSm90INS1_25CollectiveMainloopFwdSm90ILi2EN4cute5tupleIJNS5_1CILi1EEES8_S8_EEENS6_IJNS7_ILi128EEENS7_ILi96EEENS7_ILi64EEEEEELi256ENS_6half_tEfNS_4arch4Sm90ELb0ELb1ELb1ELb0ELb0ELb0ELb1ELb1ELb0ELb0ELb0ELb0EEENS1_21CollectiveEpilogueFwdINS6_IJSA_NS7_ILi256EEESB_EEES9_SE_SG_Li256ELb0ELb0ELb0ELb0EEENS1_30DynamicPersistentTileSchedulerILi256ELi32ELb0ELb0ELb1EEEEEEEEEvNT_6ParamsE$_ZZN5flash25CollectiveMainloopFwdSm90ILi2EN4cute5tupleIJNS1_1CILi1EEES4_S4_EEENS2_IJNS3_ILi128EEENS3_ILi96EEENS3_ILi64EEEEEELi256EN7cutlass6half_tEfNSA_4arch4Sm90ELb0ELb1ELb1ELb0ELb0ELb0ELb1ELb1ELb0ELb0ELb0ELb0EE3mmaINS_16FlashAttnFwdSm90ISE_NS_21CollectiveEpilogueFwdINS2_IJS6_NS3_ILi256EEES7_EEES5_SB_SD_Li256ELb0ELb0ELb0ELb0EEENS_30DynamicPersistentTileSchedulerILi256ELi32ELb0ELb0ELb1EEEE13SharedStorageENS1_6TensorINS1_11ArrayEngineIfLm128EEENS1_6LayoutINS2_IJNS2_IJNS3_ILi2EEEST_NS3_ILi32EEEEEES4_S4_EEENS2_IJNS2_IJS4_ST_NS3_ILi4EEEEEENS3_ILi0EEESZ_EEEEEEENS_7SoftmaxILi2ELi0EEEEEbRKNSE_6ParamsENSA_25PipelineTmaAsyncNoClusterILi2ENSA_16PipelineTmaAsyncILi2EEEEES1B_RNSA_13PipelineStateILj2EEERT0_RT1_iRiRKNS_16SeqlenInfoQKNewKILb0ELb0EEENS2_IJiiiiEEERT_ENKUliT_T0_T1_E_clIZSF_ISO_S12_S14_EbS17_S1B_S1B_S1E_S1G_S1I_iS1J_S1N_S1O_S1Q_EUlRS1R_iE1_NS3_ILb0EEENS3_ILb1EEEEEDaiS1R_S1S_S1T_,(.L_x_11966 - $_ZN7cutlass13device_kernelIN5flash11enable_sm90INS1_16FlashAttnFwdSm90INS1_25CollectiveMainloopFwdSm90ILi2EN4cute5tupleIJNS5_1CILi1EEES8_S8_EEENS6_IJNS7_ILi128EEENS7_ILi96EEENS7_ILi64EEEEEELi256ENS_6half_tEfNS_4arch4Sm90ELb0ELb1ELb1ELb0ELb0ELb0ELb1ELb1ELb0ELb0ELb0ELb0EEENS1_21CollectiveEpilogueFwdINS6_IJSA_NS7_ILi256EEESB_EEES9_SE_SG_Li256ELb0ELb0ELb0ELb0EEENS1_30DynamicPersistentTileSchedulerILi256ELi32ELb0ELb0ELb1EEEEEEEEEvNT_6ParamsE$_ZZN5flash25CollectiveMainloopFwdSm90ILi2EN4cute5tupleIJNS1_1CILi1EEES4_S4_EEENS2_IJNS3_ILi128EEENS3_ILi96EEENS3_ILi64EEEEEELi256EN7cutlass6half_tEfNSA_4arch4Sm90ELb0ELb1ELb1ELb0ELb0ELb0ELb1ELb1ELb0ELb0ELb0ELb0EE3mmaINS_16FlashAttnFwdSm90ISE_NS_21CollectiveEpilogueFwdINS2_IJS6_NS3_ILi256EEES7_EEES5_SB_SD_Li256ELb0ELb0ELb0ELb0EEENS_30DynamicPersistentTileSchedulerILi256ELi32ELb0ELb0ELb1EEEE13SharedStorageENS1_6TensorINS1_11ArrayEngineIfLm128EEENS1_6LayoutINS2_IJNS2_IJNS3_ILi2EEEST_NS3_ILi32EEEEEES4_S4_EEENS2_IJNS2_IJS4_ST_NS3_ILi4EEEEEENS3_ILi0EEESZ_EEEEEEENS_7SoftmaxILi2ELi0EEEEEbRKNSE_6ParamsENSA_25PipelineTmaAsyncNoClusterILi2ENSA_16PipelineTmaAsyncILi2EEEEES1B_RNSA_13PipelineStateILj2EEERT0_RT1_iRiRKNS_16SeqlenInfoQKNewKILb0ELb0EEENS2_IJiiiiEEERT_ENKUliT_T0_T1_E_clIZSF_ISO_S12_S14_EbS17_S1B_S1B_S1E_S1G_S1I_iS1J_S1N_S1O_S1Q_EUlRS1R_iE1_NS3_ILb0EEENS3_ILb1EEEEEDaiS1R_S1S_S1T_)
$_ZN7cutlass13device_kernelIN5flash11enable_sm90INS1_16FlashAttnFwdSm90INS1_25CollectiveMainloopFwdSm90ILi2EN4cute5tupleIJNS5_1CILi1EEES8_S8_EEENS6_IJNS7_ILi128EEENS7_ILi96EEENS7_ILi64EEEEEELi256ENS_6half_tEfNS_4arch4Sm90ELb0ELb1ELb1ELb0ELb0ELb0ELb1ELb1ELb0ELb0ELb0ELb0EEENS1_21CollectiveEpilogueFwdINS6_IJSA_NS7_ILi256EEESB_EEES9_SE_SG_Li256ELb0ELb0ELb0ELb0EEENS1_30DynamicPersistentTileSchedulerILi256ELi32ELb0ELb0ELb1EEEEEEEEEvNT_6ParamsE$_ZZN5flash25CollectiveMainloopFwdSm90ILi2EN4cute5tupleIJNS1_1CILi1EEES4_S4_EEENS2_IJNS3_ILi128EEENS3_ILi96EEENS3_ILi64EEEEEELi256EN7cutlass6half_tEfNSA_4arch4Sm90ELb0ELb1ELb1ELb0ELb0ELb0ELb1ELb1ELb0ELb0ELb0ELb0EE3mmaINS_16FlashAttnFwdSm90ISE_NS_21CollectiveEpilogueFwdINS2_IJS6_NS3_ILi256EEES7_EEES5_SB_SD_Li256ELb0ELb0ELb0ELb0EEENS_30DynamicPersistentTileSchedulerILi256ELi32ELb0ELb0ELb1EEEE13SharedStorageENS1_6TensorINS1_11ArrayEngineIfLm128EEENS1_6LayoutINS2_IJNS2_IJNS3_ILi2EEEST_NS3_ILi32EEEEEES4_S4_EEENS2_IJNS2_IJS4_ST_NS3_ILi4EEEEEENS3_ILi0EEESZ_EEEEEEENS_7SoftmaxILi2ELi0EEEEEbRKNSE_6ParamsENSA_25PipelineTmaAsyncNoClusterILi2ENSA_16PipelineTmaAsyncILi2EEEEES1B_RNSA_13PipelineStateILj2EEERT0_RT1_iRiRKNS_16SeqlenInfoQKNewKILb0ELb0EEENS2_IJiiiiEEERT_ENKUliT_T0_T1_E_clIZSF_ISO_S12_S14_EbS17_S1B_S1B_S1E_S1G_S1I_iS1J_S1N_S1O_S1Q_EUlRS1R_iE1_NS3_ILb0EEENS3_ILb1EEEEEDaiS1R_S1S_S1T_:
[----:B------:R-:W-:Y:S05]  /*250d0*/  YIELD ;  /* 0x0000000000007946 */ /* 0x000fea0003800000 */
[----:B------:R-:W-:Y:S02]  /*250e0*/  ULDC UR4, c[0x0][0x20] ;  /* 0x0000080000047ab9 */ /* 0x000fe40000000800 */
[----:B------:R-:W-:-:S05]  /*250f0*/  VIADD R0, R0, -UR4 ;  /* 0x8000000400007c36 */ /* 0x000fca0008000000 */
[----:B------:R-:W2:Y:S01]  /*25100*/  LDL.64 R2, [R0] ;  /* 0x0000000000027983 */ /* 0x000ea20000100a00 */
[----:B------:R-:W1:Y:S02]  /*25110*/  LDC.64 R4, c[0x0][0x208] ;  /* 0x00008200ff047b82 */ /* 0x000e640000000a00 */
[----:B-1----:R-:W-:Y:S02]  /*25120*/  R2UR UR4, R4 ;  /* 0x00000000040472ca */ /* 0x002fe400000e0000 */
[----:B------:R-:W-:-:S13]  /*25130*/  R2UR UR5, R5 ;  /* 0x00000000050572ca */ /* 0x000fda00000e0000 */
[----:B--2---:R-:W2:Y:S01]  /*25140*/  LD.E R6, desc[UR4][R2.64] ;  /* 0x0000000402067980 */ /* 0x004ea2000c101900 */
[----:B------:R-:W-:Y:S02]  /*25150*/  R2UR UR4, R4 ;  /* 0x00000000040472ca */ /* 0x000fe400000e0000 */
[----:B------:R-:W-:Y:S01]  /*25160*/  R2UR UR5, R5 ;  /* 0x00000000050572ca */ /* 0x000fe200000e0000 */
[----:B--2---:R-:W-:-:S12]  /*25170*/  VIADD R11, R6, 0x1 ;  /* 0x00000001060b7836 */ /* 0x004fd80000000000 */
[----:B------:R-:W2:Y:S01]  /*25180*/  LD.E R6, desc[UR4][R2.64+0x8] ;  /* 0x0000080402067980 */ /* 0x000ea2000c101900 */
[----:B------:R-:W-:-:S13]  /*25190*/  ISETP.NE.AND P0, PT, R11, 0x2, PT ;  /* 0x000000020b00780c */ /* 0x000fda0003f05270 */
[----:B------:R-:W-:Y:S02]  /*251a0*/  @!P0 R2UR UR6, R4 ;  /* 0x00000000040682ca */ /* 0x000fe400000e0000 */
[----:B------:R-:W-:-:S13]  /*251b0*/  @!P0 R2UR UR7, R5 ;  /* 0x00000000050782ca */ /* 0x000fda00000e0000 */
[----:B------:R-:W3:Y:S01]  /*251c0*/  @!P0 LD.E R7, desc[UR6][R2.64+0x4] ;  /* 0x0000040602078980 */ /* 0x000ee2000c101900 */
[C---:B------:R-:W-:Y:S02]  /*251d0*/  R2UR UR4, R4.reuse ;  /* 0x00000000040472ca */ /* 0x040fe400000e0000 */
[C---:B------:R-:W-:Y:S02]  /*251e0*/  R2UR UR5, R5.reuse ;  /* 0x00000000050572ca */ /* 0x040fe400000e0000 */
[C---:B------:R-:W-:Y:S02]  /*251f0*/  R2UR UR6, R4.reuse ;  /* 0x00000000040672ca */ /* 0x040fe400000e0000 */
[C---:B------:R-:W-:Y:S02]  /*25200*/  R2UR UR7, R5.reuse ;  /* 0x00000000050772ca */ /* 0x040fe400000e0000 */
[----:B------:R-:W-:Y:S02]  /*25210*/  @!P0 R2UR UR8, R4 ;  /* 0x00000000040882ca */ /* 0x000fe400000e0000 */
[----:B------:R-:W-:-:S02]  /*25220*/  @!P0 R2UR UR9, R5 ;  /* 0x00000000050982ca */ /* 0x000fc400000e0000 */
[----:B------:R-:W-:Y:S02]  /*25230*/  @!P0 R2UR UR10, R4 ;  /* 0x00000000040a82ca */ /* 0x000fe400000e0000 */
[----:B------:R-:W-:Y:S01]  /*25240*/  @!P0 R2UR UR11, R5 ;  /* 0x00000000050b82ca */ /* 0x000fe200000e0000 */
[----:B------:R1:W-:Y:S08]  /*25250*/  ST.E desc[UR4][R2.64], R11 ;  /* 0x0000000b02007985 */ /* 0x0003f0000c101904 */
[----:B------:R4:W-:Y:S01]  /*25260*/  @!P0 ST.E desc[UR8][R2.64], RZ ;  /* 0x000000ff02008985 */ /* 0x0009e2000c101908 */
[----:B--2---:R-:W-:-:S05]  /*25270*/  VIADD R13, R6, 0x1 ;  /* 0x00000001060d7836 */ /* 0x004fca0000000000 */
[----:B------:R4:W-:Y:S01]  /*25280*/  ST.E desc[UR6][R2.64+0x8], R13 ;  /* 0x0000080d02007985 */ /* 0x0009e2000c101906 */
[----:B---3--:R-:W-:-:S05]  /*25290*/  @!P0 LOP3.LUT R15, R7, 0x1, RZ, 0x3c, !PT ;  /* 0x00000001070f8812 */ /* 0x008fca00078e3cff */
[----:B------:R4:W-:Y:S04]  /*252a0*/  @!P0 ST.E desc[UR10][R2.64+0x4], R15 ;  /* 0x0000040f02008985 */ /* 0x0009e8000c10190a */
[----:B------:R-:W2:Y:S01]  /*252b0*/  LDL.64 R8, [R0+0x18] ;  /* 0x0000180000087983 */ /* 0x000ea20000100a00 */
[----:B------:R-:W-:Y:S02]  /*252c0*/  R2UR UR4, R4 ;  /* 0x00000000040472ca */ /* 0x000fe400000e0000 */
[----:B------:R-:W-:Y:S01]  /*252d0*/  R2UR UR5, R5 ;  /* 0x00000000050572ca */ /* 0x000fe200000e0000 */
[----:B------:R-:W3:-:S12]  /*252e0*/  LDL.64 R6, [R0] ;  /* 0x0000000000067983 */ /* 0x000ed80000100a00 */
[----:B--2---:R-:W2:Y:S01]  /*252f0*/  LD.E R14, desc[UR4][R8.64+0x1c] ;  /* 0x00001c04080e7980 */ /* 0x004ea2000c101900 */
[C---:B------:R-:W-:Y:S02]  /*25300*/  R2UR UR4, R4.reuse ;  /* 0x00000000040472ca */ /* 0x040fe400000e0000 */
[C---:B------:R-:W-:Y:S02]  /*25310*/  R2UR UR5, R5.reuse ;  /* 0x00000000050572ca */ /* 0x040fe400000e0000 */
[----:B------:R-:W-:Y:S02]  /*25320*/  R2UR UR6, R4 ;  /* 0x00000000040672ca */ /* 0x000fe400000e0000 */
[----:B------:R-:W-:Y:S01]  /*25330*/  R2UR UR7, R5 ;  /* 0x00000000050772ca */ /* 0x000fe200000e0000 */
[----:B------:R-:W-:Y:S08]  /*25340*/  BSSY B3, `(.L_x_8913) ;  /* 0x0000007000037945 */ /* 0x000ff00003800000 */
[----:B---3--:R4:W5:Y:S04]  /*25350*/  LD.E R12, desc[UR4][R6.64] ;  /* 0x00000004060c7980 */ /* 0x008968000c101900 */
[----:B-1----:R4:W5:Y:S01]  /*25360*/  LD.E R11, desc[UR6][R6.64+0x4] ;  /* 0x00000406060b7980 */ /* 0x002962000c101900 */
[----:B--2---:R-:W-:-:S04]  /*25370*/  LOP3.LUT R14, R14, 0x1, RZ, 0xfc, !PT ;  /* 0x000000010e0e7812 */ /* 0x004fc800078efcff */
[----:B------:R-:W-:-:S13]  /*25380*/  ISETP.NE.AND P0, PT, R14, 0x3, PT ;  /* 0x000000030e00780c */ /* 0x000fda0003f05270 */
[----:B----4-:R-:W-:Y:S05]  /*25390*/  @!P0 BRA `(.L_x_8914) ;  /* 0x0000000000048947 */ /* 0x010fea0003800000 */
[----:B------:R-:W-:Y:S01]  /*253a0*/  BPT.TRAP 0x1 ;  /* 0x000000040000795c */ /* 0x000fe20000300000 */
.L_x_8914:
[----:B------:R-:W-:Y:S05]  /*253b0*/  BSYNC B3 ;  /* 0x0000000000037941 */ /* 0x000fea0003800000 */
.L_x_8913:
[----:B------:R-:W-:Y:S02]  /*253c0*/  R2UR UR4, R4 ;  /* 0x00000000040472ca */ /* 0x000fe400000e0000 */
[----:B------:R-:W-:-:S13]  /*253d0*/  R2UR UR5, R5 ;  /* 0x00000000050572ca */ /* 0x000fda00000e0000 */
[----:B------:R-:W2:Y:S01]  /*253e0*/  LD.E.64 R2, desc[UR4][R8.64+0x8] ;  /* 0x0000080408027980 */ /* 0x000ea2000c101b00 */
[----:B-----5:R-:W-:Y:S02]  /*253f0*/  SHF.L.U32 R13, R11, 0x1f, RZ ;  /* 0x0000001f0b0d7819 */ /* 0x020fe400000006ff */
[----:B--2---:R-:W-:-:S05]  /*25400*/  MOV R3, R2 ;  /* 0x0000000200037202 */ /* 0x004fca0000000f00 */
[----:B------:R-:W-:-:S04]  /*25410*/  IMAD R12, R12, 0x8, R3 ;  /* 0x000000080c0c7824 */ /* 0x000fc800078e0203 */
[----:B------:R1:W2:Y:S01]  /*25420*/  SYNCS.PHASECHK.TRANS64.TRYWAIT P0, [R12+URZ], R13 ;  /* 0x0000000d0c0075a7 */ /* 0x0002a2000800017f */
[----:B------:R-:W3:Y:S01]  /*25430*/  LD.E R11, desc[UR4][R8.64+0x1c] ;  /* 0x00001c04080b7980 */ /* 0x000ee2000c101900 */
[----:B------:R-:W-:Y:S02]  /*25440*/  R2UR UR6, R4 ;  /* 0x00000000040672ca */ /* 0x000fe400000e0000 */
[----:B------:R-:W-:Y:S01]  /*25450*/  R2UR UR7, R5 ;  /* 0x00000000050772ca */ /* 0x000fe200000e0000 */
[----:B------:R1:W5:Y:S01]  /*25460*/  LD.E R2, desc[UR4][R6.64] ;  /* 0x0000000406027980 */ /* 0x000362000c101900 */
[----:B------:R-:W-:Y:S11]  /*25470*/  BSSY B3, `(.L_x_8915) ;  /* 0x0000006000037945 */ /* 0x000ff60003800000 */
[----:B------:R1:W5:Y:S01]  /*25480*/  LD.E R3, desc[UR6][R6.64+0x4] ;  /* 0x0000040606037980 */ /* 0x000362000c101900 */
[----:B---3--:R-:W-:-:S04]  /*25490*/  LOP3.LUT R11, R11, 0x1, RZ, 0xfc, !PT ;  /* 0x000000010b0b7812 */ /* 0x008fc800078efcff */
[----:B------:R-:W-:-:S13]  /*254a0*/  ISETP.NE.AND P1, PT, R11, 0x3, PT ;  /* 0x000000030b00780c */ /* 0x000fda0003f25270 */
[----:B-12---:R-:W-:Y:S05]  /*254b0*/  @!P1 BRA `(.L_x_8916) ;  /* 0x0000000000049947 */ /* 0x006fea0003800000 */
[----:B------:R-:W-:Y:S01]  /*254c0*/  BPT.TRAP 0x1 ;  /* 0x000000040000795c */ /* 0x000fe20000300000 */
.L_x_8916:
[----:B------:R-:W-:Y:S05]  /*254d0*/  BSYNC B3 ;  /* 0x0000000000037941 */ /* 0x000fea0003800000 */
.L_x_8915:
[----:B------:R-:W-:Y:S04]  /*254e0*/  BSSY B3, `(.L_x_8917) ;  /* 0x000000a000037945 */ /* 0x000fe80003800000 */
[----:B------:R-:W-:Y:S05]  /*254f0*/  @P0 BRA `(.L_x_8918) ;  /* 0x0000000000200947 */ /* 0x000fea0003800000 */
[----:B------:R-:W-:Y:S02]  /*25500*/  R2UR UR4, R4 ;  /* 0x00000000040472ca */ /* 0x000fe400000e0000 */
[----:B------:R-:W-:-:S13]  /*25510*/  R2UR UR5, R5 ;  /* 0x00000000050572ca */ /* 0x000fda00000e0000 */
[----:B------:R-:W2:Y:S01]  /*25520*/  LD.E.64 R8, desc[UR4][R8.64+0x8] ;  /* 0x0000080408087980 */ /* 0x000ea2000c101b00 */
[----:B-----5:R-:W-:Y:S02]  /*25530*/  SHF.L.U32 R3, R3, 0x1f, RZ ;  /* 0x0000001f03037819 */ /* 0x020fe400000006ff */
[----:B--2---:R-:W-:-:S05]  /*25540*/  MOV R7, R8 ;  /* 0x0000000800077202 */ /* 0x004fca0000000f00 */
[----:B------:R-:W-:-:S04]  /*25550*/  IMAD R2, R2, 0x8, R7 ;  /* 0x0000000802027824 */ /* 0x000fc800078e0207 */
[----:B------:R-:W1:Y:S02]  /*25560*/  SYNCS.PHASECHK.TRANS64.TRYWAIT P0, [R2+URZ], R3 ;  /* 0x00000003020075a7 */ /* 0x000e64000800017f */
[----:B-1----:R-:W-:Y:S05]  /*25570*/  @!P0 BRA `(.L_x_8919) ;  /* 0x000001b400588947 */ /* 0x002fea0003800000 */
.L_x_8918:
[----:B------:R-:W-:Y:S05]  /*25580*/  BSYNC B3 ;  /* 0x0000000000037941 */ /* 0x000fea0003800000 */
.L_x_8917:
[----:B------:R-:W2:Y:S04]  /*25590*/  LDL.64 R8, [R0] ;  /* 0x0000000000087983 */ /* 0x000ea80000100a00 */
[----:B------:R-:W3:Y:S01]  /*255a0*/  LDL.64 R6, [R0+0x28] ;  /* 0x0000280000067983 */ /* 0x000ee20000100a00 */
[C---:B------:R-:W-:Y:S02]  /*255b0*/  R2UR UR6, R4.reuse ;  /* 0x00000000040672ca */ /* 0x040fe400000e0000 */
[C---:B------:R-:W-:Y:S01]  /*255c0*/  R2UR UR7, R5.reuse ;  /* 0x00000000050772ca */ /* 0x040fe200000e0000 */
[----:B-1---5:R-:W4:Y:S01]  /*255d0*/  LDL.64 R2, [R0+0x20] ;  /* 0x0000200000027983 */ /* 0x022f220000100a00 */
[C---:B------:R-:W-:Y:S02]  /*255e0*/  R2UR UR4, R4.reuse ;  /* 0x00000000040472ca */ /* 0x040fe400000e0000 */
[----:B------:R-:W-:Y:S01]  /*255f0*/  R2UR UR5, R5 ;  /* 0x00000000050572ca */ /* 0x000fe200000e0000 */
[----:B------:R-:W4:Y:S08]  /*25600*/  LDL.64 R12, [R0+0x8] ;  /* 0x00000800000c7983 */ /* 0x000f300000100a00 */
[----:B--2---:R-:W2:Y:S04]  /*25610*/  LD.E R9, desc[UR6][R8.64] ;  /* 0x0000000608097980 */ /* 0x004ea8000c101900 */
[----:B---3--:R-:W2:Y:S01]  /*25620*/  LD.E.64 R14, desc[UR4][R6.64] ;  /* 0x00000004060e7980 */ /* 0x008ea2000c101b00 */
[----:B------:R-:W-:Y:S05]  /*25630*/  WARPSYNC.ALL ;  /* 0x0000000000007948 */ /* 0x000fea0003800000 */
[----:B------:R-:W-:-:S02]  /*25640*/  R2UR UR4, R4 ;  /* 0x00000000040472ca */ /* 0x000fc400000e0000 */
[C---:B------:R-:W-:Y:S02]  /*25650*/  R2UR UR5, R5.reuse ;  /* 0x00000000050572ca */ /* 0x040fe400000e0000 */
[----:B------:R-:W-:Y:S02]  /*25660*/  R2UR UR6, R4 ;  /* 0x00000000040672ca */ /* 0x000fe400000e0000 */
[----:B------:R-:W-:-:S09]  /*25670*/  R2UR UR7, R5 ;  /* 0x00000000050772ca */ /* 0x000fd200000e0000 */
[----:B----4-:R1:W-:Y:S04]  /*25680*/  ST.E desc[UR4][R12.64], RZ ;  /* 0x000000ff0c007985 */ /* 0x0103e8000c101904 */
[----:B------:R-:W3:Y:S01]  /*25690*/  LD.E.64 R6, desc[UR6][R2.64] ;  /* 0x0000000602067980 */ /* 0x000ee2000c101b00 */
[----:B--2---:R-:W-:Y:S01]  /*256a0*/  IMAD R8, R9, 0x300, R14 ;  /* 0x0000030009087824 */ /* 0x004fe200078e020e */
[----:B------:R-:W-:Y:S01]  /*256b0*/  WARPGROUP.ARRIVE ;  /* 0x00000000000079c5 */ /* 0x000fe20000000000 */
[----:B------:R-:W-:Y:S01]  /*256c0*/  IMAD.MOV.U32 R9, RZ, RZ, R15 ;  /* 0x000000ffff097224 */ /* 0x000fe200078e000f */
[----:B------:R-:W-:Y:S01]  /*256d0*/  R2UR UR8, R4 ;  /* 0x00000000040872ca */ /* 0x000fe200000e0000 */
[----:B------:R-:W-:Y:S01]  /*256e0*/  IMAD.MOV.U32 R193, RZ, RZ, 0x1 ;  /* 0x00000001ffc17424 */ /* 0x000fe200078e00ff */
[----:B------:R-:W-:-:S02]  /*256f0*/  R2UR UR6, R8 ;  /* 0x00000000080672ca */ /* 0x000fc400000e0000 */
[----:B------:R-:W-:Y:S02]  /*25700*/  R2UR UR7, R9 ;  /* 0x00000000090772ca */ /* 0x000fe400000e0000 */
[C---:B------:R-:W-:Y:S02]  /*25710*/  R2UR UR9, R5.reuse ;  /* 0x00000000050972ca */ /* 0x040fe400000e0000 */
[----:B------:R-:W-:Y:S02]  /*25720*/  R2UR UR10, R4 ;  /* 0x00000000040a72ca */ /* 0x000fe400000e0000 */
[----:B------:R-:W-:Y:S02]  /*25730*/  R2UR UR11, R5 ;  /* 0x00000000050b72ca */ /* 0x000fe400000e0000 */
[----:B---3--:R-:W-:Y:S02]  /*25740*/  R2UR UR4, R6 ;  /* 0x00000000060472ca */ /* 0x008fe400000e0000 */
[----:B------:R-:W-:-:S13]  /*25750*/  R2UR UR5, R7 ;  /* 0x00000000070572ca */ /* 0x000fda00000e0000 */
[----:B------:R-:W-:Y:S03]  /*25760*/  HGMMA.64x96x16.F32 R24, gdesc[UR4], RZ, !UPT, gsb0 ;  /* 0x01600000041879f0 */ /* 0x000fe6000c0008ff */
[----:B------:R-:W-:Y:S02]  /*25770*/  WARPGROUP.DEPBAR.LE gsb0, 0x0 ;  /* 0x00008000000079c5 */ /* 0x000fe40000010000 */
[----:B------:R1:W-:Y:S04]  /*25780*/  ST.E desc[UR8][R12.64], R193 ;  /* 0x000000c10c007985 */ /* 0x0003e8000c101908 */
[----:B------:R-:W2:Y:S01]  /*25790*/  LD.E.64 R6, desc[UR10][R2.64] ;  /* 0x0000000a02067980 */ /* 0x000ea2000c101b00 */
[----:B------:R-:W-:Y:S01]  /*257a0*/  VIADD R14, R8, 0x2 ;  /* 0x00000002080e7836 */ /* 0x000fe20000000000 */
[----:B------:R-:W-:Y:S01]  /*257b0*/  R2UR UR7, R15 ;  /* 0x000000000f0772ca */ /* 0x000fe200000e0000 */
[----:B------:R-:W-:Y:S01]  /*257c0*/  WARPGROUP.ARRIVE ;  /* 0x00000000000079c5 */ /* 0x000fe20000000000 */
[----:B------:R-:W-:-:S02]  /*257d0*/  R2UR UR8, R4 ;  /* 0x00000000040872ca */ /* 0x000fc400000e0000 */
[----:B------:R-:W-:Y:S02]  /*257e0*/  R2UR UR6, R14 ;  /* 0x000000000e0672ca */ /* 0x000fe400000e0000 */
[C---:B------:R-:W-:Y:S02]  /*257f0*/  R2UR UR9, R5.reuse ;  /* 0x00000000050972ca */ /* 0x040fe400000e0000 */
[----:B------:R-:W-:Y:S02]  /*25800*/  R2UR UR10, R4 ;  /* 0x00000000040a72ca */ /* 0x000fe400000e0000 */
[----:B------:R-:W-:Y:S01]  /*25810*/  R2UR UR11, R5 ;  /* 0x00000000050b72ca */ /* 0x000fe200000e0000 */
[----:B--2---:R-:W-:Y:S01]  /*25820*/  VIADD R6, R6, 0x2 ;  /* 0x0000000206067836 */ /* 0x004fe20000000000 */
[----:B------:R-:W-:-:S04]  /*25830*/  R2UR UR5, R7 ;  /* 0x00000000070572ca */ /* 0x000fc800000e0000 */
[----:B------:R-:W-:-:S13]  /*25840*/  R2UR UR4, R6 ;  /* 0x00000000060472ca */ /* 0x000fda00000e0000 */
[----:B------:R-:W-:Y:S03]  /*25850*/  HGMMA.64x96x16.F32 R24, gdesc[UR4], R24, gsb0 ;  /* 0x01600000041879f0 */ /* 0x000fe60008000818 */
        /* <DEDUP_REMOVED lines=19> */
[----:B------:R-:W-:Y:S01]  /*25990*/  WARPGROUP.ARRIVE ;  /* 0x00000000000079c5 */ /* 0x000fe20000000000 */
[----:B------:R-:W-:Y:S01]  /*259a0*/  IMAD.MOV.U32 R9, RZ, RZ, R15 ;  /* 0x000000ffff097224 */ /* 0x000fe200078e000f */
[----:B------:R-:W-:-:S02]  /*259b0*/  R2UR UR8, R4 ;  /* 0x00000000040872ca */ /* 0x000fc400000e0000 */
[----:B------:R-:W-:Y:S02]  /*259c0*/  R2UR UR6, R8 ;  /* 0x00000000080672ca */ /* 0x000fe400000e0000 */
        /* <DEDUP_REMOVED lines=8> */
[----:B------:R-:W2:Y:S01]  /*25a50*/  LDL.64 R6, [R0+0x40] ;  /* 0x0000400000067983 */ /* 0x000ea20000100a00 */
[----:B------:R-:W-:-:S02]  /*25a60*/  R2UR UR4, R4 ;  /* 0x00000000040472ca */ /* 0x000fc400000e0000 */
        /* <DEDUP_REMOVED lines=9> */
[----:B------:R1:W5:Y:S01]  /*25b00*/  LD.E R14, desc[UR6][R2.64+0x4] ;  /* 0x00000406020e7980 */ /* 0x000362000c101900 */
[----:B--2---:R-:W-:-:S04]  /*25b10*/  LOP3.LUT R8, R8, 0x1, RZ, 0xfc, !PT ;  /* 0x0000000108087812 */ /* 0x004fc800078efcff */
[----:B------:R-:W-:-:S13]  /*25b20*/  ISETP.NE.AND P0, PT, R8, 0x3, PT ;  /* 0x000000030800780c */ /* 0x000fda0003f05270 */
[----:B-1----:R-:W-:Y:S05]  /*25b30*/  @!P0 BRA `(.L_x_8921) ;  /* 0x0000000000048947 */ /* 0x002fea0003800000 */
[----:B------:R-:W-:Y:S01]  /*25b40*/  BPT.TRAP 0x1 ;  /* 0x000000040000795c */ /* 0x000fe20000300000 */
.L_x_8921:
[----:B------:R-:W-:Y:S05]  /*25b50*/  BSYNC B3 ;  /* 0x0000000000037941 */ /* 0x000fea0003800000 */
.L_x_8920:
        /* <DEDUP_REMOVED lines=17> */
.L_x_8923:
[----:B------:R-:W-:Y:S05]  /*25c70*/  BSYNC B3 ;  /* 0x0000000000037941 */ /* 0x000fea0003800000 */
.L_x_8922:
        /* <DEDUP_REMOVED lines=10> */
.L_x_8925:
[----:B------:R-:W-:Y:S05]  /*25d20*/  BSYNC B3 ;  /* 0x0000000000037941 */ /* 0x000fea0003800000 */
.L_x_8924:
[----:B------:R-:W2:Y:S04]  /*25d30*/  LDL.64 R12, [R0] ;  /* 0x00000000000c7983 */ /* 0x000ea80000100a00 */
[----:B-1---5:R-:W3:Y:S01]  /*25d40*/  LDL.64 R8, [R0+0x58] ;  /* 0x0000580000087983 */ /* 0x022ee20000100a00 */
[C---:B------:R-:W-:Y:S02]  /*25d50*/  R2UR UR6, R4.reuse ;  /* 0x00000000040672ca */ /* 0x040fe400000e0000 */
[C---:B------:R-:W-:Y:S01]  /*25d60*/  R2UR UR7, R5.reuse ;  /* 0x00000000050772ca */ /* 0x040fe200000e0000 */
[----:B------:R-:W4:Y:S01]  /*25d70*/  LDL.64 R2, [R0+0x48] ;  /* 0x0000480000027983 */ /* 0x000f220000100a00 */
[C---:B------:R-:W-:Y:S02]  /*25d80*/  R2UR UR4, R4.reuse ;  /* 0x00000000040472ca */ /* 0x040fe400000e0000 */
[C---:B------:R-:W-:Y:S01]  /*25d90*/  R2UR UR5, R5.reuse ;  /* 0x00000000050572ca */ /* 0x040fe200000e0000 */
[----:B------:R-:W4:Y:S08]  /*25da0*/  LDL.64 R6, [R0+0x50] ;  /* 0x0000500000067983 */ /* 0x000f300000100a00 */
[----:B--2---:R-:W2:Y:S04]  /*25db0*/  LD.E R13, desc[UR6][R12.64] ;  /* 0x000000060c0d7980 */ /* 0x004ea8000c101900 */
[----:B---3--:R-:W2:Y:S01]  /*25dc0*/  LD.E.64 R14, desc[UR4][R8.64] ;  /* 0x00000004080e7980 */ /* 0x008ea2000c101b00 */
[----:B------:R-:W-:Y:S05]  /*25dd0*/  WARPSYNC.ALL ;  /* 0x0000000000007948 */ /* 0x000fea0003800000 */
[----:B------:R-:W-:Y:S01]  /*25de0*/  R2UR UR6, R4 ;  /* 0x00000000040672ca */ /* 0x000fe200000e0000 */
[----:B------:R-:W3:Y:S01]  /*25df0*/  LDL R19, [R1+0x470] ;  /* 0x0004700001137983 */ /* 0x000ee20000100800 */
[----:B------:R-:W-:-:S02]  /*25e00*/  R2UR UR7, R5 ;  /* 0x00000000050772ca */ /* 0x000fc400000e0000 */
[----:B------:R-:W-:Y:S01]  /*25e10*/  R2UR UR4, R4 ;  /* 0x00000000040472ca */ /* 0x000fe200000e0000 */
[----:B------:R-:W3:Y:S01]  /*25e20*/  LDL R18, [R1+0x474] ;  /* 0x0004740001127983 */ /* 0x000ee20000100800 */
[----:B------:R-:W-:-:S09]  /*25e30*/  R2UR UR5, R5 ;  /* 0x00000000050572ca */ /* 0x000fd200000e0000 */
[----:B----4-:R-:W4:Y:S04]  /*25e40*/  LD.E R11, desc[UR6][R2.64] ;  /* 0x00000006020b7980 */ /* 0x010f28000c101900 */
[----:B------:R-:W3:Y:S01]  /*25e50*/  LD.E.64 R8, desc[UR4][R6.64] ;  /* 0x0000000406087980 */ /* 0x000ee2000c101b00 */
[----:B--2---:R-:W-:Y:S01]  /*25e60*/  IMAD R12, R13, 0xc00, R14 ;  /* 0x00000c000d0c7824 */ /* 0x004fe200078e020e */
[----:B------:R-:W-:Y:S01]  /*25e70*/  WARPGROUP.ARRIVE ;  /* 0x00000000000079c5 */ /* 0x000fe20000000000 */
[----:B------:R-:W-:Y:S01]  /*25e80*/  IMAD.MOV.U32 R13, RZ, RZ, R15 ;  /* 0x000000ffff0d7224 */ /* 0x000fe200078e000f */
[----:B------:R-:W-:Y:S02]  /*25e90*/  R2UR UR8, R4 ;  /* 0x00000000040872ca */ /* 0x000fe400000e0000 */
[----:B------:R-:W-:-:S02]  /*25ea0*/  R2UR UR6, R12 ;  /* 0x000000000c0672ca */ /* 0x000fc400000e0000 */
[----:B------:R-:W-:Y:S02]  /*25eb0*/  R2UR UR7, R13 ;  /* 0x000000000d0772ca */ /* 0x000fe400000e0000 */
[C---:B------:R-:W-:Y:S02]  /*25ec0*/  R2UR UR9, R5.reuse ;  /* 0x00000000050972ca */ /* 0x040fe400000e0000 */
[----:B------:R-:W-:Y:S02]  /*25ed0*/  R2UR UR10, R4 ;  /* 0x00000000040a72ca */ /* 0x000fe400000e0000 */
[----:B------:R-:W-:Y:S02]  /*25ee0*/  R2UR UR11, R5 ;  /* 0x00000000050b72ca */ /* 0x000fe400000e0000 */
[----:B----4-:R-:W-:Y:S02]  /*25ef0*/  ISETP.NE.U32.AND P0, PT, R11, RZ, PT ;  /* 0x000000ff0b00720c */ /* 0x010fe40003f05070 */
[----:B---3--:R-:W-:-:S02]  /*25f00*/  R2UR UR4, R8 ;  /* 0x00000000080472ca */ /* 0x008fc400000e0000 */
[----:B------:R-:W-:-:S09]  /*25f10*/  R2UR UR5, R9 ;  /* 0x00000000090572ca */ /* 0x000fd200000e0000 */
[----:B------:R-:W-:-:S05]  /*25f20*/  VOTEU.ANY UP0, P0 ;  /* 0x00000000003f7886 */ /* 0x000fca0000000100 */
[----:B------:R-:W-:Y:S03]  /*25f30*/  HGMMA.64x96x16.F32 R24, gdesc[UR4], R24, UP0, gsb0 ;  /* 0x01600000041879f0 */ /* 0x000fe6000b800818 */
[----:B------:R-:W-:Y:S02]  /*25f40*/  WARPGROUP.DEPBAR.LE gsb0, 0x0 ;  /* 0x00008000000079c5 */ /* 0x000fe40000010000 */
[----:B------:R-:W-:Y:S04]  /*25f50*/  ST.E desc[UR8][R2.64], R193 ;  /* 0x000000c102007985 */ /* 0x000fe8000c101908 */
        /* <DEDUP_REMOVED lines=212> */
[----:B------:R-:W-:Y:S01]  /*26ca0*/  WARPGROUP.ARRIVE ;  /* 0x00000000000079c5 */ /* 0x000fe20000000000 */
[----:B------:R-:W-:-:S05]  /*26cb0*/  IMAD.MOV.U32 R13, RZ, RZ, R15 ;  /* 0x000000ffff0d7224 */ /* 0x000fca00078e000f */
[----:B------:R-:W1:Y:S01]  /*26cc0*/  S2R R199, SR_TID.X ;  /* 0x0000000000c77919 */ /* 0x000e620000002100 */
[----:B------:R-:W-:Y:S02]  /*26cd0*/  R2UR UR8, R4 ;  /* 0x00000000040872ca */ /* 0x000fe400000e0000 */
[----:B------:R-:W-:Y:S02]  /*26ce0*/  R2UR UR6, R12 ;  /* 0x000000000c0672ca */ /* 0x000fe400000e0000 */
[----:B------:R-:W-:Y:S02]  /*26cf0*/  R2UR UR7, R13 ;  /* 0x000000000d0772ca */ /* 0x000fe400000e0000 */
[----:B------:R-:W-:Y:S02]  /*26d00*/  R2UR UR9, R5 ;  /* 0x00000000050972ca */ /* 0x000fe400000e0000 */
[----:B------:R-:W-:Y:S02]  /*26d10*/  LOP3.LUT R163, R163, 0xfffbffff, RZ, 0xc0, !PT ;  /* 0xfffbffffa3a37812 */ /* 0x000fe400078ec0ff */
[----:B-1----:R-:W-:Y:S01]  /*26d20*/  LOP3.LUT P1, RZ, R199, 0x7f, RZ, 0xc0, !PT ;  /* 0x0000007fc7ff7812 */ /* 0x002fe2000782c0ff */
[----:B--2---:R-:W-:Y:S01]  /*26d30*/  VIADD R8, R8, 0xc06 ;  /* 0x00000c0608087836 */ /* 0x004fe20000000000 */
[----:B------:R-:W-:-:S02]  /*26d40*/  R2UR UR5, R9 ;  /* 0x00000000090572ca */ /* 0x000fc400000e0000 */
[----:B------:R-:W-:Y:S02]  /*26d50*/  SHF.R.U32.HI R11, RZ, 0x7, R199 ;  /* 0x00000007ff0b7819 */ /* 0x000fe400000116c7 */
[----:B------:R-:W-:Y:S01]  /*26d60*/  R2UR UR4, R8 ;  /* 0x00000000080472ca */ /* 0x000fe200000e0000 */
[----:B------:R-:W-:Y:S01]  /*26d70*/  IMAD.MOV.U32 R23, RZ, RZ, R158 ;  /* 0x000000ffff177224 */ /* 0x000fe200078e009e */
[C---:B------:R-:W-:Y:S02]  /*26d80*/  R2UR UR12, R4.reuse ;  /* 0x00000000040c72ca */ /* 0x040fe400000e0000 */
[C---:B------:R-:W-:Y:S02]  /*26d90*/  R2UR UR13, R5.reuse ;  /* 0x00000000050d72ca */ /* 0x040fe400000e0000 */
[----:B------:R-:W-:Y:S02]  /*26da0*/  R2UR UR10, R4 ;  /* 0x00000000040a72ca */ /* 0x000fe400000e0000 */
[----:B------:R-:W-:Y:S01]  /*26db0*/  R2UR UR11, R5 ;  /* 0x00000000050b72ca */ /* 0x000fe200000e0000 */
[----:B------:R-:W-:Y:S01]  /*26dc0*/  BSSY B3, `(.L_x_8927) ;  /* 0x00000d4000037945 */ /* 0x000fe20003800000 */
[----:B------:R-:W-:-:S03]  /*26dd0*/  @P1 LOP3.LUT R163, R163, 0x40000, RZ, 0xfc, !PT ;  /* 0x00040000a3a31812 */ /* 0x000fc600078efcff */
[----:B------:R-:W-:Y:S03]  /*26de0*/  HGMMA.64x96x16.F32 R24, gdesc[UR4], R24, gsb0 ;  /* 0x01600000041879f0 */ /* 0x000fe60008000818 */
[----:B------:R-:W-:Y:S02]  /*26df0*/  WARPGROUP.DEPBAR.LE gsb0, 0x0 ;  /* 0x00008000000079c5 */ /* 0x000fe40000010000 */
[----:B------:R1:W-:Y:S04]  /*26e00*/  ST.E desc[UR8][R2.64], R193 ;  /* 0x000000c102007985 */ /* 0x0003e8000c101908 */
[----:B------:R-:W2:Y:S04]  /*26e10*/  @!P1 LDL.64 R6, [R0+0x18] ;  /* 0x0000180000069983 */ /* 0x000ea80000100a00 */
[----:B------:R-:W3:Y:S01]  /*26e20*/  @!P1 LDL.64 R8, [R0] ;  /* 0x0000000000089983 */ /* 0x000ee20000100a00 */
[----:B------:R-:W-:-:S02]  /*26e30*/  @!P1 R2UR UR4, R4 ;  /* 0x00000000040492ca */ /* 0x000fc400000e0000 */
[C---:B------:R-:W-:Y:S02]  /*26e40*/  @!P1 R2UR UR5, R5.reuse ;  /* 0x00000000050592ca */ /* 0x040fe400000e0000 */
[----:B------:R-:W-:Y:S02]  /*26e50*/  @!P1 R2UR UR6, R4 ;  /* 0x00000000040692ca */ /* 0x000fe400000e0000 */
[----:B------:R-:W-:Y:S02]  /*26e60*/  @!P1 R2UR UR7, R5 ;  /* 0x00000000050792ca */ /* 0x000fe400000e0000 */
[----:B------:R-:W-:-:S05]  /*26e70*/  IADD3 R11, -R11, 0xb, RZ ;  /* 0x0000000b0b0b7810 */ /* 0x000fca0007ffe1ff */
[----:B------:R4:W-:Y:S06]  /*26e80*/  BAR.ARV R11, 0x100 ;  /* 0x0004000b0000751d */ /* 0x0009ec0000002000 */
[----:B--2---:R-:W2:Y:S04]  /*26e90*/  @!P1 LD.E.64 R6, desc[UR4][R6.64+0x30] ;  /* 0x0000300406069980 */ /* 0x004ea8000c101b00 */
[----:B---3--:R-:W1:Y:S01]  /*26ea0*/  @!P1 LD.E R8, desc[UR6][R8.64] ;  /* 0x0000000608089980 */ /* 0x008e62000c101900 */
[----:B--2---:R-:W-:-:S05]  /*26eb0*/  @!P1 MOV R13, R6 ;  /* 0x00000006000d9202 */ /* 0x004fca0000000f00 */
[----:B-1----:R-:W-:-:S05]  /*26ec0*/  @!P1 IMAD R2, R8, 0x8, R13 ;  /* 0x0000000808029824 */ /* 0x002fca00078e020d */
[----:B------:R-:W-:-:S04]  /*26ed0*/  @!P1 PRMT R2, RZ, 0x654, R2 ;  /* 0x00000654ff029816 */ /* 0x000fc80000000002 */
[----:B------:R1:W-:Y:S01]  /*26ee0*/  @!P1 SYNCS.ARRIVE.TRANS64.RED.A1T0 RZ, [R2+URZ], RZ ;  /* 0x000000ff02ff99a7 */ /* 0x0003e2000810043f */
[C---:B------:R-:W-:Y:S02]  /*26ef0*/  R2UR UR4, R4.reuse ;  /* 0x00000000040472ca */ /* 0x040fe400000e0000 */
[C---:B------:R-:W-:Y:S02]  /*26f00*/  R2UR UR5, R5.reuse ;  /* 0x00000000050572ca */ /* 0x040fe400000e0000 */
[C---:B------:R-:W-:Y:S02]  /*26f10*/  R2UR UR8, R4.reuse ;  /* 0x00000000040872ca */ /* 0x040fe400000e0000 */
[C---:B------:R-:W-:Y:S01]  /*26f20*/  R2UR UR9, R5.reuse ;  /* 0x00000000050972ca */ /* 0x040fe200000e0000 */
[----:B-1----:R-:W2:Y:S01]  /*26f30*/  LDL.64 R2, [R0+0x68] ;  /* 0x0000680000027983 */ /* 0x002ea20000100a00 */
[----:B------:R-:W-:Y:S02]  /*26f40*/  IMAD.MOV.U32 R8, RZ, RZ, R18 ;  /* 0x000000ffff087224 */ /* 0x000fe400078e0012 */
[----:B------:R-:W-:Y:S01]  /*26f50*/  IMAD.MOV.U32 R9, RZ, RZ, R19 ;  /* 0x000000ffff097224 */ /* 0x000fe200078e0013 */
[----:B------:R-:W-:Y:S01]  /*26f60*/  R2UR UR6, R4 ;  /* 0x00000000040672ca */ /* 0x000fe200000e0000 */
[----:B------:R-:W3:Y:S01]  /*26f70*/  LD.E R79, desc[UR10][R22.64+0x14] ;  /* 0x0000140a164f7980 */ /* 0x000ee2000c101900 */
[----:B------:R-:W-:-:S06]  /*26f80*/  R2UR UR7, R5 ;  /* 0x00000000050772ca */ /* 0x000fcc00000e0000 */
[----:B------:R1:W4:Y:S04]  /*26f90*/  LD.E R78, desc[UR8][R8.64] ;  /* 0x00000008084e7980 */ /* 0x000328000c101900 */
[----:B--2---:R-:W2:Y:S01]  /*26fa0*/  LD.E.64 R2, desc[UR4][R2.64] ;  /* 0x0000000402027980 */ /* 0x004ea2000c101b00 */
[C---:B------:R-:W-:Y:S02]  /*26fb0*/  R2UR UR4, R4.reuse ;  /* 0x00000000040472ca */ /* 0x040fe400000e0000 */
[C---:B------:R-:W-:Y:S01]  /*26fc0*/  R2UR UR5, R5.reuse ;  /* 0x00000000050572ca */ /* 0x040fe200000e0000 */
[----:B------:R-:W4:Y:S01]  /*26fd0*/  LD.E R6, desc[UR6][R22.64+0x4] ;  /* 0x0000040616067980 */ /* 0x000f22000c101900 */
[----:B------:R-:W-:Y:S02]  /*26fe0*/  R2UR UR8, R4 ;  /* 0x00000000040872ca */ /* 0x000fe400000e0000 */
[----:B------:R-:W-:-:S13]  /*26ff0*/  R2UR UR9, R5 ;  /* 0x00000000050972ca */ /* 0x000fda00000e0000 */
[----:B------:R-:W4:Y:S04]  /*27000*/  LD.E R76, desc[UR8][R22.64+0xc] ;  /* 0x00000c08164c7980 */ /* 0x000f28000c101900 */
[----:B--2---:R-:W2:Y:S01]  /*27010*/  LD.E R74, desc[UR4][R2.64] ;  /* 0x00000004024a7980 */ /* 0x004ea2000c101900 */
[----:B------:R-:W-:Y:S02]  /*27020*/  R2UR UR4, R4 ;  /* 0x00000000040472ca */ /* 0x000fe400000e0000 */
[----:B------:R-:W-:Y:S01]  /*27030*/  R2UR UR5, R5 ;  /* 0x00000000050572ca */ /* 0x000fe200000e0000 */
[----:B------:R-:W4:-:S12]  /*27040*/  LD.E R3, desc[UR12][R22.64+0x18] ;  /* 0x0000180c16037980 */ /* 0x000f18000c101900 */
[----:B------:R-:W4:Y:S01]  /*27050*/  LD.E R75, desc[UR4][R22.64] ;  /* 0x00000004164b7980 */ /* 0x000f22000c101900 */
[----:B------:R-:W-:Y:S02]  /*27060*/  R2UR UR4, R4 ;  /* 0x00000000040472ca */ /* 0x000fe400000e0000 */
[----:B------:R-:W-:-:S13]  /*27070*/  R2UR UR5, R5 ;  /* 0x00000000050572ca */ /* 0x000fda00000e0000 */
[----:B------:R-:W4:Y:S01]  /*27080*/  LD.E R7, desc[UR4][R22.64+0x8] ;  /* 0x0000080416077980 */ /* 0x000f22000c101900 */
[----:B------:R-:W-:Y:S02]  /*27090*/  R2UR UR4, R4 ;  /* 0x00000000040472ca */ /* 0x000fe400000e0000 */
[----:B------:R-:W-:-:S13]  /*270a0*/  R2UR UR5, R5 ;  /* 0x00000000050572ca */ /* 0x000fda00000e0000 */
[----:B------:R-:W4:Y:S01]  /*270b0*/  LD.E R77, desc[UR4][R22.64+0x10] ;  /* 0x00001004164d7980 */ /* 0x000f22000c101900 */
[----:B---3--:R-:W-:Y:S02]  /*270c0*/  IMAD R79, R10, -0x60, R79 ;  /* 0xffffffa00a4f7824 */ /* 0x008fe400078e024f */
[-C--:B--2---:R-:W-:Y:S01]  /*270d0*/  FMUL.FTZ R41, R41, R74.reuse ;  /* 0x0000004a29297220 */ /* 0x084fe20000410000 */
[-C--:B-1----:R-:W-:Y:S01]  /*270e0*/  FMUL.FTZ R9, R49, R74.reuse ;  /* 0x0000004a31097220 */ /* 0x082fe20000410000 */
[-C--:B------:R-:W-:Y:S01]  /*270f0*/  FMUL.FTZ R20, R53, R74.reuse ;  /* 0x0000004a35147220 */ /* 0x080fe20000410000 */
[-C--:B------:R-:W-:Y:S01]  /*27100*/  FMUL.FTZ R8, R25, R74.reuse ;  /* 0x0000004a19087220 */ /* 0x080fe20000410000 */
[-C--:B------:R-:W-:Y:S01]  /*27110*/  FMUL.FTZ R18, R35, R74.reuse ;  /* 0x0000004a23127220 */ /* 0x080fe20000410000 */
[-C--:B------:R-:W-:Y:S01]  /*27120*/  FMUL.FTZ R25, R39, R74.reuse ;  /* 0x0000004a27197220 */ /* 0x080fe20000410000 */
[----:B------:R-:W1:Y:S01]  /*27130*/  MUFU.TANH R35, R41 ;  /* 0x0000002900237308 */ /* 0x000e620000002400 */
[----:B------:R-:W-:-:S07]  /*27140*/  FMUL.FTZ R72, R42, R74 ;  /* 0x0000004a2a487220 */ /* 0x000fce0000410000 */
[----:B------:R2:W3:Y:S08]  /*27150*/  MUFU.TANH R39, R9 ;  /* 0x0000000900277308 */ /* 0x0004f00000002400 */
[----:B------:R4:W1:Y:S01]  /*27160*/  MUFU.TANH R41, R20 ;  /* 0x0000001400297308 */ /* 0x0008620000002400 */
[-C--:B--2---:R-:W-:Y:S01]  /*27170*/  FMUL.FTZ R9, R56, R74.reuse ;  /* 0x0000004a38097220 */ /* 0x084fe20000410000 */
[----:B------:R-:W-:Y:S01]  /*27180*/  FMUL.FTZ R12, R24, R74 ;  /* 0x0000004a180c7220 */ /* 0x000fe20000410000 */
[----:B----4-:R-:W-:-:S05]  /*27190*/  SHF.R.S32.HI R20, RZ, 0x1f, R75 ;  /* 0x0000001fff147819 */ /* 0x010fca000001144b */
[----:B------:R2:W4:Y:S02]  /*271a0*/  MUFU.TANH R42, R9 ;  /* 0x00000009002a7308 */ /* 0x0005240000002400 */
[----:B--2---:R-:W-:-:S04]  /*271b0*/  LEA.HI R9, R20, R75, RZ, 0x7 ;  /* 0x0000004b14097211 */ /* 0x004fc800078f38ff */
[----:B------:R-:W-:Y:S01]  /*271c0*/  LOP3.LUT R24, R9, 0xffffff80, RZ, 0xc0, !PT ;  /* 0xffffff8009187812 */ /* 0x000fe200078ec0ff */
[----:B------:R-:W-:-:S04]  /*271d0*/  FMUL.FTZ R2, R26, R74 ;  /* 0x0000004a1a027220 */ /* 0x000fc80000410000 */
[----:B------:R-:W-:Y:S02]  /*271e0*/  IMAD.IADD R75, R75, 0x1, -R24 ;  /* 0x000000014b4b7824 */ /* 0x000fe400078e0a18 */
[-C--:B------:R-:W-:Y:S01]  /*271f0*/  FMUL.FTZ R11, R27, R74.reuse ;  /* 0x0000004a1b0b7220 */ /* 0x080fe20000410000 */
[-C--:B------:R-:W-:Y:S02]  /*27200*/  FMUL.FTZ R28, R28, R74.reuse ;  /* 0x0000004a1c1c7220 */ /* 0x080fe40000410000 */
[----:B------:R-:W-:Y:S02]  /*27210*/  SHF.R.S32.HI R26, RZ, 0x1f, R75 ;  /* 0x0000001fff1a7819 */ /* 0x000fe4000001144b */
[----:B------:R2:W1:Y:S02]  /*27220*/  MUFU.TANH R80, R28 ;  /* 0x0000001c00507308 */ /* 0x0004640000002400 */
[CC--:B------:R-:W-:Y:S01]  /*27230*/  LEA.HI R27, R26.reuse, R75.reuse, RZ, 0x2 ;  /* 0x0000004b1a1b7211 */ /* 0x0c0fe200078f10ff */
[----:B------:R-:W-:Y:S01]  /*27240*/  FMUL.FTZ R29, R29, R74 ;  /* 0x0000004a1d1d7220 */ /* 0x000fe20000410000 */
[----:B------:R-:W-:-:S02]  /*27250*/  LEA.HI R26, R26, R75, RZ, 0x5 ;  /* 0x0000004b1a1a7211 */ /* 0x000fc400078f28ff */
[----:B--2---:R-:W-:Y:S02]  /*27260*/  LOP3.LUT R28, R27, 0x7ffffffc, RZ, 0xc0, !PT ;  /* 0x7ffffffc1b1c7812 */ /* 0x004fe400078ec0ff */
[----:B------:R2:W1:Y:S03]  /*27270*/  MUFU.TANH R81, R29 ;  /* 0x0000001d00517308 */ /* 0x0004660000002400 */
[----:B------:R-:W-:Y:S01]  /*27280*/  IMAD.IADD R75, R75, 0x1, -R28 ;  /* 0x000000014b4b7824 */ /* 0x000fe200078e0a1c */
[--C-:B------:R-:W-:Y:S02]  /*27290*/  SHF.R.S32.HI R28, RZ, 0x2, R27.reuse ;  /* 0x00000002ff1c7819 */ /* 0x100fe4000001141b */
[----:B--2---:R-:W-:Y:S02]  /*272a0*/  SHF.R.S32.HI R29, RZ, 0x1f, R27 ;  /* 0x0000001fff1d7819 */ /* 0x004fe4000001141b */
[----:B------:R-:W-:-:S02]  /*272b0*/  SHF.R.S32.HI R27, RZ, 0x5, R26 ;  /* 0x00000005ff1b7819 */ /* 0x000fc4000001141a */
[----:B------:R-:W-:Y:S02]  /*272c0*/  SHF.R.S32.HI R26, RZ, 0x7, R9 ;  /* 0x00000007ff1a7819 */ /* 0x000fe40000011409 */
[----:B------:R-:W-:Y:S01]  /*272d0*/  LEA.HI R29, R29, R28, RZ, 0x3 ;  /* 0x0000001c1d1d7211 */ /* 0x000fe200078f18ff */
[----:B------:R-:W-:Y:S01]  /*272e0*/  FMUL.FTZ R40, R40, R74 ;  /* 0x0000004a28287220 */ /* 0x000fe20000410000 */
[----:B------:R-:W-:Y:S01]  /*272f0*/  LEA.HI R9, R9, R26, RZ, 0x1 ;  /* 0x0000001a09097211 */ /* 0x000fe200078f08ff */
[-C--:B------:R-:W-:Y:S01]  /*27300*/  FMUL.FTZ R48, R48, R74.reuse ;  /* 0x0000004a30307220 */ /* 0x080fe20000410000 */
[-C--:B------:R-:W-:Y:S01]  /*27310*/  FMUL.FTZ R19, R52, R74.reuse ;  /* 0x0000004a34137220 */ /* 0x080fe20000410000 */
[----:B------:R-:W-:Y:S01]  /*27320*/  LOP3.LUT R29, R29, 0xfffffff8, RZ, 0xc0, !PT ;  /* 0xfffffff81d1d7812 */ /* 0x000fe200078ec0ff */
[-C--:B------:R-:W-:Y:S01]  /*27330*/  FMUL.FTZ R15, R34, R74.reuse ;  /* 0x0000004a220f7220 */ /* 0x080fe20000410000 */
[-C--:B------:R-:W-:Y:S01]  /*27340*/  FMUL.FTZ R21, R38, R74.reuse ;  /* 0x0000004a26157220 */ /* 0x080fe20000410000 */
[----:B------:R-:W2:Y:S01]  /*27350*/  MUFU.TANH R34, R40 ;  /* 0x0000002800227308 */ /* 0x000ea20000002400 */
[-C--:B------:R-:W-:Y:S01]  /*27360*/  FMUL.FTZ R49, R50, R74.reuse ;  /* 0x0000004a32317220 */ /* 0x080fe20000410000 */
[----:B------:R-:W-:Y:S01]  /*27370*/  LOP3.LUT R9, R9, 0x3fffffe, RZ, 0xc0, !PT ;  /* 0x03fffffe09097812 */ /* 0x000fe200078ec0ff */
[-C--:B------:R-:W-:Y:S01]  /*27380*/  FMUL.FTZ R50, R51, R74.reuse ;  /* 0x0000004a33327220 */ /* 0x080fe20000410000 */
[----:B------:R-:W-:Y:S01]  /*27390*/  FMUL.FTZ R52, R54, R74 ;  /* 0x0000004a36347220 */ /* 0x000fe20000410000 */
[----:B------:R-:W-:-:S02]  /*273a0*/  IMAD R78, R78, 0x8, R27 ;  /* 0x000000084e4e7824 */ /* 0x000fc400078e021b */
[-C--:B------:R-:W-:Y:S01]  /*273b0*/  FMUL.FTZ R13, R30, R74.reuse ;  /* 0x0000004a1e0d7220 */ /* 0x080fe20000410000 */
[-C--:B------:R-:W-:Y:S01]  /*273c0*/  FMUL.FTZ R14, R31, R74.reuse ;  /* 0x0000004a1f0e7220 */ /* 0x080fe20000410000 */
[----:B------:R-:W1:Y:S01]  /*273d0*/  MUFU.TANH R38, R48 ;  /* 0x0000003000267308 */ /* 0x000e620000002400 */
[-C--:B------:R-:W-:Y:S01]  /*273e0*/  FMUL.FTZ R36, R36, R74.reuse ;  /* 0x0000004a24247220 */ /* 0x080fe20000410000 */
[-C--:B------:R-:W-:Y:S01]  /*273f0*/  FMUL.FTZ R37, R37, R74.reuse ;  /* 0x0000004a25257220 */ /* 0x080fe20000410000 */
[-C--:B------:R-:W-:Y:S01]  /*27400*/  FMUL.FTZ R73, R43, R74.reuse ;  /* 0x0000004a2b497220 */ /* 0x080fe20000410000 */
[-C--:B------:R-:W-:Y:S01]  /*27410*/  FMUL.FTZ R44, R44, R74.reuse ;  /* 0x0000004a2c2c7220 */ /* 0x080fe20000410000 */
[-C--:B------:R-:W-:Y:S01]  /*27420*/  FMUL.FTZ R45, R45, R74.reuse ;  /* 0x0000004a2d2d7220 */ /* 0x080fe20000410000 */
[-C--:B------:R-:W-:Y:S01]  /*27430*/  FMUL.FTZ R46, R46, R74.reuse ;  /* 0x0000004a2e2e7220 */ /* 0x080fe20000410000 */
[-C--:B------:R-:W-:Y:S01]  /*27440*/  FMUL.FTZ R47, R47, R74.reuse ;  /* 0x0000004a2f2f7220 */ /* 0x080fe20000410000 */
[----:B------:R3:W1:Y:S01]  /*27450*/  MUFU.TANH R40, R19 ;  /* 0x0000001300287308 */ /* 0x0006620000002400 */
        /* <DEDUP_REMOVED lines=13> */
[----:B------:R-:W-:Y:S01]  /*27530*/  FMUL.FTZ R48, R70, R74 ;  /* 0x0000004a46307220 */ /* 0x000fe20000410000 */
[----:B------:R-:W-:-:S02]  /*27540*/  IMAD R27, R10, -0x60, R7 ;  /* 0xffffffa00a1b7824 */ /* 0x000fc400078e0207 */
[-C--:B------:R-:W-:Y:S01]  /*27550*/  FMUL.FTZ R51, R71, R74.reuse ;  /* 0x0000004a47337220 */ /* 0x080fe20000410000 */
[----:B------:R-:W-:Y:S02]  /*27560*/  IMAD.IADD R29, R28, 0x1, -R29 ;  /* 0x000000011c1d7824 */ /* 0x000fe400078e0a1d */
[-C--:B------:R-:W-:Y:S01]  /*27570*/  FMUL.FTZ R32, R32, R74.reuse ;  /* 0x0000004a20207220 */ /* 0x080fe20000410000 */
[-C--:B------:R-:W-:Y:S01]  /*27580*/  FMUL.FTZ R33, R33, R74.reuse ;  /* 0x0000004a21217220 */ /* 0x080fe20000410000 */
[----:B------:R-:W-:Y:S01]  /*27590*/  FMUL.FTZ R57, R57, R74 ;  /* 0x0000004a39397220 */ /* 0x000fe20000410000 */
[----:B------:R-:W-:Y:S01]  /*275a0*/  IMAD.IADD R9, R26, 0x1, -R9 ;  /* 0x000000011a097824 */ /* 0x000fe200078e0a09 */
[----:B------:R-:W-:Y:S01]  /*275b0*/  ISETP.GE.AND P0, PT, R3, 0x1, PT ;  /* 0x000000010300780c */ /* 0x000fe20003f06270 */
[----:B------:R-:W-:Y:S01]  /*275c0*/  IMAD.U32 R26, R78, 0x10, R29 ;  /* 0x000000104e1a7824 */ /* 0x000fe200078e001d */
[----:B------:R-:W-:Y:S01]  /*275d0*/  IADD3 R28, -R6, 0x1, R27 ;  /* 0x00000001061c7810 */ /* 0x000fe20007ffe11b */
[----:B------:R-:W3:Y:S04]  /*275e0*/  MUFU.TANH R12, R12 ;  /* 0x0000000c000c7308 */ /* 0x000ee80000002400 */
[----:B------:R-:W-:-:S04]  /*275f0*/  IMAD R28, R75, -0x2, R28 ;  /* 0xfffffffe4b1c7824 */ /* 0x000fc800078e021c */
        /* <DEDUP_REMOVED lines=37> */
[----:B------:R-:W-:-:S07]  /*27850*/  IMAD.IADD R66, R28, 0x1, R77 ;  /* 0x000000011c427824 */ /* 0x000fce00078e024d */
[----:B------:R4:W1:Y:S02]  /*27860*/  MUFU.TANH R43, R57 ;  /* 0x00000039002b7308 */ /* 0x0008640000002400 */
[----:B----4-:R-:W-:Y:S01]  /*27870*/  IMAD R57, R9, 0x40, R26 ;  /* 0x0000004009397824 */ /* 0x010fe200078e021a */
[----:B------:R-:W-:Y:S01]  /*27880*/  LOP3.LUT R9, RZ, R76, RZ, 0x33, !PT ;  /* 0x0000004cff097212 */ /* 0x000fe200078e33ff */
[----:B------:R-:W-:-:S04]  /*27890*/  IMAD R26, R10, -0x60, RZ ;  /* 0xffffffa00a1a7824 */ /* 0x000fc800078e02ff */
[----:B------:R-:W-:Y:S02]  /*278a0*/  IMAD.IADD R70, R28, 0x1, R9 ;  /* 0x000000011c467824 */ /* 0x000fe400078e0209 */
[----:B------:R-:W-:Y:S02]  /*278b0*/  IMAD R75, R75, -0x2, R26 ;  /* 0xfffffffe4b4b7824 */ /* 0x000fe400078e021a */
[--C-:B------:R-:W-:Y:S02]  /*278c0*/  IMAD.IADD R58, R66, 0x1, R57.reuse ;  /* 0x00000001423a7824 */ /* 0x100fe400078e0239 */
[----:B------:R-:W-:Y:S01]  /*278d0*/  IMAD.IADD R59, R70, 0x1, R57 ;  /* 0x00000001463b7824 */ /* 0x000fe200078e0239 */
[----:B-123--:R-:W-:Y:S06]  /*278e0*/  @!P0 BRA `(.L_x_8928) ;  /* 0x0000000000848947 */ /* 0x00efec0003800000 */
        /* <DEDUP_REMOVED lines=8> */
[C---:B------:R-:W-:Y:S02]  /*27970*/  R2UR UR4, R4.reuse ;  /* 0x00000000040472ca */ /* 0x040fe400000e0000 */
[C---:B------:R-:W-:Y:S02]  /*27980*/  R2UR UR5, R5.reuse ;  /* 0x00000000050572ca */ /* 0x040fe400000e0000 */
[----:B------:R-:W-:Y:S02]  /*27990*/  R2UR UR6, R4 ;  /* 0x00000000040672ca */ /* 0x000fe400000e0000 */
[----:B------:R-:W-:-:S09]  /*279a0*/  R2UR UR7, R5 ;  /* 0x00000000050772ca */ /* 0x000fd200000e0000 */
[----:B------:R-:W2:Y:S04]  /*279b0*/  LD.E R9, desc[UR4][R22.64+0x1c] ;  /* 0x00001c0416097980 */ /* 0x000ea8000c101900 */
[----:B------:R-:W3:Y:S01]  /*279c0*/  LD.E R28, desc[UR6][R22.64+0x20] ;  /* 0x00002006161c7980 */ /* 0x000ee2000c101900 */
[----:B--2---:R-:W-:-:S05]  /*279d0*/  IMAD.HI.U32 R9, R26, R9, RZ ;  /* 0x000000091a097227 */ /* 0x004fca00078e00ff */
[----:B---3--:R-:W-:-:S07]  /*279e0*/  SHF.R.U32.HI R26, RZ, R28, R9 ;  /* 0x0000001cff1a7219 */ /* 0x008fce0000011609 */
.L_x_8932:
[----:B------:R-:W-:Y:S05]  /*279f0*/  BSYNC B5 ;  /* 0x0000000000057941 */ /* 0x000fea0003800000 */
.L_x_8931:
[----:B------:R-:W-:Y:S01]  /*27a00*/  LOP3.LUT R26, RZ, R26, RZ, 0x33, !PT ;  /* 0x0000001aff1a7212 */ /* 0x000fe200078e33ff */
[----:B------:R-:W-:Y:S06]  /*27a10*/  BRA `(.L_x_8933) ;  /* 0x0000000000287947 */ /* 0x000fec0003800000 */
.L_x_8930:
[----:B------:R-:W-:-:S13]  /*27a20*/  ISETP.NE.AND P0, PT, R3, 0x1, PT ;  /* 0x000000010300780c */ /* 0x000fda0003f05270 */
        /* <DEDUP_REMOVED lines=9> */
.L_x_8933:
[----:B------:R-:W-:Y:S05]  /*27ac0*/  BSYNC B4 ;  /* 0x0000000000047941 */ /* 0x000fea0003800000 */
.L_x_8929:
[----:B------:R-:W-:-:S05]  /*27ad0*/  IMAD R26, R3, R26, R75 ;  /* 0x0000001a031a7224 */ /* 0x000fca00078e024b */
[----:B------:R-:W-:Y:S02]  /*27ae0*/  VIMNMX R59, R59, R26, !PT ;  /* 0x0000001a3b3b7248 */ /* 0x000fe40007fe0100 */
[----:B------:R-:W-:-:S07]  /*27af0*/  VIADDMNMX R58, R26, R3, R58, PT ;  /* 0x000000031a3a7246 */ /* 0x000fce000380013a */
.L_x_8928:
[----:B------:R-:W-:Y:S05]  /*27b00*/  BSYNC B3 ;  /* 0x0000000000037941 */ /* 0x000fea0003800000 */
.L_x_8927:
[----:B------:R-:W-:Y:S01]  /*27b10*/  ISETP.GE.AND P1, PT, R79, 0x9, PT ;  /* 0x000000094f00780c */ /* 0x000fe20003f26270 */
[----:B------:R-:W-:Y:S01]  /*27b20*/  VIADD R57, R57, 0x8 ;  /* 0x0000000839397836 */ /* 0x000fe20000000000 */
[----:B------:R-:W-:Y:S01]  /*27b30*/  ISETP.GE.AND P0, PT, R79, 0x2, PT ;  /* 0x000000024f00780c */ /* 0x000fe20003f06270 */
[----:B------:R-:W-:Y:S01]  /*27b40*/  BSSY B3, `(.L_x_8934) ;  /* 0x0000096000037945 */ /* 0x000fe20003800000 */
[C---:B------:R-:W-:Y:S02]  /*27b50*/  ISETP.GT.AND P2, PT, R59.reuse, 0x8, !P1 ;  /* 0x000000083b00780c */ /* 0x040fe40004f44270 */
[----:B------:R-:W-:Y:S02]  /*27b60*/  ISETP.GT.AND P3, PT, R59, 0x1, !P0 ;  /* 0x000000013b00780c */ /* 0x000fe40004764270 */
[----:B------:R-:W-:Y:S02]  /*27b70*/  ISETP.LT.OR P2, PT, R58, 0x9, P2 ;  /* 0x000000093a00780c */ /* 0x000fe40001741670 */
[----:B------:R-:W-:-:S02]  /*27b80*/  ISETP.GE.AND P4, PT, R79, 0xa, PT ;  /* 0x0000000a4f00780c */ /* 0x000fc40003f86270 */
[----:B------:R-:W-:Y:S02]  /*27b90*/  FSEL R28, R80, -INF , !P2 ;  /* 0xff800000501c7808 */ /* 0x000fe40005000000 */
        /* <DEDUP_REMOVED lines=105> */
[----:B------:R-:W-:-:S03]  /*28230*/  IMAD.IADD R59, R70, 0x1, R57 ;  /* 0x00000001463b7824 */ /* 0x000fc600078e0239 */
[----:B------:R-:W-:Y:S01]  /*28240*/  ISETP.LT.OR P6, PT, R58, 0x5a, P6 ;  /* 0x0000005a3a00780c */ /* 0x000fe200037c1670 */
[----:B------:R-:W-:-:S03]  /*28250*/  IMAD.IADD R58, R66, 0x1, R57 ;  /* 0x00000001423a7824 */ /* 0x000fc600078e0239 */
[----:B------:R-:W-:Y:S02]  /*28260*/  FSEL R12, R69, -INF , !P6 ;  /* 0xff800000450c7808 */ /* 0x000fe40007000000 */
[----:B------:R-:W-:-:S13]  /*28270*/  ISETP.GE.AND P6, PT, R3, 0x1, PT ;  /* 0x000000010300780c */ /* 0x000fda0003fc6270 */
[----:B------:R-:W-:Y:S05]  /*28280*/  @!P6 BRA `(.L_x_8935) ;  /* 0x000000000084e947 */ /* 0x000fea0003800000 */
[----:B------:R-:W-:Y:S01]  /*28290*/  IADD3 R6, -R6, R7, R57 ;  /* 0x0000000706067210 */ /* 0x000fe20007ffe139 */
        /* <DEDUP_REMOVED lines=15> */
.L_x_8939:
[----:B------:R-:W-:Y:S05]  /*28390*/  BSYNC B5 ;  /* 0x0000000000057941 */ /* 0x000fea0003800000 */
.L_x_8938:
[----:B------:R-:W-:Y:S01]  /*283a0*/  LOP3.LUT R6, RZ, R6, RZ, 0x33, !PT ;  /* 0x00000006ff067212 */ /* 0x000fe200078e33ff */
[----:B------:R-:W-:Y:S06]  /*283b0*/  BRA `(.L_x_8940) ;  /* 0x0000000000287947 */ /* 0x000fec0003800000 */
.L_x_8937:
        /* <DEDUP_REMOVED lines=10> */
.L_x_8940:
[----:B------:R-:W-:Y:S05]  /*28460*/  BSYNC B4 ;  /* 0x0000000000047941 */ /* 0x000fea0003800000 */
.L_x_8936:
[----:B------:R-:W-:-:S05]  /*28470*/  IMAD R6, R3, R6, R75 ;  /* 0x0000000603067224 */ /* 0x000fca00078e024b */
[----:B------:R-:W-:Y:S02]  /*28480*/  VIADDMNMX R58, R6, R3, R58, PT ;  /* 0x00000003063a7246 */ /* 0x000fe4000380013a */
[----:B------:R-:W-:-:S07]  /*28490*/  VIMNMX R59, R59, R6, !PT ;  /* 0x000000063b3b7248 */ /* 0x000fce0007fe0100 */
.L_x_8935:
[----:B------:R-:W-:Y:S05]  /*284a0*/  BSYNC B3 ;  /* 0x0000000000037941 */ /* 0x000fea0003800000 */
.L_x_8934:
[----:B------:R-:W2:Y:S01]  /*284b0*/  LDL.64 R6, [R0+0x70] ;  /* 0x0000700000067983 */ /* 0x000ea20000100a00 */
[C---:B------:R-:W-:Y:S02]  /*284c0*/  ISETP.GT.AND P0, PT, R59.reuse, 0x1, !P0 ;  /* 0x000000013b00780c */ /* 0x040fe40004704270 */
        /* <DEDUP_REMOVED lines=68> */
[----:B------:R-:W-:Y:S02]  /*28910*/  R2UR UR4, R4 ;  /* 0x00000000040472ca */ /* 0x000fe400000e0000 */
[----:B------:R-:W-:Y:S02]  /*28920*/  ISETP.LT.OR P0, PT, R58, 0x49, P0 ;  /* 0x000000493a00780c */ /* 0x000fe40000701670 */
[----:B------:R-:W-:Y:S02]  /*28930*/  R2UR UR5, R5 ;  /* 0x00000000050572ca */ /* 0x000fe400000e0000 */
[----:B------:R-:W-:-:S02]  /*28940*/  FSEL R60, R62, -INF , !P0 ;  /* 0xff8000003e3c7808 */ /* 0x000fc40004000000 */
[----:B------:R-:W-:Y:S02]  /*28950*/  ISETP.GT.AND P0, PT, R59, RZ, !P6 ;  /* 0x000000ff3b00720c */ /* 0x000fe40007704270 */
[----:B------:R-:W-:Y:S02]  /*28960*/  ISETP.NE.AND P6, PT, R61, RZ, PT ;  /* 0x000000ff3d00720c */ /* 0x000fe40003fc5270 */
[----:B------:R-:W-:-:S04]  /*28970*/  ISETP.LT.OR P0, PT, R58, 0x1, P0 ;  /* 0x000000013a00780c */ /* 0x000fc80000701670 */
[----:B------:R-:W-:Y:S02]  /*28980*/  FSEL R50, R2, -INF , !P0 ;  /* 0xff80000002327808 */ /* 0x000fe40004000000 */
[----:B--2---:R-:W2:Y:S01]  /*28990*/  LD.E.64 R2, desc[UR4][R6.64] ;  /* 0x0000000406027980 */ /* 0x004ea2000c101b00 */
[C---:B------:R-:W-:Y:S02]  /*289a0*/  ISETP.GT.AND P2, PT, R59.reuse, 0x49, !P2 ;  /* 0x000000493b00780c */ /* 0x040fe40005744270 */
[C---:B------:R-:W-:Y:S02]  /*289b0*/  ISETP.GT.AND P3, PT, R59.reuse, 0x50, !P3 ;  /* 0x000000503b00780c */ /* 0x040fe40005f64270 */
[C---:B------:R-:W-:Y:S02]  /*289c0*/  ISETP.LT.OR P2, PT, R58.reuse, 0x4a, P2 ;  /* 0x0000004a3a00780c */ /* 0x040fe40001741670 */
[----:B------:R-:W-:Y:S02]  /*289d0*/  ISETP.GT.AND P4, PT, R59, 0x51, !P4 ;  /* 0x000000513b00780c */ /* 0x000fe40006784270 */
[----:B------:R-:W-:-:S02]  /*289e0*/  ISETP.LT.OR P3, PT, R58, 0x51, P3 ;  /* 0x000000513a00780c */ /* 0x000fc40001f61670 */
[----:B------:R-:W-:Y:S02]  /*289f0*/  FSEL R19, R19, -INF , !P2 ;  /* 0xff80000013137808 */ /* 0x000fe40005000000 */
[C---:B------:R-:W-:Y:S02]  /*28a00*/  ISETP.GT.AND P5, PT, R59.reuse, 0x58, !P5 ;  /* 0x000000583b00780c */ /* 0x040fe40006fa4270 */
[----:B------:R-:W-:Y:S02]  /*28a10*/  ISETP.GT.AND P0, PT, R59, 0x59, !P6 ;  /* 0x000000593b00780c */ /* 0x000fe40007704270 */
[----:B------:R-:W-:Y:S02]  /*28a20*/  ISETP.LT.OR P4, PT, R58, 0x52, P4 ;  /* 0x000000523a00780c */ /* 0x000fe40002781670 */
[----:B------:R-:W-:Y:S02]  /*28a30*/  FSEL R20, R20, -INF , !P3 ;  /* 0xff80000014147808 */ /* 0x000fe40005800000 */
[----:B------:R-:W-:-:S02]  /*28a40*/  ISETP.LT.OR P5, PT, R58, 0x59, P5 ;  /* 0x000000593a00780c */ /* 0x000fc40002fa1670 */
[----:B------:R-:W-:Y:S02]  /*28a50*/  ISETP.LT.OR P0, PT, R58, 0x5a, P0 ;  /* 0x0000005a3a00780c */ /* 0x000fe40000701670 */
[----:B------:R-:W-:Y:S02]  /*28a60*/  FSEL R58, R24, -INF , !P4 ;  /* 0xff800000183a7808 */ /* 0x000fe40006000000 */
[----:B------:R-:W-:Y:S02]  /*28a70*/  FSEL R48, R48, -INF , !P5 ;  /* 0xff80000030307808 */ /* 0x000fe40006800000 */
[----:B------:R-:W-:Y:S02]  /*28a80*/  R2UR UR6, R4 ;  /* 0x00000000040672ca */ /* 0x000fe400000e0000 */
[----:B------:R-:W-:Y:S02]  /*28a90*/  R2UR UR7, R5 ;  /* 0x00000000050772ca */ /* 0x000fe400000e0000 */
[----:B------:R-:W-:-:S02]  /*28aa0*/  FSEL R51, R51, -INF , !P0 ;  /* 0xff80000033337808 */ /* 0x000fc40004000000 */
[----:B--2---:R-:W-:Y:S02]  /*28ab0*/  FMNMX.FTZ R62, R55, R2, !PT ;  /* 0x00000002373e7209 */ /* 0x004fe40007810000 */
[----:B------:R-:W-:Y:S02]  /*28ac0*/  FMNMX.FTZ R64, R50, R3, !PT ;  /* 0x0000000332407209 */ /* 0x000fe40007810000 */
        /* <DEDUP_REMOVED lines=38> */
[----:B------:R-:W-:Y:S01]  /*28d30*/  FMNMX.FTZ R62, R26, R25, !PT ;  /* 0x000000191a3e7209 */ /* 0x000fe20007810000 */
[----:B------:R-:W2:Y:S01]  /*28d40*/  LD.E R64, desc[UR4][R6.64+0x20] ;  /* 0x0000200406407980 */ /* 0x000ea2000c101900 */
[----:B------:R-:W-:-:S02]  /*28d50*/  FMNMX.FTZ R59, R20, R59, !PT ;  /* 0x0000003b143b7209 */ /* 0x000fc40007810000 */
[----:B------:R-:W-:Y:S02]  /*28d60*/  FMNMX.FTZ R25, R9, R62, !PT ;  /* 0x0000003e09197209 */ /* 0x000fe40007810000 */
[----:B------:R-:W-:Y:S02]  /*28d70*/  FMNMX.FTZ R59, R58, R59, !PT ;  /* 0x0000003b3a3b7209 */ /* 0x000fe40007810000 */
[----:B------:R-:W-:Y:S02]  /*28d80*/  FMNMX.FTZ R25, R8, R25, !PT ;  /* 0x0000001908197209 */ /* 0x000fe40007810000 */
[----:B------:R-:W-:Y:S02]  /*28d90*/  FMNMX.FTZ R24, R48, R59, !PT ;  /* 0x0000003b30187209 */ /* 0x000fe40007810000 */
[----:B------:R-:W-:Y:S02]  /*28da0*/  FMNMX.FTZ R62, R12, R25, !PT ;  /* 0x000000190c3e7209 */ /* 0x000fe40007810000 */
[----:B------:R-:W-:-:S03]  /*28db0*/  FMNMX.FTZ R63, R51, R24, !PT ;  /* 0x00000018333f7209 */ /* 0x000fc60007810000 */
[----:B------:R-:W1:Y:S04]  /*28dc0*/  SHFL.BFLY PT, R25, R62, 0x2, 0x1f ;  /* 0x0c401f003e197f89 */ /* 0x000e6800000e0000 */
[----:B------:R3:W-:Y:S04]  /*28dd0*/  ST.E.64 desc[UR4][R6.64], R62 ;  /* 0x0000003e06007985 */ /* 0x0007e8000c101b04 */
[----:B------:R-:W4:Y:S04]  /*28de0*/  LD.E R65, desc[UR6][R6.64+0x4] ;  /* 0x0000040606417980 */ /* 0x000f28000c101900 */
[----:B---3--:R-:W3:Y:S01]  /*28df0*/  LD.E R63, desc[UR4][R6.64+0x10] ;  /* 0x00001004063f7980 */ /* 0x008ee2000c101900 */
[----:B-1----:R-:W-:-:S03]  /*28e00*/  FMNMX.FTZ R25, R62, R25, !PT ;  /* 0x000000193e197209 */ /* 0x002fc60007810000 */
[----:B------:R-:W5:Y:S04]  /*28e10*/  LD.E R62, desc[UR6][R6.64+0x14] ;  /* 0x00001406063e7980 */ /* 0x000f68000c101900 */
[----:B------:R-:W1:Y:S02]  /*28e20*/  SHFL.BFLY PT, R24, R25, 0x1, 0x1f ;  /* 0x0c201f0019187f89 */ /* 0x000e6400000e0000 */
[----:B-1----:R-:W-:-:S05]  /*28e30*/  FMNMX.FTZ R59, R25, R24, !PT ;  /* 0x00000018193b7209 */ /* 0x002fca0007810000 */
[----:B------:R-:W-:Y:S04]  /*28e40*/  ST.E desc[UR4][R6.64], R59 ;  /* 0x0000003b06007985 */ /* 0x000fe8000c101904 */
[----:B------:R-:W2:Y:S01]  /*28e50*/  LD.E R61, desc[UR6][R6.64] ;  /* 0x00000006063d7980 */ /* 0x000ea2000c101900 */
[----:B------:R-:W-:Y:S02]  /*28e60*/  R2UR UR8, R4 ;  /* 0x00000000040872ca */ /* 0x000fe400000e0000 */
[----:B------:R-:W-:Y:S01]  /*28e70*/  R2UR UR9, R5 ;  /* 0x00000000050972ca */ /* 0x000fe200000e0000 */
[----:B----4-:R-:W1:Y:S02]  /*28e80*/  SHFL.BFLY PT, R24, R65, 0x2, 0x1f ;  /* 0x0c401f0041187f89 */ /* 0x010e6400000e0000 */
[----:B-1----:R-:W-:-:S05]  /*28e90*/  FMNMX.FTZ R25, R24, R65, !PT ;  /* 0x0000004118197209 */ /* 0x002fca0007810000 */
[----:B------:R-:W1:Y:S02]  /*28ea0*/  SHFL.BFLY PT, R24, R25, 0x1, 0x1f ;  /* 0x0c201f0019187f89 */ /* 0x000e6400000e0000 */
[----:B-1----:R-:W-:Y:S02]  /*28eb0*/  FMNMX.FTZ R59, R25, R24, !PT ;  /* 0x00000018193b7209 */ /* 0x002fe40007810000 */
[----:B--2---:R-:W-:Y:S02]  /*28ec0*/  FSETP.NEU.FTZ.AND P0, PT, R61, -INF , PT ;  /* 0xff8000003d00780b */ /* 0x004fe40003f1d000 */
[----:B------:R-:W-:Y:S02]  /*28ed0*/  FSETP.NEU.FTZ.AND P1, PT, R59, -INF , PT ;  /* 0xff8000003b00780b */ /* 0x000fe40003f3d000 */
[----:B------:R-:W-:Y:S02]  /*28ee0*/  FSEL R61, R61, RZ, P0 ;  /* 0x000000ff3d3d7208 */ /* 0x000fe40000000000 */
[----:B------:R-:W-:-:S03]  /*28ef0*/  FSEL R24, R59, RZ, P1 ;  /* 0x000000ff3b187208 */ /* 0x000fc60000800000 */
[----:B------:R-:W-:Y:S02]  /*28f00*/  FADD.FTZ R61, R2, -R61 ;  /* 0x8000003d023d7221 */ /* 0x000fe40000010000 */
[----:B------:R-:W-:Y:S02]  /*28f10*/  FADD.FTZ R3, R3, -R24 ;  /* 0x8000001803037221 */ /* 0x000fe40000010000 */
[----:B------:R-:W-:Y:S02]  /*28f20*/  FMUL.FTZ R24, R61, R64 ;  /* 0x000000403d187220 */ /* 0x000fe40000410000 */
[----:B------:R-:W-:-:S04]  /*28f30*/  FMUL.FTZ R64, R64, R3 ;  /* 0x0000000340407220 */ /* 0x000fc80000410000 */
[----:B------:R-:W3:Y:S08]  /*28f40*/  MUFU.EX2 R24, R24 ;  /* 0x0000001800187308 */ /* 0x000ef00000000800 */
[----:B------:R-:W5:Y:S01]  /*28f50*/  MUFU.EX2 R25, R64 ;  /* 0x0000004000197308 */ /* 0x000f620000000800 */
[----:B------:R-:W-:Y:S01]  /*28f60*/  ST.E desc[UR4][R6.64+0x4], R59 ;  /* 0x0000043b06007985 */ /* 0x000fe2000c101904 */
[----:B---3--:R-:W-:Y:S01]  /*28f70*/  FMUL.FTZ R63, R24, R63 ;  /* 0x0000003f183f7220 */ /* 0x008fe20000410000 */
[----:B-----5:R-:W-:-:S04]  /*28f80*/  FMUL.FTZ R61, R25, R62 ;  /* 0x0000003e193d7220 */ /* 0x020fc80000410000 */
[----:B------:R-:W-:Y:S04]  /*28f90*/  ST.E desc[UR6][R6.64+0x10], R63 ;  /* 0x0000103f06007985 */ /* 0x000fe8000c101906 */
[----:B------:R1:W-:Y:S04]  /*28fa0*/  ST.E desc[UR8][R6.64+0x14], R61 ;  /* 0x0000143d06007985 */ /* 0x0003e8000c101908 */
[----:B------:R-:W2:Y:S04]  /*28fb0*/  LDL.64 R2, [R0+0x70] ;  /* 0x0000700000027983 */ /* 0x000ea80000100a00 */
[----:B--2---:R-:W1:Y:S04]  /*28fc0*/  LD.E R65, desc[UR6][R2.64+0x20] ;  /* 0x0000200602417980 */ /* 0x004e68000c101900 */
[----:B------:R-:W1:Y:S04]  /*28fd0*/  LD.E R62, desc[UR4][R2.64] ;  /* 0x00000004023e7980 */ /* 0x000e68000c101900 */
[----:B------:R-:W2:Y:S04]  /*28fe0*/  LD.E R64, desc[UR8][R2.64+0x4] ;  /* 0x0000040802407980 */ /* 0x000ea8000c101900 */
[----:B------:R-:W3:Y:S04]  /*28ff0*/  LD.E R66, desc[UR4][R2.64+0x10] ;  /* 0x0000100402427980 */ /* 0x000ee8000c101900 */
[----:B------:R-:W4:Y:S01]  /*29000*/  LD.E R68, desc[UR6][R2.64+0x14] ;  /* 0x0000140602447980 */ /* 0x000f22000c101900 */
[C---:B-1----:R-:W-:Y:S01]  /*29010*/  FMUL.FTZ R6, R62.reuse, R65 ;  /* 0x000000413e067220 */ /* 0x042fe20000410000 */
[----:B------:R-:W-:-:S02]  /*29020*/  FSETP.NEU.FTZ.AND P0, PT, R62, -INF , PT ;  /* 0xff8000003e00780b */ /* 0x000fc40003f1d000 */
[----:B--2---:R-:W-:Y:S01]  /*29030*/  FSETP.NEU.FTZ.AND P1, PT, R64, -INF , PT ;  /* 0xff8000004000780b */ /* 0x004fe20003f3d000 */
[----:B------:R-:W-:Y:S01]  /*29040*/  FMUL.FTZ R64, R65, R64 ;  /* 0x0000004041407220 */ /* 0x000fe20000410000 */
[----:B------:R-:W-:-:S04]  /*29050*/  FSEL R6, R6, RZ, P0 ;  /* 0x000000ff06067208 */ /* 0x000fc80000000000 */
[----:B------:R-:W-:Y:S01]  /*29060*/  FSEL R64, R64, RZ, P1 ;  /* 0x000000ff40407208 */ /* 0x000fe20000800000 */
[-CC-:B------:R-:W-:Y:S01]  /*29070*/  FFMA.FTZ R217, R55, R65.reuse, -R6.reuse ;  /* 0x0000004137d97223 */ /* 0x180fe20000010806 */
[----:B------:R-:W-:-:S03]  /*29080*/  FFMA.FTZ R152, R27, R65, -R6 ;  /* 0x000000411b987223 */ /* 0x000fc60000010806 */
[-CC-:B------:R-:W-:Y:S01]  /*29090*/  FFMA.FTZ R153, R50, R65.reuse, -R64.reuse ;  /* 0x0000004132997223 */ /* 0x180fe20000010840 */
[-C--:B------:R-:W-:Y:S01]  /*290a0*/  FFMA.FTZ R202, R11, R65.reuse, -R64 ;  /* 0x000000410bca7223 */ /* 0x080fe20000010840 */
[----:B------:R-:W3:Y:S01]  /*290b0*/  MUFU.EX2 R217, R217 ;  /* 0x000000d900d97308 */ /* 0x000ee20000000800 */
[-C--:B------:R-:W-:Y:S01]  /*290c0*/  FFMA.FTZ R203, R28, R65.reuse, -R6 ;  /* 0x000000411ccb7223 */ /* 0x080fe20000010806 */
[-C--:B------:R-:W-:Y:S01]  /*290d0*/  FFMA.FTZ R216, R13, R65.reuse, -R64 ;  /* 0x000000410dd87223 */ /* 0x080fe20000010840 */
[----:B------:R-:W-:-:S05]  /*290e0*/  FFMA.FTZ R154, R29, R65, -R6 ;  /* 0x000000411d9a7223 */ /* 0x000fca0000010806 */
[----:B------:R-:W4:Y:S01]  /*290f0*/  MUFU.EX2 R153, R153 ;  /* 0x0000009900997308 */ /* 0x000f220000000800 */
[----:B------:R-:W-:-:S07]  /*29100*/  FFMA.FTZ R155, R14, R65, -R64 ;  /* 0x000000410e9b7223 */ /* 0x000fce0000010840 */
[----:B------:R-:W1:Y:S01]  /*29110*/  MUFU.EX2 R152, R152 ;  /* 0x0000009800987308 */ /* 0x000e620000000800 */
[----:B------:R-:W-:-:S07]  /*29120*/  FFMA.FTZ R15, R15, R65, -R64 ;  /* 0x000000410f0f7223 */ /* 0x000fce0000010840 */
[----:B------:R-:W2:Y:S01]  /*29130*/  MUFU.EX2 R202, R202 ;  /* 0x000000ca00ca7308 */ /* 0x000ea20000000800 */
[----:B------:R-:W-:-:S07]  /*29140*/  FFMA.FTZ R30, R30, R65, -R6 ;  /* 0x000000411e1e7223 */ /* 0x000fce0000010806 */
[----:B------:R-:W5:Y:S01]  /*29150*/  MUFU.EX2 R203, R203 ;  /* 0x000000cb00cb7308 */ /* 0x000f620000000800 */
[-CC-:B------:R-:W-:Y:S01]  /*29160*/  FFMA.FTZ R14, R18, R65.reuse, -R64.reuse ;  /* 0x00000041120e7223 */ /* 0x180fe20000010840 */
[----:B------:R-:W-:-:S06]  /*29170*/  FFMA.FTZ R13, R21, R65, -R64 ;  /* 0x00000041150d7223 */ /* 0x000fcc0000010840 */
[----:B------:R-:W5:Y:S01]  /*29180*/  MUFU.EX2 R216, R216 ;  /* 0x000000d800d87308 */ /* 0x000f620000000800 */
[-CC-:B------:R-:W-:Y:S01]  /*29190*/  FFMA.FTZ R31, R31, R65.reuse, -R6.reuse ;  /* 0x000000411f1f7223 */ /* 0x180fe20000010806 */
[----:B------:R-:W-:Y:S01]  /*291a0*/  FFMA.FTZ R190, R9, R65, -R6 ;  /* 0x0000004109be7223 */ /* 0x000fe20000010806 */
[----:B---3--:R-:W-:-:S05]  /*291b0*/  FADD.FTZ R7, R217, R66 ;  /* 0x00000042d9077221 */ /* 0x008fca0000010000 */
[----:B------:R-:W3:Y:S01]  /*291c0*/  MUFU.EX2 R154, R154 ;  /* 0x0000009a009a7308 */ /* 0x000ee20000000800 */
[----:B----4-:R-:W-:Y:S01]  /*291d0*/  FADD.FTZ R9, R153, R68 ;  /* 0x0000004499097221 */ /* 0x010fe20000010000 */
[----:B------:R-:W-:-:S06]  /*291e0*/  FFMA.FTZ R162, R20, R65, -R64 ;  /* 0x0000004114a27223 */ /* 0x000fcc0000010840 */
[----:B------:R-:W4:Y:S01]  /*291f0*/  MUFU.EX2 R155, R155 ;  /* 0x0000009b009b7308 */ /* 0x000f220000000800 */
[-CC-:B------:R-:W-:Y:S01]  /*29200*/  FFMA.FTZ R32, R32, R65.reuse, -R6.reuse ;  /* 0x0000004120207223 */ /* 0x180fe20000010806 */
[-CC-:B------:R-:W-:Y:S01]  /*29210*/  FFMA.FTZ R33, R33, R65.reuse, -R6.reuse ;  /* 0x0000004121217223 */ /* 0x180fe20000010806 */
[-CC-:B------:R-:W-:Y:S01]  /*29220*/  FFMA.FTZ R165, R34, R65.reuse, -R6.reuse ;  /* 0x0000004122a57223 */ /* 0x180fe20000010806 */
[----:B------:R-:W-:-:S04]  /*29230*/  FFMA.FTZ R164, R35, R65, -R6 ;  /* 0x0000004123a47223 */ /* 0x000fc80000010806 */
[----:B------:R-:W4:Y:S01]  /*29240*/  MUFU.EX2 R21, R30 ;  /* 0x0000001e00157308 */ /* 0x000f220000000800 */
[-CC-:B------:R-:W-:Y:S01]  /*29250*/  FFMA.FTZ R167, R36, R65.reuse, -R6.reuse ;  /* 0x0000004124a77223 */ /* 0x180fe20000010806 */
[-CC-:B------:R-:W-:Y:S01]  /*29260*/  FFMA.FTZ R166, R37, R65.reuse, -R6.reuse ;  /* 0x0000004125a67223 */ /* 0x180fe20000010806 */
[-CC-:B------:R-:W-:Y:S01]  /*29270*/  FFMA.FTZ R172, R38, R65.reuse, -R6.reuse ;  /* 0x0000004126ac7223 */ /* 0x180fe20000010806 */
[-CC-:B------:R-:W-:Y:S01]  /*29280*/  FFMA.FTZ R171, R39, R65.reuse, -R6.reuse ;  /* 0x0000004127ab7223 */ /* 0x180fe20000010806 */
[----:B------:R-:W-:-:S03]  /*29290*/  FFMA.FTZ R174, R40, R65, -R6 ;  /* 0x0000004128ae7223 */ /* 0x000fc60000010806 */
[----:B------:R-:W4:Y:S01]  /*292a0*/  MUFU.EX2 R15, R15 ;  /* 0x0000000f000f7308 */ /* 0x000f220000000800 */
        /* <DEDUP_REMOVED lines=8> */
[----:B------:R-:W4:Y:S01]  /*29330*/  MUFU.EX2 R20, R31 ;  /* 0x0000001f00147308 */ /* 0x000f220000000800 */
[----:B-1----:R-:W-:Y:S01]  /*29340*/  FADD.FTZ R6, R152, R7 ;  /* 0x0000000798067221 */ /* 0x002fe20000010000 */
[-CC-:B------:R-:W-:Y:S01]  /*29350*/  FFMA.FTZ R12, R23, R65.reuse, -R64.reuse ;  /* 0x00000041170c7223 */ /* 0x180fe20000010840 */
[----:B--2---:R-:W-:Y:S01]  /*29360*/  FADD.FTZ R9, R202, R9 ;  /* 0x00000009ca097221 */ /* 0x004fe20000010000 */
[----:B------:R-:W-:-:S04]  /*29370*/  FFMA.FTZ R23, R19, R65, -R64 ;  /* 0x0000004113177223 */ /* 0x000fc80000010840 */
[----:B------:R-:W1:Y:S01]  /*29380*/  MUFU.EX2 R14, R14 ;  /* 0x0000000e000e7308 */ /* 0x000e620000000800 */
[----:B-----5:R-:W-:Y:S01]  /*29390*/  FADD.FTZ R7, R203, R6 ;  /* 0x00000006cb077221 */ /* 0x020fe20000010000 */
[----:B------:R-:W-:Y:S01]  /*293a0*/  FADD.FTZ R6, R216, R9 ;  /* 0x00000009d8067221 */ /* 0x000fe20000010000 */
[----:B------:R-:W-:-:S05]  /*293b0*/  FFMA.FTZ R11, R72, R65, -R64 ;  /* 0x00000041480b7223 */ /* 0x000fca0000010840 */
[----:B------:R-:W2:Y:S01]  /*293c0*/  MUFU.EX2 R19, R32 ;  /* 0x0000002000137308 */ /* 0x000ea20000000800 */
[----:B---3--:R-:W-:Y:S01]  /*293d0*/  FADD.FTZ R8, R154, R7 ;  /* 0x000000079a087221 */ /* 0x008fe20000010000 */
[----:B----4-:R-:W-:-:S06]  /*293e0*/  FADD.FTZ R6, R155, R6 ;  /* 0x000000069b067221 */ /* 0x010fcc0000010000 */
[----:B------:R-:W3:Y:S01]  /*293f0*/  MUFU.EX2 R13, R13 ;  /* 0x0000000d000d7308 */ /* 0x000ee20000000800 */
[----:B------:R-:W-:Y:S01]  /*29400*/  FFMA.FTZ R168, R73, R65, -R64 ;  /* 0x0000004149a87223 */ /* 0x000fe20000010840 */
[----:B------:R-:W-:-:S06]  /*29410*/  FADD.FTZ R7, R21, R8 ;  /* 0x0000000815077221 */ /* 0x000fcc0000010000 */
[----:B------:R-:W4:Y:S01]  /*29420*/  MUFU.EX2 R18, R33 ;  /* 0x0000002100127308 */ /* 0x000f220000000800 */
[----:B------:R-:W-:Y:S01]  /*29430*/  FADD.FTZ R9, R15, R6 ;  /* 0x000000060f097221 */ /* 0x000fe20000010000 */
[----:B------:R-:W-:-:S06]  /*29440*/  FFMA.FTZ R170, R46, R65, -R64 ;  /* 0x000000412eaa7223 */ /* 0x000fcc0000010840 */
[----:B------:R-:W5:Y:S01]  /*29450*/  MUFU.EX2 R12, R12 ;  /* 0x0000000c000c7308 */ /* 0x000f620000000800 */
[----:B------:R-:W-:Y:S01]  /*29460*/  FADD.FTZ R6, R20, R7 ;  /* 0x0000000714067221 */ /* 0x000fe20000010000 */
[----:B-1----:R-:W-:-:S06]  /*29470*/  FADD.FTZ R8, R14, R9 ;  /* 0x000000090e087221 */ /* 0x002fcc0000010000 */
[----:B------:R-:W1:Y:S01]  /*29480*/  MUFU.EX2 R165, R165 ;  /* 0x000000a500a57308 */ /* 0x000e620000000800 */
[----:B------:R-:W-:-:S07]  /*29490*/  FFMA.FTZ R169, R47, R65, -R64 ;  /* 0x000000412fa97223 */ /* 0x000fce0000010840 */
[----:B------:R-:W1:Y:S01]  /*294a0*/  MUFU.EX2 R11, R11 ;  /* 0x0000000b000b7308 */ /* 0x000e620000000800 */
[----:B--2---:R-:W-:Y:S01]  /*294b0*/  FADD.FTZ R7, R19, R6 ;  /* 0x0000000613077221 */ /* 0x004fe20000010000 */
[----:B---3--:R-:W-:-:S06]  /*294c0*/  FADD.FTZ R9, R13, R8 ;  /* 0x000000080d097221 */ /* 0x008fcc0000010000 */
[----:B------:R-:W2:Y:S01]  /*294d0*/  MUFU.EX2 R164, R164 ;  /* 0x000000a400a47308 */ /* 0x000ea20000000800 */
[----:B------:R-:W-:-:S07]  /*294e0*/  FFMA.FTZ R176, R49, R65, -R64 ;  /* 0x0000004131b07223 */ /* 0x000fce0000010840 */
[----:B------:R-:W3:Y:S01]  /*294f0*/  MUFU.EX2 R168, R168 ;  /* 0x000000a800a87308 */ /* 0x000ee20000000800 */
[----:B----4-:R-:W-:Y:S01]  /*29500*/  FADD.FTZ R6, R18, R7 ;  /* 0x0000000712067221 */ /* 0x010fe20000010000 */
[----:B-----5:R-:W-:-:S06]  /*29510*/  FADD.FTZ R8, R12, R9 ;  /* 0x000000090c087221 */ /* 0x020fcc0000010000 */
[----:B------:R-:W4:Y:S01]  /*29520*/  MUFU.EX2 R167, R167 ;  /* 0x000000a700a77308 */ /* 0x000f220000000800 */
[----:B------:R-:W-:-:S07]  /*29530*/  FFMA.FTZ R175, R57, R65, -R64 ;  /* 0x0000004139af7223 */ /* 0x000fce0000010840 */
[----:B------:R-:W5:Y:S01]  /*29540*/  MUFU.EX2 R170, R170 ;  /* 0x000000aa00aa7308 */ /* 0x000f620000000800 */
[----:B-1----:R-:W-:Y:S01]  /*29550*/  FADD.FTZ R7, R165, R6 ;  /* 0x00000006a5077221 */ /* 0x002fe20000010000 */
[----:B------:R-:W-:-:S06]  /*29560*/  FADD.FTZ R9, R11, R8 ;  /* 0x000000080b097221 */ /* 0x000fcc0000010000 */
        /* <DEDUP_REMOVED lines=25> */
[----:B------:R-:W4:Y:S08]  /*29700*/  MUFU.EX2 R180, R180 ;  /* 0x000000b400b47308 */ /* 0x000f300000000800 */
[----:B------:R-:W5:Y:S01]  /*29710*/  MUFU.EX2 R183, R183 ;  /* 0x000000b700b77308 */ /* 0x000f620000000800 */
[----:B-1----:R-:W-:Y:S01]  /*29720*/  FADD.FTZ R6, R174, R7 ;  /* 0x00000007ae067221 */ /* 0x002fe20000010000 */
[----:B------:R-:W-:-:S06]  /*29730*/  FADD.FTZ R8, R178, R9 ;  /* 0x00000009b2087221 */ /* 0x000fcc0000010000 */
[----:B------:R-:W1:Y:S08]  /*29740*/  MUFU.EX2 R179, R179 ;  /* 0x000000b300b37308 */ /* 0x000e700000000800 */
        /* <DEDUP_REMOVED lines=18> */
[----:B------:R-:W2:Y:S08]  /*29870*/  MUFU.EX2 R190, R190 ;  /* 0x000000be00be7308 */ /* 0x000eb00000000800 */
        /* <DEDUP_REMOVED lines=10> */
[----:B---3--:R-:W-:-:S03]  /*29920*/  FADD.FTZ R7, R161, R6 ;  /* 0x00000006a1077221 */ /* 0x008fc60000010000 */
[----:B----4-:R-:W-:Y:S01]  /*29930*/  FADD.FTZ R9, R189, R8 ;  /* 0x00000008bd097221 */ /* 0x010fe20000010000 */
[----:B-----5:R-:W-:-:S03]  /*29940*/  FADD.FTZ R6, R160, R7 ;  /* 0x00000007a0067221 */ /* 0x020fc60000010000 */
[----:B-1----:R-:W-:Y:S01]  /*29950*/  FADD.FTZ R9, R188, R9 ;  /* 0x00000009bc097221 */ /* 0x002fe20000010000 */
[----:B------:R-:W-:-:S04]  /*29960*/  FADD.FTZ R27, R159, R6 ;  /* 0x000000069f1b7221 */ /* 0x000fc80000010000 */
[----:B------:R1:W-:Y:S04]  /*29970*/  ST.E desc[UR4][R2.64+0x10], R9 ;  /* 0x0000100902007985 */ /* 0x0003e8000c101904 */
[----:B------:R2:W-:Y:S04]  /*29980*/  ST.E desc[UR6][R2.64+0x14], R27 ;  /* 0x0000141b02007985 */ /* 0x0005e8000c101906 */
[----:B------:R-:W1:Y:S01]  /*29990*/  LDL.64 R6, [R0+0x80] ;  /* 0x0000800000067983 */ /* 0x000e620000100a00 */
[----:B------:R-:W-:Y:S02]  /*299a0*/  R2UR UR10, R4 ;  /* 0x00000000040a72ca */ /* 0x000fe400000e0000 */
[----:B------:R-:W-:-:S02]  /*299b0*/  R2UR UR11, R5 ;  /* 0x00000000050b72ca */ /* 0x000fc400000e0000 */
[C---:B------:R-:W-:Y:S02]  /*299c0*/  R2UR UR12, R4.reuse ;  /* 0x00000000040c72ca */ /* 0x040fe400000e0000 */
[----:B------:R-:W-:Y:S01]  /*299d0*/  R2UR UR13, R5 ;  /* 0x00000000050d72ca */ /* 0x000fe200000e0000 */
[----:B-1----:R-:W3:Y:S08]  /*299e0*/  LD.E R9, desc[UR8][R6.64+0x10] ;  /* 0x0000100806097980 */ /* 0x002ef0000c101900 */
[----:B--2---:R-:W2:Y:S04]  /*299f0*/  LD.E R3, desc[UR10][R6.64+0x14] ;  /* 0x0000140a06037980 */ /* 0x004ea8000c101900 */
[----:B------:R-:W4:Y:S01]  /*29a00*/  LD.E R27, desc[UR12][R6.64+0x20] ;  /* 0x0000200c061b7980 */ /* 0x000f22000c101900 */
[----:B------:R-:W-:-:S02]  /*29a10*/  R2UR UR18, R4 ;  /* 0x00000000041272ca */ /* 0x000fc400000e0000 */
[C---:B------:R-:W-:Y:S01]  /*29a20*/  R2UR UR19, R5.reuse ;  /* 0x00000000051372ca */ /* 0x040fe200000e0000 */
[----:B------:R-:W5:Y:S01]  /*29a30*/  LD.E R2, desc[UR6][R6.64+0x8] ;  /* 0x0000080606027980 */ /* 0x000f62000c101900 */
[C---:B------:R-:W-:Y:S02]  /*29a40*/  R2UR UR14, R4.reuse ;  /* 0x00000000040e72ca */ /* 0x040fe400000e0000 */
[C---:B------:R-:W-:Y:S01]  /*29a50*/  R2UR UR15, R5.reuse ;  /* 0x00000000050f72ca */ /* 0x040fe200000e0000 */
[----:B------:R-:W5:Y:S01]  /*29a60*/  LD.E R29, desc[UR4][R6.64] ;  /* 0x00000004061d7980 */ /* 0x000f62000c101900 */
[----:B------:R-:W-:Y:S02]  /*29a70*/  R2UR UR16, R4 ;  /* 0x00000000041072ca */ /* 0x000fe400000e0000 */
[----:B------:R-:W-:Y:S01]  /*29a80*/  R2UR UR17, R5 ;  /* 0x00000000051172ca */ /* 0x000fe200000e0000 */
        /* <DEDUP_REMOVED lines=38> */
[----:B---3--:R-:W-:-:S05]  /*29cf0*/  FMUL.FTZ R9, R24, R9 ;  /* 0x0000000918097220 */ /* 0x008fca0000410000 */
[----:B------:R1:W-:Y:S04]  /*29d00*/  ST.E desc[UR8][R6.64+0x10], R9 ;  /* 0x0000100906007985 */ /* 0x0003e8000c101908 */
[----:B-1----:R-:W3:Y:S01]  /*29d10*/  LD.E R9, desc[UR6][R6.64+0x154] ;  /* 0x0001540606097980 */ /* 0x002ee2000c101900 */
[C---:B--2---:R-:W-:Y:S01]  /*29d20*/  FMUL.FTZ R3, R24.reuse, R3 ;  /* 0x0000000318037220 */ /* 0x044fe20000410000 */
[----:B----4-:R-:W-:-:S04]  /*29d30*/  FMUL.FTZ R27, R24, R27 ;  /* 0x0000001b181b7220 */ /* 0x010fc80000410000 */
[----:B------:R1:W-:Y:S04]  /*29d40*/  ST.E desc[UR10][R6.64+0x14], R3 ;  /* 0x0000140306007985 */ /* 0x0003e8000c10190a */
[----:B------:R2:W-:Y:S04]  /*29d50*/  ST.E desc[UR12][R6.64+0x20], R27 ;  /* 0x0000201b06007985 */ /* 0x0005e8000c10190c */
[----:B-1----:R-:W4:Y:S04]  /*29d60*/  LD.E R3, desc[UR18][R6.64+0x150] ;  /* 0x0001501206037980 */ /* 0x002f28000c101900 */
[----:B--2---:R-:W2:Y:S01]  /*29d70*/  LD.E R27, desc[UR6][R6.64+0x160] ;  /* 0x00016006061b7980 */ /* 0x004ea2000c101900 */
[----:B---3--:R-:W-:-:S05]  /*29d80*/  FMUL.FTZ R9, R24, R9 ;  /* 0x0000000918097220 */ /* 0x008fca0000410000 */
[----:B------:R1:W-:Y:S04]  /*29d90*/  ST.E desc[UR4][R6.64+0x154], R9 ;  /* 0x0001540906007985 */ /* 0x0003e8000c101904 */
[----:B-1----:R-:W3:Y:S01]  /*29da0*/  LD.E R9, desc[UR6][R6.64+0x170] ;  /* 0x0001700606097980 */ /* 0x002ee2000c101900 */
[C---:B----4-:R-:W-:Y:S01]  /*29db0*/  FMUL.FTZ R3, R24.reuse, R3 ;  /* 0x0000000318037220 */ /* 0x050fe20000410000 */
[----:B--2---:R-:W-:-:S04]  /*29dc0*/  FMUL.FTZ R27, R24, R27 ;  /* 0x0000001b181b7220 */ /* 0x004fc80000410000 */
        /* <DEDUP_REMOVED lines=50> */
[----:B------:R5:W-:Y:S02]  /*2a0f0*/  ST.E desc[UR4][R6.64+0x1e4], R9 ;  /* 0x0001e40906007985 */ /* 0x000be4000c101904 */
[----:B-----5:R-:W-:Y:S02]  /*2a100*/  FMUL.FTZ R9, R25, R2 ;  /* 0x0000000219097220 */ /* 0x020fe40000410000 */
[----:B------:R-:W3:Y:S01]  /*2a110*/  LD.E R2, desc[UR6][R6.64+0xc] ;  /* 0x00000c0606027980 */ /* 0x000ee2000c101900 */
[C---:B----4-:R-:W-:Y:S01]  /*2a120*/  FMUL.FTZ R3, R24.reuse, R3 ;  /* 0x0000000318037220 */ /* 0x050fe20000410000 */
[----:B--2---:R-:W-:-:S04]  /*2a130*/  FMUL.FTZ R27, R24, R27 ;  /* 0x0000001b181b7220 */ /* 0x004fc80000410000 */
[----:B------:R1:W-:Y:S04]  /*2a140*/  ST.E desc[UR4][R6.64+0x1e0], R3 ;  /* 0x0001e00306007985 */ /* 0x0003e8000c101904 */
[----:B------:R3:W-:Y:S04]  /*2a150*/  ST.E desc[UR4][R6.64+0x1f0], R27 ;  /* 0x0001f01b06007985 */ /* 0x0007e8000c101904 */
[----:B-1----:R-:W2:Y:S01]  /*2a160*/  LD.E R3, desc[UR6][R6.64+0x1f4] ;  /* 0x0001f40606037980 */ /* 0x002ea2000c101900 */
[----:B---3--:R-:W-:-:S03]  /*2a170*/  FMUL.FTZ R27, R25, R2 ;  /* 0x00000002191b7220 */ /* 0x008fc60000410000 */
[----:B------:R-:W3:Y:S01]  /*2a180*/  LD.E R2, desc[UR6][R6.64+0x18] ;  /* 0x0000180606027980 */ /* 0x000ee2000c101900 */
[----:B--2---:R-:W-:-:S05]  /*2a190*/  FMUL.FTZ R3, R24, R3 ;  /* 0x0000000318037220 */ /* 0x004fca0000410000 */
[----:B------:R3:W-:Y:S02]  /*2a1a0*/  ST.E desc[UR4][R6.64+0x1f4], R3 ;  /* 0x0001f40306007985 */ /* 0x0007e4000c101904 */
[C---:B---3--:R-:W-:Y:S02]  /*2a1b0*/  FMUL.FTZ R3, R25.reuse, R2 ;  /* 0x0000000219037220 */ /* 0x048fe40000410000 */
[----:B------:R-:W2:Y:S04]  /*2a1c0*/  LD.E R2, desc[UR6][R6.64+0x1c] ;  /* 0x00001c0606027980 */ /* 0x000ea8000c101900 */
[----:B------:R2:W-:Y:S02]  /*2a1d0*/  ST.E desc[UR4][R6.64+0x8], R9 ;  /* 0x0000080906007985 */ /* 0x0005e4000c101904 */
[----:B--2---:R-:W-:-:S02]  /*2a1e0*/  FMUL.FTZ R9, R25, R2 ;  /* 0x0000000219097220 */ /* 0x004fc40000410000 */
[----:B------:R-:W2:Y:S04]  /*2a1f0*/  LD.E R2, desc[UR6][R6.64+0x28] ;  /* 0x0000280606027980 */ /* 0x000ea8000c101900 */
[----:B------:R2:W-:Y:S02]  /*2a200*/  ST.E desc[UR4][R6.64+0xc], R27 ;  /* 0x00000c1b06007985 */ /* 0x0005e4000c101904 */
[C---:B--2---:R-:W-:Y:S02]  /*2a210*/  FMUL.FTZ R27, R25.reuse, R2 ;  /* 0x00000002191b7220 */ /* 0x044fe40000410000 */
        /* <DEDUP_REMOVED lines=42> */
[----:B------:R-:W2:Y:S01]  /*2a4c0*/  LD.E R2, desc[UR6][R6.64+0x9c] ;  /* 0x00009c0606027980 */ /* 0x000ea2000c101900 */
        /* <DEDUP_REMOVED lines=80> */
[----:B------:R3:W-:Y:S01]  /*2a9d0*/  ST.E desc[UR4][R6.64+0x98], R9 ;  /* 0x0000980906007985 */ /* 0x0007e2000c101904 */
[----:B--2---:R-:W-:-:S05]  /*2a9e0*/  FMUL.FTZ R27, R25, R2 ;  /* 0x00000002191b7220 */ /* 0x004fca0000410000 */
[----:B------:R2:W-:Y:S04]  /*2a9f0*/  ST.E desc[UR4][R6.64+0x9c], R27 ;  /* 0x00009c1b06007985 */ /* 0x0005e8000c101904 */
[----:B------:R-:W1:Y:S02]  /*2aa00*/  LD.E R2, desc[UR6][R6.64+0xa8] ;  /* 0x0000a80606027980 */ /* 0x000e64000c101900 */
[----:B-1----:R-:W-:-:S05]  /*2aa10*/  FMUL.FTZ R3, R25, R2 ;  /* 0x0000000219037220 */ /* 0x002fca0000410000 */
[----:B------:R1:W-:Y:S04]  /*2aa20*/  ST.E desc[UR4][R6.64+0xa8], R3 ;  /* 0x0000a80306007985 */ /* 0x0003e8000c101904 */
[----:B------:R-:W3:Y:S02]  /*2aa30*/  LD.E R2, desc[UR6][R6.64+0xac] ;  /* 0x0000ac0606027980 */ /* 0x000ee4000c101900 */
[----:B---3--:R-:W-:-:S05]  /*2aa40*/  FMUL.FTZ R9, R25, R2 ;  /* 0x0000000219097220 */ /* 0x008fca0000410000 */
[----:B------:R3:W-:Y:S04]  /*2aa50*/  ST.E desc[UR4][R6.64+0xac], R9 ;  /* 0x0000ac0906007985 */ /* 0x0007e8000c101904 */
[----:B------:R-:W2:Y:S02]  /*2aa60*/  LD.E R2, desc[UR6][R6.64+0xb8] ;  /* 0x0000b80606027980 */ /* 0x000ea4000c101900 */
        /* <DEDUP_REMOVED lines=112> */
[----:B------:R-:W-:Y:S04]  /*2b170*/  ST.E desc[UR4][R6.64+0x1dc], R3 ;  /* 0x0001dc0306007985 */ /* 0x000fe8000c101904 */
[----:B------:R-:W3:Y:S02]  /*2b180*/  LD.E R2, desc[UR6][R6.64+0x1e8] ;  /* 0x0001e80606027980 */ /* 0x000ee4000c101900 */
[----:B---3--:R-:W-:-:S05]  /*2b190*/  FMUL.FTZ R9, R25, R2 ;  /* 0x0000000219097220 */ /* 0x008fca0000410000 */
[----:B------:R1:W-:Y:S04]  /*2b1a0*/  ST.E desc[UR4][R6.64+0x1e8], R9 ;  /* 0x0001e80906007985 */ /* 0x0003e8000c101904 */
[----:B------:R-:W2:Y:S02]  /*2b1b0*/  LD.E R2, desc[UR6][R6.64+0x1ec] ;  /* 0x0001ec0606027980 */ /* 0x000ea4000c101900 */
[----:B--2---:R-:W-:-:S05]  /*2b1c0*/  FMUL.FTZ R27, R25, R2 ;  /* 0x00000002191b7220 */ /* 0x004fca0000410000 */
[----:B------:R2:W-:Y:S04]  /*2b1d0*/  ST.E desc[UR4][R6.64+0x1ec], R27 ;  /* 0x0001ec1b06007985 */ /* 0x0005e8000c101904 */
[----:B------:R-:W3:Y:S02]  /*2b1e0*/  LD.E R2, desc[UR6][R6.64+0x1f8] ;  /* 0x0001f80606027980 */ /* 0x000ee4000c101900 */
[----:B---3--:R-:W-:-:S05]  /*2b1f0*/  FMUL.FTZ R29, R25, R2 ;  /* 0x00000002191d7220 */ /* 0x008fca0000410000 */
[----:B------:R-:W-:Y:S04]  /*2b200*/  ST.E desc[UR4][R6.64+0x1f8], R29 ;  /* 0x0001f81d06007985 */ /* 0x000fe8000c101904 */
[----:B------:R-:W1:Y:S01]  /*2b210*/  LD.E R2, desc[UR6][R6.64+0x1fc] ;  /* 0x0001fc0606027980 */ /* 0x000e62000c101900 */
[----:B------:R-:W-:Y:S01]  /*2b220*/  LEA.HI R28, R199, 0x8, RZ, 0x19 ;  /* 0x00000008c71c7811 */ /* 0x000fe200078fc8ff */
[----:B-1----:R-:W-:-:S05]  /*2b230*/  FMUL.FTZ R9, R25, R2 ;  /* 0x0000000219097220 */ /* 0x002fca0000410000 */
[----:B------:R1:W-:Y:S04]  /*2b240*/  ST.E desc[UR4][R6.64+0x1fc], R9 ;  /* 0x0001fc0906007985 */ /* 0x0003e8000c101904 */
[----:B------:R-:W3:Y:S01]  /*2b250*/  LDL.64 R2, [R0+0x80] ;  /* 0x0000800000027983 */ /* 0x000ee20000100a00 */
[----:B------:R4:W-:Y:S06]  /*2b260*/  BAR.SYNC.DEFER_BLOCKING R28, 0x100 ;  /* 0x0004001c0000751d */ /* 0x0009ec0000010000 */
[----:B--2---:R-:W2:Y:S04]  /*2b270*/  LDL.64 R26, [R0] ;  /* 0x00000000001a7983 */ /* 0x004ea80000100a00 */
[----:B------:R-:W5:Y:S04]  /*2b280*/  LDL.64 R24, [R0+0x98] ;  /* 0x0000980000187983 */ /* 0x000f680000100a00 */
[----:B-1----:R-:W4:Y:S04]  /*2b290*/  LDL.64 R8, [R0+0x88] ;  /* 0x0000880000087983 */ /* 0x002f280000100a00 */
[----:B---3--:R-:W3:Y:S04]  /*2b2a0*/  LD.E R29, desc[UR4][R2.64] ;  /* 0x00000004021d7980 */ /* 0x008ee8000c101900 */
[----:B--2---:R-:W2:Y:S04]  /*2b2b0*/  LD.E R219, desc[UR6][R26.64] ;  /* 0x000000061adb7980 */ /* 0x004ea8000c101900 */
[----:B-----5:R-:W2:Y:S04]  /*2b2c0*/  LD.E.64 R6, desc[UR4][R24.64] ;  /* 0x0000000418067980 */ /* 0x020ea8000c101b00 */
[----:B---3--:R1:W-:Y:S04]  /*2b2d0*/  ST.E desc[UR8][R2.64], R29 ;  /* 0x0000001d02007985 */ /* 0x0083e8000c101908 */
[----:B------:R-:W3:Y:S04]  /*2b2e0*/  LD.E R31, desc[UR10][R2.64+0x4] ;  /* 0x0000040a021f7980 */ /* 0x000ee8000c101900 */
[----:B---3--:R3:W-:Y:S04]  /*2b2f0*/  ST.E desc[UR4][R2.64+0x4], R31 ;  /* 0x0000041f02007985 */ /* 0x0087e8000c101904 */
[----:B------:R-:W5:Y:S04]  /*2b300*/  LD.E R33, desc[UR6][R2.64+0x8] ;  /* 0x0000080602217980 */ /* 0x000f68000c101900 */
[----:B-----5:R-:W-:Y:S04]  /*2b310*/  ST.E desc[UR4][R2.64+0x8], R33 ;  /* 0x0000082102007985 */ /* 0x020fe8000c101904 */
[----:B------:R-:W5:Y:S04]  /*2b320*/  LD.E R27, desc[UR6][R2.64+0xc] ;  /* 0x00000c06021b7980 */ /* 0x000f68000c101900 */
[----:B-----5:R5:W-:Y:S04]  /*2b330*/  ST.E desc[UR4][R2.64+0xc], R27 ;  /* 0x00000c1b02007985 */ /* 0x020be8000c101904 */
[----:B------:R-:W4:Y:S04]  /*2b340*/  LD.E R25, desc[UR6][R2.64+0x10] ;  /* 0x0000100602197980 */ /* 0x000f28000c101900 */
[----:B----4-:R4:W-:Y:S04]  /*2b350*/  ST.E desc[UR4][R2.64+0x10], R25 ;  /* 0x0000101902007985 */ /* 0x0109e8000c101904 */
[----:B-1----:R-:W2:Y:S04]  /*2b360*/  LD.E R29, desc[UR6][R2.64+0x14] ;  /* 0x00001406021d7980 */ /* 0x002ea8000c101900 */
[----:B--2---:R1:W-:Y:S04]  /*2b370*/  ST.E desc[UR4][R2.64+0x14], R29 ;  /* 0x0000141d02007985 */ /* 0x0043e8000c101904 */
[----:B---3--:R-:W2:Y:S04]  /*2b380*/  LD.E R31, desc[UR6][R2.64+0x18] ;  /* 0x00001806021f7980 */ /* 0x008ea8000c101900 */
[----:B--2---:R2:W-:Y:S04]  /*2b390*/  ST.E desc[UR4][R2.64+0x18], R31 ;  /* 0x0000181f02007985 */ /* 0x0045e8000c101904 */
[----:B-----5:R-:W3:Y:S04]  /*2b3a0*/  LD.E R27, desc[UR6][R2.64+0x1c] ;  /* 0x00001c06021b7980 */ /* 0x020ee8000c101900 */
[----:B---3--:R3:W-:Y:S04]  /*2b3b0*/  ST.E desc[UR4][R2.64+0x1c], R27 ;  /* 0x00001c1b02007985 */ /* 0x0087e8000c101904 */
[----:B----4-:R-:W4:Y:S04]  /*2b3c0*/  LD.E R25, desc[UR6][R2.64+0x20] ;  /* 0x0000200602197980 */ /* 0x010f28000c101900 */
[----:B----4-:R4:W-:Y:S04]  /*2b3d0*/  ST.E desc[UR4][R2.64+0x20], R25 ;  /* 0x0000201902007985 */ /* 0x0109e8000c101904 */
[----:B-1----:R-:W5:Y:S04]  /*2b3e0*/  LD.E R29, desc[UR6][R2.64+0x24] ;  /* 0x00002406021d7980 */ /* 0x002f68000c101900 */
[----:B-----5:R1:W-:Y:S04]  /*2b3f0*/  ST.E desc[UR4][R2.64+0x24], R29 ;  /* 0x0000241d02007985 */ /* 0x0203e8000c101904 */
[----:B--2---:R-:W2:Y:S04]  /*2b400*/  LD.E R31, desc[UR6][R2.64+0x28] ;  /* 0x00002806021f7980 */ /* 0x004ea8000c101900 */
[----:B--2---:R2:W-:Y:S04]  /*2b410*/  ST.E desc[UR4][R2.64+0x28], R31 ;  /* 0x0000281f02007985 */ /* 0x0045e8000c101904 */
[----:B---3--:R-:W3:Y:S04]  /*2b420*/  LD.E R27, desc[UR6][R2.64+0x2c] ;  /* 0x00002c06021b7980 */ /* 0x008ee8000c101900 */
        /* <DEDUP_REMOVED lines=228> */
[----:B-----5:R-:W-:Y:S04]  /*2c270*/  ST.E desc[UR4][R2.64+0x1f4], R29 ;  /* 0x0001f41d02007985 */ /* 0x020fe8000c101904 */
[----:B--2---:R-:W2:Y:S04]  /*2c280*/  LD.E R31, desc[UR6][R2.64+0x1f8] ;  /* 0x0001f806021f7980 */ /* 0x004ea8000c101900 */
[----:B--2---:R-:W-:Y:S04]  /*2c290*/  ST.E desc[UR4][R2.64+0x1f8], R31 ;  /* 0x0001f81f02007985 */ /* 0x004fe8000c101904 */
[----:B---3--:R-:W2:Y:S01]  /*2c2a0*/  LD.E R27, desc[UR6][R2.64+0x1fc] ;  /* 0x0001fc06021b7980 */ /* 0x008ea2000c101900 */
[----:B------:R-:W-:-:S02]  /*2c2b0*/  R2UR UR20, R4 ;  /* 0x00000000041472ca */ /* 0x000fc400000e0000 */
[C---:B------:R-:W-:Y:S02]  /*2c2c0*/  R2UR UR21, R5.reuse ;  /* 0x00000000051572ca */ /* 0x040fe400000e0000 */
[C---:B------:R-:W-:Y:S02]  /*2c2d0*/  R2UR UR22, R4.reuse ;  /* 0x00000000041672ca */ /* 0x040fe400000e0000 */
[C---:B------:R-:W-:Y:S02]  /*2c2e0*/  R2UR UR23, R5.reuse ;  /* 0x00000000051772ca */ /* 0x040fe400000e0000 */
[C---:B------:R-:W-:Y:S02]  /*2c2f0*/  R2UR UR24, R4.reuse ;  /* 0x00000000041872ca */ /* 0x040fe400000e0000 */
[----:B------:R-:W-:Y:S02]  /*2c300*/  R2UR UR25, R5 ;  /* 0x00000000051972ca */ /* 0x000fe400000e0000 */
        /* <DEDUP_REMOVED lines=20> */
[----:B------:R-:W-:Y:S02]  /*2c450*/  R2UR UR58, R4 ;  /* 0x00000000043a72ca */ /* 0x000fe400000e0000 */
[----:B------:R-:W-:Y:S01]  /*2c460*/  R2UR UR59, R5 ;  /* 0x00000000053b72ca */ /* 0x000fe200000e0000 */
[----:B--2---:R1:W-:Y:S04]  /*2c470*/  ST.E desc[UR4][R2.64+0x1fc], R27 ;  /* 0x0001fc1b02007985 */ /* 0x0043e8000c101904 */
[----:B------:R-:W2:Y:S04]  /*2c480*/  LD.E R218, desc[UR6][R8.64] ;  /* 0x0000000608da7980 */ /* 0x000ea8000c101900 */
[----:B------:R-:W3:Y:S04]  /*2c490*/  LD.E R24, desc[UR8][R2.64] ;  /* 0x0000000802187980 */ /* 0x000ee8000c101900 */
[----:B----4-:R-:W3:Y:S04]  /*2c4a0*/  LD.E R25, desc[UR10][R2.64+0x4] ;  /* 0x0000040a02197980 */ /* 0x010ee8000c101900 */
[----:B------:R-:W3:Y:S04]  /*2c4b0*/  LD.E R26, desc[UR12][R2.64+0x8] ;  /* 0x0000080c021a7980 */ /* 0x000ee8000c101900 */
[----:B-1----:R-:W3:Y:S04]  /*2c4c0*/  LD.E R27, desc[UR14][R2.64+0xc] ;  /* 0x00000c0e021b7980 */ /* 0x002ee8000c101900 */
        /* <DEDUP_REMOVED lines=124> */
[----:B------:R-:W-:Y:S01]  /*2cc90*/  IMAD R6, R219, 0xc00, R6 ;  /* 0x00000c00db067824 */ /* 0x000fe200078e0206 */
[----:B--2---:R-:W-:-:S02]  /*2cca0*/  ISETP.NE.U32.AND P0, PT, R218, RZ, PT ;  /* 0x000000ffda00720c */ /* 0x004fc40003f05070 */
[----:B------:R-:W-:Y:S02]  /*2ccb0*/  R2UR UR7, R7 ;  /* 0x00000000070772ca */ /* 0x000fe400000e0000 */
[----:B------:R-:W-:Y:S02]  /*2ccc0*/  R2UR UR6, R6 ;  /* 0x00000000060672ca */ /* 0x000fe400000e0000 */
[----:B------:R-:W-:Y:S02]  /*2ccd0*/  F2FP.F16.F32.PACK_AB R152, R152, R217 ;  /* 0x000000d99898723e */ /* 0x000fe400000000ff */
[----:B------:R-:W-:Y:S02]  /*2cce0*/  F2FP.F16.F32.PACK_AB R154, R154, R203 ;  /* 0x000000cb9a9a723e */ /* 0x000fe400000000ff */
[----:B------:R-:W-:Y:S02]  /*2ccf0*/  F2FP.F16.F32.PACK_AB R153, R202, R153 ;  /* 0x00000099ca99723e */ /* 0x000fe400000000ff */
[----:B------:R-:W-:Y:S01]  /*2cd00*/  F2FP.F16.F32.PACK_AB R155, R155, R216 ;  /* 0x000000d89b9b723e */ /* 0x000fe200000000ff */
[----:B------:R-:W-:Y:S01]  /*2cd10*/  VOTEU.ANY UP0, P0 ;  /* 0x00000000003f7886 */ /* 0x000fe20000000100 */
        /* <DEDUP_REMOVED lines=19> */
[----:B------:R-:W-:Y:S01]  /*2ce50*/  R2UR UR25, R5 ;  /* 0x00000000051972ca */ /* 0x000fe200000e0000 */
[----:B---3--:R-:W-:-:S06]  /*2ce60*/  WARPGROUP.ARRIVE ;  /* 0x00000000000079c5 */ /* 0x008fcc0000000000 */
[----:B------:R-:W-:Y:S01]  /*2ce70*/  HGMMA.64x256x16.F32 R24, R152, gdesc[UR4].tnspB, R24, UP0, gsb0 ;  /* 0x43e0000498187df0 */ /* 0x000fe2000b800818 */
        /* <DEDUP_REMOVED lines=17> */
[----:B------:R-:W-:Y:S01]  /*2cf90*/  R2UR UR55, R5 ;  /* 0x00000000053772ca */ /* 0x000fe200000e0000 */
[----:B------:R-:W-:-:S02]  /*2cfa0*/  WARPGROUP.DEPBAR.LE gsb0, 0x0 ;  /* 0x00008000000079c5 */ /* 0x000fc40000010000 */
[----:B------:R1:W-:Y:S01]  /*2cfb0*/  ST.E desc[UR4][R2.64], R24 ;  /* 0x0000001802007985 */ /* 0x0003e2000c101904 */
[C---:B------:R-:W-:Y:S02]  /*2cfc0*/  R2UR UR4, R4.reuse ;  /* 0x00000000040472ca */ /* 0x040fe400000e0000 */
[C---:B------:R-:W-:Y:S01]  /*2cfd0*/  R2UR UR5, R5.reuse ;  /* 0x00000000050572ca */ /* 0x040fe200000e0000 */
[----:B------:R2:W-:Y:S01]  /*2cfe0*/  ST.E desc[UR6][R2.64+0x4], R25 ;  /* 0x0000041902007985 */ /* 0x0005e2000c101906 */
[C---:B------:R-:W-:Y:S02]  /*2cff0*/  R2UR UR6, R4.reuse ;  /* 0x00000000040672ca */ /* 0x040fe400000e0000 */
[C---:B------:R-:W-:Y:S01]  /*2d000*/  R2UR UR7, R5.reuse ;  /* 0x00000000050772ca */ /* 0x040fe200000e0000 */
[----:B------:R3:W-:Y:S01]  /*2d010*/  ST.E desc[UR8][R2.64+0x8], R26 ;  /* 0x0000081a02007985 */ /* 0x0007e2000c101908 */
[C---:B------:R-:W-:Y:S02]  /*2d020*/  R2UR UR8, R4.reuse ;  /* 0x00000000040872ca */ /* 0x040fe400000e0000 */
[----:B------:R-:W-:Y:S01]  /*2d030*/  R2UR UR9, R5 ;  /* 0x00000000050972ca */ /* 0x000fe200000e0000 */
[----:B------:R4:W-:Y:S01]  /*2d040*/  ST.E desc[UR10][R2.64+0xc], R27 ;  /* 0x00000c1b02007985 */ /* 0x0009e2000c10190a */
[----:B------:R-:W-:-:S02]  /*2d050*/  R2UR UR10, R4 ;  /* 0x00000000040a72ca */ /* 0x000fc400000e0000 */
        /* <DEDUP_REMOVED lines=27> */
[----:B------:R-:W-:Y:S01]  /*2d210*/  R2UR UR7, R5 ;  /* 0x00000000050772ca */ /* 0x000fe200000e0000 */
[----:B------:R5:W-:Y:S04]  /*2d220*/  ST.E desc[UR8][R2.64+0x34], R37 ;  /* 0x0000342502007985 */ /* 0x000be8000c101908 */
[----:B------:R5:W-:Y:S04]  /*2d230*/  ST.E desc[UR10][R2.64+0x38], R38 ;  /* 0x0000382602007985 */ /* 0x000be8000c10190a */
[----:B------:R5:W-:Y:S04]  /*2d240*/  ST.E desc[UR12][R2.64+0x3c], R39 ;  /* 0x00003c2702007985 */ /* 0x000be8000c10190c */
[----:B------:R5:W-:Y:S04]  /*2d250*/  ST.E desc[UR14][R2.64+0x40], R40 ;  /* 0x0000402802007985 */ /* 0x000be8000c10190e */
[----:B------:R5:W-:Y:S04]  /*2d260*/  ST.E desc[UR16][R2.64+0x44], R41 ;  /* 0x0000442902007985 */ /* 0x000be8000c101910 */
[----:B------:R5:W-:Y:S01]  /*2d270*/  ST.E desc[UR18][R2.64+0x48], R42 ;  /* 0x0000482a02007985 */ /* 0x000be2000c101912 */
[----:B------:R-:W-:-:S03]  /*2d280*/  R2UR UR8, R4 ;  /* 0x00000000040872ca */ /* 0x000fc600000e0000 */
[----:B------:R5:W-:Y:S01]  /*2d290*/  ST.E desc[UR20][R2.64+0x4c], R43 ;  /* 0x00004c2b02007985 */ /* 0x000be2000c101914 */
[----:B------:R-:W-:-:S03]  /*2d2a0*/  R2UR UR9, R5 ;  /* 0x00000000050972ca */ /* 0x000fc600000e0000 */
[----:B------:R5:W-:Y:S04]  /*2d2b0*/  ST.E desc[UR22][R2.64+0x50], R44 ;  /* 0x0000502c02007985 */ /* 0x000be8000c101916 */
[----:B------:R5:W-:Y:S04]  /*2d2c0*/  ST.E desc[UR24][R2.64+0x54], R45 ;  /* 0x0000542d02007985 */ /* 0x000be8000c101918 */
[----:B------:R5:W-:Y:S01]  /*2d2d0*/  ST.E desc[UR4][R2.64+0x58], R46 ;  /* 0x0000582e02007985 */ /* 0x000be2000c101904 */
[C---:B------:R-:W-:Y:S02]  /*2d2e0*/  R2UR UR4, R4.reuse ;  /* 0x00000000040472ca */ /* 0x040fe400000e0000 */
[----:B------:R-:W-:Y:S01]  /*2d2f0*/  R2UR UR5, R5 ;  /* 0x00000000050572ca */ /* 0x000fe200000e0000 */
[----:B------:R5:W-:Y:S01]  /*2d300*/  ST.E desc[UR6][R2.64+0x5c], R47 ;  /* 0x00005c2f02007985 */ /* 0x000be2000c101906 */
        /* <DEDUP_REMOVED lines=13> */
[C---:B------:R-:W-:Y:S01]  /*2d3e0*/  R2UR UR21, R5.reuse ;  /* 0x00000000051572ca */ /* 0x040fe200000e0000 */
[----:B------:R5:W-:Y:S01]  /*2d3f0*/  ST.E desc[UR8][R2.64+0x60], R48 ;  /* 0x0000603002007985 */ /* 0x000be2000c101908 */
[C---:B------:R-:W-:Y:S02]  /*2d400*/  R2UR UR22, R4.reuse ;  /* 0x00000000041672ca */ /* 0x040fe400000e0000 */
[C---:B------:R-:W-:Y:S01]  /*2d410*/  R2UR UR23, R5.reuse ;  /* 0x00000000051772ca */ /* 0x040fe200000e0000 */
[----:B------:R5:W-:Y:S01]  /*2d420*/  ST.E desc[UR4][R2.64+0x64], R49 ;  /* 0x0000643102007985 */ /* 0x000be2000c101904 */
[C---:B------:R-:W-:Y:S02]  /*2d430*/  R2UR UR24, R4.reuse ;  /* 0x00000000041872ca */ /* 0x040fe400000e0000 */
[----:B------:R-:W-:Y:S02]  /*2d440*/  R2UR UR25, R5 ;  /* 0x00000000051972ca */ /* 0x000fe400000e0000 */
[----:B------:R-:W-:-:S02]  /*2d450*/  R2UR UR8, R4 ;  /* 0x00000000040872ca */ /* 0x000fc400000e0000 */
[C---:B------:R-:W-:Y:S02]  /*2d460*/  R2UR UR9, R5.reuse ;  /* 0x00000000050972ca */ /* 0x040fe400000e0000 */
[C---:B------:R-:W-:Y:S02]  /*2d470*/  R2UR UR4, R4.reuse ;  /* 0x00000000040472ca */ /* 0x040fe400000e0000 */
[----:B------:R-:W-:Y:S01]  /*2d480*/  R2UR UR5, R5 ;  /* 0x00000000050572ca */ /* 0x000fe200000e0000 */
        /* <DEDUP_REMOVED lines=8> */
[----:B------:R5:W-:Y:S04]  /*2d510*/  ST.E desc[UR20][R2.64+0x80], R56 ;  /* 0x0000803802007985 */ /* 0x000be8000c101914 */
[----:B------:R5:W-:Y:S04]  /*2d520*/  ST.E desc[UR22][R2.64+0x84], R57 ;  /* 0x0000843902007985 */ /* 0x000be8000c101916 */
[----:B------:R5:W-:Y:S01]  /*2d530*/  ST.E desc[UR24][R2.64+0x88], R58 ;  /* 0x0000883a02007985 */ /* 0x000be2000c101918 */
[----:B------:R-:W-:-:S03]  /*2d540*/  R2UR UR10, R4 ;  /* 0x00000000040a72ca */ /* 0x000fc600000e0000 */
[----:B------:R5:W-:Y:S01]  /*2d550*/  ST.E desc[UR8][R2.64+0x8c], R59 ;  /* 0x00008c3b02007985 */ /* 0x000be2000c101908 */
[C---:B------:R-:W-:Y:S02]  /*2d560*/  R2UR UR8, R4.reuse ;  /* 0x00000000040872ca */ /* 0x040fe400000e0000 */
[C---:B------:R-:W-:Y:S01]  /*2d570*/  R2UR UR9, R5.reuse ;  /* 0x00000000050972ca */ /* 0x040fe200000e0000 */
[----:B------:R5:W-:Y:S01]  /*2d580*/  ST.E desc[UR4][R2.64+0x90], R60 ;  /* 0x0000903c02007985 */ /* 0x000be2000c101904 */
        /* <DEDUP_REMOVED lines=289> */
[----:B------:R-:W-:Y:S01]  /*2e7a0*/  R2UR UR57, R5 ;  /* 0x00000000053972ca */ /* 0x000fe200000e0000 */
[----:B------:R-:W-:Y:S01]  /*2e7b0*/  ST.E desc[UR6][R8.64], R193 ;  /* 0x000000c108007985 */ /* 0x000fe2000c101906 */
[----:B------:R-:W-:-:S02]  /*2e7c0*/  R2UR UR60, R4 ;  /* 0x00000000043c72ca */ /* 0x000fc400000e0000 */
[C---:B------:R-:W-:Y:S01]  /*2e7d0*/  R2UR UR61, R5.reuse ;  /* 0x00000000053d72ca */ /* 0x040fe200000e0000 */
[----:B-1----:R-:W5:Y:S01]  /*2e7e0*/  LD.E R24, desc[UR8][R2.64] ;  /* 0x0000000802187980 */ /* 0x002f62000c101900 */
[C---:B------:R-:W-:Y:S02]  /*2e7f0*/  R2UR UR58, R4.reuse ;  /* 0x00000000043a72ca */ /* 0x040fe400000e0000 */
[C---:B------:R-:W-:Y:S01]  /*2e800*/  R2UR UR59, R5.reuse ;  /* 0x00000000053b72ca */ /* 0x040fe200000e0000 */
[----:B--2---:R-:W2:Y:S01]  /*2e810*/  LD.E R25, desc[UR10][R2.64+0x4] ;  /* 0x0000040a02197980 */ /* 0x004ea2000c101900 */
[C---:B------:R-:W-:Y:S02]  /*2e820*/  R2UR UR4, R4.reuse ;  /* 0x00000000040472ca */ /* 0x040fe400000e0000 */
[----:B------:R-:W-:Y:S01]  /*2e830*/  R2UR UR5, R5 ;  /* 0x00000000050572ca */ /* 0x000fe200000e0000 */
[----:B---3--:R-:W2:Y:S01]  /*2e840*/  LD.E R26, desc[UR12][R2.64+0x8] ;  /* 0x0000080c021a7980 */ /* 0x008ea2000c101900 */
[----:B------:R-:W-:-:S02]  /*2e850*/  R2UR UR6, R4 ;  /* 0x00000000040672ca */ /* 0x000fc400000e0000 */
[C---:B------:R-:W-:Y:S01]  /*2e860*/  R2UR UR7, R5.reuse ;  /* 0x00000000050772ca */ /* 0x040fe200000e0000 */
[----:B----4-:R-:W2:Y:S01]  /*2e870*/  LD.E R27, desc[UR14][R2.64+0xc] ;  /* 0x00000c0e021b7980 */ /* 0x010ea2000c101900 */
[C---:B------:R-:W-:Y:S02]  /*2e880*/  R2UR UR8, R4.reuse ;  /* 0x00000000040872ca */ /* 0x040fe400000e0000 */
[C---:B------:R-:W-:Y:S01]  /*2e890*/  R2UR UR9, R5.reuse ;  /* 0x00000000050972ca */ /* 0x040fe200000e0000 */
[----:B-----5:R-:W2:Y:S01]  /*2e8a0*/  LD.E R28, desc[UR16][R2.64+0x10] ;  /* 0x00001010021c7980 */ /* 0x020ea2000c101900 */
[C---:B------:R-:W-:Y:S02]  /*2e8b0*/  R2UR UR10, R4.reuse ;  /* 0x00000000040a72ca */ /* 0x040fe400000e0000 */
[----:B------:R-:W-:Y:S01]  /*2e8c0*/  R2UR UR11, R5 ;  /* 0x00000000050b72ca */ /* 0x000fe200000e0000 */
[----:B------:R-:W2:Y:S01]  /*2e8d0*/  LD.E R29, desc[UR18][R2.64+0x14] ;  /* 0x00001412021d7980 */ /* 0x000ea2000c101900 */
[----:B------:R-:W-:-:S02]  /*2e8e0*/  R2UR UR12, R4 ;  /* 0x00000000040c72ca */ /* 0x000fc400000e0000 */
[C---:B------:R-:W-:Y:S01]  /*2e8f0*/  R2UR UR13, R5.reuse ;  /* 0x00000000050d72ca */ /* 0x040fe200000e0000 */
[----:B------:R-:W2:Y:S01]  /*2e900*/  LD.E R30, desc[UR20][R2.64+0x18] ;  /* 0x00001814021e7980 */ /* 0x000ea2000c101900 */
[C---:B------:R-:W-:Y:S02]  /*2e910*/  R2UR UR14, R4.reuse ;  /* 0x00000000040e72ca */ /* 0x040fe400000e0000 */
[C---:B------:R-:W-:Y:S01]  /*2e920*/  R2UR UR15, R5.reuse ;  /* 0x00000000050f72ca */ /* 0x040fe200000e0000 */
[----:B------:R-:W2:Y:S01]  /*2e930*/  LD.E R31, desc[UR22][R2.64+0x1c] ;  /* 0x00001c16021f7980 */ /* 0x000ea2000c101900 */
        /* <DEDUP_REMOVED lines=303> */
[----:B------:R-:W-:Y:S02]  /*2fc30*/  R2UR UR56, R4 ;  /* 0x00000000043872ca */ /* 0x000fe400000e0000 */
[----:B------:R-:W-:Y:S01]  /*2fc40*/  R2UR UR57, R5 ;  /* 0x00000000053972ca */ /* 0x000fe200000e0000 */
        /* <DEDUP_REMOVED lines=19> */
[----:B------:R-:W-:-:S02]  /*2fd80*/  VIADD R152, R6, 0x80 ;  /* 0x0000008006987836 */ /* 0x000fc40000000000 */
[----:B------:R-:W-:-:S03]  /*2fd90*/  IMAD.MOV.U32 R153, RZ, RZ, R7 ;  /* 0x000000ffff997224 */ /* 0x000fc600078e0007 */
[----:B------:R-:W-:Y:S02]  /*2fda0*/  R2UR UR6, R152 ;  /* 0x00000000980672ca */ /* 0x000fe400000e0000 */
[----:B------:R-:W-:Y:S02]  /*2fdb0*/  R2UR UR7, R153 ;  /* 0x00000000990772ca */ /* 0x000fe400000e0000 */
[----:B------:R-:W-:Y:S02]  /*2fdc0*/  F2FP.F16.F32.PACK_AB R152, R20, R21 ;  /* 0x000000151498723e */ /* 0x000fe400000000ff */
[----:B------:R-:W-:Y:S02]  /*2fdd0*/  F2FP.F16.F32.PACK_AB R154, R18, R19 ;  /* 0x00000013129a723e */ /* 0x000fe400000000ff */
[----:B------:R-:W-:Y:S02]  /*2fde0*/  F2FP.F16.F32.PACK_AB R153, R14, R15 ;  /* 0x0000000f0e99723e */ /* 0x000fe400000000ff */
[----:B------:R-:W-:-:S02]  /*2fdf0*/  F2FP.F16.F32.PACK_AB R155, R12, R13 ;  /* 0x0000000d0c9b723e */ /* 0x000fc400000000ff */
        /* <DEDUP_REMOVED lines=18> */
[----:B------:R-:W-:Y:S02]  /*2ff20*/  R2UR UR24, R4 ;  /* 0x00000000041872ca */ /* 0x000fe400000e0000 */
[----:B------:R-:W-:Y:S01]  /*2ff30*/  R2UR UR25, R5 ;  /* 0x00000000051972ca */ /* 0x000fe200000e0000 */
[----:B--2---:R-:W-:-:S06]  /*2ff40*/  WARPGROUP.ARRIVE ;  /* 0x00000000000079c5 */ /* 0x004fcc0000000000 */
[----:B------:R-:W-:Y:S01]  /*2ff50*/  HGMMA.64x256x16.F32 R24, R152, gdesc[UR4].tnspB, R24, gsb0 ;  /* 0x43e0000498187df0 */ /* 0x000fe20008000818 */
        /* <DEDUP_REMOVED lines=2359> */
[C---:B------:R-:W-:Y:S01]  /*392d0*/  R2UR UR51, R5.reuse ;  /* 0x00000000053372ca */ /* 0x040fe200000e0000 */
[----:B------:R-:W-:Y:S02]  /*392e0*/  WARPGROUP.DEPBAR.LE gsb0, 0x0 ;  /* 0x00008000000079c5 */ /* 0x000fe40000010000 */
        /* <DEDUP_REMOVED lines=351> */
[----:B------:R-:W-:Y:S01]  /*3a8e0*/  ST.E desc[UR6][R2.64+0x1ec], R147 ;  /* 0x0001ec9302007985 */ /* 0x000fe2000c101906 */
[----:B------:R-:W-:-:S03]  /*3a8f0*/  R2UR UR5, R5 ;  /* 0x00000000050572ca */ /* 0x000fc600000e0000 */
[----:B------:R-:W-:Y:S01]  /*3a900*/  ST.E desc[UR8][R2.64+0x1f0], R148 ;  /* 0x0001f09402007985 */ /* 0x000fe2000c101908 */
[----:B------:R-:W-:-:S03]  /*3a910*/  R2UR UR6, R4 ;  /* 0x00000000040672ca */ /* 0x000fc600000e0000 */
[----:B------:R-:W-:Y:S01]  /*3a920*/  ST.E desc[UR10][R2.64+0x1f4], R149 ;  /* 0x0001f49502007985 */ /* 0x000fe2000c10190a */
[----:B------:R-:W-:-:S03]  /*3a930*/  R2UR UR7, R5 ;  /* 0x00000000050772ca */ /* 0x000fc600000e0000 */
[----:B------:R-:W-:Y:S01]  /*3a940*/  ST.E desc[UR12][R2.64+0x1f8], R150 ;  /* 0x0001f89602007985 */ /* 0x000fe2000c10190c */
[C---:B------:R-:W-:Y:S02]  /*3a950*/  R2UR UR8, R4.reuse ;  /* 0x00000000040872ca */ /* 0x040fe400000e0000 */
[C---:B------:R-:W-:Y:S01]  /*3a960*/  R2UR UR9, R5.reuse ;  /* 0x00000000050972ca */ /* 0x040fe200000e0000 */
[----:B------:R-:W-:Y:S01]  /*3a970*/  ST.E desc[UR14][R2.64+0x1fc], R151 ;  /* 0x0001fc9702007985 */ /* 0x000fe2000c10190e */
        /* <DEDUP_REMOVED lines=25> */
[----:B------:R-:W-:Y:S01]  /*3ab10*/  R2UR UR57, R5 ;  /* 0x00000000053972ca */ /* 0x000fe200000e0000 */
[----:B------:R5:W-:Y:S01]  /*3ab20*/  ST.E desc[UR4][R2.64+0x1e8], R146 ;  /* 0x0001e89202007985 */ /* 0x000be2000c101904 */
[----:B------:R-:W-:-:S03]  /*3ab30*/  R2UR UR60, R4 ;  /* 0x00000000043c72ca */ /* 0x000fc600000e0000 */
[----:B------:R-:W-:Y:S01]  /*3ab40*/  ST.E desc[UR6][R8.64], R193 ;  /* 0x000000c108007985 */ /* 0x000fe2000c101906 */
[C---:B------:R-:W-:Y:S02]  /*3ab50*/  R2UR UR61, R5.reuse ;  /* 0x00000000053d72ca */ /* 0x040fe400000e0000 */
        /* <DEDUP_REMOVED lines=324> */
[----:B------:R-:W-:Y:S01]  /*3bfa0*/  R2UR UR56, R4 ;  /* 0x00000000043872ca */ /* 0x000fe200000e0000 */
[----:B------:R-:W2:Y:S01]  /*3bfb0*/  LD.E R132, desc[UR4][R2.64+0x1b0] ;  /* 0x0001b00402847980 */ /* 0x000ea2000c101900 */
[----:B------:R-:W-:-:S03]  /*3bfc0*/  R2UR UR57, R5 ;  /* 0x00000000053972ca */ /* 0x000fc600000e0000 */
        /* <DEDUP_REMOVED lines=19> */
[----:B------:R-:W-:Y:S01]  /*3c100*/  VIADD R6, R6, 0x280 ;  /* 0x0000028006067836 */ /* 0x000fe20000000000 */
[----:B------:R-:W-:-:S04]  /*3c110*/  R2UR UR7, R7 ;  /* 0x00000000070772ca */ /* 0x000fc800000e0000 */
[----:B------:R-:W-:Y:S02]  /*3c120*/  R2UR UR6, R6 ;  /* 0x00000000060672ca */ /* 0x000fe400000e0000 */
[----:B------:R-:W-:Y:S02]  /*3c130*/  F2FP.F16.F32.PACK_AB R152, R190, R191 ;  /* 0x000000bfbe98723e */ /* 0x000fe400000000ff */
[----:B------:R-:W-:Y:S02]  /*3c140*/  F2FP.F16.F32.PACK_AB R154, R188, R189 ;  /* 0x000000bdbc9a723e */ /* 0x000fe400000000ff */
[----:B------:R-:W-:Y:S02]  /*3c150*/  F2FP.F16.F32.PACK_AB R153, R161, R162 ;  /* 0x000000a2a199723e */ /* 0x000fe400000000ff */
[----:B------:R-:W-:Y:S02]  /*3c160*/  F2FP.F16.F32.PACK_AB R155, R159, R160 ;  /* 0x000000a09f9b723e */ /* 0x000fe400000000ff */
        /* <DEDUP_REMOVED lines=27> */
[----:B------:R-:W-:Y:S01]  /*3c320*/  R2UR UR29, R5 ;  /* 0x00000000051d72ca */ /* 0x000fe200000e0000 */
[----:B------:R-:W-:-:S02]  /*3c330*/  WARPGROUP.DEPBAR.LE gsb0, 0x0 ;  /* 0x00008000000079c5 */ /* 0x000fc40000010000 */
[----:B------:R-:W-:Y:S01]  /*3c340*/  ST.E desc[UR4][R2.64], R24 ;  /* 0x0000001802007985 */ /* 0x000fe2000c101904 */
[C---:B------:R-:W-:Y:S02]  /*3c350*/  R2UR UR4, R4.reuse ;  /* 0x00000000040472ca */ /* 0x040fe400000e0000 */
[C---:B------:R-:W-:Y:S01]  /*3c360*/  R2UR UR5, R5.reuse ;  /* 0x00000000050572ca */ /* 0x040fe200000e0000 */
[----:B------:R-:W-:Y:S01]  /*3c370*/  ST.E desc[UR6][R2.64+0x4], R25 ;  /* 0x0000041902007985 */ /* 0x000fe2000c101906 */
[C---:B------:R-:W-:Y:S02]  /*3c380*/  R2UR UR6, R4.reuse ;  /* 0x00000000040672ca */ /* 0x040fe400000e0000 */
[----:B------:R-:W-:Y:S01]  /*3c390*/  R2UR UR7, R5 ;  /* 0x00000000050772ca */ /* 0x000fe200000e0000 */
[----:B------:R-:W-:Y:S04]  /*3c3a0*/  ST.E desc[UR8][R2.64+0x8], R26 ;  /* 0x0000081a02007985 */ /* 0x000fe8000c101908 */
[----:B------:R-:W-:Y:S04]  /*3c3b0*/  ST.E desc[UR10][R2.64+0xc], R27 ;  /* 0x00000c1b02007985 */ /* 0x000fe8000c10190a */
[----:B------:R-:W-:Y:S01]  /*3c3c0*/  ST.E desc[UR12][R2.64+0x10], R28 ;  /* 0x0000101c02007985 */ /* 0x000fe2000c10190c */
[----:B------:R-:W-:-:S03]  /*3c3d0*/  R2UR UR8, R4 ;  /* 0x00000000040872ca */ /* 0x000fc600000e0000 */
[----:B------:R-:W-:Y:S01]  /*3c3e0*/  ST.E desc[UR14][R2.64+0x14], R29 ;  /* 0x0000141d02007985 */ /* 0x000fe2000c10190e */
[----:B------:R-:W-:-:S03]  /*3c3f0*/  R2UR UR9, R5 ;  /* 0x00000000050972ca */ /* 0x000fc600000e0000 */
[----:B------:R-:W-:Y:S04]  /*3c400*/  ST.E desc[UR16][R2.64+0x18], R30 ;  /* 0x0000181e02007985 */ /* 0x000fe8000c101910 */
[----:B------:R-:W-:Y:S04]  /*3c410*/  ST.E desc[UR18][R2.64+0x1c], R31 ;  /* 0x00001c1f02007985 */ /* 0x000fe8000c101912 */
[----:B------:R-:W-:Y:S04]  /*3c420*/  ST.E desc[UR20][R2.64+0x20], R32 ;  /* 0x0000202002007985 */ /* 0x000fe8000c101914 */
[----:B------:R-:W-:Y:S04]  /*3c430*/  ST.E desc[UR22][R2.64+0x24], R33 ;  /* 0x0000242102007985 */ /* 0x000fe8000c101916 */
        /* <DEDUP_REMOVED lines=19> */
[----:B------:R-:W-:Y:S01]  /*3c570*/  ST.E desc[UR8][R2.64+0x34], R37 ;  /* 0x0000342502007985 */ /* 0x000fe2000c101908 */
        /* <DEDUP_REMOVED lines=8> */
[----:B------:R-:W-:Y:S01]  /*3c600*/  R2UR UR5, R5 ;  /* 0x00000000050572ca */ /* 0x000fe200000e0000 */
[----:B------:R-:W-:Y:S04]  /*3c610*/  ST.E desc[UR6][R2.64+0x3c], R39 ;  /* 0x00003c2702007985 */ /* 0x000fe8000c101906 */
[----:B------:R-:W-:Y:S04]  /*3c620*/  ST.E desc[UR10][R2.64+0x40], R40 ;  /* 0x0000402802007985 */ /* 0x000fe8000c10190a */
[----:B------:R-:W-:Y:S04]  /*3c630*/  ST.E desc[UR12][R2.64+0x44], R41 ;  /* 0x0000442902007985 */ /* 0x000fe8000c10190c */
        /* <DEDUP_REMOVED lines=8> */
[----:B------:R-:W-:Y:S01]  /*3c6c0*/  ST.E desc[UR8][R2.64+0x60], R48 ;  /* 0x0000603002007985 */ /* 0x000fe2000c101908 */
[C---:B------:R-:W-:Y:S02]  /*3c6d0*/  R2UR UR8, R4.reuse ;  /* 0x00000000040872ca */ /* 0x040fe400000e0000 */
[----:B------:R-:W-:Y:S01]  /*3c6e0*/  R2UR UR9, R5 ;  /* 0x00000000050972ca */ /* 0x000fe200000e0000 */
[----:B------:R-:W-:Y:S01]  /*3c6f0*/  ST.E desc[UR4][R2.64+0x64], R49 ;  /* 0x0000643102007985 */ /* 0x000fe2000c101904 */
        /* <DEDUP_REMOVED lines=14> */
[----:B------:R-:W-:Y:S01]  /*3c7e0*/  ST.E desc[UR6][R2.64+0x68], R50 ;  /* 0x0000683202007985 */ /* 0x000fe2000c101906 */
        /* <DEDUP_REMOVED lines=288> */
[----:B------:R-:W2:Y:S01]  /*3d9f0*/  LD.E R7, desc[UR28][R2.64] ;  /* 0x0000001c02077980 */ /* 0x000ea2000c101900 */
[----:B------:R-:W-:-:S02]  /*3da00*/  R2UR UR4, R4 ;  /* 0x00000000040472ca */ /* 0x000fc400000e0000 */
[C---:B------:R-:W-:Y:S02]  /*3da10*/  R2UR UR5, R5.reuse ;  /* 0x00000000050572ca */ /* 0x040fe400000e0000 */
[----:B------:R-:W-:Y:S02]  /*3da20*/  R2UR UR6, R4 ;  /* 0x00000000040672ca */ /* 0x000fe400000e0000 */
[----:B------:R-:W-:-:S09]  /*3da30*/  R2UR UR7, R5 ;  /* 0x00000000050772ca */ /* 0x000fd200000e0000 */
[----:B--2---:R2:W-:Y:S04]  /*3da40*/  ST.E desc[UR4][R2.64], R7 ;  /* 0x0000000702007985 */ /* 0x0045e8000c101904 */
[----:B------:R-:W3:Y:S01]  /*3da50*/  LD.E R11, desc[UR6][R2.64+0x4] ;  /* 0x00000406020b7980 */ /* 0x000ee2000c101900 */
[C---:B------:R-:W-:Y:S02]  /*3da60*/  R2UR UR4, R4.reuse ;  /* 0x00000000040472ca */ /* 0x040fe400000e0000 */
[C---:B------:R-:W-:Y:S02]  /*3da70*/  R2UR UR5, R5.reuse ;  /* 0x00000000050572ca */ /* 0x040fe400000e0000 */
[----:B------:R-:W-:Y:S02]  /*3da80*/  R2UR UR6, R4 ;  /* 0x00000000040672ca */ /* 0x000fe400000e0000 */
[----:B------:R-:W-:-:S09]  /*3da90*/  R2UR UR7, R5 ;  /* 0x00000000050772ca */ /* 0x000fd200000e0000 */
[----:B---3--:R3:W-:Y:S04]  /*3daa0*/  ST.E desc[UR4][R2.64+0x4], R11 ;  /* 0x0000040b02007985 */ /* 0x0087e8000c101904 */
[----:B------:R-:W4:Y:S01]  /*3dab0*/  LD.E R13, desc[UR6][R2.64+0x8] ;  /* 0x00000806020d7980 */ /* 0x000f22000c101900 */
[C---:B------:R-:W-:Y:S02]  /*3dac0*/  R2UR UR4, R4.reuse ;  /* 0x00000000040472ca */ /* 0x040fe400000e0000 */
[C---:B------:R-:W-:Y:S02]  /*3dad0*/  R2UR UR5, R5.reuse ;  /* 0x00000000050572ca */ /* 0x040fe400000e0000 */
[----:B------:R-:W-:Y:S02]  /*3dae0*/  R2UR UR6, R4 ;  /* 0x00000000040672ca */ /* 0x000fe400000e0000 */
[----:B------:R-:W-:-:S09]  /*3daf0*/  R2UR UR7, R5 ;  /* 0x00000000050772ca */ /* 0x000fd200000e0000 */
[----:B----4-:R4:W-:Y:S04]  /*3db00*/  ST.E desc[UR4][R2.64+0x8], R13 ;  /* 0x0000080d02007985 */ /* 0x0109e8000c101904 */
[----:B-1----:R-:W5:Y:S01]  /*3db10*/  LD.E R9, desc[UR6][R2.64+0xc] ;  /* 0x00000c0602097980 */ /* 0x002f62000c101900 */
[C---:B------:R-:W-:Y:S02]  /*3db20*/  R2UR UR4, R4.reuse ;  /* 0x00000000040472ca */ /* 0x040fe400000e0000 */
[C---:B------:R-:W-:Y:S02]  /*3db30*/  R2UR UR5, R5.reuse ;  /* 0x00000000050572ca */ /* 0x040fe400000e0000 */
[----:B------:R-:W-:Y:S02]  /*3db40*/  R2UR UR6, R4 ;  /* 0x00000000040672ca */ /* 0x000fe400000e0000 */
[----:B------:R-:W-:-:S09]  /*3db50*/  R2UR UR7, R5 ;  /* 0x00000000050772ca */ /* 0x000fd200000e0000 */
[----:B-----5:R1:W-:Y:S04]  /*3db60*/  ST.E desc[UR4][R2.64+0xc], R9 ;  /* 0x00000c0902007985 */ /* 0x0203e8000c101904 */
[----:B--2---:R-:W2:Y:S01]  /*3db70*/  LD.E R7, desc[UR6][R2.64+0x10] ;  /* 0x0000100602077980 */ /* 0x004ea2000c101900 */
[C---:B------:R-:W-:Y:S02]  /*3db80*/  R2UR UR4, R4.reuse ;  /* 0x00000000040472ca */ /* 0x040fe400000e0000 */
[C---:B------:R-:W-:Y:S02]  /*3db90*/  R2UR UR5, R5.reuse ;  /* 0x00000000050572ca */ /* 0x040fe400000e0000 */
[----:B------:R-:W-:Y:S02]  /*3dba0*/  R2UR UR6, R4 ;  /* 0x00000000040672ca */ /* 0x000fe400000e0000 */
[----:B------:R-:W-:-:S09]  /*3dbb0*/  R2UR UR7, R5 ;  /* 0x00000000050772ca */ /* 0x000fd200000e0000 */
[----:B--2---:R2:W-:Y:S04]  /*3dbc0*/  ST.E desc[UR4][R2.64+0x10], R7 ;  /* 0x0000100702007985 */ /* 0x0045e8000c101904 */
[----:B---3--:R-:W3:Y:S01]  /*3dbd0*/  LD.E R11, desc[UR6][R2.64+0x14] ;  /* 0x00001406020b7980 */ /* 0x008ee2000c101900 */
[C---:B------:R-:W-:Y:S02]  /*3dbe0*/  R2UR UR4, R4.reuse ;  /* 0x00000000040472ca */ /* 0x040fe400000e0000 */
[C---:B------:R-:W-:Y:S02]  /*3dbf0*/  R2UR UR5, R5.reuse ;  /* 0x00000000050572ca */ /* 0x040fe400000e0000 */
[----:B------:R-:W-:Y:S02]  /*3dc00*/  R2UR UR6, R4 ;  /* 0x00000000040672ca */ /* 0x000fe400000e0000 */
[----:B------:R-:W-:-:S09]  /*3dc10*/  R2UR UR7, R5 ;  /* 0x00000000050772ca */ /* 0x000fd200000e0000 */
[----:B---3--:R3:W-:Y:S04]  /*3dc20*/  ST.E desc[UR4][R2.64+0x14], R11 ;  /* 0x0000140b02007985 */ /* 0x0087e8000c101904 */
[----:B----4-:R-:W4:Y:S01]  /*3dc30*/  LD.E R13, desc[UR6][R2.64+0x18] ;  /* 0x00001806020d7980 */ /* 0x010f22000c101900 */
        /* <DEDUP_REMOVED lines=719> */
[----:B----4-:R-:W3:Y:S01]  /*40930*/  LD.E R13, desc[UR6][R2.64+0x1f8] ;  /* 0x0001f806020d7980 */ /* 0x010ee2000c101900 */
[C---:B------:R-:W-:Y:S02]  /*40940*/  R2UR UR4, R4.reuse ;  /* 0x00000000040472ca */ /* 0x040fe400000e0000 */
[C---:B------:R-:W-:Y:S02]  /*40950*/  R2UR UR5, R5.reuse ;  /* 0x00000000050572ca */ /* 0x040fe400000e0000 */
[----:B------:R-:W-:Y:S02]  /*40960*/  R2UR UR6, R4 ;  /* 0x00000000040672ca */ /* 0x000fe400000e0000 */
[----:B------:R-:W-:-:S02]  /*40970*/  R2UR UR7, R5 ;  /* 0x00000000050772ca */ /* 0x000fc400000e0000 */
[----:B------:R-:W-:-:S07]  /*40980*/  LOP3.LUT P6, RZ, R199, 0x7f, RZ, 0xc0, !PT ;  /* 0x0000007fc7ff7812 */ /* 0x000fce00078cc0ff */
[----:B---3--:R2:W-:Y:S04]  /*40990*/  ST.E desc[UR4][R2.64+0x1f8], R13 ;  /* 0x0001f80d02007985 */ /* 0x0085e8000c101904 */
[----:B-1----:R-:W3:Y:S01]  /*409a0*/  LD.E R9, desc[UR6][R2.64+0x1fc] ;  /* 0x0001fc0602097980 */ /* 0x002ee2000c101900 */
[----:B------:R-:W-:Y:S02]  /*409b0*/  R2UR UR4, R4 ;  /* 0x00000000040472ca */ /* 0x000fe400000e0000 */
[----:B------:R-:W-:-:S13]  /*409c0*/  R2UR UR5, R5 ;  /* 0x00000000050572ca */ /* 0x000fda00000e0000 */
[----:B---3--:R2:W-:Y:S01]  /*409d0*/  ST.E desc[UR4][R2.64+0x1fc], R9 ;  /* 0x0001fc0902007985 */ /* 0x0085e2000c101904 */
[----:B------:R-:W-:Y:S05]  /*409e0*/  @P6 BRA `(.L_x_8941) ;  /* 0x0000000000306947 */ /* 0x000fea0003800000 */
[----:B--2---:R-:W2:Y:S04]  /*409f0*/  LDL.64 R2, [R0+0x40] ;  /* 0x0000400000027983 */ /* 0x004ea80000100a00 */
[----:B------:R-:W3:Y:S01]  /*40a00*/  LDL.64 R6, [R0] ;  /* 0x0000000000067983 */ /* 0x000ee20000100a00 */
[C---:B------:R-:W-:Y:S02]  /*40a10*/  R2UR UR4, R4.reuse ;  /* 0x00000000040472ca */ /* 0x040fe400000e0000 */
[C---:B------:R-:W-:Y:S02]  /*40a20*/  R2UR UR5, R5.reuse ;  /* 0x00000000050572ca */ /* 0x040fe400000e0000 */
[----:B------:R-:W-:Y:S02]  /*40a30*/  R2UR UR6, R4 ;  /* 0x00000000040672ca */ /* 0x000fe400000e0000 */
[----:B------:R-:W-:-:S09]  /*40a40*/  R2UR UR7, R5 ;  /* 0x00000000050772ca */ /* 0x000fd200000e0000 */
[----:B--2---:R-:W2:Y:S04]  /*40a50*/  LD.E.64 R2, desc[UR4][R2.64+0x30] ;  /* 0x0000300402027980 */ /* 0x004ea8000c101b00 */
[----:B---3--:R-:W3:Y:S01]  /*40a60*/  LD.E R6, desc[UR6][R6.64] ;  /* 0x0000000606067980 */ /* 0x008ee2000c101900 */
[----:B--2---:R-:W-:-:S05]  /*40a70*/  MOV R5, R2 ;  /* 0x0000000200057202 */ /* 0x004fca0000000f00 */
[----:B---3--:R-:W-:-:S05]  /*40a80*/  IMAD R4, R6, 0x8, R5 ;  /* 0x0000000806047824 */ /* 0x008fca00078e0205 */
[----:B------:R-:W-:-:S04]  /*40a90*/  PRMT R4, RZ, 0x654, R4 ;  /* 0x00000654ff047816 */ /* 0x000fc80000000004 */
[----:B------:R1:W-:Y:S03]  /*40aa0*/  SYNCS.ARRIVE.TRANS64.RED.A1T0 RZ, [R4+URZ], RZ ;  /* 0x000000ff04ff79a7 */ /* 0x0003e6000810043f */
.L_x_8941:
[----:B--2---:R-:W-:Y:S02]  /*40ab0*/  IMAD.MOV.U32 R2, RZ, RZ, R201 ;  /* 0x000000ffff027224 */ /* 0x004fe400078e00c9 */
[----:B------:R-:W-:-:S04]  /*40ac0*/  IMAD.MOV.U32 R3, RZ, RZ, 0x0 ;  /* 0x00000000ff037424 */ /* 0x000fc800078e00ff */
[----:B-1----:R-:W-:Y:S05]  /*40ad0*/  RET.REL.NODEC R2 `(_ZN7cutlass13device_kernelIN5flash11enable_sm90INS1_16FlashAttnFwdSm90INS1_25CollectiveMainloopFwdSm90ILi2EN4cute5tupleIJNS5_1CILi1EEES8_S8_EEENS6_IJNS7_ILi128EEENS7_ILi96EEENS7_ILi64EEEEEELi256ENS_6half_tEfNS_4arch4Sm90ELb0ELb1ELb1ELb0ELb0ELb0ELb1ELb1ELb0ELb0ELb0ELb0EEENS1_21CollectiveEpilogueFwdINS6_IJSA_NS7_ILi256EEESB_EEES9_SE_SG_Li256ELb0ELb0ELb0ELb0EEENS1_30DynamicPersistentTileSchedulerILi256ELi32ELb0ELb0ELb1EEEEEEEEEvNT_6ParamsE) ;  /* 0xfffffbf402487950 */ /* 0x002fea0003c3ffff */
.L_x_8919:
[----:B-1----:R1:W2:Y:S02]  /*40ae0*/  SYNCS.PHASECHK.TRANS64.TRYWAIT P0, [R2+URZ], R3 ;  /* 0x00000003020075a7 */ /* 0x0022a4000800017f */
[----:B--2---:R-:W-:Y:S05]  /*40af0*/  @!P0 NANOSLEEP.SYNCS 0x989680 ;  /* 0x009896800000895d */ /* 0x004fea0003900000 */
[----:B------:R-:W2:Y:S02]  /*40b00*/  @!P0 SYNCS.PHASECHK.TRANS64 P0, [R2+URZ], R3 ;  /* 0x00000003020085a7 */ /* 0x000ea4000800007f */
[----:B--2---:R-:W-:Y:S05]  /*40b10*/  @!P0 BRA `(.L_x_8919) ;  /* 0xfffffffc00f08947 */ /* 0x004fea000383ffff */
[----:B------:R-:W-:Y:S05]  /*40b20*/  BRA `(.L_x_8918) ;  /* 0xfffffe4800947947 */ /* 0x000fea000383ffff */
.L_x_8926:
[----:B-1----:R1:W2:Y:S02]  /*40b30*/  SYNCS.PHASECHK.TRANS64.TRYWAIT P0, [R8+URZ], R9 ;  /* 0x00000009080075a7 */ /* 0x0022a4000800017f */
[----:B--2---:R-:W-:Y:S05]  /*40b40*/  @!P0 NANOSLEEP.SYNCS 0x989680 ;  /* 0x009896800000895d */ /* 0x004fea0003900000 */
[----:B------:R-:W2:Y:S02]  /*40b50*/  @!P0 SYNCS.PHASECHK.TRANS64 P0, [R8+URZ], R9 ;  /* 0x00000009080085a7 */ /* 0x000ea4000800007f */
[----:B--2---:R-:W-:Y:S05]  /*40b60*/  @!P0 BRA `(.L_x_8926) ;  /* 0xfffffffc00f08947 */ /* 0x004fea000383ffff */
[----:B------:R-:W-:Y:S05]  /*40b70*/  BRA `(.L_x_8925) ;  /* 0xfffffe5000687947 */ /* 0x000fea000383ffff */
.L_x_8942:
        /* <DEDUP_REMOVED lines=16> */
.L_x_11966:


//--------------------- .text._ZN7cutlass13device_kernelIN5flash11enable_sm90INS1_16FlashAttnFwdSm90INS1_25CollectiveMainloopFwdSm90ILi2EN4cute5tupleIJNS5_1CILi1EEES8_S8_EEENS6_IJNS7_ILi128EEENS7_ILi96EEENS7_ILi64EEEEEELi256ENS_6half_tEfNS_4arch4Sm90ELb0ELb1ELb1ELb1ELb0ELb0ELb0ELb1ELb0ELb0ELb0ELb0EEENS1_21CollectiveEpilogueFwdINS6_IJSA_NS7_ILi256EEESB_EEES9_SE_SG_Li256ELb1ELb0ELb0ELb0EEENS1_36VarlenDynamicPersistentTileSchedulerILi128ELi96ELi256ELi32ELb0ELb0ELb1ELb1ELb0ELb1EEEEEEEEEvNT_6ParamsE --------------------------
	.section	.text._ZN7cutlass13device_kernelIN5flash11enable_sm90INS1_16FlashAttnFwdSm90INS1_25CollectiveMainloopFwdSm90ILi2EN4cute5tupleIJNS5_1CILi1EEES8_S8_EEENS6_IJNS7_ILi128EEENS7_ILi96EEENS7_ILi64EEEEEELi256ENS_6half_tEfNS_4arch4Sm90ELb0ELb1ELb1ELb1ELb0ELb0ELb0ELb1ELb0ELb0ELb0ELb0EEENS1_21CollectiveEpilogueFwdINS6_IJSA_NS7_ILi256EEESB_EEES9_SE_SG_Li256ELb1ELb0ELb0ELb0EEENS1_36VarlenDynamicPersistentTileSchedulerILi128ELi96ELi256ELi32ELb0ELb0ELb1ELb1ELb0ELb1EEEEEEEEEvNT_6ParamsE,"ax",@progbits
	.align	128
.text._ZN7cutlass13device_kernelIN5flash11enable_sm90INS1_16FlashAttnFwdSm90INS1_25CollectiveMainloopFwdSm90ILi2EN4cute5tupleIJNS5_1CILi1EEES8_S8_EEENS6_IJNS7_ILi128EEENS7_ILi96EEENS7_ILi64EEEEEELi256ENS_6half_tEfNS_4arch4Sm90ELb0ELb1ELb1ELb1ELb0ELb0ELb0ELb1ELb0ELb0ELb0ELb0EEENS1_21CollectiveEpilogueFwdINS6_IJSA_NS7_ILi256EEESB_EEES9_SE_SG_Li256ELb1ELb0ELb0ELb0EEENS1_36VarlenDynamicPersistentTileSchedulerILi128ELi96ELi256ELi32ELb0ELb0ELb1ELb1ELb0ELb1EEEEEEEEEvNT_6ParamsE:
        .type           _ZN7cutlass13device_kernelIN5flash11enable_sm90INS1_16FlashAttnFwdSm90INS1_25CollectiveMainloopFwdSm90ILi2EN4cute5tupleIJNS5_1CILi1EEES8_S8_EEENS6_IJNS7_ILi128EEENS7_ILi96EEENS7_ILi64EEEEEELi256ENS_6half_tEfNS_4arch4Sm90ELb0ELb1ELb1ELb1ELb0ELb0ELb0ELb1ELb0ELb0ELb0ELb0EEENS1_21CollectiveEpilogueFwdINS6_IJSA_NS7_ILi256EEESB_EEES9_SE_SG_Li256ELb1ELb0ELb0ELb0EEENS1_36VarlenDynamicPersistentTileSchedulerILi128ELi96ELi256ELi32ELb0ELb0ELb1ELb1ELb0ELb1EEEEEEEEEvNT_6ParamsE,@function
        .size           _ZN7cutlass13device_kernelIN5flash11enable_sm90INS1_16FlashAttnFwdSm90INS1_25CollectiveMainloopFwdSm90ILi2EN4cute5tupleIJNS5_1CILi1EEES8_S8_EEENS6_IJNS7_ILi128EEENS7_ILi96EEENS7_ILi64EEEEEELi256ENS_6half_tEfNS_4arch4Sm90ELb0ELb1ELb1ELb1ELb0ELb0ELb0ELb1ELb0ELb0ELb0ELb0EEENS1_21CollectiveEpilogueFwdINS6_IJSA_NS7_ILi256EEESB_EEES9_SE_SG_Li256ELb1ELb0ELb0ELb0EEENS1_36VarlenDynamicPersistentTileSchedulerILi128ELi96ELi256ELi32ELb0ELb0ELb1ELb1ELb0ELb1EEEEEEEEEvNT_6ParamsE,(.L_x_11968 - _ZN7cutlass13device_kernelIN5flash11enable_sm90INS1_16FlashAttnFwdSm90INS1_25CollectiveMainloopFwdSm90ILi2EN4cute5tupleIJNS5_1CILi1EEES8_S8_EEENS6_IJNS7_ILi128EEENS7_ILi96EEENS7_ILi64EEEEEELi256ENS_6half_tEfNS_4arch4Sm90ELb0ELb1ELb1ELb1ELb0ELb0ELb0ELb1ELb0ELb0ELb0ELb0EEENS1_21CollectiveEpilogueFwdINS6_IJSA_NS7_ILi256EEESB_EEES9_SE_SG_Li256ELb1ELb0ELb0ELb0EEENS1_36VarlenDynamicPersistentTileSchedulerILi128ELi96ELi256ELi32ELb0ELb0ELb1ELb1ELb0ELb1EEEEEEEEEvNT_6ParamsE)
        .other          _ZN7cutlass13device_kernelIN5flash11enable_sm90INS1_16FlashAttnFwdSm90INS1_25CollectiveMainloopFwdSm90ILi2EN4cute5tupleIJNS5_1CILi1EEES8_S8_EEENS6_IJNS7_ILi128EEENS7_ILi96EEENS7_ILi64EEEEEELi256ENS_6half_tEfNS_4arch4Sm90ELb0ELb1ELb1ELb1ELb0ELb0ELb0ELb1ELb0ELb0ELb0ELb0EEENS1_21CollectiveEpilogueFwdINS6_IJSA_NS7_ILi256EEESB_EEES9_SE_SG_Li256ELb1ELb0ELb0ELb0EEENS1_36VarlenDynamicPersistentTileSchedulerILi128ELi96ELi256ELi32ELb0ELb0ELb1ELb1ELb0ELb1EEEEEEEEEvNT_6ParamsE,@"STO_CUDA_ENTRY STV_DEFAULT"
_ZN7cutlass13device_kernelIN5flash11enable_sm90INS1_16FlashAttnFwdSm90INS1_25CollectiveMainloopFwdSm90ILi2EN4cute5tupleIJNS5_1CILi1EEES8_S8_EEENS6_IJNS7_ILi128EEENS7_ILi96EEENS7_ILi64EEEEEELi256ENS_6half_tEfNS_4arch4Sm90ELb0ELb1ELb1ELb1ELb0ELb0ELb0ELb1ELb0ELb0ELb0ELb0EEENS1_21CollectiveEpilogueFwdINS6_IJSA_NS7_ILi256EEESB_EEES9_SE_SG_Li256ELb1ELb0ELb0ELb0EEENS1_36VarlenDynamicPersistentTileSchedulerILi128ELi96ELi256ELi32ELb0ELb0ELb1ELb1ELb0ELb1EEEEEEEEEvNT_6ParamsE:
        /* <DEDUP_REMOVED lines=21> */
.L_x_8944:
[----:B------:R-:W-:Y:S05]  /*0150*/  BSYNC B0 ;  /* 0x0000000000007941 */ /* 0x000fea0003800000 */
.L_x_8943:
        /* <DEDUP_REMOVED lines=41> */
.L_x_8945:
        /* <DEDUP_REMOVED lines=22> */
.L_x_8946:
        /* <DEDUP_REMOVED lines=18> */
.L_x_8947:
        /* <DEDUP_REMOVED lines=22> */
.L_x_8948:
        /* <DEDUP_REMOVED lines=22> */
.L_x_8949:
[----:B------:R-:W-:Y:S01]  /*0930*/  PLOP3.LUT P0, PT, PT, PT, UP0, 0x80, 0x0 ;  /* 0x000000000000781c */ /* 0x000fe20003f0f008 */
[----:B------:R-:W-:Y:S01]  /*0940*/  UMOV UR36, 0x1 ;  /* 0x0000000100247882 */ /* 0x000fe20000000000 */
[----:B------:R-:W-:Y:S01]  /*0950*/  NOP ;  /* 0x0000000000007918 */ /* 0x000fe20000000000 */
[----:B------:R-:W-:Y:S01]  /*0960*/  USEL UR36, UR36, 0x2, !UP0 ;  /* 0x0000000224247887 */ /* 0x000fe2000c000000 */
[----:B------:R-:W-:Y:S01]  /*0970*/  ULDC.64 UR38, c[0x0][0x208] ;  /* 0x0000820000267ab9 */ /* 0x000fe20000000a00 */
[----:B012-4-:R-:W-:Y:S08]  /*0980*/  BAR.SYNC.DEFER_BLOCKING 0x0 ;  /* 0x0000000000007b1d */ /* 0x017ff00000010000 */
[----:B------:R-:W-:Y:S05]  /*0990*/  @!P0 BRA `(.L_x_8950) ;  /* 0x0000010400f08947 */ /* 0x000fea0003800000 */
.L_x_8951:
        /* <DEDUP_REMOVED lines=8> */
[----:B-1----:R-:W-:Y:S01]  /*0a20*/  ULEA UR4, UR5, UR4, 0x18 ;  /* 0x0000000405047291 */ /* 0x002fe2000f8ec03f */
[----:B0-----:R-:W-:-:S04]  /*0a30*/  SHF.R.U32.HI R0, RZ, 0x7, R0 ;  /* 0x00000007ff007819 */ /* 0x001fc80000011600 */
[----:B------:R-:W-:-:S13]  /*0a40*/  ISETP.NE.AND P0, PT, R0, 0x1, PT ;  /* 0x000000010000780c */ /* 0x000fda0003f05270 */
[----:B------:R-:W-:Y:S08]  /*0a50*/  @!P0 BAR.ARV 0x9, 0x100 ;  /* 0x0244000000008b1d */ /* 0x000ff00000002000 */
[----:B------:R-:W-:Y:S06]  /*0a60*/  BAR.SYNC.DEFER_BLOCKING 0x5, 0x120 ;  /* 0x0144800000007b1d */ /* 0x000fec0000010000 */
        /* <DEDUP_REMOVED lines=8> */
[----:B------:R-:W-:Y:S01]  /*0af0*/  R2UR UR5, R203 ;  /* 0x00000000cb0572ca */ /* 0x000fe200000e0000 */
[----:B------:R-:W-:Y:S01]  /*0b00*/  UMOV UR41, URZ ;  /* 0x0000003f00297c82 */ /* 0x000fe20008000000 */
[----:B------:R-:W-:Y:S01]  /*0b10*/  UMOV UR40, URZ ;  /* 0x0000003f00287c82 */ /* 0x000fe20008000000 */
[----:B------:R-:W-:Y:S01]  /*0b20*/  UMOV UR37, URZ ;  /* 0x0000003f00257c82 */ /* 0x000fe20008000000 */
[----:B0-----:R-:W-:-:S05]  /*0b30*/  VIADD R209, R0, 0xffffff80 ;  /* 0xffffff8000d17836 */ /* 0x001fca0000000000 */
[----:B------:R-:W-:-:S04]  /*0b40*/  SHF.R.S32.HI R0, RZ, 0x1f, R209 ;  /* 0x0000001fff007819 */ /* 0x000fc800000114d1 */
[CC--:B------:R-:W-:Y:S02]  /*0b50*/  LEA.HI R2, R0.reuse, R209.reuse, RZ, 0x7 ;  /* 0x000000d100027211 */ /* 0x0c0fe400078f38ff */
[----:B------:R-:W-:Y:S02]  /*0b60*/  LEA.HI R3, R0, R209, RZ, 0x4 ;  /* 0x000000d100037211 */ /* 0x000fe400078f20ff */
[----:B------:R-:W-:Y:S02]  /*0b70*/  LOP3.LUT R4, R2, 0xffffff80, RZ, 0xc0, !PT ;  /* 0xffffff8002047812 */ /* 0x000fe400078ec0ff */
[----:B------:R-:W-:-:S03]  /*0b80*/  SHF.R.S32.HI R207, RZ, 0x7, R2 ;  /* 0x00000007ffcf7819 */ /* 0x000fc60000011402 */
        /* <DEDUP_REMOVED lines=10> */
[----:B------:R-:W-:-:S04]  /*0c30*/  LEA.HI R4, R4, R5, RZ, 0x3 ;  /* 0x0000000504047211 */ /* 0x000fc800078f18ff */
[----:B------:R-:W-:Y:S02]  /*0c40*/  LOP3.LUT R6, R4, 0xfffffff8, RZ, 0xc0, !PT ;  /* 0xfffffff804067812 */ /* 0x000fe400078ec0ff */
[CC--:B------:R-:W-:Y:S02]  /*0c50*/  LEA.HI R4, R0.reuse, R209.reuse, RZ, 0x5 ;  /* 0x000000d100047211 */ /* 0x0c0fe400078f28ff */
[----:B------:R-:W-:Y:S01]  /*0c60*/  LEA.HI R0, R0, R209, RZ, 0x3 ;  /* 0x000000d100007211 */ /* 0x000fe200078f18ff */
[----:B------:R-:W-:Y:S01]  /*0c70*/  IMAD.IADD R9, R5, 0x1, -R6 ;  /* 0x0000000105097824 */ /* 0x000fe200078e0a06 */
[----:B------:R-:W-:Y:S01]  /*0c80*/  SHF.R.S32.HI R6, RZ, 0x4, R3 ;  /* 0x00000004ff067819 */ /* 0x000fe20000011403 */
[----:B------:R-:W-:Y:S01]  /*0c90*/  IMAD.SHL.U32 R5, R4, 0x20, RZ ;  /* 0x0000002004057824 */ /* 0x000fe200078e00ff */
[C---:B------:R-:W-:Y:S01]  /*0ca0*/  LOP3.LUT R4, R3.reuse, 0x3fffff0, RZ, 0xc0, !PT ;  /* 0x03fffff003047812 */ /* 0x040fe200078ec0ff */
[----:B------:R-:W-:Y:S01]  /*0cb0*/  IMAD R9, R8, 0x10, R9 ;  /* 0x0000001008097824 */ /* 0x000fe200078e0209 */
[----:B------:R-:W-:-:S02]  /*0cc0*/  LEA.HI R3, R3, R6, RZ, 0x1 ;  /* 0x0000000603037211 */ /* 0x000fc400078f08ff */
[----:B------:R-:W-:Y:S01]  /*0cd0*/  LOP3.LUT R5, R5, 0xfffffc00, RZ, 0xc0, !PT ;  /* 0xfffffc0005057812 */ /* 0x000fe200078ec0ff */
[----:B------:R-:W-:Y:S01]  /*0ce0*/  IMAD.IADD R4, R209, 0x1, -R4 ;  /* 0x00000001d1047824 */ /* 0x000fe200078e0a04 */
[----:B------:R-:W-:Y:S01]  /*0cf0*/  LOP3.LUT R3, R3, 0x1ffffffe, RZ, 0xc0, !PT ;  /* 0x1ffffffe03037812 */ /* 0x000fe200078ec0ff */
[----:B------:R-:W-:Y:S01]  /*0d00*/  IMAD R206, R2, 0x40, R9 ;  /* 0x0000004002ce7824 */ /* 0x000fe200078e0209 */
[----:B------:R-:W-:Y:S01]  /*0d10*/  LOP3.LUT R2, R0, 0x1ffffff8, RZ, 0xc0, !PT ;  /* 0x1ffffff800027812 */ /* 0x000fe200078ec0ff */
[----:B------:R-:W-:Y:S01]  /*0d20*/  IMAD R4, R4, 0x40, R5 ;  /* 0x0000004004047824 */ /* 0x000fe200078e0205 */
[----:B------:R-:W-:Y:S01]  /*0d30*/  SHF.R.S32.HI R22, RZ, 0x3, R0 ;  /* 0x00000003ff167819 */ /* 0x000fe20000011400 */
[----:B------:R-:W-:Y:S02]  /*0d40*/  IMAD.IADD R3, R6, 0x1, -R3 ;  /* 0x0000000106037824 */ /* 0x000fe400078e0a03 */
[----:B------:R-:W-:Y:S02]  /*0d50*/  IMAD.IADD R2, R209, 0x1, -R2 ;  /* 0x00000001d1027824 */ /* 0x000fe400078e0a02 */
[----:B------:R-:W-:Y:S01]  /*0d60*/  IMAD R208, R3, 0x8, R4 ;  /* 0x0000000803d07824 */ /* 0x000fe200078e0204 */
[----:B------:R-:W-:Y:S01]  /*0d70*/  LOP3.LUT R4, R7, 0x7ffffffc, RZ, 0xc0, !PT ;  /* 0x7ffffffc07047812 */ /* 0x000fe200078ec0ff */
[----:B------:R-:W-:-:S04]  /*0d80*/  IMAD.SHL.U32 R19, R2, 0x8, RZ ;  /* 0x0000000802137824 */ /* 0x000fc800078e00ff */
[----:B------:R-:W-:-:S04]  /*0d90*/  IMAD.IADD R4, R205, 0x1, -R4 ;  /* 0x00000001cd047824 */ /* 0x000fc800078e0a04 */
[----:B------:R-:W-:-:S07]  /*0da0*/  IMAD.SHL.U32 R16, R4, 0x2, RZ ;  /* 0x0000000204107824 */ /* 0x000fce00078e00ff */
.L_x_9051:
[----:B------:R-:W-:Y:S01]  /*0db0*/  ULDC.64 UR8, c[0x0][0xa28] ;  /* 0x00028a0000087ab9 */ /* 0x000fe20000000a00 */
[----:B0-----:R-:W0:Y:S01]  /*0dc0*/  LDC R18, c[0x0][0x288] ;  /* 0x0000a200ff127b82 */ /* 0x001e220000000800 */
[----:B------:R-:W-:Y:S01]  /*0dd0*/  UISETP.NE.U32.AND UP0, UPT, UR8, URZ, UPT ;  /* 0x0000003f0800728c */ /* 0x000fe2000bf05070 */
[----:B--2--5:R-:W-:-:S03]  /*0de0*/  IMAD.MOV.U32 R8, RZ, RZ, RZ ;  /* 0x000000ffff087224 */ /* 0x024fc600078e00ff */
[----:B------:R-:W-:-:S03]  /*0df0*/  UISETP.NE.AND.EX UP0, UPT, UR9, URZ, UPT, UP0 ;  /* 0x0000003f0900728c */ /* 0x000fc6000bf05300 */
[----:B------:R-:W-:Y:S01]  /*0e00*/  ULDC.64 UR8, c[0x0][0xa18] ;  /* 0x0002860000087ab9 */ /* 0x000fe20000000a00 */
[----:B-1--4-:R-:W1:Y:S01]  /*0e10*/  LDC.64 R10, c[0x0][0x3f8] ;  /* 0x0000fe00ff0a7b82 */ /* 0x012e620000000a00 */
[----:B------:R-:W-:Y:S01]  /*0e20*/  UISETP.NE.U32.AND UP1, UPT, UR8, URZ, UPT ;  /* 0x0000003f0800728c */ /* 0x000fe2000bf25070 */
[----:B------:R-:W-:-:S03]  /*0e30*/  PLOP3.LUT P0, PT, PT, PT, UP0, 0x80, 0x0 ;  /* 0x000000000000781c */ /* 0x000fc60003f0f008 */
[----:B------:R-:W-:-:S03]  /*0e40*/  UISETP.NE.AND.EX UP1, UPT, UR9, URZ, UPT, UP1 ;  /* 0x0000003f0900728c */ /* 0x000fc6000bf25310 */
[----:B------:R-:W-:Y:S01]  /*0e50*/  @UP0 ULDC.64 UR8, c[0x0][0xa28] ;  /* 0x00028a0000080ab9 */ /* 0x000fe20000000a00 */
[----:B------:R-:W2:Y:S01]  /*0e60*/  LDC R0, c[0x0][0x404] ;  /* 0x00010100ff007b82 */ /* 0x000ea20000000800 */
[----:B------:R-:W-:Y:S01]  /*0e70*/  @UP0 UIMAD.WIDE UR8, UR5, 0x4, UR8 ;  /* 0x00000004050808a5 */ /* 0x000fe2000f8e0208 */
[----:B------:R-:W-:-:S05]  /*0e80*/  PLOP3.LUT P2, PT, PT, PT, UP1, 0x80, 0x0 ;  /* 0x000000000000781c */ /* 0x000fca0003f4f018 */
[----:B------:R-:W-:Y:S01]  /*0e90*/  @UP1 ULDC.64 UR10, c[0x0][0xa18] ;  /* 0x00028600000a1ab9 */ /* 0x000fe20000000a00 */
[----:B------:R-:W-:Y:S01]  /*0ea0*/  IMAD.U32 R4, RZ, RZ, UR8 ;  /* 0x00000008ff047e24 */ /* 0x000fe2000f8e00ff */
[----:B---3--:R-:W3:Y:S01]  /*0eb0*/  LDC R17, c[0x0][0x2e0] ;  /* 0x0000b800ff117b82 */ /* 0x008ee20000000800 */
[----:B------:R-:W-:Y:S01]  /*0ec0*/  IMAD.U32 R5, RZ, RZ, UR9 ;  /* 0x00000009ff057e24 */ /* 0x000fe2000f8e00ff */
[----:B------:R-:W-:-:S04]  /*0ed0*/  @UP1 UIMAD.WIDE UR8, UR5, 0x4, UR10 ;  /* 0x00000004050818a5 */ /* 0x000fc8000f8e020a */
[----:B------:R4:W5:Y:S02]  /*0ee0*/  @P0 LDG.E R8, desc[UR38][R4.64] ;  /* 0x0000002604080981 */ /* 0x000964000c1e1900 */
[----:B------:R-:W-:Y:S02]  /*0ef0*/  IMAD.U32 R6, RZ, RZ, UR8 ;  /* 0x00000008ff067e24 */ /* 0x000fe4000f8e00ff */
[----:B------:R-:W-:Y:S01]  /*0f00*/  IMAD.U32 R7, RZ, RZ, UR9 ;  /* 0x00000009ff077e24 */ /* 0x000fe2000f8e00ff */
[----:B------:R-:W-:-:S04]  /*0f10*/  ULDC.64 UR8, c[0x0][0xa20] ;  /* 0x0002880000087ab9 */ /* 0x000fc80000000a00 */
[----:B0-----:R4:W5:Y:S01]  /*0f20*/  @P2 LDG.E R18, desc[UR38][R6.64] ;  /* 0x0000002606122981 */ /* 0x001962000c1e1900 */
[----:B-1----:R-:W-:Y:S01]  /*0f30*/  ISETP.NE.U32.AND P0, PT, R10, RZ, PT ;  /* 0x000000ff0a00720c */ /* 0x002fe20003f05070 */
[----:B------:R-:W-:Y:S01]  /*0f40*/  UMOV UR44, UR6 ;  /* 0x00000006002c7c82 */ /* 0x000fe20008000000 */
[----:B------:R-:W-:Y:S02]  /*0f50*/  ISETP.NE.U32.AND P1, PT, RZ, UR8, PT ;  /* 0x00000008ff007c0c */ /* 0x000fe4000bf25070 */
[----:B------:R-:W-:Y:S02]  /*0f60*/  ISETP.NE.AND.EX P0, PT, R11, RZ, PT, P0 ;  /* 0x000000ff0b00720c */ /* 0x000fe40003f05300 */
[----:B------:R-:W-:Y:S02]  /*0f70*/  ISETP.NE.AND.EX P1, PT, RZ, UR9, PT, P1 ;  /* 0x00000009ff007c0c */ /* 0x000fe4000bf25310 */
[----:B--2---:R-:W-:Y:S01]  /*0f80*/  SEL R0, R0, 0x1, P0 ;  /* 0x0000000100007807 */ /* 0x004fe20000000000 */
[----:B----4-:R-:W-:Y:S10]  /*0f90*/  @P2 BRA `(.L_x_8952) ;  /* 0x00000000002c2947 */ /* 0x010ff40003800000 */
        /* <DEDUP_REMOVED lines=8> */
[----:B-----5:R-:W2:Y:S04]  /*1020*/  LDG.E R18, desc[UR38][R4.64] ;  /* 0x0000002604127981 */ /* 0x020ea8000c1e1900 */
[----:B------:R-:W2:Y:S02]  /*1030*/  LDG.E R3, desc[UR38][R4.64+0x4] ;  /* 0x0000042604037981 */ /* 0x000ea4000c1e1900 */
[----:B--2---:R-:W-:-:S07]  /*1040*/  IMAD.IADD R18, R3, 0x1, -R18 ;  /* 0x0000000103127824 */ /* 0x004fce00078e0a12 */
.L_x_8952:
[----:B------:R-:W-:Y:S01]  /*1050*/  UMOV UR43, UR5 ;  /* 0x00000005002b7c82 */ /* 0x000fe20008000000 */
[----:B---3--:R-:W-:Y:S02]  /*1060*/  IMAD R17, R0, R17, RZ ;  /* 0x0000001100117224 */ /* 0x008fe400078e02ff */
[----:B------:R-:W-:Y:S01]  /*1070*/  IMAD.MOV.U32 R204, RZ, RZ, R201 ;  /* 0x000000ffffcc7224 */ /* 0x000fe200078e00c9 */
[----:B------:R-:W-:Y:S06]  /*1080*/  @!P1 BRA `(.L_x_8953) ;  /* 0x0000000000189947 */ /* 0x000fec0003800000 */
[----:B------:R-:W-:Y:S02]  /*1090*/  ULDC.64 UR6, c[0x0][0xa20] ;  /* 0x0002880000067ab9 */ /* 0x000fe40000000a00 */
[----:B------:R-:W-:-:S06]  /*10a0*/  UIMAD.WIDE UR4, UR5, 0x4, UR6 ;  /* 0x00000004050478a5 */ /* 0x000fcc000f8e0206 */
[----:B------:R-:W-:Y:S02]  /*10b0*/  IMAD.U32 R4, RZ, RZ, UR4 ;  /* 0x00000004ff047e24 */ /* 0x000fe4000f8e00ff */
[----:B------:R-:W-:-:S05]  /*10c0*/  IMAD.U32 R5, RZ, RZ, UR5 ;  /* 0x00000005ff057e24 */ /* 0x000fca000f8e00ff */
[----:B------:R0:W5:Y:S01]  /*10d0*/  LDG.E R17, desc[UR38][R4.64] ;  /* 0x0000002604117981 */ /* 0x000162000c1e1900 */
[----:B------:R-:W-:Y:S05]  /*10e0*/  BRA `(.L_x_8954) ;  /* 0x00000000002c7947 */ /* 0x000fea0003800000 */
.L_x_8953:
        /* <DEDUP_REMOVED lines=9> */
[----:B------:R-:W2:Y:S02]  /*1180*/  LDG.E R0, desc[UR38][R4.64+0x4] ;  /* 0x0000042604007981 */ /* 0x000ea4000c1e1900 */
[----:B--2---:R-:W-:-:S07]  /*1190*/  IMAD.IADD R17, R0, 0x1, -R17 ;  /* 0x0000000100117824 */ /* 0x004fce00078e0a11 */
.L_x_8954:
[----:B------:R-:W1:Y:S01]  /*11a0*/  LDC.64 R6, c[0x0][0x9e0] ;  /* 0x00027800ff067b82 */ /* 0x000e620000000a00 */
[----:B-----5:R-:W-:Y:S01]  /*11b0*/  IMAD.IADD R17, R17, 0x1, -R8 ;  /* 0x0000000111117824 */ /* 0x020fe200078e0a08 */
[----:B------:R-:W-:-:S04]  /*11c0*/  LEA R0, R201, 0x80, 0x7 ;  /* 0x00000080c9007811 */ /* 0x000fc800078e38ff */
[----:B------:R-:W-:Y:S02]  /*11d0*/  IADD3 R9, R17, R0, -R18 ;  /* 0x0000000011097210 */ /* 0x000fe40007ffe812 */
        /* <DEDUP_REMOVED lines=8> */
[----:B0-----:R-:W0:Y:S02]  /*1260*/  @P0 LDC.64 R4, c[0x0][0x9e8] ;  /* 0x00027a00ff040b82 */ /* 0x001e240000000a00 */
[----:B0-----:R-:W-:-:S05]  /*1270*/  @P0 IMAD.HI.U32 R4, R3, R4, RZ ;  /* 0x0000000403040227 */ /* 0x001fca00078e00ff */
[----:B------:R-:W-:-:S04]  /*1280*/  @P0 SHF.R.U32.HI R3, RZ, R5, R4 ;  /* 0x00000005ff030219 */ /* 0x000fc80000011604 */
[----:B------:R-:W-:Y:S01]  /*1290*/  LOP3.LUT R3, RZ, R3, RZ, 0x33, !PT ;  /* 0x00000003ff037212 */ /* 0x000fe200078e33ff */
[----:B------:R-:W-:Y:S06]  /*12a0*/  BRA `(.L_x_8957) ;  /* 0x0000000000107947 */ /* 0x000fec0003800000 */
.L_x_8956:
[----:B------:R-:W-:-:S13]  /*12b0*/  ISETP.NE.AND P0, PT, R7, 0x1, PT ;  /* 0x000000010700780c */ /* 0x000fda0003f05270 */
[----:B0-----:R-:W0:Y:S02]  /*12c0*/  @P0 LDC.64 R4, c[0x0][0x9e8] ;  /* 0x00027a00ff040b82 */ /* 0x001e240000000a00 */
[----:B0-----:R-:W-:-:S05]  /*12d0*/  @P0 IMAD.HI.U32 R4, R3, R4, RZ ;  /* 0x0000000403040227 */ /* 0x001fca00078e00ff */
[----:B------:R-:W-:-:S07]  /*12e0*/  @P0 SHF.R.U32.HI R3, RZ, R5, R4 ;  /* 0x00000005ff030219 */ /* 0x000fce0000011604 */
.L_x_8957:
[----:B------:R-:W-:-:S05]  /*12f0*/  IMAD R3, R3, R7, R7 ;  /* 0x0000000703037224 */ /* 0x000fca00078e0207 */
[----:B------:R-:W-:-:S07]  /*1300*/  VIMNMX R0, R0, R3, PT ;  /* 0x0000000300007248 */ /* 0x000fce0003fe0100 */
.L_x_8955:
[----:B------:R-:W-:Y:S01]  /*1310*/  VIADD R3, R0, 0x5f ;  /* 0x0000005f00037836 */ /* 0x000fe20000000000 */
[----:B------:R-:W-:Y:S01]  /*1320*/  ULDC UR4, c[0x0][0x9dc] ;  /* 0x0002770000047ab9 */ /* 0x000fe20000000800 */
[----:B0-----:R-:W-:Y:S02]  /*1330*/  IMAD R4, R201, 0x80, -R18 ;  /* 0x00000080c9047824 */ /* 0x001fe400078e0a12 */
[C---:B------:R-:W-:Y:S02]  /*1340*/  VIADD R0, R17.reuse, 0x5f ;  /* 0x0000005f11007836 */ /* 0x040fe40000000000 */
[----:B------:R-:W-:Y:S02]  /*1350*/  IMAD.IADD R6, R17, 0x1, R4 ;  /* 0x0000000111067824 */ /* 0x000fe400078e0204 */
        /* <DEDUP_REMOVED lines=19> */
.L_x_8959:
[----:B------:R-:W-:-:S13]  /*1490*/  ISETP.NE.AND P0, PT, R7, 0x1, PT ;  /* 0x000000010700780c */ /* 0x000fda0003f05270 */
[----:B------:R-:W0:Y:S02]  /*14a0*/  @P0 LDC.64 R4, c[0x0][0x9e8] ;  /* 0x00027a00ff040b82 */ /* 0x000e240000000a00 */
[----:B0-----:R-:W-:-:S05]  /*14b0*/  @P0 IMAD.HI.U32 R0, R6, R4, RZ ;  /* 0x0000000406000227 */ /* 0x001fca00078e00ff */
[----:B------:R-:W-:-:S07]  /*14c0*/  @P0 SHF.R.U32.HI R6, RZ, R5, R0 ;  /* 0x00000005ff060219 */ /* 0x000fce0000011600 */
.L_x_8960:
[----:B------:R-:W-:-:S05]  /*14d0*/  IMAD R6, R6, R7, RZ ;  /* 0x0000000706067224 */ /* 0x000fca00078e02ff */
[----:B------:R-:W-:-:S13]  /*14e0*/  R2UR UR5, R6 ;  /* 0x00000000060572ca */ /* 0x000fda00000e0000 */
[----:B------:R-:W-:-:S04]  /*14f0*/  UISETP.LT.AND UP0, UPT, UR4, UR5, UPT ;  /* 0x000000050400728c */ /* 0x000fc8000bf01270 */
[----:B------:R-:W-:-:S12]  /*1500*/  USEL UR4, UR4, UR5, !UP0 ;  /* 0x0000000504047287 */ /* 0x000fd8000c000000 */
.L_x_8958:
[----:B------:R-:W-:Y:S01]  /*1510*/  UIMAD.WIDE UR4, UR4, 0x2aaaaaab, URZ ;  /* 0x2aaaaaab040478a5 */ /* 0x000fe2000f8e023f */
[----:B------:R-:W-:Y:S02]  /*1520*/  PLOP3.LUT P0, PT, PT, PT, PT, 0x80, 0x0 ;  /* 0x000000000000781c */ /* 0x000fe40003f0f070 */
[----:B------:R-:W-:Y:S02]  /*1530*/  CS2R R40, SRZ ;  /* 0x0000000000287805 */ /* 0x000fe4000001ff00 */
[----:B------:R-:W-:Y:S01]  /*1540*/  CS2R R20, SRZ ;  /* 0x0000000000147805 */ /* 0x000fe2000001ff00 */
        /* <DEDUP_REMOVED lines=104> */
.L_x_8962:
[----:B------:R-:W0:Y:S01]  /*1bd0*/  S2R R0, SR_CgaCtaId ;  /* 0x0000000000007919 */ /* 0x000e220000008800 */
[----:B------:R-:W-:Y:S01]  /*1be0*/  ULEA.HI UR4, UR41, UR41, URZ, 0x1 ;  /* 0x0000002929047291 */ /* 0x000fe2000f8f083f */
[----:B------:R-:W-:Y:S01]  /*1bf0*/  MOV R9, 0x400 ;  /* 0x0000040000097802 */ /* 0x000fe20000000f00 */
[----:B------:R-:W1:Y:S02]  /*1c00*/  S2R R20, SR_TID.X ;  /* 0x0000000000147919 */ /* 0x000e640000002100 */
[----:B------:R-:W-:-:S04]  /*1c10*/  ULOP3.LUT UR4, UR4, 0xfffffffe, URZ, 0xc0, !UPT ;  /* 0xfffffffe04047892 */ /* 0x000fc8000f8ec03f */
[----:B------:R-:W-:-:S06]  /*1c20*/  UIADD3 UR4, UR41, -UR4, URZ ;  /* 0x8000000429047290 */ /* 0x000fcc000fffe03f */
[----:B------:R-:W-:Y:S01]  /*1c30*/  IMAD.U32 R3, RZ, RZ, UR4 ;  /* 0x00000004ff037e24 */ /* 0x000fe2000f8e00ff */
[----:B0-----:R-:W-:-:S04]  /*1c40*/  LEA R9, R0, R9, 0x18 ;  /* 0x0000000900097211 */ /* 0x001fc800078ec0ff */
[----:B------:R-:W-:Y:S02]  /*1c50*/  SHF.L.U32 R0, R3, 0x1f, RZ ;  /* 0x0000001f03007819 */ /* 0x000fe400000006ff */
[----:B-1----:R-:W-:Y:S02]  /*1c60*/  SHF.R.U32.HI R20, RZ, 0x7, R20 ;  /* 0x00000007ff147819 */ /* 0x002fe40000011614 */
[----:B------:R-:W0:Y:S03]  /*1c70*/  SYNCS.PHASECHK.TRANS64.TRYWAIT P0, [R9+URZ+0x22800], R0 ;  /* 0x02280000090075a7 */ /* 0x000e26000800017f */
[----:B------:R-:W-:Y:S01]  /*1c80*/  VIADD R10, R20, 0x8 ;  /* 0x00000008140a7836 */ /* 0x000fe20000000000 */
[----:B0-----:R-:W-:Y:S06]  /*1c90*/  @!P0 BRA `(.L_x_8963) ;  /* 0x0000014000dc8947 */ /* 0x001fec0003800000 */
.L_x_9145:
[----:B0-----:R-:W-:Y:S01]  /*1ca0*/  IMAD.U32 R0, RZ, RZ, UR45 ;  /* 0x0000002dff007e24 */ /* 0x001fe2000f8e00ff */
[----:B------:R-:W-:Y:S05]  /*1cb0*/  WARPSYNC.ALL ;  /* 0x0000000000007948 */ /* 0x000fea0003800000 */
[----:B------:R0:W-:Y:S01]  /*1cc0*/  BAR.SYNC.DEFER_BLOCKING R10, 0x100 ;  /* 0x0004000a0000751d */ /* 0x0001e20000010000 */
[----:B------:R-:W-:-:S13]  /*1cd0*/  ISETP.NE.AND P0, PT, R0, 0x3, PT ;  /* 0x000000030000780c */ /* 0x000fda0003f05270 */
[----:B0-----:R-:W-:Y:S05]  /*1ce0*/  @!P0 BRA `(.L_x_8964) ;  /* 0x0000000000048947 */ /* 0x001fea0003800000 */
[----:B------:R-:W-:Y:S01]  /*1cf0*/  BPT.TRAP 0x1 ;  /* 0x000000040000795c */ /* 0x000fe20000300000 */
.L_x_8964:
[----:B------:R-:W-:Y:S02]  /*1d00*/  IMAD.U32 R12, RZ, RZ, UR40 ;  /* 0x00000028ff0c7e24 */ /* 0x000fe4000f8e00ff */
[----:B------:R-:W-:-:S03]  /*1d10*/  IMAD.U32 R0, RZ, RZ, UR37 ;  /* 0x00000025ff007e24 */ /* 0x000fc6000f8e00ff */
[----:B------:R-:W-:Y:S01]  /*1d20*/  SHF.L.U32 R12, R12, 0x1f, RZ ;  /* 0x0000001f0c0c7819 */ /* 0x000fe200000006ff */
[----:B------:R-:W-:-:S04]  /*1d30*/  IMAD R5, R0, 0x8, R9 ;  /* 0x0000000800057824 */ /* 0x000fc800078e0209 */
[----:B------:R0:W1:Y:S01]  /*1d40*/  SYNCS.PHASECHK.TRANS64.TRYWAIT P1, [R5+URZ+0x22830], R12 ;  /* 0x0228300c050075a7 */ /* 0x000062000802017f */
[----:B------:R-:W-:Y:S05]  /*1d50*/  @!P0 BRA `(.L_x_8965) ;  /* 0x0000000000048947 */ /* 0x000fea0003800000 */
[----:B------:R-:W-:Y:S01]  /*1d60*/  BPT.TRAP 0x1 ;  /* 0x000000040000795c */ /* 0x000fe20000300000 */
.L_x_8965:
[----:B-1----:R-:W-:Y:S05]  /*1d70*/  @P1 BRA `(.L_x_8966) ;  /* 0x0000000000081947 */ /* 0x002fea0003800000 */
[----:B------:R-:W1:Y:S02]  /*1d80*/  SYNCS.PHASECHK.TRANS64.TRYWAIT P1, [R5+URZ+0x22830], R12 ;  /* 0x0228300c050075a7 */ /* 0x000e64000802017f */
[----:B-1----:R-:W-:Y:S05]  /*1d90*/  @!P1 BRA `(.L_x_8967) ;  /* 0x0000014000b09947 */ /* 0x002fea0003800000 */
.L_x_8966:
[----:B------:R-:W-:Y:S01]  /*1da0*/  R2UR UR4, R9 ;  /* 0x00000000090472ca */ /* 0x000fe200000e0000 */
[----:B------:R-:W-:Y:S01]  /*1db0*/  ULOP3.LUT UR20, UR46, 0x10000, URZ, 0xfc, !UPT ;  /* 0x000100002e147892 */ /* 0x000fe2000f8efc3f */
[----:B------:R-:W-:Y:S01]  /*1dc0*/  WARPGROUP.ARRIVE ;  /* 0x00000000000079c5 */ /* 0x000fe20000000000 */
[----:B------:R-:W-:Y:S01]  /*1dd0*/  UMOV UR21, 0x40000040 ;  /* 0x4000004000157882 */ /* 0x000fe20000000000 */
[----:B------:R-:W-:Y:S01]  /*1de0*/  UMOV UR23, 0x40000040 ;  /* 0x4000004000177882 */ /* 0x000fe20000000000 */
[----:B------:R-:W-:-:S03]  /*1df0*/  UIADD3 UR8, UR20, 0x2, URZ ;  /* 0x0000000214087890 */ /* 0x000fc6000fffe03f */
[----:B------:R-:W2:Y:S01]  /*1e00*/  S2R R0, SR_TID.X ;  /* 0x0000000000007919 */ /* 0x000ea20000002100 */
[----:B------:R-:W-:Y:S01]  /*1e10*/  UMOV UR9, 0x40000040 ;  /* 0x4000004000097882 */ /* 0x000fe20000000000 */
[----:B------:R-:W-:Y:S01]  /*1e20*/  UMOV UR11, 0x40000040 ;  /* 0x40000040000b7882 */ /* 0x000fe20000000000 */
[----:B------:R-:W-:Y:S01]  /*1e30*/  UIADD3 UR12, UR20, 0x4, URZ ;  /* 0x00000004140c7890 */ /* 0x000fe2000fffe03f */
[----:B------:R-:W-:Y:S01]  /*1e40*/  IMAD.MOV.U32 R7, RZ, RZ, -0x60 ;  /* 0xffffffa0ff077424 */ /* 0x000fe200078e00ff */
[----:B------:R-:W-:Y:S01]  /*1e50*/  UMOV UR13, 0x40000040 ;  /* 0x40000040000d7882 */ /* 0x000fe20000000000 */
[----:B------:R-:W-:Y:S01]  /*1e60*/  UMOV UR15, 0x40000040 ;  /* 0x40000040000f7882 */ /* 0x000fe20000000000 */
[----:B------:R-:W-:Y:S01]  /*1e70*/  UIADD3 UR4, UR4, 0x1c400, URZ ;  /* 0x0001c40004047890 */ /* 0x000fe2000fffe03f */
[----:B------:R-:W-:Y:S01]  /*1e80*/  LOP3.LUT R2, R2, 0xfff7ffff, RZ, 0xc0, !PT ;  /* 0xfff7ffff02027812 */ /* 0x000fe200078ec0ff */
[----:B------:R-:W-:Y:S02]  /*1e90*/  UIADD3 UR16, UR20, 0x6, URZ ;  /* 0x0000000614107890 */ /* 0x000fe4000fffe03f */
[----:B------:R-:W-:Y:S01]  /*1ea0*/  USHF.R.U32.HI UR4, URZ, 0x4, UR4 ;  /* 0x000000043f047899 */ /* 0x000fe20008011604 */
[----:B------:R-:W-:Y:S01]  /*1eb0*/  UMOV UR17, 0x40000040 ;  /* 0x4000004000117882 */ /* 0x000fe20000000000 */
[----:B------:R-:W-:-:S02]  /*1ec0*/  UMOV UR19, 0x40000040 ;  /* 0x4000004000137882 */ /* 0x000fc40000000000 */
[----:B------:R-:W-:Y:S01]  /*1ed0*/  ULOP3.LUT UR4, UR4, 0x3fff, URZ, 0xc0, !UPT ;  /* 0x00003fff04047892 */ /* 0x000fe2000f8ec03f */
[----:B------:R-:W-:-:S03]  /*1ee0*/  ULDC.64 UR6, c[0x0][0x9d8] ;  /* 0x0002760000067ab9 */ /* 0x000fc60000000a00 */
[----:B------:R-:W-:-:S04]  /*1ef0*/  ULOP3.LUT UR4, UR4, 0x10000, URZ, 0xfc, !UPT ;  /* 0x0001000004047892 */ /* 0x000fc8000f8efc3f */
[----:B------:R-:W-:-:S04]  /*1f00*/  UIMAD UR22, UR37, 0x300, UR4 ;  /* 0x00000300251678a4 */ /* 0x000fc8000f8e0204 */
[----:B------:R-:W-:Y:S02]  /*1f10*/  UIADD3 UR10, UR22, 0x2, URZ ;  /* 0x00000002160a7890 */ /* 0x000fe4000fffe03f */
[----:B------:R-:W-:Y:S02]  /*1f20*/  UIADD3 UR14, UR22, 0x4, URZ ;  /* 0x00000004160e7890 */ /* 0x000fe4000fffe03f */
[----:B------:R-:W-:Y:S02]  /*1f30*/  UIADD3 UR18, UR22, 0x6, URZ ;  /* 0x0000000616127890 */ /* 0x000fe4000fffe03f */
[----:B------:R-:W-:Y:S01]  /*1f40*/  HGMMA.64x96x16.F32 R24, gdesc[UR20], RZ, !UPT, gsb0 ;  /* 0x01600000141879f0 */ /* 0x000fe2000c0008ff */
[----:B--2---:R-:W-:Y:S02]  /*1f50*/  LOP3.LUT P1, RZ, R0, 0x7f, RZ, 0xc0, !PT ;  /* 0x0000007f00ff7812 */ /* 0x004fe4000782c0ff */
[----:B------:R-:W-:-:S04]  /*1f60*/  SHF.R.U32.HI R6, RZ, 0x7, R0 ;  /* 0x00000007ff067819 */ /* 0x000fc80000011600 */
[----:B------:R-:W-:-:S07]  /*1f70*/  IADD3 R8, -R6, 0xb, RZ ;  /* 0x0000000b06087810 */ /* 0x000fce0007ffe1ff */
[----:B------:R-:W-:Y:S01]  /*1f80*/  @!P1 VIADD R0, R5, 0x22840 ;  /* 0x0002284005009836 */ /* 0x000fe20000000000 */
[----:B------:R-:W-:-:S04]  /*1f90*/  @P1 LOP3.LUT R2, R2, 0x80000, RZ, 0xfc, !PT ;  /* 0x0008000002021812 */ /* 0x000fc800078efcff */
[----:B------:R-:W-:Y:S01]  /*1fa0*/  @!P1 PRMT R0, RZ, 0x654, R0 ;  /* 0x00000654ff009816 */ /* 0x000fe20000000000 */
        /* <DEDUP_REMOVED lines=25> */
[----:B--2---:R-:W-:-:S02]  /*2140*/  IMAD R42, R176, R7, 0x60 ;  /* 0x00000060b02a7424 */ /* 0x004fc400078e0207 */
[----:B------:R-:W-:Y:S01]  /*2150*/  FMUL.FTZ R39, R39, UR6 ;  /* 0x0000000627277c20 */ /* 0x000fe20008410000 */
[----:B------:R-:W-:Y:S01]  /*2160*/  FMUL.FTZ R40, R40, UR6 ;  /* 0x0000000628287c20 */ /* 0x000fe20008410000 */
[----:B------:R-:W-:Y:S01]  /*2170*/  FMUL.FTZ R41, R41, UR6 ;  /* 0x0000000629297c20 */ /* 0x000fe20008410000 */
[----:B------:R-:W-:Y:S02]  /*2180*/  IMAD.IADD R7, R17, 0x1, R42 ;  /* 0x0000000111077824 */ /* 0x000fe400078e022a */
        /* <DEDUP_REMOVED lines=26> */
[----:B------:R4:W-:Y:S01]  /*2330*/  @!P1 SYNCS.ARRIVE.TRANS64.RED.A1T0 RZ, [R0+URZ], RZ ;  /* 0x000000ff00ff99a7 */ /* 0x0009e2000810043f */
[----:B------:R-:W-:Y:S01]  /*2340*/  PLOP3.LUT P1, PT, PT, PT, UP0, 0x40, 0x0 ;  /* 0x000000000000781c */ /* 0x000fe20003f2e808 */
[----:B------:R-:W0:Y:S01]  /*2350*/  MUFU.TANH R21, R35 ;  /* 0x0000002300157308 */ /* 0x000e220000002400 */
[----:B------:R-:W-:Y:S01]  /*2360*/  IADD3 R11, -R18, 0x1, R7 ;  /* 0x00000001120b7810 */ /* 0x000fe20007ffe107 */
        /* <DEDUP_REMOVED lines=9> */
[----:B------:R-:W-:Y:S01]  /*2400*/  ULOP3.LUT UR6, URZ, UR7, URZ, 0x33, !UPT ;  /* 0x000000073f067292 */ /* 0x000fe2000f8e333f */
[----:B------:R-:W-:-:S02]  /*2410*/  IMAD.IADD R11, R11, 0x1, -R16 ;  /* 0x000000010b0b7824 */ /* 0x000fc400078e0a10 */
[----:B----4-:R-:W-:Y:S02]  /*2420*/  IMAD R0, R201, 0x80, R206 ;  /* 0x00000080c9007824 */ /* 0x010fe400078e02ce */
        /* <DEDUP_REMOVED lines=42> */
[----:B-----5:R-:W-:-:S07]  /*26d0*/  IMAD.IADD R43, R7, 0x1, -R16 ;  /* 0x00000001072b7824 */ /* 0x020fce00078e0a10 */
[----:B------:R5:W0:Y:S01]  /*26e0*/  MUFU.TANH R31, R51 ;  /* 0x00000033001f7308 */ /* 0x000a220000002400 */
[----:B-1----:R-:W-:-:S05]  /*26f0*/  VIADD R50, R11, UR14 ;  /* 0x0000000e0b327c36 */ /* 0x002fca0008000000 */
[----:B------:R-:W-:Y:S02]  /*2700*/  VIADDMNMX R6, R0, R50, R43, PT ;  /* 0x0000003200067246 */ /* 0x000fe4000380012b */
[----:B------:R-:W1:Y:S01]  /*2710*/  MUFU.TANH R20, R34 ;  /* 0x0000002200147308 */ /* 0x000e620000002400 */
[----:B-----5:R-:W-:-:S04]  /*2720*/  VIADD R51, R11, UR6 ;  /* 0x000000060b337c36 */ /* 0x020fc80008000000 */
[----:B------:R-:W-:-:S03]  /*2730*/  IMAD.IADD R7, R51, 0x1, R0 ;  /* 0x0000000133077824 */ /* 0x000fc600078e0200 */
[----:B------:R5:W0:Y:S02]  /*2740*/  MUFU.TANH R34, R58 ;  /* 0x0000003a00227308 */ /* 0x000a240000002400 */
[----:B-----5:R-:W-:Y:S01]  /*2750*/  IMAD.IADD R58, R42, 0x1, -R16 ;  /* 0x000000012a3a7824 */ /* 0x020fe200078e0a10 */
[----:B-1234-:R-:W-:Y:S06]  /*2760*/  @P1 BRA `(.L_x_8968) ;  /* 0x0000000000541947 */ /* 0x01efec0003800000 */
        /* <DEDUP_REMOVED lines=12> */
.L_x_8970:
[----:B------:R-:W-:-:S06]  /*2830*/  UISETP.NE.AND UP1, UPT, UR15, 0x1, UPT ;  /* 0x000000010f00788c */ /* 0x000fcc000bf25270 */
[----:B------:R-:W-:-:S05]  /*2840*/  PLOP3.LUT P1, PT, PT, PT, UP1, 0x80, 0x0 ;  /* 0x000000000000781c */ /* 0x000fca0003f2f018 */
[----:B------:R-:W-:-:S08]  /*2850*/  @UP1 ULDC.64 UR10, c[0x0][0x9e8] ;  /* 0x00027a00000a1ab9 */ /* 0x000fd00000000a00 */
[----:B------:R-:W-:-:S05]  /*2860*/  @P1 IMAD.HI.U32 R59, R11, UR10, RZ ;  /* 0x0000000a0b3b1c27 */ /* 0x000fca000f8e00ff */
[----:B------:R-:W-:-:S07]  /*2870*/  @P1 SHF.R.U32.HI R11, RZ, UR11, R59 ;  /* 0x0000000bff0b1c19 */ /* 0x000fce000801163b */
.L_x_8971:
[----:B------:R-:W-:Y:S05]  /*2880*/  BSYNC B0 ;  /* 0x0000000000007941 */ /* 0x000fea0003800000 */
.L_x_8969:
[----:B------:R-:W-:-:S05]  /*2890*/  IMAD R11, R11, UR15, R58 ;  /* 0x0000000f0b0b7c24 */ /* 0x000fca000f8e023a */
[----:B------:R-:W-:Y:S02]  /*28a0*/  VIMNMX R7, R7, R11, !PT ;  /* 0x0000000b07077248 */ /* 0x000fe40007fe0100 */
[----:B------:R-:W-:-:S07]  /*28b0*/  VIADDMNMX R6, R11, UR15, R6, PT ;  /* 0x0000000f0b067c46 */ /* 0x000fce000b800106 */
.L_x_8968:
[C---:B------:R-:W-:Y:S02]  /*28c0*/  ISETP.GE.AND P1, PT, R42.reuse, 0x2, PT ;  /* 0x000000022a00780c */ /* 0x040fe40003f26270 */
[C---:B------:R-:W-:Y:S02]  /*28d0*/  ISETP.GE.AND P5, PT, R42.reuse, 0xa, PT ;  /* 0x0000000a2a00780c */ /* 0x040fe40003fa6270 */
[C---:B------:R-:W-:Y:S02]  /*28e0*/  ISETP.GT.AND P3, PT, R7.reuse, 0x1, !P1 ;  /* 0x000000010700780c */ /* 0x040fe40004f64270 */
[----:B------:R-:W-:Y:S02]  /*28f0*/  ISETP.GE.AND P2, PT, R42, 0x9, PT ;  /* 0x000000092a00780c */ /* 0x000fe40003f46270 */
[----:B------:R-:W-:Y:S02]  /*2900*/  ISETP.LT.OR P3, PT, R6, 0x2, P3 ;  /* 0x000000020600780c */ /* 0x000fe40001f61670 */
[----:B------:R-:W-:-:S02]  /*2910*/  ISETP.GT.AND P4, PT, R7, 0x8, !P2 ;  /* 0x000000080700780c */ /* 0x000fc40005784270 */
[----:B------:R-:W-:Y:S02]  /*2920*/  FSEL R59, R25, -INF , !P3 ;  /* 0xff800000193b7808 */ /* 0x000fe40005800000 */
[----:B------:R-:W-:Y:S02]  /*2930*/  ISETP.GT.AND P3, PT, R7, 0x9, !P5 ;  /* 0x000000090700780c */ /* 0x000fe40006f64270 */
[----:B------:R-:W-:Y:S02]  /*2940*/  P2R R25, PR, RZ, 0x20 ;  /* 0x00000020ff197803 */ /* 0x000fe40000000000 */
[----:B------:R-:W-:Y:S02]  /*2950*/  ISETP.LT.OR P3, PT, R6, 0xa, P3 ;  /* 0x0000000a0600780c */ /* 0x000fe40001f61670 */
[----:B------:R-:W-:Y:S02]  /*2960*/  ISETP.GE.AND P5, PT, R42, 0x11, PT ;  /* 0x000000112a00780c */ /* 0x000fe40003fa6270 */
[----:B0-----:R-:W-:-:S02]  /*2970*/  FSEL R73, R29, -INF , !P3 ;  /* 0xff8000001d497808 */ /* 0x001fc40005800000 */
        /* <DEDUP_REMOVED lines=122> */
.L_x_8974:
[----:B------:R-:W-:-:S06]  /*3120*/  UISETP.NE.AND UP1, UPT, UR15, 0x1, UPT ;  /* 0x000000010f00788c */ /* 0x000fcc000bf25270 */
[----:B------:R-:W-:-:S05]  /*3130*/  PLOP3.LUT P5, PT, PT, PT, UP1, 0x80, 0x0 ;  /* 0x000000000000781c */ /* 0x000fca0003faf018 */
[----:B------:R-:W-:-:S08]  /*3140*/  @UP1 ULDC.64 UR10, c[0x0][0x9e8] ;  /* 0x00027a00000a1ab9 */ /* 0x000fd00000000a00 */
[----:B------:R-:W-:Y:S01]  /*3150*/  @P5 IMAD.HI.U32 R24, R7, UR10, RZ ;  /* 0x0000000a07185c27 */ /* 0x000fe2000f8e00ff */
[----:B------:R-:W-:-:S13]  /*3160*/  PLOP3.LUT P5, PT, PT, PT, UP1, 0x80, 0x0 ;  /* 0x000000000000781c */ /* 0x000fda0003faf018 */
[----:B------:R-:W-:-:S07]  /*3170*/  @P5 SHF.R.U32.HI R7, RZ, UR11, R24 ;  /* 0x0000000bff075c19 */ /* 0x000fce0008011618 */
.L_x_8975:
[----:B------:R-:W-:Y:S05]  /*3180*/  BSYNC B0 ;  /* 0x0000000000007941 */ /* 0x000fea0003800000 */
.L_x_8973:
[----:B------:R-:W-:-:S05]  /*3190*/  IMAD R7, R7, UR15, R58 ;  /* 0x0000000f07077c24 */ /* 0x000fca000f8e023a */
[----:B------:R-:W-:Y:S02]  /*31a0*/  VIMNMX R11, R11, R7, !PT ;  /* 0x000000070b0b7248 */ /* 0x000fe40007fe0100 */
[----:B------:R-:W-:-:S07]  /*31b0*/  VIADDMNMX R6, R7, UR15, R6, PT ;  /* 0x0000000f07067c46 */ /* 0x000fce000b800106 */
.L_x_8972:
        /* <DEDUP_REMOVED lines=16> */
[----:B------:R-:W-:Y:S02]  /*32c0*/  ISETP.NE.AND P5, PT, R32, RZ, PT ;  /* 0x000000ff2000720c */ /* 0x000fe40003fa5270 */
[----:B------:R-:W-:Y:S02]  /*32d0*/  ISETP.LT.OR P1, PT, R6, 0x11, P1 ;  /* 0x000000110600780c */ /* 0x000fe40000f21670 */
[----:B------:R-:W-:-:S02]  /*32e0*/  FMNMX.FTZ R7, R73, R7, !PT ;  /* 0x0000000749077209 */ /* 0x000fc40007810000 */
[----:B------:R-:W-:Y:S02]  /*32f0*/  FSEL R20, R20, -INF , !P1 ;  /* 0xff80000014147808 */ /* 0x000fe40004800000 */
[----:B------:R-:W-:Y:S02]  /*3300*/  ISETP.GT.AND P1, PT, R11, 0x11, !P2 ;  /* 0x000000110b00780c */ /* 0x000fe40005724270 */
[----:B------:R-:W-:Y:S02]  /*3310*/  FMNMX.FTZ R7, R75, R7, !PT ;  /* 0x000000074b077209 */ /* 0x000fe40007810000 */
[----:B------:R-:W-:Y:S02]  /*3320*/  ISETP.LT.OR P1, PT, R6, 0x12, P1 ;  /* 0x000000120600780c */ /* 0x000fe40000f21670 */
[----:B------:R-:W-:Y:S02]  /*3330*/  FMNMX.FTZ R7, R77, R7, !PT ;  /* 0x000000074d077209 */ /* 0x000fe40007810000 */
[----:B------:R-:W-:-:S02]  /*3340*/  FSEL R21, R21, -INF , !P1 ;  /* 0xff80000015157808 */ /* 0x000fc40004800000 */
        /* <DEDUP_REMOVED lines=43> */
[----:B------:R-:W-:Y:S01]  /*3600*/  ISETP.GT.AND P6, PT, R11, RZ, !P6 ;  /* 0x000000ff0b00720c */ /* 0x000fe200077c4270 */
[----:B------:R-:W0:Y:S01]  /*3610*/  SHFL.BFLY PT, R36, R37, 0x2, 0x1f ;  /* 0x0c401f0025247f89 */ /* 0x000e2200000e0000 */
[C---:B------:R-:W-:Y:S02]  /*3620*/  ISETP.LT.OR P1, PT, R6.reuse, 0x31, P1 ;  /* 0x000000310600780c */ /* 0x040fe40000f21670 */
[----:B------:R-:W-:Y:S02]  /*3630*/  ISETP.LT.OR P6, PT, R6, 0x1, P6 ;  /* 0x000000010600780c */ /* 0x000fe400037c1670 */
        /* <DEDUP_REMOVED lines=9> */
[----:B------:R-:W-:Y:S02]  /*36d0*/  ISETP.NE.AND P2, PT, R53, RZ, PT ;  /* 0x000000ff3500720c */ /* 0x000fe40003f45270 */
[----:B------:R-:W-:Y:S02]  /*36e0*/  ISETP.GT.AND P1, PT, R11, 0x38, !P1 ;  /* 0x000000380b00780c */ /* 0x000fe40004f24270 */
[----:B0-----:R-:W-:Y:S02]  /*36f0*/  FMNMX.FTZ R39, R37, R36, !PT ;  /* 0x0000002425277209 */ /* 0x001fe40007810000 */
[----:B------:R-:W-:Y:S02]  /*3700*/  FMNMX.FTZ R37, R15, R38, !PT ;  /* 0x000000260f257209 */ /* 0x000fe40007810000 */
[----:B------:R-:W-:Y:S01]  /*3710*/  ISETP.LT.OR P1, PT, R6, 0x39, P1 ;  /* 0x000000390600780c */ /* 0x000fe20000f21670 */
[----:B------:R-:W0:Y:S01]  /*3720*/  SHFL.BFLY PT, R36, R39, 0x1, 0x1f ;  /* 0x0c201f0027247f89 */ /* 0x000e2200000e0000 */
        /* <DEDUP_REMOVED lines=13> */
[----:B------:R-:W-:Y:S02]  /*3800*/  ISETP.NE.AND P5, PT, R56, RZ, PT ;  /* 0x000000ff3800720c */ /* 0x000fe40003fa5270 */
[----:B------:R-:W-:Y:S02]  /*3810*/  FSEL R34, R34, -INF , !P1 ;  /* 0xff80000022227808 */ /* 0x000fe40004800000 */
[----:B------:R-:W-:Y:S02]  /*3820*/  FMNMX.FTZ R38, R28, R37, !PT ;  /* 0x000000251c267209 */ /* 0x000fe40007810000 */
[----:B------:R-:W-:Y:S02]  /*3830*/  ISETP.GT.AND P1, PT, R11, 0x41, !P5 ;  /* 0x000000410b00780c */ /* 0x000fe40006f24270 */
[----:B0-----:R-:W-:Y:S02]  /*3840*/  FMNMX.FTZ R7, R39, R36, !PT ;  /* 0x0000002427077209 */ /* 0x001fe40007810000 */
[----:B------:R-:W-:-:S02]  /*3850*/  FMNMX.FTZ R37, R29, R38, !PT ;  /* 0x000000261d257209 */ /* 0x000fc40007810000 */
[----:B------:R-:W-:Y:S01]  /*3860*/  ISETP.LT.OR P1, PT, R6, 0x42, P1 ;  /* 0x000000420600780c */ /* 0x000fe20000f21670 */
[----:B------:R-:W-:Y:S01]  /*3870*/  FMUL.FTZ R36, R7, UR7 ;  /* 0x0000000707247c20 */ /* 0x000fe20008410000 */
[----:B------:R-:W-:Y:S02]  /*3880*/  FMNMX.FTZ R38, R30, R37, !PT ;  /* 0x000000251e267209 */ /* 0x000fe40007810000 */
[----:B------:R-:W-:Y:S02]  /*3890*/  FSEL R35, R35, -INF , !P1 ;  /* 0xff80000023237808 */ /* 0x000fe40004800000 */
        /* <DEDUP_REMOVED lines=9> */
[----:B------:R-:W-:Y:S01]  /*3930*/  ISETP.NE.AND P6, PT, R60, RZ, PT ;  /* 0x000000ff3c00720c */ /* 0x000fe20003fc5270 */
[----:B------:R0:W-:Y:S01]  /*3940*/  MUFU.EX2 R152, R40 ;  /* 0x0000002800987308 */ /* 0x0001e20000000800 */
[----:B------:R-:W-:Y:S01]  /*3950*/  FMNMX.FTZ R37, R33, R38, !PT ;  /* 0x0000002621257209 */ /* 0x000fe20007810000 */
[--C-:B------:R-:W-:Y:S01]  /*3960*/  FFMA.FTZ R39, R59, UR7, -R42.reuse ;  /* 0x000000073b277c23 */ /* 0x100fe2000801082a */
[----:B------:R-:W-:Y:S01]  /*3970*/  ISETP.NE.AND P2, PT, R72, RZ, PT ;  /* 0x000000ff4800720c */ /* 0x000fe20003f45270 */
[--C-:B------:R-:W-:Y:S01]  /*3980*/  FFMA.FTZ R48, R89, UR7, -R42.reuse ;  /* 0x0000000759307c23 */ /* 0x100fe2000801082a */
[----:B------:R-:W-:Y:S01]  /*3990*/  ISETP.NE.AND P5, PT, R64, RZ, PT ;  /* 0x000000ff4000720c */ /* 0x000fe20003fa5270 */
[--C-:B------:R-:W-:Y:S01]  /*39a0*/  FFMA.FTZ R44, R73, UR7, -R42.reuse ;  /* 0x00000007492c7c23 */ /* 0x100fe2000801082a */
[----:B------:R-:W-:Y:S01]  /*39b0*/  FSEL R36, R62, -INF , !P1 ;  /* 0xff8000003e247808 */ /* 0x000fe20004800000 */
[----:B------:R1:W-:Y:S01]  /*39c0*/  MUFU.EX2 R154, R41 ;  /* 0x00000029009a7308 */ /* 0x0003e20000000800 */
[----:B------:R-:W-:Y:S01]  /*39d0*/  ISETP.GT.AND P1, PT, R11, 0x49, !P6 ;  /* 0x000000490b00780c */ /* 0x000fe20007724270 */
[--C-:B0-----:R-:W-:Y:S01]  /*39e0*/  FFMA.FTZ R40, R75, UR7, -R42.reuse ;  /* 0x000000074b287c23 */ /* 0x101fe2000801082a */
[----:B------:R-:W-:Y:S01]  /*39f0*/  FMNMX.FTZ R38, R34, R37, !PT ;  /* 0x0000002522267209 */ /* 0x000fe20007810000 */
[--C-:B------:R-:W-:Y:S01]  /*3a00*/  FFMA.FTZ R58, R61, UR7, -R42.reuse ;  /* 0x000000073d3a7c23 */ /* 0x100fe2000801082a */
[----:B------:R-:W-:Y:S01]  /*3a10*/  ISETP.GT.AND P2, PT, R11, 0x50, !P2 ;  /* 0x000000500b00780c */ /* 0x000fe20005744270 */
[--C-:B------:R-:W-:Y:S01]  /*3a20*/  FFMA.FTZ R60, R65, UR7, -R42.reuse ;  /* 0x00000007413c7c23 */ /* 0x100fe2000801082a */
[C---:B------:R-:W-:Y:S01]  /*3a30*/  ISETP.GT.AND P3, PT, R11.reuse, 0x51, !P3 ;  /* 0x000000510b00780c */ /* 0x040fe20005f64270 */
[----:B------:R0:W-:Y:S01]  /*3a40*/  MUFU.EX2 R156, R40 ;  /* 0x00000028009c7308 */ /* 0x0001e20000000800 */
[----:B------:R-:W-:Y:S01]  /*3a50*/  ISETP.GT.AND P4, PT, R11, 0x58, !P4 ;  /* 0x000000580b00780c */ /* 0x000fe20006784270 */
[--C-:B-1----:R-:W-:Y:S01]  /*3a60*/  FFMA.FTZ R41, R79, UR7, -R42.reuse ;  /* 0x000000074f297c23 */ /* 0x102fe2000801082a */
[----:B------:R-:W-:Y:S01]  /*3a70*/  ISETP.GT.AND P5, PT, R11, 0x59, !P5 ;  /* 0x000000590b00780c */ /* 0x000fe20006fa4270 */
[--C-:B------:R-:W-:Y:S01]  /*3a80*/  FFMA.FTZ R46, R85, UR7, -R42.reuse ;  /* 0x00000007552e7c23 */ /* 0x100fe2000801082a */
[C---:B------:R-:W-:Y:S01]  /*3a90*/  ISETP.LT.OR P1, PT, R6.reuse, 0x4a, P1 ;  /* 0x0000004a0600780c */ /* 0x040fe20000f21670 */
[--C-:B------:R-:W-:Y:S01]  /*3aa0*/  FFMA.FTZ R50, R91, UR7, -R42.reuse ;  /* 0x000000075b327c23 */ /* 0x100fe2000801082a */
[----:B------:R-:W-:Y:S01]  /*3ab0*/  FMNMX.FTZ R11, R35, R38, !PT ;  /* 0x00000026230b7209 */ /* 0x000fe20007810000 */
[----:B------:R1:W-:Y:S01]  /*3ac0*/  MUFU.EX2 R43, R39 ;  /* 0x00000027002b7308 */ /* 0x0003e20000000800 */
[----:B------:R-:W-:Y:S01]  /*3ad0*/  ISETP.LT.OR P2, PT, R6, 0x51, P2 ;  /* 0x000000510600780c */ /* 0x000fe20001741670 */
[--C-:B0-----:R-:W-:Y:S01]  /*3ae0*/  FFMA.FTZ R40, R81, UR7, -R42.reuse ;  /* 0x0000000751287c23 */ /* 0x101fe2000801082a */
[----:B------:R-:W-:Y:S01]  /*3af0*/  FSEL R4, R4, -INF , !P1 ;  /* 0xff80000004047808 */ /* 0x000fe20004800000 */
[--C-:B------:R-:W-:Y:S01]  /*3b00*/  FFMA.FTZ R52, R95, UR7, -R42.reuse ;  /* 0x000000075f347c23 */ /* 0x100fe2000801082a */
[----:B------:R-:W-:Y:S01]  /*3b10*/  FMNMX.FTZ R37, R36, R11, !PT ;  /* 0x0000000b24257209 */ /* 0x000fe20007810000 */
[--C-:B------:R-:W-:Y:S01]  /*3b20*/  FFMA.FTZ R54, R97, UR7, -R42.reuse ;  /* 0x0000000761367c23 */ /* 0x100fe2000801082a */
[----:B------:R-:W-:Y:S01]  /*3b30*/  ISETP.LT.OR P3, PT, R6, 0x52, P3 ;  /* 0x000000520600780c */ /* 0x000fe20001f61670 */
[----:B------:R0:W-:Y:S01]  /*3b40*/  MUFU.EX2 R49, R40 ;  /* 0x0000002800317308 */ /* 0x0001e20000000800 */
[----:B------:R-:W-:Y:S01]  /*3b50*/  FSEL R11, R66, -INF , !P2 ;  /* 0xff800000420b7808 */ /* 0x000fe20005000000 */
[--C-:B-1----:R-:W-:Y:S01]  /*3b60*/  FFMA.FTZ R39, R77, UR7, -R42.reuse ;  /* 0x000000074d277c23 */ /* 0x102fe2000801082a */
[----:B------:R-:W-:Y:S01]  /*3b70*/  FMNMX.FTZ R38, R4, R37, !PT ;  /* 0x0000002504267209 */ /* 0x000fe20007810000 */
[----:B------:R-:W-:Y:S01]  /*3b80*/  FFMA.FTZ R56, R99, UR7, -R42 ;  /* 0x0000000763387c23 */ /* 0x000fe2000801082a */
[----:B------:R-:W-:-:S02]  /*3b90*/  ISETP.LT.OR P4, PT, R6, 0x59, P4 ;  /* 0x000000590600780c */ /* 0x000fc40002781670 */
[----:B------:R-:W-:Y:S01]  /*3ba0*/  FSEL R37, R67, -INF , !P3 ;  /* 0xff80000043257808 */ /* 0x000fe20005800000 */
[----:B------:R1:W-:Y:S01]  /*3bb0*/  MUFU.EX2 R158, R41 ;  /* 0x00000029009e7308 */ /* 0x0003e20000000800 */
[----:B0-----:R-:W-:Y:S02]  /*3bc0*/  FMNMX.FTZ R40, R11, R38, !PT ;  /* 0x000000260b287209 */ /* 0x001fe40007810000 */
[----:B------:R-:W-:Y:S02]  /*3bd0*/  ISETP.LT.OR P5, PT, R6, 0x5a, P5 ;  /* 0x0000005a0600780c */ /* 0x000fe40002fa1670 */
[----:B------:R-:W-:-:S03]  /*3be0*/  FSEL R38, R70, -INF , !P4 ;  /* 0xff80000046267808 */ /* 0x000fc60006000000 */
[----:B------:R0:W-:Y:S01]  /*3bf0*/  MUFU.EX2 R47, R39 ;  /* 0x00000027002f7308 */ /* 0x0001e20000000800 */
[----:B-1----:R-:W-:Y:S01]  /*3c00*/  FMNMX.FTZ R41, R37, R40, !PT ;  /* 0x0000002825297209 */ /* 0x002fe20007810000 */
[----:B------:R-:W-:-:S03]  /*3c10*/  FFMA.FTZ R40, R87, UR7, -R42 ;  /* 0x0000000757287c23 */ /* 0x000fc6000801082a */
[----:B------:R-:W-:-:S03]  /*3c20*/  FMNMX.FTZ R6, R38, R41, !PT ;  /* 0x0000002926067209 */ /* 0x000fc60007810000 */
[----:B------:R1:W-:Y:S01]  /*3c30*/  MUFU.EX2 R53, R48 ;  /* 0x0000003000357308 */ /* 0x0003e20000000800 */
[----:B0-----:R-:W-:-:S04]  /*3c40*/  FSEL R39, R71, -INF , !P5 ;  /* 0xff80000047277808 */ /* 0x001fc80006800000 */
[----:B------:R-:W-:-:S03]  /*3c50*/  FMNMX.FTZ R6, R39, R6, !PT ;  /* 0x0000000627067209 */ /* 0x000fc60007810000 */
[----:B------:R0:W-:Y:S01]  /*3c60*/  MUFU.EX2 R45, R44 ;  /* 0x0000002c002d7308 */ /* 0x0001e20000000800 */
[--C-:B-1----:R-:W-:Y:S01]  /*3c70*/  FFMA.FTZ R48, R101, UR7, -R42.reuse ;  /* 0x0000000765307c23 */ /* 0x102fe2000801082a */
[----:B------:R-:W1:Y:S06]  /*3c80*/  SHFL.BFLY PT, R41, R6, 0x2, 0x1f ;  /* 0x0c401f0006297f89 */ /* 0x000e6c00000e0000 */
[----:B------:R-:W-:Y:S01]  /*3c90*/  MUFU.EX2 R59, R48 ;  /* 0x00000030003b7308 */ /* 0x000fe20000000800 */
[----:B0-----:R-:W-:-:S07]  /*3ca0*/  FFMA.FTZ R44, R83, UR7, -R42 ;  /* 0x00000007532c7c23 */ /* 0x001fce000801082a */
[----:B------:R-:W-:Y:S08]  /*3cb0*/  MUFU.EX2 R61, R58 ;  /* 0x0000003a003d7308 */ /* 0x000ff00000000800 */
[----:B------:R-:W-:Y:S01]  /*3cc0*/  MUFU.EX2 R63, R60 ;  /* 0x0000003c003f7308 */ /* 0x000fe20000000800 */
[----:B-1----:R-:W-:-:S05]  /*3cd0*/  FMNMX.FTZ R41, R6, R41, !PT ;  /* 0x0000002906297209 */ /* 0x002fca0007810000 */
[----:B------:R-:W0:Y:S02]  /*3ce0*/  SHFL.BFLY PT, R6, R41, 0x1, 0x1f ;  /* 0x0c201f0029067f89 */ /* 0x000e2400000e0000 */
[----:B------:R-:W-:Y:S08]  /*3cf0*/  MUFU.EX2 R44, R44 ;  /* 0x0000002c002c7308 */ /* 0x000ff00000000800 */
[----:B------:R1:W2:Y:S08]  /*3d00*/  MUFU.EX2 R51, R46 ;  /* 0x0000002e00337308 */ /* 0x0002b00000000800 */
[----:B------:R-:W3:Y:S01]  /*3d10*/  MUFU.EX2 R40, R40 ;  /* 0x0000002800287308 */ /* 0x000ee20000000800 */
[----:B-1----:R-:W-:Y:S01]  /*3d20*/  FFMA.FTZ R46, R93, UR7, -R42 ;  /* 0x000000075d2e7c23 */ /* 0x002fe2000801082a */
[----:B0-----:R-:W-:-:S06]  /*3d30*/  FMNMX.FTZ R6, R41, R6, !PT ;  /* 0x0000000629067209 */ /* 0x001fcc0007810000 */
[----:B------:R-:W-:Y:S01]  /*3d40*/  MUFU.EX2 R50, R50 ;  /* 0x0000003200327308 */ /* 0x000fe20000000800 */
[----:B------:R-:W-:Y:S01]  /*3d50*/  FFMA.FTZ R41, R107, UR7, -R42 ;  /* 0x000000076b297c23 */ /* 0x000fe2000801082a */
[----:B--2---:R-:W-:Y:S01]  /*3d60*/  F2FP.F16.F32.PACK_AB R160, R51, R44 ;  /* 0x0000002c33a0723e */ /* 0x004fe200000000ff */
[C---:B------:R-:W-:Y:S01]  /*3d70*/  FMUL.FTZ R48, R6.reuse, UR7 ;  /* 0x0000000706307c20 */ /* 0x040fe20008410000 */
[----:B------:R-:W-:-:S04]  /*3d80*/  FSETP.NEU.FTZ.AND P1, PT, R6, -INF , PT ;  /* 0xff8000000600780b */ /* 0x000fc80003f3d000 */
[----:B------:R0:W1:Y:S01]  /*3d90*/  MUFU.EX2 R55, R46 ;  /* 0x0000002e00377308 */ /* 0x0000620000000800 */
[----:B------:R-:W-:Y:S02]  /*3da0*/  FSEL R48, R48, RZ, P1 ;  /* 0x000000ff30307208 */ /* 0x000fe40000800000 */
[----:B---3--:R-:W-:-:S03]  /*3db0*/  F2FP.F16.F32.PACK_AB R162, R53, R40 ;  /* 0x0000002835a2723e */ /* 0x008fc600000000ff */
        /* <DEDUP_REMOVED lines=17> */
[----:B0-----:R-:W-:Y:S01]  /*3ed0*/  FFMA.FTZ R46, R103, UR7, -R42 ;  /* 0x00000007672e7c23 */ /* 0x001fe2000801082a */
        /* <DEDUP_REMOVED lines=8> */
[----:B------:R-:W-:Y:S01]  /*3f60*/  FFMA.FTZ R39, R39, UR7, -R48 ;  /* 0x0000000727277c23 */ /* 0x000fe20008010830 */
[----:B-1----:R-:W-:-:S03]  /*3f70*/  F2FP.F16.F32.PACK_AB R164, R55, R50 ;  /* 0x0000003237a4723e */ /* 0x002fc600000000ff */
[----:B------:R-:W1:Y:S01]  /*3f80*/  MUFU.EX2 R13, R13 ;  /* 0x0000000d000d7308 */ /* 0x000e620000000800 */
[----:B0-----:R-:W-:Y:S01]  /*3f90*/  FADD.FTZ R15, R152, R43 ;  /* 0x0000002b980f7221 */ /* 0x001fe20000010000 */
[----:B------:R-:W-:Y:S02]  /*3fa0*/  F2FP.F16.F32.PACK_AB R152, R43, R152 ;  /* 0x000000982b98723e */ /* 0x000fe400000000ff */
[----:B--2---:R-:W-:Y:S01]  /*3fb0*/  F2FP.F16.F32.PACK_AB R153, R14, R3 ;  /* 0x000000030e99723e */ /* 0x004fe200000000ff */
[----:B------:R-:W-:Y:S01]  /*3fc0*/  FADD.FTZ R60, R154, R15 ;  /* 0x0000000f9a3c7221 */ /* 0x000fe20000010000 */
[C---:B------:R-:W-:Y:S02]  /*3fd0*/  F2FP.F16.F32.PACK_AB R154, R45.reuse, R154 ;  /* 0x0000009a2d9a723e */ /* 0x040fe400000000ff */
[----:B------:R-:W0:Y:S01]  /*3fe0*/  MUFU.EX2 R20, R20 ;  /* 0x0000001400147308 */ /* 0x000e220000000800 */
[----:B------:R-:W-:Y:S01]  /*3ff0*/  FADD.FTZ R15, R45, R60 ;  /* 0x0000003c2d0f7221 */ /* 0x000fe20000010000 */
[----:B------:R-:W-:-:S03]  /*4000*/  FADD.FTZ R60, R3, R14 ;  /* 0x0000000e033c7221 */ /* 0x000fc60000010000 */
[----:B------:R-:W-:Y:S01]  /*4010*/  FADD.FTZ R62, R156, R15 ;  /* 0x0000000f9c3e7221 */ /* 0x000fe20000010000 */
[C---:B------:R-:W-:Y:S02]  /*4020*/  F2FP.F16.F32.PACK_AB R156, R47.reuse, R156 ;  /* 0x0000009c2f9c723e */ /* 0x040fe400000000ff */
[----:B------:R-:W2:Y:S01]  /*4030*/  MUFU.EX2 R21, R21 ;  /* 0x0000001500157308 */ /* 0x000ea20000000800 */
[----:B------:R-:W-:Y:S01]  /*4040*/  FADD.FTZ R65, R47, R62 ;  /* 0x0000003e2f417221 */ /* 0x000fe20000010000 */
[----:B-1----:R-:W-:Y:S01]  /*4050*/  FADD.FTZ R15, R13, R60 ;  /* 0x0000003c0d0f7221 */ /* 0x002fe20000010000 */
[----:B------:R-:W-:Y:S02]  /*4060*/  F2FP.F16.F32.PACK_AB R155, R58, R13 ;  /* 0x0000000d3a9b723e */ /* 0x000fe400000000ff */
[----:B------:R-:W-:Y:S01]  /*4070*/  FADD.FTZ R60, R158, R65 ;  /* 0x000000419e3c7221 */ /* 0x000fe20000010000 */
[----:B------:R-:W-:Y:S01]  /*4080*/  FADD.FTZ R15, R58, R15 ;  /* 0x0000000f3a0f7221 */ /* 0x000fe20000010000 */
[C---:B------:R-:W-:Y:S01]  /*4090*/  F2FP.F16.F32.PACK_AB R158, R49.reuse, R158 ;  /* 0x0000009e319e723e */ /* 0x040fe200000000ff */
[----:B------:R-:W1:Y:S01]  /*40a0*/  MUFU.EX2 R24, R24 ;  /* 0x0000001800187308 */ /* 0x000e620000000800 */
[----:B------:R-:W-:Y:S01]  /*40b0*/  FADD.FTZ R65, R49, R60 ;  /* 0x0000003c31417221 */ /* 0x000fe20000010000 */
[----:B0-----:R-:W-:-:S03]  /*40c0*/  FADD.FTZ R60, R20, R15 ;  /* 0x0000000f143c7221 */ /* 0x001fc60000010000 */
[----:B------:R-:W-:-:S03]  /*40d0*/  FADD.FTZ R62, R44, R65 ;  /* 0x000000412c3e7221 */ /* 0x000fc60000010000 */
[----:B------:R-:W0:Y:S01]  /*40e0*/  MUFU.EX2 R25, R25 ;  /* 0x0000001900197308 */ /* 0x000e220000000800 */
[----:B--2---:R-:W-:Y:S01]  /*40f0*/  FADD.FTZ R15, R21, R60 ;  /* 0x0000003c150f7221 */ /* 0x004fe20000010000 */
[----:B------:R-:W-:Y:S01]  /*4100*/  FADD.FTZ R65, R51, R62 ;  /* 0x0000003e33417221 */ /* 0x000fe20000010000 */
[----:B------:R-:W-:-:S03]  /*4110*/  F2FP.F16.F32.PACK_AB R157, R21, R20 ;  /* 0x00000014159d723e */ /* 0x000fc600000000ff */
[----:B------:R-:W-:Y:S02]  /*4120*/  FADD.FTZ R62, R40, R65 ;  /* 0x00000041283e7221 */ /* 0x000fe40000010000 */
[----:B------:R-:W2:Y:S01]  /*4130*/  MUFU.EX2 R26, R26 ;  /* 0x0000001a001a7308 */ /* 0x000ea20000000800 */
[----:B-1----:R-:W-:Y:S01]  /*4140*/  FADD.FTZ R60, R24, R15 ;  /* 0x0000000f183c7221 */ /* 0x002fe20000010000 */
[----:B------:R-:W-:-:S04]  /*4150*/  FADD.FTZ R65, R53, R62 ;  /* 0x0000003e35417221 */ /* 0x000fc80000010000 */
[----:B------:R-:W-:Y:S02]  /*4160*/  FADD.FTZ R62, R50, R65 ;  /* 0x00000041323e7221 */ /* 0x000fe40000010000 */
[----:B------:R-:W1:Y:S01]  /*4170*/  MUFU.EX2 R27, R27 ;  /* 0x0000001b001b7308 */ /* 0x000e620000000800 */
[----:B0-----:R-:W-:Y:S01]  /*4180*/  FADD.FTZ R15, R25, R60 ;  /* 0x0000003c190f7221 */ /* 0x001fe20000010000 */
[----:B------:R-:W-:Y:S01]  /*4190*/  FADD.FTZ R65, R55, R62 ;  /* 0x0000003e37417221 */ /* 0x000fe20000010000 */
[----:B------:R-:W-:-:S05]  /*41a0*/  F2FP.F16.F32.PACK_AB R159, R25, R24 ;  /* 0x00000018199f723e */ /* 0x000fca00000000ff */
[----:B------:R-:W0:Y:S01]  /*41b0*/  MUFU.EX2 R28, R28 ;  /* 0x0000001c001c7308 */ /* 0x000e220000000800 */
[----:B--2---:R-:W-:-:S07]  /*41c0*/  FADD.FTZ R60, R26, R15 ;  /* 0x0000000f1a3c7221 */ /* 0x004fce0000010000 */
[----:B------:R-:W2:Y:S01]  /*41d0*/  MUFU.EX2 R52, R52 ;  /* 0x0000003400347308 */ /* 0x000ea20000000800 */
[C---:B-1----:R-:W-:Y:S01]  /*41e0*/  FADD.FTZ R15, R27.reuse, R60 ;  /* 0x0000003c1b0f7221 */ /* 0x042fe20000010000 */
[----:B------:R-:W-:-:S06]  /*41f0*/  F2FP.F16.F32.PACK_AB R161, R27, R26 ;  /* 0x0000001a1ba1723e */ /* 0x000fcc00000000ff */
[----:B------:R-:W1:Y:S01]  /*4200*/  MUFU.EX2 R29, R29 ;  /* 0x0000001d001d7308 */ /* 0x000e620000000800 */
[----:B0-----:R-:W-:Y:S01]  /*4210*/  FADD.FTZ R60, R28, R15 ;  /* 0x0000000f1c3c7221 */ /* 0x001fe20000010000 */
[----:B------:R-:W-:-:S06]  /*4220*/  FFMA.FTZ R15, R38, UR7, -R48 ;  /* 0x00000007260f7c23 */ /* 0x000fcc0008010830 */
[----:B------:R0:W3:Y:S01]  /*4230*/  MUFU.EX2 R57, R54 ;  /* 0x0000003600397308 */ /* 0x0000e20000000800 */
[----:B--2---:R-:W-:-:S07]  /*4240*/  FADD.FTZ R62, R52, R65 ;  /* 0x00000041343e7221 */ /* 0x004fce0000010000 */
[----:B------:R-:W2:Y:S01]  /*4250*/  MUFU.EX2 R30, R30 ;  /* 0x0000001e001e7308 */ /* 0x000ea20000000800 */
[----:B0-----:R-:W-:Y:S01]  /*4260*/  FFMA.FTZ R54, R105, UR7, -R42 ;  /* 0x0000000769367c23 */ /* 0x001fe2000801082a */
[----:B-1----:R-:W-:Y:S01]  /*4270*/  FADD.FTZ R65, R29, R60 ;  /* 0x0000003c1d417221 */ /* 0x002fe20000010000 */
[----:B------:R-:W-:Y:S01]  /*4280*/  FFMA.FTZ R42, R69, UR7, -R42 ;  /* 0x00000007452a7c23 */ /* 0x000fe2000801082a */
[----:B------:R-:W-:-:S04]  /*4290*/  F2FP.F16.F32.PACK_AB R163, R29, R28 ;  /* 0x0000001c1da3723e */ /* 0x000fc800000000ff */
[----:B------:R-:W0:Y:S01]  /*42a0*/  MUFU.EX2 R56, R56 ;  /* 0x0000003800387308 */ /* 0x000e220000000800 */
[C---:B---3--:R-:W-:Y:S01]  /*42b0*/  FADD.FTZ R67, R57.reuse, R62 ;  /* 0x0000003e39437221 */ /* 0x048fe20000010000 */
[----:B------:R-:W-:-:S06]  /*42c0*/  F2FP.F16.F32.PACK_AB R166, R57, R52 ;  /* 0x0000003439a6723e */ /* 0x000fcc00000000ff */
[----:B------:R-:W1:Y:S01]  /*42d0*/  MUFU.EX2 R31, R31 ;  /* 0x0000001f001f7308 */ /* 0x000e620000000800 */
[----:B--2---:R-:W-:-:S07]  /*42e0*/  FADD.FTZ R38, R30, R65 ;  /* 0x000000411e267221 */ /* 0x004fce0000010000 */
[----:B------:R-:W-:Y:S01]  /*42f0*/  MUFU.EX2 R32, R32 ;  /* 0x0000002000207308 */ /* 0x000fe20000000800 */
[----:B0-----:R-:W-:Y:S01]  /*4300*/  FADD.FTZ R48, R56, R67 ;  /* 0x0000004338307221 */ /* 0x001fe20000010000 */
[----:B------:R-:W-:-:S03]  /*4310*/  F2FP.F16.F32.PACK_AB R168, R59, R56 ;  /* 0x000000383ba8723e */ /* 0x000fc600000000ff */
[----:B------:R-:W-:-:S03]  /*4320*/  FADD.FTZ R45, R59, R48 ;  /* 0x000000303b2d7221 */ /* 0x000fc60000010000 */
[----:B------:R-:W0:Y:S01]  /*4330*/  MUFU.EX2 R46, R46 ;  /* 0x0000002e002e7308 */ /* 0x000e220000000800 */
[C---:B-1----:R-:W-:Y:S01]  /*4340*/  FADD.FTZ R43, R31.reuse, R38 ;  /* 0x000000261f2b7221 */ /* 0x042fe20000010000 */
[----:B------:R-:W-:-:S06]  /*4350*/  F2FP.F16.F32.PACK_AB R165, R31, R30 ;  /* 0x0000001e1fa5723e */ /* 0x000fcc00000000ff */
[----:B------:R-:W1:Y:S08]  /*4360*/  MUFU.EX2 R33, R33 ;  /* 0x0000002100217308 */ /* 0x000e700000000800 */
[----:B------:R-:W-:Y:S01]  /*4370*/  MUFU.EX2 R34, R34 ;  /* 0x0000002200227308 */ /* 0x000fe20000000800 */
[----:B0-----:R-:W-:Y:S01]  /*4380*/  FADD.FTZ R48, R46, R45 ;  /* 0x0000002d2e307221 */ /* 0x001fe20000010000 */
[----:B------:R-:W-:-:S03]  /*4390*/  F2FP.F16.F32.PACK_AB R170, R61, R46 ;  /* 0x0000002e3daa723e */ /* 0x000fc600000000ff */
[----:B------:R-:W-:-:S03]  /*43a0*/  FADD.FTZ R45, R61, R48 ;  /* 0x000000303d2d7221 */ /* 0x000fc60000010000 */
[----:B------:R-:W0:Y:S01]  /*43b0*/  MUFU.EX2 R54, R54 ;  /* 0x0000003600367308 */ /* 0x000e220000000800 */
[----:B-1----:R-:W-:-:S07]  /*43c0*/  F2FP.F16.F32.PACK_AB R167, R33, R32 ;  /* 0x0000002021a7723e */ /* 0x002fce00000000ff */
[----:B------:R-:W1:Y:S08]  /*43d0*/  MUFU.EX2 R35, R35 ;  /* 0x0000002300237308 */ /* 0x000e700000000800 */
[----:B------:R-:W2:Y:S01]  /*43e0*/  MUFU.EX2 R36, R36 ;  /* 0x0000002400247308 */ /* 0x000ea20000000800 */
[----:B0-----:R-:W-:Y:S01]  /*43f0*/  FADD.FTZ R40, R54, R45 ;  /* 0x0000002d36287221 */ /* 0x001fe20000010000 */
[----:B------:R-:W-:-:S03]  /*4400*/  F2FP.F16.F32.PACK_AB R172, R63, R54 ;  /* 0x000000363fac723e */ /* 0x000fc600000000ff */
[----:B------:R-:W-:-:S03]  /*4410*/  FADD.FTZ R40, R63, R40 ;  /* 0x000000283f287221 */ /* 0x000fc60000010000 */
[----:B------:R0:W3:Y:S01]  /*4420*/  MUFU.EX2 R171, R4 ;  /* 0x0000000400ab7308 */ /* 0x0000e20000000800 */
[----:B-1----:R-:W-:-:S07]  /*4430*/  F2FP.F16.F32.PACK_AB R169, R35, R34 ;  /* 0x0000002223a9723e */ /* 0x002fce00000000ff */
[----:B------:R-:W1:Y:S01]  /*4440*/  MUFU.EX2 R41, R41 ;  /* 0x0000002900297308 */ /* 0x000e620000000800 */
[----:B0-----:R-:W-:-:S04]  /*4450*/  FADD.FTZ R4, R32, R43 ;  /* 0x0000002b20047221 */ /* 0x001fc80000010000 */
[----:B------:R-:W-:-:S03]  /*4460*/  FADD.FTZ R43, R33, R4 ;  /* 0x00000004212b7221 */ /* 0x000fc60000010000 */
[----:B------:R-:W0:Y:S01]  /*4470*/  MUFU.EX2 R11, R11 ;  /* 0x0000000b000b7308 */ /* 0x000e220000000800 */
[----:B------:R-:W-:-:S04]  /*4480*/  FADD.FTZ R4, R34, R43 ;  /* 0x0000002b22047221 */ /* 0x000fc80000010000 */
[----:B------:R-:W-:-:S03]  /*4490*/  FADD.FTZ R43, R35, R4 ;  /* 0x00000004232b7221 */ /* 0x000fc60000010000 */
[----:B------:R1:W4:Y:S01]  /*44a0*/  MUFU.EX2 R38, R37 ;  /* 0x0000002500267308 */ /* 0x0003220000000800 */
[----:B--2---:R-:W-:-:S04]  /*44b0*/  FADD.FTZ R4, R36, R43 ;  /* 0x0000002b24047221 */ /* 0x004fc80000010000 */
[C---:B---3--:R-:W-:Y:S01]  /*44c0*/  FADD.FTZ R44, R171.reuse, R4 ;  /* 0x00000004ab2c7221 */ /* 0x048fe20000010000 */
[----:B------:R-:W-:Y:S02]  /*44d0*/  F2FP.F16.F32.PACK_AB R171, R171, R36 ;  /* 0x00000024abab723e */ /* 0x000fe400000000ff */
[----:B------:R-:W2:Y:S01]  /*44e0*/  MUFU.EX2 R15, R15 ;  /* 0x0000000f000f7308 */ /* 0x000ea20000000800 */
[----:B-1----:R-:W-:Y:S01]  /*44f0*/  FADD.FTZ R37, R41, R40 ;  /* 0x0000002829257221 */ /* 0x002fe20000010000 */
[----:B0-----:R-:W-:-:S06]  /*4500*/  FADD.FTZ R3, R11, R44 ;  /* 0x0000002c0b037221 */ /* 0x001fcc0000010000 */
[----:B------:R-:W0:Y:S01]  /*4510*/  MUFU.EX2 R42, R42 ;  /* 0x0000002a002a7308 */ /* 0x000e220000000800 */
[C---:B----4-:R-:W-:Y:S01]  /*4520*/  FADD.FTZ R14, R38.reuse, R3 ;  /* 0x00000003260e7221 */ /* 0x050fe20000010000 */
[----:B------:R-:W-:-:S06]  /*4530*/  F2FP.F16.F32.PACK_AB R173, R38, R11 ;  /* 0x0000000b26ad723e */ /* 0x000fcc00000000ff */
[----:B------:R-:W1:Y:S01]  /*4540*/  MUFU.EX2 R40, R39 ;  /* 0x0000002700287308 */ /* 0x000e620000000800 */
[----:B--2---:R-:W-:Y:S01]  /*4550*/  FADD.FTZ R3, R15, R14 ;  /* 0x0000000e0f037221 */ /* 0x004fe20000010000 */
[C---:B0-----:R-:W-:Y:S01]  /*4560*/  FADD.FTZ R4, R42.reuse, R37 ;  /* 0x000000252a047221 */ /* 0x041fe20000010000 */
[----:B------:R-:W-:Y:S02]  /*4570*/  F2FP.F16.F32.PACK_AB R174, R42, R41 ;  /* 0x000000292aae723e */ /* 0x000fe400000000ff */
[C---:B-1----:R-:W-:Y:S01]  /*4580*/  FADD.FTZ R3, R40.reuse, R3 ;  /* 0x0000000328037221 */ /* 0x042fe20000010000 */
[----:B------:R-:W-:Y:S01]  /*4590*/  F2FP.F16.F32.PACK_AB R175, R40, R15 ;  /* 0x0000000f28af723e */ /* 0x000fe200000000ff */
[----:B------:R-:W-:Y:S06]  /*45a0*/  @!P0 BRA `(.L_x_8976) ;  /* 0x0000000000048947 */ /* 0x000fec0003800000 */
[----:B------:R-:W-:Y:S01]  /*45b0*/  BPT.TRAP 0x1 ;  /* 0x000000040000795c */ /* 0x000fe20000300000 */
.L_x_8976:
[----:B------:R0:W1:Y:S01]  /*45c0*/  SYNCS.PHASECHK.TRANS64.TRYWAIT P1, [R5+URZ+0x22850], R12 ;  /* 0x0228500c050075a7 */ /* 0x000062000802017f */
[----:B------:R-:W-:Y:S05]  /*45d0*/  @!P0 BRA `(.L_x_8977) ;  /* 0x0000000000048947 */ /* 0x000fea0003800000 */
[----:B------:R-:W-:Y:S01]  /*45e0*/  BPT.TRAP 0x1 ;  /* 0x000000040000795c */ /* 0x000fe20000300000 */
.L_x_8977:
[----:B-1----:R-:W-:Y:S05]  /*45f0*/  @P1 BRA `(.L_x_8978) ;  /* 0x0000000000081947 */ /* 0x002fea0003800000 */
[----:B------:R-:W1:Y:S02]  /*4600*/  SYNCS.PHASECHK.TRANS64.TRYWAIT P1, [R5+URZ+0x22850], R12 ;  /* 0x0228500c050075a7 */ /* 0x000e64000802017f */
[----:B-1----:R-:W-:Y:S05]  /*4610*/  @!P1 BRA `(.L_x_8979) ;  /* 0x0000011800a49947 */ /* 0x002fea0003800000 */
.L_x_8978:
[----:B------:R-:W-:Y:S01]  /*4620*/  R2UR UR5, R9 ;  /* 0x00000000090572ca */ /* 0x000fe200000e0000 */
[----:B------:R2:W-:Y:S01]  /*4630*/  BAR.SYNC.DEFER_BLOCKING R10, 0x100 ;  /* 0x0004000a0000751d */ /* 0x0005e20000010000 */
[----:B------:R-:W-:-:S05]  /*4640*/  IMAD.IADD R9, R17, 0x1, -R18 ;  /* 0x0000000111097824 */ /* 0x000fca00078e0a12 */
[----:B------:R-:W-:Y:S01]  /*4650*/  UMOV UR11, 0x40000040 ;  /* 0x40000040000b7882 */ /* 0x000fe20000000000 */
[----:B------:R-:W3:Y:S05]  /*4660*/  S2R R11, SR_TID.X ;  /* 0x00000000000b7919 */ /* 0x000eea0000002100 */
        /* <DEDUP_REMOVED lines=10> */
[----:B---3--:R-:W-:Y:S01]  /*4710*/  LOP3.LUT P1, RZ, R11, 0x7f, RZ, 0xc0, !PT ;  /* 0x0000007f0bff7812 */ /* 0x008fe2000782c0ff */
[----:B------:R-:W-:-:S12]  /*4720*/  IMAD R11, R201, 0x80, R9 ;  /* 0x00000080c90b7824 */ /* 0x000fd800078e0209 */
[----:B01----:R-:W-:-:S05]  /*4730*/  @!P1 VIADD R5, R5, 0x22860 ;  /* 0x0002286005059836 */ /* 0x003fca0000000000 */
        /* <DEDUP_REMOVED lines=33> */
[----:B0-----:R-:W-:-:S12]  /*4950*/  VIADD R5, R176, 0xfffffffe ;  /* 0xfffffffeb0057836 */ /* 0x001fd80000000000 */
[----:B--2---:R-:W-:Y:S05]  /*4960*/  @P1 BRA `(.L_x_8980) ;  /* 0x0000000000481947 */ /* 0x004fea0003800000 */
        /* <DEDUP_REMOVED lines=11> */
.L_x_8981:
[----:B------:R-:W-:-:S11]  /*4a20*/  UISETP.NE.AND UP1, UPT, UR15, 0x1, UPT ;  /* 0x000000010f00788c */ /* 0x000fd6000bf25270 */
[----:B------:R-:W-:Y:S02]  /*4a30*/  @UP1 ULDC.64 UR22, c[0x0][0x9e8] ;  /* 0x00027a0000161ab9 */ /* 0x000fe40000000a00 */
[----:B------:R-:W-:-:S04]  /*4a40*/  UIMAD.WIDE.U32 UR10, UR18, UR22, URZ ;  /* 0x00000016120a72a5 */ /* 0x000fc8000f8e003f */
[----:B------:R-:W-:-:S12]  /*4a50*/  @UP1 USHF.R.U32.HI UR18, URZ, UR23, UR11 ;  /* 0x000000173f121299 */ /* 0x000fd8000801160b */
.L_x_8982:
[----:B------:R-:W-:-:S04]  /*4a60*/  UIMAD UR15, UR18, UR15, UR15 ;  /* 0x0000000f120f72a4 */ /* 0x000fc8000f8e020f */
[----:B------:R-:W-:-:S04]  /*4a70*/  UISETP.LT.AND UP1, UPT, UR14, UR15, UPT ;  /* 0x0000000f0e00728c */ /* 0x000fc8000bf21270 */
[----:B------:R-:W-:-:S12]  /*4a80*/  USEL UR14, UR14, UR15, UP1 ;  /* 0x0000000f0e0e7287 */ /* 0x000fd80008800000 */
.L_x_8980:
        /* <DEDUP_REMOVED lines=11> */
[----:B------:R-:W-:Y:S01]  /*4b40*/  VIADD R13, R15, 0x8 ;  /* 0x000000080f0d7836 */ /* 0x000fe20000000000 */
[----:B------:R-:W-:-:S04]  /*4b50*/  ULDC UR27, c[0x0][0x9e0] ;  /* 0x00027800001b7ab9 */ /* 0x000fc80000000800 */
[----:B------:R-:W-:-:S07]  /*4b60*/  LOP3.LUT R11, RZ, R13, RZ, 0x33, !PT ;  /* 0x0000000dff0b7212 */ /* 0x000fce00078e33ff */
.L_x_9000:
[----:B------:R-:W-:-:S04]  /*4b70*/  UIADD3 UR37, UR37, 0x1, URZ ;  /* 0x0000000125257890 */ /* 0x000fc8000fffe03f */
[----:B------:R-:W-:-:S04]  /*4b80*/  UISETP.NE.AND UP1, UPT, UR37, 0x2, UPT ;  /* 0x000000022500788c */ /* 0x000fc8000bf25270 */
[----:B------:R-:W-:Y:S02]  /*4b90*/  USEL UR10, URZ, 0x1, UP1 ;  /* 0x000000013f0a7887 */ /* 0x000fe40008800000 */
[----:B------:R-:W-:Y:S02]  /*4ba0*/  USEL UR37, UR37, URZ, UP1 ;  /* 0x0000003f25257287 */ /* 0x000fe40008800000 */
[----:B------:R-:W-:Y:S01]  /*4bb0*/  ULOP3.LUT UR40, UR40, UR10, URZ, 0x3c, !UPT ;  /* 0x0000000a28287292 */ /* 0x000fe2000f8e3c3f */
[----:B0-----:R-:W-:Y:S11]  /*4bc0*/  @!P0 BRA `(.L_x_8984) ;  /* 0x0000000000048947 */ /* 0x001ff60003800000 */
[----:B------:R-:W-:Y:S01]  /*4bd0*/  BPT.TRAP 0x1 ;  /* 0x000000040000795c */ /* 0x000fe20000300000 */
.L_x_8984:
        /* <DEDUP_REMOVED lines=9> */
.L_x_8985:
[----:B-1----:R-:W-:Y:S05]  /*4c70*/  @P1 BRA `(.L_x_8986) ;  /* 0x0000000000081947 */ /* 0x002fea0003800000 */
[----:B------:R-:W1:Y:S02]  /*4c80*/  SYNCS.PHASECHK.TRANS64.TRYWAIT P1, [UR28+0x22830], R10 ;  /* 0x0228300aff0075a7 */ /* 0x000e64000802015c */
[----:B-1----:R-:W-:Y:S05]  /*4c90*/  @!P1 BRA `(.L_x_8987) ;  /* 0x0000011400189947 */ /* 0x002fea0003800000 */
.L_x_8986:
[----:B------:R-:W-:Y:S01]  /*4ca0*/  UIMAD UR22, UR37, 0x300, UR4 ;  /* 0x00000300251678a4 */ /* 0x000fe2000f8e0204 */
[----:B------:R-:W-:Y:S01]  /*4cb0*/  WARPGROUP.ARRIVE ;  /* 0x00000000000079c5 */ /* 0x000fe20000000000 */
[----:B------:R-:W-:Y:S01]  /*4cc0*/  UMOV UR23, 0x40000040 ;  /* 0x4000004000177882 */ /* 0x000fe20000000000 */
[----:B------:R-:W-:Y:S01]  /*4cd0*/  UMOV UR11, 0x40000040 ;  /* 0x40000040000b7882 */ /* 0x000fe20000000000 */
[----:B------:R-:W-:-:S03]  /*4ce0*/  UIADD3 UR10, UR22, 0x2, URZ ;  /* 0x00000002160a7890 */ /* 0x000fc6000fffe03f */
[----:B------:R-:W2:Y:S01]  /*4cf0*/  S2R R8, SR_TID.X ;  /* 0x0000000000087919 */ /* 0x000ea20000002100 */
[----:B------:R-:W-:Y:S01]  /*4d00*/  UIADD3 UR14, UR22, 0x4, URZ ;  /* 0x00000004160e7890 */ /* 0x000fe2000fffe03f */
[----:B-1----:R-:W-:Y:S01]  /*4d10*/  IMAD R21, R5, -0x60, R17 ;  /* 0xffffffa005157824 */ /* 0x002fe200078e0211 */
[----:B------:R-:W-:Y:S01]  /*4d20*/  UMOV UR15, 0x40000040 ;  /* 0x40000040000f7882 */ /* 0x000fe20000000000 */
[----:B------:R-:W-:Y:S01]  /*4d30*/  HGMMA.64x96x16.F32 R152, gdesc[UR20], RZ, !UPT, gsb0 ;  /* 0x01600000149879f0 */ /* 0x000fe2000c0008ff */
[----:B------:R-:W-:Y:S01]  /*4d40*/  UIADD3 UR18, UR22, 0x6, URZ ;  /* 0x0000000616127890 */ /* 0x000fe2000fffe03f */
[----:B------:R-:W-:Y:S01]  /*4d50*/  UMOV UR19, 0x40000040 ;  /* 0x4000004000137882 */ /* 0x000fe20000000000 */
[----:B------:R-:W-:-:S05]  /*4d60*/  IADD3 R21, -R18, 0x1, R21 ;  /* 0x0000000112157810 */ /* 0x000fca0007ffe115 */
[----:B------:R-:W-:Y:S01]  /*4d70*/  IMAD.IADD R21, R21, 0x1, -R16 ;  /* 0x0000000115157824 */ /* 0x000fe200078e0a10 */
[----:B--2---:R-:W-:Y:S02]  /*4d80*/  LOP3.LUT P1, RZ, R8, 0x7f, RZ, 0xc0, !PT ;  /* 0x0000007f08ff7812 */ /* 0x004fe4000782c0ff */
[----:B------:R-:W-:-:S04]  /*4d90*/  SHF.R.U32.HI R8, RZ, 0x7, R8 ;  /* 0x00000007ff087819 */ /* 0x000fc80000011608 */
        /* <DEDUP_REMOVED lines=12> */
[----:B------:R-:W-:Y:S02]  /*4e60*/  IMAD.U32 R177, RZ, RZ, UR28 ;  /* 0x0000001cffb17e24 */ /* 0x000fe4000f8e00ff */
        /* <DEDUP_REMOVED lines=52> */
[----:B------:R-:W2:Y:S01]  /*51b0*/  MUFU.TANH R152, R152 ;  /* 0x0000009800987308 */ /* 0x000ea20000002400 */
[----:B------:R-:W-:-:S02]  /*51c0*/  VIADD R195, R21, UR27 ;  /* 0x0000001b15c37c36 */ /* 0x000fc40008000000 */
        /* <DEDUP_REMOVED lines=54> */
[----:B------:R-:W-:Y:S02]  /*5530*/  IMAD.U32 R212, RZ, RZ, UR25 ;  /* 0x00000019ffd47e24 */ /* 0x000fe4000f8e00ff */
[----:B------:R-:W-:-:S03]  /*5540*/  IMAD.IADD R197, R0, 0x1, R9 ;  /* 0x0000000100c57824 */ /* 0x000fc600078e0209 */
[----:B------:R-:W-:Y:S02]  /*5550*/  ISETP.NE.AND P1, PT, R212, 0x1, PT ;  /* 0x00000001d400780c */ /* 0x000fe40003f25270 */
[----:B------:R-:W-:-:S11]  /*5560*/  LOP3.LUT R197, RZ, R197, RZ, 0x33, !PT ;  /* 0x000000c5ffc57212 */ /* 0x000fd600078e33ff */
[----:B------:R-:W1:Y:S02]  /*5570*/  @P1 LDC.64 R20, c[0x0][0x9e8] ;  /* 0x00027a00ff141b82 */ /* 0x000e640000000a00 */
[----:B-1----:R-:W-:-:S05]  /*5580*/  @P1 IMAD.HI.U32 R20, R197, R20, RZ ;  /* 0x00000014c5141227 */ /* 0x002fca00078e00ff */
[----:B------:R-:W-:-:S04]  /*5590*/  @P1 SHF.R.U32.HI R197, RZ, R21, R20 ;  /* 0x00000015ffc51219 */ /* 0x000fc80000011614 */
[----:B------:R-:W-:Y:S01]  /*55a0*/  LOP3.LUT R20, RZ, R197, RZ, 0x33, !PT ;  /* 0x000000c5ff147212 */ /* 0x000fe200078e33ff */
[----:B------:R-:W-:Y:S06]  /*55b0*/  BRA `(.L_x_8991) ;  /* 0x0000000000187947 */ /* 0x000fec0003800000 */
.L_x_8990:
[----:B------:R-:W-:-:S05]  /*55c0*/  IMAD.U32 R212, RZ, RZ, UR25 ;  /* 0x00000019ffd47e24 */ /* 0x000fca000f8e00ff */
[----:B------:R-:W-:-:S13]  /*55d0*/  ISETP.NE.AND P1, PT, R212, 0x1, PT ;  /* 0x00000001d400780c */ /* 0x000fda0003f25270 */
[----:B------:R-:W1:Y:S02]  /*55e0*/  @P1 LDC.64 R20, c[0x0][0x9e8] ;  /* 0x00027a00ff141b82 */ /* 0x000e640000000a00 */
[----:B-1----:R-:W-:-:S04]  /*55f0*/  @P1 IMAD.HI.U32 R194, R15, R20, RZ ;  /* 0x000000140fc21227 */ /* 0x002fc800078e00ff */
[----:B------:R-:W-:Y:S01]  /*5600*/  IMAD.MOV.U32 R20, RZ, RZ, R15 ;  /* 0x000000ffff147224 */ /* 0x000fe200078e000f */
[----:B------:R-:W-:-:S07]  /*5610*/  @P1 SHF.R.U32.HI R20, RZ, R21, R194 ;  /* 0x00000015ff141219 */ /* 0x000fce00000116c2 */
.L_x_8991:
[----:B------:R-:W-:Y:S05]  /*5620*/  BSYNC B0 ;  /* 0x0000000000007941 */ /* 0x000fea0003800000 */
.L_x_8989:
[----:B------:R-:W-:-:S04]  /*5630*/  IMAD R21, R5, -0x60, -R16 ;  /* 0xffffffa005157824 */ /* 0x000fc800078e0a10 */
[----:B------:R-:W-:-:S05]  /*5640*/  IMAD R21, R20, R212, R21 ;  /* 0x000000d414157224 */ /* 0x000fca00078e0215 */
[----:B------:R-:W-:Y:S02]  /*5650*/  VIADDMNMX R198, R21, R212, R198, PT ;  /* 0x000000d415c67246 */ /* 0x000fe400038001c6 */
[----:B------:R-:W-:-:S07]  /*5660*/  VIMNMX R196, R196, R21, !PT ;  /* 0x00000015c4c47248 */ /* 0x000fce0007fe0100 */
.L_x_8988:
[----:B------:R-:W-:Y:S01]  /*5670*/  IMAD R197, R5, -0x60, RZ ;  /* 0xffffffa005c57824 */ /* 0x000fe200078e02ff */
[----:B------:R-:W-:Y:S02]  /*5680*/  LOP3.LUT R2, R2, 0xfffbffff, RZ, 0xc0, !PT ;  /* 0xfffbffff02027812 */ /* 0x000fe400078ec0ff */
[----:B------:R-:W-:Y:S02]  /*5690*/  IADD3 R195, R195, 0x8, R0 ;  /* 0x00000008c3c37810 */ /* 0x000fe40007ffe000 */
        /* <DEDUP_REMOVED lines=17> */
[----:B0-----:R-:W-:Y:S02]  /*57b0*/  FSEL R156, R156, -INF , !P2 ;  /* 0xff8000009c9c7808 */ /* 0x001fe40005000000 */
        /* <DEDUP_REMOVED lines=106> */
[----:B------:R-:W-:Y:S02]  /*5e60*/  ISETP.GE.AND P5, PT, R197, 0x59, PT ;  /* 0x00000059c500780c */ /* 0x000fe40003fa6270 */
[----:B------:R-:W-:Y:S02]  /*5e70*/  IADD3 R191, R199, 0x8, R0 ;  /* 0x00000008c7bf7810 */ /* 0x000fe40007ffe000 */
[----:B------:R-:W-:-:S04]  /*5e80*/  ISETP.GT.AND P6, PT, R196, 0x58, !P5 ;  /* 0x00000058c400780c */ /* 0x000fc80006fc4270 */
[----:B------:R-:W-:-:S04]  /*5e90*/  ISETP.LT.OR P6, PT, R198, 0x59, P6 ;  /* 0x00000059c600780c */ /* 0x000fc800037c1670 */
[----:B------:R-:W-:Y:S02]  /*5ea0*/  FSEL R192, R192, -INF , !P6 ;  /* 0xff800000c0c07808 */ /* 0x000fe40007000000 */
[----:B------:R-:W-:-:S13]  /*5eb0*/  ISETP.GE.AND P6, PT, R197, 0x5a, PT ;  /* 0x0000005ac500780c */ /* 0x000fda0003fc6270 */
[----:B------:R-:W-:Y:S02]  /*5ec0*/  @P6 LOP3.LUT R2, R2, 0x1, RZ, 0xfc, !PT ;  /* 0x0000000102026812 */ /* 0x000fe400078efcff */
[----:B------:R-:W-:-:S04]  /*5ed0*/  ISETP.GT.AND P6, PT, R196, 0x59, !P6 ;  /* 0x00000059c400780c */ /* 0x000fc800077c4270 */
[----:B------:R-:W-:-:S04]  /*5ee0*/  ISETP.LT.OR P6, PT, R198, 0x5a, P6 ;  /* 0x0000005ac600780c */ /* 0x000fc800037c1670 */
[----:B------:R-:W-:Y:S02]  /*5ef0*/  FSEL R193, R193, -INF , !P6 ;  /* 0xff800000c1c17808 */ /* 0x000fe40007000000 */
[----:B------:R-:W-:-:S13]  /*5f00*/  PLOP3.LUT P6, PT, PT, PT, UP0, 0x40, 0x0 ;  /* 0x000000000000781c */ /* 0x000fda0003fce808 */
[----:B------:R-:W-:Y:S05]  /*5f10*/  @P6 BRA `(.L_x_8992) ;  /* 0x0000000000586947 */ /* 0x000fea0003800000 */
        /* <DEDUP_REMOVED lines=11> */
.L_x_8994:
[----:B------:R-:W-:-:S05]  /*5fd0*/  IMAD.U32 R198, RZ, RZ, UR25 ;  /* 0x00000019ffc67e24 */ /* 0x000fca000f8e00ff */
[----:B------:R-:W-:-:S13]  /*5fe0*/  ISETP.NE.AND P6, PT, R198, 0x1, PT ;  /* 0x00000001c600780c */ /* 0x000fda0003fc5270 */
[----:B------:R-:W0:Y:S02]  /*5ff0*/  @P6 LDC.64 R20, c[0x0][0x9e8] ;  /* 0x00027a00ff146b82 */ /* 0x000e240000000a00 */
[----:B0-----:R-:W-:-:S04]  /*6000*/  @P6 IMAD.HI.U32 R196, R13, R20, RZ ;  /* 0x000000140dc46227 */ /* 0x001fc800078e00ff */
[----:B------:R-:W-:Y:S01]  /*6010*/  IMAD.MOV.U32 R20, RZ, RZ, R13 ;  /* 0x000000ffff147224 */ /* 0x000fe200078e000d */
[----:B------:R-:W-:-:S07]  /*6020*/  @P6 SHF.R.U32.HI R20, RZ, R21, R196 ;  /* 0x00000015ff146219 */ /* 0x000fce00000116c4 */
.L_x_8995:
[----:B------:R-:W-:Y:S05]  /*6030*/  BSYNC B0 ;  /* 0x0000000000007941 */ /* 0x000fea0003800000 */
.L_x_8993:
[----:B------:R-:W-:-:S04]  /*6040*/  IMAD.IADD R197, R197, 0x1, -R16 ;  /* 0x00000001c5c57824 */ /* 0x000fc800078e0a10 */
[----:B------:R-:W-:-:S05]  /*6050*/  IMAD R20, R20, R198, R197 ;  /* 0x000000c614147224 */ /* 0x000fca00078e02c5 */
[----:B------:R-:W-:Y:S02]  /*6060*/  VIADDMNMX R195, R20, R198, R195, PT ;  /* 0x000000c614c37246 */ /* 0x000fe400038001c3 */
[----:B------:R-:W-:-:S07]  /*6070*/  VIMNMX R191, R191, R20, !PT ;  /* 0x00000014bfbf7248 */ /* 0x000fce0007fe0100 */
.L_x_8992:
[----:B------:R-:W-:Y:S02]  /*6080*/  ISETP.GT.AND P1, PT, R191, 0x1, !P1 ;  /* 0x00000001bf00780c */ /* 0x000fe40004f24270 */
[----:B------:R-:W-:Y:S02]  /*6090*/  LOP3.LUT P6, RZ, R2, 0x10000, RZ, 0xc0, !PT ;  /* 0x0001000002ff7812 */ /* 0x000fe400078cc0ff */
[----:B------:R-:W-:Y:S02]  /*60a0*/  ISETP.LT.OR P1, PT, R195, 0x2, P1 ;  /* 0x00000002c300780c */ /* 0x000fe40000f21670 */
[----:B------:R-:W-:Y:S02]  /*60b0*/  ISETP.GT.AND P2, PT, R191, 0x49, !P2 ;  /* 0x00000049bf00780c */ /* 0x000fe40005744270 */
        /* <DEDUP_REMOVED lines=55> */
[----:B------:R-:W-:-:S02]  /*6430*/  LOP3.LUT P1, RZ, R2, 0x2000, RZ, 0xc0, !PT ;  /* 0x0000200002ff7812 */ /* 0x000fc4000782c0ff */
[----:B------:R-:W-:Y:S02]  /*6440*/  FMNMX.FTZ R196, R193, R14, !PT ;  /* 0x0000000ec1c47209 */ /* 0x000fe40007810000 */
[----:B------:R-:W-:Y:S02]  /*6450*/  ISETP.GT.AND P1, PT, R191, 0x28, !P1 ;  /* 0x00000028bf00780c */ /* 0x000fe40004f24270 */
[----:B------:R-:W-:Y:S01]  /*6460*/  LOP3.LUT P6, RZ, R2, 0x20, RZ, 0xc0, !PT ;  /* 0x0000002002ff7812 */ /* 0x000fe200078cc0ff */
[----:B------:R-:W0:Y:S01]  /*6470*/  SHFL.BFLY PT, R21, R196, 0x2, 0x1f ;  /* 0x0c401f00c4157f89 */ /* 0x000e2200000e0000 */
[C---:B------:R-:W-:Y:S02]  /*6480*/  ISETP.LT.OR P1, PT, R195.reuse, 0x29, P1 ;  /* 0x00000029c300780c */ /* 0x040fe40000f21670 */
[----:B------:R-:W-:Y:S02]  /*6490*/  ISETP.LT.OR P2, PT, R195, 0x4a, P2 ;  /* 0x0000004ac300780c */ /* 0x000fe40001741670 */
[----:B------:R-:W-:-:S02]  /*64a0*/  FSEL R170, R170, -INF , !P1 ;  /* 0xff800000aaaa7808 */ /* 0x000fc40004800000 */
[----:B------:R-:W-:Y:S02]  /*64b0*/  LOP3.LUT P1, RZ, R2, 0x1000, RZ, 0xc0, !PT ;  /* 0x0000100002ff7812 */ /* 0x000fe4000782c0ff */
[C---:B------:R-:W-:Y:S02]  /*64c0*/  ISETP.GT.AND P3, PT, R191.reuse, 0x50, !P3 ;  /* 0x00000050bf00780c */ /* 0x040fe40005f64270 */
[----:B------:R-:W-:Y:S02]  /*64d0*/  ISETP.GT.AND P1, PT, R191, 0x29, !P1 ;  /* 0x00000029bf00780c */ /* 0x000fe40004f24270 */
[----:B------:R-:W-:Y:S02]  /*64e0*/  FSEL R183, R183, -INF , !P2 ;  /* 0xff800000b7b77808 */ /* 0x000fe40005000000 */
[----:B------:R-:W-:Y:S02]  /*64f0*/  ISETP.LT.OR P1, PT, R195, 0x2a, P1 ;  /* 0x0000002ac300780c */ /* 0x000fe40000f21670 */
[----:B------:R-:W-:-:S02]  /*6500*/  ISETP.GT.AND P4, PT, R191, 0x51, !P4 ;  /* 0x00000051bf00780c */ /* 0x000fc40006784270 */
[----:B------:R-:W-:Y:S02]  /*6510*/  FSEL R171, R171, -INF , !P1 ;  /* 0xff800000abab7808 */ /* 0x000fe40004800000 */
[----:B------:R-:W-:Y:S02]  /*6520*/  LOP3.LUT P1, RZ, R2, 0x800, RZ, 0xc0, !PT ;  /* 0x0000080002ff7812 */ /* 0x000fe4000782c0ff */
[----:B------:R-:W-:Y:S02]  /*6530*/  ISETP.LT.OR P3, PT, R195, 0x51, P3 ;  /* 0x00000051c300780c */ /* 0x000fe40001f61670 */
[----:B------:R-:W-:Y:S02]  /*6540*/  ISETP.GT.AND P1, PT, R191, 0x30, !P1 ;  /* 0x00000030bf00780c */ /* 0x000fe40004f24270 */
[----:B0-----:R-:W-:Y:S02]  /*6550*/  FMNMX.FTZ R198, R196, R21, !PT ;  /* 0x00000015c4c67209 */ /* 0x001fe40007810000 */
[----:B------:R-:W-:-:S02]  /*6560*/  ISETP.LT.OR P1, PT, R195, 0x31, P1 ;  /* 0x00000031c300780c */ /* 0x000fc40000f21670 */
[----:B------:R-:W-:Y:S01]  /*6570*/  ISETP.GT.AND P5, PT, R191, 0x58, !P5 ;  /* 0x00000058bf00780c */ /* 0x000fe20006fa4270 */
[----:B------:R-:W0:Y:S01]  /*6580*/  SHFL.BFLY PT, R21, R198, 0x1, 0x1f ;  /* 0x0c201f00c6157f89 */ /* 0x000e2200000e0000 */
[----:B------:R-:W-:Y:S02]  /*6590*/  FSEL R174, R174, -INF , !P1 ;  /* 0xff800000aeae7808 */ /* 0x000fe40004800000 */
[----:B------:R-:W-:Y:S02]  /*65a0*/  LOP3.LUT P1, RZ, R2, 0x400, RZ, 0xc0, !PT ;  /* 0x0000040002ff7812 */ /* 0x000fe4000782c0ff */
[----:B------:R-:W-:Y:S02]  /*65b0*/  ISETP.LT.OR P4, PT, R195, 0x52, P4 ;  /* 0x00000052c300780c */ /* 0x000fe40002781670 */
[----:B------:R-:W-:Y:S02]  /*65c0*/  ISETP.GT.AND P1, PT, R191, 0x31, !P1 ;  /* 0x00000031bf00780c */ /* 0x000fe40004f24270 */
[----:B------:R-:W-:-:S02]  /*65d0*/  FSEL R184, R184, -INF , !P3 ;  /* 0xff800000b8b87808 */ /* 0x000fc40005800000 */
[C---:B------:R-:W-:Y:S02]  /*65e0*/  ISETP.LT.OR P1, PT, R195.reuse, 0x32, P1 ;  /* 0x00000032c300780c */ /* 0x040fe40000f21670 */
[----:B------:R-:W-:Y:S02]  /*65f0*/  ISETP.LT.OR P5, PT, R195, 0x59, P5 ;  /* 0x00000059c300780c */ /* 0x000fe40002fa1670 */
[----:B------:R-:W-:Y:S02]  /*6600*/  FSEL R175, R175, -INF , !P1 ;  /* 0xff800000afaf7808 */ /* 0x000fe40004800000 */
[----:B------:R-:W-:Y:S02]  /*6610*/  LOP3.LUT P1, RZ, R2, 0x200, RZ, 0xc0, !PT ;  /* 0x0000020002ff7812 */ /* 0x000fe4000782c0ff */
[----:B------:R-:W-:Y:S02]  /*6620*/  FSEL R185, R185, -INF , !P4 ;  /* 0xff800000b9b97808 */ /* 0x000fe40006000000 */
[----:B------:R-:W-:-:S02]  /*6630*/  ISETP.GT.AND P1, PT, R191, 0x38, !P1 ;  /* 0x00000038bf00780c */ /* 0x000fc40004f24270 */
[----:B0-----:R-:W-:Y:S02]  /*6640*/  FMNMX.FTZ R14, R198, R21, !PT ;  /* 0x00000015c60e7209 */ /* 0x001fe40007810000 */
[----:B------:R-:W-:-:S03]  /*6650*/  ISETP.LT.OR P1, PT, R195, 0x39, P1 ;  /* 0x00000039c300780c */ /* 0x000fc60000f21670 */
[----:B------:R-:W-:Y:S01]  /*6660*/  FMUL.FTZ R197, R14, UR7 ;  /* 0x000000070ec57c20 */ /* 0x000fe20008410000 */
        /* <DEDUP_REMOVED lines=27> */
[--C-:B------:R-:W-:Y:S01]  /*6820*/  FFMA.FTZ R199, R152, UR7, -R197.reuse ;  /* 0x0000000798c77c23 */ /* 0x100fe200080108c5 */
[----:B------:R-:W-:Y:S01]  /*6830*/  FMNMX.FTZ R12, R154, R213, !PT ;  /* 0x000000d59a0c7209 */ /* 0x000fe20007810000 */
[--C-:B------:R-:W-:Y:S01]  /*6840*/  FFMA.FTZ R152, R153, UR7, -R197.reuse ;  /* 0x0000000799987c23 */ /* 0x100fe200080108c5 */
[--C-:B------:R-:W-:Y:S01]  /*6850*/  FFMA.FTZ R196, R156, UR7, -R197.reuse ;  /* 0x000000079cc47c23 */ /* 0x100fe200080108c5 */
[--C-:B------:R-:W-:Y:S01]  /*6860*/  FFMA.FTZ R198, R160, UR7, -R197.reuse ;  /* 0x00000007a0c67c23 */ /* 0x100fe200080108c5 */
[----:B------:R-:W-:Y:S01]  /*6870*/  FMNMX.FTZ R153, R155, R12, !PT ;  /* 0x0000000c9b997209 */ /* 0x000fe20007810000 */
[--C-:B------:R-:W-:Y:S01]  /*6880*/  FFMA.FTZ R191, R172, UR7, -R197.reuse ;  /* 0x00000007acbf7c23 */ /* 0x100fe200080108c5 */
[----:B------:R0:W-:Y:S01]  /*6890*/  MUFU.EX2 R12, R196 ;  /* 0x000000c4000c7308 */ /* 0x0001e20000000800 */
[----:B------:R-:W-:Y:S01]  /*68a0*/  FSEL R195, R186, -INF , !P5 ;  /* 0xff800000bac37808 */ /* 0x000fe20006800000 */
[--C-:B------:R-:W-:Y:S01]  /*68b0*/  FFMA.FTZ R186, R203, UR7, -R197.reuse ;  /* 0x00000007cbba7c23 */ /* 0x100fe200080108c5 */
[----:B------:R-:W-:Y:S01]  /*68c0*/  FMNMX.FTZ R156, R158, R153, !PT ;  /* 0x000000999e9c7209 */ /* 0x000fe20007810000 */
[--C-:B------:R-:W-:Y:S01]  /*68d0*/  FFMA.FTZ R153, R157, UR7, -R197.reuse ;  /* 0x000000079d997c23 */ /* 0x100fe200080108c5 */
[--C-:B------:R-:W-:Y:S01]  /*68e0*/  FFMA.FTZ R203, R194, UR7, -R197.reuse ;  /* 0x00000007c2cb7c23 */ /* 0x100fe200080108c5 */
[----:B------:R-:W-:Y:S01]  /*68f0*/  FSEL R194, R14, RZ, P1 ;  /* 0x000000ff0ec27208 */ /* 0x000fe20000800000 */
[--C-:B------:R-:W-:Y:S01]  /*6900*/  FFMA.FTZ R188, R188, UR7, -R197.reuse ;  /* 0x00000007bcbc7c23 */ /* 0x100fe200080108c5 */
[----:B------:R-:W-:Y:S01]  /*6910*/  FMNMX.FTZ R157, R159, R156, !PT ;  /* 0x0000009c9f9d7209 */ /* 0x000fe20007810000 */
[----:B0-----:R-:W-:Y:S01]  /*6920*/  FFMA.FTZ R196, R164, UR7, -R197 ;  /* 0x00000007a4c47c23 */ /* 0x001fe200080108c5 */
[----:B------:R-:W-:Y:S01]  /*6930*/  MUFU.EX2 R199, R199 ;  /* 0x000000c700c77308 */ /* 0x000fe20000000800 */
[----:B------:R-:W-:Y:S01]  /*6940*/  FADD.FTZ R194, -R194, R7 ;  /* 0x00000007c2c27221 */ /* 0x000fe20000010100 */
[----:B------:R-:W-:Y:S01]  /*6950*/  FMNMX.FTZ R156, R162, R157, !PT ;  /* 0x0000009da29c7209 */ /* 0x000fe20007810000 */
[--C-:B------:R-:W-:Y:S01]  /*6960*/  FFMA.FTZ R189, R189, UR7, -R197.reuse ;  /* 0x00000007bdbd7c23 */ /* 0x100fe200080108c5 */
[----:B------:R-:W-:-:S02]  /*6970*/  FFMA.FTZ R190, R190, UR7, -R197 ;  /* 0x00000007bebe7c23 */ /* 0x000fc400080108c5 */
[----:B------:R-:W-:Y:S02]  /*6980*/  FMNMX.FTZ R157, R163, R156, !PT ;  /* 0x0000009ca39d7209 */ /* 0x000fe40007810000 */
[----:B------:R0:W-:Y:S02]  /*6990*/  MUFU.EX2 R156, R198 ;  /* 0x000000c6009c7308 */ /* 0x0001e40000000800 */
[----:B------:R-:W-:Y:S01]  /*69a0*/  FMNMX.FTZ R160, R166, R157, !PT ;  /* 0x0000009da6a07209 */ /* 0x000fe20007810000 */
[----:B------:R-:W-:-:S03]  /*69b0*/  FFMA.FTZ R157, R161, UR7, -R197 ;  /* 0x00000007a19d7c23 */ /* 0x000fc600080108c5 */
[----:B------:R-:W-:Y:S02]  /*69c0*/  FMNMX.FTZ R161, R167, R160, !PT ;  /* 0x000000a0a7a17209 */ /* 0x000fe40007810000 */
[----:B------:R-:W-:Y:S01]  /*69d0*/  MUFU.EX2 R152, R152 ;  /* 0x0000009800987308 */ /* 0x000fe20000000800 */
[----:B0-----:R-:W-:Y:S01]  /*69e0*/  FFMA.FTZ R198, R168, UR7, -R197 ;  /* 0x00000007a8c67c23 */ /* 0x001fe200080108c5 */
[----:B------:R-:W-:-:S04]  /*69f0*/  FMNMX.FTZ R160, R170, R161, !PT ;  /* 0x000000a1aaa07209 */ /* 0x000fc80007810000 */
[----:B------:R-:W-:Y:S02]  /*6a00*/  FMNMX.FTZ R161, R171, R160, !PT ;  /* 0x000000a0aba17209 */ /* 0x000fe40007810000 */
[----:B------:R-:W-:Y:S02]  /*6a10*/  MUFU.EX2 R153, R153 ;  /* 0x0000009900997308 */ /* 0x000fe40000000800 */
[----:B------:R-:W-:Y:S01]  /*6a20*/  FMNMX.FTZ R164, R174, R161, !PT ;  /* 0x000000a1aea47209 */ /* 0x000fe20007810000 */
[----:B------:R-:W-:-:S03]  /*6a30*/  FFMA.FTZ R161, R165, UR7, -R197 ;  /* 0x00000007a5a17c23 */ /* 0x000fc600080108c5 */
[----:B------:R-:W-:Y:S02]  /*6a40*/  FMNMX.FTZ R165, R175, R164, !PT ;  /* 0x000000a4afa57209 */ /* 0x000fe40007810000 */
[----:B------:R-:W-:Y:S02]  /*6a50*/  MUFU.EX2 R157, R157 ;  /* 0x0000009d009d7308 */ /* 0x000fe40000000800 */
[----:B------:R-:W-:-:S04]  /*6a60*/  FMNMX.FTZ R164, R178, R165, !PT ;  /* 0x000000a5b2a47209 */ /* 0x000fc80007810000 */
[----:B------:R-:W-:Y:S02]  /*6a70*/  FMNMX.FTZ R165, R179, R164, !PT ;  /* 0x000000a4b3a57209 */ /* 0x000fe40007810000 */
[----:B------:R0:W-:Y:S02]  /*6a80*/  MUFU.EX2 R164, R198 ;  /* 0x000000c600a47308 */ /* 0x0001e40000000800 */
[----:B------:R-:W-:Y:S01]  /*6a90*/  FMNMX.FTZ R168, R180, R165, !PT ;  /* 0x000000a5b4a87209 */ /* 0x000fe20007810000 */
[----:B------:R-:W-:-:S03]  /*6aa0*/  FFMA.FTZ R165, R169, UR7, -R197 ;  /* 0x00000007a9a57c23 */ /* 0x000fc600080108c5 */
[----:B------:R-:W-:Y:S02]  /*6ab0*/  FMNMX.FTZ R169, R181, R168, !PT ;  /* 0x000000a8b5a97209 */ /* 0x000fe40007810000 */
[----:B------:R1:W-:Y:S01]  /*6ac0*/  MUFU.EX2 R160, R196 ;  /* 0x000000c400a07308 */ /* 0x0003e20000000800 */
[----:B0-----:R-:W-:Y:S01]  /*6ad0*/  FSEL R198, R187, -INF , !P2 ;  /* 0xff800000bbc67808 */ /* 0x001fe20005000000 */
[--C-:B------:R-:W-:Y:S01]  /*6ae0*/  FFMA.FTZ R187, R202, UR7, -R197.reuse ;  /* 0x00000007cabb7c23 */ /* 0x100fe200080108c5 */
[----:B------:R-:W-:Y:S01]  /*6af0*/  FMNMX.FTZ R168, R182, R169, !PT ;  /* 0x000000a9b6a87209 */ /* 0x000fe20007810000 */
[--C-:B------:R-:W-:Y:S01]  /*6b00*/  FFMA.FTZ R202, R192, UR7, -R197.reuse ;  /* 0x00000007c0ca7c23 */ /* 0x100fe200080108c5 */
[----:B------:R-:W-:Y:S01]  /*6b10*/  FMUL.FTZ R192, R194, UR7 ;  /* 0x00000007c2c07c20 */ /* 0x000fe20008410000 */
[--C-:B------:R-:W-:Y:S01]  /*6b20*/  FFMA.FTZ R194, R193, UR7, -R197.reuse ;  /* 0x00000007c1c27c23 */ /* 0x100fe200080108c5 */
[----:B------:R-:W-:Y:S01]  /*6b30*/  FMNMX.FTZ R169, R183, R168, !PT ;  /* 0x000000a8b7a97209 */ /* 0x000fe20007810000 */
[----:B------:R-:W-:Y:S01]  /*6b40*/  MUFU.EX2 R161, R161 ;  /* 0x000000a100a17308 */ /* 0x000fe20000000800 */
[----:B-1----:R-:W-:-:S02]  /*6b50*/  FFMA.FTZ R196, R210, UR7, -R197 ;  /* 0x00000007d2c47c23 */ /* 0x002fc400080108c5 */
[----:B------:R-:W-:Y:S01]  /*6b60*/  FMNMX.FTZ R172, R184, R169, !PT ;  /* 0x000000a9b8ac7209 */ /* 0x000fe20007810000 */
[----:B------:R-:W-:-:S03]  /*6b70*/  FFMA.FTZ R169, R173, UR7, -R197 ;  /* 0x00000007ada97c23 */ /* 0x000fc600080108c5 */
[----:B------:R-:W-:Y:S01]  /*6b80*/  FMNMX.FTZ R172, R185, R172, !PT ;  /* 0x000000acb9ac7209 */ /* 0x000fe20007810000 */
[----:B------:R-:W0:Y:S03]  /*6b90*/  MUFU.EX2 R192, R192 ;  /* 0x000000c000c07308 */ /* 0x000e260000000800 */
[----:B------:R-:W-:Y:S01]  /*6ba0*/  FMNMX.FTZ R173, R195, R172, !PT ;  /* 0x000000acc3ad7209 */ /* 0x000fe20007810000 */
[----:B------:R-:W-:-:S03]  /*6bb0*/  FFMA.FTZ R172, R176, UR7, -R197 ;  /* 0x00000007b0ac7c23 */ /* 0x000fc600080108c5 */
[----:B------:R-:W-:Y:S01]  /*6bc0*/  FMNMX.FTZ R176, R198, R173, !PT ;  /* 0x000000adc6b07209 */ /* 0x000fe20007810000 */
[----:B------:R1:W-:Y:S01]  /*6bd0*/  MUFU.EX2 R168, R191 ;  /* 0x000000bf00a87308 */ /* 0x0003e20000000800 */
[----:B------:R-:W-:-:S03]  /*6be0*/  FFMA.FTZ R173, R200, UR7, -R197 ;  /* 0x00000007c8ad7c23 */ /* 0x000fc600080108c5 */
[----:B------:R-:W2:Y:S04]  /*6bf0*/  SHFL.BFLY PT, R213, R176, 0x2, 0x1f ;  /* 0x0c401f00b0d57f89 */ /* 0x000ea800000e0000 */
[----:B------:R-:W3:Y:S01]  /*6c00*/  MUFU.EX2 R165, R165 ;  /* 0x000000a500a57308 */ /* 0x000ee20000000800 */
[----:B0-----:R-:W-:Y:S01]  /*6c10*/  FFMA.FTZ R193, R192, R4, R199 ;  /* 0x00000004c0c17223 */ /* 0x001fe200000100c7 */
[----:B-1----:R-:W-:Y:S01]  /*6c20*/  FFMA.FTZ R191, R211, UR7, -R197 ;  /* 0x00000007d3bf7c23 */ /* 0x002fe200080108c5 */
[-C--:B------:R-:W-:Y:S01]  /*6c30*/  FMUL.FTZ R24, R24, R192.reuse ;  /* 0x000000c018187220 */ /* 0x080fe20000410000 */
[-C--:B------:R-:W-:Y:S01]  /*6c40*/  FMUL.FTZ R25, R25, R192.reuse ;  /* 0x000000c019197220 */ /* 0x080fe20000410000 */
[C---:B------:R-:W-:Y:S01]  /*6c50*/  FADD.FTZ R193, R152.reuse, R193 ;  /* 0x000000c198c17221 */ /* 0x040fe20000010000 */
[----:B------:R-:W-:Y:S01]  /*6c60*/  F2FP.F16.F32.PACK_AB R152, R152, R199 ;  /* 0x000000c79898723e */ /* 0x000fe200000000ff */
        /* <DEDUP_REMOVED lines=10> */
[----:B------:R-:W-:Y:S01]  /*6d10*/  FADD.FTZ R4, R156, R193 ;  /* 0x000000c19c047221 */ /* 0x000fe20000010000 */
[C---:B------:R-:W-:Y:S01]  /*6d20*/  F2FP.F16.F32.PACK_AB R156, R157.reuse, R156 ;  /* 0x0000009c9d9c723e */ /* 0x040fe200000000ff */
[-C--:B------:R-:W-:Y:S01]  /*6d30*/  FMUL.FTZ R40, R40, R192.reuse ;  /* 0x000000c028287220 */ /* 0x080fe20000410000 */
[----:B--2---:R-:W-:Y:S01]  /*6d40*/  FMNMX.FTZ R213, R176, R213, !PT ;  /* 0x000000d5b0d57209 */ /* 0x004fe20007810000 */
[----:B------:R-:W-:Y:S01]  /*6d50*/  FADD.FTZ R211, R157, R4 ;  /* 0x000000049dd37221 */ /* 0x000fe20000010000 */
[-C--:B------:R-:W-:Y:S01]  /*6d60*/  FMUL.FTZ R41, R41, R192.reuse ;  /* 0x000000c029297220 */ /* 0x080fe20000410000 */
[-C--:B------:R-:W-:Y:S01]  /*6d70*/  FMUL.FTZ R44, R44, R192.reuse ;  /* 0x000000c02c2c7220 */ /* 0x080fe20000410000 */
[----:B------:R-:W2:Y:S01]  /*6d80*/  MUFU.EX2 R173, R173 ;  /* 0x000000ad00ad7308 */ /* 0x000ea20000000800 */
[----:B------:R-:W4:Y:S01]  /*6d90*/  SHFL.BFLY PT, R176, R213, 0x1, 0x1f ;  /* 0x0c201f00d5b07f89 */ /* 0x000f2200000e0000 */
[----:B------:R-:W-:Y:S01]  /*6da0*/  FADD.FTZ R4, R160, R211 ;  /* 0x000000d3a0047221 */ /* 0x000fe20000010000 */
[-C--:B------:R-:W-:Y:S01]  /*6db0*/  FMUL.FTZ R45, R45, R192.reuse ;  /* 0x000000c02d2d7220 */ /* 0x080fe20000410000 */
[-C--:B------:R-:W-:Y:S01]  /*6dc0*/  FMUL.FTZ R48, R48, R192.reuse ;  /* 0x000000c030307220 */ /* 0x080fe20000410000 */
[-C--:B------:R-:W-:Y:S01]  /*6dd0*/  FMUL.FTZ R49, R49, R192.reuse ;  /* 0x000000c031317220 */ /* 0x080fe20000410000 */
[----:B------:R-:W-:Y:S01]  /*6de0*/  FADD.FTZ R211, R161, R4 ;  /* 0x00000004a1d37221 */ /* 0x000fe20000010000 */
[-C--:B------:R-:W-:Y:S01]  /*6df0*/  FMUL.FTZ R52, R52, R192.reuse ;  /* 0x000000c034347220 */ /* 0x080fe20000410000 */
[----:B------:R-:W5:Y:S01]  /*6e00*/  MUFU.EX2 R186, R186 ;  /* 0x000000ba00ba7308 */ /* 0x000f620000000800 */
[-C--:B------:R-:W-:Y:S01]  /*6e10*/  FMUL.FTZ R53, R53, R192.reuse ;  /* 0x000000c035357220 */ /* 0x080fe20000410000 */
[----:B------:R-:W-:Y:S01]  /*6e20*/  FADD.FTZ R4, R164, R211 ;  /* 0x000000d3a4047221 */ /* 0x000fe20000010000 */
        /* <DEDUP_REMOVED lines=15> */
[----:B---3--:R-:W-:Y:S01]  /*6f20*/  FADD.FTZ R213, R165, R4 ;  /* 0x00000004a5d57221 */ /* 0x008fe20000010000 */
[-C--:B------:R-:W-:Y:S01]  /*6f30*/  FMUL.FTZ R80, R80, R192.reuse ;  /* 0x000000c050507220 */ /* 0x080fe20000410000 */
[-C--:B------:R-:W-:Y:S01]  /*6f40*/  FMUL.FTZ R81, R81, R192.reuse ;  /* 0x000000c051517220 */ /* 0x080fe20000410000 */
[C---:B------:R-:W-:Y:S01]  /*6f50*/  FSETP.NEU.FTZ.AND P1, PT, R176.reuse, -INF , PT ;  /* 0xff800000b000780b */ /* 0x040fe20003f3d000 */
[----:B------:R-:W-:Y:S01]  /*6f60*/  FMUL.FTZ R200, R176, UR7 ;  /* 0x00000007b0c87c20 */ /* 0x000fe20008410000 */
[----:B------:R-:W-:Y:S01]  /*6f70*/  FADD.FTZ R4, R168, R213 ;  /* 0x000000d5a8047221 */ /* 0x000fe20000010000 */
[----:B------:R-:W3:Y:S01]  /*6f80*/  MUFU.EX2 R196, R196 ;  /* 0x000000c400c47308 */ /* 0x000ee20000000800 */
[----:B------:R-:W-:Y:S01]  /*6f90*/  FSEL R211, R176, RZ, P1 ;  /* 0x000000ffb0d37208 */ /* 0x000fe20000800000 */
[-C--:B------:R-:W-:Y:S01]  /*6fa0*/  FMUL.FTZ R84, R84, R192.reuse ;  /* 0x000000c054547220 */ /* 0x080fe20000410000 */
[----:B------:R-:W-:Y:S01]  /*6fb0*/  FSEL R197, R200, RZ, P1 ;  /* 0x000000ffc8c57208 */ /* 0x000fe20000800000 */
[----:B0-----:R-:W-:Y:S01]  /*6fc0*/  FADD.FTZ R213, R169, R4 ;  /* 0x00000004a9d57221 */ /* 0x001fe20000010000 */
[-C--:B------:R-:W-:Y:S01]  /*6fd0*/  FMUL.FTZ R85, R85, R192.reuse ;  /* 0x000000c055557220 */ /* 0x080fe20000410000 */
[----:B------:R-:W-:Y:S01]  /*6fe0*/  FADD.FTZ R4, -R211, R6 ;  /* 0x00000006d3047221 */ /* 0x000fe20000010100 */
[----:B------:R-:W-:Y:S01]  /*6ff0*/  FMUL.FTZ R88, R88, R192 ;  /* 0x000000c058587220 */ /* 0x000fe20000410000 */
[--C-:B------:R-:W-:Y:S01]  /*7000*/  FFMA.FTZ R200, R21, UR7, -R197.reuse ;  /* 0x0000000715c87c23 */ /* 0x100fe200080108c5 */
[--C-:B------:R-:W-:Y:S01]  /*7010*/  FFMA.FTZ R21, R20, UR7, -R197.reuse ;  /* 0x0000000714157c23 */ /* 0x100fe200080108c5 */
[----:B------:R-:W-:Y:S01]  /*7020*/  FFMA.FTZ R20, R154, UR7, -R197 ;  /* 0x000000079a147c23 */ /* 0x000fe200080108c5 */
[----:B-1----:R-:W-:Y:S01]  /*7030*/  FADD.FTZ R154, R172, R213 ;  /* 0x000000d5ac9a7221 */ /* 0x002fe20000010000 */
[--C-:B------:R-:W-:Y:S01]  /*7040*/  FFMA.FTZ R193, R158, UR7, -R197.reuse ;  /* 0x000000079ec17c23 */ /* 0x100fe200080108c5 */
[--C-:B------:R-:W-:Y:S01]  /*7050*/  FFMA.FTZ R158, R167, UR7, -R197.reuse ;  /* 0x00000007a79e7c23 */ /* 0x100fe200080108c5 */
[----:B------:R-:W0:Y:S01]  /*7060*/  MUFU.EX2 R188, R188 ;  /* 0x000000bc00bc7308 */ /* 0x000e220000000800 */
[----:B--2---:R-:W-:Y:S01]  /*7070*/  FADD.FTZ R167, R173, R154 ;  /* 0x0000009aada77221 */ /* 0x004fe20000010000 */
[--C-:B------:R-:W-:Y:S01]  /*7080*/  FFMA.FTZ R6, R163, UR7, -R197.reuse ;  /* 0x00000007a3067c23 */ /* 0x100fe200080108c5 */
[--C-:B------:R-:W-:Y:S01]  /*7090*/  FFMA.FTZ R163, R166, UR7, -R197.reuse ;  /* 0x00000007a6a37c23 */ /* 0x100fe200080108c5 */
[----:B------:R-:W-:Y:S01]  /*70a0*/  FFMA.FTZ R155, R155, UR7, -R197 ;  /* 0x000000079b9b7c23 */ /* 0x000fe200080108c5 */
[----:B-----5:R-:W-:Y:S01]  /*70b0*/  FADD.FTZ R154, R186, R167 ;  /* 0x000000a7ba9a7221 */ /* 0x020fe20000010000 */
[--C-:B------:R-:W-:Y:S01]  /*70c0*/  FFMA.FTZ R167, R178, UR7, -R197.reuse ;  /* 0x00000007b2a77c23 */ /* 0x100fe200080108c5 */
[--C-:B------:R-:W-:Y:S01]  /*70d0*/  FFMA.FTZ R170, R170, UR7, -R197.reuse ;  /* 0x00000007aaaa7c23 */ /* 0x100fe200080108c5 */
[----:B------:R-:W1:Y:S01]  /*70e0*/  MUFU.EX2 R189, R189 ;  /* 0x000000bd00bd7308 */ /* 0x000e620000000800 */
[----:B------:R-:W-:Y:S01]  /*70f0*/  FADD.FTZ R154, R187, R154 ;  /* 0x0000009abb9a7221 */ /* 0x000fe20000010000 */
[--C-:B------:R-:W-:Y:S01]  /*7100*/  FFMA.FTZ R210, R171, UR7, -R197.reuse ;  /* 0x00000007abd27c23 */ /* 0x100fe200080108c5 */
[--C-:B------:R-:W-:Y:S01]  /*7110*/  FFMA.FTZ R171, R174, UR7, -R197.reuse ;  /* 0x00000007aeab7c23 */ /* 0x100fe200080108c5 */
[--C-:B------:R-:W-:Y:S01]  /*7120*/  FFMA.FTZ R175, R175, UR7, -R197.reuse ;  /* 0x00000007afaf7c23 */ /* 0x100fe200080108c5 */
[----:B------:R-:W-:Y:S01]  /*7130*/  FADD.FTZ R211, R191, R154 ;  /* 0x0000009abfd37221 */ /* 0x000fe20000010000 */
[----:B------:R-:W-:Y:S01]  /*7140*/  F2FP.F16.F32.PACK_AB R154, R153, R12 ;  /* 0x0000000c999a723e */ /* 0x000fe200000000ff */
[----:B------:R-:W-:Y:S01]  /*7150*/  FFMA.FTZ R180, R180, UR7, -R197 ;  /* 0x00000007b4b47c23 */ /* 0x000fe200080108c5 */
[----:B------:R-:W2:Y:S01]  /*7160*/  MUFU.EX2 R190, R190 ;  /* 0x000000be00be7308 */ /* 0x000ea20000000800 */
[----:B---3--:R-:W-:Y:S01]  /*7170*/  FADD.FTZ R211, R196, R211 ;  /* 0x000000d3c4d37221 */ /* 0x008fe20000010000 */
[--C-:B------:R-:W-:Y:S01]  /*7180*/  FFMA.FTZ R179, R179, UR7, -R197.reuse ;  /* 0x00000007b3b37c23 */ /* 0x100fe200080108c5 */
[--C-:B------:R-:W-:Y:S01]  /*7190*/  FFMA.FTZ R181, R181, UR7, -R197.reuse ;  /* 0x00000007b5b57c23 */ /* 0x100fe200080108c5 */
[--C-:B------:R-:W-:Y:S01]  /*71a0*/  FFMA.FTZ R182, R182, UR7, -R197.reuse ;  /* 0x00000007b6b67c23 */ /* 0x100fe200080108c5 */
[--C-:B------:R-:W-:Y:S01]  /*71b0*/  FFMA.FTZ R183, R183, UR7, -R197.reuse ;  /* 0x00000007b7b77c23 */ /* 0x100fe200080108c5 */
[--C-:B------:R-:W-:Y:S01]  /*71c0*/  FFMA.FTZ R184, R184, UR7, -R197.reuse ;  /* 0x00000007b8b87c23 */ /* 0x100fe200080108c5 */
[--C-:B------:R-:W-:Y:S01]  /*71d0*/  FFMA.FTZ R185, R185, UR7, -R197.reuse ;  /* 0x00000007b9b97c23 */ /* 0x100fe200080108c5 */
[----:B------:R-:W3:Y:S01]  /*71e0*/  MUFU.EX2 R203, R203 ;  /* 0x000000cb00cb7308 */ /* 0x000ee20000000800 */
[--C-:B------:R-:W-:Y:S01]  /*71f0*/  FFMA.FTZ R195, R195, UR7, -R197.reuse ;  /* 0x00000007c3c37c23 */ /* 0x100fe200080108c5 */
        /* <DEDUP_REMOVED lines=15> */
[--C-:B----4-:R-:W-:Y:S01]  /*72f0*/  FFMA.FTZ R202, R159, UR7, -R197.reuse ;  /* 0x000000079fca7c23 */ /* 0x110fe200080108c5 */
[----:B------:R-:W-:Y:S01]  /*7300*/  FFMA.FTZ R159, R162, UR7, -R197 ;  /* 0x00000007a29f7c23 */ /* 0x000fe200080108c5 */
[----:B0-----:R-:W-:Y:S01]  /*7310*/  FADD.FTZ R162, R188, R211 ;  /* 0x000000d3bca27221 */ /* 0x001fe20000010000 */
[----:B------:R-:W-:Y:S01]  /*7320*/  FFMA.FTZ R197, R198, UR7, -R197 ;  /* 0x00000007c6c57c23 */ /* 0x000fe200080108c5 */
[-C--:B------:R-:W-:Y:S01]  /*7330*/  FMUL.FTZ R116, R116, R192.reuse ;  /* 0x000000c074747220 */ /* 0x080fe20000410000 */
[----:B------:R-:W-:Y:S01]  /*7340*/  FMUL.FTZ R117, R117, R192 ;  /* 0x000000c075757220 */ /* 0x000fe20000410000 */
[----:B-1----:R-:W-:Y:S01]  /*7350*/  FADD.FTZ R153, R189, R162 ;  /* 0x000000a2bd997221 */ /* 0x002fe20000010000 */
[----:B------:R-:W-:Y:S01]  /*7360*/  MUFU.EX2 R200, R200 ;  /* 0x000000c800c87308 */ /* 0x000fe20000000800 */
[----:B--2---:R-:W-:Y:S01]  /*7370*/  F2FP.F16.F32.PACK_AB R158, R161, R160 ;  /* 0x000000a0a19e723e */ /* 0x004fe200000000ff */
[----:B------:R-:W-:Y:S01]  /*7380*/  FMUL.FTZ R120, R120, R192 ;  /* 0x000000c078787220 */ /* 0x000fe20000410000 */
[----:B------:R-:W-:Y:S01]  /*7390*/  FADD.FTZ R166, R190, R153 ;  /* 0x00000099bea67221 */ /* 0x000fe20000010000 */
[----:B------:R-:W-:Y:S01]  /*73a0*/  F2FP.F16.F32.PACK_AB R160, R165, R164 ;  /* 0x000000a4a5a0723e */ /* 0x000fe200000000ff */
[----:B------:R-:W-:Y:S01]  /*73b0*/  FMUL.FTZ R121, R121, R192 ;  /* 0x000000c079797220 */ /* 0x000fe20000410000 */
[----:B------:R-:W-:Y:S01]  /*73c0*/  F2FP.F16.F32.PACK_AB R164, R173, R172 ;  /* 0x000000acada4723e */ /* 0x000fe200000000ff */
[----:B---3--:R-:W-:Y:S01]  /*73d0*/  FADD.FTZ R172, R203, R166 ;  /* 0x000000a6cbac7221 */ /* 0x008fe20000010000 */
[----:B------:R-:W-:Y:S01]  /*73e0*/  F2FP.F16.F32.PACK_AB R166, R187, R186 ;  /* 0x000000babba6723e */ /* 0x000fe200000000ff */
[----:B------:R-:W-:Y:S01]  /*73f0*/  FMUL.FTZ R187, R4, UR7 ;  /* 0x0000000704bb7c20 */ /* 0x000fe20008410000 */
[----:B------:R-:W-:Y:S01]  /*7400*/  MUFU.EX2 R21, R21 ;  /* 0x0000001500157308 */ /* 0x000fe20000000800 */
[----:B-----5:R-:W-:Y:S01]  /*7410*/  FADD.FTZ R153, R7, R172 ;  /* 0x000000ac07997221 */ /* 0x020fe20000010000 */
[----:B------:R-:W-:Y:S01]  /*7420*/  F2FP.F16.F32.PACK_AB R172, R203, R190 ;  /* 0x000000becbac723e */ /* 0x000fe200000000ff */
[----:B------:R-:W-:Y:S01]  /*7430*/  FMUL.FTZ R124, R124, R192 ;  /* 0x000000c07c7c7220 */ /* 0x000fe20000410000 */
[----:B------:R-:W-:Y:S01]  /*7440*/  F2FP.F16.F32.PACK_AB R162, R169, R168 ;  /* 0x000000a8a9a2723e */ /* 0x000fe200000000ff */
[-C--:B------:R-:W-:Y:S01]  /*7450*/  FMUL.FTZ R125, R125, R192.reuse ;  /* 0x000000c07d7d7220 */ /* 0x080fe20000410000 */
        /* <DEDUP_REMOVED lines=14> */
[----:B------:R-:W-:-:S04]  /*7540*/  FMUL.FTZ R149, R149, R192 ;  /* 0x000000c095957220 */ /* 0x000fc80000410000 */
[----:B------:R-:W2:Y:S01]  /*7550*/  MUFU.EX2 R155, R155 ;  /* 0x0000009b009b7308 */ /* 0x000ea20000000800 */
[-C--:B0-----:R-:W-:Y:S01]  /*7560*/  FMUL.FTZ R26, R26, R187.reuse ;  /* 0x000000bb1a1a7220 */ /* 0x081fe20000410000 */
        /* <DEDUP_REMOVED lines=15> */
[----:B0-----:R-:W-:Y:S01]  /*7660*/  F2FP.F16.F32.PACK_AB R170, R189, R188 ;  /* 0x000000bcbdaa723e */ /* 0x001fe200000000ff */
[----:B------:R-:W-:Y:S01]  /*7670*/  FFMA.FTZ R188, R187, R3, R200 ;  /* 0x00000003bbbc7223 */ /* 0x000fe200000100c8 */
[-C--:B------:R-:W-:Y:S01]  /*7680*/  FMUL.FTZ R54, R54, R187.reuse ;  /* 0x000000bb36367220 */ /* 0x080fe20000410000 */
[-C--:B------:R-:W-:Y:S01]  /*7690*/  FMUL.FTZ R55, R55, R187.reuse ;  /* 0x000000bb37377220 */ /* 0x080fe20000410000 */
[-C--:B------:R-:W-:Y:S01]  /*76a0*/  FMUL.FTZ R58, R58, R187.reuse ;  /* 0x000000bb3a3a7220 */ /* 0x080fe20000410000 */
[----:B------:R-:W-:Y:S01]  /*76b0*/  FADD.FTZ R3, R21, R188 ;  /* 0x000000bc15037221 */ /* 0x000fe20000010000 */
[-C--:B------:R-:W-:Y:S01]  /*76c0*/  FMUL.FTZ R59, R59, R187.reuse ;  /* 0x000000bb3b3b7220 */ /* 0x080fe20000410000 */
[----:B------:R-:W0:Y:S01]  /*76d0*/  MUFU.EX2 R202, R202 ;  /* 0x000000ca00ca7308 */ /* 0x000e220000000800 */
[-C--:B------:R-:W-:Y:S01]  /*76e0*/  FMUL.FTZ R62, R62, R187.reuse ;  /* 0x000000bb3e3e7220 */ /* 0x080fe20000410000 */
[----:B-1----:R-:W-:Y:S01]  /*76f0*/  FADD.FTZ R190, R20, R3 ;  /* 0x0000000314be7221 */ /* 0x002fe20000010000 */
[-C--:B------:R-:W-:Y:S01]  /*7700*/  FMUL.FTZ R63, R63, R187.reuse ;  /* 0x000000bb3f3f7220 */ /* 0x080fe20000410000 */
[-C--:B------:R-:W-:Y:S01]  /*7710*/  FMUL.FTZ R66, R66, R187.reuse ;  /* 0x000000bb42427220 */ /* 0x080fe20000410000 */
[-C--:B------:R-:W-:Y:S01]  /*7720*/  FMUL.FTZ R67, R67, R187.reuse ;  /* 0x000000bb43437220 */ /* 0x080fe20000410000 */
[C---:B--2---:R-:W-:Y:S01]  /*7730*/  FADD.FTZ R190, R155.reuse, R190 ;  /* 0x000000be9bbe7221 */ /* 0x044fe20000010000 */
        /* <DEDUP_REMOVED lines=40> */
[----:B------:R-:W-:Y:S01]  /*79c0*/  FMUL.FTZ R119, R119, R187 ;  /* 0x000000bb77777220 */ /* 0x000fe20000410000 */
[----:B------:R-:W-:Y:S01]  /*79d0*/  MUFU.EX2 R171, R171 ;  /* 0x000000ab00ab7308 */ /* 0x000fe20000000800 */
[----:B-1----:R-:W-:Y:S01]  /*79e0*/  FADD.FTZ R3, R163, R194 ;  /* 0x000000c2a3037221 */ /* 0x002fe20000010000 */
[----:B------:R-:W-:Y:S01]  /*79f0*/  F2FP.F16.F32.PACK_AB R161, R178, R163 ;  /* 0x000000a3b2a1723e */ /* 0x000fe200000000ff */
[-C--:B------:R-:W-:Y:S01]  /*7a00*/  FMUL.FTZ R122, R122, R187.reuse ;  /* 0x000000bb7a7a7220 */ /* 0x080fe20000410000 */
[-C--:B------:R-:W-:Y:S01]  /*7a10*/  FMUL.FTZ R123, R123, R187.reuse ;  /* 0x000000bb7b7b7220 */ /* 0x080fe20000410000 */
[----:B------:R-:W-:Y:S01]  /*7a20*/  FADD.FTZ R3, R178, R3 ;  /* 0x00000003b2037221 */ /* 0x000fe20000010000 */
[-C--:B------:R-:W-:Y:S01]  /*7a30*/  FMUL.FTZ R126, R126, R187.reuse ;  /* 0x000000bb7e7e7220 */ /* 0x080fe20000410000 */
        /* <DEDUP_REMOVED lines=15> */
[----:B------:R-:W-:-:S02]  /*7b30*/  FMUL.FTZ R151, R151, R187 ;  /* 0x000000bb97977220 */ /* 0x000fc40000410000 */
[----:B------:R2:W-:Y:S08]  /*7b40*/  MUFU.EX2 R169, R180 ;  /* 0x000000b400a97308 */ /* 0x0005f00000000800 */
[----:B------:R-:W3:Y:S01]  /*7b50*/  MUFU.EX2 R188, R179 ;  /* 0x000000b300bc7308 */ /* 0x000ee20000000800 */
[----:B--2---:R-:W-:-:S04]  /*7b60*/  FADD.FTZ R180, R12, R3 ;  /* 0x000000030cb47221 */ /* 0x004fc80000010000 */
[----:B------:R-:W-:Y:S01]  /*7b70*/  FADD.FTZ R180, R165, R180 ;  /* 0x000000b4a5b47221 */ /* 0x000fe20000010000 */
[----:B0-----:R-:W-:Y:S02]  /*7b80*/  F2FP.F16.F32.PACK_AB R165, R186, R171 ;  /* 0x000000abbaa5723e */ /* 0x001fe400000000ff */
[----:B------:R-:W0:Y:S01]  /*7b90*/  MUFU.EX2 R190, R181 ;  /* 0x000000b500be7308 */ /* 0x000e220000000800 */
[----:B------:R-:W-:-:S04]  /*7ba0*/  FADD.FTZ R3, R171, R180 ;  /* 0x000000b4ab037221 */ /* 0x000fc80000010000 */
[----:B------:R-:W-:-:S03]  /*7bb0*/  FADD.FTZ R180, R186, R3 ;  /* 0x00000003bab47221 */ /* 0x000fc60000010000 */
[----:B------:R-:W2:Y:S01]  /*7bc0*/  MUFU.EX2 R182, R182 ;  /* 0x000000b600b67308 */ /* 0x000ea20000000800 */
[----:B-1----:R-:W-:Y:S01]  /*7bd0*/  FADD.FTZ R3, R167, R180 ;  /* 0x000000b4a7037221 */ /* 0x002fe20000010000 */
[----:B---3--:R-:W-:-:S03]  /*7be0*/  F2FP.F16.F32.PACK_AB R167, R188, R167 ;  /* 0x000000a7bca7723e */ /* 0x008fc600000000ff */
[----:B------:R-:W-:-:S03]  /*7bf0*/  FADD.FTZ R194, R188, R3 ;  /* 0x00000003bcc27221 */ /* 0x000fc60000010000 */
[----:B------:R-:W1:Y:S01]  /*7c00*/  MUFU.EX2 R183, R183 ;  /* 0x000000b700b77308 */ /* 0x000e620000000800 */
[----:B------:R-:W-:Y:S01]  /*7c10*/  FADD.FTZ R3, R169, R194 ;  /* 0x000000c2a9037221 */ /* 0x000fe20000010000 */
[----:B0-----:R-:W-:-:S03]  /*7c20*/  F2FP.F16.F32.PACK_AB R169, R190, R169 ;  /* 0x000000a9bea9723e */ /* 0x001fc600000000ff */
[----:B------:R-:W-:-:S03]  /*7c30*/  FADD.FTZ R3, R190, R3 ;  /* 0x00000003be037221 */ /* 0x000fc60000010000 */
[----:B------:R-:W0:Y:S01]  /*7c40*/  MUFU.EX2 R173, R184 ;  /* 0x000000b800ad7308 */ /* 0x000e220000000800 */
[----:B--2---:R-:W-:-:S07]  /*7c50*/  FADD.FTZ R194, R182, R3 ;  /* 0x00000003b6c27221 */ /* 0x004fce0000010000 */
[----:B------:R-:W2:Y:S01]  /*7c60*/  MUFU.EX2 R180, R185 ;  /* 0x000000b900b47308 */ /* 0x000ea20000000800 */
[C---:B-1----:R-:W-:Y:S01]  /*7c70*/  FADD.FTZ R194, R183.reuse, R194 ;  /* 0x000000c2b7c27221 */ /* 0x042fe20000010000 */
[----:B------:R-:W-:-:S06]  /*7c80*/  F2FP.F16.F32.PACK_AB R171, R183, R182 ;  /* 0x000000b6b7ab723e */ /* 0x000fcc00000000ff */
[----:B------:R-:W1:Y:S01]  /*7c90*/  MUFU.EX2 R175, R195 ;  /* 0x000000c300af7308 */ /* 0x000e620000000800 */
[----:B0-----:R-:W-:-:S07]  /*7ca0*/  FADD.FTZ R3, R173, R194 ;  /* 0x000000c2ad037221 */ /* 0x001fce0000010000 */
[----:B------:R-:W0:Y:S01]  /*7cb0*/  MUFU.EX2 R184, R197 ;  /* 0x000000c500b87308 */ /* 0x000e220000000800 */
[C---:B--2---:R-:W-:Y:S01]  /*7cc0*/  FADD.FTZ R6, R180.reuse, R3 ;  /* 0x00000003b4067221 */ /* 0x044fe20000010000 */
[----:B------:R-:W-:-:S03]  /*7cd0*/  F2FP.F16.F32.PACK_AB R173, R180, R173 ;  /* 0x000000adb4ad723e */ /* 0x000fc600000000ff */
[----:B-1----:R-:W-:-:S04]  /*7ce0*/  FADD.FTZ R3, R175, R6 ;  /* 0x00000006af037221 */ /* 0x002fc80000010000 */
[C---:B0-----:R-:W-:Y:S01]  /*7cf0*/  FADD.FTZ R3, R184.reuse, R3 ;  /* 0x00000003b8037221 */ /* 0x041fe20000010000 */
[----:B------:R-:W-:Y:S01]  /*7d00*/  F2FP.F16.F32.PACK_AB R175, R184, R175 ;  /* 0x000000afb8af723e */ /* 0x000fe200000000ff */
[----:B------:R-:W-:Y:S06]  /*7d10*/  @!P0 BRA `(.L_x_8996) ;  /* 0x0000000000048947 */ /* 0x000fec0003800000 */
[----:B------:R-:W-:Y:S01]  /*7d20*/  BPT.TRAP 0x1 ;  /* 0x000000040000795c */ /* 0x000fe20000300000 */
.L_x_8996:
[----:B------:R0:W1:Y:S01]  /*7d30*/  SYNCS.PHASECHK.TRANS64.TRYWAIT P1, [UR28+0x22850], R10 ;  /* 0x0228500aff0075a7 */ /* 0x000062000802015c */
[----:B------:R-:W-:Y:S05]  /*7d40*/  @!P0 BRA `(.L_x_8997) ;  /* 0x0000000000048947 */ /* 0x000fea0003800000 */
[----:B------:R-:W-:Y:S01]  /*7d50*/  BPT.TRAP 0x1 ;  /* 0x000000040000795c */ /* 0x000fe20000300000 */
.L_x_8997:
[----:B-1----:R-:W-:Y:S05]  /*7d60*/  @P1 BRA `(.L_x_8998) ;  /* 0x0000000000081947 */ /* 0x002fea0003800000 */
[----:B------:R-:W1:Y:S02]  /*7d70*/  SYNCS.PHASECHK.TRANS64.TRYWAIT P1, [UR28+0x22850], R10 ;  /* 0x0228500aff0075a7 */ /* 0x000e64000802015c */
[----:B-1----:R-:W-:Y:S05]  /*7d80*/  @!P1 BRA `(.L_x_8999) ;  /* 0x000000e000f49947 */ /* 0x002fea0003800000 */
.L_x_8998:
[----:B------:R-:W2:Y:S01]  /*7d90*/  S2R R6, SR_TID.X ;  /* 0x0000000000067919 */ /* 0x000ea20000002100 */
[----:B------:R-:W-:Y:S01]  /*7da0*/  UIMAD UR14, UR37, 0xc00, UR5 ;  /* 0x00000c00250e78a4 */ /* 0x000fe2000f8e0205 */
[----:B------:R-:W-:Y:S01]  /*7db0*/  UMOV UR11, 0x40000040 ;  /* 0x40000040000b7882 */ /* 0x000fe20000000000 */
[----:B------:R-:W3:Y:S05]  /*7dc0*/  S2R R7, SR_TID.X ;  /* 0x0000000000077919 */ /* 0x000eea0000002100 */
[----:B------:R-:W-:Y:S01]  /*7dd0*/  UMOV UR10, UR14 ;  /* 0x0000000e000a7c82 */ /* 0x000fe20008000000 */
[----:B--2---:R-:W-:Y:S02]  /*7de0*/  SHF.R.U32.HI R6, RZ, 0x7, R6 ;  /* 0x00000007ff067819 */ /* 0x004fe40000011606 */
[----:B---3--:R-:W-:-:S03]  /*7df0*/  LOP3.LUT P1, RZ, R7, 0x7f, RZ, 0xc0, !PT ;  /* 0x0000007f07ff7812 */ /* 0x008fc6000782c0ff */
[----:B------:R-:W-:Y:S02]  /*7e00*/  VIADD R6, R6, 0x8 ;  /* 0x0000000806067836 */ /* 0x000fe40000000000 */
[----:B------:R-:W-:-:S03]  /*7e10*/  IMAD.MOV.U32 R7, RZ, RZ, R14 ;  /* 0x000000ffff077224 */ /* 0x000fc600078e000e */
[----:B------:R2:W-:Y:S05]  /*7e20*/  BAR.SYNC.DEFER_BLOCKING R6, 0x100 ;  /* 0x000400060000751d */ /* 0x0005ea0000010000 */
[----:B-1----:R-:W-:Y:S02]  /*7e30*/  @!P1 VIADD R177, R177, 0x22860 ;  /* 0x00022860b1b19836 */ /* 0x002fe40000000000 */
[----:B--2---:R-:W-:-:S03]  /*7e40*/  IMAD.MOV.U32 R6, RZ, RZ, R176 ;  /* 0x000000ffff067224 */ /* 0x004fc600078e00b0 */
[----:B------:R-:W-:Y:S01]  /*7e50*/  @!P1 PRMT R177, RZ, 0x654, R177 ;  /* 0x00000654ffb19816 */ /* 0x000fe200000000b1 */
        /* <DEDUP_REMOVED lines=36> */
[----:B-1----:R-:W-:Y:S05]  /*80a0*/  @P1 BRA `(.L_x_9000) ;  /* 0xffffffc800b01947 */ /* 0x002fea000383ffff */
[----:B------:R-:W-:Y:S02]  /*80b0*/  IMAD.MOV.U32 R6, RZ, RZ, R176 ;  /* 0x000000ffff067224 */ /* 0x000fe400078e00b0 */
[----:B------:R-:W-:-:S07]  /*80c0*/  IMAD.MOV.U32 R7, RZ, RZ, R14 ;  /* 0x000000ffff077224 */ /* 0x000fce00078e000e */
.L_x_8983:
[----:B0-----:R-:W-:Y:S01]  /*80d0*/  IADD3 R10, R17, 0x80, -R18 ;  /* 0x00000080110a7810 */ /* 0x001fe20007ffe812 */
[----:B------:R-:W-:Y:S01]  /*80e0*/  ULDC UR18, c[0x0][0x9e4] ;  /* 0x0002790000127ab9 */ /* 0x000fe20000000800 */
[----:B------:R-:W-:Y:S01]  /*80f0*/  ULDC UR15, c[0x0][0x9dc] ;  /* 0x00027700000f7ab9 */ /* 0x000fe20000000800 */
[----:B------:R-:W-:Y:S02]  /*8100*/  UISETP.GE.AND UP0, UPT, UR18, 0x1, UPT ;  /* 0x000000011200788c */ /* 0x000fe4000bf06270 */
[----:B------:R-:W-:-:S04]  /*8110*/  IMAD R10, R201, 0x80, R10 ;  /* 0x00000080c90a7824 */ /* 0x000fc800078e020a */
[----:B------:R-:W-:Y:S02]  /*8120*/  PLOP3.LUT P1, PT, PT, PT, UP0, 0x40, 0x0 ;  /* 0x000000000000781c */ /* 0x000fe40003f2e808 */
[----:B------:R-:W-:-:S13]  /*8130*/  R2UR UR14, R10 ;  /* 0x000000000a0e72ca */ /* 0x000fda00000e0000 */
[----:B------:R-:W-:Y:S01]  /*8140*/  UIADD3 UR15, UR14, -UR15, URZ ;  /* 0x8000000f0e0f7290 */ /* 0x000fe2000fffe03f */
[----:B------:R-:W-:Y:S11]  /*8150*/  @P1 BRA `(.L_x_9001) ;  /* 0x0000000000441947 */ /* 0x000ff60003800000 */
        /* <DEDUP_REMOVED lines=10> */
.L_x_9002:
[----:B------:R-:W-:-:S11]  /*8200*/  UISETP.NE.AND UP1, UPT, UR18, 0x1, UPT ;  /* 0x000000011200788c */ /* 0x000fd6000bf25270 */
[----:B------:R-:W-:Y:S02]  /*8210*/  @UP1 ULDC.64 UR22, c[0x0][0x9e8] ;  /* 0x00027a0000161ab9 */ /* 0x000fe40000000a00 */
[----:B------:R-:W-:-:S04]  /*8220*/  UIMAD.WIDE.U32 UR10, UR14, UR22, URZ ;  /* 0x000000160e0a72a5 */ /* 0x000fc8000f8e003f */
[----:B------:R-:W-:-:S12]  /*8230*/  @UP1 USHF.R.U32.HI UR14, URZ, UR23, UR11 ;  /* 0x000000173f0e1299 */ /* 0x000fd8000801160b */
.L_x_9003:
[----:B------:R-:W-:-:S04]  /*8240*/  UIMAD UR14, UR14, UR18, URZ ;  /* 0x000000120e0e72a4 */ /* 0x000fc8000f8e023f */
[----:B------:R-:W-:-:S04]  /*8250*/  UISETP.LT.AND UP1, UPT, UR15, UR14, UPT ;  /* 0x0000000e0f00728c */ /* 0x000fc8000bf21270 */
[----:B------:R-:W-:-:S12]  /*8260*/  USEL UR15, UR15, UR14, !UP1 ;  /* 0x0000000e0f0f7287 */ /* 0x000fd8000c800000 */
.L_x_9001:
        /* <DEDUP_REMOVED lines=13> */
.L_x_9013:
[----:B------:R-:W-:Y:S01]  /*8340*/  UIADD3 UR37, UR37, 0x1, URZ ;  /* 0x0000000125257890 */ /* 0x000fe2000fffe03f */
[C---:B------:R-:W-:Y:S01]  /*8350*/  ISETP.GT.AND P1, PT, R9.reuse, UR24, PT ;  /* 0x0000001809007c0c */ /* 0x040fe2000bf24270 */
[----:B------:R-:W-:Y:S02]  /*8360*/  VIADD R9, R9, 0xffffffff ;  /* 0xffffffff09097836 */ /* 0x000fe40000000000 */
[----:B------:R-:W-:-:S04]  /*8370*/  UISETP.NE.AND UP1, UPT, UR37, 0x2, UPT ;  /* 0x000000022500788c */ /* 0x000fc8000bf25270 */
[----:B------:R-:W-:Y:S02]  /*8380*/  USEL UR10, URZ, 0x1, UP1 ;  /* 0x000000013f0a7887 */ /* 0x000fe40008800000 */
[----:B------:R-:W-:Y:S02]  /*8390*/  USEL UR37, UR37, URZ, UP1 ;  /* 0x0000003f25257287 */ /* 0x000fe40008800000 */
[----:B------:R-:W-:Y:S01]  /*83a0*/  ULOP3.LUT UR40, UR40, UR10, URZ, 0x3c, !UPT ;  /* 0x0000000a28287292 */ /* 0x000fe2000f8e3c3f */
[----:B-1----:R-:W-:Y:S11]  /*83b0*/  @!P0 BRA `(.L_x_9005) ;  /* 0x0000000000048947 */ /* 0x002ff60003800000 */
[----:B------:R-:W-:Y:S01]  /*83c0*/  BPT.TRAP 0x1 ;  /* 0x000000040000795c */ /* 0x000fe20000300000 */
.L_x_9005:
        /* <DEDUP_REMOVED lines=9> */
.L_x_9006:
[----:B-1----:R-:W-:Y:S05]  /*8460*/  @P2 BRA `(.L_x_9007) ;  /* 0x0000000000082947 */ /* 0x002fea0003800000 */
[----:B------:R-:W1:Y:S02]  /*8470*/  SYNCS.PHASECHK.TRANS64.TRYWAIT P2, [UR25+0x22830], R5 ;  /* 0x02283005ff0075a7 */ /* 0x000e640008040159 */
[----:B-1----:R-:W-:Y:S05]  /*8480*/  @!P2 BRA `(.L_x_9008) ;  /* 0x000000dc0048a947 */ /* 0x002fea0003800000 */
.L_x_9007:
[----:B------:R-:W-:Y:S01]  /*8490*/  UIMAD UR22, UR37, 0x300, UR4 ;  /* 0x00000300251678a4 */ /* 0x000fe2000f8e0204 */
[----:B------:R-:W-:Y:S01]  /*84a0*/  WARPGROUP.ARRIVE ;  /* 0x00000000000079c5 */ /* 0x000fe20000000000 */
[----:B------:R-:W-:Y:S01]  /*84b0*/  UMOV UR23, 0x40000040 ;  /* 0x4000004000177882 */ /* 0x000fe20000000000 */
[----:B------:R-:W-:Y:S01]  /*84c0*/  UMOV UR11, 0x40000040 ;  /* 0x40000040000b7882 */ /* 0x000fe20000000000 */
[----:B------:R-:W-:-:S03]  /*84d0*/  UIADD3 UR10, UR22, 0x2, URZ ;  /* 0x00000002160a7890 */ /* 0x000fc6000fffe03f */
[----:B------:R-:W2:Y:S01]  /*84e0*/  S2R R213, SR_TID.X ;  /* 0x0000000000d57919 */ /* 0x000ea20000002100 */
[----:B------:R-:W-:Y:S01]  /*84f0*/  UIADD3 UR14, UR22, 0x4, URZ ;  /* 0x00000004160e7890 */ /* 0x000fe2000fffe03f */
[----:B------:R-:W-:Y:S01]  /*8500*/  IMAD.U32 R214, RZ, RZ, UR25 ;  /* 0x00000019ffd67e24 */ /* 0x000fe2000f8e00ff */
[----:B------:R-:W-:Y:S01]  /*8510*/  UMOV UR15, 0x40000040 ;  /* 0x40000040000f7882 */ /* 0x000fe20000000000 */
[----:B------:R-:W-:Y:S01]  /*8520*/  HGMMA.64x96x16.F32 R152, gdesc[UR20], RZ, !UPT, gsb0 ;  /* 0x01600000149879f0 */ /* 0x000fe2000c0008ff */
[----:B------:R-:W-:Y:S01]  /*8530*/  UIADD3 UR18, UR22, 0x6, URZ ;  /* 0x0000000616127890 */ /* 0x000fe2000fffe03f */
[----:B------:R-:W-:Y:S01]  /*8540*/  UMOV UR19, 0x40000040 ;  /* 0x4000004000137882 */ /* 0x000fe20000000000 */
[----:B--2---:R-:W-:Y:S02]  /*8550*/  LOP3.LUT P2, RZ, R213, 0x7f, RZ, 0xc0, !PT ;  /* 0x0000007fd5ff7812 */ /* 0x004fe4000784c0ff */
[----:B------:R-:W-:Y:S01]  /*8560*/  SHF.R.U32.HI R213, RZ, 0x7, R213 ;  /* 0x00000007ffd57819 */ /* 0x000fe200000116d5 */
        /* <DEDUP_REMOVED lines=87> */
[----:B------:R-:W-:Y:S01]  /*8ae0*/  FMUL.FTZ R168, R175, UR26 ;  /* 0x0000001aafa87c20 */ /* 0x000fe20008410000 */
[----:B------:R-:W-:-:S05]  /*8af0*/  FMUL.FTZ R175, R190, UR26 ;  /* 0x0000001abeaf7c20 */ /* 0x000fca0008410000 */
        /* <DEDUP_REMOVED lines=15> */
[----:B---3--:R-:W-:Y:S01]  /*8bf0*/  FMNMX.FTZ R7, R167, R172, !PT ;  /* 0x000000aca7077209 */ /* 0x008fe20007810000 */
[----:B------:R-:W-:Y:S01]  /*8c00*/  FMUL.FTZ R172, R183, UR26 ;  /* 0x0000001ab7ac7c20 */ /* 0x000fe20008410000 */
[----:B------:R-:W-:-:S03]  /*8c10*/  FMUL.FTZ R183, R198, UR26 ;  /* 0x0000001ac6b77c20 */ /* 0x000fc60008410000 */
[----:B------:R-:W3:Y:S02]  /*8c20*/  SHFL.BFLY PT, R178, R7, 0x2, 0x1f ;  /* 0x0c401f0007b27f89 */ /* 0x000ee400000e0000 */
[----:B------:R-:W4:Y:S01]  /*8c30*/  MUFU.TANH R15, R15 ;  /* 0x0000000f000f7308 */ /* 0x000f220000002400 */
[----:B-1----:R-:W-:-:S07]  /*8c40*/  FMNMX.FTZ R189, R8, R11, !PT ;  /* 0x0000000b08bd7209 */ /* 0x002fce0007810000 */
[----:B------:R-:W1:Y:S08]  /*8c50*/  MUFU.TANH R21, R21 ;  /* 0x0000001500157308 */ /* 0x000e700000002400 */
[----:B------:R-:W5:Y:S01]  /*8c60*/  MUFU.TANH R153, R153 ;  /* 0x0000009900997308 */ /* 0x000f620000002400 */
[----:B---3--:R-:W-:Y:S01]  /*8c70*/  FMNMX.FTZ R187, R7, R178, !PT ;  /* 0x000000b207bb7209 */ /* 0x008fe20007810000 */
[----:B------:R-:W-:-:S06]  /*8c80*/  FMUL.FTZ R178, R191, UR26 ;  /* 0x0000001abfb27c20 */ /* 0x000fcc0008410000 */
[----:B------:R-:W3:Y:S01]  /*8c90*/  MUFU.TANH R155, R155 ;  /* 0x0000009b009b7308 */ /* 0x000ee20000002400 */
[----:B------:R-:W0:Y:S07]  /*8ca0*/  SHFL.BFLY PT, R190, R187, 0x1, 0x1f ;  /* 0x0c201f00bbbe7f89 */ /* 0x000e2e00000e0000 */
[----:B------:R-:W3:Y:S08]  /*8cb0*/  MUFU.TANH R158, R158 ;  /* 0x0000009e009e7308 */ /* 0x000ef00000002400 */
[----:B------:R-:W3:Y:S08]  /*8cc0*/  MUFU.TANH R159, R159 ;  /* 0x0000009f009f7308 */ /* 0x000ef00000002400 */
[----:B------:R-:W3:Y:S01]  /*8cd0*/  MUFU.TANH R162, R162 ;  /* 0x000000a200a27308 */ /* 0x000ee20000002400 */
[----:B0-----:R-:W-:-:S02]  /*8ce0*/  FMNMX.FTZ R7, R187, R190, !PT ;  /* 0x000000bebb077209 */ /* 0x001fc40007810000 */
[----:B--2---:R-:W-:-:S03]  /*8cf0*/  FMNMX.FTZ R190, R12, R189, !PT ;  /* 0x000000bd0cbe7209 */ /* 0x004fc60007810000 */
[----:B------:R-:W-:Y:S01]  /*8d00*/  FADD.FTZ R10, -R7, R10 ;  /* 0x0000000a070a7221 */ /* 0x000fe20000010100 */
[----:B----4-:R-:W-:Y:S01]  /*8d10*/  FMNMX.FTZ R190, R15, R190, !PT ;  /* 0x000000be0fbe7209 */ /* 0x010fe20007810000 */
[----:B------:R-:W-:Y:S01]  /*8d20*/  FMUL.FTZ R211, R7, UR7 ;  /* 0x0000000707d37c20 */ /* 0x000fe20008410000 */
[----:B------:R-:W0:Y:S01]  /*8d30*/  MUFU.TANH R163, R163 ;  /* 0x000000a300a37308 */ /* 0x000e220000002400 */
[----:B------:R-:W-:Y:S01]  /*8d40*/  FMUL.FTZ R187, R10, UR7 ;  /* 0x000000070abb7c20 */ /* 0x000fe20008410000 */
[----:B-1----:R-:W-:Y:S01]  /*8d50*/  FMNMX.FTZ R190, R21, R190, !PT ;  /* 0x000000be15be7209 */ /* 0x002fe20007810000 */
[--C-:B------:R-:W-:Y:S01]  /*8d60*/  FFMA.FTZ R10, R13, UR7, -R211.reuse ;  /* 0x000000070d0a7c23 */ /* 0x100fe200080108d3 */
[--C-:B------:R-:W-:Y:S01]  /*8d70*/  FFMA.FTZ R13, R6, UR7, -R211.reuse ;  /* 0x00000007060d7c23 */ /* 0x100fe200080108d3 */
[--C-:B------:R-:W-:Y:S01]  /*8d80*/  FFMA.FTZ R194, R201, UR7, -R211.reuse ;  /* 0x00000007c9c27c23 */ /* 0x100fe200080108d3 */
[----:B-----5:R-:W-:Y:S01]  /*8d90*/  FMNMX.FTZ R190, R153, R190, !PT ;  /* 0x000000be99be7209 */ /* 0x020fe20007810000 */
[--C-:B------:R-:W-:Y:S01]  /*8da0*/  FFMA.FTZ R14, R14, UR7, -R211.reuse ;  /* 0x000000070e0e7c23 */ /* 0x100fe200080108d3 */
[----:B------:R-:W1:Y:S01]  /*8db0*/  MUFU.TANH R165, R165 ;  /* 0x000000a500a57308 */ /* 0x000e620000002400 */
[--C-:B------:R-:W-:Y:S01]  /*8dc0*/  FFMA.FTZ R154, R154, UR7, -R211.reuse ;  /* 0x000000079a9a7c23 */ /* 0x100fe200080108d3 */
[----:B---3--:R-:W-:Y:S01]  /*8dd0*/  FMNMX.FTZ R189, R155, R190, !PT ;  /* 0x000000be9bbd7209 */ /* 0x008fe20007810000 */
[--C-:B------:R-:W-:Y:S01]  /*8de0*/  FFMA.FTZ R199, R188, UR7, -R211.reuse ;  /* 0x00000007bcc77c23 */ /* 0x100fe200080108d3 */
[--C-:B------:R-:W-:Y:S01]  /*8df0*/  FFMA.FTZ R188, R167, UR7, -R211.reuse ;  /* 0x00000007a7bc7c23 */ /* 0x100fe200080108d3 */
[--C-:B------:R-:W-:Y:S01]  /*8e00*/  FFMA.FTZ R190, R156, UR7, -R211.reuse ;  /* 0x000000079cbe7c23 */ /* 0x100fe200080108d3 */
[----:B------:R-:W-:Y:S01]  /*8e10*/  FMNMX.FTZ R6, R158, R189, !PT ;  /* 0x000000bd9e067209 */ /* 0x000fe20007810000 */
[--C-:B------:R-:W-:Y:S01]  /*8e20*/  FFMA.FTZ R189, R20, UR7, -R211.reuse ;  /* 0x0000000714bd7c23 */ /* 0x100fe200080108d3 */
[----:B------:R-:W2:Y:S01]  /*8e30*/  MUFU.TANH R168, R168 ;  /* 0x000000a800a87308 */ /* 0x000ea20000002400 */
[--C-:B------:R-:W-:Y:S01]  /*8e40*/  FFMA.FTZ R20, R152, UR7, -R211.reuse ;  /* 0x0000000798147c23 */ /* 0x100fe200080108d3 */
[----:B------:R-:W-:Y:S01]  /*8e50*/  FMNMX.FTZ R191, R159, R6, !PT ;  /* 0x000000069fbf7209 */ /* 0x000fe20007810000 */
[--C-:B------:R-:W-:Y:S01]  /*8e60*/  FFMA.FTZ R152, R166, UR7, -R211.reuse ;  /* 0x00000007a6987c23 */ /* 0x100fe200080108d3 */
[--C-:B------:R-:W-:Y:S01]  /*8e70*/  FFMA.FTZ R166, R200, UR7, -R211.reuse ;  /* 0x00000007c8a67c23 */ /* 0x100fe200080108d3 */
[--C-:B------:R-:W-:Y:S01]  /*8e80*/  FFMA.FTZ R157, R157, UR7, -R211.reuse ;  /* 0x000000079d9d7c23 */ /* 0x100fe200080108d3 */
[----:B------:R-:W-:Y:S01]  /*8e90*/  FMNMX.FTZ R6, R162, R191, !PT ;  /* 0x000000bfa2067209 */ /* 0x000fe20007810000 */
[--C-:B------:R-:W-:Y:S01]  /*8ea0*/  FFMA.FTZ R160, R160, UR7, -R211.reuse ;  /* 0x00000007a0a07c23 */ /* 0x100fe200080108d3 */
[----:B------:R-:W3:Y:S01]  /*8eb0*/  MUFU.TANH R169, R169 ;  /* 0x000000a900a97308 */ /* 0x000ee20000002400 */
[--C-:B------:R-:W-:Y:S01]  /*8ec0*/  FFMA.FTZ R192, R202, UR7, -R211.reuse ;  /* 0x00000007cac07c23 */ /* 0x100fe200080108d3 */
[----:B0-----:R-:W-:Y:S01]  /*8ed0*/  FMNMX.FTZ R6, R163, R6, !PT ;  /* 0x00000006a3067209 */ /* 0x001fe20007810000 */
[--C-:B------:R-:W-:Y:S01]  /*8ee0*/  FFMA.FTZ R161, R161, UR7, -R211.reuse ;  /* 0x00000007a1a17c23 */ /* 0x100fe200080108d3 */
[--C-:B------:R-:W-:Y:S01]  /*8ef0*/  FFMA.FTZ R164, R164, UR7, -R211.reuse ;  /* 0x00000007a4a47c23 */ /* 0x100fe200080108d3 */
[--C-:B------:R-:W-:Y:S01]  /*8f00*/  FFMA.FTZ R195, R203, UR7, -R211.reuse ;  /* 0x00000007cbc37c23 */ /* 0x100fe200080108d3 */
[----:B-1----:R-:W-:Y:S01]  /*8f10*/  FMNMX.FTZ R191, R165, R6, !PT ;  /* 0x00000006a5bf7209 */ /* 0x002fe20007810000 */
[--C-:B------:R-:W-:Y:S01]  /*8f20*/  FFMA.FTZ R177, R177, UR7, -R211.reuse ;  /* 0x00000007b1b17c23 */ /* 0x100fe200080108d3 */
[----:B------:R-:W0:Y:S01]  /*8f30*/  MUFU.TANH R170, R170 ;  /* 0x000000aa00aa7308 */ /* 0x000e220000002400 */
[--C-:B------:R-:W-:Y:S01]  /*8f40*/  FFMA.FTZ R176, R176, UR7, -R211.reuse ;  /* 0x00000007b0b07c23 */ /* 0x100fe200080108d3 */
[----:B--2---:R-:W-:Y:S01]  /*8f50*/  FMNMX.FTZ R6, R168, R191, !PT ;  /* 0x000000bfa8067209 */ /* 0x004fe20007810000 */
[--C-:B------:R-:W-:Y:S01]  /*8f60*/  FFMA.FTZ R180, R180, UR7, -R211.reuse ;  /* 0x00000007b4b47c23 */ /* 0x100fe200080108d3 */
[--C-:B------:R-:W-:Y:S01]  /*8f70*/  FFMA.FTZ R185, R185, UR7, -R211.reuse ;  /* 0x00000007b9b97c23 */ /* 0x100fe200080108d3 */
[----:B------:R-:W-:-:S03]  /*8f80*/  FFMA.FTZ R181, R181, UR7, -R211 ;  /* 0x00000007b5b57c23 */ /* 0x000fc600080108d3 */
[----:B------:R-:W1:Y:S01]  /*8f90*/  MUFU.TANH R171, R171 ;  /* 0x000000ab00ab7308 */ /* 0x000e620000002400 */
[----:B---3--:R-:W-:-:S07]  /*8fa0*/  FMNMX.FTZ R193, R169, R6, !PT ;  /* 0x00000006a9c17209 */ /* 0x008fce0007810000 */
        /* <DEDUP_REMOVED lines=18> */
[----:B------:R-:W2:Y:S01]  /*90d0*/  MUFU.EX2 R187, R187 ;  /* 0x000000bb00bb7308 */ /* 0x000ea20000000800 */
[----:B0-----:R-:W-:-:S07]  /*90e0*/  FMNMX.FTZ R193, R183, R6, !PT ;  /* 0x00000006b7c17209 */ /* 0x001fce0007810000 */
[----:B------:R-:W0:Y:S01]  /*90f0*/  MUFU.EX2 R10, R10 ;  /* 0x0000000a000a7308 */ /* 0x000e220000000800 */
[----:B-1----:R-:W-:-:S05]  /*9100*/  FMNMX.FTZ R6, R186, R193, !PT ;  /* 0x000000c1ba067209 */ /* 0x002fca0007810000 */
[----:B------:R-:W1:Y:S02]  /*9110*/  SHFL.BFLY PT, R197, R6, 0x2, 0x1f ;  /* 0x0c401f0006c57f89 */ /* 0x000e6400000e0000 */
[----:B------:R1:W-:Y:S01]  /*9120*/  MUFU.EX2 R193, R152 ;  /* 0x0000009800c17308 */ /* 0x0003e20000000800 */
        /* <DEDUP_REMOVED lines=8> */
[----:B0-----:R-:W-:Y:S01]  /*91b0*/  FFMA.FTZ R4, R187, R4, R10 ;  /* 0x00000004bb047223 */ /* 0x001fe2000001000a */
        /* <DEDUP_REMOVED lines=14> */
[----:B------:R-:W0:Y:S01]  /*92a0*/  MUFU.EX2 R189, R189 ;  /* 0x000000bd00bd7308 */ /* 0x000e220000000800 */
        /* <DEDUP_REMOVED lines=24> */
[----:B0-----:R-:W-:Y:S01]  /*9430*/  F2FP.F16.F32.PACK_AB R154, R189, R14 ;  /* 0x0000000ebd9a723e */ /* 0x001fe200000000ff */
        /* <DEDUP_REMOVED lines=16> */
[----:B------:R-:W-:Y:S01]  /*9540*/  MUFU.EX2 R184, R184 ;  /* 0x000000b800b87308 */ /* 0x000fe20000000800 */
[----:B------:R-:W-:Y:S01]  /*9550*/  @!P2 VIADD R153, R214, 0x22840 ;  /* 0x00022840d699a836 */ /* 0x000fe20000000000 */
[----:B------:R-:W-:Y:S01]  /*9560*/  IADD3 R8, -R213, 0xb, RZ ;  /* 0x0000000bd5087810 */ /* 0x000fe20007ffe1ff */
[--C-:B------:R-:W-:Y:S01]  /*9570*/  FFMA.FTZ R198, R155, UR7, -R152.reuse ;  /* 0x000000079bc67c23 */ /* 0x100fe20008010898 */
[--C-:B------:R-:W-:Y:S01]  /*9580*/  FFMA.FTZ R167, R158, UR7, -R152.reuse ;  /* 0x000000079ea77c23 */ /* 0x100fe20008010898 */
[--C-:B------:R-:W-:Y:S01]  /*9590*/  FFMA.FTZ R200, R159, UR7, -R152.reuse ;  /* 0x000000079fc87c23 */ /* 0x100fe20008010898 */
[----:B------:R-:W-:Y:S01]  /*95a0*/  @!P2 PRMT R153, RZ, 0x654, R153 ;  /* 0x00000654ff99a816 */ /* 0x000fe20000000099 */
[----:B------:R0:W-:Y:S06]  /*95b0*/  BAR.ARV R8, 0x100 ;  /* 0x000400080000751d */ /* 0x0001ec0000002000 */
[----:B------:R-:W1:Y:S01]  /*95c0*/  MUFU.EX2 R11, R11 ;  /* 0x0000000b000b7308 */ /* 0x000e620000000800 */
[----:B------:R2:W-:Y:S01]  /*95d0*/  @!P2 SYNCS.ARRIVE.TRANS64.RED.A1T0 RZ, [R153+URZ], RZ ;  /* 0x000000ff99ffa9a7 */ /* 0x0005e2000810043f */
[--C-:B------:R-:W-:Y:S01]  /*95e0*/  FFMA.FTZ R201, R162, UR7, -R152.reuse ;  /* 0x00000007a2c97c23 */ /* 0x100fe20008010898 */
[--C-:B------:R-:W-:Y:S01]  /*95f0*/  FFMA.FTZ R202, R163, UR7, -R152.reuse ;  /* 0x00000007a3ca7c23 */ /* 0x100fe20008010898 */
[--C-:B------:R-:W-:Y:S01]  /*9600*/  FFMA.FTZ R163, R165, UR7, -R152.reuse ;  /* 0x00000007a5a37c23 */ /* 0x100fe20008010898 */
[--C-:B------:R-:W-:Y:S01]  /*9610*/  FFMA.FTZ R210, R168, UR7, -R152.reuse ;  /* 0x00000007a8d27c23 */ /* 0x100fe20008010898 */
[--C-:B------:R-:W-:Y:S01]  /*9620*/  FFMA.FTZ R165, R169, UR7, -R152.reuse ;  /* 0x00000007a9a57c23 */ /* 0x100fe20008010898 */
[----:B------:R-:W-:Y:S01]  /*9630*/  FFMA.FTZ R212, R170, UR7, -R152 ;  /* 0x00000007aad47c23 */ /* 0x000fe20008010898 */
[----:B------:R-:W3:Y:S01]  /*9640*/  MUFU.EX2 R12, R12 ;  /* 0x0000000c000c7308 */ /* 0x000ee20000000800 */
[----:B--2---:R-:W-:Y:S01]  /*9650*/  FADD.FTZ R153, R13, R4 ;  /* 0x000000040d997221 */ /* 0x004fe20000010000 */
[--C-:B------:R-:W-:Y:S01]  /*9660*/  FFMA.FTZ R169, R171, UR7, -R152.reuse ;  /* 0x00000007aba97c23 */ /* 0x100fe20008010898 */
[--C-:B------:R-:W-:Y:S01]  /*9670*/  FFMA.FTZ R216, R172, UR7, -R152.reuse ;  /* 0x00000007acd87c23 */ /* 0x100fe20008010898 */
[--C-:B------:R-:W-:Y:S01]  /*9680*/  FFMA.FTZ R171, R173, UR7, -R152.reuse ;  /* 0x00000007adab7c23 */ /* 0x100fe20008010898 */
[----:B------:R-:W-:Y:S01]  /*9690*/  FADD.FTZ R4, R14, R153 ;  /* 0x000000990e047221 */ /* 0x000fe20000010000 */
[--C-:B------:R-:W-:Y:S01]  /*96a0*/  FFMA.FTZ R218, R174, UR7, -R152.reuse ;  /* 0x00000007aeda7c23 */ /* 0x100fe20008010898 */
[----:B------:R-:W-:Y:S01]  /*96b0*/  FFMA.FTZ R173, R175, UR7, -R152 ;  /* 0x00000007afad7c23 */ /* 0x000fe20008010898 */
[----:B------:R-:W2:Y:S01]  /*96c0*/  MUFU.EX2 R15, R15 ;  /* 0x0000000f000f7308 */ /* 0x000ea20000000800 */
[----:B-1----:R-:W-:Y:S01]  /*96d0*/  FFMA.FTZ R3, R184, R3, R11 ;  /* 0x00000003b8037223 */ /* 0x002fe2000001000b */
[----:B------:R-:W-:Y:S01]  /*96e0*/  FADD.FTZ R153, R189, R4 ;  /* 0x00000004bd997221 */ /* 0x000fe20000010000 */
[--C-:B------:R-:W-:Y:S01]  /*96f0*/  FFMA.FTZ R178, R178, UR7, -R152.reuse ;  /* 0x00000007b2b27c23 */ /* 0x100fe20008010898 */
[--C-:B------:R-:W-:Y:S01]  /*9700*/  FFMA.FTZ R175, R179, UR7, -R152.reuse ;  /* 0x00000007b3af7c23 */ /* 0x100fe20008010898 */
[--C-:B------:R-:W-:Y:S01]  /*9710*/  FFMA.FTZ R182, R182, UR7, -R152.reuse ;  /* 0x00000007b6b67c23 */ /* 0x100fe20008010898 */
[----:B------:R-:W-:Y:S01]  /*9720*/  FADD.FTZ R4, R20, R153 ;  /* 0x0000009914047221 */ /* 0x000fe20000010000 */
[----:B------:R-:W-:Y:S01]  /*9730*/  FFMA.FTZ R183, R183, UR7, -R152 ;  /* 0x00000007b7b77c23 */ /* 0x000fe20008010898 */
[----:B------:R-:W1:Y:S01]  /*9740*/  MUFU.EX2 R196, R196 ;  /* 0x000000c400c47308 */ /* 0x000e620000000800 */
[----:B---3--:R-:W-:Y:S01]  /*9750*/  FADD.FTZ R14, R12, R3 ;  /* 0x000000030c0e7221 */ /* 0x008fe20000010000 */
[----:B------:R-:W-:Y:S01]  /*9760*/  FADD.FTZ R153, R191, R4 ;  /* 0x00000004bf997221 */ /* 0x000fe20000010000 */
[----:B------:R-:W-:Y:S01]  /*9770*/  FFMA.FTZ R186, R186, UR7, -R152 ;  /* 0x00000007baba7c23 */ /* 0x000fe20008010898 */
[----:B------:R-:W-:Y:S01]  /*9780*/  F2FP.F16.F32.PACK_AB R152, R13, R10 ;  /* 0x0000000a0d98723e */ /* 0x000fe200000000ff */
[-C--:B------:R-:W-:Y:S01]  /*9790*/  FMUL.FTZ R112, R112, R187.reuse ;  /* 0x000000bb70707220 */ /* 0x080fe20000410000 */
[----:B------:R-:W-:Y:S01]  /*97a0*/  FADD.FTZ R4, R190, R153 ;  /* 0x00000099be047221 */ /* 0x000fe20000010000 */
[----:B------:R-:W-:Y:S01]  /*97b0*/  F2FP.F16.F32.PACK_AB R158, R157, R190 ;  /* 0x000000be9d9e723e */ /* 0x000fe200000000ff */
[----:B------:R-:W3:Y:S01]  /*97c0*/  MUFU.EX2 R21, R21 ;  /* 0x0000001500157308 */ /* 0x000ee20000000800 */
[----:B--2---:R-:W-:Y:S01]  /*97d0*/  FADD.FTZ R3, R15, R14 ;  /* 0x0000000e0f037221 */ /* 0x004fe20000010000 */
[----:B------:R-:W-:Y:S01]  /*97e0*/  FADD.FTZ R153, R157, R4 ;  /* 0x000000049d997221 */ /* 0x000fe20000010000 */
        /* <DEDUP_REMOVED lines=24> */
[----:B------:R-:W-:Y:S01]  /*9970*/  FMUL.FTZ R149, R149, R187 ;  /* 0x000000bb95957220 */ /* 0x000fe20000410000 */
        /* <DEDUP_REMOVED lines=57> */
[----:B------:R-:W-:Y:S01]  /*9d10*/  FADD.FTZ R153, R193, R4 ;  /* 0x00000004c1997221 */ /* 0x000fe20000010000 */
        /* <DEDUP_REMOVED lines=32> */
[----:B------:R-:W-:Y:S01]  /*9f20*/  FMUL.FTZ R151, R151, R184 ;  /* 0x000000b897977220 */ /* 0x000fe20000410000 */
[----:B------:R-:W-:Y:S01]  /*9f30*/  F2FP.F16.F32.PACK_AB R155, R196, R15 ;  /* 0x0000000fc49b723e */ /* 0x000fe200000000ff */
[----:B------:R-:W3:Y:S01]  /*9f40*/  MUFU.EX2 R177, R177 ;  /* 0x000000b100b17308 */ /* 0x000ee20000000800 */
[C---:B--2---:R-:W-:Y:S01]  /*9f50*/  FADD.FTZ R4, R195.reuse, R4 ;  /* 0x00000004c3047221 */ /* 0x044fe20000010000 */
[----:B------:R-:W-:-:S02]  /*9f60*/  F2FP.F16.F32.PACK_AB R164, R195, R166 ;  /* 0x000000a6c3a4723e */ /* 0x000fc400000000ff */
[----:B------:R-:W-:Y:S02]  /*9f70*/  F2FP.F16.F32.PACK_AB R157, R198, R21 ;  /* 0x00000015c69d723e */ /* 0x000fe400000000ff */
[----:B------:R-:W-:Y:S02]  /*9f80*/  F2FP.F16.F32.PACK_AB R161, R202, R201 ;  /* 0x000000c9caa1723e */ /* 0x000fe400000000ff */
[----:B------:R-:W2:Y:S01]  /*9f90*/  MUFU.EX2 R169, R169 ;  /* 0x000000a900a97308 */ /* 0x000ea20000000800 */
[----:B-1----:R-:W-:Y:S01]  /*9fa0*/  FADD.FTZ R14, R212, R3 ;  /* 0x00000003d40e7221 */ /* 0x002fe20000010000 */
[----:B------:R-:W-:Y:S02]  /*9fb0*/  F2FP.F16.F32.PACK_AB R163, R210, R163 ;  /* 0x000000a3d2a3723e */ /* 0x000fe400000000ff */
[----:B------:R-:W-:-:S04]  /*9fc0*/  F2FP.F16.F32.PACK_AB R165, R212, R165 ;  /* 0x000000a5d4a5723e */ /* 0x000fc800000000ff */
        /* <DEDUP_REMOVED lines=44> */
[----:B-1----:R-:W-:Y:S01]  /*a290*/  FADD.FTZ R3, R183, R12 ;  /* 0x0000000cb7037221 */ /* 0x002fe20000010000 */
[C---:B---3--:R-:W-:Y:S01]  /*a2a0*/  FADD.FTZ R4, R188.reuse, R13 ;  /* 0x0000000dbc047221 */ /* 0x048fe20000010000 */
[----:B------:R-:W-:Y:S02]  /*a2b0*/  F2FP.F16.F32.PACK_AB R174, R188, R181 ;  /* 0x000000b5bcae723e */ /* 0x000fe400000000ff */
[C---:B--2---:R-:W-:Y:S01]  /*a2c0*/  FADD.FTZ R3, R186.reuse, R3 ;  /* 0x00000003ba037221 */ /* 0x044fe20000010000 */
[----:B------:R-:W-:Y:S01]  /*a2d0*/  F2FP.F16.F32.PACK_AB R175, R186, R183 ;  /* 0x000000b7baaf723e */ /* 0x000fe200000000ff */
[----:B0-----:R-:W-:Y:S06]  /*a2e0*/  @!P0 BRA `(.L_x_9009) ;  /* 0x0000000000048947 */ /* 0x001fec0003800000 */
[----:B------:R-:W-:Y:S01]  /*a2f0*/  BPT.TRAP 0x1 ;  /* 0x000000040000795c */ /* 0x000fe20000300000 */
.L_x_9009:
[----:B------:R0:W1:Y:S01]  /*a300*/  SYNCS.PHASECHK.TRANS64.TRYWAIT P2, [UR25+0x22850], R5 ;  /* 0x02285005ff0075a7 */ /* 0x0000620008040159 */
[----:B------:R-:W-:Y:S05]  /*a310*/  @!P0 BRA `(.L_x_9010) ;  /* 0x0000000000048947 */ /* 0x000fea0003800000 */
[----:B------:R-:W-:Y:S01]  /*a320*/  BPT.TRAP 0x1 ;  /* 0x000000040000795c */ /* 0x000fe20000300000 */
.L_x_9010:
[----:B-1----:R-:W-:Y:S05]  /*a330*/  @P2 BRA `(.L_x_9011) ;  /* 0x0000000000082947 */ /* 0x002fea0003800000 */
[----:B------:R-:W1:Y:S02]  /*a340*/  SYNCS.PHASECHK.TRANS64.TRYWAIT P2, [UR25+0x22850], R5 ;  /* 0x02285005ff0075a7 */ /* 0x000e640008040159 */
[----:B-1----:R-:W-:Y:S05]  /*a350*/  @!P2 BRA `(.L_x_9012) ;  /* 0x000000bc00aca947 */ /* 0x002fea0003800000 */
.L_x_9011:
[----:B------:R-:W2:Y:S01]  /*a360*/  S2R R10, SR_TID.X ;  /* 0x00000000000a7919 */ /* 0x000ea20000002100 */
[----:B------:R-:W-:Y:S01]  /*a370*/  UIMAD UR14, UR37, 0xc00, UR5 ;  /* 0x00000c00250e78a4 */ /* 0x000fe2000f8e0205 */
[----:B------:R-:W-:Y:S01]  /*a380*/  IMAD.MOV.U32 R11, RZ, RZ, R6 ;  /* 0x000000ffff0b7224 */ /* 0x000fe200078e0006 */
[----:B------:R-:W-:-:S05]  /*a390*/  UMOV UR11, 0x40000040 ;  /* 0x40000040000b7882 */ /* 0x000fca0000000000 */
[----:B------:R-:W-:Y:S01]  /*a3a0*/  UMOV UR10, UR14 ;  /* 0x0000000e000a7c82 */ /* 0x000fe20008000000 */
[----:B--2---:R-:W-:-:S05]  /*a3b0*/  SHF.R.U32.HI R10, RZ, 0x7, R10 ;  /* 0x00000007ff0a7819 */ /* 0x004fca000001160a */
[----:B01----:R-:W-:Y:S02]  /*a3c0*/  VIADD R5, R10, 0x8 ;  /* 0x000000080a057836 */ /* 0x003fe40000000000 */
[----:B------:R-:W0:Y:S03]  /*a3d0*/  S2R R10, SR_TID.X ;  /* 0x00000000000a7919 */ /* 0x000e260000002100 */
[----:B------:R1:W-:Y:S06]  /*a3e0*/  BAR.SYNC.DEFER_BLOCKING R5, 0x100 ;  /* 0x000400050000751d */ /* 0x0003ec0000010000 */
[----:B------:R-:W-:Y:S01]  /*a3f0*/  WARPGROUP.ARRIVE ;  /* 0x00000000000079c5 */ /* 0x000fe20000000000 */
[----:B0-----:R-:W-:Y:S01]  /*a400*/  LOP3.LUT P2, RZ, R10, 0x7f, RZ, 0xc0, !PT ;  /* 0x0000007f0aff7812 */ /* 0x001fe2000784c0ff */
        /* <DEDUP_REMOVED lines=36> */
[----:B-1----:R-:W-:-:S07]  /*a650*/  IMAD.MOV.U32 R5, RZ, RZ, R9 ;  /* 0x000000ffff057224 */ /* 0x002fce00078e0009 */
.L_x_9004:
[----:B------:R-:W-:-:S13]  /*a660*/  ISETP.GE.AND P1, PT, R5, UR42, PT ;  /* 0x0000002a05007c0c */ /* 0x000fda000bf26270 */
[----:B------:R-:W-:Y:S05]  /*a670*/  @!P1 BRA `(.L_x_9014) ;  /* 0x0000003400749947 */ /* 0x000fea0003800000 */
[----:B------:R-:W-:Y:S01]  /*a680*/  IMAD.IADD R13, R17, 0x1, -R18 ;  /* 0x00000001110d7824 */ /* 0x000fe200078e0a12 */
[----:B------:R-:W-:Y:S01]  /*a690*/  ULDC UR26, c[0x0][0x9e4] ;  /* 0x00027900001a7ab9 */ /* 0x000fe20000000800 */
[----:B------:R-:W-:Y:S01]  /*a6a0*/  IMAD.MOV.U32 R12, RZ, RZ, R6 ;  /* 0x000000ffff0c7224 */ /* 0x000fe200078e0006 */
[----:B------:R-:W-:Y:S01]  /*a6b0*/  ULDC UR7, c[0x0][0x988] ;  /* 0x0002620000077ab9 */ /* 0x000fe20000000800 */
[----:B------:R-:W-:Y:S01]  /*a6c0*/  IMAD.MOV.U32 R10, RZ, RZ, R7 ;  /* 0x000000ffff0a7224 */ /* 0x000fe200078e0007 */
[----:B------:R-:W-:Y:S01]  /*a6d0*/  IADD3 R15, R13, 0x8, R0 ;  /* 0x000000080d0f7810 */ /* 0x000fe20007ffe000 */
[----:B------:R-:W-:Y:S01]  /*a6e0*/  IMAD.IADD R13, R0, 0x1, R13 ;  /* 0x00000001000d7824 */ /* 0x000fe200078e020d */
[----:B------:R-:W-:Y:S01]  /*a6f0*/  ULDC UR25, c[0x0][0x9d8] ;  /* 0x0002760000197ab9 */ /* 0x000fe20000000800 */
[----:B------:R-:W-:Y:S01]  /*a700*/  ULDC UR24, c[0x0][0x9e0] ;  /* 0x0002780000187ab9 */ /* 0x000fe20000000800 */
[----:B------:R-:W-:-:S07]  /*a710*/  LOP3.LUT R11, RZ, R15, RZ, 0x33, !PT ;  /* 0x0000000fff0b7212 */ /* 0x000fce00078e33ff */
.L_x_9031:
[----:B------:R-:W-:-:S04]  /*a720*/  UIADD3 UR37, UR37, 0x1, URZ ;  /* 0x0000000125257890 */ /* 0x000fc8000fffe03f */
[----:B------:R-:W-:-:S04]  /*a730*/  UISETP.NE.AND UP1, UPT, UR37, 0x2, UPT ;  /* 0x000000022500788c */ /* 0x000fc8000bf25270 */
[----:B------:R-:W-:Y:S02]  /*a740*/  USEL UR10, URZ, 0x1, UP1 ;  /* 0x000000013f0a7887 */ /* 0x000fe40008800000 */
[----:B------:R-:W-:Y:S02]  /*a750*/  USEL UR37, UR37, URZ, UP1 ;  /* 0x0000003f25257287 */ /* 0x000fe40008800000 */
[----:B------:R-:W-:Y:S01]  /*a760*/  ULOP3.LUT UR40, UR40, UR10, URZ, 0x3c, !UPT ;  /* 0x0000000a28287292 */ /* 0x000fe2000f8e3c3f */
[----:B------:R-:W-:Y:S11]  /*a770*/  @!P0 BRA `(.L_x_9015) ;  /* 0x0000000000048947 */ /* 0x000ff60003800000 */
[----:B------:R-:W-:Y:S01]  /*a780*/  BPT.TRAP 0x1 ;  /* 0x000000040000795c */ /* 0x000fe20000300000 */
.L_x_9015:
        /* <DEDUP_REMOVED lines=9> */
.L_x_9016:
[----:B-1----:R-:W-:Y:S05]  /*a820*/  @P1 BRA `(.L_x_9017) ;  /* 0x0000000000081947 */ /* 0x002fea0003800000 */
[----:B------:R-:W1:Y:S02]  /*a830*/  SYNCS.PHASECHK.TRANS64.TRYWAIT P1, [UR27+0x22830], R9 ;  /* 0x02283009ff0075a7 */ /* 0x000e64000802015b */
[----:B-1----:R-:W-:Y:S05]  /*a840*/  @!P1 BRA `(.L_x_9018) ;  /* 0x000000b800849947 */ /* 0x002fea0003800000 */
.L_x_9017:
[----:B------:R-:W-:Y:S01]  /*a850*/  UIMAD UR22, UR37, 0x300, UR4 ;  /* 0x00000300251678a4 */ /* 0x000fe2000f8e0204 */
[----:B------:R-:W-:Y:S01]  /*a860*/  WARPGROUP.ARRIVE ;  /* 0x00000000000079c5 */ /* 0x000fe20000000000 */
[----:B------:R-:W-:Y:S01]  /*a870*/  UMOV UR23, 0x40000040 ;  /* 0x4000004000177882 */ /* 0x000fe20000000000 */
[----:B------:R-:W-:Y:S01]  /*a880*/  UMOV UR11, 0x40000040 ;  /* 0x40000040000b7882 */ /* 0x000fe20000000000 */
[----:B------:R-:W-:-:S03]  /*a890*/  UIADD3 UR10, UR22, 0x2, URZ ;  /* 0x00000002160a7890 */ /* 0x000fc6000fffe03f */
[----:B-1----:R-:W1:Y:S01]  /*a8a0*/  S2R R6, SR_TID.X ;  /* 0x0000000000067919 */ /* 0x002e620000002100 */
[----:B------:R-:W-:Y:S01]  /*a8b0*/  UIADD3 UR14, UR22, 0x4, URZ ;  /* 0x00000004160e7890 */ /* 0x000fe2000fffe03f */
[----:B------:R-:W-:Y:S01]  /*a8c0*/  UMOV UR15, 0x40000040 ;  /* 0x40000040000f7882 */ /* 0x000fe20000000000 */
[----:B------:R-:W-:Y:S01]  /*a8d0*/  HGMMA.64x96x16.F32 R152, gdesc[UR20], RZ, !UPT, gsb0 ;  /* 0x01600000149879f0 */ /* 0x000fe2000c0008ff */
[----:B------:R-:W-:Y:S01]  /*a8e0*/  UIADD3 UR18, UR22, 0x6, URZ ;  /* 0x0000000616127890 */ /* 0x000fe2000fffe03f */
[----:B------:R-:W-:Y:S01]  /*a8f0*/  UMOV UR19, 0x40000040 ;  /* 0x4000004000137882 */ /* 0x000fe20000000000 */
[----:B-1----:R-:W-:Y:S02]  /*a900*/  LOP3.LUT P1, RZ, R6, 0x7f, RZ, 0xc0, !PT ;  /* 0x0000007f06ff7812 */ /* 0x002fe4000782c0ff */
[----:B------:R-:W-:-:S04]  /*a910*/  SHF.R.U32.HI R7, RZ, 0x7, R6 ;  /* 0x00000007ff077819 */ /* 0x000fc80000011606 */
[----:B------:R-:W-:Y:S01]  /*a920*/  IADD3 R8, -R7, 0xb, RZ ;  /* 0x0000000b07087810 */ /* 0x000fe20007ffe1ff */
[----:B------:R-:W-:-:S05]  /*a930*/  IMAD R7, R5, -0x60, R17 ;  /* 0xffffffa005077824 */ /* 0x000fca00078e0211 */
[----:B------:R-:W-:-:S05]  /*a940*/  IADD3 R7, -R18, 0x1, R7 ;  /* 0x0000000112077810 */ /* 0x000fca0007ffe107 */
[----:B------:R-:W-:Y:S01]  /*a950*/  IMAD.IADD R7, R7, 0x1, -R16 ;  /* 0x0000000107077824 */ /* 0x000fe200078e0a10 */
        /* <DEDUP_REMOVED lines=129> */
.L_x_9021:
[----:B------:R-:W-:-:S05]  /*b170*/  IMAD.U32 R180, RZ, RZ, UR26 ;  /* 0x0000001affb47e24 */ /* 0x000fca000f8e00ff */
[----:B------:R-:W-:-:S13]  /*b180*/  ISETP.NE.AND P1, PT, R180, 0x1, PT ;  /* 0x00000001b400780c */ /* 0x000fda0003f25270 */
[----:B------:R-:W1:Y:S02]  /*b190*/  @P1 LDC.64 R6, c[0x0][0x9e8] ;  /* 0x00027a00ff061b82 */ /* 0x000e640000000a00 */
[----:B-1----:R-:W-:-:S04]  /*b1a0*/  @P1 IMAD.HI.U32 R178, R13, R6, RZ ;  /* 0x000000060db21227 */ /* 0x002fc800078e00ff */
[----:B------:R-:W-:Y:S01]  /*b1b0*/  IMAD.MOV.U32 R6, RZ, RZ, R13 ;  /* 0x000000ffff067224 */ /* 0x000fe200078e000d */
[----:B------:R-:W-:-:S07]  /*b1c0*/  @P1 SHF.R.U32.HI R6, RZ, R7, R178 ;  /* 0x00000007ff061219 */ /* 0x000fce00000116b2 */
.L_x_9022:
[----:B------:R-:W-:Y:S05]  /*b1d0*/  BSYNC B0 ;  /* 0x0000000000007941 */ /* 0x000fea0003800000 */
.L_x_9020:
[----:B------:R-:W-:-:S04]  /*b1e0*/  IMAD R7, R5, -0x60, -R16 ;  /* 0xffffffa005077824 */ /* 0x000fc800078e0a10 */
[----:B------:R-:W-:-:S05]  /*b1f0*/  IMAD R7, R6, R180, R7 ;  /* 0x000000b406077224 */ /* 0x000fca00078e0207 */
[----:B------:R-:W-:Y:S02]  /*b200*/  VIADDMNMX R196, R7, R180, R196, PT ;  /* 0x000000b407c47246 */ /* 0x000fe400038001c4 */
[----:B------:R-:W-:-:S07]  /*b210*/  VIMNMX R198, R198, R7, !PT ;  /* 0x00000007c6c67248 */ /* 0x000fce0007fe0100 */
.L_x_9019:
[----:B------:R-:W-:Y:S01]  /*b220*/  IMAD R195, R5, -0x60, RZ ;  /* 0xffffffa005c37824 */ /* 0x000fe200078e02ff */
[----:B------:R-:W-:-:S04]  /*b230*/  LOP3.LUT R2, R2, 0xfffbffff, RZ, 0xc0, !PT ;  /* 0xfffbffff02027812 */ /* 0x000fc800078ec0ff */
        /* <DEDUP_REMOVED lines=11> */
[C---:B------:R-:W-:Y:S02]  /*b2f0*/  ISETP.GE.AND P4, PT, R195.reuse, 0xa, PT ;  /* 0x0000000ac300780c */ /* 0x040fe40003f86270 */
        /* <DEDUP_REMOVED lines=89> */
[----:B------:R-:W-:Y:S02]  /*b890*/  ISETP.GT.AND P2, PT, R198, 0x41, !P3 ;  /* 0x00000041c600780c */ /* 0x000fe40005f44270 */
[----:B------:R-:W-:-:S02]  /*b8a0*/  IADD3 R184, R197, 0x8, R0 ;  /* 0x00000008c5b87810 */ /* 0x000fc40007ffe000 */
        /* <DEDUP_REMOVED lines=27> */
[----:B------:R-:W-:-:S11]  /*ba60*/  IADD3 R193, R199, 0x8, R0 ;  /* 0x00000008c7c17810 */ /* 0x000fd60007ffe000 */
        /* <DEDUP_REMOVED lines=17> */
.L_x_9025:
[----:B------:R-:W-:-:S05]  /*bb80*/  IMAD.U32 R196, RZ, RZ, UR26 ;  /* 0x0000001affc47e24 */ /* 0x000fca000f8e00ff */
[----:B------:R-:W-:-:S13]  /*bb90*/  ISETP.NE.AND P6, PT, R196, 0x1, PT ;  /* 0x00000001c400780c */ /* 0x000fda0003fc5270 */
[----:B------:R-:W0:Y:S02]  /*bba0*/  @P6 LDC.64 R6, c[0x0][0x9e8] ;  /* 0x00027a00ff066b82 */ /* 0x000e240000000a00 */
[----:B0-----:R-:W-:-:S04]  /*bbb0*/  @P6 IMAD.HI.U32 R194, R15, R6, RZ ;  /* 0x000000060fc26227 */ /* 0x001fc800078e00ff */
[----:B------:R-:W-:Y:S01]  /*bbc0*/  IMAD.MOV.U32 R6, RZ, RZ, R15 ;  /* 0x000000ffff067224 */ /* 0x000fe200078e000f */
[----:B------:R-:W-:-:S07]  /*bbd0*/  @P6 SHF.R.U32.HI R6, RZ, R7, R194 ;  /* 0x00000007ff066219 */ /* 0x000fce00000116c2 */
.L_x_9026:
[----:B------:R-:W-:Y:S05]  /*bbe0*/  BSYNC B0 ;  /* 0x0000000000007941 */ /* 0x000fea0003800000 */
.L_x_9024:
[----:B------:R-:W-:-:S04]  /*bbf0*/  IMAD.IADD R195, R195, 0x1, -R16 ;  /* 0x00000001c3c37824 */ /* 0x000fc800078e0a10 */
[----:B------:R-:W-:-:S05]  /*bc00*/  IMAD R195, R6, R196, R195 ;  /* 0x000000c406c37224 */ /* 0x000fca00078e02c3 */
[----:B------:R-:W-:Y:S02]  /*bc10*/  VIADDMNMX R193, R195, R196, R193, PT ;  /* 0x000000c4c3c17246 */ /* 0x000fe400038001c1 */
[----:B------:R-:W-:-:S07]  /*bc20*/  VIMNMX R184, R184, R195, !PT ;  /* 0x000000c3b8b87248 */ /* 0x000fce0007fe0100 */
.L_x_9023:
[----:B------:R-:W-:Y:S02]  /*bc30*/  ISETP.GT.AND P1, PT, R184, 0x1, !P1 ;  /* 0x00000001b800780c */ /* 0x000fe40004f24270 */
        /* <DEDUP_REMOVED lines=59> */
[----:B------:R-:W0:Y:S01]  /*bff0*/  SHFL.BFLY PT, R7, R6, 0x2, 0x1f ;  /* 0x0c401f0006077f89 */ /* 0x000e2200000e0000 */
        /* <DEDUP_REMOVED lines=10> */
[----:B------:R-:W-:Y:S02]  /*c0a0*/  ISETP.LT.OR P1, PT, R193, 0x2a, P1 ;  /* 0x0000002ac100780c */ /* 0x000fe40000f21670 */
[----:B------:R-:W-:Y:S02]  /*c0b0*/  ISETP.GT.AND P4, PT, R184, 0x51, !P4 ;  /* 0x00000051b800780c */ /* 0x000fe40006784270 */
[----:B------:R-:W-:-:S02]  /*c0c0*/  FSEL R164, R164, -INF , !P1 ;  /* 0xff800000a4a47808 */ /* 0x000fc40004800000 */
[----:B------:R-:W-:Y:S02]  /*c0d0*/  LOP3.LUT P1, RZ, R2, 0x800, RZ, 0xc0, !PT ;  /* 0x0000080002ff7812 */ /* 0x000fe4000782c0ff */
[----:B0-----:R-:W-:Y:S02]  /*c0e0*/  FMNMX.FTZ R194, R6, R7, !PT ;  /* 0x0000000706c27209 */ /* 0x001fe40007810000 */
[C---:B------:R-:W-:Y:S02]  /*c0f0*/  ISETP.GT.AND P1, PT, R184.reuse, 0x30, !P1 ;  /* 0x00000030b800780c */ /* 0x040fe40004f24270 */
[C---:B------:R-:W-:Y:S01]  /*c100*/  ISETP.LT.OR P3, PT, R193.reuse, 0x51, P3 ;  /* 0x00000051c100780c */ /* 0x040fe20001f61670 */
[----:B------:R-:W0:Y:S01]  /*c110*/  SHFL.BFLY PT, R7, R194, 0x1, 0x1f ;  /* 0x0c201f00c2077f89 */ /* 0x000e2200000e0000 */
[----:B------:R-:W-:Y:S02]  /*c120*/  ISETP.LT.OR P1, PT, R193, 0x31, P1 ;  /* 0x00000031c100780c */ /* 0x000fe40000f21670 */
[----:B------:R-:W-:-:S02]  /*c130*/  ISETP.GT.AND P5, PT, R184, 0x58, !P5 ;  /* 0x00000058b800780c */ /* 0x000fc40006fa4270 */
[----:B------:R-:W-:Y:S02]  /*c140*/  FSEL R165, R165, -INF , !P1 ;  /* 0xff800000a5a57808 */ /* 0x000fe40004800000 */
[----:B------:R-:W-:Y:S02]  /*c150*/  LOP3.LUT P1, RZ, R2, 0x400, RZ, 0xc0, !PT ;  /* 0x0000040002ff7812 */ /* 0x000fe4000782c0ff */
[C---:B------:R-:W-:Y:S02]  /*c160*/  ISETP.LT.OR P4, PT, R193.reuse, 0x52, P4 ;  /* 0x00000052c100780c */ /* 0x040fe40002781670 */
[----:B------:R-:W-:Y:S02]  /*c170*/  ISETP.GT.AND P1, PT, R184, 0x31, !P1 ;  /* 0x00000031b800780c */ /* 0x000fe40004f24270 */
[C---:B------:R-:W-:Y:S02]  /*c180*/  ISETP.LT.OR P5, PT, R193.reuse, 0x59, P5 ;  /* 0x00000059c100780c */ /* 0x040fe40002fa1670 */
[----:B------:R-:W-:-:S02]  /*c190*/  ISETP.LT.OR P1, PT, R193, 0x32, P1 ;  /* 0x00000032c100780c */ /* 0x000fc40000f21670 */
[----:B------:R-:W-:Y:S02]  /*c1a0*/  FSEL R198, R174, -INF , !P4 ;  /* 0xff800000aec67808 */ /* 0x000fe40006000000 */
[----:B------:R-:W-:Y:S02]  /*c1b0*/  FSEL R166, R166, -INF , !P1 ;  /* 0xff800000a6a67808 */ /* 0x000fe40004800000 */
[----:B------:R-:W-:Y:S02]  /*c1c0*/  LOP3.LUT P1, RZ, R2, 0x200, RZ, 0xc0, !PT ;  /* 0x0000020002ff7812 */ /* 0x000fe4000782c0ff */
[----:B0-----:R-:W-:Y:S02]  /*c1d0*/  FMNMX.FTZ R7, R194, R7, !PT ;  /* 0x00000007c2077209 */ /* 0x001fe40007810000 */
        /* <DEDUP_REMOVED lines=49> */
[----:B------:R-:W-:Y:S01]  /*c4f0*/  FFMA.FTZ R152, R152, UR7, -R212 ;  /* 0x0000000798987c23 */ /* 0x000fe200080108d4 */
[----:B------:R-:W-:Y:S01]  /*c500*/  MUFU.EX2 R14, R14 ;  /* 0x0000000e000e7308 */ /* 0x000fe20000000800 */
[----:B------:R-:W-:Y:S01]  /*c510*/  FADD.FTZ R189, -R189, R10 ;  /* 0x0000000abdbd7221 */ /* 0x000fe20000010100 */
[----:B------:R-:W-:Y:S01]  /*c520*/  FMNMX.FTZ R6, R160, R195, !PT ;  /* 0x000000c3a0067209 */ /* 0x000fe20007810000 */
[--C-:B------:R-:W-:Y:S01]  /*c530*/  FFMA.FTZ R203, R203, UR7, -R212.reuse ;  /* 0x00000007cbcb7c23 */ /* 0x100fe200080108d4 */
[--C-:B------:R-:W-:Y:S01]  /*c540*/  FFMA.FTZ R202, R202, UR7, -R212.reuse ;  /* 0x00000007caca7c23 */ /* 0x100fe200080108d4 */
[----:B------:R-:W-:Y:S01]  /*c550*/  FMUL.FTZ R10, R189, UR7 ;  /* 0x00000007bd0a7c20 */ /* 0x000fe20008410000 */
[----:B------:R-:W-:Y:S01]  /*c560*/  FMNMX.FTZ R195, R161, R6, !PT ;  /* 0x00000006a1c37209 */ /* 0x000fe20007810000 */
[--C-:B------:R-:W-:Y:S01]  /*c570*/  FFMA.FTZ R196, R211, UR7, -R212.reuse ;  /* 0x00000007d3c47c23 */ /* 0x100fe200080108d4 */
[----:B------:R-:W-:Y:S01]  /*c580*/  MUFU.EX2 R21, R21 ;  /* 0x0000001500157308 */ /* 0x000fe20000000800 */
[--C-:B------:R-:W-:Y:S01]  /*c590*/  FFMA.FTZ R210, R210, UR7, -R212.reuse ;  /* 0x00000007d2d27c23 */ /* 0x100fe200080108d4 */
[----:B------:R-:W-:Y:S01]  /*c5a0*/  FMNMX.FTZ R6, R162, R195, !PT ;  /* 0x000000c3a2067209 */ /* 0x000fe20007810000 */
[--C-:B------:R-:W-:Y:S01]  /*c5b0*/  FFMA.FTZ R187, R187, UR7, -R212.reuse ;  /* 0x00000007bbbb7c23 */ /* 0x100fe200080108d4 */
[----:B------:R-:W-:-:S02]  /*c5c0*/  FFMA.FTZ R185, R185, UR7, -R212 ;  /* 0x00000007b9b97c23 */ /* 0x000fc400080108d4 */
[----:B------:R-:W-:Y:S02]  /*c5d0*/  FMNMX.FTZ R197, R163, R6, !PT ;  /* 0x00000006a3c57209 */ /* 0x000fe40007810000 */
[----:B------:R0:W-:Y:S02]  /*c5e0*/  MUFU.EX2 R195, R200 ;  /* 0x000000c800c37308 */ /* 0x0001e40000000800 */
[----:B------:R-:W-:-:S04]  /*c5f0*/  FMNMX.FTZ R6, R164, R197, !PT ;  /* 0x000000c5a4067209 */ /* 0x000fc80007810000 */
[----:B------:R-:W-:Y:S02]  /*c600*/  FMNMX.FTZ R197, R165, R6, !PT ;  /* 0x00000006a5c57209 */ /* 0x000fe40007810000 */
[----:B------:R-:W1:Y:S01]  /*c610*/  MUFU.EX2 R10, R10 ;  /* 0x0000000a000a7308 */ /* 0x000e620000000800 */
[----:B0-----:R-:W-:Y:S01]  /*c620*/  FSEL R200, R177, -INF , !P2 ;  /* 0xff800000b1c87808 */ /* 0x001fe20005000000 */
[--C-:B------:R-:W-:Y:S01]  /*c630*/  FFMA.FTZ R177, R182, UR7, -R212.reuse ;  /* 0x00000007b6b17c23 */ /* 0x100fe200080108d4 */
[----:B------:R-:W-:Y:S01]  /*c640*/  FMNMX.FTZ R6, R166, R197, !PT ;  /* 0x000000c5a6067209 */ /* 0x000fe20007810000 */
[----:B------:R-:W-:-:S03]  /*c650*/  FFMA.FTZ R182, R191, UR7, -R212 ;  /* 0x00000007bfb67c23 */ /* 0x000fc600080108d4 */
[----:B------:R-:W-:Y:S01]  /*c660*/  FMNMX.FTZ R199, R167, R6, !PT ;  /* 0x00000006a7c77209 */ /* 0x000fe20007810000 */
[----:B------:R-:W0:Y:S03]  /*c670*/  MUFU.EX2 R152, R152 ;  /* 0x0000009800987308 */ /* 0x000e260000000800 */
[----:B------:R-:W-:-:S04]  /*c680*/  FMNMX.FTZ R6, R168, R199, !PT ;  /* 0x000000c7a8067209 */ /* 0x000fc80007810000 */
[----:B------:R-:W-:Y:S01]  /*c690*/  FMNMX.FTZ R199, R169, R6, !PT ;  /* 0x00000006a9c77209 */ /* 0x000fe20007810000 */
[----:B------:R-:W2:Y:S01]  /*c6a0*/  MUFU.EX2 R155, R194 ;  /* 0x000000c2009b7308 */ /* 0x000ea20000000800 */
[----:B-1----:R-:W-:Y:S01]  /*c6b0*/  FFMA.FTZ R189, R10, R4, R21 ;  /* 0x000000040abd7223 */ /* 0x002fe20000010015 */
[-C--:B------:R-:W-:Y:S01]  /*c6c0*/  FMUL.FTZ R24, R24, R10.reuse ;  /* 0x0000000a18187220 */ /* 0x080fe20000410000 */
[----:B------:R-:W-:Y:S01]  /*c6d0*/  FMNMX.FTZ R6, R170, R199, !PT ;  /* 0x000000c7aa067209 */ /* 0x000fe20007810000 */
[-C--:B------:R-:W-:Y:S01]  /*c6e0*/  FMUL.FTZ R25, R25, R10.reuse ;  /* 0x0000000a19197220 */ /* 0x080fe20000410000 */
[-C--:B------:R-:W-:Y:S01]  /*c6f0*/  FMUL.FTZ R28, R28, R10.reuse ;  /* 0x0000000a1c1c7220 */ /* 0x080fe20000410000 */
[----:B------:R-:W-:Y:S01]  /*c700*/  FMUL.FTZ R29, R29, R10 ;  /* 0x0000000a1d1d7220 */ /* 0x000fe20000410000 */
[----:B------:R-:W-:Y:S01]  /*c710*/  FMNMX.FTZ R201, R171, R6, !PT ;  /* 0x00000006abc97209 */ /* 0x000fe20007810000 */
[----:B------:R-:W1:Y:S01]  /*c720*/  MUFU.EX2 R156, R156 ;  /* 0x0000009c009c7308 */ /* 0x000e620000000800 */
[C---:B0-----:R-:W-:Y:S01]  /*c730*/  FADD.FTZ R189, R152.reuse, R189 ;  /* 0x000000bd98bd7221 */ /* 0x041fe20000010000 */
[----:B------:R-:W-:Y:S01]  /*c740*/  F2FP.F16.F32.PACK_AB R152, R152, R21 ;  /* 0x000000159898723e */ /* 0x000fe200000000ff */
[-C--:B------:R-:W-:Y:S01]  /*c750*/  FMUL.FTZ R32, R32, R10.reuse ;  /* 0x0000000a20207220 */ /* 0x080fe20000410000 */
[----:B------:R-:W-:Y:S01]  /*c760*/  FMNMX.FTZ R201, R172, R201, !PT ;  /* 0x000000c9acc97209 */ /* 0x000fe20007810000 */
[----:B------:R-:W-:Y:S01]  /*c770*/  FADD.FTZ R4, R14, R189 ;  /* 0x000000bd0e047221 */ /* 0x000fe20000010000 */
[-C--:B------:R-:W-:Y:S01]  /*c780*/  FMUL.FTZ R33, R33, R10.reuse ;  /* 0x0000000a21217220 */ /* 0x080fe20000410000 */
[-C--:B------:R-:W-:Y:S01]  /*c790*/  FMUL.FTZ R36, R36, R10.reuse ;  /* 0x0000000a24247220 */ /* 0x080fe20000410000 */
[----:B------:R-:W-:Y:S01]  /*c7a0*/  FMNMX.FTZ R201, R184, R201, !PT ;  /* 0x000000c9b8c97209 */ /* 0x000fe20007810000 */
[----:B------:R0:W-:Y:S01]  /*c7b0*/  MUFU.EX2 R194, R203 ;  /* 0x000000cb00c27308 */ /* 0x0001e20000000800 */
[-C--:B------:R-:W-:Y:S01]  /*c7c0*/  FMUL.FTZ R37, R37, R10.reuse ;  /* 0x0000000a25257220 */ /* 0x080fe20000410000 */
[-C--:B------:R-:W-:Y:S01]  /*c7d0*/  FMUL.FTZ R40, R40, R10.reuse ;  /* 0x0000000a28287220 */ /* 0x080fe20000410000 */
[----:B------:R-:W-:Y:S01]  /*c7e0*/  FMNMX.FTZ R6, R198, R201, !PT ;  /* 0x000000c9c6067209 */ /* 0x000fe20007810000 */
[--C-:B------:R-:W-:Y:S01]  /*c7f0*/  FFMA.FTZ R201, R180, UR7, -R212.reuse ;  /* 0x00000007b4c97c23 */ /* 0x100fe200080108d4 */
[--C-:B------:R-:W-:Y:S01]  /*c800*/  FFMA.FTZ R180, R192, UR7, -R212.reuse ;  /* 0x00000007c0b47c23 */ /* 0x100fe200080108d4 */
[----:B------:R-:W-:Y:S01]  /*c810*/  FMUL.FTZ R41, R41, R10 ;  /* 0x0000000a29297220 */ /* 0x000fe20000410000 */
[----:B------:R-:W-:Y:S01]  /*c820*/  FMNMX.FTZ R175, R193, R6, !PT ;  /* 0x00000006c1af7209 */ /* 0x000fe20007810000 */
[----:B------:R-:W-:Y:S01]  /*c830*/  MUFU.EX2 R197, R202 ;  /* 0x000000ca00c57308 */ /* 0x000fe20000000800 */
[-C--:B------:R-:W-:Y:S01]  /*c840*/  FMUL.FTZ R44, R44, R10.reuse ;  /* 0x0000000a2c2c7220 */ /* 0x080fe20000410000 */
[-C--:B------:R-:W-:Y:S01]  /*c850*/  FMUL.FTZ R45, R45, R10.reuse ;  /* 0x0000000a2d2d7220 */ /* 0x080fe20000410000 */
[----:B------:R-:W-:Y:S01]  /*c860*/  FMNMX.FTZ R6, R200, R175, !PT ;  /* 0x000000afc8067209 */ /* 0x000fe20007810000 */
[-C--:B------:R-:W-:Y:S01]  /*c870*/  FMUL.FTZ R48, R48, R10.reuse ;  /* 0x0000000a30307220 */ /* 0x080fe20000410000 */
[-C--:B------:R-:W-:Y:S01]  /*c880*/  FMUL.FTZ R49, R49, R10.reuse ;  /* 0x0000000a31317220 */ /* 0x080fe20000410000 */
[-C--:B------:R-:W-:Y:S01]  /*c890*/  FMUL.FTZ R52, R52, R10.reuse ;  /* 0x0000000a34347220 */ /* 0x080fe20000410000 */
[-C--:B------:R-:W-:Y:S01]  /*c8a0*/  FMUL.FTZ R53, R53, R10.reuse ;  /* 0x0000000a35357220 */ /* 0x080fe20000410000 */
[----:B------:R-:W3:Y:S01]  /*c8b0*/  SHFL.BFLY PT, R181, R6, 0x2, 0x1f ;  /* 0x0c401f0006b57f89 */ /* 0x000ee200000e0000 */
        /* <DEDUP_REMOVED lines=23> */
[----:B---3--:R-:W-:Y:S01]  /*ca30*/  FMNMX.FTZ R191, R6, R181, !PT ;  /* 0x000000b506bf7209 */ /* 0x008fe20007810000 */
[--C-:B------:R-:W-:Y:S01]  /*ca40*/  FFMA.FTZ R181, R190, UR7, -R212.reuse ;  /* 0x00000007beb57c23 */ /* 0x100fe200080108d4 */
[----:B------:R-:W-:Y:S01]  /*ca50*/  FFMA.FTZ R190, R183, UR7, -R212 ;  /* 0x00000007b7be7c23 */ /* 0x000fe200080108d4 */
[----:B------:R-:W-:Y:S01]  /*ca60*/  MUFU.EX2 R174, R174 ;  /* 0x000000ae00ae7308 */ /* 0x000fe20000000800 */
[-C--:B------:R-:W-:Y:S01]  /*ca70*/  FMUL.FTZ R96, R96, R10.reuse ;  /* 0x0000000a60607220 */ /* 0x080fe20000410000 */
[----:B------:R-:W3:Y:S01]  /*ca80*/  SHFL.BFLY PT, R6, R191, 0x1, 0x1f ;  /* 0x0c201f00bf067f89 */ /* 0x000ee200000e0000 */
        /* <DEDUP_REMOVED lines=32> */
[-C--:B------:R-:W-:Y:S01]  /*cc90*/  FMUL.FTZ R148, R148, R10.reuse ;  /* 0x0000000a94947220 */ /* 0x080fe20000410000 */
[----:B------:R-:W-:Y:S01]  /*cca0*/  FSEL R191, R191, RZ, P1 ;  /* 0x000000ffbfbf7208 */ /* 0x000fe20000800000 */
[----:B------:R-:W-:-:S03]  /*ccb0*/  FMUL.FTZ R149, R149, R10 ;  /* 0x0000000a95957220 */ /* 0x000fc60000410000 */
[----:B------:R-:W-:Y:S01]  /*ccc0*/  MUFU.EX2 R179, R179 ;  /* 0x000000b300b37308 */ /* 0x000fe20000000800 */
[--C-:B------:R-:W-:Y:S01]  /*ccd0*/  FFMA.FTZ R183, R20, UR7, -R191.reuse ;  /* 0x0000000714b77c23 */ /* 0x100fe200080108bf */
[--C-:B------:R-:W-:Y:S01]  /*cce0*/  FFMA.FTZ R20, R153, UR7, -R191.reuse ;  /* 0x0000000799147c23 */ /* 0x100fe200080108bf */
[----:B--2---:R-:W-:Y:S01]  /*ccf0*/  FADD.FTZ R153, R155, R4 ;  /* 0x000000049b997221 */ /* 0x004fe20000010000 */
[--C-:B------:R-:W-:Y:S01]  /*cd00*/  FFMA.FTZ R189, R154, UR7, -R191.reuse ;  /* 0x000000079abd7c23 */ /* 0x100fe200080108bf */
[--C-:B------:R-:W-:Y:S01]  /*cd10*/  FFMA.FTZ R211, R163, UR7, -R191.reuse ;  /* 0x00000007a3d37c23 */ /* 0x100fe200080108bf */
[----:B0-----:R-:W-:Y:S01]  /*cd20*/  FFMA.FTZ R203, R166, UR7, -R191 ;  /* 0x00000007a6cb7c23 */ /* 0x001fe200080108bf */
[----:B-1----:R-:W-:Y:S01]  /*cd30*/  FADD.FTZ R4, R156, R153 ;  /* 0x000000999c047221 */ /* 0x002fe20000010000 */
[----:B------:R-:W0:Y:S01]  /*cd40*/  MUFU.EX2 R182, R182 ;  /* 0x000000b600b67308 */ /* 0x000e220000000800 */
[----:B---3--:R-:W-:Y:S01]  /*cd50*/  F2FP.F16.F32.PACK_AB R166, R180, R177 ;  /* 0x000000b1b4a6723e */ /* 0x008fe200000000ff */
        /* <DEDUP_REMOVED lines=14> */
[----:B------:R-:W-:Y:S01]  /*ce40*/  FSEL R153, R6, RZ, P1 ;  /* 0x000000ff06997208 */ /* 0x000fe20000800000 */
[----:B------:R-:W2:Y:S01]  /*ce50*/  MUFU.EX2 R186, R186 ;  /* 0x000000ba00ba7308 */ /* 0x000ea20000000800 */
[--C-:B------:R-:W-:Y:S01]  /*ce60*/  FFMA.FTZ R169, R169, UR7, -R191.reuse ;  /* 0x00000007a9a97c23 */ /* 0x100fe200080108bf */
[----:B------:R-:W-:Y:S01]  /*ce70*/  FADD.FTZ R4, R199, R4 ;  /* 0x00000004c7047221 */ /* 0x000fe20000010000 */
[--C-:B------:R-:W-:Y:S01]  /*ce80*/  FFMA.FTZ R171, R171, UR7, -R191.reuse ;  /* 0x00000007abab7c23 */ /* 0x100fe200080108bf */
[--C-:B------:R-:W-:Y:S01]  /*ce90*/  FFMA.FTZ R198, R198, UR7, -R191.reuse ;  /* 0x00000007c6c67c23 */ /* 0x100fe200080108bf */
[--C-:B------:R-:W-:Y:S01]  /*cea0*/  FFMA.FTZ R193, R193, UR7, -R191.reuse ;  /* 0x00000007c1c17c23 */ /* 0x100fe200080108bf */
[----:B------:R-:W-:Y:S01]  /*ceb0*/  FADD.FTZ R201, R173, R4 ;  /* 0x00000004adc97221 */ /* 0x000fe20000010000 */
[----:B------:R-:W-:Y:S01]  /*cec0*/  FADD.FTZ R4, -R153, R12 ;  /* 0x0000000c99047221 */ /* 0x000fe20000010100 */
[----:B------:R-:W-:Y:S01]  /*ced0*/  MUFU.EX2 R192, R192 ;  /* 0x000000c000c07308 */ /* 0x000fe20000000800 */
[----:B------:R-:W-:Y:S01]  /*cee0*/  FFMA.FTZ R12, R160, UR7, -R191 ;  /* 0x00000007a00c7c23 */ /* 0x000fe200080108bf */
[----:B------:R-:W-:Y:S01]  /*cef0*/  FADD.FTZ R154, R174, R201 ;  /* 0x000000c9ae9a7221 */ /* 0x000fe20000010000 */
[--C-:B------:R-:W-:Y:S01]  /*cf00*/  FFMA.FTZ R201, R165, UR7, -R191.reuse ;  /* 0x00000007a5c97c23 */ /* 0x100fe200080108bf */
[----:B------:R-:W-:Y:S01]  /*cf10*/  FFMA.FTZ R165, R172, UR7, -R191 ;  /* 0x00000007aca57c23 */ /* 0x000fe200080108bf */
[----:B------:R-:W-:Y:S01]  /*cf20*/  F2FP.F16.F32.PACK_AB R156, R195, R156 ;  /* 0x0000009cc39c723e */ /* 0x000fe200000000ff */
[----:B------:R-:W-:Y:S01]  /*cf30*/  FADD.FTZ R153, R175, R154 ;  /* 0x0000009aaf997221 */ /* 0x000fe20000010000 */
[----:B------:R-:W-:Y:S01]  /*cf40*/  F2FP.F16.F32.PACK_AB R158, R197, R194 ;  /* 0x000000c2c59e723e */ /* 0x000fe200000000ff */
[----:B------:R-:W3:Y:S01]  /*cf50*/  MUFU.EX2 R187, R187 ;  /* 0x000000bb00bb7308 */ /* 0x000ee20000000800 */
[----:B------:R-:W-:Y:S01]  /*cf60*/  F2FP.F16.F32.PACK_AB R160, R199, R196 ;  /* 0x000000c4c7a0723e */ /* 0x000fe200000000ff */
[----:B------:R-:W-:Y:S01]  /*cf70*/  FADD.FTZ R154, R178, R153 ;  /* 0x00000099b29a7221 */ /* 0x000fe20000010000 */
[----:B------:R-:W-:Y:S01]  /*cf80*/  FFMA.FTZ R153, R168, UR7, -R191 ;  /* 0x00000007a8997c23 */ /* 0x000fe200080108bf */
[----:B0-----:R-:W-:-:S02]  /*cf90*/  F2FP.F16.F32.PACK_AB R168, R182, R179 ;  /* 0x000000b3b6a8723e */ /* 0x001fc400000000ff */
[----:B------:R-:W-:Y:S01]  /*cfa0*/  FADD.FTZ R163, R177, R154 ;  /* 0x0000009ab1a37221 */ /* 0x000fe20000010000 */
[----:B------:R-:W-:Y:S01]  /*cfb0*/  FMUL.FTZ R177, R4, UR7 ;  /* 0x0000000704b17c20 */ /* 0x000fe20008410000 */
[----:B------:R-:W-:Y:S02]  /*cfc0*/  MUFU.EX2 R183, R183 ;  /* 0x000000b700b77308 */ /* 0x000fe40000000800 */
[----:B------:R-:W-:Y:S01]  /*cfd0*/  FADD.FTZ R154, R180, R163 ;  /* 0x000000a3b49a7221 */ /* 0x000fe20000010000 */
[--C-:B------:R-:W-:Y:S01]  /*cfe0*/  FFMA.FTZ R163, R170, UR7, -R191.reuse ;  /* 0x00000007aaa37c23 */ /* 0x100fe200080108bf */
[----:B------:R-:W-:Y:S02]  /*cff0*/  FFMA.FTZ R191, R200, UR7, -R191 ;  /* 0x00000007c8bf7c23 */ /* 0x000fe400080108bf */
[----:B------:R-:W-:Y:S02]  /*d000*/  FADD.FTZ R213, R179, R154 ;  /* 0x0000009ab3d57221 */ /* 0x000fe40000010000 */
[----:B------:R-:W0:Y:S02]  /*d010*/  MUFU.EX2 R177, R177 ;  /* 0x000000b100b17308 */ /* 0x000e240000000800 */
[----:B------:R-:W-:-:S04]  /*d020*/  FADD.FTZ R154, R182, R213 ;  /* 0x000000d5b69a7221 */ /* 0x000fc80000010000 */
[----:B-1----:R-:W-:Y:S01]  /*d030*/  FADD.FTZ R213, R181, R154 ;  /* 0x0000009ab5d57221 */ /* 0x002fe20000010000 */
[----:B------:R-:W-:Y:S01]  /*d040*/  F2FP.F16.F32.PACK_AB R154, R155, R14 ;  /* 0x0000000e9b9a723e */ /* 0x000fe200000000ff */
[----:B------:R-:W1:Y:S02]  /*d050*/  MUFU.EX2 R188, R188 ;  /* 0x000000bc00bc7308 */ /* 0x000e640000000800 */
[----:B--2---:R-:W-:-:S04]  /*d060*/  FADD.FTZ R164, R186, R213 ;  /* 0x000000d5baa47221 */ /* 0x004fc80000010000 */
[----:B---3--:R-:W-:Y:S01]  /*d070*/  FADD.FTZ R155, R187, R164 ;  /* 0x000000a4bb9b7221 */ /* 0x008fe20000010000 */
[----:B------:R-:W-:Y:S01]  /*d080*/  F2FP.F16.F32.PACK_AB R164, R178, R175 ;  /* 0x000000afb2a4723e */ /* 0x000fe200000000ff */
[----:B------:R-:W2:Y:S01]  /*d090*/  MUFU.EX2 R20, R20 ;  /* 0x0000001400147308 */ /* 0x000ea20000000800 */
[----:B0-----:R-:W-:Y:S01]  /*d0a0*/  FFMA.FTZ R180, R177, R3, R192 ;  /* 0x00000003b1b47223 */ /* 0x001fe200000100c0 */
[-C--:B------:R-:W-:Y:S01]  /*d0b0*/  FMUL.FTZ R26, R26, R177.reuse ;  /* 0x000000b11a1a7220 */ /* 0x080fe20000410000 */
[-C--:B------:R-:W-:Y:S01]  /*d0c0*/  FMUL.FTZ R27, R27, R177.reuse ;  /* 0x000000b11b1b7220 */ /* 0x080fe20000410000 */
[-C--:B------:R-:W-:Y:S01]  /*d0d0*/  FMUL.FTZ R30, R30, R177.reuse ;  /* 0x000000b11e1e7220 */ /* 0x080fe20000410000 */
[----:B------:R-:W-:Y:S01]  /*d0e0*/  FADD.FTZ R3, R183, R180 ;  /* 0x000000b4b7037221 */ /* 0x000fe20000010000 */
        /* <DEDUP_REMOVED lines=53> */
[----:B------:R-:W-:Y:S01]  /*d440*/  FMUL.FTZ R103, R103, R177 ;  /* 0x000000b167677220 */ /* 0x000fe20000410000 */
[----:B------:R-:W-:Y:S01]  /*d450*/  F2FP.F16.F32.PACK_AB R157, R202, R157 ;  /* 0x0000009dca9d723e */ /* 0x000fe200000000ff */
        /* <DEDUP_REMOVED lines=20> */
[----:B---3--:R-:W-:Y:S01]  /*d5a0*/  F2FP.F16.F32.PACK_AB R162, R174, R173 ;  /* 0x000000adaea2723e */ /* 0x008fe200000000ff */
[----:B------:R-:W-:Y:S01]  /*d5b0*/  FMUL.FTZ R139, R139, R177 ;  /* 0x000000b18b8b7220 */ /* 0x000fe20000410000 */
[----:B------:R-:W-:Y:S01]  /*d5c0*/  F2FP.F16.F32.PACK_AB R174, R190, R185 ;  /* 0x000000b9beae723e */ /* 0x000fe200000000ff */
[-C--:B------:R-:W-:Y:S01]  /*d5d0*/  FMUL.FTZ R142, R142, R177.reuse ;  /* 0x000000b18e8e7220 */ /* 0x080fe20000410000 */
[-C--:B------:R-:W-:Y:S01]  /*d5e0*/  FMUL.FTZ R143, R143, R177.reuse ;  /* 0x000000b18f8f7220 */ /* 0x080fe20000410000 */
[-C--:B------:R-:W-:Y:S01]  /*d5f0*/  FMUL.FTZ R146, R146, R177.reuse ;  /* 0x000000b192927220 */ /* 0x080fe20000410000 */
[-C--:B------:R-:W-:Y:S01]  /*d600*/  FMUL.FTZ R147, R147, R177.reuse ;  /* 0x000000b193937220 */ /* 0x080fe20000410000 */
[----:B------:R2:W-:Y:S01]  /*d610*/  MUFU.EX2 R3, R153 ;  /* 0x0000009900037308 */ /* 0x0005e20000000800 */
[-C--:B------:R-:W-:Y:S01]  /*d620*/  FMUL.FTZ R150, R150, R177.reuse ;  /* 0x000000b196967220 */ /* 0x080fe20000410000 */
[----:B------:R-:W-:-:S06]  /*d630*/  FMUL.FTZ R151, R151, R177 ;  /* 0x000000b197977220 */ /* 0x000fcc0000410000 */
[----:B------:R-:W3:Y:S01]  /*d640*/  MUFU.EX2 R21, R212 ;  /* 0x000000d400157308 */ /* 0x000ee20000000800 */
[----:B--2---:R-:W-:Y:S01]  /*d650*/  FADD.FTZ R153, R159, R180 ;  /* 0x000000b49f997221 */ /* 0x004fe20000010000 */
[----:B0-----:R-:W-:-:S03]  /*d660*/  F2FP.F16.F32.PACK_AB R159, R12, R159 ;  /* 0x0000009f0c9f723e */ /* 0x001fc600000000ff */
[----:B------:R-:W-:-:S03]  /*d670*/  FADD.FTZ R182, R12, R153 ;  /* 0x000000990cb67221 */ /* 0x000fc60000010000 */
[----:B------:R-:W0:Y:S01]  /*d680*/  MUFU.EX2 R201, R201 ;  /* 0x000000c900c97308 */ /* 0x000e220000000800 */
[----:B-1----:R-:W-:Y:S01]  /*d690*/  FADD.FTZ R153, R161, R182 ;  /* 0x000000b6a1997221 */ /* 0x002fe20000010000 */
[----:B----4-:R-:W-:-:S03]  /*d6a0*/  F2FP.F16.F32.PACK_AB R161, R184, R161 ;  /* 0x000000a1b8a1723e */ /* 0x010fc600000000ff */
[----:B------:R-:W-:-:S03]  /*d6b0*/  FADD.FTZ R153, R184, R153 ;  /* 0x00000099b8997221 */ /* 0x000fc60000010000 */
[----:B------:R-:W1:Y:S01]  /*d6c0*/  MUFU.EX2 R178, R203 ;  /* 0x000000cb00b27308 */ /* 0x000e620000000800 */
[----:B-----5:R-:W-:-:S04]  /*d6d0*/  FADD.FTZ R186, R14, R153 ;  /* 0x000000990eba7221 */ /* 0x020fc80000010000 */
[----:B---3--:R-:W-:-:S03]  /*d6e0*/  FADD.FTZ R186, R21, R186 ;  /* 0x000000ba15ba7221 */ /* 0x008fc60000010000 */
[----:B------:R-:W2:Y:S01]  /*d6f0*/  MUFU.EX2 R210, R210 ;  /* 0x000000d200d27308 */ /* 0x000ea20000000800 */
[----:B0-----:R-:W-:-:S07]  /*d700*/  FADD.FTZ R153, R201, R186 ;  /* 0x000000bac9997221 */ /* 0x001fce0000010000 */
[----:B------:R-:W0:Y:S01]  /*d710*/  MUFU.EX2 R169, R169 ;  /* 0x000000a900a97308 */ /* 0x000e220000000800 */
[----:B-1----:R-:W-:-:S07]  /*d720*/  FADD.FTZ R153, R178, R153 ;  /* 0x00000099b2997221 */ /* 0x002fce0000010000 */
[----:B------:R-:W1:Y:S01]  /*d730*/  MUFU.EX2 R180, R163 ;  /* 0x000000a300b47308 */ /* 0x000e620000000800 */
[----:B--2---:R-:W-:-:S04]  /*d740*/  FADD.FTZ R186, R210, R153 ;  /* 0x00000099d2ba7221 */ /* 0x004fc80000010000 */
[----:B------:R-:W-:-:S03]  /*d750*/  FADD.FTZ R186, R3, R186 ;  /* 0x000000ba03ba7221 */ /* 0x000fc60000010000 */
[----:B------:R-:W2:Y:S01]  /*d760*/  MUFU.EX2 R171, R171 ;  /* 0x000000ab00ab7308 */ /* 0x000ea20000000800 */
[----:B0-----:R-:W-:-:S07]  /*d770*/  FADD.FTZ R153, R169, R186 ;  /* 0x000000baa9997221 */ /* 0x001fce0000010000 */
[----:B------:R0:W3:Y:S01]  /*d780*/  MUFU.EX2 R182, R165 ;  /* 0x000000a500b67308 */ /* 0x0000e20000000800 */
[C---:B-1----:R-:W-:Y:S01]  /*d790*/  FADD.FTZ R186, R180.reuse, R153 ;  /* 0x00000099b4ba7221 */ /* 0x042fe20000010000 */
[----:B------:R-:W-:-:S06]  /*d7a0*/  F2FP.F16.F32.PACK_AB R169, R180, R169 ;  /* 0x000000a9b4a9723e */ /* 0x000fcc00000000ff */
[----:B------:R1:W4:Y:S01]  /*d7b0*/  MUFU.EX2 R173, R167 ;  /* 0x000000a700ad7308 */ /* 0x0003220000000800 */
[----:B--2---:R-:W-:Y:S01]  /*d7c0*/  FADD.FTZ R153, R171, R186 ;  /* 0x000000baab997221 */ /* 0x004fe20000010000 */
[----:B0-----:R-:W-:-:S06]  /*d7d0*/  F2FP.F16.F32.PACK_AB R165, R178, R201 ;  /* 0x000000c9b2a5723e */ /* 0x001fcc00000000ff */
[----:B------:R-:W0:Y:S01]  /*d7e0*/  MUFU.EX2 R198, R198 ;  /* 0x000000c600c67308 */ /* 0x000e220000000800 */
[C---:B---3--:R-:W-:Y:S01]  /*d7f0*/  FADD.FTZ R188, R182.reuse, R153 ;  /* 0x00000099b6bc7221 */ /* 0x048fe20000010000 */
[----:B-1----:R-:W-:Y:S02]  /*d800*/  F2FP.F16.F32.PACK_AB R167, R3, R210 ;  /* 0x000000d203a7723e */ /* 0x002fe400000000ff */
[----:B------:R-:W-:Y:S02]  /*d810*/  F2FP.F16.F32.PACK_AB R153, R183, R192 ;  /* 0x000000c0b799723e */ /* 0x000fe400000000ff */
[----:B------:R-:W-:Y:S02]  /*d820*/  F2FP.F16.F32.PACK_AB R171, R182, R171 ;  /* 0x000000abb6ab723e */ /* 0x000fe400000000ff */
[----:B------:R-:W1:Y:S01]  /*d830*/  MUFU.EX2 R175, R193 ;  /* 0x000000c100af7308 */ /* 0x000e620000000800 */
[----:B----4-:R-:W-:-:S07]  /*d840*/  FADD.FTZ R163, R173, R188 ;  /* 0x000000bcada37221 */ /* 0x010fce0000010000 */
[----:B------:R-:W2:Y:S01]  /*d850*/  MUFU.EX2 R186, R191 ;  /* 0x000000bf00ba7308 */ /* 0x000ea20000000800 */
[C---:B0-----:R-:W-:Y:S01]  /*d860*/  FADD.FTZ R10, R198.reuse, R163 ;  /* 0x000000a3c60a7221 */ /* 0x041fe20000010000 */
[----:B------:R-:W-:Y:S02]  /*d870*/  F2FP.F16.F32.PACK_AB R163, R21, R14 ;  /* 0x0000000e15a3723e */ /* 0x000fe400000000ff */
[----:B------:R-:W-:Y:S01]  /*d880*/  F2FP.F16.F32.PACK_AB R173, R198, R173 ;  /* 0x000000adc6ad723e */ /* 0x000fe200000000ff */
[----:B-1----:R-:W-:-:S04]  /*d890*/  FADD.FTZ R3, R175, R10 ;  /* 0x0000000aaf037221 */ /* 0x002fc80000010000 */
[C---:B--2---:R-:W-:Y:S01]  /*d8a0*/  FADD.FTZ R3, R186.reuse, R3 ;  /* 0x00000003ba037221 */ /* 0x044fe20000010000 */
[----:B------:R-:W-:Y:S01]  /*d8b0*/  F2FP.F16.F32.PACK_AB R175, R186, R175 ;  /* 0x000000afbaaf723e */ /* 0x000fe200000000ff */
[----:B------:R-:W-:Y:S06]  /*d8c0*/  @!P0 BRA `(.L_x_9027) ;  /* 0x0000000000048947 */ /* 0x000fec0003800000 */
[----:B------:R-:W-:Y:S01]  /*d8d0*/  BPT.TRAP 0x1 ;  /* 0x000000040000795c */ /* 0x000fe20000300000 */
.L_x_9027:
[----:B------:R0:W1:Y:S01]  /*d8e0*/  SYNCS.PHASECHK.TRANS64.TRYWAIT P1, [UR27+0x22850], R9 ;  /* 0x02285009ff0075a7 */ /* 0x000062000802015b */
[----:B------:R-:W-:Y:S05]  /*d8f0*/  @!P0 BRA `(.L_x_9028) ;  /* 0x0000000000048947 */ /* 0x000fea0003800000 */
[----:B------:R-:W-:Y:S01]  /*d900*/  BPT.TRAP 0x1 ;  /* 0x000000040000795c */ /* 0x000fe20000300000 */
.L_x_9028:
[----:B-1----:R-:W-:Y:S05]  /*d910*/  @P1 BRA `(.L_x_9029) ;  /* 0x0000000000081947 */ /* 0x002fea0003800000 */
[----:B------:R-:W1:Y:S02]  /*d920*/  SYNCS.PHASECHK.TRANS64.TRYWAIT P1, [UR27+0x22850], R9 ;  /* 0x02285009ff0075a7 */ /* 0x000e64000802015b */
[----:B-1----:R-:W-:Y:S05]  /*d930*/  @!P1 BRA `(.L_x_9030) ;  /* 0x0000008800609947 */ /* 0x002fea0003800000 */
.L_x_9029:
        /* <DEDUP_REMOVED lines=49> */
.L_x_9014:
[----:B------:R-:W0:Y:S01]  /*dc50*/  SHFL.BFLY PT, R5, R4, 0x2, 0x1f ;  /* 0x0c401f0004057f89 */ /* 0x000e2200000e0000 */
[----:B------:R-:W-:Y:S01]  /*dc60*/  IMAD.MOV.U32 R17, RZ, RZ, RZ ;  /* 0x000000ffff117224 */ /* 0x000fe200078e00ff */
[----:B------:R-:W-:Y:S01]  /*dc70*/  UIADD3 UR37, UR37, 0x1, URZ ;  /* 0x0000000125257890 */ /* 0x000fe2000fffe03f */
[----:B------:R-:W-:Y:S01]  /*dc80*/  IMAD.MOV.U32 R13, RZ, RZ, RZ ;  /* 0x000000ffff0d7224 */ /* 0x000fe200078e00ff */
[----:B------:R-:W1:Y:S01]  /*dc90*/  SHFL.BFLY PT, R10, R3, 0x2, 0x1f ;  /* 0x0c401f00030a7f89 */ /* 0x000e6200000e0000 */
[----:B------:R-:W-:Y:S01]  /*dca0*/  IMAD.U32 R18, RZ, RZ, UR7 ;  /* 0x00000007ff127e24 */ /* 0x000fe2000f8e00ff */
[----:B------:R-:W-:Y:S01]  /*dcb0*/  UISETP.NE.AND UP0, UPT, UR37, 0x2, UPT ;  /* 0x000000022500788c */ /* 0x000fe2000bf05270 */
[----:B------:R-:W-:Y:S01]  /*dcc0*/  IMAD.MOV.U32 R20, RZ, RZ, -0x800000 ;  /* 0xff800000ff147424 */ /* 0x000fe200078e00ff */
[----:B------:R2:W-:Y:S06]  /*dcd0*/  BAR.ARV R8, 0x100 ;  /* 0x000400080000751d */ /* 0x0005ec0000002000 */
[----:B------:R-:W-:-:S02]  /*dce0*/  USEL UR4, URZ, 0x1, UP0 ;  /* 0x000000013f047887 */ /* 0x000fc40008000000 */
[----:B------:R-:W-:Y:S06]  /*dcf0*/  BAR.ARV 0x8, 0x120 ;  /* 0x0204800000007b1d */ /* 0x000fec0000002000 */
[----:B------:R-:W-:Y:S01]  /*dd00*/  PLOP3.LUT P0, PT, PT, PT, PT, 0x8, 0x0 ;  /* 0x000000000000781c */ /* 0x000fe20003f0e170 */
[----:B------:R-:W-:Y:S01]  /*dd10*/  UIADD3 UR41, UR41, 0x1, URZ ;  /* 0x0000000129297890 */ /* 0x000fe2000fffe03f */
[----:B0-----:R-:W-:Y:S01]  /*dd20*/  FADD.FTZ R5, R5, R4 ;  /* 0x0000000405057221 */ /* 0x001fe20000010000 */
[----:B------:R-:W-:Y:S02]  /*dd30*/  USEL UR37, UR37, URZ, UP0 ;  /* 0x0000003f25257287 */ /* 0x000fe40008000000 */
[----:B------:R-:W-:Y:S01]  /*dd40*/  ULOP3.LUT UR40, UR40, UR4, URZ, 0x3c, !UPT ;  /* 0x0000000428287292 */ /* 0x000fe2000f8e3c3f */
[----:B-1----:R-:W-:Y:S01]  /*dd50*/  FADD.FTZ R10, R10, R3 ;  /* 0x000000030a0a7221 */ /* 0x002fe20000010000 */
[----:B------:R-:W0:Y:S04]  /*dd60*/  SHFL.BFLY PT, R0, R5, 0x1, 0x1f ;  /* 0x0c201f0005007f89 */ /* 0x000e2800000e0000 */
[----:B------:R-:W1:Y:S01]  /*dd70*/  SHFL.BFLY PT, R9, R10, 0x1, 0x1f ;  /* 0x0c201f000a097f89 */ /* 0x000e6200000e0000 */
[----:B0-----:R-:W-:Y:S01]  /*dd80*/  FADD.FTZ R152, R5, R0 ;  /* 0x0000000005987221 */ /* 0x001fe20000010000 */
[----:B-1----:R-:W-:-:S04]  /*dd90*/  FADD.FTZ R153, R10, R9 ;  /* 0x000000090a997221 */ /* 0x002fc80000010000 */
[----:B------:R-:W-:Y:S02]  /*dda0*/  FSETP.NE.FTZ.AND P1, PT, R152, RZ, PT ;  /* 0x000000ff9800720b */ /* 0x000fe40003f35000 */
[----:B------:R-:W-:-:S11]  /*ddb0*/  FSETP.NE.FTZ.AND P2, PT, R153, RZ, PT ;  /* 0x000000ff9900720b */ /* 0x000fd60003f55000 */
[----:B------:R-:W0:Y:S01]  /*ddc0*/  @P1 MUFU.RCP R17, R152 ;  /* 0x0000009800111308 */ /* 0x000e220000001000 */
[----:B------:R-:W-:-:S07]  /*ddd0*/  @P1 FMUL.FTZ R18, R18, 0.69314718246459960938 ;  /* 0x3f31721812121820 */ /* 0x000fce0000410000 */
[----:B------:R-:W1:Y:S01]  /*dde0*/  @P2 MUFU.RCP R13, R153 ;  /* 0x00000099000d2308 */ /* 0x000e620000001000 */
        /* <DEDUP_REMOVED lines=64> */
[----:B------:R-:W0:Y:S01]  /*e1f0*/  @P2 MUFU.LG2 R44, R153 ;  /* 0x00000099002c2308 */ /* 0x000e220000000c00 */
[----:B------:R-:W-:-:S02]  /*e200*/  IMAD.U32 R52, RZ, RZ, UR7 ;  /* 0x00000007ff347e24 */ /* 0x000fc4000f8e00ff */
[-C--:B-1----:R-:W-:Y:S01]  /*e210*/  FMUL.FTZ R175, R27, R13.reuse ;  /* 0x0000000d1baf7220 */ /* 0x082fe20000410000 */
[-C--:B------:R-:W-:Y:S01]  /*e220*/  FMUL.FTZ R159, R79, R13.reuse ;  /* 0x0000000d4f9f7220 */ /* 0x080fe20000410000 */
[-C--:B------:R-:W-:Y:S01]  /*e230*/  FMUL.FTZ R161, R75, R13.reuse ;  /* 0x0000000d4ba17220 */ /* 0x080fe20000410000 */
[----:B------:R-:W-:Y:S01]  /*e240*/  @P2 FMUL.FTZ R52, R52, 0.69314718246459960938 ;  /* 0x3f31721834342820 */ /* 0x000fe20000410000 */
[-C--:B------:R-:W-:Y:S01]  /*e250*/  FMUL.FTZ R79, R83, R13.reuse ;  /* 0x0000000d534f7220 */ /* 0x080fe20000410000 */
[----:B------:R-:W-:Y:S01]  /*e260*/  IMAD.MOV.U32 R40, RZ, RZ, -0x800000 ;  /* 0xff800000ff287424 */ /* 0x000fe200078e00ff */
        /* <DEDUP_REMOVED lines=65> */
.L_x_8961:
        /* <DEDUP_REMOVED lines=75> */
[----:B------:R-:W-:Y:S02]  /*eb30*/  LOP3.LUT R44, R95, 0x380, RZ, 0xc0, !PT ;  /* 0x000003805f2c7812 */ /* 0x000fe400078ec0ff */
[----:B------:R-:W-:Y:S02]  /*eb40*/  LOP3.LUT R38, R13, R18, RZ, 0x3c, !PT ;  /* 0x000000120d267212 */ /* 0x000fe400078e3cff */
[----:B------:R-:W-:Y:S02]  /*eb50*/  LOP3.LUT R13, R50, 0x380, RZ, 0xc0, !PT ;  /* 0x00000380320d7812 */ /* 0x000fe400078ec0ff */
        /* <DEDUP_REMOVED lines=10> */
[----:B------:R-:W-:Y:S02]  /*ec00*/  MOV R13, R6 ;  /* 0x00000006000d7202 */ /* 0x000fe40000000f00 */
[----:B------:R-:W-:Y:S02]  /*ec10*/  LOP3.LUT R7, R191, 0x380, RZ, 0xc0, !PT ;  /* 0x00000380bf077812 */ /* 0x000fe400078ec0ff */
[----:B------:R-:W-:Y:S02]  /*ec20*/  LOP3.LUT R62, R18, R185, RZ, 0x3c, !PT ;  /* 0x000000b9123e7212 */ /* 0x000fe400078e3cff */
[----:B------:R-:W-:-:S02]  /*ec30*/  LOP3.LUT R18, R193, 0x380, RZ, 0xc0, !PT ;  /* 0x00000380c1127812 */ /* 0x000fc400078ec0ff */
[----:B------:R-:W-:Y:S02]  /*ec40*/  LOP3.LUT R46, R177, 0x380, RZ, 0xc0, !PT ;  /* 0x00000380b12e7812 */ /* 0x000fe400078ec0ff */
[----:B------:R-:W-:Y:S02]  /*ec50*/  LOP3.LUT R26, R94, 0x380, RZ, 0xc0, !PT ;  /* 0x000003805e1a7812 */ /* 0x000fe400078ec0ff */
[----:B------:R-:W-:Y:S02]  /*ec60*/  F2FP.F16.F32.PACK_AB R6, R29, R0 ;  /* 0x000000001d06723e */ /* 0x000fe400000000ff */
[----:B------:R-:W-:Y:S02]  /*ec70*/  SHF.R.U64 R0, R7, 0x3, RZ ;  /* 0x0000000307007819 */ /* 0x000fe400000012ff */
[----:B------:R-:W-:Y:S02]  /*ec80*/  SHF.R.U64 R42, R42, 0x3, RZ ;  /* 0x000000032a2a7819 */ /* 0x000fe400000012ff */
        /* <DEDUP_REMOVED lines=9> */
[----:B------:R-:W-:Y:S02]  /*ed20*/  LOP3.LUT R44, R44, R95, RZ, 0x3c, !PT ;  /* 0x0000005f2c2c7212 */ /* 0x000fe400078e3cff */
[----:B------:R-:W-:Y:S02]  /*ed30*/  SHF.R.U64 R54, R54, 0x3, RZ ;  /* 0x0000000336367819 */ /* 0x000fe400000012ff */
[----:B------:R-:W-:Y:S02]  /*ed40*/  LOP3.LUT R64, R187, 0x380, RZ, 0xc0, !PT ;  /* 0x00000380bb407812 */ /* 0x000fe400078ec0ff */
[----:B------:R-:W-:Y:S02]  /*ed50*/  LOP3.LUT R26, R18, R193, RZ, 0x3c, !PT ;  /* 0x000000c1121a7212 */ /* 0x000fe400078e3cff */
[----:B------:R-:W-:Y:S01]  /*ed60*/  LOP3.LUT R46, R46, R177, RZ, 0x3c, !PT ;  /* 0x000000b12e2e7212 */ /* 0x000fe200078e3cff */
[----:B------:R0:W-:Y:S01]  /*ed70*/  STSM.16.M88.4 [R13], R4 ;  /* 0x000000040d007844 */ /* 0x0001e20000000200 */
[----:B------:R-:W-:-:S02]  /*ed80*/  SHF.R.U64 R56, R56, 0x3, RZ ;  /* 0x0000000338387819 */ /* 0x000fc400000012ff */
[----:B------:R-:W-:Y:S02]  /*ed90*/  LOP3.LUT R66, R189, 0x380, RZ, 0xc0, !PT ;  /* 0x00000380bd427812 */ /* 0x000fe400078ec0ff */
[----:B------:R-:W-:Y:S02]  /*eda0*/  LOP3.LUT R30, R29, R94, RZ, 0x3c, !PT ;  /* 0x0000005e1d1e7212 */ /* 0x000fe400078e3cff */
[----:B------:R-:W-:Y:S02]  /*edb0*/  MOV R38, R38 ;  /* 0x0000002600267202 */ /* 0x000fe40000000f00 */
[----:B------:R-:W-:Y:S02]  /*edc0*/  MOV R42, R42 ;  /* 0x0000002a002a7202 */ /* 0x000fe40000000f00 */
[----:B------:R-:W-:Y:S02]  /*edd0*/  LOP3.LUT R54, R54, R181, RZ, 0x3c, !PT ;  /* 0x000000b536367212 */ /* 0x000fe400078e3cff */
[----:B------:R-:W-:-:S02]  /*ede0*/  SHF.R.U64 R64, R64, 0x3, RZ ;  /* 0x0000000340407819 */ /* 0x000fc400000012ff */
[----:B------:R-:W-:Y:S02]  /*edf0*/  MOV R44, R44 ;  /* 0x0000002c002c7202 */ /* 0x000fe40000000f00 */
[----:B0-----:R-:W-:Y:S02]  /*ee00*/  F2FP.F16.F32.PACK_AB R4, R33, R32 ;  /* 0x000000202104723e */ /* 0x001fe400000000ff */
[----:B------:R-:W-:Y:S02]  /*ee10*/  F2FP.F16.F32.PACK_AB R5, R171, R158 ;  /* 0x0000009eab05723e */ /* 0x000fe400000000ff */
[----:B------:R-:W-:Y:S02]  /*ee20*/  F2FP.F16.F32.PACK_AB R6, R37, R36 ;  /* 0x000000242506723e */ /* 0x000fe400000000ff */
[----:B------:R-:W-:Y:S02]  /*ee30*/  F2FP.F16.F32.PACK_AB R7, R170, R157 ;  /* 0x0000009daa07723e */ /* 0x000fe400000000ff */
[----:B------:R-:W-:-:S02]  /*ee40*/  MOV R32, R26 ;  /* 0x0000001a00207202 */ /* 0x000fc40000000f00 */
[----:B------:R-:W-:Y:S01]  /*ee50*/  F2FP.F16.F32.PACK_AB R13, R167, R154 ;  /* 0x0000009aa70d723e */ /* 0x000fe200000000ff */
[----:B------:R0:W-:Y:S01]  /*ee60*/  STSM.16.M88.4 [R38], R4 ;  /* 0x0000000426007844 */ /* 0x0001e20000000200 */
[----:B------:R-:W-:Y:S02]  /*ee70*/  LOP3.LUT R56, R56, R183, RZ, 0x3c, !PT ;  /* 0x000000b738387212 */ /* 0x000fe400078e3cff */
[----:B------:R-:W-:Y:S01]  /*ee80*/  SHF.R.U64 R66, R66, 0x3, RZ ;  /* 0x0000000342427819 */ /* 0x000fe200000012ff */
[----:B------:R-:W-:Y:S01]  /*ee90*/  STSM.16.M88.4 [R42], R8 ;  /* 0x000000082a007844 */ /* 0x000fe20000000200 */
[----:B------:R-:W-:Y:S02]  /*eea0*/  MOV R46, R46 ;  /* 0x0000002e002e7202 */ /* 0x000fe40000000f00 */
[----:B------:R-:W-:Y:S01]  /*eeb0*/  MOV R18, R30 ;  /* 0x0000001e00127202 */ /* 0x000fe20000000f00 */
[----:B------:R-:W-:Y:S01]  /*eec0*/  STSM.16.M88.4 [R44], R12 ;  /* 0x0000000c2c007844 */ /* 0x000fe20000000200 */
[----:B------:R-:W-:-:S02]  /*eed0*/  F2FP.F16.F32.PACK_AB R26, R61, R60 ;  /* 0x0000003c3d1a723e */ /* 0x000fc400000000ff */
[----:B------:R-:W-:Y:S02]  /*eee0*/  F2FP.F16.F32.PACK_AB R27, R165, R152 ;  /* 0x00000098a51b723e */ /* 0x000fe400000000ff */
[----:B------:R-:W-:Y:S02]  /*eef0*/  MOV R50, R50 ;  /* 0x0000003200327202 */ /* 0x000fe40000000f00 */
[----:B------:R-:W-:Y:S01]  /*ef00*/  F2FP.F16.F32.PACK_AB R29, R163, R48 ;  /* 0x00000030a31d723e */ /* 0x000fe200000000ff */
[----:B------:R-:W-:Y:S01]  /*ef10*/  STSM.16.M88.4 [R46], R24 ;  /* 0x000000182e007844 */ /* 0x000fe20000000200 */
[----:B------:R-:W-:Y:S02]  /*ef20*/  F2FP.F16.F32.PACK_AB R30, R69, R68 ;  /* 0x00000044451e723e */ /* 0x000fe400000000ff */
[----:B------:R-:W-:Y:S02]  /*ef30*/  F2FP.F16.F32.PACK_AB R31, R162, R41 ;  /* 0x00000029a21f723e */ /* 0x000fe400000000ff */
[----:B------:R-:W-:-:S02]  /*ef40*/  MOV R52, R52 ;  /* 0x0000003400347202 */ /* 0x000fc40000000f00 */
[----:B0-----:R-:W-:Y:S01]  /*ef50*/  F2FP.F16.F32.PACK_AB R4, R73, R72 ;  /* 0x000000484904723e */ /* 0x001fe200000000ff */
[----:B------:R-:W-:Y:S01]  /*ef60*/  STSM.16.M88.4 [R50], R28 ;  /* 0x0000001c32007844 */ /* 0x000fe20000000200 */
[----:B------:R-:W-:Y:S02]  /*ef70*/  F2FP.F16.F32.PACK_AB R5, R161, R74 ;  /* 0x0000004aa105723e */ /* 0x000fe400000000ff */
[----:B------:R-:W-:Y:S02]  /*ef80*/  F2FP.F16.F32.PACK_AB R6, R77, R76 ;  /* 0x0000004c4d06723e */ /* 0x000fe400000000ff */
[----:B------:R-:W-:Y:S02]  /*ef90*/  F2FP.F16.F32.PACK_AB R7, R159, R78 ;  /* 0x0000004e9f07723e */ /* 0x000fe400000000ff */
[----:B------:R-:W-:Y:S02]  /*efa0*/  LOP3.LUT R64, R64, R187, RZ, 0x3c, !PT ;  /* 0x000000bb40407212 */ /* 0x000fe400078e3cff */
[----:B------:R-:W-:Y:S01]  /*efb0*/  MOV R54, R54 ;  /* 0x0000003600367202 */ /* 0x000fe20000000f00 */
[----:B------:R0:W-:Y:S01]  /*efc0*/  STSM.16.M88.4 [R52], R4 ;  /* 0x0000000434007844 */ /* 0x0001e20000000200 */
[----:B------:R-:W-:-:S02]  /*efd0*/  LOP3.LUT R66, R66, R189, RZ, 0x3c, !PT ;  /* 0x000000bd42427212 */ /* 0x000fc400078e3cff */
[----:B------:R-:W-:Y:S01]  /*efe0*/  MOV R56, R56 ;  /* 0x0000003800387202 */ /* 0x000fe20000000f00 */
[----:B------:R1:W-:Y:S01]  /*eff0*/  STSM.16.M88.4 [R54], R80 ;  /* 0x0000005036007844 */ /* 0x0003e20000000200 */
[----:B------:R-:W-:Y:S02]  /*f000*/  F2FP.F16.F32.PACK_AB R91, R86, R91 ;  /* 0x0000005b565b723e */ /* 0x000fe400000000ff */
[----:B------:R-:W-:Y:S02]  /*f010*/  F2FP.F16.F32.PACK_AB R97, R99, R98 ;  /* 0x000000626361723e */ /* 0x000fe400000000ff */
[----:B------:R-:W-:Y:S01]  /*f020*/  F2FP.F16.F32.PACK_AB R104, R105, R104 ;  /* 0x000000686968723e */ /* 0x000fe200000000ff */
[----:B------:R1:W-:Y:S01]  /*f030*/  STSM.16.M88.4 [R56], R88 ;  /* 0x0000005838007844 */ /* 0x0003e20000000200 */
[----:B------:R-:W-:Y:S02]  /*f040*/  LOP3.LUT R70, R0, R191, RZ, 0x3c, !PT ;  /* 0x000000bf00467212 */ /* 0x000fe400078e3cff */
[----:B------:R-:W-:-:S02]  /*f050*/  MOV R58, R58 ;  /* 0x0000003a003a7202 */ /* 0x000fc40000000f00 */
[----:B------:R-:W-:Y:S01]  /*f060*/  F2FP.F16.F32.PACK_AB R98, R101, R100 ;  /* 0x000000646562723e */ /* 0x000fe200000000ff */
[----:B0-----:R-:W-:Y:S01]  /*f070*/  IMAD.U32 R4, RZ, RZ, UR8 ;  /* 0x00000008ff047e24 */ /* 0x001fe2000f8e00ff */
[----:B------:R-:W-:Y:S01]  /*f080*/  F2FP.F16.F32.PACK_AB R99, R103, R102 ;  /* 0x000000666763723e */ /* 0x000fe200000000ff */
[----:B------:R-:W-:Y:S01]  /*f090*/  IMAD.U32 R5, RZ, RZ, UR9 ;  /* 0x00000009ff057e24 */ /* 0x000fe2000f8e00ff */
[----:B------:R-:W-:Y:S01]  /*f0a0*/  F2FP.F16.F32.PACK_AB R105, R107, R106 ;  /* 0x0000006a6b69723e */ /* 0x000fe200000000ff */
[----:B------:R-:W-:Y:S01]  /*f0b0*/  ULDC.64 UR8, c[0x0][0xbe0] ;  /* 0x0002f80000087ab9 */ /* 0x000fe20000000a00 */
        /* <DEDUP_REMOVED lines=31> */
[----:B------:R-:W-:Y:S01]  /*f2b0*/  F2FP.F16.F32.PACK_AB R147, R151, R150 ;  /* 0x000000969793723e */ /* 0x000fe200000000ff */
[----:B------:R-:W-:Y:S01]  /*f2c0*/  UISETP.NE.U32.AND UP1, UPT, UR8, URZ, UPT ;  /* 0x0000003f0800728c */ /* 0x000fe2000bf25070 */
[----:B------:R-:W0:Y:S01]  /*f2d0*/  LDC R3, c[0x0][0xa88] ;  /* 0x0002a200ff037b82 */ /* 0x000e220000000800 */
[----:B------:R-:W-:Y:S02]  /*f2e0*/  PLOP3.LUT P1, PT, PT, PT, UP0, 0x80, 0x0 ;  /* 0x000000000000781c */ /* 0x000fe40003f2f008 */
[----:B------:R1:W-:Y:S05]  /*f2f0*/  STSM.16.M88.4 [R18], R144 ;  /* 0x0000009012007844 */ /* 0x0003ea0000000200 */
[----:B------:R-:W-:Y:S01]  /*f300*/  BAR.SYNC.DEFER_BLOCKING 0x1, 0x100 ;  /* 0x0044000000007b1d */ /* 0x000fe20000010000 */
[----:B------:R-:W-:Y:S01]  /*f310*/  UISETP.NE.AND.EX UP1, UPT, UR9, URZ, UPT, UP1 ;  /* 0x0000003f0900728c */ /* 0x000fe2000bf25310 */
[----:B------:R-:W-:-:S05]  /*f320*/  IMAD R7, R22, 0x40, R19 ;  /* 0x0000004016077824 */ /* 0x000fca00078e0213 */
[----:B------:R-:W-:-:S05]  /*f330*/  PLOP3.LUT P2, PT, PT, PT, UP1, 0x80, 0x0 ;  /* 0x000000000000781c */ /* 0x000fca0003f4f018 */
[----:B------:R-:W-:Y:S02]  /*f340*/  @UP1 ULDC.64 UR8, c[0x0][0xbe0] ;  /* 0x0002f80000081ab9 */ /* 0x000fe40000000a00 */
[----:B------:R-:W-:Y:S01]  /*f350*/  @UP1 UIMAD.WIDE UR8, UR43, 0x4, UR8 ;  /* 0x000000042b0818a5 */ /* 0x000fe2000f8e0208 */
[----:B------:R-:W-:-:S05]  /*f360*/  IMAD.WIDE R34, R7, 0x2, R34 ;  /* 0x0000000207227825 */ /* 0x000fca00078e0222 */
[----:B------:R-:W-:Y:S02]  /*f370*/  IMAD.U32 R6, RZ, RZ, UR8 ;  /* 0x00000008ff067e24 */ /* 0x000fe4000f8e00ff */
[----:B------:R-:W-:Y:S01]  /*f380*/  IMAD.U32 R7, RZ, RZ, UR9 ;  /* 0x00000009ff077e24 */ /* 0x000fe2000f8e00ff */
[----:B------:R-:W2:Y:S01]  /*f390*/  @P1 LDG.E R0, desc[UR38][R4.64] ;  /* 0x0000002604001981 */ /* 0x000ea2000c1e1900 */
[----:B------:R-:W-:Y:S01]  /*f3a0*/  UMOV UR4, URZ ;  /* 0x0000003f00047c82 */ /* 0x000fe20008000000 */
[----:B------:R-:W-:Y:S02]  /*f3b0*/  IADD3 R13, P0, R34, 0x1000, RZ ;  /* 0x00001000220d7810 */ /* 0x000fe40007f1e0ff */
[----:B0-----:R1:W5:Y:S01]  /*f3c0*/  @P2 LDG.E R3, desc[UR38][R6.64] ;  /* 0x0000002606032981 */ /* 0x001362000c1e1900 */
[----:B--2---:R-:W-:Y:S01]  /*f3d0*/  @P1 R2UR UR4, R0 ;  /* 0x00000000000412ca */ /* 0x004fe200000e0000 */
[----:B-1----:R-:W-:-:S14]  /*f3e0*/  @P2 BRA `(.L_x_9034) ;  /* 0x0000000000102947 */ /* 0x002fdc0003800000 */
[----:B------:R-:W-:Y:S05]  /*f3f0*/  @!P1 BRA `(.L_x_9034) ;  /* 0x00000000000c9947 */ /* 0x000fea0003800000 */
[----:B------:R-:W2:Y:S04]  /*f400*/  LDG.E R0, desc[UR38][R4.64] ;  /* 0x0000002604007981 */ /* 0x000ea8000c1e1900 */
[----:B-----5:R-:W2:Y:S02]  /*f410*/  LDG.E R3, desc[UR38][R4.64+0x4] ;  /* 0x0000042604037981 */ /* 0x020ea4000c1e1900 */
[----:B--2---:R-:W-:-:S07]  /*f420*/  IMAD.IADD R3, R3, 0x1, -R0 ;  /* 0x0000000103037824 */ /* 0x004fce00078e0a00 */
.L_x_9034:
        /* <DEDUP_REMOVED lines=9> */
[----:B------:R-:W-:Y:S01]  /*f4c0*/  SHF.R.S32.HI R0, RZ, 0x1f, R6 ;  /* 0x0000001fff007819 */ /* 0x000fe20000011406 */
[----:B------:R-:W-:Y:S01]  /*f4d0*/  UIMAD.WIDE.U32 UR8, UR44, UR12, UR10 ;  /* 0x0000000c2c0872a5 */ /* 0x000fe2000f8e000a */
[----:B------:R-:W-:Y:S01]  /*f4e0*/  SHF.R.U64 R4, R4, 0x3, RZ ;  /* 0x0000000304047819 */ /* 0x000fe200000012ff */
[----:B------:R-:W-:Y:S01]  /*f4f0*/  UIMAD UR10, UR44, UR13, UR7 ;  /* 0x0000000d2c0a72a4 */ /* 0x000fe2000f8e0207 */
[----:B------:R-:W-:Y:S01]  /*f500*/  LOP3.LUT R12, R13, 0x380, RZ, 0xc0, !PT ;  /* 0x000003800d0c7812 */ /* 0x000fe200078ec0ff */
[----:B------:R-:W-:Y:S01]  /*f510*/  USHF.R.S32.HI UR7, URZ, 0x1f, UR43 ;  /* 0x0000001f3f077899 */ /* 0x000fe2000801142b */
[----:B------:R-:W-:Y:S01]  /*f520*/  LOP3.LUT R4, R4, R5, RZ, 0x3c, !PT ;  /* 0x0000000504047212 */ /* 0x000fe200078e3cff */
[----:B------:R-:W-:Y:S01]  /*f530*/  ULDC.64 UR12, c[0x0][0xb78] ;  /* 0x0002de00000c7ab9 */ /* 0x000fe20000000a00 */
[----:B------:R-:W-:Y:S01]  /*f540*/  UIADD3 UR9, UR9, UR10, URZ ;  /* 0x0000000a09097290 */ /* 0x000fe2000fffe03f */
[----:B------:R-:W-:Y:S01]  /*f550*/  IADD3 R9, P1, R34, 0x2000, RZ ;  /* 0x0000200022097810 */ /* 0x000fe20007f3e0ff */
[----:B------:R-:W-:Y:S01]  /*f560*/  USEL UR16, UR7, URZ, !UP0 ;  /* 0x0000003f07107287 */ /* 0x000fe2000c000000 */
[----:B------:R-:W-:Y:S01]  /*f570*/  SHF.R.U64 R12, R12, 0x3, RZ ;  /* 0x000000030c0c7819 */ /* 0x000fe200000012ff */
[----:B------:R-:W-:Y:S01]  /*f580*/  UIMAD.WIDE.U32 UR8, UR15, UR12, UR8 ;  /* 0x0000000c0f0872a5 */ /* 0x000fe2000f8e0008 */
[----:B------:R-:W-:Y:S01]  /*f590*/  LOP3.LUT R8, R9, 0x380, RZ, 0xc0, !PT ;  /* 0x0000038009087812 */ /* 0x000fe200078ec0ff */
[----:B------:R-:W-:Y:S01]  /*f5a0*/  UIMAD UR7, UR16, UR12, URZ ;  /* 0x0000000c100772a4 */ /* 0x000fe2000f8e023f */
[----:B------:R-:W-:Y:S01]  /*f5b0*/  LOP3.LUT R12, R12, R13, RZ, 0x3c, !PT ;  /* 0x0000000d0c0c7212 */ /* 0x000fe200078e3cff */
[----:B------:R-:W-:Y:S01]  /*f5c0*/  IMAD.X R13, RZ, RZ, R35, P0 ;  /* 0x000000ffff0d7224 */ /* 0x000fe200000e0623 */
[----:B------:R-:W-:Y:S01]  /*f5d0*/  SHF.R.U64 R8, R8, 0x3, RZ ;  /* 0x0000000308087819 */ /* 0x000fe200000012ff */
[----:B------:R-:W-:Y:S01]  /*f5e0*/  UIMAD UR7, UR15, UR13, UR7 ;  /* 0x0000000d0f0772a4 */ /* 0x000fe2000f8e0207 */
[----:B------:R-:W-:-:S02]  /*f5f0*/  IADD3 R5, P3, R6, UR8, RZ ;  /* 0x0000000806057c10 */ /* 0x000fc4000ff7e0ff */
[C---:B------:R-:W-:Y:S02]  /*f600*/  IADD3 R69, P0, R34.reuse, 0x8000, RZ ;  /* 0x0000800022457810 */ /* 0x040fe40007f1e0ff */
[C---:B------:R-:W-:Y:S01]  /*f610*/  IADD3 R61, P6, R34.reuse, 0x4000, RZ ;  /* 0x00004000223d7810 */ /* 0x040fe20007fde0ff */
[----:B------:R-:W-:Y:S01]  /*f620*/  IMAD.U32 R7, RZ, RZ, UR7 ;  /* 0x00000007ff077e24 */ /* 0x000fe2000f8e00ff */
[C---:B------:R-:W-:Y:S02]  /*f630*/  IADD3 R37, P5, R34.reuse, 0x5000, RZ ;  /* 0x0000500022257810 */ /* 0x040fe40007fbe0ff */
[----:B------:R-:W-:Y:S02]  /*f640*/  IADD3 R33, P4, R34, 0x6000, RZ ;  /* 0x0000600022217810 */ /* 0x000fe40007f9e0ff */
[----:B------:R-:W-:Y:S01]  /*f650*/  IADD3.X R0, R0, UR9, R7, P3, !PT ;  /* 0x0000000900007c10 */ /* 0x000fe20009ffe407 */
[----:B------:R-:W-:Y:S01]  /*f660*/  ULDC.64 UR8, c[0x0][0xb40] ;  /* 0x0002d00000087ab9 */ /* 0x000fe20000000a00 */
[----:B------:R-:W-:Y:S01]  /*f670*/  LOP3.LUT R8, R8, R9, RZ, 0x3c, !PT ;  /* 0x0000000908087212 */ /* 0x000fe200078e3cff */
[----:B------:R-:W-:Y:S01]  /*f680*/  IMAD.X R9, RZ, RZ, R35, P1 ;  /* 0x000000ffff097224 */ /* 0x000fe200008e0623 */
[----:B------:R-:W-:-:S02]  /*f690*/  LEA R46, P3, R5, UR8, 0x2 ;  /* 0x00000008052e7c11 */ /* 0x000fc4000f8610ff */
[C---:B------:R-:W-:Y:S02]  /*f6a0*/  IADD3 R57, P1, R34.reuse, 0x9000, RZ ;  /* 0x0000900022397810 */ /* 0x040fe40007f3e0ff */
[----:B------:R-:W-:Y:S01]  /*f6b0*/  LEA.HI.X R47, R5, UR9, R0, 0x2, P3 ;  /* 0x00000009052f7c11 */ /* 0x000fe200098f1400 */
[----:B------:R-:W-:Y:S01]  /*f6c0*/  IMAD.X R5, RZ, RZ, R35, P2 ;  /* 0x000000ffff057224 */ /* 0x000fe200010e0623 */
[----:B------:R-:W-:Y:S01]  /*f6d0*/  IADD3 R25, P3, R34, 0x7000, RZ ;  /* 0x0000700022197810 */ /* 0x000fe20007f7e0ff */
[----:B------:R-:W-:Y:S01]  /*f6e0*/  VIADD R0, R6, 0x8 ;  /* 0x0000000806007836 */ /* 0x000fe20000000000 */
[----:B------:R-:W-:Y:S01]  /*f6f0*/  IADD3 R49, P2, R34, 0xa000, RZ ;  /* 0x0000a00022317810 */ /* 0x000fe20007f5e0ff */
[----:B------:R-:W-:Y:S01]  /*f700*/  ULDC.64 UR8, c[0x0][0xaa0] ;  /* 0x0002a80000087ab9 */ /* 0x000fe20000000a00 */
[----:B------:R-:W-:Y:S02]  /*f710*/  LOP3.LUT R68, R69, 0x380, RZ, 0xc0, !PT ;  /* 0x0000038045447812 */ /* 0x000fe400078ec0ff */
[----:B------:R-:W-:-:S02]  /*f720*/  LOP3.LUT R60, R61, 0x380, RZ, 0xc0, !PT ;  /* 0x000003803d3c7812 */ /* 0x000fc400078ec0ff */
[----:B------:R-:W-:Y:S02]  /*f730*/  LOP3.LUT R36, R37, 0x380, RZ, 0xc0, !PT ;  /* 0x0000038025247812 */ /* 0x000fe400078ec0ff */
        /* <DEDUP_REMOVED lines=8> */
[----:B------:R-:W-:Y:S02]  /*f7c0*/  SHF.R.U64 R24, R24, 0x3, RZ ;  /* 0x0000000318187819 */ /* 0x000fe400000012ff */
[----:B------:R-:W-:Y:S02]  /*f7d0*/  SHF.R.U64 R48, R48, 0x3, RZ ;  /* 0x0000000330307819 */ /* 0x000fe400000012ff */
[----:B------:R-:W-:-:S02]  /*f7e0*/  SHF.R.U64 R56, R56, 0x3, RZ ;  /* 0x0000000338387819 */ /* 0x000fc400000012ff */
        /* <DEDUP_REMOVED lines=12> */
[----:B------:R-:W-:-:S02]  /*f8b0*/  LOP3.LUT P0, RZ, R205, 0x3, RZ, 0xc0, !PT ;  /* 0x00000003cdff7812 */ /* 0x000fc4000780c0ff */
[C---:B------:R-:W-:Y:S02]  /*f8c0*/  IADD3 R43, P6, R34.reuse, 0xb000, RZ ;  /* 0x0000b000222b7810 */ /* 0x040fe40007fde0ff */
[C---:B------:R-:W-:Y:S02]  /*f8d0*/  IADD3 R73, P5, R34.reuse, 0xc000, RZ ;  /* 0x0000c00022497810 */ /* 0x040fe40007fbe0ff */
[C---:B------:R-:W-:Y:S02]  /*f8e0*/  IADD3 R65, P4, R34.reuse, 0xd000, RZ ;  /* 0x0000d00022417810 */ /* 0x040fe40007f9e0ff */
[----:B------:R-:W-:Y:S02]  /*f8f0*/  IADD3 R53, P3, R34, 0xe000, RZ ;  /* 0x0000e00022357810 */ /* 0x000fe40007f7e0ff */
[----:B------:R-:W-:Y:S01]  /*f900*/  LOP3.LUT R56, R56, R57, RZ, 0x3c, !PT ;  /* 0x0000003938387212 */ /* 0x000fe200078e3cff */
[----:B------:R-:W-:Y:S01]  /*f910*/  IMAD.X R57, RZ, RZ, R35, P1 ;  /* 0x000000ffff397224 */ /* 0x000fe200008e0623 */
[----:B------:R-:W-:-:S02]  /*f920*/  IADD3 R7, P2, R34, 0xf000, RZ ;  /* 0x0000f00022077810 */ /* 0x000fc40007f5e0ff */
[----:B-----5:R-:W-:Y:S02]  /*f930*/  ISETP.GE.OR P1, PT, R6, R3, P0 ;  /* 0x000000030600720c */ /* 0x020fe40000726670 */
[----:B------:R-:W-:Y:S01]  /*f940*/  LOP3.LUT R42, R43, 0x380, RZ, 0xc0, !PT ;  /* 0x000003802b2a7812 */ /* 0x000fe200078ec0ff */
[----:B------:R-:W-:Y:S01]  /*f950*/  IMAD.X R45, RZ, RZ, R35, P2 ;  /* 0x000000ffff2d7224 */ /* 0x000fe200010e0623 */
[----:B------:R-:W-:Y:S02]  /*f960*/  LOP3.LUT R72, R73, 0x380, RZ, 0xc0, !PT ;  /* 0x0000038049487812 */ /* 0x000fe400078ec0ff */
[----:B------:R-:W-:Y:S02]  /*f970*/  LOP3.LUT R64, R65, 0x380, RZ, 0xc0, !PT ;  /* 0x0000038041407812 */ /* 0x000fe400078ec0ff */
[----:B------:R-:W-:Y:S02]  /*f980*/  LOP3.LUT R52, R53, 0x380, RZ, 0xc0, !PT ;  /* 0x0000038035347812 */ /* 0x000fe400078ec0ff */
[----:B------:R-:W-:-:S02]  /*f990*/  LOP3.LUT R29, R34, 0x380, RZ, 0xc0, !PT ;  /* 0x00000380221d7812 */ /* 0x000fc400078ec0ff */
[----:B------:R-:W-:Y:S01]  /*f9a0*/  ISETP.GE.OR P0, PT, R0, R3, P0 ;  /* 0x000000030000720c */ /* 0x000fe20000706670 */
[----:B------:R-:W-:Y:S01]  /*f9b0*/  UIMAD UR7, UR11, UR8, URZ ;  /* 0x000000080b0772a4 */ /* 0x000fe2000f8e023f */
[----:B------:R-:W-:Y:S01]  /*f9c0*/  LOP3.LUT R0, R7, 0x380, RZ, 0xc0, !PT ;  /* 0x0000038007007812 */ /* 0x000fe200078ec0ff */
[----:B------:R0:W-:Y:S01]  /*f9d0*/  @!P1 STG.E desc[UR38][R46.64], R20 ;  /* 0x000000142e009986 */ /* 0x0001e2000c101926 */
        /* <DEDUP_REMOVED lines=18> */
[----:B------:R-:W-:Y:S01]  /*fb00*/  IMAD.U32 R23, RZ, RZ, UR8 ;  /* 0x00000008ff177e24 */ /* 0x000fe2000f8e00ff */
[--C-:B------:R-:W-:Y:S01]  /*fb10*/  SHF.R.S32.HI R21, RZ, 0x1f, R19.reuse ;  /* 0x0000001fff157819 */ /* 0x100fe20000011413 */
[----:B0-----:R-:W-:Y:S01]  /*fb20*/  IMAD.MOV.U32 R20, RZ, RZ, R19 ;  /* 0x000000ffff147224 */ /* 0x001fe200078e0013 */
[----:B------:R-:W5:Y:S01]  /*fb30*/  LD.E.128 R12, desc[UR38][R12.64] ;  /* 0x000000260c0c7980 */ /* 0x000f62000c101d00 */
[----:B------:R-:W-:-:S03]  /*fb40*/  UIMAD UR7, UR4, UR9, UR7 ;  /* 0x00000009040772a4 */ /* 0x000fc6000f8e0207 */
[----:B------:R-:W5:Y:S01]  /*fb50*/  LD.E.128 R28, desc[UR38][R28.64] ;  /* 0x000000261c1c7980 */ /* 0x000f62000c101d00 */
[----:B------:R-:W-:Y:S01]  /*fb60*/  IMAD.WIDE.U32 R20, R23, UR4, R20 ;  /* 0x0000000417147c25 */ /* 0x000fe2000f8e0014 */
        /* <DEDUP_REMOVED lines=20> */
[----:B0-----:R-:W0:Y:S01]  /*fcb0*/  FENCE.VIEW.ASYNC.S ;  /* 0x00000000000073c6 */ /* 0x001e220000000000 */
[----:B------:R-:W-:Y:S01]  /*fcc0*/  UIMAD UR4, UR14, UR8, URZ ;  /* 0x000000080e0472a4 */ /* 0x000fe2000f8e023f */
[----:B------:R-:W-:-:S02]  /*fcd0*/  VIADD R21, R21, UR7 ;  /* 0x0000000715157c36 */ /* 0x000fc40008000000 */
[----:B------:R-:W-:Y:S01]  /*fce0*/  IMAD.U32 R77, RZ, RZ, UR8 ;  /* 0x00000008ff4d7e24 */ /* 0x000fe2000f8e00ff */
[----:B------:R-:W-:Y:S01]  /*fcf0*/  UIMAD UR4, UR44, UR9, UR4 ;  /* 0x000000092c0472a4 */ /* 0x000fe2000f8e0204 */
[----:B------:R-:W-:Y:S02]  /*fd00*/  IMAD R23, R204, -0x80, R3 ;  /* 0xffffff80cc177824 */ /* 0x000fe400078e0203 */
[----:B------:R-:W-:Y:S01]  /*fd10*/  IMAD.WIDE.U32 R20, R77, UR44, R20 ;  /* 0x0000002c4d147c25 */ /* 0x000fe2000f8e0014 */
[----:B------:R-:W-:-:S03]  /*fd20*/  ULDC.64 UR8, c[0x0][0xae8] ;  /* 0x0002ba0000087ab9 */ /* 0x000fc60000000a00 */
[C---:B------:R-:W-:Y:S01]  /*fd30*/  VIADD R0, R22.reuse, 0x20 ;  /* 0x0000002016007836 */ /* 0x040fe20000000000 */
[-C--:B------:R-:W-:Y:S01]  /*fd40*/  ISETP.GE.AND P3, PT, R22, R23.reuse, PT ;  /* 0x000000171600720c */ /* 0x080fe20003f66270 */
[----:B------:R-:W-:Y:S01]  /*fd50*/  VIADD R21, R21, UR4 ;  /* 0x0000000415157c36 */ /* 0x000fe20008000000 */
[----:B------:R-:W-:Y:S01]  /*fd60*/  UIMAD UR4, UR16, UR8, URZ ;  /* 0x00000008100472a4 */ /* 0x000fe2000f8e023f */
[----:B------:R-:W-:Y:S01]  /*fd70*/  VIADD R17, R17, 0x22820 ;  /* 0x0002282011117836 */ /* 0x000fe20000000000 */
[----:B------:R-:W-:Y:S01]  /*fd80*/  ISETP.GE.AND P0, PT, R0, R23, PT ;  /* 0x000000170000720c */ /* 0x000fe20003f06270 */
[C---:B------:R-:W-:Y:S02]  /*fd90*/  VIADD R0, R22.reuse, 0x40 ;  /* 0x0000004016007836 */ /* 0x040fe40000000000 */
[----:B------:R-:W-:Y:S02]  /*fda0*/  VIADD R3, R22, 0x60 ;  /* 0x0000006016037836 */ /* 0x000fe40000000000 */
[----:B------:R-:W-:Y:S01]  /*fdb0*/  IMAD.U32 R79, RZ, RZ, UR8 ;  /* 0x00000008ff4f7e24 */ /* 0x000fe2000f8e00ff */
[----:B------:R-:W-:Y:S01]  /*fdc0*/  UIMAD UR4, UR15, UR9, UR4 ;  /* 0x000000090f0472a4 */ /* 0x000fe2000f8e0204 */
[----:B------:R-:W-:-:S02]  /*fdd0*/  PRMT R17, RZ, 0x654, R17 ;  /* 0x00000654ff117816 */ /* 0x000fc40000000011 */
[----:B------:R-:W-:Y:S01]  /*fde0*/  IMAD.WIDE.U32 R78, R79, UR15, R20 ;  /* 0x0000000f4f4e7c25 */ /* 0x000fe2000f8e0014 */
[-C--:B------:R-:W-:Y:S01]  /*fdf0*/  ISETP.GE.AND P1, PT, R0, R23.reuse, PT ;  /* 0x000000170000720c */ /* 0x080fe20003f26270 */
[----:B0-----:R0:W-:Y:S01]  /*fe00*/  SYNCS.ARRIVE.TRANS64.RED.A1T0 RZ, [R17+URZ], RZ ;  /* 0x000000ff11ff79a7 */ /* 0x0011e2000810043f */
[----:B------:R-:W-:Y:S02]  /*fe10*/  ISETP.GE.AND P2, PT, R3, R23, PT ;  /* 0x000000170300720c */ /* 0x000fe40003f46270 */
[--C-:B------:R-:W-:Y:S01]  /*fe20*/  SHF.R.S32.HI R23, RZ, 0x1f, R22.reuse ;  /* 0x0000001fff177819 */ /* 0x100fe20000011416 */
[----:B------:R-:W-:Y:S01]  /*fe30*/  BSSY B1, `(.L_x_9035) ;  /* 0x000001a000017945 */ /* 0x000fe20003800000 */
[----:B0-----:R-:W-:Y:S02]  /*fe40*/  VIADD R17, R79, UR4 ;  /* 0x000000044f117c36 */ /* 0x001fe40008000000 */
[----:B------:R-:W-:Y:S01]  /*fe50*/  IMAD.WIDE R76, R204, 0x80, R22 ;  /* 0x00000080cc4c7825 */ /* 0x000fe200078e0216 */
[----:B------:R-:W-:Y:S06]  /*fe60*/  @P3 BRA `(.L_x_9036) ;  /* 0x0000000000583947 */ /* 0x000fec0003800000 */
        /* <DEDUP_REMOVED lines=22> */
.L_x_9036:
[----:B------:R-:W-:Y:S05]  /*ffd0*/  BSYNC B1 ;  /* 0x0000000000017941 */ /* 0x000fea0003800000 */
.L_x_9035:
[----:B------:R-:W-:Y:S04]  /*ffe0*/  BSSY B1, `(.L_x_9037) ;  /* 0x000001a000017945 */ /* 0x000fe80003800000 */
[----:B------:R-:W-:Y:S05]  /*fff0*/  @P0 BRA `(.L_x_9038) ;  /* 0x0000000000600947 */ /* 0x000fea0003800000 */
[----:B------:R-:W-:Y:S01]  /*10000*/  IADD3 R3, P0, R76, 0x20, RZ ;  /* 0x000000204c037810 */ /* 0x000fe20007f1e0ff */
[C---:B------:R-:W-:Y:S01]  /*10010*/  VIADD R20, R19.reuse, 0x80 ;  /* 0x0000008013147836 */ /* 0x040fe20000000000 */
[----:B------:R-:W-:Y:S01]  /*10020*/  ULDC UR4, c[0x0][0xa8c] ;  /* 0x0002a30000047ab9 */ /* 0x000fe20000000800 */
[C---:B------:R-:W-:Y:S01]  /*10030*/  VIADD R18, R19.reuse, 0x40 ;  /* 0x0000004013127836 */ /* 0x040fe20000000000 */
        /* <DEDUP_REMOVED lines=20> */
.L_x_9038:
[----:B------:R-:W-:Y:S05]  /*10180*/  BSYNC B1 ;  /* 0x0000000000017941 */ /* 0x000fea0003800000 */
.L_x_9037:
        /* <DEDUP_REMOVED lines=26> */
.L_x_9040:
[----:B------:R-:W-:Y:S05]  /*10330*/  BSYNC B1 ;  /* 0x0000000000017941 */ /* 0x000fea0003800000 */
.L_x_9039:
        /* <DEDUP_REMOVED lines=27> */
.L_x_9033:
[----:B------:R-:W-:Y:S01]  /*104f0*/  ULDC.64 UR8, c[0x0][0xbd8] ;  /* 0x0002f60000087ab9 */ /* 0x000fe20000000a00 */
[----:B------:R-:W-:Y:S01]  /*10500*/  IMAD.MOV.U32 R9, RZ, RZ, RZ ;  /* 0x000000ffff097224 */ /* 0x000fe200078e00ff */
[----:B------:R-:W-:-:S04]  /*10510*/  UISETP.NE.U32.AND UP0, UPT, UR8, URZ, UPT ;  /* 0x0000003f0800728c */ /* 0x000fc8000bf05070 */
[----:B------:R-:W-:-:S03]  /*10520*/  UISETP.NE.AND.EX UP0, UPT, UR9, URZ, UPT, UP0 ;  /* 0x0000003f0900728c */ /* 0x000fc6000bf05300 */
[----:B------:R-:W-:Y:S02]  /*10530*/  ULDC.64 UR8, c[0x0][0xbd8] ;  /* 0x0002f60000087ab9 */ /* 0x000fe40000000a00 */
[----:B------:R-:W-:Y:S01]  /*10540*/  UIMAD.WIDE UR8, UR43, 0x4, UR8 ;  /* 0x000000042b0878a5 */ /* 0x000fe2000f8e0208 */
[----:B------:R-:W0:Y:S01]  /*10550*/  LDC R3, c[0x0][0xa88] ;  /* 0x0002a200ff037b82 */ /* 0x000e220000000800 */
[----:B------:R-:W-:-:S04]  /*10560*/  PLOP3.LUT P1, PT, PT, PT, UP0, 0x80, 0x0 ;  /* 0x000000000000781c */ /* 0x000fc80003f2f008 */
[----:B------:R-:W-:Y:S02]  /*10570*/  IMAD.U32 R4, RZ, RZ, UR8 ;  /* 0x00000008ff047e24 */ /* 0x000fe4000f8e00ff */
[----:B------:R-:W-:Y:S01]  /*10580*/  IMAD.U32 R5, RZ, RZ, UR9 ;  /* 0x00000009ff057e24 */ /* 0x000fe2000f8e00ff */
[----:B------:R-:W-:Y:S02]  /*10590*/  ULDC.64 UR8, c[0x0][0xbe0] ;  /* 0x0002f80000087ab9 */ /* 0x000fe40000000a00 */
[----:B------:R-:W-:-:S04]  /*105a0*/  UISETP.NE.U32.AND UP1, UPT, UR8, URZ, UPT ;  /* 0x0000003f0800728c */ /* 0x000fc8000bf25070 */
[----:B------:R-:W-:Y:S01]  /*105b0*/  UISETP.NE.AND.EX UP1, UPT, UR9, URZ, UPT, UP1 ;  /* 0x0000003f0900728c */ /* 0x000fe2000bf25310 */
[----:B------:R1:W5:Y:S05]  /*105c0*/  @P1 LDG.E R9, desc[UR38][R4.64] ;  /* 0x0000002604091981 */ /* 0x00036a000c1e1900 */
[----:B------:R-:W-:-:S05]  /*105d0*/  PLOP3.LUT P2, PT, PT, PT, UP1, 0x80, 0x0 ;  /* 0x000000000000781c */ /* 0x000fca0003f4f018 */
[----:B------:R-:W-:Y:S02]  /*105e0*/  @UP1 ULDC.64 UR8, c[0x0][0xbe0] ;  /* 0x0002f80000081ab9 */ /* 0x000fe40000000a00 */
[----:B------:R-:W-:-:S06]  /*105f0*/  @UP1 UIMAD.WIDE UR8, UR43, 0x4, UR8 ;  /* 0x000000042b0818a5 */ /* 0x000fcc000f8e0208 */
[----:B------:R-:W-:Y:S02]  /*10600*/  IMAD.U32 R6, RZ, RZ, UR8 ;  /* 0x00000008ff067e24 */ /* 0x000fe4000f8e00ff */
[----:B------:R-:W-:-:S05]  /*10610*/  IMAD.U32 R7, RZ, RZ, UR9 ;  /* 0x00000009ff077e24 */ /* 0x000fca000f8e00ff */
[----:B0-----:R1:W5:Y:S01]  /*10620*/  @P2 LDG.E R3, desc[UR38][R6.64] ;  /* 0x0000002606032981 */ /* 0x001362000c1e1900 */
[----:B------:R-:W-:Y:S01]  /*10630*/  USHF.R.S32.HI UR8, URZ, 0x1f, UR44 ;  /* 0x0000001f3f087899 */ /* 0x000fe2000801142c */
[----:B------:R-:W-:Y:S01]  /*10640*/  ISETP.GT.AND P0, PT, R209, 0x7f, PT ;  /* 0x0000007fd100780c */ /* 0x000fe20003f04270 */
[----:B------:R-:W-:-:S12]  /*10650*/  @P2 BRA `(.L_x_9042) ;  /* 0x0000000000102947 */ /* 0x000fd80003800000 */
[----:B------:R-:W-:Y:S05]  /*10660*/  @!P1 BRA `(.L_x_9042) ;  /* 0x00000000000c9947 */ /* 0x000fea0003800000 */
[----:B------:R-:W2:Y:S04]  /*10670*/  LDG.E R0, desc[UR38][R4.64] ;  /* 0x0000002604007981 */ /* 0x000ea8000c1e1900 */
[----:B-----5:R-:W2:Y:S02]  /*10680*/  LDG.E R3, desc[UR38][R4.64+0x4] ;  /* 0x0000042604037981 */ /* 0x020ea4000c1e1900 */
[----:B--2---:R-:W-:-:S07]  /*10690*/  IMAD.IADD R3, R3, 0x1, -R0 ;  /* 0x0000000103037824 */ /* 0x004fce00078e0a00 */
.L_x_9042:
        /* <DEDUP_REMOVED lines=8> */
[----:B0-----:R-:W-:-:S04]  /*10720*/  IMAD R0, R204, 0x80, R0 ;  /* 0x00000080cc007824 */ /* 0x001fc800078e0200 */
[----:B------:R-:W-:-:S05]  /*10730*/  VIADD R0, R0, 0xffffff80 ;  /* 0xffffff8000007836 */ /* 0x000fca0000000000 */
        /* <DEDUP_REMOVED lines=21> */
.L_x_9044:
[----:B------:R-:W-:Y:S05]  /*10890*/  BSYNC B1 ;  /* 0x0000000000017941 */ /* 0x000fea0003800000 */
.L_x_9043:
        /* <DEDUP_REMOVED lines=9> */
[----:B------:R-:W-:Y:S01]  /*10930*/  UIMAD UR4, UR8, UR12, URZ ;  /* 0x0000000c080472a4 */ /* 0x000fe2000f8e023f */
[----:B------:R-:W-:Y:S01]  /*10940*/  IMAD.IADD R5, R5, 0x1, R9 ;  /* 0x0000000105057824 */ /* 0x000fe200078e0209 */
[----:B------:R-:W-:Y:S01]  /*10950*/  SHF.R.S32.HI R9, RZ, 0x1f, R22 ;  /* 0x0000001fff097819 */ /* 0x000fe20000011416 */
[----:B------:R-:W-:Y:S01]  /*10960*/  IMAD.U32 R7, RZ, RZ, UR12 ;  /* 0x0000000cff077e24 */ /* 0x000fe2000f8e00ff */
[----:B------:R-:W-:Y:S01]  /*10970*/  UIMAD UR4, UR44, UR13, UR4 ;  /* 0x0000000d2c0472a4 */ /* 0x000fe2000f8e0204 */
[C---:B------:R-:W-:Y:S01]  /*10980*/  ISETP.GE.AND P2, PT, R22.reuse, R11, PT ;  /* 0x0000000b1600720c */ /* 0x040fe20003f46270 */
[----:B------:R-:W-:Y:S01]  /*10990*/  VIADD R6, R22, 0x40 ;  /* 0x0000004016067836 */ /* 0x000fe20000000000 */
[----:B------:R-:W-:Y:S01]  /*109a0*/  ULDC.64 UR12, c[0x0][0xae8] ;  /* 0x0002ba00000c7ab9 */ /* 0x000fe20000000a00 */
[----:B------:R-:W-:-:S03]  /*109b0*/  IMAD.WIDE.U32 R4, R7, UR44, R4 ;  /* 0x0000002c07047c25 */ /* 0x000fc6000f8e0004 */
[-C--:B------:R-:W-:Y:S01]  /*109c0*/  ISETP.GE.AND P0, PT, R6, R11.reuse, PT ;  /* 0x0000000b0600720c */ /* 0x080fe20003f06270 */
[----:B------:R-:W-:Y:S01]  /*109d0*/  VIADD R5, R5, UR4 ;  /* 0x0000000405057c36 */ /* 0x000fe20008000000 */
[----:B------:R-:W-:Y:S02]  /*109e0*/  UIMAD UR4, UR9, UR12, URZ ;  /* 0x0000000c090472a4 */ /* 0x000fe4000f8e023f */
[----:B------:R-:W-:Y:S02]  /*109f0*/  IMAD.U32 R7, RZ, RZ, UR12 ;  /* 0x0000000cff077e24 */ /* 0x000fe4000f8e00ff */
        /* <DEDUP_REMOVED lines=31> */
.L_x_9046:
[----:B------:R-:W-:Y:S05]  /*10bf0*/  BSYNC B1 ;  /* 0x0000000000017941 */ /* 0x000fea0003800000 */
.L_x_9045:
        /* <DEDUP_REMOVED lines=27> */
.L_x_9048:
[----:B------:R-:W-:Y:S05]  /*10db0*/  BSYNC B1 ;  /* 0x0000000000017941 */ /* 0x000fea0003800000 */
.L_x_9047:
        /* <DEDUP_REMOVED lines=26> */
.L_x_9050:
[----:B------:R-:W-:Y:S05]  /*10f60*/  BSYNC B1 ;  /* 0x0000000000017941 */ /* 0x000fea0003800000 */
.L_x_9049:
[----:B------:R-:W-:Y:S05]  /*10f70*/  @P2 BRA `(.L_x_9041) ;  /* 0x0000000000602947 */ /* 0x000fea0003800000 */
[----:B------:R-:W-:Y:S01]  /*10f80*/  IADD3 R3, P0, R8, 0x60, RZ ;  /* 0x0000006008037810 */ /* 0x000fe20007f1e0ff */
[C---:B------:R-:W-:Y:S01]  /*10f90*/  VIADD R0, R19.reuse, 0x40 ;  /* 0x0000004013007836 */ /* 0x040fe20000000000 */
[----:B------:R-:W-:Y:S01]  /*10fa0*/  ULDC UR4, c[0x0][0xa8c] ;  /* 0x0002a30000047ab9 */ /* 0x000fe20000000800 */
[----:B------:R-:W-:Y:S01]  /*10fb0*/  ULDC.64 UR8, c[0x0][0xad8] ;  /* 0x0002b60000087ab9 */ /* 0x000fe20000000a00 */
[----:B------:R-:W-:Y:S01]  /*10fc0*/  IMAD.MOV.U32 R4, RZ, RZ, R6 ;  /* 0x000000ffff047224 */ /* 0x000fe200078e0006 */
[C---:B------:R-:W-:Y:S01]  /*10fd0*/  ISETP.GE.AND P1, PT, R19.reuse, UR4, PT ;  /* 0x0000000413007c0c */ /* 0x040fe2000bf26270 */
        /* <DEDUP_REMOVED lines=18> */
.L_x_9041:
[----:B------:R-:W-:Y:S05]  /*11100*/  BSYNC B0 ;  /* 0x0000000000007941 */ /* 0x000fea0003800000 */
.L_x_9032:
[----:B------:R-:W-:Y:S02]  /*11110*/  ULDC UR4, c[0x0][0xc14] ;  /* 0x0003050000047ab9 */ /* 0x000fe40000000800 */
[----:B------:R-:W-:-:S06]  /*11120*/  UISETP.GE.AND UP0, UPT, UR5, UR4, UPT ;  /* 0x000000040500728c */ /* 0x000fcc000bf06270 */
[----:B------:R-:W-:-:S13]  /*11130*/  PLOP3.LUT P0, PT, PT, PT, UP0, 0x80, 0x0 ;  /* 0x000000000000781c */ /* 0x000fda0003f0f008 */
[----:B------:R-:W-:Y:S05]  /*11140*/  @!P0 BRA `(.L_x_9051) ;  /* 0xfffffefc00188947 */ /* 0x000fea000383ffff */
[----:B------:R-:W-:Y:S05]  /*11150*/  EXIT ;  /* 0x000000000000794d */ /* 0x000fea0003800000 */
.L_x_8950:
        /* <DEDUP_REMOVED lines=61> */
.L_x_9056:
        /* <DEDUP_REMOVED lines=15> */
.L_x_9055:
[----:B------:R-:W-:Y:S05]  /*11620*/  BSYNC B0 ;  /* 0x0000000000007941 */ /* 0x000fea0003800000 */
.L_x_9054:
        /* <DEDUP_REMOVED lines=26> */
.L_x_9052:
[----:B------:R-:W-:Y:S02]  /*117d0*/  IMAD.IADD R7, R3, 0x1, -R4 ;  /* 0x0000000103077824 */ /* 0x000fe400078e0a04 */
[----:B------:R-:W0:Y:S02]  /*117e0*/  LDC.64 R4, c[0x0][0xc68] ;  /* 0x00031a00ff047b82 */ /* 0x000e240000000a00 */
[----:B------:R-:W-:-:S05]  /*117f0*/  IMAD R3, R0, UR4, R7 ;  /* 0x0000000400037c24 */ /* 0x000fca000f8e0207 */
[----:B------:R-:W-:-:S13]  /*11800*/  ISETP.GT.AND P0, PT, R3, UR6, PT ;  /* 0x0000000603007c0c */ /* 0x000fda000bf04270 */
        /* <DEDUP_REMOVED lines=16> */
.L_x_9057:
[----:B-12---:R-:W-:Y:S02]  /*11910*/  IMAD.MOV R0, RZ, RZ, -R5 ;  /* 0x000000ffff007224 */ /* 0x006fe400078e0a05 */
[----:B---3--:R-:W-:Y:S02]  /*11920*/  IMAD R16, R16, UR4, R7 ;  /* 0x0000000410107c24 */ /* 0x008fe4000f8e0207 */
[----:B------:R-:W-:Y:S01]  /*11930*/  IMAD R3, R0, R11, RZ ;  /* 0x0000000b00037224 */ /* 0x000fe200078e02ff */
[----:B------:R-:W-:Y:S01]  /*11940*/  IABS R0, R6 ;  /* 0x0000000600007213 */ /* 0x000fe20000000000 */
[----:B------:R-:W-:-:S04]  /*11950*/  IMAD.MOV.U32 R4, RZ, RZ, RZ ;  /* 0x000000ffff047224 */ /* 0x000fc800078e00ff */
        /* <DEDUP_REMOVED lines=51> */
.L_x_9053:
[----:B------:R-:W-:Y:S02]  /*11c90*/  IMAD.MOV.U32 R17, RZ, RZ, RZ ;  /* 0x000000ffff117224 */ /* 0x000fe400078e00ff */
[----:B------:R-:W-:Y:S02]  /*11ca0*/  IMAD.U32 R16, RZ, RZ, UR6 ;  /* 0x00000006ff107e24 */ /* 0x000fe4000f8e00ff */
[----:B------:R-:W-:-:S07]  /*11cb0*/  IMAD.MOV.U32 R18, RZ, RZ, RZ ;  /* 0x000000ffff127224 */ /* 0x000fce00078e00ff */
.L_x_9058:
        /* <DEDUP_REMOVED lines=20> */
.L_x_9132:
        /* <DEDUP_REMOVED lines=39> */
[----:B--2---:R-:W-:-:S07]  /*12070*/  IMAD.IADD R0, R0, 0x1, -R7 ;  /* 0x0000000100007824 */ /* 0x004fce00078e0a07 */
.L_x_9060:
        /* <DEDUP_REMOVED lines=14> */
.L_x_9061:
[----:B------:R-:W-:Y:S05]  /*12160*/  @!P0 BRA `(.L_x_9062) ;  /* 0x00000000000c8947 */ /* 0x000fea0003800000 */
[----:B-1----:R-:W2:Y:S04]  /*12170*/  LDG.E R6, desc[UR38][R2.64] ;  /* 0x0000002602067981 */ /* 0x002ea8000c1e1900 */
[----:B------:R-:W2:Y:S02]  /*12180*/  LDG.E R5, desc[UR38][R2.64+0x4] ;  /* 0x0000042602057981 */ /* 0x000ea4000c1e1900 */
[----:B--2---:R-:W-:-:S07]  /*12190*/  IMAD.IADD R5, R5, 0x1, -R6 ;  /* 0x0000000105057824 */ /* 0x004fce00078e0a06 */
.L_x_9062:
        /* <DEDUP_REMOVED lines=18> */
.L_x_9065:
[----:B------:R-:W-:-:S13]  /*122c0*/  ISETP.NE.AND P1, PT, R3, 0x1, PT ;  /* 0x000000010300780c */ /* 0x000fda0003f25270 */
[----:B------:R-:W1:Y:S02]  /*122d0*/  @P1 LDC.64 R4, c[0x0][0x9e8] ;  /* 0x00027a00ff041b82 */ /* 0x000e640000000a00 */
[----:B-1----:R-:W-:-:S05]  /*122e0*/  @P1 IMAD.HI.U32 R4, R6, R4, RZ ;  /* 0x0000000406041227 */ /* 0x002fca00078e00ff */
[----:B------:R-:W-:-:S07]  /*122f0*/  @P1 SHF.R.U32.HI R6, RZ, R5, R4 ;  /* 0x00000005ff061219 */ /* 0x000fce0000011604 */
.L_x_9066:
[----:B------:R-:W-:Y:S05]  /*12300*/  BSYNC B0 ;  /* 0x0000000000007941 */ /* 0x000fea0003800000 */
.L_x_9064:
[----:B------:R-:W-:-:S05]  /*12310*/  IMAD R5, R6, R3, R3 ;  /* 0x0000000306057224 */ /* 0x000fca00078e0203 */
[----:B------:R-:W-:-:S07]  /*12320*/  VIMNMX R2, R2, R5, PT ;  /* 0x0000000502027248 */ /* 0x000fce0003fe0100 */
.L_x_9063:
        /* <DEDUP_REMOVED lines=8> */
[----:B------:R-:W-:-:S03]  /*123b0*/  LEA.HI.SX32 R4, R4, R5, 0x1c ;  /* 0x0000000504047211 */ /* 0x000fc600078fe2ff */
[----:B------:R-:W-:Y:S01]  /*123c0*/  VIADD R0, R7, -UR4 ;  /* 0x8000000407007c36 */ /* 0x000fe20008000000 */
[----:B------:R-:W-:-:S04]  /*123d0*/  SHF.R.U32.HI R5, RZ, 0x1f, R2 ;  /* 0x0000001fff057819 */ /* 0x000fc80000011602 */
[----:B------:R-:W-:-:S04]  /*123e0*/  LEA.HI.SX32 R5, R2, R5, 0x1c ;  /* 0x0000000502057211 */ /* 0x000fc800078fe2ff */
        /* <DEDUP_REMOVED lines=13> */
.L_x_9069:
[----:B------:R-:W-:-:S13]  /*124c0*/  ISETP.NE.AND P0, PT, R3, 0x1, PT ;  /* 0x000000010300780c */ /* 0x000fda0003f05270 */
[----:B------:R-:W2:Y:S02]  /*124d0*/  @P0 LDC.64 R4, c[0x0][0x9e8] ;  /* 0x00027a00ff040b82 */ /* 0x000ea40000000a00 */
[----:B--2---:R-:W-:-:S05]  /*124e0*/  @P0 IMAD.HI.U32 R4, R7, R4, RZ ;  /* 0x0000000407040227 */ /* 0x004fca00078e00ff */
[----:B------:R-:W-:-:S07]  /*124f0*/  @P0 SHF.R.U32.HI R7, RZ, R5, R4 ;  /* 0x00000005ff070219 */ /* 0x000fce0000011604 */
.L_x_9070:
[----:B------:R-:W-:Y:S05]  /*12500*/  BSYNC B0 ;  /* 0x0000000000007941 */ /* 0x000fea0003800000 */
.L_x_9068:
[----:B------:R-:W-:-:S05]  /*12510*/  IMAD R3, R7, R3, RZ ;  /* 0x0000000307037224 */ /* 0x000fca00078e02ff */
[----:B------:R-:W-:-:S07]  /*12520*/  VIMNMX R0, R0, R3, !PT ;  /* 0x0000000300007248 */ /* 0x000fce0007fe0100 */
.L_x_9067:
        /* <DEDUP_REMOVED lines=25> */
.L_x_9072:
        /* <DEDUP_REMOVED lines=17> */
[----:B------:R-:W-:Y:S02]  /*127d0*/  IMAD.U32 R11, RZ, RZ, UR5 ;  /* 0x00000005ff0b7e24 */ /* 0x000fe4000f8e00ff */
[----:B------:R-:W-:Y:S02]  /*127e0*/  IMAD.MOV.U32 R8, RZ, RZ, 0x70 ;  /* 0x00000070ff087424 */ /* 0x000fe400078e00ff */
[----:B------:R-:W-:Y:S02]  /*127f0*/  IMAD.MOV.U32 R12, RZ, RZ, 0x1 ;  /* 0x00000001ff0c7424 */ /* 0x000fe400078e00ff */
[----:B0-----:R-:W-:-:S07]  /*12800*/  IMAD.MOV.U32 R13, RZ, RZ, RZ ;  /* 0x000000ffff0d7224 */ /* 0x001fce00078e00ff */
[----:B------:R-:W-:-:S07]  /*12810*/  LEPC R20, `(.L_x_9074) ;  /* 0x000000001014794e */ /* 0x000fce0000000000 */
[----:B--2---:R-:W-:Y:S05]  /*12820*/  CALL.ABS.NOINC R2 ;  /* 0x0000000002007343 */ /* 0x004fea0003c00000 */
.L_x_9074:
        /* <DEDUP_REMOVED lines=14> */
[----:B------:R-:W-:Y:S02]  /*12910*/  IMAD.U32 R11, RZ, RZ, UR5 ;  /* 0x00000005ff0b7e24 */ /* 0x000fe4000f8e00ff */
[----:B------:R-:W-:Y:S02]  /*12920*/  IMAD.MOV.U32 R8, RZ, RZ, 0x70 ;  /* 0x00000070ff087424 */ /* 0x000fe400078e00ff */
[----:B------:R-:W-:Y:S02]  /*12930*/  IMAD.MOV.U32 R12, RZ, RZ, 0x1 ;  /* 0x00000001ff0c7424 */ /* 0x000fe400078e00ff */
[----:B0-2---:R-:W-:-:S07]  /*12940*/  IMAD.MOV.U32 R13, RZ, RZ, RZ ;  /* 0x000000ffff0d7224 */ /* 0x005fce00078e00ff */
[----:B------:R-:W-:-:S07]  /*12950*/  LEPC R20, `(.L_x_9076) ;  /* 0x000000001014794e */ /* 0x000fce0000000000 */
[----:B---3--:R-:W-:Y:S05]  /*12960*/  CALL.ABS.NOINC R2 ;  /* 0x0000000002007343 */ /* 0x008fea0003c00000 */
.L_x_9076:
        /* <DEDUP_REMOVED lines=16> */
.L_x_9075:
[----:B------:R-:W2:Y:S01]  /*12a70*/  LDL.LU R7, [R1+0x1c] ;  /* 0x00001c0001077983 */ /* 0x000ea20000300800 */
[----:B------:R-:W3:Y:S01]  /*12a80*/  LDC R0, c[0x0][0x428] ;  /* 0x00010a00ff007b82 */ /* 0x000ee20000000800 */
[----:B------:R-:W-:Y:S01]  /*12a90*/  ULDC.64 UR4, c[0x0][0x9f8] ;  /* 0x00027e0000047ab9 */ /* 0x000fe20000000a00 */
[----:B------:R-:W-:Y:S01]  /*12aa0*/  IMAD.MOV.U32 R4, RZ, RZ, R19 ;  /* 0x000000ffff047224 */ /* 0x000fe200078e0013 */
[----:B-1----:R-:W1:Y:S01]  /*12ab0*/  S2R R6, SR_TID.X ;  /* 0x0000000000067919 */ /* 0x002e620000002100 */
[----:B---3--:R-:W-:Y:S01]  /*12ac0*/  ISETP.NE.AND P0, PT, R0, 0x1, PT ;  /* 0x000000010000780c */ /* 0x008fe20003f05270 */
[----:B------:R-:W-:Y:S01]  /*12ad0*/  IMAD.MOV.U32 R0, RZ, RZ, R18 ;  /* 0x000000ffff007224 */ /* 0x000fe200078e0012 */
[----:B-1----:R-:W-:-:S11]  /*12ae0*/  LOP3.LUT R6, R6, 0x1f, RZ, 0xc0, !PT ;  /* 0x0000001f06067812 */ /* 0x002fd600078ec0ff */
        /* <DEDUP_REMOVED lines=20> */
.L_x_9077:
        /* <DEDUP_REMOVED lines=19> */
.L_x_9148:
[----:B------:R-:W-:Y:S01]  /*12d60*/  UMOV UR4, 0xffffffff ;  /* 0xffffffff00047882 */ /* 0x000fe20000000000 */
[----:B------:R-:W-:Y:S02]  /*12d70*/  SHF.R.S32.HI R5, RZ, 0x1f, R4 ;  /* 0x0000001fff057819 */ /* 0x000fe40000011404 */
[----:B------:R-:W-:Y:S05]  /*12d80*/  BRA.DIV UR4, `(.L_x_9079) ;  /* 0x0000003604947947 */ /* 0x000fea000b800000 */
[----:B------:R-:W-:-:S13]  /*12d90*/  ELECT P6, URZ, PT ;  /* 0x00000000003f782f */ /* 0x000fda00038c0000 */
.L_x_9151:
        /* <DEDUP_REMOVED lines=22> */
.L_x_9081:
        /* <DEDUP_REMOVED lines=9> */
.L_x_9152:
        /* <DEDUP_REMOVED lines=11> */
.L_x_9083:
        /* <DEDUP_REMOVED lines=17> */
[----:B------:R-:W-:-:S04]  /*13150*/  UIMAD UR11, UR11, 0x60, UR4 ;  /* 0x000000600b0b78a4 */ /* 0x000fc8000f8e0204 */
[----:B------:R-:W-:Y:S01]  /*13160*/  UIADD3 UR8, UR8, 0x1c400, URZ ;  /* 0x0001c40008087890 */ /* 0x000fe2000fffe03f */
[----:B------:R-:W-:-:S08]  /*13170*/  UMOV UR4, 0x0 ;  /* 0x0000000000047882 */ /* 0x000fd00000000000 */
[----:B------:R1:W-:Y:S02]  /*13180*/  UTMALDG.4D [UR8], [UR6], desc[UR4] ;  /* 0x00000408060075b4 */ /* 0x0003e40008019000 */
[----:B-1----:R-:W-:Y:S01]  /*13190*/  NOP ;  /* 0x0000000000007918 */ /* 0x002fe20000000000 */
.L_x_9080:
        /* <DEDUP_REMOVED lines=28> */
[----:B------:R-:W2:Y:S02]  /*13360*/  SYNCS.PHASECHK.TRANS64.TRYWAIT P0, [R10+URZ+0x22820], R6 ;  /* 0x022820060a0075a7 */ /* 0x000ea4000800017f */
[----:B-12---:R-:W-:Y:S05]  /*13370*/  @!P0 BRA `(.L_x_9085) ;  /* 0x00000030004c8947 */ /* 0x006fea0003800000 */
.L_x_9153:
[----:B------:R-:W-:Y:S05]  /*13380*/  BSYNC B0 ;  /* 0x0000000000007941 */ /* 0x000fea0003800000 */
.L_x_9084:
        /* <DEDUP_REMOVED lines=11> */
.L_x_9154:
        /* <DEDUP_REMOVED lines=11> */
.L_x_9089:
        /* <DEDUP_REMOVED lines=37> */
.L_x_9087:
[----:B------:R-:W-:Y:S05]  /*13740*/  BSYNC B0 ;  /* 0x0000000000007941 */ /* 0x000fea0003800000 */
.L_x_9086:
        /* <DEDUP_REMOVED lines=41> */
[----:B------:R-:W-:Y:S01]  /*139e0*/  LEA R2, P0, R6, R2, 0x2 ;  /* 0x0000000206027211 */ /* 0x000fe200078010ff */
[----:B------:R-:W-:-:S03]  /*139f0*/  IMAD.MOV R7, RZ, RZ, -R9 ;  /* 0x000000ffff077224 */ /* 0x000fc600078e0a09 */
[----:B------:R-:W-:Y:S01]  /*13a00*/  LEA.HI.X R3, R6, R3, R11, 0x2, P0 ;  /* 0x0000000306037211 */ /* 0x000fe200000f140b */
[----:B------:R-:W-:-:S04]  /*13a10*/  IMAD R8, R12, R7, R8 ;  /* 0x000000070c087224 */ /* 0x000fc800078e0208 */
[----:B------:R1:W5:Y:S04]  /*13a20*/  LDG.E R7, desc[UR38][R2.64] ;  /* 0x0000002602077981 */ /* 0x000368000c1e1900 */
.L_x_9096:
[----:B-1----:R-:W1:Y:S01]  /*13a30*/  S2R R3, SR_CgaCtaId ;  /* 0x0000000000037919 */ /* 0x002e620000008800 */
[----:B------:R-:W-:-:S04]  /*13a40*/  MOV R2, 0x400 ;  /* 0x0000040000027802 */ /* 0x000fc80000000f00 */
[----:B-1----:R-:W-:Y:S02]  /*13a50*/  LEA R2, R3, R2, 0x18 ;  /* 0x0000000203027211 */ /* 0x002fe400078ec0ff */
[----:B------:R-:W-:-:S03]  /*13a60*/  SHF.L.U32 R3, R13, 0x1f, RZ ;  /* 0x0000001f0d037819 */ /* 0x000fc600000006ff */
[----:B------:R-:W-:-:S04]  /*13a70*/  IMAD R2, R14, 0x8, R2 ;  /* 0x000000080e027824 */ /* 0x000fc800078e0202 */
[----:B------:R-:W1:Y:S02]  /*13a80*/  SYNCS.PHASECHK.TRANS64.TRYWAIT P0, [R2+URZ+0x22840], R3 ;  /* 0x02284003020075a7 */ /* 0x000e64000800017f */
[----:B-1----:R-:W-:Y:S05]  /*13a90*/  @!P0 BRA `(.L_x_9097) ;  /* 0x0000002800b88947 */ /* 0x002fea0003800000 */
.L_x_9155:
        /* <DEDUP_REMOVED lines=11> */
.L_x_9098:
        /* <DEDUP_REMOVED lines=22> */
.L_x_9156:
        /* <DEDUP_REMOVED lines=8> */
.L_x_9100:
        /* <DEDUP_REMOVED lines=34> */
.L_x_9095:
[----:B------:R-:W-:Y:S05]  /*13f50*/  BSYNC B2 ;  /* 0x0000000000027941 */ /* 0x000fea0003800000 */
.L_x_9094:
[----:B------:R-:W2:Y:S02]  /*13f60*/  LDL R2, [R1+0x14] ;  /* 0x0000140001027983 */ /* 0x000ea40000100800 */
[----:B--2---:R-:W-:-:S07]  /*13f70*/  VIADD R8, R2, 0xfffffffd ;  /* 0xfffffffd02087836 */ /* 0x004fce0000000000 */
.L_x_9093:
[----:B------:R-:W-:Y:S05]  /*13f80*/  BSYNC B1 ;  /* 0x0000000000017941 */ /* 0x000fea0003800000 */
.L_x_9092:
[----:B------:R-:W2:Y:S01]  /*13f90*/  LDL.LU R2, [R1+0x14] ;  /* 0x0000140001027983 */ /* 0x000ea20000300800 */
[----:B------:R-:W-:Y:S01]  /*13fa0*/  VIADD R10, R10, 0xfffffffe ;  /* 0xfffffffe0a0a7836 */ /* 0x000fe20000000000 */
[----:B--2---:R-:W-:-:S04]  /*13fb0*/  LOP3.LUT R3, RZ, R2, RZ, 0x33, !PT ;  /* 0x00000002ff037212 */ /* 0x004fc800078e33ff */
[----:B------:R-:W-:-:S13]  /*13fc0*/  ISETP.NE.AND P0, PT, R10, R3, PT ;  /* 0x000000030a00720c */ /* 0x000fda0003f05270 */
[----:B------:R-:W-:Y:S05]  /*13fd0*/  @!P0 BRA `(.L_x_9091) ;  /* 0x0000000c00a08947 */ /* 0x000fea0003800000 */
.L_x_9115:
        /* <DEDUP_REMOVED lines=32> */
.L_x_9103:
[----:B------:R-:W2:Y:S01]  /*141e0*/  S2R R3, SR_CgaCtaId ;  /* 0x0000000000037919 */ /* 0x000ea20000008800 */
[----:B------:R-:W-:-:S04]  /*141f0*/  MOV R2, 0x400 ;  /* 0x0000040000027802 */ /* 0x000fc80000000f00 */
[----:B--2---:R-:W-:Y:S02]  /*14200*/  LEA R2, R3, R2, 0x18 ;  /* 0x0000000203027211 */ /* 0x004fe400078ec0ff */
[----:B------:R-:W-:-:S03]  /*14210*/  SHF.L.U32 R3, R10, 0x1f, RZ ;  /* 0x0000001f0a037819 */ /* 0x000fc600000006ff */
[----:B------:R-:W-:-:S04]  /*14220*/  IMAD R2, R9, 0x8, R2 ;  /* 0x0000000809027824 */ /* 0x000fc800078e0202 */
[----:B------:R-:W2:Y:S02]  /*14230*/  SYNCS.PHASECHK.TRANS64.TRYWAIT P0, [R2+URZ+0x22840], R3 ;  /* 0x02284003020075a7 */ /* 0x000ea4000800017f */
[----:B--2---:R-:W-:Y:S05]  /*14240*/  @!P0 BRA `(.L_x_9104) ;  /* 0x0000002000f48947 */ /* 0x004fea0003800000 */
.L_x_9157:
[----:B-1----:R-:W1:Y:S02]  /*14250*/  S2R R6, SR_TID.X ;  /* 0x0000000000067919 */ /* 0x002e640000002100 */
        /* <DEDUP_REMOVED lines=8> */
[----:B---3--:R-:W-:Y:S05]  /*142e0*/  @!P1 BRA `(.L_x_9105) ;  /* 0x0000000000049947 */ /* 0x008fea0003800000 */
[----:B------:R-:W-:Y:S01]  /*142f0*/  BPT.TRAP 0x1 ;  /* 0x000000040000795c */ /* 0x000fe20000300000 */
.L_x_9105:
        /* <DEDUP_REMOVED lines=21> */
.L_x_9158:
        /* <DEDUP_REMOVED lines=8> */
.L_x_9107:
        /* <DEDUP_REMOVED lines=33> */
.L_x_9102:
[----:B------:R-:W-:Y:S05]  /*146e0*/  BSYNC B1 ;  /* 0x0000000000017941 */ /* 0x000fea0003800000 */
.L_x_9101:
        /* <DEDUP_REMOVED lines=30> */
[----:B------:R-:W-:-:S06]  /*148d0*/  LEA.HI.X R7, R2, UR5, R3, 0x2, P0 ;  /* 0x0000000502077c11 */ /* 0x000fcc00080f1403 */
[----:B------:R2:W5:Y:S03]  /*148e0*/  LDG.E R7, desc[UR38][R6.64] ;  /* 0x0000002606077981 */ /* 0x000566000c1e1900 */
.L_x_9110:
[----:B------:R-:W3:Y:S01]  /*148f0*/  S2R R3, SR_CgaCtaId ;  /* 0x0000000000037919 */ /* 0x000ee20000008800 */
[----:B------:R-:W-:-:S04]  /*14900*/  MOV R2, 0x400 ;  /* 0x0000040000027802 */ /* 0x000fc80000000f00 */
[----:B---3--:R-:W-:Y:S02]  /*14910*/  LEA R2, R3, R2, 0x18 ;  /* 0x0000000203027211 */ /* 0x008fe400078ec0ff */
[----:B------:R-:W-:-:S03]  /*14920*/  SHF.L.U32 R3, R11, 0x1f, RZ ;  /* 0x0000001f0b037819 */ /* 0x000fc600000006ff */
[----:B------:R-:W-:-:S04]  /*14930*/  IMAD R2, R12, 0x8, R2 ;  /* 0x000000080c027824 */ /* 0x000fc800078e0202 */
[----:B------:R-:W3:Y:S02]  /*14940*/  SYNCS.PHASECHK.TRANS64.TRYWAIT P0, [R2+URZ+0x22840], R3 ;  /* 0x02284003020075a7 */ /* 0x000ee4000800017f */
[----:B---3--:R-:W-:Y:S05]  /*14950*/  @!P0 BRA `(.L_x_9111) ;  /* 0x0000001c00588947 */ /* 0x008fea0003800000 */
.L_x_9159:
        /* <DEDUP_REMOVED lines=11> */
.L_x_9112:
        /* <DEDUP_REMOVED lines=22> */
.L_x_9160:
        /* <DEDUP_REMOVED lines=8> */
.L_x_9114:
        /* <DEDUP_REMOVED lines=34> */
.L_x_9109:
[----:B------:R-:W-:Y:S05]  /*14e10*/  BSYNC B1 ;  /* 0x0000000000017941 */ /* 0x000fea0003800000 */
.L_x_9108:
[----:B------:R-:W2:Y:S01]  /*14e20*/  LDL R2, [R1+0xc] ;  /* 0x00000c0001027983 */ /* 0x000ea20000100800 */
[----:B------:R-:W-:Y:S01]  /*14e30*/  VIADD R8, R8, 0xfffffffe ;  /* 0xfffffffe08087836 */ /* 0x000fe20000000000 */
[----:B--2---:R-:W-:-:S13]  /*14e40*/  ISETP.GT.AND P0, PT, R9, R2, PT ;  /* 0x000000020900720c */ /* 0x004fda0003f04270 */
[----:B------:R-:W-:Y:S05]  /*14e50*/  @P0 BRA `(.L_x_9115) ;  /* 0xfffffff000600947 */ /* 0x000fea000383ffff */
.L_x_9091:
[----:B------:R-:W-:Y:S05]  /*14e60*/  BSYNC B0 ;  /* 0x0000000000007941 */ /* 0x000fea0003800000 */
.L_x_9090:
        /* <DEDUP_REMOVED lines=23> */
.L_x_9117:
[----:B------:R-:W-:Y:S05]  /*14fe0*/  BSYNC B0 ;  /* 0x0000000000007941 */ /* 0x000fea0003800000 */
.L_x_9116:
[----:B--2---:R-:W2:Y:S02]  /*14ff0*/  LDL.LU R2, [R1+0x4] ;  /* 0x0000040001027983 */ /* 0x004ea40000300800 */
[----:B--2---:R-:W-:-:S05]  /*15000*/  LOP3.LUT R2, R2, R0, RZ, 0x3c, !PT ;  /* 0x0000000002027212 */ /* 0x004fca00078e3cff */
[----:B------:R2:W-:Y:S02]  /*15010*/  STL [R1+0x4], R2 ;  /* 0x0000040201007387 */ /* 0x0005e40000100800 */
.L_x_9073:
[----:B------:R-:W-:Y:S05]  /*15020*/  BSYNC B6 ;  /* 0x0000000000067941 */ /* 0x000fea0003800000 */
.L_x_9071:
[----:B------:R-:W-:-:S03]  /*15030*/  UMOV UR4, 0xffffffff ;  /* 0xffffffff00047882 */ /* 0x000fc60000000000 */
[----:B------:R-:W-:Y:S05]  /*15040*/  BRA.DIV UR4, `(.L_x_9118) ;  /* 0x0000001604c47947 */ /* 0x000fea000b800000 */
[----:B------:R3:W4:Y:S04]  /*15050*/  SHFL.IDX PT, R4, R16, RZ, 0x1f ;  /* 0x00001fff10047589 */ /* 0x00072800000e0000 */
[----:B------:R3:W0:Y:S02]  /*15060*/  SHFL.IDX PT, R7, R16, 0x1, 0x1f ;  /* 0x00201f0010077f89 */ /* 0x00062400000e0000 */
.L_x_9164:
        /* <DEDUP_REMOVED lines=10> */
[----:B--2---:R-:W1:Y:S02]  /*15110*/  LDC.64 R2, c[0x0][0xc58] ;  /* 0x00031600ff027b82 */ /* 0x004e640000000a00 */
[----:B-1----:R-:W-:-:S05]  /*15120*/  IMAD.WIDE R2, R5, 0x4, R2 ;  /* 0x0000000405027825 */ /* 0x002fca00078e0202 */
[----:B------:R1:W5:Y:S02]  /*15130*/  LDG.E R17, desc[UR38][R2.64] ;  /* 0x0000002602117981 */ /* 0x000364000c1e1900 */
.L_x_9120:
[----:B------:R-:W-:Y:S05]  /*15140*/  BSYNC B0 ;  /* 0x0000000000007941 */ /* 0x000fea0003800000 */
.L_x_9119:
        /* <DEDUP_REMOVED lines=23> */
.L_x_9172:
[----:B------:R-:W-:Y:S02]  /*152c0*/  ULDC UR4, c[0x0][0xc10] ;  /* 0x0003040000047ab9 */ /* 0x000fe40000000800 */
[----:B------:R-:W-:-:S04]  /*152d0*/  IMAD.U32 R5, RZ, RZ, UR4 ;  /* 0x00000004ff057e24 */ /* 0x000fc8000f8e00ff */
[----:B-1----:R-:W-:-:S04]  /*152e0*/  IMAD R14, R14, R5, RZ ;  /* 0x000000050e0e7224 */ /* 0x002fc800078e02ff */
[----:B------:R-:W-:-:S05]  /*152f0*/  IMAD.IADD R7, R7, 0x1, R14 ;  /* 0x0000000107077824 */ /* 0x000fca00078e020e */
[----:B----4-:R-:W-:-:S13]  /*15300*/  ISETP.GT.AND P0, PT, R7, R4, PT ;  /* 0x000000040700720c */ /* 0x010fda0003f04270 */
[----:B------:R-:W-:Y:S05]  /*15310*/  @P0 BRA `(.L_x_9122) ;  /* 0x0000000000b40947 */ /* 0x000fea0003800000 */
[----:B------:R-:W1:Y:S02]  /*15320*/  LDC R0, c[0x0][0xc14] ;  /* 0x00030500ff007b82 */ /* 0x000e640000000800 */
.L_x_9127:
        /* <DEDUP_REMOVED lines=14> */
.L_x_9125:
[----:B------:R-:W-:Y:S05]  /*15410*/  BSYNC B0 ;  /* 0x0000000000007941 */ /* 0x000fea0003800000 */
.L_x_9124:
        /* <DEDUP_REMOVED lines=23> */
.L_x_9180:
[----:B------:R-:W-:Y:S02]  /*15590*/  ULDC UR4, c[0x0][0xc10] ;  /* 0x0003040000047ab9 */ /* 0x000fe40000000800 */
[----:B------:R-:W-:-:S04]  /*155a0*/  IMAD.U32 R5, RZ, RZ, UR4 ;  /* 0x00000004ff057e24 */ /* 0x000fc8000f8e00ff */
[----:B-1----:R-:W-:-:S04]  /*155b0*/  IMAD R14, R14, R5, RZ ;  /* 0x000000050e0e7224 */ /* 0x002fc800078e02ff */
[----:B------:R-:W-:-:S05]  /*155c0*/  IMAD.IADD R7, R14, 0x1, R7 ;  /* 0x000000010e077824 */ /* 0x000fca00078e0207 */
[----:B------:R-:W-:-:S13]  /*155d0*/  ISETP.GT.AND P0, PT, R7, R4, PT ;  /* 0x000000040700720c */ /* 0x000fda0003f04270 */
[----:B------:R-:W-:Y:S05]  /*155e0*/  @!P0 BRA `(.L_x_9127) ;  /* 0xfffffffc00508947 */ /* 0x000fea000383ffff */
.L_x_9122:
        /* <DEDUP_REMOVED lines=8> */
.L_x_9184:
[----:B------:R-:W-:Y:S01]  /*15670*/  ISETP.NE.AND P0, PT, R3, RZ, PT ;  /* 0x000000ff0300720c */ /* 0x000fe20003f05270 */
[----:B------:R-:W-:-:S12]  /*15680*/  IMAD.MOV.U32 R7, RZ, RZ, RZ ;  /* 0x000000ffff077224 */ /* 0x000fd800078e00ff */
[----:B------:R-:W-:Y:S05]  /*15690*/  @!P0 BRA `(.L_x_9129) ;  /* 0x0000000000108947 */ /* 0x000fea0003800000 */
[----:B------:R-:W-:Y:S01]  /*156a0*/  UMOV UR4, 0xffffffff ;  /* 0xffffffff00047882 */ /* 0x000fe20000000000 */
[----:B------:R-:W-:Y:S02]  /*156b0*/  VIADD R12, R6, 0xffffffff ;  /* 0xffffffff060c7836 */ /* 0x000fe40000000000 */
[----:B------:R-:W-:Y:S05]  /*156c0*/  BRA.DIV UR4, `(.L_x_9130) ;  /* 0x0000001a04587947 */ /* 0x000fea000b800000 */
[----:B------:R3:W4:Y:S02]  /*156d0*/  SHFL.IDX PT, R7, R2, R12, 0x1f ;  /* 0x00001f0c02077589 */ /* 0x00072400000e0000 */
.L_x_9129:
[----:B0--3--:R-:W0:Y:S01]  /*156e0*/  LDC.64 R2, c[0x0][0xc68] ;  /* 0x00031a00ff027b82 */ /* 0x009e220000000a00 */
[----:B------:R-:W-:-:S04]  /*156f0*/  IMAD.IADD R19, R6, 0x1, R19 ;  /* 0x0000000106137824 */ /* 0x000fc800078e0213 */
        /* <DEDUP_REMOVED lines=65> */
.L_x_9123:
[----:B------:R-:W-:Y:S01]  /*15b10*/  UMOV UR4, URZ ;  /* 0x0000003f00047c82 */ /* 0x000fe20008000000 */
[----:B------:R-:W-:Y:S01]  /*15b20*/  UMOV UR5, URZ ;  /* 0x0000003f00057c82 */ /* 0x000fe20008000000 */
[----:B------:R-:W-:Y:S01]  /*15b30*/  ULDC UR6, c[0x0][0xc14] ;  /* 0x0003050000067ab9 */ /* 0x000fe20000000800 */
[----:B---3--:R-:W-:Y:S02]  /*15b40*/  IMAD.MOV.U32 R16, RZ, RZ, R4 ;  /* 0x000000ffff107224 */ /* 0x008fe400078e0004 */
[----:B------:R-:W-:Y:S02]  /*15b50*/  IMAD.U32 R17, RZ, RZ, UR4 ;  /* 0x00000004ff117e24 */ /* 0x000fe4000f8e00ff */
[----:B------:R-:W-:Y:S02]  /*15b60*/  IMAD.U32 R18, RZ, RZ, UR5 ;  /* 0x00000005ff127e24 */ /* 0x000fe4000f8e00ff */
[----:B------:R-:W-:-:S07]  /*15b70*/  IMAD.U32 R19, RZ, RZ, UR6 ;  /* 0x00000006ff137e24 */ /* 0x000fce000f8e00ff */
.L_x_9131:
        /* <DEDUP_REMOVED lines=12> */
.L_x_9059:
        /* <DEDUP_REMOVED lines=12> */
.L_x_9187:
[----:B------:R-:W-:Y:S05]  /*15d00*/  BSYNC B0 ;  /* 0x0000000000007941 */ /* 0x000fea0003800000 */
.L_x_9133:
[----:B------:R-:W-:-:S03]  /*15d10*/  UMOV UR4, 0xffffffff ;  /* 0xffffffff00047882 */ /* 0x000fc60000000000 */
[----:B------:R-:W-:Y:S05]  /*15d20*/  BRA.DIV UR4, `(.L_x_9135) ;  /* 0x0000001204fc7947 */ /* 0x000fea000b800000 */
[----:B------:R-:W2:Y:S02]  /*15d30*/  S2R R2, SR_TID.X ;  /* 0x0000000000027919 */ /* 0x000ea40000002100 */
[----:B--2---:R-:W-:-:S04]  /*15d40*/  SHF.R.U32.HI R2, RZ, 0x5, R2 ;  /* 0x00000005ff027819 */ /* 0x004fc80000011602 */
[----:B------:R-:W-:-:S05]  /*15d50*/  LOP3.LUT R2, R2, 0x3, RZ, 0xc0, !PT ;  /* 0x0000000302027812 */ /* 0x000fca00078ec0ff */
[----:B------:R2:W3:Y:S02]  /*15d60*/  SHFL.IDX PT, R14, R2, RZ, 0x1f ;  /* 0x00001fff020e7589 */ /* 0x0004e400000e0000 */
.L_x_9190:
[----:B---3--:R-:W-:Y:S01]  /*15d70*/  ISETP.NE.AND P0, PT, R14, RZ, PT ;  /* 0x000000ff0e00720c */ /* 0x008fe20003f05270 */
[----:B------:R-:W-:-:S12]  /*15d80*/  BSSY B0, `(.L_x_9136) ;  /* 0x0000027000007945 */ /* 0x000fd80003800000 */
[----:B------:R-:W-:Y:S05]  /*15d90*/  @P0 BRA `(.L_x_9137) ;  /* 0x0000000000940947 */ /* 0x000fea0003800000 */
[----:B------:R-:W-:-:S03]  /*15da0*/  UMOV UR4, 0xffffffff ;  /* 0xffffffff00047882 */ /* 0x000fc60000000000 */
[----:B------:R-:W-:Y:S05]  /*15db0*/  BRA.DIV UR4, `(.L_x_9138) ;  /* 0x00000016040c7947 */ /* 0x000fea000b800000 */
[----:B------:R-:W-:-:S13]  /*15dc0*/  ELECT P6, URZ, PT ;  /* 0x00000000003f782f */ /* 0x000fda00038c0000 */
.L_x_9193:
[----:B------:R-:W-:Y:S05]  /*15dd0*/  @!P6 BRA `(.L_x_9137) ;  /* 0x000000000084e947 */ /* 0x000fea0003800000 */
[----:B------:R-:W-:-:S06]  /*15de0*/  ULOP3.LUT UR4, UR36, 0x2, URZ, 0xfc, !UPT ;  /* 0x0000000224047892 */ /* 0x000fcc000f8efc3f */
[----:B--2---:R-:W-:-:S05]  /*15df0*/  IMAD.U32 R2, RZ, RZ, UR4 ;  /* 0x00000004ff027e24 */ /* 0x004fca000f8e00ff */
[----:B------:R-:W-:-:S13]  /*15e00*/  ISETP.NE.AND P2, PT, R2, 0x3, PT ;  /* 0x000000030200780c */ /* 0x000fda0003f45270 */
[----:B------:R-:W-:Y:S05]  /*15e10*/  @!P2 BRA `(.L_x_9139) ;  /* 0x000000000004a947 */ /* 0x000fea0003800000 */
[----:B------:R-:W-:Y:S01]  /*15e20*/  BPT.TRAP 0x1 ;  /* 0x000000040000795c */ /* 0x000fe20000300000 */
.L_x_9139:
        /* <DEDUP_REMOVED lines=14> */
.L_x_9194:
[----:B------:R-:W2:Y:S02]  /*15f10*/  SYNCS.PHASECHK.TRANS64.TRYWAIT P0, [R7+URZ], R2 ;  /* 0x00000002070075a7 */ /* 0x000ea4000800017f */
[----:B--2---:R-:W-:Y:S05]  /*15f20*/  @!P0 BRA `(.L_x_9141) ;  /* 0x0000001000e48947 */ /* 0x004fea0003800000 */
.L_x_9195:
[----:B------:R-:W-:Y:S05]  /*15f30*/  @!P2 BRA `(.L_x_9142) ;  /* 0x000000000004a947 */ /* 0x000fea0003800000 */
[----:B------:R-:W-:Y:S01]  /*15f40*/  BPT.TRAP 0x1 ;  /* 0x000000040000795c */ /* 0x000fe20000300000 */
.L_x_9142:
[----:B------:R-:W3:Y:S01]  /*15f50*/  LDL.LU R4, [R1] ;  /* 0x0000000001047983 */ /* 0x000ee20000300800 */
[----:B------:R-:W-:-:S04]  /*15f60*/  VIADD R0, R0, 0x22860 ;  /* 0x0002286000007836 */ /* 0x000fc80000000000 */
[----:B---3--:R-:W-:-:S04]  /*15f70*/  IMAD R4, R4, 0x8, R0 ;  /* 0x0000000804047824 */ /* 0x008fc800078e0200 */
[----:B------:R-:W3:Y:S02]  /*15f80*/  SYNCS.PHASECHK.TRANS64.TRYWAIT P0, [R4+URZ], R5 ;  /* 0x00000005040075a7 */ /* 0x000ee4000800017f */
[----:B---3--:R-:W-:Y:S05]  /*15f90*/  @!P0 BRA `(.L_x_9143) ;  /* 0x0000001000dc8947 */ /* 0x008fea0003800000 */
.L_x_9196:
[----:B------:R-:W-:-:S07]  /*15fa0*/  IMAD R3, R3, 0x8, R0 ;  /* 0x0000000803037824 */ /* 0x000fce00078e0200 */
.L_x_9144:
[----:B----4-:R4:W0:Y:S02]  /*15fb0*/  SYNCS.PHASECHK.TRANS64.TRYWAIT P0, [R3+URZ], R2 ;  /* 0x00000002030075a7 */ /* 0x010824000800017f */
[----:B0-----:R-:W-:Y:S05]  /*15fc0*/  @!P0 NANOSLEEP.SYNCS 0x989680 ;  /* 0x009896800000895d */ /* 0x001fea0003900000 */
[----:B------:R-:W0:Y:S02]  /*15fd0*/  @!P0 SYNCS.PHASECHK.TRANS64 P0, [R3+URZ], R2 ;  /* 0x00000002030085a7 */ /* 0x000e24000800007f */
[----:B0-----:R-:W-:Y:S05]  /*15fe0*/  @!P0 BRA `(.L_x_9144) ;  /* 0xfffffffc00f08947 */ /* 0x001fea000383ffff */
.L_x_9137:
[----:B------:R-:W-:Y:S05]  /*15ff0*/  BSYNC B0 ;  /* 0x0000000000007941 */ /* 0x000fea0003800000 */
.L_x_9136:
[----:B------:R-:W-:Y:S05]  /*16000*/  EXIT ;  /* 0x000000000000794d */ /* 0x000fea0003800000 */
.L_x_8963:
[----:B0-----:R0:W1:Y:S02]  /*16010*/  SYNCS.PHASECHK.TRANS64.TRYWAIT P0, [R9+URZ+0x22800], R0 ;  /* 0x02280000090075a7 */ /* 0x001064000800017f */
[----:B-1----:R-:W-:Y:S05]  /*16020*/  @!P0 NANOSLEEP.SYNCS 0x989680 ;  /* 0x009896800000895d */ /* 0x002fea0003900000 */
[----:B------:R-:W1:Y:S02]  /*16030*/  @!P0 SYNCS.PHASECHK.TRANS64 P0, [R9+URZ+0x22800], R0 ;  /* 0x02280000090085a7 */ /* 0x000e64000800007f */
[----:B-1----:R-:W-:Y:S05]  /*16040*/  @!P0 BRA `(.L_x_8963) ;  /* 0xfffffffc00f08947 */ /* 0x002fea000383ffff */
[----:B------:R-:W-:Y:S05]  /*16050*/  BRA `(.L_x_9145) ;  /* 0xfffffebc00107947 */ /* 0x000fea000383ffff */
.L_x_8967:
[----:B-1----:R1:W2:Y:S02]  /*16060*/  SYNCS.PHASECHK.TRANS64.TRYWAIT P1, [R5+URZ+0x22830], R12 ;  /* 0x0228300c050075a7 */ /* 0x0022a4000802017f */
[----:B--2---:R-:W-:Y:S05]  /*16070*/  @!P1 NANOSLEEP.SYNCS 0x989680 ;  /* 0x009896800000995d */ /* 0x004fea0003900000 */
[----:B------:R-:W2:Y:S02]  /*16080*/  @!P1 SYNCS.PHASECHK.TRANS64 P1, [R5+URZ+0x22830], R12 ;  /* 0x0228300c050095a7 */ /* 0x000ea4000802007f */
[----:B--2---:R-:W-:Y:S05]  /*16090*/  @!P1 BRA `(.L_x_8967) ;  /* 0xfffffffc00f09947 */ /* 0x004fea000383ffff */
[----:B------:R-:W-:Y:S05]  /*160a0*/  BRA `(.L_x_8966) ;  /* 0xfffffebc003c7947 */ /* 0x000fea000383ffff */
.L_x_8979:
[----:B-1----:R1:W2:Y:S02]  /*160b0*/  SYNCS.PHASECHK.TRANS64.TRYWAIT P1, [R5+URZ+0x22850], R12 ;  /* 0x0228500c050075a7 */ /* 0x0022a4000802017f */
[----:B--2---:R-:W-:Y:S05]  /*160c0*/  @!P1 NANOSLEEP.SYNCS 0x989680 ;  /* 0x009896800000995d */ /* 0x004fea0003900000 */
[----:B------:R-:W2:Y:S02]  /*160d0*/  @!P1 SYNCS.PHASECHK.TRANS64 P1, [R5+URZ+0x22850], R12 ;  /* 0x0228500c050095a7 */ /* 0x000ea4000802007f */
[----:B--2---:R-:W-:Y:S05]  /*160e0*/  @!P1 BRA `(.L_x_8979) ;  /* 0xfffffffc00f09947 */ /* 0x004fea000383ffff */
[----:B------:R-:W-:Y:S05]  /*160f0*/  BRA `(.L_x_8978) ;  /* 0xfffffee400487947 */ /* 0x000fea000383ffff */
.L_x_8987:
[----:B-1----:R-:W-:-:S04]  /*16100*/  IMAD.U32 R21, RZ, RZ, UR28 ;  /* 0x0000001cff157e24 */ /* 0x002fc8000f8e00ff */
[----:B------:R1:W2:Y:S03]  /*16110*/  SYNCS.PHASECHK.TRANS64.TRYWAIT P1, [R21+URZ+0x22830], R10 ;  /* 0x0228300a150075a7 */ /* 0x0002a6000802017f */
[----:B--2---:R-:W-:Y:S05]  /*16120*/  @!P1 NANOSLEEP.SYNCS 0x989680 ;  /* 0x009896800000995d */ /* 0x004fea0003900000 */
[----:B------:R-:W2:Y:S02]  /*16130*/  @!P1 SYNCS.PHASECHK.TRANS64 P1, [R21+URZ+0x22830], R10 ;  /* 0x0228300a150095a7 */ /* 0x000ea4000802007f */
[----:B--2---:R-:W-:Y:S05]  /*16140*/  @!P1 BRA `(.L_x_8987) ;  /* 0xfffffffc00ec9947 */ /* 0x004fea000383ffff */
[----:B------:R-:W-:Y:S05]  /*16150*/  BRA `(.L_x_8986) ;  /* 0xfffffee800d07947 */ /* 0x000fea000383ffff */
.L_x_8999:
[----:B-1----:R1:W2:Y:S02]  /*16160*/  SYNCS.PHASECHK.TRANS64.TRYWAIT P1, [R177+URZ+0x22850], R10 ;  /* 0x0228500ab10075a7 */ /* 0x0022a4000802017f */
[----:B--2---:R-:W-:Y:S05]  /*16170*/  @!P1 NANOSLEEP.SYNCS 0x989680 ;  /* 0x009896800000995d */ /* 0x004fea0003900000 */
[----:B------:R-:W2:Y:S02]  /*16180*/  @!P1 SYNCS.PHASECHK.TRANS64 P1, [R177+URZ+0x22850], R10 ;  /* 0x0228500ab10095a7 */ /* 0x000ea4000802007f */
[----:B--2---:R-:W-:Y:S05]  /*16190*/  @!P1 BRA `(.L_x_8999) ;  /* 0xfffffffc00f09947 */ /* 0x004fea000383ffff */
[----:B------:R-:W-:Y:S05]  /*161a0*/  BRA `(.L_x_8998) ;  /* 0xffffff1800f87947 */ /* 0x000fea000383ffff */
.L_x_9008:
[----:B-1----:R-:W-:-:S04]  /*161b0*/  IMAD.U32 R6, RZ, RZ, UR25 ;  /* 0x00000019ff067e24 */ /* 0x002fc8000f8e00ff */
[----:B------:R1:W2:Y:S03]  /*161c0*/  SYNCS.PHASECHK.TRANS64.TRYWAIT P2, [R6+URZ+0x22830], R5 ;  /* 0x02283005060075a7 */ /* 0x0002a6000804017f */
[----:B--2---:R-:W-:Y:S05]  /*161d0*/  @!P2 NANOSLEEP.SYNCS 0x989680 ;  /* 0x009896800000a95d */ /* 0x004fea0003900000 */
[----:B------:R-:W2:Y:S02]  /*161e0*/  @!P2 SYNCS.PHASECHK.TRANS64 P2, [R6+URZ+0x22830], R5 ;  /* 0x022830050600a5a7 */ /* 0x000ea4000804007f */
[----:B--2---:R-:W-:Y:S05]  /*161f0*/  @!P2 BRA `(.L_x_9008) ;  /* 0xfffffffc00eca947 */ /* 0x004fea000383ffff */
[----:B------:R-:W-:Y:S05]  /*16200*/  BRA `(.L_x_9007) ;  /* 0xffffff2000a07947 */ /* 0x000fea000383ffff */
.L_x_9012:
[----:B-1----:R1:W2:Y:S02]  /*16210*/  SYNCS.PHASECHK.TRANS64.TRYWAIT P2, [R214+URZ+0x22850], R5 ;  /* 0x02285005d60075a7 */ /* 0x0022a4000804017f */
[----:B--2---:R-:W-:Y:S05]  /*16220*/  @!P2 NANOSLEEP.SYNCS 0x989680 ;  /* 0x009896800000a95d */ /* 0x004fea0003900000 */
[----:B------:R-:W2:Y:S02]  /*16230*/  @!P2 SYNCS.PHASECHK.TRANS64 P2, [R214+URZ+0x22850], R5 ;  /* 0x02285005d600a5a7 */ /* 0x000ea4000804007f */
[----:B--2---:R-:W-:Y:S05]  /*16240*/  @!P2 BRA `(.L_x_9012) ;  /* 0xfffffffc00f0a947 */ /* 0x004fea000383ffff */
[----:B------:R-:W-:Y:S05]  /*16250*/  BRA `(.L_x_9011) ;  /* 0xffffff4000407947 */ /* 0x000fea000383ffff */
.L_x_9018:
[----:B-1----:R-:W-:-:S04]  /*16260*/  IMAD.U32 R6, RZ, RZ, UR27 ;  /* 0x0000001bff067e24 */ /* 0x002fc8000f8e00ff */
[----:B------:R1:W2:Y:S03]  /*16270*/  SYNCS.PHASECHK.TRANS64.TRYWAIT P1, [R6+URZ+0x22830], R9 ;  /* 0x02283009060075a7 */ /* 0x0002a6000802017f */
[----:B--2---:R-:W-:Y:S05]  /*16280*/  @!P1 NANOSLEEP.SYNCS 0x989680 ;  /* 0x009896800000995d */ /* 0x004fea0003900000 */
[----:B------:R-:W2:Y:S02]  /*16290*/  @!P1 SYNCS.PHASECHK.TRANS64 P1, [R6+URZ+0x22830], R9 ;  /* 0x02283009060095a7 */ /* 0x000ea4000802007f */
[----:B--2---:R-:W-:Y:S05]  /*162a0*/  @!P1 BRA `(.L_x_9018) ;  /* 0xfffffffc00ec9947 */ /* 0x004fea000383ffff */
[----:B------:R-:W-:Y:S05]  /*162b0*/  BRA `(.L_x_9017) ;  /* 0xffffff4400647947 */ /* 0x000fea000383ffff */
.L_x_9030:
[----:B-1----:R1:W2:Y:S02]  /*162c0*/  SYNCS.PHASECHK.TRANS64.TRYWAIT P1, [R176+URZ+0x22850], R9 ;  /* 0x02285009b00075a7 */ /* 0x0022a4000802017f */
[----:B--2---:R-:W-:Y:S05]  /*162d0*/  @!P1 NANOSLEEP.SYNCS 0x989680 ;  /* 0x009896800000995d */ /* 0x004fea0003900000 */
[----:B------:R-:W2:Y:S02]  /*162e0*/  @!P1 SYNCS.PHASECHK.TRANS64 P1, [R176+URZ+0x22850], R9 ;  /* 0x02285009b00095a7 */ /* 0x000ea4000802007f */
[----:B--2---:R-:W-:Y:S05]  /*162f0*/  @!P1 BRA `(.L_x_9030) ;  /* 0xfffffffc00f09947 */ /* 0x004fea000383ffff */
[----:B------:R-:W-:Y:S05]  /*16300*/  BRA `(.L_x_9029) ;  /* 0xffffff74008c7947 */ /* 0x000fea000383ffff */
.L_x_9078:
        /* <DEDUP_REMOVED lines=11> */
.L_x_9147:
[----:B------:R-:W-:Y:S05]  /*163c0*/  BSYNC B0 ;  /* 0x0000000000007941 */ /* 0x000fea0003800000 */
.L_x_9146:
[----:B------:R-:W-:Y:S05]  /*163d0*/  BRA `(.L_x_9148) ;  /* 0xffffffc800607947 */ /* 0x000fea000383ffff */
.L_x_9079:
[----:B------:R-:W-:Y:S01]  /*163e0*/  BSSY B0, `(.L_x_9149) ;  /* 0x0000006000007945 */ /* 0x000fe20003800000 */
[----:B------:R-:W-:-:S07]  /*163f0*/  IMAD.MOV.U32 R15, RZ, RZ, -0x1 ;  /* 0xffffffffff0f7424 */ /* 0x000fce00078e00ff */
[----:B0-----:R-:W-:Y:S05]  /*16400*/  WARPSYNC.COLLECTIVE R15, `(.L_x_9150) ;  /* 0x000000000f0c7348 */ /* 0x001fea0003c00000 */
[----:B------:R-:W-:Y:S02]  /*16410*/  ELECT P6, UR62, PT ;  /* 0x00000000003e782f */ /* 0x000fe400038c0000 */
[----:B------:R-:W-:Y:S01]  /*16420*/  MOV R14, UR62 ;  /* 0x0000003e000e7c02 */ /* 0x000fe20008000f00 */
[----:B0-----:R-:W-:Y:S10]  /*16430*/  ENDCOLLECTIVE ;  /* 0x000000000000791b */ /* 0x001ff40003800000 */
.L_x_9150:
[----:B------:R-:W-:Y:S05]  /*16440*/  BSYNC B0 ;  /* 0x0000000000007941 */ /* 0x000fea0003800000 */
.L_x_9149:
[----:B------:R-:W-:Y:S05]  /*16450*/  BRA `(.L_x_9151) ;  /* 0xffffffc800507947 */ /* 0x000fea000383ffff */
.L_x_9082:
[----:B-1----:R1:W2:Y:S02]  /*16460*/  SYNCS.PHASECHK.TRANS64.TRYWAIT P0, [R9+URZ+0x22840], R10 ;  /* 0x0228400a090075a7 */ /* 0x0022a4000800017f */
[----:B--2---:R-:W-:Y:S05]  /*16470*/  @!P0 NANOSLEEP.SYNCS 0x989680 ;  /* 0x009896800000895d */ /* 0x004fea0003900000 */
[----:B------:R-:W2:Y:S02]  /*16480*/  @!P0 SYNCS.PHASECHK.TRANS64 P0, [R9+URZ+0x22840], R10 ;  /* 0x0228400a090085a7 */ /* 0x000ea4000800007f */
[----:B--2---:R-:W-:Y:S05]  /*16490*/  @!P0 BRA `(.L_x_9082) ;  /* 0xfffffffc00f08947 */ /* 0x004fea000383ffff */
[----:B------:R-:W-:Y:S05]  /*164a0*/  BRA `(.L_x_9152) ;  /* 0xffffffc800b87947 */ /* 0x000fea000383ffff */
.L_x_9085:
        /* <DEDUP_REMOVED lines=8> */
.L_x_9088:
[----:B-1----:R1:W2:Y:S02]  /*16530*/  SYNCS.PHASECHK.TRANS64.TRYWAIT P0, [R6+URZ+0x22860], R9 ;  /* 0x02286009060075a7 */ /* 0x0022a4000800017f */
[----:B--2---:R-:W-:Y:S05]  /*16540*/  @!P0 NANOSLEEP.SYNCS 0x989680 ;  /* 0x009896800000895d */ /* 0x004fea0003900000 */
[----:B------:R-:W2:Y:S02]  /*16550*/  @!P0 SYNCS.PHASECHK.TRANS64 P0, [R6+URZ+0x22860], R9 ;  /* 0x02286009060085a7 */ /* 0x000ea4000800007f */
[----:B--2---:R-:W-:Y:S05]  /*16560*/  @!P0 BRA `(.L_x_9088) ;  /* 0xfffffffc00f08947 */ /* 0x004fea000383ffff */
[----:B------:R-:W-:Y:S05]  /*16570*/  BRA `(.L_x_9154) ;  /* 0xffffffcc00b07947 */ /* 0x000fea000383ffff */
.L_x_9097:
[----:B-1----:R1:W2:Y:S02]  /*16580*/  SYNCS.PHASECHK.TRANS64.TRYWAIT P0, [R2+URZ+0x22840], R3 ;  /* 0x02284003020075a7 */ /* 0x0022a4000800017f */
[----:B--2---:R-:W-:Y:S05]  /*16590*/  @!P0 NANOSLEEP.SYNCS 0x989680 ;  /* 0x009896800000895d */ /* 0x004fea0003900000 */
[----:B------:R-:W2:Y:S02]  /*165a0*/  @!P0 SYNCS.PHASECHK.TRANS64 P0, [R2+URZ+0x22840], R3 ;  /* 0x02284003020085a7 */ /* 0x000ea4000800007f */
[----:B--2---:R-:W-:Y:S05]  /*165b0*/  @!P0 BRA `(.L_x_9097) ;  /* 0xfffffffc00f08947 */ /* 0x004fea000383ffff */
[----:B------:R-:W-:Y:S05]  /*165c0*/  BRA `(.L_x_9155) ;  /* 0xffffffd400347947 */ /* 0x000fea000383ffff */
.L_x_9099:
[----:B--2---:R2:W3:Y:S02]  /*165d0*/  SYNCS.PHASECHK.TRANS64.TRYWAIT P0, [R2+URZ+0x22860], R3 ;  /* 0x02286003020075a7 */ /* 0x0044e4000800017f */
[----:B---3--:R-:W-:Y:S05]  /*165e0*/  @!P0 NANOSLEEP.SYNCS 0x989680 ;  /* 0x009896800000895d */ /* 0x008fea0003900000 */
[----:B------:R-:W3:Y:S02]  /*165f0*/  @!P0 SYNCS.PHASECHK.TRANS64 P0, [R2+URZ+0x22860], R3 ;  /* 0x02286003020085a7 */ /* 0x000ee4000800007f */
[----:B---3--:R-:W-:Y:S05]  /*16600*/  @!P0 BRA `(.L_x_9099) ;  /* 0xfffffffc00f08947 */ /* 0x008fea000383ffff */
[----:B------:R-:W-:Y:S05]  /*16610*/  BRA `(.L_x_9156) ;  /* 0xffffffd400a47947 */ /* 0x000fea000383ffff */
.L_x_9104:
[----:B--2---:R2:W3:Y:S02]  /*16620*/  SYNCS.PHASECHK.TRANS64.TRYWAIT P0, [R2+URZ+0x22840], R3 ;  /* 0x02284003020075a7 */ /* 0x0044e4000800017f */
[----:B---3--:R-:W-:Y:S05]  /*16630*/  @!P0 NANOSLEEP.SYNCS 0x989680 ;  /* 0x009896800000895d */ /* 0x008fea0003900000 */
[----:B------:R-:W3:Y:S02]  /*16640*/  @!P0 SYNCS.PHASECHK.TRANS64 P0, [R2+URZ+0x22840], R3 ;  /* 0x02284003020085a7 */ /* 0x000ee4000800007f */
[----:B---3--:R-:W-:Y:S05]  /*16650*/  @!P0 BRA `(.L_x_9104) ;  /* 0xfffffffc00f08947 */ /* 0x008fea000383ffff */
[----:B------:R-:W-:Y:S05]  /*16660*/  BRA `(.L_x_9157) ;  /* 0xffffffd800f87947 */ /* 0x000fea000383ffff */
.L_x_9106:
[----:B0-----:R0:W1:Y:S02]  /*16670*/  SYNCS.PHASECHK.TRANS64.TRYWAIT P1, [R2+URZ+0x22860], R3 ;  /* 0x02286003020075a7 */ /* 0x001064000802017f */
[----:B-1----:R-:W-:Y:S05]  /*16680*/  @!P1 NANOSLEEP.SYNCS 0x989680 ;  /* 0x009896800000995d */ /* 0x002fea0003900000 */
[----:B------:R-:W1:Y:S02]  /*16690*/  @!P1 SYNCS.PHASECHK.TRANS64 P1, [R2+URZ+0x22860], R3 ;  /* 0x02286003020095a7 */ /* 0x000e64000802007f */
[----:B-1----:R-:W-:Y:S05]  /*166a0*/  @!P1 BRA `(.L_x_9106) ;  /* 0xfffffffc00f09947 */ /* 0x002fea000383ffff */
[----:B------:R-:W-:Y:S05]  /*166b0*/  BRA `(.L_x_9158) ;  /* 0xffffffdc00647947 */ /* 0x000fea000383ffff */
.L_x_9111:
[----:B---3--:R3:W4:Y:S02]  /*166c0*/  SYNCS.PHASECHK.TRANS64.TRYWAIT P0, [R2+URZ+0x22840], R3 ;  /* 0x02284003020075a7 */ /* 0x008724000800017f */
[----:B----4-:R-:W-:Y:S05]  /*166d0*/  @!P0 NANOSLEEP.SYNCS 0x989680 ;  /* 0x009896800000895d */ /* 0x010fea0003900000 */
[----:B------:R-:W4:Y:S02]  /*166e0*/  @!P0 SYNCS.PHASECHK.TRANS64 P0, [R2+URZ+0x22840], R3 ;  /* 0x02284003020085a7 */ /* 0x000f24000800007f */
[----:B----4-:R-:W-:Y:S05]  /*166f0*/  @!P0 BRA `(.L_x_9111) ;  /* 0xfffffffc00f08947 */ /* 0x010fea000383ffff */
[----:B------:R-:W-:Y:S05]  /*16700*/  BRA `(.L_x_9159) ;  /* 0xffffffe000947947 */ /* 0x000fea000383ffff */
.L_x_9113:
[----:B0-----:R0:W1:Y:S02]  /*16710*/  SYNCS.PHASECHK.TRANS64.TRYWAIT P1, [R2+URZ+0x22860], R3 ;  /* 0x02286003020075a7 */ /* 0x001064000802017f */
[----:B-1----:R-:W-:Y:S05]  /*16720*/  @!P1 NANOSLEEP.SYNCS 0x989680 ;  /* 0x009896800000995d */ /* 0x002fea0003900000 */
[----:B------:R-:W1:Y:S02]  /*16730*/  @!P1 SYNCS.PHASECHK.TRANS64 P1, [R2+URZ+0x22860], R3 ;  /* 0x02286003020095a7 */ /* 0x000e64000802007f */
[----:B-1----:R-:W-:Y:S05]  /*16740*/  @!P1 BRA `(.L_x_9113) ;  /* 0xfffffffc00f09947 */ /* 0x002fea000383ffff */
[----:B------:R-:W-:Y:S05]  /*16750*/  BRA `(.L_x_9160) ;  /* 0xffffffe400047947 */ /* 0x000fea000383ffff */
.L_x_9118:
        /* <DEDUP_REMOVED lines=8> */
.L_x_9162:
[----:B------:R-:W-:Y:S05]  /*167e0*/  BSYNC B0 ;  /* 0x0000000000007941 */ /* 0x000fea0003800000 */
.L_x_9161:
        /* <DEDUP_REMOVED lines=8> */
.L_x_9163:
[----:B------:R-:W-:Y:S01]  /*16870*/  IMAD.MOV.U32 R7, RZ, RZ, R14 ;  /* 0x000000ffff077224 */ /* 0x000fe200078e000e */
[----:B------:R-:W-:Y:S06]  /*16880*/  BRA `(.L_x_9164) ;  /* 0xffffffe400f87947 */ /* 0x000fec000383ffff */
.L_x_9121:
        /* <DEDUP_REMOVED lines=8> */
.L_x_9166:
[----:B------:R-:W-:Y:S05]  /*16910*/  BSYNC B0 ;  /* 0x0000000000007941 */ /* 0x000fea0003800000 */
.L_x_9165:
        /* <DEDUP_REMOVED lines=10> */
.L_x_9167:
        /* <DEDUP_REMOVED lines=8> */
.L_x_9168:
        /* <DEDUP_REMOVED lines=8> */
.L_x_9169:
        /* <DEDUP_REMOVED lines=8> */
.L_x_9170:
        /* <DEDUP_REMOVED lines=8> */
.L_x_9171:
[----:B------:R-:W-:Y:S05]  /*16bc0*/  BRA `(.L_x_9172) ;  /* 0xffffffe400bc7947 */ /* 0x000fea000383ffff */
.L_x_9126:
[----:B------:R-:W-:Y:S01]  /*16bd0*/  BSSY B0, `(.L_x_9173) ;  /* 0x0000008000007945 */ /* 0x000fe20003800000 */
[----:B-----5:R-:W-:Y:S02]  /*16be0*/  IMAD.MOV.U32 R13, RZ, RZ, R17 ;  /* 0x000000ffff0d7224 */ /* 0x020fe400078e0011 */
[----:B------:R-:W-:Y:S02]  /*16bf0*/  IMAD.MOV.U32 R12, RZ, RZ, 0x1 ;  /* 0x00000001ff0c7424 */ /* 0x000fe400078e00ff */
[----:B------:R-:W-:Y:S02]  /*16c00*/  IMAD.MOV.U32 R11, RZ, RZ, RZ ;  /* 0x000000ffff0b7224 */ /* 0x000fe400078e00ff */
[----:B------:R-:W-:-:S07]  /*16c10*/  IMAD.MOV.U32 R15, RZ, RZ, -0x1 ;  /* 0xffffffffff0f7424 */ /* 0x000fce00078e00ff */
[----:B0--3--:R-:W-:Y:S05]  /*16c20*/  WARPSYNC.COLLECTIVE R15, `(.L_x_9174) ;  /* 0x000000000f087348 */ /* 0x009fea0003c00000 */
[----:B------:R1:W2:Y:S02]  /*16c30*/  SHFL.UP P6, R14, R13, R12, R11 ;  /* 0x0400000c0d0e7389 */ /* 0x0002a400000c000b */
[----:B0123--:R-:W-:Y:S01]  /*16c40*/  ENDCOLLECTIVE ;  /* 0x000000000000791b */ /* 0x00ffe20003800000 */
.L_x_9174:
[----:B------:R-:W-:Y:S05]  /*16c50*/  BSYNC B0 ;  /* 0x0000000000007941 */ /* 0x000fea0003800000 */
.L_x_9173:
        /* <DEDUP_REMOVED lines=10> */
.L_x_9175:
        /* <DEDUP_REMOVED lines=8> */
.L_x_9176:
        /* <DEDUP_REMOVED lines=8> */
.L_x_9177:
        /* <DEDUP_REMOVED lines=8> */
.L_x_9178:
        /* <DEDUP_REMOVED lines=8> */
.L_x_9179:
[----:B------:R-:W-:Y:S05]  /*16f00*/  BRA `(.L_x_9180) ;  /* 0xffffffe400a07947 */ /* 0x000fea000383ffff */
.L_x_9128:
[----:B------:R-:W-:Y:S01]  /*16f10*/  BSSY B0, `(.L_x_9181) ;  /* 0x0000006000007945 */ /* 0x000fe20003800000 */
[----:B------:R-:W-:Y:S01]  /*16f20*/  PLOP3.LUT P6, PT, P6, PT, PT, 0x8, 0x0 ;  /* 0x000000000000781c */ /* 0x000fe200037ce170 */
[----:B------:R-:W-:-:S12]  /*16f30*/  IMAD.MOV.U32 R15, RZ, RZ, -0x1 ;  /* 0xffffffffff0f7424 */ /* 0x000fd800078e00ff */
[----:B0-----:R-:W-:Y:S05]  /*16f40*/  WARPSYNC.COLLECTIVE R15, `(.L_x_9182) ;  /* 0x000000000f087348 */ /* 0x001fea0003c00000 */
[----:B------:R-:W-:Y:S01]  /*16f50*/  VOTE.ANY R14, PT, P6 ;  /* 0x00000000000e7806 */ /* 0x000fe200030e0100 */
[----:B0-----:R-:W-:Y:S06]  /*16f60*/  ENDCOLLECTIVE ;  /* 0x000000000000791b */ /* 0x001fec0003800000 */
.L_x_9182:
[----:B------:R-:W-:Y:S05]  /*16f70*/  BSYNC B0 ;  /* 0x0000000000007941 */ /* 0x000fea0003800000 */
.L_x_9181:
        /* <DEDUP_REMOVED lines=9> */
.L_x_9183:
[----:B------:R-:W-:Y:S01]  /*17010*/  IMAD.MOV.U32 R17, RZ, RZ, R14 ;  /* 0x000000ffff117224 */ /* 0x000fe200078e000e */
[----:B------:R-:W-:Y:S06]  /*17020*/  BRA `(.L_x_9184) ;  /* 0xffffffe400907947 */ /* 0x000fec000383ffff */
.L_x_9130:
[----:B------:R-:W-:Y:S01]  /*17030*/  BSSY B0, `(.L_x_9185) ;  /* 0x0000007000007945 */ /* 0x000fe20003800000 */
[----:B------:R-:W-:Y:S02]  /*17040*/  IMAD.MOV.U32 R13, RZ, RZ, R2 ;  /* 0x000000ffff0d7224 */ /* 0x000fe400078e0002 */
[----:B------:R-:W-:Y:S02]  /*17050*/  IMAD.MOV.U32 R11, RZ, RZ, 0x1f ;  /* 0x0000001fff0b7424 */ /* 0x000fe400078e00ff */
[----:B------:R-:W-:-:S07]  /*17060*/  IMAD.MOV.U32 R15, RZ, RZ, -0x1 ;  /* 0xffffffffff0f7424 */ /* 0x000fce00078e00ff */
[----:B012---:R-:W-:Y:S05]  /*17070*/  WARPSYNC.COLLECTIVE R15, `(.L_x_9186) ;  /* 0x000000000f087348 */ /* 0x007fea0003c00000 */
[----:B------:R3:W4:Y:S02]  /*17080*/  SHFL.IDX P6, R14, R13, R12, R11 ;  /* 0x0000000c0d0e7389 */ /* 0x00072400000c000b */
[----:B01234-:R-:W-:Y:S01]  /*17090*/  ENDCOLLECTIVE ;  /* 0x000000000000791b */ /* 0x01ffe20003800000 */
.L_x_9186:
[----:B------:R-:W-:Y:S05]  /*170a0*/  BSYNC B0 ;  /* 0x0000000000007941 */ /* 0x000fea0003800000 */
.L_x_9185:
[----:B------:R-:W-:Y:S01]  /*170b0*/  IMAD.MOV.U32 R7, RZ, RZ, R14 ;  /* 0x000000ffff077224 */ /* 0x000fe200078e000e */
[----:B------:R-:W-:Y:S06]  /*170c0*/  BRA `(.L_x_9129) ;  /* 0xffffffe400847947 */ /* 0x000fec000383ffff */
.L_x_9134:
[----:B-1----:R1:W2:Y:S02]  /*170d0*/  SYNCS.PHASECHK.TRANS64.TRYWAIT P0, [R0+URZ+0x22820], R3 ;  /* 0x02282003000075a7 */ /* 0x0022a4000800017f */
[----:B--2---:R-:W-:Y:S05]  /*170e0*/  @!P0 NANOSLEEP.SYNCS 0x989680 ;  /* 0x009896800000895d */ /* 0x004fea0003900000 */
[----:B------:R-:W2:Y:S02]  /*170f0*/  @!P0 SYNCS.PHASECHK.TRANS64 P0, [R0+URZ+0x22820], R3 ;  /* 0x02282003000085a7 */ /* 0x000ea4000800007f */
[----:B--2---:R-:W-:Y:S05]  /*17100*/  @!P0 BRA `(.L_x_9134) ;  /* 0xfffffffc00f08947 */ /* 0x004fea000383ffff */
[----:B------:R-:W-:Y:S05]  /*17110*/  BRA `(.L_x_9187) ;  /* 0xffffffe800f87947 */ /* 0x000fea000383ffff */
.L_x_9135:
        /* <DEDUP_REMOVED lines=11> */
.L_x_9189:
[----:B------:R-:W-:Y:S05]  /*171d0*/  BSYNC B0 ;  /* 0x0000000000007941 */ /* 0x000fea0003800000 */
.L_x_9188:
[----:B------:R-:W-:Y:S05]  /*171e0*/  BRA `(.L_x_9190) ;  /* 0xffffffe800e07947 */ /* 0x000fea000383ffff */
.L_x_9138:
[----:B------:R-:W-:Y:S01]  /*171f0*/  BSSY B1, `(.L_x_9191) ;  /* 0x0000006000017945 */ /* 0x000fe20003800000 */
[----:B------:R-:W-:-:S07]  /*17200*/  IMAD.MOV.U32 R15, RZ, RZ, -0x1 ;  /* 0xffffffffff0f7424 */ /* 0x000fce00078e00ff */
[----:B012---:R-:W-:Y:S05]  /*17210*/  WARPSYNC.COLLECTIVE R15, `(.L_x_9192) ;  /* 0x000000000f0c7348 */ /* 0x007fea0003c00000 */
[----:B------:R-:W-:Y:S02]  /*17220*/  ELECT P6, UR62, PT ;  /* 0x00000000003e782f */ /* 0x000fe400038c0000 */
[----:B------:R-:W-:Y:S01]  /*17230*/  MOV R14, UR62 ;  /* 0x0000003e000e7c02 */ /* 0x000fe20008000f00 */
[----:B012---:R-:W-:Y:S10]  /*17240*/  ENDCOLLECTIVE ;  /* 0x000000000000791b */ /* 0x007ff40003800000 */
.L_x_9192:
[----:B------:R-:W-:Y:S05]  /*17250*/  BSYNC B1 ;  /* 0x0000000000017941 */ /* 0x000fea0003800000 */
.L_x_9191:
[----:B------:R-:W-:Y:S05]  /*17260*/  BRA `(.L_x_9193) ;  /* 0xffffffe800d87947 */ /* 0x000fea000383ffff */
.L_x_9140:
[----:B-1----:R1:W2:Y:S02]  /*17270*/  SYNCS.PHASECHK.TRANS64.TRYWAIT P0, [R6+URZ], R5 ;  /* 0x00000005060075a7 */ /* 0x0022a4000800017f */
[----:B--2---:R-:W-:Y:S05]  /*17280*/  @!P0 NANOSLEEP.SYNCS 0x989680 ;  /* 0x009896800000895d */ /* 0x004fea0003900000 */
[----:B------:R-:W2:Y:S02]  /*17290*/  @!P0 SYNCS.PHASECHK.TRANS64 P0, [R6+URZ], R5 ;  /* 0x00000005060085a7 */ /* 0x000ea4000800007f */
[----:B--2---:R-:W-:Y:S05]  /*172a0*/  @!P0 BRA `(.L_x_9140) ;  /* 0xfffffffc00f08947 */ /* 0x004fea000383ffff */
[----:B------:R-:W-:Y:S05]  /*172b0*/  BRA `(.L_x_9194) ;  /* 0xffffffec00147947 */ /* 0x000fea000383ffff */
.L_x_9141:
[----:B--2---:R2:W3:Y:S02]  /*172c0*/  SYNCS.PHASECHK.TRANS64.TRYWAIT P0, [R7+URZ], R2 ;  /* 0x00000002070075a7 */ /* 0x0044e4000800017f */
[----:B---3--:R-:W-:Y:S05]  /*172d0*/  @!P0 NANOSLEEP.SYNCS 0x989680 ;  /* 0x009896800000895d */ /* 0x008fea0003900000 */
[----:B------:R-:W3:Y:S02]  /*172e0*/  @!P0 SYNCS.PHASECHK.TRANS64 P0, [R7+URZ], R2 ;  /* 0x00000002070085a7 */ /* 0x000ee4000800007f */
[----:B---3--:R-:W-:Y:S05]  /*172f0*/  @!P0 BRA `(.L_x_9141) ;  /* 0xfffffffc00f08947 */ /* 0x008fea000383ffff */
[----:B------:R-:W-:Y:S05]  /*17300*/  BRA `(.L_x_9195) ;  /* 0xffffffec00087947 */ /* 0x000fea000383ffff */
.L_x_9143:
[----:B---3--:R3:W4:Y:S02]  /*17310*/  SYNCS.PHASECHK.TRANS64.TRYWAIT P0, [R4+URZ], R5 ;  /* 0x00000005040075a7 */ /* 0x008724000800017f */
[----:B----4-:R-:W-:Y:S05]  /*17320*/  @!P0 NANOSLEEP.SYNCS 0x989680 ;  /* 0x009896800000895d */ /* 0x010fea0003900000 */
[----:B------:R-:W4:Y:S02]  /*17330*/  @!P0 SYNCS.PHASECHK.TRANS64 P0, [R4+URZ], R5 ;  /* 0x00000005040085a7 */ /* 0x000f24000800007f */
[----:B----4-:R-:W-:Y:S05]  /*17340*/  @!P0 BRA `(.L_x_9143) ;  /* 0xfffffffc00f08947 */ /* 0x010fea000383ffff */
[----:B------:R-:W-:Y:S05]  /*17350*/  BRA `(.L_x_9196) ;  /* 0xffffffec00107947 */ /* 0x000fea000383ffff */
.L_x_9197:
        /* <DEDUP_REMOVED lines=10> */
.L_x_11968:


//--------------------- .text._ZN7cutlass13device_kernelIN5flash11enable_sm90INS1_16FlashAttnFwdSm90INS1_25CollectiveMainloopFwdSm90ILi2EN4cute5tupleIJNS5_1CILi1EEES8_S8_EEENS6_IJNS7_ILi128EEENS7_ILi96EEENS7_ILi64EEEEEELi256ENS_6half_tEfNS_4arch4Sm90ELb0ELb1ELb1ELb1ELb0ELb1ELb0ELb1ELb0ELb0ELb0ELb0EEENS1_21CollectiveEpilogueFwdINS6_IJSA_NS7_ILi256EEESB_EEES9_SE_SG_Li256ELb1ELb0ELb0ELb0EEENS1_36VarlenDynamicPersistentTileSchedulerILi128ELi96ELi256ELi32ELb0ELb0ELb1ELb1ELb0ELb1EEEEEEEEEvNT_6ParamsE --------------------------
	.section	.text._ZN7cutlass13device_kernelIN5flash11enable_sm90INS1_16FlashAttnFwdSm90INS1_25CollectiveMainloopFwdSm90ILi2EN4cute5tupleIJNS5_1CILi1EEES8_S8_EEENS6_IJNS7_ILi128EEENS7_ILi96EEENS7_ILi64EEEEEELi256ENS_6half_tEfNS_4arch4Sm90ELb0ELb1ELb1ELb1ELb0ELb1ELb0ELb1ELb0ELb0ELb0ELb0EEENS1_21CollectiveEpilogueFwdINS6_IJSA_NS7_ILi256EEESB_EEES9_SE_SG_Li256ELb1ELb0ELb0ELb0EEENS1_36VarlenDynamicPersistentTileSchedulerILi128ELi96ELi256ELi32ELb0ELb0ELb1ELb1ELb0ELb1EEEEEEEEEvNT_6ParamsE,"ax",@progbits
	.align	128
.text._ZN7cutlass13device_kernelIN5flash11enable_sm90INS1_16FlashAttnFwdSm90INS1_25CollectiveMainloopFwdSm90ILi2EN4cute5tupleIJNS5_1CILi1EEES8_S8_EEENS6_IJNS7_ILi128EEENS7_ILi96EEENS7_ILi64EEEEEELi256ENS_6half_tEfNS_4arch4Sm90ELb0ELb1ELb1ELb1ELb0ELb1ELb0ELb1ELb0ELb0ELb0ELb0EEENS1_21CollectiveEpilogueFwdINS6_IJSA_NS7_ILi256EEESB_EEES9_SE_SG_Li256ELb1ELb0ELb0ELb0EEENS1_36VarlenDynamicPersistentTileSchedulerILi128ELi96ELi256ELi32ELb0ELb0ELb1ELb1ELb0ELb1EEEEEEEEEvNT_6ParamsE:
        .type           _ZN7cutlass13device_kernelIN5flash11enable_sm90INS1_16FlashAttnFwdSm90INS1_25CollectiveMainloopFwdSm90ILi2EN4cute5tupleIJNS5_1CILi1EEES8_S8_EEENS6_IJNS7_ILi128EEENS7_ILi96EEENS7_ILi64EEEEEELi256ENS_6half_tEfNS_4arch4Sm90ELb0ELb1ELb1ELb1ELb0ELb1ELb0ELb1ELb0ELb0ELb0ELb0EEENS1_21CollectiveEpilogueFwdINS6_IJSA_NS7_ILi256EEESB_EEES9_SE_SG_Li256ELb1ELb0ELb0ELb0EEENS1_36VarlenDynamicPersistentTileSchedulerILi128ELi96ELi256ELi32ELb0ELb0ELb1ELb1ELb0ELb1EEEEEEEEEvNT_6ParamsE,@function
        .size           _ZN7cutlass13device_kernelIN5flash11enable_sm90INS1_16FlashAttnFwdSm90INS1_25CollectiveMainloopFwdSm90ILi2EN4cute5tupleIJNS5_1CILi1EEES8_S8_EEENS6_IJNS7_ILi128EEENS7_ILi96EEENS7_ILi64EEEEEELi256ENS_6half_tEfNS_4arch4Sm90ELb0ELb1ELb1ELb1ELb0ELb1ELb0ELb1ELb0ELb0ELb0ELb0EEENS1_21CollectiveEpilogueFwdINS6_IJSA_NS7_ILi256EEESB_EEES9_SE_SG_Li256ELb1ELb0ELb0ELb0EEENS1_36VarlenDynamicPersistentTileSchedulerILi128ELi96ELi256ELi32ELb0ELb0ELb1ELb1ELb0ELb1EEEEEEEEEvNT_6ParamsE,(.L_x_11969 - _ZN7cutlass13device_kernelIN5flash11enable_sm90INS1_16FlashAttnFwdSm90INS1_25CollectiveMainloopFwdSm90ILi2EN4cute5tupleIJNS5_1CILi1EEES8_S8_EEENS6_IJNS7_ILi128EEENS7_ILi96EEENS7_ILi64EEEEEELi256ENS_6half_tEfNS_4arch4Sm90ELb0ELb1ELb1ELb1ELb0ELb1ELb0ELb1ELb0ELb0ELb0ELb0EEENS1_21CollectiveEpilogueFwdINS6_IJSA_NS7_ILi256EEESB_EEES9_SE_SG_Li256ELb1ELb0ELb0ELb0EEENS1_36VarlenDynamicPersistentTileSchedulerILi128ELi96ELi256ELi32ELb0ELb0ELb1ELb1ELb0ELb1EEEEEEEEEvNT_6ParamsE)
        .other          _ZN7cutlass13device_kernelIN5flash11enable_sm90INS1_16FlashAttnFwdSm90INS1_25CollectiveMainloopFwdSm90ILi2EN4cute5tupleIJNS5_1CILi1EEES8_S8_EEENS6_IJNS7_ILi128EEENS7_ILi96EEENS7_ILi64EEEEEELi256ENS_6half_tEfNS_4arch4Sm90ELb0ELb1ELb1ELb1ELb0ELb1ELb0ELb1ELb0ELb0ELb0ELb0EEENS1_21CollectiveEpilogueFwdINS6_IJSA_NS7_ILi256EEESB_EEES9_SE_SG_Li256ELb1ELb0ELb0ELb0EEENS1_36VarlenDynamicPersistentTileSchedulerILi128ELi96ELi256ELi32ELb0ELb0ELb1ELb1ELb0ELb1EEEEEEEEEvNT_6ParamsE,@"STO_CUDA_ENTRY STV_DEFAULT"
_ZN7cutlass13device_kernelIN5flash11enable_sm90INS1_16FlashAttnFwdSm90INS1_25CollectiveMainloopFwdSm90ILi2EN4cute5tupleIJNS5_1CILi1EEES8_S8_EEENS6_IJNS7_ILi128EEENS7_ILi96EEENS7_ILi64EEEEEELi256ENS_6half_tEfNS_4arch4Sm90ELb0ELb1ELb1ELb1ELb0ELb1ELb0ELb1ELb0ELb0ELb0ELb0EEENS1_21CollectiveEpilogueFwdINS6_IJSA_NS7_ILi256EEESB_EEES9_SE_SG_Li256ELb1ELb0ELb0ELb0EEENS1_36VarlenDynamicPersistentTileSchedulerILi128ELi96ELi256ELi32ELb0ELb0ELb1ELb1ELb0ELb1EEEEEEEEEvNT_6ParamsE:
        /* <DEDUP_REMOVED lines=26> */
.L_x_9199:
[----:B------:R-:W-:Y:S05]  /*01a0*/  BSYNC B0 ;  /* 0x0000000000007941 */ /* 0x000fea0003800000 */
.L_x_9198:
[----:B------:R-:W-:Y:S01]  /*01b0*/  VOTEU.ANY UP0, P0 ;  /* 0x00000000003f7886 */ /* 0x000fe20000000100 */
[----:B------:R-:W0:Y:S01]  /*01c0*/  SHFL.IDX PT, R2, R0, RZ, 0x1f ;  /* 0x00001fff00027589 */ /* 0x000e2200000e0000 */
[----:B------:R-:W-:Y:S01]  /*01d0*/  UMOV UR4, 0x1 ;  /* 0x0000000100047882 */ /* 0x000fe20000000000 */
[----:B------:R-:W-:Y:S01]  /*01e0*/  UMOV UR7, 0x100 ;  /* 0x0000010000077882 */ /* 0x000fe20000000000 */
[----:B------:R-:W-:Y:S01]  /*01f0*/  SHF.R.U32.HI R4, RZ, 0x7, R3 ;  /* 0x00000007ff047819 */ /* 0x000fe20000011603 */
[----:B------:R-:W1:Y:S01]  /*0200*/  @UP0 S2UR UR8, SR_CgaCtaId ;  /* 0x00000000000809c3 */ /* 0x000e620000008800 */
[----:B------:R-:W-:Y:S01]  /*0210*/  @UP0 UMOV UR6, 0x400 ;  /* 0x0000040000060882 */ /* 0x000fe20000000000 */
[----:B------:R-:W-:-:S04]  /*0220*/  @UP0 UIADD3 UR4, -UR4, 0x100000, URZ ;  /* 0x0010000004040890 */ /* 0x000fc8000fffe13f */
[----:B------:R-:W-:Y:S02]  /*0230*/  @UP0 USHF.L.U32 UR5, UR4, 0xb, URZ ;  /* 0x0000000b04050899 */ /* 0x000fe4000800063f */
[----:B------:R-:W-:Y:S01]  /*0240*/  @UP0 USHF.L.U32 UR4, UR4, 0x1, URZ ;  /* 0x0000000104040899 */ /* 0x000fe2000800063f */
[----:B------:R-:W-:Y:S01]  /*0250*/  VOTEU.ANY UP1, P0 ;  /* 0x00000000003f7886 */ /* 0x000fe20000020100 */
[----:B0-----:R-:W-:Y:S02]  /*0260*/  ISETP.NE.AND P1, PT, R2, RZ, PT ;  /* 0x000000ff0200720c */ /* 0x001fe40003f25270 */
[----:B------:R0:W2:Y:S01]  /*0270*/  SHFL.IDX PT, R2, R4, RZ, 0x1f ;  /* 0x00001fff04027589 */ /* 0x0000a200000e0000 */
[----:B-1----:R-:W-:Y:S02]  /*0280*/  @UP0 ULEA UR8, UR8, UR6, 0x18 ;  /* 0x0000000608080291 */ /* 0x002fe4000f8ec03f */
[----:B------:R-:W-:-:S04]  /*0290*/  @UP0 UIADD3 UR6, -UR7, 0x100000, URZ ;  /* 0x0010000007060890 */ /* 0x000fc8000fffe13f */
[----:B------:R-:W-:Y:S02]  /*02a0*/  @UP0 USHF.L.U32 UR7, UR6, 0xb, URZ ;  /* 0x0000000b06070899 */ /* 0x000fe4000800063f */
[----:B------:R-:W-:Y:S01]  /*02b0*/  @UP0 USHF.L.U32 UR6, UR6, 0x1, URZ ;  /* 0x0000000106060899 */ /* 0x000fe2000800063f */
[----:B------:R-:W-:Y:S01]  /*02c0*/  VOTEU.ANY UP0, P0 ;  /* 0x00000000003f7886 */ /* 0x000fe20000000100 */
[----:B------:R-:W1:Y:S04]  /*02d0*/  FENCE.VIEW.ASYNC.S ;  /* 0x00000000000073c6 */ /* 0x000e680000000000 */
[----:B-1----:R0:W1:Y:S06]  /*02e0*/  @UP0 SYNCS.EXCH.64 URZ, [UR8+0x22800], UR4 ;  /* 0x02280004083f05b2 */ /* 0x00206c0008000100 */
[----:B------:R0:W3:Y:S02]  /*02f0*/  @UP1 SYNCS.EXCH.64 URZ, [UR8+0x22820], UR6 ;  /* 0x02282006083f15b2 */ /* 0x0000e40008000100 */
[----:B0-----:R-:W-:Y:S05]  /*0300*/  @P1 BRA `(.L_x_9200) ;  /* 0x0000000000481947 */ /* 0x001fea0003800000 */
[----:B------:R-:W0:Y:S01]  /*0310*/  S2UR UR5, SR_CgaCtaId ;  /* 0x00000000000579c3 */ /* 0x000e220000008800 */
        /* <DEDUP_REMOVED lines=15> */
[----:B------:R0:W0:Y:S01]  /*0410*/  SYNCS.EXCH.64 URZ, [UR8+0x22848], UR4 ;  /* 0x02284804083f75b2 */ /* 0x0000220008000100 */
[----:B------:R-:W-:Y:S01]  /*0420*/  NOP ;  /* 0x0000000000007918 */ /* 0x000fe20000000000 */
.L_x_9200:
        /* <DEDUP_REMOVED lines=22> */
.L_x_9201:
        /* <DEDUP_REMOVED lines=18> */
.L_x_9202:
        /* <DEDUP_REMOVED lines=22> */
.L_x_9203:
        /* <DEDUP_REMOVED lines=22> */
.L_x_9204:
[----:B--2---:R-:W-:Y:S01]  /*0970*/  ISETP.NE.AND P0, PT, R2, RZ, PT ;  /* 0x000000ff0200720c */ /* 0x004fe20003f05270 */
[----:B------:R-:W-:Y:S01]  /*0980*/  IMAD.MOV.U32 R2, RZ, RZ, 0x1 ;  /* 0x00000001ff027424 */ /* 0x000fe200078e00ff */
[----:B------:R-:W-:Y:S01]  /*0990*/  NOP ;  /* 0x0000000000007918 */ /* 0x000fe20000000000 */
[----:B------:R-:W-:Y:S01]  /*09a0*/  ULDC.64 UR52, c[0x0][0x208] ;  /* 0x0000820000347ab9 */ /* 0x000fe20000000a00 */
[----:B------:R-:W-:Y:S02]  /*09b0*/  BSSY B7, `(.L_x_9205) ;  /* 0x0001e24000077945 */ /* 0x000fe40003800000 */
[----:B------:R-:W-:-:S05]  /*09c0*/  SEL R2, R2, 0x2, !P0 ;  /* 0x0000000202027807 */ /* 0x000fca0004000000 */
[----:B------:R2:W-:Y:S01]  /*09d0*/  STL [R1+0x2c], R2 ;  /* 0x00002c0201007387 */ /* 0x0005e20000100800 */
[----:B01-34-:R-:W-:Y:S06]  /*09e0*/  BAR.SYNC.DEFER_BLOCKING 0x0 ;  /* 0x0000000000007b1d */ /* 0x01bfec0000010000 */
[----:B------:R-:W-:Y:S05]  /*09f0*/  @!P0 BRA `(.L_x_9206) ;  /* 0x0000018000448947 */ /* 0x000fea0003800000 */
.L_x_9207:
[----:B------:R-:W-:-:S08]  /*0a00*/  NOP ;  /* 0x0000000000007918 */ /* 0x000fd00000000000 */
[----:B------:R-:W0:Y:S02]  /*0a10*/  USETMAXREG.TRY_ALLOC.CTAPOOL UP0, 0xf0 ;  /* 0x000000f0000079c8 */ /* 0x000e240008000600 */
[----:B0-----:R-:W-:-:S13]  /*0a20*/  PLOP3.LUT P0, PT, PT, PT, UP0, 0x80, 0x0 ;  /* 0x000000000000781c */ /* 0x001fda0003f0f008 */
[----:B------:R-:W-:Y:S05]  /*0a30*/  @!P0 BRA `(.L_x_9207) ;  /* 0xfffffffc00f08947 */ /* 0x000fea000383ffff */
[----:B------:R-:W-:Y:S01]  /*0a40*/  SHF.R.U32.HI R0, RZ, 0x7, R3 ;  /* 0x00000007ff007819 */ /* 0x000fe20000011603 */
[----:B------:R-:W0:Y:S08]  /*0a50*/  S2UR UR5, SR_CgaCtaId ;  /* 0x00000000000579c3 */ /* 0x000e300000008800 */
[----:B------:R-:W-:Y:S06]  /*0a60*/  BAR.ARV 0x8, 0x120 ;  /* 0x0204800000007b1d */ /* 0x000fec0000002000 */
[----:B------:R-:W-:Y:S01]  /*0a70*/  ISETP.NE.AND P0, PT, R0, 0x1, PT ;  /* 0x000000010000780c */ /* 0x000fe20003f05270 */
[----:B------:R-:W-:Y:S01]  /*0a80*/  UMOV UR4, 0x400 ;  /* 0x0000040000047882 */ /* 0x000fe20000000000 */
[----:B--2---:R-:W-:-:S11]  /*0a90*/  LOP3.LUT R2, R2, 0xffdfffff, RZ, 0xc0, !PT ;  /* 0xffdfffff02027812 */ /* 0x004fd600078ec0ff */
[----:B------:R-:W-:Y:S06]  /*0aa0*/  @!P0 BAR.ARV 0x9, 0x100 ;  /* 0x0244000000008b1d */ /* 0x000fec0000002000 */
[----:B0-----:R-:W-:Y:S01]  /*0ab0*/  ULEA UR4, UR5, UR4, 0x18 ;  /* 0x0000000405047291 */ /* 0x001fe2000f8ec03f */
[----:B------:R-:W-:Y:S01]  /*0ac0*/  @P0 LOP3.LUT R2, R2, 0x200000, RZ, 0xfc, !PT ;  /* 0x0020000002020812 */ /* 0x000fe200078efcff */
[----:B------:R-:W-:Y:S04]  /*0ad0*/  BAR.SYNC.DEFER_BLOCKING 0x5, 0x120 ;  /* 0x0144800000007b1d */ /* 0x000fe80000010000 */
[----:B------:R-:W-:-:S02]  /*0ae0*/  IMAD.U32 R17, RZ, RZ, UR4 ;  /* 0x00000004ff117e24 */ /* 0x000fc4000f8e00ff */
[----:B------:R-:W-:-:S03]  /*0af0*/  ULDC UR4, c[0x0][0xc14] ;  /* 0x0003050000047ab9 */ /* 0x000fc60000000800 */
[----:B------:R-:W0:Y:S01]  /*0b00*/  LDS.128 R208, [R17+0x228d0] ;  /* 0x0228d00011d07984 */ /* 0x000e220000000c00 */
[----:B------:R-:W-:Y:S06]  /*0b10*/  BAR.ARV 0x4, 0x120 ;  /* 0x0104800000007b1d */ /* 0x000fec0000002000 */
[----:B0-----:R-:W-:-:S13]  /*0b20*/  ISETP.GE.AND P0, PT, R211, UR4, PT ;  /* 0x00000004d3007c0c */ /* 0x001fda000bf06270 */
[----:B------:R-:W-:Y:S05]  /*0b30*/  @P0 BRA `(.L_x_9208) ;  /* 0x000001e0002c0947 */ /* 0x000fea0003800000 */
[----:B------:R-:W2:Y:S01]  /*0b40*/  LDL.LU R13, [R1+0x2c] ;  /* 0x00002c00010d7983 */ /* 0x000ea20000300800 */
[----:B------:R-:W-:Y:S02]  /*0b50*/  VIADD R12, R3, 0xffffff80 ;  /* 0xffffff80030c7836 */ /* 0x000fe40000000000 */
[----:B------:R-:W-:Y:S02]  /*0b60*/  IMAD.MOV.U32 R233, RZ, RZ, RZ ;  /* 0x000000ffffe97224 */ /* 0x000fe400078e00ff */
[----:B------:R-:W-:Y:S01]  /*0b70*/  IMAD.MOV.U32 R22, RZ, RZ, RZ ;  /* 0x000000ffff167224 */ /* 0x000fe200078e00ff */
[----:B------:R-:W-:Y:S01]  /*0b80*/  SHF.R.S32.HI R0, RZ, 0x1f, R12 ;  /* 0x0000001fff007819 */ /* 0x000fe2000001140c */
[----:B------:R-:W-:Y:S02]  /*0b90*/  IMAD.MOV.U32 R203, RZ, RZ, RZ ;  /* 0x000000ffffcb7224 */ /* 0x000fe400078e00ff */
[----:B------:R-:W-:Y:S01]  /*0ba0*/  IMAD.MOV.U32 R200, RZ, RZ, RZ ;  /* 0x000000ffffc87224 */ /* 0x000fe200078e00ff */
[CC--:B------:R-:W-:Y:S01]  /*0bb0*/  LEA.HI R3, R0.reuse, R12.reuse, RZ, 0x7 ;  /* 0x0000000c00037211 */ /* 0x0c0fe200078f38ff */
[----:B------:R-:W-:Y:S01]  /*0bc0*/  IMAD.MOV.U32 R16, RZ, RZ, RZ ;  /* 0x000000ffff107224 */ /* 0x000fe200078e00ff */
[----:B------:R-:W-:-:S02]  /*0bd0*/  LEA.HI R220, R0, R12, RZ, 0x5 ;  /* 0x0000000c00dc7211 */ /* 0x000fc400078f28ff */
        /* <DEDUP_REMOVED lines=14> */
[----:B------:R-:W-:Y:S02]  /*0cc0*/  LEA.HI R4, R0, R12, RZ, 0x4 ;  /* 0x0000000c00047211 */ /* 0x000fe400078f20ff */
[----:B------:R-:W-:Y:S02]  /*0cd0*/  LOP3.LUT R10, R7, 0xfffffff8, RZ, 0xc0, !PT ;  /* 0xfffffff8070a7812 */ /* 0x000fe400078ec0ff */
[----:B------:R-:W-:Y:S02]  /*0ce0*/  SHF.R.S32.HI R7, RZ, 0x4, R4 ;  /* 0x00000004ff077819 */ /* 0x000fe40000011404 */
[----:B------:R-:W-:Y:S01]  /*0cf0*/  LOP3.LUT R8, R8, 0x7ffffffc, RZ, 0xc0, !PT ;  /* 0x7ffffffc08087812 */ /* 0x000fe200078ec0ff */
[----:B------:R-:W-:Y:S01]  /*0d00*/  IMAD.IADD R9, R5, 0x1, -R10 ;  /* 0x0000000105097824 */ /* 0x000fe200078e0a0a */
[----:B------:R-:W-:-:S02]  /*0d10*/  LOP3.LUT R5, R4, 0x3fffff0, RZ, 0xc0, !PT ;  /* 0x03fffff004057812 */ /* 0x000fc400078ec0ff */
[----:B------:R-:W-:Y:S01]  /*0d20*/  LEA.HI R4, R4, R7, RZ, 0x1 ;  /* 0x0000000704047211 */ /* 0x000fe200078f08ff */
[----:B------:R-:W-:Y:S01]  /*0d30*/  IMAD R6, R6, 0x10, R9 ;  /* 0x0000001006067824 */ /* 0x000fe200078e0209 */
[----:B------:R-:W-:Y:S01]  /*0d40*/  IADD3 R8, R11, -R8, RZ ;  /* 0x800000080b087210 */ /* 0x000fe20007ffe0ff */
[----:B------:R-:W-:Y:S01]  /*0d50*/  IMAD.IADD R5, R12, 0x1, -R5 ;  /* 0x000000010c057824 */ /* 0x000fe200078e0a05 */
[----:B------:R-:W-:Y:S02]  /*0d60*/  LOP3.LUT R4, R4, 0x1ffffffe, RZ, 0xc0, !PT ;  /* 0x1ffffffe04047812 */ /* 0x000fe400078ec0ff */
[----:B------:R-:W-:Y:S01]  /*0d70*/  LEA R3, R3, R6, 0x6 ;  /* 0x0000000603037211 */ /* 0x000fe200078e30ff */
[----:B------:R-:W-:Y:S02]  /*0d80*/  IMAD R5, R220, 0x10, R5 ;  /* 0x00000010dc057824 */ /* 0x000fe400078e0205 */
[----:B------:R-:W-:Y:S02]  /*0d90*/  IMAD.IADD R4, R7, 0x1, -R4 ;  /* 0x0000000107047824 */ /* 0x000fe400078e0a04 */
[----:B------:R0:W-:Y:S01]  /*0da0*/  STL [R1+0xc], R3 ;  /* 0x00000c0301007387 */ /* 0x0001e20000100800 */
[----:B------:R-:W-:-:S02]  /*0db0*/  IMAD.SHL.U32 R201, R8, 0x2, RZ ;  /* 0x0000000208c97824 */ /* 0x000fc400078e00ff */
[----:B------:R-:W-:Y:S01]  /*0dc0*/  IMAD R5, R5, 0x8, R4 ;  /* 0x0000000805057824 */ /* 0x000fe200078e0204 */
[CC--:B0-----:R-:W-:Y:S02]  /*0dd0*/  LEA.HI R3, R0.reuse, R12.reuse, RZ, 0x2 ;  /* 0x0000000c00037211 */ /* 0x0c1fe400078f10ff */
[----:B------:R-:W-:Y:S02]  /*0de0*/  LEA.HI R0, R0, R12, RZ, 0x3 ;  /* 0x0000000c00007211 */ /* 0x000fe400078f18ff */
[--C-:B------:R-:W-:Y:S02]  /*0df0*/  SHF.R.S32.HI R23, RZ, 0x2, R3.reuse ;  /* 0x00000002ff177819 */ /* 0x100fe40000011403 */
[----:B------:R-:W-:Y:S02]  /*0e00*/  LOP3.LUT R237, R3, 0xfffffffc, RZ, 0xc0, !PT ;  /* 0xfffffffc03ed7812 */ /* 0x000fe400078ec0ff */
[----:B------:R-:W-:Y:S01]  /*0e10*/  SHF.R.S32.HI R4, RZ, 0x1f, R3 ;  /* 0x0000001fff047819 */ /* 0x000fe20000011403 */
[----:B------:R-:W-:Y:S01]  /*0e20*/  VIADD R232, R23, 0x40 ;  /* 0x0000004017e87836 */ /* 0x000fe20000000000 */
[----:B------:R-:W-:Y:S01]  /*0e30*/  SHF.R.S32.HI R216, RZ, 0x3, R0 ;  /* 0x00000003ffd87819 */ /* 0x000fe20000011400 */
[----:B------:R-:W-:Y:S01]  /*0e40*/  IMAD.IADD R237, R12, 0x1, -R237 ;  /* 0x000000010ced7824 */ /* 0x000fe200078e0aed */
[----:B------:R-:W-:Y:S01]  /*0e50*/  LOP3.LUT R0, R0, 0x1ffffff8, RZ, 0xc0, !PT ;  /* 0x1ffffff800007812 */ /* 0x000fe200078ec0ff */
[----:B------:R-:W-:Y:S01]  /*0e60*/  IMAD.SHL.U32 R218, R232, 0x40, RZ ;  /* 0x00000040e8da7824 */ /* 0x000fe200078e00ff */
[----:B------:R-:W-:Y:S01]  /*0e70*/  SHF.R.S32.HI R3, RZ, 0x1f, R232 ;  /* 0x0000001fff037819 */ /* 0x000fe200000114e8 */
[----:B------:R-:W-:Y:S01]  /*0e80*/  IMAD.SHL.U32 R18, R237, 0x8, RZ ;  /* 0x00000008ed127824 */ /* 0x000fe200078e00ff */
[----:B------:R-:W-:Y:S01]  /*0e90*/  LEA.HI R4, R4, R23, RZ, 0x3 ;  /* 0x0000001704047211 */ /* 0x000fe200078f18ff */
[----:B------:R-:W-:Y:S01]  /*0ea0*/  IMAD.IADD R0, R12, 0x1, -R0 ;  /* 0x000000010c007824 */ /* 0x000fe200078e0a00 */
[----:B------:R-:W-:-:S02]  /*0eb0*/  LEA.HI R3, R3, R232, RZ, 0x3 ;  /* 0x000000e803037211 */ /* 0x000fc400078f18ff */
[----:B------:R-:W-:Y:S01]  /*0ec0*/  LOP3.LUT R218, R218, 0x1c0, RZ, 0xc0, !PT ;  /* 0x000001c0dada7812 */ /* 0x000fe200078ec0ff */
[----:B------:R-:W-:Y:S01]  /*0ed0*/  IMAD.SHL.U32 R206, R0, 0x8, RZ ;  /* 0x0000000800ce7824 */ /* 0x000fe200078e00ff */
[----:B------:R-:W-:Y:S01]  /*0ee0*/  LOP3.LUT R4, R4, 0xfffffff8, RZ, 0xc0, !PT ;  /* 0xfffffff804047812 */ /* 0x000fe200078ec0ff */
[----:B------:R-:W-:Y:S01]  /*0ef0*/  IMAD.SHL.U32 R3, R3, 0x40, RZ ;  /* 0x0000004003037824 */ /* 0x000fe200078e00ff */
[----:B------:R-:W-:Y:S02]  /*0f00*/  SHF.R.U32.HI R7, RZ, 0x3, R218 ;  /* 0x00000003ff077819 */ /* 0x000fe400000116da */
[----:B------:R-:W-:Y:S01]  /*0f10*/  LOP3.LUT R6, R218, 0x38, R18, 0xf8, !PT ;  /* 0x00000038da067812 */ /* 0x000fe200078ef812 */
[----:B------:R-:W-:Y:S01]  /*0f20*/  IMAD.IADD R236, R23, 0x1, -R4 ;  /* 0x0000000117ec7824 */ /* 0x000fe200078e0a04 */
[----:B------:R-:W-:Y:S01]  /*0f30*/  LOP3.LUT R221, R3, 0xfffffe00, RZ, 0xc0, !PT ;  /* 0xfffffe0003dd7812 */ /* 0x000fe200078ec0ff */
[----:B------:R-:W-:Y:S01]  /*0f40*/  IMAD.SHL.U32 R3, R5, 0x8, RZ ;  /* 0x0000000805037824 */ /* 0x000fe200078e00ff */
[----:B------:R-:W-:-:S02]  /*0f50*/  SHF.R.S32.HI R234, RZ, 0x1f, R23 ;  /* 0x0000001fffea7819 */ /* 0x000fc40000011417 */
[----:B------:R-:W-:Y:S02]  /*0f60*/  LOP3.LUT R6, R221, R6, R7, 0xf6, !PT ;  /* 0x00000006dd067212 */ /* 0x000fe400078ef607 */
[----:B------:R0:W-:Y:S03]  /*0f70*/  STL [R1+0x14], R3 ;  /* 0x0000140301007387 */ /* 0x0001e60000100800 */
[----:B------:R-:W-:-:S05]  /*0f80*/  IMAD R0, R6, 0x2, R17 ;  /* 0x0000000206007824 */ /* 0x000fca00078e0211 */
[----:B------:R0:W-:Y:S02]  /*0f90*/  STL [R1+0x8], R0 ;  /* 0x0000080001007387 */ /* 0x0001e40000100800 */
[----:B0-2---:R-:W-:-:S07]  /*0fa0*/  LOP3.LUT R202, R13, 0x1, RZ, 0xfc, !PT ;  /* 0x000000010dca7812 */ /* 0x005fce00078efcff */
.L_x_9421:
[----:B------:R-:W-:Y:S05]  /*0fb0*/  YIELD ;  /* 0x0000000000007946 */ /* 0x000fea0003800000 */
[----:B------:R-:W-:Y:S01]  /*0fc0*/  ULDC.64 UR4, c[0x0][0xa28] ;  /* 0x00028a0000047ab9 */ /* 0x000fe20000000a00 */
[----:B0---45:R-:W0:Y:S01]  /*0fd0*/  LDC.64 R6, c[0x0][0xa08] ;  /* 0x00028200ff067b82 */ /* 0x031e220000000a00 */
[----:B------:R-:W-:Y:S01]  /*0fe0*/  ISETP.NE.U32.AND P1, PT, RZ, UR4, PT ;  /* 0x00000004ff007c0c */ /* 0x000fe2000bf25070 */
[----:B------:R-:W-:Y:S02]  /*0ff0*/  IMAD.MOV.U32 R3, RZ, RZ, RZ ;  /* 0x000000ffff037224 */ /* 0x000fe400078e00ff */
[----:B------:R-:W-:Y:S01]  /*1000*/  IMAD.MOV.U32 R25, RZ, RZ, RZ ;  /* 0x000000ffff197224 */ /* 0x000fe200078e00ff */
[----:B------:R-:W-:Y:S01]  /*1010*/  ISETP.NE.AND.EX P1, PT, RZ, UR5, PT, P1 ;  /* 0x00000005ff007c0c */ /* 0x000fe2000bf25310 */
[----:B------:R-:W-:-:S02]  /*1020*/  ULDC.64 UR4, c[0x0][0xa18] ;  /* 0x0002860000047ab9 */ /* 0x000fc40000000a00 */
[----:B------:R-:W-:-:S04]  /*1030*/  ISETP.NE.U32.AND P2, PT, RZ, UR4, PT ;  /* 0x00000004ff007c0c */ /* 0x000fc8000bf45070 */
[----:B------:R-:W-:Y:S01]  /*1040*/  ISETP.NE.AND.EX P2, PT, RZ, UR5, PT, P2 ;  /* 0x00000005ff007c0c */ /* 0x000fe2000bf45320 */
[----:B------:R-:W-:Y:S02]  /*1050*/  ULDC.64 UR4, c[0x0][0xa08] ;  /* 0x0002820000047ab9 */ /* 0x000fe40000000a00 */
[----:B------:R-:W-:-:S03]  /*1060*/  ISETP.NE.U32.AND P0, PT, RZ, UR4, PT ;  /* 0x00000004ff007c0c */ /* 0x000fc6000bf05070 */
[----:B------:R-:W1:Y:S01]  /*1070*/  @P1 LDC.64 R4, c[0x0][0xa28] ;  /* 0x00028a00ff041b82 */ /* 0x000e620000000a00 */
[----:B------:R-:W-:Y:S01]  /*1080*/  ISETP.NE.AND.EX P0, PT, RZ, UR5, PT, P0 ;  /* 0x00000005ff007c0c */ /* 0x000fe2000bf05300 */
[----:B0-23--:R-:W-:-:S06]  /*1090*/  IMAD.WIDE R10, R211, 0x4, R6 ;  /* 0x00000004d30a7825 */ /* 0x00dfcc00078e0206 */
        /* <DEDUP_REMOVED lines=17> */
[----:B------:R-:W-:Y:S01]  /*11b0*/  IMAD.U32 R24, RZ, RZ, UR4 ;  /* 0x00000004ff187e24 */ /* 0x000fe2000f8e00ff */
        /* <DEDUP_REMOVED lines=10> */
.L_x_9209:
[----:B------:R-:W-:Y:S01]  /*1260*/  ULDC.64 UR4, c[0x0][0xa20] ;  /* 0x0002880000047ab9 */ /* 0x000fe20000000a00 */
[----:B------:R-:W-:Y:S01]  /*1270*/  IMAD.MOV.U32 R235, RZ, RZ, R209 ;  /* 0x000000ffffeb7224 */ /* 0x000fe200078e00d1 */
[----:B------:R-:W-:Y:S01]  /*1280*/  ISETP.NE.U32.AND P1, PT, RZ, UR4, PT ;  /* 0x00000004ff007c0c */ /* 0x000fe2000bf25070 */
[----:B------:R-:W-:Y:S01]  /*1290*/  IMAD.MOV.U32 R222, RZ, RZ, R210 ;  /* 0x000000ffffde7224 */ /* 0x000fe200078e00d2 */
[----:B------:R-:W-:Y:S02]  /*12a0*/  MOV R231, R211 ;  /* 0x000000d300e77202 */ /* 0x000fe40000000f00 */
[----:B------:R-:W-:-:S13]  /*12b0*/  ISETP.NE.AND.EX P1, PT, RZ, UR5, PT, P1 ;  /* 0x00000005ff007c0c */ /* 0x000fda000bf25310 */
[----:B------:R-:W-:Y:S05]  /*12c0*/  @!P1 BRA `(.L_x_9210) ;  /* 0x0000000000109947 */ /* 0x000fea0003800000 */
[----:B------:R-:W0:Y:S02]  /*12d0*/  LDC.64 R4, c[0x0][0xa20] ;  /* 0x00028800ff047b82 */ /* 0x000e240000000a00 */
[----:B0-----:R-:W-:-:S05]  /*12e0*/  IMAD.WIDE R4, R211, 0x4, R4 ;  /* 0x00000004d3047825 */ /* 0x001fca00078e0204 */
[----:B------:R0:W5:Y:S01]  /*12f0*/  LDG.E R24, desc[UR52][R4.64] ;  /* 0x0000003404187981 */ /* 0x000162000c1e1900 */
[----:B------:R-:W-:Y:S05]  /*1300*/  BRA `(.L_x_9211) ;  /* 0x0000000000107947 */ /* 0x000fea0003800000 */
.L_x_9210:
[----:B------:R-:W-:Y:S05]  /*1310*/  @!P0 BRA `(.L_x_9211) ;  /* 0x00000000000c8947 */ /* 0x000fea0003800000 */
[----:B------:R-:W2:Y:S04]  /*1320*/  LDG.E R5, desc[UR52][R10.64] ;  /* 0x000000340a057981 */ /* 0x000ea8000c1e1900 */
[----:B------:R-:W2:Y:S02]  /*1330*/  LDG.E R24, desc[UR52][R10.64+0x4] ;  /* 0x000004340a187981 */ /* 0x000ea4000c1e1900 */
[----:B--2---:R-:W-:-:S07]  /*1340*/  IMAD.IADD R24, R24, 0x1, -R5 ;  /* 0x0000000118187824 */ /* 0x004fce00078e0a05 */
.L_x_9211:
        /* <DEDUP_REMOVED lines=24> */
[----:B------:R-:W-:Y:S01]  /*14d0*/  LEA.HI.SX32 R178, R0, R3, 0x1c ;  /* 0x0000000300b27211 */ /* 0x000fe200078fe2ff */
[----:B------:R-:W-:Y:S01]  /*14e0*/  IMAD.IADD R0, R63, 0x1, R10 ;  /* 0x000000013f007824 */ /* 0x000fe200078e020a */
        /* <DEDUP_REMOVED lines=12> */
.L_x_9214:
[----:B------:R-:W-:-:S13]  /*15b0*/  ISETP.NE.AND P0, PT, R11, 0x1, PT ;  /* 0x000000010b00780c */ /* 0x000fda0003f05270 */
[----:B------:R-:W0:Y:S02]  /*15c0*/  @P0 LDC.64 R4, c[0x0][0x9e8] ;  /* 0x00027a00ff040b82 */ /* 0x000e240000000a00 */
[----:B0-----:R-:W-:-:S05]  /*15d0*/  @P0 IMAD.HI.U32 R4, R3, R4, RZ ;  /* 0x0000000403040227 */ /* 0x001fca00078e00ff */
[----:B------:R-:W-:-:S07]  /*15e0*/  @P0 SHF.R.U32.HI R3, RZ, R5, R4 ;  /* 0x00000005ff030219 */ /* 0x000fce0000011604 */
.L_x_9215:
[----:B------:R-:W-:Y:S05]  /*15f0*/  BSYNC B0 ;  /* 0x0000000000007941 */ /* 0x000fea0003800000 */
.L_x_9213:
[----:B------:R-:W-:-:S05]  /*1600*/  IMAD R3, R3, R11, R11 ;  /* 0x0000000b03037224 */ /* 0x000fca00078e020b */
[----:B------:R-:W-:-:S07]  /*1610*/  VIMNMX R0, R0, R3, PT ;  /* 0x0000000300007248 */ /* 0x000fce0003fe0100 */
.L_x_9212:
        /* <DEDUP_REMOVED lines=15> */
.L_x_9218:
[----:B------:R-:W-:Y:S02]  /*1710*/  ISETP.NE.AND P0, PT, R11, 0x1, PT ;  /* 0x000000010b00780c */ /* 0x000fe40003f05270 */
[----:B------:R-:W-:-:S11]  /*1720*/  MOV R4, R59 ;  /* 0x0000003b00047202 */ /* 0x000fd60000000f00 */
[----:B------:R-:W0:Y:S02]  /*1730*/  @P0 LDC.64 R6, c[0x0][0x9e8] ;  /* 0x00027a00ff060b82 */ /* 0x000e240000000a00 */
[----:B0-----:R-:W-:-:S05]  /*1740*/  @P0 IMAD.HI.U32 R6, R59, R6, RZ ;  /* 0x000000063b060227 */ /* 0x001fca00078e00ff */
[----:B------:R-:W-:-:S07]  /*1750*/  @P0 SHF.R.U32.HI R4, RZ, R7, R6 ;  /* 0x00000007ff040219 */ /* 0x000fce0000011606 */
.L_x_9219:
[----:B------:R-:W-:Y:S05]  /*1760*/  BSYNC B0 ;  /* 0x0000000000007941 */ /* 0x000fea0003800000 */
.L_x_9217:
[----:B------:R-:W-:-:S05]  /*1770*/  IMAD R4, R4, R11, RZ ;  /* 0x0000000b04047224 */ /* 0x000fca00078e02ff */
[----:B------:R-:W-:-:S07]  /*1780*/  VIMNMX R3, R3, R4, !PT ;  /* 0x0000000403037248 */ /* 0x000fce0007fe0100 */
.L_x_9216:
        /* <DEDUP_REMOVED lines=43> */
[----:B-1---5:R-:W-:Y:S05]  /*1a40*/  CALL.ABS.NOINC R14 ;  /* 0x000000000e007343 */ /* 0x022fea0003c00000 */
.L_x_9222:
[----:B------:R-:W-:Y:S05]  /*1a50*/  BSYNC B6 ;  /* 0x0000000000067941 */ /* 0x000fea0003800000 */
.L_x_9221:
        /* <DEDUP_REMOVED lines=20> */
.L_x_9224:
[----:B------:R-:W-:Y:S05]  /*1ba0*/  BSYNC B6 ;  /* 0x0000000000067941 */ /* 0x000fea0003800000 */
.L_x_9223:
        /* <DEDUP_REMOVED lines=8> */
[----:B------:R-:W-:Y:S01]  /*1c30*/  ULDC.64 UR4, c[0x0][0x2f8] ;  /* 0x0000be0000047ab9 */ /* 0x000fe20000000a00 */
[----:B------:R-:W-:Y:S01]  /*1c40*/  SHF.R.S32.HI R19, RZ, 0x1f, R18 ;  /* 0x0000001fff137819 */ /* 0x000fe20000011412 */
[C---:B------:R-:W-:Y:S01]  /*1c50*/  VIADD R99, R18.reuse, 0x20 ;  /* 0x0000002012637836 */ /* 0x040fe20000000000 */
[----:B------:R-:W3:Y:S08]  /*1c60*/  LDC R27, c[0x0][0x3d4] ;  /* 0x0000f500ff1b7b82 */ /* 0x000ef00000000800 */
[----:B------:R-:W4:Y:S01]  /*1c70*/  @P0 LDC.64 R4, c[0x0][0x9f8] ;  /* 0x00027e00ff040b82 */ /* 0x000f220000000a00 */
[----:B------:R-:W-:-:S02]  /*1c80*/  VIADD R98, R18, 0x40 ;  /* 0x0000004012627836 */ /* 0x000fc40000000000 */
[C---:B------:R-:W-:Y:S02]  /*1c90*/  VIADD R96, R18.reuse, 0x60 ;  /* 0x0000006012607836 */ /* 0x040fe40000000000 */
[C---:B------:R-:W-:Y:S02]  /*1ca0*/  VIADD R94, R18.reuse, 0x80 ;  /* 0x00000080125e7836 */ /* 0x040fe40000000000 */
[----:B------:R-:W-:Y:S01]  /*1cb0*/  VIADD R92, R18, 0xa0 ;  /* 0x000000a0125c7836 */ /* 0x000fe20000000000 */
[----:B------:R-:W3:Y:S08]  /*1cc0*/  LDC.64 R54, c[0x0][0x3d8] ;  /* 0x0000f600ff367b82 */ /* 0x000ef00000000a00 */
[----:B------:R-:W3:Y:S01]  /*1cd0*/  LDC.64 R24, c[0x0][0x3e8] ;  /* 0x0000fa00ff187b82 */ /* 0x000ee20000000a00 */
[----:B----4-:R-:W-:-:S05]  /*1ce0*/  @P0 IMAD.WIDE R4, R211, 0x4, R4 ;  /* 0x00000004d3040825 */ /* 0x010fca00078e0204 */
[----:B------:R4:W3:Y:S01]  /*1cf0*/  @P0 LDG.E R211, desc[UR52][R4.64] ;  /* 0x0000003404d30981 */ /* 0x0008e2000c1e1900 */
[----:B0-----:R-:W-:Y:S01]  /*1d00*/  ISETP.NE.AND P0, PT, R0, 0x1, PT ;  /* 0x000000010000780c */ /* 0x001fe20003f05270 */
[----:B------:R-:W-:Y:S01]  /*1d10*/  IMAD.SHL.U32 R28, R237, 0x4, RZ ;  /* 0x00000004ed1c7824 */ /* 0x000fe200078e00ff */
[----:B------:R-:W-:Y:S01]  /*1d20*/  SHF.R.S32.HI R33, RZ, 0x1f, R56 ;  /* 0x0000001fff217819 */ /* 0x000fe20000011438 */
[----:B------:R-:W-:Y:S01]  /*1d30*/  IMAD.SHL.U32 R89, R236, 0x40, RZ ;  /* 0x00000040ec597824 */ /* 0x000fe200078e00ff */
[----:B--2---:R-:W-:Y:S01]  /*1d40*/  SHF.R.U32.HI R26, RZ, 0x7, R26 ;  /* 0x00000007ff1a7819 */ /* 0x004fe2000001161a */
[----:B------:R-:W-:Y:S01]  /*1d50*/  IMAD.MOV.U32 R80, RZ, RZ, 0x20 ;  /* 0x00000020ff507424 */ /* 0x000fe200078e00ff */
[----:B------:R-:W-:Y:S01]  /*1d60*/  SHF.R.S32.HI R29, RZ, 0x1f, R28 ;  /* 0x0000001fff1d7819 */ /* 0x000fe2000001141c */
[-C--:B-1----:R-:W-:Y:S01]  /*1d70*/  IMAD R6, R33, R42.reuse, RZ ;  /* 0x0000002a21067224 */ /* 0x082fe200078e02ff */
[----:B------:R-:W-:Y:S01]  /*1d80*/  ISETP.NE.AND P6, PT, R26, 0x1, PT ;  /* 0x000000011a00780c */ /* 0x000fe20003fc5270 */
[----:B----4-:R-:W-:Y:S01]  /*1d90*/  IMAD.WIDE.U32 R4, R56, R42, RZ ;  /* 0x0000002a38047225 */ /* 0x010fe200078e00ff */
[----:B------:R-:W-:-:S02]  /*1da0*/  LOP3.LUT R89, R89, 0x1c0, RZ, 0xc0, !PT ;  /* 0x000001c059597812 */ /* 0x000fc400078ec0ff */
[----:B------:R-:W-:Y:S01]  /*1db0*/  SHF.L.U64.HI R88, R42, 0x6, R43 ;  /* 0x000000062a587819 */ /* 0x000fe2000001022b */
[----:B------:R-:W0:Y:S01]  /*1dc0*/  @P0 LDC R3, c[0x0][0x42c] ;  /* 0x00010b00ff030b82 */ /* 0x000e220000000800 */
[----:B------:R-:W-:Y:S01]  /*1dd0*/  SHF.R.U32.HI R82, RZ, 0x3, R89 ;  /* 0x00000003ff527819 */ /* 0x000fe20000011659 */
[----:B---3--:R-:W-:Y:S01]  /*1de0*/  IMAD.WIDE.U32 R10, R23, R24, R18 ;  /* 0x00000018170a7225 */ /* 0x008fe200078e0012 */
[----:B------:R-:W-:Y:S02]  /*1df0*/  SHF.L.U64.HI R84, R24, 0x6, R25 ;  /* 0x0000000618547819 */ /* 0x000fe40000010219 */
[----:B------:R-:W-:Y:S01]  /*1e00*/  SHF.L.U64.HI R87, R54, 0x6, R55 ;  /* 0x0000000636577819 */ /* 0x000fe20000010237 */
[----:B------:R-:W-:Y:S01]  /*1e10*/  VIADD R81, R26, 0x8 ;  /* 0x000000081a517836 */ /* 0x000fe20000000000 */
[----:B------:R-:W-:Y:S01]  /*1e20*/  SHF.R.U32.HI R26, RZ, 0x3, R218 ;  /* 0x00000003ff1a7819 */ /* 0x000fe200000116da */
[----:B------:R-:W1:Y:S01]  /*1e30*/  @P0 LDC R7, c[0x0][0x430] ;  /* 0x00010c00ff070b82 */ /* 0x000e620000000800 */
[----:B------:R-:W-:Y:S01]  /*1e40*/  IMAD R77, R43, 0x60, RZ ;  /* 0x000000602b4d7824 */ /* 0x000fe200078e02ff */
[----:B------:R-:W-:Y:S01]  /*1e50*/  SHF.R.S32.HI R83, RZ, 0x1f, R232 ;  /* 0x0000001fff537819 */ /* 0x000fe200000114e8 */
[----:B------:R-:W-:-:S02]  /*1e60*/  IMAD.SHL.U32 R86, R42, 0x40, RZ ;  /* 0x000000402a567824 */ /* 0x000fc400078e00ff */
[----:B------:R-:W-:Y:S02]  /*1e70*/  IMAD.SHL.U32 R85, R54, 0x40, RZ ;  /* 0x0000004036557824 */ /* 0x000fe400078e00ff */
[----:B------:R-:W-:-:S04]  /*1e80*/  IMAD.WIDE.U32 R48, R24, 0x60, RZ ;  /* 0x0000006018307825 */ /* 0x000fc800078e00ff */
[----:B------:R-:W-:Y:S02]  /*1e90*/  IMAD.SHL.U32 R91, R24, 0x40, RZ ;  /* 0x00000040185b7824 */ /* 0x000fe400078e00ff */
[----:B------:R-:W-:Y:S02]  /*1ea0*/  IMAD.SHL.U32 R78, R27, 0x2, RZ ;  /* 0x000000021b4e7824 */ /* 0x000fe400078e00ff */
[----:B0-----:R-:W-:-:S04]  /*1eb0*/  @P0 IMAD.HI.U32 R0, R210, R3, RZ ;  /* 0x00000003d2000227 */ /* 0x001fc800078e00ff */
[----:B------:R-:W-:Y:S02]  /*1ec0*/  IMAD R3, R56, R43, R6 ;  /* 0x0000002b38037224 */ /* 0x000fe400078e0206 */
[----:B------:R-:W-:Y:S01]  /*1ed0*/  IMAD R6, R234, R42, RZ ;  /* 0x0000002aea067224 */ /* 0x000fe200078e02ff */
[----:B-1----:R-:W-:Y:S01]  /*1ee0*/  @P0 SHF.R.U32.HI R210, RZ, R7, R0 ;  /* 0x00000007ffd20219 */ /* 0x002fe20000011600 */
        /* <DEDUP_REMOVED lines=9> */
[----:B------:R-:W-:Y:S02]  /*1f80*/  IADD3 R5, R5, R3, RZ ;  /* 0x0000000305057210 */ /* 0x000fe40007ffe0ff */
        /* <DEDUP_REMOVED lines=9> */
[----:B------:R-:W-:Y:S01]  /*2020*/  IMAD.IADD R97, R21, 0x1, R97 ;  /* 0x0000000115617824 */ /* 0x000fe200078e0261 */
[----:B------:R-:W-:Y:S01]  /*2030*/  @!P6 BAR.SYNC.DEFER_BLOCKING 0x9, 0x100 ;  /* 0x024400000000eb1d */ /* 0x000fe20000010000 */
[----:B------:R-:W-:Y:S01]  /*2040*/  ISETP.GE.AND P1, PT, R99, UR4, PT ;  /* 0x0000000463007c0c */ /* 0x000fe2000bf26270 */
[----:B------:R-:W-:Y:S01]  /*2050*/  IMAD.WIDE.U32 R42, R42, 0x60, RZ ;  /* 0x000000602a2a7825 */ /* 0x000fe200078e00ff */
[----:B------:R-:W-:-:S02]  /*2060*/  IADD3 R95, P0, R20, R4, RZ ;  /* 0x00000004145f7210 */ /* 0x000fc40007f1e0ff */
[----:B------:R-:W-:Y:S01]  /*2070*/  SEL R3, RZ, 0xffffffff, P1 ;  /* 0xffffffffff037807 */ /* 0x000fe20000800000 */
[----:B------:R-:W-:Y:S01]  /*2080*/  ULDC.64 UR6, c[0x0][0x320] ;  /* 0x0000c80000067ab9 */ /* 0x000fe20000000a00 */
[----:B------:R-:W-:Y:S01]  /*2090*/  IADD3.X R93, R97, R5, R6, P0, !PT ;  /* 0x00000005615d7210 */ /* 0x000fe200007fe406 */
[C---:B------:R-:W-:Y:S01]  /*20a0*/  VIADD R6, R18.reuse, 0xe0 ;  /* 0x000000e012067836 */ /* 0x040fe20000000000 */
[----:B------:R-:W-:Y:S01]  /*20b0*/  ISETP.GE.AND P0, PT, R18, UR4, PT ;  /* 0x0000000412007c0c */ /* 0x000fe2000bf06270 */
[----:B------:R-:W-:Y:S01]  /*20c0*/  IMAD.SHL.U32 R5, R3, 0x2, RZ ;  /* 0x0000000203057824 */ /* 0x000fe200078e00ff */
[----:B------:R-:W-:Y:S01]  /*20d0*/  ISETP.GE.AND P1, PT, R96, UR4, PT ;  /* 0x0000000460007c0c */ /* 0x000fe2000bf26270 */
[----:B------:R-:W-:Y:S01]  /*20e0*/  IMAD R3, R7, UR6, RZ ;  /* 0x0000000607037c24 */ /* 0x000fe2000f8e02ff */
[----:B------:R-:W-:Y:S01]  /*20f0*/  SEL R0, RZ, 0x1, P0 ;  /* 0x00000001ff007807 */ /* 0x000fe20000000000 */
[----:B------:R-:W-:Y:S01]  /*2100*/  VIADD R4, R18, 0xc0 ;  /* 0x000000c012047836 */ /* 0x000fe20000000000 */
[----:B------:R-:W-:Y:S01]  /*2110*/  ISETP.GE.AND P0, PT, R98, UR4, PT ;  /* 0x0000000462007c0c */ /* 0x000fe2000bf06270 */
[----:B------:R-:W-:Y:S01]  /*2120*/  IMAD R7, R210, UR7, R3 ;  /* 0x00000007d2077c24 */ /* 0x000fe2000f8e0203 */
[----:B------:R-:W-:-:S02]  /*2130*/  ISETP.GE.AND P3, PT, R6, UR4, PT ;  /* 0x0000000406007c0c */ /* 0x000fc4000bf66270 */
[----:B------:R-:W-:Y:S02]  /*2140*/  LOP3.LUT R0, R5, 0x2, R0, 0xe2, !PT ;  /* 0x0000000205007812 */ /* 0x000fe400078ee200 */
[----:B------:R-:W-:Y:S02]  /*2150*/  SEL R3, RZ, 0x4, P0 ;  /* 0x00000004ff037807 */ /* 0x000fe40000000000 */
[----:B------:R-:W-:Y:S02]  /*2160*/  SEL R6, RZ, 0x8, P1 ;  /* 0x00000008ff067807 */ /* 0x000fe40000800000 */
[----:B------:R-:W-:Y:S02]  /*2170*/  ISETP.GE.AND P0, PT, R94, UR4, PT ;  /* 0x000000045e007c0c */ /* 0x000fe4000bf06270 */
[----:B------:R-:W-:Y:S02]  /*2180*/  ISETP.GE.AND P1, PT, R92, UR4, PT ;  /* 0x000000045c007c0c */ /* 0x000fe4000bf26270 */
[----:B------:R-:W-:-:S02]  /*2190*/  LOP3.LUT R0, R6, R0, R3, 0xfe, !PT ;  /* 0x0000000006007212 */ /* 0x000fc400078efe03 */
[----:B------:R-:W-:Y:S02]  /*21a0*/  SEL R3, RZ, 0x10, P0 ;  /* 0x00000010ff037807 */ /* 0x000fe40000000000 */
[----:B------:R-:W-:Y:S02]  /*21b0*/  SEL R6, RZ, 0x20, P1 ;  /* 0x00000020ff067807 */ /* 0x000fe40000800000 */
[----:B------:R-:W-:Y:S01]  /*21c0*/  ISETP.GE.AND P2, PT, R4, UR4, PT ;  /* 0x0000000404007c0c */ /* 0x000fe2000bf46270 */
[----:B------:R-:W-:Y:S01]  /*21d0*/  IMAD.WIDE.U32 R4, R210, UR6, R18 ;  /* 0x00000006d2047c25 */ /* 0x000fe2000f8e0012 */
[----:B------:R-:W-:Y:S01]  /*21e0*/  LOP3.LUT R3, R6, R0, R3, 0xfe, !PT ;  /* 0x0000000006037212 */ /* 0x000fe200078efe03 */
[----:B------:R-:W-:Y:S01]  /*21f0*/  ULDC.64 UR4, c[0x0][0x328] ;  /* 0x0000ca0000047ab9 */ /* 0x000fe20000000a00 */
[----:B------:R-:W-:Y:S01]  /*2200*/  SEL R0, RZ, 0x40, P2 ;  /* 0x00000040ff007807 */ /* 0x000fe20001000000 */
[----:B------:R-:W-:Y:S01]  /*2210*/  IMAD.IADD R5, R5, 0x1, R7 ;  /* 0x0000000105057824 */ /* 0x000fe200078e0207 */
[----:B------:R-:W-:Y:S01]  /*2220*/  ISETP.GE.AND P0, PT, R18, R27, PT ;  /* 0x0000001b1200720c */ /* 0x000fe20003f06270 */
[----:B------:R-:W-:Y:S01]  /*2230*/  IMAD R7, R8, UR4, RZ ;  /* 0x0000000408077c24 */ /* 0x000fe2000f8e02ff */
[----:B------:R-:W-:Y:S01]  /*2240*/  LOP3.LUT R0, R3, R0, RZ, 0xfc, !PT ;  /* 0x0000000003007212 */ /* 0x000fe200078efcff */
[----:B------:R-:W-:Y:S01]  /*2250*/  IMAD.WIDE.U32 R8, R23, R54, R18 ;  /* 0x0000003617087225 */ /* 0x000fe200078e0012 */
[----:B------:R-:W-:-:S02]  /*2260*/  SEL R3, R27, RZ, P0 ;  /* 0x000000ff1b037207 */ /* 0x000fc40000000000 */
[----:B------:R-:W-:Y:S01]  /*2270*/  LOP3.LUT P1, RZ, R236, 0x4, RZ, 0xc0, !PT ;  /* 0x00000004ecff7812 */ /* 0x000fe2000782c0ff */
[----:B------:R-:W-:Y:S01]  /*2280*/  IMAD R65, R41, UR5, R7 ;  /* 0x0000000529417c24 */ /* 0x000fe2000f8e0207 */
[----:B------:R-:W-:Y:S01]  /*2290*/  IADD3 R56, P2, R23, R56, RZ ;  /* 0x0000003817387210 */ /* 0x000fe20007f5e0ff */
[----:B------:R-:W-:Y:S01]  /*22a0*/  IMAD.WIDE.U32 R40, R41, UR4, R4 ;  /* 0x0000000429287c25 */ /* 0x000fe2000f8e0004 */
[----:B------:R-:W-:Y:S01]  /*22b0*/  SEL R80, R80, 0xffffffe0, !P1 ;  /* 0xffffffe050507807 */ /* 0x000fe20004800000 */
[----:B------:R-:W-:Y:S01]  /*22c0*/  ULDC UR4, c[0x0][0x2e4] ;  /* 0x0000b90000047ab9 */ /* 0x000fe20000000800 */
[----:B------:R-:W-:Y:S01]  /*22d0*/  IADD3 R77, R43, R77, RZ ;  /* 0x0000004d2b4d7210 */ /* 0x000fe20007ffe0ff */
[C---:B------:R-:W-:Y:S01]  /*22e0*/  IMAD.IADD R3, R18.reuse, 0x1, R3 ;  /* 0x0000000112037824 */ /* 0x040fe200078e0203 */
[----:B------:R-:W-:Y:S01]  /*22f0*/  ISETP.GE.AND P1, PT, R18, UR4, PT ;  /* 0x0000000412007c0c */ /* 0x000fe2000bf26270 */
[C---:B------:R-:W-:Y:S02]  /*2300*/  IMAD R4, R234.reuse, R54, RZ ;  /* 0x00000036ea047224 */ /* 0x040fe400078e02ff */
[----:B------:R-:W-:Y:S01]  /*2310*/  IMAD R6, R234, R24, RZ ;  /* 0x00000018ea067224 */ /* 0x000fe200078e02ff */
[----:B------:R-:W-:Y:S01]  /*2320*/  SHF.R.S32.HI R12, RZ, 0x1f, R3 ;  /* 0x0000001fff0c7819 */ /* 0x000fe20000011403 */
[----:B------:R-:W-:-:S02]  /*2330*/  IMAD R13, R23, R55, R4 ;  /* 0x00000037170d7224 */ /* 0x000fc400078e0204 */
[----:B------:R-:W-:Y:S01]  /*2340*/  IMAD.WIDE.U32 R4, R23, R54, R28 ;  /* 0x0000003617047225 */ /* 0x000fe200078e001c */
[----:B------:R-:W-:Y:S02]  /*2350*/  LEA.HI R12, R12, R3, RZ, 0x3 ;  /* 0x000000030c0c7211 */ /* 0x000fe400078f18ff */
[----:B------:R-:W-:Y:S01]  /*2360*/  LOP3.LUT R3, R89, 0x18, R18, 0xf8, !PT ;  /* 0x0000001859037812 */ /* 0x000fe200078ef812 */
[----:B------:R-:W-:Y:S01]  /*2370*/  IMAD.IADD R9, R13, 0x1, R9 ;  /* 0x000000010d097824 */ /* 0x000fe200078e0209 */
[----:B------:R-:W-:Y:S01]  /*2380*/  SHF.R.S32.HI R70, RZ, 0x3, R12 ;  /* 0x00000003ff467819 */ /* 0x000fe2000001140c */
[----:B------:R-:W-:Y:S01]  /*2390*/  IMAD.IADD R5, R5, 0x1, R13 ;  /* 0x0000000105057824 */ /* 0x000fe200078e020d */
[----:B-----5:R-:W-:Y:S01]  /*23a0*/  SHF.R.S32.HI R13, RZ, 0x1f, R31 ;  /* 0x0000001fff0d7819 */ /* 0x020fe2000001141f */
[----:B------:R-:W-:Y:S01]  /*23b0*/  IMAD R15, R23, R25, R6 ;  /* 0x00000019170f7224 */ /* 0x000fe200078e0206 */
[----:B------:R-:W-:Y:S01]  /*23c0*/  LOP3.LUT R3, R3, R82, RZ, 0x3c, !PT ;  /* 0x0000005203037212 */ /* 0x000fe200078e3cff */
[----:B------:R-:W-:Y:S01]  /*23d0*/  IMAD.WIDE.U32 R6, R23, R24, R28 ;  /* 0x0000001817067225 */ /* 0x000fe200078e001c */
[----:B------:R-:W-:-:S03]  /*23e0*/  LOP3.LUT R71, R12, 0xfffffff8, RZ, 0xc0, !PT ;  /* 0xfffffff80c477812 */ /* 0x000fc600078ec0ff */
[----:B------:R-:W-:Y:S01]  /*23f0*/  IMAD R14, R13, R24, RZ ;  /* 0x000000180d0e7224 */ /* 0x000fe200078e02ff */
[----:B------:R-:W-:Y:S01]  /*2400*/  IADD3 R7, R7, R15, RZ ;  /* 0x0000000f07077210 */ /* 0x000fe20007ffe0ff */
[----:B------:R-:W-:Y:S01]  /*2410*/  IMAD.IADD R11, R15, 0x1, R11 ;  /* 0x000000010f0b7824 */ /* 0x000fe200078e020b */
[----:B------:R-:W-:Y:S01]  /*2420*/  SHF.R.S32.HI R64, RZ, 0x1f, R71 ;  /* 0x0000001fff407819 */ /* 0x000fe20000011447 */
[----:B------:R-:W-:Y:S01]  /*2430*/  IMAD R79, R220, 0x200, R3 ;  /* 0x00000200dc4f7824 */ /* 0x000fe200078e0203 */
[----:B------:R-:W-:Y:S01]  /*2440*/  LOP3.LUT R3, R89, 0x38, R12, 0xf8, !PT ;  /* 0x0000003859037812 */ /* 0x000fe200078ef80c */
[----:B------:R-:W-:Y:S01]  /*2450*/  IMAD R15, R31, R25, R14 ;  /* 0x000000191f0f7224 */ /* 0x000fe200078e020e */
[----:B------:R-:W-:Y:S01]  /*2460*/  LOP3.LUT R12, R218, 0x38, R12, 0xf8, !PT ;  /* 0x00000038da0c7812 */ /* 0x000fe200078ef80c */
[----:B------:R-:W-:Y:S01]  /*2470*/  IMAD R14, R13, R54, RZ ;  /* 0x000000360d0e7224 */ /* 0x000fe200078e02ff */
[----:B------:R-:W-:Y:S01]  /*2480*/  LOP3.LUT R69, R3, R82, RZ, 0x3c, !PT ;  /* 0x0000005203457212 */ /* 0x000fe200078e3cff */
[----:B------:R-:W-:Y:S01]  /*2490*/  IMAD.WIDE.U32 R44, R31, R24, R10 ;  /* 0x000000181f2c7225 */ /* 0x000fe200078e000a */
[----:B------:R-:W-:-:S02]  /*24a0*/  LOP3.LUT R12, R12, R26, RZ, 0x3c, !PT ;  /* 0x0000001a0c0c7212 */ /* 0x000fc400078e3cff */
[----:B------:R-:W-:Y:S01]  /*24b0*/  SEL R3, RZ, 0xffffff80, P3 ;  /* 0xffffff80ff037807 */ /* 0x000fe20001800000 */
[----:B------:R-:W-:-:S03]  /*24c0*/  IMAD.WIDE.U32 R46, R31, R24, R6 ;  /* 0x000000181f2e7225 */ /* 0x000fc600078e0006 */
[C---:B------:R-:W-:Y:S01]  /*24d0*/  LOP3.LUT R3, R0.reuse, 0x80, R3, 0xc8, !PT ;  /* 0x0000008000037812 */ /* 0x040fe200078ec803 */
[----:B------:R-:W-:Y:S01]  /*24e0*/  IMAD R7, R31, R55, R14 ;  /* 0x000000371f077224 */ /* 0x000fe200078e020e */
[----:B------:R-:W-:Y:S01]  /*24f0*/  LOP3.LUT R0, R0, 0x40, RZ, 0xc0, !PT ;  /* 0x0000004000007812 */ /* 0x000fe200078ec0ff */
[----:B------:R-:W-:Y:S02]  /*2500*/  IMAD R11, R55, 0x60, RZ ;  /* 0x00000060370b7824 */ /* 0x000fe400078e02ff */
[----:B------:R-:W-:-:S04]  /*2510*/  IMAD.WIDE.U32 R50, R31, R54, R8 ;  /* 0x000000361f327225 */ /* 0x000fc800078e0008 */
[----:B------:R-:W-:-:S04]  /*2520*/  IMAD.WIDE.U32 R52, R31, R54, R4 ;  /* 0x000000361f347225 */ /* 0x000fc800078e0004 */
[----:B------:R-:W-:Y:S02]  /*2530*/  IMAD R25, R25, 0x60, RZ ;  /* 0x0000006019197824 */ /* 0x000fe400078e02ff */
        /* <DEDUP_REMOVED lines=9> */
[----:B------:R-:W-:Y:S02]  /*25d0*/  IMAD.IADD R66, R53, 0x1, R7 ;  /* 0x0000000135427824 */ /* 0x000fe400078e0207 */
[----:B------:R-:W-:Y:S02]  /*25e0*/  IMAD R69, R220, 0x200, R69 ;  /* 0x00000200dc457824 */ /* 0x000fe400078e0245 */
[----:B------:R-:W-:Y:S02]  /*25f0*/  IMAD.IADD R67, R221, 0x1, R12 ;  /* 0x00000001dd437824 */ /* 0x000fe400078e020c */
[----:B------:R-:W-:-:S07]  /*2600*/  IMAD.IADD R65, R41, 0x1, R65 ;  /* 0x0000000129417824 */ /* 0x000fce00078e0241 */
.L_x_9272:
[----:B0-----:R-:W0:Y:S01]  /*2610*/  LDC.64 R102, c[0x0][0x2d8] ;  /* 0x0000b600ff667b82 */ /* 0x001e220000000a00 */
        /* <DEDUP_REMOVED lines=8> */
[CC--:B------:R-:W-:Y:S02]  /*26a0*/  IADD3 R4, P3, P4, R95.reuse, R106.reuse, R86 ;  /* 0x0000006a5f047210 */ /* 0x0c0fe40007c7e056 */
[----:B------:R-:W-:Y:S01]  /*26b0*/  IADD3 R6, P5, R95, R106, RZ ;  /* 0x0000006a5f067210 */ /* 0x000fe20007fbe0ff */
[----:B------:R-:W-:-:S05]  /*26c0*/  IMAD.IADD R109, R107, 0x1, R5 ;  /* 0x000000016b6d7824 */ /* 0x000fca00078e0205 */
[----:B------:R-:W-:Y:S02]  /*26d0*/  IADD3.X R5, R93, R109, R88, P3, P4 ;  /* 0x0000006d5d057210 */ /* 0x000fe40001fe8458 */
[CC--:B0-----:R-:W-:Y:S02]  /*26e0*/  LEA R12, P3, R4.reuse, R102.reuse, 0x1 ;  /* 0x00000066040c7211 */ /* 0x0c1fe400078608ff */
[----:B------:R-:W-:Y:S02]  /*26f0*/  IADD3.X R7, R109, R93, RZ, P5, !PT ;  /* 0x0000005d6d077210 */ /* 0x000fe40002ffe4ff */
[----:B------:R-:W-:Y:S01]  /*2700*/  LEA.HI.X R13, R4, R103, R5, 0x1, P3 ;  /* 0x00000067040d7211 */ /* 0x000fe200018f0c05 */
[----:B------:R-:W-:Y:S01]  /*2710*/  IMAD R5, R22, 0x1800, R79 ;  /* 0x0000180016057824 */ /* 0x000fe200078e024f */
[----:B-1----:R-:W-:Y:S02]  /*2720*/  ISETP.GE.AND P3, PT, R105, 0x1, PT ;  /* 0x000000016900780c */ /* 0x002fe40003f66270 */
[----:B------:R-:W-:Y:S01]  /*2730*/  LEA R14, P5, R6, R102, 0x1 ;  /* 0x00000066060e7211 */ /* 0x000fe200078a08ff */
[----:B------:R-:W-:Y:S01]  /*2740*/  IMAD R108, R5, 0x2, R30 ;  /* 0x00000002056c7824 */ /* 0x000fe200078e021e */
[----:B------:R-:W-:-:S02]  /*2750*/  ISETP.GT.AND P4, PT, R61, R58, PT ;  /* 0x0000003a3d00720c */ /* 0x000fc40003f84270 */
[----:B------:R-:W-:Y:S01]  /*2760*/  LEA.HI.X R15, R6, R103, R7, 0x1, P5 ;  /* 0x00000067060f7211 */ /* 0x000fe200028f0c07 */
[----:B------:R-:W-:Y:S01]  /*2770*/  IMAD R7, R22, 0x1800, R75 ;  /* 0x0000180016077824 */ /* 0x000fe200078e024b */
[----:B------:R-:W-:-:S03]  /*2780*/  P2R R100, PR, RZ, 0x10 ;  /* 0x00000010ff647803 */ /* 0x000fc60000000000 */
[----:B------:R-:W-:Y:S02]  /*2790*/  IMAD R104, R7, 0x2, R30 ;  /* 0x0000000207687824 */ /* 0x000fe400078e021e */
[----:B---34-:R-:W-:Y:S05]  /*27a0*/  @!P3 BRA `(.L_x_9226) ;  /* 0x0000002400d0b947 */ /* 0x018fea0003800000 */
        /* <DEDUP_REMOVED lines=9> */
[----:B------:R-:W-:-:S04]  /*2840*/  IMAD.WIDE.U32 R4, R48, R61, RZ ;  /* 0x0000003d30047225 */ /* 0x000fc800078e00ff */
[----:B------:R-:W-:Y:S02]  /*2850*/  IMAD.IADD R111, R7, 0x1, R9 ;  /* 0x00000001076f7824 */ /* 0x000fe400078e0209 */
        /* <DEDUP_REMOVED lines=31> */
.L_x_9229:
[----:B------:R-:W-:Y:S05]  /*2a50*/  BSYNC B1 ;  /* 0x0000000000017941 */ /* 0x000fea0003800000 */
.L_x_9228:
[----:B------:R-:W-:Y:S01]  /*2a60*/  ISETP.GE.AND P5, PT, R232, R101, PT ;  /* 0x00000065e800720c */ /* 0x000fe20003fa6270 */
[----:B------:R-:W-:Y:S01]  /*2a70*/  BSSY B1, `(.L_x_9230) ;  /* 0x000001c000017945 */ /* 0x000fe20003800000 */
[----:B------:R-:W-:Y:S02]  /*2a80*/  CS2R R26, SRZ ;  /* 0x00000000001a7805 */ /* 0x000fe4000001ff00 */
[----:B0-----:R-:W-:Y:S01]  /*2a90*/  CS2R R8, SRZ ;  /* 0x0000000000087805 */ /* 0x001fe2000001ff00 */
[----:B-----5:R-:W-:Y:S01]  /*2aa0*/  IMAD.MOV.U32 R102, RZ, RZ, R34 ;  /* 0x000000ffff667224 */ /* 0x020fe200078e0022 */
[----:B------:R-:W-:Y:S01]  /*2ab0*/  CS2R R24, SRZ ;  /* 0x0000000000187805 */ /* 0x000fe2000001ff00 */
[----:B------:R-:W-:-:S06]  /*2ac0*/  IMAD.MOV.U32 R103, RZ, RZ, R35 ;  /* 0x000000ffff677224 */ /* 0x000fcc00078e0023 */
        /* <DEDUP_REMOVED lines=22> */
.L_x_9231:
[----:B------:R-:W-:Y:S05]  /*2c30*/  BSYNC B1 ;  /* 0x0000000000017941 */ /* 0x000fea0003800000 */
.L_x_9230:
[----:B0-----:R-:W-:Y:S01]  /*2c40*/  IMAD.MOV.U32 R4, RZ, RZ, R38 ;  /* 0x000000ffff047224 */ /* 0x001fe200078e0026 */
[----:B------:R-:W-:Y:S01]  /*2c50*/  ISETP.NE.AND P3, PT, R202, 0x3, PT ;  /* 0x00000003ca00780c */ /* 0x000fe20003f65270 */
[----:B------:R-:W-:Y:S01]  /*2c60*/  IMAD.MOV.U32 R5, RZ, RZ, R39 ;  /* 0x000000ffff057224 */ /* 0x000fe200078e0027 */
[----:B------:R-:W-:Y:S01]  /*2c70*/  PRMT R118, R102, 0x5410, R103 ;  /* 0x0000541066767816 */ /* 0x000fe20000000067 */
[----:B------:R-:W-:Y:S02]  /*2c80*/  IMAD.MOV.U32 R6, RZ, RZ, R36 ;  /* 0x000000ffff067224 */ /* 0x000fe400078e0024 */
[----:B------:R-:W-:Y:S01]  /*2c90*/  IMAD.MOV.U32 R7, RZ, RZ, R37 ;  /* 0x000000ffff077224 */ /* 0x000fe200078e0025 */
[----:B------:R-:W-:Y:S01]  /*2ca0*/  PRMT R109, R4, 0x5410, R5 ;  /* 0x00005410046d7816 */ /* 0x000fe20000000005 */
[----:B------:R-:W-:Y:S01]  /*2cb0*/  IMAD.MOV.U32 R5, RZ, RZ, R33 ;  /* 0x000000ffff057224 */ /* 0x000fe200078e0021 */
[----:B------:R-:W-:Y:S02]  /*2cc0*/  MOV R4, R32 ;  /* 0x0000002000047202 */ /* 0x000fe40000000f00 */
[----:B------:R-:W-:Y:S01]  /*2cd0*/  PRMT R115, R6, 0x5410, R7 ;  /* 0x0000541006737816 */ /* 0x000fe20000000007 */
[----:B-----5:R-:W-:Y:S01]  /*2ce0*/  IMAD.MOV.U32 R6, RZ, RZ, R26 ;  /* 0x000000ffff067224 */ /* 0x020fe200078e001a */
[----:B------:R-:W-:Y:S01]  /*2cf0*/  PRMT R119, R4, 0x5410, R5 ;  /* 0x0000541004777816 */ /* 0x000fe20000000005 */
[----:B------:R-:W-:-:S02]  /*2d00*/  IMAD.MOV.U32 R4, RZ, RZ, R10 ;  /* 0x000000ffff047224 */ /* 0x000fc400078e000a */
[----:B------:R-:W-:Y:S01]  /*2d10*/  IMAD.MOV.U32 R5, RZ, RZ, R11 ;  /* 0x000000ffff057224 */ /* 0x000fe200078e000b */
[----:B------:R-:W-:Y:S01]  /*2d20*/  PRMT R107, R107, 0x5410, R6 ;  /* 0x000054106b6b7816 */ /* 0x000fe20000000006 */
[----:B------:R-:W-:Y:S02]  /*2d30*/  IMAD.MOV.U32 R7, RZ, RZ, R27 ;  /* 0x000000ffff077224 */ /* 0x000fe400078e001b */
[----:B------:R-:W-:Y:S01]  /*2d40*/  IMAD.MOV.U32 R6, RZ, RZ, R24 ;  /* 0x000000ffff067224 */ /* 0x000fe200078e0018 */
[----:B------:R-:W-:Y:S01]  /*2d50*/  PRMT R102, R4, 0x5410, R5 ;  /* 0x0000541004667816 */ /* 0x000fe20000000005 */
[----:B------:R-:W-:Y:S01]  /*2d60*/  IMAD.MOV.U32 R4, RZ, RZ, R8 ;  /* 0x000000ffff047224 */ /* 0x000fe200078e0008 */
[----:B------:R-:W-:Y:S01]  /*2d70*/  PRMT R106, R7, 0x7610, R106 ;  /* 0x00007610076a7816 */ /* 0x000fe2000000006a */
[----:B------:R-:W-:Y:S01]  /*2d80*/  IMAD.MOV.U32 R5, RZ, RZ, R9 ;  /* 0x000000ffff057224 */ /* 0x000fe200078e0009 */
[----:B------:R-:W-:Y:S01]  /*2d90*/  PRMT R107, R6, 0x7610, R107 ;  /* 0x00007610066b7816 */ /* 0x000fe2000000006b */
[----:B------:R-:W-:-:S03]  /*2da0*/  IMAD.MOV.U32 R7, RZ, RZ, R25 ;  /* 0x000000ffff077224 */ /* 0x000fc600078e0019 */
[----:B------:R-:W-:Y:S02]  /*2db0*/  PRMT R103, R4, 0x5410, R5 ;  /* 0x0000541004677816 */ /* 0x000fe40000000005 */
[----:B------:R-:W-:Y:S01]  /*2dc0*/  PRMT R106, R106, 0x5410, R7 ;  /* 0x000054106a6a7816 */ /* 0x000fe20000000007 */
[----:B------:R-:W-:Y:S06]  /*2dd0*/  @!P3 BRA `(.L_x_9232) ;  /* 0x000000000004b947 */ /* 0x000fec0003800000 */
[----:B------:R-:W-:Y:S01]  /*2de0*/  BPT.TRAP 0x1 ;  /* 0x000000040000795c */ /* 0x000fe20000300000 */
.L_x_9232:
[----:B------:R-:W-:Y:S01]  /*2df0*/  IMAD R90, R22, 0x8, R17 ;  /* 0x00000008165a7824 */ /* 0x000fe200078e0211 */
[----:B------:R-:W-:Y:S01]  /*2e00*/  SHF.L.U32 R111, R203, 0x1f, RZ ;  /* 0x0000001fcb6f7819 */ /* 0x000fe200000006ff */
[----:B------:R-:W-:Y:S03]  /*2e10*/  BSSY B1, `(.L_x_9233) ;  /* 0x0000003000017945 */ /* 0x000fe60003800000 */
[----:B------:R-:W0:Y:S02]  /*2e20*/  SYNCS.PHASECHK.TRANS64.TRYWAIT P6, [R90+URZ+0x22890], R111 ;  /* 0x0228906f5a0075a7 */ /* 0x000e2400080c017f */
[----:B0-----:R-:W-:Y:S05]  /*2e30*/  @!P6 BRA `(.L_x_9234) ;  /* 0x000001bc0074e947 */ /* 0x001fea0003800000 */
.L_x_9540:
[----:B------:R-:W-:Y:S05]  /*2e40*/  BSYNC B1 ;  /* 0x0000000000017941 */ /* 0x000fea0003800000 */
.L_x_9233:
        /* <DEDUP_REMOVED lines=49> */
.L_x_9240:
[----:B------:R-:W-:Y:S05]  /*3160*/  BSYNC B3 ;  /* 0x0000000000037941 */ /* 0x000fea0003800000 */
.L_x_9239:
[----:B--2---:R1:W-:Y:S02]  /*3170*/  STG.E.128 desc[UR52][R14.64], R4 ;  /* 0x000000040e007986 */ /* 0x0043e4000c101d34 */
.L_x_9238:
[----:B------:R-:W-:Y:S05]  /*3180*/  BSYNC B2 ;  /* 0x0000000000027941 */ /* 0x000fea0003800000 */
.L_x_9237:
        /* <DEDUP_REMOVED lines=47> */
.L_x_9242:
[----:B------:R-:W-:Y:S05]  /*3480*/  BSYNC B2 ;  /* 0x0000000000027941 */ /* 0x000fea0003800000 */
.L_x_9241:
[----:B--2---:R2:W-:Y:S02]  /*3490*/  STG.E.128 desc[UR52][R14.64+0x40], R4 ;  /* 0x000040040e007986 */ /* 0x0045e4000c101d34 */
.L_x_9236:
[----:B------:R-:W-:Y:S05]  /*34a0*/  BSYNC B1 ;  /* 0x0000000000017941 */ /* 0x000fea0003800000 */
.L_x_9235:
        /* <DEDUP_REMOVED lines=48> */
.L_x_9247:
[----:B------:R-:W-:Y:S05]  /*37b0*/  BSYNC B2 ;  /* 0x0000000000027941 */ /* 0x000fea0003800000 */
.L_x_9246:
[----:B--2---:R3:W-:Y:S02]  /*37c0*/  STG.E.128 desc[UR52][R12.64], R4 ;  /* 0x000000040c007986 */ /* 0x0047e4000c101d34 */
.L_x_9245:
[----:B------:R-:W-:Y:S05]  /*37d0*/  BSYNC B1 ;  /* 0x0000000000017941 */ /* 0x000fea0003800000 */
.L_x_9244:
        /* <DEDUP_REMOVED lines=47> */
.L_x_9249:
[----:B------:R-:W-:Y:S05]  /*3ad0*/  BSYNC B1 ;  /* 0x0000000000017941 */ /* 0x000fea0003800000 */
.L_x_9248:
[----:B--2---:R4:W-:Y:S01]  /*3ae0*/  STG.E.128 desc[UR52][R12.64+0x40], R4 ;  /* 0x000040040c007986 */ /* 0x0049e2000c101d34 */
[----:B------:R-:W-:Y:S05]  /*3af0*/  BRA `(.L_x_9243) ;  /* 0x0000001400607947 */ /* 0x000fea0003800000 */
.L_x_9227:
[----:B------:R-:W-:Y:S02]  /*3b00*/  ISETP.GE.AND P3, PT, R232, R101, PT ;  /* 0x00000065e800720c */ /* 0x000fe40003f66270 */
[----:B------:R-:W-:Y:S02]  /*3b10*/  CS2R R14, SRZ ;  /* 0x00000000000e7805 */ /* 0x000fe4000001ff00 */
[----:B------:R-:W-:Y:S02]  /*3b20*/  CS2R R12, SRZ ;  /* 0x00000000000c7805 */ /* 0x000fe4000001ff00 */
[----:B------:R-:W-:Y:S02]  /*3b30*/  CS2R R26, SRZ ;  /* 0x00000000001a7805 */ /* 0x000fe4000001ff00 */
[----:B------:R-:W-:Y:S02]  /*3b40*/  ISETP.GE.OR P3, PT, R18, R105, P3 ;  /* 0x000000691200720c */ /* 0x000fe40001f66670 */
[----:B------:R-:W-:-:S11]  /*3b50*/  CS2R R24, SRZ ;  /* 0x0000000000187805 */ /* 0x000fd6000001ff00 */
        /* <DEDUP_REMOVED lines=12> */
[----:B--2---:R-:W-:-:S04]  /*3c20*/  @!P4 LEA R32, P5, R6, R32, 0x1 ;  /* 0x000000200620c211 */ /* 0x004fc800078a08ff */
[----:B------:R-:W-:Y:S02]  /*3c30*/  @!P4 LEA.HI.X R33, R6, R33, R7, 0x1, P5 ;  /* 0x000000210621c211 */ /* 0x000fe400028f0c07 */
[----:B------:R-:W-:-:S03]  /*3c40*/  @!P4 IADD3 R4, P5, R44, R4, RZ ;  /* 0x000000042c04c210 */ /* 0x000fc60007fbe0ff */
[----:B------:R-:W2:Y:S02]  /*3c50*/  @!P4 LDG.E.128 R12, desc[UR52][R32.64] ;  /* 0x00000034200cc981 */ /* 0x000ea4000c1e1d00 */
[----:B------:R-:W-:Y:S01]  /*3c60*/  @!P4 IMAD.X R6, R113, 0x1, R73, P5 ;  /* 0x000000017106c824 */ /* 0x000fe200028e0649 */
[----:B---3--:R-:W-:-:S04]  /*3c70*/  @!P4 LEA R34, P5, R4, R34, 0x1 ;  /* 0x000000220422c211 */ /* 0x008fc800078a08ff */
[----:B------:R-:W-:-:S05]  /*3c80*/  @!P4 LEA.HI.X R35, R4, R35, R6, 0x1, P5 ;  /* 0x000000230423c211 */ /* 0x000fca00028f0c06 */
[----:B------:R3:W4:Y:S01]  /*3c90*/  @!P4 LDG.E.128 R24, desc[UR52][R34.64] ;  /* 0x000000342218c981 */ /* 0x000722000c1e1d00 */
[C---:B0-----:R-:W-:Y:S02]  /*3ca0*/  @!P3 LEA R36, P4, R5.reuse, R36, 0x1 ;  /* 0x000000240524b211 */ /* 0x041fe400078808ff */
[----:B------:R-:W-:Y:S02]  /*3cb0*/  CS2R R6, SRZ ;  /* 0x0000000000067805 */ /* 0x000fe4000001ff00 */
[----:B------:R-:W-:Y:S02]  /*3cc0*/  @!P3 LEA.HI.X R37, R5, R37, R10, 0x1, P4 ;  /* 0x000000250525b211 */ /* 0x000fe400020f0c0a */
[----:B------:R-:W-:Y:S02]  /*3cd0*/  CS2R R4, SRZ ;  /* 0x0000000000047805 */ /* 0x000fe4000001ff00 */
[----:B-1----:R-:W-:Y:S02]  /*3ce0*/  @!P3 LEA R38, P4, R8, R38, 0x1 ;  /* 0x000000260826b211 */ /* 0x002fe400078808ff */
[----:B------:R-:W-:-:S02]  /*3cf0*/  CS2R R10, SRZ ;  /* 0x00000000000a7805 */ /* 0x000fc4000001ff00 */
[----:B------:R-:W-:Y:S01]  /*3d00*/  @!P3 LEA.HI.X R39, R8, R39, R9, 0x1, P4 ;  /* 0x000000270827b211 */ /* 0x000fe200020f0c09 */
[----:B------:R-:W5:Y:S01]  /*3d10*/  @!P3 LDG.E.128 R4, desc[UR52][R36.64] ;  /* 0x000000342404b981 */ /* 0x000f62000c1e1d00 */
[----:B------:R-:W-:-:S06]  /*3d20*/  CS2R R8, SRZ ;  /* 0x0000000000087805 */ /* 0x000fcc000001ff00 */
[----:B------:R-:W5:Y:S01]  /*3d30*/  @!P3 LDG.E.128 R8, desc[UR52][R38.64] ;  /* 0x000000342608b981 */ /* 0x000f62000c1e1d00 */
[----:B------:R-:W-:Y:S02]  /*3d40*/  ISETP.NE.AND P3, PT, R202, 0x3, PT ;  /* 0x00000003ca00780c */ /* 0x000fe40003f65270 */
[----:B------:R-:W-:Y:S01]  /*3d50*/  ISETP.GE.AND P4, PT, R18, R105, PT ;  /* 0x000000691200720c */ /* 0x000fe20003f86270 */
[----:B--2---:R-:W-:Y:S02]  /*3d60*/  IMAD.MOV.U32 R32, RZ, RZ, R14 ;  /* 0x000000ffff207224 */ /* 0x004fe400078e000e */
[----:B---3--:R-:W-:Y:S02]  /*3d70*/  IMAD.MOV.U32 R34, RZ, RZ, R12 ;  /* 0x000000ffff227224 */ /* 0x008fe400078e000c */
[----:B------:R-:W-:Y:S02]  /*3d80*/  IMAD.MOV.U32 R35, RZ, RZ, R13 ;  /* 0x000000ffff237224 */ /* 0x000fe400078e000d */
[----:B------:R-:W-:Y:S01]  /*3d90*/  IMAD.MOV.U32 R33, RZ, RZ, R15 ;  /* 0x000000ffff217224 */ /* 0x000fe200078e000f */
[----:B------:R-:W-:-:S02]  /*3da0*/  PRMT R121, R32, 0x7610, R121 ;  /* 0x0000761020797816 */ /* 0x000fc40000000079 */
[----:B------:R-:W-:Y:S02]  /*3db0*/  PRMT R133, R34, 0x7610, R133 ;  /* 0x0000761022857816 */ /* 0x000fe40000000085 */
[----:B------:R-:W-:Y:S01]  /*3dc0*/  PRMT R123, R35, 0x7610, R123 ;  /* 0x00007610237b7816 */ /* 0x000fe2000000007b */
[----:B----4-:R-:W-:Y:S01]  /*3dd0*/  IMAD.MOV.U32 R32, RZ, RZ, R26 ;  /* 0x000000ffff207224 */ /* 0x010fe200078e001a */
        /* <DEDUP_REMOVED lines=8> */
[----:B-----5:R-:W-:Y:S02]  /*3e60*/  IMAD.MOV.U32 R32, RZ, RZ, R6 ;  /* 0x000000ffff207224 */ /* 0x020fe400078e0006 */
[----:B------:R-:W-:Y:S02]  /*3e70*/  IMAD.MOV.U32 R33, RZ, RZ, R7 ;  /* 0x000000ffff217224 */ /* 0x000fe400078e0007 */
[----:B------:R-:W-:Y:S02]  /*3e80*/  IMAD.MOV.U32 R34, RZ, RZ, R4 ;  /* 0x000000ffff227224 */ /* 0x000fe400078e0004 */
[----:B------:R-:W-:Y:S01]  /*3e90*/  IMAD.MOV.U32 R35, RZ, RZ, R5 ;  /* 0x000000ffff237224 */ /* 0x000fe200078e0005 */
[----:B------:R-:W-:Y:S01]  /*3ea0*/  PRMT R110, R32, 0x5410, R33 ;  /* 0x00005410206e7816 */ /* 0x000fe20000000021 */
[----:B------:R-:W-:-:S02]  /*3eb0*/  IMAD.MOV.U32 R32, RZ, RZ, R10 ;  /* 0x000000ffff207224 */ /* 0x000fc400078e000a */
        /* <DEDUP_REMOVED lines=8> */
.L_x_9250:
[----:B------:R-:W-:Y:S01]  /*3f40*/  IMAD R90, R22, 0x8, R17 ;  /* 0x00000008165a7824 */ /* 0x000fe200078e0211 */
[----:B------:R-:W-:Y:S01]  /*3f50*/  SHF.L.U32 R111, R203, 0x1f, RZ ;  /* 0x0000001fcb6f7819 */ /* 0x000fe200000006ff */
[----:B------:R-:W0:Y:S01]  /*3f60*/  LDC R113, c[0x0][0x2e4] ;  /* 0x0000b900ff717b82 */ /* 0x000e220000000800 */
[----:B------:R-:W-:Y:S01]  /*3f70*/  BSSY B1, `(.L_x_9251) ;  /* 0x0000006000017945 */ /* 0x000fe20003800000 */
[----:B------:R-:W-:Y:S01]  /*3f80*/  IMAD.MOV.U32 R107, RZ, RZ, R109 ;  /* 0x000000ffff6b7224 */ /* 0x000fe200078e006d */
[----:B------:R-:W1:Y:S05]  /*3f90*/  SYNCS.PHASECHK.TRANS64.TRYWAIT P5, [R90+URZ+0x22890], R111 ;  /* 0x0228906f5a0075a7 */ /* 0x000e6a00080a017f */
[----:B------:R-:W2:Y:S01]  /*3fa0*/  LDC.64 R104, c[0x0][0x2f0] ;  /* 0x0000bc00ff687b82 */ /* 0x000ea20000000a00 */
[----:B0-----:R-:W-:Y:S01]  /*3fb0*/  IADD3 R115, -R78, R113, RZ ;  /* 0x000000714e737210 */ /* 0x001fe20007ffe1ff */
[----:B-1----:R-:W-:Y:S06]  /*3fc0*/  @!P5 BRA `(.L_x_9252) ;  /* 0x000001ac0024d947 */ /* 0x002fec0003800000 */
.L_x_9541:
[----:B------:R-:W-:Y:S05]  /*3fd0*/  BSYNC B1 ;  /* 0x0000000000017941 */ /* 0x000fea0003800000 */
.L_x_9251:
        /* <DEDUP_REMOVED lines=11> */
[----:B------:R-:W-:Y:S01]  /*4090*/  LEA.HI R33, R33, R32, RZ, 0x4 ;  /* 0x0000002021217211 */ /* 0x000fe200078f20ff */
[----:B------:R-:W-:Y:S01]  /*40a0*/  IMAD R32, R22, 0x1800, R69 ;  /* 0x0000180016207824 */ /* 0x000fe200078e0245 */
[----:B------:R-:W-:Y:S02]  /*40b0*/  IADD3.X R118, R97, R120, R64, P5, P6 ;  /* 0x0000007861767210 */ /* 0x000fe40002fec440 */
[----:B------:R-:W-:Y:S01]  /*40c0*/  LEA.HI.SX32 R33, R33, R70, 0x1c ;  /* 0x0000004621217211 */ /* 0x000fe200078fe2ff */
[----:B------:R-:W-:-:S04]  /*40d0*/  IMAD R32, R32, 0x2, R17 ;  /* 0x0000000220207824 */ /* 0x000fc800078e0211 */
[----:B------:R-:W-:-:S05]  /*40e0*/  IMAD.SHL.U32 R119, R33, 0x8, RZ ;  /* 0x0000000821777824 */ /* 0x000fca00078e00ff */
[----:B------:R-:W-:-:S04]  /*40f0*/  LOP3.LUT R33, R89, 0x38, R119, 0xf8, !PT ;  /* 0x0000003859217812 */ /* 0x000fc800078ef877 */
[----:B------:R-:W-:-:S05]  /*4100*/  LOP3.LUT R33, R33, R82, RZ, 0x3c, !PT ;  /* 0x0000005221217212 */ /* 0x000fca00078e3cff */
[----:B------:R-:W-:-:S04]  /*4110*/  IMAD R33, R220, 0x200, R33 ;  /* 0x00000200dc217824 */ /* 0x000fc800078e0221 */
        /* <DEDUP_REMOVED lines=69> */
[----:B------:R-:W-:-:S02]  /*4570*/  HADD2.F32 R25, -RZ, R129.H0_H0 ;  /* 0x20000081ff197230 */ /* 0x000fc40000004100 */
[----:B------:R-:W-:Y:S02]  /*4580*/  HADD2.F32 R12, -RZ, R34.H0_H0 ;  /* 0x20000022ff0c7230 */ /* 0x000fe40000004100 */
        /* <DEDUP_REMOVED lines=11> */
[----:B------:R-:W-:Y:S01]  /*4640*/  FFMA.FTZ R25, R38, R15, R25 ;  /* 0x0000000f26197223 */ /* 0x000fe20000010019 */
[----:B------:R-:W-:-:S02]  /*4650*/  IMAD.MOV.U32 R33, RZ, RZ, R122 ;  /* 0x000000ffff217224 */ /* 0x000fc400078e007a */
[----:B------:R-:W-:Y:S01]  /*4660*/  F2FP.F16.F32.PACK_AB R34, R34, R35 ;  /* 0x000000232222723e */ /* 0x000fe200000000ff */
[----:B------:R-:W-:Y:S01]  /*4670*/  IMAD.MOV.U32 R35, RZ, RZ, R125 ;  /* 0x000000ffff237224 */ /* 0x000fe200078e007d */
[----:B------:R-:W-:-:S07]  /*4680*/  F2FP.F16.F32.PACK_AB R38, R25, R26 ;  /* 0x0000001a1926723e */ /* 0x000fce00000000ff */
.L_x_9256:
[----:B------:R-:W-:Y:S05]  /*4690*/  BSYNC B2 ;  /* 0x0000000000027941 */ /* 0x000fea0003800000 */
.L_x_9255:
        /* <DEDUP_REMOVED lines=12> */
.L_x_9254:
[----:B------:R-:W-:Y:S05]  /*4760*/  BSYNC B1 ;  /* 0x0000000000017941 */ /* 0x000fea0003800000 */
.L_x_9253:
[C---:B------:R-:W-:Y:S01]  /*4770*/  ISETP.GE.OR P5, PT, R232.reuse, R101, P1 ;  /* 0x00000065e800720c */ /* 0x040fe20000fa6670 */
        /* <DEDUP_REMOVED lines=20> */
[----:B------:R-:W-:Y:S02]  /*48c0*/  IMAD R14, R22, 0x1800, R13 ;  /* 0x00001800160e7824 */ /* 0x000fe400078e020d */
        /* <DEDUP_REMOVED lines=83> */
[----:B------:R-:W-:Y:S02]  /*4e00*/  MOV R13, R36 ;  /* 0x00000024000d7202 */ /* 0x000fe40000000f00 */
[----:B------:R-:W-:Y:S01]  /*4e10*/  F2FP.F16.F32.PACK_AB R14, R14, R15 ;  /* 0x0000000f0e0e723e */ /* 0x000fe200000000ff */
[----:B------:R-:W-:Y:S01]  /*4e20*/  IMAD.MOV.U32 R15, RZ, RZ, R10 ;  /* 0x000000ffff0f7224 */ /* 0x000fe200078e000a */
[----:B------:R-:W-:-:S07]  /*4e30*/  F2FP.F16.F32.PACK_AB R26, R9, R114 ;  /* 0x00000072091a723e */ /* 0x000fce00000000ff */
.L_x_9258:
[----:B------:R-:W-:Y:S05]  /*4e40*/  BSYNC B1 ;  /* 0x0000000000017941 */ /* 0x000fea0003800000 */
.L_x_9257:
        /* <DEDUP_REMOVED lines=10> */
.L_x_9226:
[----:B------:R-:W-:-:S13]  /*4ef0*/  ISETP.NE.AND P3, PT, R202, 0x3, PT ;  /* 0x00000003ca00780c */ /* 0x000fda0003f65270 */
[----:B------:R-:W-:Y:S05]  /*4f00*/  @!P3 BRA `(.L_x_9259) ;  /* 0x000000000004b947 */ /* 0x000fea0003800000 */
[----:B------:R-:W-:Y:S01]  /*4f10*/  BPT.TRAP 0x1 ;  /* 0x000000040000795c */ /* 0x000fe20000300000 */
.L_x_9259:
[----:B------:R-:W-:Y:S01]  /*4f20*/  IMAD R90, R22, 0x8, R17 ;  /* 0x00000008165a7824 */ /* 0x000fe200078e0211 */
[----:B------:R-:W-:Y:S01]  /*4f30*/  SHF.L.U32 R111, R203, 0x1f, RZ ;  /* 0x0000001fcb6f7819 */ /* 0x000fe200000006ff */
[----:B------:R-:W-:Y:S01]  /*4f40*/  IMAD R101, R61, -0x60, R60 ;  /* 0xffffffa03d657824 */ /* 0x000fe200078e023c */
[----:B------:R-:W-:Y:S02]  /*4f50*/  BSSY B1, `(.L_x_9260) ;  /* 0x0000004000017945 */ /* 0x000fe40003800000 */
[----:B------:R-:W0:Y:S02]  /*4f60*/  SYNCS.PHASECHK.TRANS64.TRYWAIT P4, [R90+URZ+0x22890], R111 ;  /* 0x0228906f5a0075a7 */ /* 0x000e24000808017f */
[----:B------:R-:W-:Y:S01]  /*4f70*/  VIMNMX R101, R101, 0x60, PT ;  /* 0x0000006065657848 */ /* 0x000fe20003fe0100 */
[----:B0-----:R-:W-:Y:S06]  /*4f80*/  @!P4 BRA `(.L_x_9261) ;  /* 0x0000019c0048c947 */ /* 0x001fec0003800000 */
.L_x_9542:
[----:B------:R-:W-:Y:S05]  /*4f90*/  BSYNC B1 ;  /* 0x0000000000017941 */ /* 0x000fea0003800000 */
.L_x_9260:
        /* <DEDUP_REMOVED lines=8> */
.L_x_9263:
[----:B------:R-:W-:Y:S05]  /*5020*/  BSYNC B1 ;  /* 0x0000000000017941 */ /* 0x000fea0003800000 */
.L_x_9262:
[----:B------:R-:W-:Y:S05]  /*5030*/  @P4 BRA `(.L_x_9243) ;  /* 0x0000000000104947 */ /* 0x000fea0003800000 */
[----:B-1----:R-:W1:Y:S04]  /*5040*/  @!P1 LDS.128 R4, [R108+0x2000] ;  /* 0x002000006c049984 */ /* 0x002e680000000c00 */
[----:B------:R-:W2:Y:S04]  /*5050*/  @!P2 LDS.128 R8, [R104+0x2000] ;  /* 0x002000006808a984 */ /* 0x000ea80000000c00 */
[----:B-1----:R1:W-:Y:S04]  /*5060*/  @!P1 STG.E.128 desc[UR52][R12.64], R4 ;  /* 0x000000040c009986 */ /* 0x0023e8000c101d34 */
[----:B--2---:R1:W-:Y:S02]  /*5070*/  @!P2 STG.E.128 desc[UR52][R12.64+0x40], R8 ;  /* 0x000040080c00a986 */ /* 0x0043e4000c101d34 */
.L_x_9243:
[----:B------:R-:W-:Y:S05]  /*5080*/  BSYNC B0 ;  /* 0x0000000000007941 */ /* 0x000fea0003800000 */
.L_x_9225:
        /* <DEDUP_REMOVED lines=17> */
.L_x_9265:
[----:B------:R-:W-:Y:S05]  /*51a0*/  BSYNC B0 ;  /* 0x0000000000007941 */ /* 0x000fea0003800000 */
.L_x_9264:
[----:B------:R-:W2:Y:S01]  /*51b0*/  SYNCS.PHASECHK.TRANS64.TRYWAIT P3, [R90+URZ+0x228b0], R111 ;  /* 0x0228b06f5a0075a7 */ /* 0x000ea2000806017f */
[----:B------:R-:W-:Y:S01]  /*51c0*/  ULDC UR50, c[0x0][0x310] ;  /* 0x0000c40000327ab9 */ /* 0x000fe20000000800 */
[----:B------:R-:W-:Y:S01]  /*51d0*/  ULDC.64 UR48, c[0x0][0x318] ;  /* 0x0000c60000307ab9 */ /* 0x000fe20000000a00 */
[----:B------:R-:W-:Y:S01]  /*51e0*/  ULDC.64 UR46, c[0x0][0x308] ;  /* 0x0000c200002e7ab9 */ /* 0x000fe20000000a00 */
[----:B------:R-:W-:Y:S01]  /*51f0*/  BSSY B0, `(.L_x_9266) ;  /* 0x0000003000007945 */ /* 0x000fe20003800000 */
[----:B------:R-:W-:-:S03]  /*5200*/  IMAD R5, R22, 0x6000, R79 ;  /* 0x0000600016057824 */ /* 0x000fc600078e024f */
[----:B--2---:R-:W-:Y:S05]  /*5210*/  @!P3 BRA `(.L_x_9267) ;  /* 0x0000019800b8b947 */ /* 0x004fea0003800000 */
.L_x_9543:
[----:B------:R-:W-:Y:S05]  /*5220*/  BSYNC B0 ;  /* 0x0000000000007941 */ /* 0x000fea0003800000 */
.L_x_9266:
[----:B------:R-:W-:Y:S01]  /*5230*/  ISETP.GE.AND P3, PT, R23, R101, PT ;  /* 0x000000651700720c */ /* 0x000fe20003f66270 */
[----:B------:R-:W-:Y:S01]  /*5240*/  IMAD.IADD R7, R80, 0x1, R5 ;  /* 0x0000000150077824 */ /* 0x000fe200078e0205 */
[----:B------:R-:W-:Y:S01]  /*5250*/  BSSY B0, `(.L_x_9268) ;  /* 0x0000025000007945 */ /* 0x000fe20003800000 */
[----:B------:R-:W-:Y:S02]  /*5260*/  IMAD R36, R5, 0x2, R62 ;  /* 0x0000000205247824 */ /* 0x000fe400078e023e */
[----:B------:R-:W-:-:S04]  /*5270*/  IMAD.WIDE R32, R61, 0x60, R56 ;  /* 0x000000603d207825 */ /* 0x000fc800078e0238 */
[----:B------:R-:W-:-:S04]  /*5280*/  IMAD R37, R7, 0x2, R62 ;  /* 0x0000000207257824 */ /* 0x000fc800078e023e */
[----:B------:R-:W-:Y:S05]  /*5290*/  @P3 BRA `(.L_x_9269) ;  /* 0x0000000000803947 */ /* 0x000fea0003800000 */
[----:B------:R-:W-:Y:S02]  /*52a0*/  IMAD R7, R33, UR48, RZ ;  /* 0x0000003021077c24 */ /* 0x000fe4000f8e02ff */
[----:B-1----:R-:W-:Y:S02]  /*52b0*/  IMAD.MOV.U32 R4, RZ, RZ, R40 ;  /* 0x000000ffff047224 */ /* 0x002fe400078e0028 */
[----:B------:R-:W-:Y:S02]  /*52c0*/  IMAD.MOV.U32 R5, RZ, RZ, R65 ;  /* 0x000000ffff057224 */ /* 0x000fe400078e0041 */
[C---:B------:R-:W-:Y:S02]  /*52d0*/  IMAD R7, R32.reuse, UR49, R7 ;  /* 0x0000003120077c24 */ /* 0x040fe4000f8e0207 */
[----:B------:R-:W-:-:S04]  /*52e0*/  IMAD.WIDE.U32 R4, R32, UR48, R4 ;  /* 0x0000003020047c25 */ /* 0x000fc8000f8e0004 */
[----:B------:R-:W-:Y:S01]  /*52f0*/  IMAD.IADD R5, R5, 0x1, R7 ;  /* 0x0000000105057824 */ /* 0x000fe200078e0207 */
[----:B------:R-:W-:-:S04]  /*5300*/  LEA R34, P3, R4, UR46, 0x1 ;  /* 0x0000002e04227c11 */ /* 0x000fc8000f8608ff */
[----:B------:R-:W-:Y:S02]  /*5310*/  LEA.HI.X R35, R4, UR47, R5, 0x1, P3 ;  /* 0x0000002f04237c11 */ /* 0x000fe400098f0c05 */
[----:B------:R-:W-:-:S13]  /*5320*/  ISETP.GE.AND P3, PT, R18, UR50, PT ;  /* 0x0000003212007c0c */ /* 0x000fda000bf66270 */
[----:B------:R-:W1:Y:S04]  /*5330*/  @!P3 LDS.128 R4, [R36] ;  /* 0x000000002404b984 */ /* 0x000e680000000c00 */
[----:B-1----:R-:W-:Y:S01]  /*5340*/  @!P3 STG.E.128 desc[UR52][R34.64], R4 ;  /* 0x000000042200b986 */ /* 0x002fe2000c101d34 */
[----:B------:R-:W-:-:S13]  /*5350*/  ISETP.GE.AND P3, PT, R99, UR50, PT ;  /* 0x0000003263007c0c */ /* 0x000fda000bf66270 */
[----:B------:R-:W1:Y:S04]  /*5360*/  @!P3 LDS.128 R8, [R37] ;  /* 0x000000002508b984 */ /* 0x000e680000000c00 */
[----:B-1----:R-:W-:Y:S01]  /*5370*/  @!P3 STG.E.128 desc[UR52][R34.64+0x40], R8 ;  /* 0x000040082200b986 */ /* 0x002fe2000c101d34 */
[----:B------:R-:W-:-:S13]  /*5380*/  ISETP.GE.AND P3, PT, R98, UR50, PT ;  /* 0x0000003262007c0c */ /* 0x000fda000bf66270 */
[----:B------:R-:W1:Y:S04]  /*5390*/  @!P3 LDS.128 R12, [R36+0x3000] ;  /* 0x00300000240cb984 */ /* 0x000e680000000c00 */
        /* <DEDUP_REMOVED lines=10> */
[----:B------:R-:W-:-:S13]  /*5440*/  ISETP.NE.AND P3, PT, R0, RZ, PT ;  /* 0x000000ff0000720c */ /* 0x000fda0003f65270 */
[----:B------:R-:W1:Y:S04]  /*5450*/  @P3 LDS.128 R12, [R36+0x9000] ;  /* 0x00900000240c3984 */ /* 0x000e680000000c00 */
[----:B-1----:R-:W-:Y:S01]  /*5460*/  @P3 STG.E.128 desc[UR52][R34.64+0x180], R12 ;  /* 0x0001800c22003986 */ /* 0x002fe2000c101d34 */
[----:B------:R-:W-:-:S13]  /*5470*/  ISETP.NE.AND P3, PT, R3, RZ, PT ;  /* 0x000000ff0300720c */ /* 0x000fda0003f65270 */
[----:B------:R-:W1:Y:S04]  /*5480*/  @P3 LDS.128 R24, [R37+0x9000] ;  /* 0x0090000025183984 */ /* 0x000e680000000c00 */
[----:B-1----:R3:W-:Y:S02]  /*5490*/  @P3 STG.E.128 desc[UR52][R34.64+0x1c0], R24 ;  /* 0x0001c01822003986 */ /* 0x0027e4000c101d34 */
.L_x_9269:
[----:B------:R-:W-:Y:S05]  /*54a0*/  BSYNC B0 ;  /* 0x0000000000007941 */ /* 0x000fea0003800000 */
.L_x_9268:
[----:B------:R-:W-:Y:S01]  /*54b0*/  ISETP.GE.AND P3, PT, R232, R101, PT ;  /* 0x00000065e800720c */ /* 0x000fe20003f66270 */
[----:B------:R-:W-:-:S12]  /*54c0*/  BSSY B0, `(.L_x_9270) ;  /* 0x0000024000007945 */ /* 0x000fd80003800000 */
[----:B------:R-:W-:Y:S05]  /*54d0*/  @P3 BRA `(.L_x_9271) ;  /* 0x0000000000883947 */ /* 0x000fea0003800000 */
[----:B------:R-:W-:Y:S01]  /*54e0*/  IADD3 R7, P3, R32, 0x40, RZ ;  /* 0x0000004020077810 */ /* 0x000fe20007f7e0ff */
[----:B-1----:R-:W-:Y:S02]  /*54f0*/  IMAD.MOV.U32 R4, RZ, RZ, R40 ;  /* 0x000000ffff047224 */ /* 0x002fe400078e0028 */
        /* <DEDUP_REMOVED lines=18> */
[----:B---3--:R-:W1:Y:S04]  /*5620*/  @P3 LDS.128 R24, [R36+0xb000] ;  /* 0x00b0000024183984 */ /* 0x008e680000000c00 */
[----:B-1----:R-:W-:Y:S01]  /*5630*/  @P3 STG.E.128 desc[UR52][R32.64+0x180], R24 ;  /* 0x0001801820003986 */ /* 0x002fe2000c101d34 */
        /* <DEDUP_REMOVED lines=11> */
[----:B-1----:R4:W-:Y:S02]  /*56f0*/  @P3 STG.E.128 desc[UR52][R32.64+0x1c0], R24 ;  /* 0x0001c01820003986 */ /* 0x0029e4000c101d34 */
.L_x_9271:
[----:B------:R-:W-:Y:S05]  /*5700*/  BSYNC B0 ;  /* 0x0000000000007941 */ /* 0x000fea0003800000 */
.L_x_9270:
[----:B------:R-:W-:Y:S01]  /*5710*/  @!PT LDS RZ, [RZ] ;  /* 0x00000000fffff984 */ /* 0x000fe20000000800 */
[----:B------:R-:W-:Y:S01]  /*5720*/  @!PT LDS RZ, [RZ] ;  /* 0x00000000fffff984 */ /* 0x000fe20000000800 */
[----:B------:R-:W-:Y:S01]  /*5730*/  @!PT LDS RZ, [RZ] ;  /* 0x00000000fffff984 */ /* 0x000fe20000000800 */
[----:B------:R-:W-:Y:S01]  /*5740*/  @!PT LDS RZ, [RZ] ;  /* 0x00000000fffff984 */ /* 0x000fe20000000800 */
[----:B------:R5:W-:Y:S06]  /*5750*/  MEMBAR.ALL.CTA ;  /* 0x0000000000007992 */ /* 0x000bec0000008000 */
[----:B-----5:R-:W5:Y:S02]  /*5760*/  FENCE.VIEW.ASYNC.S ;  /* 0x00000000000073c6 */ /* 0x020f640000000000 */
[----:B-----5:R1:W-:Y:S01]  /*5770*/  BAR.SYNC.DEFER_BLOCKING R81, 0x80 ;  /* 0x000200510000751d */ /* 0x0203e20000010000 */
[----:B------:R-:W-:Y:S01]  /*5780*/  ISETP.NE.AND P5, PT, R100, RZ, PT ;  /* 0x000000ff6400720c */ /* 0x000fe20003fa5270 */
[----:B------:R-:W-:-:S02]  /*5790*/  VIADD R22, R22, 0x1 ;  /* 0x0000000116167836 */ /* 0x000fc40000000000 */
[----:B0-2---:R-:W-:-:S03]  /*57a0*/  @!P4 VIADD R90, R90, 0x228c0 ;  /* 0x000228c05a5ac836 */ /* 0x005fc60000000000 */
[C---:B------:R-:W-:Y:S02]  /*57b0*/  ISETP.NE.AND P3, PT, R22.reuse, 0x2, PT ;  /* 0x000000021600780c */ /* 0x040fe40003f65270 */
[----:B------:R-:W-:Y:S02]  /*57c0*/  @!P4 PRMT R90, RZ, 0x654, R90 ;  /* 0x00000654ff5ac816 */ /* 0x000fe4000000005a */
[----:B-1----:R-:W-:Y:S02]  /*57d0*/  SEL R4, RZ, 0x1, P3 ;  /* 0x00000001ff047807 */ /* 0x002fe40001800000 */
[----:B------:R-:W-:Y:S02]  /*57e0*/  SEL R22, R22, RZ, P3 ;  /* 0x000000ff16167207 */ /* 0x000fe40001800000 */
[----:B------:R-:W-:Y:S01]  /*57f0*/  LOP3.LUT R203, R203, R4, RZ, 0x3c, !PT ;  /* 0x00000004cbcb7212 */ /* 0x000fe200078e3cff */
[----:B------:R0:W-:Y:S01]  /*5800*/  @!P4 SYNCS.ARRIVE.TRANS64.RED.A1T0 RZ, [R90+URZ], RZ ;  /* 0x000000ff5affc9a7 */ /* 0x0001e2000810043f */
[----:B------:R-:W-:Y:S05]  /*5810*/  @P5 BRA `(.L_x_9272) ;  /* 0xffffffcc007c5947 */ /* 0x000fea000383ffff */
[----:B------:R-:W1:Y:S01]  /*5820*/  S2R R5, SR_TID.X ;  /* 0x0000000000057919 */ /* 0x000e620000002100 */
[----:B------:R-:W-:Y:S02]  /*5830*/  PLOP3.LUT P0, PT, PT, PT, PT, 0x8, 0x0 ;  /* 0x000000000000781c */ /* 0x000fe40003f0e170 */
[----:B-1----:R-:W-:-:S04]  /*5840*/  SHF.R.U32.HI R5, RZ, 0x7, R5 ;  /* 0x00000007ff057819 */ /* 0x002fc80000011605 */
[----:B------:R-:W-:-:S13]  /*5850*/  ISETP.NE.AND P5, PT, R5, 0x1, PT ;  /* 0x000000010500780c */ /* 0x000fda0003fa5270 */
[----:B------:R-:W-:Y:S06]  /*5860*/  @!P5 BAR.ARV 0x9, 0x100 ;  /* 0x024400000000db1d */ /* 0x000fec0000002000 */
.L_x_9220:
[----:B------:R-:W1:Y:S02]  /*5870*/  LDC.64 R4, c[0x0][0x9e0] ;  /* 0x00027800ff047b82 */ /* 0x000e640000000a00 */
[----:B-1----:R-:W-:Y:S01]  /*5880*/  ISETP.GE.AND P1, PT, R5, 0x1, PT ;  /* 0x000000010500780c */ /* 0x002fe20003f26270 */
[----:B------:R-:W-:-:S12]  /*5890*/  @P0 BRA `(.L_x_9273) ;  /* 0x00000000000c0947 */ /* 0x000fd80003800000 */
[----:B------:R-:W1:Y:S01]  /*58a0*/  FENCE.VIEW.ASYNC.G ;  /* 0x00000000000073c6 */ /* 0x000e620000000100 */
[----:B------:R-:W-:Y:S05]  /*58b0*/  WARPSYNC.ALL ;  /* 0x0000000000007948 */ /* 0x000fea0003800000 */
[----:B-1----:R-:W-:Y:S06]  /*58c0*/  BAR.ARV 0xc, 0x120 ;  /* 0x0304800000007b1d */ /* 0x002fec0000002000 */
.L_x_9273:
[----:B------:R-:W-:Y:S01]  /*58d0*/  IMAD.IADD R0, R63, 0x1, R4 ;  /* 0x000000013f007824 */ /* 0x000fe200078e0204 */
[----:B------:R-:W-:Y:S06]  /*58e0*/  @!P1 BRA `(.L_x_9274) ;  /* 0x0000000000489947 */ /* 0x000fec0003800000 */
[C---:B------:R-:W-:Y:S01]  /*58f0*/  ISETP.GT.AND P0, PT, R63.reuse, RZ, PT ;  /* 0x000000ff3f00720c */ /* 0x040fe20003f04270 */
[----:B------:R-:W-:Y:S01]  /*5900*/  BSSY B0, `(.L_x_9275) ;  /* 0x000000e000007945 */ /* 0x000fe20003800000 */
[----:B------:R-:W-:-:S11]  /*5910*/  VIADD R3, R63, 0xffffffff ;  /* 0xffffffff3f037836 */ /* 0x000fd60000000000 */
        /* <DEDUP_REMOVED lines=8> */
.L_x_9276:
[----:B------:R-:W-:-:S13]  /*59a0*/  ISETP.NE.AND P0, PT, R5, 0x1, PT ;  /* 0x000000010500780c */ /* 0x000fda0003f05270 */
[----:B------:R-:W1:Y:S02]  /*59b0*/  @P0 LDC.64 R6, c[0x0][0x9e8] ;  /* 0x00027a00ff060b82 */ /* 0x000e640000000a00 */
[----:B-1----:R-:W-:-:S05]  /*59c0*/  @P0 IMAD.HI.U32 R4, R3, R6, RZ ;  /* 0x0000000603040227 */ /* 0x002fca00078e00ff */
[----:B------:R-:W-:-:S07]  /*59d0*/  @P0 SHF.R.U32.HI R3, RZ, R7, R4 ;  /* 0x00000007ff030219 */ /* 0x000fce0000011604 */
.L_x_9277:
[----:B------:R-:W-:Y:S05]  /*59e0*/  BSYNC B0 ;  /* 0x0000000000007941 */ /* 0x000fea0003800000 */
.L_x_9275:
[----:B------:R-:W-:-:S05]  /*59f0*/  IMAD R3, R3, R5, R5 ;  /* 0x0000000503037224 */ /* 0x000fca00078e0205 */
[----:B------:R-:W-:-:S07]  /*5a00*/  VIMNMX R0, R0, R3, PT ;  /* 0x0000000300007248 */ /* 0x000fce0003fe0100 */
.L_x_9274:
        /* <DEDUP_REMOVED lines=18> */
.L_x_9280:
[----:B------:R-:W-:-:S13]  /*5b30*/  ISETP.NE.AND P0, PT, R5, 0x1, PT ;  /* 0x000000010500780c */ /* 0x000fda0003f05270 */
[----:B------:R-:W1:Y:S02]  /*5b40*/  @P0 LDC.64 R6, c[0x0][0x9e8] ;  /* 0x00027a00ff060b82 */ /* 0x000e640000000a00 */
[----:B-1----:R-:W-:-:S05]  /*5b50*/  @P0 IMAD.HI.U32 R6, R59, R6, RZ ;  /* 0x000000063b060227 */ /* 0x002fca00078e00ff */
[----:B------:R-:W-:-:S07]  /*5b60*/  @P0 SHF.R.U32.HI R59, RZ, R7, R6 ;  /* 0x00000007ff3b0219 */ /* 0x000fce0000011606 */
.L_x_9281:
[----:B------:R-:W-:Y:S05]  /*5b70*/  BSYNC B0 ;  /* 0x0000000000007941 */ /* 0x000fea0003800000 */
.L_x_9279:
[----:B------:R-:W-:-:S05]  /*5b80*/  IMAD R59, R59, R5, RZ ;  /* 0x000000053b3b7224 */ /* 0x000fca00078e02ff */
[----:B------:R-:W-:-:S07]  /*5b90*/  VIMNMX R0, R0, R59, !PT ;  /* 0x0000003b00007248 */ /* 0x000fce0007fe0100 */
.L_x_9278:
        /* <DEDUP_REMOVED lines=11> */
[----:B------:R-:W-:Y:S01]  /*5c50*/  CS2R R140, SRZ ;  /* 0x00000000008c7805 */ /* 0x000fe2000001ff00 */
[----:B------:R-:W-:Y:S01]  /*5c60*/  IMAD.MOV.U32 R0, RZ, RZ, RZ ;  /* 0x000000ffff007224 */ /* 0x000fe200078e00ff */
[----:B------:R-:W-:Y:S02]  /*5c70*/  VIMNMX R219, RZ, R219, !PT ;  /* 0x000000dbffdb7248 */ /* 0x000fe40007fe0100 */
[----:B------:R-:W-:Y:S02]  /*5c80*/  CS2R R138, SRZ ;  /* 0x00000000008a7805 */ /* 0x000fe4000001ff00 */
        /* <DEDUP_REMOVED lines=52> */
[----:B---3--:R-:W-:Y:S02]  /*5fd0*/  CS2R R34, SRZ ;  /* 0x0000000000227805 */ /* 0x008fe4000001ff00 */
[----:B------:R-:W-:Y:S02]  /*5fe0*/  CS2R R36, SRZ ;  /* 0x0000000000247805 */ /* 0x000fe4000001ff00 */
[----:B----4-:R-:W-:Y:S02]  /*5ff0*/  CS2R R32, SRZ ;  /* 0x0000000000207805 */ /* 0x010fe4000001ff00 */
[----:B------:R-:W-:-:S02]  /*6000*/  CS2R R26, SRZ ;  /* 0x00000000001a7805 */ /* 0x000fc4000001ff00 */
[----:B------:R-:W-:Y:S02]  /*6010*/  CS2R R28, SRZ ;  /* 0x00000000001c7805 */ /* 0x000fe4000001ff00 */
[----:B------:R-:W-:Y:S01]  /*6020*/  CS2R R24, SRZ ;  /* 0x0000000000187805 */ /* 0x000fe2000001ff00 */
[----:B------:R-:W-:Y:S06]  /*6030*/  @!P1 BRA `(.L_x_9282) ;  /* 0x0000010000349947 */ /* 0x000fec0003800000 */
[----:B------:R-:W-:-:S03]  /*6040*/  UMOV UR4, 0xffffffff ;  /* 0xffffffff00047882 */ /* 0x000fc60000000000 */
[----:B------:R-:W-:Y:S05]  /*6050*/  BRA.DIV UR4, `(.L_x_9283) ;  /* 0x0000018e043c7947 */ /* 0x000fea000b800000 */
[----:B------:R-:W1:Y:S02]  /*6060*/  S2R R3, SR_TID.X ;  /* 0x0000000000037919 */ /* 0x000e640000002100 */
[----:B-1----:R-:W-:-:S05]  /*6070*/  VIADD R3, R3, 0xffffff80 ;  /* 0xffffff8003037836 */ /* 0x002fca0000000000 */
[----:B------:R-:W-:-:S04]  /*6080*/  SHF.R.S32.HI R0, RZ, 0x1f, R3 ;  /* 0x0000001fff007819 */ /* 0x000fc80000011403 */
[----:B------:R-:W-:-:S04]  /*6090*/  LEA.HI R0, R0, R3, RZ, 0x7 ;  /* 0x0000000300007211 */ /* 0x000fc800078f38ff */
[----:B------:R-:W-:-:S05]  /*60a0*/  SHF.R.S32.HI R0, RZ, 0x7, R0 ;  /* 0x00000007ff007819 */ /* 0x000fca0000011400 */
[----:B------:R1:W2:Y:S02]  /*60b0*/  SHFL.IDX PT, R14, R0, RZ, 0x1f ;  /* 0x00001fff000e7589 */ /* 0x0002a400000e0000 */
.L_x_9546:
[----:B-12---:R-:W-:Y:S01]  /*60c0*/  LEA.HI R0, R14, R14, RZ, 0x1 ;  /* 0x0000000e0e007211 */ /* 0x006fe200078f08ff */
[----:B------:R-:W-:Y:S01]  /*60d0*/  BSSY B6, `(.L_x_9284) ;  /* 0x0000019000067945 */ /* 0x000fe20003800000 */
[----:B------:R-:W-:Y:S02]  /*60e0*/  IADD3 R26, R17, 0x18400, RZ ;  /* 0x00018400111a7810 */ /* 0x000fe40007ffe0ff */
[----:B------:R-:W-:Y:S02]  /*60f0*/  LOP3.LUT R3, R0, 0x1e, RZ, 0xc0, !PT ;  /* 0x0000001e00037812 */ /* 0x000fe400078ec0ff */
[----:B------:R-:W-:-:S03]  /*6100*/  LOP3.LUT P0, RZ, R26, 0x1bf, RZ, 0xc0, !PT ;  /* 0x000001bf1aff7812 */ /* 0x000fc6000780c0ff */
[----:B------:R-:W-:-:S04]  /*6110*/  IMAD.IADD R3, R14, 0x1, -R3 ;  /* 0x000000010e037824 */ /* 0x000fc800078e0a03 */
[----:B------:R-:W-:-:S05]  /*6120*/  IMAD R3, R3, 0x2000, R26 ;  /* 0x0000200003037824 */ /* 0x000fca00078e021a */
        /* <DEDUP_REMOVED lines=18> */
[----:B0-2--5:R-:W-:Y:S05]  /*6250*/  CALL.ABS.NOINC R14 ;  /* 0x000000000e007343 */ /* 0x025fea0003c00000 */
.L_x_9285:
[----:B------:R-:W-:Y:S05]  /*6260*/  BSYNC B6 ;  /* 0x0000000000067941 */ /* 0x000fea0003800000 */
.L_x_9284:
        /* <DEDUP_REMOVED lines=12> */
.L_x_9289:
[----:B--2---:R2:W3:Y:S02]  /*6330*/  SYNCS.PHASECHK.TRANS64.TRYWAIT P0, [R17+URZ+0x22800], R0 ;  /* 0x02280000110075a7 */ /* 0x0044e4000800017f */
[----:B---3--:R-:W-:Y:S05]  /*6340*/  @!P0 NANOSLEEP.SYNCS 0x989680 ;  /* 0x009896800000895d */ /* 0x008fea0003900000 */
[----:B------:R-:W3:Y:S02]  /*6350*/  @!P0 SYNCS.PHASECHK.TRANS64 P0, [R17+URZ+0x22800], R0 ;  /* 0x02280000110085a7 */ /* 0x000ee4000800007f */
[----:B---3--:R-:W-:Y:S05]  /*6360*/  @!P0 BRA `(.L_x_9289) ;  /* 0xfffffffc00f08947 */ /* 0x008fea000383ffff */
.L_x_9288:
[----:B------:R-:W-:Y:S05]  /*6370*/  BSYNC B0 ;  /* 0x0000000000007941 */ /* 0x000fea0003800000 */
.L_x_9287:
[----:B------:R-:W-:Y:S05]  /*6380*/  BRA `(.L_x_9290) ;  /* 0x0000002c00507947 */ /* 0x000fea0003800000 */
.L_x_9286:
[----:B------:R-:W1:Y:S01]  /*6390*/  LDC.64 R12, c[0x0][0x3d8] ;  /* 0x0000f600ff0c7b82 */ /* 0x000e620000000a00 */
[----:B-----5:R-:W-:Y:S01]  /*63a0*/  SHF.R.S32.HI R3, RZ, 0x1f, R31 ;  /* 0x0000001fff037819 */ /* 0x020fe2000001141f */
[--C-:B------:R-:W-:Y:S01]  /*63b0*/  IMAD.MOV.U32 R4, RZ, RZ, R18.reuse ;  /* 0x000000ffff047224 */ /* 0x100fe200078e0012 */
[----:B------:R-:W-:Y:S01]  /*63c0*/  SHF.L.U32 R24, R237, 0x2, RZ ;  /* 0x00000002ed187819 */ /* 0x000fe200000006ff */
[----:B------:R-:W-:Y:S01]  /*63d0*/  BSSY B6, `(.L_x_9291) ;  /* 0x0000032000067945 */ /* 0x000fe20003800000 */
[----:B------:R-:W-:Y:S02]  /*63e0*/  SHF.R.S32.HI R5, RZ, 0x1f, R18 ;  /* 0x0000001fff057819 */ /* 0x000fe40000011412 */
[----:B------:R-:W-:Y:S01]  /*63f0*/  LOP3.LUT P0, RZ, R26, 0x3ff, RZ, 0xc0, !PT ;  /* 0x000003ff1aff7812 */ /* 0x000fe2000780c0ff */
[----:B------:R-:W2:Y:S01]  /*6400*/  LDC.64 R14, c[0x0][0x3e8] ;  /* 0x0000fa00ff0e7b82 */ /* 0x000ea20000000a00 */
[----:B------:R-:W-:Y:S01]  /*6410*/  SHF.R.S32.HI R25, RZ, 0x1f, R24 ;  /* 0x0000001fff197819 */ /* 0x000fe20000011418 */
[-C--:B-1----:R-:W-:Y:S01]  /*6420*/  IMAD R8, R234, R12.reuse, RZ ;  /* 0x0000000cea087224 */ /* 0x082fe200078e02ff */
[----:B------:R-:W-:Y:S01]  /*6430*/  SHF.L.U64.HI R56, R12, 0x6, R13 ;  /* 0x000000060c387819 */ /* 0x000fe2000001020d */
[----:B------:R-:W-:-:S02]  /*6440*/  IMAD R0, R3, R12, RZ ;  /* 0x0000000c03007224 */ /* 0x000fc400078e02ff */
[----:B------:R-:W-:Y:S02]  /*6450*/  IMAD R48, R23, R13, R8 ;  /* 0x0000000d17307224 */ /* 0x000fe400078e0208 */
[----:B------:R-:W-:Y:S01]  /*6460*/  IMAD.WIDE.U32 R44, R31, R12, RZ ;  /* 0x0000000c1f2c7225 */ /* 0x000fe200078e00ff */
[----:B--2---:R-:W-:-:S03]  /*6470*/  SHF.L.U64.HI R57, R14, 0x6, R15 ;  /* 0x000000060e397819 */ /* 0x004fc6000001020f */
        /* <DEDUP_REMOVED lines=36> */
[----:B-1----:R-:W-:-:S07]  /*66c0*/  IMAD.MOV.U32 R13, RZ, RZ, RZ ;  /* 0x000000ffff0d7224 */ /* 0x002fce00078e00ff */
[----:B------:R-:W-:-:S07]  /*66d0*/  LEPC R20, `(.L_x_9292) ;  /* 0x000000001014794e */ /* 0x000fce0000000000 */
[----:B0-2---:R-:W-:Y:S05]  /*66e0*/  CALL.ABS.NOINC R14 ;  /* 0x000000000e007343 */ /* 0x005fea0003c00000 */
.L_x_9292:
[----:B------:R-:W-:Y:S05]  /*66f0*/  BSYNC B6 ;  /* 0x0000000000067941 */ /* 0x000fea0003800000 */
.L_x_9291:
[----:B------:R-:W1:Y:S01]  /*6700*/  LDC.64 R6, c[0x0][0x3d8] ;  /* 0x0000f600ff067b82 */ /* 0x000e620000000a00 */
[----:B------:R-:W-:Y:S01]  /*6710*/  SHF.R.S32.HI R3, RZ, 0x1f, R209 ;  /* 0x0000001fff037819 */ /* 0x000fe200000114d1 */
[----:B------:R-:W-:Y:S01]  /*6720*/  ULDC.U8 UR4, c[0x0][0x3f0] ;  /* 0x0000fc0000047ab9 */ /* 0x000fe20000000000 */
[----:B------:R-:W-:Y:S01]  /*6730*/  BSSY B0, `(.L_x_9293) ;  /* 0x0000291000007945 */ /* 0x000fe20003800000 */
[----:B------:R-:W-:-:S04]  /*6740*/  ISETP.NE.AND P0, PT, RZ, UR4, PT ;  /* 0x00000004ff007c0c */ /* 0x000fc8000bf05270 */
[----:B------:R-:W2:Y:S01]  /*6750*/  LDC.64 R4, c[0x0][0x3e8] ;  /* 0x0000fa00ff047b82 */ /* 0x000ea20000000a00 */
[-C--:B-1----:R-:W-:Y:S02]  /*6760*/  IMAD R0, R3, R6.reuse, RZ ;  /* 0x0000000603007224 */ /* 0x082fe400078e02ff */
[----:B------:R-:W-:-:S04]  /*6770*/  IMAD.WIDE.U32 R8, R209, R6, RZ ;  /* 0x00000006d1087225 */ /* 0x000fc800078e00ff */
[----:B------:R-:W-:Y:S02]  /*6780*/  IMAD.SHL.U32 R53, R8, 0x80, RZ ;  /* 0x0000008008357824 */ /* 0x000fe400078e00ff */
[-C--:B--2---:R-:W-:Y:S02]  /*6790*/  IMAD R12, R3, R4.reuse, RZ ;  /* 0x00000004030c7224 */ /* 0x084fe400078e02ff */
        /* <DEDUP_REMOVED lines=11> */
[----:B------:R-:W1:Y:S01]  /*6850*/  LDC R0, c[0x0][0x428] ;  /* 0x00010a00ff007b82 */ /* 0x000e620000000800 */
[-C--:B------:R-:W-:Y:S01]  /*6860*/  ISETP.GE.AND P0, PT, R23, R8.reuse, PT ;  /* 0x000000081700720c */ /* 0x080fe20003f06270 */
[----:B------:R-:W-:Y:S01]  /*6870*/  BSSY B1, `(.L_x_9295) ;  /* 0x000002d000017945 */ /* 0x000fe20003800000 */
[----:B------:R-:W-:Y:S01]  /*6880*/  ISETP.GE.AND P1, PT, R232, R8, PT ;  /* 0x00000008e800720c */ /* 0x000fe20003f26270 */
[----:B------:R-:W-:Y:S01]  /*6890*/  IMAD.MOV.U32 R11, RZ, RZ, R41 ;  /* 0x000000ffff0b7224 */ /* 0x000fe200078e0029 */
[----:B------:R-:W-:Y:S01]  /*68a0*/  CS2R R32, SRZ ;  /* 0x0000000000207805 */ /* 0x000fe2000001ff00 */
        /* <DEDUP_REMOVED lines=8> */
[----:B-1----:R-:W-:Y:S01]  /*6930*/  ISETP.NE.AND P2, PT, R0, 0x1, PT ;  /* 0x000000010000780c */ /* 0x002fe20003f45270 */
[----:B------:R-:W-:-:S04]  /*6940*/  IMAD R0, R209, 0x80, R23 ;  /* 0x00000080d1007824 */ /* 0x000fc800078e0217 */
[----:B------:R-:W-:-:S08]  /*6950*/  IMAD R3, R237, 0x40, R0 ;  /* 0x00000040ed037824 */ /* 0x000fd000078e0200 */
[----:B------:R-:W1:Y:S08]  /*6960*/  @P2 LDC R10, c[0x0][0x42c] ;  /* 0x00010b00ff0a2b82 */ /* 0x000e700000000800 */
[----:B------:R-:W2:Y:S01]  /*6970*/  @P2 LDC R9, c[0x0][0x430] ;  /* 0x00010c00ff092b82 */ /* 0x000ea20000000800 */
[----:B-1----:R-:W-:-:S04]  /*6980*/  @P2 IMAD.HI.U32 R0, R3, R10, RZ ;  /* 0x0000000a03002227 */ /* 0x002fc800078e00ff */
[----:B------:R-:W-:Y:S01]  /*6990*/  IMAD.MOV.U32 R10, RZ, RZ, R44 ;  /* 0x000000ffff0a7224 */ /* 0x000fe200078e002c */
[----:B--2---:R-:W-:Y:S02]  /*69a0*/  @P2 SHF.R.U32.HI R3, RZ, R9, R0 ;  /* 0x00000009ff032219 */ /* 0x004fe40000011600 */
[----:B------:R-:W-:Y:S02]  /*69b0*/  CS2R R8, SRZ ;  /* 0x0000000000087805 */ /* 0x000fe4000001ff00 */
[----:B------:R-:W-:Y:S01]  /*69c0*/  SHF.R.S32.HI R41, RZ, 0x1f, R3 ;  /* 0x0000001fff297819 */ /* 0x000fe20000011403 */
[----:B------:R-:W-:Y:S06]  /*69d0*/  @P0 BRA `(.L_x_9296) ;  /* 0x0000000000580947 */ /* 0x000fec0003800000 */
[----:B------:R-:W-:Y:S01]  /*69e0*/  IADD3 R15, P2, R53, R46, RZ ;  /* 0x0000002e350f7210 */ /* 0x000fe20007f5e0ff */
[----:B------:R-:W-:Y:S01]  /*69f0*/  VIADD R0, R24, 0x10 ;  /* 0x0000001018007836 */ /* 0x000fe20000000000 */
[----:B------:R-:W-:Y:S01]  /*6a00*/  ULDC UR4, c[0x0][0x3d4] ;  /* 0x0000f50000047ab9 */ /* 0x000fe20000000800 */
[----:B------:R-:W-:Y:S01]  /*6a10*/  ULDC.64 UR6, c[0x0][0x3c8] ;  /* 0x0000f20000067ab9 */ /* 0x000fe20000000a00 */
[----:B------:R-:W-:Y:S02]  /*6a20*/  IADD3.X R30, R51, R48, RZ, P2, !PT ;  /* 0x00000030331e7210 */ /* 0x000fe400017fe4ff */
[----:B------:R-:W-:Y:S02]  /*6a30*/  CS2R R36, SRZ ;  /* 0x0000000000247805 */ /* 0x000fe4000001ff00 */
[----:B------:R-:W-:Y:S02]  /*6a40*/  ISETP.GE.AND P2, PT, R0, UR4, PT ;  /* 0x0000000400007c0c */ /* 0x000fe4000bf46270 */
[----:B------:R-:W-:-:S02]  /*6a50*/  CS2R R32, SRZ ;  /* 0x0000000000207805 */ /* 0x000fc4000001ff00 */
[----:B------:R-:W-:Y:S02]  /*6a60*/  IADD3 R0, P4, R54, R49, RZ ;  /* 0x0000003136007210 */ /* 0x000fe40007f9e0ff */
[----:B------:R-:W-:Y:S02]  /*6a70*/  CS2R R34, SRZ ;  /* 0x0000000000227805 */ /* 0x000fe4000001ff00 */
[C---:B------:R-:W-:Y:S02]  /*6a80*/  LEA R14, P3, R15.reuse, UR6, 0x1 ;  /* 0x000000060f0e7c11 */ /* 0x040fe4000f8608ff */
[----:B------:R-:W-:Y:S01]  /*6a90*/  ISETP.GE.AND P5, PT, R24, UR4, PT ;  /* 0x0000000418007c0c */ /* 0x000fe2000bfa6270 */
[----:B------:R-:W-:Y:S01]  /*6aa0*/  ULDC.64 UR4, c[0x0][0x3e0] ;  /* 0x0000f80000047ab9 */ /* 0x000fe20000000a00 */
[----:B------:R-:W-:Y:S01]  /*6ab0*/  LEA.HI.X R15, R15, UR7, R30, 0x1, P3 ;  /* 0x000000070f0f7c11 */ /* 0x000fe200098f0c1e */
[----:B------:R-:W-:Y:S01]  /*6ac0*/  IMAD.X R31, R52, 0x1, R50, P4 ;  /* 0x00000001341f7824 */ /* 0x000fe200020e0632 */
[----:B------:R-:W-:-:S03]  /*6ad0*/  LEA R38, P3, R0, UR4, 0x1 ;  /* 0x0000000400267c11 */ /* 0x000fc6000f8608ff */
[----:B------:R1:W5:Y:S01]  /*6ae0*/  @!P2 LDG.E.64 R32, desc[UR52][R14.64+0x20] ;  /* 0x000020340e20a981 */ /* 0x000362000c1e1b00 */
[----:B------:R-:W-:Y:S02]  /*6af0*/  LEA.HI.X R39, R0, UR5, R31, 0x1, P3 ;  /* 0x0000000500277c11 */ /* 0x000fe400098f0c1f */
[----:B------:R-:W-:-:S03]  /*6b00*/  CS2R R30, SRZ ;  /* 0x00000000001e7805 */ /* 0x000fc6000001ff00 */
[----:B------:R1:W5:Y:S04]  /*6b10*/  @!P5 LDG.E.64 R36, desc[UR52][R14.64] ;  /* 0x000000340e24d981 */ /* 0x000368000c1e1b00 */
[----:B------:R1:W5:Y:S04]  /*6b20*/  @!P5 LDG.E.64 R34, desc[UR52][R38.64] ;  /* 0x000000342622d981 */ /* 0x000368000c1e1b00 */
[----:B------:R1:W5:Y:S02]  /*6b30*/  @!P2 LDG.E.64 R30, desc[UR52][R38.64+0x20] ;  /* 0x00002034261ea981 */ /* 0x000364000c1e1b00 */
.L_x_9296:
[----:B------:R-:W-:Y:S05]  /*6b40*/  BSYNC B1 ;  /* 0x0000000000017941 */ /* 0x000fea0003800000 */
.L_x_9295:
[----:B------:R-:W-:Y:S04]  /*6b50*/  BSSY B1, `(.L_x_9297) ;  /* 0x0000018000017945 */ /* 0x000fe80003800000 */
[----:B------:R-:W-:Y:S05]  /*6b60*/  @P1 BRA `(.L_x_9298) ;  /* 0x0000000000581947 */ /* 0x000fea0003800000 */
[----:B------:R-:W-:Y:S01]  /*6b70*/  IADD3 R0, P4, P5, R49, R59, R54 ;  /* 0x0000003b31007210 */ /* 0x000fe20007d9e036 */
[----:B-1----:R-:W-:Y:S01]  /*6b80*/  VIADD R14, R24, 0x10 ;  /* 0x00000010180e7836 */ /* 0x002fe20000000000 */
        /* <DEDUP_REMOVED lines=20> */
.L_x_9298:
[----:B------:R-:W-:Y:S05]  /*6cd0*/  BSYNC B1 ;  /* 0x0000000000017941 */ /* 0x000fea0003800000 */
.L_x_9297:
[----:B------:R-:W-:Y:S01]  /*6ce0*/  IMAD.WIDE.U32 R10, R3, R6, R10 ;  /* 0x00000006030a7225 */ /* 0x000fe200078e000a */
[----:B------:R-:W-:Y:S01]  /*6cf0*/  LEA.HI R0, R233, R233, RZ, 0x1 ;  /* 0x000000e9e9007211 */ /* 0x000fe200078f08ff */
[----:B------:R-:W-:Y:S01]  /*6d00*/  ULDC.64 UR4, c[0x0][0x3c8] ;  /* 0x0000f20000047ab9 */ /* 0x000fe20000000a00 */
[----:B------:R-:W-:Y:S01]  /*6d10*/  ULDC.64 UR6, c[0x0][0x3e0] ;  /* 0x0000f80000067ab9 */ /* 0x000fe20000000a00 */
[----:B------:R-:W-:-:S04]  /*6d20*/  IMAD.WIDE.U32 R12, R3, R4, R12 ;  /* 0x00000004030c7225 */ /* 0x000fc800078e000c */
[C---:B------:R-:W-:Y:S02]  /*6d30*/  IMAD R6, R41.reuse, R6, RZ ;  /* 0x0000000629067224 */ /* 0x040fe400078e02ff */
[----:B------:R-:W-:Y:S02]  /*6d40*/  IMAD R4, R41, R4, RZ ;  /* 0x0000000429047224 */ /* 0x000fe400078e02ff */
[----:B-12---:R-:W-:Y:S02]  /*6d50*/  IMAD.SHL.U32 R14, R236, 0x40, RZ ;  /* 0x00000040ec0e7824 */ /* 0x006fe400078e00ff */
[C---:B------:R-:W-:Y:S01]  /*6d60*/  IMAD R7, R3.reuse, R7, R6 ;  /* 0x0000000703077224 */ /* 0x040fe200078e0206 */
[----:B------:R-:W-:Y:S01]  /*6d70*/  LOP3.LUT R6, R0, 0xfffffffe, RZ, 0xc0, !PT ;  /* 0xfffffffe00067812 */ /* 0x000fe200078ec0ff */
[----:B------:R-:W-:Y:S01]  /*6d80*/  IMAD R3, R3, R5, R4 ;  /* 0x0000000503037224 */ /* 0x000fe200078e0204 */
[----:B------:R-:W-:Y:S01]  /*6d90*/  LOP3.LUT R15, R14, 0x1c0, RZ, 0xc0, !PT ;  /* 0x000001c00e0f7812 */ /* 0x000fe200078ec0ff */
[----:B------:R-:W-:Y:S01]  /*6da0*/  IMAD.IADD R5, R11, 0x1, R7 ;  /* 0x000000010b057824 */ /* 0x000fe200078e0207 */
[----:B------:R-:W-:Y:S01]  /*6db0*/  LEA R4, P2, R10, UR4, 0x1 ;  /* 0x000000040a047c11 */ /* 0x000fe2000f8408ff */
[----:B------:R-:W-:Y:S01]  /*6dc0*/  IMAD.IADD R3, R13, 0x1, R3 ;  /* 0x000000010d037824 */ /* 0x000fe200078e0203 */
[----:B------:R-:W-:Y:S01]  /*6dd0*/  LEA R0, P3, R12, UR6, 0x1 ;  /* 0x000000060c007c11 */ /* 0x000fe2000f8608ff */
[----:B------:R-:W-:Y:S01]  /*6de0*/  IMAD.IADD R6, R233, 0x1, -R6 ;  /* 0x00000001e9067824 */ /* 0x000fe200078e0a06 */
[----:B------:R-:W-:Y:S01]  /*6df0*/  LOP3.LUT R14, R15, 0x18, R18, 0xf8, !PT ;  /* 0x000000180f0e7812 */ /* 0x000fe200078ef812 */
[----:B------:R-:W-:Y:S01]  /*6e00*/  UMOV UR4, 0xffffffff ;  /* 0xffffffff00047882 */ /* 0x000fe20000000000 */
[----:B------:R-:W-:-:S02]  /*6e10*/  SHF.R.U32.HI R15, RZ, 0x3, R15 ;  /* 0x00000003ff0f7819 */ /* 0x000fc4000001160f */
[----:B------:R-:W-:Y:S02]  /*6e20*/  LEA.HI.X R5, R10, UR5, R5, 0x1, P2 ;  /* 0x000000050a057c11 */ /* 0x000fe400090f0c05 */
[----:B------:R-:W-:Y:S02]  /*6e30*/  LEA.HI.X R3, R12, UR7, R3, 0x1, P3 ;  /* 0x000000070c037c11 */ /* 0x000fe400098f0c03 */
[----:B------:R-:W-:Y:S02]  /*6e40*/  LOP3.LUT R7, R14, R15, RZ, 0x3c, !PT ;  /* 0x0000000f0e077212 */ /* 0x000fe400078e3cff */
[----:B------:R-:W-:Y:S01]  /*6e50*/  SHF.L.U32 R6, R6, 0x1f, RZ ;  /* 0x0000001f06067819 */ /* 0x000fe200000006ff */
[----:B------:R-:W-:Y:S06]  /*6e60*/  BRA.DIV UR4, `(.L_x_9299) ;  /* 0x0000017e04f47947 */ /* 0x000fec000b800000 */
.L_x_9549:
[----:B------:R-:W-:-:S03]  /*6e70*/  UMOV UR4, 0xffffffff ;  /* 0xffffffff00047882 */ /* 0x000fc60000000000 */
[----:B------:R-:W-:Y:S05]  /*6e80*/  BRA.DIV UR4, `(.L_x_9300) ;  /* 0x0000018204147947 */ /* 0x000fea000b800000 */
.L_x_9552:
[----:B------:R-:W-:-:S03]  /*6e90*/  UMOV UR4, 0xffffffff ;  /* 0xffffffff00047882 */ /* 0x000fc60000000000 */
[----:B------:R-:W-:Y:S05]  /*6ea0*/  BRA.DIV UR4, `(.L_x_9301) ;  /* 0x0000018204347947 */ /* 0x000fea000b800000 */
.L_x_9555:
[----:B------:R-:W-:-:S03]  /*6eb0*/  UMOV UR4, 0xffffffff ;  /* 0xffffffff00047882 */ /* 0x000fc60000000000 */
[----:B------:R-:W-:Y:S05]  /*6ec0*/  BRA.DIV UR4, `(.L_x_9302) ;  /* 0x0000018204547947 */ /* 0x000fea000b800000 */
.L_x_9558:
[----:B------:R-:W-:-:S03]  /*6ed0*/  UMOV UR4, 0xffffffff ;  /* 0xffffffff00047882 */ /* 0x000fc60000000000 */
[----:B------:R-:W-:Y:S05]  /*6ee0*/  BRA.DIV UR4, `(.L_x_9303) ;  /* 0x0000018204747947 */ /* 0x000fea000b800000 */
.L_x_9561:
[----:B------:R-:W-:-:S03]  /*6ef0*/  UMOV UR4, 0xffffffff ;  /* 0xffffffff00047882 */ /* 0x000fc60000000000 */
[----:B------:R-:W-:Y:S05]  /*6f00*/  BRA.DIV UR4, `(.L_x_9304) ;  /* 0x0000018204947947 */ /* 0x000fea000b800000 */
.L_x_9564:
[----:B------:R-:W-:-:S03]  /*6f10*/  UMOV UR4, 0xffffffff ;  /* 0xffffffff00047882 */ /* 0x000fc60000000000 */
[----:B------:R-:W-:Y:S05]  /*6f20*/  BRA.DIV UR4, `(.L_x_9305) ;  /* 0x0000018204b47947 */ /* 0x000fea000b800000 */
.L_x_9567:
[----:B------:R-:W-:-:S03]  /*6f30*/  UMOV UR4, 0xffffffff ;  /* 0xffffffff00047882 */ /* 0x000fc60000000000 */
[----:B------:R-:W-:Y:S05]  /*6f40*/  BRA.DIV UR4, `(.L_x_9306) ;  /* 0x0000018204d47947 */ /* 0x000fea000b800000 */
.L_x_9570:
[----:B------:R-:W1:Y:S01]  /*6f50*/  SYNCS.PHASECHK.TRANS64.TRYWAIT P2, [R17+URZ+0x22800], R6 ;  /* 0x02280006110075a7 */ /* 0x000e62000804017f */
[----:B-----5:R-:W-:Y:S01]  /*6f60*/  IMAD.MOV.U32 R0, RZ, RZ, R32 ;  /* 0x000000ffff007224 */ /* 0x020fe200078e0020 */
[----:B------:R-:W-:Y:S01]  /*6f70*/  LOP3.LUT P3, RZ, R236, 0x4, RZ, 0xc0, !PT ;  /* 0x00000004ecff7812 */ /* 0x000fe2000786c0ff */
[----:B------:R-:W-:Y:S01]  /*6f80*/  IMAD.MOV.U32 R3, RZ, RZ, R33 ;  /* 0x000000ffff037224 */ /* 0x000fe200078e0021 */
[----:B------:R-:W-:Y:S01]  /*6f90*/  BSSY B1, `(.L_x_9307) ;  /* 0x000001f000017945 */ /* 0x000fe20003800000 */
[----:B------:R-:W-:Y:S02]  /*6fa0*/  IMAD.MOV.U32 R5, RZ, RZ, R37 ;  /* 0x000000ffff057224 */ /* 0x000fe400078e0025 */
[----:B------:R-:W-:Y:S01]  /*6fb0*/  IMAD.MOV.U32 R4, RZ, RZ, R36 ;  /* 0x000000ffff047224 */ /* 0x000fe200078e0024 */
[----:B------:R-:W-:Y:S01]  /*6fc0*/  PRMT R43, R0, 0x5410, R3 ;  /* 0x00005410002b7816 */ /* 0x000fe20000000003 */
[----:B------:R-:W-:Y:S01]  /*6fd0*/  IMAD.MOV.U32 R3, RZ, RZ, R30 ;  /* 0x000000ffff037224 */ /* 0x000fe200078e001e */
[----:B------:R-:W-:Y:S01]  /*6fe0*/  PRMT R44, R5, 0x7610, R44 ;  /* 0x00007610052c7816 */ /* 0x000fe2000000002c */
[----:B------:R-:W-:Y:S01]  /*6ff0*/  IMAD R0, R220, 0x200, R7 ;  /* 0x00000200dc007824 */ /* 0x000fe200078e0207 */
        /* <DEDUP_REMOVED lines=9> */
[----:B------:R-:W-:-:S02]  /*7090*/  VIADD R4, R3, 0x18400 ;  /* 0x0001840003047836 */ /* 0x000fc40000000000 */
[----:B------:R-:W-:Y:S01]  /*70a0*/  IMAD.MOV.U32 R11, RZ, RZ, R9 ;  /* 0x000000ffff0b7224 */ /* 0x000fe200078e0009 */
[----:B------:R-:W-:Y:S01]  /*70b0*/  PRMT R45, R45, 0x5410, R5 ;  /* 0x000054102d2d7816 */ /* 0x000fe20000000005 */
[----:B------:R-:W-:Y:S02]  /*70c0*/  VIADD R0, R3, 0x18440 ;  /* 0x0001844003007836 */ /* 0x000fe40000000000 */
[----:B------:R-:W-:Y:S01]  /*70d0*/  @P3 VIADD R0, R4, 0xffffffc0 ;  /* 0xffffffc004003836 */ /* 0x000fe20000000000 */
[----:B------:R-:W-:Y:S01]  /*70e0*/  PRMT R46, R7, 0x5410, R11 ;  /* 0x00005410072e7816 */ /* 0x000fe2000000000b */
[----:B------:R-:W-:Y:S02]  /*70f0*/  IMAD.MOV.U32 R4, RZ, RZ, R26 ;  /* 0x000000ffff047224 */ /* 0x000fe400078e001a */
[----:B------:R-:W-:Y:S02]  /*7100*/  IMAD.MOV.U32 R5, RZ, RZ, R27 ;  /* 0x000000ffff057224 */ /* 0x000fe400078e001b */
[----:B------:R-:W-:-:S02]  /*7110*/  IMAD.MOV.U32 R7, RZ, RZ, R20 ;  /* 0x000000ffff077224 */ /* 0x000fc400078e0014 */
[----:B------:R-:W-:Y:S01]  /*7120*/  IMAD.MOV.U32 R11, RZ, RZ, R21 ;  /* 0x000000ffff0b7224 */ /* 0x000fe200078e0015 */
[----:B------:R-:W-:Y:S01]  /*7130*/  PRMT R47, R4, 0x5410, R5 ;  /* 0x00005410042f7816 */ /* 0x000fe20000000005 */
[----:B------:R-:W-:Y:S01]  /*7140*/  IMAD.MOV.U32 R5, RZ, RZ, R29 ;  /* 0x000000ffff057224 */ /* 0x000fe200078e001d */
[----:B------:R-:W-:Y:S02]  /*7150*/  MOV R4, R28 ;  /* 0x0000001c00047202 */ /* 0x000fe40000000f00 */
[----:B------:R-:W-:Y:S01]  /*7160*/  PRMT R48, R7, 0x5410, R11 ;  /* 0x0000541007307816 */ /* 0x000fe2000000000b */
[----:B-1----:R-:W-:Y:S06]  /*7170*/  @!P2 BRA `(.L_x_9308) ;  /* 0x000001800070a947 */ /* 0x002fec0003800000 */
.L_x_9571:
[----:B------:R-:W-:Y:S05]  /*7180*/  BSYNC B1 ;  /* 0x0000000000017941 */ /* 0x000fea0003800000 */
.L_x_9307:
[----:B------:R-:W-:Y:S01]  /*7190*/  BSSY B1, `(.L_x_9309) ;  /* 0x000005f000017945 */ /* 0x000fe20003800000 */
[----:B------:R-:W-:-:S03]  /*71a0*/  PRMT R49, R4, 0x5410, R5 ;  /* 0x0000541004317816 */ /* 0x000fc60000000005 */
[----:B------:R-:W-:Y:S05]  /*71b0*/  @P0 BRA `(.L_x_9310) ;  /* 0x0000000400700947 */ /* 0x000fea0003800000 */
[----:B------:R-:W2:Y:S01]  /*71c0*/  LDC R5, c[0x0][0x3d4] ;  /* 0x0000f500ff057b82 */ /* 0x000ea20000000800 */
[C---:B------:R-:W-:Y:S01]  /*71d0*/  VIADD R4, R24.reuse, 0x10 ;  /* 0x0000001018047836 */ /* 0x040fe20000000000 */
[----:B------:R-:W-:Y:S01]  /*71e0*/  BSSY B2, `(.L_x_9311) ;  /* 0x000002e000027945 */ /* 0x000fe20003800000 */
[----:B--2---:R-:W-:-:S03]  /*71f0*/  ISETP.GE.AND P0, PT, R24, R5, PT ;  /* 0x000000051800720c */ /* 0x004fc60003f06270 */
[----:B------:R-:W-:-:S10]  /*7200*/  ISETP.GE.AND P2, PT, R4, R5, PT ;  /* 0x000000050400720c */ /* 0x000fd40003f46270 */
[----:B------:R-:W-:Y:S05]  /*7210*/  @P0 BRA `(.L_x_9312) ;  /* 0x0000000000a80947 */ /* 0x000fea0003800000 */
[----:B-1----:R-:W1:Y:S01]  /*7220*/  LDS.128 R4, [R3+0x18400] ;  /* 0x0184000003047984 */ /* 0x002e620000000c00 */
        /* <DEDUP_REMOVED lines=8> */
[--C-:B-1----:R-:W-:Y:S02]  /*72b0*/  HADD2.F32 R12, -RZ, R7.reuse.H0_H0 ;  /* 0x20000007ff0c7230 */ /* 0x102fe40000004100 */
        /* <DEDUP_REMOVED lines=11> */
[----:B------:R-:W-:Y:S02]  /*7370*/  HADD2.F32 R6, -RZ, R5.H0_H0 ;  /* 0x20000005ff067230 */ /* 0x000fe40000004100 */
        /* <DEDUP_REMOVED lines=20> */
.L_x_9312:
[----:B------:R-:W-:Y:S05]  /*74c0*/  BSYNC B2 ;  /* 0x0000000000027941 */ /* 0x000fea0003800000 */
.L_x_9311:
[----:B------:R-:W-:Y:S05]  /*74d0*/  @P2 BRA `(.L_x_9310) ;  /* 0x0000000000a82947 */ /* 0x000fea0003800000 */
[----:B-12---:R-:W1:Y:S01]  /*74e0*/  LDS.128 R4, [R0] ;  /* 0x0000000000047984 */ /* 0x006e620000000c00 */
        /* <DEDUP_REMOVED lines=41> */
.L_x_9310:
[----:B------:R-:W-:Y:S05]  /*7780*/  BSYNC B1 ;  /* 0x0000000000017941 */ /* 0x000fea0003800000 */
.L_x_9309:
[----:B------:R-:W-:Y:S05]  /*7790*/  @P1 BRA `(.L_x_9313) ;  /* 0x0000001800281947 */ /* 0x000fea0003800000 */
[----:B--23--:R-:W2:Y:S01]  /*77a0*/  LDC R5, c[0x0][0x3d4] ;  /* 0x0000f500ff057b82 */ /* 0x00cea20000000800 */
        /* <DEDUP_REMOVED lines=14> */
[----:B-1----:R-:W-:-:S02]  /*7890*/  HADD2.F32 R12, -RZ, R7.H0_H0 ;  /* 0x20000007ff0c7230 */ /* 0x002fc40000004100 */
        /* <DEDUP_REMOVED lines=32> */
.L_x_9315:
[----:B------:R-:W-:Y:S05]  /*7aa0*/  BSYNC B1 ;  /* 0x0000000000017941 */ /* 0x000fea0003800000 */
.L_x_9314:
[----:B------:R-:W-:Y:S05]  /*7ab0*/  @P1 BRA `(.L_x_9313) ;  /* 0x0000001400601947 */ /* 0x000fea0003800000 */
[----:B-1----:R-:W1:Y:S01]  /*7ac0*/  LDS.128 R4, [R0+0x2000] ;  /* 0x0020000000047984 */ /* 0x002e620000000c00 */
        /* <DEDUP_REMOVED lines=8> */
[----:B-1----:R-:W-:-:S02]  /*7b50*/  HADD2.F32 R10, -RZ, R7.H1_H1 ;  /* 0x30000007ff0a7230 */ /* 0x002fc40000004100 */
[--C-:B--2---:R-:W-:Y:S02]  /*7b60*/  HADD2.F32 R3, -RZ, R4.reuse.H0_H0 ;  /* 0x20000004ff037230 */ /* 0x104fe40000004100 */
        /* <DEDUP_REMOVED lines=32> */
.L_x_9294:
[----:B------:R-:W1:Y:S01]  /*7d70*/  LDC R43, c[0x0][0x3d4] ;  /* 0x0000f500ff2b7b82 */ /* 0x000e620000000800 */
[----:B------:R-:W-:Y:S01]  /*7d80*/  ULDC.64 UR4, c[0x0][0x3c8] ;  /* 0x0000f20000047ab9 */ /* 0x000fe20000000a00 */
[----:B------:R-:W-:Y:S01]  /*7d90*/  ULDC.64 UR6, c[0x0][0x3e0] ;  /* 0x0000f80000067ab9 */ /* 0x000fe20000000a00 */
[----:B------:R-:W-:Y:S02]  /*7da0*/  CS2R R32, SRZ ;  /* 0x0000000000207805 */ /* 0x000fe4000001ff00 */
[----:B------:R-:W-:Y:S02]  /*7db0*/  CS2R R34, SRZ ;  /* 0x0000000000227805 */ /* 0x000fe4000001ff00 */
[----:B-1----:R-:W-:-:S04]  /*7dc0*/  ISETP.GE.AND P0, PT, R18, R43, PT ;  /* 0x0000002b1200720c */ /* 0x002fc80003f06270 */
[-C--:B------:R-:W-:Y:S02]  /*7dd0*/  ISETP.GE.OR P1, PT, R232, R8.reuse, P0 ;  /* 0x00000008e800720c */ /* 0x080fe40000726670 */
[----:B------:R-:W-:-:S11]  /*7de0*/  ISETP.GE.OR P0, PT, R23, R8, P0 ;  /* 0x000000081700720c */ /* 0x000fd60000706670 */
[----:B------:R-:W1:Y:S01]  /*7df0*/  @!P1 LDC.64 R14, c[0x0][0x3c8] ;  /* 0x0000f200ff0e9b82 */ /* 0x000e620000000a00 */
[----:B------:R-:W-:Y:S02]  /*7e00*/  @!P1 IADD3 R13, P2, P3, R26, R55, R53 ;  /* 0x000000371a0d9210 */ /* 0x000fe40007b5e035 */
[----:B------:R-:W-:Y:S02]  /*7e10*/  @!P0 IADD3 R9, P5, R53, R26, RZ ;  /* 0x0000001a35098210 */ /* 0x000fe40007fbe0ff */
[----:B------:R-:W-:Y:S02]  /*7e20*/  @!P1 IADD3.X R20, R27, R56, R51, P2, P3 ;  /* 0x000000381b149210 */ /* 0x000fe400017e6433 */
[----:B------:R-:W-:Y:S01]  /*7e30*/  @!P1 IADD3 R0, P3, P4, R28, R59, R54 ;  /* 0x0000003b1c009210 */ /* 0x000fe20007c7e036 */
[----:B------:R-:W2:Y:S01]  /*7e40*/  @!P1 LDC.64 R30, c[0x0][0x3e0] ;  /* 0x0000f800ff1e9b82 */ /* 0x000ea20000000a00 */
[----:B------:R-:W-:Y:S01]  /*7e50*/  @!P0 IADD3 R11, P2, R54, R28, RZ ;  /* 0x0000001c360b8210 */ /* 0x000fe20007f5e0ff */
[----:B------:R-:W-:Y:S01]  /*7e60*/  @!P0 IMAD.X R10, R51, 0x1, R27, P5 ;  /* 0x00000001330a8824 */ /* 0x000fe200028e061b */
[----:B------:R-:W-:-:S02]  /*7e70*/  @!P1 IADD3.X R3, R29, R57, R52, P3, P4 ;  /* 0x000000391d039210 */ /* 0x000fc40001fe8434 */
[C---:B------:R-:W-:Y:S01]  /*7e80*/  @!P0 LEA R8, P5, R9.reuse, UR4, 0x1 ;  /* 0x0000000409088c11 */ /* 0x040fe2000f8a08ff */
[----:B------:R-:W-:Y:S01]  /*7e90*/  @!P0 IMAD.X R24, R52, 0x1, R29, P2 ;  /* 0x0000000134188824 */ /* 0x000fe200010e061d */
[----:B------:R-:W-:Y:S02]  /*7ea0*/  CS2R R28, SRZ ;  /* 0x00000000001c7805 */ /* 0x000fe4000001ff00 */
[----:B------:R-:W-:Y:S02]  /*7eb0*/  @!P0 LEA.HI.X R9, R9, UR5, R10, 0x1, P5 ;  /* 0x0000000509098c11 */ /* 0x000fe4000a8f0c0a */
[----:B------:R-:W-:-:S03]  /*7ec0*/  @!P0 LEA R10, P2, R11, UR6, 0x1 ;  /* 0x000000060b0a8c11 */ /* 0x000fc6000f8408ff */
[----:B------:R3:W5:Y:S01]  /*7ed0*/  @!P0 LDG.E.128 R32, desc[UR52][R8.64] ;  /* 0x0000003408208981 */ /* 0x000762000c1e1d00 */
[----:B------:R-:W-:Y:S02]  /*7ee0*/  @!P0 LEA.HI.X R11, R11, UR7, R24, 0x1, P2 ;  /* 0x000000070b0b8c11 */ /* 0x000fe400090f0c18 */
[----:B-1----:R-:W-:-:S04]  /*7ef0*/  @!P1 LEA R12, P3, R13, R14, 0x1 ;  /* 0x0000000e0d0c9211 */ /* 0x002fc800078608ff */
[----:B------:R-:W-:Y:S02]  /*7f00*/  @!P1 LEA.HI.X R13, R13, R15, R20, 0x1, P3 ;  /* 0x0000000f0d0d9211 */ /* 0x000fe400018f0c14 */
[----:B--2---:R-:W-:-:S04]  /*7f10*/  @!P1 LEA R14, P4, R0, R30, 0x1 ;  /* 0x0000001e000e9211 */ /* 0x004fc800078808ff */
[----:B------:R-:W-:Y:S02]  /*7f20*/  @!P1 LEA.HI.X R15, R0, R31, R3, 0x1, P4 ;  /* 0x0000001f000f9211 */ /* 0x000fe400020f0c03 */
[----:B------:R-:W-:Y:S01]  /*7f30*/  CS2R R30, SRZ ;  /* 0x00000000001e7805 */ /* 0x000fe2000001ff00 */
[----:B------:R-:W1:Y:S05]  /*7f40*/  LDC R0, c[0x0][0x428] ;  /* 0x00010a00ff007b82 */ /* 0x000e6a0000000800 */
[----:B------:R-:W5:Y:S01]  /*7f50*/  @!P1 LDG.E.128 R28, desc[UR52][R14.64] ;  /* 0x000000340e1c9981 */ /* 0x000f62000c1e1d00 */
[----:B-1----:R-:W-:-:S13]  /*7f60*/  ISETP.NE.AND P2, PT, R0, 0x1, PT ;  /* 0x000000010000780c */ /* 0x002fda0003f45270 */
[----:B---3--:R-:W1:Y:S08]  /*7f70*/  @P2 LDC R8, c[0x0][0x42c] ;  /* 0x00010b00ff082b82 */ /* 0x008e700000000800 */
[----:B------:R-:W2:Y:S01]  /*7f80*/  @P2 LDC R9, c[0x0][0x430] ;  /* 0x00010c00ff092b82 */ /* 0x000ea20000000800 */
[----:B------:R-:W-:-:S04]  /*7f90*/  IMAD R0, R209, 0x80, R23 ;  /* 0x00000080d1007824 */ /* 0x000fc800078e0217 */
[----:B------:R-:W-:Y:S01]  /*7fa0*/  IMAD R3, R237, 0x40, R0 ;  /* 0x00000040ed037824 */ /* 0x000fe200078e0200 */
[----:B------:R-:W-:Y:S02]  /*7fb0*/  CS2R R36, SRZ ;  /* 0x0000000000247805 */ /* 0x000fe4000001ff00 */
[----:B------:R-:W-:Y:S02]  /*7fc0*/  CS2R R38, SRZ ;  /* 0x0000000000267805 */ /* 0x000fe4000001ff00 */
[----:B------:R-:W-:Y:S02]  /*7fd0*/  CS2R R24, SRZ ;  /* 0x0000000000187805 */ /* 0x000fe4000001ff00 */
[----:B------:R-:W-:Y:S02]  /*7fe0*/  CS2R R26, SRZ ;  /* 0x00000000001a7805 */ /* 0x000fe4000001ff00 */
[----:B------:R3:W5:Y:S01]  /*7ff0*/  @!P0 LDG.E.128 R36, desc[UR52][R10.64] ;  /* 0x000000340a248981 */ /* 0x000762000c1e1d00 */
[----:B-1----:R-:W-:-:S03]  /*8000*/  @P2 IMAD.HI.U32 R0, R3, R8, RZ ;  /* 0x0000000803002227 */ /* 0x002fc600078e00ff */
[----:B------:R1:W5:Y:S02]  /*8010*/  @!P1 LDG.E.128 R24, desc[UR52][R12.64] ;  /* 0x000000340c189981 */ /* 0x000364000c1e1d00 */
[----:B--2---:R-:W-:-:S04]  /*8020*/  @P2 SHF.R.U32.HI R3, RZ, R9, R0 ;  /* 0x00000009ff032219 */ /* 0x004fc80000011600 */
[----:B------:R-:W-:Y:S01]  /*8030*/  SHF.R.S32.HI R21, RZ, 0x1f, R3 ;  /* 0x0000001fff157819 */ /* 0x000fe20000011403 */
[----:B------:R-:W-:Y:S02]  /*8040*/  IMAD.MOV.U32 R8, RZ, RZ, R44 ;  /* 0x000000ffff087224 */ /* 0x000fe400078e002c */
[----:B------:R-:W-:Y:S02]  /*8050*/  IMAD.MOV.U32 R9, RZ, RZ, R41 ;  /* 0x000000ffff097224 */ /* 0x000fe400078e0029 */
[----:B---3--:R-:W-:Y:S02]  /*8060*/  IMAD.MOV.U32 R10, RZ, RZ, R42 ;  /* 0x000000ffff0a7224 */ /* 0x008fe400078e002a */
[----:B------:R-:W-:Y:S02]  /*8070*/  IMAD.MOV.U32 R11, RZ, RZ, R47 ;  /* 0x000000ffff0b7224 */ /* 0x000fe400078e002f */
[C---:B------:R-:W-:Y:S02]  /*8080*/  IMAD R0, R21.reuse, R6, RZ ;  /* 0x0000000615007224 */ /* 0x040fe400078e02ff */
[----:B-1----:R-:W-:-:S02]  /*8090*/  IMAD R12, R21, R4, RZ ;  /* 0x00000004150c7224 */ /* 0x002fc400078e02ff */
        /* <DEDUP_REMOVED lines=13> */
.L_x_9574:
[----:B------:R-:W-:-:S03]  /*8170*/  UMOV UR4, 0xffffffff ;  /* 0xffffffff00047882 */ /* 0x000fc60000000000 */
[----:B------:R-:W-:Y:S05]  /*8180*/  BRA.DIV UR4, `(.L_x_9317) ;  /* 0x0000017204a87947 */ /* 0x000fea000b800000 */
.L_x_9577:
[----:B------:R-:W-:-:S03]  /*8190*/  UMOV UR4, 0xffffffff ;  /* 0xffffffff00047882 */ /* 0x000fc60000000000 */
[----:B------:R-:W-:Y:S05]  /*81a0*/  BRA.DIV UR4, `(.L_x_9318) ;  /* 0x0000017204c87947 */ /* 0x000fea000b800000 */
.L_x_9580:
[----:B------:R-:W-:-:S03]  /*81b0*/  UMOV UR4, 0xffffffff ;  /* 0xffffffff00047882 */ /* 0x000fc60000000000 */
[----:B------:R-:W-:Y:S05]  /*81c0*/  BRA.DIV UR4, `(.L_x_9319) ;  /* 0x0000017204e87947 */ /* 0x000fea000b800000 */
.L_x_9583:
[----:B------:R-:W-:-:S03]  /*81d0*/  UMOV UR4, 0xffffffff ;  /* 0xffffffff00047882 */ /* 0x000fc60000000000 */
[----:B------:R-:W-:Y:S05]  /*81e0*/  BRA.DIV UR4, `(.L_x_9320) ;  /* 0x0000017604087947 */ /* 0x000fea000b800000 */
.L_x_9586:
[----:B------:R-:W-:Y:S01]  /*81f0*/  UMOV UR4, 0xffffffff ;  /* 0xffffffff00047882 */ /* 0x000fe20000000000 */
[----:B------:R-:W-:Y:S02]  /*8200*/  LOP3.LUT R6, R6, 0xfffffffe, RZ, 0xc0, !PT ;  /* 0xfffffffe06067812 */ /* 0x000fe400078ec0ff */
[----:B------:R-:W-:Y:S05]  /*8210*/  BRA.DIV UR4, `(.L_x_9321) ;  /* 0x0000017604247947 */ /* 0x000fea000b800000 */
.L_x_9589:
[----:B------:R-:W-:Y:S01]  /*8220*/  UMOV UR4, 0xffffffff ;  /* 0xffffffff00047882 */ /* 0x000fe20000000000 */
[----:B------:R-:W-:Y:S02]  /*8230*/  IMAD.IADD R4, R233, 0x1, -R6 ;  /* 0x00000001e9047824 */ /* 0x000fe400078e0a06 */
[----:B------:R-:W-:Y:S05]  /*8240*/  BRA.DIV UR4, `(.L_x_9322) ;  /* 0x0000017604407947 */ /* 0x000fea000b800000 */
.L_x_9592:
[----:B------:R-:W-:Y:S01]  /*8250*/  UMOV UR4, 0xffffffff ;  /* 0xffffffff00047882 */ /* 0x000fe20000000000 */
[----:B------:R-:W-:Y:S02]  /*8260*/  SHF.L.U32 R4, R4, 0x1f, RZ ;  /* 0x0000001f04047819 */ /* 0x000fe400000006ff */
[----:B------:R-:W-:Y:S05]  /*8270*/  BRA.DIV UR4, `(.L_x_9323) ;  /* 0x00000176045c7947 */ /* 0x000fea000b800000 */
.L_x_9595:
[----:B------:R-:W1:Y:S01]  /*8280*/  SYNCS.PHASECHK.TRANS64.TRYWAIT P2, [R17+URZ+0x22800], R4 ;  /* 0x02280004110075a7 */ /* 0x000e62000804017f */
[----:B-----5:R-:W-:Y:S01]  /*8290*/  IMAD.MOV.U32 R0, RZ, RZ, R32 ;  /* 0x000000ffff007224 */ /* 0x020fe200078e0020 */
[----:B------:R-:W-:Y:S01]  /*82a0*/  BSSY B1, `(.L_x_9324) ;  /* 0x000001a000017945 */ /* 0x000fe20003800000 */
[----:B------:R-:W-:Y:S02]  /*82b0*/  IMAD.MOV.U32 R3, RZ, RZ, R33 ;  /* 0x000000ffff037224 */ /* 0x000fe400078e0021 */
[----:B------:R-:W-:Y:S01]  /*82c0*/  IMAD.MOV.U32 R5, RZ, RZ, R34 ;  /* 0x000000ffff057224 */ /* 0x000fe200078e0022 */
[----:B------:R-:W-:Y:S01]  /*82d0*/  PRMT R51, R51, 0x5410, R0 ;  /* 0x0000541033337816 */ /* 0x000fe20000000000 */
        /* <DEDUP_REMOVED lines=21> */
[----:B-1----:R-:W-:Y:S06]  /*8430*/  @!P2 BRA `(.L_x_9325) ;  /* 0x000001740014a947 */ /* 0x002fec0003800000 */
.L_x_9596:
[----:B------:R-:W-:Y:S05]  /*8440*/  BSYNC B1 ;  /* 0x0000000000017941 */ /* 0x000fea0003800000 */
.L_x_9324:
[----:B------:R-:W-:Y:S01]  /*8450*/  BSSY B1, `(.L_x_9326) ;  /* 0x0000063000017945 */ /* 0x000fe20003800000 */
[----:B------:R-:W-:Y:S01]  /*8460*/  IMAD.MOV.U32 R56, RZ, RZ, R30 ;  /* 0x000000ffff387224 */ /* 0x000fe200078e001e */
[----:B------:R-:W-:Y:S01]  /*8470*/  LOP3.LUT R3, R0, 0x38, RZ, 0xc0, !PT ;  /* 0x0000003800037812 */ /* 0x000fe200078ec0ff */
[----:B------:R-:W-:Y:S01]  /*8480*/  IMAD.MOV.U32 R57, RZ, RZ, R31 ;  /* 0x000000ffff397224 */ /* 0x000fe200078e001f */
[----:B------:R-:W-:Y:S06]  /*8490*/  @P0 BRA `(.L_x_9327) ;  /* 0x0000000400780947 */ /* 0x000fec0003800000 */
[----:B------:R-:W-:Y:S01]  /*84a0*/  IMAD.SHL.U32 R0, R236, 0x40, RZ ;  /* 0x00000040ec007824 */ /* 0x000fe200078e00ff */
[--C-:B------:R-:W-:Y:S02]  /*84b0*/  SHF.R.U64 R49, R32, 0x10, R33.reuse ;  /* 0x0000001020317819 */ /* 0x100fe40000001221 */
[----:B------:R-:W-:Y:S01]  /*84c0*/  SHF.R.U32.HI R42, RZ, 0x10, R33 ;  /* 0x00000010ff2a7819 */ /* 0x000fe20000011621 */
[--C-:B------:R-:W-:Y:S01]  /*84d0*/  HADD2.F32 R33, -RZ, R15.reuse.H1_H1 ;  /* 0x3000000fff217230 */ /* 0x100fe20000004100 */
[----:B-1----:R-:W-:Y:S02]  /*84e0*/  LOP3.LUT R4, R0, 0x1c0, RZ, 0xc0, !PT ;  /* 0x000001c000047812 */ /* 0x002fe400078ec0ff */
[----:B------:R-:W-:Y:S01]  /*84f0*/  SHF.R.U64 R48, R34, 0x10, R35 ;  /* 0x0000001022307819 */ /* 0x000fe20000001223 */
[----:B------:R-:W-:Y:S01]  /*8500*/  HADD2.F32 R34, -RZ, R15.H0_H0 ;  /* 0x2000000fff227230 */ /* 0x000fe20000004100 */
[----:B------:R-:W-:Y:S02]  /*8510*/  LOP3.LUT R0, R4, 0x38, R18, 0xf8, !PT ;  /* 0x0000003804007812 */ /* 0x000fe400078ef812 */
[----:B------:R-:W-:-:S02]  /*8520*/  SHF.R.U32.HI R7, RZ, 0x3, R4 ;  /* 0x00000003ff077819 */ /* 0x000fc40000011604 */
[--C-:B------:R-:W-:Y:S02]  /*8530*/  SHF.R.U64 R46, R36, 0x10, R37.reuse ;  /* 0x00000010242e7819 */ /* 0x100fe40000001225 */
[----:B------:R-:W-:Y:S02]  /*8540*/  LOP3.LUT R5, R0, R7, RZ, 0x3c, !PT ;  /* 0x0000000700057212 */ /* 0x000fe400078e3cff */
[----:B------:R-:W-:Y:S02]  /*8550*/  SHF.R.U32.HI R36, RZ, 0x10, R37 ;  /* 0x00000010ff247819 */ /* 0x000fe40000011625 */
[----:B------:R-:W-:Y:S01]  /*8560*/  SHF.R.U64 R45, R38, 0x10, R39 ;  /* 0x00000010262d7819 */ /* 0x000fe20000001227 */
[----:B------:R-:W-:Y:S01]  /*8570*/  IMAD R0, R220, 0x200, R5 ;  /* 0x00000200dc007824 */ /* 0x000fe200078e0205 */
[----:B------:R-:W-:Y:S02]  /*8580*/  LOP3.LUT R5, R7, R3, R4, 0x1e, !PT ;  /* 0x0000000307057212 */ /* 0x000fe400078e1e04 */
[----:B------:R-:W-:Y:S01]  /*8590*/  SHF.R.U32.HI R41, RZ, 0x10, R39 ;  /* 0x00000010ff297819 */ /* 0x000fe20000011627 */
[----:B------:R-:W-:Y:S01]  /*85a0*/  IMAD R43, R0, 0x2, R17 ;  /* 0x00000002002b7824 */ /* 0x000fe200078e0211 */
[----:B------:R-:W-:Y:S01]  /*85b0*/  SHF.R.U32.HI R47, RZ, 0x10, R35 ;  /* 0x00000010ff2f7819 */ /* 0x000fe20000011623 */
[----:B------:R-:W-:-:S02]  /*85c0*/  IMAD R0, R220, 0x200, R5 ;  /* 0x00000200dc007824 */ /* 0x000fc400078e0205 */
[----:B------:R-:W-:Y:S01]  /*85d0*/  HADD2.F32 R35, -RZ, R36.H0_H0 ;  /* 0x20000024ff237230 */ /* 0x000fe20000004100 */
[----:B------:R-:W1:Y:S01]  /*85e0*/  LDS.128 R8, [R43+0x18400] ;  /* 0x018400002b087984 */ /* 0x000e620000000c00 */
[----:B------:R-:W-:Y:S02]  /*85f0*/  IMAD R44, R0, 0x2, R17 ;  /* 0x00000002002c7824 */ /* 0x000fe400078e0211 */
[----:B------:R-:W-:-:S03]  /*8600*/  HADD2.F32 R36, -RZ, R51.H0_H0 ;  /* 0x20000033ff247230 */ /* 0x000fc60000004100 */
        /* <DEDUP_REMOVED lines=12> */
[----:B------:R-:W-:Y:S01]  /*86d0*/  FFMA.FTZ R39, R12, R34, R39 ;  /* 0x000000220c277223 */ /* 0x000fe20000010027 */
[----:B------:R-:W-:Y:S02]  /*86e0*/  HADD2.F32 R12, -RZ, R52.H1_H1 ;  /* 0x30000034ff0c7230 */ /* 0x000fe40000004100 */
[----:B------:R-:W-:Y:S01]  /*86f0*/  FMUL.FTZ R42, R21, R36 ;  /* 0x00000024152a7220 */ /* 0x000fe20000410000 */
[----:B------:R-:W-:-:S02]  /*8700*/  HADD2.F32 R32, -RZ, R7.H1_H1 ;  /* 0x30000007ff207230 */ /* 0x000fc40000004100 */
[-C--:B------:R-:W-:Y:S01]  /*8710*/  FMUL.FTZ R20, R20, R15.reuse ;  /* 0x0000000f14147220 */ /* 0x080fe20000410000 */
[----:B------:R-:W-:Y:S02]  /*8720*/  HADD2.F32 R33, -RZ, R41.H0_H0 ;  /* 0x20000029ff217230 */ /* 0x000fe40000004100 */
[-C--:B------:R-:W-:Y:S01]  /*8730*/  FMUL.FTZ R21, R21, R12.reuse ;  /* 0x0000000c15157220 */ /* 0x080fe20000410000 */
[C---:B------:R-:W-:Y:S01]  /*8740*/  FFMA.FTZ R38, R9.reuse, R15, -R38 ;  /* 0x0000000f09267223 */ /* 0x040fe20000010826 */
[----:B------:R-:W-:Y:S02]  /*8750*/  HADD2.F32 R14, -RZ, R11.H1_H1 ;  /* 0x3000000bff0e7230 */ /* 0x000fe40000004100 */
[----:B------:R-:W-:Y:S01]  /*8760*/  FFMA.FTZ R34, R9, R35, R20 ;  /* 0x0000002309227223 */ /* 0x000fe20000010014 */
[C---:B------:R-:W-:Y:S01]  /*8770*/  FFMA.FTZ R42, R13.reuse, R12, -R42 ;  /* 0x0000000c0d2a7223 */ /* 0x040fe2000001082a */
[----:B------:R-:W-:Y:S02]  /*8780*/  HADD2.F32 R15, -RZ, R47.H0_H0 ;  /* 0x2000002fff0f7230 */ /* 0x000fe40000004100 */
[----:B------:R-:W-:Y:S01]  /*8790*/  FFMA.FTZ R36, R13, R36, R21 ;  /* 0x000000240d247223 */ /* 0x000fe20000010015 */
[----:B------:R-:W-:-:S02]  /*87a0*/  HADD2.F32 R5, -RZ, R4.H0_H0 ;  /* 0x20000004ff057230 */ /* 0x000fc40000004100 */
[C---:B------:R-:W-:Y:S01]  /*87b0*/  FMUL.FTZ R21, R32.reuse, R33 ;  /* 0x0000002120157220 */ /* 0x040fe20000410000 */
[----:B------:R-:W-:Y:S02]  /*87c0*/  HADD2.F32 R9, -RZ, R51.H1_H1 ;  /* 0x30000033ff097230 */ /* 0x000fe40000004100 */
[-C--:B------:R-:W-:Y:S01]  /*87d0*/  FMUL.FTZ R41, R32, R15.reuse ;  /* 0x0000000f20297220 */ /* 0x080fe20000410000 */
[----:B------:R-:W-:Y:S02]  /*87e0*/  HADD2.F32 R13, -RZ, R50.H0_H0 ;  /* 0x20000032ff0d7230 */ /* 0x000fe40000004100 */
[----:B------:R-:W-:Y:S01]  /*87f0*/  FFMA.FTZ R35, R14, R15, -R21 ;  /* 0x0000000f0e237223 */ /* 0x000fe20000010815 */
[----:B------:R-:W-:Y:S02]  /*8800*/  HADD2.F32 R0, -RZ, R8.H0_H0 ;  /* 0x20000008ff007230 */ /* 0x000fe40000004100 */
[----:B------:R-:W-:Y:S01]  /*8810*/  FMUL.FTZ R32, R5, R9 ;  /* 0x0000000905207220 */ /* 0x000fe20000410000 */
[----:B------:R-:W-:-:S02]  /*8820*/  HADD2.F32 R7, -RZ, R6.H0_H0 ;  /* 0x20000006ff077230 */ /* 0x000fc40000004100 */
[----:B------:R-:W-:Y:S01]  /*8830*/  FMUL.FTZ R15, R5, R13 ;  /* 0x0000000d050f7220 */ /* 0x000fe20000410000 */
[----:B------:R-:W-:Y:S02]  /*8840*/  HADD2.F32 R20, -RZ, R50.H1_H1 ;  /* 0x30000032ff147230 */ /* 0x000fe40000004100 */
        /* <DEDUP_REMOVED lines=35> */
.L_x_9327:
[----:B------:R-:W-:Y:S05]  /*8a80*/  BSYNC B1 ;  /* 0x0000000000017941 */ /* 0x000fea0003800000 */
.L_x_9326:
[----:B------:R-:W-:Y:S01]  /*8a90*/  PRMT R41, R56, 0x5410, R57 ;  /* 0x0000541038297816 */ /* 0x000fe20000000039 */
[----:B------:R-:W-:Y:S06]  /*8aa0*/  @P1 BRA `(.L_x_9313) ;  /* 0x0000000400641947 */ /* 0x000fec0003800000 */
[----:B------:R-:W3:Y:S01]  /*8ab0*/  LDL R42, [R1+0x8] ;  /* 0x00000800012a7983 */ /* 0x000ee20000100800 */
[----:B------:R-:W-:-:S04]  /*8ac0*/  SHF.R.U32.HI R0, RZ, 0x3, R218 ;  /* 0x00000003ff007819 */ /* 0x000fc800000116da */
[----:B------:R-:W-:-:S05]  /*8ad0*/  LOP3.LUT R0, R0, R3, R218, 0x1e, !PT ;  /* 0x0000000300007212 */ /* 0x000fca00078e1eda */
[----:B------:R-:W-:-:S04]  /*8ae0*/  IMAD.IADD R0, R221, 0x1, R0 ;  /* 0x00000001dd007824 */ /* 0x000fc800078e0200 */
[----:B------:R-:W-:-:S05]  /*8af0*/  IMAD R0, R0, 0x2, R17 ;  /* 0x0000000200007824 */ /* 0x000fca00078e0211 */
[----:B-12---:R-:W1:Y:S01]  /*8b00*/  LDS.128 R4, [R0+0x18400] ;  /* 0x0184000000047984 */ /* 0x006e620000000c00 */
[----:B------:R-:W-:Y:S02]  /*8b10*/  SHF.R.U64 R37, R28, 0x10, R29 ;  /* 0x000000101c257819 */ /* 0x000fe4000000121d */
[--C-:B------:R-:W-:Y:S02]  /*8b20*/  SHF.R.U64 R39, R24, 0x10, R25.reuse ;  /* 0x0000001018277819 */ /* 0x100fe40000001219 */
[----:B------:R-:W-:Y:S01]  /*8b30*/  SHF.R.U32.HI R32, RZ, 0x10, R25 ;  /* 0x00000010ff207819 */ /* 0x000fe20000011619 */
[----:B------:R-:W-:Y:S01]  /*8b40*/  HADD2.F32 R25, -RZ, R54.H1_H1 ;  /* 0x30000036ff197230 */ /* 0x000fe20000004100 */
[----:B------:R-:W-:Y:S02]  /*8b50*/  SHF.R.U32.HI R28, RZ, 0x10, R29 ;  /* 0x00000010ff1c7819 */ /* 0x000fe4000001161d */
[--C-:B------:R-:W-:Y:S02]  /*8b60*/  SHF.R.U64 R38, R26, 0x10, R27.reuse ;  /* 0x000000101a267819 */ /* 0x100fe4000000121b */
[----:B------:R-:W-:Y:S01]  /*8b70*/  SHF.R.U32.HI R36, RZ, 0x10, R27 ;  /* 0x00000010ff247819 */ /* 0x000fe2000001161b */
[--C-:B------:R-:W-:Y:S01]  /*8b80*/  HADD2.F32 R27, -RZ, R53.reuse.H1_H1 ;  /* 0x30000035ff1b7230 */ /* 0x100fe20000004100 */
[--C-:B------:R-:W-:Y:S01]  /*8b90*/  SHF.R.U64 R35, R30, 0x10, R31.reuse ;  /* 0x000000101e237819 */ /* 0x100fe2000000121f */
[----:B------:R-:W-:Y:S01]  /*8ba0*/  HADD2.F32 R28, -RZ, R28.H0_H0 ;  /* 0x2000001cff1c7230 */ /* 0x000fe20000004100 */
[----:B------:R-:W-:Y:S01]  /*8bb0*/  SHF.R.U32.HI R33, RZ, 0x10, R31 ;  /* 0x00000010ff217819 */ /* 0x000fe2000001161f */
[----:B------:R-:W-:-:S02]  /*8bc0*/  HADD2.F32 R26, -RZ, R53.H0_H0 ;  /* 0x20000035ff1a7230 */ /* 0x000fc40000004100 */
[--C-:B-1----:R-:W-:Y:S02]  /*8bd0*/  HADD2.F32 R15, -RZ, R5.reuse.H0_H0 ;  /* 0x20000005ff0f7230 */ /* 0x102fe40000004100 */
[----:B------:R-:W-:-:S03]  /*8be0*/  HADD2.F32 R20, -RZ, R5.H1_H1 ;  /* 0x30000005ff147230 */ /* 0x000fc60000004100 */
[C---:B------:R-:W-:Y:S01]  /*8bf0*/  FMUL.FTZ R29, R15.reuse, R27 ;  /* 0x0000001b0f1d7220 */ /* 0x040fe20000410000 */
[----:B------:R-:W-:Y:S01]  /*8c00*/  FMUL.FTZ R31, R15, R25 ;  /* 0x000000190f1f7220 */ /* 0x000fe20000410000 */
[----:B------:R-:W-:Y:S02]  /*8c10*/  HADD2.F32 R15, -RZ, R32.H0_H0 ;  /* 0x20000020ff0f7230 */ /* 0x000fe40000004100 */
[C---:B------:R-:W-:Y:S01]  /*8c20*/  FMUL.FTZ R30, R20.reuse, R28 ;  /* 0x0000001c141e7220 */ /* 0x040fe20000410000 */
[----:B------:R-:W-:Y:S02]  /*8c30*/  HADD2.F32 R5, -RZ, R4.H0_H0 ;  /* 0x20000004ff057230 */ /* 0x000fe40000004100 */
[----:B------:R-:W-:Y:S02]  /*8c40*/  HADD2.F32 R21, -RZ, R6.H0_H0 ;  /* 0x20000006ff157230 */ /* 0x000fe40000004100 */
[----:B------:R-:W-:Y:S01]  /*8c50*/  FMUL.FTZ R34, R20, R15 ;  /* 0x0000000f14227220 */ /* 0x000fe20000410000 */
[----:B------:R-:W-:-:S02]  /*8c60*/  HADD2.F32 R20, -RZ, R41.H0_H0 ;  /* 0x20000029ff147230 */ /* 0x000fc40000004100 */
[--C-:B------:R-:W-:Y:S02]  /*8c70*/  HADD2.F32 R24, -RZ, R7.reuse.H0_H0 ;  /* 0x20000007ff187230 */ /* 0x100fe40000004100 */
[----:B------:R-:W-:Y:S02]  /*8c80*/  HADD2.F32 R7, -RZ, R7.H1_H1 ;  /* 0x30000007ff077230 */ /* 0x000fe40000004100 */
[----:B------:R-:W-:Y:S02]  /*8c90*/  HADD2.F32 R4, -RZ, R4.H1_H1 ;  /* 0x30000004ff047230 */ /* 0x000fe40000004100 */
[----:B------:R-:W-:Y:S01]  /*8ca0*/  HADD2.F32 R6, -RZ, R6.H1_H1 ;  /* 0x30000006ff067230 */ /* 0x000fe20000004100 */
[----:B---3--:R-:W1:Y:S02]  /*8cb0*/  LDS.128 R8, [R42+0x18400] ;  /* 0x018400002a087984 */ /* 0x008e640000000c00 */
[--C-:B-1----:R-:W-:Y:S02]  /*8cc0*/  HADD2.F32 R12, -RZ, R9.reuse.H0_H0 ;  /* 0x20000009ff0c7230 */ /* 0x102fe40000004100 */
[----:B------:R-:W-:-:S03]  /*8cd0*/  HADD2.F32 R9, -RZ, R9.H1_H1 ;  /* 0x30000009ff097230 */ /* 0x000fc60000004100 */
[C---:B------:R-:W-:Y:S01]  /*8ce0*/  FFMA.FTZ R29, R12.reuse, R25, -R29 ;  /* 0x000000190c1d7223 */ /* 0x040fe2000001081d */
[----:B------:R-:W-:Y:S01]  /*8cf0*/  FFMA.FTZ R31, R12, R27, R31 ;  /* 0x0000001b0c1f7223 */ /* 0x000fe2000001001f */
[----:B------:R-:W-:Y:S02]  /*8d00*/  HADD2.F32 R12, -RZ, R54.H0_H0 ;  /* 0x20000036ff0c7230 */ /* 0x000fe40000004100 */
[----:B------:R-:W-:Y:S01]  /*8d10*/  FFMA.FTZ R32, R9, R15, -R30 ;  /* 0x0000000f09207223 */ /* 0x000fe2000001081e */
[----:B------:R-:W-:Y:S02]  /*8d20*/  HADD2.F32 R3, -RZ, R8.H0_H0 ;  /* 0x20000008ff037230 */ /* 0x000fe40000004100 */
[C---:B------:R-:W-:Y:S01]  /*8d30*/  FMUL.FTZ R30, R5.reuse, R26 ;  /* 0x0000001a051e7220 */ /* 0x040fe20000410000 */
[----:B------:R-:W-:-:S03]  /*8d40*/  FMUL.FTZ R5, R5, R12 ;  /* 0x0000000c05057220 */ /* 0x000fc60000410000 */
[C---:B------:R-:W-:Y:S01]  /*8d50*/  FFMA.FTZ R30, R3.reuse, R12, -R30 ;  /* 0x0000000c031e7223 */ /* 0x040fe2000001081e */
[----:B------:R-:W-:Y:S02]  /*8d60*/  HADD2.F32 R12, -RZ, R55.H0_H0 ;  /* 0x20000037ff0c7230 */ /* 0x000fe40000004100 */
[----:B------:R-:W-:Y:S01]  /*8d70*/  FFMA.FTZ R15, R3, R26, R5 ;  /* 0x0000001a030f7223 */ /* 0x000fe20000010005 */
[----:B------:R-:W-:Y:S02]  /*8d80*/  HADD2.F32 R13, -RZ, R10.H0_H0 ;  /* 0x2000000aff0d7230 */ /* 0x000fe40000004100 */
[----:B------:R-:W-:Y:S01]  /*8d90*/  FMUL.FTZ R26, R21, R20 ;  /* 0x00000014151a7220 */ /* 0x000fe20000410000 */
[----:B------:R-:W-:Y:S02]  /*8da0*/  HADD2.F32 R5, -RZ, R41.H1_H1 ;  /* 0x30000029ff057230 */ /* 0x000fe40000004100 */
[----:B------:R-:W-:Y:S02]  /*8db0*/  HADD2.F32 R3, -RZ, R55.H1_H1 ;  /* 0x30000037ff037230 */ /* 0x000fe40000004100 */
[----:B------:R-:W-:Y:S01]  /*8dc0*/  FFMA.FTZ R34, R9, R28, R34 ;  /* 0x0000001c09227223 */ /* 0x000fe20000010022 */
[----:B------:R-:W-:Y:S01]  /*8dd0*/  FMUL.FTZ R28, R21, R12 ;  /* 0x0000000c151c7220 */ /* 0x000fe20000410000 */
[----:B------:R-:W-:-:S02]  /*8de0*/  HADD2.F32 R14, -RZ, R11.H0_H0 ;  /* 0x2000000bff0e7230 */ /* 0x000fc40000004100 */
        /* <DEDUP_REMOVED lines=8> */
[----:B------:R-:W-:-:S02]  /*8e70*/  HADD2.F32 R11, -RZ, R11.H1_H1 ;  /* 0x3000000bff0b7230 */ /* 0x000fc40000004100 */
[C---:B------:R-:W-:Y:S01]  /*8e80*/  FMUL.FTZ R36, R7.reuse, R26 ;  /* 0x0000001a07247220 */ /* 0x040fe20000410000 */
[-C--:B------:R-:W-:Y:S01]  /*8e90*/  FMUL.FTZ R14, R7, R12.reuse ;  /* 0x0000000c070e7220 */ /* 0x080fe20000410000 */
[----:B------:R-:W-:Y:S02]  /*8ea0*/  HADD2.F32 R7, -RZ, R37.H0_H0 ;  /* 0x20000025ff077230 */ /* 0x000fe40000004100 */
[----:B------:R-:W-:Y:S02]  /*8eb0*/  HADD2.F32 R9, -RZ, R35.H0_H0 ;  /* 0x20000023ff097230 */ /* 0x000fe40000004100 */
[----:B------:R-:W-:Y:S02]  /*8ec0*/  HADD2.F32 R3, -RZ, R39.H0_H0 ;  /* 0x20000027ff037230 */ /* 0x000fe40000004100 */
[----:B------:R-:W-:Y:S02]  /*8ed0*/  HADD2.F32 R5, -RZ, R38.H0_H0 ;  /* 0x20000026ff057230 */ /* 0x000fe40000004100 */
[----:B------:R-:W-:Y:S01]  /*8ee0*/  FFMA.FTZ R25, R11, R12, -R36 ;  /* 0x0000000c0b197223 */ /* 0x000fe20000010824 */
[----:B------:R-:W-:-:S02]  /*8ef0*/  HADD2.F32 R8, -RZ, R8.H1_H1 ;  /* 0x30000008ff087230 */ /* 0x000fc40000004100 */
[----:B------:R-:W-:Y:S01]  /*8f00*/  FFMA.FTZ R27, R11, R26, R14 ;  /* 0x0000001a0b1b7223 */ /* 0x000fe2000001000e */
[----:B------:R-:W-:Y:S02]  /*8f10*/  HADD2.F32 R10, -RZ, R10.H1_H1 ;  /* 0x3000000aff0a7230 */ /* 0x000fe40000004100 */
        /* <DEDUP_REMOVED lines=18> */
.L_x_9313:
[----:B------:R-:W-:Y:S05]  /*9040*/  BSYNC B0 ;  /* 0x0000000000007941 */ /* 0x000fea0003800000 */
.L_x_9293:
        /* <DEDUP_REMOVED lines=8> */
.L_x_9290:
[----:B-1234-:R-:W1:Y:S01]  /*90d0*/  S2R R0, SR_TID.X ;  /* 0x0000000000007919 */ /* 0x01ee620000002100 */
[----:B------:R-:W-:Y:S01]  /*90e0*/  ISETP.NE.AND P0, PT, R202, 0x3, PT ;  /* 0x00000003ca00780c */ /* 0x000fe20003f05270 */
[----:B------:R-:W-:Y:S05]  /*90f0*/  WARPSYNC.ALL ;  /* 0x0000000000007948 */ /* 0x000fea0003800000 */
[----:B-1----:R-:W-:-:S04]  /*9100*/  SHF.R.U32.HI R0, RZ, 0x7, R0 ;  /* 0x00000007ff007819 */ /* 0x002fc80000011600 */
[----:B------:R-:W-:-:S05]  /*9110*/  IADD3 R179, R0, 0x8, RZ ;  /* 0x0000000800b37810 */ /* 0x000fca0007ffe0ff */
[----:B------:R1:W-:Y:S06]  /*9120*/  BAR.SYNC.DEFER_BLOCKING R179, 0x100 ;  /* 0x000400b30000751d */ /* 0x0003ec0000010000 */
[----:B------:R-:W-:Y:S05]  /*9130*/  @!P0 BRA `(.L_x_9328) ;  /* 0x0000000000048947 */ /* 0x000fea0003800000 */
[----:B------:R-:W-:Y:S01]  /*9140*/  BPT.TRAP 0x1 ;  /* 0x000000040000795c */ /* 0x000fe20000300000 */
.L_x_9328:
[----:B------:R-:W-:Y:S01]  /*9150*/  IMAD R5, R16, 0x8, R17 ;  /* 0x0000000810057824 */ /* 0x000fe200078e0211 */
[----:B------:R-:W-:-:S04]  /*9160*/  SHF.L.U32 R20, R200, 0x1f, RZ ;  /* 0x0000001fc8147819 */ /* 0x000fc800000006ff */
[----:B------:R2:W3:Y:S01]  /*9170*/  SYNCS.PHASECHK.TRANS64.TRYWAIT P2, [R5+URZ+0x22830], R20 ;  /* 0x02283014050075a7 */ /* 0x0004e2000804017f */
[----:B------:R-:W-:Y:S05]  /*9180*/  @!P0 BRA `(.L_x_9329) ;  /* 0x0000000000048947 */ /* 0x000fea0003800000 */
[----:B------:R-:W-:Y:S01]  /*9190*/  BPT.TRAP 0x1 ;  /* 0x000000040000795c */ /* 0x000fe20000300000 */
.L_x_9329:
[----:B------:R-:W4:Y:S01]  /*91a0*/  S2R R3, SR_TID.X ;  /* 0x0000000000037919 */ /* 0x000f220000002100 */
[----:B------:R-:W-:-:S05]  /*91b0*/  VIADD R0, R17, 0x1c400 ;  /* 0x0001c40011007836 */ /* 0x000fca0000000000 */
[----:B------:R-:W-:-:S04]  /*91c0*/  SHF.R.U32.HI R0, RZ, 0x4, R0 ;  /* 0x00000004ff007819 */ /* 0x000fc80000011600 */
[----:B------:R-:W-:Y:S02]  /*91d0*/  LOP3.LUT R0, R0, 0x3fff, RZ, 0xc0, !PT ;  /* 0x00003fff00007812 */ /* 0x000fe400078ec0ff */
[----:B----4-:R-:W-:-:S04]  /*91e0*/  LOP3.LUT R3, R3, 0x7f, RZ, 0xc0, !PT ;  /* 0x0000007f03037812 */ /* 0x010fc800078ec0ff */
[----:B------:R-:W-:Y:S01]  /*91f0*/  ISETP.NE.AND P1, PT, R3, RZ, PT ;  /* 0x000000ff0300720c */ /* 0x000fe20003f25270 */
[----:B---3--:R-:W-:-:S12]  /*9200*/  @P2 BRA `(.L_x_9330) ;  /* 0x0000000000082947 */ /* 0x008fd80003800000 */
[----:B------:R-:W3:Y:S02]  /*9210*/  SYNCS.PHASECHK.TRANS64.TRYWAIT P2, [R5+URZ+0x22830], R20 ;  /* 0x02283014050075a7 */ /* 0x000ee4000804017f */
[----:B---3--:R-:W-:Y:S05]  /*9220*/  @!P2 BRA `(.L_x_9331) ;  /* 0x0000016400aca947 */ /* 0x008fea0003800000 */
.L_x_9330:
[----:B------:R-:W-:Y:S05]  /*9230*/  WARPSYNC.ALL ;  /* 0x0000000000007948 */ /* 0x000fea0003800000 */
[----:B------:R-:W-:-:S05]  /*9240*/  LOP3.LUT R21, R0, 0x10000, RZ, 0xfc, !PT ;  /* 0x0001000000157812 */ /* 0x000fca00078efcff */
[----:B------:R-:W-:Y:S01]  /*9250*/  IMAD R8, R16, 0x300, R21 ;  /* 0x0000030010087824 */ /* 0x000fe200078e0215 */
[----:B------:R-:W-:Y:S01]  /*9260*/  LOP3.LUT R6, R40, 0x10000, RZ, 0xfc, !PT ;  /* 0x0001000028067812 */ /* 0x000fe200078efcff */
[----:B------:R-:W-:Y:S01]  /*9270*/  IMAD.MOV.U32 R9, RZ, RZ, 0x40000040 ;  /* 0x40000040ff097424 */ /* 0x000fe200078e00ff */
[----:B------:R-:W4:Y:S01]  /*9280*/  LDL R80, [R1+0xc] ;  /* 0x00000c0001507983 */ /* 0x000f220000100800 */
[----:B------:R-:W-:Y:S01]  /*9290*/  IMAD.MOV.U32 R7, RZ, RZ, 0x40000040 ;  /* 0x40000040ff077424 */ /* 0x000fe200078e00ff */
        /* <DEDUP_REMOVED lines=8> */
[----:B------:R-:W0:Y:S01]  /*9320*/  S2R R81, SR_TID.X ;  /* 0x0000000000517919 */ /* 0x000e220000002100 */
[----:B------:R-:W-:Y:S01]  /*9330*/  IMAD.MOV.U32 R15, RZ, RZ, 0x40000040 ;  /* 0x40000040ff0f7424 */ /* 0x000fe200078e00ff */
[----:B------:R-:W1:Y:S01]  /*9340*/  LDC.64 R180, c[0x0][0x9e0] ;  /* 0x00027800ffb47b82 */ /* 0x000e620000000a00 */
[----:B------:R-:W-:Y:S01]  /*9350*/  VIADD R12, R6, 0x4 ;  /* 0x00000004060c7836 */ /* 0x000fe20000000000 */
[----:B------:R-:W-:Y:S01]  /*9360*/  LOP3.LUT R2, R2, 0xffefffff, RZ, 0xc0, !PT ;  /* 0xffefffff02027812 */ /* 0x000fe200078ec0ff */
[----:B------:R-:W-:-:S02]  /*9370*/  IMAD.MOV.U32 R13, RZ, RZ, 0x40000040 ;  /* 0x40000040ff0d7424 */ /* 0x000fc400078e00ff */
[----:B------:R-:W-:Y:S02]  /*9380*/  IMAD.MOV.U32 R9, RZ, RZ, 0x40000040 ;  /* 0x40000040ff097424 */ /* 0x000fe400078e00ff */
[----:B------:R-:W-:Y:S02]  /*9390*/  @!P1 VIADD R0, R5, 0x22840 ;  /* 0x0002284005009836 */ /* 0x000fe40000000000 */
[----:B------:R-:W-:Y:S01]  /*93a0*/  HGMMA.64x96x16.F32 R24, gdesc[UR4], RZ, !UPT, gsb0 ;  /* 0x01600000041879f0 */ /* 0x000fe2000c0008ff */
[----:B------:R-:W-:Y:S01]  /*93b0*/  R2UR UR6, R10 ;  /* 0x000000000a0672ca */ /* 0x000fe200000e0000 */
[----:B------:R-:W-:Y:S01]  /*93c0*/  VIADD R10, R8, 0x4 ;  /* 0x00000004080a7836 */ /* 0x000fe20000000000 */
[----:B------:R-:W-:Y:S01]  /*93d0*/  R2UR UR7, R11 ;  /* 0x000000000b0772ca */ /* 0x000fe200000e0000 */
[----:B------:R-:W-:Y:S01]  /*93e0*/  IMAD.MOV.U32 R11, RZ, RZ, 0x40000040 ;  /* 0x40000040ff0b7424 */ /* 0x000fe200078e00ff */
[----:B------:R-:W-:Y:S02]  /*93f0*/  R2UR UR4, R14 ;  /* 0x000000000e0472ca */ /* 0x000fe400000e0000 */
[----:B------:R-:W-:-:S02]  /*9400*/  R2UR UR5, R15 ;  /* 0x000000000f0572ca */ /* 0x000fc400000e0000 */
[----:B------:R-:W-:Y:S02]  /*9410*/  @!P1 PRMT R0, RZ, 0x654, R0 ;  /* 0x00000654ff009816 */ /* 0x000fe40000000000 */
[----:B-1----:R-:W-:Y:S02]  /*9420*/  ISETP.GE.AND P2, PT, R181, 0x1, PT ;  /* 0x00000001b500780c */ /* 0x002fe40003f46270 */
[----:B0-----:R-:W-:-:S04]  /*9430*/  SHF.R.U32.HI R81, RZ, 0x7, R81 ;  /* 0x00000007ff517819 */ /* 0x001fc80000011651 */
[----:B------:R-:W-:-:S07]  /*9440*/  IADD3 R176, -R81, 0xb, RZ ;  /* 0x0000000b51b07810 */ /* 0x000fce0007ffe1ff */
[----:B------:R-:W-:Y:S01]  /*9450*/  @P2 LOP3.LUT R2, R2, 0x100000, RZ, 0xfc, !PT ;  /* 0x0010000002022812 */ /* 0x000fe200078efcff */
[----:B------:R-:W-:Y:S02]  /*9460*/  WARPGROUP.DEPBAR.LE gsb0, 0x0 ;  /* 0x00008000000079c5 */ /* 0x000fe40000010000 */
[----:B------:R-:W-:-:S06]  /*9470*/  WARPGROUP.ARRIVE ;  /* 0x00000000000079c5 */ /* 0x000fcc0000000000 */
[----:B------:R-:W-:Y:S01]  /*9480*/  HGMMA.64x96x16.F32 R24, gdesc[UR4], R24, gsb0 ;  /* 0x01600000041879f0 */ /* 0x000fe20008000818 */
[----:B------:R-:W-:Y:S02]  /*9490*/  R2UR UR6, R10 ;  /* 0x000000000a0672ca */ /* 0x000fe400000e0000 */
[----:B------:R-:W-:Y:S01]  /*94a0*/  R2UR UR7, R11 ;  /* 0x000000000b0772ca */ /* 0x000fe200000e0000 */
[----:B------:R-:W-:Y:S01]  /*94b0*/  IMAD.MOV.U32 R11, RZ, RZ, 0x40000040 ;  /* 0x40000040ff0b7424 */ /* 0x000fe200078e00ff */
[----:B------:R-:W-:Y:S02]  /*94c0*/  R2UR UR4, R12 ;  /* 0x000000000c0472ca */ /* 0x000fe400000e0000 */
[----:B------:R-:W-:Y:S02]  /*94d0*/  R2UR UR5, R13 ;  /* 0x000000000d0572ca */ /* 0x000fe400000e0000 */
[----:B------:R-:W-:Y:S01]  /*94e0*/  IADD3 R10, R8, 0x6, RZ ;  /* 0x00000006080a7810 */ /* 0x000fe20007ffe0ff */
        /* <DEDUP_REMOVED lines=11> */
[----:B------:R-:W-:Y:S02]  /*95a0*/  ULDC.64 UR4, c[0x0][0x9d8] ;  /* 0x0002760000047ab9 */ /* 0x000fe40000000a00 */
[----:B------:R-:W-:Y:S01]  /*95b0*/  ULOP3.LUT UR51, URZ, UR5, URZ, 0x33, !UPT ;  /* 0x000000053f337292 */ /* 0x000fe2000f8e333f */
        /* <DEDUP_REMOVED lines=14> */
[----:B0-----:R-:W-:-:S02]  /*96a0*/  IMAD.MOV.U32 R29, RZ, RZ, -0x60 ;  /* 0xffffffa0ff1d7424 */ /* 0x001fc400078e00ff */
[----:B------:R-:W-:Y:S01]  /*96b0*/  FMUL.FTZ R24, R31, UR4 ;  /* 0x000000041f187c20 */ /* 0x000fe20008410000 */
[----:B------:R-:W-:Y:S01]  /*96c0*/  FMUL.FTZ R30, R42, UR4 ;  /* 0x000000042a1e7c20 */ /* 0x000fe20008410000 */
[----:B------:R-:W-:Y:S01]  /*96d0*/  FMUL.FTZ R26, R35, UR4 ;  /* 0x00000004231a7c20 */ /* 0x000fe20008410000 */
[----:B------:R-:W-:Y:S01]  /*96e0*/  FMUL.FTZ R37, R37, UR4 ;  /* 0x0000000425257c20 */ /* 0x000fe20008410000 */
[----:B------:R-:W-:Y:S01]  /*96f0*/  FMUL.FTZ R27, R38, UR4 ;  /* 0x00000004261b7c20 */ /* 0x000fe20008410000 */
[----:B------:R-:W-:Y:S01]  /*9700*/  FMUL.FTZ R41, R41, UR4 ;  /* 0x0000000429297c20 */ /* 0x000fe20008410000 */
[----:B------:R0:W1:Y:S01]  /*9710*/  MUFU.TANH R73, R25 ;  /* 0x0000001900497308 */ /* 0x0000620000002400 */
[----:B--2---:R-:W-:Y:S01]  /*9720*/  FMUL.FTZ R40, R47, UR4 ;  /* 0x000000042f287c20 */ /* 0x004fe20008410000 */
[----:B------:R-:W-:Y:S01]  /*9730*/  FMUL.FTZ R44, R44, UR4 ;  /* 0x000000042c2c7c20 */ /* 0x000fe20008410000 */
[----:B------:R-:W-:Y:S01]  /*9740*/  FMUL.FTZ R45, R45, UR4 ;  /* 0x000000042d2d7c20 */ /* 0x000fe20008410000 */
[----:B------:R-:W-:Y:S01]  /*9750*/  FMUL.FTZ R42, R46, UR4 ;  /* 0x000000042e2a7c20 */ /* 0x000fe20008410000 */
[----:B------:R-:W-:Y:S01]  /*9760*/  FMUL.FTZ R48, R48, UR4 ;  /* 0x0000000430307c20 */ /* 0x000fe20008410000 */
[----:B------:R-:W-:Y:S01]  /*9770*/  FMUL.FTZ R49, R49, UR4 ;  /* 0x0000000431317c20 */ /* 0x000fe20008410000 */
[----:B------:R-:W-:Y:S01]  /*9780*/  FMUL.FTZ R50, R50, UR4 ;  /* 0x0000000432327c20 */ /* 0x000fe20008410000 */
[----:B------:R2:W1:Y:S01]  /*9790*/  MUFU.TANH R47, R58 ;  /* 0x0000003a002f7308 */ /* 0x0004620000002400 */
[----:B0-----:R-:W-:Y:S01]  /*97a0*/  FMUL.FTZ R25, R34, UR4 ;  /* 0x0000000422197c20 */ /* 0x001fe20008410000 */
[----:B------:R-:W-:Y:S01]  /*97b0*/  FMUL.FTZ R51, R51, UR4 ;  /* 0x0000000433337c20 */ /* 0x000fe20008410000 */
[----:B------:R-:W-:Y:S01]  /*97c0*/  FMUL.FTZ R52, R52, UR4 ;  /* 0x0000000434347c20 */ /* 0x000fe20008410000 */
[----:B------:R-:W-:Y:S01]  /*97d0*/  FMUL.FTZ R53, R53, UR4 ;  /* 0x0000000435357c20 */ /* 0x000fe20008410000 */
[----:B------:R-:W-:Y:S01]  /*97e0*/  FMUL.FTZ R55, R55, UR4 ;  /* 0x0000000437377c20 */ /* 0x000fe20008410000 */
[----:B------:R-:W-:Y:S01]  /*97f0*/  FMUL.FTZ R56, R56, UR4 ;  /* 0x0000000438387c20 */ /* 0x000fe20008410000 */
[----:B------:R-:W-:Y:S01]  /*9800*/  FMUL.FTZ R57, R57, UR4 ;  /* 0x0000000439397c20 */ /* 0x000fe20008410000 */
[----:B------:R0:W1:Y:S01]  /*9810*/  MUFU.TANH R78, R36 ;  /* 0x00000024004e7308 */ /* 0x0000620000002400 */
[----:B--2---:R-:W-:-:S02]  /*9820*/  IMAD R58, R178, R29, 0x60 ;  /* 0x00000060b23a7424 */ /* 0x004fc400078e021d */
[----:B------:R-:W-:Y:S01]  /*9830*/  FMUL.FTZ R59, R59, UR4 ;  /* 0x000000043b3b7c20 */ /* 0x000fe20008410000 */
[----:B------:R-:W-:Y:S01]  /*9840*/  FMUL.FTZ R63, R63, UR4 ;  /* 0x000000043f3f7c20 */ /* 0x000fe20008410000 */
[----:B------:R-:W-:Y:S01]  /*9850*/  FMUL.FTZ R64, R64, UR4 ;  /* 0x0000000440407c20 */ /* 0x000fe20008410000 */
[----:B------:R-:W-:Y:S01]  /*9860*/  FMUL.FTZ R65, R65, UR4 ;  /* 0x0000000441417c20 */ /* 0x000fe20008410000 */
[----:B------:R-:W-:Y:S01]  /*9870*/  FMUL.FTZ R34, R66, UR4 ;  /* 0x0000000442227c20 */ /* 0x000fe20008410000 */
[----:B------:R-:W-:Y:S01]  /*9880*/  FMUL.FTZ R11, R67, UR4 ;  /* 0x00000004430b7c20 */ /* 0x000fe20008410000 */
[----:B------:R2:W1:Y:S01]  /*9890*/  MUFU.TANH R74, R28 ;  /* 0x0000001c004a7308 */ /* 0x0004620000002400 */
[----:B0-----:R-:W-:Y:S02]  /*98a0*/  IMAD.IADD R36, R204, 0x1, R58 ;  /* 0x00000001cc247824 */ /* 0x001fe400078e023a */
[----:B------:R-:W-:Y:S01]  /*98b0*/  FMUL.FTZ R68, R68, UR4 ;  /* 0x0000000444447c20 */ /* 0x000fe20008410000 */
[----:B------:R-:W-:Y:S01]  /*98c0*/  FMUL.FTZ R31, R70, UR4 ;  /* 0x00000004461f7c20 */ /* 0x000fe20008410000 */
[----:B------:R-:W-:Y:S01]  /*98d0*/  FMUL.FTZ R29, R71, UR4 ;  /* 0x00000004471d7c20 */ /* 0x000fe20008410000 */
[----:B------:R-:W-:Y:S01]  /*98e0*/  FMUL.FTZ R60, R60, UR4 ;  /* 0x000000043c3c7c20 */ /* 0x000fe20008410000 */
[----:B------:R-:W-:Y:S01]  /*98f0*/  FMUL.FTZ R69, R69, UR4 ;  /* 0x0000000445457c20 */ /* 0x000fe20008410000 */
[----:B------:R0:W-:Y:S06]  /*9900*/  BAR.ARV R176, 0x100 ;  /* 0x000400b00000751d */ /* 0x0001ec0000002000 */
[----:B------:R3:W0:Y:S01]  /*9910*/  MUFU.TANH R76, R32 ;  /* 0x00000020004c7308 */ /* 0x0006220000002400 */
[----:B--2---:R-:W-:Y:S01]  /*9920*/  FMUL.FTZ R28, R39, UR4 ;  /* 0x00000004271c7c20 */ /* 0x004fe20008410000 */
[----:B------:R2:W-:Y:S01]  /*9930*/  @!P1 SYNCS.ARRIVE.TRANS64.RED.A1T0 RZ, [R0+URZ], RZ ;  /* 0x000000ff00ff99a7 */ /* 0x0005e2000810043f */
[----:B------:R-:W-:Y:S01]  /*9940*/  FMUL.FTZ R33, R33, UR4 ;  /* 0x0000000421217c20 */ /* 0x000fe20008410000 */
[----:B------:R-:W-:Y:S01]  /*9950*/  FMUL.FTZ R54, R54, UR4 ;  /* 0x0000000436367c20 */ /* 0x000fe20008410000 */
[----:B------:R-:W-:Y:S01]  /*9960*/  FMUL.FTZ R61, R61, UR4 ;  /* 0x000000043d3d7c20 */ /* 0x000fe20008410000 */
[----:B------:R-:W-:Y:S01]  /*9970*/  FMUL.FTZ R62, R62, UR4 ;  /* 0x000000043e3e7c20 */ /* 0x000fe20008410000 */
[----:B------:R-:W-:Y:S01]  /*9980*/  IMAD.IADD R96, R36, 0x1, -R201 ;  /* 0x0000000124607824 */ /* 0x000fe200078e0ac9 */
[----:B------:R-:W0:Y:S01]  /*9990*/  MUFU.TANH R39, R50 ;  /* 0x0000003200277308 */ /* 0x000e220000002400 */
[----:B---3--:R-:W-:Y:S01]  /*99a0*/  FMUL.FTZ R32, R43, UR4 ;  /* 0x000000042b207c20 */ /* 0x008fe20008410000 */
[----:B--2---:R-:W-:-:S06]  /*99b0*/  IADD3 R0, -R205, 0x1, R36 ;  /* 0x00000001cd007810 */ /* 0x004fcc0007ffe124 */
[----:B------:R-:W2:Y:S08]  /*99c0*/  MUFU.TANH R72, R72 ;  /* 0x0000004800487308 */ /* 0x000eb00000002400 */
        /* <DEDUP_REMOVED lines=37> */
[----:B-1----:R-:W-:-:S02]  /*9c20*/  IMAD.IADD R33, R0, 0x1, -R201 ;  /* 0x0000000100217824 */ /* 0x002fc400078e0ac9 */
[----:B----4-:R-:W-:Y:S02]  /*9c30*/  IMAD R0, R209, 0x80, R80 ;  /* 0x00000080d1007824 */ /* 0x010fe400078e0250 */
[----:B------:R-:W-:-:S03]  /*9c40*/  VIADD R67, R33, UR51 ;  /* 0x0000003321437c36 */ /* 0x000fc60008000000 */
[----:B------:R1:W4:Y:S08]  /*9c50*/  MUFU.TANH R54, R61 ;  /* 0x0000003d00367308 */ /* 0x0003300000002400 */
[----:B------:R2:W0:Y:S01]  /*9c60*/  MUFU.TANH R79, R62 ;  /* 0x0000003e004f7308 */ /* 0x0004220000002400 */
[----:B-1----:R-:W-:Y:S01]  /*9c70*/  IMAD.IADD R61, R33, 0x1, R180 ;  /* 0x00000001213d7824 */ /* 0x002fe200078e02b4 */
[----:B------:R-:W-:-:S04]  /*9c80*/  IADD3 R33, R67, R0, RZ ;  /* 0x0000000043217210 */ /* 0x000fc80007ffe0ff */
[----:B------:R-:W-:Y:S01]  /*9c90*/  VIADDMNMX R36, R0, R61, R96, PT ;  /* 0x0000003d00247246 */ /* 0x000fe20003800160 */
[----:B--2---:R-:W-:Y:S01]  /*9ca0*/  IMAD.IADD R62, R58, 0x1, -R201 ;  /* 0x000000013a3e7824 */ /* 0x004fe200078e0ac9 */
[----:B---34-:R-:W-:Y:S06]  /*9cb0*/  @!P2 BRA `(.L_x_9332) ;  /* 0x00000000004ca947 */ /* 0x018fec0003800000 */
[----:B------:R-:W-:Y:S01]  /*9cc0*/  IADD3 R35, R0, R204, -R205 ;  /* 0x000000cc00237210 */ /* 0x000fe20007ffe8cd */
        /* <DEDUP_REMOVED lines=10> */
.L_x_9334:
[----:B------:R-:W-:-:S13]  /*9d70*/  ISETP.NE.AND P2, PT, R181, 0x1, PT ;  /* 0x00000001b500780c */ /* 0x000fda0003f45270 */
[----:B------:R-:W1:Y:S02]  /*9d80*/  @P2 LDC.64 R70, c[0x0][0x9e8] ;  /* 0x00027a00ff462b82 */ /* 0x000e640000000a00 */
[----:B-1----:R-:W-:-:S05]  /*9d90*/  @P2 IMAD.HI.U32 R38, R35, R70, RZ ;  /* 0x0000004623262227 */ /* 0x002fca00078e00ff */
[----:B------:R-:W-:-:S07]  /*9da0*/  @P2 SHF.R.U32.HI R35, RZ, R71, R38 ;  /* 0x00000047ff232219 */ /* 0x000fce0000011626 */
.L_x_9335:
[----:B------:R-:W-:Y:S05]  /*9db0*/  BSYNC B0 ;  /* 0x0000000000007941 */ /* 0x000fea0003800000 */
.L_x_9333:
[----:B------:R-:W-:-:S05]  /*9dc0*/  IMAD R38, R35, R181, R62 ;  /* 0x000000b523267224 */ /* 0x000fca00078e023e */
[----:B------:R-:W-:Y:S02]  /*9dd0*/  VIMNMX R33, R33, R38, !PT ;  /* 0x0000002621217248 */ /* 0x000fe40007fe0100 */
[----:B------:R-:W-:-:S07]  /*9de0*/  VIADDMNMX R36, R38, R181, R36, PT ;  /* 0x000000b526247246 */ /* 0x000fce0003800124 */
.L_x_9332:
[C---:B------:R-:W-:Y:S02]  /*9df0*/  ISETP.GE.AND P2, PT, R58.reuse, 0x2, PT ;  /* 0x000000023a00780c */ /* 0x040fe40003f46270 */
[----:B------:R-:W-:Y:S02]  /*9e00*/  ISETP.GE.AND P4, PT, R58, 0x9, PT ;  /* 0x000000093a00780c */ /* 0x000fe40003f86270 */
[----:B------:R-:W-:Y:S02]  /*9e10*/  ISETP.GT.AND P3, PT, R33, 0x1, !P2 ;  /* 0x000000012100780c */ /* 0x000fe40005764270 */
[----:B------:R-:W-:Y:S02]  /*9e20*/  P2R R38, PR, RZ, 0x10 ;  /* 0x00000010ff267803 */ /* 0x000fe40000000000 */
[----:B------:R-:W-:Y:S02]  /*9e30*/  ISETP.LT.OR P3, PT, R36, 0x2, P3 ;  /* 0x000000022400780c */ /* 0x000fe40001f61670 */
[----:B------:R-:W-:-:S02]  /*9e40*/  ISETP.GE.AND P6, PT, R58, 0x1, PT ;  /* 0x000000013a00780c */ /* 0x000fc40003fc6270 */
[----:B------:R-:W-:Y:S02]  /*9e50*/  FSEL R98, R73, -INF , !P3 ;  /* 0xff80000049627808 */ /* 0x000fe40005800000 */
[----:B------:R-:W-:Y:S02]  /*9e60*/  ISETP.GT.AND P3, PT, R33, 0x8, !P4 ;  /* 0x000000082100780c */ /* 0x000fe40006764270 */
[----:B------:R-:W-:Y:S02]  /*9e70*/  ISETP.GE.AND P4, PT, R58, 0xa, PT ;  /* 0x0000000a3a00780c */ /* 0x000fe40003f86270 */
[----:B------:R-:W-:Y:S02]  /*9e80*/  ISETP.LT.OR P3, PT, R36, 0x9, P3 ;  /* 0x000000092400780c */ /* 0x000fe40001f61670 */
[----:B------:R-:W-:Y:S02]  /*9e90*/  P2R R69, PR, RZ, 0x10 ;  /* 0x00000010ff457803 */ /* 0x000fe40000000000 */
[----:B------:R-:W-:-:S02]  /*9ea0*/  FSEL R154, R74, -INF , !P3 ;  /* 0xff8000004a9a7808 */ /* 0x000fc40005800000 */
[----:B------:R-:W-:Y:S02]  /*9eb0*/  ISETP.GT.AND P3, PT, R33, 0x9, !P4 ;  /* 0x000000092100780c */ /* 0x000fe40006764270 */
[----:B------:R-:W-:Y:S02]  /*9ec0*/  ISETP.GE.AND P4, PT, R58, 0x11, PT ;  /* 0x000000113a00780c */ /* 0x000fe40003f86270 */
[----:B------:R-:W-:Y:S02]  /*9ed0*/  ISETP.LT.OR P3, PT, R36, 0xa, P3 ;  /* 0x0000000a2400780c */ /* 0x000fe40001f61670 */
[----:B------:R-:W-:Y:S02]  /*9ee0*/  P2R R71, PR, RZ, 0x10 ;  /* 0x00000010ff477803 */ /* 0x000fe40000000000 */
[----:B------:R-:W-:Y:S02]  /*9ef0*/  FSEL R100, R75, -INF , !P3 ;  /* 0xff8000004b647808 */ /* 0x000fe40005800000 */
[----:B------:R-:W-:-:S02]  /*9f00*/  ISETP.GT.AND P3, PT, R33, 0x10, !P4 ;  /* 0x000000102100780c */ /* 0x000fc40006764270 */
[----:B------:R-:W-:Y:S02]  /*9f10*/  ISETP.GE.AND P4, PT, R58, 0x12, PT ;  /* 0x000000123a00780c */ /* 0x000fe40003f86270 */
[----:B------:R-:W-:Y:S02]  /*9f20*/  ISETP.LT.OR P3, PT, R36, 0x11, P3 ;  /* 0x000000112400780c */ /* 0x000fe40001f61670 */
[----:B------:R-:W-:Y:S02]  /*9f30*/  P2R R73, PR, RZ, 0x10 ;  /* 0x00000010ff497803 */ /* 0x000fe40000000000 */
[----:B0-----:R-:W-:Y:S02]  /*9f40*/  FSEL R156, R76, -INF , !P3 ;  /* 0xff8000004c9c7808 */ /* 0x001fe40005800000 */
[----:B------:R-:W-:Y:S02]  /*9f50*/  ISETP.GT.AND P3, PT, R33, 0x11, !P4 ;  /* 0x000000112100780c */ /* 0x000fe40006764270 */
[----:B------:R-:W-:-:S02]  /*9f60*/  ISETP.GE.AND P4, PT, R58, 0x19, PT ;  /* 0x000000193a00780c */ /* 0x000fc40003f86270 */
[----:B------:R-:W-:Y:S02]  /*9f70*/  ISETP.LT.OR P3, PT, R36, 0x12, P3 ;  /* 0x000000122400780c */ /* 0x000fe40001f61670 */
[----:B------:R-:W-:Y:S02]  /*9f80*/  P2R R75, PR, RZ, 0x10 ;  /* 0x00000010ff4b7803 */ /* 0x000fe40000000000 */
[----:B------:R-:W-:Y:S02]  /*9f90*/  FSEL R102, R77, -INF , !P3 ;  /* 0xff8000004d667808 */ /* 0x000fe40005800000 */
[----:B------:R-:W-:Y:S02]  /*9fa0*/  ISETP.GT.AND P3, PT, R33, 0x18, !P4 ;  /* 0x000000182100780c */ /* 0x000fe40006764270 */
[----:B------:R-:W-:Y:S02]  /*9fb0*/  ISETP.GE.AND P4, PT, R58, 0x1a, PT ;  /* 0x0000001a3a00780c */ /* 0x000fe40003f86270 */
[----:B------:R-:W-:-:S02]  /*9fc0*/  ISETP.LT.OR P3, PT, R36, 0x19, P3 ;  /* 0x000000192400780c */ /* 0x000fc40001f61670 */
[----:B------:R-:W-:Y:S02]  /*9fd0*/  P2R R77, PR, RZ, 0x10 ;  /* 0x00000010ff4d7803 */ /* 0x000fe40000000000 */
[----:B------:R-:W-:Y:S02]  /*9fe0*/  FSEL R158, R78, -INF , !P3 ;  /* 0xff8000004e9e7808 */ /* 0x000fe40005800000 */
[----:B------:R-:W-:Y:S02]  /*9ff0*/  ISETP.GT.AND P3, PT, R33, 0x19, !P4 ;  /* 0x000000192100780c */ /* 0x000fe40006764270 */
[----:B------:R-:W-:Y:S02]  /*a000*/  ISETP.GE.AND P4, PT, R58, 0x21, PT ;  /* 0x000000213a00780c */ /* 0x000fe40003f86270 */
[----:B------:R-:W-:Y:S02]  /*a010*/  ISETP.LT.OR P3, PT, R36, 0x1a, P3 ;  /* 0x0000001a2400780c */ /* 0x000fe40001f61670 */
[----:B------:R-:W-:-:S02]  /*a020*/  P2R R76, PR, RZ, 0x10 ;  /* 0x00000010ff4c7803 */ /* 0x000fc40000000000 */
        /* <DEDUP_REMOVED lines=8> */
[----:B------:R-:W-:-:S04]  /*a0b0*/  ISETP.LT.OR P3, PT, R36, 0x22, P3 ;  /* 0x000000222400780c */ /* 0x000fc80001f61670 */
        /* <DEDUP_REMOVED lines=73> */
[----:B------:R-:W-:Y:S02]  /*a550*/  ISETP.GE.AND P5, PT, R181, 0x1, PT ;  /* 0x00000001b500780c */ /* 0x000fe40003fa6270 */
[----:B------:R-:W-:-:S11]  /*a560*/  IADD3 R33, R67, 0x8, R0 ;  /* 0x0000000843217810 */ /* 0x000fd60007ffe000 */
[----:B------:R-:W-:Y:S05]  /*a570*/  @!P5 BRA `(.L_x_9336) ;  /* 0x000000000050d947 */ /* 0x000fea0003800000 */
[----:B------:R-:W-:Y:S01]  /*a580*/  IADD3 R35, R0, R204, -R205 ;  /* 0x000000cc00237210 */ /* 0x000fe20007ffe8cd */
[----:B------:R-:W-:Y:S04]  /*a590*/  BSSY B0, `(.L_x_9337) ;  /* 0x000000f000007945 */ /* 0x000fe80003800000 */
        /* <DEDUP_REMOVED lines=10> */
.L_x_9338:
[----:B------:R-:W-:-:S13]  /*a640*/  ISETP.NE.AND P5, PT, R181, 0x1, PT ;  /* 0x00000001b500780c */ /* 0x000fda0003fa5270 */
[----:B------:R-:W0:Y:S02]  /*a650*/  @P5 LDC.64 R36, c[0x0][0x9e8] ;  /* 0x00027a00ff245b82 */ /* 0x000e240000000a00 */
[----:B0-----:R-:W-:-:S05]  /*a660*/  @P5 IMAD.HI.U32 R36, R35, R36, RZ ;  /* 0x0000002423245227 */ /* 0x001fca00078e00ff */
[----:B------:R-:W-:-:S07]  /*a670*/  @P5 SHF.R.U32.HI R35, RZ, R37, R36 ;  /* 0x00000025ff235219 */ /* 0x000fce0000011624 */
.L_x_9339:
[----:B------:R-:W-:Y:S05]  /*a680*/  BSYNC B0 ;  /* 0x0000000000007941 */ /* 0x000fea0003800000 */
.L_x_9337:
[----:B------:R-:W-:-:S05]  /*a690*/  IMAD R36, R35, R181, R62 ;  /* 0x000000b523247224 */ /* 0x000fca00078e023e */
[----:B------:R-:W-:Y:S02]  /*a6a0*/  VIMNMX R33, R33, R36, !PT ;  /* 0x0000002421217248 */ /* 0x000fe40007fe0100 */
[----:B------:R-:W-:-:S07]  /*a6b0*/  VIADDMNMX R96, R36, R181, R96, PT ;  /* 0x000000b524607246 */ /* 0x000fce0003800160 */
.L_x_9336:
[C---:B------:R-:W-:Y:S01]  /*a6c0*/  ISETP.GT.AND P2, PT, R33.reuse, 0x1, !P2 ;  /* 0x000000012100780c */ /* 0x040fe20005744270 */
[----:B------:R-:W-:Y:S01]  /*a6d0*/  ULDC UR4, c[0x0][0x988] ;  /* 0x0002620000047ab9 */ /* 0x000fe20000000800 */
[----:B------:R-:W-:Y:S01]  /*a6e0*/  ISETP.NE.AND P5, PT, R76, RZ, PT ;  /* 0x000000ff4c00720c */ /* 0x000fe20003fa5270 */
[----:B------:R-:W-:Y:S01]  /*a6f0*/  IMAD.U32 R177, RZ, RZ, UR4 ;  /* 0x00000004ffb17e24 */ /* 0x000fe2000f8e00ff */
[----:B------:R-:W-:Y:S02]  /*a700*/  ISETP.LT.OR P2, PT, R96, 0x2, P2 ;  /* 0x000000026000780c */ /* 0x000fe40001741670 */
[----:B------:R-:W-:Y:S02]  /*a710*/  ISETP.GT.AND P6, PT, R33, RZ, !P6 ;  /* 0x000000ff2100720c */ /* 0x000fe400077c4270 */
[----:B------:R-:W-:Y:S02]  /*a720*/  FSEL R84, R4, -INF , !P2 ;  /* 0xff80000004547808 */ /* 0x000fe40005000000 */
[----:B------:R-:W-:-:S02]  /*a730*/  ISETP.NE.AND P2, PT, R38, RZ, PT ;  /* 0x000000ff2600720c */ /* 0x000fc40003f45270 */
[C---:B------:R-:W-:Y:S02]  /*a740*/  ISETP.LT.OR P6, PT, R96.reuse, 0x1, P6 ;  /* 0x000000016000780c */ /* 0x040fe400037c1670 */
[----:B------:R-:W-:Y:S02]  /*a750*/  ISETP.GT.AND P2, PT, R33, 0x8, !P2 ;  /* 0x000000082100780c */ /* 0x000fe40005744270 */
[----:B------:R-:W-:Y:S02]  /*a760*/  FSEL R35, R3, -INF , !P6 ;  /* 0xff80000003237808 */ /* 0x000fe40007000000 */
        /* <DEDUP_REMOVED lines=36> */
[----:B------:R-:W-:Y:S02]  /*a9b0*/  FMNMX.FTZ R3, R66, R3, !PT ;  /* 0x0000000342037209 */ /* 0x000fe40007810000 */
[----:B------:R-:W-:Y:S02]  /*a9c0*/  FSEL R62, R28, -INF , !P2 ;  /* 0xff8000001c3e7808 */ /* 0x000fe40005000000 */
[----:B------:R-:W-:-:S02]  /*a9d0*/  ISETP.GT.AND P2, PT, R33, 0x20, !P5 ;  /* 0x000000202100780c */ /* 0x000fc40006f44270 */
[----:B------:R-:W-:Y:S02]  /*a9e0*/  ISETP.NE.AND P5, PT, R44, RZ, PT ;  /* 0x000000ff2c00720c */ /* 0x000fe40003fa5270 */
        /* <DEDUP_REMOVED lines=17> */
[----:B------:R-:W-:Y:S01]  /*ab00*/  ISETP.NE.AND P2, PT, R83, RZ, PT ;  /* 0x000000ff5300720c */ /* 0x000fe20003f45270 */
[----:B------:R-:W0:Y:S01]  /*ab10*/  SHFL.BFLY PT, R10, R3, 0x2, 0x1f ;  /* 0x0c401f00030a7f89 */ /* 0x000e2200000e0000 */
[C---:B------:R-:W-:Y:S02]  /*ab20*/  ISETP.GT.AND P3, PT, R33.reuse, 0x51, !P3 ;  /* 0x000000512100780c */ /* 0x040fe40005f64270 */
[C---:B------:R-:W-:Y:S02]  /*ab30*/  ISETP.GT.AND P2, PT, R33.reuse, 0x29, !P2 ;  /* 0x000000292100780c */ /* 0x040fe40005744270 */
[----:B------:R-:W-:Y:S02]  /*ab40*/  ISETP.GT.AND P4, PT, R33, 0x58, !P4 ;  /* 0x000000582100780c */ /* 0x000fe40006784270 */
[C---:B------:R-:W-:Y:S02]  /*ab50*/  ISETP.LT.OR P2, PT, R96.reuse, 0x2a, P2 ;  /* 0x0000002a6000780c */ /* 0x040fe40001741670 */
[----:B------:R-:W-:-:S02]  /*ab60*/  ISETP.LT.OR P3, PT, R96, 0x52, P3 ;  /* 0x000000526000780c */ /* 0x000fc40001f61670 */
[----:B------:R-:W-:Y:S02]  /*ab70*/  FSEL R40, R40, -INF , !P2 ;  /* 0xff80000028287808 */ /* 0x000fe40005000000 */
[----:B------:R-:W-:Y:S02]  /*ab80*/  ISETP.NE.AND P2, PT, R45, RZ, PT ;  /* 0x000000ff2d00720c */ /* 0x000fe40003f45270 */
[----:B------:R-:W-:Y:S02]  /*ab90*/  ISETP.LT.OR P4, PT, R96, 0x59, P4 ;  /* 0x000000596000780c */ /* 0x000fe40002781670 */
[----:B------:R-:W-:-:S04]  /*aba0*/  ISETP.GT.AND P2, PT, R33, 0x30, !P2 ;  /* 0x000000302100780c */ /* 0x000fc80005744270 */
[----:B------:R-:W-:Y:S02]  /*abb0*/  ISETP.LT.OR P2, PT, R96, 0x31, P2 ;  /* 0x000000316000780c */ /* 0x000fe40001741670 */
[----:B0-----:R-:W-:Y:S02]  /*abc0*/  FMNMX.FTZ R25, R3, R10, !PT ;  /* 0x0000000a03197209 */ /* 0x001fe40007810000 */
[----:B------:R-:W-:Y:S02]  /*abd0*/  FSEL R38, R39, -INF , !P2 ;  /* 0xff80000027267808 */ /* 0x000fe40005000000 */
[----:B------:R-:W-:Y:S01]  /*abe0*/  ISETP.NE.AND P2, PT, R85, RZ, PT ;  /* 0x000000ff5500720c */ /* 0x000fe20003f45270 */
[----:B------:R-:W0:Y:S01]  /*abf0*/  SHFL.BFLY PT, R10, R25, 0x1, 0x1f ;  /* 0x0c201f00190a7f89 */ /* 0x000e2200000e0000 */
[----:B------:R-:W-:Y:S02]  /*ac00*/  FMNMX.FTZ R3, R35, R84, !PT ;  /* 0x0000005423037209 */ /* 0x000fe40007810000 */
[----:B------:R-:W-:-:S02]  /*ac10*/  ISETP.GT.AND P2, PT, R33, 0x31, !P2 ;  /* 0x000000312100780c */ /* 0x000fc40005744270 */
[----:B------:R-:W-:Y:S02]  /*ac20*/  FMNMX.FTZ R3, R80, R3, !PT ;  /* 0x0000000350037209 */ /* 0x000fe40007810000 */
[----:B------:R-:W-:Y:S02]  /*ac30*/  ISETP.LT.OR P2, PT, R96, 0x32, P2 ;  /* 0x000000326000780c */ /* 0x000fe40001741670 */
        /* <DEDUP_REMOVED lines=34> */
[----:B------:R-:W-:Y:S02]  /*ae60*/  FMNMX.FTZ R27, R58, R25, !PT ;  /* 0x000000193a1b7209 */ /* 0x000fe40007810000 */
[----:B------:R-:W-:Y:S01]  /*ae70*/  ISETP.GT.AND P2, PT, R33, 0x50, !P5 ;  /* 0x000000502100780c */ /* 0x000fe20006f44270 */
[--C-:B------:R-:W-:Y:S01]  /*ae80*/  FFMA.FTZ R37, R98, R177, -R39.reuse ;  /* 0x000000b162257223 */ /* 0x100fe20000010827 */
[----:B------:R-:W-:Y:S01]  /*ae90*/  FMNMX.FTZ R27, R44, R27, !PT ;  /* 0x0000001b2c1b7209 */ /* 0x000fe20007810000 */
[--C-:B------:R-:W-:Y:S01]  /*aea0*/  FFMA.FTZ R43, R102, R177, -R39.reuse ;  /* 0x000000b1662b7223 */ /* 0x100fe20000010827 */
[----:B------:R-:W-:Y:S01]  /*aeb0*/  ISETP.LT.OR P2, PT, R96, 0x51, P2 ;  /* 0x000000516000780c */ /* 0x000fe20001741670 */
[----:B------:R0:W-:Y:S01]  /*aec0*/  MUFU.EX2 R3, R37 ;  /* 0x0000002500037308 */ /* 0x0001e20000000800 */
[----:B------:R-:W-:Y:S01]  /*aed0*/  FMNMX.FTZ R27, R42, R27, !PT ;  /* 0x0000001b2a1b7209 */ /* 0x000fe20007810000 */
[-CC-:B------:R-:W-:Y:S01]  /*aee0*/  FFMA.FTZ R41, R100, R177.reuse, -R39.reuse ;  /* 0x000000b164297223 */ /* 0x180fe20000010827 */
[----:B------:R-:W-:Y:S01]  /*aef0*/  ISETP.NE.AND P5, PT, R65, RZ, PT ;  /* 0x000000ff4100720c */ /* 0x000fe20003fa5270 */
[--C-:B------:R-:W-:Y:S01]  /*af00*/  FFMA.FTZ R94, R94, R177, -R39.reuse ;  /* 0x000000b15e5e7223 */ /* 0x100fe20000010827 */
[----:B------:R-:W-:Y:S01]  /*af10*/  FMNMX.FTZ R27, R40, R27, !PT ;  /* 0x0000001b281b7209 */ /* 0x000fe20007810000 */
[--C-:B------:R-:W-:Y:S01]  /*af20*/  FFMA.FTZ R152, R152, R177, -R39.reuse ;  /* 0x000000b198987223 */ /* 0x100fe20000010827 */
[----:B------:R-:W-:Y:S01]  /*af30*/  FSEL R34, R34, -INF , !P2 ;  /* 0xff80000022227808 */ /* 0x000fe20005000000 */
[----:B------:R-:W-:Y:S01]  /*af40*/  MUFU.EX2 R25, R41 ;  /* 0x0000002900197308 */ /* 0x000fe20000000800 */
[----:B0-----:R-:W-:Y:S01]  /*af50*/  FMNMX.FTZ R37, R38, R27, !PT ;  /* 0x0000001b26257209 */ /* 0x001fe20007810000 */
[-CC-:B------:R-:W-:Y:S01]  /*af60*/  FFMA.FTZ R154, R154, R177.reuse, -R39.reuse ;  /* 0x000000b19a9a7223 */ /* 0x180fe20000010827 */
        /* <DEDUP_REMOVED lines=15> */
[-CC-:B0-----:R-:W-:Y:S01]  /*b060*/  FFMA.FTZ R43, R92, R177.reuse, -R39.reuse ;  /* 0x000000b15c2b7223 */ /* 0x181fe20000010827 */
        /* <DEDUP_REMOVED lines=8> */
[----:B-1----:R-:W-:Y:S01]  /*b0f0*/  FSEL R94, R29, -INF , !P2 ;  /* 0xff8000001d5e7808 */ /* 0x002fe20005000000 */
[--C-:B------:R-:W-:Y:S01]  /*b100*/  FFMA.FTZ R29, R86, R177, -R39.reuse ;  /* 0x000000b1561d7223 */ /* 0x100fe20000010827 */
[----:B------:R-:W-:Y:S01]  /*b110*/  FMNMX.FTZ R37, R4, R37, !PT ;  /* 0x0000002504257209 */ /* 0x000fe20007810000 */
[-CC-:B------:R-:W-:Y:S01]  /*b120*/  FFMA.FTZ R60, R60, R177.reuse, -R39.reuse ;  /* 0x000000b13c3c7223 */ /* 0x180fe20000010827 */
[--C-:B------:R-:W-:Y:S01]  /*b130*/  FFMA.FTZ R56, R56, R177, -R39.reuse ;  /* 0x000000b138387223 */ /* 0x100fe20000010827 */
[----:B------:R-:W0:Y:S01]  /*b140*/  MUFU.EX2 R152, R152 ;  /* 0x0000009800987308 */ /* 0x000e220000000800 */
[----:B------:R-:W-:Y:S01]  /*b150*/  FMNMX.FTZ R37, R34, R37, !PT ;  /* 0x0000002522257209 */ /* 0x000fe20007810000 */
[-CC-:B------:R-:W-:Y:S01]  /*b160*/  FFMA.FTZ R54, R54, R177.reuse, -R39.reuse ;  /* 0x000000b136367223 */ /* 0x180fe20000010827 */
[-CC-:B------:R-:W-:Y:S01]  /*b170*/  FFMA.FTZ R52, R52, R177.reuse, -R39.reuse ;  /* 0x000000b134347223 */ /* 0x180fe20000010827 */
[--C-:B------:R-:W-:Y:S01]  /*b180*/  FFMA.FTZ R46, R46, R177, -R39.reuse ;  /* 0x000000b12e2e7223 */ /* 0x100fe20000010827 */
[----:B------:R-:W-:Y:S01]  /*b190*/  FMNMX.FTZ R37, R92, R37, !PT ;  /* 0x000000255c257209 */ /* 0x000fe20007810000 */
[----:B------:R-:W-:-:S02]  /*b1a0*/  FFMA.FTZ R39, R50, R177, -R39 ;  /* 0x000000b132277223 */ /* 0x000fc40000010827 */
[----:B------:R-:W1:Y:S01]  /*b1b0*/  MUFU.EX2 R154, R154 ;  /* 0x0000009a009a7308 */ /* 0x000e620000000800 */
[----:B------:R-:W-:-:S04]  /*b1c0*/  FMNMX.FTZ R37, R90, R37, !PT ;  /* 0x000000255a257209 */ /* 0x000fc80007810000 */
[----:B------:R-:W-:-:S03]  /*b1d0*/  FMNMX.FTZ R37, R94, R37, !PT ;  /* 0x000000255e257209 */ /* 0x000fc60007810000 */
[----:B------:R-:W-:Y:S01]  /*b1e0*/  MUFU.EX2 R156, R156 ;  /* 0x0000009c009c7308 */ /* 0x000fe20000000800 */
[----:B0-----:R-:W-:Y:S01]  /*b1f0*/  FADD.FTZ R51, R152, R3 ;  /* 0x0000000398337221 */ /* 0x001fe20000010000 */
[----:B------:R-:W0:Y:S01]  /*b200*/  SHFL.BFLY PT, R86, R37, 0x2, 0x1f ;  /* 0x0c401f0025567f89 */ /* 0x000e2200000e0000 */
[----:B------:R-:W-:-:S05]  /*b210*/  F2FP.F16.F32.PACK_AB R152, R3, R152 ;  /* 0x000000980398723e */ /* 0x000fca00000000ff */
[----:B------:R-:W-:Y:S08]  /*b220*/  MUFU.EX2 R158, R158 ;  /* 0x0000009e009e7308 */ /* 0x000ff00000000800 */
[----:B------:R1:W-:Y:S08]  /*b230*/  MUFU.EX2 R47, R48 ;  /* 0x00000030002f7308 */ /* 0x0003f00000000800 */
[----:B------:R-:W-:Y:S01]  /*b240*/  MUFU.EX2 R43, R43 ;  /* 0x0000002b002b7308 */ /* 0x000fe20000000800 */
[----:B-1----:R-:W-:Y:S01]  /*b250*/  FADD.FTZ R48, R154, R51 ;  /* 0x000000339a307221 */ /* 0x002fe20000010000 */
[----:B0-----:R-:W-:-:S02]  /*b260*/  FMNMX.FTZ R86, R37, R86, !PT ;  /* 0x0000005625567209 */ /* 0x001fc40007810000 */
[C---:B------:R-:W-:Y:S01]  /*b270*/  F2FP.F16.F32.PACK_AB R154, R25.reuse, R154 ;  /* 0x0000009a199a723e */ /* 0x040fe200000000ff */
[----:B------:R-:W-:Y:S02]  /*b280*/  FADD.FTZ R51, R25, R48 ;  /* 0x0000003019337221 */ /* 0x000fe40000010000 */
[----:B------:R-:W0:Y:S01]  /*b290*/  SHFL.BFLY PT, R11, R86, 0x1, 0x1f ;  /* 0x0c201f00560b7f89 */ /* 0x000e2200000e0000 */
[----:B------:R-:W-:Y:S08]  /*b2a0*/  MUFU.EX2 R88, R88 ;  /* 0x0000005800587308 */ /* 0x000ff00000000800 */
[----:B------:R-:W1:Y:S08]  /*b2b0*/  MUFU.EX2 R29, R29 ;  /* 0x0000001d001d7308 */ /* 0x000e700000000800 */
[----:B------:R-:W-:Y:S01]  /*b2c0*/  MUFU.EX2 R82, R82 ;  /* 0x0000005200527308 */ /* 0x000fe20000000800 */
[----:B0-----:R-:W-:-:S07]  /*b2d0*/  FMNMX.FTZ R11, R86, R11, !PT ;  /* 0x0000000b560b7209 */ /* 0x001fce0007810000 */
[----:B------:R-:W0:Y:S01]  /*b2e0*/  MUFU.EX2 R31, R78 ;  /* 0x0000004e001f7308 */ /* 0x000e220000000800 */
[----:B-1----:R-:W-:Y:S02]  /*b2f0*/  F2FP.F16.F32.PACK_AB R162, R29, R88 ;  /* 0x000000581da2723e */ /* 0x002fe400000000ff */
[C---:B------:R-:W-:Y:S01]  /*b300*/  FSETP.NEU.FTZ.AND P2, PT, R11.reuse, -INF , PT ;  /* 0xff8000000b00780b */ /* 0x040fe20003f5d000 */
[----:B------:R-:W-:-:S04]  /*b310*/  FMUL.FTZ R49, R11, R177 ;  /* 0x000000b10b317220 */ /* 0x000fc80000410000 */
[----:B------:R-:W-:Y:S01]  /*b320*/  MUFU.EX2 R74, R74 ;  /* 0x0000004a004a7308 */ /* 0x000fe20000000800 */
        /* <DEDUP_REMOVED lines=24> */
[-CC-:B------:R-:W-:Y:S01]  /*b4b0*/  FFMA.FTZ R34, R34, R177.reuse, -R49.reuse ;  /* 0x000000b122227223 */ /* 0x180fe20000010831 */
[-CC-:B------:R-:W-:Y:S01]  /*b4c0*/  FFMA.FTZ R92, R92, R177.reuse, -R49.reuse ;  /* 0x000000b15c5c7223 */ /* 0x180fe20000010831 */
[-CC-:B------:R-:W-:Y:S01]  /*b4d0*/  FFMA.FTZ R90, R90, R177.reuse, -R49.reuse ;  /* 0x000000b15a5a7223 */ /* 0x180fe20000010831 */
[----:B------:R-:W-:Y:S01]  /*b4e0*/  FFMA.FTZ R49, R94, R177, -R49 ;  /* 0x000000b15e317223 */ /* 0x000fe20000010831 */
[----:B0-----:R-:W-:-:S03]  /*b4f0*/  F2FP.F16.F32.PACK_AB R164, R31, R82 ;  /* 0x000000521fa4723e */ /* 0x001fc600000000ff */
[----:B------:R-:W0:Y:S01]  /*b500*/  MUFU.EX2 R155, R76 ;  /* 0x0000004c009b7308 */ /* 0x000e220000000800 */
[----:B-1----:R-:W-:-:S07]  /*b510*/  F2FP.F16.F32.PACK_AB R153, R84, R35 ;  /* 0x000000235499723e */ /* 0x002fce00000000ff */
[----:B------:R-:W1:Y:S08]  /*b520*/  MUFU.EX2 R72, R72 ;  /* 0x0000004800487308 */ /* 0x000e700000000800 */
[----:B------:R3:W-:Y:S08]  /*b530*/  MUFU.EX2 R161, R44 ;  /* 0x0000002c00a17308 */ /* 0x0007f00000000800 */
[----:B------:R-:W4:Y:S01]  /*b540*/  MUFU.EX2 R157, R68 ;  /* 0x00000044009d7308 */ /* 0x000f220000000800 */
[----:B---3--:R-:W-:Y:S01]  /*b550*/  FADD.FTZ R44, R156, R51 ;  /* 0x000000339c2c7221 */ /* 0x008fe20000010000 */
[----:B------:R-:W-:Y:S01]  /*b560*/  FADD.FTZ R51, R35, R84 ;  /* 0x0000005423337221 */ /* 0x000fe20000010000 */
[----:B------:R-:W-:-:S02]  /*b570*/  F2FP.F16.F32.PACK_AB R156, R27, R156 ;  /* 0x0000009c1b9c723e */ /* 0x000fc400000000ff */
[----:B------:R-:W-:-:S03]  /*b580*/  FADD.FTZ R53, R27, R44 ;  /* 0x0000002c1b357221 */ /* 0x000fc60000010000 */
[----:B------:R-:W3:Y:S01]  /*b590*/  MUFU.EX2 R64, R64 ;  /* 0x0000004000407308 */ /* 0x000ee20000000800 */
[----:B------:R-:W-:Y:S01]  /*b5a0*/  FADD.FTZ R44, R158, R53 ;  /* 0x000000359e2c7221 */ /* 0x000fe20000010000 */
[----:B------:R-:W-:-:S03]  /*b5b0*/  F2FP.F16.F32.PACK_AB R158, R41, R158 ;  /* 0x0000009e299e723e */ /* 0x000fc600000000ff */
[----:B------:R-:W-:-:S03]  /*b5c0*/  FADD.FTZ R44, R41, R44 ;  /* 0x0000002c292c7221 */ /* 0x000fc60000010000 */
[----:B------:R2:W-:Y:S01]  /*b5d0*/  MUFU.EX2 R163, R40 ;  /* 0x0000002800a37308 */ /* 0x0005e20000000800 */
[----:B------:R-:W-:-:S04]  /*b5e0*/  FADD.FTZ R53, R43, R44 ;  /* 0x0000002c2b357221 */ /* 0x000fc80000010000 */
[C---:B------:R-:W-:Y:S01]  /*b5f0*/  FADD.FTZ R53, R160.reuse, R53 ;  /* 0x00000035a0357221 */ /* 0x040fe20000010000 */
[----:B------:R-:W-:Y:S02]  /*b600*/  F2FP.F16.F32.PACK_AB R160, R160, R43 ;  /* 0x0000002ba0a0723e */ /* 0x000fe400000000ff */
[----:B------:R-:W5:Y:S01]  /*b610*/  MUFU.EX2 R159, R62 ;  /* 0x0000003e009f7308 */ /* 0x000f620000000800 */
[----:B--2---:R-:W-:-:S04]  /*b620*/  FADD.FTZ R40, R80, R51 ;  /* 0x0000003350287221 */ /* 0x004fc80000010000 */
[C---:B0-----:R-:W-:Y:S01]  /*b630*/  FADD.FTZ R51, R155.reuse, R40 ;  /* 0x000000289b337221 */ /* 0x041fe20000010000 */
[----:B------:R-:W-:Y:S02]  /*b640*/  F2FP.F16.F32.PACK_AB R155, R155, R80 ;  /* 0x000000509b9b723e */ /* 0x000fe400000000ff */
[----:B------:R-:W0:Y:S08]  /*b650*/  MUFU.EX2 R58, R58 ;  /* 0x0000003a003a7308 */ /* 0x000e300000000800 */
[----:B------:R1:W-:Y:S08]  /*b660*/  MUFU.EX2 R165, R36 ;  /* 0x0000002400a57308 */ /* 0x0003f00000000800 */
[----:B------:R-:W2:Y:S01]  /*b670*/  MUFU.EX2 R42, R42 ;  /* 0x0000002a002a7308 */ /* 0x000ea20000000800 */
[----:B-1----:R-:W-:-:S04]  /*b680*/  FADD.FTZ R36, R72, R51 ;  /* 0x0000003348247221 */ /* 0x002fc80000010000 */
[C---:B----4-:R-:W-:Y:S01]  /*b690*/  FADD.FTZ R51, R157.reuse, R36 ;  /* 0x000000249d337221 */ /* 0x050fe20000010000 */
[----:B------:R-:W-:Y:S02]  /*b6a0*/  F2FP.F16.F32.PACK_AB R157, R157, R72 ;  /* 0x000000489d9d723e */ /* 0x000fe400000000ff */
[----:B------:R1:W-:Y:S01]  /*b6b0*/  MUFU.EX2 R167, R26 ;  /* 0x0000001a00a77308 */ /* 0x0003e20000000800 */
[----:B---3--:R-:W-:-:S04]  /*b6c0*/  FADD.FTZ R36, R64, R51 ;  /* 0x0000003340247221 */ /* 0x008fc80000010000 */
[C---:B-----5:R-:W-:Y:S01]  /*b6d0*/  FADD.FTZ R51, R159.reuse, R36 ;  /* 0x000000249f337221 */ /* 0x060fe20000010000 */
[----:B------:R-:W-:Y:S02]  /*b6e0*/  F2FP.F16.F32.PACK_AB R159, R159, R64 ;  /* 0x000000409f9f723e */ /* 0x000fe400000000ff */
[----:B------:R-:W3:Y:S01]  /*b6f0*/  MUFU.EX2 R33, R70 ;  /* 0x0000004600217308 */ /* 0x000ee20000000800 */
[----:B-1----:R-:W-:-:S04]  /*b700*/  FADD.FTZ R26, R88, R53 ;  /* 0x00000035581a7221 */ /* 0x002fc80000010000 */
[----:B------:R-:W-:Y:S01]  /*b710*/  FADD.FTZ R53, R29, R26 ;  /* 0x0000001a1d357221 */ /* 0x000fe20000010000 */
[----:B0-----:R-:W-:Y:S02]  /*b720*/  FADD.FTZ R26, R58, R51 ;  /* 0x000000333a1a7221 */ /* 0x001fe40000010000 */
[----:B------:R-:W0:Y:S01]  /*b730*/  MUFU.EX2 R38, R38 ;  /* 0x0000002600267308 */ /* 0x000e220000000800 */
[----:B------:R-:W-:Y:S01]  /*b740*/  FADD.FTZ R36, R82, R53 ;  /* 0x0000003552247221 */ /* 0x000fe20000010000 */
[C---:B------:R-:W-:Y:S01]  /*b750*/  FADD.FTZ R51, R161.reuse, R26 ;  /* 0x0000001aa1337221 */ /* 0x040fe20000010000 */
[----:B------:R-:W-:Y:S02]  /*b760*/  F2FP.F16.F32.PACK_AB R161, R161, R58 ;  /* 0x0000003aa1a1723e */ /* 0x000fe400000000ff */
[----:B------:R-:W-:Y:S01]  /*b770*/  FADD.FTZ R53, R31, R36 ;  /* 0x000000241f357221 */ /* 0x000fe20000010000 */
[----:B--2---:R-:W-:Y:S02]  /*b780*/  FADD.FTZ R26, R42, R51 ;  /* 0x000000332a1a7221 */ /* 0x004fe40000010000 */
[----:B------:R-:W-:Y:S01]  /*b790*/  MUFU.EX2 R66, R66 ;  /* 0x0000004200427308 */ /* 0x000fe20000000800 */
[----:B---3--:R-:W-:Y:S01]  /*b7a0*/  F2FP.F16.F32.PACK_AB R166, R33, R74 ;  /* 0x0000004a21a6723e */ /* 0x008fe200000000ff */
[C---:B------:R-:W-:Y:S01]  /*b7b0*/  FADD.FTZ R51, R163.reuse, R26 ;  /* 0x0000001aa3337221 */ /* 0x040fe20000010000 */
[----:B------:R-:W-:-:S05]  /*b7c0*/  F2FP.F16.F32.PACK_AB R163, R163, R42 ;  /* 0x0000002aa3a3723e */ /* 0x000fca00000000ff */
[----:B------:R-:W1:Y:S01]  /*b7d0*/  MUFU.EX2 R37, R60 ;  /* 0x0000003c00257308 */ /* 0x000e620000000800 */
[----:B0-----:R-:W-:-:S04]  /*b7e0*/  FADD.FTZ R26, R38, R51 ;  /* 0x00000033261a7221 */ /* 0x001fc80000010000 */
[C---:B------:R-:W-:Y:S01]  /*b7f0*/  FADD.FTZ R3, R165.reuse, R26 ;  /* 0x0000001aa5037221 */ /* 0x040fe20000010000 */
[----:B------:R-:W-:Y:S02]  /*b800*/  F2FP.F16.F32.PACK_AB R165, R165, R38 ;  /* 0x00000026a5a5723e */ /* 0x000fe400000000ff */
[----:B------:R-:W-:Y:S08]  /*b810*/  MUFU.EX2 R24, R24 ;  /* 0x0000001800187308 */ /* 0x000ff00000000800 */
[----:B------:R-:W0:Y:S01]  /*b820*/  MUFU.EX2 R56, R56 ;  /* 0x0000003800387308 */ /* 0x000e220000000800 */
[----:B-1----:R-:W-:-:S07]  /*b830*/  F2FP.F16.F32.PACK_AB R168, R37, R66 ;  /* 0x0000004225a8723e */ /* 0x002fce00000000ff */
[----:B------:R1:W-:Y:S08]  /*b840*/  MUFU.EX2 R169, R28 ;  /* 0x0000001c00a97308 */ /* 0x0003f00000000800 */
[----:B------:R-:W2:Y:S01]  /*b850*/  MUFU.EX2 R45, R54 ;  /* 0x00000036002d7308 */ /* 0x000ea20000000800 */
[----:B-1----:R-:W-:-:S04]  /*b860*/  FADD.FTZ R28, R74, R53 ;  /* 0x000000354a1c7221 */ /* 0x002fc80000010000 */
[----:B------:R-:W-:-:S03]  /*b870*/  FADD.FTZ R53, R33, R28 ;  /* 0x0000001c21357221 */ /* 0x000fc60000010000 */
[----:B------:R-:W-:Y:S01]  /*b880*/  MUFU.EX2 R32, R32 ;  /* 0x0000002000207308 */ /* 0x000fe20000000800 */
[----:B------:R-:W-:-:S04]  /*b890*/  FADD.FTZ R28, R66, R53 ;  /* 0x00000035421c7221 */ /* 0x000fc80000010000 */
[----:B------:R-:W-:-:S03]  /*b8a0*/  FADD.FTZ R25, R37, R28 ;  /* 0x0000001c25197221 */ /* 0x000fc60000010000 */
[----:B------:R-:W1:Y:S01]  /*b8b0*/  MUFU.EX2 R52, R52 ;  /* 0x0000003400347308 */ /* 0x000e620000000800 */
[----:B0-----:R-:W-:Y:S01]  /*b8c0*/  FADD.FTZ R26, R56, R25 ;  /* 0x00000019381a7221 */ /* 0x001fe20000010000 */
[----:B--2---:R-:W-:-:S03]  /*b8d0*/  F2FP.F16.F32.PACK_AB R170, R45, R56 ;  /* 0x000000382daa723e */ /* 0x004fc600000000ff */
[----:B------:R-:W-:-:S03]  /*b8e0*/  FADD.FTZ R25, R45, R26 ;  /* 0x0000001a2d197221 */ /* 0x000fc60000010000 */
[----:B------:R-:W0:Y:S08]  /*b8f0*/  MUFU.EX2 R30, R30 ;  /* 0x0000001e001e7308 */ /* 0x000e300000000800 */
[----:B------:R2:W-:Y:S01]  /*b900*/  MUFU.EX2 R171, R4 ;  /* 0x0000000400ab7308 */ /* 0x0005e20000000800 */
[----:B-1----:R-:W-:Y:S01]  /*b910*/  FADD.FTZ R26, R52, R25 ;  /* 0x00000019341a7221 */ /* 0x002fe20000010000 */
[----:B------:R-:W-:-:S03]  /*b920*/  F2FP.F16.F32.PACK_AB R172, R47, R52 ;  /* 0x000000342fac723e */ /* 0x000fc600000000ff */
[----:B------:R-:W-:-:S03]  /*b930*/  FADD.FTZ R25, R47, R26 ;  /* 0x0000001a2f197221 */ /* 0x000fc60000010000 */
[----:B------:R-:W1:Y:S01]  /*b940*/  MUFU.EX2 R46, R46 ;  /* 0x0000002e002e7308 */ /* 0x000e620000000800 */
        /* <DEDUP_REMOVED lines=8> */
[----:B0-----:R-:W-:Y:S01]  /*b9d0*/  FADD.FTZ R4, R30, R3 ;  /* 0x000000031e047221 */ /* 0x001fe20000010000 */
[----:B-1----:R-:W-:-:S03]  /*b9e0*/  FADD.FTZ R26, R46, R25 ;  /* 0x000000192e1a7221 */ /* 0x002fc60000010000 */
[C---:B------:R-:W-:Y:S01]  /*b9f0*/  FADD.FTZ R3, R171.reuse, R4 ;  /* 0x00000004ab037221 */ /* 0x040fe20000010000 */
[----:B------:R-:W-:Y:S02]  /*ba00*/  F2FP.F16.F32.PACK_AB R171, R171, R30 ;  /* 0x0000001eabab723e */ /* 0x000fe400000000ff */
[----:B------:R-:W0:Y:S01]  /*ba10*/  MUFU.EX2 R173, R92 ;  /* 0x0000005c00ad7308 */ /* 0x000e220000000800 */
[C---:B--2---:R-:W-:Y:S01]  /*ba20*/  FADD.FTZ R4, R39.reuse, R26 ;  /* 0x0000001a27047221 */ /* 0x044fe20000010000 */
[----:B------:R-:W-:-:S06]  /*ba30*/  F2FP.F16.F32.PACK_AB R174, R39, R46 ;  /* 0x0000002e27ae723e */ /* 0x000fcc00000000ff */
[----:B------:R-:W1:Y:S01]  /*ba40*/  MUFU.EX2 R90, R90 ;  /* 0x0000005a005a7308 */ /* 0x000e620000000800 */
[----:B---3--:R-:W-:-:S07]  /*ba50*/  FADD.FTZ R26, R34, R3 ;  /* 0x00000003221a7221 */ /* 0x008fce0000010000 */
[----:B------:R-:W2:Y:S01]  /*ba60*/  MUFU.EX2 R49, R49 ;  /* 0x0000003100317308 */ /* 0x000ea20000000800 */
[C---:B0-----:R-:W-:Y:S01]  /*ba70*/  FADD.FTZ R3, R173.reuse, R26 ;  /* 0x0000001aad037221 */ /* 0x041fe20000010000 */
[----:B------:R-:W-:-:S03]  /*ba80*/  F2FP.F16.F32.PACK_AB R173, R173, R34 ;  /* 0x00000022adad723e */ /* 0x000fc600000000ff */
[----:B-1----:R-:W-:-:S04]  /*ba90*/  FADD.FTZ R24, R90, R3 ;  /* 0x000000035a187221 */ /* 0x002fc80000010000 */
[C---:B--2---:R-:W-:Y:S01]  /*baa0*/  FADD.FTZ R3, R49.reuse, R24 ;  /* 0x0000001831037221 */ /* 0x044fe20000010000 */
[----:B------:R-:W-:Y:S01]  /*bab0*/  F2FP.F16.F32.PACK_AB R175, R49, R90 ;  /* 0x0000005a31af723e */ /* 0x000fe200000000ff */
[----:B------:R-:W-:Y:S06]  /*bac0*/  @!P0 BRA `(.L_x_9340) ;  /* 0x0000000000048947 */ /* 0x000fec0003800000 */
[----:B------:R-:W-:Y:S01]  /*bad0*/  BPT.TRAP 0x1 ;  /* 0x000000040000795c */ /* 0x000fe20000300000 */
.L_x_9340:
[----:B------:R0:W1:Y:S01]  /*bae0*/  SYNCS.PHASECHK.TRANS64.TRYWAIT P2, [R5+URZ+0x22850], R20 ;  /* 0x02285014050075a7 */ /* 0x000062000804017f */
[----:B------:R-:W-:Y:S05]  /*baf0*/  @!P0 BRA `(.L_x_9341) ;  /* 0x0000000000048947 */ /* 0x000fea0003800000 */
[----:B------:R-:W-:Y:S01]  /*bb00*/  BPT.TRAP 0x1 ;  /* 0x000000040000795c */ /* 0x000fe20000300000 */
.L_x_9341:
[----:B------:R-:W-:Y:S04]  /*bb10*/  BSSY B0, `(.L_x_9342) ;  /* 0x0000004000007945 */ /* 0x000fe80003800000 */
[----:B-1----:R-:W-:Y:S05]  /*bb20*/  @P2 BRA `(.L_x_9343) ;  /* 0x0000000000082947 */ /* 0x002fea0003800000 */
[----:B------:R-:W1:Y:S02]  /*bb30*/  SYNCS.PHASECHK.TRANS64.TRYWAIT P2, [R5+URZ+0x22850], R20 ;  /* 0x02285014050075a7 */ /* 0x000e64000804017f */
[----:B-1----:R-:W-:Y:S05]  /*bb40*/  @!P2 BRA `(.L_x_9344) ;  /* 0x0000013c0078a947 */ /* 0x002fea0003800000 */
.L_x_9343:
[----:B------:R-:W-:Y:S05]  /*bb50*/  BSYNC B0 ;  /* 0x0000000000007941 */ /* 0x000fea0003800000 */
.L_x_9342:
[----:B------:R-:W-:Y:S05]  /*bb60*/  WARPSYNC.ALL ;  /* 0x0000000000007948 */ /* 0x000fea0003800000 */
[----:B01----:R-:W-:Y:S01]  /*bb70*/  VIADD R20, R17, 0x400 ;  /* 0x0000040011147836 */ /* 0x003fe20000000000 */
[----:B------:R0:W-:Y:S01]  /*bb80*/  BAR.SYNC.DEFER_BLOCKING R179, 0x100 ;  /* 0x000400b30000751d */ /* 0x0001e20000010000 */
[----:B------:R-:W-:Y:S01]  /*bb90*/  IMAD.MOV.U32 R183, RZ, RZ, 0x40000040 ;  /* 0x40000040ffb77424 */ /* 0x000fe200078e00ff */
[----:B------:R-:W-:Y:S01]  /*bba0*/  ISETP.GE.AND P2, PT, R181, 0x1, PT ;  /* 0x00000001b500780c */ /* 0x000fe20003f46270 */
[----:B------:R-:W-:Y:S01]  /*bbb0*/  @!P1 VIADD R5, R5, 0x22860 ;  /* 0x0002286005059836 */ /* 0x000fe20000000000 */
[----:B------:R-:W-:Y:S01]  /*bbc0*/  SHF.R.U32.HI R20, RZ, 0x4, R20 ;  /* 0x00000004ff147819 */ /* 0x000fe20000011614 */
[----:B------:R-:W-:Y:S01]  /*bbd0*/  IMAD.IADD R211, R204, 0x1, -R205 ;  /* 0x00000001ccd37824 */ /* 0x000fe200078e0acd */
[----:B------:R-:W-:Y:S01]  /*bbe0*/  R2UR UR7, R183 ;  /* 0x00000000b70772ca */ /* 0x000fe200000e0000 */
[----:B------:R-:W-:Y:S01]  /*bbf0*/  IMAD.MOV.U32 R183, RZ, RZ, 0x40000040 ;  /* 0x40000040ffb77424 */ /* 0x000fe200078e00ff */
[----:B------:R-:W-:-:S02]  /*bc00*/  LOP3.LUT R20, R20, 0x3fff, RZ, 0xc0, !PT ;  /* 0x00003fff14147812 */ /* 0x000fc400078ec0ff */
[----:B------:R-:W-:Y:S02]  /*bc10*/  @!P1 PRMT R5, RZ, 0x654, R5 ;  /* 0x00000654ff059816 */ /* 0x000fe40000000005 */
[----:B------:R-:W-:-:S05]  /*bc20*/  LOP3.LUT R20, R20, 0x3000000, RZ, 0xfc, !PT ;  /* 0x0300000014147812 */ /* 0x000fca00078efcff */
[----:B------:R-:W-:-:S05]  /*bc30*/  IMAD R182, R16, 0xc00, R20 ;  /* 0x00000c0010b67824 */ /* 0x000fca00078e0214 */
[----:B------:R-:W-:Y:S01]  /*bc40*/  R2UR UR6, R182 ;  /* 0x00000000b60672ca */ /* 0x000fe200000e0000 */
[----:B------:R-:W-:-:S12]  /*bc50*/  WARPGROUP.ARRIVE ;  /* 0x00000000000079c5 */ /* 0x000fd80000000000 */
[----:B------:R-:W-:Y:S03]  /*bc60*/  HGMMA.64x256x16.F32 R24, R152, gdesc[UR4].tnspB, RZ, !UPT, gsb0 ;  /* 0x43e0000498187df0 */ /* 0x000fe6000c0008ff */
[----:B------:R-:W-:Y:S02]  /*bc70*/  WARPGROUP.DEPBAR.LE gsb0, 0x0 ;  /* 0x00008000000079c5 */ /* 0x000fe40000010000 */
[----:B------:R-:W-:Y:S01]  /*bc80*/  VIADD R152, R182, 0x80 ;  /* 0x00000080b6987836 */ /* 0x000fe20000000000 */
[----:B------:R-:W-:Y:S01]  /*bc90*/  WARPGROUP.ARRIVE ;  /* 0x00000000000079c5 */ /* 0x000fe20000000000 */
[----:B------:R-:W-:Y:S02]  /*bca0*/  IMAD.MOV.U32 R153, RZ, RZ, 0x40000040 ;  /* 0x40000040ff997424 */ /* 0x000fe400078e00ff */
[----:B------:R-:W-:Y:S01]  /*bcb0*/  IMAD R155, R209, 0x80, R211 ;  /* 0x00000080d19b7824 */ /* 0x000fe200078e02d3 */
[----:B------:R-:W-:Y:S01]  /*bcc0*/  R2UR UR6, R152 ;  /* 0x00000000980672ca */ /* 0x000fe200000e0000 */
[----:B------:R-:W-:Y:S01]  /*bcd0*/  VIADD R152, R182, 0x100 ;  /* 0x00000100b6987836 */ /* 0x000fe20000000000 */
[----:B------:R-:W-:Y:S01]  /*bce0*/  R2UR UR7, R153 ;  /* 0x00000000990772ca */ /* 0x000fe200000e0000 */
[----:B------:R-:W-:-:S02]  /*bcf0*/  IMAD.MOV.U32 R153, RZ, RZ, 0x40000040 ;  /* 0x40000040ff997424 */ /* 0x000fc400078e00ff */
[----:B------:R-:W-:-:S13]  /*bd00*/  IMAD.IADD R180, R155, 0x1, R180 ;  /* 0x000000019bb47824 */ /* 0x000fda00078e02b4 */
        /* <DEDUP_REMOVED lines=31> */
[----:B------:R1:W-:Y:S02]  /*bf00*/  @!P1 SYNCS.ARRIVE.TRANS64.RED.A1T0 RZ, [R5+URZ], RZ ;  /* 0x000000ff05ff99a7 */ /* 0x0003e4000810043f */
[----:B-1----:R-:W-:Y:S01]  /*bf10*/  VIADD R5, R178, 0xfffffffe ;  /* 0xfffffffeb2057836 */ /* 0x002fe20000000000 */
        /* <DEDUP_REMOVED lines=12> */
.L_x_9347:
[----:B------:R-:W-:-:S13]  /*bfe0*/  ISETP.NE.AND P2, PT, R181, 0x1, PT ;  /* 0x00000001b500780c */ /* 0x000fda0003f45270 */
[----:B------:R-:W0:Y:S02]  /*bff0*/  @P2 LDC.64 R152, c[0x0][0x9e8] ;  /* 0x00027a00ff982b82 */ /* 0x000e240000000a00 */
[----:B0-----:R-:W-:-:S05]  /*c000*/  @P2 IMAD.HI.U32 R152, R154, R152, RZ ;  /* 0x000000989a982227 */ /* 0x001fca00078e00ff */
[----:B------:R-:W-:-:S07]  /*c010*/  @P2 SHF.R.U32.HI R154, RZ, R153, R152 ;  /* 0x00000099ff9a2219 */ /* 0x000fce0000011698 */
.L_x_9348:
[----:B------:R-:W-:Y:S05]  /*c020*/  BSYNC B0 ;  /* 0x0000000000007941 */ /* 0x000fea0003800000 */
.L_x_9346:
[----:B------:R-:W-:-:S05]  /*c030*/  IMAD R181, R154, R181, R181 ;  /* 0x000000b59ab57224 */ /* 0x000fca00078e02b5 */
[----:B------:R-:W-:-:S07]  /*c040*/  VIMNMX R180, R180, R181, PT ;  /* 0x000000b5b4b47248 */ /* 0x000fce0003fe0100 */
.L_x_9345:
        /* <DEDUP_REMOVED lines=13> */
[----:B------:R-:W-:-:S04]  /*c120*/  VIMNMX R215, R219, R180, !PT ;  /* 0x000000b4dbd77248 */ /* 0x000fc80007fe0100 */
[----:B------:R-:W-:-:S13]  /*c130*/  ISETP.GE.AND P2, PT, R5, R215, PT ;  /* 0x000000d70500720c */ /* 0x000fda0003f46270 */
[----:B------:R-:W-:Y:S05]  /*c140*/  @!P2 BRA `(.L_x_9349) ;  /* 0x0000003400cca947 */ /* 0x000fea0003800000 */
[----:B------:R-:W-:-:S04]  /*c150*/  IMAD.IADD R214, R0, 0x1, R211 ;  /* 0x0000000100d67824 */ /* 0x000fc800078e02d3 */
[----:B------:R-:W-:-:S07]  /*c160*/  VIADD R208, R214, 0x8 ;  /* 0x00000008d6d07836 */ /* 0x000fce0000000000 */
.L_x_9367:
[----:B------:R-:W-:Y:S01]  /*c170*/  VIADD R16, R16, 0x1 ;  /* 0x0000000110107836 */ /* 0x000fe20000000000 */
[----:B------:R-:W-:Y:S05]  /*c180*/  YIELD ;  /* 0x0000000000007946 */ /* 0x000fea0003800000 */
[----:B------:R-:W-:-:S04]  /*c190*/  ISETP.NE.AND P2, PT, R16, 0x2, PT ;  /* 0x000000021000780c */ /* 0x000fc80003f45270 */
[----:B------:R-:W-:Y:S02]  /*c1a0*/  SEL R153, RZ, 0x1, P2 ;  /* 0x00000001ff997807 */ /* 0x000fe40001000000 */
[----:B------:R-:W-:Y:S02]  /*c1b0*/  SEL R16, R16, RZ, P2 ;  /* 0x000000ff10107207 */ /* 0x000fe40001000000 */
[----:B------:R-:W-:Y:S01]  /*c1c0*/  LOP3.LUT R200, R200, R153, RZ, 0x3c, !PT ;  /* 0x00000099c8c87212 */ /* 0x000fe200078e3cff */
[----:B0-----:R-:W-:Y:S06]  /*c1d0*/  @!P0 BRA `(.L_x_9350) ;  /* 0x0000000000048947 */ /* 0x001fec0003800000 */
[----:B------:R-:W-:Y:S01]  /*c1e0*/  BPT.TRAP 0x1 ;  /* 0x000000040000795c */ /* 0x000fe20000300000 */
.L_x_9350:
[----:B------:R-:W-:Y:S02]  /*c1f0*/  LEA R210, R16, R17, 0x3 ;  /* 0x0000001110d27211 */ /* 0x000fe400078e18ff */
[----:B------:R-:W-:-:S04]  /*c200*/  SHF.L.U32 R207, R200, 0x1f, RZ ;  /* 0x0000001fc8cf7819 */ /* 0x000fc800000006ff */
[----:B------:R0:W1:Y:S01]  /*c210*/  SYNCS.PHASECHK.TRANS64.TRYWAIT P2, [R210+URZ+0x22830], R207 ;  /* 0x022830cfd20075a7 */ /* 0x000062000804017f */
[----:B------:R-:W-:Y:S05]  /*c220*/  @!P0 BRA `(.L_x_9351) ;  /* 0x0000000000048947 */ /* 0x000fea0003800000 */
[----:B------:R-:W-:Y:S01]  /*c230*/  BPT.TRAP 0x1 ;  /* 0x000000040000795c */ /* 0x000fe20000300000 */
.L_x_9351:
[----:B------:R-:W-:Y:S02]  /*c240*/  IMAD R212, R16, 0x300, R21 ;  /* 0x0000030010d47824 */ /* 0x000fe400078e0215 */
[----:B------:R-:W-:Y:S01]  /*c250*/  IMAD.MOV.U32 R213, RZ, RZ, 0x40000040 ;  /* 0x40000040ffd57424 */ /* 0x000fe200078e00ff */
[----:B-1----:R-:W-:Y:S06]  /*c260*/  @P2 BRA `(.L_x_9352) ;  /* 0x0000000000082947 */ /* 0x002fec0003800000 */
[----:B------:R-:W1:Y:S02]  /*c270*/  SYNCS.PHASECHK.TRANS64.TRYWAIT P2, [R210+URZ+0x22830], R207 ;  /* 0x022830cfd20075a7 */ /* 0x000e64000804017f */
[----:B-1----:R-:W-:Y:S05]  /*c280*/  @!P2 BRA `(.L_x_9353) ;  /* 0x0000013400bca947 */ /* 0x002fea0003800000 */
.L_x_9352:
[----:B------:R-:W-:Y:S05]  /*c290*/  WARPSYNC.ALL ;  /* 0x0000000000007948 */ /* 0x000fea0003800000 */
[C---:B------:R-:W-:Y:S01]  /*c2a0*/  R2UR UR6, R212.reuse ;  /* 0x00000000d40672ca */ /* 0x040fe200000e0000 */
[C---:B------:R-:W-:Y:S01]  /*c2b0*/  VIADD R152, R212.reuse, 0x2 ;  /* 0x00000002d4987836 */ /* 0x040fe20000000000 */
[----:B------:R-:W-:Y:S01]  /*c2c0*/  R2UR UR7, R213 ;  /* 0x00000000d50772ca */ /* 0x000fe200000e0000 */
[----:B------:R-:W-:Y:S01]  /*c2d0*/  VIADD R154, R212, 0x4 ;  /* 0x00000004d49a7836 */ /* 0x000fe20000000000 */
[----:B------:R-:W-:Y:S01]  /*c2e0*/  R2UR UR4, R6 ;  /* 0x00000000060472ca */ /* 0x000fe200000e0000 */
[----:B------:R-:W-:Y:S01]  /*c2f0*/  IMAD.MOV.U32 R153, RZ, RZ, 0x40000040 ;  /* 0x40000040ff997424 */ /* 0x000fe200078e00ff */
[----:B------:R-:W-:Y:S01]  /*c300*/  R2UR UR5, R7 ;  /* 0x00000000070572ca */ /* 0x000fe200000e0000 */
[----:B------:R-:W-:Y:S01]  /*c310*/  IMAD.MOV.U32 R155, RZ, RZ, 0x40000040 ;  /* 0x40000040ff9b7424 */ /* 0x000fe200078e00ff */
[----:B------:R-:W-:Y:S01]  /*c320*/  R2UR UR10, R152 ;  /* 0x00000000980a72ca */ /* 0x000fe200000e0000 */
[----:B------:R-:W-:Y:S01]  /*c330*/  VIADD R212, R212, 0x6 ;  /* 0x00000006d4d47836 */ /* 0x000fe20000000000 */
[----:B------:R-:W-:Y:S01]  /*c340*/  R2UR UR11, R153 ;  /* 0x00000000990b72ca */ /* 0x000fe200000e0000 */
[----:B------:R-:W-:Y:S01]  /*c350*/  IMAD.MOV.U32 R213, RZ, RZ, 0x40000040 ;  /* 0x40000040ffd57424 */ /* 0x000fe200078e00ff */
[----:B------:R-:W-:Y:S01]  /*c360*/  R2UR UR14, R154 ;  /* 0x000000009a0e72ca */ /* 0x000fe200000e0000 */
[----:B------:R-:W2:Y:S01]  /*c370*/  S2R R228, SR_TID.X ;  /* 0x0000000000e47919 */ /* 0x000ea20000002100 */
[----:B------:R-:W-:-:S02]  /*c380*/  R2UR UR15, R155 ;  /* 0x000000009b0f72ca */ /* 0x000fc400000e0000 */
[----:B------:R-:W-:Y:S01]  /*c390*/  WARPGROUP.ARRIVE ;  /* 0x00000000000079c5 */ /* 0x000fe20000000000 */
[----:B------:R-:W-:Y:S02]  /*c3a0*/  R2UR UR8, R14 ;  /* 0x000000000e0872ca */ /* 0x000fe400000e0000 */
[----:B------:R-:W-:Y:S02]  /*c3b0*/  R2UR UR9, R15 ;  /* 0x000000000f0972ca */ /* 0x000fe400000e0000 */
[----:B------:R-:W-:Y:S01]  /*c3c0*/  R2UR UR12, R12 ;  /* 0x000000000c0c72ca */ /* 0x000fe200000e0000 */
[----:B------:R-:W-:Y:S01]  /*c3d0*/  HGMMA.64x96x16.F32 R152, gdesc[UR4], RZ, !UPT, gsb0 ;  /* 0x01600000049879f0 */ /* 0x000fe2000c0008ff */
[----:B------:R-:W-:Y:S02]  /*c3e0*/  R2UR UR13, R13 ;  /* 0x000000000d0d72ca */ /* 0x000fe400000e0000 */
[----:B------:R-:W-:Y:S02]  /*c3f0*/  R2UR UR6, R212 ;  /* 0x00000000d40672ca */ /* 0x000fe400000e0000 */
[----:B------:R-:W-:-:S02]  /*c400*/  R2UR UR7, R213 ;  /* 0x00000000d50772ca */ /* 0x000fc400000e0000 */
[----:B------:R-:W-:Y:S02]  /*c410*/  R2UR UR4, R8 ;  /* 0x00000000080472ca */ /* 0x000fe400000e0000 */
[----:B------:R-:W-:Y:S02]  /*c420*/  R2UR UR5, R9 ;  /* 0x00000000090572ca */ /* 0x000fe400000e0000 */
[----:B------:R-:W-:Y:S02]  /*c430*/  LOP3.LUT P2, RZ, R2, 0x100000, RZ, 0xc0, !PT ;  /* 0x0010000002ff7812 */ /* 0x000fe4000784c0ff */
[----:B--2---:R-:W-:Y:S01]  /*c440*/  SHF.R.U32.HI R228, RZ, 0x7, R228 ;  /* 0x00000007ffe47819 */ /* 0x004fe200000116e4 */
        /* <DEDUP_REMOVED lines=26> */
[----:B------:R-:W-:Y:S01]  /*c5f0*/  IADD3 R176, -R228, 0xb, RZ ;  /* 0x0000000be4b07810 */ /* 0x000fe20007ffe1ff */
[----:B------:R-:W-:Y:S01]  /*c600*/  FMUL.FTZ R224, R180, UR36 ;  /* 0x00000024b4e07c20 */ /* 0x000fe20008410000 */
[----:B------:R-:W-:Y:S01]  /*c610*/  FMUL.FTZ R225, R181, UR36 ;  /* 0x00000024b5e17c20 */ /* 0x000fe20008410000 */
[----:B------:R-:W-:Y:S01]  /*c620*/  @!P1 PRMT R166, RZ, 0x654, R166 ;  /* 0x00000654ffa69816 */ /* 0x000fe200000000a6 */
[----:B------:R-:W-:Y:S01]  /*c630*/  FMUL.FTZ R180, R182, UR36 ;  /* 0x00000024b6b47c20 */ /* 0x000fe20008410000 */
[----:B------:R-:W-:Y:S01]  /*c640*/  FMUL.FTZ R181, R183, UR36 ;  /* 0x00000024b7b57c20 */ /* 0x000fe20008410000 */
[----:B------:R-:W-:Y:S01]  /*c650*/  FMUL.FTZ R182, R186, UR36 ;  /* 0x00000024bab67c20 */ /* 0x000fe20008410000 */
[----:B------:R2:W-:Y:S06]  /*c660*/  BAR.ARV R176, 0x100 ;  /* 0x000400b00000751d */ /* 0x0005ec0000002000 */
[----:B------:R-:W-:Y:S01]  /*c670*/  FMUL.FTZ R183, R187, UR36 ;  /* 0x00000024bbb77c20 */ /* 0x000fe20008410000 */
[----:B------:R-:W-:Y:S01]  /*c680*/  FMUL.FTZ R226, R189, UR36 ;  /* 0x00000024bde27c20 */ /* 0x000fe20008410000 */
[----:B------:R-:W-:Y:S01]  /*c690*/  FMUL.FTZ R186, R190, UR36 ;  /* 0x00000024beba7c20 */ /* 0x000fe20008410000 */
[----:B------:R3:W-:Y:S01]  /*c6a0*/  @!P1 SYNCS.ARRIVE.TRANS64.RED.A1T0 RZ, [R166+URZ], RZ ;  /* 0x000000ffa6ff99a7 */ /* 0x0007e2000810043f */
[----:B------:R-:W-:Y:S01]  /*c6b0*/  FMUL.FTZ R187, R191, UR36 ;  /* 0x00000024bfbb7c20 */ /* 0x000fe20008410000 */
[----:B------:R-:W-:Y:S01]  /*c6c0*/  FMUL.FTZ R227, R193, UR36 ;  /* 0x00000024c1e37c20 */ /* 0x000fe20008410000 */
[----:B------:R-:W-:Y:S01]  /*c6d0*/  FMUL.FTZ R190, R194, UR36 ;  /* 0x00000024c2be7c20 */ /* 0x000fe20008410000 */
[----:B------:R-:W-:Y:S01]  /*c6e0*/  FMUL.FTZ R189, R195, UR36 ;  /* 0x00000024c3bd7c20 */ /* 0x000fe20008410000 */
[----:B------:R-:W-:Y:S01]  /*c6f0*/  FMUL.FTZ R152, R152, UR36 ;  /* 0x0000002498987c20 */ /* 0x000fe20008410000 */
[----:B------:R-:W-:Y:S01]  /*c700*/  FMUL.FTZ R213, R167, UR36 ;  /* 0x00000024a7d57c20 */ /* 0x000fe20008410000 */
[----:B------:R-:W-:Y:S01]  /*c710*/  FMUL.FTZ R168, R168, UR36 ;  /* 0x00000024a8a87c20 */ /* 0x000fe20008410000 */
[----:B---3--:R-:W-:-:S02]  /*c720*/  IMAD R166, R5, -0x60, R204 ;  /* 0xffffffa005a67824 */ /* 0x008fc400078e02cc */
        /* <DEDUP_REMOVED lines=18> */
[----:B------:R-:W-:Y:S01]  /*c850*/  IADD3 R166, -R205, 0x1, R166 ;  /* 0x00000001cda67810 */ /* 0x000fe20007ffe1a6 */
[----:B------:R-:W3:Y:S04]  /*c860*/  MUFU.TANH R152, R152 ;  /* 0x0000009800987308 */ /* 0x000ee80000002400 */
[----:B------:R-:W-:-:S04]  /*c870*/  IMAD.IADD R166, R166, 0x1, -R201 ;  /* 0x00000001a6a67824 */ /* 0x000fc800078e0ac9 */
[----:B------:R-:W4:Y:S01]  /*c880*/  MUFU.TANH R212, R212 ;  /* 0x000000d400d47308 */ /* 0x000f220000002400 */
        /* <DEDUP_REMOVED lines=63> */
.L_x_9356:
[----:B------:R-:W-:-:S05]  /*cc80*/  IMAD.U32 R229, RZ, RZ, UR41 ;  /* 0x00000029ffe57e24 */ /* 0x000fca000f8e00ff */
[----:B------:R-:W-:-:S13]  /*cc90*/  ISETP.NE.AND P2, PT, R229, 0x1, PT ;  /* 0x00000001e500780c */ /* 0x000fda0003f45270 */
[----:B------:R-:W2:Y:S02]  /*cca0*/  @P2 LDC.64 R166, c[0x0][0x9e8] ;  /* 0x00027a00ffa62b82 */ /* 0x000ea40000000a00 */
[----:B--2---:R-:W-:-:S05]  /*ccb0*/  @P2 IMAD.HI.U32 R166, R196, R166, RZ ;  /* 0x000000a6c4a62227 */ /* 0x004fca00078e00ff */
[----:B------:R-:W-:-:S07]  /*ccc0*/  @P2 SHF.R.U32.HI R196, RZ, R167, R166 ;  /* 0x000000a7ffc42219 */ /* 0x000fce00000116a6 */
.L_x_9357:
[----:B------:R-:W-:Y:S05]  /*ccd0*/  BSYNC B0 ;  /* 0x0000000000007941 */ /* 0x000fea0003800000 */
.L_x_9355:
[----:B------:R-:W-:-:S04]  /*cce0*/  IMAD R166, R5, -0x60, -R201 ;  /* 0xffffffa005a67824 */ /* 0x000fc800078e0ac9 */
[----:B------:R-:W-:-:S05]  /*ccf0*/  IMAD R166, R196, R229, R166 ;  /* 0x000000e5c4a67224 */ /* 0x000fca00078e02a6 */
[----:B------:R-:W-:Y:S02]  /*cd00*/  VIMNMX R197, R197, R166, !PT ;  /* 0x000000a6c5c57248 */ /* 0x000fe40007fe0100 */
[----:B------:R-:W-:-:S07]  /*cd10*/  VIADDMNMX R198, R166, R229, R198, PT ;  /* 0x000000e5a6c67246 */ /* 0x000fce00038001c6 */
.L_x_9354:
[----:B------:R-:W-:Y:S01]  /*cd20*/  IMAD R196, R5, -0x60, RZ ;  /* 0xffffffa005c47824 */ /* 0x000fe200078e02ff */
[----:B------:R-:W-:Y:S02]  /*cd30*/  LOP3.LUT R2, R2, 0xfff7ffff, RZ, 0xc0, !PT ;  /* 0xfff7ffff02027812 */ /* 0x000fe400078ec0ff */
[--C-:B------:R-:W-:Y:S02]  /*cd40*/  IADD3 R228, R228, 0x8, R0.reuse ;  /* 0x00000008e4e47810 */ /* 0x100fe40007ffe000 */
[C---:B------:R-:W-:Y:S02]  /*cd50*/  ISETP.GE.AND P2, PT, R196.reuse, 0x1, PT ;  /* 0x00000001c400780c */ /* 0x040fe40003f46270 */
[----:B------:R-:W-:Y:S02]  /*cd60*/  ISETP.GE.AND P4, PT, R196, 0x9, PT ;  /* 0x00000009c400780c */ /* 0x000fe40003f86270 */
[----:B------:R-:W-:-:S09]  /*cd70*/  IADD3 R199, R199, 0x8, R0 ;  /* 0x00000008c7c77810 */ /* 0x000fd20007ffe000 */
[----:B------:R-:W-:Y:S02]  /*cd80*/  @P2 LOP3.LUT R2, R2, 0x80000, RZ, 0xfc, !PT ;  /* 0x0008000002022812 */ /* 0x000fe400078efcff */
[----:B------:R-:W-:Y:S02]  /*cd90*/  ISETP.GT.AND P2, PT, R197, RZ, !P2 ;  /* 0x000000ffc500720c */ /* 0x000fe40005744270 */
[----:B------:R-:W-:Y:S02]  /*cda0*/  LOP3.LUT R2, R2, 0xfffffffd, RZ, 0xc0, !PT ;  /* 0xfffffffd02027812 */ /* 0x000fe400078ec0ff */
[----:B------:R-:W-:Y:S02]  /*cdb0*/  ISETP.LT.OR P3, PT, R198, 0x1, P2 ;  /* 0x00000001c600780c */ /* 0x000fe40001761670 */
[----:B------:R-:W-:Y:S02]  /*cdc0*/  ISETP.GE.AND P2, PT, R196, 0x2, PT ;  /* 0x00000002c400780c */ /* 0x000fe40003f46270 */
[----:B------:R-:W-:-:S02]  /*cdd0*/  FSEL R152, R152, -INF , !P3 ;  /* 0xff80000098987808 */ /* 0x000fc40005800000 */
[C---:B------:R-:W-:Y:S02]  /*cde0*/  ISETP.GT.AND P3, PT, R197.reuse, 0x1, !P2 ;  /* 0x00000001c500780c */ /* 0x040fe40005764270 */
[----:B------:R-:W-:Y:S02]  /*cdf0*/  @P4 LOP3.LUT R2, R2, 0x2, RZ, 0xfc, !PT ;  /* 0x0000000202024812 */ /* 0x000fe400078efcff */
[----:B------:R-:W-:Y:S02]  /*ce00*/  ISETP.LT.OR P3, PT, R198, 0x2, P3 ;  /* 0x00000002c600780c */ /* 0x000fe40001f61670 */
[----:B------:R-:W-:Y:S02]  /*ce10*/  LOP3.LUT R2, R2, 0xfffffffb, RZ, 0xc0, !PT ;  /* 0xfffffffb02027812 */ /* 0x000fe400078ec0ff */
[----:B------:R-:W-:Y:S02]  /*ce20*/  FSEL R212, R212, -INF , !P3 ;  /* 0xff800000d4d47808 */ /* 0x000fe40005800000 */
[----:B------:R-:W-:-:S02]  /*ce30*/  ISETP.GT.AND P3, PT, R197, 0x8, !P4 ;  /* 0x00000008c500780c */ /* 0x000fc40006764270 */
[----:B------:R-:W-:Y:S02]  /*ce40*/  ISETP.GE.AND P4, PT, R196, 0xa, PT ;  /* 0x0000000ac400780c */ /* 0x000fe40003f86270 */
[----:B------:R-:W-:-:S04]  /*ce50*/  ISETP.LT.OR P3, PT, R198, 0x9, P3 ;  /* 0x00000009c600780c */ /* 0x000fc80001f61670 */
[----:B0-----:R-:W-:Y:S02]  /*ce60*/  FSEL R155, R155, -INF , !P3 ;  /* 0xff8000009b9b7808 */ /* 0x001fe40005800000 */
        /* <DEDUP_REMOVED lines=132> */
.L_x_9360:
[----:B------:R-:W-:Y:S02]  /*d6b0*/  IMAD.U32 R177, RZ, RZ, UR41 ;  /* 0x00000029ffb17e24 */ /* 0x000fe4000f8e00ff */
[----:B------:R-:W-:-:S03]  /*d6c0*/  IMAD.MOV.U32 R197, RZ, RZ, R208 ;  /* 0x000000ffffc57224 */ /* 0x000fc600078e00d0 */
[----:B------:R-:W-:-:S13]  /*d6d0*/  ISETP.NE.AND P6, PT, R177, 0x1, PT ;  /* 0x00000001b100780c */ /* 0x000fda0003fc5270 */
[----:B------:R-:W0:Y:S02]  /*d6e0*/  @P6 LDC.64 R166, c[0x0][0x9e8] ;  /* 0x00027a00ffa66b82 */ /* 0x000e240000000a00 */
[----:B0-----:R-:W-:-:S05]  /*d6f0*/  @P6 IMAD.HI.U32 R166, R208, R166, RZ ;  /* 0x000000a6d0a66227 */ /* 0x001fca00078e00ff */
[----:B------:R-:W-:-:S07]  /*d700*/  @P6 SHF.R.U32.HI R197, RZ, R167, R166 ;  /* 0x000000a7ffc56219 */ /* 0x000fce00000116a6 */
.L_x_9361:
[----:B------:R-:W-:Y:S05]  /*d710*/  BSYNC B0 ;  /* 0x0000000000007941 */ /* 0x000fea0003800000 */
.L_x_9359:
[----:B------:R-:W-:-:S04]  /*d720*/  IMAD.IADD R196, R196, 0x1, -R201 ;  /* 0x00000001c4c47824 */ /* 0x000fc800078e0ac9 */
[----:B------:R-:W-:-:S05]  /*d730*/  IMAD R196, R197, R177, R196 ;  /* 0x000000b1c5c47224 */ /* 0x000fca00078e02c4 */
[----:B------:R-:W-:Y:S02]  /*d740*/  VIMNMX R199, R199, R196, !PT ;  /* 0x000000c4c7c77248 */ /* 0x000fe40007fe0100 */
[----:B------:R-:W-:-:S07]  /*d750*/  VIADDMNMX R228, R196, R177, R228, PT ;  /* 0x000000b1c4e47246 */ /* 0x000fce00038001e4 */
.L_x_9358:
[----:B------:R-:W-:Y:S02]  /*d760*/  ISETP.GT.AND P2, PT, R199, 0x1, !P2 ;  /* 0x00000001c700780c */ /* 0x000fe40005744270 */
[----:B------:R-:W-:Y:S02]  /*d770*/  FMNMX.FTZ R167, R152, R10, !PT ;  /* 0x0000000a98a77209 */ /* 0x000fe40007810000 */
[----:B------:R-:W-:Y:S02]  /*d780*/  ISETP.LT.OR P2, PT, R228, 0x2, P2 ;  /* 0x00000002e400780c */ /* 0x000fe40001741670 */
[----:B------:R-:W-:Y:S02]  /*d790*/  LOP3.LUT P6, RZ, R2, 0x8000, RZ, 0xc0, !PT ;  /* 0x0000800002ff7812 */ /* 0x000fe400078cc0ff */
        /* <DEDUP_REMOVED lines=71> */
[----:B0-----:R-:W-:Y:S02]  /*dc10*/  FMNMX.FTZ R177, R167, R177, !PT ;  /* 0x000000b1a7b17209 */ /* 0x001fe40007810000 */
[----:B------:R-:W-:Y:S02]  /*dc20*/  ISETP.GT.AND P2, PT, R199, 0x30, !P2 ;  /* 0x00000030c700780c */ /* 0x000fe40005744270 */
[C---:B------:R-:W-:Y:S02]  /*dc30*/  ISETP.LT.OR P4, PT, R228.reuse, 0x52, P4 ;  /* 0x00000052e400780c */ /* 0x040fe40002781670 */
[C---:B------:R-:W-:Y:S02]  /*dc40*/  ISETP.LT.OR P2, PT, R228.reuse, 0x31, P2 ;  /* 0x00000031e400780c */ /* 0x040fe40001741670 */
[----:B------:R-:W-:-:S02]  /*dc50*/  ISETP.LT.OR P5, PT, R228, 0x59, P5 ;  /* 0x00000059e400780c */ /* 0x000fc40002fa1670 */
[----:B------:R-:W-:Y:S02]  /*dc60*/  FSEL R166, R178, -INF , !P2 ;  /* 0xff800000b2a67808 */ /* 0x000fe40005000000 */
[----:B------:R-:W-:Y:S01]  /*dc70*/  LOP3.LUT P2, RZ, R2, 0x400, RZ, 0xc0, !PT ;  /* 0x0000040002ff7812 */ /* 0x000fe2000784c0ff */
[----:B------:R-:W0:Y:S01]  /*dc80*/  SHFL.BFLY PT, R178, R177, 0x1, 0x1f ;  /* 0x0c201f00b1b27f89 */ /* 0x000e2200000e0000 */
[----:B------:R-:W-:Y:S02]  /*dc90*/  FSEL R189, R189, -INF , !P4 ;  /* 0xff800000bdbd7808 */ /* 0x000fe40006000000 */
[----:B------:R-:W-:Y:S02]  /*dca0*/  ISETP.GT.AND P2, PT, R199, 0x31, !P2 ;  /* 0x00000031c700780c */ /* 0x000fe40005744270 */
[----:B------:R-:W-:Y:S02]  /*dcb0*/  FSEL R191, R191, -INF , !P5 ;  /* 0xff800000bfbf7808 */ /* 0x000fe40006800000 */
[----:B------:R-:W-:-:S04]  /*dcc0*/  ISETP.LT.OR P2, PT, R228, 0x32, P2 ;  /* 0x00000032e400780c */ /* 0x000fc80001741670 */
[----:B------:R-:W-:Y:S02]  /*dcd0*/  FSEL R179, R179, -INF , !P2 ;  /* 0xff800000b3b37808 */ /* 0x000fe40005000000 */
[----:B------:R-:W-:-:S04]  /*dce0*/  LOP3.LUT P2, RZ, R2, 0x200, RZ, 0xc0, !PT ;  /* 0x0000020002ff7812 */ /* 0x000fc8000784c0ff */
[----:B------:R-:W-:-:S04]  /*dcf0*/  ISETP.GT.AND P2, PT, R199, 0x38, !P2 ;  /* 0x00000038c700780c */ /* 0x000fc80005744270 */
[----:B------:R-:W-:Y:S02]  /*dd00*/  ISETP.LT.OR P2, PT, R228, 0x39, P2 ;  /* 0x00000039e400780c */ /* 0x000fe40001741670 */
[----:B0-----:R-:W-:Y:S01]  /*dd10*/  FMNMX.FTZ R178, R177, R178, !PT ;  /* 0x000000b2b1b27209 */ /* 0x001fe20007810000 */
[----:B------:R-:W-:Y:S01]  /*dd20*/  IMAD.U32 R177, RZ, RZ, UR42 ;  /* 0x0000002affb17e24 */ /* 0x000fe2000f8e00ff */
        /* <DEDUP_REMOVED lines=21> */
[----:B------:R-:W-:-:S04]  /*de80*/  FSETP.NEU.FTZ.AND P2, PT, R178, -INF , PT ;  /* 0xff800000b200780b */ /* 0x000fc80003f5d000 */
[----:B------:R-:W-:-:S05]  /*de90*/  FSEL R167, R178, RZ, P2 ;  /* 0x000000ffb2a77208 */ /* 0x000fca0001000000 */
[----:B------:R-:W-:Y:S01]  /*dea0*/  FADD.FTZ R167, -R167, R10 ;  /* 0x0000000aa7a77221 */ /* 0x000fe20000010100 */
[----:B------:R-:W-:-:S05]  /*deb0*/  FMUL.FTZ R10, R178, R177 ;  /* 0x000000b1b20a7220 */ /* 0x000fca0000410000 */
[----:B------:R-:W-:Y:S02]  /*dec0*/  FSEL R10, R10, RZ, P2 ;  /* 0x000000ff0a0a7208 */ /* 0x000fe40001000000 */
[----:B------:R-:W-:-:S03]  /*ded0*/  LOP3.LUT P2, RZ, R2, 0x80000, RZ, 0xc0, !PT ;  /* 0x0008000002ff7812 */ /* 0x000fc6000784c0ff */
[-CC-:B------:R-:W-:Y:S01]  /*dee0*/  FFMA.FTZ R152, R152, R177.reuse, -R10.reuse ;  /* 0x000000b198987223 */ /* 0x180fe2000001080a */
[----:B------:R-:W-:Y:S01]  /*def0*/  ISETP.GT.AND P2, PT, R199, RZ, !P2 ;  /* 0x000000ffc700720c */ /* 0x000fe20005744270 */
[-CC-:B------:R-:W-:Y:S01]  /*df00*/  FFMA.FTZ R212, R212, R177.reuse, -R10.reuse ;  /* 0x000000b1d4d47223 */ /* 0x180fe2000001080a */
[-CC-:B------:R-:W-:Y:S01]  /*df10*/  FFMA.FTZ R155, R155, R177.reuse, -R10.reuse ;  /* 0x000000b19b9b7223 */ /* 0x180fe2000001080a */
[-CC-:B------:R-:W-:Y:S01]  /*df20*/  FFMA.FTZ R156, R156, R177.reuse, -R10.reuse ;  /* 0x000000b19c9c7223 */ /* 0x180fe2000001080a */
[----:B------:R-:W-:Y:S01]  /*df30*/  ISETP.LT.OR P2, PT, R228, 0x1, P2 ;  /* 0x00000001e400780c */ /* 0x000fe20001741670 */
[-CC-:B------:R-:W-:Y:S01]  /*df40*/  FFMA.FTZ R159, R159, R177.reuse, -R10.reuse ;  /* 0x000000b19f9f7223 */ /* 0x180fe2000001080a */
[-CC-:B------:R-:W-:Y:S01]  /*df50*/  FFMA.FTZ R160, R160, R177.reuse, -R10.reuse ;  /* 0x000000b1a0a07223 */ /* 0x180fe2000001080a */
[-CC-:B------:R-:W-:Y:S01]  /*df60*/  FFMA.FTZ R163, R163, R177.reuse, -R10.reuse ;  /* 0x000000b1a3a37223 */ /* 0x180fe2000001080a */
[----:B------:R-:W-:Y:S01]  /*df70*/  FSEL R153, R153, -INF , !P2 ;  /* 0xff80000099997808 */ /* 0x000fe20005000000 */
        /* <DEDUP_REMOVED lines=18> */
[----:B------:R-:W-:Y:S01]  /*e0a0*/  FMNMX.FTZ R167, R153, R11, !PT ;  /* 0x0000000b99a77209 */ /* 0x000fe20007810000 */
[----:B------:R-:W-:Y:S01]  /*e0b0*/  MUFU.EX2 R152, R152 ;  /* 0x0000009800987308 */ /* 0x000fe20000000800 */
[----:B------:R-:W-:-:S02]  /*e0c0*/  ISETP.GT.AND P2, PT, R199, 0x59, !P6 ;  /* 0x00000059c700780c */ /* 0x000fc40007744270 */
[----:B------:R-:W-:Y:S02]  /*e0d0*/  FMNMX.FTZ R167, R154, R167, !PT ;  /* 0x000000a79aa77209 */ /* 0x000fe40007810000 */
[----:B------:R-:W-:Y:S02]  /*e0e0*/  ISETP.LT.OR P2, PT, R228, 0x5a, P2 ;  /* 0x0000005ae400780c */ /* 0x000fe40001741670 */
[----:B------:R-:W-:Y:S01]  /*e0f0*/  FMNMX.FTZ R167, R157, R167, !PT ;  /* 0x000000a79da77209 */ /* 0x000fe20007810000 */
[----:B------:R-:W0:Y:S01]  /*e100*/  MUFU.EX2 R10, R10 ;  /* 0x0000000a000a7308 */ /* 0x000e220000000800 */
[----:B------:R-:W-:Y:S02]  /*e110*/  FSEL R193, R193, -INF , !P2 ;  /* 0xff800000c1c17808 */ /* 0x000fe40005000000 */
[----:B------:R-:W-:-:S04]  /*e120*/  FMNMX.FTZ R167, R158, R167, !PT ;  /* 0x000000a79ea77209 */ /* 0x000fc80007810000 */
[----:B------:R-:W-:Y:S01]  /*e130*/  FMNMX.FTZ R167, R161, R167, !PT ;  /* 0x000000a7a1a77209 */ /* 0x000fe20007810000 */
[----:B------:R-:W2:Y:S03]  /*e140*/  MUFU.EX2 R212, R212 ;  /* 0x000000d400d47308 */ /* 0x000ea60000000800 */
[----:B------:R-:W-:-:S04]  /*e150*/  FMNMX.FTZ R167, R162, R167, !PT ;  /* 0x000000a7a2a77209 */ /* 0x000fc80007810000 */
[----:B------:R-:W-:Y:S01]  /*e160*/  FMNMX.FTZ R167, R165, R167, !PT ;  /* 0x000000a7a5a77209 */ /* 0x000fe20007810000 */
[----:B------:R-:W3:Y:S01]  /*e170*/  MUFU.EX2 R155, R155 ;  /* 0x0000009b009b7308 */ /* 0x000ee20000000800 */
[----:B0-----:R-:W-:Y:S01]  /*e180*/  FFMA.FTZ R4, R10, R4, R152 ;  /* 0x000000040a047223 */ /* 0x001fe20000010098 */
[-C--:B------:R-:W-:Y:S01]  /*e190*/  FMUL.FTZ R24, R24, R10.reuse ;  /* 0x0000000a18187220 */ /* 0x080fe20000410000 */
[----:B------:R-:W-:Y:S01]  /*e1a0*/  FMNMX.FTZ R167, R213, R167, !PT ;  /* 0x000000a7d5a77209 */ /* 0x000fe20007810000 */
[-C--:B------:R-:W-:Y:S01]  /*e1b0*/  FMUL.FTZ R25, R25, R10.reuse ;  /* 0x0000000a19197220 */ /* 0x080fe20000410000 */
[-C--:B------:R-:W-:Y:S01]  /*e1c0*/  FMUL.FTZ R28, R28, R10.reuse ;  /* 0x0000000a1c1c7220 */ /* 0x080fe20000410000 */
[----:B------:R-:W-:Y:S01]  /*e1d0*/  FMUL.FTZ R29, R29, R10 ;  /* 0x0000000a1d1d7220 */ /* 0x000fe20000410000 */
[----:B------:R-:W-:Y:S01]  /*e1e0*/  FMNMX.FTZ R167, R170, R167, !PT ;  /* 0x000000a7aaa77209 */ /* 0x000fe20007810000 */
[----:B------:R-:W0:Y:S01]  /*e1f0*/  MUFU.EX2 R156, R156 ;  /* 0x0000009c009c7308 */ /* 0x000e220000000800 */
[C---:B--2---:R-:W-:Y:S01]  /*e200*/  FADD.FTZ R4, R212.reuse, R4 ;  /* 0x00000004d4047221 */ /* 0x044fe20000010000 */
[----:B------:R-:W-:Y:S01]  /*e210*/  F2FP.F16.F32.PACK_AB R152, R212, R152 ;  /* 0x00000098d498723e */ /* 0x000fe200000000ff */
[-C--:B------:R-:W-:Y:S01]  /*e220*/  FMUL.FTZ R32, R32, R10.reuse ;  /* 0x0000000a20207220 */ /* 0x080fe20000410000 */
[----:B------:R-:W-:Y:S01]  /*e230*/  FMNMX.FTZ R167, R171, R167, !PT ;  /* 0x000000a7aba77209 */ /* 0x000fe20007810000 */
[-C--:B------:R-:W-:Y:S01]  /*e240*/  FMUL.FTZ R33, R33, R10.reuse ;  /* 0x0000000a21217220 */ /* 0x080fe20000410000 */
[-C--:B------:R-:W-:Y:S01]  /*e250*/  FMUL.FTZ R36, R36, R10.reuse ;  /* 0x0000000a24247220 */ /* 0x080fe20000410000 */
[-C--:B------:R-:W-:Y:S01]  /*e260*/  FMUL.FTZ R37, R37, R10.reuse ;  /* 0x0000000a25257220 */ /* 0x080fe20000410000 */
[----:B------:R-:W-:Y:S01]  /*e270*/  FMNMX.FTZ R167, R174, R167, !PT ;  /* 0x000000a7aea77209 */ /* 0x000fe20007810000 */
[----:B------:R-:W2:Y:S01]  /*e280*/  MUFU.EX2 R159, R159 ;  /* 0x0000009f009f7308 */ /* 0x000ea20000000800 */
[----:B---3--:R-:W-:Y:S01]  /*e290*/  FADD.FTZ R4, R155, R4 ;  /* 0x000000049b047221 */ /* 0x008fe20000010000 */
[-C--:B------:R-:W-:Y:S01]  /*e2a0*/  FMUL.FTZ R40, R40, R10.reuse ;  /* 0x0000000a28287220 */ /* 0x080fe20000410000 */
[----:B------:R-:W-:Y:S01]  /*e2b0*/  FMNMX.FTZ R167, R175, R167, !PT ;  /* 0x000000a7afa77209 */ /* 0x000fe20007810000 */
[-C--:B------:R-:W-:Y:S01]  /*e2c0*/  FMUL.FTZ R41, R41, R10.reuse ;  /* 0x0000000a29297220 */ /* 0x080fe20000410000 */
[-C--:B------:R-:W-:Y:S01]  /*e2d0*/  FMUL.FTZ R44, R44, R10.reuse ;  /* 0x0000000a2c2c7220 */ /* 0x080fe20000410000 */
[-C--:B------:R-:W-:Y:S01]  /*e2e0*/  FMUL.FTZ R45, R45, R10.reuse ;  /* 0x0000000a2d2d7220 */ /* 0x080fe20000410000 */
[----:B------:R-:W-:Y:S01]  /*e2f0*/  FMNMX.FTZ R167, R166, R167, !PT ;  /* 0x000000a7a6a77209 */ /* 0x000fe20007810000 */
[----:B------:R-:W3:Y:S01]  /*e300*/  MUFU.EX2 R160, R160 ;  /* 0x000000a000a07308 */ /* 0x000ee20000000800 */
[----:B0-----:R-:W-:Y:S01]  /*e310*/  FADD.FTZ R4, R156, R4 ;  /* 0x000000049c047221 */ /* 0x001fe20000010000 */
[-C--:B------:R-:W-:Y:S01]  /*e320*/  FMUL.FTZ R48, R48, R10.reuse ;  /* 0x0000000a30307220 */ /* 0x080fe20000410000 */
[----:B------:R-:W-:Y:S01]  /*e330*/  FMNMX.FTZ R167, R179, R167, !PT ;  /* 0x000000a7b3a77209 */ /* 0x000fe20007810000 */
[-C--:B------:R-:W-:Y:S01]  /*e340*/  FMUL.FTZ R49, R49, R10.reuse ;  /* 0x0000000a31317220 */ /* 0x080fe20000410000 */
[-C--:B------:R-:W-:Y:S01]  /*e350*/  FMUL.FTZ R52, R52, R10.reuse ;  /* 0x0000000a34347220 */ /* 0x080fe20000410000 */
[-C--:B------:R-:W-:Y:S01]  /*e360*/  FMUL.FTZ R53, R53, R10.reuse ;  /* 0x0000000a35357220 */ /* 0x080fe20000410000 */
[----:B------:R-:W-:Y:S01]  /*e370*/  FMNMX.FTZ R167, R180, R167, !PT ;  /* 0x000000a7b4a77209 */ /* 0x000fe20007810000 */
[----:B------:R-:W0:Y:S01]  /*e380*/  MUFU.EX2 R163, R163 ;  /* 0x000000a300a37308 */ /* 0x000e220000000800 */
[----:B--2---:R-:W-:Y:S01]  /*e390*/  FADD.FTZ R4, R159, R4 ;  /* 0x000000049f047221 */ /* 0x004fe20000010000 */
        /* <DEDUP_REMOVED lines=22> */
[----:B------:R0:W-:Y:S01]  /*e500*/  MUFU.EX2 R197, R184 ;  /* 0x000000b800c57308 */ /* 0x0001e20000000800 */
        /* <DEDUP_REMOVED lines=14> */
[-C--:B------:R-:W-:Y:S01]  /*e5f0*/  FMUL.FTZ R96, R96, R10.reuse ;  /* 0x0000000a60607220 */ /* 0x080fe20000410000 */
[----:B------:R-:W3:Y:S01]  /*e600*/  SHFL.BFLY PT, R196, R167, 0x2, 0x1f ;  /* 0x0c401f00a7c47f89 */ /* 0x000ee200000e0000 */
        /* <DEDUP_REMOVED lines=23> */
[----:B---3--:R-:W-:Y:S01]  /*e780*/  FMNMX.FTZ R167, R167, R196, !PT ;  /* 0x000000c4a7a77209 */ /* 0x008fe20007810000 */
[----:B------:R-:W3:Y:S01]  /*e790*/  MUFU.EX2 R229, R229 ;  /* 0x000000e500e57308 */ /* 0x000ee20000000800 */
[-C--:B------:R-:W-:Y:S01]  /*e7a0*/  FMUL.FTZ R137, R137, R10.reuse ;  /* 0x0000000a89897220 */ /* 0x080fe20000410000 */
[-C--:B------:R-:W-:Y:S01]  /*e7b0*/  FMUL.FTZ R140, R140, R10.reuse ;  /* 0x0000000a8c8c7220 */ /* 0x080fe20000410000 */
[-C--:B------:R-:W-:Y:S01]  /*e7c0*/  FMUL.FTZ R141, R141, R10.reuse ;  /* 0x0000000a8d8d7220 */ /* 0x080fe20000410000 */
[----:B------:R-:W0:Y:S01]  /*e7d0*/  SHFL.BFLY PT, R196, R167, 0x1, 0x1f ;  /* 0x0c201f00a7c47f89 */ /* 0x000e2200000e0000 */
[-C--:B------:R-:W-:Y:S01]  /*e7e0*/  FMUL.FTZ R144, R144, R10.reuse ;  /* 0x0000000a90907220 */ /* 0x080fe20000410000 */
[-C--:B------:R-:W-:Y:S01]  /*e7f0*/  FMUL.FTZ R145, R145, R10.reuse ;  /* 0x0000000a91917220 */ /* 0x080fe20000410000 */
[-C--:B------:R-:W-:Y:S01]  /*e800*/  FMUL.FTZ R148, R148, R10.reuse ;  /* 0x0000000a94947220 */ /* 0x080fe20000410000 */
[----:B------:R-:W3:Y:S01]  /*e810*/  MUFU.EX2 R224, R224 ;  /* 0x000000e000e07308 */ /* 0x000ee20000000800 */
[----:B------:R-:W-:-:S07]  /*e820*/  FMUL.FTZ R149, R149, R10 ;  /* 0x0000000a95957220 */ /* 0x000fce0000410000 */
[----:B------:R-:W3:Y:S08]  /*e830*/  MUFU.EX2 R225, R225 ;  /* 0x000000e100e17308 */ /* 0x000ef00000000800 */
[----:B------:R-:W-:Y:S01]  /*e840*/  MUFU.EX2 R185, R185 ;  /* 0x000000b900b97308 */ /* 0x000fe20000000800 */
[----:B0-----:R-:W-:-:S04]  /*e850*/  FMNMX.FTZ R184, R167, R196, !PT ;  /* 0x000000c4a7b87209 */ /* 0x001fc80007810000 */
[C---:B------:R-:W-:Y:S01]  /*e860*/  FSETP.NEU.FTZ.AND P2, PT, R184.reuse, -INF , PT ;  /* 0xff800000b800780b */ /* 0x040fe20003f5d000 */
[----:B------:R-:W-:Y:S02]  /*e870*/  FMUL.FTZ R196, R184, R177 ;  /* 0x000000b1b8c47220 */ /* 0x000fe40000410000 */
[----:B------:R-:W-:Y:S03]  /*e880*/  MUFU.EX2 R188, R188 ;  /* 0x000000bc00bc7308 */ /* 0x000fe60000000800 */
[----:B------:R-:W-:-:S05]  /*e890*/  FSEL R196, R196, RZ, P2 ;  /* 0x000000ffc4c47208 */ /* 0x000fca0001000000 */
[----:B------:R-:W-:Y:S01]  /*e8a0*/  MUFU.EX2 R226, R226 ;  /* 0x000000e200e27308 */ /* 0x000fe20000000800 */
[--C-:B------:R-:W-:Y:S01]  /*e8b0*/  FFMA.FTZ R167, R154, R177, -R196.reuse ;  /* 0x000000b19aa77223 */ /* 0x100fe200000108c4 */
[----:B------:R-:W-:Y:S01]  /*e8c0*/  F2FP.F16.F32.PACK_AB R154, R156, R155 ;  /* 0x0000009b9c9a723e */ /* 0x000fe200000000ff */
[----:B------:R-:W-:Y:S01]  /*e8d0*/  FFMA.FTZ R212, R157, R177, -R196 ;  /* 0x000000b19dd47223 */ /* 0x000fe200000108c4 */
[----:B------:R-:W-:Y:S01]  /*e8e0*/  F2FP.F16.F32.PACK_AB R156, R160, R159 ;  /* 0x0000009fa09c723e */ /* 0x000fe200000000ff */
[----:B--2---:R-:W-:Y:S01]  /*e8f0*/  FADD.FTZ R159, R169, R4 ;  /* 0x00000004a99f7221 */ /* 0x004fe20000010000 */
[--C-:B------:R-:W-:Y:S01]  /*e900*/  FFMA.FTZ R157, R158, R177, -R196.reuse ;  /* 0x000000b19e9d7223 */ /* 0x100fe200000108c4 */
[----:B------:R-:W-:Y:S01]  /*e910*/  F2FP.F16.F32.PACK_AB R158, R164, R163 ;  /* 0x000000a3a49e723e */ /* 0x000fe200000000ff */
[----:B------:R-:W-:Y:S01]  /*e920*/  MUFU.EX2 R192, R192 ;  /* 0x000000c000c07308 */ /* 0x000fe20000000800 */
[----:B----4-:R-:W-:Y:S01]  /*e930*/  FADD.FTZ R4, R172, R159 ;  /* 0x0000009fac047221 */ /* 0x010fe20000010000 */
[-CC-:B------:R-:W-:Y:S01]  /*e940*/  FFMA.FTZ R228, R153, R177.reuse, -R196.reuse ;  /* 0x000000b199e47223 */ /* 0x180fe200000108c4 */
[-CC-:B------:R-:W-:Y:S01]  /*e950*/  FFMA.FTZ R153, R174, R177.reuse, -R196.reuse ;  /* 0x000000b1ae997223 */ /* 0x180fe200000108c4 */
[-C--:B------:R-:W-:Y:S01]  /*e960*/  FFMA.FTZ R199, R161, R177.reuse, -R196 ;  /* 0x000000b1a1c77223 */ /* 0x080fe200000108c4 */
[C---:B-----5:R-:W-:Y:S01]  /*e970*/  FADD.FTZ R4, R173.reuse, R4 ;  /* 0x00000004ad047221 */ /* 0x060fe20000010000 */
[-C--:B------:R-:W-:Y:S01]  /*e980*/  FFMA.FTZ R161, R162, R177.reuse, -R196 ;  /* 0x000000b1a2a17223 */ /* 0x080fe200000108c4 */
[----:B------:R-:W-:Y:S01]  /*e990*/  F2FP.F16.F32.PACK_AB R162, R173, R172 ;  /* 0x000000acada2723e */ /* 0x000fe200000000ff */
        /* <DEDUP_REMOVED lines=17> */
[----:B------:R-:W-:Y:S01]  /*eab0*/  FADD.FTZ R4, R197, R4 ;  /* 0x00000004c5047221 */ /* 0x000fe20000010000 */
[----:B0-----:R-:W-:Y:S01]  /*eac0*/  F2FP.F16.F32.PACK_AB R172, R227, R192 ;  /* 0x000000c0e3ac723e */ /* 0x001fe200000000ff */
[-CC-:B------:R-:W-:Y:S01]  /*ead0*/  FFMA.FTZ R183, R183, R177.reuse, -R196.reuse ;  /* 0x000000b1b7b77223 */ /* 0x180fe200000108c4 */
        /* <DEDUP_REMOVED lines=8> */
[----:B------:R-:W-:Y:S01]  /*eb60*/  FFMA.FTZ R193, R193, R177, -R196 ;  /* 0x000000b1c1c17223 */ /* 0x000fe200000108c4 */
[C---:B------:R-:W-:Y:S01]  /*eb70*/  FADD.FTZ R163, R226.reuse, R163 ;  /* 0x000000a3e2a37221 */ /* 0x040fe20000010000 */
[----:B------:R-:W-:-:S02]  /*eb80*/  F2FP.F16.F32.PACK_AB R170, R226, R188 ;  /* 0x000000bce2aa723e */ /* 0x000fc400000000ff */
[----:B------:R-:W-:Y:S01]  /*eb90*/  MUFU.EX2 R167, R167 ;  /* 0x000000a700a77308 */ /* 0x000fe20000000800 */
[----:B------:R-:W-:Y:S01]  /*eba0*/  FADD.FTZ R4, R192, R163 ;  /* 0x000000a3c0047221 */ /* 0x000fe20000010000 */
[----:B------:R-:W-:Y:S02]  /*ebb0*/  FSEL R192, R184, RZ, P2 ;  /* 0x000000ffb8c07208 */ /* 0x000fe40001000000 */
[----:B------:R-:W-:Y:S01]  /*ebc0*/  F2FP.F16.F32.PACK_AB R160, R169, R168 ;  /* 0x000000a8a9a0723e */ /* 0x000fe200000000ff */
[----:B------:R-:W-:Y:S01]  /*ebd0*/  FADD.FTZ R163, R227, R4 ;  /* 0x00000004e3a37221 */ /* 0x000fe20000010000 */
[----:B------:R-:W-:Y:S02]  /*ebe0*/  F2FP.F16.F32.PACK_AB R164, R229, R223 ;  /* 0x000000dfe5a4723e */ /* 0x000fe400000000ff */
[----:B------:R-:W-:Y:S01]  /*ebf0*/  MUFU.EX2 R155, R212 ;  /* 0x000000d4009b7308 */ /* 0x000fe20000000800 */
[----:B-1----:R-:W-:Y:S01]  /*ec00*/  FADD.FTZ R163, R194, R163 ;  /* 0x000000a3c2a37221 */ /* 0x002fe20000010000 */
[----:B------:R-:W-:-:S02]  /*ec10*/  F2FP.F16.F32.PACK_AB R166, R225, R224 ;  /* 0x000000e0e1a6723e */ /* 0x000fc400000000ff */
[----:B------:R-:W-:Y:S01]  /*ec20*/  F2FP.F16.F32.PACK_AB R168, R185, R197 ;  /* 0x000000c5b9a8723e */ /* 0x000fe200000000ff */
[C---:B--2---:R-:W-:Y:S01]  /*ec30*/  FADD.FTZ R4, R174.reuse, R163 ;  /* 0x000000a3ae047221 */ /* 0x044fe20000010000 */
[----:B------:R-:W-:Y:S01]  /*ec40*/  F2FP.F16.F32.PACK_AB R174, R174, R194 ;  /* 0x000000c2aeae723e */ /* 0x000fe200000000ff */
[----:B------:R-:W-:Y:S01]  /*ec50*/  FADD.FTZ R194, -R192, R11 ;  /* 0x0000000bc0c27221 */ /* 0x000fe20000010100 */
[----:B------:R-:W-:Y:S03]  /*ec60*/  MUFU.EX2 R157, R157 ;  /* 0x0000009d009d7308 */ /* 0x000fe60000000800 */
[----:B------:R-:W-:-:S05]  /*ec70*/  FMUL.FTZ R11, R194, R177 ;  /* 0x000000b1c20b7220 */ /* 0x000fca0000410000 */
[----:B------:R-:W-:Y:S08]  /*ec80*/  MUFU.EX2 R199, R199 ;  /* 0x000000c700c77308 */ /* 0x000ff00000000800 */
[----:B------:R-:W0:Y:S08]  /*ec90*/  MUFU.EX2 R11, R11 ;  /* 0x0000000b000b7308 */ /* 0x000e300000000800 */
[----:B------:R-:W1:Y:S08]  /*eca0*/  MUFU.EX2 R161, R161 ;  /* 0x000000a100a17308 */ /* 0x000e700000000800 */
        /* <DEDUP_REMOVED lines=9> */
[----:B------:R-:W-:Y:S01]  /*ed40*/  FADD.FTZ R194, R155, R194 ;  /* 0x000000c29bc27221 */ /* 0x000fe20000010000 */
[----:B------:R-:W-:Y:S01]  /*ed50*/  F2FP.F16.F32.PACK_AB R155, R157, R155 ;  /* 0x0000009b9d9b723e */ /* 0x000fe200000000ff */
[-C--:B------:R-:W-:Y:S01]  /*ed60*/  FMUL.FTZ R35, R35, R11.reuse ;  /* 0x0000000b23237220 */ /* 0x080fe20000410000 */
[----:B------:R-:W-:Y:S01]  /*ed70*/  FMUL.FTZ R38, R38, R11 ;  /* 0x0000000b26267220 */ /* 0x000fe20000410000 */
[----:B------:R-:W-:Y:S01]  /*ed80*/  FADD.FTZ R194, R157, R194 ;  /* 0x000000c29dc27221 */ /* 0x000fe20000010000 */
[----:B-1----:R-:W-:Y:S01]  /*ed90*/  F2FP.F16.F32.PACK_AB R157, R161, R199 ;  /* 0x000000c7a19d723e */ /* 0x002fe200000000ff */
[-C--:B------:R-:W-:Y:S01]  /*eda0*/  FMUL.FTZ R39, R39, R11.reuse ;  /* 0x0000000b27277220 */ /* 0x080fe20000410000 */
[----:B------:R-:W1:Y:S01]  /*edb0*/  MUFU.EX2 R165, R165 ;  /* 0x000000a500a57308 */ /* 0x000e620000000800 */
[----:B------:R-:W-:Y:S01]  /*edc0*/  FADD.FTZ R194, R199, R194 ;  /* 0x000000c2c7c27221 */ /* 0x000fe20000010000 */
[-C--:B------:R-:W-:Y:S01]  /*edd0*/  FMUL.FTZ R42, R42, R11.reuse ;  /* 0x0000000b2a2a7220 */ /* 0x080fe20000410000 */
[-C--:B------:R-:W-:Y:S01]  /*ede0*/  FMUL.FTZ R43, R43, R11.reuse ;  /* 0x0000000b2b2b7220 */ /* 0x080fe20000410000 */
[-C--:B------:R-:W-:Y:S01]  /*edf0*/  FMUL.FTZ R46, R46, R11.reuse ;  /* 0x0000000b2e2e7220 */ /* 0x080fe20000410000 */
[----:B------:R-:W-:Y:S01]  /*ee00*/  FADD.FTZ R194, R161, R194 ;  /* 0x000000c2a1c27221 */ /* 0x000fe20000010000 */
[-C--:B------:R-:W-:Y:S01]  /*ee10*/  FMUL.FTZ R47, R47, R11.reuse ;  /* 0x0000000b2f2f7220 */ /* 0x080fe20000410000 */
[----:B------:R-:W-:Y:S01]  /*ee20*/  FMUL.FTZ R50, R50, R11 ;  /* 0x0000000b32327220 */ /* 0x000fe20000410000 */
[----:B------:R-:W3:Y:S01]  /*ee30*/  MUFU.EX2 R188, R171 ;  /* 0x000000ab00bc7308 */ /* 0x000ee20000000800 */
[----:B--2---:R-:W-:Y:S01]  /*ee40*/  FADD.FTZ R3, R159, R194 ;  /* 0x000000c29f037221 */ /* 0x004fe20000010000 */
[----:B0-----:R-:W-:Y:S01]  /*ee50*/  F2FP.F16.F32.PACK_AB R159, R196, R159 ;  /* 0x0000009fc49f723e */ /* 0x001fe200000000ff */
[-C--:B------:R-:W-:Y:S01]  /*ee60*/  FMUL.FTZ R51, R51, R11.reuse ;  /* 0x0000000b33337220 */ /* 0x080fe20000410000 */
[-C--:B------:R-:W-:Y:S01]  /*ee70*/  FMUL.FTZ R54, R54, R11.reuse ;  /* 0x0000000b36367220 */ /* 0x080fe20000410000 */
[----:B------:R-:W-:Y:S01]  /*ee80*/  FADD.FTZ R198, R196, R3 ;  /* 0x00000003c4c67221 */ /* 0x000fe20000010000 */
        /* <DEDUP_REMOVED lines=10> */
[----:B------:R-:W-:Y:S01]  /*ef30*/  MUFU.EX2 R192, R175 ;  /* 0x000000af00c07308 */ /* 0x000fe20000000800 */
[----:B---3--:R-:W-:Y:S01]  /*ef40*/  F2FP.F16.F32.PACK_AB R161, R188, R165 ;  /* 0x000000a5bca1723e */ /* 0x008fe200000000ff */
[-C--:B------:R-:W-:Y:S01]  /*ef50*/  FMUL.FTZ R71, R71, R11.reuse ;  /* 0x0000000b47477220 */ /* 0x080fe20000410000 */
[----:B0-----:R-:W-:Y:S01]  /*ef60*/  F2FP.F16.F32.PACK_AB R153, R167, R228 ;  /* 0x000000e4a799723e */ /* 0x001fe200000000ff */
        /* <DEDUP_REMOVED lines=30> */
[----:B0-----:R-:W-:Y:S01]  /*f150*/  F2FP.F16.F32.PACK_AB R165, R179, R230 ;  /* 0x000000e6b3a5723e */ /* 0x001fe200000000ff */
[-C--:B------:R-:W-:Y:S01]  /*f160*/  FMUL.FTZ R123, R123, R11.reuse ;  /* 0x0000000b7b7b7220 */ /* 0x080fe20000410000 */
[----:B------:R-:W-:Y:S01]  /*f170*/  FMUL.FTZ R126, R126, R11 ;  /* 0x0000000b7e7e7220 */ /* 0x000fe20000410000 */
[----:B------:R-:W-:Y:S01]  /*f180*/  FADD.FTZ R3, R163, R182 ;  /* 0x000000b6a3037221 */ /* 0x000fe20000010000 */
[C---:B------:R-:W-:Y:S01]  /*f190*/  F2FP.F16.F32.PACK_AB R163, R192.reuse, R163 ;  /* 0x000000a3c0a3723e */ /* 0x040fe200000000ff */
[-C--:B------:R-:W-:Y:S01]  /*f1a0*/  FMUL.FTZ R127, R127, R11.reuse ;  /* 0x0000000b7f7f7220 */ /* 0x080fe20000410000 */
[----:B------:R-:W0:Y:S01]  /*f1b0*/  MUFU.EX2 R181, R181 ;  /* 0x000000b500b57308 */ /* 0x000e220000000800 */
[----:B------:R-:W-:Y:S01]  /*f1c0*/  FADD.FTZ R3, R192, R3 ;  /* 0x00000003c0037221 */ /* 0x000fe20000010000 */
        /* <DEDUP_REMOVED lines=12> */
[----:B------:R-:W-:-:S02]  /*f290*/  FMUL.FTZ R151, R151, R11 ;  /* 0x0000000b97977220 */ /* 0x000fc40000410000 */
[----:B------:R-:W2:Y:S01]  /*f2a0*/  MUFU.EX2 R194, R183 ;  /* 0x000000b700c27308 */ /* 0x000ea20000000800 */
[----:B-1----:R-:W-:Y:S01]  /*f2b0*/  FADD.FTZ R186, R230, R3 ;  /* 0x00000003e6ba7221 */ /* 0x002fe20000010000 */
[----:B0-----:R-:W-:-:S03]  /*f2c0*/  F2FP.F16.F32.PACK_AB R167, R181, R180 ;  /* 0x000000b4b5a7723e */ /* 0x001fc600000000ff */
[----:B------:R-:W-:-:S03]  /*f2d0*/  FADD.FTZ R3, R179, R186 ;  /* 0x000000bab3037221 */ /* 0x000fc60000010000 */
[----:B------:R-:W0:Y:S01]  /*f2e0*/  MUFU.EX2 R182, R187 ;  /* 0x000000bb00b67308 */ /* 0x000e220000000800 */
[----:B------:R-:W-:-:S04]  /*f2f0*/  FADD.FTZ R186, R180, R3 ;  /* 0x00000003b4ba7221 */ /* 0x000fc80000010000 */
[----:B------:R-:W-:-:S03]  /*f300*/  FADD.FTZ R186, R181, R186 ;  /* 0x000000bab5ba7221 */ /* 0x000fc60000010000 */
[----:B------:R1:W3:Y:S01]  /*f310*/  MUFU.EX2 R173, R190 ;  /* 0x000000be00ad7308 */ /* 0x0002e20000000800 */
[----:B------:R-:W-:Y:S01]  /*f320*/  FADD.FTZ R3, R169, R186 ;  /* 0x000000baa9037221 */ /* 0x000fe20000010000 */
[----:B--2---:R-:W-:-:S03]  /*f330*/  F2FP.F16.F32.PACK_AB R169, R194, R169 ;  /* 0x000000a9c2a9723e */ /* 0x004fc600000000ff */
[----:B------:R-:W-:-:S03]  /*f340*/  FADD.FTZ R186, R194, R3 ;  /* 0x00000003c2ba7221 */ /* 0x000fc60000010000 */
[----:B------:R-:W2:Y:S01]  /*f350*/  MUFU.EX2 R10, R189 ;  /* 0x000000bd000a7308 */ /* 0x000ea20000000800 */
[----:B------:R-:W-:Y:S01]  /*f360*/  FADD.FTZ R3, R171, R186 ;  /* 0x000000baab037221 */ /* 0x000fe20000010000 */
[----:B0-----:R-:W-:-:S03]  /*f370*/  F2FP.F16.F32.PACK_AB R171, R182, R171 ;  /* 0x000000abb6ab723e */ /* 0x001fc600000000ff */
[----:B-1----:R-:W-:-:S03]  /*f380*/  FADD.FTZ R190, R182, R3 ;  /* 0x00000003b6be7221 */ /* 0x002fc60000010000 */
[----:B------:R-:W0:Y:S01]  /*f390*/  MUFU.EX2 R175, R191 ;  /* 0x000000bf00af7308 */ /* 0x000e220000000800 */
[----:B---3--:R-:W-:-:S07]  /*f3a0*/  FADD.FTZ R3, R173, R190 ;  /* 0x000000bead037221 */ /* 0x008fce0000010000 */
[----:B------:R-:W1:Y:S01]  /*f3b0*/  MUFU.EX2 R186, R193 ;  /* 0x000000c100ba7308 */ /* 0x000e620000000800 */
[C---:B--2---:R-:W-:Y:S01]  /*f3c0*/  FADD.FTZ R188, R10.reuse, R3 ;  /* 0x000000030abc7221 */ /* 0x044fe20000010000 */
[----:B------:R-:W-:-:S03]  /*f3d0*/  F2FP.F16.F32.PACK_AB R173, R10, R173 ;  /* 0x000000ad0aad723e */ /* 0x000fc600000000ff */
[----:B0-----:R-:W-:-:S04]  /*f3e0*/  FADD.FTZ R3, R175, R188 ;  /* 0x000000bcaf037221 */ /* 0x001fc80000010000 */
[C---:B-1----:R-:W-:Y:S01]  /*f3f0*/  FADD.FTZ R3, R186.reuse, R3 ;  /* 0x00000003ba037221 */ /* 0x042fe20000010000 */
[----:B------:R-:W-:Y:S01]  /*f400*/  F2FP.F16.F32.PACK_AB R175, R186, R175 ;  /* 0x000000afbaaf723e */ /* 0x000fe200000000ff */
[----:B------:R-:W-:Y:S06]  /*f410*/  @!P0 BRA `(.L_x_9362) ;  /* 0x0000000000048947 */ /* 0x000fec0003800000 */
[----:B------:R-:W-:Y:S01]  /*f420*/  BPT.TRAP 0x1 ;  /* 0x000000040000795c */ /* 0x000fe20000300000 */
.L_x_9362:
[----:B------:R0:W1:Y:S01]  /*f430*/  SYNCS.PHASECHK.TRANS64.TRYWAIT P2, [R210+URZ+0x22850], R207 ;  /* 0x022850cfd20075a7 */ /* 0x000062000804017f */
[----:B------:R-:W-:Y:S05]  /*f440*/  @!P0 BRA `(.L_x_9363) ;  /* 0x0000000000048947 */ /* 0x000fea0003800000 */
[----:B------:R-:W-:Y:S01]  /*f450*/  BPT.TRAP 0x1 ;  /* 0x000000040000795c */ /* 0x000fe20000300000 */
.L_x_9363:
[----:B------:R-:W-:Y:S04]  /*f460*/  BSSY B0, `(.L_x_9364) ;  /* 0x0000004000007945 */ /* 0x000fe80003800000 */
[----:B-1----:R-:W-:Y:S05]  /*f470*/  @P2 BRA `(.L_x_9365) ;  /* 0x0000000000082947 */ /* 0x002fea0003800000 */
[----:B------:R-:W1:Y:S02]  /*f480*/  SYNCS.PHASECHK.TRANS64.TRYWAIT P2, [R210+URZ+0x22850], R207 ;  /* 0x022850cfd20075a7 */ /* 0x000e64000804017f */
[----:B-1----:R-:W-:Y:S05]  /*f490*/  @!P2 BRA `(.L_x_9366) ;  /* 0x00000104004ca947 */ /* 0x002fea0003800000 */
.L_x_9365:
[----:B------:R-:W-:Y:S05]  /*f4a0*/  BSYNC B0 ;  /* 0x0000000000007941 */ /* 0x000fea0003800000 */
.L_x_9364:
[----:B------:R-:W2:Y:S01]  /*f4b0*/  S2R R179, SR_TID.X ;  /* 0x0000000000b37919 */ /* 0x000ea20000002100 */
[----:B------:R-:W-:Y:S01]  /*f4c0*/  IMAD.MOV.U32 R11, RZ, RZ, 0x40000040 ;  /* 0x40000040ff0b7424 */ /* 0x000fe200078e00ff */
[----:B------:R-:W-:Y:S05]  /*f4d0*/  WARPSYNC.ALL ;  /* 0x0000000000007948 */ /* 0x000fea0003800000 */
[----:B------:R-:W-:Y:S01]  /*f4e0*/  R2UR UR7, R11 ;  /* 0x000000000b0772ca */ /* 0x000fe200000e0000 */
[----:B------:R-:W-:Y:S01]  /*f4f0*/  IMAD R10, R16, 0xc00, R20 ;  /* 0x00000c00100a7824 */ /* 0x000fe200078e0214 */
[----:B------:R-:W-:Y:S01]  /*f500*/  ISETP.GT.AND P2, PT, R5, R215, PT ;  /* 0x000000d70500720c */ /* 0x000fe20003f44270 */
[----:B01----:R-:W-:-:S02]  /*f510*/  @!P1 VIADD R210, R210, 0x22860 ;  /* 0x00022860d2d29836 */ /* 0x003fc40000000000 */
[----:B------:R-:W-:Y:S01]  /*f520*/  VIADD R5, R5, 0xffffffff ;  /* 0xffffffff05057836 */ /* 0x000fe20000000000 */
[----:B------:R-:W-:Y:S02]  /*f530*/  R2UR UR6, R10 ;  /* 0x000000000a0672ca */ /* 0x000fe400000e0000 */
[----:B------:R-:W-:Y:S02]  /*f540*/  @!P1 PRMT R210, RZ, 0x654, R210 ;  /* 0x00000654ffd29816 */ /* 0x000fe400000000d2 */
[----:B--2---:R-:W-:-:S05]  /*f550*/  SHF.R.U32.HI R179, RZ, 0x7, R179 ;  /* 0x00000007ffb37819 */ /* 0x004fca00000116b3 */
[----:B------:R-:W-:-:S05]  /*f560*/  VIADD R11, R179, 0x8 ;  /* 0x00000008b30b7836 */ /* 0x000fca0000000000 */
[----:B------:R0:W-:Y:S02]  /*f570*/  BAR.SYNC.DEFER_BLOCKING R11, 0x100 ;  /* 0x0004000b0000751d */ /* 0x0001e40000010000 */
[----:B0-----:R-:W-:-:S04]  /*f580*/  IMAD.MOV.U32 R11, RZ, RZ, 0x40000040 ;  /* 0x40000040ff0b7424 */ /* 0x001fc800078e00ff */
[----:B------:R-:W-:-:S06]  /*f590*/  WARPGROUP.ARRIVE ;  /* 0x00000000000079c5 */ /* 0x000fcc0000000000 */
[----:B------:R-:W-:Y:S03]  /*f5a0*/  HGMMA.64x256x16.F32 R24, R152, gdesc[UR4].tnspB, R24, gsb0 ;  /* 0x43e0000498187df0 */ /* 0x000fe60008000818 */
[----:B------:R-:W-:Y:S02]  /*f5b0*/  WARPGROUP.DEPBAR.LE gsb0, 0x0 ;  /* 0x00008000000079c5 */ /* 0x000fe40000010000 */
[----:B------:R-:W-:Y:S01]  /*f5c0*/  VIADD R152, R10, 0x80 ;  /* 0x000000800a987836 */ /* 0x000fe20000000000 */
[----:B------:R-:W-:Y:S01]  /*f5d0*/  MOV R153, 0x40000040 ;  /* 0x4000004000997802 */ /* 0x000fe20000000f00 */
[----:B------:R-:W-:-:S03]  /*f5e0*/  WARPGROUP.ARRIVE ;  /* 0x00000000000079c5 */ /* 0x000fc60000000000 */
[----:B------:R-:W-:Y:S01]  /*f5f0*/  R2UR UR6, R152 ;  /* 0x00000000980672ca */ /* 0x000fe200000e0000 */
[----:B------:R-:W-:Y:S01]  /*f600*/  VIADD R152, R10, 0x100 ;  /* 0x000001000a987836 */ /* 0x000fe20000000000 */
[----:B------:R-:W-:Y:S01]  /*f610*/  R2UR UR7, R153 ;  /* 0x00000000990772ca */ /* 0x000fe200000e0000 */
[----:B------:R-:W-:-:S15]  /*f620*/  IMAD.MOV.U32 R153, RZ, RZ, 0x40000040 ;  /* 0x40000040ff997424 */ /* 0x000fde00078e00ff */
        /* <DEDUP_REMOVED lines=12> */
[----:B------:R-:W-:Y:S02]  /*f6f0*/  IMAD.MOV.U32 R153, RZ, RZ, 0x40000040 ;  /* 0x40000040ff997424 */ /* 0x000fe400078e00ff */
        /* <DEDUP_REMOVED lines=11> */
[----:B------:R-:W-:Y:S01]  /*f7b0*/  R2UR UR6, R10 ;  /* 0x000000000a0672ca */ /* 0x000fe200000e0000 */
[----:B------:R-:W-:Y:S01]  /*f7c0*/  IMAD.MOV.U32 R10, RZ, RZ, R178 ;  /* 0x000000ffff0a7224 */ /* 0x000fe200078e00b2 */
[----:B------:R-:W-:Y:S01]  /*f7d0*/  R2UR UR7, R11 ;  /* 0x000000000b0772ca */ /* 0x000fe200000e0000 */
[----:B------:R-:W-:Y:S01]  /*f7e0*/  IMAD.MOV.U32 R11, RZ, RZ, R184 ;  /* 0x000000ffff0b7224 */ /* 0x000fe200078e00b8 */
[----:B------:R-:W-:Y:S02]  /*f7f0*/  WARPGROUP.DEPBAR.LE gsb0, 0x0 ;  /* 0x00008000000079c5 */ /* 0x000fe40000010000 */
[----:B------:R-:W-:-:S15]  /*f800*/  WARPGROUP.ARRIVE ;  /* 0x00000000000079c5 */ /* 0x000fde0000000000 */
[----:B------:R-:W-:-:S06]  /*f810*/  NOP ;  /* 0x0000000000007918 */ /* 0x000fcc0000000000 */
[----:B------:R-:W-:Y:S03]  /*f820*/  HGMMA.64x256x16.F32 R24, R172, gdesc[UR4].tnspB, R24, gsb0 ;  /* 0x43e00004ac187df0 */ /* 0x000fe60008000818 */
[----:B------:R-:W-:Y:S02]  /*f830*/  WARPGROUP.DEPBAR.LE gsb0, 0x0 ;  /* 0x00008000000079c5 */ /* 0x000fe40000010000 */
[----:B------:R0:W-:Y:S01]  /*f840*/  @!P1 SYNCS.ARRIVE.TRANS64.RED.A1T0 RZ, [R210+URZ], RZ ;  /* 0x000000ffd2ff99a7 */ /* 0x0001e2000810043f */
[----:B------:R-:W-:Y:S05]  /*f850*/  @P2 BRA `(.L_x_9367) ;  /* 0xffffffc800442947 */ /* 0x000fea000383ffff */
[----:B------:R-:W-:Y:S01]  /*f860*/  MOV R11, R184 ;  /* 0x000000b8000b7202 */ /* 0x000fe20000000f00 */
[----:B------:R-:W-:-:S07]  /*f870*/  IMAD.MOV.U32 R10, RZ, RZ, R178 ;  /* 0x000000ffff0a7224 */ /* 0x000fce00078e00b2 */
.L_x_9349:
[----:B------:R-:W1:Y:S01]  /*f880*/  LDC R226, c[0x0][0x9e4] ;  /* 0x00027900ffe27b82 */ /* 0x000e620000000800 */
[----:B------:R-:W-:Y:S01]  /*f890*/  IADD3 R152, R204, 0x80, -R205 ;  /* 0x00000080cc987810 */ /* 0x000fe20007ffe8cd */
[----:B------:R-:W-:Y:S01]  /*f8a0*/  ULDC UR4, c[0x0][0x9dc] ;  /* 0x0002770000047ab9 */ /* 0x000fe20000000800 */
[----:B------:R-:W-:-:S03]  /*f8b0*/  LOP3.LUT R2, R2, 0xffefffff, RZ, 0xc0, !PT ;  /* 0xffefffff02027812 */ /* 0x000fc600078ec0ff */
[----:B------:R-:W-:-:S04]  /*f8c0*/  IMAD R152, R209, 0x80, R152 ;  /* 0x00000080d1987824 */ /* 0x000fc800078e0298 */
[----:B------:R-:W-:Y:S01]  /*f8d0*/  VIADD R154, R152, -UR4 ;  /* 0x80000004989a7c36 */ /* 0x000fe20008000000 */
[----:B-1----:R-:W-:-:S13]  /*f8e0*/  ISETP.GE.AND P2, PT, R226, 0x1, PT ;  /* 0x00000001e200780c */ /* 0x002fda0003f46270 */
[----:B------:R-:W-:Y:S01]  /*f8f0*/  @P2 LOP3.LUT R2, R2, 0x100000, RZ, 0xfc, !PT ;  /* 0x0010000002022812 */ /* 0x000fe200078efcff */
[----:B------:R-:W-:Y:S06]  /*f900*/  @!P2 BRA `(.L_x_9368) ;  /* 0x000000000048a947 */ /* 0x000fec0003800000 */
[----:B------:R-:W-:Y:S01]  /*f910*/  IMAD.MOV.U32 R155, RZ, RZ, R152 ;  /* 0x000000ffff9b7224 */ /* 0x000fe200078e0098 */
[----:B------:R-:W-:Y:S04]  /*f920*/  BSSY B0, `(.L_x_9369) ;  /* 0x000000e000007945 */ /* 0x000fe80003800000 */
        /* <DEDUP_REMOVED lines=9> */
.L_x_9370:
[----:B------:R-:W-:-:S13]  /*f9c0*/  ISETP.NE.AND P2, PT, R226, 0x1, PT ;  /* 0x00000001e200780c */ /* 0x000fda0003f45270 */
[----:B------:R-:W1:Y:S02]  /*f9d0*/  @P2 LDC.64 R152, c[0x0][0x9e8] ;  /* 0x00027a00ff982b82 */ /* 0x000e640000000a00 */
[----:B-1----:R-:W-:-:S05]  /*f9e0*/  @P2 IMAD.HI.U32 R152, R155, R152, RZ ;  /* 0x000000989b982227 */ /* 0x002fca00078e00ff */
[----:B------:R-:W-:-:S07]  /*f9f0*/  @P2 SHF.R.U32.HI R155, RZ, R153, R152 ;  /* 0x00000099ff9b2219 */ /* 0x000fce0000011698 */
.L_x_9371:
[----:B------:R-:W-:Y:S05]  /*fa00*/  BSYNC B0 ;  /* 0x0000000000007941 */ /* 0x000fea0003800000 */
.L_x_9369:
[----:B------:R-:W-:-:S05]  /*fa10*/  IMAD R155, R155, R226, RZ ;  /* 0x000000e29b9b7224 */ /* 0x000fca00078e02ff */
[----:B------:R-:W-:-:S07]  /*fa20*/  VIMNMX R154, R154, R155, !PT ;  /* 0x0000009b9a9a7248 */ /* 0x000fce0007fe0100 */
.L_x_9368:
[----:B------:R-:W-:-:S04]  /*fa30*/  VIADD R154, R154, 0x5f ;  /* 0x0000005f9a9a7836 */ /* 0x000fc80000000000 */
[----:B------:R-:W-:-:S05]  /*fa40*/  IMAD.HI R154, R154, 0x2aaaaaab, RZ ;  /* 0x2aaaaaab9a9a7827 */ /* 0x000fca00078e02ff */
[----:B------:R-:W-:-:S04]  /*fa50*/  SHF.R.U32.HI R153, RZ, 0x1f, R154 ;  /* 0x0000001fff997819 */ /* 0x000fc8000001169a */
[----:B------:R-:W-:-:S04]  /*fa60*/  LEA.HI.SX32 R154, R154, R153, 0x1c ;  /* 0x000000999a9a7211 */ /* 0x000fc800078fe2ff */
[----:B------:R-:W-:-:S04]  /*fa70*/  VIMNMX R207, R219, R154, !PT ;  /* 0x0000009adbcf7248 */ /* 0x000fc80007fe0100 */
[----:B------:R-:W-:-:S13]  /*fa80*/  ISETP.GE.AND P2, PT, R5, R207, PT ;  /* 0x000000cf0500720c */ /* 0x000fda0003f46270 */
[----:B------:R-:W-:Y:S05]  /*fa90*/  @!P2 BRA `(.L_x_9372) ;  /* 0x00000024003ca947 */ /* 0x000fea0003800000 */
[----:B------:R-:W-:Y:S02]  /*faa0*/  IMAD.MOV.U32 R212, RZ, RZ, R11 ;  /* 0x000000ffffd47224 */ /* 0x000fe400078e000b */
[----:B------:R-:W-:Y:S02]  /*fab0*/  IMAD.MOV.U32 R213, RZ, RZ, R10 ;  /* 0x000000ffffd57224 */ /* 0x000fe400078e000a */
[----:B------:R-:W-:-:S07]  /*fac0*/  IMAD.MOV.U32 R209, RZ, RZ, R5 ;  /* 0x000000ffffd17224 */ /* 0x000fce00078e0005 */
.L_x_9382:
[----:B------:R-:W-:Y:S01]  /*fad0*/  VIADD R16, R16, 0x1 ;  /* 0x0000000110107836 */ /* 0x000fe20000000000 */
[----:B------:R-:W-:Y:S05]  /*fae0*/  YIELD ;  /* 0x0000000000007946 */ /* 0x000fea0003800000 */
[----:B------:R-:W-:Y:S01]  /*faf0*/  ISETP.NE.AND P3, PT, R16, 0x2, PT ;  /* 0x000000021000780c */ /* 0x000fe20003f65270 */
[----:B------:R-:W-:Y:S02]  /*fb00*/  IMAD.MOV.U32 R10, RZ, RZ, R209 ;  /* 0x000000ffff0a7224 */ /* 0x000fe400078e00d1 */
[----:B------:R-:W-:Y:S01]  /*fb10*/  VIADD R209, R209, 0xffffffff ;  /* 0xffffffffd1d17836 */ /* 0x000fe20000000000 */
[----:B-1----:R-:W-:-:S02]  /*fb20*/  SEL R5, RZ, 0x1, P3 ;  /* 0x00000001ff057807 */ /* 0x002fc40001800000 */
[----:B------:R-:W-:Y:S02]  /*fb30*/  ISETP.GT.AND P2, PT, R10, R207, PT ;  /* 0x000000cf0a00720c */ /* 0x000fe40003f44270 */
[----:B------:R-:W-:Y:S02]  /*fb40*/  LOP3.LUT R200, R200, R5, RZ, 0x3c, !PT ;  /* 0x00000005c8c87212 */ /* 0x000fe400078e3cff */
[----:B------:R-:W-:Y:S01]  /*fb50*/  SEL R16, R16, RZ, P3 ;  /* 0x000000ff10107207 */ /* 0x000fe20001800000 */
[----:B------:R-:W-:Y:S08]  /*fb60*/  @!P0 BRA `(.L_x_9373) ;  /* 0x0000000000048947 */ /* 0x000ff00003800000 */
[----:B------:R-:W-:Y:S01]  /*fb70*/  BPT.TRAP 0x1 ;  /* 0x000000040000795c */ /* 0x000fe20000300000 */
.L_x_9373:
[----:B------:R-:W-:Y:S01]  /*fb80*/  IMAD R5, R16, 0x8, R17 ;  /* 0x0000000810057824 */ /* 0x000fe200078e0211 */
[----:B------:R-:W-:-:S04]  /*fb90*/  SHF.L.U32 R208, R200, 0x1f, RZ ;  /* 0x0000001fc8d07819 */ /* 0x000fc800000006ff */
[----:B------:R1:W2:Y:S01]  /*fba0*/  SYNCS.PHASECHK.TRANS64.TRYWAIT P3, [R5+URZ+0x22830], R208 ;  /* 0x022830d0050075a7 */ /* 0x0002a2000806017f */
[----:B------:R-:W-:Y:S05]  /*fbb0*/  @!P0 BRA `(.L_x_9374) ;  /* 0x0000000000048947 */ /* 0x000fea0003800000 */
[----:B------:R-:W-:Y:S01]  /*fbc0*/  BPT.TRAP 0x1 ;  /* 0x000000040000795c */ /* 0x000fe20000300000 */
.L_x_9374:
[----:B------:R-:W-:Y:S01]  /*fbd0*/  IMAD R10, R16, 0x300, R21 ;  /* 0x00000300100a7824 */ /* 0x000fe200078e0215 */
[----:B------:R-:W-:Y:S01]  /*fbe0*/  MOV R11, 0x40000040 ;  /* 0x40000040000b7802 */ /* 0x000fe20000000f00 */
[----:B--2---:R-:W-:Y:S06]  /*fbf0*/  @P3 BRA `(.L_x_9375) ;  /* 0x0000000000083947 */ /* 0x004fec0003800000 */
[----:B------:R-:W2:Y:S02]  /*fc00*/  SYNCS.PHASECHK.TRANS64.TRYWAIT P3, [R5+URZ+0x22830], R208 ;  /* 0x022830d0050075a7 */ /* 0x000ea4000806017f */
[----:B--2---:R-:W-:Y:S05]  /*fc10*/  @!P3 BRA `(.L_x_9376) ;  /* 0x000000fc0080b947 */ /* 0x004fea0003800000 */
.L_x_9375:
[----:B------:R-:W-:Y:S05]  /*fc20*/  WARPSYNC.ALL ;  /* 0x0000000000007948 */ /* 0x000fea0003800000 */
[C---:B------:R-:W-:Y:S01]  /*fc30*/  R2UR UR6, R10.reuse ;  /* 0x000000000a0672ca */ /* 0x040fe200000e0000 */
[----:B------:R-:W-:Y:S01]  /*fc40*/  WARPGROUP.ARRIVE ;  /* 0x00000000000079c5 */ /* 0x000fe20000000000 */
[----:B------:R-:W-:Y:S01]  /*fc50*/  R2UR UR7, R11 ;  /* 0x000000000b0772ca */ /* 0x000fe200000e0000 */
[----:B0-----:R-:W-:Y:S01]  /*fc60*/  VIADD R210, R10, 0x2 ;  /* 0x000000020ad27836 */ /* 0x001fe20000000000 */
[----:B------:R-:W-:Y:S01]  /*fc70*/  R2UR UR4, R6 ;  /* 0x00000000060472ca */ /* 0x000fe200000e0000 */
[----:B------:R-:W-:Y:S01]  /*fc80*/  IMAD.MOV.U32 R211, RZ, RZ, 0x40000040 ;  /* 0x40000040ffd37424 */ /* 0x000fe200078e00ff */
[----:B------:R-:W-:Y:S01]  /*fc90*/  R2UR UR5, R7 ;  /* 0x00000000070572ca */ /* 0x000fe200000e0000 */
[----:B------:R-:W-:Y:S01]  /*fca0*/  IMAD.MOV.U32 R11, RZ, RZ, 0x40000040 ;  /* 0x40000040ff0b7424 */ /* 0x000fe200078e00ff */
[----:B------:R-:W0:Y:S11]  /*fcb0*/  S2R R225, SR_TID.X ;  /* 0x0000000000e17919 */ /* 0x000e360000002100 */
[----:B------:R-:W-:Y:S01]  /*fcc0*/  HGMMA.64x96x16.F32 R152, gdesc[UR4], RZ, !UPT, gsb0 ;  /* 0x01600000049879f0 */ /* 0x000fe2000c0008ff */
[----:B------:R-:W-:Y:S01]  /*fcd0*/  R2UR UR6, R210 ;  /* 0x00000000d20672ca */ /* 0x000fe200000e0000 */
[----:B------:R-:W-:Y:S01]  /*fce0*/  VIADD R210, R10, 0x4 ;  /* 0x000000040ad27836 */ /* 0x000fe20000000000 */
[----:B------:R-:W-:Y:S01]  /*fcf0*/  R2UR UR7, R211 ;  /* 0x00000000d30772ca */ /* 0x000fe200000e0000 */
[----:B------:R-:W-:Y:S01]  /*fd00*/  IMAD.MOV.U32 R211, RZ, RZ, 0x40000040 ;  /* 0x40000040ffd37424 */ /* 0x000fe200078e00ff */
[----:B------:R-:W-:Y:S01]  /*fd10*/  R2UR UR4, R14 ;  /* 0x000000000e0472ca */ /* 0x000fe200000e0000 */
[----:B------:R-:W-:Y:S01]  /*fd20*/  VIADD R10, R10, 0x6 ;  /* 0x000000060a0a7836 */ /* 0x000fe20000000000 */
[----:B------:R-:W-:-:S02]  /*fd30*/  R2UR UR5, R15 ;  /* 0x000000000f0572ca */ /* 0x000fc400000e0000 */
[----:B0-----:R-:W-:Y:S01]  /*fd40*/  SHF.R.U32.HI R225, RZ, 0x7, R225 ;  /* 0x00000007ffe17819 */ /* 0x001fe200000116e1 */
[----:B------:R-:W-:Y:S02]  /*fd50*/  WARPGROUP.DEPBAR.LE gsb0, 0x0 ;  /* 0x00008000000079c5 */ /* 0x000fe40000010000 */
[----:B------:R-:W-:-:S08]  /*fd60*/  WARPGROUP.ARRIVE ;  /* 0x00000000000079c5 */ /* 0x000fd00000000000 */
        /* <DEDUP_REMOVED lines=73> */
[----:B---3--:R-:W-:Y:S01]  /*10200*/  FMNMX.FTZ R177, R159, R10, !PT ;  /* 0x0000000a9fb17209 */ /* 0x008fe20007810000 */
[----:B------:R-:W-:Y:S01]  /*10210*/  FMUL.FTZ R197, R198, UR38 ;  /* 0x00000026c6c57c20 */ /* 0x000fe20008410000 */
[----:B------:R-:W-:-:S05]  /*10220*/  FMUL.FTZ R199, R199, UR38 ;  /* 0x00000026c7c77c20 */ /* 0x000fca0008410000 */
        /* <DEDUP_REMOVED lines=37> */
[----:B----4-:R-:W-:-:S05]  /*10480*/  FMNMX.FTZ R10, R196, R177, !PT ;  /* 0x000000b1c40a7209 */ /* 0x010fca0007810000 */
[----:B------:R-:W4:Y:S02]  /*10490*/  SHFL.BFLY PT, R177, R10, 0x2, 0x1f ;  /* 0x0c401f000ab17f89 */ /* 0x000f2400000e0000 */
[----:B------:R-:W5:Y:S08]  /*104a0*/  MUFU.TANH R157, R157 ;  /* 0x0000009d009d7308 */ /* 0x000f700000002400 */
[----:B------:R-:W1:Y:S08]  /*104b0*/  MUFU.TANH R158, R158 ;  /* 0x0000009e009e7308 */ /* 0x000e700000002400 */
[----:B------:R-:W2:Y:S01]  /*104c0*/  MUFU.TANH R161, R161 ;  /* 0x000000a100a17308 */ /* 0x000ea20000002400 */
[----:B----4-:R-:W-:-:S07]  /*104d0*/  FMNMX.FTZ R10, R10, R177, !PT ;  /* 0x000000b10a0a7209 */ /* 0x010fce0007810000 */
[----:B------:R-:W4:Y:S01]  /*104e0*/  MUFU.TANH R162, R162 ;  /* 0x000000a200a27308 */ /* 0x000f220000002400 */
[----:B------:R-:W0:Y:S07]  /*104f0*/  SHFL.BFLY PT, R177, R10, 0x1, 0x1f ;  /* 0x0c201f000ab17f89 */ /* 0x000e2e00000e0000 */
[----:B------:R-:W4:Y:S08]  /*10500*/  MUFU.TANH R165, R165 ;  /* 0x000000a500a57308 */ /* 0x000f300000002400 */
[----:B------:R-:W4:Y:S08]  /*10510*/  MUFU.TANH R166, R166 ;  /* 0x000000a600a67308 */ /* 0x000f300000002400 */
[----:B------:R-:W4:Y:S01]  /*10520*/  MUFU.TANH R169, R169 ;  /* 0x000000a900a97308 */ /* 0x000f220000002400 */
[----:B0-----:R-:W-:Y:S01]  /*10530*/  FMNMX.FTZ R10, R10, R177, !PT ;  /* 0x000000b10a0a7209 */ /* 0x001fe20007810000 */
[----:B------:R-:W-:-:S04]  /*10540*/  IMAD.U32 R177, RZ, RZ, UR43 ;  /* 0x0000002bffb17e24 */ /* 0x000fc8000f8e00ff */
[CC--:B------:R-:W-:Y:S02]  /*10550*/  FMUL.FTZ R214, R10.reuse, R177.reuse ;  /* 0x000000b10ad67220 */ /* 0x0c0fe40000410000 */
[----:B------:R-:W0:Y:S01]  /*10560*/  MUFU.TANH R170, R170 ;  /* 0x000000aa00aa7308 */ /* 0x000e220000002400 */
[----:B------:R-:W-:Y:S01]  /*10570*/  FADD.FTZ R198, -R10, R213 ;  /* 0x000000d50ac67221 */ /* 0x000fe20000010100 */
[-CC-:B------:R-:W-:Y:S01]  /*10580*/  FFMA.FTZ R211, R11, R177.reuse, -R214.reuse ;  /* 0x000000b10bd37223 */ /* 0x180fe200000108d6 */
[----:B------:R-:W-:Y:S02]  /*10590*/  FMNMX.FTZ R11, R153, R212, !PT ;  /* 0x000000d4990b7209 */ /* 0x000fe40007810000 */
[-C--:B------:R-:W-:Y:S01]  /*105a0*/  FMUL.FTZ R198, R198, R177.reuse ;  /* 0x000000b1c6c67220 */ /* 0x080fe20000410000 */
[-CC-:B------:R-:W-:Y:S01]  /*105b0*/  FFMA.FTZ R213, R176, R177.reuse, -R214.reuse ;  /* 0x000000b1b0d57223 */ /* 0x180fe200000108d6 */
[--C-:B------:R-:W-:Y:S01]  /*105c0*/  FFMA.FTZ R152, R152, R177, -R214.reuse ;  /* 0x000000b198987223 */ /* 0x100fe200000108d6 */
[----:B---3--:R-:W-:Y:S01]  /*105d0*/  FMNMX.FTZ R11, R154, R11, !PT ;  /* 0x0000000b9a0b7209 */ /* 0x008fe20007810000 */
[----:B------:R-:W3:Y:S01]  /*105e0*/  MUFU.TANH R173, R173 ;  /* 0x000000ad00ad7308 */ /* 0x000ee20000002400 */
[-CC-:B------:R-:W-:Y:S01]  /*105f0*/  FFMA.FTZ R155, R155, R177.reuse, -R214.reuse ;  /* 0x000000b19b9b7223 */ /* 0x180fe200000108d6 */
[--C-:B------:R-:W-:Y:S01]  /*10600*/  FFMA.FTZ R156, R156, R177, -R214.reuse ;  /* 0x000000b19c9c7223 */ /* 0x100fe200000108d6 */
[----:B-----5:R-:W-:Y:S01]  /*10610*/  FMNMX.FTZ R11, R157, R11, !PT ;  /* 0x0000000b9d0b7209 */ /* 0x020fe20007810000 */
[-CC-:B------:R-:W-:Y:S01]  /*10620*/  FFMA.FTZ R159, R159, R177.reuse, -R214.reuse ;  /* 0x000000b19f9f7223 */ /* 0x180fe200000108d6 */
[-CC-:B------:R-:W-:Y:S01]  /*10630*/  FFMA.FTZ R160, R160, R177.reuse, -R214.reuse ;  /* 0x000000b1a0a07223 */ /* 0x180fe200000108d6 */
[--C-:B------:R-:W-:Y:S01]  /*10640*/  FFMA.FTZ R163, R163, R177, -R214.reuse ;  /* 0x000000b1a3a37223 */ /* 0x100fe200000108d6 */
[----:B-1----:R-:W-:Y:S01]  /*10650*/  FMNMX.FTZ R11, R158, R11, !PT ;  /* 0x0000000b9e0b7209 */ /* 0x002fe20007810000 */
[----:B------:R-:W1:Y:S01]  /*10660*/  MUFU.TANH R175, R175 ;  /* 0x000000af00af7308 */ /* 0x000e620000002400 */
[-CC-:B------:R-:W-:Y:S01]  /*10670*/  FFMA.FTZ R164, R164, R177.reuse, -R214.reuse ;  /* 0x000000b1a4a47223 */ /* 0x180fe200000108d6 */
[--C-:B------:R-:W-:Y:S01]  /*10680*/  FFMA.FTZ R167, R167, R177, -R214.reuse ;  /* 0x000000b1a7a77223 */ /* 0x100fe200000108d6 */
[----:B--2---:R-:W-:Y:S01]  /*10690*/  FMNMX.FTZ R11, R161, R11, !PT ;  /* 0x0000000ba10b7209 */ /* 0x004fe20007810000 */
[-CC-:B------:R-:W-:Y:S01]  /*106a0*/  FFMA.FTZ R168, R168, R177.reuse, -R214.reuse ;  /* 0x000000b1a8a87223 */ /* 0x180fe200000108d6 */
[-CC-:B------:R-:W-:Y:S01]  /*106b0*/  FFMA.FTZ R171, R171, R177.reuse, -R214.reuse ;  /* 0x000000b1abab7223 */ /* 0x180fe200000108d6 */
[--C-:B------:R-:W-:Y:S01]  /*106c0*/  FFMA.FTZ R172, R172, R177, -R214.reuse ;  /* 0x000000b1acac7223 */ /* 0x100fe200000108d6 */
[----:B----4-:R-:W-:Y:S01]  /*106d0*/  FMNMX.FTZ R11, R162, R11, !PT ;  /* 0x0000000ba20b7209 */ /* 0x010fe20007810000 */
[----:B------:R-:W2:Y:S01]  /*106e0*/  MUFU.TANH R178, R178 ;  /* 0x000000b200b27308 */ /* 0x000ea20000002400 */
[-CC-:B------:R-:W-:Y:S01]  /*106f0*/  FFMA.FTZ R174, R174, R177.reuse, -R214.reuse ;  /* 0x000000b1aeae7223 */ /* 0x180fe200000108d6 */
[--C-:B------:R-:W-:Y:S01]  /*10700*/  FFMA.FTZ R180, R180, R177, -R214.reuse ;  /* 0x000000b1b4b47223 */ /* 0x100fe200000108d6 */
[----:B------:R-:W-:Y:S01]  /*10710*/  FMNMX.FTZ R11, R165, R11, !PT ;  /* 0x0000000ba50b7209 */ /* 0x000fe20007810000 */
[-CC-:B------:R-:W-:Y:S01]  /*10720*/  FFMA.FTZ R181, R181, R177.reuse, -R214.reuse ;  /* 0x000000b1b5b57223 */ /* 0x180fe200000108d6 */
[-CC-:B------:R-:W-:Y:S01]  /*10730*/  FFMA.FTZ R184, R184, R177.reuse, -R214.reuse ;  /* 0x000000b1b8b87223 */ /* 0x180fe200000108d6 */
[--C-:B------:R-:W-:Y:S01]  /*10740*/  FFMA.FTZ R185, R185, R177, -R214.reuse ;  /* 0x000000b1b9b97223 */ /* 0x100fe200000108d6 */
[----:B------:R-:W-:Y:S01]  /*10750*/  FMNMX.FTZ R11, R166, R11, !PT ;  /* 0x0000000ba60b7209 */ /* 0x000fe20007810000 */
[----:B------:R-:W4:Y:S01]  /*10760*/  MUFU.TANH R179, R179 ;  /* 0x000000b300b37308 */ /* 0x000f220000002400 */
[-CC-:B------:R-:W-:Y:S01]  /*10770*/  FFMA.FTZ R188, R188, R177.reuse, -R214.reuse ;  /* 0x000000b1bcbc7223 */ /* 0x180fe200000108d6 */
[--C-:B------:R-:W-:Y:S01]  /*10780*/  FFMA.FTZ R189, R189, R177, -R214.reuse ;  /* 0x000000b1bdbd7223 */ /* 0x100fe200000108d6 */
[----:B------:R-:W-:Y:S01]  /*10790*/  FMNMX.FTZ R11, R169, R11, !PT ;  /* 0x0000000ba90b7209 */ /* 0x000fe20007810000 */
[-CC-:B------:R-:W-:Y:S01]  /*107a0*/  FFMA.FTZ R192, R192, R177.reuse, -R214.reuse ;  /* 0x000000b1c0c07223 */ /* 0x180fe200000108d6 */
[-CC-:B------:R-:W-:Y:S01]  /*107b0*/  FFMA.FTZ R210, R210, R177.reuse, -R214.reuse ;  /* 0x000000b1d2d27223 */ /* 0x180fe200000108d6 */
[--C-:B------:R-:W-:Y:S01]  /*107c0*/  FFMA.FTZ R193, R193, R177, -R214.reuse ;  /* 0x000000b1c1c17223 */ /* 0x100fe200000108d6 */
[----:B0-----:R-:W-:Y:S01]  /*107d0*/  FMNMX.FTZ R11, R170, R11, !PT ;  /* 0x0000000baa0b7209 */ /* 0x001fe20007810000 */
[----:B------:R-:W0:Y:S01]  /*107e0*/  MUFU.TANH R182, R182 ;  /* 0x000000b600b67308 */ /* 0x000e220000002400 */
[----:B------:R-:W-:-:S02]  /*107f0*/  FFMA.FTZ R196, R196, R177, -R214 ;  /* 0x000000b1c4c47223 */ /* 0x000fc400000108d6 */
[----:B---3--:R-:W-:-:S04]  /*10800*/  FMNMX.FTZ R11, R173, R11, !PT ;  /* 0x0000000bad0b7209 */ /* 0x008fc80007810000 */
[----:B-1----:R-:W-:Y:S01]  /*10810*/  FMNMX.FTZ R11, R175, R11, !PT ;  /* 0x0000000baf0b7209 */ /* 0x002fe20007810000 */
[----:B------:R-:W1:Y:S03]  /*10820*/  MUFU.TANH R183, R183 ;  /* 0x000000b700b77308 */ /* 0x000e660000002400 */
[----:B--2---:R-:W-:-:S04]  /*10830*/  FMNMX.FTZ R11, R178, R11, !PT ;  /* 0x0000000bb20b7209 */ /* 0x004fc80007810000 */
[----:B----4-:R-:W-:Y:S01]  /*10840*/  FMNMX.FTZ R11, R179, R11, !PT ;  /* 0x0000000bb30b7209 */ /* 0x010fe20007810000 */
[----:B------:R-:W2:Y:S03]  /*10850*/  MUFU.TANH R186, R186 ;  /* 0x000000ba00ba7308 */ /* 0x000ea60000002400 */
[----:B0-----:R-:W-:-:S05]  /*10860*/  FMNMX.FTZ R11, R182, R11, !PT ;  /* 0x0000000bb60b7209 */ /* 0x001fca0007810000 */
        /* <DEDUP_REMOVED lines=14> */
[----:B------:R-:W1:Y:S01]  /*10950*/  MUFU.EX2 R198, R198 ;  /* 0x000000c600c67308 */ /* 0x000e620000000800 */
[----:B--2---:R-:W-:-:S07]  /*10960*/  FMNMX.FTZ R11, R197, R11, !PT ;  /* 0x0000000bc50b7209 */ /* 0x004fce0007810000 */
[----:B------:R-:W2:Y:S01]  /*10970*/  MUFU.EX2 R211, R211 ;  /* 0x000000d300d37308 */ /* 0x000ea20000000800 */
[----:B0-----:R-:W-:-:S05]  /*10980*/  FMNMX.FTZ R11, R199, R11, !PT ;  /* 0x0000000bc70b7209 */ /* 0x001fca0007810000 */
[----:B------:R-:W0:Y:S02]  /*10990*/  SHFL.BFLY PT, R215, R11, 0x2, 0x1f ;  /* 0x0c401f000bd77f89 */ /* 0x000e2400000e0000 */
[----:B------:R-:W3:Y:S01]  /*109a0*/  MUFU.EX2 R152, R152 ;  /* 0x0000009800987308 */ /* 0x000ee20000000800 */
[-C--:B-1----:R-:W-:Y:S01]  /*109b0*/  FMUL.FTZ R24, R24, R198.reuse ;  /* 0x000000c618187220 */ /* 0x082fe20000410000 */
[-C--:B------:R-:W-:Y:S01]  /*109c0*/  FMUL.FTZ R25, R25, R198.reuse ;  /* 0x000000c619197220 */ /* 0x080fe20000410000 */
[-C--:B------:R-:W-:Y:S01]  /*109d0*/  FMUL.FTZ R28, R28, R198.reuse ;  /* 0x000000c61c1c7220 */ /* 0x080fe20000410000 */
[-C--:B------:R-:W-:Y:S01]  /*109e0*/  FMUL.FTZ R29, R29, R198.reuse ;  /* 0x000000c61d1d7220 */ /* 0x080fe20000410000 */
[-C--:B------:R-:W-:Y:S01]  /*109f0*/  FMUL.FTZ R32, R32, R198.reuse ;  /* 0x000000c620207220 */ /* 0x080fe20000410000 */
[-C--:B------:R-:W-:Y:S01]  /*10a00*/  FMUL.FTZ R33, R33, R198.reuse ;  /* 0x000000c621217220 */ /* 0x080fe20000410000 */
[----:B------:R-:W-:Y:S01]  /*10a10*/  FMUL.FTZ R36, R36, R198 ;  /* 0x000000c624247220 */ /* 0x000fe20000410000 */
        /* <DEDUP_REMOVED lines=14> */
[----:B0-----:R-:W-:Y:S01]  /*10b00*/  FMNMX.FTZ R11, R11, R215, !PT ;  /* 0x000000d70b0b7209 */ /* 0x001fe20007810000 */
[-C--:B------:R-:W-:Y:S01]  /*10b10*/  FMUL.FTZ R56, R56, R198.reuse ;  /* 0x000000c638387220 */ /* 0x080fe20000410000 */
[----:B------:R-:W0:Y:S01]  /*10b20*/  MUFU.EX2 R159, R159 ;  /* 0x0000009f009f7308 */ /* 0x000e220000000800 */
[----:B-1----:R-:W-:Y:S01]  /*10b30*/  FADD.FTZ R4, R155, R4 ;  /* 0x000000049b047221 */ /* 0x002fe20000010000 */
[-C--:B------:R-:W-:Y:S01]  /*10b40*/  FMUL.FTZ R57, R57, R198.reuse ;  /* 0x000000c639397220 */ /* 0x080fe20000410000 */
[----:B------:R-:W1:Y:S01]  /*10b50*/  SHFL.BFLY PT, R176, R11, 0x1, 0x1f ;  /* 0x0c201f000bb07f89 */ /* 0x000e6200000e0000 */
        /* <DEDUP_REMOVED lines=22> */
[----:B------:R-:W-:Y:S01]  /*10cc0*/  FMUL.FTZ R92, R92, R198 ;  /* 0x000000c65c5c7220 */ /* 0x000fe20000410000 */
[----:B-1----:R-:W-:Y:S01]  /*10cd0*/  FMNMX.FTZ R11, R11, R176, !PT ;  /* 0x000000b00b0b7209 */ /* 0x002fe20007810000 */
[-C--:B------:R-:W-:Y:S01]  /*10ce0*/  FMUL.FTZ R93, R93, R198.reuse ;  /* 0x000000c65d5d7220 */ /* 0x080fe20000410000 */
[-C--:B------:R-:W-:Y:S01]  /*10cf0*/  FMUL.FTZ R96, R96, R198.reuse ;  /* 0x000000c660607220 */ /* 0x080fe20000410000 */
[-C--:B------:R-:W-:Y:S01]  /*10d00*/  FMUL.FTZ R97, R97, R198.reuse ;  /* 0x000000c661617220 */ /* 0x080fe20000410000 */
[-C--:B------:R-:W-:Y:S01]  /*10d10*/  FMUL.FTZ R100, R100, R198.reuse ;  /* 0x000000c664647220 */ /* 0x080fe20000410000 */
[----:B------:R-:W-:Y:S01]  /*10d20*/  FADD.FTZ R176, -R11, R212 ;  /* 0x000000d40bb07221 */ /* 0x000fe20000010100 */
        /* <DEDUP_REMOVED lines=8> */
[-CC-:B------:R-:W-:Y:S01]  /*10db0*/  FFMA.FTZ R214, R154, R177.reuse, -R176.reuse ;  /* 0x000000b19ad67223 */ /* 0x180fe200000108b0 */
[-CC-:B------:R-:W-:Y:S01]  /*10dc0*/  FFMA.FTZ R154, R178, R177.reuse, -R176.reuse ;  /* 0x000000b1b29a7223 */ /* 0x180fe200000108b0 */
        /* <DEDUP_REMOVED lines=36> */
[----:B------:R-:W-:Y:S01]  /*11010*/  FFMA.FTZ R187, R187, R177, -R176 ;  /* 0x000000b1bbbb7223 */ /* 0x000fe200000108b0 */
[----:B------:R-:W4:Y:S01]  /*11020*/  MUFU.EX2 R172, R172 ;  /* 0x000000ac00ac7308 */ /* 0x000f220000000800 */
[----:B-----5:R-:W-:Y:S01]  /*11030*/  F2FP.F16.F32.PACK_AB R154, R156, R155 ;  /* 0x0000009b9c9a723e */ /* 0x020fe200000000ff */
[----:B--2---:R-:W-:Y:S01]  /*11040*/  FADD.FTZ R155, R163, R4 ;  /* 0x00000004a39b7221 */ /* 0x004fe20000010000 */
[-CC-:B------:R-:W-:Y:S01]  /*11050*/  FFMA.FTZ R190, R190, R177.reuse, -R176.reuse ;  /* 0x000000b1bebe7223 */ /* 0x180fe200000108b0 */
[-CC-:B------:R-:W-:Y:S01]  /*11060*/  FFMA.FTZ R191, R191, R177.reuse, -R176.reuse ;  /* 0x000000b1bfbf7223 */ /* 0x180fe200000108b0 */
[-CC-:B------:R-:W-:Y:S01]  /*11070*/  FFMA.FTZ R194, R194, R177.reuse, -R176.reuse ;  /* 0x000000b1c2c27223 */ /* 0x180fe200000108b0 */
[----:B0-----:R-:W-:Y:S01]  /*11080*/  FADD.FTZ R4, R164, R155 ;  /* 0x0000009ba4047221 */ /* 0x001fe20000010000 */
[-CC-:B------:R-:W-:Y:S01]  /*11090*/  FFMA.FTZ R195, R195, R177.reuse, -R176.reuse ;  /* 0x000000b1c3c37223 */ /* 0x180fe200000108b0 */
[----:B------:R-:W0:Y:S01]  /*110a0*/  MUFU.EX2 R174, R174 ;  /* 0x000000ae00ae7308 */ /* 0x000e220000000800 */
[-C--:B------:R-:W-:Y:S01]  /*110b0*/  FFMA.FTZ R197, R197, R177.reuse, -R176 ;  /* 0x000000b1c5c57223 */ /* 0x080fe200000108b0 */
[----:B-1----:R-:W-:Y:S01]  /*110c0*/  FADD.FTZ R155, R167, R4 ;  /* 0x00000004a79b7221 */ /* 0x002fe20000010000 */
[----:B------:R-:W-:Y:S01]  /*110d0*/  FFMA.FTZ R199, R199, R177, -R176 ;  /* 0x000000b1c7c77223 */ /* 0x000fe200000108b0 */
[----:B------:R-:W-:-:S02]  /*110e0*/  F2FP.F16.F32.PACK_AB R156, R160, R159 ;  /* 0x0000009fa09c723e */ /* 0x000fc400000000ff */
[C---:B---3--:R-:W-:Y:S01]  /*110f0*/  FADD.FTZ R4, R168.reuse, R155 ;  /* 0x0000009ba8047221 */ /* 0x048fe20000010000 */
[----:B------:R-:W-:Y:S01]  /*11100*/  F2FP.F16.F32.PACK_AB R160, R168, R167 ;  /* 0x000000a7a8a0723e */ /* 0x000fe200000000ff */
[----:B------:R-:W1:Y:S02]  /*11110*/  MUFU.EX2 R213, R213 ;  /* 0x000000d500d57308 */ /* 0x000e640000000800 */
[----:B----4-:R-:W-:-:S04]  /*11120*/  FADD.FTZ R155, R171, R4 ;  /* 0x00000004ab9b7221 */ /* 0x010fc80000010000 */
[----:B------:R-:W-:Y:S02]  /*11130*/  FADD.FTZ R155, R172, R155 ;  /* 0x0000009bac9b7221 */ /* 0x000fe40000010000 */
[----:B------:R-:W-:Y:S02]  /*11140*/  MUFU.EX2 R212, R196 ;  /* 0x000000c400d47308 */ /* 0x000fe40000000800 */
[----:B0-----:R-:W-:-:S06]  /*11150*/  FADD.FTZ R4, R174, R155 ;  /* 0x0000009bae047221 */ /* 0x001fcc0000010000 */
[----:B------:R0:W2:Y:S01]  /*11160*/  MUFU.EX2 R196, R223 ;  /* 0x000000df00c47308 */ /* 0x0000a20000000800 */
[----:B-1----:R-:W-:-:S07]  /*11170*/  FADD.FTZ R155, R213, R4 ;  /* 0x00000004d59b7221 */ /* 0x002fce0000010000 */
[----:B------:R-:W1:Y:S01]  /*11180*/  MUFU.EX2 R153, R153 ;  /* 0x0000009900997308 */ /* 0x000e620000000800 */
[-CC-:B0-----:R-:W-:Y:S01]  /*11190*/  FFMA.FTZ R223, R162, R177.reuse, -R176.reuse ;  /* 0x000000b1a2df7223 */ /* 0x181fe200000108b0 */
[----:B------:R-:W-:Y:S01]  /*111a0*/  FFMA.FTZ R162, R175, R177, -R176 ;  /* 0x000000b1afa27223 */ /* 0x000fe200000108b0 */
[----:B------:R-:W-:-:S05]  /*111b0*/  IADD3 R176, -R225, 0xb, RZ ;  /* 0x0000000be1b07810 */ /* 0x000fca0007ffe1ff */
[----:B------:R-:W0:Y:S01]  /*111c0*/  MUFU.EX2 R180, R180 ;  /* 0x000000b400b47308 */ /* 0x000e220000000800 */
        /* <DEDUP_REMOVED lines=8> */
[----:B-1----:R-:W-:Y:S01]  /*11250*/  FFMA.FTZ R3, R196, R3, R153 ;  /* 0x00000003c4037223 */ /* 0x002fe20000010099 */
        /* <DEDUP_REMOVED lines=31> */
[----:B--2---:R-:W-:-:S02]  /*11450*/  @!P1 VIADD R166, R5, 0x22840 ;  /* 0x0002284005a69836 */ /* 0x004fc40000000000 */
[-C--:B------:R-:W-:Y:S01]  /*11460*/  FMUL.FTZ R90, R90, R196.reuse ;  /* 0x000000c45a5a7220 */ /* 0x080fe20000410000 */
[-C--:B------:R-:W-:Y:S01]  /*11470*/  FMUL.FTZ R91, R91, R196.reuse ;  /* 0x000000c45b5b7220 */ /* 0x080fe20000410000 */
[-C--:B------:R-:W-:Y:S01]  /*11480*/  FMUL.FTZ R94, R94, R196.reuse ;  /* 0x000000c45e5e7220 */ /* 0x080fe20000410000 */
[-C--:B------:R-:W-:Y:S01]  /*11490*/  FMUL.FTZ R95, R95, R196.reuse ;  /* 0x000000c45f5f7220 */ /* 0x080fe20000410000 */
[----:B------:R-:W-:Y:S01]  /*114a0*/  @!P1 PRMT R166, RZ, 0x654, R166 ;  /* 0x00000654ffa69816 */ /* 0x000fe200000000a6 */
[----:B------:R2:W-:Y:S06]  /*114b0*/  BAR.ARV R176, 0x100 ;  /* 0x000400b00000751d */ /* 0x0005ec0000002000 */
[----:B------:R-:W4:Y:S01]  /*114c0*/  MUFU.EX2 R161, R161 ;  /* 0x000000a100a17308 */ /* 0x000f220000000800 */
[----:B------:R5:W-:Y:S01]  /*114d0*/  @!P1 SYNCS.ARRIVE.TRANS64.RED.A1T0 RZ, [R166+URZ], RZ ;  /* 0x000000ffa6ff99a7 */ /* 0x000be2000810043f */
[-C--:B------:R-:W-:Y:S01]  /*114e0*/  FMUL.FTZ R98, R98, R196.reuse ;  /* 0x000000c462627220 */ /* 0x080fe20000410000 */
[-C--:B------:R-:W-:Y:S01]  /*114f0*/  FMUL.FTZ R99, R99, R196.reuse ;  /* 0x000000c463637220 */ /* 0x080fe20000410000 */
[-C--:B------:R-:W-:Y:S01]  /*11500*/  FMUL.FTZ R102, R102, R196.reuse ;  /* 0x000000c466667220 */ /* 0x080fe20000410000 */
[-C--:B------:R-:W-:Y:S01]  /*11510*/  FMUL.FTZ R103, R103, R196.reuse ;  /* 0x000000c467677220 */ /* 0x080fe20000410000 */
[-C--:B------:R-:W-:Y:S01]  /*11520*/  FMUL.FTZ R106, R106, R196.reuse ;  /* 0x000000c46a6a7220 */ /* 0x080fe20000410000 */
[----:B------:R-:W-:Y:S01]  /*11530*/  FMUL.FTZ R107, R107, R196 ;  /* 0x000000c46b6b7220 */ /* 0x000fe20000410000 */
[----:B------:R-:W2:Y:S01]  /*11540*/  MUFU.EX2 R223, R223 ;  /* 0x000000df00df7308 */ /* 0x000ea20000000800 */
[----:B-----5:R-:W-:Y:S01]  /*11550*/  F2FP.F16.F32.PACK_AB R166, R181, R180 ;  /* 0x000000b4b5a6723e */ /* 0x020fe200000000ff */
[----:B-1----:R-:W-:Y:S01]  /*11560*/  FADD.FTZ R180, R214, R3 ;  /* 0x00000003d6b47221 */ /* 0x002fe20000010000 */
[-C--:B------:R-:W-:Y:S01]  /*11570*/  FMUL.FTZ R110, R110, R196.reuse ;  /* 0x000000c46e6e7220 */ /* 0x080fe20000410000 */
[-C--:B------:R-:W-:Y:S01]  /*11580*/  FMUL.FTZ R111, R111, R196.reuse ;  /* 0x000000c46f6f7220 */ /* 0x080fe20000410000 */
[-C--:B------:R-:W-:Y:S01]  /*11590*/  FMUL.FTZ R114, R114, R196.reuse ;  /* 0x000000c472727220 */ /* 0x080fe20000410000 */
[----:B0-----:R-:W-:Y:S01]  /*115a0*/  FADD.FTZ R180, R157, R180 ;  /* 0x000000b49db47221 */ /* 0x001fe20000010000 */
[-C--:B------:R-:W-:Y:S01]  /*115b0*/  FMUL.FTZ R115, R115, R196.reuse ;  /* 0x000000c473737220 */ /* 0x080fe20000410000 */
[----:B------:R-:W0:Y:S01]  /*115c0*/  MUFU.EX2 R165, R165 ;  /* 0x000000a500a57308 */ /* 0x000e220000000800 */
[-C--:B------:R-:W-:Y:S01]  /*115d0*/  FMUL.FTZ R118, R118, R196.reuse ;  /* 0x000000c476767220 */ /* 0x080fe20000410000 */
[----:B---3--:R-:W-:Y:S01]  /*115e0*/  FADD.FTZ R180, R215, R180 ;  /* 0x000000b4d7b47221 */ /* 0x008fe20000010000 */
[-C--:B------:R-:W-:Y:S01]  /*115f0*/  FMUL.FTZ R119, R119, R196.reuse ;  /* 0x000000c477777220 */ /* 0x080fe20000410000 */
[-C--:B------:R-:W-:Y:S01]  /*11600*/  FMUL.FTZ R122, R122, R196.reuse ;  /* 0x000000c47a7a7220 */ /* 0x080fe20000410000 */
[-C--:B------:R-:W-:Y:S01]  /*11610*/  FMUL.FTZ R123, R123, R196.reuse ;  /* 0x000000c47b7b7220 */ /* 0x080fe20000410000 */
[----:B----4-:R-:W-:Y:S01]  /*11620*/  FADD.FTZ R180, R161, R180 ;  /* 0x000000b4a1b47221 */ /* 0x010fe20000010000 */
[-C--:B------:R-:W-:Y:S01]  /*11630*/  FMUL.FTZ R126, R126, R196.reuse ;  /* 0x000000c47e7e7220 */ /* 0x080fe20000410000 */
[----:B------:R-:W1:Y:S01]  /*11640*/  MUFU.EX2 R169, R224 ;  /* 0x000000e000a97308 */ /* 0x000e620000000800 */
[-C--:B------:R-:W-:Y:S01]  /*11650*/  FMUL.FTZ R127, R127, R196.reuse ;  /* 0x000000c47f7f7220 */ /* 0x080fe20000410000 */
[----:B--2---:R-:W-:Y:S01]  /*11660*/  FADD.FTZ R180, R223, R180 ;  /* 0x000000b4dfb47221 */ /* 0x004fe20000010000 */
        /* <DEDUP_REMOVED lines=18> */
[----:B------:R-:W-:-:S03]  /*11790*/  FADD.FTZ R3, R175, R180 ;  /* 0x000000b4af037221 */ /* 0x000fc60000010000 */
[----:B------:R1:W3:Y:S01]  /*117a0*/  MUFU.EX2 R179, R162 ;  /* 0x000000a200b37308 */ /* 0x0002e20000000800 */
[----:B--2---:R-:W-:-:S07]  /*117b0*/  FADD.FTZ R180, R178, R3 ;  /* 0x00000003b2b47221 */ /* 0x004fce0000010000 */
[----:B------:R2:W4:Y:S01]  /*117c0*/  MUFU.EX2 R211, R158 ;  /* 0x0000009e00d37308 */ /* 0x0005220000000800 */
[----:B0-----:R-:W-:Y:S01]  /*117d0*/  FADD.FTZ R180, R173, R180 ;  /* 0x000000b4adb47221 */ /* 0x001fe20000010000 */
[----:B-1----:R-:W-:-:S06]  /*117e0*/  F2FP.F16.F32.PACK_AB R162, R172, R171 ;  /* 0x000000abaca2723e */ /* 0x002fcc00000000ff */
[----:B------:R-:W0:Y:S01]  /*117f0*/  MUFU.EX2 R182, R182 ;  /* 0x000000b600b67308 */ /* 0x000e220000000800 */
[----:B---3--:R-:W-:Y:S01]  /*11800*/  FADD.FTZ R3, R179, R180 ;  /* 0x000000b4b3037221 */ /* 0x008fe20000010000 */
[----:B--2---:R-:W-:Y:S02]  /*11810*/  F2FP.F16.F32.PACK_AB R158, R164, R163 ;  /* 0x000000a3a49e723e */ /* 0x004fe400000000ff */
[----:B------:R-:W-:Y:S01]  /*11820*/  F2FP.F16.F32.PACK_AB R164, R213, R174 ;  /* 0x000000aed5a4723e */ /* 0x000fe200000000ff */
[----:B------:R-:W-:Y:S01]  /*11830*/  FADD.FTZ R180, R198, R3 ;  /* 0x00000003c6b47221 */ /* 0x000fe20000010000 */
[----:B------:R-:W-:Y:S02]  /*11840*/  F2FP.F16.F32.PACK_AB R163, R179, R173 ;  /* 0x000000adb3a3723e */ /* 0x000fe400000000ff */
[----:B------:R-:W1:Y:S01]  /*11850*/  MUFU.EX2 R184, R184 ;  /* 0x000000b800b87308 */ /* 0x000e620000000800 */
[C---:B----4-:R-:W-:Y:S01]  /*11860*/  FADD.FTZ R3, R211.reuse, R180 ;  /* 0x000000b4d3037221 */ /* 0x050fe20000010000 */
        /* <DEDUP_REMOVED lines=34> */
[----:B-1----:R-:W-:Y:S01]  /*11a90*/  FADD.FTZ R155, R193, R4 ;  /* 0x00000004c19b7221 */ /* 0x002fe20000010000 */
[----:B------:R-:W-:-:S03]  /*11aa0*/  F2FP.F16.F32.PACK_AB R174, R212, R193 ;  /* 0x000000c1d4ae723e */ /* 0x000fc600000000ff */
[----:B------:R-:W-:Y:S01]  /*11ab0*/  FADD.FTZ R4, R212, R155 ;  /* 0x0000009bd4047221 */ /* 0x000fe20000010000 */
[----:B------:R-:W-:Y:S02]  /*11ac0*/  F2FP.F16.F32.PACK_AB R155, R215, R157 ;  /* 0x0000009dd79b723e */ /* 0x000fe400000000ff */
[----:B------:R-:W1:Y:S01]  /*11ad0*/  MUFU.EX2 R180, R199 ;  /* 0x000000c700b47308 */ /* 0x000e620000000800 */
[----:B--2---:R-:W-:Y:S01]  /*11ae0*/  FADD.FTZ R184, R195, R184 ;  /* 0x000000b8c3b87221 */ /* 0x004fe20000010000 */
[----:B------:R-:W-:Y:S02]  /*11af0*/  F2FP.F16.F32.PACK_AB R157, R223, R161 ;  /* 0x000000a1df9d723e */ /* 0x000fe400000000ff */
[----:B------:R-:W-:Y:S02]  /*11b00*/  F2FP.F16.F32.PACK_AB R161, R178, R175 ;  /* 0x000000afb2a1723e */ /* 0x000fe400000000ff */
[----:B------:R-:W-:Y:S01]  /*11b10*/  F2FP.F16.F32.PACK_AB R173, R195, R194 ;  /* 0x000000c2c3ad723e */ /* 0x000fe200000000ff */
[----:B0-----:R-:W-:-:S04]  /*11b20*/  FADD.FTZ R3, R197, R184 ;  /* 0x000000b8c5037221 */ /* 0x001fc80000010000 */
[C---:B-1----:R-:W-:Y:S01]  /*11b30*/  FADD.FTZ R3, R180.reuse, R3 ;  /* 0x00000003b4037221 */ /* 0x042fe20000010000 */
[----:B------:R-:W-:Y:S01]  /*11b40*/  F2FP.F16.F32.PACK_AB R175, R180, R197 ;  /* 0x000000c5b4af723e */ /* 0x000fe200000000ff */
[----:B------:R-:W-:Y:S06]  /*11b50*/  @!P0 BRA `(.L_x_9377) ;  /* 0x0000000000048947 */ /* 0x000fec0003800000 */
[----:B------:R-:W-:Y:S01]  /*11b60*/  BPT.TRAP 0x1 ;  /* 0x000000040000795c */ /* 0x000fe20000300000 */
.L_x_9377:
[----:B------:R0:W1:Y:S01]  /*11b70*/  SYNCS.PHASECHK.TRANS64.TRYWAIT P3, [R5+URZ+0x22850], R208 ;  /* 0x022850d0050075a7 */ /* 0x000062000806017f */
[----:B------:R-:W-:Y:S05]  /*11b80*/  @!P0 BRA `(.L_x_9378) ;  /* 0x0000000000048947 */ /* 0x000fea0003800000 */
[----:B------:R-:W-:Y:S01]  /*11b90*/  BPT.TRAP 0x1 ;  /* 0x000000040000795c */ /* 0x000fe20000300000 */
.L_x_9378:
[----:B------:R-:W-:Y:S04]  /*11ba0*/  BSSY B0, `(.L_x_9379) ;  /* 0x0000004000007945 */ /* 0x000fe80003800000 */
[----:B-1----:R-:W-:Y:S05]  /*11bb0*/  @P3 BRA `(.L_x_9380) ;  /* 0x0000000000083947 */ /* 0x002fea0003800000 */
[----:B------:R-:W1:Y:S02]  /*11bc0*/  SYNCS.PHASECHK.TRANS64.TRYWAIT P3, [R5+URZ+0x22850], R208 ;  /* 0x022850d0050075a7 */ /* 0x000e64000806017f */
[----:B-1----:R-:W-:Y:S05]  /*11bd0*/  @!P3 BRA `(.L_x_9381) ;  /* 0x000000dc00a4b947 */ /* 0x002fea0003800000 */
.L_x_9380:
[----:B------:R-:W-:Y:S05]  /*11be0*/  BSYNC B0 ;  /* 0x0000000000007941 */ /* 0x000fea0003800000 */
.L_x_9379:
[----:B------:R-:W2:Y:S01]  /*11bf0*/  S2R R180, SR_TID.X ;  /* 0x0000000000b47919 */ /* 0x000ea20000002100 */
[----:B------:R-:W-:Y:S01]  /*11c00*/  IMAD.MOV.U32 R179, RZ, RZ, 0x40000040 ;  /* 0x40000040ffb37424 */ /* 0x000fe200078e00ff */
[----:B------:R-:W-:Y:S05]  /*11c10*/  WARPSYNC.ALL ;  /* 0x0000000000007948 */ /* 0x000fea0003800000 */
[----:B------:R-:W-:Y:S01]  /*11c20*/  R2UR UR7, R179 ;  /* 0x00000000b30772ca */ /* 0x000fe200000e0000 */
[----:B------:R-:W-:Y:S02]  /*11c30*/  IMAD R178, R16, 0xc00, R20 ;  /* 0x00000c0010b27824 */ /* 0x000fe400078e0214 */
[----:B01----:R-:W-:-:S02]  /*11c40*/  @!P1 VIADD R5, R5, 0x22860 ;  /* 0x0002286005059836 */ /* 0x003fc40000000000 */
[----:B------:R-:W-:Y:S01]  /*11c50*/  IMAD.MOV.U32 R212, RZ, RZ, R11 ;  /* 0x000000ffffd47224 */ /* 0x000fe200078e000b */
[----:B------:R-:W-:Y:S01]  /*11c60*/  R2UR UR6, R178 ;  /* 0x00000000b20672ca */ /* 0x000fe200000e0000 */
[----:B------:R-:W-:Y:S01]  /*11c70*/  IMAD.MOV.U32 R213, RZ, RZ, R10 ;  /* 0x000000ffffd57224 */ /* 0x000fe200078e000a */
        /* <DEDUP_REMOVED lines=48> */
[----:B-1----:R-:W-:-:S07]  /*11f80*/  IMAD.MOV.U32 R5, RZ, RZ, R209 ;  /* 0x000000ffff057224 */ /* 0x002fce00078e00d1 */
.L_x_9372:
[----:B------:R-:W-:-:S13]  /*11f90*/  ISETP.GE.AND P2, PT, R5, R219, PT ;  /* 0x000000db0500720c */ /* 0x000fda0003f46270 */
[----:B------:R-:W-:Y:S05]  /*11fa0*/  @!P2 BRA `(.L_x_9383) ;  /* 0x0000003400d0a947 */ /* 0x000fea0003800000 */
[----:B------:R-:W-:Y:S01]  /*11fb0*/  VIADD R207, R0, 0x8 ;  /* 0x0000000800cf7836 */ /* 0x000fe20000000000 */
[----:B------:R-:W-:Y:S01]  /*11fc0*/  MOV R212, R11 ;  /* 0x0000000b00d47202 */ /* 0x000fe20000000f00 */
[----:B------:R-:W-:-:S03]  /*11fd0*/  IMAD.MOV.U32 R213, RZ, RZ, R10 ;  /* 0x000000ffffd57224 */ /* 0x000fc600078e000a */
[----:B------:R-:W-:-:S07]  /*11fe0*/  IADD3 R207, R207, R204, -R205 ;  /* 0x000000cccfcf7210 */ /* 0x000fce0007ffe8cd */
.L_x_9401:
[----:B------:R-:W-:Y:S01]  /*11ff0*/  VIADD R16, R16, 0x1 ;  /* 0x0000000110107836 */ /* 0x000fe20000000000 */
[----:B------:R-:W-:Y:S05]  /*12000*/  YIELD ;  /* 0x0000000000007946 */ /* 0x000fea0003800000 */
[----:B------:R-:W-:-:S04]  /*12010*/  ISETP.NE.AND P2, PT, R16, 0x2, PT ;  /* 0x000000021000780c */ /* 0x000fc80003f45270 */
[----:B------:R-:W-:Y:S02]  /*12020*/  SEL R11, RZ, 0x1, P2 ;  /* 0x00000001ff0b7807 */ /* 0x000fe40001000000 */
[----:B------:R-:W-:Y:S02]  /*12030*/  SEL R16, R16, RZ, P2 ;  /* 0x000000ff10107207 */ /* 0x000fe40001000000 */
[----:B------:R-:W-:Y:S01]  /*12040*/  LOP3.LUT R200, R200, R11, RZ, 0x3c, !PT ;  /* 0x0000000bc8c87212 */ /* 0x000fe200078e3cff */
[----:B-1----:R-:W-:Y:S06]  /*12050*/  @!P0 BRA `(.L_x_9384) ;  /* 0x0000000000048947 */ /* 0x002fec0003800000 */
[----:B------:R-:W-:Y:S01]  /*12060*/  BPT.TRAP 0x1 ;  /* 0x000000040000795c */ /* 0x000fe20000300000 */
.L_x_9384:
[----:B------:R-:W-:Y:S01]  /*12070*/  IMAD R208, R16, 0x8, R17 ;  /* 0x0000000810d07824 */ /* 0x000fe200078e0211 */
[----:B------:R-:W-:-:S04]  /*12080*/  SHF.L.U32 R209, R200, 0x1f, RZ ;  /* 0x0000001fc8d17819 */ /* 0x000fc800000006ff */
[----:B------:R1:W2:Y:S01]  /*12090*/  SYNCS.PHASECHK.TRANS64.TRYWAIT P2, [R208+URZ+0x22830], R209 ;  /* 0x022830d1d00075a7 */ /* 0x0002a2000804017f */
[----:B------:R-:W-:Y:S05]  /*120a0*/  @!P0 BRA `(.L_x_9385) ;  /* 0x0000000000048947 */ /* 0x000fea0003800000 */
[----:B------:R-:W-:Y:S01]  /*120b0*/  BPT.TRAP 0x1 ;  /* 0x000000040000795c */ /* 0x000fe20000300000 */
.L_x_9385:
[----:B------:R-:W-:Y:S02]  /*120c0*/  IMAD R10, R16, 0x300, R21 ;  /* 0x00000300100a7824 */ /* 0x000fe400078e0215 */
[----:B------:R-:W-:Y:S01]  /*120d0*/  IMAD.MOV.U32 R11, RZ, RZ, 0x40000040 ;  /* 0x40000040ff0b7424 */ /* 0x000fe200078e00ff */
[----:B--2---:R-:W-:Y:S06]  /*120e0*/  @P2 BRA `(.L_x_9386) ;  /* 0x0000000000082947 */ /* 0x004fec0003800000 */
[----:B------:R-:W2:Y:S02]  /*120f0*/  SYNCS.PHASECHK.TRANS64.TRYWAIT P2, [R208+URZ+0x22830], R209 ;  /* 0x022830d1d00075a7 */ /* 0x000ea4000804017f */
[----:B--2---:R-:W-:Y:S05]  /*12100*/  @!P2 BRA `(.L_x_9387) ;  /* 0x000000d8006ca947 */ /* 0x004fea0003800000 */
.L_x_9386:
        /* <DEDUP_REMOVED lines=9> */
[----:B------:R-:W0:Y:S01]  /*121a0*/  S2R R224, SR_TID.X ;  /* 0x0000000000e07919 */ /* 0x000e220000002100 */
[----:B------:R-:W-:-:S10]  /*121b0*/  ISETP.GE.AND P2, PT, R226, 0x1, PT ;  /* 0x00000001e200780c */ /* 0x000fd40003f46270 */
[----:B------:R-:W-:Y:S01]  /*121c0*/  HGMMA.64x96x16.F32 R152, gdesc[UR4], RZ, !UPT, gsb0 ;  /* 0x01600000049879f0 */ /* 0x000fe2000c0008ff */
[----:B------:R-:W-:Y:S01]  /*121d0*/  R2UR UR6, R210 ;  /* 0x00000000d20672ca */ /* 0x000fe200000e0000 */
[----:B------:R-:W-:Y:S01]  /*121e0*/  VIADD R210, R10, 0x4 ;  /* 0x000000040ad27836 */ /* 0x000fe20000000000 */
[----:B------:R-:W-:Y:S01]  /*121f0*/  R2UR UR7, R211 ;  /* 0x00000000d30772ca */ /* 0x000fe200000e0000 */
[----:B------:R-:W-:Y:S01]  /*12200*/  IMAD.MOV.U32 R211, RZ, RZ, 0x40000040 ;  /* 0x40000040ffd37424 */ /* 0x000fe200078e00ff */
[----:B------:R-:W-:Y:S01]  /*12210*/  R2UR UR4, R14 ;  /* 0x000000000e0472ca */ /* 0x000fe200000e0000 */
[----:B------:R-:W-:Y:S01]  /*12220*/  VIADD R10, R10, 0x6 ;  /* 0x000000060a0a7836 */ /* 0x000fe20000000000 */
[----:B------:R-:W-:Y:S02]  /*12230*/  R2UR UR5, R15 ;  /* 0x000000000f0572ca */ /* 0x000fe400000e0000 */
[----:B0-----:R-:W-:Y:S01]  /*12240*/  SHF.R.U32.HI R224, RZ, 0x7, R224 ;  /* 0x00000007ffe07819 */ /* 0x001fe200000116e0 */
[----:B------:R-:W-:-:S02]  /*12250*/  WARPGROUP.DEPBAR.LE gsb0, 0x0 ;  /* 0x00008000000079c5 */ /* 0x000fc40000010000 */
        /* <DEDUP_REMOVED lines=75> */
[C---:B------:R-:W-:Y:S01]  /*12710*/  IADD3 R224, R166.reuse, UR40, RZ ;  /* 0x00000028a6e07c10 */ /* 0x040fe2000fffe0ff */
[----:B------:R-:W-:-:S04]  /*12720*/  VIADD R199, R166, UR51 ;  /* 0x00000033a6c77c36 */ /* 0x000fc80008000000 */
[C---:B------:R-:W-:Y:S02]  /*12730*/  IMAD.IADD R198, R0.reuse, 0x1, R224 ;  /* 0x0000000100c67824 */ /* 0x040fe400078e02e0 */
[----:B------:R-:W0:Y:S01]  /*12740*/  MUFU.TANH R152, R152 ;  /* 0x0000009800987308 */ /* 0x000e220000002400 */
[----:B------:R-:W-:-:S07]  /*12750*/  IMAD.IADD R197, R0, 0x1, R199 ;  /* 0x0000000100c57824 */ /* 0x000fce00078e02c7 */
        /* <DEDUP_REMOVED lines=50> */
[----:B------:R-:W-:Y:S01]  /*12a80*/  IMAD.U32 R225, RZ, RZ, UR44 ;  /* 0x0000002cffe17e24 */ /* 0x000fe2000f8e00ff */
[----:B------:R-:W-:-:S04]  /*12a90*/  LOP3.LUT R196, RZ, R196, RZ, 0x33, !PT ;  /* 0x000000c4ffc47212 */ /* 0x000fc800078e33ff */
[----:B------:R-:W-:-:S13]  /*12aa0*/  ISETP.NE.AND P2, PT, R225, 0x1, PT ;  /* 0x00000001e100780c */ /* 0x000fda0003f45270 */
[----:B------:R-:W3:Y:S02]  /*12ab0*/  @P2 LDC.64 R166, c[0x0][0x9e8] ;  /* 0x00027a00ffa62b82 */ /* 0x000ee40000000a00 */
[----:B---3--:R-:W-:-:S05]  /*12ac0*/  @P2 IMAD.HI.U32 R166, R196, R166, RZ ;  /* 0x000000a6c4a62227 */ /* 0x008fca00078e00ff */
[----:B------:R-:W-:-:S04]  /*12ad0*/  @P2 SHF.R.U32.HI R196, RZ, R167, R166 ;  /* 0x000000a7ffc42219 */ /* 0x000fc800000116a6 */
[----:B------:R-:W-:Y:S01]  /*12ae0*/  LOP3.LUT R196, RZ, R196, RZ, 0x33, !PT ;  /* 0x000000c4ffc47212 */ /* 0x000fe200078e33ff */
[----:B------:R-:W-:Y:S06]  /*12af0*/  BRA `(.L_x_9391) ;  /* 0x0000000000147947 */ /* 0x000fec0003800000 */
.L_x_9390:
[----:B------:R-:W-:-:S05]  /*12b00*/  IMAD.U32 R225, RZ, RZ, UR44 ;  /* 0x0000002cffe17e24 */ /* 0x000fca000f8e00ff */
[----:B------:R-:W-:-:S13]  /*12b10*/  ISETP.NE.AND P2, PT, R225, 0x1, PT ;  /* 0x00000001e100780c */ /* 0x000fda0003f45270 */
[----:B------:R-:W3:Y:S02]  /*12b20*/  @P2 LDC.64 R166, c[0x0][0x9e8] ;  /* 0x00027a00ffa62b82 */ /* 0x000ee40000000a00 */
[----:B---3--:R-:W-:-:S05]  /*12b30*/  @P2 IMAD.HI.U32 R166, R196, R166, RZ ;  /* 0x000000a6c4a62227 */ /* 0x008fca00078e00ff */
[----:B------:R-:W-:-:S07]  /*12b40*/  @P2 SHF.R.U32.HI R196, RZ, R167, R166 ;  /* 0x000000a7ffc42219 */ /* 0x000fce00000116a6 */
.L_x_9391:
[----:B------:R-:W-:Y:S05]  /*12b50*/  BSYNC B0 ;  /* 0x0000000000007941 */ /* 0x000fea0003800000 */
.L_x_9389:
[----:B------:R-:W-:-:S04]  /*12b60*/  IMAD R166, R5, -0x60, -R201 ;  /* 0xffffffa005a67824 */ /* 0x000fc800078e0ac9 */
[----:B------:R-:W-:-:S05]  /*12b70*/  IMAD R166, R196, R225, R166 ;  /* 0x000000e1c4a67224 */ /* 0x000fca00078e02a6 */
[----:B------:R-:W-:Y:S02]  /*12b80*/  VIMNMX R197, R197, R166, !PT ;  /* 0x000000a6c5c57248 */ /* 0x000fe40007fe0100 */
[----:B------:R-:W-:-:S07]  /*12b90*/  VIADDMNMX R198, R166, R225, R198, PT ;  /* 0x000000e1a6c67246 */ /* 0x000fce00038001c6 */
.L_x_9388:
        /* <DEDUP_REMOVED lines=12> */
[----:B------:R-:W-:Y:S02]  /*12c60*/  ISETP.GT.AND P3, PT, R197, 0x1, !P2 ;  /* 0x00000001c500780c */ /* 0x000fe40005764270 */
        /* <DEDUP_REMOVED lines=141> */
.L_x_9394:
[----:B------:R-:W-:Y:S02]  /*13540*/  IMAD.U32 R177, RZ, RZ, UR44 ;  /* 0x0000002cffb17e24 */ /* 0x000fe4000f8e00ff */
[----:B------:R-:W-:-:S03]  /*13550*/  IMAD.MOV.U32 R197, RZ, RZ, R207 ;  /* 0x000000ffffc57224 */ /* 0x000fc600078e00cf */
[----:B------:R-:W-:-:S13]  /*13560*/  ISETP.NE.AND P6, PT, R177, 0x1, PT ;  /* 0x00000001b100780c */ /* 0x000fda0003fc5270 */
[----:B------:R-:W0:Y:S02]  /*13570*/  @P6 LDC.64 R10, c[0x0][0x9e8] ;  /* 0x00027a00ff0a6b82 */ /* 0x000e240000000a00 */
[----:B0-----:R-:W-:-:S05]  /*13580*/  @P6 IMAD.HI.U32 R10, R207, R10, RZ ;  /* 0x0000000acf0a6227 */ /* 0x001fca00078e00ff */
[----:B------:R-:W-:-:S07]  /*13590*/  @P6 SHF.R.U32.HI R197, RZ, R11, R10 ;  /* 0x0000000bffc56219 */ /* 0x000fce000001160a */
.L_x_9395:
[----:B------:R-:W-:Y:S05]  /*135a0*/  BSYNC B0 ;  /* 0x0000000000007941 */ /* 0x000fea0003800000 */
.L_x_9393:
[----:B------:R-:W-:-:S04]  /*135b0*/  IMAD.IADD R196, R196, 0x1, -R201 ;  /* 0x00000001c4c47824 */ /* 0x000fc800078e0ac9 */
[----:B------:R-:W-:-:S05]  /*135c0*/  IMAD R196, R197, R177, R196 ;  /* 0x000000b1c5c47224 */ /* 0x000fca00078e02c4 */
[----:B------:R-:W-:Y:S02]  /*135d0*/  VIADDMNMX R224, R196, R177, R224, PT ;  /* 0x000000b1c4e07246 */ /* 0x000fe400038001e0 */
[----:B------:R-:W-:-:S07]  /*135e0*/  VIMNMX R199, R199, R196, !PT ;  /* 0x000000c4c7c77248 */ /* 0x000fce0007fe0100 */
.L_x_9392:
        /* <DEDUP_REMOVED lines=56> */
[C---:B------:R-:W-:Y:S02]  /*13970*/  ISETP.GT.AND P2, PT, R199.reuse, 0x21, !P2 ;  /* 0x00000021c700780c */ /* 0x040fe40005744270 */
[----:B------:R-:W-:Y:S02]  /*13980*/  FMNMX.FTZ R10, R194, R11, !PT ;  /* 0x0000000bc20a7209 */ /* 0x000fe40007810000 */
[----:B------:R-:W-:Y:S02]  /*13990*/  ISETP.LT.OR P2, PT, R224, 0x22, P2 ;  /* 0x00000022e000780c */ /* 0x000fe40001741670 */
[----:B------:R-:W-:Y:S01]  /*139a0*/  ISETP.GT.AND P3, PT, R199, 0x50, !P3 ;  /* 0x00000050c700780c */ /* 0x000fe20005f64270 */
[----:B------:R-:W0:Y:S01]  /*139b0*/  SHFL.BFLY PT, R11, R10, 0x2, 0x1f ;  /* 0x0c401f000a0b7f89 */ /* 0x000e2200000e0000 */
[----:B------:R-:W-:-:S02]  /*139c0*/  FSEL R171, R171, -INF , !P2 ;  /* 0xff800000abab7808 */ /* 0x000fc40005000000 */
[----:B------:R-:W-:Y:S02]  /*139d0*/  ISETP.GT.AND P2, PT, R199, 0x28, !P6 ;  /* 0x00000028c700780c */ /* 0x000fe40007744270 */
[----:B------:R-:W-:Y:S02]  /*139e0*/  LOP3.LUT P6, RZ, R2, 0x80000, RZ, 0xc0, !PT ;  /* 0x0008000002ff7812 */ /* 0x000fe400078cc0ff */
        /* <DEDUP_REMOVED lines=12> */
[----:B------:R-:W-:Y:S02]  /*13ab0*/  ISETP.GT.AND P2, PT, R199, 0x30, !P2 ;  /* 0x00000030c700780c */ /* 0x000fe40005744270 */
[C---:B------:R-:W-:Y:S01]  /*13ac0*/  ISETP.LT.OR P4, PT, R224.reuse, 0x52, P4 ;  /* 0x00000052e000780c */ /* 0x040fe20002781670 */
[----:B------:R-:W0:Y:S01]  /*13ad0*/  SHFL.BFLY PT, R177, R10, 0x1, 0x1f ;  /* 0x0c201f000ab17f89 */ /* 0x000e2200000e0000 */
[C---:B------:R-:W-:Y:S02]  /*13ae0*/  ISETP.LT.OR P2, PT, R224.reuse, 0x31, P2 ;  /* 0x00000031e000780c */ /* 0x040fe40001741670 */
[----:B------:R-:W-:-:S02]  /*13af0*/  ISETP.LT.OR P5, PT, R224, 0x59, P5 ;  /* 0x00000059e000780c */ /* 0x000fc40002fa1670 */
[----:B------:R-:W-:Y:S02]  /*13b00*/  FSEL R178, R178, -INF , !P2 ;  /* 0xff800000b2b27808 */ /* 0x000fe40005000000 */
[----:B------:R-:W-:Y:S02]  /*13b10*/  LOP3.LUT P2, RZ, R2, 0x400, RZ, 0xc0, !PT ;  /* 0x0000040002ff7812 */ /* 0x000fe4000784c0ff */
[----:B------:R-:W-:Y:S02]  /*13b20*/  FSEL R190, R190, -INF , !P4 ;  /* 0xff800000bebe7808 */ /* 0x000fe40006000000 */
[----:B------:R-:W-:Y:S02]  /*13b30*/  ISETP.GT.AND P2, PT, R199, 0x31, !P2 ;  /* 0x00000031c700780c */ /* 0x000fe40005744270 */
[----:B------:R-:W-:Y:S02]  /*13b40*/  FSEL R192, R192, -INF , !P5 ;  /* 0xff800000c0c07808 */ /* 0x000fe40006800000 */
[----:B------:R-:W-:-:S04]  /*13b50*/  ISETP.LT.OR P2, PT, R224, 0x32, P2 ;  /* 0x00000032e000780c */ /* 0x000fc80001741670 */
[----:B------:R-:W-:Y:S02]  /*13b60*/  FSEL R179, R179, -INF , !P2 ;  /* 0xff800000b3b37808 */ /* 0x000fe40005000000 */
[----:B------:R-:W-:Y:S02]  /*13b70*/  LOP3.LUT P2, RZ, R2, 0x200, RZ, 0xc0, !PT ;  /* 0x0000020002ff7812 */ /* 0x000fe4000784c0ff */
[----:B0-----:R-:W-:Y:S01]  /*13b80*/  FMNMX.FTZ R10, R10, R177, !PT ;  /* 0x000000b10a0a7209 */ /* 0x001fe20007810000 */
[----:B------:R-:W-:Y:S01]  /*13b90*/  IMAD.U32 R177, RZ, RZ, UR45 ;  /* 0x0000002dffb17e24 */ /* 0x000fe2000f8e00ff */
[----:B------:R-:W-:Y:S02]  /*13ba0*/  ISETP.GT.AND P2, PT, R199, 0x38, !P2 ;  /* 0x00000038c700780c */ /* 0x000fe40005744270 */
[----:B------:R-:W-:Y:S02]  /*13bb0*/  FSETP.NEU.FTZ.AND P3, PT, R10, -INF , PT ;  /* 0xff8000000a00780b */ /* 0x000fe40003f7d000 */
[----:B------:R-:W-:-:S02]  /*13bc0*/  ISETP.LT.OR P2, PT, R224, 0x39, P2 ;  /* 0x00000039e000780c */ /* 0x000fc40001741670 */
[----:B------:R-:W-:Y:S02]  /*13bd0*/  FSEL R198, R10, RZ, P3 ;  /* 0x000000ff0ac67208 */ /* 0x000fe40001800000 */
        /* <DEDUP_REMOVED lines=21> */
[----:B------:R-:W-:Y:S02]  /*13d30*/  ISETP.GT.AND P2, PT, R199, RZ, !P6 ;  /* 0x000000ffc700720c */ /* 0x000fe40007744270 */
[----:B------:R-:W-:Y:S02]  /*13d40*/  LOP3.LUT P6, RZ, R2, 0x1, RZ, 0xc0, !PT ;  /* 0x0000000102ff7812 */ /* 0x000fe400078cc0ff */
[----:B------:R-:W-:-:S04]  /*13d50*/  ISETP.LT.OR P2, PT, R224, 0x1, P2 ;  /* 0x00000001e000780c */ /* 0x000fc80001741670 */
[----:B------:R-:W-:Y:S02]  /*13d60*/  FSEL R152, R152, -INF , !P2 ;  /* 0xff80000098987808 */ /* 0x000fe40005000000 */
[----:B------:R-:W-:Y:S02]  /*13d70*/  ISETP.GT.AND P2, PT, R199, 0x59, !P6 ;  /* 0x00000059c700780c */ /* 0x000fe40007744270 */
[----:B------:R-:W-:Y:S02]  /*13d80*/  FMNMX.FTZ R11, R152, R212, !PT ;  /* 0x000000d4980b7209 */ /* 0x000fe40007810000 */
[----:B------:R-:W-:Y:S02]  /*13d90*/  ISETP.LT.OR P2, PT, R224, 0x5a, P2 ;  /* 0x0000005ae000780c */ /* 0x000fe40001741670 */
[----:B------:R-:W-:Y:S02]  /*13da0*/  FMNMX.FTZ R11, R153, R11, !PT ;  /* 0x0000000b990b7209 */ /* 0x000fe40007810000 */
[----:B------:R-:W-:-:S02]  /*13db0*/  FSEL R193, R193, -INF , !P2 ;  /* 0xff800000c1c17808 */ /* 0x000fc40005000000 */
        /* <DEDUP_REMOVED lines=16> */
[----:B------:R-:W-:Y:S01]  /*13ec0*/  FMNMX.FTZ R196, R186, R11, !PT ;  /* 0x0000000bbac47209 */ /* 0x000fe20007810000 */
[----:B------:R-:W-:-:S03]  /*13ed0*/  FADD.FTZ R11, -R198, R213 ;  /* 0x000000d5c60b7221 */ /* 0x000fc60000010100 */
[----:B------:R-:W-:Y:S01]  /*13ee0*/  FMNMX.FTZ R196, R187, R196, !PT ;  /* 0x000000c4bbc47209 */ /* 0x000fe20007810000 */
[----:B------:R-:W-:-:S03]  /*13ef0*/  FMUL.FTZ R11, R11, R177 ;  /* 0x000000b10b0b7220 */ /* 0x000fc60000410000 */
[----:B------:R-:W-:Y:S01]  /*13f00*/  FMNMX.FTZ R197, R191, R196, !PT ;  /* 0x000000c4bfc57209 */ /* 0x000fe20007810000 */
[----:B------:R-:W-:-:S03]  /*13f10*/  FMUL.FTZ R196, R10, R177 ;  /* 0x000000b10ac47220 */ /* 0x000fc60000410000 */
[----:B------:R-:W-:Y:S02]  /*13f20*/  FMNMX.FTZ R197, R190, R197, !PT ;  /* 0x000000c5bec57209 */ /* 0x000fe40007810000 */
[----:B------:R-:W-:Y:S02]  /*13f30*/  FSEL R196, R196, RZ, P3 ;  /* 0x000000ffc4c47208 */ /* 0x000fe40001800000 */
[----:B------:R-:W-:-:S03]  /*13f40*/  FMNMX.FTZ R197, R192, R197, !PT ;  /* 0x000000c5c0c57209 */ /* 0x000fc60007810000 */
[--C-:B------:R-:W-:Y:S01]  /*13f50*/  FFMA.FTZ R166, R166, R177, -R196.reuse ;  /* 0x000000b1a6a67223 */ /* 0x100fe200000108c4 */
[----:B------:R-:W-:Y:S01]  /*13f60*/  FMNMX.FTZ R197, R193, R197, !PT ;  /* 0x000000c5c1c57209 */ /* 0x000fe20007810000 */
        /* <DEDUP_REMOVED lines=24> */
[----:B------:R-:W0:Y:S07]  /*140f0*/  SHFL.BFLY PT, R196, R197, 0x2, 0x1f ;  /* 0x0c401f00c5c47f89 */ /* 0x000e2e00000e0000 */
[----:B------:R-:W-:Y:S08]  /*14100*/  MUFU.EX2 R167, R167 ;  /* 0x000000a700a77308 */ /* 0x000ff00000000800 */
[----:B------:R-:W-:Y:S08]  /*14110*/  MUFU.EX2 R154, R154 ;  /* 0x0000009a009a7308 */ /* 0x000ff00000000800 */
[----:B------:R-:W-:Y:S01]  /*14120*/  MUFU.EX2 R155, R155 ;  /* 0x0000009b009b7308 */ /* 0x000fe20000000800 */
[----:B0-----:R-:W-:-:S05]  /*14130*/  FMNMX.FTZ R197, R197, R196, !PT ;  /* 0x000000c4c5c57209 */ /* 0x001fca0007810000 */
[----:B------:R-:W0:Y:S02]  /*14140*/  SHFL.BFLY PT, R198, R197, 0x1, 0x1f ;  /* 0x0c201f00c5c67f89 */ /* 0x000e2400000e0000 */
[----:B------:R-:W3:Y:S08]  /*14150*/  MUFU.EX2 R196, R11 ;  /* 0x0000000b00c47308 */ /* 0x000ef00000000800 */
[----:B------:R-:W4:Y:S08]  /*14160*/  MUFU.EX2 R158, R158 ;  /* 0x0000009e009e7308 */ /* 0x000f300000000800 */
[----:B------:R-:W5:Y:S01]  /*14170*/  MUFU.EX2 R159, R159 ;  /* 0x0000009f009f7308 */ /* 0x000f620000000800 */
[----:B---3--:R-:W-:Y:S01]  /*14180*/  FFMA.FTZ R4, R196, R4, R166 ;  /* 0x00000004c4047223 */ /* 0x008fe200000100a6 */
[-C--:B------:R-:W-:Y:S01]  /*14190*/  FMUL.FTZ R24, R24, R196.reuse ;  /* 0x000000c418187220 */ /* 0x080fe20000410000 */
[-C--:B------:R-:W-:Y:S01]  /*141a0*/  FMUL.FTZ R25, R25, R196.reuse ;  /* 0x000000c419197220 */ /* 0x080fe20000410000 */
[----:B------:R-:W-:Y:S01]  /*141b0*/  FMUL.FTZ R28, R28, R196 ;  /* 0x000000c41c1c7220 */ /* 0x000fe20000410000 */
[----:B------:R-:W-:Y:S01]  /*141c0*/  FADD.FTZ R4, R167, R4 ;  /* 0x00000004a7047221 */ /* 0x000fe20000010000 */
[----:B0-----:R-:W-:Y:S01]  /*141d0*/  FMNMX.FTZ R11, R197, R198, !PT ;  /* 0x000000c6c50b7209 */ /* 0x001fe20007810000 */
[----:B------:R-:W-:Y:S01]  /*141e0*/  FMUL.FTZ R29, R29, R196 ;  /* 0x000000c41d1d7220 */ /* 0x000fe20000410000 */
[----:B------:R-:W0:Y:S01]  /*141f0*/  MUFU.EX2 R162, R162 ;  /* 0x000000a200a27308 */ /* 0x000e220000000800 */
[----:B------:R-:W-:Y:S01]  /*14200*/  FADD.FTZ R4, R154, R4 ;  /* 0x000000049a047221 */ /* 0x000fe20000010000 */
[C---:B------:R-:W-:Y:S01]  /*14210*/  FSETP.NEU.FTZ.AND P2, PT, R11.reuse, -INF , PT ;  /* 0xff8000000b00780b */ /* 0x040fe20003f5d000 */
[-C--:B------:R-:W-:Y:S01]  /*14220*/  FMUL.FTZ R198, R11, R177.reuse ;  /* 0x000000b10bc67220 */ /* 0x080fe20000410000 */
[----:B------:R-:W-:Y:S01]  /*14230*/  F2FP.F16.F32.PACK_AB R154, R155, R154 ;  /* 0x0000009a9b9a723e */ /* 0x000fe200000000ff */
[-C--:B------:R-:W-:Y:S01]  /*14240*/  FMUL.FTZ R32, R32, R196.reuse ;  /* 0x000000c420207220 */ /* 0x080fe20000410000 */
[-C--:B------:R-:W-:Y:S01]  /*14250*/  FMUL.FTZ R33, R33, R196.reuse ;  /* 0x000000c421217220 */ /* 0x080fe20000410000 */
[-C--:B------:R-:W-:Y:S01]  /*14260*/  FMUL.FTZ R36, R36, R196.reuse ;  /* 0x000000c424247220 */ /* 0x080fe20000410000 */
[----:B------:R-:W-:Y:S01]  /*14270*/  FSEL R198, R198, RZ, P2 ;  /* 0x000000ffc6c67208 */ /* 0x000fe20001000000 */
[----:B------:R-:W3:Y:S01]  /*14280*/  MUFU.EX2 R163, R163 ;  /* 0x000000a300a37308 */ /* 0x000ee20000000800 */
[-C--:B------:R-:W-:Y:S01]  /*14290*/  FMUL.FTZ R37, R37, R196.reuse ;  /* 0x000000c425257220 */ /* 0x080fe20000410000 */
[-C--:B------:R-:W-:Y:S01]  /*142a0*/  FMUL.FTZ R40, R40, R196.reuse ;  /* 0x000000c428287220 */ /* 0x080fe20000410000 */
[----:B------:R-:W-:Y:S01]  /*142b0*/  FMUL.FTZ R41, R41, R196 ;  /* 0x000000c429297220 */ /* 0x000fe20000410000 */
        /* <DEDUP_REMOVED lines=13> */
[----:B-1----:R-:W-:Y:S01]  /*14390*/  F2FP.F16.F32.PACK_AB R152, R167, R166 ;  /* 0x000000a6a798723e */ /* 0x002fe200000000ff */
[----:B------:R-:W-:Y:S01]  /*143a0*/  FADD.FTZ R167, R155, R4 ;  /* 0x000000049ba77221 */ /* 0x000fe20000010000 */
[-CC-:B------:R-:W-:Y:S01]  /*143b0*/  FFMA.FTZ R175, R175, R177.reuse, -R198.reuse ;  /* 0x000000b1afaf7223 */ /* 0x180fe200000108c6 */
[-CC-:B------:R-:W-:Y:S01]  /*143c0*/  FFMA.FTZ R178, R178, R177.reuse, -R198.reuse ;  /* 0x000000b1b2b27223 */ /* 0x180fe200000108c6 */
[-CC-:B------:R-:W-:Y:S01]  /*143d0*/  FFMA.FTZ R179, R179, R177.reuse, -R198.reuse ;  /* 0x000000b1b3b37223 */ /* 0x180fe200000108c6 */
[----:B----4-:R-:W-:Y:S01]  /*143e0*/  FADD.FTZ R4, R158, R167 ;  /* 0x000000a79e047221 */ /* 0x010fe20000010000 */
[-CC-:B------:R-:W-:Y:S01]  /*143f0*/  FFMA.FTZ R180, R180, R177.reuse, -R198.reuse ;  /* 0x000000b1b4b47223 */ /* 0x180fe200000108c6 */
[----:B------:R-:W1:Y:S01]  /*14400*/  MUFU.EX2 R169, R169 ;  /* 0x000000a900a97308 */ /* 0x000e620000000800 */
[-C--:B------:R-:W-:Y:S01]  /*14410*/  FFMA.FTZ R181, R181, R177.reuse, -R198 ;  /* 0x000000b1b5b57223 */ /* 0x080fe200000108c6 */
[----:B-----5:R-:W-:Y:S01]  /*14420*/  FADD.FTZ R167, R159, R4 ;  /* 0x000000049fa77221 */ /* 0x020fe20000010000 */
[-CC-:B------:R-:W-:Y:S01]  /*14430*/  FFMA.FTZ R182, R182, R177.reuse, -R198.reuse ;  /* 0x000000b1b6b67223 */ /* 0x180fe200000108c6 */
[-CC-:B------:R-:W-:Y:S01]  /*14440*/  FFMA.FTZ R183, R183, R177.reuse, -R198.reuse ;  /* 0x000000b1b7b77223 */ /* 0x180fe200000108c6 */
[-CC-:B------:R-:W-:Y:S01]  /*14450*/  FFMA.FTZ R186, R186, R177.reuse, -R198.reuse ;  /* 0x000000b1baba7223 */ /* 0x180fe200000108c6 */
[----:B0-----:R-:W-:Y:S01]  /*14460*/  FADD.FTZ R4, R162, R167 ;  /* 0x000000a7a2047221 */ /* 0x001fe20000010000 */
[-CC-:B------:R-:W-:Y:S01]  /*14470*/  FFMA.FTZ R187, R187, R177.reuse, -R198.reuse ;  /* 0x000000b1bbbb7223 */ /* 0x180fe200000108c6 */
[----:B------:R-:W0:Y:S01]  /*14480*/  MUFU.EX2 R172, R172 ;  /* 0x000000ac00ac7308 */ /* 0x000e220000000800 */
[-CC-:B------:R-:W-:Y:S01]  /*14490*/  FFMA.FTZ R191, R191, R177.reuse, -R198.reuse ;  /* 0x000000b1bfbf7223 */ /* 0x180fe200000108c6 */
[-CC-:B------:R-:W-:Y:S01]  /*144a0*/  FFMA.FTZ R190, R190, R177.reuse, -R198.reuse ;  /* 0x000000b1bebe7223 */ /* 0x180fe200000108c6 */
[-CC-:B------:R-:W-:Y:S01]  /*144b0*/  FFMA.FTZ R192, R192, R177.reuse, -R198.reuse ;  /* 0x000000b1c0c07223 */ /* 0x180fe200000108c6 */
[----:B------:R-:W-:Y:S01]  /*144c0*/  FFMA.FTZ R193, R193, R177, -R198 ;  /* 0x000000b1c1c17223 */ /* 0x000fe200000108c6 */
        /* <DEDUP_REMOVED lines=12> */
[----:B----4-:R-:W-:Y:S01]  /*14590*/  F2FP.F16.F32.PACK_AB R156, R159, R158 ;  /* 0x0000009e9f9c723e */ /* 0x010fe200000000ff */
[C---:B---3--:R-:W-:Y:S01]  /*145a0*/  FADD.FTZ R159, R163.reuse, R4 ;  /* 0x00000004a39f7221 */ /* 0x048fe20000010000 */
[----:B------:R-:W-:Y:S01]  /*145b0*/  F2FP.F16.F32.PACK_AB R158, R163, R162 ;  /* 0x000000a2a39e723e */ /* 0x000fe200000000ff */
[-C--:B------:R-:W-:Y:S01]  /*145c0*/  FMUL.FTZ R64, R64, R196.reuse ;  /* 0x000000c440407220 */ /* 0x080fe20000410000 */
[-C--:B------:R-:W-:Y:S01]  /*145d0*/  FMUL.FTZ R65, R65, R196.reuse ;  /* 0x000000c441417220 */ /* 0x080fe20000410000 */
[----:B--2---:R-:W-:Y:S01]  /*145e0*/  FADD.FTZ R4, R168, R159 ;  /* 0x0000009fa8047221 */ /* 0x004fe20000010000 */
[-C--:B------:R-:W-:Y:S01]  /*145f0*/  FMUL.FTZ R68, R68, R196.reuse ;  /* 0x000000c444447220 */ /* 0x080fe20000410000 */
[----:B------:R-:W2:Y:S01]  /*14600*/  MUFU.EX2 R210, R210 ;  /* 0x000000d200d27308 */ /* 0x000ea20000000800 */
[-C--:B------:R-:W-:Y:S01]  /*14610*/  FMUL.FTZ R69, R69, R196.reuse ;  /* 0x000000c445457220 */ /* 0x080fe20000410000 */
[----:B-1----:R-:W-:Y:S01]  /*14620*/  FADD.FTZ R163, R169, R4 ;  /* 0x00000004a9a37221 */ /* 0x002fe20000010000 */
[-C--:B------:R-:W-:Y:S01]  /*14630*/  FMUL.FTZ R72, R72, R196.reuse ;  /* 0x000000c448487220 */ /* 0x080fe20000410000 */
[-C--:B------:R-:W-:Y:S01]  /*14640*/  FMUL.FTZ R73, R73, R196.reuse ;  /* 0x000000c449497220 */ /* 0x080fe20000410000 */
[-C--:B------:R-:W-:Y:S01]  /*14650*/  FMUL.FTZ R76, R76, R196.reuse ;  /* 0x000000c44c4c7220 */ /* 0x080fe20000410000 */
[----:B0-----:R-:W-:Y:S01]  /*14660*/  FADD.FTZ R4, R172, R163 ;  /* 0x000000a3ac047221 */ /* 0x001fe20000010000 */
[----:B------:R-:W-:Y:S01]  /*14670*/  FMUL.FTZ R77, R77, R196 ;  /* 0x000000c44d4d7220 */ /* 0x000fe20000410000 */
[----:B------:R-:W0:Y:S01]  /*14680*/  MUFU.EX2 R225, R225 ;  /* 0x000000e100e17308 */ /* 0x000e220000000800 */
[C---:B-----5:R-:W-:Y:S01]  /*14690*/  F2FP.F16.F32.PACK_AB R162, R173.reuse, R172 ;  /* 0x000000acada2723e */ /* 0x060fe200000000ff */
[----:B------:R-:W-:Y:S01]  /*146a0*/  FADD.FTZ R163, R173, R4 ;  /* 0x00000004ada37221 */ /* 0x000fe20000010000 */
[----:B------:R-:W-:Y:S01]  /*146b0*/  FSEL R173, R11, RZ, P2 ;  /* 0x000000ff0bad7208 */ /* 0x000fe20001000000 */
        /* <DEDUP_REMOVED lines=46> */
[----:B------:R-:W-:Y:S01]  /*149a0*/  FMUL.FTZ R149, R149, R196 ;  /* 0x000000c495957220 */ /* 0x000fe20000410000 */
[----:B------:R-:W-:-:S05]  /*149b0*/  F2FP.F16.F32.PACK_AB R166, R214, R211 ;  /* 0x000000d3d6a6723e */ /* 0x000fca00000000ff */
[----:B------:R3:W-:Y:S08]  /*149c0*/  MUFU.EX2 R159, R160 ;  /* 0x000000a0009f7308 */ /* 0x0007f00000000800 */
[----:B------:R-:W4:Y:S01]  /*149d0*/  MUFU.EX2 R215, R215 ;  /* 0x000000d700d77308 */ /* 0x000f220000000800 */
[----:B---3--:R-:W-:Y:S01]  /*149e0*/  F2FP.F16.F32.PACK_AB R160, R169, R168 ;  /* 0x000000a8a9a0723e */ /* 0x008fe200000000ff */
[C---:B-1----:R-:W-:Y:S01]  /*149f0*/  FADD.FTZ R169, R185.reuse, R4 ;  /* 0x00000004b9a97221 */ /* 0x042fe20000010000 */
[----:B------:R-:W-:-:S03]  /*14a00*/  F2FP.F16.F32.PACK_AB R168, R185, R184 ;  /* 0x000000b8b9a8723e */ /* 0x000fc600000000ff */
[----:B--2---:R-:W-:Y:S02]  /*14a10*/  FADD.FTZ R4, R188, R169 ;  /* 0x000000a9bc047221 */ /* 0x004fe40000010000 */
[----:B------:R1:W-:Y:S02]  /*14a20*/  MUFU.EX2 R167, R170 ;  /* 0x000000aa00a77308 */ /* 0x0003e40000000800 */
[----:B0-----:R-:W-:-:S06]  /*14a30*/  FADD.FTZ R4, R189, R4 ;  /* 0x00000004bd047221 */ /* 0x001fcc0000010000 */
[----:B------:R-:W0:Y:S01]  /*14a40*/  MUFU.EX2 R223, R223 ;  /* 0x000000df00df7308 */ /* 0x000e220000000800 */
[----:B-1----:R-:W-:Y:S01]  /*14a50*/  F2FP.F16.F32.PACK_AB R170, R189, R188 ;  /* 0x000000bcbdaa723e */ /* 0x002fe200000000ff */
[----:B------:R-:W-:Y:S01]  /*14a60*/  FADD.FTZ R188, -R173, R212 ;  /* 0x000000d4adbc7221 */ /* 0x000fe20000010100 */
[----:B----4-:R-:W-:-:S03]  /*14a70*/  FADD.FTZ R4, R215, R4 ;  /* 0x00000004d7047221 */ /* 0x010fc60000010000 */
[----:B------:R-:W-:Y:S02]  /*14a80*/  FMUL.FTZ R188, R188, R177 ;  /* 0x000000b1bcbc7220 */ /* 0x000fe40000410000 */
[----:B------:R-:W1:Y:S08]  /*14a90*/  MUFU.EX2 R195, R195 ;  /* 0x000000c300c37308 */ /* 0x000e700000000800 */
        /* <DEDUP_REMOVED lines=24> */
[----:B0-----:R-:W-:Y:S01]  /*14c20*/  F2FP.F16.F32.PACK_AB R174, R194, R195 ;  /* 0x000000c3c2ae723e */ /* 0x001fe200000000ff */
[----:B------:R-:W-:Y:S01]  /*14c30*/  FFMA.FTZ R194, R188, R3, R197 ;  /* 0x00000003bcc27223 */ /* 0x000fe200000100c5 */
[-C--:B------:R-:W-:Y:S01]  /*14c40*/  FMUL.FTZ R54, R54, R188.reuse ;  /* 0x000000bc36367220 */ /* 0x080fe20000410000 */
[-C--:B------:R-:W-:Y:S01]  /*14c50*/  FMUL.FTZ R55, R55, R188.reuse ;  /* 0x000000bc37377220 */ /* 0x080fe20000410000 */
[-C--:B------:R-:W-:Y:S01]  /*14c60*/  FMUL.FTZ R58, R58, R188.reuse ;  /* 0x000000bc3a3a7220 */ /* 0x080fe20000410000 */
[C---:B-1----:R-:W-:Y:S01]  /*14c70*/  FADD.FTZ R194, R153.reuse, R194 ;  /* 0x000000c299c27221 */ /* 0x042fe20000010000 */
[----:B------:R-:W-:Y:S01]  /*14c80*/  F2FP.F16.F32.PACK_AB R153, R153, R197 ;  /* 0x000000c59999723e */ /* 0x000fe200000000ff */
[----:B------:R0:W1:Y:S01]  /*14c90*/  MUFU.EX2 R163, R164 ;  /* 0x000000a400a37308 */ /* 0x0000620000000800 */
[-C--:B------:R-:W-:Y:S01]  /*14ca0*/  FMUL.FTZ R59, R59, R188.reuse ;  /* 0x000000bc3b3b7220 */ /* 0x080fe20000410000 */
[----:B------:R-:W-:Y:S01]  /*14cb0*/  FADD.FTZ R194, R155, R194 ;  /* 0x000000c29bc27221 */ /* 0x000fe20000010000 */
[----:B--2---:R-:W-:Y:S01]  /*14cc0*/  F2FP.F16.F32.PACK_AB R155, R157, R155 ;  /* 0x0000009b9d9b723e */ /* 0x004fe200000000ff */
[-C--:B------:R-:W-:Y:S01]  /*14cd0*/  FMUL.FTZ R62, R62, R188.reuse ;  /* 0x000000bc3e3e7220 */ /* 0x080fe20000410000 */
[-C--:B------:R-:W-:Y:S01]  /*14ce0*/  FMUL.FTZ R63, R63, R188.reuse ;  /* 0x000000bc3f3f7220 */ /* 0x080fe20000410000 */
[----:B------:R-:W-:Y:S01]  /*14cf0*/  FADD.FTZ R194, R157, R194 ;  /* 0x000000c29dc27221 */ /* 0x000fe20000010000 */
[----:B------:R-:W-:Y:S01]  /*14d00*/  FMUL.FTZ R66, R66, R188 ;  /* 0x000000bc42427220 */ /* 0x000fe20000410000 */
[----:B------:R-:W2:Y:S01]  /*14d10*/  MUFU.EX2 R165, R165 ;  /* 0x000000a500a57308 */ /* 0x000ea20000000800 */
[----:B---3--:R-:W-:Y:S01]  /*14d20*/  F2FP.F16.F32.PACK_AB R157, R161, R159 ;  /* 0x0000009fa19d723e */ /* 0x008fe200000000ff */
[----:B------:R-:W-:Y:S01]  /*14d30*/  FADD.FTZ R194, R159, R194 ;  /* 0x000000c29fc27221 */ /* 0x000fe20000010000 */
[----:B0-----:R-:W-:Y:S01]  /*14d40*/  F2FP.F16.F32.PACK_AB R164, R225, R210 ;  /* 0x000000d2e1a4723e */ /* 0x001fe200000000ff */
        /* <DEDUP_REMOVED lines=17> */
[----:B------:R-:W-:Y:S01]  /*14e60*/  FADD.FTZ R3, R167, R194 ;  /* 0x000000c2a7037221 */ /* 0x000fe20000010000 */
[-C--:B------:R-:W-:Y:S01]  /*14e70*/  FMUL.FTZ R90, R90, R188.reuse ;  /* 0x000000bc5a5a7220 */ /* 0x080fe20000410000 */
[-C--:B------:R-:W-:Y:S01]  /*14e80*/  FMUL.FTZ R91, R91, R188.reuse ;  /* 0x000000bc5b5b7220 */ /* 0x080fe20000410000 */
[----:B------:R-:W-:Y:S01]  /*14e90*/  MUFU.EX2 R178, R178 ;  /* 0x000000b200b27308 */ /* 0x000fe20000000800 */
[C---:B0-----:R-:W-:Y:S01]  /*14ea0*/  FADD.FTZ R194, R184.reuse, R3 ;  /* 0x00000003b8c27221 */ /* 0x041fe20000010000 */
[----:B------:R-:W-:Y:S01]  /*14eb0*/  F2FP.F16.F32.PACK_AB R161, R184, R167 ;  /* 0x000000a7b8a1723e */ /* 0x000fe200000000ff */
[-C--:B------:R-:W-:Y:S01]  /*14ec0*/  FMUL.FTZ R94, R94, R188.reuse ;  /* 0x000000bc5e5e7220 */ /* 0x080fe20000410000 */
[-C--:B------:R-:W-:Y:S01]  /*14ed0*/  FMUL.FTZ R95, R95, R188.reuse ;  /* 0x000000bc5f5f7220 */ /* 0x080fe20000410000 */
[----:B------:R-:W-:Y:S01]  /*14ee0*/  FADD.FTZ R3, R169, R194 ;  /* 0x000000c2a9037221 */ /* 0x000fe20000010000 */
        /* <DEDUP_REMOVED lines=36> */
[----:B------:R-:W-:-:S06]  /*15130*/  FMUL.FTZ R151, R151, R188 ;  /* 0x000000bc97977220 */ /* 0x000fcc0000410000 */
[----:B------:R-:W1:Y:S01]  /*15140*/  MUFU.EX2 R183, R183 ;  /* 0x000000b700b77308 */ /* 0x000e620000000800 */
[----:B--2---:R-:W-:-:S04]  /*15150*/  FADD.FTZ R186, R178, R3 ;  /* 0x00000003b2ba7221 */ /* 0x004fc80000010000 */
[----:B------:R-:W-:-:S03]  /*15160*/  FADD.FTZ R3, R179, R186 ;  /* 0x000000bab3037221 */ /* 0x000fc60000010000 */
[----:B------:R-:W2:Y:S01]  /*15170*/  MUFU.EX2 R194, R187 ;  /* 0x000000bb00c27308 */ /* 0x000ea20000000800 */
[----:B------:R-:W-:-:S04]  /*15180*/  FADD.FTZ R186, R180, R3 ;  /* 0x00000003b4ba7221 */ /* 0x000fc80000010000 */
[----:B------:R-:W-:-:S03]  /*15190*/  FADD.FTZ R3, R181, R186 ;  /* 0x000000bab5037221 */ /* 0x000fc60000010000 */
[----:B------:R-:W3:Y:S01]  /*151a0*/  MUFU.EX2 R173, R191 ;  /* 0x000000bf00ad7308 */ /* 0x000ee20000000800 */
[----:B0-----:R-:W-:Y:S01]  /*151b0*/  FADD.FTZ R186, R182, R3 ;  /* 0x00000003b6ba7221 */ /* 0x001fe20000010000 */
[----:B-1----:R-:W-:-:S03]  /*151c0*/  F2FP.F16.F32.PACK_AB R169, R183, R182 ;  /* 0x000000b6b7a9723e */ /* 0x002fc600000000ff */
[----:B------:R-:W-:-:S03]  /*151d0*/  FADD.FTZ R186, R183, R186 ;  /* 0x000000bab7ba7221 */ /* 0x000fc60000010000 */
[----:B------:R-:W0:Y:S01]  /*151e0*/  MUFU.EX2 R190, R190 ;  /* 0x000000be00be7308 */ /* 0x000e220000000800 */
[----:B------:R-:W-:Y:S01]  /*151f0*/  FADD.FTZ R3, R171, R186 ;  /* 0x000000baab037221 */ /* 0x000fe20000010000 */
[----:B--2---:R-:W-:-:S03]  /*15200*/  F2FP.F16.F32.PACK_AB R171, R194, R171 ;  /* 0x000000abc2ab723e */ /* 0x004fc600000000ff */
[----:B------:R-:W-:-:S03]  /*15210*/  FADD.FTZ R196, R194, R3 ;  /* 0x00000003c2c47221 */ /* 0x000fc60000010000 */
        /* <DEDUP_REMOVED lines=10> */
.L_x_9396:
[----:B------:R0:W1:Y:S01]  /*152c0*/  SYNCS.PHASECHK.TRANS64.TRYWAIT P2, [R208+URZ+0x22850], R209 ;  /* 0x022850d1d00075a7 */ /* 0x000062000804017f */
[----:B------:R-:W-:Y:S05]  /*152d0*/  @!P0 BRA `(.L_x_9397) ;  /* 0x0000000000048947 */ /* 0x000fea0003800000 */
[----:B------:R-:W-:Y:S01]  /*152e0*/  BPT.TRAP 0x1 ;  /* 0x000000040000795c */ /* 0x000fe20000300000 */
.L_x_9397:
[----:B------:R-:W-:Y:S04]  /*152f0*/  BSSY B0, `(.L_x_9398) ;  /* 0x0000004000007945 */ /* 0x000fe80003800000 */
[----:B-1----:R-:W-:Y:S05]  /*15300*/  @P2 BRA `(.L_x_9399) ;  /* 0x0000000000082947 */ /* 0x002fea0003800000 */
[----:B------:R-:W1:Y:S02]  /*15310*/  SYNCS.PHASECHK.TRANS64.TRYWAIT P2, [R208+URZ+0x22850], R209 ;  /* 0x022850d1d00075a7 */ /* 0x000e64000804017f */
[----:B-1----:R-:W-:Y:S05]  /*15320*/  @!P2 BRA `(.L_x_9400) ;  /* 0x000000a400f8a947 */ /* 0x002fea0003800000 */
.L_x_9399:
[----:B------:R-:W-:Y:S05]  /*15330*/  BSYNC B0 ;  /* 0x0000000000007941 */ /* 0x000fea0003800000 */
.L_x_9398:
[----:B------:R-:W2:Y:S01]  /*15340*/  S2R R180, SR_TID.X ;  /* 0x0000000000b47919 */ /* 0x000ea20000002100 */
[----:B------:R-:W-:Y:S01]  /*15350*/  IMAD.MOV.U32 R179, RZ, RZ, 0x40000040 ;  /* 0x40000040ffb37424 */ /* 0x000fe200078e00ff */
[----:B------:R-:W-:Y:S05]  /*15360*/  WARPSYNC.ALL ;  /* 0x0000000000007948 */ /* 0x000fea0003800000 */
[----:B------:R-:W-:Y:S01]  /*15370*/  R2UR UR7, R179 ;  /* 0x00000000b30772ca */ /* 0x000fe200000e0000 */
[----:B------:R-:W-:Y:S01]  /*15380*/  IMAD R178, R16, 0xc00, R20 ;  /* 0x00000c0010b27824 */ /* 0x000fe200078e0214 */
[C---:B------:R-:W-:Y:S01]  /*15390*/  ISETP.GT.AND P2, PT, R5.reuse, R219, PT ;  /* 0x000000db0500720c */ /* 0x040fe20003f44270 */
[----:B01----:R-:W-:Y:S01]  /*153a0*/  @!P1 VIADD R208, R208, 0x22860 ;  /* 0x00022860d0d09836 */ /* 0x003fe20000000000 */
[----:B------:R-:W-:Y:S01]  /*153b0*/  MOV R212, R11 ;  /* 0x0000000b00d47202 */ /* 0x000fe20000000f00 */
[----:B------:R-:W-:Y:S01]  /*153c0*/  VIADD R5, R5, 0xffffffff ;  /* 0xffffffff05057836 */ /* 0x000fe20000000000 */
[----:B------:R-:W-:Y:S01]  /*153d0*/  R2UR UR6, R178 ;  /* 0x00000000b20672ca */ /* 0x000fe200000e0000 */
[----:B------:R-:W-:Y:S01]  /*153e0*/  IMAD.MOV.U32 R213, RZ, RZ, R10 ;  /* 0x000000ffffd57224 */ /* 0x000fe200078e000a */
[----:B------:R-:W-:-:S02]  /*153f0*/  @!P1 PRMT R208, RZ, 0x654, R208 ;  /* 0x00000654ffd09816 */ /* 0x000fc400000000d0 */
[----:B--2---:R-:W-:-:S04]  /*15400*/  SHF.R.U32.HI R180, RZ, 0x7, R180 ;  /* 0x00000007ffb47819 */ /* 0x004fc800000116b4 */
[----:B------:R-:W-:-:S05]  /*15410*/  IADD3 R179, R180, 0x8, RZ ;  /* 0x00000008b4b37810 */ /* 0x000fca0007ffe0ff */
        /* <DEDUP_REMOVED lines=45> */
.L_x_9383:
[----:B------:R-:W-:Y:S05]  /*156f0*/  WARPSYNC.ALL ;  /* 0x0000000000007948 */ /* 0x000fea0003800000 */
[----:B------:R-:W2:Y:S01]  /*15700*/  SHFL.BFLY PT, R5, R4, 0x2, 0x1f ;  /* 0x0c401f0004057f89 */ /* 0x000ea200000e0000 */
[----:B------:R-:W-:Y:S01]  /*15710*/  IMAD.MOV.U32 R8, RZ, RZ, RZ ;  /* 0x000000ffff087224 */ /* 0x000fe200078e00ff */
[----:B------:R3:W-:Y:S06]  /*15720*/  BAR.ARV R176, 0x100 ;  /* 0x000400b00000751d */ /* 0x0007ec0000002000 */
[----:B------:R-:W-:-:S02]  /*15730*/  VIADD R16, R16, 0x1 ;  /* 0x0000000110107836 */ /* 0x000fc40000000000 */
[----:B------:R-:W-:Y:S06]  /*15740*/  BAR.ARV 0x8, 0x120 ;  /* 0x0204800000007b1d */ /* 0x000fec0000002000 */
[C---:B------:R-:W-:Y:S01]  /*15750*/  ISETP.NE.AND P1, PT, R16.reuse, 0x2, PT ;  /* 0x000000021000780c */ /* 0x040fe20003f25270 */
[----:B------:R-:W-:Y:S01]  /*15760*/  VIADD R233, R233, 0x1 ;  /* 0x00000001e9e97836 */ /* 0x000fe20000000000 */
[----:B------:R-:W4:Y:S01]  /*15770*/  SHFL.BFLY PT, R6, R3, 0x2, 0x1f ;  /* 0x0c401f0003067f89 */ /* 0x000f2200000e0000 */
[----:B------:R-:W-:Y:S02]  /*15780*/  PLOP3.LUT P0, PT, PT, PT, PT, 0x8, 0x0 ;  /* 0x000000000000781c */ /* 0x000fe40003f0e170 */
[----:B------:R-:W-:Y:S01]  /*15790*/  SEL R16, R16, RZ, P1 ;  /* 0x000000ff10107207 */ /* 0x000fe20000800000 */
[----:B--2---:R-:W-:Y:S01]  /*157a0*/  FADD.FTZ R0, R5, R4 ;  /* 0x0000000405007221 */ /* 0x004fe20000010000 */
[----:B------:R-:W-:-:S04]  /*157b0*/  IMAD.MOV.U32 R4, RZ, RZ, -0x800000 ;  /* 0xff800000ff047424 */ /* 0x000fc800078e00ff */
[----:B------:R-:W2:Y:S01]  /*157c0*/  SHFL.BFLY PT, R5, R0, 0x1, 0x1f ;  /* 0x0c201f0000057f89 */ /* 0x000ea200000e0000 */
[----:B----4-:R-:W-:Y:S01]  /*157d0*/  FADD.FTZ R7, R6, R3 ;  /* 0x0000000306077221 */ /* 0x010fe20000010000 */
[----:B------:R-:W-:-:S04]  /*157e0*/  SEL R3, RZ, 0x1, P1 ;  /* 0x00000001ff037807 */ /* 0x000fc80000800000 */
[----:B------:R-:W4:Y:S01]  /*157f0*/  SHFL.BFLY PT, R6, R7, 0x1, 0x1f ;  /* 0x0c201f0007067f89 */ /* 0x000f2200000e0000 */
[----:B------:R-:W-:Y:S01]  /*15800*/  LOP3.LUT R200, R200, R3, RZ, 0x3c, !PT ;  /* 0x00000003c8c87212 */ /* 0x000fe200078e3cff */
[----:B------:R-:W-:Y:S02]  /*15810*/  IMAD.MOV.U32 R3, RZ, RZ, -0x800000 ;  /* 0xff800000ff037424 */ /* 0x000fe400078e00ff */
[----:B--2---:R-:W-:Y:S01]  /*15820*/  FADD.FTZ R5, R0, R5 ;  /* 0x0000000500057221 */ /* 0x004fe20000010000 */
[----:B------:R-:W-:-:S04]  /*15830*/  IMAD.MOV.U32 R0, RZ, RZ, RZ ;  /* 0x000000ffff007224 */ /* 0x000fc800078e00ff */
[----:B------:R-:W-:-:S13]  /*15840*/  FSETP.NE.FTZ.AND P2, PT, R5, RZ, PT ;  /* 0x000000ff0500720b */ /* 0x000fda0003f55000 */
[----:B------:R-:W2:Y:S01]  /*15850*/  @P2 MUFU.RCP R8, R5 ;  /* 0x0000000500082308 */ /* 0x000ea20000001000 */
[----:B------:R-:W-:Y:S01]  /*15860*/  @P2 FMUL.FTZ R9, R177, 0.69314718246459960938 ;  /* 0x3f317218b1092820 */ /* 0x000fe20000410000 */
[----:B----4-:R-:W-:-:S05]  /*15870*/  FADD.FTZ R6, R7, R6 ;  /* 0x0000000607067221 */ /* 0x010fca0000010000 */
[----:B------:R-:W-:Y:S01]  /*15880*/  FSETP.NE.FTZ.AND P3, PT, R6, RZ, PT ;  /* 0x000000ff0600720b */ /* 0x000fe20003f75000 */
        /* <DEDUP_REMOVED lines=64> */
[----:B------:R-:W2:Y:S01]  /*15c90*/  @P3 MUFU.LG2 R12, R6 ;  /* 0x00000006000c3308 */ /* 0x000ea20000000c00 */
[----:B------:R-:W-:-:S07]  /*15ca0*/  @P3 FMUL.FTZ R177, R177, 0.69314718246459960938 ;  /* 0x3f317218b1b13820 */ /* 0x000fce0000410000 */
[----:B------:R-:W4:Y:S08]  /*15cb0*/  @P2 MUFU.LG2 R8, R5 ;  /* 0x0000000500082308 */ /* 0x000f300000000c00 */
[----:B------:R-:W5:Y:S01]  /*15cc0*/  @P3 MUFU.RCP R0, R6 ;  /* 0x0000000600003308 */ /* 0x000f620000001000 */
[----:B--2---:R-:W-:-:S04]  /*15cd0*/  @P3 FMUL.FTZ R12, R12, 0.69314718246459960938 ;  /* 0x3f3172180c0c3820 */ /* 0x004fc80000410000 */
[----:B------:R-:W-:Y:S01]  /*15ce0*/  @P3 FFMA.FTZ R4, R177, R11, R12 ;  /* 0x0000000bb1043223 */ /* 0x000fe2000001000c */
[----:B----4-:R-:W-:-:S04]  /*15cf0*/  @P2 FMUL.FTZ R8, R8, 0.69314718246459960938 ;  /* 0x3f31721808082820 */ /* 0x010fc80000410000 */
[----:B------:R-:W-:Y:S01]  /*15d00*/  @P2 FFMA.FTZ R3, R9, R10, R8 ;  /* 0x0000000a09032223 */ /* 0x000fe20000010008 */
        /* <DEDUP_REMOVED lines=63> */
[----:B---3--:R-:W-:-:S07]  /*16100*/  FMUL.FTZ R0, R151, R0 ;  /* 0x0000000097007220 */ /* 0x008fce0000410000 */
.L_x_9282:
[----:B------:R-:W-:Y:S05]  /*16110*/  WARPSYNC.ALL ;  /* 0x0000000000007948 */ /* 0x000fea0003800000 */
[----:B------:R-:W2:Y:S08]  /*16120*/  S2UR UR5, SR_CgaCtaId ;  /* 0x00000000000579c3 */ /* 0x000eb00000008800 */
[----:B------:R-:W-:Y:S06]  /*16130*/  BAR.SYNC.DEFER_BLOCKING 0x5, 0x120 ;  /* 0x0144800000007b1d */ /* 0x000fec0000010000 */
[----:B------:R-:W-:Y:S01]  /*16140*/  UMOV UR4, 0x400 ;  /* 0x0000040000047882 */ /* 0x000fe20000000000 */
[----:B------:R-:W-:Y:S01]  /*16150*/  BSSY B0, `(.L_x_9402) ;  /* 0x0000297000007945 */ /* 0x000fe20003800000 */
[----:B--2---:R-:W-:-:S06]  /*16160*/  ULEA UR4, UR5, UR4, 0x18 ;  /* 0x0000000405047291 */ /* 0x004fcc000f8ec03f */
[----:B------:R-:W-:-:S05]  /*16170*/  IMAD.U32 R17, RZ, RZ, UR4 ;  /* 0x00000004ff117e24 */ /* 0x000fca000f8e00ff */
[----:B01----:R0:W1:Y:S01]  /*16180*/  LDS.128 R208, [R17+0x228d0] ;  /* 0x0228d00011d07984 */ /* 0x0030620000000c00 */
        /* <DEDUP_REMOVED lines=10> */
[----:B------:R-:W4:Y:S01]  /*16230*/  LDC.64 R6, c[0x0][0xbd8] ;  /* 0x0002f600ff067b82 */ /* 0x000f220000000a00 */
        /* <DEDUP_REMOVED lines=12> */
[----:B---3--:R-:W-:Y:S02]  /*16300*/  MOV R9, R10 ;  /* 0x0000000a00097202 */ /* 0x008fe40000000f00 */
        /* <DEDUP_REMOVED lines=43> */
[----:B--2---:R-:W-:-:S03]  /*165c0*/  IMAD.WIDE R118, R11, 0x2, R8 ;  /* 0x000000020b767825 */ /* 0x004fc600078e0208 */
[C---:B------:R-:W-:Y:S02]  /*165d0*/  IADD3 R173, P1, R118.reuse, 0x20, RZ ;  /* 0x0000002076ad7810 */ /* 0x040fe40007f3e0ff */
[C---:B------:R-:W-:Y:S02]  /*165e0*/  IADD3 R175, P2, R118.reuse, 0x40, RZ ;  /* 0x0000004076af7810 */ /* 0x040fe40007f5e0ff */
[C---:B------:R-:W-:Y:S01]  /*165f0*/  IADD3 R177, P3, R118.reuse, 0x60, RZ ;  /* 0x0000006076b17810 */ /* 0x040fe20007f7e0ff */
[--C-:B------:R-:W-:Y:S01]  /*16600*/  IMAD.X R13, RZ, RZ, R119.reuse, P1 ;  /* 0x000000ffff0d7224 */ /* 0x100fe200008e0677 */
[C---:B------:R-:W-:Y:S01]  /*16610*/  IADD3 R183, P0, R118.reuse, 0x4040, RZ ;  /* 0x0000404076b77810 */ /* 0x040fe20007f1e0ff */
[--C-:B------:R-:W-:Y:S01]  /*16620*/  IMAD.X R15, RZ, RZ, R119.reuse, P2 ;  /* 0x000000ffff0f7224 */ /* 0x100fe200010e0677 */
[----:B------:R-:W-:Y:S01]  /*16630*/  LOP3.LUT R12, R173, 0x380, RZ, 0xc0, !PT ;  /* 0x00000380ad0c7812 */ /* 0x000fe200078ec0ff */
[--C-:B------:R-:W-:Y:S01]  /*16640*/  IMAD.X R21, RZ, RZ, R119.reuse, P3 ;  /* 0x000000ffff157224 */ /* 0x100fe200018e0677 */
[----:B------:R-:W-:Y:S01]  /*16650*/  IADD3 R179, P4, R118, 0x4000, RZ ;  /* 0x0000400076b37810 */ /* 0x000fe20007f9e0ff */
[----:B------:R-:W-:Y:S01]  /*16660*/  IMAD.X R47, RZ, RZ, R119, P0 ;  /* 0x000000ffff2f7224 */ /* 0x000fe200000e0677 */
[----:B------:R-:W-:-:S02]  /*16670*/  LOP3.LUT R14, R175, 0x380, RZ, 0xc0, !PT ;  /* 0x00000380af0e7812 */ /* 0x000fc400078ec0ff */
[----:B------:R-:W-:Y:S01]  /*16680*/  LOP3.LUT R20, R177, 0x380, RZ, 0xc0, !PT ;  /* 0x00000380b1147812 */ /* 0x000fe200078ec0ff */
[--C-:B-----5:R-:W-:Y:S01]  /*16690*/  IMAD.X R31, RZ, RZ, R119.reuse, P4 ;  /* 0x000000ffff1f7224 */ /* 0x120fe200020e0677 */
[----:B------:R-:W-:Y:S02]  /*166a0*/  IADD3 R10, P0, R118, 0xc000, RZ ;  /* 0x0000c000760a7810 */ /* 0x000fe40007f1e0ff */
[----:B------:R-:W-:Y:S02]  /*166b0*/  SHF.R.U64 R12, R12, 0x3, RZ ;  /* 0x000000030c0c7819 */ /* 0x000fe400000012ff */
[C---:B------:R-:W-:Y:S01]  /*166c0*/  IADD3 R185, P1, R118.reuse, 0x4060, RZ ;  /* 0x0000406076b97810 */ /* 0x040fe20007f3e0ff */
[--C-:B------:R-:W-:Y:S01]  /*166d0*/  IMAD.X R107, RZ, RZ, R119.reuse, P0 ;  /* 0x000000ffff6b7224 */ /* 0x100fe200000e0677 */
[----:B------:R-:W-:Y:S02]  /*166e0*/  IADD3 R90, P2, R118, 0x8000, RZ ;  /* 0x00008000765a7810 */ /* 0x000fe40007f5e0ff */
[----:B------:R-:W-:Y:S01]  /*166f0*/  SHF.R.U64 R14, R14, 0x3, RZ ;  /* 0x000000030e0e7819 */ /* 0x000fe200000012ff */
[--C-:B------:R-:W-:Y:S01]  /*16700*/  IMAD.X R87, RZ, RZ, R119.reuse, P1 ;  /* 0x000000ffff577224 */ /* 0x100fe200008e0677 */
[C---:B------:R-:W-:Y:S01]  /*16710*/  LOP3.LUT R11, R118.reuse, 0x380, RZ, 0xc0, !PT ;  /* 0x00000380760b7812 */ /* 0x040fe200078ec0ff */
[----:B------:R-:W-:Y:S01]  /*16720*/  IMAD.X R91, RZ, RZ, R119, P2 ;  /* 0x000000ffff5b7224 */ /* 0x000fe200010e0677 */
[----:B------:R-:W-:-:S02]  /*16730*/  IADD3 R94, P3, R118, 0x8020, RZ ;  /* 0x00008020765e7810 */ /* 0x000fc40007f7e0ff */
[----:B------:R-:W-:Y:S02]  /*16740*/  SHF.R.U64 R20, R20, 0x3, RZ ;  /* 0x0000000314147819 */ /* 0x000fe400000012ff */
[C---:B------:R-:W-:Y:S01]  /*16750*/  IADD3 R181, P5, R118.reuse, 0x4020, RZ ;  /* 0x0000402076b57810 */ /* 0x040fe20007fbe0ff */
[--C-:B------:R-:W-:Y:S01]  /*16760*/  IMAD.X R95, RZ, RZ, R119.reuse, P3 ;  /* 0x000000ffff5f7224 */ /* 0x100fe200018e0677 */
[----:B------:R-:W-:Y:S02]  /*16770*/  IADD3 R98, P4, R118, 0x8040, RZ ;  /* 0x0000804076627810 */ /* 0x000fe40007f9e0ff */
[----:B------:R-:W-:Y:S02]  /*16780*/  LOP3.LUT R12, R12, R173, RZ, 0x3c, !PT ;  /* 0x000000ad0c0c7212 */ /* 0x000fe400078e3cff */
[----:B------:R-:W-:Y:S01]  /*16790*/  LOP3.LUT R30, R179, 0x380, RZ, 0xc0, !PT ;  /* 0x00000380b31e7812 */ /* 0x000fe200078ec0ff */
[----:B------:R-:W-:Y:S01]  /*167a0*/  IMAD.X R99, RZ, RZ, R119, P4 ;  /* 0x000000ffff637224 */ /* 0x000fe200020e0677 */
[----:B------:R-:W-:-:S02]  /*167b0*/  LOP3.LUT R14, R14, R175, RZ, 0x3c, !PT ;  /* 0x000000af0e0e7212 */ /* 0x000fc400078e3cff */
[----:B------:R-:W-:Y:S02]  /*167c0*/  LOP3.LUT R173, R90, 0x380, RZ, 0xc0, !PT ;  /* 0x000003805aad7812 */ /* 0x000fe400078ec0ff */
[----:B------:R-:W-:Y:S02]  /*167d0*/  SHF.R.U64 R11, R11, 0x3, RZ ;  /* 0x000000030b0b7819 */ /* 0x000fe400000012ff */
[----:B------:R-:W-:Y:S02]  /*167e0*/  LOP3.LUT R20, R20, R177, RZ, 0x3c, !PT ;  /* 0x000000b114147212 */ /* 0x000fe400078e3cff */
[----:B------:R-:W-:Y:S02]  /*167f0*/  LOP3.LUT R175, R94, 0x380, RZ, 0xc0, !PT ;  /* 0x000003805eaf7812 */ /* 0x000fe400078ec0ff */
[----:B------:R-:W-:Y:S02]  /*16800*/  ISETP.NE.U32.AND P0, PT, RZ, UR4, PT ;  /* 0x00000004ff007c0c */ /* 0x000fe4000bf05070 */
[----:B------:R-:W-:-:S02]  /*16810*/  IADD3 R110, P1, R118, 0xc020, RZ ;  /* 0x0000c020766e7810 */ /* 0x000fc40007f3e0ff */
[----:B------:R-:W-:Y:S02]  /*16820*/  LOP3.LUT R38, R181, 0x380, RZ, 0xc0, !PT ;  /* 0x00000380b5267812 */ /* 0x000fe400078ec0ff */
[----:B------:R-:W-:Y:S01]  /*16830*/  LOP3.LUT R177, R98, 0x380, RZ, 0xc0, !PT ;  /* 0x0000038062b17812 */ /* 0x000fe200078ec0ff */
[----:B------:R-:W-:Y:S01]  /*16840*/  IMAD.X R111, RZ, RZ, R119, P1 ;  /* 0x000000ffff6f7224 */ /* 0x000fe200008e0677 */
[----:B------:R-:W-:Y:S02]  /*16850*/  IADD3.X R39, RZ, R119, RZ, P5, !PT ;  /* 0x00000077ff277210 */ /* 0x000fe40002ffe4ff */
[----:B------:R-:W-:Y:S02]  /*16860*/  LOP3.LUT R46, R183, 0x380, RZ, 0xc0, !PT ;  /* 0x00000380b72e7812 */ /* 0x000fe400078ec0ff */
[----:B------:R-:W-:Y:S02]  /*16870*/  SHF.R.U64 R30, R30, 0x3, RZ ;  /* 0x000000031e1e7819 */ /* 0x000fe400000012ff */
[----:B------:R-:W-:-:S02]  /*16880*/  IADD3 R102, P5, R118, 0x8060, RZ ;  /* 0x0000806076667810 */ /* 0x000fc40007fbe0ff */
[C---:B------:R-:W-:Y:S02]  /*16890*/  IADD3 R114, P2, R118.reuse, 0xc040, RZ ;  /* 0x0000c04076727810 */ /* 0x040fe40007f5e0ff */
[----:B------:R-:W-:Y:S01]  /*168a0*/  IADD3 R151, P3, R118, 0xc060, RZ ;  /* 0x0000c06076977810 */ /* 0x000fe20007f7e0ff */
[--C-:B------:R-:W-:Y:S01]  /*168b0*/  IMAD.X R103, RZ, RZ, R119.reuse, P5 ;  /* 0x000000ffff677224 */ /* 0x100fe200028e0677 */
[----:B------:R-:W-:Y:S01]  /*168c0*/  LOP3.LUT R86, R185, 0x380, RZ, 0xc0, !PT ;  /* 0x00000380b9567812 */ /* 0x000fe200078ec0ff */
[--C-:B------:R-:W-:Y:S01]  /*168d0*/  IMAD.X R115, RZ, RZ, R119.reuse, P2 ;  /* 0x000000ffff737224 */ /* 0x100fe200010e0677 */
[----:B------:R-:W-:Y:S02]  /*168e0*/  SHF.R.U64 R173, R173, 0x3, RZ ;  /* 0x00000003adad7819 */ /* 0x000fe400000012ff */
[----:B------:R-:W-:Y:S01]  /*168f0*/  LOP3.LUT R118, R11, R118, RZ, 0x3c, !PT ;  /* 0x000000760b767212 */ /* 0x000fe200078e3cff */
[----:B------:R-:W-:Y:S01]  /*16900*/  IMAD.X R11, RZ, RZ, R119, P3 ;  /* 0x000000ffff0b7224 */ /* 0x000fe200018e0677 */
[----:B------:R-:W-:-:S02]  /*16910*/  SHF.R.U64 R175, R175, 0x3, RZ ;  /* 0x00000003afaf7819 */ /* 0x000fc400000012ff */
[----:B------:R-:W-:Y:S01]  /*16920*/  ISETP.NE.AND.EX P0, PT, RZ, UR5, PT, P0 ;  /* 0x00000005ff007c0c */ /* 0x000fe2000bf05300 */
[----:B------:R-:W-:Y:S01]  /*16930*/  ULDC.64 UR4, c[0x0][0xbe0] ;  /* 0x0002f80000047ab9 */ /* 0x000fe20000000a00 */
[----:B------:R-:W-:Y:S02]  /*16940*/  SHF.R.U64 R38, R38, 0x3, RZ ;  /* 0x0000000326267819 */ /* 0x000fe400000012ff */
[----:B------:R-:W-:Y:S02]  /*16950*/  SHF.R.U64 R177, R177, 0x3, RZ ;  /* 0x00000003b1b17819 */ /* 0x000fe400000012ff */
[----:B------:R-:W-:Y:S02]  /*16960*/  SHF.R.U64 R46, R46, 0x3, RZ ;  /* 0x000000032e2e7819 */ /* 0x000fe400000012ff */
[----:B------:R-:W-:Y:S02]  /*16970*/  LOP3.LUT R30, R30, R179, RZ, 0x3c, !PT ;  /* 0x000000b31e1e7212 */ /* 0x000fe400078e3cff */
[----:B------:R-:W-:-:S02]  /*16980*/  SHF.R.U64 R86, R86, 0x3, RZ ;  /* 0x0000000356567819 */ /* 0x000fc400000012ff */
[----:B------:R-:W-:Y:S02]  /*16990*/  LOP3.LUT R179, R102, 0x380, RZ, 0xc0, !PT ;  /* 0x0000038066b37812 */ /* 0x000fe400078ec0ff */
[----:B------:R-:W-:Y:S02]  /*169a0*/  LOP3.LUT R90, R173, R90, RZ, 0x3c, !PT ;  /* 0x0000005aad5a7212 */ /* 0x000fe400078e3cff */
[----:B------:R-:W-:Y:S02]  /*169b0*/  ISETP.NE.U32.AND P1, PT, RZ, UR4, PT ;  /* 0x00000004ff007c0c */ /* 0x000fe4000bf25070 */
[----:B------:R-:W-:Y:S02]  /*169c0*/  LOP3.LUT R94, R175, R94, RZ, 0x3c, !PT ;  /* 0x0000005eaf5e7212 */ /* 0x000fe400078e3cff */
[----:B------:R-:W-:Y:S02]  /*169d0*/  LOP3.LUT R173, R10, 0x380, RZ, 0xc0, !PT ;  /* 0x000003800aad7812 */ /* 0x000fe400078ec0ff */
[----:B------:R-:W-:Y:S01]  /*169e0*/  MOV R118, R118 ;  /* 0x0000007600767202 */ /* 0x000fe20000000f00 */
[----:B------:R-:W-:Y:S01]  /*169f0*/  BAR.SYNC.DEFER_BLOCKING 0x1, 0x100 ;  /* 0x0044000000007b1d */ /* 0x000fe20000010000 */
[----:B------:R-:W-:-:S02]  /*16a00*/  LOP3.LUT R38, R38, R181, RZ, 0x3c, !PT ;  /* 0x000000b526267212 */ /* 0x000fc400078e3cff */
[----:B------:R-:W-:Y:S02]  /*16a10*/  LOP3.LUT R98, R177, R98, RZ, 0x3c, !PT ;  /* 0x00000062b1627212 */ /* 0x000fe400078e3cff */
[----:B------:R-:W-:Y:S02]  /*16a20*/  LOP3.LUT R175, R110, 0x380, RZ, 0xc0, !PT ;  /* 0x000003806eaf7812 */ /* 0x000fe400078ec0ff */
[----:B------:R-:W-:Y:S02]  /*16a30*/  MOV R28, R12 ;  /* 0x0000000c001c7202 */ /* 0x000fe40000000f00 */
[----:B------:R-:W-:Y:S02]  /*16a40*/  LOP3.LUT R46, R46, R183, RZ, 0x3c, !PT ;  /* 0x000000b72e2e7212 */ /* 0x000fe400078e3cff */
[----:B------:R-:W-:Y:S02]  /*16a50*/  LOP3.LUT R177, R114, 0x380, RZ, 0xc0, !PT ;  /* 0x0000038072b17812 */ /* 0x000fe400078ec0ff */
[----:B------:R-:W-:-:S02]  /*16a60*/  LOP3.LUT R174, R151, 0x380, RZ, 0xc0, !PT ;  /* 0x0000038097ae7812 */ /* 0x000fc400078ec0ff */
[----:B------:R-:W-:Y:S02]  /*16a70*/  MOV R14, R14 ;  /* 0x0000000e000e7202 */ /* 0x000fe40000000f00 */
[----:B------:R-:W-:Y:S02]  /*16a80*/  LOP3.LUT R86, R86, R185, RZ, 0x3c, !PT ;  /* 0x000000b956567212 */ /* 0x000fe400078e3cff */
[----:B------:R-:W-:Y:S02]  /*16a90*/  SHF.R.U64 R179, R179, 0x3, RZ ;  /* 0x00000003b3b37819 */ /* 0x000fe400000012ff */
[----:B------:R-:W-:Y:S02]  /*16aa0*/  MOV R20, R20 ;  /* 0x0000001400147202 */ /* 0x000fe40000000f00 */
[----:B------:R-:W-:Y:S01]  /*16ab0*/  ISETP.NE.AND.EX P1, PT, RZ, UR5, PT, P1 ;  /* 0x00000005ff007c0c */ /* 0x000fe2000bf25310 */
[----:B------:R-:W-:Y:S01]  /*16ac0*/  STSM.16.M88.4 [R118], R24 ;  /* 0x0000001876007844 */ /* 0x000fe20000000200 */
[----:B------:R-:W-:-:S02]  /*16ad0*/  SHF.R.U64 R173, R173, 0x3, RZ ;  /* 0x00000003adad7819 */ /* 0x000fc400000012ff */
[----:B------:R-:W-:Y:S01]  /*16ae0*/  MOV R30, R30 ;  /* 0x0000001e001e7202 */ /* 0x000fe20000000f00 */
[----:B------:R-:W-:Y:S01]  /*16af0*/  STSM.16.M88.4 [R28], R32 ;  /* 0x000000201c007844 */ /* 0x000fe20000000200 */
[----:B------:R-:W-:Y:S02]  /*16b00*/  SHF.R.U64 R175, R175, 0x3, RZ ;  /* 0x00000003afaf7819 */ /* 0x000fe400000012ff */
[----:B------:R-:W-:Y:S01]  /*16b10*/  MOV R38, R38 ;  /* 0x0000002600267202 */ /* 0x000fe20000000f00 */
[----:B------:R-:W-:Y:S01]  /*16b20*/  STSM.16.M88.4 [R14], R40 ;  /* 0x000000280e007844 */ /* 0x000fe20000000200 */
[----:B------:R-:W-:Y:S02]  /*16b30*/  SHF.R.U64 R177, R177, 0x3, RZ ;  /* 0x00000003b1b17819 */ /* 0x000fe400000012ff */
[----:B------:R-:W-:Y:S01]  /*16b40*/  SHF.R.U64 R174, R174, 0x3, RZ ;  /* 0x00000003aeae7819 */ /* 0x000fe200000012ff */
[----:B------:R2:W-:Y:S01]  /*16b50*/  STSM.16.M88.4 [R20], R48 ;  /* 0x0000003014007844 */ /* 0x0005e20000000200 */
[----:B------:R-:W-:-:S02]  /*16b60*/  MOV R46, R46 ;  /* 0x0000002e002e7202 */ /* 0x000fc40000000f00 */
[----:B------:R-:W-:Y:S01]  /*16b70*/  LOP3.LUT R102, R179, R102, RZ, 0x3c, !PT ;  /* 0x00000066b3667212 */ /* 0x000fe200078e3cff */
[----:B------:R-:W-:Y:S01]  /*16b80*/  STSM.16.M88.4 [R30], R56 ;  /* 0x000000381e007844 */ /* 0x000fe20000000200 */
[----:B------:R-:W-:Y:S02]  /*16b90*/  MOV R86, R86 ;  /* 0x0000005600567202 */ /* 0x000fe40000000f00 */
[----:B------:R-:W-:Y:S01]  /*16ba0*/  MOV R13, R90 ;  /* 0x0000005a000d7202 */ /* 0x000fe20000000f00 */
[----:B------:R-:W-:Y:S01]  /*16bb0*/  STSM.16.M88.4 [R38], R64 ;  /* 0x0000004026007844 */ /* 0x000fe20000000200 */
[----:B------:R-:W-:Y:S02]  /*16bc0*/  LOP3.LUT R106, R173, R10, RZ, 0x3c, !PT ;  /* 0x0000000aad6a7212 */ /* 0x000fe400078e3cff */
[----:B------:R-:W-:Y:S01]  /*16bd0*/  F2FP.F16.F32.PACK_AB R90, R93, R165 ;  /* 0x000000a55d5a723e */ /* 0x000fe200000000ff */
[----:B------:R-:W-:Y:S01]  /*16be0*/  STSM.16.M88.4 [R46], R72 ;  /* 0x000000482e007844 */ /* 0x000fe20000000200 */
[----:B------:R-:W-:-:S02]  /*16bf0*/  F2FP.F16.F32.PACK_AB R91, R152, R120 ;  /* 0x00000078985b723e */ /* 0x000fc400000000ff */
[----:B------:R-:W-:Y:S01]  /*16c00*/  LOP3.LUT R110, R175, R110, RZ, 0x3c, !PT ;  /* 0x0000006eaf6e7212 */ /* 0x000fe200078e3cff */
[----:B------:R-:W-:Y:S01]  /*16c10*/  STSM.16.M88.4 [R86], R80 ;  /* 0x0000005056007844 */ /* 0x000fe20000000200 */
[----:B------:R-:W-:Y:S01]  /*16c20*/  MOV R94, R94 ;  /* 0x0000005e005e7202 */ /* 0x000fe20000000f00 */
[----:B------:R-:W-:Y:S01]  /*16c30*/  ULDC UR4, c[0x0][0xa88] ;  /* 0x0002a20000047ab9 */ /* 0x000fe20000000800 */
[----:B------:R-:W-:Y:S01]  /*16c40*/  F2FP.F16.F32.PACK_AB R152, R97, R166 ;  /* 0x000000a66198723e */ /* 0x000fe200000000ff */
[----:B------:R3:W-:Y:S01]  /*16c50*/  STSM.16.M88.4 [R13], R88 ;  /* 0x000000580d007844 */ /* 0x0007e20000000200 */
[----:B------:R-:W-:Y:S01]  /*16c60*/  LOP3.LUT R114, R177, R114, RZ, 0x3c, !PT ;  /* 0x00000072b1727212 */ /* 0x000fe200078e3cff */
[----:B--2---:R-:W-:Y:S01]  /*16c70*/  IMAD.MOV.U32 R20, RZ, RZ, RZ ;  /* 0x000000ffff147224 */ /* 0x004fe200078e00ff */
[----:B------:R-:W-:Y:S01]  /*16c80*/  LOP3.LUT R10, R174, R151, RZ, 0x3c, !PT ;  /* 0x00000097ae0a7212 */ /* 0x000fe200078e3cff */
[----:B------:R2:W-:Y:S01]  /*16c90*/  STSM.16.M88.4 [R94], R152 ;  /* 0x000000985e007844 */ /* 0x0005e20000000200 */
[----:B------:R-:W-:-:S02]  /*16ca0*/  MOV R98, R98 ;  /* 0x0000006200627202 */ /* 0x000fc40000000f00 */
[----:B------:R-:W-:Y:S02]  /*16cb0*/  MOV R102, R102 ;  /* 0x0000006600667202 */ /* 0x000fe40000000f00 */
[----:B------:R-:W-:Y:S01]  /*16cc0*/  MOV R106, R106 ;  /* 0x0000006a006a7202 */ /* 0x000fe20000000f00 */
[----:B------:R2:W-:Y:S01]  /*16cd0*/  STSM.16.M88.4 [R98], R156 ;  /* 0x0000009c62007844 */ /* 0x0005e20000000200 */
[----:B------:R-:W-:Y:S02]  /*16ce0*/  F2FP.F16.F32.PACK_AB R173, R123, R122 ;  /* 0x0000007a7bad723e */ /* 0x000fe400000000ff */
[----:B------:R-:W-:Y:S01]  /*16cf0*/  F2FP.F16.F32.PACK_AB R174, R125, R124 ;  /* 0x0000007c7dae723e */ /* 0x000fe200000000ff */
[----:B------:R2:W-:Y:S01]  /*16d00*/  STSM.16.M88.4 [R102], R160 ;  /* 0x000000a066007844 */ /* 0x0005e20000000200 */
[----:B------:R-:W-:Y:S02]  /*16d10*/  F2FP.F16.F32.PACK_AB R175, R127, R126 ;  /* 0x0000007e7faf723e */ /* 0x000fe400000000ff */
[----:B------:R-:W-:-:S02]  /*16d20*/  MOV R110, R110 ;  /* 0x0000006e006e7202 */ /* 0x000fc40000000f00 */
[----:B------:R-:W-:Y:S01]  /*16d30*/  MOV R114, R114 ;  /* 0x0000007200727202 */ /* 0x000fe20000000f00 */
[----:B------:R2:W-:Y:S01]  /*16d40*/  STSM.16.M88.4 [R106], R172 ;  /* 0x000000ac6a007844 */ /* 0x0005e20000000200 */
[----:B------:R-:W-:Y:S01]  /*16d50*/  MOV R12, R10 ;  /* 0x0000000a000c7202 */ /* 0x000fe20000000f00 */
[----:B----4-:R-:W-:Y:S02]  /*16d60*/  IMAD.WIDE R10, R231, 0x4, R6 ;  /* 0x00000004e70a7825 */ /* 0x010fe400078e0206 */
[----:B------:R-:W4:Y:S01]  /*16d70*/  @P1 LDC.64 R6, c[0x0][0xbe0] ;  /* 0x0002f800ff061b82 */ /* 0x000f220000000a00 */
[----:B------:R2:W-:Y:S04]  /*16d80*/  STSM.16.M88.4 [R110], R128 ;  /* 0x000000806e007844 */ /* 0x0005e80000000200 */
[----:B------:R2:W-:Y:S04]  /*16d90*/  STSM.16.M88.4 [R114], R136 ;  /* 0x0000008872007844 */ /* 0x0005e80000000200 */
[----:B------:R2:W-:Y:S01]  /*16da0*/  STSM.16.M88.4 [R12], R144 ;  /* 0x000000900c007844 */ /* 0x0005e20000000200 */
[----:B------:R-:W-:Y:S01]  /*16db0*/  BAR.SYNC.DEFER_BLOCKING 0x1, 0x100 ;  /* 0x0044000000007b1d */ /* 0x000fe20000010000 */
[----:B------:R-:W-:-:S02]  /*16dc0*/  IMAD.U32 R0, RZ, RZ, UR4 ;  /* 0x00000004ff007e24 */ /* 0x000fc4000f8e00ff */
[----:B----4-:R-:W-:-:S03]  /*16dd0*/  @P1 IMAD.WIDE R6, R231, 0x4, R6 ;  /* 0x00000004e7061825 */ /* 0x010fc600078e0206 */
[----:B------:R2:W5:Y:S01]  /*16de0*/  @P0 LDG.E R20, desc[UR52][R10.64] ;  /* 0x000000340a140981 */ /* 0x000562000c1e1900 */
[----:B------:R-:W-:-:S03]  /*16df0*/  LEA R5, R216, R206, 0x6 ;  /* 0x000000ced8057211 */ /* 0x000fc600078e30ff */
[----:B------:R2:W5:Y:S02]  /*16e00*/  @P1 LDG.E R0, desc[UR52][R6.64] ;  /* 0x0000003406001981 */ /* 0x000564000c1e1900 */
[----:B------:R-:W-:-:S03]  /*16e10*/  IMAD.WIDE R8, R5, 0x2, R8 ;  /* 0x0000000205087825 */ /* 0x000fc600078e0208 */
[----:B---3--:R-:W-:Y:S01]  /*16e20*/  IADD3 R13, P4, R8, 0x1000, RZ ;  /* 0x00001000080d7810 */ /* 0x008fe20007f9e0ff */
[----:B------:R-:W-:-:S12]  /*16e30*/  @P1 BRA `(.L_x_9404) ;  /* 0x0000000000101947 */ /* 0x000fd80003800000 */
[----:B------:R-:W-:Y:S05]  /*16e40*/  @!P0 BRA `(.L_x_9404) ;  /* 0x00000000000c8947 */ /* 0x000fea0003800000 */
[----:B------:R-:W3:Y:S04]  /*16e50*/  LDG.E R5, desc[UR52][R10.64] ;  /* 0x000000340a057981 */ /* 0x000ee8000c1e1900 */
[----:B-----5:R-:W3:Y:S02]  /*16e60*/  LDG.E R0, desc[UR52][R10.64+0x4] ;  /* 0x000004340a007981 */ /* 0x020ee4000c1e1900 */
[----:B---3--:R-:W-:-:S07]  /*16e70*/  IMAD.IADD R0, R0, 0x1, -R5 ;  /* 0x0000000100007824 */ /* 0x008fce00078e0a05 */
.L_x_9404:
[----:B--2---:R-:W2:Y:S01]  /*16e80*/  LDL R10, [R1+0xc] ;  /* 0x00000c00010a7983 */ /* 0x004ea20000100800 */
[----:B------:R-:W-:Y:S01]  /*16e90*/  SHF.R.S32.HI R78, RZ, 0x1f, R222 ;  /* 0x0000001fff4e7819 */ /* 0x000fe200000114de */
[----:B------:R-:W-:Y:S01]  /*16ea0*/  ULDC.64 UR4, c[0x0][0xb70] ;  /* 0x0002dc0000047ab9 */ /* 0x000fe20000000a00 */
[--C-:B-----5:R-:W-:Y:S01]  /*16eb0*/  SHF.R.S32.HI R21, RZ, 0x1f, R20.reuse ;  /* 0x0000001fff157819 */ /* 0x120fe20000011414 */
[----:B------:R-:W3:Y:S01]  /*16ec0*/  S2R R15, SR_TID.X ;  /* 0x00000000000f7919 */ /* 0x000ee20000002100 */
[----:B------:R-:W-:Y:S01]  /*16ed0*/  SHF.R.S32.HI R5, RZ, 0x1f, R231 ;  /* 0x0000001fff057819 */ /* 0x000fe200000114e7 */
[----:B------:R-:W-:Y:S01]  /*16ee0*/  IMAD R7, R78, UR4, RZ ;  /* 0x000000044e077c24 */ /* 0x000fe2000f8e02ff */
[----:B------:R-:W-:Y:S02]  /*16ef0*/  SEL R80, R231, RZ, !P0 ;  /* 0x000000ffe7507207 */ /* 0x000fe40004000000 */
[----:B------:R-:W-:Y:S01]  /*16f00*/  SEL R81, R5, RZ, !P0 ;  /* 0x000000ff05517207 */ /* 0x000fe20004000000 */
[----:B------:R-:W-:Y:S01]  /*16f10*/  IMAD R11, R222, UR5, R7 ;  /* 0x00000005de0b7c24 */ /* 0x000fe2000f8e0207 */
[----:B------:R-:W-:Y:S01]  /*16f20*/  IADD3 R29, P0, R8, 0x3000, RZ ;  /* 0x00003000081d7810 */ /* 0x000fe20007f1e0ff */
[----:B------:R-:W-:Y:S01]  /*16f30*/  IMAD.WIDE.U32 R6, R222, UR4, R20 ;  /* 0x00000004de067c25 */ /* 0x000fe2000f8e0014 */
[----:B------:R-:W-:Y:S01]  /*16f40*/  ULDC.64 UR4, c[0x0][0xb78] ;  /* 0x0002de0000047ab9 */ /* 0x000fe20000000a00 */
[----:B------:R-:W-:-:S02]  /*16f50*/  IADD3 R25, P3, R8, 0x2000, RZ ;  /* 0x0000200008197810 */ /* 0x000fc40007f7e0ff */
[----:B------:R-:W-:Y:S01]  /*16f60*/  IMAD.IADD R7, R7, 0x1, R11 ;  /* 0x0000000107077824 */ /* 0x000fe200078e020b */
[C---:B------:R-:W-:Y:S01]  /*16f70*/  IADD3 R37, P2, R8.reuse, 0x5000, RZ ;  /* 0x0000500008257810 */ /* 0x040fe20007f5e0ff */
[----:B------:R-:W-:Y:S01]  /*16f80*/  IMAD R5, R81, UR4, RZ ;  /* 0x0000000451057c24 */ /* 0x000fe2000f8e02ff */
[----:B------:R-:W-:Y:S01]  /*16f90*/  IADD3 R33, P1, R8, 0x4000, RZ ;  /* 0x0000400008217810 */ /* 0x000fe20007f3e0ff */
[----:B------:R-:W-:Y:S01]  /*16fa0*/  IMAD.WIDE.U32 R6, R80, UR4, R6 ;  /* 0x0000000450067c25 */ /* 0x000fe2000f8e0006 */
        /* <DEDUP_REMOVED lines=8> */
[----:B---3--:R-:W-:Y:S02]  /*17030*/  IADD3 R15, R15, -0x80, RZ ;  /* 0xffffff800f0f7810 */ /* 0x008fe40007ffe0ff */
[----:B------:R-:W-:-:S02]  /*17040*/  SHF.R.U64 R36, R36, 0x3, RZ ;  /* 0x0000000324247819 */ /* 0x000fc400000012ff */
[----:B------:R-:W-:Y:S02]  /*17050*/  SHF.R.S32.HI R14, RZ, 0x1f, R15 ;  /* 0x0000001fff0e7819 */ /* 0x000fe4000001140f */
        /* <DEDUP_REMOVED lines=10> */
[----:B------:R-:W-:Y:S02]  /*17100*/  LEA.HI R14, R14, R15, RZ, 0x7 ;  /* 0x0000000f0e0e7211 */ /* 0x000fe400078f38ff */
[C---:B------:R-:W-:Y:S02]  /*17110*/  IADD3 R45, P4, R8.reuse, 0x7000, RZ ;  /* 0x00007000082d7810 */ /* 0x040fe40007f9e0ff */
[----:B------:R-:W-:Y:S02]  /*17120*/  IADD3 R49, P3, R8, 0x8000, RZ ;  /* 0x0000800008317810 */ /* 0x000fe40007f7e0ff */
[----:B------:R-:W-:Y:S01]  /*17130*/  LOP3.LUT R32, R32, R33, RZ, 0x3c, !PT ;  /* 0x0000002120207212 */ /* 0x000fe200078e3cff */
[----:B------:R-:W-:Y:S01]  /*17140*/  IMAD.X R33, RZ, RZ, R9, P1 ;  /* 0x000000ffff217224 */ /* 0x000fe200008e0609 */
[----:B------:R-:W-:Y:S02]  /*17150*/  IADD3 R57, P2, R8, 0xb000, RZ ;  /* 0x0000b00008397810 */ /* 0x000fe40007f5e0ff */
[----:B------:R-:W-:-:S02]  /*17160*/  LOP3.LUT R52, R53, 0x380, RZ, 0xc0, !PT ;  /* 0x0000038035347812 */ /* 0x000fc400078ec0ff */
[----:B------:R-:W-:Y:S02]  /*17170*/  LOP3.LUT R14, R14, 0xffffff80, RZ, 0xc0, !PT ;  /* 0xffffff800e0e7812 */ /* 0x000fe400078ec0ff */
[----:B------:R-:W-:Y:S02]  /*17180*/  LOP3.LUT R44, R45, 0x380, RZ, 0xc0, !PT ;  /* 0x000003802d2c7812 */ /* 0x000fe400078ec0ff */
[----:B------:R-:W-:Y:S01]  /*17190*/  LOP3.LUT R48, R49, 0x380, RZ, 0xc0, !PT ;  /* 0x0000038031307812 */ /* 0x000fe200078ec0ff */
[----:B------:R-:W-:Y:S01]  /*171a0*/  IMAD.IADD R14, R15, 0x1, -R14 ;  /* 0x000000010f0e7824 */ /* 0x000fe200078e0a0e */
        /* <DEDUP_REMOVED lines=15> */
[----:B------:R-:W-:Y:S02]  /*172a0*/  IADD3 R69, P3, R8, 0xe000, RZ ;  /* 0x0000e00008457810 */ /* 0x000fe40007f7e0ff */
[----:B------:R-:W-:Y:S02]  /*172b0*/  LOP3.LUT R64, R65, 0x380, RZ, 0xc0, !PT ;  /* 0x0000038041407812 */ /* 0x000fe400078ec0ff */
[----:B------:R-:W-:Y:S02]  /*172c0*/  LOP3.LUT R68, R69, 0x380, RZ, 0xc0, !PT ;  /* 0x0000038045447812 */ /* 0x000fe400078ec0ff */
[----:B------:R-:W-:Y:S02]  /*172d0*/  SHF.R.U64 R64, R64, 0x3, RZ ;  /* 0x0000000340407819 */ /* 0x000fe400000012ff */
[----:B------:R-:W-:-:S02]  /*172e0*/  SHF.R.U64 R68, R68, 0x3, RZ ;  /* 0x0000000344447819 */ /* 0x000fc400000012ff */
[----:B------:R-:W-:Y:S01]  /*172f0*/  LOP3.LUT R64, R64, R65, RZ, 0x3c, !PT ;  /* 0x0000004140407212 */ /* 0x000fe200078e3cff */
[--C-:B------:R-:W-:Y:S01]  /*17300*/  IMAD.X R65, RZ, RZ, R9.reuse, P4 ;  /* 0x000000ffff417224 */ /* 0x100fe200020e0609 */
[----:B------:R-:W-:Y:S01]  /*17310*/  LOP3.LUT R68, R68, R69, RZ, 0x3c, !PT ;  /* 0x0000004544447212 */ /* 0x000fe200078e3cff */
[----:B------:R-:W-:Y:S01]  /*17320*/  IMAD.X R69, RZ, RZ, R9, P3 ;  /* 0x000000ffff457224 */ /* 0x000fe200018e0609 */
[----:B------:R-:W-:Y:S01]  /*17330*/  SHF.R.S32.HI R207, RZ, 0x1f, R206 ;  /* 0x0000001fffcf7819 */ /* 0x000fe200000114ce */
[----:B------:R-:W-:-:S05]  /*17340*/  IMAD R83, R235, -0x80, R0 ;  /* 0xffffff80eb537824 */ /* 0x000fca00078e0200 */
[----:B------:R-:W-:Y:S02]  /*17350*/  ISETP.GE.AND P3, PT, R216, R83, PT ;  /* 0x00000053d800720c */ /* 0x000fe40003f66270 */
[----:B------:R-:W-:Y:S01]  /*17360*/  SHF.R.S32.HI R217, RZ, 0x1f, R216 ;  /* 0x0000001fffd97819 */ /* 0x000fe200000114d8 */
[----:B------:R-:W-:Y:S01]  /*17370*/  BSSY B1, `(.L_x_9405) ;  /* 0x000006b000017945 */ /* 0x000fe20003800000 */
[----:B--2---:R-:W-:Y:S02]  /*17380*/  IMAD R11, R235, 0x80, R10 ;  /* 0x00000080eb0b7824 */ /* 0x004fe400078e020a */
[----:B------:R-:W-:Y:S01]  /*17390*/  IMAD R10, R80, UR5, R5 ;  /* 0x00000005500a7c24 */ /* 0x000fe2000f8e0205 */
[----:B------:R-:W-:Y:S02]  /*173a0*/  ULDC.64 UR4, c[0x0][0xb40] ;  /* 0x0002d00000047ab9 */ /* 0x000fe40000000a00 */
[----:B------:R-:W-:Y:S02]  /*173b0*/  SHF.R.S32.HI R5, RZ, 0x1f, R11 ;  /* 0x0000001fff057819 */ /* 0x000fe4000001140b */
[----:B------:R-:W-:-:S04]  /*173c0*/  IADD3 R6, P5, R11, R6, RZ ;  /* 0x000000060b067210 */ /* 0x000fc80007fbe0ff */
[----:B------:R-:W-:Y:S02]  /*173d0*/  IADD3.X R5, R5, R7, R10, P5, !PT ;  /* 0x0000000705057210 */ /* 0x000fe40002ffe40a */
[----:B------:R-:W-:Y:S02]  /*173e0*/  LEA R58, P5, R6, UR4, 0x2 ;  /* 0x00000004063a7c11 */ /* 0x000fe4000f8a10ff */
[----:B------:R-:W-:Y:S02]  /*173f0*/  IADD3 R7, P1, R8, 0xa000, RZ ;  /* 0x0000a00008077810 */ /* 0x000fe40007f3e0ff */
[----:B------:R-:W-:Y:S01]  /*17400*/  LEA.HI.X R59, R6, UR5, R5, 0x2, P5 ;  /* 0x00000005063b7c11 */ /* 0x000fe2000a8f1405 */
[----:B------:R-:W-:Y:S01]  /*17410*/  VIADD R5, R11, 0x8 ;  /* 0x000000080b057836 */ /* 0x000fe20000000000 */
[----:B------:R-:W-:Y:S01]  /*17420*/  IADD3 R41, P5, R8, 0x6000, RZ ;  /* 0x0000600008297810 */ /* 0x000fe20007fbe0ff */
[----:B------:R-:W-:Y:S01]  /*17430*/  ULDC.64 UR4, c[0x0][0xaa0] ;  /* 0x0002a80000047ab9 */ /* 0x000fe20000000a00 */
[----:B------:R-:W-:-:S02]  /*17440*/  LOP3.LUT R6, R7, 0x380, RZ, 0xc0, !PT ;  /* 0x0000038007067812 */ /* 0x000fc400078ec0ff */
[----:B------:R-:W-:Y:S02]  /*17450*/  LOP3.LUT R40, R41, 0x380, RZ, 0xc0, !PT ;  /* 0x0000038029287812 */ /* 0x000fe400078ec0ff */
[----:B------:R-:W-:Y:S02]  /*17460*/  SHF.R.U64 R6, R6, 0x3, RZ ;  /* 0x0000000306067819 */ /* 0x000fe400000012ff */
[----:B------:R-:W-:Y:S02]  /*17470*/  SHF.R.U64 R40, R40, 0x3, RZ ;  /* 0x0000000328287819 */ /* 0x000fe400000012ff */
[----:B------:R-:W-:Y:S01]  /*17480*/  LOP3.LUT R6, R6, R7, RZ, 0x3c, !PT ;  /* 0x0000000706067212 */ /* 0x000fe200078e3cff */
[--C-:B------:R-:W-:Y:S01]  /*17490*/  IMAD.X R7, RZ, RZ, R9.reuse, P1 ;  /* 0x000000ffff077224 */ /* 0x100fe200008e0609 */
[----:B------:R-:W-:Y:S01]  /*174a0*/  LOP3.LUT R40, R40, R41, RZ, 0x3c, !PT ;  /* 0x0000002928287212 */ /* 0x000fe200078e3cff */
[----:B------:R-:W-:Y:S01]  /*174b0*/  IMAD.X R41, RZ, RZ, R9, P5 ;  /* 0x000000ffff297224 */ /* 0x000fe200028e0609 */
[----:B------:R-:W-:-:S02]  /*174c0*/  IADD3 R61, P5, R8, 0xc000, RZ ;  /* 0x0000c000083d7810 */ /* 0x000fc40007fbe0ff */
[C---:B------:R-:W-:Y:S02]  /*174d0*/  IADD3 R10, P2, R8.reuse, 0xf000, RZ ;  /* 0x0000f000080a7810 */ /* 0x040fe40007f5e0ff */
[-C--:B------:R-:W-:Y:S02]  /*174e0*/  ISETP.GE.OR P1, PT, R11, R0.reuse, P0 ;  /* 0x000000000b00720c */ /* 0x080fe40000726670 */
[----:B------:R-:W-:Y:S01]  /*174f0*/  LOP3.LUT R60, R61, 0x380, RZ, 0xc0, !PT ;  /* 0x000003803d3c7812 */ /* 0x000fe200078ec0ff */
[----:B------:R-:W-:Y:S01]  /*17500*/  IMAD.X R73, RZ, RZ, R9, P2 ;  /* 0x000000ffff497224 */ /* 0x000fe200010e0609 */
[----:B------:R-:W-:Y:S02]  /*17510*/  ISETP.GE.OR P0, PT, R5, R0, P0 ;  /* 0x000000000500720c */ /* 0x000fe40000706670 */
[----:B------:R-:W-:Y:S02]  /*17520*/  LOP3.LUT R11, R8, 0x380, RZ, 0xc0, !PT ;  /* 0x00000380080b7812 */ /* 0x000fe400078ec0ff */
[----:B------:R-:W-:-:S02]  /*17530*/  LOP3.LUT R5, R10, 0x380, RZ, 0xc0, !PT ;  /* 0x000003800a057812 */ /* 0x000fc400078ec0ff */
[----:B------:R-:W-:Y:S02]  /*17540*/  SHF.R.U64 R60, R60, 0x3, RZ ;  /* 0x000000033c3c7819 */ /* 0x000fe400000012ff */
[----:B------:R-:W-:Y:S01]  /*17550*/  SHF.R.U64 R11, R11, 0x3, RZ ;  /* 0x000000030b0b7819 */ /* 0x000fe200000012ff */
[----:B------:R-:W-:Y:S01]  /*17560*/  @!P1 STG.E desc[UR52][R58.64], R3 ;  /* 0x000000033a009986 */ /* 0x000fe2000c101934 */
[----:B------:R-:W-:Y:S02]  /*17570*/  SHF.R.U64 R5, R5, 0x3, RZ ;  /* 0x0000000305057819 */ /* 0x000fe400000012ff */
[----:B------:R-:W-:Y:S01]  /*17580*/  LOP3.LUT R60, R60, R61, RZ, 0x3c, !PT ;  /* 0x0000003d3c3c7212 */ /* 0x000fe200078e3cff */
[----:B------:R-:W-:Y:S01]  /*17590*/  IMAD.X R61, RZ, RZ, R9, P5 ;  /* 0x000000ffff3d7224 */ /* 0x000fe200028e0609 */
[----:B------:R-:W-:Y:S01]  /*175a0*/  LOP3.LUT R8, R11, R8, RZ, 0x3c, !PT ;  /* 0x000000080b087212 */ /* 0x000fe200078e3cff */
[----:B------:R2:W-:Y:S01]  /*175b0*/  @!P0 STG.E desc[UR52][R58.64+0x20], R4 ;  /* 0x000020043a008986 */ /* 0x0005e2000c101934 */
[----:B------:R-:W-:-:S03]  /*175c0*/  LOP3.LUT R72, R5, R10, RZ, 0x3c, !PT ;  /* 0x0000000a05487212 */ /* 0x000fc600078e3cff */
        /* <DEDUP_REMOVED lines=10> */
[----:B--2---:R-:W5:Y:S04]  /*17670*/  LD.E.128 R4, desc[UR52][R6.64] ;  /* 0x0000003406047980 */ /* 0x004f68000c101d00 */
[----:B------:R-:W5:Y:S04]  /*17680*/  LD.E.128 R56, desc[UR52][R56.64] ;  /* 0x0000003438387980 */ /* 0x000f68000c101d00 */
[----:B------:R-:W5:Y:S04]  /*17690*/  LD.E.128 R60, desc[UR52][R60.64] ;  /* 0x000000343c3c7980 */ /* 0x000f68000c101d00 */
[----:B------:R-:W5:Y:S04]  /*176a0*/  LD.E.128 R64, desc[UR52][R64.64] ;  /* 0x0000003440407980 */ /* 0x000f68000c101d00 */
[----:B------:R-:W5:Y:S04]  /*176b0*/  LD.E.128 R68, desc[UR52][R68.64] ;  /* 0x0000003444447980 */ /* 0x000f68000c101d00 */
[----:B------:R-:W5:Y:S01]  /*176c0*/  LD.E.128 R72, desc[UR52][R72.64] ;  /* 0x0000003448487980 */ /* 0x000f62000c101d00 */
[----:B------:R-:W-:Y:S01]  /*176d0*/  IMAD R3, R21, UR4, RZ ;  /* 0x0000000415037c24 */ /* 0x000fe2000f8e02ff */
[----:B------:R-:W-:Y:S01]  /*176e0*/  @!PT LDS RZ, [RZ] ;  /* 0x00000000fffff984 */ /* 0x000fe20000000800 */
[----:B------:R-:W-:Y:S01]  /*176f0*/  @!PT LDS RZ, [RZ] ;  /* 0x00000000fffff984 */ /* 0x000fe20000000800 */
[----:B------:R-:W-:Y:S01]  /*17700*/  @!PT LDS RZ, [RZ] ;  /* 0x00000000fffff984 */ /* 0x000fe20000000800 */
[----:B------:R-:W-:Y:S01]  /*17710*/  @!PT LDS RZ, [RZ] ;  /* 0x00000000fffff984 */ /* 0x000fe20000000800 */
[----:B------:R2:W-:Y:S06]  /*17720*/  MEMBAR.ALL.CTA ;  /* 0x0000000000007992 */ /* 0x0005ec0000008000 */
[----:B--2---:R-:W2:Y:S01]  /*17730*/  FENCE.VIEW.ASYNC.S ;  /* 0x00000000000073c6 */ /* 0x004ea20000000000 */
[----:B------:R-:W-:-:S04]  /*17740*/  IMAD.WIDE.U32 R76, R20, UR4, R206 ;  /* 0x00000004144c7c25 */ /* 0x000fc8000f8e00ce */
[----:B------:R-:W-:Y:S01]  /*17750*/  IMAD R3, R20, UR5, R3 ;  /* 0x0000000514037c24 */ /* 0x000fe2000f8e0203 */
[----:B------:R-:W-:Y:S01]  /*17760*/  ULDC.64 UR4, c[0x0][0xae0] ;  /* 0x0002b80000047ab9 */ /* 0x000fe20000000a00 */
[----:B------:R-:W-:Y:S02]  /*17770*/  VIADD R0, R216, 0x40 ;  /* 0x00000040d8007836 */ /* 0x000fe40000000000 */
[----:B------:R-:W-:Y:S02]  /*17780*/  IMAD R21, R78, UR4, RZ ;  /* 0x000000044e157c24 */ /* 0x000fe4000f8e02ff */
[----:B------:R-:W-:Y:S01]  /*17790*/  IMAD.IADD R77, R77, 0x1, R3 ;  /* 0x000000014d4d7824 */ /* 0x000fe200078e0203 */
[----:B------:R-:W-:Y:S01]  /*177a0*/  IADD3 R3, R216, 0x20, RZ ;  /* 0x00000020d8037810 */ /* 0x000fe20007ffe0ff */
[----:B------:R-:W-:Y:S01]  /*177b0*/  IMAD R79, R222, UR5, R21 ;  /* 0x00000005de4f7c24 */ /* 0x000fe2000f8e0215 */
[----:B------:R-:W-:Y:S01]  /*177c0*/  ISETP.GE.AND P0, PT, R0, R83, PT ;  /* 0x000000530000720c */ /* 0x000fe20003f06270 */
        /* <DEDUP_REMOVED lines=8> */
[----:B------:R-:W-:Y:S01]  /*17850*/  ISETP.GE.AND P1, PT, R78, R83, PT ;  /* 0x000000534e00720c */ /* 0x000fe20003f26270 */
[C---:B------:R-:W-:Y:S01]  /*17860*/  IMAD.WIDE.U32 R78, R80.reuse, UR4, R20 ;  /* 0x00000004504e7c25 */ /* 0x040fe2000f8e0014 */
[----:B--2---:R2:W-:Y:S03]  /*17870*/  SYNCS.ARRIVE.TRANS64.RED.A1T0 RZ, [R0+URZ], RZ ;  /* 0x000000ff00ff79a7 */ /* 0x0045e6000810043f */
[----:B------:R-:W-:-:S02]  /*17880*/  IMAD R3, R80, UR5, R3 ;  /* 0x0000000550037c24 */ /* 0x000fc4000f8e0203 */
[----:B------:R-:W-:-:S04]  /*17890*/  IMAD.WIDE R76, R235, 0x80, R216 ;  /* 0x00000080eb4c7825 */ /* 0x000fc800078e02d8 */
[----:B------:R-:W-:Y:S01]  /*178a0*/  IMAD.IADD R83, R79, 0x1, R3 ;  /* 0x000000014f537824 */ /* 0x000fe200078e0203 */
[----:B--2---:R-:W-:Y:S06]  /*178b0*/  @P3 BRA `(.L_x_9406) ;  /* 0x0000000000583947 */ /* 0x004fec0003800000 */
[----:B------:R-:W-:Y:S01]  /*178c0*/  ULDC.64 UR4, c[0x0][0xad8] ;  /* 0x0002b60000047ab9 */ /* 0x000fe20000000a00 */
[----:B------:R-:W-:Y:S01]  /*178d0*/  IMAD.MOV.U32 R20, RZ, RZ, R78 ;  /* 0x000000ffff147224 */ /* 0x000fe200078e004e */
[----:B------:R-:W-:Y:S01]  /*178e0*/  ULDC.64 UR6, c[0x0][0xa80] ;  /* 0x0002a00000067ab9 */ /* 0x000fe20000000a00 */
[----:B------:R-:W-:Y:S02]  /*178f0*/  IMAD.MOV.U32 R21, RZ, RZ, R83 ;  /* 0x000000ffff157224 */ /* 0x000fe400078e0053 */
[----:B------:R-:W-:Y:S02]  /*17900*/  IMAD R3, R77, UR4, RZ ;  /* 0x000000044d037c24 */ /* 0x000fe4000f8e02ff */
[----:B------:R-:W-:Y:S01]  /*17910*/  IMAD.WIDE.U32 R20, R76, UR4, R20 ;  /* 0x000000044c147c25 */ /* 0x000fe2000f8e0014 */
[----:B------:R-:W-:Y:S02]  /*17920*/  ULDC UR4, c[0x0][0xa8c] ;  /* 0x0002a30000047ab9 */ /* 0x000fe40000000800 */
[----:B------:R-:W-:Y:S01]  /*17930*/  ISETP.GE.AND P5, PT, R206, UR4, PT ;  /* 0x00000004ce007c0c */ /* 0x000fe2000bfa6270 */
[----:B------:R-:W-:Y:S01]  /*17940*/  IMAD R3, R76, UR5, R3 ;  /* 0x000000054c037c24 */ /* 0x000fe2000f8e0203 */
[----:B------:R-:W-:Y:S01]  /*17950*/  LEA R80, P3, R20, UR6, 0x1 ;  /* 0x0000000614507c11 */ /* 0x000fe2000f8608ff */
[----:B------:R-:W-:-:S02]  /*17960*/  VIADD R0, R206, 0x40 ;  /* 0x00000040ce007836 */ /* 0x000fc40000000000 */
[----:B------:R-:W-:-:S03]  /*17970*/  IMAD.IADD R3, R21, 0x1, R3 ;  /* 0x0000000115037824 */ /* 0x000fc600078e0203 */
[----:B------:R-:W-:Y:S01]  /*17980*/  ISETP.GE.AND P4, PT, R0, UR4, PT ;  /* 0x0000000400007c0c */ /* 0x000fe2000bf86270 */
[----:B------:R-:W-:Y:S01]  /*17990*/  VIADD R0, R206, 0xc0 ;  /* 0x000000c0ce007836 */ /* 0x000fe20000000000 */
[----:B------:R-:W-:Y:S01]  /*179a0*/  LEA.HI.X R81, R20, UR7, R3, 0x1, P3 ;  /* 0x0000000714517c11 */ /* 0x000fe200098f0c03 */
[----:B------:R-:W-:-:S04]  /*179b0*/  VIADD R3, R206, 0x80 ;  /* 0x00000080ce037836 */ /* 0x000fc80000000000 */
[----:B-----5:R2:W-:Y:S01]  /*179c0*/  @!P5 STG.E.128 desc[UR52][R80.64], R8 ;  /* 0x000000085000d986 */ /* 0x0205e2000c101d34 */
[----:B------:R-:W-:Y:S02]  /*179d0*/  ISETP.GE.AND P3, PT, R3, UR4, PT ;  /* 0x0000000403007c0c */ /* 0x000fe4000bf66270 */
[----:B------:R-:W-:-:S03]  /*179e0*/  ISETP.GE.AND P5, PT, R0, UR4, PT ;  /* 0x0000000400007c0c */ /* 0x000fc6000bfa6270 */
[----:B------:R2:W-:Y:S08]  /*179f0*/  @!P4 STG.E.128 desc[UR52][R80.64+0x80], R32 ;  /* 0x000080205000c986 */ /* 0x0005f0000c101d34 */
[----:B------:R2:W-:Y:S04]  /*17a00*/  @!P3 STG.E.128 desc[UR52][R80.64+0x100], R48 ;  /* 0x000100305000b986 */ /* 0x0005e8000c101d34 */
[----:B------:R2:W-:Y:S02]  /*17a10*/  @!P5 STG.E.128 desc[UR52][R80.64+0x180], R60 ;  /* 0x0001803c5000d986 */ /* 0x0005e4000c101d34 */
.L_x_9406:
[----:B------:R-:W-:Y:S05]  /*17a20*/  BSYNC B1 ;  /* 0x0000000000017941 */ /* 0x000fea0003800000 */
.L_x_9405:
[----:B------:R-:W-:Y:S04]  /*17a30*/  BSSY B1, `(.L_x_9407) ;  /* 0x000001a000017945 */ /* 0x000fe80003800000 */
[----:B------:R-:W-:Y:S05]  /*17a40*/  @P2 BRA `(.L_x_9408) ;  /* 0x0000000000602947 */ /* 0x000fea0003800000 */
[----:B------:R-:W-:Y:S01]  /*17a50*/  IADD3 R3, P2, R76, 0x20, RZ ;  /* 0x000000204c037810 */ /* 0x000fe20007f5e0ff */
[----:B------:R-:W-:Y:S01]  /*17a60*/  ULDC.64 UR6, c[0x0][0xad8] ;  /* 0x0002b60000067ab9 */ /* 0x000fe20000000a00 */
[----:B--2--5:R-:W-:Y:S01]  /*17a70*/  IMAD.MOV.U32 R8, RZ, RZ, R78 ;  /* 0x000000ffff087224 */ /* 0x024fe200078e004e */
[----:B------:R-:W-:Y:S01]  /*17a80*/  ULDC UR4, c[0x0][0xa8c] ;  /* 0x0002a30000047ab9 */ /* 0x000fe20000000800 */
[----:B------:R-:W-:Y:S01]  /*17a90*/  IADD3.X R0, RZ, R77, RZ, P2, !PT ;  /* 0x0000004dff007210 */ /* 0x000fe200017fe4ff */
[----:B------:R-:W-:Y:S01]  /*17aa0*/  IMAD.MOV.U32 R9, RZ, RZ, R83 ;  /* 0x000000ffff097224 */ /* 0x000fe200078e0053 */
        /* <DEDUP_REMOVED lines=18> */
.L_x_9408:
[----:B------:R-:W-:Y:S05]  /*17bd0*/  BSYNC B1 ;  /* 0x0000000000017941 */ /* 0x000fea0003800000 */
.L_x_9407:
[----:B------:R-:W-:Y:S04]  /*17be0*/  BSSY B1, `(.L_x_9409) ;  /* 0x000001a000017945 */ /* 0x000fe80003800000 */
[----:B------:R-:W-:Y:S05]  /*17bf0*/  @P0 BRA `(.L_x_9410) ;  /* 0x0000000000600947 */ /* 0x000fea0003800000 */
[----:B------:R-:W-:Y:S01]  /*17c00*/  IADD3 R3, P0, R76, 0x40, RZ ;  /* 0x000000404c037810 */ /* 0x000fe20007f1e0ff */
[C---:B--2--5:R-:W-:Y:S01]  /*17c10*/  VIADD R9, R206.reuse, 0x80 ;  /* 0x00000080ce097836 */ /* 0x064fe20000000000 */
[----:B------:R-:W-:Y:S01]  /*17c20*/  ULDC UR4, c[0x0][0xa8c] ;  /* 0x0002a30000047ab9 */ /* 0x000fe20000000800 */
[C---:B------:R-:W-:Y:S01]  /*17c30*/  VIADD R8, R206.reuse, 0x40 ;  /* 0x00000040ce087836 */ /* 0x040fe20000000000 */
[----:B------:R-:W-:Y:S01]  /*17c40*/  ULDC.64 UR6, c[0x0][0xad8] ;  /* 0x0002b60000067ab9 */ /* 0x000fe20000000a00 */
[----:B------:R-:W-:Y:S01]  /*17c50*/  IMAD.X R0, RZ, RZ, R77, P0 ;  /* 0x000000ffff007224 */ /* 0x000fe200000e064d */
[----:B------:R-:W-:Y:S01]  /*17c60*/  ISETP.GE.AND P4, PT, R9, UR4, PT ;  /* 0x0000000409007c0c */ /* 0x000fe2000bf86270 */
[----:B---3--:R-:W-:Y:S01]  /*17c70*/  VIADD R10, R206, 0xc0 ;  /* 0x000000c0ce0a7836 */ /* 0x008fe20000000000 */
        /* <DEDUP_REMOVED lines=16> */
.L_x_9410:
[----:B------:R-:W-:Y:S05]  /*17d80*/  BSYNC B1 ;  /* 0x0000000000017941 */ /* 0x000fea0003800000 */
.L_x_9409:
        /* <DEDUP_REMOVED lines=27> */
.L_x_9403:
[----:B------:R-:W-:Y:S01]  /*17f40*/  ULDC.64 UR4, c[0x0][0xbd8] ;  /* 0x0002f60000047ab9 */ /* 0x000fe20000000a00 */
[----:B------:R-:W2:Y:S01]  /*17f50*/  LDC.64 R4, c[0x0][0xbd8] ;  /* 0x0002f600ff047b82 */ /* 0x000ea20000000a00 */
[----:B------:R-:W-:Y:S01]  /*17f60*/  ISETP.NE.U32.AND P0, PT, RZ, UR4, PT ;  /* 0x00000004ff007c0c */ /* 0x000fe2000bf05070 */
[----:B------:R-:W-:-:S03]  /*17f70*/  IMAD.MOV.U32 R3, RZ, RZ, RZ ;  /* 0x000000ffff037224 */ /* 0x000fc600078e00ff */
[----:B------:R-:W-:Y:S01]  /*17f80*/  ISETP.NE.AND.EX P0, PT, RZ, UR5, PT, P0 ;  /* 0x00000005ff007c0c */ /* 0x000fe2000bf05300 */
[----:B------:R-:W-:Y:S02]  /*17f90*/  ULDC.64 UR4, c[0x0][0xbe0] ;  /* 0x0002f80000047ab9 */ /* 0x000fe40000000a00 */
[----:B------:R-:W-:-:S04]  /*17fa0*/  ISETP.NE.U32.AND P1, PT, RZ, UR4, PT ;  /* 0x00000004ff007c0c */ /* 0x000fc8000bf25070 */
[----:B------:R-:W-:Y:S01]  /*17fb0*/  ISETP.NE.AND.EX P1, PT, RZ, UR5, PT, P1 ;  /* 0x00000005ff007c0c */ /* 0x000fe2000bf25310 */
[----:B--2---:R-:W-:-:S12]  /*17fc0*/  IMAD.WIDE R4, R231, 0x4, R4 ;  /* 0x00000004e7047825 */ /* 0x004fd800078e0204 */
[----:B------:R-:W2:Y:S01]  /*17fd0*/  @P1 LDC.64 R6, c[0x0][0xbe0] ;  /* 0x0002f800ff061b82 */ /* 0x000ea20000000a00 */
[----:B------:R-:W-:Y:S02]  /*17fe0*/  ULDC UR4, c[0x0][0xa88] ;  /* 0x0002a20000047ab9 */ /* 0x000fe40000000800 */
[----:B------:R-:W-:Y:S01]  /*17ff0*/  IMAD.U32 R0, RZ, RZ, UR4 ;  /* 0x00000004ff007e24 */ /* 0x000fe2000f8e00ff */
[----:B------:R3:W5:Y:S01]  /*18000*/  @P0 LDG.E R3, desc[UR52][R4.64] ;  /* 0x0000003404030981 */ /* 0x000762000c1e1900 */
[----:B------:R-:W4:Y:S01]  /*18010*/  S2R R8, SR_TID.X ;  /* 0x0000000000087919 */ /* 0x000f220000002100 */
[----:B--2---:R-:W-:-:S05]  /*18020*/  @P1 IMAD.WIDE R6, R231, 0x4, R6 ;  /* 0x00000004e7061825 */ /* 0x004fca00078e0206 */
[----:B------:R3:W5:Y:S01]  /*18030*/  @P1 LDG.E R0, desc[UR52][R6.64] ;  /* 0x0000003406001981 */ /* 0x000762000c1e1900 */
[----:B----4-:R-:W-:-:S05]  /*18040*/  VIADD R8, R8, 0xffffff80 ;  /* 0xffffff8008087836 */ /* 0x010fca0000000000 */
[----:B------:R-:W-:Y:S01]  /*18050*/  ISETP.GT.AND P2, PT, R8, 0x7f, PT ;  /* 0x0000007f0800780c */ /* 0x000fe20003f44270 */
[----:B------:R-:W-:-:S12]  /*18060*/  @P1 BRA `(.L_x_9412) ;  /* 0x0000000000101947 */ /* 0x000fd80003800000 */
[----:B------:R-:W-:Y:S05]  /*18070*/  @!P0 BRA `(.L_x_9412) ;  /* 0x00000000000c8947 */ /* 0x000fea0003800000 */
[----:B---3--:R-:W2:Y:S04]  /*18080*/  LDG.E R7, desc[UR52][R4.64] ;  /* 0x0000003404077981 */ /* 0x008ea8000c1e1900 */
[----:B-----5:R-:W2:Y:S02]  /*18090*/  LDG.E R0, desc[UR52][R4.64+0x4] ;  /* 0x0000043404007981 */ /* 0x020ea4000c1e1900 */
[----:B--2---:R-:W-:-:S07]  /*180a0*/  IADD3 R0, -R7, R0, RZ ;  /* 0x0000000007007210 */ /* 0x004fce0007ffe1ff */
.L_x_9412:
[----:B---3--:R-:W-:Y:S01]  /*180b0*/  SHF.R.S32.HI R4, RZ, 0x1f, R231 ;  /* 0x0000001fff047819 */ /* 0x008fe200000114e7 */
        /* <DEDUP_REMOVED lines=29> */
.L_x_9414:
[----:B------:R-:W-:Y:S05]  /*18290*/  BSYNC B1 ;  /* 0x0000000000017941 */ /* 0x000fea0003800000 */
.L_x_9413:
[----:B------:R-:W-:Y:S01]  /*182a0*/  ULDC.64 UR4, c[0x0][0xaa0] ;  /* 0x0002a80000047ab9 */ /* 0x000fe20000000a00 */
[----:B------:R-:W-:Y:S01]  /*182b0*/  IMAD R13, R235, -0x80, R0 ;  /* 0xffffff80eb0d7824 */ /* 0x000fe200078e0200 */
[----:B------:R-:W-:Y:S01]  /*182c0*/  BSSY B1, `(.L_x_9415) ;  /* 0x000002d000017945 */ /* 0x000fe20003800000 */
[----:B--2---:R-:W-:Y:S02]  /*182d0*/  IMAD R6, R8, UR4, RZ ;  /* 0x0000000408067c24 */ /* 0x004fe4000f8e02ff */
[----:B------:R-:W-:Y:S01]  /*182e0*/  IMAD.WIDE.U32 R4, R3, UR4, R206 ;  /* 0x0000000403047c25 */ /* 0x000fe2000f8e00ce */
[----:B------:R-:W-:-:S03]  /*182f0*/  ISETP.GE.AND P1, PT, R216, R13, PT ;  /* 0x0000000dd800720c */ /* 0x000fc60003f26270 */
[----:B------:R-:W-:Y:S01]  /*18300*/  IMAD R3, R3, UR5, R6 ;  /* 0x0000000503037c24 */ /* 0x000fe2000f8e0206 */
[----:B------:R-:W-:Y:S01]  /*18310*/  ULDC.64 UR4, c[0x0][0xae0] ;  /* 0x0002b80000047ab9 */ /* 0x000fe20000000a00 */
[----:B------:R-:W-:Y:S02]  /*18320*/  VIADD R0, R216, 0x20 ;  /* 0x00000020d8007836 */ /* 0x000fe40000000000 */
[----:B------:R-:W-:Y:S01]  /*18330*/  IMAD R7, R9, UR4, RZ ;  /* 0x0000000409077c24 */ /* 0x000fe2000f8e02ff */
[----:B------:R-:W-:Y:S01]  /*18340*/  SHF.R.S32.HI R9, RZ, 0x1f, R216 ;  /* 0x0000001fff097819 */ /* 0x000fe200000114d8 */
[----:B------:R-:W-:Y:S01]  /*18350*/  IMAD.IADD R5, R5, 0x1, R3 ;  /* 0x0000000105057824 */ /* 0x000fe200078e0203 */
[----:B------:R-:W-:Y:S01]  /*18360*/  ISETP.GE.AND P0, PT, R0, R13, PT ;  /* 0x0000000d0000720c */ /* 0x000fe20003f06270 */
[C---:B------:R-:W-:Y:S02]  /*18370*/  IMAD R7, R222.reuse, UR5, R7 ;  /* 0x00000005de077c24 */ /* 0x040fe4000f8e0207 */
[----:B------:R-:W-:Y:S01]  /*18380*/  IMAD.WIDE.U32 R4, R222, UR4, R4 ;  /* 0x00000004de047c25 */ /* 0x000fe2000f8e0004 */
[----:B------:R-:W-:-:S03]  /*18390*/  ULDC.64 UR4, c[0x0][0xae8] ;  /* 0x0002ba0000047ab9 */ /* 0x000fc60000000a00 */
[----:B------:R-:W-:Y:S02]  /*183a0*/  IMAD.IADD R5, R5, 0x1, R7 ;  /* 0x0000000105057824 */ /* 0x000fe400078e0207 */
[----:B------:R-:W-:Y:S02]  /*183b0*/  IMAD R0, R10, UR4, RZ ;  /* 0x000000040a007c24 */ /* 0x000fe4000f8e02ff */
[----:B------:R-:W-:-:S04]  /*183c0*/  IMAD.WIDE.U32 R6, R11, UR4, R4 ;  /* 0x000000040b067c25 */ /* 0x000fc8000f8e0004 */
[----:B------:R-:W-:Y:S02]  /*183d0*/  IMAD R3, R11, UR5, R0 ;  /* 0x000000050b037c24 */ /* 0x000fe4000f8e0200 */
[----:B------:R-:W-:Y:S02]  /*183e0*/  IMAD.MOV.U32 R8, RZ, RZ, R216 ;  /* 0x000000ffff087224 */ /* 0x000fe400078e00d8 */
[----:B------:R-:W-:Y:S02]  /*183f0*/  VIADD R0, R216, 0x40 ;  /* 0x00000040d8007836 */ /* 0x000fe40000000000 */
[----:B------:R-:W-:-:S04]  /*18400*/  IMAD.WIDE R8, R235, 0x80, R8 ;  /* 0x00000080eb087825 */ /* 0x000fc800078e0208 */
        /* <DEDUP_REMOVED lines=24> */
.L_x_9416:
[----:B------:R-:W-:Y:S05]  /*18590*/  BSYNC B1 ;  /* 0x0000000000017941 */ /* 0x000fea0003800000 */
.L_x_9415:
[----:B------:R-:W-:Y:S01]  /*185a0*/  BSSY B1, `(.L_x_9417) ;  /* 0x000001c000017945 */ /* 0x000fe20003800000 */
[----:B------:R-:W-:Y:S01]  /*185b0*/  ISETP.GE.AND P1, PT, R0, R13, PT ;  /* 0x0000000d0000720c */ /* 0x000fe20003f26270 */
[----:B------:R-:W-:Y:S02]  /*185c0*/  VIADD R10, R216, 0x60 ;  /* 0x00000060d80a7836 */ /* 0x000fe40000000000 */
[----:B------:R-:W-:Y:S10]  /*185d0*/  @P0 BRA `(.L_x_9418) ;  /* 0x0000000000600947 */ /* 0x000ff40003800000 */
[----:B------:R-:W-:Y:S01]  /*185e0*/  IADD3 R3, P0, R8, 0x20, RZ ;  /* 0x0000002008037810 */ /* 0x000fe20007f1e0ff */
[C---:B------:R-:W-:Y:S01]  /*185f0*/  VIADD R5, R206.reuse, 0x80 ;  /* 0x00000080ce057836 */ /* 0x040fe20000000000 */
[----:B------:R-:W-:Y:S01]  /*18600*/  ULDC UR4, c[0x0][0xa8c] ;  /* 0x0002a30000047ab9 */ /* 0x000fe20000000800 */
[C---:B------:R-:W-:Y:S01]  /*18610*/  VIADD R4, R206.reuse, 0x40 ;  /* 0x00000040ce047836 */ /* 0x040fe20000000000 */
[----:B------:R-:W-:Y:S01]  /*18620*/  ULDC.64 UR6, c[0x0][0xad8] ;  /* 0x0002b60000067ab9 */ /* 0x000fe20000000a00 */
[----:B------:R-:W-:Y:S01]  /*18630*/  IMAD.X R0, RZ, RZ, R9, P0 ;  /* 0x000000ffff007224 */ /* 0x000fe200000e0609 */
[----:B------:R-:W-:Y:S01]  /*18640*/  ISETP.GE.AND P4, PT, R5, UR4, PT ;  /* 0x0000000405007c0c */ /* 0x000fe2000bf86270 */
[----:B------:R-:W-:Y:S01]  /*18650*/  VIADD R12, R206, 0xc0 ;  /* 0x000000c0ce0c7836 */ /* 0x000fe20000000000 */
        /* <DEDUP_REMOVED lines=16> */
.L_x_9418:
[----:B------:R-:W-:Y:S05]  /*18760*/  BSYNC B1 ;  /* 0x0000000000017941 */ /* 0x000fea0003800000 */
.L_x_9417:
        /* <DEDUP_REMOVED lines=27> */
.L_x_9420:
[----:B------:R-:W-:Y:S05]  /*18920*/  BSYNC B1 ;  /* 0x0000000000017941 */ /* 0x000fea0003800000 */
.L_x_9419:
        /* <DEDUP_REMOVED lines=25> */
.L_x_9411:
[----:B------:R-:W-:Y:S05]  /*18ac0*/  BSYNC B0 ;  /* 0x0000000000007941 */ /* 0x000fea0003800000 */
.L_x_9402:
[----:B------:R-:W-:Y:S02]  /*18ad0*/  ULDC UR4, c[0x0][0xc14] ;  /* 0x0003050000047ab9 */ /* 0x000fe40000000800 */
[----:B-1----:R-:W-:-:S13]  /*18ae0*/  ISETP.GE.AND P0, PT, R211, UR4, PT ;  /* 0x00000004d3007c0c */ /* 0x002fda000bf06270 */
[----:B------:R-:W-:Y:S05]  /*18af0*/  @!P0 BRA `(.L_x_9421) ;  /* 0xfffffe84002c8947 */ /* 0x000fea000383ffff */
[----:B------:R-:W-:Y:S05]  /*18b00*/  BRA `(.L_x_9208) ;  /* 0x0000006000387947 */ /* 0x000fea0003800000 */
.L_x_9206:
[----:B------:R-:W-:-:S08]  /*18b10*/  NOP ;  /* 0x0000000000007918 */ /* 0x000fd00000000000 */
[----:B--2---:R-:W0:-:S00]  /*18b20*/  USETMAXREG.DEALLOC.CTAPOOL 0x18 ;  /* 0x00000018000079c8 */ /* 0x004e0000080e0500 */
        /* <DEDUP_REMOVED lines=58> */
.L_x_9426:
        /* <DEDUP_REMOVED lines=15> */
.L_x_9425:
[----:B------:R-:W-:Y:S05]  /*18fc0*/  BSYNC B0 ;  /* 0x0000000000007941 */ /* 0x000fea0003800000 */
.L_x_9424:
        /* <DEDUP_REMOVED lines=26> */
.L_x_9422:
        /* <DEDUP_REMOVED lines=20> */
.L_x_9427:
        /* <DEDUP_REMOVED lines=51> */
[----:B------:R-:W-:-:S05]  /*195e0*/  IADD3 R8, -R8, RZ, RZ ;  /* 0x000000ff08087210 */ /* 0x000fca0007ffe1ff */
[----:B------:R-:W-:Y:S01]  /*195f0*/  IMAD R18, R5, R8, R0 ;  /* 0x0000000805127224 */ /* 0x000fe200078e0200 */
[----:B------:R-:W-:-:S05]  /*19600*/  LOP3.LUT R0, RZ, R5, RZ, 0x33, !PT ;  /* 0x00000005ff007212 */ /* 0x000fca00078e33ff */
[----:B------:R-:W-:Y:S01]  /*19610*/  IMAD.IADD R17, R17, 0x1, R0 ;  /* 0x0000000111117824 */ /* 0x000fe200078e0200 */
[----:B------:R-:W-:Y:S06]  /*19620*/  BRA `(.L_x_9428) ;  /* 0x00000000000c7947 */ /* 0x000fec0003800000 */
.L_x_9423:
[----:B------:R-:W-:Y:S02]  /*19630*/  IMAD.MOV.U32 R17, RZ, RZ, RZ ;  /* 0x000000ffff117224 */ /* 0x000fe400078e00ff */
[----:B------:R-:W-:Y:S02]  /*19640*/  IMAD.U32 R16, RZ, RZ, UR6 ;  /* 0x00000006ff107e24 */ /* 0x000fe4000f8e00ff */
[----:B------:R-:W-:-:S07]  /*19650*/  IMAD.MOV.U32 R18, RZ, RZ, RZ ;  /* 0x000000ffff127224 */ /* 0x000fce00078e00ff */
.L_x_9428:
        /* <DEDUP_REMOVED lines=22> */
.L_x_9529:
[----:B------:R-:W-:Y:S05]  /*197c0*/  YIELD ;  /* 0x0000000000007946 */ /* 0x000fea0003800000 */
[----:B------:R-:W-:Y:S01]  /*197d0*/  ULDC.64 UR4, c[0x0][0xa28] ;  /* 0x00028a0000047ab9 */ /* 0x000fe20000000a00 */
[----:B------:R-:W-:Y:S01]  /*197e0*/  IMAD.MOV.U32 R6, RZ, RZ, RZ ;  /* 0x000000ffff067224 */ /* 0x000fe200078e00ff */
        /* <DEDUP_REMOVED lines=39> */
[----:B------:R-:W2:Y:S04]  /*19a60*/  LDG.E R5, desc[UR52][R2.64] ;  /* 0x0000003402057981 */ /* 0x000ea8000c1e1900 */
[----:B-----5:R-:W2:Y:S02]  /*19a70*/  LDG.E R0, desc[UR52][R2.64+0x4] ;  /* 0x0000043402007981 */ /* 0x020ea4000c1e1900 */
[----:B--2---:R-:W-:-:S07]  /*19a80*/  IADD3 R0, -R5, R0, RZ ;  /* 0x0000000005007210 */ /* 0x004fce0007ffe1ff */
.L_x_9430:
        /* <DEDUP_REMOVED lines=10> */
[----:B------:R-:W-:Y:S01]  /*19b30*/  ISETP.NE.AND.EX P0, PT, RZ, UR5, PT, P0 ;  /* 0x00000005ff007c0c */ /* 0x000fe2000bf05300 */
[----:B---3-5:R-:W-:-:S05]  /*19b40*/  IMAD.IADD R8, R8, 0x1, R6 ;  /* 0x0000000108087824 */ /* 0x028fca00078e0206 */
[----:B------:R1:W-:Y:S07]  /*19b50*/  STL [R1+0x10], R8 ;  /* 0x0000100801007387 */ /* 0x0003ee0000100800 */
[----:B------:R-:W-:Y:S05]  /*19b60*/  @!P0 BRA `(.L_x_9431) ;  /* 0x0000000000108947 */ /* 0x000fea0003800000 */
[----:B------:R-:W2:Y:S02]  /*19b70*/  LDC.64 R4, c[0x0][0xa20] ;  /* 0x00028800ff047b82 */ /* 0x000ea40000000a00 */
[----:B--2---:R-:W-:-:S05]  /*19b80*/  IMAD.WIDE R4, R19, 0x4, R4 ;  /* 0x0000000413047825 */ /* 0x004fca00078e0204 */
[----:B------:R2:W5:Y:S01]  /*19b90*/  LDG.E R7, desc[UR52][R4.64] ;  /* 0x0000003404077981 */ /* 0x000562000c1e1900 */
[----:B------:R-:W-:Y:S05]  /*19ba0*/  BRA `(.L_x_9432) ;  /* 0x0000000000107947 */ /* 0x000fea0003800000 */
.L_x_9431:
[----:B------:R-:W-:Y:S05]  /*19bb0*/  @!P3 BRA `(.L_x_9432) ;  /* 0x00000000000cb947 */ /* 0x000fea0003800000 */
[----:B------:R-:W2:Y:S04]  /*19bc0*/  LDG.E R7, desc[UR52][R4.64] ;  /* 0x0000003404077981 */ /* 0x000ea8000c1e1900 */
[----:B------:R-:W2:Y:S02]  /*19bd0*/  LDG.E R4, desc[UR52][R4.64+0x4] ;  /* 0x0000043404047981 */ /* 0x000ea4000c1e1900 */
[----:B--2---:R-:W-:-:S07]  /*19be0*/  IMAD.IADD R7, R4, 0x1, -R7 ;  /* 0x0000000104077824 */ /* 0x004fce00078e0a07 */
.L_x_9432:
[----:B--2---:R-:W2:Y:S04]  /*19bf0*/  @P1 LDG.E R4, desc[UR52][R2.64] ;  /* 0x0000003402041981 */ /* 0x004ea8000c1e1900 */
[----:B-1----:R-:W2:Y:S01]  /*19c00*/  @P1 LDG.E R2, desc[UR52][R2.64+0x4] ;  /* 0x0000043402021981 */ /* 0x002ea2000c1e1900 */
[----:B-----5:R-:W-:Y:S02]  /*19c10*/  IMAD.IADD R5, R7, 0x1, -R6 ;  /* 0x0000000107057824 */ /* 0x020fe400078e0a06 */
[----:B--2---:R-:W-:Y:S01]  /*19c20*/  @P1 IMAD.IADD R9, R2, 0x1, -R4 ;  /* 0x0000000102091824 */ /* 0x004fe200078e0a04 */
[----:B------:R-:W-:-:S03]  /*19c30*/  LEA R4, R17, 0x80, 0x7 ;  /* 0x0000008011047811 */ /* 0x000fc600078e38ff */
[----:B------:R-:W-:-:S04]  /*19c40*/  IMAD.IADD R8, R5, 0x1, R9 ;  /* 0x0000000105087824 */ /* 0x000fc800078e0209 */
[C---:B------:R-:W-:Y:S01]  /*19c50*/  VIADD R20, R8.reuse, 0x5f ;  /* 0x0000005f08147836 */ /* 0x040fe20000000000 */
[----:B------:R-:W-:-:S03]  /*19c60*/  IADD3 R4, R8, R4, -R0 ;  /* 0x0000000408047210 */ /* 0x000fc60007ffe800 */
[----:B------:R-:W-:-:S05]  /*19c70*/  IMAD.HI R20, R20, 0x2aaaaaab, RZ ;  /* 0x2aaaaaab14147827 */ /* 0x000fca00078e02ff */
[----:B------:R-:W-:-:S04]  /*19c80*/  SHF.R.U32.HI R2, RZ, 0x1f, R20 ;  /* 0x0000001fff027819 */ /* 0x000fc80000011614 */
[----:B------:R-:W-:Y:S02]  /*19c90*/  LEA.HI.SX32 R20, R20, R2, 0x1c ;  /* 0x0000000214147211 */ /* 0x000fe400078fe2ff */
[----:B------:R-:W1:Y:S02]  /*19ca0*/  LDC.64 R2, c[0x0][0x9e0] ;  /* 0x00027800ff027b82 */ /* 0x000e640000000a00 */
[----:B-1----:R-:W-:Y:S01]  /*19cb0*/  ISETP.GE.AND P2, PT, R3, 0x1, PT ;  /* 0x000000010300780c */ /* 0x002fe20003f46270 */
        /* <DEDUP_REMOVED lines=13> */
.L_x_9435:
[----:B------:R-:W-:-:S13]  /*19d90*/  ISETP.NE.AND P0, PT, R3, 0x1, PT ;  /* 0x000000010300780c */ /* 0x000fda0003f05270 */
[----:B------:R-:W1:Y:S02]  /*19da0*/  @P0 LDC.64 R6, c[0x0][0x9e8] ;  /* 0x00027a00ff060b82 */ /* 0x000e640000000a00 */
[----:B-1----:R-:W-:-:S05]  /*19db0*/  @P0 IMAD.HI.U32 R6, R11, R6, RZ ;  /* 0x000000060b060227 */ /* 0x002fca00078e00ff */
[----:B------:R-:W-:-:S07]  /*19dc0*/  @P0 SHF.R.U32.HI R11, RZ, R7, R6 ;  /* 0x00000007ff0b0219 */ /* 0x000fce0000011606 */
.L_x_9436:
[----:B------:R-:W-:Y:S05]  /*19dd0*/  BSYNC B0 ;  /* 0x0000000000007941 */ /* 0x000fea0003800000 */
.L_x_9434:
[----:B------:R-:W-:-:S05]  /*19de0*/  IMAD R11, R11, R3, R3 ;  /* 0x000000030b0b7224 */ /* 0x000fca00078e0203 */
[----:B------:R-:W-:-:S07]  /*19df0*/  VIMNMX R2, R2, R11, PT ;  /* 0x0000000b02027248 */ /* 0x000fce0003fe0100 */
.L_x_9433:
        /* <DEDUP_REMOVED lines=15> */
.L_x_9439:
[----:B------:R-:W-:Y:S01]  /*19ef0*/  ISETP.NE.AND P0, PT, R3, 0x1, PT ;  /* 0x000000010300780c */ /* 0x000fe20003f05270 */
[----:B------:R-:W-:-:S12]  /*19f00*/  IMAD.MOV.U32 R11, RZ, RZ, R0 ;  /* 0x000000ffff0b7224 */ /* 0x000fd800078e0000 */
[----:B------:R-:W1:Y:S02]  /*19f10*/  @P0 LDC.64 R6, c[0x0][0x9e8] ;  /* 0x00027a00ff060b82 */ /* 0x000e640000000a00 */
[----:B-1----:R-:W-:-:S05]  /*19f20*/  @P0 IMAD.HI.U32 R6, R0, R6, RZ ;  /* 0x0000000600060227 */ /* 0x002fca00078e00ff */
[----:B------:R-:W-:-:S07]  /*19f30*/  @P0 SHF.R.U32.HI R11, RZ, R7, R6 ;  /* 0x00000007ff0b0219 */ /* 0x000fce0000011606 */
.L_x_9440:
[----:B------:R-:W-:Y:S05]  /*19f40*/  BSYNC B0 ;  /* 0x0000000000007941 */ /* 0x000fea0003800000 */
.L_x_9438:
[----:B------:R-:W-:-:S05]  /*19f50*/  IMAD R3, R11, R3, RZ ;  /* 0x000000030b037224 */ /* 0x000fca00078e02ff */
[----:B------:R-:W-:-:S07]  /*19f60*/  VIMNMX R8, R8, R3, !PT ;  /* 0x0000000308087248 */ /* 0x000fce0007fe0100 */
.L_x_9437:
        /* <DEDUP_REMOVED lines=9> */
[----:B------:R-:W-:-:S03]  /*1a000*/  LEA.HI.SX32 R2, R8, R2, 0x1c ;  /* 0x0000000208027211 */ /* 0x000fc600078fe2ff */
[----:B------:R-:W-:Y:S01]  /*1a010*/  IMAD R3, R3, 0x60, -R5 ;  /* 0x0000006003037824 */ /* 0x000fe200078e0a05 */
[----:B------:R-:W-:-:S04]  /*1a020*/  VIMNMX R2, RZ, R2, !PT ;  /* 0x00000002ff027248 */ /* 0x000fc80007fe0100 */
[----:B------:R-:W-:Y:S01]  /*1a030*/  VIMNMX R9, R3, R9, PT ;  /* 0x0000000903097248 */ /* 0x000fe20003fe0100 */
[----:B------:R-:W-:-:S05]  /*1a040*/  IMAD R2, R2, 0x60, -R5 ;  /* 0x0000006002027824 */ /* 0x000fca00078e0a05 */
[----:B------:R-:W-:-:S04]  /*1a050*/  VIMNMX R5, RZ, R2, !PT ;  /* 0x00000002ff057248 */ /* 0x000fc80007fe0100 */
[----:B------:R-:W-:Y:S01]  /*1a060*/  ISETP.GT.AND P0, PT, R9, R5, PT ;  /* 0x000000050900720c */ /* 0x000fe20003f04270 */
[----:B------:R-:W-:-:S05]  /*1a070*/  IMAD.WIDE.U32 R2, R5, -0x55555555, RZ ;  /* 0xaaaaaaab05027825 */ /* 0x000fca00078e00ff */
[----:B------:R-:W-:-:S05]  /*1a080*/  SHF.R.U32.HI R2, RZ, 0x6, R3 ;  /* 0x00000006ff027819 */ /* 0x000fca0000011603 */
[----:B------:R-:W-:Y:S02]  /*1a090*/  IMAD.MOV.U32 R3, RZ, RZ, R2 ;  /* 0x000000ffff037224 */ /* 0x000fe400078e0002 */
[----:B------:R-:W-:-:S04]  /*1a0a0*/  @P0 VIADD R5, R9, 0x5f ;  /* 0x0000005f09050836 */ /* 0x000fc80000000000 */
[----:B------:R-:W-:-:S05]  /*1a0b0*/  @P0 IMAD.HI R5, R5, 0x2aaaaaab, RZ ;  /* 0x2aaaaaab05050827 */ /* 0x000fca00078e02ff */
[----:B------:R-:W-:-:S04]  /*1a0c0*/  @P0 SHF.R.U32.HI R6, RZ, 0x1f, R5 ;  /* 0x0000001fff060819 */ /* 0x000fc80000011605 */
[----:B------:R-:W-:-:S04]  /*1a0d0*/  @P0 LEA.HI.SX32 R3, R5, R6, 0x1c ;  /* 0x0000000605030211 */ /* 0x000fc800078fe2ff */
        /* <DEDUP_REMOVED lines=12> */
.L_x_9599:
[----:B------:R-:W-:-:S03]  /*1a1a0*/  UMOV UR4, 0xffffffff ;  /* 0xffffffff00047882 */ /* 0x000fc60000000000 */
[----:B------:R-:W-:Y:S05]  /*1a1b0*/  BRA.DIV UR4, `(.L_x_9444) ;  /* 0x0000005a049c7947 */ /* 0x000fea000b800000 */
[----:B------:R-:W-:-:S13]  /*1a1c0*/  ELECT P6, URZ, PT ;  /* 0x00000000003f782f */ /* 0x000fda00038c0000 */
.L_x_9602:
[----:B------:R-:W2:Y:S01]  /*1a1d0*/  LDL R7, [R1+0x24] ;  /* 0x0000240001077983 */ /* 0x000ea20000100800 */
[----:B------:R-:W-:Y:S01]  /*1a1e0*/  MOV R9, 0x400 ;  /* 0x0000040000097802 */ /* 0x000fe20000000f00 */
[----:B------:R-:W-:Y:S01]  /*1a1f0*/  BSSY B1, `(.L_x_9445) ;  /* 0x000000a000017945 */ /* 0x000fe20003800000 */
[----:B--2---:R-:W-:-:S05]  /*1a200*/  VIADD R8, R7, 0x1 ;  /* 0x0000000107087836 */ /* 0x004fca0000000000 */
[----:B------:R-:W-:-:S04]  /*1a210*/  LEA.HI R7, R8, R8, RZ, 0x1 ;  /* 0x0000000808077211 */ /* 0x000fc800078f08ff */
[----:B------:R-:W-:-:S05]  /*1a220*/  LOP3.LUT R7, R7, 0xfffffffe, RZ, 0xc0, !PT ;  /* 0xfffffffe07077812 */ /* 0x000fca00078ec0ff */
[----:B------:R-:W-:Y:S02]  /*1a230*/  IMAD.IADD R8, R8, 0x1, -R7 ;  /* 0x0000000108087824 */ /* 0x000fe400078e0a07 */
[----:B------:R-:W1:Y:S03]  /*1a240*/  S2R R7, SR_CgaCtaId ;  /* 0x0000000000077919 */ /* 0x000e660000008800 */
[----:B------:R-:W-:Y:S02]  /*1a250*/  SHF.L.U32 R8, R8, 0x1f, RZ ;  /* 0x0000001f08087819 */ /* 0x000fe400000006ff */
[----:B-1----:R-:W-:-:S04]  /*1a260*/  LEA R7, R7, R9, 0x18 ;  /* 0x0000000907077211 */ /* 0x002fc800078ec0ff */
[----:B------:R-:W1:Y:S02]  /*1a270*/  SYNCS.PHASECHK.TRANS64.TRYWAIT P0, [R7+URZ+0x22820], R8 ;  /* 0x02282008070075a7 */ /* 0x000e64000800017f */
[----:B-1----:R-:W-:Y:S05]  /*1a280*/  @!P0 BRA `(.L_x_9446) ;  /* 0x0000005800888947 */ /* 0x002fea0003800000 */
.L_x_9603:
[----:B------:R-:W-:Y:S05]  /*1a290*/  BSYNC B1 ;  /* 0x0000000000017941 */ /* 0x000fea0003800000 */
.L_x_9445:
        /* <DEDUP_REMOVED lines=8> */
.L_x_9604:
        /* <DEDUP_REMOVED lines=11> */
.L_x_9450:
        /* <DEDUP_REMOVED lines=19> */
.L_x_9605:
        /* <DEDUP_REMOVED lines=8> */
.L_x_9452:
        /* <DEDUP_REMOVED lines=31> */
.L_x_9448:
[----:B------:R-:W-:Y:S05]  /*1a770*/  BSYNC B1 ;  /* 0x0000000000017941 */ /* 0x000fea0003800000 */
.L_x_9447:
        /* <DEDUP_REMOVED lines=16> */
.L_x_9459:
        /* <DEDUP_REMOVED lines=9> */
.L_x_9606:
        /* <DEDUP_REMOVED lines=11> */
.L_x_9456:
        /* <DEDUP_REMOVED lines=17> */
.L_x_9607:
        /* <DEDUP_REMOVED lines=8> */
.L_x_9458:
        /* <DEDUP_REMOVED lines=31> */
.L_x_9454:
[----:B------:R-:W-:Y:S05]  /*1ad40*/  BSYNC B1 ;  /* 0x0000000000017941 */ /* 0x000fea0003800000 */
.L_x_9453:
        /* <DEDUP_REMOVED lines=13> */
.L_x_9442:
[----:B------:R-:W-:Y:S05]  /*1ae20*/  BSYNC B0 ;  /* 0x0000000000007941 */ /* 0x000fea0003800000 */
.L_x_9441:
        /* <DEDUP_REMOVED lines=17> */
.L_x_9462:
[----:B------:R-:W-:-:S13]  /*1af40*/  ISETP.NE.AND P1, PT, R3, 0x1, PT ;  /* 0x000000010300780c */ /* 0x000fda0003f25270 */
[----:B------:R-:W2:Y:S02]  /*1af50*/  @P1 LDC.64 R4, c[0x0][0x9e8] ;  /* 0x00027a00ff041b82 */ /* 0x000ea40000000a00 */
[----:B--2---:R-:W-:-:S05]  /*1af60*/  @P1 IMAD.HI.U32 R4, R6, R4, RZ ;  /* 0x0000000406041227 */ /* 0x004fca00078e00ff */
[----:B------:R-:W-:-:S07]  /*1af70*/  @P1 SHF.R.U32.HI R6, RZ, R5, R4 ;  /* 0x00000005ff061219 */ /* 0x000fce0000011604 */
.L_x_9463:
[----:B------:R-:W-:Y:S05]  /*1af80*/  BSYNC B0 ;  /* 0x0000000000007941 */ /* 0x000fea0003800000 */
.L_x_9461:
[----:B------:R-:W-:-:S05]  /*1af90*/  IMAD R5, R6, R3, R3 ;  /* 0x0000000306057224 */ /* 0x000fca00078e0203 */
[----:B------:R-:W-:-:S07]  /*1afa0*/  VIMNMX R2, R2, R5, PT ;  /* 0x0000000502027248 */ /* 0x000fce0003fe0100 */
.L_x_9460:
        /* <DEDUP_REMOVED lines=19> */
.L_x_9466:
[----:B------:R-:W-:-:S13]  /*1b0e0*/  ISETP.NE.AND P0, PT, R3, 0x1, PT ;  /* 0x000000010300780c */ /* 0x000fda0003f05270 */
[----:B------:R-:W3:Y:S02]  /*1b0f0*/  @P0 LDC.64 R4, c[0x0][0x9e8] ;  /* 0x00027a00ff040b82 */ /* 0x000ee40000000a00 */
[----:B---3--:R-:W-:-:S05]  /*1b100*/  @P0 IMAD.HI.U32 R4, R0, R4, RZ ;  /* 0x0000000400040227 */ /* 0x008fca00078e00ff */
[----:B------:R-:W-:-:S07]  /*1b110*/  @P0 SHF.R.U32.HI R0, RZ, R5, R4 ;  /* 0x00000005ff000219 */ /* 0x000fce0000011604 */
.L_x_9467:
[----:B------:R-:W-:Y:S05]  /*1b120*/  BSYNC B0 ;  /* 0x0000000000007941 */ /* 0x000fea0003800000 */
.L_x_9465:
[----:B------:R-:W-:-:S05]  /*1b130*/  IMAD R3, R0, R3, RZ ;  /* 0x0000000300037224 */ /* 0x000fca00078e02ff */
[----:B------:R-:W-:-:S07]  /*1b140*/  VIMNMX R2, R2, R3, !PT ;  /* 0x0000000302027248 */ /* 0x000fce0007fe0100 */
.L_x_9464:
        /* <DEDUP_REMOVED lines=25> */
.L_x_9469:
        /* <DEDUP_REMOVED lines=12> */
[----:B------:R-:W-:Y:S01]  /*1b3a0*/  MOV R8, 0x70 ;  /* 0x0000007000087802 */ /* 0x000fe20000000f00 */
[----:B------:R-:W3:Y:S01]  /*1b3b0*/  LDC.64 R2, c[0x4][R2] ;  /* 0x0100000002027b82 */ /* 0x000ee20000000a00 */
[----:B------:R-:W-:Y:S02]  /*1b3c0*/  IMAD.U32 R5, RZ, RZ, UR7 ;  /* 0x00000007ff057e24 */ /* 0x000fe4000f8e00ff */
[----:B--2---:R-:W-:Y:S02]  /*1b3d0*/  IMAD.U32 R6, RZ, RZ, UR8 ;  /* 0x00000008ff067e24 */ /* 0x004fe4000f8e00ff */
[----:B------:R-:W-:-:S02]  /*1b3e0*/  IMAD.U32 R7, RZ, RZ, UR9 ;  /* 0x00000009ff077e24 */ /* 0x000fc4000f8e00ff */
[----:B------:R-:W-:Y:S02]  /*1b3f0*/  IMAD.U32 R10, RZ, RZ, UR4 ;  /* 0x00000004ff0a7e24 */ /* 0x000fe4000f8e00ff */
[----:B-1----:R-:W-:Y:S02]  /*1b400*/  IMAD.U32 R11, RZ, RZ, UR5 ;  /* 0x00000005ff0b7e24 */ /* 0x002fe4000f8e00ff */
[----:B------:R-:W-:Y:S02]  /*1b410*/  IMAD.MOV.U32 R12, RZ, RZ, 0x1 ;  /* 0x00000001ff0c7424 */ /* 0x000fe400078e00ff */
[----:B0-----:R-:W-:-:S07]  /*1b420*/  IMAD.MOV.U32 R13, RZ, RZ, RZ ;  /* 0x000000ffff0d7224 */ /* 0x001fce00078e00ff */
[----:B------:R-:W-:-:S07]  /*1b430*/  LEPC R20, `(.L_x_9471) ;  /* 0x000000001014794e */ /* 0x000fce0000000000 */
[----:B---3--:R-:W-:Y:S05]  /*1b440*/  CALL.ABS.NOINC R2 ;  /* 0x0000000002007343 */ /* 0x008fea0003c00000 */
.L_x_9471:
        /* <DEDUP_REMOVED lines=10> */
[----:B0-----:R-:W-:Y:S01]  /*1b4f0*/  MOV R13, RZ ;  /* 0x000000ff000d7202 */ /* 0x001fe20000000f00 */
[----:B------:R-:W-:Y:S02]  /*1b500*/  IMAD.U32 R5, RZ, RZ, UR7 ;  /* 0x00000007ff057e24 */ /* 0x000fe4000f8e00ff */
        /* <DEDUP_REMOVED lines=8> */
.L_x_9473:
        /* <DEDUP_REMOVED lines=16> */
.L_x_9472:
        /* <DEDUP_REMOVED lines=22> */
[----:B---3--:R-:W-:Y:S01]  /*1b7f0*/  IMAD R17, R17, 0x80, R4 ;  /* 0x0000008011117824 */ /* 0x008fe200078e0204 */
[----:B------:R-:W-:-:S06]  /*1b800*/  MOV R4, R19 ;  /* 0x0000001300047202 */ /* 0x000fcc0000000f00 */
[----:B------:R0:W5:Y:S01]  /*1b810*/  @P0 LDG.E R4, desc[UR52][R2.64] ;  /* 0x0000003402040981 */ /* 0x000162000c1e1900 */
[----:B------:R-:W-:-:S04]  /*1b820*/  ISETP.NE.U32.AND P0, PT, RZ, UR4, PT ;  /* 0x00000004ff007c0c */ /* 0x000fc8000bf05070 */
[----:B------:R-:W-:-:S04]  /*1b830*/  ISETP.NE.AND.EX P0, PT, RZ, UR5, PT, P0 ;  /* 0x00000005ff007c0c */ /* 0x000fc8000bf05300 */
[----:B0-----:R-:W-:-:S09]  /*1b840*/  SEL R2, R19, RZ, !P0 ;  /* 0x000000ff13027207 */ /* 0x001fd20004000000 */
.L_x_9474:
        /* <DEDUP_REMOVED lines=19> */
.L_x_9610:
[----:B------:R-:W-:Y:S01]  /*1b980*/  UMOV UR4, 0xffffffff ;  /* 0xffffffff00047882 */ /* 0x000fe20000000000 */
[----:B------:R-:W-:Y:S02]  /*1b990*/  SHF.R.S32.HI R8, RZ, 0x1f, R4 ;  /* 0x0000001fff087819 */ /* 0x000fe40000011404 */
[----:B------:R-:W-:Y:S05]  /*1b9a0*/  BRA.DIV UR4, `(.L_x_9476) ;  /* 0x0000004604587947 */ /* 0x000fea000b800000 */
[----:B------:R-:W-:-:S13]  /*1b9b0*/  ELECT P6, URZ, PT ;  /* 0x00000000003f782f */ /* 0x000fda00038c0000 */
.L_x_9613:
        /* <DEDUP_REMOVED lines=22> */
.L_x_9478:
        /* <DEDUP_REMOVED lines=9> */
.L_x_9614:
        /* <DEDUP_REMOVED lines=11> */
.L_x_9480:
        /* <DEDUP_REMOVED lines=21> */
[----:B0-----:R-:W-:Y:S01]  /*1bdb0*/  NOP ;  /* 0x0000000000007918 */ /* 0x001fe20000000000 */
.L_x_9477:
        /* <DEDUP_REMOVED lines=30> */
.L_x_9615:
[----:B------:R-:W-:Y:S05]  /*1bfa0*/  BSYNC B0 ;  /* 0x0000000000007941 */ /* 0x000fea0003800000 */
.L_x_9481:
        /* <DEDUP_REMOVED lines=11> */
.L_x_9616:
        /* <DEDUP_REMOVED lines=11> */
.L_x_9486:
        /* <DEDUP_REMOVED lines=37> */
.L_x_9484:
[----:B------:R-:W-:Y:S05]  /*1c360*/  BSYNC B0 ;  /* 0x0000000000007941 */ /* 0x000fea0003800000 */
.L_x_9483:
        /* <DEDUP_REMOVED lines=45> */
.L_x_9493:
[----:B------:R-:W2:Y:S01]  /*1c640*/  S2R R3, SR_CgaCtaId ;  /* 0x0000000000037919 */ /* 0x000ea20000008800 */
[----:B------:R-:W-:-:S04]  /*1c650*/  MOV R2, 0x400 ;  /* 0x0000040000027802 */ /* 0x000fc80000000f00 */
[----:B--2---:R-:W-:Y:S02]  /*1c660*/  LEA R2, R3, R2, 0x18 ;  /* 0x0000000203027211 */ /* 0x004fe400078ec0ff */
[----:B------:R-:W-:-:S03]  /*1c670*/  SHF.L.U32 R3, R12, 0x1f, RZ ;  /* 0x0000001f0c037819 */ /* 0x000fc600000006ff */
[----:B------:R-:W-:-:S04]  /*1c680*/  IMAD R2, R13, 0x8, R2 ;  /* 0x000000080d027824 */ /* 0x000fc800078e0202 */
[----:B------:R-:W2:Y:S02]  /*1c690*/  SYNCS.PHASECHK.TRANS64.TRYWAIT P0, [R2+URZ+0x22840], R3 ;  /* 0x02284003020075a7 */ /* 0x000ea4000800017f */
[----:B--2---:R-:W-:Y:S05]  /*1c6a0*/  @!P0 BRA `(.L_x_9494) ;  /* 0x0000003800808947 */ /* 0x004fea0003800000 */
.L_x_9617:
        /* <DEDUP_REMOVED lines=11> */
.L_x_9495:
        /* <DEDUP_REMOVED lines=22> */
.L_x_9618:
        /* <DEDUP_REMOVED lines=8> */
.L_x_9497:
        /* <DEDUP_REMOVED lines=34> */
.L_x_9492:
[----:B------:R-:W-:Y:S05]  /*1cb60*/  BSYNC B2 ;  /* 0x0000000000027941 */ /* 0x000fea0003800000 */
.L_x_9491:
[----:B------:R-:W2:Y:S02]  /*1cb70*/  LDL R2, [R1+0x20] ;  /* 0x0000200001027983 */ /* 0x000ea40000100800 */
[----:B--2---:R-:W-:-:S07]  /*1cb80*/  VIADD R5, R2, 0xfffffffd ;  /* 0xfffffffd02057836 */ /* 0x004fce0000000000 */
.L_x_9490:
[----:B------:R-:W-:Y:S05]  /*1cb90*/  BSYNC B1 ;  /* 0x0000000000017941 */ /* 0x000fea0003800000 */
.L_x_9489:
[----:B------:R-:W2:Y:S01]  /*1cba0*/  LDL.LU R2, [R1+0x20] ;  /* 0x0000200001027983 */ /* 0x000ea20000300800 */
[----:B------:R-:W-:Y:S02]  /*1cbb0*/  IADD3 R9, R9, -0x2, RZ ;  /* 0xfffffffe09097810 */ /* 0x000fe40007ffe0ff */
[----:B--2---:R-:W-:-:S04]  /*1cbc0*/  LOP3.LUT R2, RZ, R2, RZ, 0x33, !PT ;  /* 0x00000002ff027212 */ /* 0x004fc800078e33ff */
[----:B------:R-:W-:-:S13]  /*1cbd0*/  ISETP.NE.AND P0, PT, R9, R2, PT ;  /* 0x000000020900720c */ /* 0x000fda0003f05270 */
[----:B------:R-:W-:Y:S05]  /*1cbe0*/  @!P0 BRA `(.L_x_9488) ;  /* 0x0000000c00a08947 */ /* 0x000fea0003800000 */
.L_x_9512:
        /* <DEDUP_REMOVED lines=32> */
.L_x_9500:
[----:B------:R-:W3:Y:S01]  /*1cdf0*/  S2R R3, SR_CgaCtaId ;  /* 0x0000000000037919 */ /* 0x000ee20000008800 */
[----:B------:R-:W-:-:S04]  /*1ce00*/  MOV R2, 0x400 ;  /* 0x0000040000027802 */ /* 0x000fc80000000f00 */
[----:B---3--:R-:W-:Y:S02]  /*1ce10*/  LEA R2, R3, R2, 0x18 ;  /* 0x0000000203027211 */ /* 0x008fe400078ec0ff */
[----:B------:R-:W-:-:S03]  /*1ce20*/  SHF.L.U32 R3, R9, 0x1f, RZ ;  /* 0x0000001f09037819 */ /* 0x000fc600000006ff */
[----:B------:R-:W-:-:S04]  /*1ce30*/  IMAD R2, R10, 0x8, R2 ;  /* 0x000000080a027824 */ /* 0x000fc800078e0202 */
[----:B------:R-:W3:Y:S02]  /*1ce40*/  SYNCS.PHASECHK.TRANS64.TRYWAIT P0, [R2+URZ+0x22840], R3 ;  /* 0x02284003020075a7 */ /* 0x000ee4000800017f */
[----:B---3--:R-:W-:Y:S05]  /*1ce50*/  @!P0 BRA `(.L_x_9501) ;  /* 0x0000003000bc8947 */ /* 0x008fea0003800000 */
.L_x_9619:
        /* <DEDUP_REMOVED lines=11> */
.L_x_9502:
        /* <DEDUP_REMOVED lines=21> */
.L_x_9620:
        /* <DEDUP_REMOVED lines=8> */
.L_x_9504:
        /* <DEDUP_REMOVED lines=33> */
.L_x_9499:
[----:B------:R-:W-:Y:S05]  /*1d2f0*/  BSYNC B1 ;  /* 0x0000000000017941 */ /* 0x000fea0003800000 */
.L_x_9498:
        /* <DEDUP_REMOVED lines=32> */
.L_x_9507:
[----:B------:R-:W3:Y:S01]  /*1d500*/  S2R R3, SR_CgaCtaId ;  /* 0x0000000000037919 */ /* 0x000ee20000008800 */
[----:B------:R-:W-:-:S04]  /*1d510*/  MOV R2, 0x400 ;  /* 0x0000040000027802 */ /* 0x000fc80000000f00 */
[----:B---3--:R-:W-:Y:S02]  /*1d520*/  LEA R2, R3, R2, 0x18 ;  /* 0x0000000203027211 */ /* 0x008fe400078ec0ff */
[----:B------:R-:W-:-:S03]  /*1d530*/  SHF.L.U32 R3, R11, 0x1f, RZ ;  /* 0x0000001f0b037819 */ /* 0x000fc600000006ff */
[----:B------:R-:W-:-:S04]  /*1d540*/  IMAD R2, R12, 0x8, R2 ;  /* 0x000000080c027824 */ /* 0x000fc800078e0202 */
[----:B------:R-:W3:Y:S02]  /*1d550*/  SYNCS.PHASECHK.TRANS64.TRYWAIT P0, [R2+URZ+0x22840], R3 ;  /* 0x02284003020075a7 */ /* 0x000ee4000800017f */
[----:B---3--:R-:W-:Y:S05]  /*1d560*/  @!P0 BRA `(.L_x_9508) ;  /* 0x0000002c00208947 */ /* 0x008fea0003800000 */
.L_x_9621:
        /* <DEDUP_REMOVED lines=11> */
.L_x_9509:
        /* <DEDUP_REMOVED lines=22> */
.L_x_9622:
        /* <DEDUP_REMOVED lines=8> */
.L_x_9511:
        /* <DEDUP_REMOVED lines=34> */
.L_x_9506:
[----:B------:R-:W-:Y:S05]  /*1da20*/  BSYNC B1 ;  /* 0x0000000000017941 */ /* 0x000fea0003800000 */
.L_x_9505:
[----:B------:R-:W2:Y:S01]  /*1da30*/  LDL R2, [R1+0x18] ;  /* 0x0000180001027983 */ /* 0x000ea20000100800 */
[----:B------:R-:W-:Y:S01]  /*1da40*/  VIADD R5, R5, 0xfffffffe ;  /* 0xfffffffe05057836 */ /* 0x000fe20000000000 */
[----:B--2---:R-:W-:-:S13]  /*1da50*/  ISETP.GT.AND P0, PT, R9, R2, PT ;  /* 0x000000020900720c */ /* 0x004fda0003f04270 */
[----:B------:R-:W-:Y:S05]  /*1da60*/  @P0 BRA `(.L_x_9512) ;  /* 0xfffffff000600947 */ /* 0x000fea000383ffff */
.L_x_9488:
[----:B------:R-:W-:Y:S05]  /*1da70*/  BSYNC B0 ;  /* 0x0000000000007941 */ /* 0x000fea0003800000 */
.L_x_9487:
        /* <DEDUP_REMOVED lines=23> */
.L_x_9514:
[----:B------:R-:W-:Y:S05]  /*1dbf0*/  BSYNC B0 ;  /* 0x0000000000007941 */ /* 0x000fea0003800000 */
.L_x_9513:
[----:B--2---:R-:W2:Y:S02]  /*1dc00*/  LDL.LU R2, [R1+0x8] ;  /* 0x0000080001027983 */ /* 0x004ea40000300800 */
[----:B--2---:R-:W-:-:S05]  /*1dc10*/  LOP3.LUT R2, R2, R0, RZ, 0x3c, !PT ;  /* 0x0000000002027212 */ /* 0x004fca00078e3cff */
[----:B------:R3:W-:Y:S02]  /*1dc20*/  STL [R1+0x8], R2 ;  /* 0x0000080201007387 */ /* 0x0007e40000100800 */
.L_x_9470:
[----:B------:R-:W-:Y:S05]  /*1dc30*/  BSYNC B6 ;  /* 0x0000000000067941 */ /* 0x000fea0003800000 */
.L_x_9468:
[----:B------:R-:W-:-:S03]  /*1dc40*/  UMOV UR4, 0xffffffff ;  /* 0xffffffff00047882 */ /* 0x000fc60000000000 */
[----:B------:R-:W-:Y:S05]  /*1dc50*/  BRA.DIV UR4, `(.L_x_9515) ;  /* 0x00000026048c7947 */ /* 0x000fea000b800000 */
[----:B------:R4:W0:Y:S04]  /*1dc60*/  SHFL.IDX PT, R4, R16, RZ, 0x1f ;  /* 0x00001fff10047589 */ /* 0x00082800000e0000 */
[----:B------:R-:W0:Y:S02]  /*1dc70*/  SHFL.IDX PT, R16, R16, 0x1, 0x1f ;  /* 0x00201f0010107f89 */ /* 0x000e2400000e0000 */
.L_x_9626:
        /* <DEDUP_REMOVED lines=13> */
.L_x_9517:
[----:B------:R-:W-:Y:S05]  /*1dd50*/  BSYNC B0 ;  /* 0x0000000000007941 */ /* 0x000fea0003800000 */
.L_x_9516:
        /* <DEDUP_REMOVED lines=23> */
.L_x_9634:
[----:B------:R-:W-:Y:S02]  /*1ded0*/  ULDC UR4, c[0x0][0xc10] ;  /* 0x0003040000047ab9 */ /* 0x000fe40000000800 */
[----:B------:R-:W-:-:S04]  /*1dee0*/  IMAD.U32 R5, RZ, RZ, UR4 ;  /* 0x00000004ff057e24 */ /* 0x000fc8000f8e00ff */
[----:B--2---:R-:W-:-:S04]  /*1def0*/  IMAD R3, R14, R5, RZ ;  /* 0x000000050e037224 */ /* 0x004fc800078e02ff */
[----:B----4-:R-:W-:-:S05]  /*1df00*/  IMAD.IADD R16, R16, 0x1, R3 ;  /* 0x0000000110107824 */ /* 0x010fca00078e0203 */
[----:B------:R-:W-:-:S13]  /*1df10*/  ISETP.GT.AND P0, PT, R16, R4, PT ;  /* 0x000000041000720c */ /* 0x000fda0003f04270 */
[----:B------:R-:W-:Y:S05]  /*1df20*/  @P0 BRA `(.L_x_9519) ;  /* 0x0000000000b40947 */ /* 0x000fea0003800000 */
[----:B------:R-:W2:Y:S02]  /*1df30*/  LDC R0, c[0x0][0xc14] ;  /* 0x00030500ff007b82 */ /* 0x000ea40000000800 */
.L_x_9524:
[----:B------:R-:W-:-:S05]  /*1df40*/  VIADD R19, R19, 0x1f ;  /* 0x0000001f13137836 */ /* 0x000fca0000000000 */
[----:B--2---:R-:W-:-:S13]  /*1df50*/  ISETP.GE.AND P0, PT, R19, R0, PT ;  /* 0x000000001300720c */ /* 0x004fda0003f06270 */
[----:B------:R-:W-:Y:S05]  /*1df60*/  @P0 BRA `(.L_x_9520) ;  /* 0x0000000400ec0947 */ /* 0x000fea0003800000 */
[----:B------:R-:W2:Y:S01]  /*1df70*/  S2R R7, SR_TID.X ;  /* 0x0000000000077919 */ /* 0x000ea20000002100 */
[----:B------:R-:W-:Y:S01]  /*1df80*/  BSSY B0, `(.L_x_9521) ;  /* 0x000000a000007945 */ /* 0x000fe20003800000 */
[----:B------:R-:W-:Y:S01]  /*1df90*/  IMAD.MOV.U32 R17, RZ, RZ, RZ ;  /* 0x000000ffff117224 */ /* 0x000fe200078e00ff */
        /* <DEDUP_REMOVED lines=8> */
.L_x_9522:
[----:B------:R-:W-:Y:S05]  /*1e020*/  BSYNC B0 ;  /* 0x0000000000007941 */ /* 0x000fea0003800000 */
.L_x_9521:
[----:B------:R-:W-:-:S03]  /*1e030*/  UMOV UR4, 0xffffffff ;  /* 0xffffffff00047882 */ /* 0x000fc60000000000 */
[----:B------:R-:W-:Y:S05]  /*1e040*/  BRA.DIV UR4, `(.L_x_9523) ;  /* 0x0000002604ac7947 */ /* 0x000fea000b800000 */
[----:B-----5:R-:W3:Y:S01]  /*1e050*/  SHFL.UP PT, R14, R17, 0x1, RZ ;  /* 0x04200000110e7989 */ /* 0x020ee200000e00ff */
[C---:B------:R-:W-:Y:S02]  /*1e060*/  ISETP.NE.AND P0, PT, R7.reuse, RZ, PT ;  /* 0x000000ff0700720c */ /* 0x040fe40003f05270 */
[C---:B------:R-:W-:Y:S02]  /*1e070*/  ISETP.GE.U32.AND P1, PT, R7.reuse, 0x2, PT ;  /* 0x000000020700780c */ /* 0x040fe40003f26070 */
[----:B---3--:R-:W-:Y:S02]  /*1e080*/  SEL R14, R14, RZ, P0 ;  /* 0x000000ff0e0e7207 */ /* 0x008fe40000000000 */
[----:B------:R-:W-:-:S03]  /*1e090*/  ISETP.GE.U32.AND P0, PT, R7, 0x4, PT ;  /* 0x000000040700780c */ /* 0x000fc60003f06070 */
[----:B------:R-:W-:-:S05]  /*1e0a0*/  IMAD.IADD R13, R17, 0x1, R14 ;  /* 0x00000001110d7824 */ /* 0x000fca00078e020e */
[----:B------:R-:W3:Y:S02]  /*1e0b0*/  SHFL.UP PT, R14, R13, 0x2, RZ ;  /* 0x044000000d0e7989 */ /* 0x000ee400000e00ff */
[----:B---3--:R-:W-:Y:S02]  /*1e0c0*/  SEL R14, R14, RZ, P1 ;  /* 0x000000ff0e0e7207 */ /* 0x008fe40000800000 */
[----:B------:R-:W-:-:S03]  /*1e0d0*/  ISETP.GE.U32.AND P1, PT, R7, 0x8, PT ;  /* 0x000000080700780c */ /* 0x000fc60003f26070 */
[----:B--2---:R-:W-:-:S05]  /*1e0e0*/  IMAD.IADD R3, R13, 0x1, R14 ;  /* 0x000000010d037824 */ /* 0x004fca00078e020e */
[----:B------:R-:W2:Y:S02]  /*1e0f0*/  SHFL.UP PT, R14, R3, 0x4, RZ ;  /* 0x04800000030e7989 */ /* 0x000ea400000e00ff */
[----:B--2---:R-:W-:Y:S02]  /*1e100*/  SEL R14, R14, RZ, P0 ;  /* 0x000000ff0e0e7207 */ /* 0x004fe40000000000 */
[----:B------:R-:W-:-:S03]  /*1e110*/  ISETP.GE.U32.AND P0, PT, R7, 0x10, PT ;  /* 0x000000100700780c */ /* 0x000fc60003f06070 */
[----:B------:R-:W-:-:S05]  /*1e120*/  IMAD.IADD R5, R3, 0x1, R14 ;  /* 0x0000000103057824 */ /* 0x000fca00078e020e */
[----:B------:R-:W2:Y:S02]  /*1e130*/  SHFL.UP PT, R14, R5, 0x8, RZ ;  /* 0x05000000050e7989 */ /* 0x000ea400000e00ff */
[----:B--2---:R-:W-:-:S04]  /*1e140*/  SEL R6, R14, RZ, P1 ;  /* 0x000000ff0e067207 */ /* 0x004fc80000800000 */
[----:B------:R-:W-:-:S05]  /*1e150*/  IADD3 R6, R5, R6, RZ ;  /* 0x0000000605067210 */ /* 0x000fca0007ffe0ff */
[----:B------:R-:W2:Y:S02]  /*1e160*/  SHFL.UP PT, R14, R6, 0x10, RZ ;  /* 0x06000000060e7989 */ /* 0x000ea400000e00ff */
[----:B--2---:R-:W-:-:S05]  /*1e170*/  SEL R7, R14, RZ, P0 ;  /* 0x000000ff0e077207 */ /* 0x004fca0000000000 */
[----:B0-----:R-:W-:-:S05]  /*1e180*/  IMAD.IADD R2, R6, 0x1, R7 ;  /* 0x0000000106027824 */ /* 0x001fca00078e0207 */
[----:B------:R0:W2:Y:S02]  /*1e190*/  SHFL.IDX PT, R14, R2, 0x1f, 0x1f ;  /* 0x03e01f00020e7f89 */ /* 0x0000a400000e0000 */
.L_x_9642:
[----:B------:R-:W-:Y:S02]  /*1e1a0*/  ULDC UR4, c[0x0][0xc10] ;  /* 0x0003040000047ab9 */ /* 0x000fe40000000800 */
[----:B------:R-:W-:-:S04]  /*1e1b0*/  IMAD.U32 R5, RZ, RZ, UR4 ;  /* 0x00000004ff057e24 */ /* 0x000fc8000f8e00ff */
[----:B--2---:R-:W-:-:S04]  /*1e1c0*/  IMAD R3, R14, R5, RZ ;  /* 0x000000050e037224 */ /* 0x004fc800078e02ff */
[----:B------:R-:W-:-:S05]  /*1e1d0*/  IMAD.IADD R16, R3, 0x1, R16 ;  /* 0x0000000103107824 */ /* 0x000fca00078e0210 */
[----:B------:R-:W-:-:S13]  /*1e1e0*/  ISETP.GT.AND P0, PT, R16, R4, PT ;  /* 0x000000041000720c */ /* 0x000fda0003f04270 */
[----:B------:R-:W-:Y:S05]  /*1e1f0*/  @!P0 BRA `(.L_x_9524) ;  /* 0xfffffffc00508947 */ /* 0x000fea000383ffff */
.L_x_9519:
        /* <DEDUP_REMOVED lines=8> */
.L_x_9646:
[----:B------:R-:W-:Y:S01]  /*1e280*/  ISETP.NE.AND P0, PT, R3, RZ, PT ;  /* 0x000000ff0300720c */ /* 0x000fe20003f05270 */
[----:B------:R-:W-:-:S12]  /*1e290*/  IMAD.MOV.U32 R7, RZ, RZ, RZ ;  /* 0x000000ffff077224 */ /* 0x000fd800078e00ff */
[----:B------:R-:W-:Y:S05]  /*1e2a0*/  @!P0 BRA `(.L_x_9526) ;  /* 0x0000000000108947 */ /* 0x000fea0003800000 */
[----:B------:R-:W-:Y:S01]  /*1e2b0*/  UMOV UR4, 0xffffffff ;  /* 0xffffffff00047882 */ /* 0x000fe20000000000 */
[----:B------:R-:W-:Y:S02]  /*1e2c0*/  VIADD R12, R6, 0xffffffff ;  /* 0xffffffff060c7836 */ /* 0x000fe40000000000 */
[----:B------:R-:W-:Y:S05]  /*1e2d0*/  BRA.DIV UR4, `(.L_x_9527) ;  /* 0x0000002a04207947 */ /* 0x000fea000b800000 */
[----:B------:R4:W0:Y:S02]  /*1e2e0*/  SHFL.IDX PT, R7, R2, R12, 0x1f ;  /* 0x00001f0c02077589 */ /* 0x00082400000e0000 */
.L_x_9526:
[----:B0---4-:R-:W0:Y:S01]  /*1e2f0*/  LDC.64 R2, c[0x0][0xc68] ;  /* 0x00031a00ff027b82 */ /* 0x011e220000000a00 */
[----:B------:R-:W-:-:S04]  /*1e300*/  IMAD.IADD R19, R6, 0x1, R19 ;  /* 0x0000000106137824 */ /* 0x000fc800078e0213 */
[----:B0-----:R-:W-:-:S05]  /*1e310*/  IMAD.WIDE R2, R19, 0x4, R2 ;  /* 0x0000000413027825 */ /* 0x001fca00078e0202 */
[----:B-1----:R-:W2:Y:S01]  /*1e320*/  LDG.E R9, desc[UR52][R2.64] ;  /* 0x0000003402097981 */ /* 0x002ea2000c1e1900 */
        /* <DEDUP_REMOVED lines=53> */
[----:B------:R-:W-:Y:S01]  /*1e680*/  ISETP.GE.AND P0, PT, R3, RZ, PT ;  /* 0x000000ff0300720c */ /* 0x000fe20003f06270 */
[----:B------:R-:W-:-:S12]  /*1e690*/  IMAD.IADD R3, R6, 0x1, R4 ;  /* 0x0000000106037824 */ /* 0x000fd800078e0204 */
        /* <DEDUP_REMOVED lines=8> */
.L_x_9520:
[----:B------:R-:W-:Y:S01]  /*1e720*/  UMOV UR4, URZ ;  /* 0x0000003f00047c82 */ /* 0x000fe20008000000 */
[----:B------:R-:W-:Y:S01]  /*1e730*/  UMOV UR5, URZ ;  /* 0x0000003f00057c82 */ /* 0x000fe20008000000 */
[----:B------:R-:W-:Y:S01]  /*1e740*/  ULDC UR6, c[0x0][0xc14] ;  /* 0x0003050000067ab9 */ /* 0x000fe20000000800 */
[----:B------:R-:W-:Y:S02]  /*1e750*/  IMAD.MOV.U32 R16, RZ, RZ, R4 ;  /* 0x000000ffff107224 */ /* 0x000fe400078e0004 */
[----:B------:R-:W-:Y:S02]  /*1e760*/  IMAD.U32 R17, RZ, RZ, UR4 ;  /* 0x00000004ff117e24 */ /* 0x000fe4000f8e00ff */
[----:B------:R-:W-:Y:S02]  /*1e770*/  IMAD.U32 R18, RZ, RZ, UR5 ;  /* 0x00000005ff127e24 */ /* 0x000fe4000f8e00ff */
[----:B------:R-:W-:-:S07]  /*1e780*/  IMAD.U32 R19, RZ, RZ, UR6 ;  /* 0x00000006ff137e24 */ /* 0x000fce000f8e00ff */
.L_x_9528:
        /* <DEDUP_REMOVED lines=12> */
.L_x_9429:
        /* <DEDUP_REMOVED lines=12> */
.L_x_9649:
[----:B------:R-:W-:Y:S05]  /*1e910*/  BSYNC B0 ;  /* 0x0000000000007941 */ /* 0x000fea0003800000 */
.L_x_9530:
[----:B------:R-:W-:-:S03]  /*1e920*/  UMOV UR4, 0xffffffff ;  /* 0xffffffff00047882 */ /* 0x000fc60000000000 */
[----:B------:R-:W-:Y:S05]  /*1e930*/  BRA.DIV UR4, `(.L_x_9532) ;  /* 0x0000002204c47947 */ /* 0x000fea000b800000 */
[----:B------:R-:W2:Y:S02]  /*1e940*/  S2R R2, SR_TID.X ;  /* 0x0000000000027919 */ /* 0x000ea40000002100 */
[----:B--2---:R-:W-:-:S04]  /*1e950*/  SHF.R.U32.HI R2, RZ, 0x5, R2 ;  /* 0x00000005ff027819 */ /* 0x004fc80000011602 */
[----:B------:R-:W-:-:S05]  /*1e960*/  LOP3.LUT R2, R2, 0x3, RZ, 0xc0, !PT ;  /* 0x0000000302027812 */ /* 0x000fca00078ec0ff */
[----:B------:R2:W3:Y:S02]  /*1e970*/  SHFL.IDX PT, R14, R2, RZ, 0x1f ;  /* 0x00001fff020e7589 */ /* 0x0004e400000e0000 */
.L_x_9652:
[----:B---3--:R-:W-:-:S13]  /*1e980*/  ISETP.NE.AND P0, PT, R14, RZ, PT ;  /* 0x000000ff0e00720c */ /* 0x008fda0003f05270 */
[----:B------:R-:W-:Y:S05]  /*1e990*/  @P0 BRA `(.L_x_9208) ;  /* 0x0000000000940947 */ /* 0x000fea0003800000 */
[----:B------:R-:W-:-:S03]  /*1e9a0*/  UMOV UR4, 0xffffffff ;  /* 0xffffffff00047882 */ /* 0x000fc60000000000 */
[----:B------:R-:W-:Y:S05]  /*1e9b0*/  BRA.DIV UR4, `(.L_x_9533) ;  /* 0x0000002204d87947 */ /* 0x000fea000b800000 */
[----:B------:R-:W-:-:S13]  /*1e9c0*/  ELECT P6, URZ, PT ;  /* 0x00000000003f782f */ /* 0x000fda00038c0000 */
.L_x_9655:
[----:B------:R-:W-:Y:S05]  /*1e9d0*/  @!P6 BRA `(.L_x_9208) ;  /* 0x000000000084e947 */ /* 0x000fea0003800000 */
[----:B--2---:R-:W2:Y:S02]  /*1e9e0*/  LDL.LU R2, [R1+0x2c] ;  /* 0x00002c0001027983 */ /* 0x004ea40000300800 */
[----:B--2---:R-:W-:-:S04]  /*1e9f0*/  LOP3.LUT R2, R2, 0x2, RZ, 0xfc, !PT ;  /* 0x0000000202027812 */ /* 0x004fc800078efcff */
[----:B------:R-:W-:-:S13]  /*1ea00*/  ISETP.NE.AND P2, PT, R2, 0x3, PT ;  /* 0x000000030200780c */ /* 0x000fda0003f45270 */
[----:B------:R-:W-:Y:S05]  /*1ea10*/  @!P2 BRA `(.L_x_9534) ;  /* 0x000000000004a947 */ /* 0x000fea0003800000 */
[----:B------:R-:W-:Y:S01]  /*1ea20*/  BPT.TRAP 0x1 ;  /* 0x000000040000795c */ /* 0x000fe20000300000 */
.L_x_9534:
        /* <DEDUP_REMOVED lines=14> */
.L_x_9656:
[----:B------:R-:W2:Y:S02]  /*1eb10*/  SYNCS.PHASECHK.TRANS64.TRYWAIT P0, [R7+URZ], R2 ;  /* 0x00000002070075a7 */ /* 0x000ea4000800017f */
[----:B--2---:R-:W-:Y:S05]  /*1eb20*/  @!P0 BRA `(.L_x_9536) ;  /* 0x0000002000b08947 */ /* 0x004fea0003800000 */
.L_x_9657:
[----:B------:R-:W-:Y:S05]  /*1eb30*/  @!P2 BRA `(.L_x_9537) ;  /* 0x000000000004a947 */ /* 0x000fea0003800000 */
[----:B------:R-:W-:Y:S01]  /*1eb40*/  BPT.TRAP 0x1 ;  /* 0x000000040000795c */ /* 0x000fe20000300000 */
.L_x_9537:
[----:B------:R-:W3:Y:S01]  /*1eb50*/  LDL.LU R4, [R1] ;  /* 0x0000000001047983 */ /* 0x000ee20000300800 */
[----:B------:R-:W-:-:S04]  /*1eb60*/  VIADD R0, R0, 0x22860 ;  /* 0x0002286000007836 */ /* 0x000fc80000000000 */
[----:B---3--:R-:W-:-:S04]  /*1eb70*/  IMAD R4, R4, 0x8, R0 ;  /* 0x0000000804047824 */ /* 0x008fc800078e0200 */
[----:B------:R-:W3:Y:S02]  /*1eb80*/  SYNCS.PHASECHK.TRANS64.TRYWAIT P0, [R4+URZ], R5 ;  /* 0x00000005040075a7 */ /* 0x000ee4000800017f */
[----:B---3--:R-:W-:Y:S05]  /*1eb90*/  @!P0 BRA `(.L_x_9538) ;  /* 0x0000002000a88947 */ /* 0x008fea0003800000 */
.L_x_9658:
[----:B------:R-:W-:-:S07]  /*1eba0*/  IMAD R3, R3, 0x8, R0 ;  /* 0x0000000803037824 */ /* 0x000fce00078e0200 */
.L_x_9539:
[----:B----4-:R4:W0:Y:S02]  /*1ebb0*/  SYNCS.PHASECHK.TRANS64.TRYWAIT P0, [R3+URZ], R2 ;  /* 0x00000002030075a7 */ /* 0x010824000800017f */
[----:B0-----:R-:W-:Y:S05]  /*1ebc0*/  @!P0 NANOSLEEP.SYNCS 0x989680 ;  /* 0x009896800000895d */ /* 0x001fea0003900000 */
[----:B------:R-:W0:Y:S02]  /*1ebd0*/  @!P0 SYNCS.PHASECHK.TRANS64 P0, [R3+URZ], R2 ;  /* 0x00000002030085a7 */ /* 0x000e24000800007f */
[----:B0-----:R-:W-:Y:S05]  /*1ebe0*/  @!P0 BRA `(.L_x_9539) ;  /* 0xfffffffc00f08947 */ /* 0x001fea000383ffff */
.L_x_9208:
[----:B------:R-:W-:Y:S05]  /*1ebf0*/  BSYNC B7 ;  /* 0x0000000000077941 */ /* 0x000fea0003800000 */
.L_x_9205:
[----:B------:R-:W-:Y:S05]  /*1ec00*/  EXIT ;  /* 0x000000000000794d */ /* 0x000fea0003800000 */
.L_x_9234:
[----:B0-----:R0:W1:Y:S02]  /*1ec10*/  SYNCS.PHASECHK.TRANS64.TRYWAIT P6, [R90+URZ+0x22890], R111 ;  /* 0x0228906f5a0075a7 */ /* 0x00106400080c017f */
[----:B-1----:R-:W-:Y:S05]  /*1ec20*/  @!P6 NANOSLEEP.SYNCS 0x989680 ;  /* 0x009896800000e95d */ /* 0x002fea0003900000 */
[----:B------:R-:W1:Y:S02]  /*1ec30*/  @!P6 SYNCS.PHASECHK.TRANS64 P6, [R90+URZ+0x22890], R111 ;  /* 0x0228906f5a00e5a7 */ /* 0x000e6400080c007f */
[----:B-1----:R-:W-:Y:S05]  /*1ec40*/  @!P6 BRA `(.L_x_9234) ;  /* 0xfffffffc00f0e947 */ /* 0x002fea000383ffff */
[----:B------:R-:W-:Y:S05]  /*1ec50*/  BRA `(.L_x_9540) ;  /* 0xfffffe4000787947 */ /* 0x000fea000383ffff */
.L_x_9252:
[----:B0-----:R0:W1:Y:S02]  /*1ec60*/  SYNCS.PHASECHK.TRANS64.TRYWAIT P5, [R90+URZ+0x22890], R111 ;  /* 0x0228906f5a0075a7 */ /* 0x00106400080a017f */
[----:B-1----:R-:W-:Y:S05]  /*1ec70*/  @!P5 NANOSLEEP.SYNCS 0x989680 ;  /* 0x009896800000d95d */ /* 0x002fea0003900000 */
[----:B------:R-:W1:Y:S02]  /*1ec80*/  @!P5 SYNCS.PHASECHK.TRANS64 P5, [R90+URZ+0x22890], R111 ;  /* 0x0228906f5a00d5a7 */ /* 0x000e6400080a007f */
[----:B-1----:R-:W-:Y:S05]  /*1ec90*/  @!P5 BRA `(.L_x_9252) ;  /* 0xfffffffc00f0d947 */ /* 0x002fea000383ffff */
[----:B------:R-:W-:Y:S05]  /*1eca0*/  BRA `(.L_x_9541) ;  /* 0xfffffe5000c87947 */ /* 0x000fea000383ffff */
.L_x_9261:
[----:B0-----:R0:W1:Y:S02]  /*1ecb0*/  SYNCS.PHASECHK.TRANS64.TRYWAIT P4, [R90+URZ+0x22890], R111 ;  /* 0x0228906f5a0075a7 */ /* 0x001064000808017f */
[----:B-1----:R-:W-:Y:S05]  /*1ecc0*/  @!P4 NANOSLEEP.SYNCS 0x989680 ;  /* 0x009896800000c95d */ /* 0x002fea0003900000 */
[----:B------:R-:W1:Y:S02]  /*1ecd0*/  @!P4 SYNCS.PHASECHK.TRANS64 P4, [R90+URZ+0x22890], R111 ;  /* 0x0228906f5a00c5a7 */ /* 0x000e64000808007f */
[----:B-1----:R-:W-:Y:S05]  /*1ece0*/  @!P4 BRA `(.L_x_9261) ;  /* 0xfffffffc00f0c947 */ /* 0x002fea000383ffff */
[----:B------:R-:W-:Y:S05]  /*1ecf0*/  BRA `(.L_x_9542) ;  /* 0xfffffe6000a47947 */ /* 0x000fea000383ffff */
.L_x_9267:
[----:B--2---:R2:W3:Y:S02]  /*1ed00*/  SYNCS.PHASECHK.TRANS64.TRYWAIT P3, [R90+URZ+0x228b0], R111 ;  /* 0x0228b06f5a0075a7 */ /* 0x0044e4000806017f */
[----:B---3--:R-:W-:Y:S05]  /*1ed10*/  @!P3 NANOSLEEP.SYNCS 0x989680 ;  /* 0x009896800000b95d */ /* 0x008fea0003900000 */
[----:B------:R-:W3:Y:S02]  /*1ed20*/  @!P3 SYNCS.PHASECHK.TRANS64 P3, [R90+URZ+0x228b0], R111 ;  /* 0x0228b06f5a00b5a7 */ /* 0x000ee4000806007f */
[----:B---3--:R-:W-:Y:S05]  /*1ed30*/  @!P3 BRA `(.L_x_9267) ;  /* 0xfffffffc00f0b947 */ /* 0x008fea000383ffff */
[----:B------:R-:W-:Y:S05]  /*1ed40*/  BRA `(.L_x_9543) ;  /* 0xfffffe6400347947 */ /* 0x000fea000383ffff */
.L_x_9283:
[----:B------:R-:W1:Y:S01]  /*1ed50*/  S2R R9, SR_TID.X ;  /* 0x0000000000097919 */ /* 0x000e620000002100 */
[----:B------:R-:W-:Y:S01]  /*1ed60*/  BSSY B0, `(.L_x_9544) ;  /* 0x000000c000007945 */ /* 0x000fe20003800000 */
[----:B------:R-:W-:Y:S01]  /*1ed70*/  IMAD.MOV.U32 R12, RZ, RZ, RZ ;  /* 0x000000ffff0c7224 */ /* 0x000fe200078e00ff */
[----:B------:R-:W-:Y:S01]  /*1ed80*/  MOV R15, 0xffffffff ;  /* 0xffffffff000f7802 */ /* 0x000fe20000000f00 */
[----:B------:R-:W-:Y:S02]  /*1ed90*/  IMAD.MOV.U32 R11, RZ, RZ, 0x1f ;  /* 0x0000001fff0b7424 */ /* 0x000fe400078e00ff */
[----:B-1----:R-:W-:-:S05]  /*1eda0*/  VIADD R9, R9, 0xffffff80 ;  /* 0xffffff8009097836 */ /* 0x002fca0000000000 */
[----:B------:R-:W-:-:S04]  /*1edb0*/  SHF.R.S32.HI R8, RZ, 0x1f, R9 ;  /* 0x0000001fff087819 */ /* 0x000fc80000011409 */
[----:B------:R-:W-:-:S04]  /*1edc0*/  LEA.HI R8, R8, R9, RZ, 0x7 ;  /* 0x0000000908087211 */ /* 0x000fc800078f38ff */
[----:B------:R-:W-:-:S05]  /*1edd0*/  SHF.R.S32.HI R8, RZ, 0x7, R8 ;  /* 0x00000007ff087819 */ /* 0x000fca0000011408 */
[----:B------:R-:W-:-:S07]  /*1ede0*/  IMAD.MOV.U32 R13, RZ, RZ, R8 ;  /* 0x000000ffff0d7224 */ /* 0x000fce00078e0008 */
[----:B0----5:R-:W-:Y:S05]  /*1edf0*/  WARPSYNC.COLLECTIVE R15, `(.L_x_9545) ;  /* 0x000000000f087348 */ /* 0x021fea0003c00000 */
[----:B------:R1:W2:Y:S02]  /*1ee00*/  SHFL.IDX P6, R14, R13, R12, R11 ;  /* 0x0000000c0d0e7389 */ /* 0x0002a400000c000b */
[----:B012--5:R-:W-:Y:S01]  /*1ee10*/  ENDCOLLECTIVE ;  /* 0x000000000000791b */ /* 0x027fe20003800000 */
.L_x_9545:
[----:B------:R-:W-:Y:S05]  /*1ee20*/  BSYNC B0 ;  /* 0x0000000000007941 */ /* 0x000fea0003800000 */
.L_x_9544:
[----:B------:R-:W-:Y:S05]  /*1ee30*/  BRA `(.L_x_9546) ;  /* 0xfffffe7000a07947 */ /* 0x000fea000383ffff */
.L_x_9299:
        /* <DEDUP_REMOVED lines=8> */
.L_x_9548:
[----:B------:R-:W-:Y:S05]  /*1eec0*/  BSYNC B1 ;  /* 0x0000000000017941 */ /* 0x000fea0003800000 */
.L_x_9547:
[----:B------:R-:W-:Y:S05]  /*1eed0*/  BRA `(.L_x_9549) ;  /* 0xfffffe7c00e47947 */ /* 0x000fea000383ffff */
.L_x_9300:
        /* <DEDUP_REMOVED lines=8> */
.L_x_9551:
[----:B------:R-:W-:Y:S05]  /*1ef60*/  BSYNC B1 ;  /* 0x0000000000017941 */ /* 0x000fea0003800000 */
.L_x_9550:
[----:B------:R-:W-:Y:S05]  /*1ef70*/  BRA `(.L_x_9552) ;  /* 0xfffffe7c00c47947 */ /* 0x000fea000383ffff */
.L_x_9301:
        /* <DEDUP_REMOVED lines=8> */
.L_x_9554:
[----:B------:R-:W-:Y:S05]  /*1f000*/  BSYNC B1 ;  /* 0x0000000000017941 */ /* 0x000fea0003800000 */
.L_x_9553:
[----:B------:R-:W-:Y:S05]  /*1f010*/  BRA `(.L_x_9555) ;  /* 0xfffffe7c00a47947 */ /* 0x000fea000383ffff */
.L_x_9302:
        /* <DEDUP_REMOVED lines=8> */
.L_x_9557:
[----:B------:R-:W-:Y:S05]  /*1f0a0*/  BSYNC B1 ;  /* 0x0000000000017941 */ /* 0x000fea0003800000 */
.L_x_9556:
[----:B------:R-:W-:Y:S05]  /*1f0b0*/  BRA `(.L_x_9558) ;  /* 0xfffffe7c00847947 */ /* 0x000fea000383ffff */
.L_x_9303:
[----:B------:R-:W-:Y:S01]  /*1f0c0*/  BSSY B1, `(.L_x_9559) ;  /* 0x0000008000017945 */ /* 0x000fe20003800000 */
[----:B------:R-:W-:Y:S02]  /*1f0d0*/  IMAD.MOV.U32 R13, RZ, RZ, R5 ;  /* 0x000000ffff0d7224 */ /* 0x000fe400078e0005 */
[----:B------:R-:W-:Y:S02]  /*1f0e0*/  IMAD.MOV.U32 R12, RZ, RZ, 0x1 ;  /* 0x00000001ff0c7424 */ /* 0x000fe400078e00ff */
[----:B------:R-:W-:Y:S02]  /*1f0f0*/  IMAD.MOV.U32 R11, RZ, RZ, 0x1c1f ;  /* 0x00001c1fff0b7424 */ /* 0x000fe400078e00ff */
[----:B------:R-:W-:-:S07]  /*1f100*/  IMAD.MOV.U32 R15, RZ, RZ, -0x1 ;  /* 0xffffffffff0f7424 */ /* 0x000fce00078e00ff */
[----:B0----5:R-:W-:Y:S05]  /*1f110*/  WARPSYNC.COLLECTIVE R15, `(.L_x_9560) ;  /* 0x000000000f087348 */ /* 0x021fea0003c00000 */
[----:B------:R1:W2:Y:S02]  /*1f120*/  SHFL.IDX P6, R14, R13, R12, R11 ;  /* 0x0000000c0d0e7389 */ /* 0x0002a400000c000b */
[----:B012--5:R-:W-:Y:S01]  /*1f130*/  ENDCOLLECTIVE ;  /* 0x000000000000791b */ /* 0x027fe20003800000 */
.L_x_9560:
[----:B------:R-:W-:Y:S05]  /*1f140*/  BSYNC B1 ;  /* 0x0000000000017941 */ /* 0x000fea0003800000 */
.L_x_9559:
[----:B------:R-:W-:Y:S05]  /*1f150*/  BRA `(.L_x_9561) ;  /* 0xfffffe7c00647947 */ /* 0x000fea000383ffff */
.L_x_9304:
[----:B------:R-:W-:Y:S01]  /*1f160*/  BSSY B1, `(.L_x_9562) ;  /* 0x0000008000017945 */ /* 0x000fe20003800000 */
[----:B------:R-:W-:Y:S01]  /*1f170*/  IMAD.MOV.U32 R13, RZ, RZ, R4 ;  /* 0x000000ffff0d7224 */ /* 0x000fe200078e0004 */
[----:B------:R-:W-:Y:S01]  /*1f180*/  MOV R15, 0xffffffff ;  /* 0xffffffff000f7802 */ /* 0x000fe20000000f00 */
[----:B------:R-:W-:Y:S02]  /*1f190*/  IMAD.MOV.U32 R12, RZ, RZ, 0x1 ;  /* 0x00000001ff0c7424 */ /* 0x000fe400078e00ff */
[----:B------:R-:W-:-:S07]  /*1f1a0*/  IMAD.MOV.U32 R11, RZ, RZ, 0x1c1f ;  /* 0x00001c1fff0b7424 */ /* 0x000fce00078e00ff */
[----:B0----5:R-:W-:Y:S05]  /*1f1b0*/  WARPSYNC.COLLECTIVE R15, `(.L_x_9563) ;  /* 0x000000000f087348 */ /* 0x021fea0003c00000 */
[----:B------:R1:W2:Y:S02]  /*1f1c0*/  SHFL.IDX P6, R14, R13, R12, R11 ;  /* 0x0000000c0d0e7389 */ /* 0x0002a400000c000b */
[----:B012--5:R-:W-:Y:S01]  /*1f1d0*/  ENDCOLLECTIVE ;  /* 0x000000000000791b */ /* 0x027fe20003800000 */
.L_x_9563:
[----:B------:R-:W-:Y:S05]  /*1f1e0*/  BSYNC B1 ;  /* 0x0000000000017941 */ /* 0x000fea0003800000 */
.L_x_9562:
[----:B------:R-:W-:Y:S05]  /*1f1f0*/  BRA `(.L_x_9564) ;  /* 0xfffffe7c00447947 */ /* 0x000fea000383ffff */
.L_x_9305:
        /* <DEDUP_REMOVED lines=8> */
.L_x_9566:
[----:B------:R-:W-:Y:S05]  /*1f280*/  BSYNC B1 ;  /* 0x0000000000017941 */ /* 0x000fea0003800000 */
.L_x_9565:
[----:B------:R-:W-:Y:S05]  /*1f290*/  BRA `(.L_x_9567) ;  /* 0xfffffe7c00247947 */ /* 0x000fea000383ffff */
.L_x_9306:
        /* <DEDUP_REMOVED lines=8> */
.L_x_9569:
[----:B------:R-:W-:Y:S05]  /*1f320*/  BSYNC B1 ;  /* 0x0000000000017941 */ /* 0x000fea0003800000 */
.L_x_9568:
[----:B------:R-:W-:Y:S05]  /*1f330*/  BRA `(.L_x_9570) ;  /* 0xfffffe7c00047947 */ /* 0x000fea000383ffff */
.L_x_9308:
[----:B-1----:R1:W2:Y:S02]  /*1f340*/  SYNCS.PHASECHK.TRANS64.TRYWAIT P2, [R17+URZ+0x22800], R6 ;  /* 0x02280006110075a7 */ /* 0x0022a4000804017f */
[----:B--2---:R-:W-:Y:S05]  /*1f350*/  @!P2 NANOSLEEP.SYNCS 0x989680 ;  /* 0x009896800000a95d */ /* 0x004fea0003900000 */
[----:B------:R-:W2:Y:S02]  /*1f360*/  @!P2 SYNCS.PHASECHK.TRANS64 P2, [R17+URZ+0x22800], R6 ;  /* 0x022800061100a5a7 */ /* 0x000ea4000804007f */
[----:B--2---:R-:W-:Y:S05]  /*1f370*/  @!P2 BRA `(.L_x_9308) ;  /* 0xfffffffc00f0a947 */ /* 0x004fea000383ffff */
[----:B------:R-:W-:Y:S05]  /*1f380*/  BRA `(.L_x_9571) ;  /* 0xfffffe7c007c7947 */ /* 0x000fea000383ffff */
.L_x_9316:
        /* <DEDUP_REMOVED lines=8> */
.L_x_9573:
[----:B------:R-:W-:Y:S05]  /*1f410*/  BSYNC B1 ;  /* 0x0000000000017941 */ /* 0x000fea0003800000 */
.L_x_9572:
[----:B------:R-:W-:Y:S05]  /*1f420*/  BRA `(.L_x_9574) ;  /* 0xfffffe8c00507947 */ /* 0x000fea000383ffff */
.L_x_9317:
        /* <DEDUP_REMOVED lines=8> */
.L_x_9576:
[----:B------:R-:W-:Y:S05]  /*1f4b0*/  BSYNC B1 ;  /* 0x0000000000017941 */ /* 0x000fea0003800000 */
.L_x_9575:
[----:B------:R-:W-:Y:S05]  /*1f4c0*/  BRA `(.L_x_9577) ;  /* 0xfffffe8c00307947 */ /* 0x000fea000383ffff */
.L_x_9318:
        /* <DEDUP_REMOVED lines=8> */
.L_x_9579:
[----:B------:R-:W-:Y:S05]  /*1f550*/  BSYNC B1 ;  /* 0x0000000000017941 */ /* 0x000fea0003800000 */
.L_x_9578:
[----:B------:R-:W-:Y:S05]  /*1f560*/  BRA `(.L_x_9580) ;  /* 0xfffffe8c00107947 */ /* 0x000fea000383ffff */
.L_x_9319:
        /* <DEDUP_REMOVED lines=8> */
.L_x_9582:
[----:B------:R-:W-:Y:S05]  /*1f5f0*/  BSYNC B1 ;  /* 0x0000000000017941 */ /* 0x000fea0003800000 */
.L_x_9581:
[----:B------:R-:W-:Y:S05]  /*1f600*/  BRA `(.L_x_9583) ;  /* 0xfffffe8800f07947 */ /* 0x000fea000383ffff */
.L_x_9320:
        /* <DEDUP_REMOVED lines=8> */
.L_x_9585:
[----:B------:R-:W-:Y:S05]  /*1f690*/  BSYNC B1 ;  /* 0x0000000000017941 */ /* 0x000fea0003800000 */
.L_x_9584:
[----:B------:R-:W-:Y:S05]  /*1f6a0*/  BRA `(.L_x_9586) ;  /* 0xfffffe8800d07947 */ /* 0x000fea000383ffff */
.L_x_9321:
        /* <DEDUP_REMOVED lines=8> */
.L_x_9588:
[----:B------:R-:W-:Y:S05]  /*1f730*/  BSYNC B1 ;  /* 0x0000000000017941 */ /* 0x000fea0003800000 */
.L_x_9587:
[----:B------:R-:W-:Y:S05]  /*1f740*/  BRA `(.L_x_9589) ;  /* 0xfffffe8800b47947 */ /* 0x000fea000383ffff */
.L_x_9322:
        /* <DEDUP_REMOVED lines=8> */
.L_x_9591:
[----:B------:R-:W-:Y:S05]  /*1f7d0*/  BSYNC B1 ;  /* 0x0000000000017941 */ /* 0x000fea0003800000 */
.L_x_9590:
[----:B------:R-:W-:Y:S05]  /*1f7e0*/  BRA `(.L_x_9592) ;  /* 0xfffffe8800987947 */ /* 0x000fea000383ffff */
.L_x_9323:
        /* <DEDUP_REMOVED lines=8> */
.L_x_9594:
[----:B------:R-:W-:Y:S05]  /*1f870*/  BSYNC B1 ;  /* 0x0000000000017941 */ /* 0x000fea0003800000 */
.L_x_9593:
[----:B------:R-:W-:Y:S05]  /*1f880*/  BRA `(.L_x_9595) ;  /* 0xfffffe88007c7947 */ /* 0x000fea000383ffff */
.L_x_9325:
[----:B-1----:R1:W2:Y:S02]  /*1f890*/  SYNCS.PHASECHK.TRANS64.TRYWAIT P2, [R17+URZ+0x22800], R4 ;  /* 0x02280004110075a7 */ /* 0x0022a4000804017f */
[----:B--2---:R-:W-:Y:S05]  /*1f8a0*/  @!P2 NANOSLEEP.SYNCS 0x989680 ;  /* 0x009896800000a95d */ /* 0x004fea0003900000 */
[----:B------:R-:W2:Y:S02]  /*1f8b0*/  @!P2 SYNCS.PHASECHK.TRANS64 P2, [R17+URZ+0x22800], R4 ;  /* 0x022800041100a5a7 */ /* 0x000ea4000804007f */
[----:B--2---:R-:W-:Y:S05]  /*1f8c0*/  @!P2 BRA `(.L_x_9325) ;  /* 0xfffffffc00f0a947 */ /* 0x004fea000383ffff */
[----:B------:R-:W-:Y:S05]  /*1f8d0*/  BRA `(.L_x_9596) ;  /* 0xfffffe8800d87947 */ /* 0x000fea000383ffff */
.L_x_9331:
[----:B---3--:R3:W4:Y:S02]  /*1f8e0*/  SYNCS.PHASECHK.TRANS64.TRYWAIT P2, [R5+URZ+0x22830], R20 ;  /* 0x02283014050075a7 */ /* 0x008724000804017f */
[----:B----4-:R-:W-:Y:S05]  /*1f8f0*/  @!P2 NANOSLEEP.SYNCS 0x989680 ;  /* 0x009896800000a95d */ /* 0x010fea0003900000 */
[----:B------:R-:W4:Y:S02]  /*1f900*/  @!P2 SYNCS.PHASECHK.TRANS64 P2, [R5+URZ+0x22830], R20 ;  /* 0x022830140500a5a7 */ /* 0x000f24000804007f */
[----:B----4-:R-:W-:Y:S05]  /*1f910*/  @!P2 BRA `(.L_x_9331) ;  /* 0xfffffffc00f0a947 */ /* 0x010fea000383ffff */
[----:B------:R-:W-:Y:S05]  /*1f920*/  BRA `(.L_x_9330) ;  /* 0xfffffe9800407947 */ /* 0x000fea000383ffff */
.L_x_9344:
[----:B-1----:R1:W2:Y:S02]  /*1f930*/  SYNCS.PHASECHK.TRANS64.TRYWAIT P2, [R5+URZ+0x22850], R20 ;  /* 0x02285014050075a7 */ /* 0x0022a4000804017f */
[----:B--2---:R-:W-:Y:S05]  /*1f940*/  @!P2 NANOSLEEP.SYNCS 0x989680 ;  /* 0x009896800000a95d */ /* 0x004fea0003900000 */
[----:B------:R-:W2:Y:S02]  /*1f950*/  @!P2 SYNCS.PHASECHK.TRANS64 P2, [R5+URZ+0x22850], R20 ;  /* 0x022850140500a5a7 */ /* 0x000ea4000804007f */
[----:B--2---:R-:W-:Y:S05]  /*1f960*/  @!P2 BRA `(.L_x_9344) ;  /* 0xfffffffc00f0a947 */ /* 0x004fea000383ffff */
[----:B------:R-:W-:Y:S05]  /*1f970*/  BRA `(.L_x_9343) ;  /* 0xfffffec000747947 */ /* 0x000fea000383ffff */
.L_x_9353:
[----:B-1----:R1:W2:Y:S02]  /*1f980*/  SYNCS.PHASECHK.TRANS64.TRYWAIT P2, [R210+URZ+0x22830], R207 ;  /* 0x022830cfd20075a7 */ /* 0x0022a4000804017f */
[----:B--2---:R-:W-:Y:S05]  /*1f990*/  @!P2 NANOSLEEP.SYNCS 0x989680 ;  /* 0x009896800000a95d */ /* 0x004fea0003900000 */
[----:B------:R-:W2:Y:S02]  /*1f9a0*/  @!P2 SYNCS.PHASECHK.TRANS64 P2, [R210+URZ+0x22830], R207 ;  /* 0x022830cfd200a5a7 */ /* 0x000ea4000804007f */
[----:B--2---:R-:W-:Y:S05]  /*1f9b0*/  @!P2 BRA `(.L_x_9353) ;  /* 0xfffffffc00f0a947 */ /* 0x004fea000383ffff */
[----:B------:R-:W-:Y:S05]  /*1f9c0*/  BRA `(.L_x_9352) ;  /* 0xfffffec800307947 */ /* 0x000fea000383ffff */
.L_x_9366:
[----:B-1----:R1:W2:Y:S02]  /*1f9d0*/  SYNCS.PHASECHK.TRANS64.TRYWAIT P2, [R210+URZ+0x22850], R207 ;  /* 0x022850cfd20075a7 */ /* 0x0022a4000804017f */
[----:B--2---:R-:W-:Y:S05]  /*1f9e0*/  @!P2 NANOSLEEP.SYNCS 0x989680 ;  /* 0x009896800000a95d */ /* 0x004fea0003900000 */
[----:B------:R-:W2:Y:S02]  /*1f9f0*/  @!P2 SYNCS.PHASECHK.TRANS64 P2, [R210+URZ+0x22850], R207 ;  /* 0x022850cfd200a5a7 */ /* 0x000ea4000804007f */
[----:B--2---:R-:W-:Y:S05]  /*1fa00*/  @!P2 BRA `(.L_x_9366) ;  /* 0xfffffffc00f0a947 */ /* 0x004fea000383ffff */
[----:B------:R-:W-:Y:S05]  /*1fa10*/  BRA `(.L_x_9365) ;  /* 0xfffffef800a07947 */ /* 0x000fea000383ffff */
.L_x_9376:
[----:B--2---:R2:W3:Y:S02]  /*1fa20*/  SYNCS.PHASECHK.TRANS64.TRYWAIT P3, [R5+URZ+0x22830], R208 ;  /* 0x022830d0050075a7 */ /* 0x0044e4000806017f */
[----:B---3--:R-:W-:Y:S05]  /*1fa30*/  @!P3 NANOSLEEP.SYNCS 0x989680 ;  /* 0x009896800000b95d */ /* 0x008fea0003900000 */
[----:B------:R-:W3:Y:S02]  /*1fa40*/  @!P3 SYNCS.PHASECHK.TRANS64 P3, [R5+URZ+0x22830], R208 ;  /* 0x022830d00500b5a7 */ /* 0x000ee4000806007f */
[----:B---3--:R-:W-:Y:S05]  /*1fa50*/  @!P3 BRA `(.L_x_9376) ;  /* 0xfffffffc00f0b947 */ /* 0x008fea000383ffff */
[----:B------:R-:W-:Y:S05]  /*1fa60*/  BRA `(.L_x_9375) ;  /* 0xffffff00006c7947 */ /* 0x000fea000383ffff */
.L_x_9381:
[----:B-1----:R1:W2:Y:S02]  /*1fa70*/  SYNCS.PHASECHK.TRANS64.TRYWAIT P3, [R5+URZ+0x22850], R208 ;  /* 0x022850d0050075a7 */ /* 0x0022a4000806017f */
[----:B--2---:R-:W-:Y:S05]  /*1fa80*/  @!P3 NANOSLEEP.SYNCS 0x989680 ;  /* 0x009896800000b95d */ /* 0x004fea0003900000 */
[----:B------:R-:W2:Y:S02]  /*1fa90*/  @!P3 SYNCS.PHASECHK.TRANS64 P3, [R5+URZ+0x22850], R208 ;  /* 0x022850d00500b5a7 */ /* 0x000ea4000806007f */
[----:B--2---:R-:W-:Y:S05]  /*1faa0*/  @!P3 BRA `(.L_x_9381) ;  /* 0xfffffffc00f0b947 */ /* 0x004fea000383ffff */
[----:B------:R-:W-:Y:S05]  /*1fab0*/  BRA `(.L_x_9380) ;  /* 0xffffff2000487947 */ /* 0x000fea000383ffff */
.L_x_9387:
[----:B--2---:R2:W3:Y:S02]  /*1fac0*/  SYNCS.PHASECHK.TRANS64.TRYWAIT P2, [R208+URZ+0x22830], R209 ;  /* 0x022830d1d00075a7 */ /* 0x0044e4000804017f */
[----:B---3--:R-:W-:Y:S05]  /*1fad0*/  @!P2 NANOSLEEP.SYNCS 0x989680 ;  /* 0x009896800000a95d */ /* 0x008fea0003900000 */
[----:B------:R-:W3:Y:S02]  /*1fae0*/  @!P2 SYNCS.PHASECHK.TRANS64 P2, [R208+URZ+0x22830], R209 ;  /* 0x022830d1d000a5a7 */ /* 0x000ee4000804007f */
[----:B---3--:R-:W-:Y:S05]  /*1faf0*/  @!P2 BRA `(.L_x_9387) ;  /* 0xfffffffc00f0a947 */ /* 0x008fea000383ffff */
[----:B------:R-:W-:Y:S05]  /*1fb00*/  BRA `(.L_x_9386) ;  /* 0xffffff2400807947 */ /* 0x000fea000383ffff */
.L_x_9400:
[----:B-1----:R1:W2:Y:S02]  /*1fb10*/  SYNCS.PHASECHK.TRANS64.TRYWAIT P2, [R208+URZ+0x22850], R209 ;  /* 0x022850d1d00075a7 */ /* 0x0022a4000804017f */
[----:B--2---:R-:W-:Y:S05]  /*1fb20*/  @!P2 NANOSLEEP.SYNCS 0x989680 ;  /* 0x009896800000a95d */ /* 0x004fea0003900000 */
[----:B------:R-:W2:Y:S02]  /*1fb30*/  @!P2 SYNCS.PHASECHK.TRANS64 P2, [R208+URZ+0x22850], R209 ;  /* 0x022850d1d000a5a7 */ /* 0x000ea4000804007f */
[----:B--2---:R-:W-:Y:S05]  /*1fb40*/  @!P2 BRA `(.L_x_9400) ;  /* 0xfffffffc00f0a947 */ /* 0x004fea000383ffff */
[----:B------:R-:W-:Y:S05]  /*1fb50*/  BRA `(.L_x_9399) ;  /* 0xffffff5400f47947 */ /* 0x000fea000383ffff */
.L_x_9443:
[----:B------:R-:W1:Y:S01]  /*1fb60*/  S2R R11, SR_TID.X ;  /* 0x00000000000b7919 */ /* 0x000e620000002100 */
[----:B------:R-:W-:Y:S01]  /*1fb70*/  BSSY B1, `(.L_x_9597) ;  /* 0x000000a000017945 */ /* 0x000fe20003800000 */
[----:B------:R-:W-:Y:S02]  /*1fb80*/  IMAD.MOV.U32 R12, RZ, RZ, RZ ;  /* 0x000000ffff0c7224 */ /* 0x000fe400078e00ff */
[----:B------:R-:W-:Y:S01]  /*1fb90*/  IMAD.MOV.U32 R15, RZ, RZ, -0x1 ;  /* 0xffffffffff0f7424 */ /* 0x000fe200078e00ff */
[----:B-1----:R-:W-:-:S04]  /*1fba0*/  SHF.R.U32.HI R11, RZ, 0x5, R11 ;  /* 0x00000005ff0b7819 */ /* 0x002fc8000001160b */
[----:B------:R-:W-:-:S05]  /*1fbb0*/  LOP3.LUT R11, R11, 0x3, RZ, 0xc0, !PT ;  /* 0x000000030b0b7812 */ /* 0x000fca00078ec0ff */
[----:B0-----:R-:W-:Y:S02]  /*1fbc0*/  IMAD.MOV.U32 R13, RZ, RZ, R11 ;  /* 0x000000ffff0d7224 */ /* 0x001fe400078e000b */
[----:B------:R-:W-:-:S07]  /*1fbd0*/  IMAD.MOV.U32 R11, RZ, RZ, 0x1f ;  /* 0x0000001fff0b7424 */ /* 0x000fce00078e00ff */
[----:B------:R-:W-:Y:S05]  /*1fbe0*/  WARPSYNC.COLLECTIVE R15, `(.L_x_9598) ;  /* 0x000000000f087348 */ /* 0x000fea0003c00000 */
[----:B------:R0:W1:Y:S02]  /*1fbf0*/  SHFL.IDX P6, R14, R13, R12, R11 ;  /* 0x0000000c0d0e7389 */ /* 0x00006400000c000b */
[----:B01----:R-:W-:Y:S01]  /*1fc00*/  ENDCOLLECTIVE ;  /* 0x000000000000791b */ /* 0x003fe20003800000 */
.L_x_9598:
[----:B------:R-:W-:Y:S05]  /*1fc10*/  BSYNC B1 ;  /* 0x0000000000017941 */ /* 0x000fea0003800000 */
.L_x_9597:
[----:B------:R-:W-:Y:S05]  /*1fc20*/  BRA `(.L_x_9599) ;  /* 0xffffffa4005c7947 */ /* 0x000fea000383ffff */
.L_x_9444:
[----:B------:R-:W-:Y:S01]  /*1fc30*/  BSSY B1, `(.L_x_9600) ;  /* 0x0000006000017945 */ /* 0x000fe20003800000 */
[----:B------:R-:W-:-:S07]  /*1fc40*/  IMAD.MOV.U32 R15, RZ, RZ, -0x1 ;  /* 0xffffffffff0f7424 */ /* 0x000fce00078e00ff */
[----:B0-----:R-:W-:Y:S05]  /*1fc50*/  WARPSYNC.COLLECTIVE R15, `(.L_x_9601) ;  /* 0x000000000f0c7348 */ /* 0x001fea0003c00000 */
[----:B------:R-:W-:Y:S02]  /*1fc60*/  ELECT P6, UR62, PT ;  /* 0x00000000003e782f */ /* 0x000fe400038c0000 */
[----:B------:R-:W-:Y:S01]  /*1fc70*/  MOV R14, UR62 ;  /* 0x0000003e000e7c02 */ /* 0x000fe20008000f00 */
[----:B0-----:R-:W-:Y:S10]  /*1fc80*/  ENDCOLLECTIVE ;  /* 0x000000000000791b */ /* 0x001ff40003800000 */
.L_x_9601:
[----:B------:R-:W-:Y:S05]  /*1fc90*/  BSYNC B1 ;  /* 0x0000000000017941 */ /* 0x000fea0003800000 */
.L_x_9600:
[----:B------:R-:W-:Y:S05]  /*1fca0*/  BRA `(.L_x_9602) ;  /* 0xffffffa400487947 */ /* 0x000fea000383ffff */
.L_x_9446:
[----:B-1----:R1:W2:Y:S02]  /*1fcb0*/  SYNCS.PHASECHK.TRANS64.TRYWAIT P0, [R7+URZ+0x22820], R8 ;  /* 0x02282008070075a7 */ /* 0x0022a4000800017f */
[----:B--2---:R-:W-:Y:S05]  /*1fcc0*/  @!P0 NANOSLEEP.SYNCS 0x989680 ;  /* 0x009896800000895d */ /* 0x004fea0003900000 */
[----:B------:R-:W2:Y:S02]  /*1fcd0*/  @!P0 SYNCS.PHASECHK.TRANS64 P0, [R7+URZ+0x22820], R8 ;  /* 0x02282008070085a7 */ /* 0x000ea4000800007f */
[----:B--2---:R-:W-:Y:S05]  /*1fce0*/  @!P0 BRA `(.L_x_9446) ;  /* 0xfffffffc00f08947 */ /* 0x004fea000383ffff */
[----:B------:R-:W-:Y:S05]  /*1fcf0*/  BRA `(.L_x_9603) ;  /* 0xffffffa400647947 */ /* 0x000fea000383ffff */
.L_x_9449:
[----:B-1----:R1:W2:Y:S02]  /*1fd00*/  SYNCS.PHASECHK.TRANS64.TRYWAIT P0, [R8+URZ+0x228a0], R11 ;  /* 0x0228a00b080075a7 */ /* 0x0022a4000800017f */
[----:B--2---:R-:W-:Y:S05]  /*1fd10*/  @!P0 NANOSLEEP.SYNCS 0x989680 ;  /* 0x009896800000895d */ /* 0x004fea0003900000 */
[----:B------:R-:W2:Y:S02]  /*1fd20*/  @!P0 SYNCS.PHASECHK.TRANS64 P0, [R8+URZ+0x228a0], R11 ;  /* 0x0228a00b080085a7 */ /* 0x000ea4000800007f */
[----:B--2---:R-:W-:Y:S05]  /*1fd30*/  @!P0 BRA `(.L_x_9449) ;  /* 0xfffffffc00f08947 */ /* 0x004fea000383ffff */
[----:B------:R-:W-:Y:S05]  /*1fd40*/  BRA `(.L_x_9604) ;  /* 0xffffffa400747947 */ /* 0x000fea000383ffff */
.L_x_9451:
[----:B--2---:R2:W3:Y:S02]  /*1fd50*/  SYNCS.PHASECHK.TRANS64.TRYWAIT P0, [R8+URZ+0x228c0], R11 ;  /* 0x0228c00b080075a7 */ /* 0x0044e4000800017f */
[----:B---3--:R-:W-:Y:S05]  /*1fd60*/  @!P0 NANOSLEEP.SYNCS 0x989680 ;  /* 0x009896800000895d */ /* 0x008fea0003900000 */
[----:B------:R-:W3:Y:S02]  /*1fd70*/  @!P0 SYNCS.PHASECHK.TRANS64 P0, [R8+URZ+0x228c0], R11 ;  /* 0x0228c00b080085a7 */ /* 0x000ee4000800007f */
[----:B---3--:R-:W-:Y:S05]  /*1fd80*/  @!P0 BRA `(.L_x_9451) ;  /* 0xfffffffc00f08947 */ /* 0x008fea000383ffff */
[----:B------:R-:W-:Y:S05]  /*1fd90*/  BRA `(.L_x_9605) ;  /* 0xffffffa400d87947 */ /* 0x000fea000383ffff */
.L_x_9455:
[----:B-1----:R1:W2:Y:S02]  /*1fda0*/  SYNCS.PHASECHK.TRANS64.TRYWAIT P0, [R9+URZ+0x228a0], R10 ;  /* 0x0228a00a090075a7 */ /* 0x0022a4000800017f */
[----:B--2---:R-:W-:Y:S05]  /*1fdb0*/  @!P0 NANOSLEEP.SYNCS 0x989680 ;  /* 0x009896800000895d */ /* 0x004fea0003900000 */
[----:B------:R-:W2:Y:S02]  /*1fdc0*/  @!P0 SYNCS.PHASECHK.TRANS64 P0, [R9+URZ+0x228a0], R10 ;  /* 0x0228a00a090085a7 */ /* 0x000ea4000800007f */
[----:B--2---:R-:W-:Y:S05]  /*1fdd0*/  @!P0 BRA `(.L_x_9455) ;  /* 0xfffffffc00f08947 */ /* 0x004fea000383ffff */
[----:B------:R-:W-:Y:S05]  /*1fde0*/  BRA `(.L_x_9606) ;  /* 0xffffffa800c87947 */ /* 0x000fea000383ffff */
.L_x_9457:
[----:B--2---:R2:W3:Y:S02]  /*1fdf0*/  SYNCS.PHASECHK.TRANS64.TRYWAIT P1, [R9+URZ+0x228c0], R10 ;  /* 0x0228c00a090075a7 */ /* 0x0044e4000802017f */
[----:B---3--:R-:W-:Y:S05]  /*1fe00*/  @!P1 NANOSLEEP.SYNCS 0x989680 ;  /* 0x009896800000995d */ /* 0x008fea0003900000 */
[----:B------:R-:W3:Y:S02]  /*1fe10*/  @!P1 SYNCS.PHASECHK.TRANS64 P1, [R9+URZ+0x228c0], R10 ;  /* 0x0228c00a090095a7 */ /* 0x000ee4000802007f */
[----:B---3--:R-:W-:Y:S05]  /*1fe20*/  @!P1 BRA `(.L_x_9457) ;  /* 0xfffffffc00f09947 */ /* 0x008fea000383ffff */
[----:B------:R-:W-:Y:S05]  /*1fe30*/  BRA `(.L_x_9607) ;  /* 0xffffffac00247947 */ /* 0x000fea000383ffff */
.L_x_9475:
        /* <DEDUP_REMOVED lines=11> */
.L_x_9609:
[----:B------:R-:W-:Y:S05]  /*1fef0*/  BSYNC B0 ;  /* 0x0000000000007941 */ /* 0x000fea0003800000 */
.L_x_9608:
[----:B------:R-:W-:Y:S05]  /*1ff00*/  BRA `(.L_x_9610) ;  /* 0xffffffb8009c7947 */ /* 0x000fea000383ffff */
.L_x_9476:
[----:B------:R-:W-:Y:S01]  /*1ff10*/  BSSY B0, `(.L_x_9611) ;  /* 0x0000006000007945 */ /* 0x000fe20003800000 */
[----:B------:R-:W-:-:S07]  /*1ff20*/  IMAD.MOV.U32 R15, RZ, RZ, -0x1 ;  /* 0xffffffffff0f7424 */ /* 0x000fce00078e00ff */
[----:B-1----:R-:W-:Y:S05]  /*1ff30*/  WARPSYNC.COLLECTIVE R15, `(.L_x_9612) ;  /* 0x000000000f0c7348 */ /* 0x002fea0003c00000 */
[----:B------:R-:W-:Y:S02]  /*1ff40*/  ELECT P6, UR62, PT ;  /* 0x00000000003e782f */ /* 0x000fe400038c0000 */
[----:B------:R-:W-:Y:S01]  /*1ff50*/  MOV R14, UR62 ;  /* 0x0000003e000e7c02 */ /* 0x000fe20008000f00 */
[----:B-1----:R-:W-:Y:S10]  /*1ff60*/  ENDCOLLECTIVE ;  /* 0x000000000000791b */ /* 0x002ff40003800000 */
.L_x_9612:
[----:B------:R-:W-:Y:S05]  /*1ff70*/  BSYNC B0 ;  /* 0x0000000000007941 */ /* 0x000fea0003800000 */
.L_x_9611:
[----:B------:R-:W-:Y:S05]  /*1ff80*/  BRA `(.L_x_9613) ;  /* 0xffffffb8008c7947 */ /* 0x000fea000383ffff */
.L_x_9479:
[----:B0-----:R0:W1:Y:S02]  /*1ff90*/  SYNCS.PHASECHK.TRANS64.TRYWAIT P0, [R5+URZ+0x22840], R7 ;  /* 0x02284007050075a7 */ /* 0x001064000800017f */
[----:B-1----:R-:W-:Y:S05]  /*1ffa0*/  @!P0 NANOSLEEP.SYNCS 0x989680 ;  /* 0x009896800000895d */ /* 0x002fea0003900000 */
[----:B------:R-:W1:Y:S02]  /*1ffb0*/  @!P0 SYNCS.PHASECHK.TRANS64 P0, [R5+URZ+0x22840], R7 ;  /* 0x02284007050085a7 */ /* 0x000e64000800007f */
[----:B-1----:R-:W-:Y:S05]  /*1ffc0*/  @!P0 BRA `(.L_x_9479) ;  /* 0xfffffffc00f08947 */ /* 0x002fea000383ffff */
[----:B------:R-:W-:Y:S05]  /*1ffd0*/  BRA `(.L_x_9614) ;  /* 0xffffffb800f47947 */ /* 0x000fea000383ffff */
.L_x_9482:
        /* <DEDUP_REMOVED lines=8> */
.L_x_9485:
[----:B0-----:R0:W1:Y:S02]  /*20060*/  SYNCS.PHASECHK.TRANS64.TRYWAIT P0, [R2+URZ+0x22860], R5 ;  /* 0x02286005020075a7 */ /* 0x001064000800017f */
[----:B-1----:R-:W-:Y:S05]  /*20070*/  @!P0 NANOSLEEP.SYNCS 0x989680 ;  /* 0x009896800000895d */ /* 0x002fea0003900000 */
[----:B------:R-:W1:Y:S02]  /*20080*/  @!P0 SYNCS.PHASECHK.TRANS64 P0, [R2+URZ+0x22860], R5 ;  /* 0x02286005020085a7 */ /* 0x000e64000800007f */
[----:B-1----:R-:W-:Y:S05]  /*20090*/  @!P0 BRA `(.L_x_9485) ;  /* 0xfffffffc00f08947 */ /* 0x002fea000383ffff */
[----:B------:R-:W-:Y:S05]  /*200a0*/  BRA `(.L_x_9616) ;  /* 0xffffffbc00ec7947 */ /* 0x000fea000383ffff */
.L_x_9494:
[----:B--2---:R2:W3:Y:S02]  /*200b0*/  SYNCS.PHASECHK.TRANS64.TRYWAIT P0, [R2+URZ+0x22840], R3 ;  /* 0x02284003020075a7 */ /* 0x0044e4000800017f */
[----:B---3--:R-:W-:Y:S05]  /*200c0*/  @!P0 NANOSLEEP.SYNCS 0x989680 ;  /* 0x009896800000895d */ /* 0x008fea0003900000 */
[----:B------:R-:W3:Y:S02]  /*200d0*/  @!P0 SYNCS.PHASECHK.TRANS64 P0, [R2+URZ+0x22840], R3 ;  /* 0x02284003020085a7 */ /* 0x000ee4000800007f */
[----:B---3--:R-:W-:Y:S05]  /*200e0*/  @!P0 BRA `(.L_x_9494) ;  /* 0xfffffffc00f08947 */ /* 0x008fea000383ffff */
[----:B------:R-:W-:Y:S05]  /*200f0*/  BRA `(.L_x_9617) ;  /* 0xffffffc4006c7947 */ /* 0x000fea000383ffff */
.L_x_9496:
[----:B0-----:R0:W3:Y:S02]  /*20100*/  SYNCS.PHASECHK.TRANS64.TRYWAIT P0, [R2+URZ+0x22860], R3 ;  /* 0x02286003020075a7 */ /* 0x0010e4000800017f */
[----:B---3--:R-:W-:Y:S05]  /*20110*/  @!P0 NANOSLEEP.SYNCS 0x989680 ;  /* 0x009896800000895d */ /* 0x008fea0003900000 */
[----:B------:R-:W3:Y:S02]  /*20120*/  @!P0 SYNCS.PHASECHK.TRANS64 P0, [R2+URZ+0x22860], R3 ;  /* 0x02286003020085a7 */ /* 0x000ee4000800007f */
[----:B---3--:R-:W-:Y:S05]  /*20130*/  @!P0 BRA `(.L_x_9496) ;  /* 0xfffffffc00f08947 */ /* 0x008fea000383ffff */
[----:B------:R-:W-:Y:S05]  /*20140*/  BRA `(.L_x_9618) ;  /* 0xffffffc400dc7947 */ /* 0x000fea000383ffff */
.L_x_9501:
[----:B---3--:R3:W4:Y:S02]  /*20150*/  SYNCS.PHASECHK.TRANS64.TRYWAIT P0, [R2+URZ+0x22840], R3 ;  /* 0x02284003020075a7 */ /* 0x008724000800017f */
[----:B----4-:R-:W-:Y:S05]  /*20160*/  @!P0 NANOSLEEP.SYNCS 0x989680 ;  /* 0x009896800000895d */ /* 0x010fea0003900000 */
[----:B------:R-:W4:Y:S02]  /*20170*/  @!P0 SYNCS.PHASECHK.TRANS64 P0, [R2+URZ+0x22840], R3 ;  /* 0x02284003020085a7 */ /* 0x000f24000800007f */
[----:B----4-:R-:W-:Y:S05]  /*20180*/  @!P0 BRA `(.L_x_9501) ;  /* 0xfffffffc00f08947 */ /* 0x010fea000383ffff */
[----:B------:R-:W-:Y:S05]  /*20190*/  BRA `(.L_x_9619) ;  /* 0xffffffcc00307947 */ /* 0x000fea000383ffff */
.L_x_9503:
[----:B0-----:R0:W2:Y:S02]  /*201a0*/  SYNCS.PHASECHK.TRANS64.TRYWAIT P1, [R2+URZ+0x22860], R3 ;  /* 0x02286003020075a7 */ /* 0x0010a4000802017f */
[----:B--2---:R-:W-:Y:S05]  /*201b0*/  @!P1 NANOSLEEP.SYNCS 0x989680 ;  /* 0x009896800000995d */ /* 0x004fea0003900000 */
[----:B------:R-:W2:Y:S02]  /*201c0*/  @!P1 SYNCS.PHASECHK.TRANS64 P1, [R2+URZ+0x22860], R3 ;  /* 0x02286003020095a7 */ /* 0x000ea4000802007f */
[----:B--2---:R-:W-:Y:S05]  /*201d0*/  @!P1 BRA `(.L_x_9503) ;  /* 0xfffffffc00f09947 */ /* 0x004fea000383ffff */
[----:B------:R-:W-:Y:S05]  /*201e0*/  BRA `(.L_x_9620) ;  /* 0xffffffcc009c7947 */ /* 0x000fea000383ffff */
.L_x_9508:
[----:B---3--:R3:W4:Y:S02]  /*201f0*/  SYNCS.PHASECHK.TRANS64.TRYWAIT P0, [R2+URZ+0x22840], R3 ;  /* 0x02284003020075a7 */ /* 0x008724000800017f */
[----:B----4-:R-:W-:Y:S05]  /*20200*/  @!P0 NANOSLEEP.SYNCS 0x989680 ;  /* 0x009896800000895d */ /* 0x010fea0003900000 */
[----:B------:R-:W4:Y:S02]  /*20210*/  @!P0 SYNCS.PHASECHK.TRANS64 P0, [R2+URZ+0x22840], R3 ;  /* 0x02284003020085a7 */ /* 0x000f24000800007f */
[----:B----4-:R-:W-:Y:S05]  /*20220*/  @!P0 BRA `(.L_x_9508) ;  /* 0xfffffffc00f08947 */ /* 0x010fea000383ffff */
[----:B------:R-:W-:Y:S05]  /*20230*/  BRA `(.L_x_9621) ;  /* 0xffffffd000cc7947 */ /* 0x000fea000383ffff */
.L_x_9510:
[----:B0-----:R0:W2:Y:S02]  /*20240*/  SYNCS.PHASECHK.TRANS64.TRYWAIT P1, [R2+URZ+0x22860], R3 ;  /* 0x02286003020075a7 */ /* 0x0010a4000802017f */
[----:B--2---:R-:W-:Y:S05]  /*20250*/  @!P1 NANOSLEEP.SYNCS 0x989680 ;  /* 0x009896800000995d */ /* 0x004fea0003900000 */
[----:B------:R-:W2:Y:S02]  /*20260*/  @!P1 SYNCS.PHASECHK.TRANS64 P1, [R2+URZ+0x22860], R3 ;  /* 0x02286003020095a7 */ /* 0x000ea4000802007f */
[----:B--2---:R-:W-:Y:S05]  /*20270*/  @!P1 BRA `(.L_x_9510) ;  /* 0xfffffffc00f09947 */ /* 0x004fea000383ffff */
[----:B------:R-:W-:Y:S05]  /*20280*/  BRA `(.L_x_9622) ;  /* 0xffffffd4003c7947 */ /* 0x000fea000383ffff */
.L_x_9515:
        /* <DEDUP_REMOVED lines=8> */
.L_x_9624:
[----:B------:R-:W-:Y:S05]  /*20310*/  BSYNC B0 ;  /* 0x0000000000007941 */ /* 0x000fea0003800000 */
.L_x_9623:
        /* <DEDUP_REMOVED lines=8> */
.L_x_9625:
[----:B------:R-:W-:Y:S01]  /*203a0*/  MOV R16, R14 ;  /* 0x0000000e00107202 */ /* 0x000fe20000000f00 */
[----:B------:R-:W-:Y:S06]  /*203b0*/  BRA `(.L_x_9626) ;  /* 0xffffffd800307947 */ /* 0x000fec000383ffff */
.L_x_9518:
        /* <DEDUP_REMOVED lines=8> */
.L_x_9628:
[----:B------:R-:W-:Y:S05]  /*20440*/  BSYNC B0 ;  /* 0x0000000000007941 */ /* 0x000fea0003800000 */
.L_x_9627:
        /* <DEDUP_REMOVED lines=10> */
.L_x_9629:
        /* <DEDUP_REMOVED lines=8> */
.L_x_9630:
        /* <DEDUP_REMOVED lines=8> */
.L_x_9631:
        /* <DEDUP_REMOVED lines=8> */
.L_x_9632:
        /* <DEDUP_REMOVED lines=8> */
.L_x_9633:
[----:B------:R-:W-:Y:S05]  /*206f0*/  BRA `(.L_x_9634) ;  /* 0xffffffd400f47947 */ /* 0x000fea000383ffff */
.L_x_9523:
        /* <DEDUP_REMOVED lines=8> */
.L_x_9636:
[----:B------:R-:W-:Y:S05]  /*20780*/  BSYNC B0 ;  /* 0x0000000000007941 */ /* 0x000fea0003800000 */
.L_x_9635:
        /* <DEDUP_REMOVED lines=10> */
.L_x_9637:
        /* <DEDUP_REMOVED lines=8> */
.L_x_9638:
        /* <DEDUP_REMOVED lines=8> */
.L_x_9639:
        /* <DEDUP_REMOVED lines=8> */
.L_x_9640:
        /* <DEDUP_REMOVED lines=8> */
.L_x_9641:
[----:B------:R-:W-:Y:S05]  /*20a30*/  BRA `(.L_x_9642) ;  /* 0xffffffd400d87947 */ /* 0x000fea000383ffff */
.L_x_9525:
[----:B------:R-:W-:Y:S01]  /*20a40*/  BSSY B0, `(.L_x_9643) ;  /* 0x0000006000007945 */ /* 0x000fe20003800000 */
[----:B------:R-:W-:Y:S01]  /*20a50*/  PLOP3.LUT P6, PT, P6, PT, PT, 0x8, 0x0 ;  /* 0x000000000000781c */ /* 0x000fe200037ce170 */
[----:B------:R-:W-:-:S12]  /*20a60*/  IMAD.MOV.U32 R15, RZ, RZ, -0x1 ;  /* 0xffffffffff0f7424 */ /* 0x000fd800078e00ff */
[----:B01----:R-:W-:Y:S05]  /*20a70*/  WARPSYNC.COLLECTIVE R15, `(.L_x_9644) ;  /* 0x000000000f087348 */ /* 0x003fea0003c00000 */
[----:B------:R-:W-:Y:S01]  /*20a80*/  VOTE.ANY R14, PT, P6 ;  /* 0x00000000000e7806 */ /* 0x000fe200030e0100 */
[----:B01----:R-:W-:Y:S06]  /*20a90*/  ENDCOLLECTIVE ;  /* 0x000000000000791b */ /* 0x003fec0003800000 */
.L_x_9644:
[----:B------:R-:W-:Y:S05]  /*20aa0*/  BSYNC B0 ;  /* 0x0000000000007941 */ /* 0x000fea0003800000 */
.L_x_9643:
        /* <DEDUP_REMOVED lines=9> */
.L_x_9645:
[----:B------:R-:W-:Y:S01]  /*20b40*/  IMAD.MOV.U32 R17, RZ, RZ, R14 ;  /* 0x000000ffff117224 */ /* 0x000fe200078e000e */
[----:B------:R-:W-:Y:S06]  /*20b50*/  BRA `(.L_x_9646) ;  /* 0xffffffd400c87947 */ /* 0x000fec000383ffff */
.L_x_9527:
[----:B------:R-:W-:Y:S01]  /*20b60*/  BSSY B0, `(.L_x_9647) ;  /* 0x0000007000007945 */ /* 0x000fe20003800000 */
[----:B------:R-:W-:Y:S02]  /*20b70*/  IMAD.MOV.U32 R13, RZ, RZ, R2 ;  /* 0x000000ffff0d7224 */ /* 0x000fe400078e0002 */
[----:B-1----:R-:W-:Y:S02]  /*20b80*/  IMAD.MOV.U32 R11, RZ, RZ, 0x1f ;  /* 0x0000001fff0b7424 */ /* 0x002fe400078e00ff */
[----:B------:R-:W-:-:S07]  /*20b90*/  IMAD.MOV.U32 R15, RZ, RZ, -0x1 ;  /* 0xffffffffff0f7424 */ /* 0x000fce00078e00ff */
[----:B0-23--:R-:W-:Y:S05]  /*20ba0*/  WARPSYNC.COLLECTIVE R15, `(.L_x_9648) ;  /* 0x000000000f087348 */ /* 0x00dfea0003c00000 */
[----:B------:R1:W4:Y:S02]  /*20bb0*/  SHFL.IDX P6, R14, R13, R12, R11 ;  /* 0x0000000c0d0e7389 */ /* 0x00032400000c000b */
[----:B01234-:R-:W-:Y:S01]  /*20bc0*/  ENDCOLLECTIVE ;  /* 0x000000000000791b */ /* 0x01ffe20003800000 */
.L_x_9648:
[----:B------:R-:W-:Y:S05]  /*20bd0*/  BSYNC B0 ;  /* 0x0000000000007941 */ /* 0x000fea0003800000 */
.L_x_9647:
[----:B------:R-:W-:Y:S01]  /*20be0*/  IMAD.MOV.U32 R7, RZ, RZ, R14 ;  /* 0x000000ffff077224 */ /* 0x000fe200078e000e */
[----:B------:R-:W-:Y:S06]  /*20bf0*/  BRA `(.L_x_9526) ;  /* 0xffffffd400bc7947 */ /* 0x000fec000383ffff */
.L_x_9531:
[----:B-1----:R1:W2:Y:S02]  /*20c00*/  SYNCS.PHASECHK.TRANS64.TRYWAIT P0, [R0+URZ+0x22820], R3 ;  /* 0x02282003000075a7 */ /* 0x0022a4000800017f */
[----:B--2---:R-:W-:Y:S05]  /*20c10*/  @!P0 NANOSLEEP.SYNCS 0x989680 ;  /* 0x009896800000895d */ /* 0x004fea0003900000 */
[----:B------:R-:W2:Y:S02]  /*20c20*/  @!P0 SYNCS.PHASECHK.TRANS64 P0, [R0+URZ+0x22820], R3 ;  /* 0x02282003000085a7 */ /* 0x000ea4000800007f */
[----:B--2---:R-:W-:Y:S05]  /*20c30*/  @!P0 BRA `(.L_x_9531) ;  /* 0xfffffffc00f08947 */ /* 0x004fea000383ffff */
[----:B------:R-:W-:Y:S05]  /*20c40*/  BRA `(.L_x_9649) ;  /* 0xffffffdc00307947 */ /* 0x000fea000383ffff */
.L_x_9532:
        /* <DEDUP_REMOVED lines=11> */
.L_x_9651:
[----:B------:R-:W-:Y:S05]  /*20d00*/  BSYNC B0 ;  /* 0x0000000000007941 */ /* 0x000fea0003800000 */
.L_x_9650:
[----:B------:R-:W-:Y:S05]  /*20d10*/  BRA `(.L_x_9652) ;  /* 0xffffffdc00187947 */ /* 0x000fea000383ffff */
.L_x_9533:
[----:B------:R-:W-:Y:S01]  /*20d20*/  BSSY B0, `(.L_x_9653) ;  /* 0x0000006000007945 */ /* 0x000fe20003800000 */
[----:B------:R-:W-:-:S07]  /*20d30*/  IMAD.MOV.U32 R15, RZ, RZ, -0x1 ;  /* 0xffffffffff0f7424 */ /* 0x000fce00078e00ff */
[----:B012---:R-:W-:Y:S05]  /*20d40*/  WARPSYNC.COLLECTIVE R15, `(.L_x_9654) ;  /* 0x000000000f0c7348 */ /* 0x007fea0003c00000 */
[----:B------:R-:W-:Y:S02]  /*20d50*/  ELECT P6, UR62, PT ;  /* 0x00000000003e782f */ /* 0x000fe400038c0000 */
[----:B------:R-:W-:Y:S01]  /*20d60*/  MOV R14, UR62 ;  /* 0x0000003e000e7c02 */ /* 0x000fe20008000f00 */
[----:B012---:R-:W-:Y:S10]  /*20d70*/  ENDCOLLECTIVE ;  /* 0x000000000000791b */ /* 0x007ff40003800000 */
.L_x_9654:
[----:B------:R-:W-:Y:S05]  /*20d80*/  BSYNC B0 ;  /* 0x0000000000007941 */ /* 0x000fea0003800000 */
.L_x_9653:
[----:B------:R-:W-:Y:S05]  /*20d90*/  BRA `(.L_x_9655) ;  /* 0xffffffdc000c7947 */ /* 0x000fea000383ffff */
.L_x_9535:
[----:B-1----:R1:W2:Y:S02]  /*20da0*/  SYNCS.PHASECHK.TRANS64.TRYWAIT P0, [R6+URZ], R5 ;  /* 0x00000005060075a7 */ /* 0x0022a4000800017f */
[----:B--2---:R-:W-:Y:S05]  /*20db0*/  @!P0 NANOSLEEP.SYNCS 0x989680 ;  /* 0x009896800000895d */ /* 0x004fea0003900000 */
[----:B------:R-:W2:Y:S02]  /*20dc0*/  @!P0 SYNCS.PHASECHK.TRANS64 P0, [R6+URZ], R5 ;  /* 0x00000005060085a7 */ /* 0x000ea4000800007f */
[----:B--2---:R-:W-:Y:S05]  /*20dd0*/  @!P0 BRA `(.L_x_9535) ;  /* 0xfffffffc00f08947 */ /* 0x004fea000383ffff */
[----:B------:R-:W-:Y:S05]  /*20de0*/  BRA `(.L_x_9656) ;  /* 0xffffffdc00487947 */ /* 0x000fea000383ffff */
.L_x_9536:
[----:B--2---:R2:W3:Y:S02]  /*20df0*/  SYNCS.PHASECHK.TRANS64.TRYWAIT P0, [R7+URZ], R2 ;  /* 0x00000002070075a7 */ /* 0x0044e4000800017f */
[----:B---3--:R-:W-:Y:S05]  /*20e00*/  @!P0 NANOSLEEP.SYNCS 0x989680 ;  /* 0x009896800000895d */ /* 0x008fea0003900000 */
[----:B------:R-:W3:Y:S02]  /*20e10*/  @!P0 SYNCS.PHASECHK.TRANS64 P0, [R7+URZ], R2 ;  /* 0x00000002070085a7 */ /* 0x000ee4000800007f */
[----:B---3--:R-:W-:Y:S05]  /*20e20*/  @!P0 BRA `(.L_x_9536) ;  /* 0xfffffffc00f08947 */ /* 0x008fea000383ffff */
[----:B------:R-:W-:Y:S05]  /*20e30*/  BRA `(.L_x_9657) ;  /* 0xffffffdc003c7947 */ /* 0x000fea000383ffff */
.L_x_9538:
[----:B---3--:R3:W4:Y:S02]  /*20e40*/  SYNCS.PHASECHK.TRANS64.TRYWAIT P0, [R4+URZ], R5 ;  /* 0x00000005040075a7 */ /* 0x008724000800017f */
[----:B----4-:R-:W-:Y:S05]  /*20e50*/  @!P0 NANOSLEEP.SYNCS 0x989680 ;  /* 0x009896800000895d */ /* 0x010fea0003900000 */
[----:B------:R-:W4:Y:S02]  /*20e60*/  @!P0 SYNCS.PHASECHK.TRANS64 P0, [R4+URZ], R5 ;  /* 0x00000005040085a7 */ /* 0x000f24000800007f */
[----:B----4-:R-:W-:Y:S05]  /*20e70*/  @!P0 BRA `(.L_x_9538) ;  /* 0xfffffffc00f08947 */ /* 0x010fea000383ffff */
[----:B------:R-:W-:Y:S05]  /*20e80*/  BRA `(.L_x_9658) ;  /* 0xffffffdc00447947 */ /* 0x000fea000383ffff */
.L_x_9659:
        /* <DEDUP_REMOVED lines=15> */
.L_x_11969:


//--------------------- .text._ZN7cutlass13device_kernelIN5flash11enable_sm90INS1_16FlashAttnFwdSm90INS1_25CollectiveMainloopFwdSm90ILi2EN4cute5tupleIJNS5_1CILi1EEES8_S8_EEENS6_IJNS7_ILi128EEENS7_ILi96EEENS7_ILi64EEEEEELi256ENS_6half_tEfNS_4arch4Sm90ELb0ELb1ELb1ELb1ELb0ELb0ELb1ELb1ELb0ELb0ELb0ELb0EEENS1_21CollectiveEpilogueFwdINS6_IJSA_NS7_ILi256EEESB_EEES9_SE_SG_Li256ELb1ELb0ELb0ELb0EEENS1_36VarlenDynamicPersistentTileSchedulerILi128ELi96ELi256ELi32ELb0ELb0ELb1ELb1ELb0ELb1EEEEEEEEEvNT_6ParamsE --------------------------
	.section	.text._ZN7cutlass13device_kernelIN5flash11enable_sm90INS1_16FlashAttnFwdSm90INS1_25CollectiveMainloopFwdSm90ILi2EN4cute5tupleIJNS5_1CILi1EEES8_S8_EEENS6_IJNS7_ILi128EEENS7_ILi96EEENS7_ILi64EEEEEELi256ENS_6half_tEfNS_4arch4Sm90ELb0ELb1ELb1ELb1ELb0ELb0ELb1ELb1ELb0ELb0ELb0ELb0EEENS1_21CollectiveEpilogueFwdINS6_IJSA_NS7_ILi256EEESB_EEES9_SE_SG_Li256ELb1ELb0ELb0ELb0EEENS1_36VarlenDynamicPersistentTileSchedulerILi128ELi96ELi256ELi32ELb0ELb0ELb1ELb1ELb0ELb1EEEEEEEEEvNT_6ParamsE,"ax",@progbits
	.align	128
.text._ZN7cutlass13device_kernelIN5flash11enable_sm90INS1_16FlashAttnFwdSm90INS1_25CollectiveMainloopFwdSm90ILi2EN4cute5tupleIJNS5_1CILi1EEES8_S8_EEENS6_IJNS7_ILi128EEENS7_ILi96EEENS7_ILi64EEEEEELi256ENS_6half_tEfNS_4arch4Sm90ELb0ELb1ELb1ELb1ELb0ELb0ELb1ELb1ELb0ELb0ELb0ELb0EEENS1_21CollectiveEpilogueFwdINS6_IJSA_NS7_ILi256EEESB_EEES9_SE_SG_Li256ELb1ELb0ELb0ELb0EEENS1_36VarlenDynamicPersistentTileSchedulerILi128ELi96ELi256ELi32ELb0ELb0ELb1ELb1ELb0ELb1EEEEEEEEEvNT_6ParamsE:
        .type           _ZN7cutlass13device_kernelIN5flash11enable_sm90INS1_16FlashAttnFwdSm90INS1_25CollectiveMainloopFwdSm90ILi2EN4cute5tupleIJNS5_1CILi1EEES8_S8_EEENS6_IJNS7_ILi128EEENS7_ILi96EEENS7_ILi64EEEEEELi256ENS_6half_tEfNS_4arch4Sm90ELb0ELb1ELb1ELb1ELb0ELb0ELb1ELb1ELb0ELb0ELb0ELb0EEENS1_21CollectiveEpilogueFwdINS6_IJSA_NS7_ILi256EEESB_EEES9_SE_SG_Li256ELb1ELb0ELb0ELb0EEENS1_36VarlenDynamicPersistentTileSchedulerILi128ELi96ELi256ELi32ELb0ELb0ELb1ELb1ELb0ELb1EEEEEEEEEvNT_6ParamsE,@function
        .size           _ZN7cutlass13device_kernelIN5flash11enable_sm90INS1_16FlashAttnFwdSm90INS1_25CollectiveMainloopFwdSm90ILi2EN4cute5tupleIJNS5_1CILi1EEES8_S8_EEENS6_IJNS7_ILi128EEENS7_ILi96EEENS7_ILi64EEEEEELi256ENS_6half_tEfNS_4arch4Sm90ELb0ELb1ELb1ELb1ELb0ELb0ELb1ELb1ELb0ELb0ELb0ELb0EEENS1_21CollectiveEpilogueFwdINS6_IJSA_NS7_ILi256EEESB_EEES9_SE_SG_Li256ELb1ELb0ELb0ELb0EEENS1_36VarlenDynamicPersistentTileSchedulerILi128ELi96ELi256ELi32ELb0ELb0ELb1ELb1ELb0ELb1EEEEEEEEEvNT_6ParamsE,(.L_x_11970 - _ZN7cutlass13device_kernelIN5flash11enable_sm90INS1_16FlashAttnFwdSm90INS1_25CollectiveMainloopFwdSm90ILi2EN4cute5tupleIJNS5_1CILi1EEES8_S8_EEENS6_IJNS7_ILi128EEENS7_ILi96EEENS7_ILi64EEEEEELi256ENS_6half_tEfNS_4arch4Sm90ELb0ELb1ELb1ELb1ELb0ELb0ELb1ELb1ELb0ELb0ELb0ELb0EEENS1_21CollectiveEpilogueFwdINS6_IJSA_NS7_ILi256EEESB_EEES9_SE_SG_Li256ELb1ELb0ELb0ELb0EEENS1_36VarlenDynamicPersistentTileSchedulerILi128ELi96ELi256ELi32ELb0ELb0ELb1ELb1ELb0ELb1EEEEEEEEEvNT_6ParamsE)
        .other          _ZN7cutlass13device_kernelIN5flash11enable_sm90INS1_16FlashAttnFwdSm90INS1_25CollectiveMainloopFwdSm90ILi2EN4cute5tupleIJNS5_1CILi1EEES8_S8_EEENS6_IJNS7_ILi128EEENS7_ILi96EEENS7_ILi64EEEEEELi256ENS_6half_tEfNS_4arch4Sm90ELb0ELb1ELb1ELb1ELb0ELb0ELb1ELb1ELb0ELb0ELb0ELb0EEENS1_21CollectiveEpilogueFwdINS6_IJSA_NS7_ILi256EEESB_EEES9_SE_SG_Li256ELb1ELb0ELb0ELb0EEENS1_36VarlenDynamicPersistentTileSchedulerILi128ELi96ELi256ELi32ELb0ELb0ELb1ELb1ELb0ELb1EEEEEEEEEvNT_6ParamsE,@"STO_CUDA_ENTRY STV_DEFAULT"
_ZN7cutlass13device_kernelIN5flash11enable_sm90INS1_16FlashAttnFwdSm90INS1_25CollectiveMainloopFwdSm90ILi2EN4cute5tupleIJNS5_1CILi1EEES8_S8_EEENS6_IJNS7_ILi128EEENS7_ILi96EEENS7_ILi64EEEEEELi256ENS_6half_tEfNS_4arch4Sm90ELb0ELb1ELb1ELb1ELb0ELb0ELb1ELb1ELb0ELb0ELb0ELb0EEENS1_21CollectiveEpilogueFwdINS6_IJSA_NS7_ILi256EEESB_EEES9_SE_SG_Li256ELb1ELb0ELb0ELb0EEENS1_36VarlenDynamicPersistentTileSchedulerILi128ELi96ELi256ELi32ELb0ELb0ELb1ELb1ELb0ELb1EEEEEEEEEvNT_6ParamsE:
[----:B------:R-:W0:Y:S02]  /*0000*/  LDC R1, c[0x0][0x28] ;  /* 0x00000a00ff017b82 */ /* 0x000e240000000800 */
[----:B0-----:R-:W-:Y:S01]  /*0010*/  VIADD R1, R1, 0xfffffb70 ;  /* 0xfffffb7001017836 */ /* 0x001fe20000000000 */
[----:B------:R-:W0:Y:S01]  /*0020*/  S2R R3, SR_TID.X ;  /* 0x0000000000037919 */ /* 0x000e220000002100 */
[----:B------:R-:W-:Y:S01]  /*0030*/  ELECT P0, URZ, PT ;  /* 0x00000000003f782f */ /* 0x000fe20003800000 */
[----:B------:R-:W-:Y:S01]  /*0040*/  BSSY B0, `(.L_x_9660) ;  /* 0x0000018000007945 */ /* 0x000fe20003800000 */
[----:B------:R-:W-:Y:S02]  /*0050*/  ULDC UR4, c[0x0][0x20] ;  /* 0x0000080000047ab9 */ /* 0x000fe40000000800 */
[----:B------:R-:W-:Y:S01]  /*0060*/  IADD3 R16, P1, R1, UR4, RZ ;  /* 0x0000000401107c10 */ /* 0x000fe2000ff3e0ff */
[----:B------:R-:W-:-:S04]  /*0070*/  ULDC UR4, c[0x0][0x24] ;  /* 0x0000090000047ab9 */ /* 0x000fc80000000800 */
[----:B------:R-:W-:Y:S01]  /*0080*/  IMAD.X R17, RZ, RZ, UR4, P1 ;  /* 0x00000004ff117e24 */ /* 0x000fe200088e06ff */
        /* <DEDUP_REMOVED lines=19> */
.L_x_9661:
[----:B------:R-:W-:Y:S05]  /*01c0*/  BSYNC B0 ;  /* 0x0000000000007941 */ /* 0x000fea0003800000 */
.L_x_9660:
        /* <DEDUP_REMOVED lines=43> */
.L_x_9662:
        /* <DEDUP_REMOVED lines=22> */
.L_x_9663:
        /* <DEDUP_REMOVED lines=18> */
.L_x_9664:
        /* <DEDUP_REMOVED lines=22> */
.L_x_9665:
        /* <DEDUP_REMOVED lines=22> */
.L_x_9666:
[----:B------:R-:W-:Y:S01]  /*09c0*/  IADD3 R2, P0, R16, 0x70, RZ ;  /* 0x0000007010027810 */ /* 0x000fe20007f1e0ff */
[----:B------:R-:W-:Y:S01]  /*09d0*/  UMOV UR48, 0x1 ;  /* 0x0000000100307882 */ /* 0x000fe20000000000 */
[----:B------:R-:W-:Y:S01]  /*09e0*/  PLOP3.LUT P1, PT, PT, PT, UP0, 0x80, 0x0 ;  /* 0x000000000000781c */ /* 0x000fe20003f2f008 */
[----:B------:R-:W-:Y:S01]  /*09f0*/  NOP ;  /* 0x0000000000007918 */ /* 0x000fe20000000000 */
[----:B------:R-:W-:Y:S01]  /*0a00*/  USEL UR48, UR48, 0x2, !UP0 ;  /* 0x0000000230307887 */ /* 0x000fe2000c000000 */
[----:B------:R4:W-:Y:S01]  /*0a10*/  STL [R1+0x478], R2 ;  /* 0x0004780201007387 */ /* 0x0009e20000100800 */
[----:B------:R-:W-:Y:S01]  /*0a20*/  ULDC.64 UR54, c[0x0][0x208] ;  /* 0x0000820000367ab9 */ /* 0x000fe20000000a00 */
[----:B----4-:R-:W-:-:S05]  /*0a30*/  IMAD.X R2, RZ, RZ, R17, P0 ;  /* 0x000000ffff027224 */ /* 0x010fca00000e0611 */
[----:B------:R4:W-:Y:S01]  /*0a40*/  STL [R1+0x474], R2 ;  /* 0x0004740201007387 */ /* 0x0009e20000100800 */
[----:B0123--:R-:W-:Y:S06]  /*0a50*/  BAR.SYNC.DEFER_BLOCKING 0x0 ;  /* 0x0000000000007b1d */ /* 0x00ffec0000010000 */
[----:B------:R-:W-:Y:S05]  /*0a60*/  @!P1 BRA `(.L_x_9667) ;  /* 0x0000021c00849947 */ /* 0x000fea0003800000 */
.L_x_9668:
[----:B------:R-:W-:-:S08]  /*0a70*/  NOP ;  /* 0x0000000000007918 */ /* 0x000fd00000000000 */
[----:B------:R-:W0:Y:S02]  /*0a80*/  USETMAXREG.TRY_ALLOC.CTAPOOL UP0, 0xf0 ;  /* 0x000000f0000079c8 */ /* 0x000e240008000600 */
[----:B0-----:R-:W-:-:S13]  /*0a90*/  PLOP3.LUT P0, PT, PT, PT, UP0, 0x80, 0x0 ;  /* 0x000000000000781c */ /* 0x001fda0003f0f008 */
[----:B------:R-:W-:Y:S05]  /*0aa0*/  @!P0 BRA `(.L_x_9668) ;  /* 0xfffffffc00f08947 */ /* 0x000fea000383ffff */
[----:B------:R-:W-:Y:S01]  /*0ab0*/  ISETP.NE.AND P0, PT, R28, 0x1, PT ;  /* 0x000000011c00780c */ /* 0x000fe20003f05270 */
[----:B------:R-:W0:Y:S08]  /*0ac0*/  S2UR UR4, SR_CgaCtaId ;  /* 0x00000000000479c3 */ /* 0x000e300000008800 */
[----:B------:R-:W-:Y:S06]  /*0ad0*/  BAR.ARV 0x8, 0x120 ;  /* 0x0204800000007b1d */ /* 0x000fec0000002000 */
[----:B------:R-:W-:-:S02]  /*0ae0*/  UMOV UR44, 0x400 ;  /* 0x00000400002c7882 */ /* 0x000fc40000000000 */
[----:B------:R-:W-:Y:S08]  /*0af0*/  @!P0 BAR.ARV 0x9, 0x100 ;  /* 0x0244000000008b1d */ /* 0x000ff00000002000 */
[----:B------:R-:W-:Y:S01]  /*0b00*/  BAR.SYNC.DEFER_BLOCKING 0x5, 0x120 ;  /* 0x0144800000007b1d */ /* 0x000fe20000010000 */
[C---:B------:R-:W-:Y:S02]  /*0b10*/  IADD3 R200, P1, R16.reuse, 0x218, RZ ;  /* 0x0000021810c87810 */ /* 0x040fe40007f3e0ff */
[----:B------:R-:W-:Y:S01]  /*0b20*/  IADD3 R204, P2, R16, 0x224, RZ ;  /* 0x0000022410cc7810 */ /* 0x000fe20007f5e0ff */
[----:B0-----:R-:W-:-:S02]  /*0b30*/  ULEA UR44, UR4, UR44, 0x18 ;  /* 0x0000002c042c7291 */ /* 0x001fc4000f8ec03f */
[--C-:B------:R-:W-:Y:S01]  /*0b40*/  IMAD.X R201, RZ, RZ, R17.reuse, P1 ;  /* 0x000000ffffc97224 */ /* 0x100fe200008e0611 */
[----:B------:R-:W-:Y:S01]  /*0b50*/  ULDC UR4, c[0x0][0xd14] ;  /* 0x0003450000047ab9 */ /* 0x000fe20000000800 */
[----:B------:R-:W-:Y:S01]  /*0b60*/  STL.64 [R1+0x218], RZ ;  /* 0x000218ff01007387 */ /* 0x000fe20000100a00 */
[----:B------:R-:W-:-:S03]  /*0b70*/  IMAD.X R203, RZ, RZ, R17, P2 ;  /* 0x000000ffffcb7224 */ /* 0x000fc600010e0611 */
[----:B------:R-:W-:Y:S04]  /*0b80*/  STL [R1+0x220], RZ ;  /* 0x000220ff01007387 */ /* 0x000fe80000100800 */
[----:B------:R-:W-:Y:S04]  /*0b90*/  STL [R1+0x224], RZ ;  /* 0x000224ff01007387 */ /* 0x000fe80000100800 */
[----:B------:R-:W0:Y:S01]  /*0ba0*/  LDS.128 R8, [UR44+0x324d0] ;  /* 0x0324d02cff087984 */ /* 0x000e220008000c00 */
[----:B------:R-:W-:Y:S06]  /*0bb0*/  BAR.ARV 0x4, 0x120 ;  /* 0x0104800000007b1d */ /* 0x000fec0000002000 */
[----:B0-----:R-:W-:-:S13]  /*0bc0*/  ISETP.GE.AND P0, PT, R11, UR4, PT ;  /* 0x000000040b007c0c */ /* 0x001fda000bf06270 */
[----:B------:R-:W-:Y:S05]  /*0bd0*/  @P0 EXIT ;  /* 0x000000000000094d */ /* 0x000fea0003800000 */
[----:B------:R-:W0:Y:S01]  /*0be0*/  S2R R0, SR_TID.X ;  /* 0x0000000000007919 */ /* 0x000e220000002100 */
[----:B------:R-:W1:Y:S01]  /*0bf0*/  S2UR UR4, SR_SWINHI ;  /* 0x00000000000479c3 */ /* 0x000e620000002f00 */
[----:B------:R-:W-:Y:S01]  /*0c00*/  IMAD.MOV.U32 R193, RZ, RZ, 0x2 ;  /* 0x00000002ffc17424 */ /* 0x000fe200078e00ff */
[----:B------:R-:W-:Y:S01]  /*0c10*/  R2UR UR5, R9 ;  /* 0x00000000090572ca */ /* 0x000fe200000e0000 */
[----:B------:R-:W-:Y:S01]  /*0c20*/  VIADD R199, R28, 0x8 ;  /* 0x000000081cc77836 */ /* 0x000fe20000000000 */
[----:B------:R-:W-:Y:S02]  /*0c30*/  R2UR UR6, R11 ;  /* 0x000000000b0672ca */ /* 0x000fe400000e0000 */
[----:B------:R-:W-:Y:S02]  /*0c40*/  R2UR UR7, R10 ;  /* 0x000000000a0772ca */ /* 0x000fe400000e0000 */
[----:B------:R-:W-:Y:S01]  /*0c50*/  IADD3 R198, -R28, 0xb, RZ ;  /* 0x0000000b1cc67810 */ /* 0x000fe20007ffe1ff */
[----:B------:R-:W-:Y:S01]  /*0c60*/  UMOV UR36, UR44 ;  /* 0x0000002c00247c82 */ /* 0x000fe20008000000 */
[----:B-1----:R-:W-:Y:S01]  /*0c70*/  UMOV UR37, UR4 ;  /* 0x0000000400257c82 */ /* 0x002fe20008000000 */
[----:B0-----:R-:W-:-:S05]  /*0c80*/  VIADD R196, R0, 0xffffff80 ;  /* 0xffffff8000c47836 */ /* 0x001fca0000000000 */
[----:B------:R-:W-:-:S04]  /*0c90*/  SHF.R.S32.HI R29, RZ, 0x1f, R196 ;  /* 0x0000001fff1d7819 */ /* 0x000fc800000114c4 */
[CC--:B----4-:R-:W-:Y:S02]  /*0ca0*/  LEA.HI R2, R29.reuse, R196.reuse, RZ, 0x4 ;  /* 0x000000c41d027211 */ /* 0x0d0fe400078f20ff */
[CC--:B------:R-:W-:Y:S02]  /*0cb0*/  LEA.HI R3, R29.reuse, R196.reuse, RZ, 0x5 ;  /* 0x000000c41d037211 */ /* 0x0c0fe400078f28ff */
[----:B------:R-:W-:Y:S02]  /*0cc0*/  LEA.HI R0, R29, R196, RZ, 0x7 ;  /* 0x000000c41d007211 */ /* 0x000fe400078f38ff */
[----:B------:R-:W-:Y:S01]  /*0cd0*/  SHF.R.S32.HI R7, RZ, 0x4, R2 ;  /* 0x00000004ff077819 */ /* 0x000fe20000011402 */
[----:B------:R-:W-:Y:S01]  /*0ce0*/  IMAD.SHL.U32 R4, R3, 0x20, RZ ;  /* 0x0000002003047824 */ /* 0x000fe200078e00ff */
[----:B------:R-:W-:Y:S02]  /*0cf0*/  LOP3.LUT R3, R0, 0xffffff80, RZ, 0xc0, !PT ;  /* 0xffffff8000037812 */ /* 0x000fe400078ec0ff */
[----:B------:R-:W-:-:S02]  /*0d00*/  LOP3.LUT R5, R2, 0x3fffff0, RZ, 0xc0, !PT ;  /* 0x03fffff002057812 */ /* 0x000fc400078ec0ff */
[----:B------:R-:W-:Y:S01]  /*0d10*/  LEA.HI R2, R2, R7, RZ, 0x1 ;  /* 0x0000000702027211 */ /* 0x000fe200078f08ff */
[----:B------:R-:W-:Y:S01]  /*0d20*/  IMAD.IADD R202, R196, 0x1, -R3 ;  /* 0x00000001c4ca7824 */ /* 0x000fe200078e0a03 */
[----:B------:R-:W-:Y:S01]  /*0d30*/  LOP3.LUT R4, R4, 0xfffffc00, RZ, 0xc0, !PT ;  /* 0xfffffc0004047812 */ /* 0x000fe200078ec0ff */
[----:B------:R-:W-:Y:S01]  /*0d40*/  IMAD.IADD R5, R196, 0x1, -R5 ;  /* 0x00000001c4057824 */ /* 0x000fe200078e0a05 */
[----:B------:R-:W-:Y:S02]  /*0d50*/  LOP3.LUT R2, R2, 0x1ffffffe, RZ, 0xc0, !PT ;  /* 0x1ffffffe02027812 */ /* 0x000fe400078ec0ff */
[----:B------:R-:W-:Y:S01]  /*0d60*/  SHF.R.S32.HI R3, RZ, 0x1f, R202 ;  /* 0x0000001fff037819 */ /* 0x000fe200000114ca */
[----:B------:R-:W-:Y:S01]  /*0d70*/  IMAD R5, R5, 0x40, R4 ;  /* 0x0000004005057824 */ /* 0x000fe200078e0204 */
[----:B------:R-:W-:Y:S01]  /*0d80*/  SHF.R.S32.HI R207, RZ, 0x7, R0 ;  /* 0x00000007ffcf7819 */ /* 0x000fe20000011400 */
[----:B------:R-:W-:Y:S01]  /*0d90*/  IMAD.IADD R2, R7, 0x1, -R2 ;  /* 0x0000000107027824 */ /* 0x000fe200078e0a02 */
[----:B------:R-:W-:-:S02]  /*0da0*/  LEA.HI R30, R3, R202, RZ, 0x2 ;  /* 0x000000ca031e7211 */ /* 0x000fc400078f10ff */
[----:B------:R-:W-:Y:S01]  /*0db0*/  LEA.HI R3, R3, R202, RZ, 0x5 ;  /* 0x000000ca03037211 */ /* 0x000fe200078f28ff */
[----:B------:R-:W-:Y:S01]  /*0dc0*/  IMAD R192, R2, 0x8, R5 ;  /* 0x0000000802c07824 */ /* 0x000fe200078e0205 */
[--C-:B------:R-:W-:Y:S02]  /*0dd0*/  SHF.R.S32.HI R2, RZ, 0x2, R30.reuse ;  /* 0x00000002ff027819 */ /* 0x100fe4000001141e */
[----:B------:R-:W-:Y:S01]  /*0de0*/  SHF.R.S32.HI R5, RZ, 0x1f, R30 ;  /* 0x0000001fff057819 */ /* 0x000fe2000001141e */
[----:B------:R-:W-:Y:S01]  /*0df0*/  IMAD.WIDE R192, R192, R193, UR36 ;  /* 0x00000024c0c07e25 */ /* 0x000fe2000f8e02c1 */
[----:B------:R-:W-:Y:S02]  /*0e00*/  SHF.R.S32.HI R3, RZ, 0x5, R3 ;  /* 0x00000005ff037819 */ /* 0x000fe40000011403 */
[----:B------:R-:W-:Y:S02]  /*0e10*/  LEA.HI R5, R5, R2, RZ, 0x3 ;  /* 0x0000000205057211 */ /* 0x000fe400078f18ff */
[----:B------:R-:W-:-:S02]  /*0e20*/  IADD3 R7, P4, R192, 0x20, RZ ;  /* 0x00000020c0077810 */ /* 0x000fc40007f9e0ff */
[----:B------:R-:W-:Y:S02]  /*0e30*/  LOP3.LUT R5, R5, 0xfffffff8, RZ, 0xc0, !PT ;  /* 0xfffffff805057812 */ /* 0x000fe400078ec0ff */
[----:B------:R-:W-:Y:S02]  /*0e40*/  LOP3.LUT R4, R7, 0x380, RZ, 0xc0, !PT ;  /* 0x0000038007047812 */ /* 0x000fe400078ec0ff */
[----:B------:R-:W-:Y:S01]  /*0e50*/  IADD3 R9, P0, R192, 0x4000, RZ ;  /* 0x00004000c0097810 */ /* 0x000fe20007f1e0ff */
[----:B------:R-:W-:Y:S01]  /*0e60*/  IMAD.IADD R2, R2, 0x1, -R5 ;  /* 0x0000000102027824 */ /* 0x000fe200078e0a05 */
[----:B------:R-:W-:Y:S02]  /*0e70*/  SHF.R.U64 R4, R4, 0x3, RZ ;  /* 0x0000000304047819 */ /* 0x000fe400000012ff */
[----:B------:R-:W-:Y:S01]  /*0e80*/  LOP3.LUT R8, R9, 0x380, RZ, 0xc0, !PT ;  /* 0x0000038009087812 */ /* 0x000fe200078ec0ff */
[----:B------:R-:W-:Y:S01]  /*0e90*/  IMAD R31, R3, 0x10, R2 ;  /* 0x00000010031f7824 */ /* 0x000fe200078e0202 */
[----:B------:R-:W-:Y:S01]  /*0ea0*/  LOP3.LUT R2, R4, R7, RZ, 0x3c, !PT ;  /* 0x0000000704027212 */ /* 0x000fe200078e3cff */
[----:B------:R-:W-:Y:S01]  /*0eb0*/  IMAD.X R3, RZ, RZ, R193, P4 ;  /* 0x000000ffff037224 */ /* 0x000fe200020e06c1 */
[----:B------:R-:W-:-:S02]  /*0ec0*/  IADD3 R225, P1, R192, 0x4020, RZ ;  /* 0x00004020c0e17810 */ /* 0x000fc40007f3e0ff */
[C---:B------:R-:W-:Y:S02]  /*0ed0*/  IADD3 R5, P5, R192.reuse, 0x40, RZ ;  /* 0x00000040c0057810 */ /* 0x040fe40007fbe0ff */
[C---:B------:R-:W-:Y:S02]  /*0ee0*/  IADD3 R7, P6, R192.reuse, 0x60, RZ ;  /* 0x00000060c0077810 */ /* 0x040fe40007fde0ff */
[----:B------:R-:W-:Y:S02]  /*0ef0*/  IADD3 R11, P2, R192, 0x4040, RZ ;  /* 0x00004040c00b7810 */ /* 0x000fe40007f5e0ff */
[----:B------:R-:W-:Y:S02]  /*0f00*/  SHF.R.U64 R8, R8, 0x3, RZ ;  /* 0x0000000308087819 */ /* 0x000fe400000012ff */
[----:B------:R-:W-:Y:S02]  /*0f10*/  LOP3.LUT R224, R225, 0x380, RZ, 0xc0, !PT ;  /* 0x00000380e1e07812 */ /* 0x000fe400078ec0ff */
[----:B------:R-:W-:-:S02]  /*0f20*/  LOP3.LUT R4, R5, 0x380, RZ, 0xc0, !PT ;  /* 0x0000038005047812 */ /* 0x000fc400078ec0ff */
[----:B------:R-:W-:Y:S02]  /*0f30*/  LOP3.LUT R6, R7, 0x380, RZ, 0xc0, !PT ;  /* 0x0000038007067812 */ /* 0x000fe400078ec0ff */
[----:B------:R-:W-:Y:S02]  /*0f40*/  LOP3.LUT R10, R11, 0x380, RZ, 0xc0, !PT ;  /* 0x000003800b0a7812 */ /* 0x000fe400078ec0ff */
[----:B------:R-:W-:Y:S01]  /*0f50*/  LOP3.LUT R8, R8, R9, RZ, 0x3c, !PT ;  /* 0x0000000908087212 */ /* 0x000fe200078e3cff */
[----:B------:R-:W-:Y:S01]  /*0f60*/  IMAD.X R9, RZ, RZ, R193, P0 ;  /* 0x000000ffff097224 */ /* 0x000fe200000e06c1 */
[----:B------:R-:W-:Y:S02]  /*0f70*/  SHF.R.U64 R224, R224, 0x3, RZ ;  /* 0x00000003e0e07819 */ /* 0x000fe400000012ff */
[----:B------:R-:W-:Y:S02]  /*0f80*/  SHF.R.U64 R4, R4, 0x3, RZ ;  /* 0x0000000304047819 */ /* 0x000fe400000012ff */
[----:B------:R-:W-:-:S02]  /*0f90*/  SHF.R.U64 R6, R6, 0x3, RZ ;  /* 0x0000000306067819 */ /* 0x000fc400000012ff */
[----:B------:R-:W-:Y:S02]  /*0fa0*/  SHF.R.U64 R10, R10, 0x3, RZ ;  /* 0x000000030a0a7819 */ /* 0x000fe400000012ff */
[----:B------:R-:W-:Y:S02]  /*0fb0*/  IADD3 R23, P0, R192, 0x8060, RZ ;  /* 0x00008060c0177810 */ /* 0x000fe40007f1e0ff */
        /* <DEDUP_REMOVED lines=8> */
[----:B------:R-:W-:-:S02]  /*1040*/  LOP3.LUT R22, R23, 0x380, RZ, 0xc0, !PT ;  /* 0x0000038017167812 */ /* 0x000fc400078ec0ff */
[C---:B------:R-:W-:Y:S02]  /*1050*/  IADD3 R25, P1, R192.reuse, 0xc000, RZ ;  /* 0x0000c000c0197810 */ /* 0x040fe40007f3e0ff */
[C---:B------:R-:W-:Y:S02]  /*1060*/  IADD3 R13, P3, R192.reuse, 0x4060, RZ ;  /* 0x00004060c00d7810 */ /* 0x040fe40007f7e0ff */
[C---:B------:R-:W-:Y:S02]  /*1070*/  IADD3 R15, P4, R192.reuse, 0x8000, RZ ;  /* 0x00008000c00f7810 */ /* 0x040fe40007f9e0ff */
[C---:B------:R-:W-:Y:S02]  /*1080*/  IADD3 R19, P5, R192.reuse, 0x8020, RZ ;  /* 0x00008020c0137810 */ /* 0x040fe40007fbe0ff */
[C---:B------:R-:W-:Y:S02]  /*1090*/  IADD3 R21, P6, R192.reuse, 0x8040, RZ ;  /* 0x00008040c0157810 */ /* 0x040fe40007fde0ff */
[----:B------:R-:W-:-:S02]  /*10a0*/  IADD3 R27, P2, R192, 0xc020, RZ ;  /* 0x0000c020c01b7810 */ /* 0x000fc40007f5e0ff */
[----:B------:R-:W-:Y:S02]  /*10b0*/  SHF.R.U64 R22, R22, 0x3, RZ ;  /* 0x0000000316167819 */ /* 0x000fe400000012ff */
[----:B------:R-:W-:Y:S02]  /*10c0*/  LOP3.LUT R24, R25, 0x380, RZ, 0xc0, !PT ;  /* 0x0000038019187812 */ /* 0x000fe400078ec0ff */
[----:B------:R-:W-:Y:S02]  /*10d0*/  LOP3.LUT R12, R13, 0x380, RZ, 0xc0, !PT ;  /* 0x000003800d0c7812 */ /* 0x000fe400078ec0ff */
[----:B------:R-:W-:Y:S02]  /*10e0*/  LOP3.LUT R14, R15, 0x380, RZ, 0xc0, !PT ;  /* 0x000003800f0e7812 */ /* 0x000fe400078ec0ff */
[----:B------:R-:W-:Y:S02]  /*10f0*/  LOP3.LUT R18, R19, 0x380, RZ, 0xc0, !PT ;  /* 0x0000038013127812 */ /* 0x000fe400078ec0ff */
[----:B------:R-:W-:-:S02]  /*1100*/  LOP3.LUT R20, R21, 0x380, RZ, 0xc0, !PT ;  /* 0x0000038015147812 */ /* 0x000fc400078ec0ff */
[----:B------:R-:W-:Y:S02]  /*1110*/  LOP3.LUT R26, R27, 0x380, RZ, 0xc0, !PT ;  /* 0x000003801b1a7812 */ /* 0x000fe400078ec0ff */
[----:B------:R-:W-:Y:S02]  /*1120*/  LEA.HI R0, R0, R207, RZ, 0x1 ;  /* 0x000000cf00007211 */ /* 0x000fe400078f08ff */
[----:B------:R-:W-:Y:S02]  /*1130*/  LEA.HI R29, R29, R196, RZ, 0x3 ;  /* 0x000000c41d1d7211 */ /* 0x000fe400078f18ff */
[----:B------:R-:W-:Y:S01]  /*1140*/  LOP3.LUT R22, R22, R23, RZ, 0x3c, !PT ;  /* 0x0000001716167212 */ /* 0x000fe200078e3cff */
[----:B------:R-:W-:Y:S01]  /*1150*/  IMAD.X R23, RZ, RZ, R193, P0 ;  /* 0x000000ffff177224 */ /* 0x000fe200000e06c1 */
[----:B------:R-:W-:Y:S02]  /*1160*/  SHF.R.U64 R24, R24, 0x3, RZ ;  /* 0x0000000318187819 */ /* 0x000fe400000012ff */
[----:B------:R-:W-:-:S02]  /*1170*/  SHF.R.U64 R12, R12, 0x3, RZ ;  /* 0x000000030c0c7819 */ /* 0x000fc400000012ff */
[----:B------:R-:W-:Y:S02]  /*1180*/  SHF.R.U64 R14, R14, 0x3, RZ ;  /* 0x000000030e0e7819 */ /* 0x000fe400000012ff */
[----:B------:R-:W-:Y:S02]  /*1190*/  SHF.R.U64 R18, R18, 0x3, RZ ;  /* 0x0000000312127819 */ /* 0x000fe400000012ff */
[----:B------:R-:W-:Y:S02]  /*11a0*/  SHF.R.U64 R20, R20, 0x3, RZ ;  /* 0x0000000314147819 */ /* 0x000fe400000012ff */
[----:B------:R-:W-:Y:S02]  /*11b0*/  SHF.R.U64 R26, R26, 0x3, RZ ;  /* 0x000000031a1a7819 */ /* 0x000fe400000012ff */
[----:B------:R-:W-:Y:S02]  /*11c0*/  MOV R233, R2 ;  /* 0x0000000200e97202 */ /* 0x000fe40000000f00 */
[----:B------:R-:W-:-:S02]  /*11d0*/  MOV R232, R4 ;  /* 0x0000000400e87202 */ /* 0x000fc40000000f00 */
[----:B------:R-:W-:Y:S02]  /*11e0*/  LOP3.LUT R0, R0, 0x3fffffe, RZ, 0xc0, !PT ;  /* 0x03fffffe00007812 */ /* 0x000fe400078ec0ff */
        /* <DEDUP_REMOVED lines=15> */
[----:B------:R-:W-:Y:S01]  /*12e0*/  MOV R210, R22 ;  /* 0x0000001600d27202 */ /* 0x000fe20000000f00 */
[----:B------:R-:W-:Y:S01]  /*12f0*/  IMAD.IADD R5, R196, 0x1, -R5 ;  /* 0x00000001c4057824 */ /* 0x000fe200078e0a05 */
[----:B------:R-:W-:Y:S01]  /*1300*/  IADD3 R22, P0, R16, 0x13c, RZ ;  /* 0x0000013c10167810 */ /* 0x000fe20007f1e0ff */
[----:B------:R-:W-:Y:S01]  /*1310*/  IMAD.IADD R3, R202, 0x1, -R3 ;  /* 0x00000001ca037824 */ /* 0x000fe200078e0a03 */
[----:B------:R-:W-:Y:S01]  /*1320*/  IADD3 R206, P1, R16, 0x230, RZ ;  /* 0x0000023010ce7810 */ /* 0x000fe20007f3e0ff */
        /* <DEDUP_REMOVED lines=9> */
[----:B------:R-:W-:-:S02]  /*13c0*/  MOV R222, R12 ;  /* 0x0000000c00de7202 */ /* 0x000fc40000000f00 */
[----:B------:R-:W-:Y:S02]  /*13d0*/  MOV R221, R14 ;  /* 0x0000000e00dd7202 */ /* 0x000fe40000000f00 */
[----:B------:R-:W-:Y:S02]  /*13e0*/  MOV R220, R18 ;  /* 0x0000001200dc7202 */ /* 0x000fe40000000f00 */
[----:B------:R-:W-:Y:S02]  /*13f0*/  MOV R211, R20 ;  /* 0x0000001400d37202 */ /* 0x000fe40000000f00 */
[----:B------:R-:W-:Y:S02]  /*1400*/  MOV R209, R24 ;  /* 0x0000001800d17202 */ /* 0x000fe40000000f00 */
[----:B------:R-:W-:Y:S02]  /*1410*/  MOV R208, R26 ;  /* 0x0000001a00d07202 */ /* 0x000fe40000000f00 */
[----:B------:R-:W-:-:S07]  /*1420*/  SHF.R.S32.HI R190, RZ, 0x3, R29 ;  /* 0x00000003ffbe7819 */ /* 0x000fce000001141d */
.L_x_9794:
[----:B------:R-:W-:Y:S01]  /*1430*/  ULDC.64 UR8, c[0x0][0xb20] ;  /* 0x0002c80000087ab9 */ /* 0x000fe20000000a00 */
[----:B------:R-:W-:Y:S01]  /*1440*/  ULDC UR4, c[0x0][0x404] ;  /* 0x0001010000047ab9 */ /* 0x000fe20000000800 */
[----:B------:R-:W-:-:S04]  /*1450*/  UISETP.NE.U32.AND UP0, UPT, UR8, URZ, UPT ;  /* 0x0000003f0800728c */ /* 0x000fc8000bf05070 */
        /* <DEDUP_REMOVED lines=9> */
[----:B------:R-:W-:Y:S02]  /*14f0*/  IMAD.U32 R2, RZ, RZ, UR8 ;  /* 0x00000008ff027e24 */ /* 0x000fe4000f8e00ff */
[----:B------:R-:W-:Y:S01]  /*1500*/  IMAD.U32 R3, RZ, RZ, UR9 ;  /* 0x00000009ff037e24 */ /* 0x000fe2000f8e00ff */
[----:B------:R-:W-:-:S04]  /*1510*/  @UP1 UIMAD.WIDE UR8, UR6, 0x4, UR10 ;  /* 0x00000004060818a5 */ /* 0x000fc8000f8e020a */
[----:B--2---:R-:W2:Y:S02]  /*1520*/  @P0 LDG.E R2, desc[UR54][R2.64] ;  /* 0x0000003602020981 */ /* 0x004ea4000c1e1900 */
[----:B01-345:R-:W-:Y:S02]  /*1530*/  IMAD.U32 R4, RZ, RZ, UR8 ;  /* 0x00000008ff047e24 */ /* 0x03bfe4000f8e00ff */
        /* <DEDUP_REMOVED lines=10> */
[----:B------:R-:W-:Y:S01]  /*15e0*/  ISETP.NE.U32.AND P1, PT, RZ, UR8, PT ;  /* 0x00000008ff007c0c */ /* 0x000fe2000bf25070 */
[----:B------:R-:W-:-:S02]  /*15f0*/  ULDC UR8, c[0x0][0x2e0] ;  /* 0x0000b80000087ab9 */ /* 0x000fc40000000800 */
[----:B------:R-:W-:Y:S01]  /*1600*/  UIMAD UR4, UR4, UR8, URZ ;  /* 0x00000008040472a4 */ /* 0x000fe2000f8e023f */
[----:B------:R-:W-:Y:S02]  /*1610*/  ISETP.NE.AND.EX P1, PT, RZ, UR9, PT, P1 ;  /* 0x00000009ff007c0c */ /* 0x000fe4000bf25310 */
[----:B--2---:R-:W-:Y:S02]  /*1620*/  @P0 R2UR UR42, R2 ;  /* 0x00000000022a02ca */ /* 0x004fe400000e0000 */
        /* <DEDUP_REMOVED lines=15> */
.L_x_9669:
        /* <DEDUP_REMOVED lines=10> */
.L_x_9670:
        /* <DEDUP_REMOVED lines=13> */
.L_x_9671:
[----:B------:R-:W0:Y:S01]  /*1890*/  S2R R0, SR_TID.X ;  /* 0x0000000000007919 */ /* 0x000e220000002100 */
[----:B------:R-:W-:Y:S01]  /*18a0*/  UIADD3 UR6, UP2, UR36, 0x32450, URZ ;  /* 0x0003245024067890 */ /* 0x000fe2000ff5e03f */
[----:B------:R-:W-:Y:S01]  /*18b0*/  IMAD.MOV.U32 R2, RZ, RZ, 0x3000 ;  /* 0x00003000ff027424 */ /* 0x000fe200078e00ff */
[----:B------:R-:W-:Y:S01]  /*18c0*/  UIADD3 UR12, UP3, UR36, 0x32460, URZ ;  /* 0x00032460240c7890 */ /* 0x000fe2000ff7e03f */
[----:B------:R-:W-:Y:S01]  /*18d0*/  IMAD.U32 R3, RZ, RZ, UR48 ;  /* 0x00000030ff037e24 */ /* 0x000fe2000f8e00ff */
[----:B------:R-:W-:Y:S01]  /*18e0*/  UIADD3 UR8, UP0, UR36, 0x32430, URZ ;  /* 0x0003243024087890 */ /* 0x000fe2000ff1e03f */
[----:B------:R-:W-:Y:S01]  /*18f0*/  IMAD.MOV.U32 R8, RZ, RZ, 0x1 ;  /* 0x00000001ff087424 */ /* 0x000fe200078e00ff */
[----:B------:R-:W-:Y:S01]  /*1900*/  UIADD3 UR10, UP1, UR36, 0x32440, URZ ;  /* 0x00032440240a7890 */ /* 0x000fe2000ff3e03f */
[----:B------:R-:W-:Y:S01]  /*1910*/  IMAD.MOV.U32 R9, RZ, RZ, RZ ;  /* 0x000000ffff097224 */ /* 0x000fe200078e00ff */
[----:B------:R-:W-:Y:S01]  /*1920*/  UIADD3.X UR7, URZ, UR37, URZ, UP2, !UPT ;  /* 0x000000253f077290 */ /* 0x000fe200097fe43f */
[----:B------:R-:W-:Y:S01]  /*1930*/  IMAD.MOV.U32 R5, RZ, RZ, 0x100 ;  /* 0x00000100ff057424 */ /* 0x000fe200078e00ff */
[----:B------:R-:W-:Y:S01]  /*1940*/  UIADD3.X UR13, URZ, UR37, URZ, UP3, !UPT ;  /* 0x000000253f0d7290 */ /* 0x000fe20009ffe43f */
[----:B------:R-:W-:Y:S01]  /*1950*/  IMAD.MOV.U32 R6, RZ, RZ, 0x1 ;  /* 0x00000001ff067424 */ /* 0x000fe200078e00ff */
[----:B------:R-:W-:Y:S01]  /*1960*/  UIADD3.X UR9, URZ, UR37, URZ, UP0, !UPT ;  /* 0x000000253f097290 */ /* 0x000fe200087fe43f */
[----:B------:R-:W-:Y:S01]  /*1970*/  IMAD.MOV.U32 R7, RZ, RZ, RZ ;  /* 0x000000ffff077224 */ /* 0x000fe200078e00ff */
[----:B------:R-:W-:Y:S01]  /*1980*/  UIADD3.X UR11, URZ, UR37, URZ, UP1, !UPT ;  /* 0x000000253f0b7290 */ /* 0x000fe20008ffe43f */
[----:B------:R-:W-:Y:S01]  /*1990*/  IMAD.U32 R10, RZ, RZ, UR6 ;  /* 0x00000006ff0a7e24 */ /* 0x000fe2000f8e00ff */
[----:B------:R-:W-:Y:S01]  /*19a0*/  STL.64 [R1+0x18], R2 ;  /* 0x0000180201007387 */ /* 0x000fe20000100a00 */
[----:B------:R-:W-:Y:S01]  /*19b0*/  IMAD.U32 R18, RZ, RZ, UR12 ;  /* 0x0000000cff127e24 */ /* 0x000fe2000f8e00ff */
[----:B------:R-:W-:Y:S01]  /*19c0*/  UIADD3 UR42, -UR42, UR4, URZ ;  /* 0x000000042a2a7290 */ /* 0x000fe2000fffe13f */
[----:B------:R-:W-:Y:S01]  /*19d0*/  IMAD.U32 R11, RZ, RZ, UR7 ;  /* 0x00000007ff0b7e24 */ /* 0x000fe2000f8e00ff */
[----:B------:R1:W-:Y:S01]  /*19e0*/  STL.64 [R1+0x60], R8 ;  /* 0x0000600801007387 */ /* 0x0003e20000100a00 */
[----:B------:R-:W-:Y:S01]  /*19f0*/  IMAD.U32 R19, RZ, RZ, UR13 ;  /* 0x0000000dff137e24 */ /* 0x000fe2000f8e00ff */
[----:B------:R-:W-:Y:S01]  /*1a00*/  ULDC.64 UR6, c[0x0][0xad8] ;  /* 0x0002b60000067ab9 */ /* 0x000fe20000000a00 */
[----:B------:R-:W-:Y:S01]  /*1a10*/  IMAD.U32 R20, RZ, RZ, UR5 ;  /* 0x00000005ff147e24 */ /* 0x000fe2000f8e00ff */
[----:B------:R-:W-:Y:S01]  /*1a20*/  UISETP.GE.AND UP0, UPT, UR7, 0x1, UPT ;  /* 0x000000010700788c */ /* 0x000fe2000bf06270 */
[----:B------:R-:W-:Y:S01]  /*1a30*/  IMAD.MOV.U32 R12, RZ, RZ, 0xc000 ;  /* 0x0000c000ff0c7424 */ /* 0x000fe200078e00ff */
[----:B------:R-:W-:Y:S01]  /*1a40*/  STL.128 [R1+0x440], RZ ;  /* 0x000440ff01007387 */ /* 0x000fe20000100c00 */
[----:B------:R-:W-:Y:S01]  /*1a50*/  IMAD.U32 R13, RZ, RZ, UR48 ;  /* 0x00000030ff0d7e24 */ /* 0x000fe2000f8e00ff */
[----:B------:R-:W-:Y:S01]  /*1a60*/  ULEA UR4, UR5, 0x80, 0x7 ;  /* 0x0000008005047891 */ /* 0x000fe2000f8e383f */
[----:B------:R-:W-:Y:S01]  /*1a70*/  IMAD.MOV.U32 R15, RZ, RZ, 0x100 ;  /* 0x00000100ff0f7424 */ /* 0x000fe200078e00ff */
[----:B------:R-:W-:Y:S01]  /*1a80*/  STL [R1+0x70], R20 ;  /* 0x0000701401007387 */ /* 0x000fe20000100800 */
[----:B0-----:R-:W-:Y:S01]  /*1a90*/  LOP3.LUT R0, R0, 0x7f, RZ, 0xc0, !PT ;  /* 0x0000007f00007812 */ /* 0x001fe200078ec0ff */
[----:B-1----:R-:W-:Y:S01]  /*1aa0*/  IMAD.U32 R8, RZ, RZ, UR8 ;  /* 0x00000008ff087e24 */ /* 0x002fe2000f8e00ff */
[----:B------:R-:W-:Y:S01]  /*1ab0*/  PLOP3.LUT P2, PT, PT, PT, UP0, 0x80, 0x0 ;  /* 0x000000000000781c */ /* 0x000fe20003f4f008 */
[----:B------:R-:W-:Y:S01]  /*1ac0*/  IMAD.U32 R2, RZ, RZ, UR10 ;  /* 0x0000000aff027e24 */ /* 0x000fe2000f8e00ff */
[----:B------:R-:W-:Y:S01]  /*1ad0*/  ISETP.NE.AND P0, PT, R0, RZ, PT ;  /* 0x000000ff0000720c */ /* 0x000fe20003f05270 */
[----:B------:R-:W-:Y:S01]  /*1ae0*/  IMAD.U32 R9, RZ, RZ, UR9 ;  /* 0x00000009ff097e24 */ /* 0x000fe2000f8e00ff */
[----:B------:R-:W0:Y:S01]  /*1af0*/  LDC R0, c[0x0][0xa80] ;  /* 0x0002a000ff007b82 */ /* 0x000e220000000800 */
[----:B------:R-:W-:Y:S01]  /*1b00*/  IMAD.U32 R3, RZ, RZ, UR11 ;  /* 0x0000000bff037e24 */ /* 0x000fe2000f8e00ff */
[----:B------:R-:W-:Y:S01]  /*1b10*/  SEL R4, RZ, 0x1, P0 ;  /* 0x00000001ff047807 */ /* 0x000fe20000000000 */
[----:B------:R-:W-:Y:S01]  /*1b20*/  STL.128 [R1+0x450], RZ ;  /* 0x000450ff01007387 */ /* 0x000fe20000100c00 */
[----:B------:R-:W-:Y:S01]  /*1b30*/  UIADD3 UR8, UR42, UR4, -UR38 ;  /* 0x000000042a087290 */ /* 0x000fe2000fffe826 */
[----:B------:R-:W-:-:S02]  /*1b40*/  IADD3 R34, P0, R16, 0x440, RZ ;  /* 0x0000044010227810 */ /* 0x000fc40007f1e0ff */
[----:B------:R-:W-:Y:S01]  /*1b50*/  IMAD.MOV.U32 R14, RZ, RZ, R4 ;  /* 0x000000ffff0e7224 */ /* 0x000fe200078e0004 */
[----:B------:R1:W-:Y:S01]  /*1b60*/  STL.128 [R1+0x20], R4 ;  /* 0x0000200401007387 */ /* 0x0003e20000100c00 */
[----:B------:R-:W-:Y:S01]  /*1b70*/  IADD3 R32, P1, R16, 0x38, RZ ;  /* 0x0000003810207810 */ /* 0x000fe20007f3e0ff */
[----:B------:R-:W-:Y:S01]  /*1b80*/  UIADD3 UR6, UR8, UR6, URZ ;  /* 0x0000000608067290 */ /* 0x000fe2000fffe03f */
[--C-:B------:R-:W-:Y:S01]  /*1b90*/  IMAD.X R35, RZ, RZ, R17.reuse, P0 ;  /* 0x000000ffff237224 */ /* 0x100fe200000e0611 */
[----:B------:R2:W-:Y:S02]  /*1ba0*/  STL.128 [R1+0x50], R12 ;  /* 0x0000500c01007387 */ /* 0x0005e40000100c00 */
[----:B------:R-:W-:Y:S02]  /*1bb0*/  IMAD.X R33, RZ, RZ, R17, P1 ;  /* 0x000000ffff217224 */ /* 0x000fe400008e0611 */
[----:B------:R2:W-:Y:S04]  /*1bc0*/  STL.64 [R1+0x8], R8 ;  /* 0x0000080801007387 */ /* 0x0005e80000100a00 */
[----:B------:R2:W-:Y:S01]  /*1bd0*/  STL.64 [R1+0x10], R2 ;  /* 0x0000100201007387 */ /* 0x0005e20000100a00 */
[----:B-1----:R-:W-:-:S03]  /*1be0*/  IMAD.MOV.U32 R4, RZ, RZ, R10 ;  /* 0x000000ffff047224 */ /* 0x002fc600078e000a */
[----:B------:R2:W-:Y:S01]  /*1bf0*/  STL.64 [R1+0x30], R2 ;  /* 0x0000300201007387 */ /* 0x0005e20000100a00 */
[----:B------:R-:W-:Y:S02]  /*1c00*/  IMAD.MOV.U32 R5, RZ, RZ, R11 ;  /* 0x000000ffff057224 */ /* 0x000fe400078e000b */
[----:B------:R-:W-:Y:S01]  /*1c10*/  IMAD.MOV.U32 R6, RZ, RZ, R18 ;  /* 0x000000ffff067224 */ /* 0x000fe200078e0012 */
[----:B0-----:R2:W-:Y:S01]  /*1c20*/  STL [R1+0x460], R0 ;  /* 0x0004600001007387 */ /* 0x0015e20000100800 */
[----:B------:R-:W-:-:S03]  /*1c30*/  IMAD.MOV.U32 R7, RZ, RZ, R19 ;  /* 0x000000ffff077224 */ /* 0x000fc600078e0013 */
[----:B------:R2:W-:Y:S04]  /*1c40*/  STL.128 [R1+0x230], RZ ;  /* 0x000230ff01007387 */ /* 0x0005e80000100c00 */
[----:B------:R2:W-:Y:S04]  /*1c50*/  STL.128 [R1+0x40], R4 ;  /* 0x0000400401007387 */ /* 0x0005e80000100c00 */
[----:B------:R2:W-:Y:S04]  /*1c60*/  STL.64 [R1+0x68], R6 ;  /* 0x0000680601007387 */ /* 0x0005e80000100a00 */
        /* <DEDUP_REMOVED lines=44> */
.L_x_9673:
[----:B------:R-:W-:-:S11]  /*1f30*/  UISETP.NE.AND UP0, UPT, UR7, 0x1, UPT ;  /* 0x000000010700788c */ /* 0x000fd6000bf05270 */
[----:B------:R-:W-:Y:S02]  /*1f40*/  @UP0 ULDC.64 UR10, c[0x0][0xae0] ;  /* 0x0002b800000a0ab9 */ /* 0x000fe40000000a00 */
[----:B------:R-:W-:-:S04]  /*1f50*/  UIMAD.WIDE.U32 UR8, UR4, UR10, URZ ;  /* 0x0000000a040872a5 */ /* 0x000fc8000f8e003f */
[----:B------:R-:W-:-:S12]  /*1f60*/  @UP0 USHF.R.U32.HI UR4, URZ, UR11, UR9 ;  /* 0x0000000b3f040299 */ /* 0x000fd80008011609 */
.L_x_9674:
[----:B------:R-:W-:-:S04]  /*1f70*/  UIMAD UR4, UR4, UR7, UR7 ;  /* 0x00000007040472a4 */ /* 0x000fc8000f8e0207 */
[----:B------:R-:W-:-:S04]  /*1f80*/  UISETP.LT.AND UP0, UPT, UR6, UR4, UPT ;  /* 0x000000040600728c */ /* 0x000fc8000bf01270 */
[----:B------:R-:W-:-:S12]  /*1f90*/  USEL UR6, UR6, UR4, UP0 ;  /* 0x0000000406067287 */ /* 0x000fd80008000000 */
.L_x_9672:
[----:B------:R-:W-:Y:S02]  /*1fa0*/  UIADD3 UR8, UR42, 0x5f, URZ ;  /* 0x0000005f2a087890 */ /* 0x000fe4000fffe03f */
[----:B------:R-:W-:Y:S02]  /*1fb0*/  UIADD3 UR10, UR6, 0x5f, URZ ;  /* 0x0000005f060a7890 */ /* 0x000fe4000fffe03f */
[----:B------:R-:W-:Y:S02]  /*1fc0*/  UIMAD.WIDE UR8, UR8, 0x2aaaaaab, URZ ;  /* 0x2aaaaaab080878a5 */ /* 0x000fe4000f8e023f */
[----:B------:R-:W-:Y:S02]  /*1fd0*/  UIMAD.WIDE UR10, UR10, 0x2aaaaaab, URZ ;  /* 0x2aaaaaab0a0a78a5 */ /* 0x000fe4000f8e023f */
[----:B------:R-:W-:Y:S02]  /*1fe0*/  USHF.R.U32.HI UR4, URZ, 0x1f, UR9 ;  /* 0x0000001f3f047899 */ /* 0x000fe40008011609 */
[----:B------:R-:W-:-:S02]  /*1ff0*/  USHF.R.U32.HI UR6, URZ, 0x1f, UR11 ;  /* 0x0000001f3f067899 */ /* 0x000fc4000801160b */
[----:B------:R-:W-:Y:S02]  /*2000*/  ULEA UR5, UR5, -UR38, 0x7 ;  /* 0x8000002605057291 */ /* 0x000fe4000f8e383f */
[----:B------:R-:W-:Y:S02]  /*2010*/  ULEA.HI.SX32 UR4, UR9, UR4, 0x1c ;  /* 0x0000000409047291 */ /* 0x000fe4000f8fe23f */
[----:B------:R-:W-:Y:S02]  /*2020*/  ULEA.HI.SX32 UR6, UR11, UR6, 0x1c ;  /* 0x000000060b067291 */ /* 0x000fe4000f8fe23f */
[----:B------:R-:W-:Y:S02]  /*2030*/  UIADD3 UR5, UR42, UR5, URZ ;  /* 0x000000052a057290 */ /* 0x000fe4000fffe03f */
        /* <DEDUP_REMOVED lines=16> */
.L_x_9676:
[----:B------:R-:W-:-:S11]  /*2140*/  UISETP.NE.AND UP0, UPT, UR7, 0x1, UPT ;  /* 0x000000010700788c */ /* 0x000fd6000bf05270 */
[----:B------:R-:W-:Y:S02]  /*2150*/  @UP0 ULDC.64 UR10, c[0x0][0xae0] ;  /* 0x0002b800000a0ab9 */ /* 0x000fe40000000a00 */
[----:B------:R-:W-:-:S04]  /*2160*/  UIMAD.WIDE.U32 UR4, UR6, UR10, URZ ;  /* 0x0000000a060472a5 */ /* 0x000fc8000f8e003f */
[----:B------:R-:W-:-:S12]  /*2170*/  @UP0 USHF.R.U32.HI UR6, URZ, UR11, UR5 ;  /* 0x0000000b3f060299 */ /* 0x000fd80008011605 */
.L_x_9677:
[----:B------:R-:W-:-:S04]  /*2180*/  UIMAD UR6, UR6, UR7, URZ ;  /* 0x00000007060672a4 */ /* 0x000fc8000f8e023f */
[----:B------:R-:W-:-:S04]  /*2190*/  UISETP.LT.AND UP0, UPT, UR8, UR6, UPT ;  /* 0x000000060800728c */ /* 0x000fc8000bf01270 */
[----:B------:R-:W-:-:S12]  /*21a0*/  USEL UR8, UR8, UR6, !UP0 ;  /* 0x0000000608087287 */ /* 0x000fd8000c000000 */
.L_x_9675:
        /* <DEDUP_REMOVED lines=9> */
[----:B--2---:R-:W0:Y:S01]  /*2240*/  SHFL.IDX PT, R0, R207, RZ, 0x1f ;  /* 0x00001fffcf007589 */ /* 0x004e2200000e0000 */
        /* <DEDUP_REMOVED lines=23> */
[----:B0-----:R-:W-:Y:S01]  /*23c0*/  LEA.HI R2, R0, R0, RZ, 0x1 ;  /* 0x0000000000027211 */ /* 0x001fe200078f08ff */
[----:B------:R-:W-:Y:S01]  /*23d0*/  IMAD.U32 R14, RZ, RZ, UR5 ;  /* 0x00000005ff0e7e24 */ /* 0x000fe2000f8e00ff */
[----:B------:R-:W-:Y:S01]  /*23e0*/  ULOP3.LUT UP0, URZ, UR6, 0x1bf, URZ, 0xc0, !UPT ;  /* 0x000001bf063f7892 */ /* 0x000fe2000f80c03f */
[----:B------:R-:W-:Y:S01]  /*23f0*/  IMAD.MOV.U32 R15, RZ, RZ, 0x40000040 ;  /* 0x40000040ff0f7424 */ /* 0x000fe200078e00ff */
[----:B------:R-:W-:Y:S01]  /*2400*/  LOP3.LUT R3, R2, 0x7fffe, RZ, 0xc0, !PT ;  /* 0x0007fffe02037812 */ /* 0x000fe200078ec0ff */
[----:B------:R0:W-:Y:S01]  /*2410*/  STL.128 [R1+0xa0], R8 ;  /* 0x0000a00801007387 */ /* 0x0001e20000100c00 */
[----:B------:R-:W-:Y:S01]  /*2420*/  IMAD.X R44, RZ, RZ, R17, P1 ;  /* 0x000000ffff2c7224 */ /* 0x000fe200008e0611 */
[----:B------:R-:W-:Y:S01]  /*2430*/  IADD3 R30, P5, R16, 0x118, RZ ;  /* 0x00000118101e7810 */ /* 0x000fe20007fbe0ff */
[----:B-1----:R-:W-:Y:S01]  /*2440*/  IMAD.MOV.U32 R5, RZ, RZ, 0x40000040 ;  /* 0x40000040ff057424 */ /* 0x002fe200078e00ff */
[----:B------:R0:W-:Y:S01]  /*2450*/  STL.64 [R1+0x78], RZ ;  /* 0x000078ff01007387 */ /* 0x0001e20000100a00 */
[----:B------:R-:W-:Y:S01]  /*2460*/  IMAD.IADD R3, R0, 0x1, -R3 ;  /* 0x0000000100037824 */ /* 0x000fe200078e0a03 */
[----:B------:R-:W-:Y:S01]  /*2470*/  PLOP3.LUT P1, PT, PT, PT, UP0, 0x80, 0x0 ;  /* 0x000000000000781c */ /* 0x000fe20003f2f008 */
[----:B--2---:R-:W-:Y:S01]  /*2480*/  IMAD.MOV.U32 R13, RZ, RZ, 0x40000040 ;  /* 0x40000040ff0d7424 */ /* 0x004fe200078e00ff */
[----:B------:R0:W-:Y:S01]  /*2490*/  STL.128 [R1+0xb0], RZ ;  /* 0x0000b0ff01007387 */ /* 0x0001e20000100c00 */
[C---:B------:R-:W-:Y:S01]  /*24a0*/  IADD3 R28, P6, R16.reuse, 0x110, RZ ;  /* 0x00000110101c7810 */ /* 0x040fe20007fde0ff */
[--C-:B------:R-:W-:Y:S01]  /*24b0*/  IMAD.X R31, RZ, RZ, R17.reuse, P5 ;  /* 0x000000ffff1f7224 */ /* 0x100fe200028e0611 */
[----:B------:R-:W-:Y:S01]  /*24c0*/  LEA R3, R3, UR6, 0xd ;  /* 0x0000000603037c11 */ /* 0x000fe2000f8e68ff */
[----:B------:R0:W-:Y:S01]  /*24d0*/  STL.128 [R1+0xc0], RZ ;  /* 0x0000c0ff01007387 */ /* 0x0001e20000100c00 */
[----:B------:R-:W-:Y:S01]  /*24e0*/  IADD3 R24, P0, R16, 0xa8, RZ ;  /* 0x000000a810187810 */ /* 0x000fe20007f1e0ff */
[----:B------:R-:W-:Y:S01]  /*24f0*/  IMAD.X R45, RZ, RZ, R17, P6 ;  /* 0x000000ffff2d7224 */ /* 0x000fe200030e0611 */
[----:B------:R-:W-:Y:S01]  /*2500*/  SHF.R.U32.HI R0, RZ, 0x4, R3 ;  /* 0x00000004ff007819 */ /* 0x000fe20000011603 */
[----:B------:R-:W-:Y:S01]  /*2510*/  VIADD R2, R3, 0xa000 ;  /* 0x0000a00003027836 */ /* 0x000fe20000000000 */
[----:B------:R0:W-:Y:S01]  /*2520*/  STL.128 [R1+0xd0], RZ ;  /* 0x0000d0ff01007387 */ /* 0x0001e20000100c00 */
[----:B------:R-:W-:Y:S01]  /*2530*/  IMAD.X R25, RZ, RZ, R17, P0 ;  /* 0x000000ffff197224 */ /* 0x000fe200000e0611 */
[----:B------:R-:W-:-:S02]  /*2540*/  LOP3.LUT R0, R0, 0x3fff, RZ, 0xc0, !PT ;  /* 0x00003fff00007812 */ /* 0x000fc400078ec0ff */
[----:B------:R-:W-:Y:S01]  /*2550*/  SHF.R.U32.HI R2, RZ, 0x4, R2 ;  /* 0x00000004ff027819 */ /* 0x000fe20000011602 */
[----:B------:R0:W-:Y:S01]  /*2560*/  STL.128 [R1+0xe0], RZ ;  /* 0x0000e0ff01007387 */ /* 0x0001e20000100c00 */
[----:B------:R-:W-:Y:S02]  /*2570*/  LOP3.LUT R4, R0, 0x10000, RZ, 0xfc, !PT ;  /* 0x0001000000047812 */ /* 0x000fe400078efcff */
[----:B------:R-:W-:Y:S01]  /*2580*/  LOP3.LUT R2, R2, 0x3fff, RZ, 0xc0, !PT ;  /* 0x00003fff02027812 */ /* 0x000fe200078ec0ff */
[----:B------:R0:W-:Y:S01]  /*2590*/  STL.128 [R1+0xf0], RZ ;  /* 0x0000f0ff01007387 */ /* 0x0001e20000100c00 */
[----:B------:R-:W-:Y:S02]  /*25a0*/  IADD3 R23, P2, R16, 0x98, RZ ;  /* 0x0000009810177810 */ /* 0x000fe40007f5e0ff */
[----:B------:R-:W-:Y:S01]  /*25b0*/  LOP3.LUT R2, R2, 0x10000, RZ, 0xfc, !PT ;  /* 0x0001000002027812 */ /* 0x000fe200078efcff */
[----:B------:R0:W-:Y:S01]  /*25c0*/  STL.64 [R1+0x98], R4 ;  /* 0x0000980401007387 */ /* 0x0001e20000100a00 */
[C---:B------:R-:W-:Y:S01]  /*25d0*/  IADD3 R19, P3, R16.reuse, 0x90, RZ ;  /* 0x0000009010137810 */ /* 0x040fe20007f7e0ff */
[--C-:B------:R-:W-:Y:S01]  /*25e0*/  IMAD.X R42, RZ, RZ, R17.reuse, P2 ;  /* 0x000000ffff2a7224 */ /* 0x100fe200010e0611 */
[C---:B------:R-:W-:Y:S01]  /*25f0*/  IADD3 R26, P4, R16.reuse, 0x88, RZ ;  /* 0x00000088101a7810 */ /* 0x040fe20007f9e0ff */
[----:B------:R-:W-:Y:S01]  /*2600*/  IMAD.MOV.U32 R12, RZ, RZ, R2 ;  /* 0x000000ffff0c7224 */ /* 0x000fe200078e0002 */
[----:B------:R0:W-:Y:S01]  /*2610*/  STL.128 [R1+0x100], RZ ;  /* 0x000100ff01007387 */ /* 0x0001e20000100c00 */
[C---:B------:R-:W-:Y:S01]  /*2620*/  IADD3 R18, P5, R16.reuse, 0x80, RZ ;  /* 0x0000008010127810 */ /* 0x040fe20007fbe0ff */
[--C-:B------:R-:W-:Y:S01]  /*2630*/  IMAD.X R40, RZ, RZ, R17.reuse, P3 ;  /* 0x000000ffff287224 */ /* 0x100fe200018e0611 */
[C---:B------:R-:W-:Y:S01]  /*2640*/  IADD3 R36, P6, R16.reuse, 0x78, RZ ;  /* 0x0000007810247810 */ /* 0x040fe20007fde0ff */
[----:B------:R0:W-:Y:S01]  /*2650*/  STL.128 [R1+0x110], R12 ;  /* 0x0001100c01007387 */ /* 0x0001e20000100c00 */
[----:B------:R-:W-:Y:S01]  /*2660*/  IADD3 R38, P0, R16, 0xb0, RZ ;  /* 0x000000b010267810 */ /* 0x000fe20007f1e0ff */
[----:B------:R-:W-:-:S02]  /*2670*/  IMAD.X R43, RZ, RZ, R17, P4 ;  /* 0x000000ffff2b7224 */ /* 0x000fc400020e0611 */
[--C-:B------:R-:W-:Y:S02]  /*2680*/  IMAD.X R41, RZ, RZ, R17.reuse, P5 ;  /* 0x000000ffff297224 */ /* 0x100fe400028e0611 */
[--C-:B------:R-:W-:Y:S02]  /*2690*/  IMAD.X R37, RZ, RZ, R17.reuse, P6 ;  /* 0x000000ffff257224 */ /* 0x100fe400030e0611 */
[----:B------:R-:W-:Y:S01]  /*26a0*/  IMAD.X R39, RZ, RZ, R17, P0 ;  /* 0x000000ffff277224 */ /* 0x000fe200000e0611 */
[----:B------:R-:W-:Y:S06]  /*26b0*/  @!P1 BRA `(.L_x_9679) ;  /* 0x0000000000409947 */ /* 0x000fec0003800000 */
[----:B------:R-:W-:Y:S01]  /*26c0*/  MOV R0, 0x0 ;  /* 0x0000000000007802 */ /* 0x000fe20000000f00 */
[----:B------:R-:W-:Y:S01]  /*26d0*/  ULDC.64 UR4, c[0x4][0x108] ;  /* 0x0100420000047ab9 */ /* 0x000fe20000000a00 */
[----:B------:R-:W-:Y:S01]  /*26e0*/  ULDC.64 UR6, c[0x4][0x28] ;  /* 0x01000a0000067ab9 */ /* 0x000fe20000000a00 */
[----:B0-----:R-:W-:Y:S01]  /*26f0*/  IMAD.U32 R4, RZ, RZ, UR4 ;  /* 0x00000004ff047e24 */ /* 0x001fe2000f8e00ff */
        /* <DEDUP_REMOVED lines=12> */
.L_x_9679:
[----:B------:R-:W1:Y:S01]  /*27c0*/  S2R R20, SR_TID.X ;  /* 0x0000000000147919 */ /* 0x000e620000002100 */
[----:B0-----:R-:W0:Y:S01]  /*27d0*/  LDC.64 R14, c[0x0][0x428] ;  /* 0x00010a00ff0e7b82 */ /* 0x001e220000000a00 */
[----:B------:R-:W-:Y:S01]  /*27e0*/  IADD3 R8, P0, R16, 0x120, RZ ;  /* 0x0000012010087810 */ /* 0x000fe20007f1e0ff */
[----:B------:R-:W-:Y:S01]  /*27f0*/  ULDC UR4, c[0x0][0x20] ;  /* 0x0000080000047ab9 */ /* 0x000fe20000000800 */
[----:B------:R-:W-:Y:S01]  /*2800*/  IMAD.U32 R7, RZ, RZ, UR38 ;  /* 0x00000026ff077e24 */ /* 0x000fe2000f8e00ff */
[----:B------:R-:W-:Y:S01]  /*2810*/  STL.64 [R1+0x130], R36 ;  /* 0x0001302401007387 */ /* 0x000fe20000100a00 */
[----:B------:R-:W-:Y:S02]  /*2820*/  IMAD.U32 R13, RZ, RZ, UR42 ;  /* 0x0000002aff0d7e24 */ /* 0x000fe4000f8e00ff */
[--C-:B------:R-:W-:Y:S01]  /*2830*/  IMAD.X R9, RZ, RZ, R17.reuse, P0 ;  /* 0x000000ffff097224 */ /* 0x100fe200000e0611 */
[----:B------:R-:W2:Y:S01]  /*2840*/  LDC R21, c[0x0][0x430] ;  /* 0x00010c00ff157b82 */ /* 0x000ea20000000800 */
[----:B------:R-:W-:Y:S01]  /*2850*/  VIADD R6, R22, -UR4 ;  /* 0x8000000416067c36 */ /* 0x000fe20008000000 */
[----:B------:R-:W-:Y:S04]  /*2860*/  STL.64 [R1+0x120], R194 ;  /* 0x000120c201007387 */ /* 0x000fe80000100a00 */
[----:B------:R-:W-:Y:S02]  /*2870*/  STL.64 [R1+0x128], R8 ;  /* 0x0001280801007387 */ /* 0x000fe40000100a00 */
[----:B------:R-:W3:Y:S02]  /*2880*/  LDC.64 R10, c[0x0][0xad0] ;  /* 0x0002b400ff0a7b82 */ /* 0x000ee40000000a00 */
[----:B------:R-:W-:Y:S04]  /*2890*/  STL.U8 [R1+0x138], RZ ;  /* 0x000138ff01007387 */ /* 0x000fe80000100000 */
[----:B------:R4:W-:Y:S02]  /*28a0*/  STL [R6+0x4], R7 ;  /* 0x0000040706007387 */ /* 0x0009e40000100800 */
[----:B------:R-:W5:Y:S02]  /*28b0*/  LDC.64 R4, c[0x0][0xad8] ;  /* 0x0002b600ff047b82 */ /* 0x000f640000000a00 */
[----:B------:R0:W-:Y:S04]  /*28c0*/  STL [R6+0x8], R13 ;  /* 0x0000080d06007387 */ /* 0x0001e80000100800 */
[----:B0-----:R0:W-:Y:S01]  /*28d0*/  STL [R6+0x24], R14 ;  /* 0x0000240e06007387 */ /* 0x0011e20000100800 */
[----:B-1----:R-:W-:Y:S01]  /*28e0*/  VIADD R196, R20, 0xffffff80 ;  /* 0xffffff8014c47836 */ /* 0x002fe20000000000 */
[----:B------:R-:W1:Y:S02]  /*28f0*/  LDC.64 R2, c[0x0][0xae0] ;  /* 0x0002b800ff027b82 */ /* 0x000e640000000a00 */
[----:B------:R0:W-:Y:S04]  /*2900*/  STL [R6+0x28], R15 ;  /* 0x0000280f06007387 */ /* 0x0001e80000100800 */
[----:B--2---:R0:W-:Y:S04]  /*2910*/  STL [R6+0x2c], R21 ;  /* 0x00002c1506007387 */ /* 0x0041e80000100800 */
[----:B---3--:R0:W-:Y:S04]  /*2920*/  STL [R6+0xc], R11 ;  /* 0x00000c0b06007387 */ /* 0x0081e80000100800 */
[----:B------:R0:W-:Y:S04]  /*2930*/  STL [R6+0x14], RZ ;  /* 0x000014ff06007387 */ /* 0x0001e80000100800 */
[----:B------:R0:W-:Y:S04]  /*2940*/  STL [R6], R196 ;  /* 0x000000c406007387 */ /* 0x0001e80000100800 */
[----:B-----5:R0:W-:Y:S04]  /*2950*/  STL [R6+0x10], R4 ;  /* 0x0000100406007387 */ /* 0x0201e80000100800 */
[----:B------:R0:W-:Y:S04]  /*2960*/  STL [R6+0x18], R5 ;  /* 0x0000180506007387 */ /* 0x0001e80000100800 */
[----:B-1----:R0:W-:Y:S04]  /*2970*/  STL [R6+0x1c], R2 ;  /* 0x00001c0206007387 */ /* 0x0021e80000100800 */
[----:B------:R0:W-:Y:S04]  /*2980*/  STL [R6+0x20], R3 ;  /* 0x0000200306007387 */ /* 0x0001e80000100800 */
[----:B----4-:R-:W2:Y:S01]  /*2990*/  LDL R7, [R1+0x224] ;  /* 0x0002240001077983 */ /* 0x010ea20000100800 */
        /* <DEDUP_REMOVED lines=9> */
[----:B------:R-:W1:Y:S02]  /*2a30*/  SYNCS.PHASECHK.TRANS64.TRYWAIT P0, [UR44+0x32400], R0 ;  /* 0x03240000ff0075a7 */ /* 0x000e64000800016c */
[----:B01----:R-:W-:Y:S05]  /*2a40*/  @!P0 BRA `(.L_x_9681) ;  /* 0x0000024c00b48947 */ /* 0x003fea0003800000 */
.L_x_9888:
[----:B------:R-:W-:Y:S05]  /*2a50*/  BSYNC B0 ;  /* 0x0000000000007941 */ /* 0x000fea0003800000 */
.L_x_9680:
[----:B------:R-:W2:Y:S04]  /*2a60*/  LDL R29, [R1+0x1c] ;  /* 0x00001c00011d7983 */ /* 0x000ea80000100800 */
[----:B------:R1:W5:Y:S01]  /*2a70*/  LDL.64 R20, [R1+0x218] ;  /* 0x0002180001147983 */ /* 0x0003620000100a00 */
[----:B------:R-:W-:Y:S01]  /*2a80*/  IMAD.U32 R10, RZ, RZ, UR36 ;  /* 0x00000024ff0a7e24 */ /* 0x000fe2000f8e00ff */
[C---:B------:R-:W-:Y:S01]  /*2a90*/  IADD3 R14, P0, R16.reuse, 0x138, RZ ;  /* 0x00000138100e7810 */ /* 0x040fe20007f1e0ff */
[----:B------:R-:W-:Y:S01]  /*2aa0*/  IMAD.U32 R11, RZ, RZ, UR37 ;  /* 0x00000025ff0b7e24 */ /* 0x000fe2000f8e00ff */
[C---:B0-----:R-:W-:Y:S01]  /*2ab0*/  IADD3 R0, P1, R16.reuse, 0x430, RZ ;  /* 0x0000043010007810 */ /* 0x041fe20007f3e0ff */
[----:B------:R-:W-:Y:S01]  /*2ac0*/  IMAD.MOV.U32 R8, RZ, RZ, R27 ;  /* 0x000000ffff087224 */ /* 0x000fe200078e001b */
[----:B------:R-:W-:Y:S01]  /*2ad0*/  STL.64 [R1+0x210], R24 ;  /* 0x0002101801007387 */ /* 0x000fe20000100a00 */
[----:B------:R-:W-:Y:S01]  /*2ae0*/  IMAD.MOV.U32 R9, RZ, RZ, R44 ;  /* 0x000000ffff097224 */ /* 0x000fe200078e002c */
[----:B------:R-:W-:Y:S05]  /*2af0*/  WARPSYNC.ALL ;  /* 0x0000000000007948 */ /* 0x000fea0003800000 */
[----:B------:R0:W-:Y:S01]  /*2b00*/  STL.128 [R1+0x1a0], R8 ;  /* 0x0001a00801007387 */ /* 0x0001e20000100c00 */
[----:B------:R-:W-:Y:S01]  /*2b10*/  IMAD.X R15, RZ, RZ, R17, P0 ;  /* 0x000000ffff0f7224 */ /* 0x000fe200000e0611 */
[----:B------:R-:W-:Y:S01]  /*2b20*/  BSSY B0, `(.L_x_9682) ;  /* 0x000002c000007945 */ /* 0x000fe20003800000 */
[----:B------:R-:W-:Y:S01]  /*2b30*/  IMAD.MOV.U32 R12, RZ, RZ, R18 ;  /* 0x000000ffff0c7224 */ /* 0x000fe200078e0012 */
[----:B------:R-:W-:Y:S01]  /*2b40*/  IADD3 R18, P0, R16, 0x170, RZ ;  /* 0x0000017010127810 */ /* 0x000fe20007f1e0ff */
[----:B------:R-:W-:Y:S01]  /*2b50*/  IMAD.MOV.U32 R13, RZ, RZ, R41 ;  /* 0x000000ffff0d7224 */ /* 0x000fe200078e0029 */
[----:B------:R-:W-:Y:S01]  /*2b60*/  STL.64 [R1+0x178], R200 ;  /* 0x000178c801007387 */ /* 0x000fe20000100a00 */
[----:B------:R-:W-:-:S03]  /*2b70*/  IMAD.X R7, RZ, RZ, R17, P1 ;  /* 0x000000ffff077224 */ /* 0x000fc600008e0611 */
[----:B------:R3:W-:Y:S01]  /*2b80*/  STL.128 [R1+0x180], R12 ;  /* 0x0001800c01007387 */ /* 0x0007e20000100c00 */
[----:B0-----:R-:W-:Y:S02]  /*2b90*/  IMAD.MOV.U32 R10, RZ, RZ, R32 ;  /* 0x000000ffff0a7224 */ /* 0x001fe400078e0020 */
[----:B------:R-:W-:Y:S02]  /*2ba0*/  IMAD.MOV.U32 R11, RZ, RZ, R33 ;  /* 0x000000ffff0b7224 */ /* 0x000fe400078e0021 */
[----:B------:R-:W-:Y:S02]  /*2bb0*/  IMAD.MOV.U32 R8, RZ, RZ, R204 ;  /* 0x000000ffff087224 */ /* 0x000fe400078e00cc */
[----:B------:R-:W-:Y:S02]  /*2bc0*/  IMAD.MOV.U32 R9, RZ, RZ, R203 ;  /* 0x000000ffff097224 */ /* 0x000fe400078e00cb */
[----:B------:R-:W-:Y:S01]  /*2bd0*/  IMAD.MOV.U32 R32, RZ, RZ, R18 ;  /* 0x000000ffff207224 */ /* 0x000fe200078e0012 */
[----:B------:R1:W-:Y:S01]  /*2be0*/  BAR.SYNC.DEFER_BLOCKING R199, 0x100 ;  /* 0x000400c70000751d */ /* 0x0003e20000010000 */
[----:B---3--:R-:W-:Y:S01]  /*2bf0*/  IADD3 R12, P1, R16, 0x128, RZ ;  /* 0x00000128100c7810 */ /* 0x008fe20007f3e0ff */
[----:B------:R-:W-:-:S02]  /*2c00*/  IMAD.MOV.U32 R14, RZ, RZ, R206 ;  /* 0x000000ffff0e7224 */ /* 0x000fc400078e00ce */
[----:B------:R-:W-:Y:S02]  /*2c10*/  IMAD.MOV.U32 R15, RZ, RZ, R205 ;  /* 0x000000ffff0f7224 */ /* 0x000fe400078e00cd */
[----:B------:R-:W-:Y:S01]  /*2c20*/  IMAD.X R13, RZ, RZ, R17, P1 ;  /* 0x000000ffff0d7224 */ /* 0x000fe200008e0611 */
[----:B------:R0:W-:Y:S01]  /*2c30*/  STL.128 [R1+0x1b0], R8 ;  /* 0x0001b00801007387 */ /* 0x0001e20000100c00 */
[----:B------:R-:W-:-:S03]  /*2c40*/  IMAD.MOV.U32 R18, RZ, RZ, R23 ;  /* 0x000000ffff127224 */ /* 0x000fc600078e0017 */
[----:B------:R-:W-:Y:S01]  /*2c50*/  STL.128 [R1+0x1f0], R12 ;  /* 0x0001f00c01007387 */ /* 0x000fe20000100c00 */
[----:B0-----:R-:W-:Y:S02]  /*2c60*/  IMAD.MOV.U32 R8, RZ, RZ, R19 ;  /* 0x000000ffff087224 */ /* 0x001fe400078e0013 */
[----:B------:R-:W-:Y:S02]  /*2c70*/  IMAD.MOV.U32 R9, RZ, RZ, R40 ;  /* 0x000000ffff097224 */ /* 0x000fe400078e0028 */
[----:B------:R-:W-:Y:S02]  /*2c80*/  IMAD.MOV.U32 R10, RZ, RZ, R28 ;  /* 0x000000ffff0a7224 */ /* 0x000fe400078e001c */
[----:B------:R-:W-:Y:S02]  /*2c90*/  IMAD.MOV.U32 R11, RZ, RZ, R45 ;  /* 0x000000ffff0b7224 */ /* 0x000fe400078e002d */
[----:B------:R-:W-:-:S03]  /*2ca0*/  IMAD.X R19, RZ, RZ, R17, P0 ;  /* 0x000000ffff137224 */ /* 0x000fc600000e0611 */
[----:B------:R0:W-:Y:S01]  /*2cb0*/  STL.128 [R1+0x1c0], R8 ;  /* 0x0001c00801007387 */ /* 0x0001e20000100c00 */
[----:B------:R-:W-:Y:S02]  /*2cc0*/  IMAD.MOV.U32 R33, RZ, RZ, R19 ;  /* 0x000000ffff217224 */ /* 0x000fe400078e0013 */
[----:B------:R-:W-:-:S03]  /*2cd0*/  IMAD.MOV.U32 R19, RZ, RZ, R42 ;  /* 0x000000ffff137224 */ /* 0x000fc600078e002a */
[----:B------:R-:W-:Y:S04]  /*2ce0*/  STL.128 [R1+0x1e0], R32 ;  /* 0x0001e02001007387 */ /* 0x000fe80000100c00 */
[----:B------:R-:W-:Y:S01]  /*2cf0*/  STL.128 [R1+0x190], R16 ;  /* 0x0001901001007387 */ /* 0x000fe20000100c00 */
[----:B0-----:R-:W-:Y:S02]  /*2d00*/  IMAD.MOV.U32 R8, RZ, RZ, R30 ;  /* 0x000000ffff087224 */ /* 0x001fe400078e001e */
[----:B------:R-:W-:Y:S02]  /*2d10*/  IMAD.MOV.U32 R9, RZ, RZ, R31 ;  /* 0x000000ffff097224 */ /* 0x000fe400078e001f */
[----:B------:R-:W-:Y:S02]  /*2d20*/  IMAD.MOV.U32 R10, RZ, RZ, R0 ;  /* 0x000000ffff0a7224 */ /* 0x000fe400078e0000 */
[----:B------:R-:W-:-:S05]  /*2d30*/  IMAD.MOV.U32 R11, RZ, RZ, R7 ;  /* 0x000000ffff0b7224 */ /* 0x000fca00078e0007 */
[----:B------:R0:W-:Y:S02]  /*2d40*/  STL.128 [R1+0x1d0], R8 ;  /* 0x0001d00801007387 */ /* 0x0001e40000100c00 */
[----:B0-----:R-:W-:Y:S02]  /*2d50*/  IMAD.MOV.U32 R8, RZ, RZ, R26 ;  /* 0x000000ffff087224 */ /* 0x001fe400078e001a */
[----:B------:R-:W-:Y:S02]  /*2d60*/  IMAD.MOV.U32 R9, RZ, RZ, R43 ;  /* 0x000000ffff097224 */ /* 0x000fe400078e002b */
[----:B------:R-:W-:Y:S02]  /*2d70*/  IMAD.MOV.U32 R10, RZ, RZ, R38 ;  /* 0x000000ffff0a7224 */ /* 0x000fe400078e0026 */
[----:B------:R-:W-:-:S05]  /*2d80*/  IMAD.MOV.U32 R11, RZ, RZ, R39 ;  /* 0x000000ffff0b7224 */ /* 0x000fca00078e0027 */
[----:B------:R1:W-:Y:S01]  /*2d90*/  STL.128 [R1+0x200], R8 ;  /* 0x0002000801007387 */ /* 0x0003e20000100c00 */
[----:B--2---:R-:W-:-:S04]  /*2da0*/  LOP3.LUT R0, R29, 0x1, RZ, 0xfc, !PT ;  /* 0x000000011d007812 */ /* 0x004fc800078efcff */
[----:B------:R-:W-:-:S13]  /*2db0*/  ISETP.NE.AND P1, PT, R0, 0x3, PT ;  /* 0x000000030000780c */ /* 0x000fda0003f25270 */
[----:B-1----:R-:W-:Y:S05]  /*2dc0*/  @!P1 BRA `(.L_x_9683) ;  /* 0x0000000000049947 */ /* 0x002fea0003800000 */
[----:B------:R-:W-:Y:S01]  /*2dd0*/  BPT.TRAP 0x1 ;  /* 0x000000040000795c */ /* 0x000fe20000300000 */
.L_x_9683:
[----:B------:R-:W-:Y:S05]  /*2de0*/  BSYNC B0 ;  /* 0x0000000000007941 */ /* 0x000fea0003800000 */
.L_x_9682:
[----:B------:R-:W2:Y:S01]  /*2df0*/  LDL.64 R8, [R1+0x8] ;  /* 0x0000080001087983 */ /* 0x000ea20000100a00 */
[----:B-----5:R-:W-:Y:S01]  /*2e00*/  SHF.L.U32 R21, R21, 0x1f, RZ ;  /* 0x0000001f15157819 */ /* 0x020fe200000006ff */
[----:B------:R-:W-:Y:S01]  /*2e10*/  BSSY B0, `(.L_x_9684) ;  /* 0x0000006000007945 */ /* 0x000fe20003800000 */
[----:B--2---:R-:W-:-:S05]  /*2e20*/  MOV R7, R8 ;  /* 0x0000000800077202 */ /* 0x004fca0000000f00 */
[----:B------:R-:W-:-:S04]  /*2e30*/  IMAD R20, R20, 0x8, R7 ;  /* 0x0000000814147824 */ /* 0x000fc800078e0207 */
[----:B------:R0:W1:Y:S01]  /*2e40*/  SYNCS.PHASECHK.TRANS64.TRYWAIT P0, [R20+URZ], R21 ;  /* 0x00000015140075a7 */ /* 0x000062000800017f */
[----:B------:R-:W-:Y:S05]  /*2e50*/  @!P1 BRA `(.L_x_9685) ;  /* 0x0000000000049947 */ /* 0x000fea0003800000 */
[----:B------:R-:W-:Y:S01]  /*2e60*/  BPT.TRAP 0x1 ;  /* 0x000000040000795c */ /* 0x000fe20000300000 */
.L_x_9685:
[----:B------:R-:W-:Y:S05]  /*2e70*/  BSYNC B0 ;  /* 0x0000000000007941 */ /* 0x000fea0003800000 */
.L_x_9684:
[----:B------:R-:W-:Y:S04]  /*2e80*/  BSSY B0, `(.L_x_9686) ;  /* 0x0000004000007945 */ /* 0x000fe80003800000 */
[----:B-1----:R-:W-:Y:S05]  /*2e90*/  @P0 BRA `(.L_x_9687) ;  /* 0x0000000000080947 */ /* 0x002fea0003800000 */
[----:B------:R-:W1:Y:S02]  /*2ea0*/  SYNCS.PHASECHK.TRANS64.TRYWAIT P0, [R20+URZ], R21 ;  /* 0x00000015140075a7 */ /* 0x000e64000800017f */
[----:B-1----:R-:W-:Y:S05]  /*2eb0*/  @!P0 BRA `(.L_x_9688) ;  /* 0x0000024800b08947 */ /* 0x002fea0003800000 */
.L_x_9687:
[----:B------:R-:W-:Y:S05]  /*2ec0*/  BSYNC B0 ;  /* 0x0000000000007941 */ /* 0x000fea0003800000 */
.L_x_9686:
[----:B------:R-:W2:Y:S04]  /*2ed0*/  LDL R13, [R1+0x218] ;  /* 0x00021800010d7983 */ /* 0x000ea80000100800 */
[----:B------:R-:W2:Y:S01]  /*2ee0*/  LDL.64 R8, [R1+0xa0] ;  /* 0x0000a00001087983 */ /* 0x000ea20000100a00 */
[----:B------:R-:W-:Y:S05]  /*2ef0*/  WARPSYNC.ALL ;  /* 0x0000000000007948 */ /* 0x000fea0003800000 */
[----:B01----:R-:W3:Y:S04]  /*2f00*/  LDL.64 R20, [R1+0x98] ;  /* 0x0000980001147983 */ /* 0x003ee80000100a00 */
        /* <DEDUP_REMOVED lines=21> */
[C---:B------:R-:W-:Y:S01]  /*3060*/  VIADD R10, R8.reuse, 0x4 ;  /* 0x00000004080a7836 */ /* 0x040fe20000000000 */
        /* <DEDUP_REMOVED lines=30> */
[----:B------:R-:W1:Y:S02]  /*3250*/  SYNCS.PHASECHK.TRANS64.TRYWAIT P0, [UR44+0x32410], R7 ;  /* 0x03241007ff0075a7 */ /* 0x000e64000800016c */
[----:B01----:R-:W-:Y:S05]  /*3260*/  @!P0 BRA `(.L_x_9690) ;  /* 0x0000024400d88947 */ /* 0x003fea0003800000 */
.L_x_9889:
[----:B------:R-:W-:Y:S05]  /*3270*/  BSYNC B0 ;  /* 0x0000000000007941 */ /* 0x000fea0003800000 */
.L_x_9689:
[----:B0-----:R-:W2:Y:S04]  /*3280*/  LDL R7, [R1+0x54] ;  /* 0x0000540001077983 */ /* 0x001ea80000100800 */
[----:B------:R0:W5:Y:S01]  /*3290*/  LDL.64 R8, [R1+0x218] ;  /* 0x0002180001087983 */ /* 0x0001620000100a00 */
[----:B------:R-:W-:Y:S01]  /*32a0*/  BSSY B0, `(.L_x_9691) ;  /* 0x0000005000007945 */ /* 0x000fe20003800000 */
[----:B--2---:R-:W-:-:S04]  /*32b0*/  LOP3.LUT R7, R7, 0x1, RZ, 0xfc, !PT ;  /* 0x0000000107077812 */ /* 0x004fc800078efcff */
[----:B------:R-:W-:-:S13]  /*32c0*/  ISETP.NE.AND P1, PT, R7, 0x3, PT ;  /* 0x000000030700780c */ /* 0x000fda0003f25270 */
[----:B0-----:R-:W-:Y:S05]  /*32d0*/  @!P1 BRA `(.L_x_9692) ;  /* 0x0000000000049947 */ /* 0x001fea0003800000 */
[----:B------:R-:W-:Y:S01]  /*32e0*/  BPT.TRAP 0x1 ;  /* 0x000000040000795c */ /* 0x000fe20000300000 */
.L_x_9692:
[----:B------:R-:W-:Y:S05]  /*32f0*/  BSYNC B0 ;  /* 0x0000000000007941 */ /* 0x000fea0003800000 */
.L_x_9691:
        /* <DEDUP_REMOVED lines=8> */
.L_x_9694:
[----:B------:R-:W-:Y:S05]  /*3380*/  BSYNC B0 ;  /* 0x0000000000007941 */ /* 0x000fea0003800000 */
.L_x_9693:
[----:B------:R-:W-:Y:S04]  /*3390*/  BSSY B0, `(.L_x_9695) ;  /* 0x0000004000007945 */ /* 0x000fe80003800000 */
[----:B-1----:R-:W-:Y:S05]  /*33a0*/  @P0 BRA `(.L_x_9696) ;  /* 0x0000000000080947 */ /* 0x002fea0003800000 */
[----:B------:R-:W1:Y:S02]  /*33b0*/  SYNCS.PHASECHK.TRANS64.TRYWAIT P0, [R8+URZ], R9 ;  /* 0x00000009080075a7 */ /* 0x000e64000800017f */
[----:B-1----:R-:W-:Y:S05]  /*33c0*/  @!P0 BRA `(.L_x_9697) ;  /* 0x0000024400988947 */ /* 0x002fea0003800000 */
.L_x_9696:
[----:B------:R-:W-:Y:S05]  /*33d0*/  BSYNC B0 ;  /* 0x0000000000007941 */ /* 0x000fea0003800000 */
.L_x_9695:
[----:B------:R-:W2:Y:S04]  /*33e0*/  LDL R21, [R1+0x218] ;  /* 0x0002180001157983 */ /* 0x000ea80000100800 */
[----:B01----:R-:W2:Y:S04]  /*33f0*/  LDL.64 R8, [R1+0x118] ;  /* 0x0001180001087983 */ /* 0x003ea80000100a00 */
[----:B------:R-:W3:Y:S04]  /*3400*/  LDL R7, [R1+0x90] ;  /* 0x0000900001077983 */ /* 0x000ee80000100800 */
[----:B------:R-:W4:Y:S04]  /*3410*/  LDL.64 R10, [R1+0x110] ;  /* 0x00011000010a7983 */ /* 0x000f280000100a00 */
[----:B------:R-:W5:Y:S04]  /*3420*/  LDL.64 R12, [R1+0x110] ;  /* 0x00011000010c7983 */ /* 0x000f680000100a00 */
[----:B------:R-:W5:Y:S04]  /*3430*/  LDL.64 R14, [R1+0x110] ;  /* 0x00011000010e7983 */ /* 0x000f680000100a00 */
[----:B------:R-:W5:Y:S01]  /*3440*/  LDL.64 R18, [R1+0x110] ;  /* 0x0001100001127983 */ /* 0x000f620000100a00 */
[----:B------:R-:W-:Y:S05]  /*3450*/  WARPSYNC.ALL ;  /* 0x0000000000007948 */ /* 0x000fea0003800000 */
[----:B------:R-:W-:Y:S01]  /*3460*/  WARPGROUP.ARRIVE ;  /* 0x00000000000079c5 */ /* 0x000fe20000000000 */
[----:B--2---:R-:W-:Y:S01]  /*3470*/  IMAD R8, R21, 0xc00, R8 ;  /* 0x00000c0015087824 */ /* 0x004fe200078e0208 */
[----:B------:R-:W-:Y:S01]  /*3480*/  R2UR UR7, R9 ;  /* 0x00000000090772ca */ /* 0x000fe200000e0000 */
[----:B------:R-:W2:Y:S01]  /*3490*/  LDL.64 R20, [R1+0x110] ;  /* 0x0001100001147983 */ /* 0x000ea20000100a00 */
[----:B---3--:R-:W-:-:S02]  /*34a0*/  ISETP.NE.U32.AND P0, PT, R7, RZ, PT ;  /* 0x000000ff0700720c */ /* 0x008fc40003f05070 */
        /* <DEDUP_REMOVED lines=132> */
[----:B------:R-:W-:Y:S01]  /*3cf0*/  R2UR UR5, R21 ;  /* 0x00000000150572ca */ /* 0x000fe200000e0000 */
[----:B------:R-:W0:Y:S01]  /*3d00*/  S2R R23, SR_TID.X ;  /* 0x0000000000177919 */ /* 0x000e220000002100 */
[----:B---3--:R-:W-:Y:S01]  /*3d10*/  VIADD R12, R12, 0xc02 ;  /* 0x00000c020c0c7836 */ /* 0x008fe20000000000 */
[----:B------:R-:W-:Y:S02]  /*3d20*/  WARPGROUP.DEPBAR.LE gsb0, 0x0 ;  /* 0x00008000000079c5 */ /* 0x000fe40000010000 */
[----:B------:R-:W-:-:S08]  /*3d30*/  WARPGROUP.ARRIVE ;  /* 0x00000000000079c5 */ /* 0x000fd00000000000 */
[----:B------:R-:W-:Y:S01]  /*3d40*/  HGMMA.64x96x16.F32 R24, gdesc[UR4], R24, gsb0 ;  /* 0x01600000041879f0 */ /* 0x000fe20008000818 */
[----:B0-----:R-:W-:-:S04]  /*3d50*/  LOP3.LUT R23, R23, 0x7f, RZ, 0xc0, !PT ;  /* 0x0000007f17177812 */ /* 0x001fc800078ec0ff */
[----:B------:R-:W-:Y:S01]  /*3d60*/  ISETP.NE.AND P0, PT, R23, RZ, PT ;  /* 0x000000ff1700720c */ /* 0x000fe20003f05270 */
        /* <DEDUP_REMOVED lines=52> */
[----:B------:R-:W2:Y:S04]  /*40b0*/  LDL.64 R12, [R1+0x170] ;  /* 0x00017000010c7983 */ /* 0x000ea80000100a00 */
[----:B------:R-:W3:Y:S04]  /*40c0*/  LDL R14, [R6] ;  /* 0x00000000060e7983 */ /* 0x000ee80000100800 */
[----:B------:R-:W4:Y:S04]  /*40d0*/  LDL R9, [R6+0x8] ;  /* 0x0000080006097983 */ /* 0x000f280000100800 */
[----:B------:R-:W5:Y:S04]  /*40e0*/  LDL R20, [R1+0x70] ;  /* 0x0000700001147983 */ /* 0x000f680000100800 */
[----:B-1----:R-:W4:Y:S04]  /*40f0*/  LDL R7, [R6+0x18] ;  /* 0x0000180006077983 */ /* 0x002f280000100800 */
[----:B------:R-:W5:Y:S04]  /*4100*/  LDL R8, [R6+0x4] ;  /* 0x0000040006087983 */ /* 0x000f680000100800 */
[----:B------:R-:W5:Y:S04]  /*4110*/  LDL R18, [R6+0xc] ;  /* 0x00000c0006127983 */ /* 0x000f680000100800 */
[----:B------:R-:W5:Y:S04]  /*4120*/  LDL R15, [R6+0x10] ;  /* 0x00001000060f7983 */ /* 0x000f680000100800 */
[----:B------:R-:W5:Y:S04]  /*4130*/  LDL R19, [R6+0x14] ;  /* 0x0000140006137983 */ /* 0x000f680000100800 */
[----:B--2---:R3:W2:Y:S02]  /*4140*/  LD.E R12, desc[UR54][R12.64] ;  /* 0x000000360c0c7980 */ /* 0x0046a4000c101900 */
[----:B---3--:R-:W-:-:S04]  /*4150*/  SHF.R.S32.HI R13, RZ, 0x1f, R14 ;  /* 0x0000001fff0d7819 */ /* 0x008fc8000001140e */
        /* <DEDUP_REMOVED lines=9> */
[----:B----4-:R-:W-:Y:S01]  /*41f0*/  ISETP.GE.AND P1, PT, R7, 0x1, PT ;  /* 0x000000010700780c */ /* 0x010fe20003f26270 */
[----:B------:R-:W-:Y:S01]  /*4200*/  BSSY B0, `(.L_x_9698) ;  /* 0x0000095000007945 */ /* 0x000fe20003800000 */
[-C--:B--2---:R-:W-:Y:S01]  /*4210*/  FMUL.FTZ R10, R24, R12.reuse ;  /* 0x0000000c180a7220 */ /* 0x084fe20000410000 */
[----:B------:R-:W-:Y:S01]  /*4220*/  SHF.R.S32.HI R24, RZ, 0x1f, R21 ;  /* 0x0000001fff187819 */ /* 0x000fe20000011415 */
[----:B------:R-:W-:-:S03]  /*4230*/  FMUL.FTZ R11, R25, R12 ;  /* 0x0000000c190b7220 */ /* 0x000fc60000410000 */
[----:B------:R-:W-:Y:S01]  /*4240*/  LEA.HI R23, R24, R21, RZ, 0x2 ;  /* 0x0000001518177211 */ /* 0x000fe200078f10ff */
[----:B------:R-:W-:-:S03]  /*4250*/  FMUL.FTZ R95, R26, R12 ;  /* 0x0000000c1a5f7220 */ /* 0x000fc60000410000 */
[--C-:B------:R-:W-:Y:S02]  /*4260*/  SHF.R.S32.HI R25, RZ, 0x2, R23.reuse ;  /* 0x00000002ff197819 */ /* 0x100fe40000011417 */
[----:B------:R-:W-:Y:S02]  /*4270*/  SHF.R.S32.HI R26, RZ, 0x1f, R23 ;  /* 0x0000001fff1a7819 */ /* 0x000fe40000011417 */
[----:B------:R-:W-:Y:S02]  /*4280*/  LEA.HI R24, R24, R21, RZ, 0x5 ;  /* 0x0000001518187211 */ /* 0x000fe400078f28ff */
[----:B------:R-:W-:Y:S01]  /*4290*/  LEA.HI R26, R26, R25, RZ, 0x3 ;  /* 0x000000191a1a7211 */ /* 0x000fe200078f18ff */
[----:B------:R-:W-:Y:S01]  /*42a0*/  FMUL.FTZ R89, R27, R12 ;  /* 0x0000000c1b597220 */ /* 0x000fe20000410000 */
[----:B------:R-:W-:Y:S02]  /*42b0*/  SHF.R.S32.HI R27, RZ, 0x5, R24 ;  /* 0x00000005ff1b7819 */ /* 0x000fe40000011418 */
[----:B------:R-:W-:-:S02]  /*42c0*/  LOP3.LUT R26, R26, 0xfffffff8, RZ, 0xc0, !PT ;  /* 0xfffffff81a1a7812 */ /* 0x000fc400078ec0ff */
        /* <DEDUP_REMOVED lines=46> */
[----:B-----5:R-:W-:Y:S02]  /*45b0*/  IMAD R27, R20, 0x8, R27 ;  /* 0x00000008141b7824 */ /* 0x020fe400078e021b */
[----:B------:R-:W-:Y:S01]  /*45c0*/  FMUL.FTZ R181, R71, R12 ;  /* 0x0000000c47b57220 */ /* 0x000fe20000410000 */
[----:B------:R-:W-:Y:S01]  /*45d0*/  IMAD.IADD R14, R21, 0x1, -R14 ;  /* 0x00000001150e7824 */ /* 0x000fe200078e0a0e */
[----:B------:R-:W-:Y:S01]  /*45e0*/  IADD3 R21, -R8, 0x1, R23 ;  /* 0x0000000108157810 */ /* 0x000fe20007ffe117 */
[----:B------:R-:W-:Y:S01]  /*45f0*/  IMAD.U32 R26, R27, 0x10, R26 ;  /* 0x000000101b1a7824 */ /* 0x000fe200078e001a */
[----:B------:R-:W1:Y:S03]  /*4600*/  MUFU.TANH R10, R10 ;  /* 0x0000000a000a7308 */ /* 0x000e660000002400 */
[----:B------:R-:W-:Y:S01]  /*4610*/  IMAD R26, R13, 0x40, R26 ;  /* 0x000000400d1a7824 */ /* 0x000fe200078e021a */
[----:B------:R-:W-:Y:S01]  /*4620*/  LOP3.LUT R13, RZ, R18, RZ, 0x33, !PT ;  /* 0x00000012ff0d7212 */ /* 0x000fe200078e33ff */
[----:B------:R-:W-:-:S03]  /*4630*/  IMAD R12, R14, -0x2, R21 ;  /* 0xfffffffe0e0c7824 */ /* 0x000fc600078e0215 */
[----:B------:R-:W2:Y:S01]  /*4640*/  MUFU.TANH R11, R11 ;  /* 0x0000000b000b7308 */ /* 0x000ea20000002400 */
[----:B------:R-:W-:-:S07]  /*4650*/  IMAD R23, R14, -0x2, R23 ;  /* 0xfffffffe0e177824 */ /* 0x000fce00078e0217 */
[----:B------:R-:W3:Y:S01]  /*4660*/  MUFU.TANH R95, R95 ;  /* 0x0000005f005f7308 */ /* 0x000ee20000002400 */
[----:B------:R-:W-:-:S07]  /*4670*/  IMAD.IADD R18, R12, 0x1, R15 ;  /* 0x000000010c127824 */ /* 0x000fce00078e020f */
        /* <DEDUP_REMOVED lines=45> */
[----:B------:R-:W-:-:S02]  /*4950*/  IMAD.U32 R25, RZ, RZ, UR4 ;  /* 0x00000004ff197e24 */ /* 0x000fc4000f8e00ff */
[----:B------:R-:W-:Y:S02]  /*4960*/  IMAD.IADD R21, R12, 0x1, R13 ;  /* 0x000000010c157824 */ /* 0x000fe400078e020d */
[----:B------:R-:W-:Y:S01]  /*4970*/  VIADD R20, R19, UR4 ;  /* 0x0000000413147c36 */ /* 0x000fe20008000000 */
[----:B------:R-:W-:Y:S01]  /*4980*/  VIADDMNMX R12, R26, R18, R23, PT ;  /* 0x000000121a0c7246 */ /* 0x000fe20003800117 */
[----:B------:R-:W-:Y:S02]  /*4990*/  IMAD R24, R14, -0x2, R25 ;  /* 0xfffffffe0e187824 */ /* 0x000fe400078e0219 */
[----:B------:R-:W-:Y:S01]  /*49a0*/  IMAD.IADD R13, R21, 0x1, R26 ;  /* 0x00000001150d7824 */ /* 0x000fe200078e021a */
[----:B-1234-:R-:W-:Y:S06]  /*49b0*/  @!P1 BRA `(.L_x_9699) ;  /* 0x0000000000649947 */ /* 0x01efec0003800000 */
        /* <DEDUP_REMOVED lines=12> */
.L_x_9703:
[----:B------:R-:W-:Y:S05]  /*4a80*/  BSYNC B2 ;  /* 0x0000000000027941 */ /* 0x000fea0003800000 */
.L_x_9702:
[----:B------:R-:W-:Y:S01]  /*4a90*/  LOP3.LUT R14, RZ, R14, RZ, 0x33, !PT ;  /* 0x0000000eff0e7212 */ /* 0x000fe200078e33ff */
[----:B------:R-:W-:Y:S06]  /*4aa0*/  BRA `(.L_x_9704) ;  /* 0x0000000000187947 */ /* 0x000fec0003800000 */
.L_x_9701:
[----:B------:R-:W-:-:S13]  /*4ab0*/  ISETP.NE.AND P1, PT, R7, 0x1, PT ;  /* 0x000000010700780c */ /* 0x000fda0003f25270 */
[----:B------:R-:W-:Y:S05]  /*4ac0*/  @!P1 BRA `(.L_x_9704) ;  /* 0x0000000000109947 */ /* 0x000fea0003800000 */
[----:B------:R-:W2:Y:S04]  /*4ad0*/  LDL R15, [R6+0x1c] ;  /* 0x00001c00060f7983 */ /* 0x000ea80000100800 */
[----:B------:R-:W3:Y:S01]  /*4ae0*/  LDL R19, [R6+0x20] ;  /* 0x0000200006137983 */ /* 0x000ee20000100800 */
[----:B--2---:R-:W-:-:S05]  /*4af0*/  IMAD.HI.U32 R14, R14, R15, RZ ;  /* 0x0000000f0e0e7227 */ /* 0x004fca00078e00ff */
[----:B---3--:R-:W-:-:S07]  /*4b00*/  SHF.R.U32.HI R14, RZ, R19, R14 ;  /* 0x00000013ff0e7219 */ /* 0x008fce000001160e */
.L_x_9704:
[----:B------:R-:W-:Y:S05]  /*4b10*/  BSYNC B1 ;  /* 0x0000000000017941 */ /* 0x000fea0003800000 */
.L_x_9700:
[----:B------:R-:W-:-:S05]  /*4b20*/  IMAD R14, R7, R14, R24 ;  /* 0x0000000e070e7224 */ /* 0x000fca00078e0218 */
[----:B------:R-:W-:Y:S02]  /*4b30*/  VIMNMX R13, R13, R14, !PT ;  /* 0x0000000e0d0d7248 */ /* 0x000fe40007fe0100 */
[----:B------:R-:W-:-:S07]  /*4b40*/  VIADDMNMX R12, R14, R7, R12, PT ;  /* 0x000000070e0c7246 */ /* 0x000fce000380010c */
.L_x_9699:
[----:B------:R-:W-:Y:S05]  /*4b50*/  BSYNC B0 ;  /* 0x0000000000007941 */ /* 0x000fea0003800000 */
.L_x_9698:
[----:B------:R-:W-:Y:S01]  /*4b60*/  ISETP.GE.AND P1, PT, R20, 0x2, PT ;  /* 0x000000021400780c */ /* 0x000fe20003f26270 */
[----:B------:R-:W-:Y:S01]  /*4b70*/  VIADD R26, R26, 0x8 ;  /* 0x000000081a1a7836 */ /* 0x000fe20000000000 */
[C---:B------:R-:W-:Y:S01]  /*4b80*/  ISETP.GE.AND P5, PT, R20.reuse, 0xa, PT ;  /* 0x0000000a1400780c */ /* 0x040fe20003fa6270 */
[----:B------:R-:W-:Y:S01]  /*4b90*/  BSSY B0, `(.L_x_9705) ;  /* 0x000008f000007945 */ /* 0x000fe20003800000 */
[----:B------:R-:W-:Y:S02]  /*4ba0*/  ISETP.GT.AND P3, PT, R13, 0x1, !P1 ;  /* 0x000000010d00780c */ /* 0x000fe40004f64270 */
[----:B------:R-:W-:Y:S02]  /*4bb0*/  ISETP.GE.AND P2, PT, R20, 0x9, PT ;  /* 0x000000091400780c */ /* 0x000fe40003f46270 */
[----:B------:R-:W-:Y:S02]  /*4bc0*/  ISETP.LT.OR P3, PT, R12, 0x2, P3 ;  /* 0x000000020c00780c */ /* 0x000fe40001f61670 */
[----:B------:R-:W-:-:S02]  /*4bd0*/  P2R R15, PR, RZ, 0x20 ;  /* 0x00000020ff0f7803 */ /* 0x000fc40000000000 */
[----:B------:R-:W-:Y:S01]  /*4be0*/  FSEL R101, R11, -INF , !P3 ;  /* 0xff8000000b657808 */ /* 0x000fe20005800000 */
[----:B------:R-:W-:Y:S01]  /*4bf0*/  IMAD.IADD R11, R21, 0x1, R26 ;  /* 0x00000001150b7824 */ /* 0x000fe200078e021a */
[C---:B------:R-:W-:Y:S02]  /*4c00*/  ISETP.GT.AND P3, PT, R13.reuse, 0x9, !P5 ;  /* 0x000000090d00780c */ /* 0x040fe40006f64270 */
[----:B------:R-:W-:Y:S02]  /*4c10*/  ISETP.GT.AND P4, PT, R13, 0x8, !P2 ;  /* 0x000000080d00780c */ /* 0x000fe40005784270 */
        /* <DEDUP_REMOVED lines=102> */
[----:B------:R-:W-:Y:S02]  /*5280*/  VIADDMNMX R10, R26, R18, R23, PT ;  /* 0x000000121a0a7246 */ /* 0x000fe40003800117 */
        /* <DEDUP_REMOVED lines=18> */
.L_x_9710:
[----:B------:R-:W-:Y:S05]  /*53b0*/  BSYNC B2 ;  /* 0x0000000000027941 */ /* 0x000fea0003800000 */
.L_x_9709:
[----:B------:R-:W-:Y:S01]  /*53c0*/  LOP3.LUT R8, RZ, R8, RZ, 0x33, !PT ;  /* 0x00000008ff087212 */ /* 0x000fe200078e33ff */
[----:B------:R-:W-:Y:S06]  /*53d0*/  BRA `(.L_x_9711) ;  /* 0x0000000000187947 */ /* 0x000fec0003800000 */
.L_x_9708:
[----:B------:R-:W-:-:S13]  /*53e0*/  ISETP.NE.AND P6, PT, R7, 0x1, PT ;  /* 0x000000010700780c */ /* 0x000fda0003fc5270 */
[----:B------:R-:W-:Y:S05]  /*53f0*/  @!P6 BRA `(.L_x_9711) ;  /* 0x000000000010e947 */ /* 0x000fea0003800000 */
[----:B------:R-:W2:Y:S04]  /*5400*/  LDL R9, [R6+0x1c] ;  /* 0x00001c0006097983 */ /* 0x000ea80000100800 */
[----:B------:R-:W3:Y:S01]  /*5410*/  LDL R13, [R6+0x20] ;  /* 0x00002000060d7983 */ /* 0x000ee20000100800 */
[----:B--2---:R-:W-:-:S05]  /*5420*/  IMAD.HI.U32 R8, R8, R9, RZ ;  /* 0x0000000908087227 */ /* 0x004fca00078e00ff */
[----:B---3--:R-:W-:-:S07]  /*5430*/  SHF.R.U32.HI R8, RZ, R13, R8 ;  /* 0x0000000dff087219 */ /* 0x008fce0000011608 */
.L_x_9711:
[----:B------:R-:W-:Y:S05]  /*5440*/  BSYNC B1 ;  /* 0x0000000000017941 */ /* 0x000fea0003800000 */
.L_x_9707:
[----:B------:R-:W-:-:S05]  /*5450*/  IMAD R8, R7, R8, R24 ;  /* 0x0000000807087224 */ /* 0x000fca00078e0218 */
[----:B------:R-:W-:Y:S02]  /*5460*/  VIADDMNMX R10, R8, R7, R10, PT ;  /* 0x00000007080a7246 */ /* 0x000fe4000380010a */
[----:B------:R-:W-:-:S07]  /*5470*/  VIMNMX R11, R11, R8, !PT ;  /* 0x000000080b0b7248 */ /* 0x000fce0007fe0100 */
.L_x_9706:
[----:B------:R-:W-:Y:S05]  /*5480*/  BSYNC B0 ;  /* 0x0000000000007941 */ /* 0x000fea0003800000 */
.L_x_9705:
        /* <DEDUP_REMOVED lines=13> */
[----:B------:R-:W5:Y:S01]  /*5560*/  LDL R18, [R1+0x380] ;  /* 0x0003800001127983 */ /* 0x000f620000100800 */
[----:B------:R-:W-:Y:S02]  /*5570*/  ISETP.LT.OR P1, PT, R10, 0xa, P1 ;  /* 0x0000000a0a00780c */ /* 0x000fe40000f21670 */
[----:B------:R-:W-:Y:S01]  /*5580*/  ISETP.NE.AND P6, PT, R28, RZ, PT ;  /* 0x000000ff1c00720c */ /* 0x000fe20003fc5270 */
[----:B------:R-:W5:Y:S01]  /*5590*/  LDL R21, [R1+0x25c] ;  /* 0x00025c0001157983 */ /* 0x000f620000100800 */
[----:B------:R-:W-:-:S02]  /*55a0*/  FSEL R83, R83, -INF , !P1 ;  /* 0xff80000053537808 */ /* 0x000fc40004800000 */
[----:B------:R-:W-:Y:S01]  /*55b0*/  ISETP.NE.AND P1, PT, R19, RZ, PT ;  /* 0x000000ff1300720c */ /* 0x000fe20003f25270 */
[----:B------:R-:W5:Y:S01]  /*55c0*/  LDL R23, [R1+0x264] ;  /* 0x0002640001177983 */ /* 0x000f620000100800 */
[----:B------:R-:W-:Y:S02]  /*55d0*/  FMNMX.FTZ R8, R107, R101, !PT ;  /* 0x000000656b087209 */ /* 0x000fe40007810000 */
[----:B------:R-:W-:Y:S01]  /*55e0*/  ISETP.GT.AND P1, PT, R11, 0x10, !P1 ;  /* 0x000000100b00780c */ /* 0x000fe20004f24270 */
[----:B------:R-:W5:Y:S01]  /*55f0*/  LDL R19, [R1+0x258] ;  /* 0x0002580001137983 */ /* 0x000f620000100800 */
[----:B------:R-:W-:Y:S02]  /*5600*/  FMNMX.FTZ R8, R97, R8, !PT ;  /* 0x0000000861087209 */ /* 0x000fe40007810000 */
[----:B------:R-:W-:Y:S01]  /*5610*/  ISETP.LT.OR P1, PT, R10, 0x11, P1 ;  /* 0x000000110a00780c */ /* 0x000fe20000f21670 */
[----:B------:R-:W5:Y:S01]  /*5620*/  LDL R152, [R1+0x248] ;  /* 0x0002480001987983 */ /* 0x000f620000100800 */
[----:B------:R-:W-:-:S02]  /*5630*/  FMNMX.FTZ R7, R91, R8, !PT ;  /* 0x000000085b077209 */ /* 0x000fc40007810000 */
[----:B------:R-:W-:Y:S01]  /*5640*/  FSEL R182, R182, -INF , !P1 ;  /* 0xff800000b6b67808 */ /* 0x000fe20004800000 */
[----:B------:R-:W5:Y:S01]  /*5650*/  LDL R154, [R1+0x24c] ;  /* 0x00024c00019a7983 */ /* 0x000f620000100800 */
[----:B------:R-:W-:Y:S02]  /*5660*/  ISETP.NE.AND P1, PT, R25, RZ, PT ;  /* 0x000000ff1900720c */ /* 0x000fe40003f25270 */
[C---:B------:R-:W-:Y:S01]  /*5670*/  ISETP.GT.AND P3, PT, R11.reuse, 0x50, !P3 ;  /* 0x000000500b00780c */ /* 0x040fe20005f64270 */
[----:B------:R-:W5:Y:S01]  /*5680*/  LDL R144, [R1+0x234] ;  /* 0x0002340001907983 */ /* 0x000f620000100800 */
[C---:B------:R-:W-:Y:S02]  /*5690*/  ISETP.GT.AND P1, PT, R11.reuse, 0x11, !P1 ;  /* 0x000000110b00780c */ /* 0x040fe40004f24270 */
[----:B------:R-:W-:Y:S01]  /*56a0*/  ISETP.GT.AND P4, PT, R11, 0x51, !P4 ;  /* 0x000000510b00780c */ /* 0x000fe20006784270 */
[----:B------:R-:W5:Y:S01]  /*56b0*/  LDL R146, [R1+0x238] ;  /* 0x0002380001927983 */ /* 0x000f620000100800 */
[----:B------:R-:W-:-:S02]  /*56c0*/  ISETP.LT.OR P1, PT, R10, 0x12, P1 ;  /* 0x000000120a00780c */ /* 0x000fc40000f21670 */
[----:B------:R-:W-:Y:S01]  /*56d0*/  ISETP.LT.OR P3, PT, R10, 0x51, P3 ;  /* 0x000000510a00780c */ /* 0x000fe20001f61670 */
[----:B------:R-:W5:Y:S01]  /*56e0*/  LDL R148, [R1+0x23c] ;  /* 0x00023c0001947983 */ /* 0x000f620000100800 */
[----:B------:R-:W-:Y:S02]  /*56f0*/  FSEL R162, R162, -INF , !P1 ;  /* 0xff800000a2a27808 */ /* 0x000fe40004800000 */
[C---:B------:R-:W-:Y:S01]  /*5700*/  ISETP.GT.AND P1, PT, R11.reuse, 0x18, !P2 ;  /* 0x000000180b00780c */ /* 0x040fe20005724270 */
[----:B------:R-:W5:Y:S01]  /*5710*/  LDL R110, [R1+0x240] ;  /* 0x00024000016e7983 */ /* 0x000f620000100800 */
[----:B------:R-:W-:Y:S02]  /*5720*/  ISETP.NE.AND P2, PT, R14, RZ, PT ;  /* 0x000000ff0e00720c */ /* 0x000fe40003f45270 */
[----:B------:R-:W-:Y:S01]  /*5730*/  ISETP.LT.OR P1, PT, R10, 0x19, P1 ;  /* 0x000000190a00780c */ /* 0x000fe20000f21670 */
[----:B------:R-:W5:Y:S01]  /*5740*/  LDL R14, [R1+0x368] ;  /* 0x00036800010e7983 */ /* 0x000f620000100800 */
[----:B------:R-:W-:-:S02]  /*5750*/  ISETP.GT.AND P5, PT, R11, 0x58, !P5 ;  /* 0x000000580b00780c */ /* 0x000fc40006fa4270 */
[----:B------:R-:W-:Y:S01]  /*5760*/  FSEL R229, R229, -INF , !P1 ;  /* 0xff800000e5e57808 */ /* 0x000fe20004800000 */
[----:B------:R-:W5:Y:S01]  /*5770*/  LDL R150, [R1+0x244] ;  /* 0x0002440001967983 */ /* 0x000f620000100800 */
[----:B------:R-:W-:Y:S02]  /*5780*/  ISETP.GT.AND P1, PT, R11, 0x19, !P6 ;  /* 0x000000190b00780c */ /* 0x000fe40007724270 */
[----:B------:R-:W-:Y:S01]  /*5790*/  ISETP.NE.AND P6, PT, R38, RZ, PT ;  /* 0x000000ff2600720c */ /* 0x000fe20003fc5270 */
[----:B------:R-:W5:Y:S01]  /*57a0*/  LDL R112, [R1+0x250] ;  /* 0x0002500001707983 */ /* 0x000f620000100800 */
[C---:B------:R-:W-:Y:S02]  /*57b0*/  ISETP.LT.OR P1, PT, R10.reuse, 0x1a, P1 ;  /* 0x0000001a0a00780c */ /* 0x040fe40000f21670 */
[----:B------:R-:W-:Y:S01]  /*57c0*/  ISETP.LT.OR P4, PT, R10, 0x52, P4 ;  /* 0x000000520a00780c */ /* 0x000fe20002781670 */
[----:B------:R-:W5:Y:S01]  /*57d0*/  LDL R38, [R1+0x3e0] ;  /* 0x0003e00001267983 */ /* 0x000f620000100800 */
[----:B------:R-:W-:-:S02]  /*57e0*/  FSEL R228, R228, -INF , !P1 ;  /* 0xff800000e4e47808 */ /* 0x000fc40004800000 */
[----:B------:R-:W-:Y:S01]  /*57f0*/  ISETP.NE.AND P1, PT, R29, RZ, PT ;  /* 0x000000ff1d00720c */ /* 0x000fe20003f25270 */
[----:B------:R-:W5:Y:S01]  /*5800*/  LDL R114, [R1+0x260] ;  /* 0x0002600001727983 */ /* 0x000f620000100800 */
[----:B------:R-:W-:Y:S02]  /*5810*/  FSEL R178, R178, -INF , !P3 ;  /* 0xff800000b2b27808 */ /* 0x000fe40005800000 */
[----:B------:R-:W-:Y:S01]  /*5820*/  ISETP.GT.AND P1, PT, R11, 0x20, !P1 ;  /* 0x000000200b00780c */ /* 0x000fe20004f24270 */
[----:B------:R-:W5:Y:S01]  /*5830*/  LDL R25, [R1+0x268] ;  /* 0x0002680001197983 */ /* 0x000f620000100800 */
[C---:B------:R-:W-:Y:S02]  /*5840*/  ISETP.LT.OR P5, PT, R10.reuse, 0x59, P5 ;  /* 0x000000590a00780c */ /* 0x040fe40002fa1670 */
[----:B------:R-:W-:Y:S01]  /*5850*/  ISETP.LT.OR P1, PT, R10, 0x21, P1 ;  /* 0x000000210a00780c */ /* 0x000fe20000f21670 */
[----:B------:R-:W5:Y:S01]  /*5860*/  LDL R27, [R1+0x26c] ;  /* 0x00026c00011b7983 */ /* 0x000f620000100800 */
[----:B------:R-:W-:-:S02]  /*5870*/  FSEL R179, R179, -INF , !P4 ;  /* 0xff800000b3b37808 */ /* 0x000fc40006000000 */
[----:B------:R-:W-:Y:S01]  /*5880*/  FSEL R187, R187, -INF , !P1 ;  /* 0xff800000bbbb7808 */ /* 0x000fe20004800000 */
[----:B------:R-:W5:Y:S01]  /*5890*/  LDL R116, [R1+0x270] ;  /* 0x0002700001747983 */ /* 0x000f620000100800 */
[----:B------:R-:W-:Y:S02]  /*58a0*/  ISETP.NE.AND P1, PT, R30, RZ, PT ;  /* 0x000000ff1e00720c */ /* 0x000fe40003f25270 */
[----:B------:R-:W-:Y:S01]  /*58b0*/  FSEL R180, R180, -INF , !P5 ;  /* 0xff800000b4b47808 */ /* 0x000fe20006800000 */
[----:B------:R-:W5:Y:S01]  /*58c0*/  LDL R29, [R1+0x274] ;  /* 0x00027400011d7983 */ /* 0x000f620000100800 */
[----:B------:R-:W-:-:S03]  /*58d0*/  ISETP.GT.AND P1, PT, R11, 0x21, !P1 ;  /* 0x000000210b00780c */ /* 0x000fc60004f24270 */
[----:B------:R-:W5:Y:S01]  /*58e0*/  LDL R118, [R1+0x280] ;  /* 0x0002800001767983 */ /* 0x000f620000100800 */
[----:B------:R-:W-:-:S03]  /*58f0*/  ISETP.LT.OR P1, PT, R10, 0x22, P1 ;  /* 0x000000220a00780c */ /* 0x000fc60000f21670 */
[----:B------:R-:W5:Y:S01]  /*5900*/  LDL R120, [R1+0x290] ;  /* 0x0002900001787983 */ /* 0x000f620000100800 */
[----:B------:R-:W-:Y:S02]  /*5910*/  FSEL R188, R188, -INF , !P1 ;  /* 0xff800000bcbc7808 */ /* 0x000fe40004800000 */
[----:B------:R-:W-:Y:S01]  /*5920*/  ISETP.NE.AND P1, PT, R31, RZ, PT ;  /* 0x000000ff1f00720c */ /* 0x000fe20003f25270 */
[----:B------:R-:W5:Y:S03]  /*5930*/  LDL R41, [R1+0x294] ;  /* 0x0002940001297983 */ /* 0x000f660000100800 */
[----:B------:R-:W-:Y:S01]  /*5940*/  ISETP.GT.AND P1, PT, R11, 0x28, !P1 ;  /* 0x000000280b00780c */ /* 0x000fe20004f24270 */
[----:B------:R-:W5:Y:S03]  /*5950*/  LDL R31, [R1+0x278] ;  /* 0x00027800011f7983 */ /* 0x000f660000100800 */
[----:B------:R-:W-:Y:S01]  /*5960*/  ISETP.LT.OR P1, PT, R10, 0x29, P1 ;  /* 0x000000290a00780c */ /* 0x000fe20000f21670 */
[----:B------:R-:W5:Y:S03]  /*5970*/  LDL R43, [R1+0x298] ;  /* 0x00029800012b7983 */ /* 0x000f660000100800 */
[----:B------:R-:W-:Y:S01]  /*5980*/  FSEL R189, R189, -INF , !P1 ;  /* 0xff800000bdbd7808 */ /* 0x000fe20004800000 */
[----:B------:R-:W5:Y:S01]  /*5990*/  LDL R45, [R1+0x29c] ;  /* 0x00029c00012d7983 */ /* 0x000f620000100800 */
[----:B------:R-:W-:-:S03]  /*59a0*/  ISETP.NE.AND P1, PT, R32, RZ, PT ;  /* 0x000000ff2000720c */ /* 0x000fc60003f25270 */
        /* <DEDUP_REMOVED lines=38> */
[C---:B------:R-:W-:Y:S01]  /*5c10*/  ISETP.GT.AND P1, PT, R11.reuse, 0x40, !P1 ;  /* 0x000000400b00780c */ /* 0x040fe20004f24270 */
[----:B------:R-:W5:Y:S03]  /*5c20*/  LDL R37, [R1+0x288] ;  /* 0x0002880001257983 */ /* 0x000f660000100800 */
[----:B------:R-:W-:Y:S01]  /*5c30*/  ISETP.LT.OR P1, PT, R10, 0x41, P1 ;  /* 0x000000410a00780c */ /* 0x000fe20000f21670 */
[----:B------:R-:W5:Y:S03]  /*5c40*/  LDL R130, [R1+0x2e0] ;  /* 0x0002e00001827983 */ /* 0x000f660000100800 */
[----:B------:R-:W-:Y:S01]  /*5c50*/  FSEL R174, R174, -INF , !P1 ;  /* 0xff800000aeae7808 */ /* 0x000fe20004800000 */
[----:B------:R-:W5:Y:S01]  /*5c60*/  LDL R71, [R1+0x2e4] ;  /* 0x0002e40001477983 */ /* 0x000f620000100800 */
[----:B------:R-:W-:-:S02]  /*5c70*/  ISETP.GT.AND P1, PT, R11, RZ, !P2 ;  /* 0x000000ff0b00720c */ /* 0x000fc40005724270 */
[----:B------:R-:W-:Y:S01]  /*5c80*/  ISETP.NE.AND P2, PT, R40, RZ, PT ;  /* 0x000000ff2800720c */ /* 0x000fe20003f45270 */
[----:B------:R-:W5:Y:S01]  /*5c90*/  LDL R73, [R1+0x2e8] ;  /* 0x0002e80001497983 */ /* 0x000f620000100800 */
[----:B------:R-:W-:Y:S02]  /*5ca0*/  ISETP.LT.OR P1, PT, R10, 0x1, P1 ;  /* 0x000000010a00780c */ /* 0x000fe40000f21670 */
[----:B------:R-:W-:Y:S01]  /*5cb0*/  ISETP.GT.AND P2, PT, R11, 0x49, !P2 ;  /* 0x000000490b00780c */ /* 0x000fe20005744270 */
[----:B------:R-:W5:Y:S01]  /*5cc0*/  LDL R75, [R1+0x2ec] ;  /* 0x0002ec00014b7983 */ /* 0x000f620000100800 */
[----:B------:R-:W-:Y:S02]  /*5cd0*/  FSEL R95, R95, -INF , !P1 ;  /* 0xff8000005f5f7808 */ /* 0x000fe40004800000 */
[----:B------:R-:W-:Y:S01]  /*5ce0*/  ISETP.GT.AND P1, PT, R11, 0x41, !P6 ;  /* 0x000000410b00780c */ /* 0x000fe20007724270 */
[----:B------:R-:W5:Y:S01]  /*5cf0*/  LDL R132, [R1+0x2f0] ;  /* 0x0002f00001847983 */ /* 0x000f620000100800 */
[----:B------:R-:W-:-:S02]  /*5d00*/  FMNMX.FTZ R6, R95, R89, !PT ;  /* 0x000000595f067209 */ /* 0x000fc40007810000 */
[----:B------:R-:W-:Y:S01]  /*5d10*/  ISETP.LT.OR P1, PT, R10, 0x42, P1 ;  /* 0x000000420a00780c */ /* 0x000fe20000f21670 */
[----:B------:R-:W5:Y:S01]  /*5d20*/  LDL R77, [R1+0x2f4] ;  /* 0x0002f400014d7983 */ /* 0x000f620000100800 */
[----:B------:R-:W-:Y:S02]  /*5d30*/  FMNMX.FTZ R6, R87, R6, !PT ;  /* 0x0000000657067209 */ /* 0x000fe40007810000 */
[----:B------:R-:W-:Y:S01]  /*5d40*/  FSEL R175, R175, -INF , !P1 ;  /* 0xff800000afaf7808 */ /* 0x000fe20004800000 */
[----:B------:R-:W5:Y:S01]  /*5d50*/  LDL R79, [R1+0x2f8] ;  /* 0x0002f800014f7983 */ /* 0x000f620000100800 */
[----:B------:R-:W-:Y:S02]  /*5d60*/  FMNMX.FTZ R9, R83, R6, !PT ;  /* 0x0000000653097209 */ /* 0x000fe40007810000 */
[----:B------:R-:W-:Y:S01]  /*5d70*/  FMNMX.FTZ R6, R156, R7, !PT ;  /* 0x000000079c067209 */ /* 0x000fe20007810000 */
[----:B------:R-:W5:Y:S01]  /*5d80*/  LDL R81, [R1+0x2fc] ;  /* 0x0002fc0001517983 */ /* 0x000f620000100800 */
[----:B------:R-:W-:-:S02]  /*5d90*/  FMNMX.FTZ R9, R182, R9, !PT ;  /* 0x00000009b6097209 */ /* 0x000fc40007810000 */
[----:B------:R-:W-:Y:S01]  /*5da0*/  FMNMX.FTZ R6, R163, R6, !PT ;  /* 0x00000006a3067209 */ /* 0x000fe20007810000 */
[----:B------:R-:W5:Y:S01]  /*5db0*/  LDL R134, [R1+0x300] ;  /* 0x0003000001867983 */ /* 0x000f620000100800 */
[----:B------:R-:W-:Y:S02]  /*5dc0*/  FMNMX.FTZ R8, R162, R9, !PT ;  /* 0x00000009a2087209 */ /* 0x000fe40007810000 */
[----:B------:R-:W-:Y:S01]  /*5dd0*/  FMNMX.FTZ R7, R165, R6, !PT ;  /* 0x00000006a5077209 */ /* 0x000fe20007810000 */
        /* <DEDUP_REMOVED lines=23> */
[----:B------:R-:W-:Y:S01]  /*5f50*/  ISETP.NE.AND P1, PT, R39, RZ, PT ;  /* 0x000000ff2700720c */ /* 0x000fe20003f25270 */
[----:B------:R-:W5:Y:S01]  /*5f60*/  LDL R111, [R1+0x324] ;  /* 0x00032400016f7983 */ /* 0x000f620000100800 */
[----:B------:R-:W-:Y:S02]  /*5f70*/  FMNMX.FTZ R6, R214, R7, !PT ;  /* 0x00000007d6067209 */ /* 0x000fe40007810000 */
[----:B------:R-:W-:Y:S01]  /*5f80*/  FMNMX.FTZ R8, R218, R9, !PT ;  /* 0x00000009da087209 */ /* 0x000fe20007810000 */
[----:B------:R-:W5:Y:S01]  /*5f90*/  LDL R39, [R1+0x28c] ;  /* 0x00028c0001277983 */ /* 0x000f620000100800 */
[----:B------:R-:W-:Y:S02]  /*5fa0*/  ISETP.GT.AND P1, PT, R11, 0x48, !P1 ;  /* 0x000000480b00780c */ /* 0x000fe40004f24270 */
[----:B------:R-:W-:Y:S01]  /*5fb0*/  FMNMX.FTZ R7, R215, R6, !PT ;  /* 0x00000006d7077209 */ /* 0x000fe20007810000 */
[----:B------:R-:W5:Y:S01]  /*5fc0*/  LDL R113, [R1+0x328] ;  /* 0x0003280001717983 */ /* 0x000f620000100800 */
[----:B------:R-:W-:-:S02]  /*5fd0*/  FMNMX.FTZ R9, R219, R8, !PT ;  /* 0x00000008db097209 */ /* 0x000fc40007810000 */
[----:B------:R-:W-:Y:S01]  /*5fe0*/  ISETP.LT.OR P1, PT, R10, 0x49, P1 ;  /* 0x000000490a00780c */ /* 0x000fe20000f21670 */
[----:B------:R-:W5:Y:S01]  /*5ff0*/  LDL R115, [R1+0x32c] ;  /* 0x00032c0001737983 */ /* 0x000f620000100800 */
[----:B------:R-:W-:Y:S02]  /*6000*/  FMNMX.FTZ R7, R172, R7, !PT ;  /* 0x00000007ac077209 */ /* 0x000fe40007810000 */
[----:B------:R-:W-:Y:S01]  /*6010*/  FMNMX.FTZ R6, R174, R9, !PT ;  /* 0x00000009ae067209 */ /* 0x000fe20007810000 */
[----:B------:R-:W5:Y:S01]  /*6020*/  LDL R140, [R1+0x330] ;  /* 0x00033000018c7983 */ /* 0x000f620000100800 */
[----:B------:R-:W-:Y:S02]  /*6030*/  ISETP.LT.OR P2, PT, R10, 0x4a, P2 ;  /* 0x0000004a0a00780c */ /* 0x000fe40001741670 */
[----:B------:R-:W-:Y:S01]  /*6040*/  FSEL R176, R176, -INF , !P1 ;  /* 0xff800000b0b07808 */ /* 0x000fe20004800000 */
[----:B------:R-:W5:Y:S01]  /*6050*/  LDL R117, [R1+0x334] ;  /* 0x0003340001757983 */ /* 0x000f620000100800 */
[----:B------:R-:W-:-:S02]  /*6060*/  FMNMX.FTZ R7, R166, R7, !PT ;  /* 0x00000007a6077209 */ /* 0x000fc40007810000 */
[----:B------:R-:W-:Y:S01]  /*6070*/  FMNMX.FTZ R9, R175, R6, !PT ;  /* 0x00000006af097209 */ /* 0x000fe20007810000 */
[----:B------:R-:W5:Y:S01]  /*6080*/  LDL R119, [R1+0x338] ;  /* 0x0003380001777983 */ /* 0x000f620000100800 */
[----:B------:R-:W-:Y:S02]  /*6090*/  FSEL R177, R177, -INF , !P2 ;  /* 0xff800000b1b17808 */ /* 0x000fe40005000000 */
[----:B------:R-:W-:Y:S01]  /*60a0*/  FMNMX.FTZ R6, R168, R7, !PT ;  /* 0x00000007a8067209 */ /* 0x000fe20007810000 */
[----:B------:R-:W5:Y:S01]  /*60b0*/  LDL R121, [R1+0x33c] ;  /* 0x00033c0001797983 */ /* 0x000f620000100800 */
[----:B------:R-:W-:Y:S02]  /*60c0*/  FMNMX.FTZ R8, R176, R9, !PT ;  /* 0x00000009b0087209 */ /* 0x000fe40007810000 */
[----:B------:R-:W-:Y:S01]  /*60d0*/  ISETP.NE.AND P6, PT, R20, RZ, PT ;  /* 0x000000ff1400720c */ /* 0x000fe20003fc5270 */
[----:B------:R-:W5:Y:S01]  /*60e0*/  LDL R142, [R1+0x340] ;  /* 0x00034000018e7983 */ /* 0x000f620000100800 */
[----:B------:R-:W-:-:S02]  /*60f0*/  FMNMX.FTZ R6, R169, R6, !PT ;  /* 0x00000006a9067209 */ /* 0x000fc40007810000 */
[----:B------:R-:W-:Y:S01]  /*6100*/  FMNMX.FTZ R7, R177, R8, !PT ;  /* 0x00000008b1077209 */ /* 0x000fe20007810000 */
[----:B------:R-:W5:Y:S01]  /*6110*/  LDL R20, [R1+0x350] ;  /* 0x0003500001147983 */ /* 0x000f620000100800 */
[----:B------:R-:W-:Y:S02]  /*6120*/  ISETP.GT.AND P6, PT, R11, 0x59, !P6 ;  /* 0x000000590b00780c */ /* 0x000fe400077c4270 */
[----:B------:R-:W-:Y:S01]  /*6130*/  FMNMX.FTZ R6, R167, R6, !PT ;  /* 0x00000006a7067209 */ /* 0x000fe20007810000 */
[----:B------:R-:W5:Y:S01]  /*6140*/  LDL R123, [R1+0x344] ;  /* 0x00034400017b7983 */ /* 0x000f620000100800 */
[----:B------:R-:W-:Y:S02]  /*6150*/  FMNMX.FTZ R8, R178, R7, !PT ;  /* 0x00000007b2087209 */ /* 0x000fe40007810000 */
[----:B------:R-:W-:Y:S01]  /*6160*/  ISETP.LT.OR P6, PT, R10, 0x5a, P6 ;  /* 0x0000005a0a00780c */ /* 0x000fe200037c1670 */
        /* <DEDUP_REMOVED lines=8> */
[----:B------:R-:W-:Y:S01]  /*61f0*/  FMNMX.FTZ R8, R173, R8, !PT ;  /* 0x00000008ad087209 */ /* 0x000fe20007810000 */
[----:B------:R-:W5:Y:S01]  /*6200*/  LDL R108, [R1+0x358] ;  /* 0x00035800016c7983 */ /* 0x000f620000100800 */
[----:B------:R-:W-:-:S03]  /*6210*/  FMNMX.FTZ R9, R181, R6, !PT ;  /* 0x00000006b5097209 */ /* 0x000fc60007810000 */
[----:B------:R-:W5:Y:S04]  /*6220*/  LDL R100, [R1+0x35c] ;  /* 0x00035c0001647983 */ /* 0x000f680000100800 */
[----:B------:R-:W-:Y:S04]  /*6230*/  STL.64 [R1+0x440], R8 ;  /* 0x0004400801007387 */ /* 0x000fe80000100a00 */
[----:B------:R-:W3:Y:S04]  /*6240*/  LDL R15, [R1+0x444] ;  /* 0x00044400010f7983 */ /* 0x000ee80000100800 */
[----:B------:R-:W0:Y:S04]  /*6250*/  SHFL.BFLY PT, R7, R8, 0x2, 0x1f ;  /* 0x0c401f0008077f89 */ /* 0x000e2800000e0000 */
[----:B------:R-:W5:Y:S04]  /*6260*/  LDL R102, [R1+0x360] ;  /* 0x0003600001667983 */ /* 0x000f680000100800 */
[----:B------:R-:W5:Y:S04]  /*6270*/  LDL R104, [R1+0x364] ;  /* 0x0003640001687983 */ /* 0x000f680000100800 */
[----:B------:R-:W5:Y:S04]  /*6280*/  LDL R96, [R1+0x36c] ;  /* 0x00036c0001607983 */ /* 0x000f680000100800 */
[----:B------:R-:W5:Y:S04]  /*6290*/  LDL R98, [R1+0x370] ;  /* 0x0003700001627983 */ /* 0x000f680000100800 */
[----:B------:R-:W5:Y:S01]  /*62a0*/  LDL R90, [R1+0x374] ;  /* 0x00037400015a7983 */ /* 0x000f620000100800 */
[----:B0-----:R-:W-:-:S03]  /*62b0*/  FMNMX.FTZ R10, R8, R7, !PT ;  /* 0x00000007080a7209 */ /* 0x001fc60007810000 */
[----:B------:R-:W5:Y:S04]  /*62c0*/  LDL R92, [R1+0x378] ;  /* 0x00037800015c7983 */ /* 0x000f680000100800 */
[----:B------:R-:W0:Y:S04]  /*62d0*/  SHFL.BFLY PT, R11, R10, 0x1, 0x1f ;  /* 0x0c201f000a0b7f89 */ /* 0x000e2800000e0000 */
[----:B------:R-:W4:Y:S04]  /*62e0*/  LDL.64 R6, [R1+0xa8] ;  /* 0x0000a80001067983 */ /* 0x000f280000100a00 */
[----:B------:R-:W5:Y:S04]  /*62f0*/  LDL R94, [R1+0x37c] ;  /* 0x00037c00015e7983 */ /* 0x000f680000100800 */
[----:B------:R-:W5:Y:S04]  /*6300*/  LDL R86, [R1+0x384] ;  /* 0x0003840001567983 */ /* 0x000f680000100800 */
[----:B------:R-:W5:Y:S04]  /*6310*/  LDL R88, [R1+0x388] ;  /* 0x0003880001587983 */ /* 0x000f680000100800 */
[----:B------:R-:W5:Y:S01]  /*6320*/  LDL R84, [R1+0x38c] ;  /* 0x00038c0001547983 */ /* 0x000f620000100800 */
[----:B0-----:R-:W-:-:S03]  /*6330*/  FMNMX.FTZ R10, R10, R11, !PT ;  /* 0x0000000b0a0a7209 */ /* 0x001fc60007810000 */
[----:B------:R-:W5:Y:S04]  /*6340*/  LDL R80, [R1+0x390] ;  /* 0x0003900001507983 */ /* 0x000f680000100800 */
[----:B------:R-:W-:Y:S04]  /*6350*/  STL [R1+0x440], R10 ;  /* 0x0004400a01007387 */ /* 0x000fe80000100800 */
[----:B------:R-:W4:Y:S04]  /*6360*/  LDL R159, [R1+0x440] ;  /* 0x00044000019f7983 */ /* 0x000f280000100800 */
        /* <DEDUP_REMOVED lines=28> */
[----:B--2---:R0:W-:Y:S04]  /*6530*/  STL [R1+0x230], R12 ;  /* 0x0002300c01007387 */ /* 0x0041e80000100800 */
[----:B------:R-:W2:Y:S04]  /*6540*/  LDL R11, [R1+0x414] ;  /* 0x00041400010b7983 */ /* 0x000ea80000100800 */
[----:B------:R-:W2:Y:S04]  /*6550*/  LDL R234, [R1+0x408] ;  /* 0x0004080001ea7983 */ /* 0x000ea80000100800 */
[----:B0-----:R-:W2:Y:S04]  /*6560*/  LDL R12, [R1+0x428] ;  /* 0x00042800010c7983 */ /* 0x001ea80000100800 */
[----:B------:R-:W2:Y:S04]  /*6570*/  LDL R236, [R1+0x40c] ;  /* 0x00040c0001ec7983 */ /* 0x000ea80000100800 */
[----:B------:R-:W2:Y:S04]  /*6580*/  LDL R235, [R1+0x410] ;  /* 0x0004100001eb7983 */ /* 0x000ea80000100800 */
[----:B------:R-:W2:Y:S04]  /*6590*/  LDL R226, [R1+0x418] ;  /* 0x0004180001e27983 */ /* 0x000ea80000100800 */
[----:B------:R-:W2:Y:S04]  /*65a0*/  LDL R227, [R1+0x41c] ;  /* 0x00041c0001e37983 */ /* 0x000ea80000100800 */
[----:B------:R-:W2:Y:S04]  /*65b0*/  LDL R225, [R1+0x42c] ;  /* 0x00042c0001e17983 */ /* 0x000ea80000100800 */
[----:B---3--:R-:W0:Y:S02]  /*65c0*/  SHFL.BFLY PT, R8, R15, 0x2, 0x1f ;  /* 0x0c401f000f087f89 */ /* 0x008e2400000e0000 */
[----:B0-----:R-:W-:-:S05]  /*65d0*/  FMNMX.FTZ R8, R8, R15, !PT ;  /* 0x0000000f08087209 */ /* 0x001fca0007810000 */
[----:B------:R-:W0:Y:S02]  /*65e0*/  SHFL.BFLY PT, R9, R8, 0x1, 0x1f ;  /* 0x0c201f0008097f89 */ /* 0x000e2400000e0000 */
[----:B0-----:R-:W-:Y:S02]  /*65f0*/  FMNMX.FTZ R10, R8, R9, !PT ;  /* 0x00000009080a7209 */ /* 0x001fe40007810000 */
[----:B------:R-:W3:Y:S04]  /*6600*/  LDL R8, [R1+0x420] ;  /* 0x0004200001087983 */ /* 0x000ee80000100800 */
[----:B------:R-:W3:Y:S01]  /*6610*/  LDL R9, [R1+0x424] ;  /* 0x0004240001097983 */ /* 0x000ee20000100800 */
[----:B----4-:R-:W-:Y:S01]  /*6620*/  FSETP.NEU.FTZ.AND P1, PT, R159, -INF , PT ;  /* 0xff8000009f00780b */ /* 0x010fe20003f3d000 */
[----:B------:R-:W-:Y:S01]  /*6630*/  FMUL.FTZ R159, R158, R159 ;  /* 0x0000009f9e9f7220 */ /* 0x000fe20000410000 */
[----:B------:R-:W-:-:S04]  /*6640*/  IMAD R6, R13, 0xc00, R6 ;  /* 0x00000c000d067824 */ /* 0x000fc800078e0206 */
[----:B------:R-:W-:Y:S01]  /*6650*/  FSEL R159, R159, RZ, P1 ;  /* 0x000000ff9f9f7208 */ /* 0x000fe20000800000 */
[----:B-----5:R0:W-:Y:S01]  /*6660*/  STL [R1+0x254], R160 ;  /* 0x000254a001007387 */ /* 0x0201e20000100800 */
[----:B------:R-:W-:-:S03]  /*6670*/  FSETP.NEU.FTZ.AND P1, PT, R10, -INF , PT ;  /* 0xff8000000a00780b */ /* 0x000fc60003f3d000 */
[-CC-:B------:R-:W-:Y:S01]  /*6680*/  FFMA.FTZ R13, R101, R158.reuse, -R159.reuse ;  /* 0x0000009e650d7223 */ /* 0x180fe2000001089f */
[----:B------:R1:W-:Y:S01]  /*6690*/  STL [R1+0x350], R20 ;  /* 0x0003501401007387 */ /* 0x0003e20000100800 */
[-C--:B0-----:R-:W-:Y:S01]  /*66a0*/  FMUL.FTZ R160, R10, R158.reuse ;  /* 0x0000009e0aa07220 */ /* 0x081fe20000410000 */
[-CC-:B------:R-:W-:Y:S01]  /*66b0*/  FFMA.FTZ R15, R97, R158.reuse, -R159.reuse ;  /* 0x0000009e610f7223 */ /* 0x180fe2000001089f */
[----:B-1----:R0:W-:Y:S03]  /*66c0*/  MUFU.EX2 R20, R13 ;  /* 0x0000000d00147308 */ /* 0x0021e60000000800 */
[----:B------:R-:W-:Y:S01]  /*66d0*/  FSEL R160, R160, RZ, P1 ;  /* 0x000000ffa0a07208 */ /* 0x000fe20000800000 */
[----:B------:R1:W-:Y:S04]  /*66e0*/  STL [R1+0x368], R14 ;  /* 0x0003680e01007387 */ /* 0x0003e80000100800 */
[----:B------:R4:W-:Y:S01]  /*66f0*/  STL [R1+0x380], R18 ;  /* 0x0003801201007387 */ /* 0x0009e20000100800 */
[----:B0-----:R-:W-:-:S03]  /*6700*/  FFMA.FTZ R13, R91, R158, -R159 ;  /* 0x0000009e5b0d7223 */ /* 0x001fc6000001089f */
[----:B------:R0:W-:Y:S01]  /*6710*/  STL [R1+0x258], R19 ;  /* 0x0002581301007387 */ /* 0x0001e20000100800 */
[----:B-1----:R1:W-:Y:S03]  /*6720*/  MUFU.EX2 R14, R15 ;  /* 0x0000000f000e7308 */ /* 0x0023e60000000800 */
[----:B------:R5:W-:Y:S04]  /*6730*/  STL [R1+0x25c], R21 ;  /* 0x00025c1501007387 */ /* 0x000be80000100800 */
[----:B------:R5:W-:Y:S01]  /*6740*/  STL [R1+0x264], R23 ;  /* 0x0002641701007387 */ /* 0x000be20000100800 */
[----:B----4-:R4:W-:Y:S01]  /*6750*/  MUFU.EX2 R18, R13 ;  /* 0x0000000d00127308 */ /* 0x0109e20000000800 */
[-C--:B0-----:R-:W-:Y:S01]  /*6760*/  FFMA.FTZ R19, R107, R158.reuse, -R159 ;  /* 0x0000009e6b137223 */ /* 0x081fe2000001089f */
[-CC-:B-1----:R-:W-:Y:S01]  /*6770*/  FFMA.FTZ R15, R87, R158.reuse, -R160.reuse ;  /* 0x0000009e570f7223 */ /* 0x182fe200000108a0 */
[-CC-:B-----5:R-:W-:Y:S01]  /*6780*/  FFMA.FTZ R21, R95, R158.reuse, -R160.reuse ;  /* 0x0000009e5f157223 */ /* 0x1a0fe200000108a0 */
[-CC-:B------:R-:W-:Y:S01]  /*6790*/  FFMA.FTZ R23, R89, R158.reuse, -R160.reuse ;  /* 0x0000009e59177223 */ /* 0x180fe200000108a0 */
[----:B----4-:R-:W-:-:S03]  /*67a0*/  FFMA.FTZ R13, R83, R158, -R160 ;  /* 0x0000009e530d7223 */ /* 0x010fc600000108a0 */
[----:B------:R-:W-:Y:S08]  /*67b0*/  MUFU.EX2 R19, R19 ;  /* 0x0000001300137308 */ /* 0x000ff00000000800 */
[----:B------:R-:W-:Y:S08]  /*67c0*/  MUFU.EX2 R21, R21 ;  /* 0x0000001500157308 */ /* 0x000ff00000000800 */
[----:B------:R-:W0:Y:S08]  /*67d0*/  MUFU.EX2 R23, R23 ;  /* 0x0000001700177308 */ /* 0x000e300000000800 */
[----:B------:R-:W-:Y:S08]  /*67e0*/  MUFU.EX2 R15, R15 ;  /* 0x0000000f000f7308 */ /* 0x000ff00000000800 */
[----:B------:R-:W1:Y:S01]  /*67f0*/  MUFU.EX2 R13, R13 ;  /* 0x0000000d000d7308 */ /* 0x000e620000000800 */
[----:B------:R4:W-:Y:S01]  /*6800*/  STL [R1+0x28c], R39 ;  /* 0x00028c2701007387 */ /* 0x0009e20000100800 */
[----:B------:R-:W-:-:S02]  /*6810*/  R2UR UR6, R6 ;  /* 0x00000000060672ca */ /* 0x000fc400000e0000 */
[----:B------:R-:W-:Y:S01]  /*6820*/  R2UR UR7, R7 ;  /* 0x00000000070772ca */ /* 0x000fe200000e0000 */
[----:B------:R5:W-:Y:S01]  /*6830*/  STL [R1+0x3e0], R38 ;  /* 0x0003e02601007387 */ /* 0x000be20000100800 */
[----:B0-----:R-:W-:-:S03]  /*6840*/  F2FP.F16.F32.PACK_AB R153, R23, R21 ;  /* 0x000000151799723e */ /* 0x001fc600000000ff */
[----:B------:R0:W-:Y:S01]  /*6850*/  STL [R1+0x248], R152 ;  /* 0x0002489801007387 */ /* 0x0001e20000100800 */
[----:B----4-:R-:W-:-:S03]  /*6860*/  IMAD.MOV.U32 R39, RZ, RZ, R7 ;  /* 0x000000ffff277224 */ /* 0x010fc600078e0007 */
[----:B------:R4:W-:Y:S01]  /*6870*/  STL [R1+0x24c], R154 ;  /* 0x00024c9a01007387 */ /* 0x0009e20000100800 */
[----:B-----5:R-:W-:Y:S01]  /*6880*/  VIADD R38, R6, 0x80 ;  /* 0x0000008006267836 */ /* 0x020fe20000000000 */
[----:B-1----:R-:W-:Y:S02]  /*6890*/  F2FP.F16.F32.PACK_AB R155, R13, R15 ;  /* 0x0000000f0d9b723e */ /* 0x002fe400000000ff */
[----:B0-----:R-:W-:Y:S01]  /*68a0*/  F2FP.F16.F32.PACK_AB R152, R20, R19 ;  /* 0x000000131498723e */ /* 0x001fe200000000ff */
        /* <DEDUP_REMOVED lines=110> */
[----:B0-----:R-:W-:-:S06]  /*6f90*/  WARPGROUP.ARRIVE ;  /* 0x00000000000079c5 */ /* 0x001fcc0000000000 */
        /* <DEDUP_REMOVED lines=9> */
[----:B--2---:R0:W-:Y:S01]  /*7030*/  STL [R1+0x414], R11 ;  /* 0x0004140b01007387 */ /* 0x0041e20000100800 */
[----:B------:R-:W-:Y:S03]  /*7040*/  MUFU.EX2 R156, R156 ;  /* 0x0000009c009c7308 */ /* 0x000fe60000000800 */
[----:B------:R2:W-:Y:S05]  /*7050*/  STL [R1+0x428], R12 ;  /* 0x0004280c01007387 */ /* 0x0005ea0000100800 */
[----:B------:R-:W4:Y:S08]  /*7060*/  MUFU.EX2 R163, R163 ;  /* 0x000000a300a37308 */ /* 0x000f300000000800 */
[----:B------:R-:W-:Y:S08]  /*7070*/  MUFU.EX2 R165, R165 ;  /* 0x000000a500a57308 */ /* 0x000ff00000000800 */
[----:B------:R-:W5:Y:S08]  /*7080*/  MUFU.EX2 R164, R164 ;  /* 0x000000a400a47308 */ /* 0x000f700000000800 */
[----:B------:R-:W-:Y:S08]  /*7090*/  MUFU.EX2 R182, R182 ;  /* 0x000000b600b67308 */ /* 0x000ff00000000800 */
[----:B------:R-:W1:Y:S08]  /*70a0*/  MUFU.EX2 R162, R162 ;  /* 0x000000a200a27308 */ /* 0x000e700000000800 */
[----:B0-----:R-:W-:Y:S08]  /*70b0*/  MUFU.EX2 R11, R229 ;  /* 0x000000e5000b7308 */ /* 0x001ff00000000800 */
[----:B--2---:R-:W0:Y:S01]  /*70c0*/  MUFU.EX2 R12, R228 ;  /* 0x000000e4000c7308 */ /* 0x004e220000000800 */
[----:B------:R-:W-:Y:S04]  /*70d0*/  STL [R1+0x408], R234 ;  /* 0x000408ea01007387 */ /* 0x000fe80000100800 */
[----:B------:R-:W-:Y:S04]  /*70e0*/  STL [R1+0x40c], R236 ;  /* 0x00040cec01007387 */ /* 0x000fe80000100800 */
[----:B------:R-:W-:Y:S04]  /*70f0*/  STL [R1+0x410], R235 ;  /* 0x000410eb01007387 */ /* 0x000fe80000100800 */
[----:B------:R-:W-:Y:S04]  /*7100*/  STL [R1+0x418], R226 ;  /* 0x000418e201007387 */ /* 0x000fe80000100800 */
[----:B------:R-:W-:Y:S04]  /*7110*/  STL [R1+0x41c], R227 ;  /* 0x00041ce301007387 */ /* 0x000fe80000100800 */
[----:B---3--:R-:W-:Y:S04]  /*7120*/  STL [R1+0x420], R8 ;  /* 0x0004200801007387 */ /* 0x008fe80000100800 */
[----:B------:R-:W-:Y:S04]  /*7130*/  STL [R1+0x424], R9 ;  /* 0x0004240901007387 */ /* 0x000fe80000100800 */
[----:B------:R-:W-:Y:S01]  /*7140*/  STL [R1+0x42c], R225 ;  /* 0x00042ce101007387 */ /* 0x000fe20000100800 */
        /* <DEDUP_REMOVED lines=9> */
[----:B------:R-:W2:Y:S01]  /*71e0*/  MUFU.EX2 R184, R184 ;  /* 0x000000b800b87308 */ /* 0x000ea20000000800 */
[----:B------:R-:W-:-:S02]  /*71f0*/  WARPGROUP.DEPBAR.LE gsb0, 0x0 ;  /* 0x00008000000079c5 */ /* 0x000fc40000010000 */
[----:B----4-:R-:W-:Y:S02]  /*7200*/  F2FP.F16.F32.PACK_AB R152, R163, R156 ;  /* 0x0000009ca398723e */ /* 0x010fe400000000ff */
[----:B-----5:R-:W-:Y:S02]  /*7210*/  F2FP.F16.F32.PACK_AB R154, R164, R165 ;  /* 0x000000a5a49a723e */ /* 0x020fe400000000ff */
[----:B-1----:R-:W-:Y:S02]  /*7220*/  F2FP.F16.F32.PACK_AB R153, R162, R182 ;  /* 0x000000b6a299723e */ /* 0x002fe400000000ff */
[----:B0-----:R-:W-:Y:S01]  /*7230*/  F2FP.F16.F32.PACK_AB R155, R12, R11 ;  /* 0x0000000b0c9b723e */ /* 0x001fe200000000ff */
        /* <DEDUP_REMOVED lines=32> */
[----:B0-----:R-:W-:-:S06]  /*7440*/  WARPGROUP.ARRIVE ;  /* 0x00000000000079c5 */ /* 0x001fcc0000000000 */
[----:B------:R-:W-:Y:S01]  /*7450*/  HGMMA.64x256x16.F32 R24, R152, gdesc[UR8].tnspB, R24, gsb0 ;  /* 0x43e0000898187df0 */ /* 0x000fe20008000818 */
[----:B------:R-:W-:Y:S08]  /*7460*/  MUFU.EX2 R185, R185 ;  /* 0x000000b900b97308 */ /* 0x000ff00000000800 */
[----:B------:R-:W0:Y:S08]  /*7470*/  MUFU.EX2 R186, R186 ;  /* 0x000000ba00ba7308 */ /* 0x000e300000000800 */
[----:B------:R-:W-:Y:S08]  /*7480*/  MUFU.EX2 R187, R187 ;  /* 0x000000bb00bb7308 */ /* 0x000ff00000000800 */
[----:B------:R-:W1:Y:S08]  /*7490*/  MUFU.EX2 R188, R188 ;  /* 0x000000bc00bc7308 */ /* 0x000e700000000800 */
[----:B------:R-:W-:Y:S08]  /*74a0*/  MUFU.EX2 R189, R189 ;  /* 0x000000bd00bd7308 */ /* 0x000ff00000000800 */
[----:B------:R-:W3:Y:S01]  /*74b0*/  MUFU.EX2 R197, R197 ;  /* 0x000000c500c57308 */ /* 0x000ee20000000800 */
        /* <DEDUP_REMOVED lines=13> */
[----:B------:R-:W4:Y:S08]  /*7590*/  MUFU.EX2 R213, R213 ;  /* 0x000000d500d57308 */ /* 0x000f300000000800 */
[----:B------:R-:W-:Y:S08]  /*75a0*/  MUFU.EX2 R214, R214 ;  /* 0x000000d600d67308 */ /* 0x000ff00000000800 */
[----:B------:R-:W5:Y:S08]  /*75b0*/  MUFU.EX2 R215, R215 ;  /* 0x000000d700d77308 */ /* 0x000f700000000800 */
[----:B------:R-:W-:Y:S08]  /*75c0*/  MUFU.EX2 R216, R216 ;  /* 0x000000d800d87308 */ /* 0x000ff00000000800 */
[----:B------:R-:W5:Y:S08]  /*75d0*/  MUFU.EX2 R217, R217 ;  /* 0x000000d900d97308 */ /* 0x000f700000000800 */
[----:B------:R-:W-:Y:S01]  /*75e0*/  MUFU.EX2 R218, R218 ;  /* 0x000000da00da7308 */ /* 0x000fe20000000800 */
[----:B------:R-:W-:-:S02]  /*75f0*/  WARPGROUP.DEPBAR.LE gsb0, 0x0 ;  /* 0x00008000000079c5 */ /* 0x000fc40000010000 */
[----:B--2---:R-:W-:Y:S02]  /*7600*/  F2FP.F16.F32.PACK_AB R152, R184, R161 ;  /* 0x000000a1b898723e */ /* 0x004fe400000000ff */
[----:B0-----:R-:W-:Y:S02]  /*7610*/  F2FP.F16.F32.PACK_AB R154, R186, R185 ;  /* 0x000000b9ba9a723e */ /* 0x001fe400000000ff */
[----:B-1----:R-:W-:Y:S02]  /*7620*/  F2FP.F16.F32.PACK_AB R153, R188, R187 ;  /* 0x000000bbbc99723e */ /* 0x002fe400000000ff */
[----:B---3--:R-:W-:Y:S01]  /*7630*/  F2FP.F16.F32.PACK_AB R155, R197, R189 ;  /* 0x000000bdc59b723e */ /* 0x008fe200000000ff */
        /* <DEDUP_REMOVED lines=34> */
[----:B------:R-:W0:Y:S01]  /*7860*/  MUFU.EX2 R219, R219 ;  /* 0x000000db00db7308 */ /* 0x000e220000000800 */
[----:B------:R-:W-:Y:S02]  /*7870*/  VIADD R8, R6, 0x180 ;  /* 0x0000018006087836 */ /* 0x000fe40000000000 */
        /* <DEDUP_REMOVED lines=8> */
[----:B------:R-:W-:Y:S02]  /*7900*/  IMAD.MOV.U32 R9, RZ, RZ, R7 ;  /* 0x000000ffff097224 */ /* 0x000fe400078e0007 */
        /* <DEDUP_REMOVED lines=10> */
[----:B------:R-:W-:Y:S01]  /*79b0*/  FFMA.FTZ R160, R181, R158, -R160 ;  /* 0x0000009eb5a07223 */ /* 0x000fe200000108a0 */
[----:B------:R-:W-:Y:S08]  /*79c0*/  MUFU.EX2 R172, R172 ;  /* 0x000000ac00ac7308 */ /* 0x000ff00000000800 */
[----:B------:R-:W1:Y:S08]  /*79d0*/  MUFU.EX2 R166, R166 ;  /* 0x000000a600a67308 */ /* 0x000e700000000800 */
[----:B------:R-:W-:Y:S08]  /*79e0*/  MUFU.EX2 R168, R168 ;  /* 0x000000a800a87308 */ /* 0x000ff00000000800 */
[----:B------:R-:W2:Y:S08]  /*79f0*/  MUFU.EX2 R169, R169 ;  /* 0x000000a900a97308 */ /* 0x000eb00000000800 */
[----:B------:R-:W-:Y:S08]  /*7a00*/  MUFU.EX2 R174, R174 ;  /* 0x000000ae00ae7308 */ /* 0x000ff00000000800 */
[----:B------:R-:W3:Y:S08]  /*7a10*/  MUFU.EX2 R159, R175 ;  /* 0x000000af009f7308 */ /* 0x000ef00000000800 */
[----:B------:R-:W-:Y:S01]  /*7a20*/  MUFU.EX2 R158, R176 ;  /* 0x000000b0009e7308 */ /* 0x000fe20000000800 */
[----:B------:R-:W-:Y:S01]  /*7a30*/  VIADD R8, R6, 0x200 ;  /* 0x0000020006087836 */ /* 0x000fe20000000000 */
[----:B------:R-:W-:-:S02]  /*7a40*/  WARPGROUP.DEPBAR.LE gsb0, 0x0 ;  /* 0x00008000000079c5 */ /* 0x000fc40000010000 */
[----:B----4-:R-:W-:Y:S02]  /*7a50*/  F2FP.F16.F32.PACK_AB R152, R213, R212 ;  /* 0x000000d4d598723e */ /* 0x010fe400000000ff */
[----:B-----5:R-:W-:Y:S02]  /*7a60*/  F2FP.F16.F32.PACK_AB R154, R215, R214 ;  /* 0x000000d6d79a723e */ /* 0x020fe400000000ff */
[----:B------:R-:W-:Y:S02]  /*7a70*/  F2FP.F16.F32.PACK_AB R153, R217, R216 ;  /* 0x000000d8d999723e */ /* 0x000fe400000000ff */
        /* <DEDUP_REMOVED lines=35> */
[----:B------:R-:W-:Y:S02]  /*7cb0*/  R2UR UR7, R9 ;  /* 0x00000000090772ca */ /* 0x000fe400000e0000 */
[----:B------:R-:W0:Y:S01]  /*7cc0*/  MUFU.EX2 R9, R177 ;  /* 0x000000b100097308 */ /* 0x000e220000000800 */
[----:B------:R-:W-:Y:S01]  /*7cd0*/  R2UR UR6, R8 ;  /* 0x00000000080672ca */ /* 0x000fe200000e0000 */
[----:B------:R-:W-:Y:S01]  /*7ce0*/  FADD.FTZ R19, R19, R20 ;  /* 0x0000001413137221 */ /* 0x000fe20000010000 */
[----:B------:R-:W-:-:S04]  /*7cf0*/  FADD.FTZ R20, R21, R23 ;  /* 0x0000001715147221 */ /* 0x000fc80000010000 */
[----:B------:R-:W-:Y:S01]  /*7d00*/  FADD.FTZ R20, R15, R20 ;  /* 0x000000140f147221 */ /* 0x000fe20000010000 */
[----:B------:R-:W-:Y:S08]  /*7d10*/  MUFU.EX2 R8, R167 ;  /* 0x000000a700087308 */ /* 0x000ff00000000800 */
[----:B------:R-:W4:Y:S08]  /*7d20*/  MUFU.EX2 R171, R171 ;  /* 0x000000ab00ab7308 */ /* 0x000f300000000800 */
[----:B------:R-:W-:Y:S08]  /*7d30*/  MUFU.EX2 R170, R170 ;  /* 0x000000aa00aa7308 */ /* 0x000ff00000000800 */
[----:B------:R-:W5:Y:S08]  /*7d40*/  MUFU.EX2 R173, R173 ;  /* 0x000000ad00ad7308 */ /* 0x000f700000000800 */
[----:B------:R-:W-:Y:S08]  /*7d50*/  MUFU.EX2 R178, R178 ;  /* 0x000000b200b27308 */ /* 0x000ff00000000800 */
[----:B------:R-:W5:Y:S08]  /*7d60*/  MUFU.EX2 R179, R179 ;  /* 0x000000b300b37308 */ /* 0x000f700000000800 */
[----:B------:R-:W-:Y:S08]  /*7d70*/  MUFU.EX2 R180, R180 ;  /* 0x000000b400b47308 */ /* 0x000ff00000000800 */
[----:B------:R-:W5:Y:S01]  /*7d80*/  MUFU.EX2 R15, R160 ;  /* 0x000000a0000f7308 */ /* 0x000f620000000800 */
[----:B------:R-:W-:Y:S01]  /*7d90*/  VIADD R6, R6, 0x280 ;  /* 0x0000028006067836 */ /* 0x000fe20000000000 */
[----:B------:R-:W-:-:S02]  /*7da0*/  WARPGROUP.DEPBAR.LE gsb0, 0x0 ;  /* 0x00008000000079c5 */ /* 0x000fc40000010000 */
[----:B-1----:R-:W-:Y:S02]  /*7db0*/  F2FP.F16.F32.PACK_AB R152, R166, R172 ;  /* 0x000000aca698723e */ /* 0x002fe400000000ff */
[----:B--2---:R-:W-:Y:S02]  /*7dc0*/  F2FP.F16.F32.PACK_AB R154, R169, R168 ;  /* 0x000000a8a99a723e */ /* 0x004fe400000000ff */
[----:B---3--:R-:W-:Y:S02]  /*7dd0*/  F2FP.F16.F32.PACK_AB R153, R159, R174 ;  /* 0x000000ae9f99723e */ /* 0x008fe400000000ff */
        /* <DEDUP_REMOVED lines=36> */
[----:B------:R-:W-:Y:S01]  /*8020*/  R2UR UR7, R7 ;  /* 0x00000000070772ca */ /* 0x000fe200000e0000 */
[----:B------:R-:W-:Y:S01]  /*8030*/  FADD.FTZ R19, R14, R19 ;  /* 0x000000130e137221 */ /* 0x000fe20000010000 */
[----:B------:R-:W-:Y:S01]  /*8040*/  FADD.FTZ R13, R13, R20 ;  /* 0x000000140d0d7221 */ /* 0x000fe20000010000 */
[----:B------:R-:W2:Y:S02]  /*8050*/  @!P0 LDL.64 R6, [R1+0x68] ;  /* 0x0000680001068983 */ /* 0x000ea40000100a00 */
[----:B------:R-:W-:-:S04]  /*8060*/  FADD.FTZ R19, R18, R19 ;  /* 0x0000001312137221 */ /* 0x000fc80000010000 */
[----:B------:R-:W-:Y:S01]  /*8070*/  FADD.FTZ R156, R156, R19 ;  /* 0x000000139c9c7221 */ /* 0x000fe20000010000 */
[----:B------:R-:W-:Y:S02]  /*8080*/  FADD.FTZ R19, R182, R13 ;  /* 0x0000000db6137221 */ /* 0x000fe40000010000 */
[----:B------:R-:W3:Y:S01]  /*8090*/  @!P0 LDL R13, [R1+0x218] ;  /* 0x00021800010d8983 */ /* 0x000ee20000100800 */
[----:B------:R-:W-:Y:S02]  /*80a0*/  WARPGROUP.DEPBAR.LE gsb0, 0x0 ;  /* 0x00008000000079c5 */ /* 0x000fe40000010000 */
[----:B----4-:R-:W-:Y:S02]  /*80b0*/  F2FP.F16.F32.PACK_AB R152, R171, R8 ;  /* 0x00000008ab98723e */ /* 0x010fe400000000ff */
[----:B-----5:R-:W-:Y:S02]  /*80c0*/  F2FP.F16.F32.PACK_AB R154, R173, R170 ;  /* 0x000000aaad9a723e */ /* 0x020fe400000000ff */
[----:B------:R-:W-:-:S02]  /*80d0*/  F2FP.F16.F32.PACK_AB R153, R179, R178 ;  /* 0x000000b2b399723e */ /* 0x000fc400000000ff */
[----:B------:R-:W-:Y:S01]  /*80e0*/  F2FP.F16.F32.PACK_AB R155, R15, R180 ;  /* 0x000000b40f9b723e */ /* 0x000fe200000000ff */
        /* <DEDUP_REMOVED lines=79> */
[----:B------:R-:W4:Y:S04]  /*85e0*/  LDL R155, [R1+0x230] ;  /* 0x00023000019b7983 */ /* 0x000f280000100800 */
[----:B------:R-:W5:Y:S04]  /*85f0*/  LDL R153, [R1+0x234] ;  /* 0x0002340001997983 */ /* 0x000f680000100800 */
[----:B0-----:R-:W5:Y:S04]  /*8600*/  LDL R119, [R1+0x238] ;  /* 0x0002380001777983 */ /* 0x001f680000100800 */
        /* <DEDUP_REMOVED lines=124> */
[----:B------:R-:W5:Y:S01]  /*8dd0*/  LDL R18, [R1+0x42c] ;  /* 0x00042c0001127983 */ /* 0x000f620000100800 */
        /* <DEDUP_REMOVED lines=20> */
[----:B--2---:R-:W-:Y:S02]  /*8f20*/  @!P0 MOV R6, R6 ;  /* 0x0000000600068202 */ /* 0x004fe40000000f00 */
[----:B------:R-:W-:Y:S01]  /*8f30*/  FADD.FTZ R171, R171, R8 ;  /* 0x00000008abab7221 */ /* 0x000fe20000010000 */
[----:B------:R-:W-:Y:S02]  /*8f40*/  FADD.FTZ R179, R179, R178 ;  /* 0x000000b2b3b37221 */ /* 0x000fe40000010000 */
[----:B---3--:R-:W-:Y:S02]  /*8f50*/  @!P0 IMAD R13, R13, 0x8, R6 ;  /* 0x000000080d0d8824 */ /* 0x008fe400078e0206 */
        /* <DEDUP_REMOVED lines=14> */
[----:B----4-:R2:W-:Y:S04]  /*9040*/  STL [R1+0x230], R155 ;  /* 0x0002309b01007387 */ /* 0x0105e80000100800 */
        /* <DEDUP_REMOVED lines=128> */
[----:B0-----:R-:W3:Y:S01]  /*9850*/  LDL R0, [R1+0x70] ;  /* 0x0000700001007983 */ /* 0x001ee20000100800 */
[----:B------:R-:W-:Y:S01]  /*9860*/  ISETP.GE.AND P1, PT, R5, 0x1, PT ;  /* 0x000000010500780c */ /* 0x000fe20003f26270 */
[----:B------:R-:W-:Y:S01]  /*9870*/  IMAD.U32 R7, RZ, RZ, UR38 ;  /* 0x00000026ff077e24 */ /* 0x000fe2000f8e00ff */
[----:B------:R-:W-:-:S06]  /*9880*/  UIADD3 UR45, UR45, -0x2, URZ ;  /* 0xfffffffe2d2d7890 */ /* 0x000fcc000fffe03f */
[----:B-1----:R-:W-:Y:S02]  /*9890*/  IMAD.U32 R10, RZ, RZ, UR45 ;  /* 0x0000002dff0a7e24 */ /* 0x002fe4000f8e00ff */
[----:B---3--:R-:W-:-:S05]  /*98a0*/  IMAD.SHL.U32 R0, R0, 0x80, RZ ;  /* 0x0000008000007824 */ /* 0x008fca00078e00ff */
[----:B------:R-:W-:-:S05]  /*98b0*/  IADD3 R7, R0, UR42, -R7 ;  /* 0x0000002a00077c10 */ /* 0x000fca000fffe807 */
[----:B------:R-:W-:Y:S01]  /*98c0*/  IMAD.IADD R4, R7, 0x1, R4 ;  /* 0x0000000107047824 */ /* 0x000fe200078e0204 */
[----:B--2---:R-:W-:Y:S06]  /*98d0*/  @!P1 BRA `(.L_x_9712) ;  /* 0x0000000000409947 */ /* 0x004fec0003800000 */
        /* <DEDUP_REMOVED lines=10> */
.L_x_9714:
[----:B------:R-:W-:-:S13]  /*9980*/  ISETP.NE.AND P1, PT, R5, 0x1, PT ;  /* 0x000000010500780c */ /* 0x000fda0003f25270 */
[----:B------:R-:W-:-:S05]  /*9990*/  @P1 IMAD.HI.U32 R2, R6, R2, RZ ;  /* 0x0000000206021227 */ /* 0x000fca00078e00ff */
[----:B------:R-:W-:-:S07]  /*99a0*/  @P1 SHF.R.U32.HI R6, RZ, R3, R2 ;  /* 0x00000003ff061219 */ /* 0x000fce0000011602 */
.L_x_9715:
[----:B------:R-:W-:Y:S05]  /*99b0*/  BSYNC B0 ;  /* 0x0000000000007941 */ /* 0x000fea0003800000 */
.L_x_9713:
[----:B------:R-:W-:-:S05]  /*99c0*/  IMAD R5, R6, R5, R5 ;  /* 0x0000000506057224 */ /* 0x000fca00078e0205 */
[----:B------:R-:W-:-:S07]  /*99d0*/  VIMNMX R4, R4, R5, PT ;  /* 0x0000000504047248 */ /* 0x000fce0003fe0100 */
.L_x_9712:
        /* <DEDUP_REMOVED lines=8> */
.L_x_9720:
[----:B------:R-:W-:Y:S01]  /*9a60*/  BSSY B0, `(.L_x_9719) ;  /* 0x0000004000007945 */ /* 0x000fe20003800000 */
[----:B------:R-:W-:Y:S01]  /*9a70*/  VIADD R0, R16, 0x178 ;  /* 0x0000017810007836 */ /* 0x000fe20000000000 */
[----:B------:R-:W-:-:S07]  /*9a80*/  MOV R212, 0x9aa0 ;  /* 0x00009aa000d47802 */ /* 0x000fce0000000f00 */
[----:B------:R-:W-:Y:S05]  /*9a90*/  CALL.REL.NOINC `($_ZN7cutlass13device_kernelIN5flash11enable_sm90INS1_16FlashAttnFwdSm90INS1_25CollectiveMainloopFwdSm90ILi2EN4cute5tupleIJNS5_1CILi1EEES8_S8_EEENS6_IJNS7_ILi128EEENS7_ILi96EEENS7_ILi64EEEEEELi256ENS_6half_tEfNS_4arch4Sm90ELb0ELb1ELb1ELb1ELb0ELb0ELb1ELb1ELb0ELb0ELb0ELb0EEENS1_21CollectiveEpilogueFwdINS6_IJSA_NS7_ILi256EEESB_EEES9_SE_SG_Li256ELb1ELb0ELb0ELb0EEENS1_36VarlenDynamicPersistentTileSchedulerILi128ELi96ELi256ELi32ELb0ELb0ELb1ELb1ELb0ELb1EEEEEEEEEvNT_6ParamsE$_ZZN5flash25CollectiveMainloopFwdSm90ILi2EN4cute5tupleIJNS1_1CILi1EEES4_S4_EEENS2_IJNS3_ILi128EEENS3_ILi96EEENS3_ILi64EEEEEELi256EN7cutlass6half_tEfNSA_4arch4Sm90ELb0ELb1ELb1ELb1ELb0ELb0ELb1ELb1ELb0ELb0ELb0ELb0EE3mmaINS_16FlashAttnFwdSm90ISE_NS_21CollectiveEpilogueFwdINS2_IJS6_NS3_ILi256EEES7_EEES5_SB_SD_Li256ELb1ELb0ELb0ELb0EEENS_36VarlenDynamicPersistentTileSchedulerILi128ELi96ELi256ELi32ELb0ELb0ELb1ELb1ELb0ELb1EEEE13SharedStorageENS1_6TensorINS1_11ArrayEngineIfLm128EEENS1_6LayoutINS2_IJNS2_IJNS3_ILi2EEEST_NS3_ILi32EEEEEES4_S4_EEENS2_IJNS2_IJS4_ST_NS3_ILi4EEEEEENS3_ILi0EEESZ_EEEEEEENS_7SoftmaxILi2ELi0EEEEEbRKNSE_6ParamsENSA_25PipelineTmaAsyncNoClusterILi2ENSA_16PipelineTmaAsyncILi2EEEEES1B_RNSA_13PipelineStateILj2EEERT0_RT1_iRiRKNS_16SeqlenInfoQKNewKILb1ELb0EEENS2_IJiiiiEEERT_ENKUliT_T0_T1_E_clIZSF_ISO_S12_S14_EbS17_S1B_S1B_S1E_S1G_S1I_iS1J_S1N_S1O_S1Q_EUlRS1R_iE1_NS3_ILb0EEENS3_ILb1EEEEEDaiS1R_S1S_S1T_) ;  /* 0x000001f000587944 */ /* 0x000fea0003c00000 */
[----:B------:R-:W-:Y:S05]  /*9aa0*/  BSYNC B0 ;  /* 0x0000000000007941 */ /* 0x000fea0003800000 */
.L_x_9719:
[C---:B------:R-:W-:Y:S01]  /*9ab0*/  ISETP.GT.AND P1, PT, R10.reuse, R188, PT ;  /* 0x000000bc0a00720c */ /* 0x040fe20003f24270 */
[----:B------:R-:W-:-:S12]  /*9ac0*/  VIADD R10, R10, 0xffffffff ;  /* 0xffffffff0a0a7836 */ /* 0x000fd80000000000 */
[----:B------:R-:W-:Y:S05]  /*9ad0*/  @P1 BRA `(.L_x_9720) ;  /* 0xfffffffc00e01947 */ /* 0x000fea000383ffff */
[----:B------:R-:W-:Y:S05]  /*9ae0*/  BSYNC B1 ;  /* 0x0000000000017941 */ /* 0x000fea0003800000 */
.L_x_9718:
[----:B------:R-:W2:Y:S02]  /*9af0*/  LDL R0, [R1+0x70] ;  /* 0x0000700001007983 */ /* 0x000ea40000100800 */
[----:B--2---:R-:W-:-:S07]  /*9b00*/  IMAD.SHL.U32 R0, R0, 0x80, RZ ;  /* 0x0000008000007824 */ /* 0x004fce00078e00ff */
.L_x_9717:
[----:B------:R-:W-:Y:S05]  /*9b10*/  BSYNC B2 ;  /* 0x0000000000027941 */ /* 0x000fea0003800000 */
.L_x_9716:
[----:B------:R-:W0:Y:S01]  /*9b20*/  LDC R5, c[0x0][0xadc] ;  /* 0x0002b700ff057b82 */ /* 0x000e220000000800 */
[----:B------:R-:W-:-:S06]  /*9b30*/  UIADD3 UR4, UR42, 0x80, -UR38 ;  /* 0x000000802a047890 */ /* 0x000fcc000fffe826 */
[----:B------:R-:W-:Y:S01]  /*9b40*/  VIADD R0, R0, UR4 ;  /* 0x0000000400007c36 */ /* 0x000fe20008000000 */
[----:B------:R-:W-:-:S03]  /*9b50*/  ULDC UR4, c[0x0][0xad4] ;  /* 0x0002b50000047ab9 */ /* 0x000fc60000000800 */
[----:B------:R-:W-:Y:S01]  /*9b60*/  VIADD R2, R0, -UR4 ;  /* 0x8000000400027c36 */ /* 0x000fe20008000000 */
        /* <DEDUP_REMOVED lines=12> */
.L_x_9723:
[----:B------:R-:W-:-:S13]  /*9c30*/  ISETP.NE.AND P1, PT, R5, 0x1, PT ;  /* 0x000000010500780c */ /* 0x000fda0003f25270 */
[----:B------:R-:W0:Y:S02]  /*9c40*/  @P1 LDC.64 R6, c[0x0][0xae0] ;  /* 0x0002b800ff061b82 */ /* 0x000e240000000a00 */
[----:B0-----:R-:W-:-:S05]  /*9c50*/  @P1 IMAD.HI.U32 R4, R0, R6, RZ ;  /* 0x0000000600041227 */ /* 0x001fca00078e00ff */
[----:B------:R-:W-:-:S07]  /*9c60*/  @P1 SHF.R.U32.HI R0, RZ, R7, R4 ;  /* 0x00000007ff001219 */ /* 0x000fce0000011604 */
.L_x_9724:
[----:B------:R-:W-:Y:S05]  /*9c70*/  BSYNC B0 ;  /* 0x0000000000007941 */ /* 0x000fea0003800000 */
.L_x_9722:
[----:B------:R-:W-:-:S05]  /*9c80*/  IMAD R3, R0, R5, RZ ;  /* 0x0000000500037224 */ /* 0x000fca00078e02ff */
[----:B------:R-:W-:-:S07]  /*9c90*/  VIMNMX R2, R2, R3, !PT ;  /* 0x0000000302027248 */ /* 0x000fce0007fe0100 */
.L_x_9721:
[----:B------:R-:W-:-:S04]  /*9ca0*/  VIADD R2, R2, 0x5f ;  /* 0x0000005f02027836 */ /* 0x000fc80000000000 */
[----:B------:R-:W-:-:S05]  /*9cb0*/  IMAD.HI R2, R2, 0x2aaaaaab, RZ ;  /* 0x2aaaaaab02027827 */ /* 0x000fca00078e02ff */
[----:B------:R-:W-:-:S04]  /*9cc0*/  SHF.R.U32.HI R3, RZ, 0x1f, R2 ;  /* 0x0000001fff037819 */ /* 0x000fc80000011602 */
[----:B------:R-:W-:-:S04]  /*9cd0*/  LEA.HI.SX32 R2, R2, R3, 0x1c ;  /* 0x0000000302027211 */ /* 0x000fc800078fe2ff */
[----:B------:R-:W-:-:S04]  /*9ce0*/  VIMNMX R2, R2, UR43, !PT ;  /* 0x0000002b02027c48 */ /* 0x000fc8000ffe0100 */
[----:B------:R-:W-:-:S13]  /*9cf0*/  ISETP.GE.AND P1, PT, R10, R2, PT ;  /* 0x000000020a00720c */ /* 0x000fda0003f26270 */
[----:B------:R-:W-:Y:S05]  /*9d00*/  @!P1 BRA `(.L_x_9725) ;  /* 0x0000009c00749947 */ /* 0x000fea0003800000 */
.L_x_9742:
[----:B0-----:R-:W2:Y:S04]  /*9d10*/  LD.E R3, desc[UR54][R16.64+0x218] ;  /* 0x0002183610037980 */ /* 0x001ea8000c101900 */
[----:B-1----:R-:W3:Y:S01]  /*9d20*/  LD.E R0, desc[UR54][R16.64+0x220] ;  /* 0x0002203610007980 */ /* 0x002ee2000c101900 */
        /* <DEDUP_REMOVED lines=17> */
[----:B-1----:R-:W-:Y:S01]  /*9e40*/  @!P2 IMAD.MOV.U32 R3, RZ, RZ, RZ ;  /* 0x000000ffff03a224 */ /* 0x002fe200078e00ff */
[----:B--2---:R-:W-:-:S04]  /*9e50*/  LOP3.LUT R0, R0, 0x1, RZ, 0xfc, !PT ;  /* 0x0000000100007812 */ /* 0x004fc800078efcff */
[----:B------:R-:W-:-:S13]  /*9e60*/  ISETP.NE.AND P3, PT, R0, 0x3, PT ;  /* 0x000000030000780c */ /* 0x000fda0003f65270 */
[----:B0-----:R-:W-:Y:S05]  /*9e70*/  @!P3 BRA `(.L_x_9727) ;  /* 0x000000000004b947 */ /* 0x001fea0003800000 */
[----:B------:R-:W-:Y:S01]  /*9e80*/  BPT.TRAP 0x1 ;  /* 0x000000040000795c */ /* 0x000fe20000300000 */
.L_x_9727:
[----:B------:R-:W-:Y:S05]  /*9e90*/  BSYNC B0 ;  /* 0x0000000000007941 */ /* 0x000fea0003800000 */
.L_x_9726:
[----:B------:R-:W2:Y:S01]  /*9ea0*/  LD.E.64 R4, desc[UR54][R20.64+0x8] ;  /* 0x0000083614047980 */ /* 0x000ea2000c101b00 */
[----:B-----5:R-:W-:Y:S02]  /*9eb0*/  SHF.L.U32 R8, R9, 0x1f, RZ ;  /* 0x0000001f09087819 */ /* 0x020fe400000006ff */
[----:B--2---:R-:W-:-:S05]  /*9ec0*/  MOV R4, R4 ;  /* 0x0000000400047202 */ /* 0x004fca0000000f00 */
[----:B------:R-:W-:-:S04]  /*9ed0*/  IMAD R3, R3, 0x8, R4 ;  /* 0x0000000803037824 */ /* 0x000fc800078e0204 */
[----:B------:R0:W1:Y:S01]  /*9ee0*/  SYNCS.PHASECHK.TRANS64.TRYWAIT P2, [R3+URZ], R8 ;  /* 0x00000008030075a7 */ /* 0x000062000804017f */
[----:B------:R-:W2:Y:S04]  /*9ef0*/  LD.E R4, desc[UR54][R20.64+0x1c] ;  /* 0x00001c3614047980 */ /* 0x000ea8000c101900 */
[----:B------:R0:W5:Y:S04]  /*9f00*/  LD.E R0, desc[UR54][R16.64+0x218] ;  /* 0x0002183610007980 */ /* 0x000168000c101900 */
[----:B------:R0:W5:Y:S01]  /*9f10*/  LD.E R6, desc[UR54][R16.64+0x21c] ;  /* 0x00021c3610067980 */ /* 0x000162000c101900 */
[----:B------:R-:W-:Y:S01]  /*9f20*/  BSSY B0, `(.L_x_9728) ;  /* 0x0000005000007945 */ /* 0x000fe20003800000 */
[----:B--2---:R-:W-:-:S04]  /*9f30*/  LOP3.LUT R4, R4, 0x1, RZ, 0xfc, !PT ;  /* 0x0000000104047812 */ /* 0x004fc800078efcff */
[----:B------:R-:W-:-:S13]  /*9f40*/  ISETP.NE.AND P3, PT, R4, 0x3, PT ;  /* 0x000000030400780c */ /* 0x000fda0003f65270 */
[----:B01----:R-:W-:Y:S05]  /*9f50*/  @!P3 BRA `(.L_x_9729) ;  /* 0x000000000004b947 */ /* 0x003fea0003800000 */
[----:B------:R-:W-:Y:S01]  /*9f60*/  BPT.TRAP 0x1 ;  /* 0x000000040000795c */ /* 0x000fe20000300000 */
.L_x_9729:
[----:B------:R-:W-:Y:S05]  /*9f70*/  BSYNC B0 ;  /* 0x0000000000007941 */ /* 0x000fea0003800000 */
.L_x_9728:
[----:B------:R-:W-:Y:S04]  /*9f80*/  BSSY B0, `(.L_x_9730) ;  /* 0x0000008000007945 */ /* 0x000fe80003800000 */
[----:B------:R-:W-:Y:S05]  /*9f90*/  @P2 BRA `(.L_x_9731) ;  /* 0x0000000000182947 */ /* 0x000fea0003800000 */
[----:B------:R-:W2:Y:S01]  /*9fa0*/  LD.E.64 R4, desc[UR54][R20.64+0x8] ;  /* 0x0000083614047980 */ /* 0x000ea2000c101b00 */
[----:B-----5:R-:W-:Y:S02]  /*9fb0*/  SHF.L.U32 R3, R6, 0x1f, RZ ;  /* 0x0000001f06037819 */ /* 0x020fe400000006ff */
[----:B--2---:R-:W-:-:S05]  /*9fc0*/  MOV R5, R4 ;  /* 0x0000000400057202 */ /* 0x004fca0000000f00 */
[----:B------:R-:W-:-:S04]  /*9fd0*/  IMAD R0, R0, 0x8, R5 ;  /* 0x0000000800007824 */ /* 0x000fc800078e0205 */
[----:B------:R-:W0:Y:S02]  /*9fe0*/  SYNCS.PHASECHK.TRANS64.TRYWAIT P2, [R0+URZ], R3 ;  /* 0x00000003000075a7 */ /* 0x000e24000804017f */
[----:B0-----:R-:W-:Y:S05]  /*9ff0*/  @!P2 BRA `(.L_x_9732) ;  /* 0x000001d800a0a947 */ /* 0x001fea0003800000 */
.L_x_9731:
[----:B------:R-:W-:Y:S05]  /*a000*/  BSYNC B0 ;  /* 0x0000000000007941 */ /* 0x000fea0003800000 */
.L_x_9730:
        /* <DEDUP_REMOVED lines=14> */
[----:B0-----:R-:W-:Y:S01]  /*a0f0*/  IMAD.MOV.U32 R0, RZ, RZ, 0x1 ;  /* 0x00000001ff007424 */ /* 0x001fe200078e00ff */
        /* <DEDUP_REMOVED lines=42> */
[----:B0-----:R-:W-:Y:S05]  /*a3a0*/  @!P3 BRA `(.L_x_9734) ;  /* 0x000000000004b947 */ /* 0x001fea0003800000 */
[----:B------:R-:W-:Y:S01]  /*a3b0*/  BPT.TRAP 0x1 ;  /* 0x000000040000795c */ /* 0x000fe20000300000 */
.L_x_9734:
[----:B------:R-:W-:Y:S05]  /*a3c0*/  BSYNC B0 ;  /* 0x0000000000007941 */ /* 0x000fea0003800000 */
.L_x_9733:
[----:B------:R-:W2:Y:S01]  /*a3d0*/  LDL.64 R6, [R1+0x40] ;  /* 0x0000400001067983 */ /* 0x000ea20000100a00 */
[----:B-----5:R-:W-:Y:S02]  /*a3e0*/  SHF.L.U32 R8, R5, 0x1f, RZ ;  /* 0x0000001f05087819 */ /* 0x020fe400000006ff */
[----:B--2---:R-:W-:-:S05]  /*a3f0*/  MOV R6, R6 ;  /* 0x0000000600067202 */ /* 0x004fca0000000f00 */
[----:B------:R-:W-:-:S04]  /*a400*/  IMAD R3, R3, 0x8, R6 ;  /* 0x0000000803037824 */ /* 0x000fc800078e0206 */
[----:B------:R0:W1:Y:S01]  /*a410*/  SYNCS.PHASECHK.TRANS64.TRYWAIT P2, [R3+URZ], R8 ;  /* 0x00000008030075a7 */ /* 0x000062000804017f */
[----:B------:R0:W5:Y:S04]  /*a420*/  LD.E R4, desc[UR54][R16.64+0x218] ;  /* 0x0002183610047980 */ /* 0x000168000c101900 */
[----:B------:R0:W5:Y:S01]  /*a430*/  LD.E R5, desc[UR54][R16.64+0x21c] ;  /* 0x00021c3610057980 */ /* 0x000162000c101900 */
[----:B------:R-:W-:Y:S04]  /*a440*/  BSSY B0, `(.L_x_9735) ;  /* 0x0000003000007945 */ /* 0x000fe80003800000 */
[----:B------:R-:W-:Y:S05]  /*a450*/  @!P3 BRA `(.L_x_9736) ;  /* 0x000000000004b947 */ /* 0x000fea0003800000 */
[----:B------:R-:W-:Y:S01]  /*a460*/  BPT.TRAP 0x1 ;  /* 0x000000040000795c */ /* 0x000fe20000300000 */
.L_x_9736:
[----:B------:R-:W-:Y:S05]  /*a470*/  BSYNC B0 ;  /* 0x0000000000007941 */ /* 0x000fea0003800000 */
.L_x_9735:
[----:B------:R-:W-:Y:S04]  /*a480*/  BSSY B0, `(.L_x_9737) ;  /* 0x0000006000007945 */ /* 0x000fe80003800000 */
[----:B-1----:R-:W-:Y:S05]  /*a490*/  @P2 BRA `(.L_x_9738) ;  /* 0x0000000000102947 */ /* 0x002fea0003800000 */
[----:B-----5:R-:W-:Y:S01]  /*a4a0*/  IMAD R4, R4, 0x8, R6 ;  /* 0x0000000804047824 */ /* 0x020fe200078e0206 */
[----:B------:R-:W-:-:S04]  /*a4b0*/  SHF.L.U32 R5, R5, 0x1f, RZ ;  /* 0x0000001f05057819 */ /* 0x000fc800000006ff */
[----:B------:R-:W1:Y:S02]  /*a4c0*/  SYNCS.PHASECHK.TRANS64.TRYWAIT P2, [R4+URZ], R5 ;  /* 0x00000005040075a7 */ /* 0x000e64000804017f */
[----:B-1----:R-:W-:Y:S05]  /*a4d0*/  @!P2 BRA `(.L_x_9739) ;  /* 0x000001d4007ca947 */ /* 0x002fea0003800000 */
.L_x_9738:
[----:B------:R-:W-:Y:S05]  /*a4e0*/  BSYNC B0 ;  /* 0x0000000000007941 */ /* 0x000fea0003800000 */
.L_x_9737:
[----:B------:R-:W2:Y:S04]  /*a4f0*/  LD.E R11, desc[UR54][R16.64+0x218] ;  /* 0x00021836100b7980 */ /* 0x000ea8000c101900 */
[----:B------:R-:W2:Y:S04]  /*a500*/  LDL.64 R6, [R1+0x118] ;  /* 0x0001180001067983 */ /* 0x000ea80000100a00 */
[----:B0-----:R-:W3:Y:S04]  /*a510*/  LDL R3, [R1+0x90] ;  /* 0x0000900001037983 */ /* 0x001ee80000100800 */
[----:B-1---5:R-:W4:Y:S04]  /*a520*/  LDL.64 R4, [R1+0x110] ;  /* 0x0001100001047983 */ /* 0x022f280000100a00 */
[----:B------:R-:W4:Y:S04]  /*a530*/  LDL.64 R8, [R1+0x110] ;  /* 0x0001100001087983 */ /* 0x000f280000100a00 */
[----:B------:R-:W4:Y:S04]  /*a540*/  LDL.64 R12, [R1+0x110] ;  /* 0x00011000010c7983 */ /* 0x000f280000100a00 */
[----:B------:R-:W4:Y:S01]  /*a550*/  LDL.64 R14, [R1+0x110] ;  /* 0x00011000010e7983 */ /* 0x000f220000100a00 */
[----:B------:R-:W-:Y:S05]  /*a560*/  WARPSYNC.ALL ;  /* 0x0000000000007948 */ /* 0x000fea0003800000 */
[----:B------:R-:W-:Y:S01]  /*a570*/  WARPGROUP.ARRIVE ;  /* 0x00000000000079c5 */ /* 0x000fe20000000000 */
[----:B------:R-:W4:Y:S01]  /*a580*/  LDL.64 R18, [R1+0x110] ;  /* 0x0001100001127983 */ /* 0x000f220000100a00 */
[----:B--2---:R-:W-:Y:S01]  /*a590*/  IMAD R6, R11, 0xc00, R6 ;  /* 0x00000c000b067824 */ /* 0x004fe200078e0206 */
[----:B------:R-:W-:-:S02]  /*a5a0*/  R2UR UR7, R7 ;  /* 0x00000000070772ca */ /* 0x000fc400000e0000 */
[----:B---3--:R-:W-:Y:S02]  /*a5b0*/  ISETP.NE.U32.AND P2, PT, R3, RZ, PT ;  /* 0x000000ff0300720c */ /* 0x008fe40003f45070 */
[----:B------:R-:W-:Y:S02]  /*a5c0*/  R2UR UR6, R6 ;  /* 0x00000000060672ca */ /* 0x000fe400000e0000 */
[----:B----4-:R-:W-:Y:S02]  /*a5d0*/  R2UR UR4, R4 ;  /* 0x00000000040472ca */ /* 0x010fe400000e0000 */
        /* <DEDUP_REMOVED lines=161> */
[----:B------:R-:W-:Y:S04]  /*aff0*/  STL [R1+0x90], R0 ;  /* 0x0000900001007387 */ /* 0x000fe80000100800 */
[----:B------:R-:W-:Y:S01]  /*b000*/  STL [R1+0x90], R0 ;  /* 0x0000900001007387 */ /* 0x000fe20000100800 */
[----:B------:R-:W-:-:S02]  /*b010*/  WARPGROUP.DEPBAR.LE gsb0, 0x0 ;  /* 0x00008000000079c5 */ /* 0x000fc40000010000 */
[----:B------:R-:W-:-:S06]  /*b020*/  WARPGROUP.ARRIVE ;  /* 0x00000000000079c5 */ /* 0x000fcc0000000000 */
[----:B------:R-:W-:Y:S01]  /*b030*/  HGMMA.64x96x16.F32 R24, gdesc[UR4], R24, gsb0 ;  /* 0x01600000041879f0 */ /* 0x000fe20008000818 */
        /* <DEDUP_REMOVED lines=22> */
[----:B------:R-:W2:Y:S04]  /*b1a0*/  LDL.64 R12, [R1+0x170] ;  /* 0x00017000010c7983 */ /* 0x000ea80000100a00 */
[----:B------:R-:W3:Y:S04]  /*b1b0*/  LD.E.64 R4, desc[UR54][R16.64+0x440] ;  /* 0x0004403610047980 */ /* 0x000ee8000c101b00 */
        /* <DEDUP_REMOVED lines=64> */
[----:B--2---:R-:W2:Y:S02]  /*b5c0*/  LD.E R9, desc[UR54][R12.64] ;  /* 0x000000360c097980 */ /* 0x004ea4000c101900 */
[-C--:B--2---:R-:W-:Y:S01]  /*b5d0*/  FMUL.FTZ R7, R24, R9.reuse ;  /* 0x0000000918077220 */ /* 0x084fe20000410000 */
[-C--:B------:R-:W-:Y:S01]  /*b5e0*/  FMUL.FTZ R8, R25, R9.reuse ;  /* 0x0000000919087220 */ /* 0x080fe20000410000 */
[----:B------:R-:W-:-:S04]  /*b5f0*/  FMUL.FTZ R11, R28, R9 ;  /* 0x000000091c0b7220 */ /* 0x000fc80000410000 */
[----:B------:R-:W3:Y:S01]  /*b600*/  MUFU.TANH R7, R7 ;  /* 0x0000000700077308 */ /* 0x000ee20000002400 */
[-C--:B------:R-:W-:Y:S01]  /*b610*/  FMUL.FTZ R18, R29, R9.reuse ;  /* 0x000000091d127220 */ /* 0x080fe20000410000 */
[----:B------:R-:W-:-:S06]  /*b620*/  FMUL.FTZ R24, R32, R9 ;  /* 0x0000000920187220 */ /* 0x000fcc0000410000 */
[----:B------:R-:W2:Y:S01]  /*b630*/  MUFU.TANH R8, R8 ;  /* 0x0000000800087308 */ /* 0x000ea20000002400 */
[-C--:B------:R-:W-:Y:S01]  /*b640*/  FMUL.FTZ R6, R26, R9.reuse ;  /* 0x000000091a067220 */ /* 0x080fe20000410000 */
[----:B------:R-:W-:-:S06]  /*b650*/  FMUL.FTZ R26, R33, R9 ;  /* 0x00000009211a7220 */ /* 0x000fcc0000410000 */
[----:B------:R3:W0:Y:S01]  /*b660*/  MUFU.TANH R12, R11 ;  /* 0x0000000b000c7308 */ /* 0x0006220000002400 */
[----:B------:R-:W-:-:S07]  /*b670*/  FMUL.FTZ R28, R36, R9 ;  /* 0x00000009241c7220 */ /* 0x000fce0000410000 */
[----:B------:R-:W1:Y:S01]  /*b680*/  MUFU.TANH R18, R18 ;  /* 0x0000001200127308 */ /* 0x000e620000002400 */
[----:B---3--:R-:W-:Y:S01]  /*b690*/  FMNMX.FTZ R11, R7, R4, !PT ;  /* 0x00000004070b7209 */ /* 0x008fe20007810000 */
[-C--:B------:R-:W-:Y:S01]  /*b6a0*/  FMUL.FTZ R32, R37, R9.reuse ;  /* 0x0000000925207220 */ /* 0x080fe20000410000 */
[-C--:B------:R-:W-:Y:S01]  /*b6b0*/  FMUL.FTZ R40, R40, R9.reuse ;  /* 0x0000000928287220 */ /* 0x080fe20000410000 */
[----:B------:R-:W-:-:S04]  /*b6c0*/  FMUL.FTZ R76, R41, R9 ;  /* 0x00000009294c7220 */ /* 0x000fc80000410000 */
        /* <DEDUP_REMOVED lines=9> */
[----:B0-----:R-:W-:Y:S01]  /*b760*/  FMNMX.FTZ R11, R12, R11, !PT ;  /* 0x0000000b0c0b7209 */ /* 0x001fe20007810000 */
[-C--:B------:R-:W-:Y:S01]  /*b770*/  FMUL.FTZ R36, R53, R9.reuse ;  /* 0x0000000935247220 */ /* 0x080fe20000410000 */
[-C--:B------:R-:W-:Y:S01]  /*b780*/  FMUL.FTZ R72, R61, R9.reuse ;  /* 0x000000093d487220 */ /* 0x080fe20000410000 */
[-C--:B------:R-:W-:Y:S01]  /*b790*/  FMUL.FTZ R74, R64, R9.reuse ;  /* 0x00000009404a7220 */ /* 0x080fe20000410000 */
[-C--:B------:R-:W-:Y:S01]  /*b7a0*/  FMUL.FTZ R78, R65, R9.reuse ;  /* 0x00000009414e7220 */ /* 0x080fe20000410000 */
[-C--:B------:R-:W-:Y:S01]  /*b7b0*/  FMUL.FTZ R88, R68, R9.reuse ;  /* 0x0000000944587220 */ /* 0x080fe20000410000 */
[----:B------:R-:W-:Y:S01]  /*b7c0*/  FMUL.FTZ R90, R69, R9 ;  /* 0x00000009455a7220 */ /* 0x000fe20000410000 */
[----:B------:R-:W0:Y:S01]  /*b7d0*/  MUFU.TANH R28, R28 ;  /* 0x0000001c001c7308 */ /* 0x000e220000002400 */
[----:B-1----:R-:W-:Y:S01]  /*b7e0*/  FMNMX.FTZ R11, R18, R11, !PT ;  /* 0x0000000b120b7209 */ /* 0x002fe20007810000 */
[-C--:B------:R-:W-:Y:S01]  /*b7f0*/  FMUL.FTZ R130, R30, R9.reuse ;  /* 0x000000091e827220 */ /* 0x080fe20000410000 */
[-C--:B------:R-:W-:Y:S01]  /*b800*/  FMUL.FTZ R3, R27, R9.reuse ;  /* 0x000000091b037220 */ /* 0x080fe20000410000 */
[-C--:B------:R-:W-:Y:S01]  /*b810*/  FMUL.FTZ R132, R31, R9.reuse ;  /* 0x000000091f847220 */ /* 0x080fe20000410000 */
[-C--:B------:R-:W-:Y:S01]  /*b820*/  FMUL.FTZ R142, R34, R9.reuse ;  /* 0x00000009228e7220 */ /* 0x080fe20000410000 */
[-C--:B------:R-:W-:Y:S01]  /*b830*/  FMUL.FTZ R184, R35, R9.reuse ;  /* 0x0000000923b87220 */ /* 0x080fe20000410000 */
[----:B------:R-:W-:Y:S01]  /*b840*/  FMUL.FTZ R226, R38, R9 ;  /* 0x0000000926e27220 */ /* 0x000fe20000410000 */
[----:B------:R-:W1:Y:S01]  /*b850*/  MUFU.TANH R32, R32 ;  /* 0x0000002000207308 */ /* 0x000e620000002400 */
        /* <DEDUP_REMOVED lines=21> */
[----:B------:R-:W-:Y:S01]  /*b9b0*/  FMUL.FTZ R71, R71, R9 ;  /* 0x0000000947477220 */ /* 0x000fe20000410000 */
[----:B------:R-:W4:Y:S01]  /*b9c0*/  LD.E R33, desc[UR54][R16.64+0x238] ;  /* 0x0002383610217980 */ /* 0x000f22000c101900 */
[----:B------:R-:W0:Y:S01]  /*b9d0*/  MUFU.TANH R80, R80 ;  /* 0x0000005000507308 */ /* 0x000e220000002400 */
[----:B-1----:R-:W-:-:S02]  /*b9e0*/  FMNMX.FTZ R11, R32, R11, !PT ;  /* 0x0000000b200b7209 */ /* 0x002fc40007810000 */
[----:B------:R-:W4:Y:S04]  /*b9f0*/  LD.E R45, desc[UR54][R16.64+0x25c] ;  /* 0x00025c36102d7980 */ /* 0x000f28000c101900 */
[----:B------:R-:W4:Y:S01]  /*ba00*/  LD.E R41, desc[UR54][R16.64+0x26c] ;  /* 0x00026c3610297980 */ /* 0x000f22000c101900 */
[----:B------:R-:W1:Y:S01]  /*ba10*/  MUFU.TANH R82, R82 ;  /* 0x0000005200527308 */ /* 0x000e620000002400 */
[----:B---3--:R-:W-:Y:S01]  /*ba20*/  FMNMX.FTZ R11, R40, R11, !PT ;  /* 0x0000000b280b7209 */ /* 0x008fe20007810000 */
[----:B------:R-:W-:Y:S01]  /*ba30*/  FMUL.FTZ R48, R57, R9 ;  /* 0x0000000939307220 */ /* 0x000fe20000410000 */
[----:B------:R-:W3:Y:S04]  /*ba40*/  LD.E R34, desc[UR54][R16.64+0x250] ;  /* 0x0002503610227980 */ /* 0x000ee8000c101900 */
[----:B------:R-:W3:Y:S01]  /*ba50*/  LD.E R37, desc[UR54][R16.64+0x288] ;  /* 0x0002883610257980 */ /* 0x000ee2000c101900 */
[----:B------:R-:W1:Y:S01]  /*ba60*/  MUFU.TANH R84, R84 ;  /* 0x0000005400547308 */ /* 0x000e620000002400 */
[----:B--2---:R-:W-:-:S02]  /*ba70*/  FMNMX.FTZ R11, R76, R11, !PT ;  /* 0x0000000b4c0b7209 */ /* 0x004fc40007810000 */
[----:B------:R-:W2:Y:S04]  /*ba80*/  LD.E R38, desc[UR54][R16.64+0x260] ;  /* 0x0002603610267980 */ /* 0x000ea8000c101900 */
[----:B------:R-:W2:Y:S01]  /*ba90*/  LD.E R49, desc[UR54][R16.64+0x2b8] ;  /* 0x0002b83610317980 */ /* 0x000ea2000c101900 */
[----:B------:R-:W1:Y:S01]  /*baa0*/  MUFU.TANH R86, R86 ;  /* 0x0000005600567308 */ /* 0x000e620000002400 */
[----:B0-----:R-:W-:Y:S02]  /*bab0*/  FMNMX.FTZ R11, R80, R11, !PT ;  /* 0x0000000b500b7209 */ /* 0x001fe40007810000 */
[----:B------:R-:W3:Y:S05]  /*bac0*/  LD.E R42, desc[UR54][R16.64+0x264] ;  /* 0x00026436102a7980 */ /* 0x000eea000c101900 */
[----:B------:R-:W0:Y:S01]  /*bad0*/  MUFU.TANH R52, R52 ;  /* 0x0000003400347308 */ /* 0x000e220000002400 */
[----:B-1----:R-:W-:Y:S01]  /*bae0*/  FMNMX.FTZ R11, R82, R11, !PT ;  /* 0x0000000b520b7209 */ /* 0x002fe20007810000 */
[----:B------:R-:W2:Y:S04]  /*baf0*/  LD.E R50, desc[UR54][R16.64+0x284] ;  /* 0x0002843610327980 */ /* 0x000ea8000c101900 */
        /* <DEDUP_REMOVED lines=9> */
[----:B------:R-:W1:Y:S01]  /*bb90*/  MUFU.TANH R48, R48 ;  /* 0x0000003000307308 */ /* 0x000e620000002400 */
[----:B0-----:R-:W-:Y:S01]  /*bba0*/  FMNMX.FTZ R11, R52, R11, !PT ;  /* 0x0000000b340b7209 */ /* 0x001fe20007810000 */
[----:B------:R-:W2:Y:S06]  /*bbb0*/  LD.E R62, desc[UR54][R16.64+0x2c4] ;  /* 0x0002c436103e7980 */ /* 0x000eac000c101900 */
[----:B------:R-:W0:Y:S01]  /*bbc0*/  MUFU.TANH R60, R60 ;  /* 0x0000003c003c7308 */ /* 0x000e220000002400 */
[----:B-1----:R-:W-:Y:S01]  /*bbd0*/  FMNMX.FTZ R11, R36, R11, !PT ;  /* 0x0000000b240b7209 */ /* 0x002fe20007810000 */
[----:B------:R-:W2:Y:S04]  /*bbe0*/  LD.E R66, desc[UR54][R16.64+0x2d0] ;  /* 0x0002d03610427980 */ /* 0x000ea8000c101900 */
[----:B------:R-:W2:Y:S02]  /*bbf0*/  LD.E R61, desc[UR54][R16.64+0x2e8] ;  /* 0x0002e836103d7980 */ /* 0x000ea4000c101900 */
[----:B------:R-:W1:Y:S01]  /*bc00*/  MUFU.TANH R72, R72 ;  /* 0x0000004800487308 */ /* 0x000e620000002400 */
[----:B------:R-:W-:Y:S01]  /*bc10*/  FMNMX.FTZ R11, R44, R11, !PT ;  /* 0x0000000b2c0b7209 */ /* 0x000fe20007810000 */
[----:B------:R-:W2:Y:S06]  /*bc20*/  LD.E R68, desc[UR54][R16.64+0x2e0] ;  /* 0x0002e03610447980 */ /* 0x000eac000c101900 */
        /* <DEDUP_REMOVED lines=13> */
[----:B------:R-:W2:Y:S03]  /*bd00*/  LD.E R39, desc[UR54][R16.64+0x278] ;  /* 0x0002783610277980 */ /* 0x000ea6000c101900 */
[----:B------:R-:W-:Y:S01]  /*bd10*/  FMNMX.FTZ R11, R78, R11, !PT ;  /* 0x0000000b4e0b7209 */ /* 0x000fe20007810000 */
[----:B------:R-:W2:Y:S03]  /*bd20*/  LD.E R35, desc[UR54][R16.64+0x27c] ;  /* 0x00027c3610237980 */ /* 0x000ea6000c101900 */
[----:B0-----:R-:W-:Y:S01]  /*bd30*/  FMNMX.FTZ R11, R88, R11, !PT ;  /* 0x0000000b580b7209 */ /* 0x001fe20007810000 */
[----:B------:R-:W0:Y:S01]  /*bd40*/  MUFU.TANH R6, R6 ;  /* 0x0000000600067308 */ /* 0x000e220000002400 */
[----:B------:R-:W2:Y:S04]  /*bd50*/  LD.E R57, desc[UR54][R16.64+0x28c] ;  /* 0x00028c3610397980 */ /* 0x000ea8000c101900 */
[----:B------:R-:W2:Y:S01]  /*bd60*/  LD.E R55, desc[UR54][R16.64+0x298] ;  /* 0x0002983610377980 */ /* 0x000ea2000c101900 */
[----:B-1----:R-:W-:-:S02]  /*bd70*/  FMNMX.FTZ R13, R90, R11, !PT ;  /* 0x0000000b5a0d7209 */ /* 0x002fc40007810000 */
[----:B------:R-:W1:Y:S01]  /*bd80*/  MUFU.TANH R3, R3 ;  /* 0x0000000300037308 */ /* 0x000e620000002400 */
[----:B------:R-:W2:Y:S04]  /*bd90*/  LD.E R47, desc[UR54][R16.64+0x2a8] ;  /* 0x0002a836102f7980 */ /* 0x000ea8000c101900 */
[----:B------:R-:W0:Y:S03]  /*bda0*/  SHFL.BFLY PT, R14, R13, 0x2, 0x1f ;  /* 0x0c401f000d0e7f89 */ /* 0x000e2600000e0000 */
[----:B------:R-:W1:Y:S01]  /*bdb0*/  MUFU.TANH R130, R130 ;  /* 0x0000008200827308 */ /* 0x000e620000002400 */
[----:B------:R-:W2:Y:S04]  /*bdc0*/  LD.E R51, desc[UR54][R16.64+0x2ac] ;  /* 0x0002ac3610337980 */ /* 0x000ea8000c101900 */
[----:B------:R-:W2:Y:S03]  /*bdd0*/  LD.E R67, desc[UR54][R16.64+0x2c8] ;  /* 0x0002c83610437980 */ /* 0x000ea6000c101900 */
[----:B------:R-:W1:Y:S01]  /*bde0*/  MUFU.TANH R132, R132 ;  /* 0x0000008400847308 */ /* 0x000e620000002400 */
[----:B------:R-:W2:Y:S04]  /*bdf0*/  LD.E R59, desc[UR54][R16.64+0x2cc] ;  /* 0x0002cc36103b7980 */ /* 0x000ea8000c101900 */
[----:B------:R-:W2:Y:S01]  /*be00*/  LD.E R63, desc[UR54][R16.64+0x2dc] ;  /* 0x0002dc36103f7980 */ /* 0x000ea2000c101900 */
[----:B0-----:R-:W-:-:S05]  /*be10*/  FMNMX.FTZ R11, R13, R14, !PT ;  /* 0x0000000e0d0b7209 */ /* 0x001fca0007810000 */
[----:B------:R-:W0:Y:S01]  /*be20*/  SHFL.BFLY PT, R30, R11, 0x1, 0x1f ;  /* 0x0c201f000b1e7f89 */ /* 0x000e2200000e0000 */
[----:B------:R-:W1:Y:S01]  /*be30*/  MUFU.TANH R142, R142 ;  /* 0x0000008e008e7308 */ /* 0x000e620000002400 */
[----:B------:R-:W-:-:S07]  /*be40*/  FMNMX.FTZ R20, R6, R5, !PT ;  /* 0x0000000506147209 */ /* 0x000fce0007810000 */
[----:B------:R-:W1:Y:S08]  /*be50*/  MUFU.TANH R184, R184 ;  /* 0x000000b800b87308 */ /* 0x000e700000002400 */
[----:B------:R-:W1:Y:S01]  /*be60*/  MUFU.TANH R226, R226 ;  /* 0x000000e200e27308 */ /* 0x000e620000002400 */
[----:B0-----:R-:W-:Y:S02]  /*be70*/  FMNMX.FTZ R15, R11, R30, !PT ;  /* 0x0000001e0b0f7209 */ /* 0x001fe40007810000 */
[----:B-1----:R-:W-:-:S05]  /*be80*/  FMNMX.FTZ R11, R3, R20, !PT ;  /* 0x00000014030b7209 */ /* 0x002fca0007810000 */
[----:B------:R-:W0:Y:S01]  /*be90*/  MUFU.TANH R182, R182 ;  /* 0x000000b600b67308 */ /* 0x000e220000002400 */
[----:B------:R-:W-:-:S07]  /*bea0*/  FMUL.FTZ R14, R46, R9 ;  /* 0x000000092e0e7220 */ /* 0x000fce0000410000 */
[----:B------:R-:W1:Y:S01]  /*beb0*/  MUFU.TANH R176, R176 ;  /* 0x000000b000b07308 */ /* 0x000e620000002400 */
[----:B------:R-:W-:-:S07]  /*bec0*/  FMNMX.FTZ R11, R130, R11, !PT ;  /* 0x0000000b820b7209 */ /* 0x000fce0007810000 */
[----:B------:R-:W1:Y:S01]  /*bed0*/  MUFU.TANH R166, R166 ;  /* 0x000000a600a67308 */ /* 0x000e620000002400 */
[----:B------:R-:W-:-:S07]  /*bee0*/  FMNMX.FTZ R11, R132, R11, !PT ;  /* 0x0000000b840b7209 */ /* 0x000fce0007810000 */
[----:B------:R-:W-:Y:S01]  /*bef0*/  MUFU.TANH R158, R158 ;  /* 0x0000009e009e7308 */ /* 0x000fe20000002400 */
[----:B------:R-:W-:-:S07]  /*bf00*/  FMNMX.FTZ R11, R142, R11, !PT ;  /* 0x0000000b8e0b7209 */ /* 0x000fce0007810000 */
[----:B------:R-:W-:Y:S01]  /*bf10*/  MUFU.TANH R160, R160 ;  /* 0x000000a000a07308 */ /* 0x000fe20000002400 */
[----:B------:R-:W-:-:S07]  /*bf20*/  FMNMX.FTZ R11, R184, R11, !PT ;  /* 0x0000000bb80b7209 */ /* 0x000fce0007810000 */
[----:B------:R-:W-:Y:S01]  /*bf30*/  MUFU.TANH R168, R168 ;  /* 0x000000a800a87308 */ /* 0x000fe20000002400 */
[----:B------:R-:W-:-:S07]  /*bf40*/  FMNMX.FTZ R11, R226, R11, !PT ;  /* 0x0000000be20b7209 */ /* 0x000fce0007810000 */
[----:B------:R-:W-:Y:S01]  /*bf50*/  MUFU.TANH R174, R174 ;  /* 0x000000ae00ae7308 */ /* 0x000fe20000002400 */
[----:B0-----:R-:W-:-:S07]  /*bf60*/  FMNMX.FTZ R11, R182, R11, !PT ;  /* 0x0000000bb60b7209 */ /* 0x001fce0007810000 */
        /* <DEDUP_REMOVED lines=9> */
[----:B------:R-:W-:Y:S04]  /*c000*/  ST.E desc[UR54][R16.64+0x440], R13 ;  /* 0x0004400d10007985 */ /* 0x000fe8000c101936 */
[----:B------:R-:W3:Y:S03]  /*c010*/  LD.E R30, desc[UR54][R16.64+0x240] ;  /* 0x00024036101e7980 */ /* 0x000ee6000c101900 */
[----:B------:R-:W0:Y:S01]  /*c020*/  MUFU.TANH R14, R14 ;  /* 0x0000000e000e7308 */ /* 0x000e220000002400 */
[----:B-1----:R-:W-:Y:S01]  /*c030*/  FMNMX.FTZ R11, R176, R11, !PT ;  /* 0x0000000bb00b7209 */ /* 0x002fe20007810000 */
[----:B------:R-:W2:Y:S03]  /*c040*/  LD.E R46, desc[UR54][R16.64+0x280] ;  /* 0x00028036102e7980 */ /* 0x000ea6000c101900 */
[----:B------:R-:W-:-:S04]  /*c050*/  FMNMX.FTZ R11, R166, R11, !PT ;  /* 0x0000000ba60b7209 */ /* 0x000fc80007810000 */
[----:B0-----:R-:W-:-:S04]  /*c060*/  FMNMX.FTZ R11, R14, R11, !PT ;  /* 0x0000000b0e0b7209 */ /* 0x001fc80007810000 */
        /* <DEDUP_REMOVED lines=12> */
[----:B------:R0:W-:Y:S03]  /*c130*/  ST.E desc[UR54][R16.64+0x440], R15 ;  /* 0x0004400f10007985 */ /* 0x0001e6000c101936 */
[----:B------:R-:W-:Y:S01]  /*c140*/  FMNMX.FTZ R9, R71, R20, !PT ;  /* 0x0000001447097209 */ /* 0x000fe20007810000 */
[----:B------:R-:W4:Y:S04]  /*c150*/  LD.E R19, desc[UR54][R16.64+0x440] ;  /* 0x0004403610137980 */ /* 0x000f28000c101900 */
[----:B------:R-:W-:Y:S04]  /*c160*/  ST.E desc[UR54][R16.64+0x444], R9 ;  /* 0x0004440910007985 */ /* 0x000fe8000c101936 */
[----:B------:R-:W3:Y:S04]  /*c170*/  LD.E R11, desc[UR54][R16.64+0x444] ;  /* 0x00044436100b7980 */ /* 0x000ee8000c101900 */
[----:B0-----:R-:W2:Y:S04]  /*c180*/  LD.E R15, desc[UR54][R16.64+0x450] ;  /* 0x00045036100f7980 */ /* 0x001ea8000c101900 */
[----:B------:R-:W2:Y:S01]  /*c190*/  LD.E R20, desc[UR54][R16.64+0x454] ;  /* 0x0004543610147980 */ /* 0x000ea2000c101900 */
[----:B----4-:R-:W-:-:S04]  /*c1a0*/  FMUL.FTZ R27, R19, R21 ;  /* 0x00000015131b7220 */ /* 0x010fc80000410000 */
[----:B------:R-:W-:Y:S02]  /*c1b0*/  FFMA.FTZ R153, R8, R21, -R27 ;  /* 0x0000001508997223 */ /* 0x000fe4000001081b */
[----:B---3--:R-:W0:Y:S02]  /*c1c0*/  SHFL.BFLY PT, R8, R11, 0x2, 0x1f ;  /* 0x0c401f000b087f89 */ /* 0x008e2400000e0000 */
[----:B0-----:R-:W-:-:S05]  /*c1d0*/  FMNMX.FTZ R8, R11, R8, !PT ;  /* 0x000000080b087209 */ /* 0x001fca0007810000 */
[----:B------:R-:W0:Y:S01]  /*c1e0*/  SHFL.BFLY PT, R9, R8, 0x1, 0x1f ;  /* 0x0c201f0008097f89 */ /* 0x000e2200000e0000 */
[-C--:B------:R-:W-:Y:S01]  /*c1f0*/  FFMA.FTZ R29, R88, R21.reuse, -R27 ;  /* 0x00000015581d7223 */ /* 0x080fe2000001081b */
[----:B------:R-:W-:Y:S01]  /*c200*/  FADD.FTZ R4, R4, -R19 ;  /* 0x8000001304047221 */ /* 0x000fe20000010000 */
[----:B------:R-:W-:-:S03]  /*c210*/  FFMA.FTZ R152, R7, R21, -R27 ;  /* 0x0000001507987223 */ /* 0x000fc6000001081b */
[-C--:B------:R-:W-:Y:S01]  /*c220*/  FMUL.FTZ R4, R4, R21.reuse ;  /* 0x0000001504047220 */ /* 0x080fe20000410000 */
[----:B------:R-:W-:Y:S02]  /*c230*/  FFMA.FTZ R155, R12, R21, -R27 ;  /* 0x000000150c9b7223 */ /* 0x000fe4000001081b */
[----:B------:R-:W-:Y:S01]  /*c240*/  MUFU.EX2 R152, R152 ;  /* 0x0000009800987308 */ /* 0x000fe20000000800 */
[----:B0-----:R-:W-:-:S05]  /*c250*/  FMNMX.FTZ R88, R8, R9, !PT ;  /* 0x0000000908587209 */ /* 0x001fca0007810000 */
[----:B------:R-:W-:Y:S01]  /*c260*/  FADD.FTZ R100, R5, -R88 ;  /* 0x8000005805647221 */ /* 0x000fe20000010000 */
[-C--:B------:R-:W-:Y:S01]  /*c270*/  FMUL.FTZ R77, R88, R21.reuse ;  /* 0x00000015584d7220 */ /* 0x080fe20000410000 */
[----:B------:R-:W2:Y:S01]  /*c280*/  MUFU.EX2 R25, R4 ;  /* 0x0000000400197308 */ /* 0x000ea20000000800 */
[-C--:B------:R-:W-:Y:S01]  /*c290*/  FFMA.FTZ R154, R18, R21.reuse, -R27 ;  /* 0x00000015129a7223 */ /* 0x080fe2000001081b */
[----:B------:R-:W-:Y:S01]  /*c2a0*/  FMUL.FTZ R100, R21, R100 ;  /* 0x0000006415647220 */ /* 0x000fe20000410000 */
[-CC-:B------:R-:W-:Y:S01]  /*c2b0*/  FFMA.FTZ R185, R6, R21.reuse, -R77.reuse ;  /* 0x0000001506b97223 */ /* 0x180fe2000001084d */
[-CC-:B------:R-:W-:Y:S01]  /*c2c0*/  FFMA.FTZ R186, R3, R21.reuse, -R77.reuse ;  /* 0x0000001503ba7223 */ /* 0x180fe2000001084d */
[----:B------:R-:W-:-:S03]  /*c2d0*/  FFMA.FTZ R6, R130, R21, -R77 ;  /* 0x0000001582067223 */ /* 0x000fc6000001084d */
[----:B------:R-:W-:Y:S01]  /*c2e0*/  MUFU.EX2 R153, R153 ;  /* 0x0000009900997308 */ /* 0x000fe20000000800 */
[-C--:B------:R-:W-:Y:S01]  /*c2f0*/  FFMA.FTZ R181, R132, R21.reuse, -R77 ;  /* 0x0000001584b57223 */ /* 0x080fe2000001084d */
[-C--:B------:R-:W-:Y:S01]  /*c300*/  FFMA.FTZ R7, R24, R21.reuse, -R27 ;  /* 0x0000001518077223 */ /* 0x080fe2000001081b */
[----:B------:R-:W-:-:S05]  /*c310*/  FFMA.FTZ R179, R142, R21, -R77 ;  /* 0x000000158eb37223 */ /* 0x000fca000001084d */
[----:B------:R-:W-:Y:S01]  /*c320*/  MUFU.EX2 R155, R155 ;  /* 0x0000009b009b7308 */ /* 0x000fe20000000800 */
[-C--:B------:R-:W-:Y:S01]  /*c330*/  FFMA.FTZ R180, R26, R21.reuse, -R27 ;  /* 0x000000151ab47223 */ /* 0x080fe2000001081b */
[-CC-:B------:R-:W-:Y:S01]  /*c340*/  FFMA.FTZ R173, R176, R21.reuse, -R77.reuse ;  /* 0x00000015b0ad7223 */ /* 0x180fe2000001084d */
[-C--:B------:R-:W-:Y:S01]  /*c350*/  FFMA.FTZ R184, R184, R21.reuse, -R77 ;  /* 0x00000015b8b87223 */ /* 0x080fe2000001084d */
[-C--:B------:R-:W-:Y:S01]  /*c360*/  FFMA.FTZ R175, R28, R21.reuse, -R27 ;  /* 0x000000151caf7223 */ /* 0x080fe2000001081b */
[-C--:B------:R-:W-:Y:S01]  /*c370*/  FFMA.FTZ R177, R226, R21.reuse, -R77 ;  /* 0x00000015e2b17223 */ /* 0x080fe2000001084d */
[-C--:B------:R-:W-:Y:S01]  /*c380*/  FFMA.FTZ R178, R32, R21.reuse, -R27 ;  /* 0x0000001520b27223 */ /* 0x080fe2000001081b */
[-CC-:B------:R-:W-:Y:S01]  /*c390*/  FFMA.FTZ R182, R182, R21.reuse, -R77.reuse ;  /* 0x00000015b6b67223 */ /* 0x180fe2000001084d */
[----:B------:R-:W-:Y:S01]  /*c3a0*/  MUFU.EX2 R100, R100 ;  /* 0x0000006400647308 */ /* 0x000fe20000000800 */
[-CC-:B------:R-:W-:Y:S01]  /*c3b0*/  FFMA.FTZ R171, R14, R21.reuse, -R77.reuse ;  /* 0x000000150eab7223 */ /* 0x180fe2000001084d */
[-CC-:B------:R-:W-:Y:S01]  /*c3c0*/  FFMA.FTZ R85, R158, R21.reuse, -R77.reuse ;  /* 0x000000159e557223 */ /* 0x180fe2000001084d */
[-C--:B------:R-:W-:Y:S01]  /*c3d0*/  FFMA.FTZ R165, R160, R21.reuse, -R77 ;  /* 0x00000015a0a57223 */ /* 0x080fe2000001084d */
        /* <DEDUP_REMOVED lines=13> */
[-C--:B------:R-:W-:Y:S01]  /*c4b0*/  FFMA.FTZ R176, R166, R21.reuse, -R77 ;  /* 0x00000015a6b07223 */ /* 0x080fe2000001084d */
[-CC-:B------:R-:W-:Y:S01]  /*c4c0*/  FFMA.FTZ R11, R74, R21.reuse, -R27.reuse ;  /* 0x000000154a0b7223 */ /* 0x180fe2000001081b */
[-CC-:B------:R-:W-:Y:S01]  /*c4d0*/  FFMA.FTZ R12, R78, R21.reuse, -R27.reuse ;  /* 0x000000154e0c7223 */ /* 0x180fe2000001081b */
[-C--:B------:R-:W-:Y:S01]  /*c4e0*/  FFMA.FTZ R9, R90, R21.reuse, -R27 ;  /* 0x000000155a097223 */ /* 0x080fe2000001081b */
[-CC-:B------:R-:W-:Y:S01]  /*c4f0*/  FFMA.FTZ R168, R168, R21.reuse, -R77.reuse ;  /* 0x00000015a8a87223 */ /* 0x180fe2000001084d */
[-CC-:B------:R-:W-:Y:S01]  /*c500*/  FFMA.FTZ R163, R174, R21.reuse, -R77.reuse ;  /* 0x00000015aea37223 */ /* 0x180fe2000001084d */
[-CC-:B------:R-:W-:Y:S01]  /*c510*/  FFMA.FTZ R216, R216, R21.reuse, -R77.reuse ;  /* 0x00000015d8d87223 */ /* 0x180fe2000001084d */
[----:B------:R-:W3:Y:S01]  /*c520*/  MUFU.EX2 R6, R6 ;  /* 0x0000000600067308 */ /* 0x000ee20000000800 */
[--C-:B------:R-:W-:Y:S01]  /*c530*/  FFMA.FTZ R166, R214, R21, -R77.reuse ;  /* 0x00000015d6a67223 */ /* 0x100fe2000001084d */
[----:B--2---:R-:W-:Y:S01]  /*c540*/  FFMA.FTZ R214, R25, R15, R152 ;  /* 0x0000000f19d67223 */ /* 0x004fe20000010098 */
[-CC-:B------:R-:W-:Y:S01]  /*c550*/  FFMA.FTZ R228, R228, R21.reuse, -R77.reuse ;  /* 0x00000015e4e47223 */ /* 0x180fe2000001084d */
[-CC-:B------:R-:W-:Y:S01]  /*c560*/  FFMA.FTZ R236, R236, R21.reuse, -R77.reuse ;  /* 0x00000015ecec7223 */ /* 0x180fe2000001084d */
[-C--:B------:R-:W-:Y:S01]  /*c570*/  FFMA.FTZ R75, R23, R21.reuse, -R77 ;  /* 0x00000015174b7223 */ /* 0x080fe2000001084d */
[----:B------:R-:W2:Y:S02]  /*c580*/  LD.E R4, desc[UR54][R16.64+0x42c] ;  /* 0x00042c3610047980 */ /* 0x000ea4000c101900 */
[----:B------:R-:W4:Y:S01]  /*c590*/  MUFU.EX2 R154, R154 ;  /* 0x0000009a009a7308 */ /* 0x000f220000000800 */
[----:B0-----:R-:W-:Y:S01]  /*c5a0*/  FFMA.FTZ R15, R100, R20, R185 ;  /* 0x00000014640f7223 */ /* 0x001fe200000100b9 */
[-C--:B------:R-:W-:Y:S01]  /*c5b0*/  FFMA.FTZ R18, R60, R21.reuse, -R27 ;  /* 0x000000153c127223 */ /* 0x080fe2000001081b */
[-C--:B------:R-:W-:Y:S01]  /*c5c0*/  FFMA.FTZ R3, R73, R21.reuse, -R77 ;  /* 0x0000001549037223 */ /* 0x080fe2000001084d */
[----:B------:R-:W2:Y:S04]  /*c5d0*/  LD.E R24, desc[UR54][R16.64+0x424] ;  /* 0x0004243610187980 */ /* 0x000ea8000c101900 */
[----:B------:R-:W0:Y:S01]  /*c5e0*/  MUFU.EX2 R181, R181 ;  /* 0x000000b500b57308 */ /* 0x000e220000000800 */
[----:B------:R-:W-:Y:S01]  /*c5f0*/  FADD.FTZ R214, R153, R214 ;  /* 0x000000d699d67221 */ /* 0x000fe20000010000 */
[----:B-1----:R-:W-:Y:S01]  /*c600*/  FADD.FTZ R15, R186, R15 ;  /* 0x0000000fba0f7221 */ /* 0x002fe20000010000 */
[----:B------:R-:W2:Y:S04]  /*c610*/  LD.E R130, desc[UR54][R16.64+0x3c0] ;  /* 0x0003c03610827980 */ /* 0x000ea8000c101900 */
[----:B------:R-:W2:Y:S01]  /*c620*/  LD.E R132, desc[UR54][R16.64+0x3d0] ;  /* 0x0003d03610847980 */ /* 0x000ea2000c101900 */
[----:B------:R-:W1:Y:S01]  /*c630*/  MUFU.EX2 R7, R7 ;  /* 0x0000000700077308 */ /* 0x000e620000000800 */
[----:B------:R-:W-:-:S02]  /*c640*/  FFMA.FTZ R160, R218, R21, -R77 ;  /* 0x00000015daa07223 */ /* 0x000fc4000001084d */
[----:B------:R-:W2:Y:S04]  /*c650*/  LD.E R142, desc[UR54][R16.64+0x3f4] ;  /* 0x0003f436108e7980 */ /* 0x000ea8000c101900 */
[----:B------:R-:W2:Y:S01]  /*c660*/  LD.E R5, desc[UR54][R16.64+0x258] ;  /* 0x0002583610057980 */ /* 0x000ea2000c101900 */
[----:B------:R-:W1:Y:S01]  /*c670*/  MUFU.EX2 R179, R179 ;  /* 0x000000b300b37308 */ /* 0x000e620000000800 */
[-CC-:B------:R-:W-:Y:S01]  /*c680*/  FFMA.FTZ R158, R234, R21.reuse, -R77.reuse ;  /* 0x00000015ea9e7223 */ /* 0x180fe2000001084d */
[----:B------:R-:W-:Y:S01]  /*c690*/  FFMA.FTZ R14, R71, R21, -R77 ;  /* 0x00000015470e7223 */ /* 0x000fe2000001084d */
[----:B------:R-:W-:Y:S01]  /*c6a0*/  FADD.FTZ R21, R155, R214 ;  /* 0x000000d69b157221 */ /* 0x000fe20000010000 */
[----:B------:R-:W2:Y:S04]  /*c6b0*/  LD.E R26, desc[UR54][R16.64+0x230] ;  /* 0x00023036101a7980 */ /* 0x000ea8000c101900 */
[----:B------:R-:W1:Y:S01]  /*c6c0*/  MUFU.EX2 R180, R180 ;  /* 0x000000b400b47308 */ /* 0x000e620000000800 */
[----:B---3--:R-:W-:Y:S01]  /*c6d0*/  FADD.FTZ R20, R6, R15 ;  /* 0x0000000f06147221 */ /* 0x008fe20000010000 */
[----:B------:R-:W3:Y:S06]  /*c6e0*/  LD.E R36, desc[UR54][R16.64+0x254] ;  /* 0x0002543610247980 */ /* 0x000eec000c101900 */
[----:B------:R-:W1:Y:S01]  /*c6f0*/  MUFU.EX2 R184, R184 ;  /* 0x000000b800b87308 */ /* 0x000e620000000800 */
[----:B----4-:R-:W-:Y:S01]  /*c700*/  FADD.FTZ R214, R154, R21 ;  /* 0x000000159ad67221 */ /* 0x010fe20000010000 */
[----:B0-----:R-:W-:Y:S01]  /*c710*/  FADD.FTZ R20, R181, R20 ;  /* 0x00000014b5147221 */ /* 0x001fe20000010000 */
[----:B------:R-:W4:Y:S04]  /*c720*/  LD.E R28, desc[UR54][R16.64+0x234] ;  /* 0x00023436101c7980 */ /* 0x000f28000c101900 */
[----:B------:R-:W3:Y:S01]  /*c730*/  LD.E R32, desc[UR54][R16.64+0x244] ;  /* 0x0002443610207980 */ /* 0x000ee2000c101900 */
[----:B------:R-:W0:Y:S08]  /*c740*/  MUFU.EX2 R175, R175 ;  /* 0x000000af00af7308 */ /* 0x000e300000000800 */
[----:B------:R-:W0:Y:S01]  /*c750*/  MUFU.EX2 R177, R177 ;  /* 0x000000b100b17308 */ /* 0x000e220000000800 */
[----:B------:R-:W3:Y:S01]  /*c760*/  LD.E R40, desc[UR54][R16.64+0x270] ;  /* 0x0002703610287980 */ /* 0x000ee2000c101900 */
[----:B-1----:R-:W-:-:S06]  /*c770*/  FADD.FTZ R15, R7, R214 ;  /* 0x000000d6070f7221 */ /* 0x002fcc0000010000 */
[----:B------:R-:W1:Y:S01]  /*c780*/  MUFU.EX2 R178, R178 ;  /* 0x000000b200b27308 */ /* 0x000e620000000800 */
[----:B------:R-:W3:Y:S01]  /*c790*/  LD.E R44, desc[UR54][R16.64+0x274] ;  /* 0x00027436102c7980 */ /* 0x000ee2000c101900 */
[----:B------:R-:W-:-:S06]  /*c7a0*/  FADD.FTZ R21, R179, R20 ;  /* 0x00000014b3157221 */ /* 0x000fcc0000010000 */
[----:B------:R-:W1:Y:S01]  /*c7b0*/  MUFU.EX2 R182, R182 ;  /* 0x000000b600b67308 */ /* 0x000e620000000800 */
[----:B------:R-:W-:Y:S01]  /*c7c0*/  FADD.FTZ R20, R180, R15 ;  /* 0x0000000fb4147221 */ /* 0x000fe20000010000 */
[----:B------:R-:W-:Y:S01]  /*c7d0*/  FADD.FTZ R214, R184, R21 ;  /* 0x00000015b8d67221 */ /* 0x000fe20000010000 */
[----:B------:R-:W3:Y:S04]  /*c7e0*/  LD.E R52, desc[UR54][R16.64+0x290] ;  /* 0x0002903610347980 */ /* 0x000ee8000c101900 */
[----:B------:R-:W3:Y:S01]  /*c7f0*/  LD.E R48, desc[UR54][R16.64+0x2a0] ;  /* 0x0002a03610307980 */ /* 0x000ee2000c101900 */
[----:B------:R-:W1:Y:S08]  /*c800*/  MUFU.EX2 R172, R172 ;  /* 0x000000ac00ac7308 */ /* 0x000e700000000800 */
[----:B------:R-:W1:Y:S01]  /*c810*/  MUFU.EX2 R173, R173 ;  /* 0x000000ad00ad7308 */ /* 0x000e620000000800 */
[----:B------:R-:W3:Y:S01]  /*c820*/  LD.E R60, desc[UR54][R16.64+0x2c0] ;  /* 0x0002c036103c7980 */ /* 0x000ee2000c101900 */
[----:B0-----:R-:W-:-:S03]  /*c830*/  FADD.FTZ R15, R175, R20 ;  /* 0x00000014af0f7221 */ /* 0x001fc60000010000 */
[----:B------:R-:W3:Y:S03]  /*c840*/  LD.E R76, desc[UR54][R16.64+0x2d4] ;  /* 0x0002d436104c7980 */ /* 0x000ee6000c101900 */
[----:B------:R-:W0:Y:S01]  /*c850*/  MUFU.EX2 R176, R176 ;  /* 0x000000b000b07308 */ /* 0x000e220000000800 */
[----:B------:R-:W-:Y:S01]  /*c860*/  FADD.FTZ R21, R177, R214 ;  /* 0x000000d6b1157221 */ /* 0x000fe20000010000 */
[----:B------:R-:W3:Y:S01]  /*c870*/  LD.E R74, desc[UR54][R16.64+0x2e4] ;  /* 0x0002e436104a7980 */ /* 0x000ee2000c101900 */
[----:B-1----:R-:W-:-:S05]  /*c880*/  FADD.FTZ R15, R178, R15 ;  /* 0x0000000fb20f7221 */ /* 0x002fca0000010000 */
[----:B------:R-:W1:Y:S01]  /*c890*/  MUFU.EX2 R171, R171 ;  /* 0x000000ab00ab7308 */ /* 0x000e620000000800 */
[----:B------:R-:W3:Y:S01]  /*c8a0*/  LD.E R72, desc[UR54][R16.64+0x2f0] ;  /* 0x0002f03610487980 */ /* 0x000ee2000c101900 */
[----:B------:R-:W-:-:S03]  /*c8b0*/  FADD.FTZ R20, R182, R21 ;  /* 0x00000015b6147221 */ /* 0x000fc60000010000 */
[----:B------:R-:W3:Y:S03]  /*c8c0*/  LD.E R80, desc[UR54][R16.64+0x300] ;  /* 0x0003003610507980 */ /* 0x000ee6000c101900 */
[----:B------:R-:W1:Y:S01]  /*c8d0*/  MUFU.EX2 R174, R85 ;  /* 0x0000005500ae7308 */ /* 0x000e620000000800 */
[----:B------:R-:W3:Y:S04]  /*c8e0*/  LD.E R86, desc[UR54][R16.64+0x304] ;  /* 0x0003043610567980 */ /* 0x000ee8000c101900 */
[----:B------:R-:W3:Y:S04]  /*c8f0*/  LD.E R82, desc[UR54][R16.64+0x310] ;  /* 0x0003103610527980 */ /* 0x000ee8000c101900 */
[----:B------:R-:W3:Y:S04]  /*c900*/  LD.E R78, desc[UR54][R16.64+0x314] ;  /* 0x00031436104e7980 */ /* 0x000ee8000c101900 */
[----:B------:R-:W3:Y:S01]  /*c910*/  LD.E R84, desc[UR54][R16.64+0x320] ;  /* 0x0003203610547980 */ /* 0x000ee2000c101900 */
[----:B------:R-:W-:Y:S01]  /*c920*/  FADD.FTZ R214, R172, R15 ;  /* 0x0000000facd67221 */ /* 0x000fe20000010000 */
[----:B------:R-:W-:-:S02]  /*c930*/  FADD.FTZ R15, R173, R20 ;  /* 0x00000014ad0f7221 */ /* 0x000fc40000010000 */
[----:B------:R-:W3:Y:S02]  /*c940*/  LD.E R90, desc[UR54][R16.64+0x330] ;  /* 0x00033036105a7980 */ /* 0x000ee4000c101900 */
[----:B0-----:R-:W-:Y:S01]  /*c950*/  FADD.FTZ R20, R176, R15 ;  /* 0x0000000fb0147221 */ /* 0x001fe20000010000 */
[----:B------:R0:W-:Y:S01]  /*c960*/  MUFU.EX2 R8, R29 ;  /* 0x0000001d00087308 */ /* 0x0001e20000000800 */
[----:B------:R-:W3:Y:S02]  /*c970*/  LD.E R27, desc[UR54][R16.64+0x24c] ;  /* 0x00024c36101b7980 */ /* 0x000ee4000c101900 */
[----:B-1----:R-:W-:Y:S02]  /*c980*/  FADD.FTZ R141, R171, R20 ;  /* 0x00000014ab8d7221 */ /* 0x002fe40000010000 */
[----:B------:R-:W3:Y:S02]  /*c990*/  LD.E R71, desc[UR54][R16.64+0x2ec] ;  /* 0x0002ec3610477980 */ /* 0x000ee4000c101900 */
[----:B------:R-:W-:-:S02]  /*c9a0*/  FADD.FTZ R20, R174, R141 ;  /* 0x0000008dae147221 */ /* 0x000fc40000010000 */
[----:B0-----:R-:W3:Y:S04]  /*c9b0*/  LD.E R29, desc[UR54][R16.64+0x248] ;  /* 0x00024836101d7980 */ /* 0x001ee8000c101900 */
[----:B------:R-:W3:Y:S04]  /*c9c0*/  LD.E R73, desc[UR54][R16.64+0x2f8] ;  /* 0x0002f83610497980 */ /* 0x000ee8000c101900 */
[----:B------:R-:W3:Y:S04]  /*c9d0*/  LD.E R77, desc[UR54][R16.64+0x2fc] ;  /* 0x0002fc36104d7980 */ /* 0x000ee8000c101900 */
[----:B------:R-:W3:Y:S04]  /*c9e0*/  LD.E R85, desc[UR54][R16.64+0x31c] ;  /* 0x00031c3610557980 */ /* 0x000ee8000c101900 */
[----:B------:R-:W3:Y:S01]  /*c9f0*/  LD.E R141, desc[UR54][R16.64+0x3fc] ;  /* 0x0003fc36108d7980 */ /* 0x000ee2000c101900 */
[----:B------:R-:W0:Y:S08]  /*ca00*/  MUFU.EX2 R169, R169 ;  /* 0x000000a900a97308 */ /* 0x000e300000000800 */
[----:B------:R-:W1:Y:S08]  /*ca10*/  MUFU.EX2 R167, R167 ;  /* 0x000000a700a77308 */ /* 0x000e700000000800 */
[----:B------:R-:W1:Y:S01]  /*ca20*/  MUFU.EX2 R170, R170 ;  /* 0x000000aa00aa7308 */ /* 0x000e620000000800 */
[----:B0-----:R-:W-:-:S07]  /*ca30*/  FADD.FTZ R214, R169, R214 ;  /* 0x000000d6a9d67221 */ /* 0x001fce0000010000 */
[----:B------:R-:W0:Y:S08]  /*ca40*/  MUFU.EX2 R164, R164 ;  /* 0x000000a400a47308 */ /* 0x000e300000000800 */
[----:B------:R-:W0:Y:S01]  /*ca50*/  MUFU.EX2 R165, R165 ;  /* 0x000000a500a57308 */ /* 0x000e220000000800 */
[----:B-1----:R-:W-:-:S07]  /*ca60*/  FADD.FTZ R15, R167, R214 ;  /* 0x000000d6a70f7221 */ /* 0x002fce0000010000 */
[----:B------:R-:W1:Y:S08]  /*ca70*/  MUFU.EX2 R161, R161 ;  /* 0x000000a100a17308 */ /* 0x000e700000000800 */
[----:B------:R-:W1:Y:S01]  /*ca80*/  MUFU.EX2 R168, R168 ;  /* 0x000000a800a87308 */ /* 0x000e620000000800 */
[----:B------:R-:W-:-:S07]  /*ca90*/  FADD.FTZ R15, R170, R15 ;  /* 0x0000000faa0f7221 */ /* 0x000fce0000010000 */
[----:B------:R-:W1:Y:S08]  /*caa0*/  MUFU.EX2 R162, R162 ;  /* 0x000000a200a27308 */ /* 0x000e700000000800 */
[----:B------:R-:W1:Y:S01]  /*cab0*/  MUFU.EX2 R163, R163 ;  /* 0x000000a300a37308 */ /* 0x000e620000000800 */
[----:B0-----:R-:W-:Y:S01]  /*cac0*/  FADD.FTZ R214, R164, R15 ;  /* 0x0000000fa4d67221 */ /* 0x001fe20000010000 */
[----:B------:R-:W-:-:S06]  /*cad0*/  FADD.FTZ R187, R165, R20 ;  /* 0x00000014a5bb7221 */ /* 0x000fcc0000010000 */
[----:B------:R-:W0:Y:S08]  /*cae0*/  MUFU.EX2 R159, R159 ;  /* 0x0000009f009f7308 */ /* 0x000e300000000800 */
[----:B------:R-:W0:Y:S01]  /*caf0*/  MUFU.EX2 R166, R166 ;  /* 0x000000a600a67308 */ /* 0x000e220000000800 */
[----:B-1----:R-:W-:Y:S01]  /*cb00*/  FADD.FTZ R189, R161, R214 ;  /* 0x000000d6a1bd7221 */ /* 0x002fe20000010000 */
[----:B------:R-:W-:-:S06]  /*cb10*/  FADD.FTZ R20, R168, R187 ;  /* 0x000000bba8147221 */ /* 0x000fcc0000010000 */
[----:B------:R-:W1:Y:S08]  /*cb20*/  MUFU.EX2 R19, R19 ;  /* 0x0000001300137308 */ /* 0x000e700000000800 */
[----:B------:R1:W1:Y:S01]  /*cb30*/  MUFU.EX2 R23, R216 ;  /* 0x000000d800177308 */ /* 0x0002620000000800 */
[----:B------:R-:W-:Y:S01]  /*cb40*/  FADD.FTZ R214, R162, R189 ;  /* 0x000000bda2d67221 */ /* 0x000fe20000010000 */
[----:B------:R-:W-:-:S06]  /*cb50*/  FADD.FTZ R187, R163, R20 ;  /* 0x00000014a3bb7221 */ /* 0x000fcc0000010000 */
[----:B------:R-:W1:Y:S08]  /*cb60*/  MUFU.EX2 R156, R156 ;  /* 0x0000009c009c7308 */ /* 0x000e700000000800 */
[----:B------:R-:W1:Y:S01]  /*cb70*/  MUFU.EX2 R160, R160 ;  /* 0x000000a000a07308 */ /* 0x000e620000000800 */
[----:B0-----:R-:W-:Y:S01]  /*cb80*/  FADD.FTZ R214, R159, R214 ;  /* 0x000000d69fd67221 */ /* 0x001fe20000010000 */
[----:B-1----:R-:W-:-:S06]  /*cb90*/  FADD.FTZ R216, R166, R187 ;  /* 0x000000bba6d87221 */ /* 0x002fcc0000010000 */
[----:B------:R-:W0:Y:S08]  /*cba0*/  MUFU.EX2 R18, R18 ;  /* 0x0000001200127308 */ /* 0x000e300000000800 */
[----:B------:R-:W1:Y:S01]  /*cbb0*/  MUFU.EX2 R21, R228 ;  /* 0x000000e400157308 */ /* 0x000e620000000800 */
[----:B------:R-:W-:Y:S01]  /*cbc0*/  FADD.FTZ R187, R19, R214 ;  /* 0x000000d613bb7221 */ /* 0x000fe20000010000 */
[----:B------:R-:W-:-:S06]  /*cbd0*/  FADD.FTZ R189, R23, R216 ;  /* 0x000000d817bd7221 */ /* 0x000fcc0000010000 */
[----:B------:R-:W1:Y:S08]  /*cbe0*/  MUFU.EX2 R13, R13 ;  /* 0x0000000d000d7308 */ /* 0x000e700000000800 */
[----:B------:R-:W2:Y:S01]  /*cbf0*/  MUFU.EX2 R158, R158 ;  /* 0x0000009e009e7308 */ /* 0x000ea20000000800 */
[----:B------:R-:W-:Y:S01]  /*cc00*/  FADD.FTZ R187, R156, R187 ;  /* 0x000000bb9cbb7221 */ /* 0x000fe20000010000 */
[----:B------:R-:W-:-:S06]  /*cc10*/  FADD.FTZ R214, R160, R189 ;  /* 0x000000bda0d67221 */ /* 0x000fcc0000010000 */
[----:B------:R-:W2:Y:S08]  /*cc20*/  MUFU.EX2 R11, R11 ;  /* 0x0000000b000b7308 */ /* 0x000eb00000000800 */
[----:B------:R-:W2:Y:S01]  /*cc30*/  MUFU.EX2 R15, R236 ;  /* 0x000000ec000f7308 */ /* 0x000ea20000000800 */
[----:B0-----:R-:W-:Y:S01]  /*cc40*/  FADD.FTZ R216, R18, R187 ;  /* 0x000000bb12d87221 */ /* 0x001fe20000010000 */
[----:B-1----:R-:W-:-:S06]  /*cc50*/  FADD.FTZ R187, R21, R214 ;  /* 0x000000d615bb7221 */ /* 0x002fcc0000010000 */
[----:B------:R-:W0:Y:S08]  /*cc60*/  MUFU.EX2 R12, R12 ;  /* 0x0000000c000c7308 */ /* 0x000e300000000800 */
[----:B------:R1:W4:Y:S01]  /*cc70*/  MUFU.EX2 R20, R75 ;  /* 0x0000004b00147308 */ /* 0x0003220000000800 */
[----:B------:R-:W-:Y:S01]  /*cc80*/  FADD.FTZ R216, R13, R216 ;  /* 0x000000d80dd87221 */ /* 0x000fe20000010000 */
[----:B--2---:R-:W-:-:S06]  /*cc90*/  FADD.FTZ R214, R158, R187 ;  /* 0x000000bb9ed67221 */ /* 0x004fcc0000010000 */
[----:B------:R-:W2:Y:S01]  /*cca0*/  MUFU.EX2 R3, R3 ;  /* 0x0000000300037308 */ /* 0x000ea20000000800 */
[----:B-1----:R-:W-:Y:S01]  /*ccb0*/  FADD.FTZ R75, R11, R216 ;  /* 0x000000d80b4b7221 */ /* 0x002fe20000010000 */
[----:B------:R-:W-:-:S06]  /*ccc0*/  FADD.FTZ R187, R15, R214 ;  /* 0x000000d60fbb7221 */ /* 0x000fcc0000010000 */
[----:B------:R-:W1:Y:S01]  /*ccd0*/  MUFU.EX2 R14, R14 ;  /* 0x0000000e000e7308 */ /* 0x000e620000000800 */
[----:B0-----:R-:W-:Y:S01]  /*cce0*/  FADD.FTZ R75, R12, R75 ;  /* 0x0000004b0c4b7221 */ /* 0x001fe20000010000 */
[----:B----4-:R-:W-:-:S06]  /*ccf0*/  FADD.FTZ R214, R20, R187 ;  /* 0x000000bb14d67221 */ /* 0x010fcc0000010000 */
[----:B------:R-:W0:Y:S01]  /*cd00*/  MUFU.EX2 R9, R9 ;  /* 0x0000000900097308 */ /* 0x000e220000000800 */
[----:B------:R-:W-:Y:S01]  /*cd10*/  FADD.FTZ R216, R8, R75 ;  /* 0x0000004b08d87221 */ /* 0x000fe20000010000 */
[----:B--2---:R-:W-:Y:S01]  /*cd20*/  FADD.FTZ R75, R3, R214 ;  /* 0x000000d6034b7221 */ /* 0x004fe20000010000 */
[----:B------:R-:W-:-:S03]  /*cd30*/  FMUL.FTZ R217, R25, R24 ;  /* 0x0000001819d97220 */ /* 0x000fc60000410000 */
[----:B-1----:R-:W-:Y:S01]  /*cd40*/  FADD.FTZ R75, R14, R75 ;  /* 0x0000004b0e4b7221 */ /* 0x002fe20000010000 */
[----:B------:R-:W-:Y:S01]  /*cd50*/  FMUL.FTZ R219, R100, R4 ;  /* 0x0000000464db7220 */ /* 0x000fe20000410000 */
[----:B------:R-:W-:-:S03]  /*cd60*/  FMUL.FTZ R189, R25, R26 ;  /* 0x0000001a19bd7220 */ /* 0x000fc60000410000 */
[----:B------:R3:W-:Y:S01]  /*cd70*/  ST.E desc[UR54][R16.64+0x454], R75 ;  /* 0x0004544b10007985 */ /* 0x0007e2000c101936 */
[----:B0-----:R-:W-:-:S03]  /*cd80*/  FADD.FTZ R187, R9, R216 ;  /* 0x000000d809bb7221 */ /* 0x001fc60000010000 */
[----:B------:R0:W-:Y:S01]  /*cd90*/  ST.E desc[UR54][R16.64+0x424], R217 ;  /* 0x000424d910007985 */ /* 0x0001e2000c101936 */
[C---:B------:R-:W-:Y:S01]  /*cda0*/  FMUL.FTZ R197, R25.reuse, R28 ;  /* 0x0000001c19c57220 */ /* 0x040fe20000410000 */
[C---:B------:R-:W-:Y:S01]  /*cdb0*/  FMUL.FTZ R213, R25.reuse, R30 ;  /* 0x0000001e19d57220 */ /* 0x040fe20000410000 */
[C---:B---3--:R-:W-:Y:S01]  /*cdc0*/  FMUL.FTZ R75, R25.reuse, R36 ;  /* 0x00000024194b7220 */ /* 0x048fe20000410000 */
[----:B------:R1:W-:Y:S01]  /*cdd0*/  ST.E desc[UR54][R16.64+0x450], R187 ;  /* 0x000450bb10007985 */ /* 0x0003e2000c101936 */
[C---:B------:R-:W-:Y:S01]  /*cde0*/  FMUL.FTZ R215, R25.reuse, R32 ;  /* 0x0000002019d77220 */ /* 0x040fe20000410000 */
[C---:B------:R-:W-:Y:S01]  /*cdf0*/  FMUL.FTZ R225, R25.reuse, R44 ;  /* 0x0000002c19e17220 */ /* 0x040fe20000410000 */
[C---:B0-----:R-:W-:Y:S01]  /*ce00*/  FMUL.FTZ R217, R25.reuse, R42 ;  /* 0x0000002a19d97220 */ /* 0x041fe20000410000 */
[----:B------:R0:W-:Y:S01]  /*ce10*/  ST.E desc[UR54][R16.64+0x42c], R219 ;  /* 0x00042cdb10007985 */ /* 0x0001e2000c101936 */
[----:B------:R-:W-:-:S03]  /*ce20*/  FMUL.FTZ R227, R25, R46 ;  /* 0x0000002e19e37220 */ /* 0x000fc60000410000 */
[----:B------:R2:W-:Y:S04]  /*ce30*/  ST.E desc[UR54][R16.64+0x230], R189 ;  /* 0x000230bd10007985 */ /* 0x0005e8000c101936 */
[----:B------:R3:W-:Y:S01]  /*ce40*/  ST.E desc[UR54][R16.64+0x254], R75 ;  /* 0x0002544b10007985 */ /* 0x0007e2000c101936 */
[C---:B-1----:R-:W-:Y:S01]  /*ce50*/  FMUL.FTZ R187, R25.reuse, R34 ;  /* 0x0000002219bb7220 */ /* 0x042fe20000410000 */
[C---:B0-----:R-:W-:Y:S01]  /*ce60*/  FMUL.FTZ R219, R25.reuse, R40 ;  /* 0x0000002819db7220 */ /* 0x041fe20000410000 */
[C---:B--2---:R-:W-:Y:S01]  /*ce70*/  FMUL.FTZ R189, R25.reuse, R38 ;  /* 0x0000002619bd7220 */ /* 0x044fe20000410000 */
[C---:B---3--:R-:W-:Y:S01]  /*ce80*/  FMUL.FTZ R75, R25.reuse, R50 ;  /* 0x00000032194b7220 */ /* 0x048fe20000410000 */
[----:B------:R0:W-:Y:S04]  /*ce90*/  ST.E desc[UR54][R16.64+0x234], R197 ;  /* 0x000234c510007985 */ /* 0x0001e8000c101936 */
[----:B------:R1:W-:Y:S04]  /*cea0*/  ST.E desc[UR54][R16.64+0x240], R213 ;  /* 0x000240d510007985 */ /* 0x0003e8000c101936 */
[----:B------:R2:W-:Y:S04]  /*ceb0*/  ST.E desc[UR54][R16.64+0x244], R215 ;  /* 0x000244d710007985 */ /* 0x0005e8000c101936 */
[----:B------:R3:W-:Y:S01]  /*cec0*/  ST.E desc[UR54][R16.64+0x250], R187 ;  /* 0x000250bb10007985 */ /* 0x0007e2000c101936 */
[----:B0-----:R-:W-:-:S03]  /*ced0*/  FMUL.FTZ R197, R25, R54 ;  /* 0x0000003619c57220 */ /* 0x001fc60000410000 */
[----:B------:R0:W-:Y:S01]  /*cee0*/  ST.E desc[UR54][R16.64+0x260], R189 ;  /* 0x000260bd10007985 */ /* 0x0001e2000c101936 */
[----:B-1----:R-:W-:-:S03]  /*cef0*/  FMUL.FTZ R213, R25, R48 ;  /* 0x0000003019d57220 */ /* 0x002fc60000410000 */
[----:B------:R1:W-:Y:S01]  /*cf00*/  ST.E desc[UR54][R16.64+0x264], R217 ;  /* 0x000264d910007985 */ /* 0x0003e2000c101936 */
[----:B--2---:R-:W-:-:S03]  /*cf10*/  FMUL.FTZ R215, R25, R56 ;  /* 0x0000003819d77220 */ /* 0x004fc60000410000 */
[----:B------:R2:W-:Y:S01]  /*cf20*/  ST.E desc[UR54][R16.64+0x270], R219 ;  /* 0x000270db10007985 */ /* 0x0005e2000c101936 */
[----:B---3--:R-:W-:-:S03]  /*cf30*/  FMUL.FTZ R187, R25, R52 ;  /* 0x0000003419bb7220 */ /* 0x008fc60000410000 */
[----:B------:R3:W-:Y:S01]  /*cf40*/  ST.E desc[UR54][R16.64+0x274], R225 ;  /* 0x000274e110007985 */ /* 0x0007e2000c101936 */
[----:B0-----:R-:W-:-:S03]  /*cf50*/  FMUL.FTZ R189, R25, R58 ;  /* 0x0000003a19bd7220 */ /* 0x001fc60000410000 */
[----:B------:R0:W-:Y:S01]  /*cf60*/  ST.E desc[UR54][R16.64+0x280], R227 ;  /* 0x000280e310007985 */ /* 0x0001e2000c101936 */
[----:B-1----:R-:W-:-:S03]  /*cf70*/  FMUL.FTZ R217, R25, R64 ;  /* 0x0000004019d97220 */ /* 0x002fc60000410000 */
[----:B------:R1:W-:Y:S01]  /*cf80*/  ST.E desc[UR54][R16.64+0x284], R75 ;  /* 0x0002844b10007985 */ /* 0x0003e2000c101936 */
[C---:B--2---:R-:W-:Y:S01]  /*cf90*/  FMUL.FTZ R219, R25.reuse, R60 ;  /* 0x0000003c19db7220 */ /* 0x044fe20000410000 */
[C---:B---3--:R-:W-:Y:S01]  /*cfa0*/  FMUL.FTZ R225, R25.reuse, R62 ;  /* 0x0000003e19e17220 */ /* 0x048fe20000410000 */
[C---:B0-----:R-:W-:Y:S01]  /*cfb0*/  FMUL.FTZ R227, R25.reuse, R66 ;  /* 0x0000004219e37220 */ /* 0x041fe20000410000 */
[C---:B-1----:R-:W-:Y:S01]  /*cfc0*/  FMUL.FTZ R75, R25.reuse, R76 ;  /* 0x0000004c194b7220 */ /* 0x042fe20000410000 */
        /* <DEDUP_REMOVED lines=59> */
[----:B-1----:R-:W-:Y:S01]  /*d380*/  FMUL.FTZ R75, R25, R140 ;  /* 0x0000008c194b7220 */ /* 0x002fe20000410000 */
        /* <DEDUP_REMOVED lines=10> */
[C---:B0-----:R-:W-:Y:S01]  /*d430*/  FMUL.FTZ R187, R25.reuse, R132 ;  /* 0x0000008419bb7220 */ /* 0x041fe20000410000 */
        /* <DEDUP_REMOVED lines=9> */
[C---:B------:R-:W-:Y:S02]  /*d4d0*/  FMUL.FTZ R35, R100.reuse, R35 ;  /* 0x0000002364237220 */ /* 0x040fe40000410000 */
[----:B------:R3:W-:Y:S01]  /*d4e0*/  ST.E desc[UR54][R16.64+0x3b4], R225 ;  /* 0x0003b4e110007985 */ /* 0x0007e2000c101936 */
[----:B0-----:R-:W-:Y:S01]  /*d4f0*/  FMUL.FTZ R189, R25, R150 ;  /* 0x0000009619bd7220 */ /* 0x001fe20000410000 */
[----:B------:R-:W-:-:S02]  /*d500*/  FMUL.FTZ R37, R100, R37 ;  /* 0x0000002564257220 */ /* 0x000fc40000410000 */
[----:B------:R0:W-:Y:S01]  /*d510*/  ST.E desc[UR54][R16.64+0x3c0], R227 ;  /* 0x0003c0e310007985 */ /* 0x0001e2000c101936 */
[C---:B-1----:R-:W-:Y:S01]  /*d520*/  FMUL.FTZ R217, R25.reuse, R142 ;  /* 0x0000008e19d97220 */ /* 0x042fe20000410000 */
[C---:B------:R-:W-:Y:S02]  /*d530*/  FMUL.FTZ R57, R100.reuse, R57 ;  /* 0x0000003964397220 */ /* 0x040fe40000410000 */
[----:B------:R1:W-:Y:S01]  /*d540*/  ST.E desc[UR54][R16.64+0x3c4], R75 ;  /* 0x0003c44b10007985 */ /* 0x0003e2000c101936 */
[C---:B--2---:R-:W-:Y:S01]  /*d550*/  FMUL.FTZ R219, R25.reuse, R148 ;  /* 0x0000009419db7220 */ /* 0x044fe20000410000 */
[C---:B------:R-:W-:Y:S01]  /*d560*/  FMUL.FTZ R55, R100.reuse, R55 ;  /* 0x0000003764377220 */ /* 0x040fe20000410000 */
[C---:B------:R-:W-:Y:S01]  /*d570*/  FMUL.FTZ R53, R100.reuse, R53 ;  /* 0x0000003564357220 */ /* 0x040fe20000410000 */
[C---:B---3--:R-:W-:Y:S01]  /*d580*/  FMUL.FTZ R225, R25.reuse, R146 ;  /* 0x0000009219e17220 */ /* 0x048fe20000410000 */
[C---:B------:R-:W-:Y:S01]  /*d590*/  FMUL.FTZ R47, R100.reuse, R47 ;  /* 0x0000002f642f7220 */ /* 0x040fe20000410000 */
[C---:B------:R-:W-:Y:S01]  /*d5a0*/  FMUL.FTZ R51, R100.reuse, R51 ;  /* 0x0000003364337220 */ /* 0x040fe20000410000 */
[C---:B------:R-:W-:Y:S01]  /*d5b0*/  FMUL.FTZ R49, R100.reuse, R49 ;  /* 0x0000003164317220 */ /* 0x040fe20000410000 */
[C---:B0-----:R-:W-:Y:S01]  /*d5c0*/  FMUL.FTZ R227, R25.reuse, R144 ;  /* 0x0000009019e37220 */ /* 0x041fe20000410000 */
[C---:B------:R-:W-:Y:S01]  /*d5d0*/  FMUL.FTZ R69, R100.reuse, R69 ;  /* 0x0000004564457220 */ /* 0x040fe20000410000 */
[C---:B------:R-:W-:Y:S01]  /*d5e0*/  FMUL.FTZ R67, R100.reuse, R67 ;  /* 0x0000004364437220 */ /* 0x040fe20000410000 */
[C---:B------:R-:W-:Y:S01]  /*d5f0*/  FMUL.FTZ R59, R100.reuse, R59 ;  /* 0x0000003b643b7220 */ /* 0x040fe20000410000 */
[C---:B-1----:R-:W-:Y:S01]  /*d600*/  FMUL.FTZ R75, R25.reuse, R212 ;  /* 0x000000d4194b7220 */ /* 0x042fe20000410000 */
        /* <DEDUP_REMOVED lines=66> */
[----:B------:R2:W-:Y:S04]  /*da30*/  ST.E desc[UR54][R16.64+0x288], R37 ;  /* 0x0002882510007985 */ /* 0x0005e8000c101936 */
        /* <DEDUP_REMOVED lines=48> */
[----:B------:R4:W-:Y:S04]  /*dd40*/  ST.E desc[UR54][R16.64+0x40c], R143 ;  /* 0x00040c8f10007985 */ /* 0x0009e8000c101936 */
[----:B------:R-:W-:Y:S04]  /*dd50*/  ST.E desc[UR54][R16.64+0x418], R149 ;  /* 0x0004189510007985 */ /* 0x000fe8000c101936 */
[----:B------:R-:W-:Y:S04]  /*dd60*/  ST.E desc[UR54][R16.64+0x41c], R147 ;  /* 0x00041c9310007985 */ /* 0x000fe8000c101936 */
[----:B------:R4:W-:Y:S01]  /*dd70*/  ST.E desc[UR54][R16.64+0x428], R145 ;  /* 0x0004289110007985 */ /* 0x0009e2000c101936 */
[----:B------:R1:W-:Y:S06]  /*dd80*/  BAR.SYNC.DEFER_BLOCKING R199, 0x100 ;  /* 0x000400c70000751d */ /* 0x0003ec0000010000 */
[----:B0-----:R-:W4:Y:S04]  /*dd90*/  LD.E R5, desc[UR54][R16.64+0x230] ;  /* 0x0002303610057980 */ /* 0x001f28000c101900 */
[----:B------:R-:W4:Y:S04]  /*dda0*/  LD.E R25, desc[UR54][R16.64+0x234] ;  /* 0x0002343610197980 */ /* 0x000f28000c101900 */
[----:B------:R-:W4:Y:S04]  /*ddb0*/  LD.E R27, desc[UR54][R16.64+0x238] ;  /* 0x00023836101b7980 */ /* 0x000f28000c101900 */
[----:B------:R-:W4:Y:S04]  /*ddc0*/  LD.E R29, desc[UR54][R16.64+0x23c] ;  /* 0x00023c36101d7980 */ /* 0x000f28000c101900 */
[----:B------:R-:W4:Y:S04]  /*ddd0*/  LD.E R31, desc[UR54][R16.64+0x240] ;  /* 0x00024036101f7980 */ /* 0x000f28000c101900 */
[----:B------:R-:W4:Y:S04]  /*dde0*/  LD.E R33, desc[UR54][R16.64+0x244] ;  /* 0x0002443610217980 */ /* 0x000f28000c101900 */
[----:B-1----:R-:W4:Y:S04]  /*ddf0*/  LD.E R35, desc[UR54][R16.64+0x248] ;  /* 0x0002483610237980 */ /* 0x002f28000c101900 */
[----:B--2---:R-:W2:Y:S04]  /*de00*/  LD.E R37, desc[UR54][R16.64+0x24c] ;  /* 0x00024c3610257980 */ /* 0x004ea8000c101900 */
[----:B------:R-:W2:Y:S04]  /*de10*/  LD.E R39, desc[UR54][R16.64+0x250] ;  /* 0x0002503610277980 */ /* 0x000ea8000c101900 */
[----:B------:R-:W2:Y:S04]  /*de20*/  LD.E R41, desc[UR54][R16.64+0x254] ;  /* 0x0002543610297980 */ /* 0x000ea8000c101900 */
[----:B------:R-:W2:Y:S04]  /*de30*/  LD.E R43, desc[UR54][R16.64+0x258] ;  /* 0x00025836102b7980 */ /* 0x000ea8000c101900 */
[----:B------:R-:W2:Y:S04]  /*de40*/  LD.E R45, desc[UR54][R16.64+0x25c] ;  /* 0x00025c36102d7980 */ /* 0x000ea8000c101900 */
        /* <DEDUP_REMOVED lines=121> */
[----:B------:R-:W-:Y:S04]  /*e5e0*/  ST.E desc[UR54][R16.64+0x244], R33 ;  /* 0x0002442110007985 */ /* 0x000fe8000c101936 */
[----:B------:R-:W-:Y:S04]  /*e5f0*/  ST.E desc[UR54][R16.64+0x248], R35 ;  /* 0x0002482310007985 */ /* 0x000fe8000c101936 */
[----:B--2---:R-:W-:Y:S04]  /*e600*/  ST.E desc[UR54][R16.64+0x24c], R37 ;  /* 0x00024c2510007985 */ /* 0x004fe8000c101936 */
[----:B------:R-:W-:Y:S04]  /*e610*/  ST.E desc[UR54][R16.64+0x250], R39 ;  /* 0x0002502710007985 */ /* 0x000fe8000c101936 */
[----:B------:R-:W-:Y:S04]  /*e620*/  ST.E desc[UR54][R16.64+0x254], R41 ;  /* 0x0002542910007985 */ /* 0x000fe8000c101936 */
[----:B------:R-:W-:Y:S04]  /*e630*/  ST.E desc[UR54][R16.64+0x258], R43 ;  /* 0x0002582b10007985 */ /* 0x000fe8000c101936 */
[----:B------:R-:W-:Y:S04]  /*e640*/  ST.E desc[UR54][R16.64+0x25c], R45 ;  /* 0x00025c2d10007985 */ /* 0x000fe8000c101936 */
[----:B---3--:R-:W-:Y:S04]  /*e650*/  ST.E desc[UR54][R16.64+0x260], R47 ;  /* 0x0002602f10007985 */ /* 0x008fe8000c101936 */
        /* <DEDUP_REMOVED lines=115> */
[----:B0-----:R-:W4:Y:S04]  /*ed90*/  LD.E R187, desc[UR54][R16.64+0x218] ;  /* 0x0002183610bb7980 */ /* 0x001f28000c101900 */
[----:B-1----:R-:W4:Y:S04]  /*eda0*/  LD.E.64 R4, desc[UR54][R16.64+0xa8] ;  /* 0x0000a83610047980 */ /* 0x002f28000c101b00 */
[----:B------:R-:W4:Y:S04]  /*edb0*/  LDL R188, [R1+0x88] ;  /* 0x0000880001bc7983 */ /* 0x000f280000100800 */
[----:B--2---:R-:W2:Y:S04]  /*edc0*/  LD.E R24, desc[UR54][R16.64+0x230] ;  /* 0x0002303610187980 */ /* 0x004ea8000c101900 */
[----:B------:R-:W2:Y:S04]  /*edd0*/  LD.E R25, desc[UR54][R16.64+0x234] ;  /* 0x0002343610197980 */ /* 0x000ea8000c101900 */
[----:B---3--:R-:W2:Y:S04]  /*ede0*/  LD.E R26, desc[UR54][R16.64+0x238] ;  /* 0x00023836101a7980 */ /* 0x008ea8000c101900 */
[----:B------:R-:W2:Y:S04]  /*edf0*/  LD.E R27, desc[UR54][R16.64+0x23c] ;  /* 0x00023c36101b7980 */ /* 0x000ea8000c101900 */
[----:B----4-:R-:W2:Y:S04]  /*ee00*/  LD.E R28, desc[UR54][R16.64+0x240] ;  /* 0x00024036101c7980 */ /* 0x010ea8000c101900 */
        /* <DEDUP_REMOVED lines=272> */
[----:B0-----:R-:W-:-:S06]  /*ff10*/  WARPGROUP.ARRIVE ;  /* 0x00000000000079c5 */ /* 0x001fcc0000000000 */
        /* <DEDUP_REMOVED lines=700> */
[----:B0-----:R-:W4:Y:S04]  /*12ae0*/  LD.E R25, desc[UR54][R16.64+0x258] ;  /* 0x0002583610197980 */ /* 0x001f28000c101900 */
        /* <DEDUP_REMOVED lines=247> */
[----:B0-----:R-:W2:Y:S04]  /*13a60*/  LDL.64 R4, [R1+0x68] ;  /* 0x0000680001047983 */ /* 0x001ea80000100a00 */
[----:B------:R-:W3:Y:S01]  /*13a70*/  LD.E R0, desc[UR54][R16.64+0x218] ;  /* 0x0002183610007980 */ /* 0x000ee2000c101900 */
[----:B--2---:R-:W-:-:S05]  /*13a80*/  MOV R3, R4 ;  /* 0x0000000400037202 */ /* 0x004fca0000000f00 */
[----:B---3--:R-:W-:-:S05]  /*13a90*/  IMAD R0, R0, 0x8, R3 ;  /* 0x0000000800007824 */ /* 0x008fca00078e0203 */
[----:B------:R-:W-:-:S04]  /*13aa0*/  PRMT R0, RZ, 0x654, R0 ;  /* 0x00000654ff007816 */ /* 0x000fc80000000000 */
[----:B------:R1:W-:Y:S03]  /*13ab0*/  SYNCS.ARRIVE.TRANS64.RED.A1T0 RZ, [R0+URZ], RZ ;  /* 0x000000ff00ff79a7 */ /* 0x0003e6000810043f */
.L_x_9741:
[----:B------:R-:W-:Y:S05]  /*13ac0*/  BSYNC B0 ;  /* 0x0000000000007941 */ /* 0x000fea0003800000 */
.L_x_9740:
[----:B------:R-:W-:Y:S05]  /*13ad0*/  @P1 BRA `(.L_x_9742) ;  /* 0xffffff60008c1947 */ /* 0x000fea000383ffff */
.L_x_9725:
[----:B------:R-:W-:-:S13]  /*13ae0*/  ISETP.GE.AND P1, PT, R10, UR43, PT ;  /* 0x0000002b0a007c0c */ /* 0x000fda000bf26270 */
[----:B------:R-:W-:Y:S05]  /*13af0*/  @!P1 BRA `(.L_x_9743) ;  /* 0x000000b000649947 */ /* 0x000fea0003800000 */
[----:B0-----:R0:W5:Y:S02]  /*13b00*/  LDL.64 R2, [R1+0x178] ;  /* 0x0001780001027983 */ /* 0x0011640000100a00 */
.L_x_9774:
[----:B0----5:R-:W2:Y:S04]  /*13b10*/  LD.E R5, desc[UR54][R2.64] ;  /* 0x0000003602057980 */ /* 0x021ea8000c101900 */
        /* <DEDUP_REMOVED lines=13> */
[----:B------:R-:W-:Y:S05]  /*13bf0*/  YIELD ;  /* 0x0000000000007946 */ /* 0x000fea0003800000 */
[----:B------:R-:W-:Y:S01]  /*13c00*/  BSSY B0, `(.L_x_9744) ;  /* 0x0000006000007945 */ /* 0x000fe20003800000 */
[----:B---3--:R-:W-:Y:S01]  /*13c10*/  @!P1 IMAD.MOV.U32 R5, RZ, RZ, RZ ;  /* 0x000000ffff059224 */ /* 0x008fe200078e00ff */
[----:B--2---:R-:W-:-:S04]  /*13c20*/  LOP3.LUT R0, R0, 0x1, RZ, 0xfc, !PT ;  /* 0x0000000100007812 */ /* 0x004fc800078efcff */
[----:B------:R-:W-:-:S13]  /*13c30*/  ISETP.NE.AND P2, PT, R0, 0x3, PT ;  /* 0x000000030000780c */ /* 0x000fda0003f45270 */
[----:B-1----:R-:W-:Y:S05]  /*13c40*/  @!P2 BRA `(.L_x_9745) ;  /* 0x000000000004a947 */ /* 0x002fea0003800000 */
[----:B------:R-:W-:Y:S01]  /*13c50*/  BPT.TRAP 0x1 ;  /* 0x000000040000795c */ /* 0x000fe20000300000 */
.L_x_9745:
[----:B------:R-:W-:Y:S05]  /*13c60*/  BSYNC B0 ;  /* 0x0000000000007941 */ /* 0x000fea0003800000 */
.L_x_9744:
        /* <DEDUP_REMOVED lines=13> */
.L_x_9747:
[----:B------:R-:W-:Y:S05]  /*13d40*/  BSYNC B0 ;  /* 0x0000000000007941 */ /* 0x000fea0003800000 */
.L_x_9746:
        /* <DEDUP_REMOVED lines=8> */
.L_x_9749:
[----:B------:R-:W-:Y:S05]  /*13dd0*/  BSYNC B0 ;  /* 0x0000000000007941 */ /* 0x000fea0003800000 */
.L_x_9748:
[----:B------:R-:W2:Y:S04]  /*13de0*/  LD.E R5, desc[UR54][R2.64] ;  /* 0x0000003602057980 */ /* 0x000ea8000c101900 */
[----:B------:R-:W2:Y:S01]  /*13df0*/  LDL.64 R8, [R1+0xa0] ;  /* 0x0000a00001087983 */ /* 0x000ea20000100a00 */
[----:B------:R-:W-:Y:S05]  /*13e00*/  WARPSYNC.ALL ;  /* 0x0000000000007948 */ /* 0x000fea0003800000 */
[----:B------:R-:W3:Y:S04]  /*13e10*/  LDL.64 R18, [R1+0x98] ;  /* 0x0000980001127983 */ /* 0x000ee80000100a00 */
[----:B-1---5:R-:W4:Y:S04]  /*13e20*/  LDL.64 R6, [R1+0x98] ;  /* 0x0000980001067983 */ /* 0x022f280000100a00 */
[----:B------:R-:W4:Y:S01]  /*13e30*/  LDL.64 R12, [R1+0x98] ;  /* 0x00009800010c7983 */ /* 0x000f220000100a00 */
[----:B--2---:R-:W-:-:S03]  /*13e40*/  IMAD R4, R5, 0x300, R8 ;  /* 0x0000030005047824 */ /* 0x004fc600078e0208 */
[----:B------:R-:W2:Y:S01]  /*13e50*/  LDL.64 R14, [R1+0x98] ;  /* 0x00009800010e7983 */ /* 0x000ea20000100a00 */
        /* <DEDUP_REMOVED lines=11> */
[----:B---3--:R-:W-:-:S02]  /*13f10*/  R2UR UR4, R18 ;  /* 0x00000000120472ca */ /* 0x008fc400000e0000 */
[----:B------:R-:W-:Y:S01]  /*13f20*/  R2UR UR5, R19 ;  /* 0x00000000130572ca */ /* 0x000fe200000e0000 */
[----:B------:R-:W3:-:S12]  /*13f30*/  LDL R18, [R1+0x54] ;  /* 0x0000540001127983 */ /* 0x000ed80000100800 */
        /* <DEDUP_REMOVED lines=31> */
[----:B---3--:R-:W-:-:S04]  /*14130*/  LOP3.LUT R18, R18, 0x1, RZ, 0xfc, !PT ;  /* 0x0000000112127812 */ /* 0x008fc800078efcff */
[----:B------:R-:W-:Y:S01]  /*14140*/  ISETP.NE.AND P2, PT, R18, 0x3, PT ;  /* 0x000000031200780c */ /* 0x000fe20003f45270 */
[----:B------:R-:W-:Y:S01]  /*14150*/  BSSY B0, `(.L_x_9751) ;  /* 0x0000004000007945 */ /* 0x000fe20003800000 */
[----:B------:R-:W-:-:S11]  /*14160*/  WARPGROUP.DEPBAR.LE gsb0, 0x0 ;  /* 0x00008000000079c5 */ /* 0x000fd60000010000 */
[----:B-1----:R-:W-:Y:S05]  /*14170*/  @!P2 BRA `(.L_x_9752) ;  /* 0x000000000004a947 */ /* 0x002fea0003800000 */
[----:B------:R-:W-:Y:S01]  /*14180*/  BPT.TRAP 0x1 ;  /* 0x000000040000795c */ /* 0x000fe20000300000 */
.L_x_9752:
[----:B------:R-:W-:Y:S05]  /*14190*/  BSYNC B0 ;  /* 0x0000000000007941 */ /* 0x000fea0003800000 */
.L_x_9751:
        /* <DEDUP_REMOVED lines=10> */
.L_x_9754:
[----:B------:R-:W-:Y:S05]  /*14240*/  BSYNC B0 ;  /* 0x0000000000007941 */ /* 0x000fea0003800000 */
.L_x_9753:
[----:B------:R-:W-:Y:S04]  /*14250*/  BSSY B0, `(.L_x_9755) ;  /* 0x0000006000007945 */ /* 0x000fe80003800000 */
[----:B--2---:R-:W-:Y:S05]  /*14260*/  @P1 BRA `(.L_x_9756) ;  /* 0x0000000000101947 */ /* 0x004fea0003800000 */
[----:B-----5:R-:W-:Y:S01]  /*14270*/  IMAD R4, R4, 0x8, R7 ;  /* 0x0000000804047824 */ /* 0x020fe200078e0207 */
[----:B-1----:R-:W-:-:S04]  /*14280*/  SHF.L.U32 R5, R6, 0x1f, RZ ;  /* 0x0000001f06057819 */ /* 0x002fc800000006ff */
[----:B------:R-:W1:Y:S02]  /*14290*/  SYNCS.PHASECHK.TRANS64.TRYWAIT P1, [R4+URZ], R5 ;  /* 0x00000005040075a7 */ /* 0x000e64000802017f */
[----:B-1----:R-:W-:Y:S05]  /*142a0*/  @!P1 BRA `(.L_x_9757) ;  /* 0x0000013800309947 */ /* 0x002fea0003800000 */
.L_x_9756:
[----:B------:R-:W-:Y:S05]  /*142b0*/  BSYNC B0 ;  /* 0x0000000000007941 */ /* 0x000fea0003800000 */
.L_x_9755:
        /* <DEDUP_REMOVED lines=203> */
[----:B------:R-:W3:Y:S01]  /*14f70*/  LDL.64 R8, [R1+0x170] ;  /* 0x0001700001087983 */ /* 0x000ee20000100a00 */
[----:B------:R-:W-:Y:S02]  /*14f80*/  ULDC UR4, c[0x0][0x20] ;  /* 0x0000080000047ab9 */ /* 0x000fe40000000800 */
[----:B------:R-:W-:Y:S01]  /*14f90*/  VIADD R7, R22, -UR4 ;  /* 0x8000000416077c36 */ /* 0x000fe20008000000 */
[----:B------:R-:W4:Y:S04]  /*14fa0*/  LDL R18, [R1+0x70] ;  /* 0x0000700001127983 */ /* 0x000f280000100800 */
[----:B------:R-:W4:Y:S04]  /*14fb0*/  LDL R12, [R7] ;  /* 0x00000000070c7983 */ /* 0x000f280000100800 */
[----:B------:R-:W4:Y:S04]  /*14fc0*/  LDL R6, [R7+0x8] ;  /* 0x0000080007067983 */ /* 0x000f280000100800 */
[----:B--2---:R-:W2:Y:S04]  /*14fd0*/  LDL R4, [R7+0x18] ;  /* 0x0000180007047983 */ /* 0x004ea80000100800 */
[----:B------:R-:W2:Y:S04]  /*14fe0*/  LDL R5, [R7+0x4] ;  /* 0x0000040007057983 */ /* 0x000ea80000100800 */
[----:B------:R-:W2:Y:S04]  /*14ff0*/  LDL R14, [R7+0xc] ;  /* 0x00000c00070e7983 */ /* 0x000ea80000100800 */
[----:B------:R-:W2:Y:S04]  /*15000*/  LDL R13, [R7+0x10] ;  /* 0x00001000070d7983 */ /* 0x000ea80000100800 */
[----:B------:R-:W2:Y:S04]  /*15010*/  LDL R15, [R7+0x14] ;  /* 0x00001400070f7983 */ /* 0x000ea80000100800 */
[----:B---3--:R-:W3:Y:S01]  /*15020*/  LD.E R11, desc[UR54][R8.64] ;  /* 0x00000036080b7980 */ /* 0x008ee2000c101900 */
[----:B----4-:R-:W-:-:S04]  /*15030*/  SHF.R.S32.HI R23, RZ, 0x1f, R12 ;  /* 0x0000001fff177819 */ /* 0x010fc8000001140c */
[----:B------:R-:W-:Y:S02]  /*15040*/  LEA.HI R23, R23, R12, RZ, 0x7 ;  /* 0x0000000c17177211 */ /* 0x000fe400078f38ff */
[----:B--2---:R-:W-:Y:S01]  /*15050*/  ISETP.GE.AND P2, PT, R4, 0x1, PT ;  /* 0x000000010400780c */ /* 0x004fe20003f46270 */
[----:B------:R-:W-:Y:S01]  /*15060*/  BSSY B0, `(.L_x_9758) ;  /* 0x000009a000007945 */ /* 0x000fe20003800000 */
[-C--:B---3--:R-:W-:Y:S01]  /*15070*/  FMUL.FTZ R9, R25, R11.reuse ;  /* 0x0000000b19097220 */ /* 0x088fe20000410000 */
[----:B------:R-:W-:Y:S01]  /*15080*/  LOP3.LUT R25, R23, 0xffffff80, RZ, 0xc0, !PT ;  /* 0xffffff8017197812 */ /* 0x000fe200078ec0ff */
[----:B------:R-:W-:-:S04]  /*15090*/  FMUL.FTZ R8, R24, R11 ;  /* 0x0000000b18087220 */ /* 0x000fc80000410000 */
[----:B------:R-:W-:Y:S02]  /*150a0*/  IMAD.IADD R25, R12, 0x1, -R25 ;  /* 0x000000010c197824 */ /* 0x000fe400078e0a19 */
[-C--:B------:R-:W-:Y:S01]  /*150b0*/  FMUL.FTZ R87, R27, R11.reuse ;  /* 0x0000000b1b577220 */ /* 0x080fe20000410000 */
[-C--:B------:R-:W-:Y:S02]  /*150c0*/  FMUL.FTZ R28, R28, R11.reuse ;  /* 0x0000000b1c1c7220 */ /* 0x080fe40000410000 */
[----:B------:R-:W-:Y:S01]  /*150d0*/  SHF.R.S32.HI R24, RZ, 0x1f, R25 ;  /* 0x0000001fff187819 */ /* 0x000fe20000011419 */
[----:B------:R-:W-:-:S03]  /*150e0*/  FMUL.FTZ R29, R29, R11 ;  /* 0x0000000b1d1d7220 */ /* 0x000fc60000410000 */
[----:B------:R-:W-:Y:S01]  /*150f0*/  LEA.HI R27, R24, R25, RZ, 0x2 ;  /* 0x00000019181b7211 */ /* 0x000fe200078f10ff */
[----:B------:R2:W3:Y:S01]  /*15100*/  MUFU.TANH R72, R28 ;  /* 0x0000001c00487308 */ /* 0x0004e20000002400 */
[----:B------:R-:W-:Y:S02]  /*15110*/  FMUL.FTZ R89, R30, R11 ;  /* 0x0000000b1e597220 */ /* 0x000fe40000410000 */
[----:B------:R-:W-:-:S05]  /*15120*/  LOP3.LUT R30, R27, 0x7ffffffc, RZ, 0xc0, !PT ;  /* 0x7ffffffc1b1e7812 */ /* 0x000fca00078ec0ff */
[----:B------:R4:W0:Y:S01]  /*15130*/  MUFU.TANH R73, R29 ;  /* 0x0000001d00497308 */ /* 0x0008220000002400 */
[----:B--2---:R-:W-:Y:S02]  /*15140*/  SHF.R.S32.HI R28, RZ, 0x2, R27 ;  /* 0x00000002ff1c7819 */ /* 0x004fe4000001141b */
[----:B------:R-:W-:Y:S02]  /*15150*/  SHF.R.S32.HI R12, RZ, 0x7, R23 ;  /* 0x00000007ff0c7819 */ /* 0x000fe40000011417 */
[----:B------:R-:W-:Y:S02]  /*15160*/  LEA.HI R24, R24, R25, RZ, 0x5 ;  /* 0x0000001918187211 */ /* 0x000fe400078f28ff */
[----:B----4-:R-:W-:Y:S01]  /*15170*/  SHF.R.S32.HI R29, RZ, 0x1f, R27 ;  /* 0x0000001fff1d7819 */ /* 0x010fe2000001141b */
[----:B------:R-:W-:-:S03]  /*15180*/  IMAD.IADD R30, R25, 0x1, -R30 ;  /* 0x00000001191e7824 */ /* 0x000fc600078e0a1e */
[----:B------:R-:W-:Y:S02]  /*15190*/  LEA.HI R29, R29, R28, RZ, 0x3 ;  /* 0x0000001c1d1d7211 */ /* 0x000fe400078f18ff */
[----:B------:R-:W-:Y:S02]  /*151a0*/  LEA.HI R23, R23, R12, RZ, 0x1 ;  /* 0x0000000c17177211 */ /* 0x000fe400078f08ff */
[----:B------:R-:W-:Y:S02]  /*151b0*/  LOP3.LUT R29, R29, 0xfffffff8, RZ, 0xc0, !PT ;  /* 0xfffffff81d1d7812 */ /* 0x000fe400078ec0ff */
[----:B------:R-:W-:Y:S01]  /*151c0*/  SHF.R.S32.HI R25, RZ, 0x5, R24 ;  /* 0x00000005ff197819 */ /* 0x000fe20000011418 */
        /* <DEDUP_REMOVED lines=37> */
[----:B------:R-:W-:Y:S02]  /*15420*/  IMAD R24, R10, -0x60, R6 ;  /* 0xffffffa00a187824 */ /* 0x000fe400078e0206 */
[-C--:B------:R-:W-:Y:S01]  /*15430*/  FMUL.FTZ R149, R71, R11.reuse ;  /* 0x0000000b47957220 */ /* 0x080fe20000410000 */
[----:B------:R-:W-:Y:S02]  /*15440*/  IMAD R18, R18, 0x8, R25 ;  /* 0x0000000812127824 */ /* 0x000fe400078e0219 */
        /* <DEDUP_REMOVED lines=9> */
[----:B------:R-:W2:Y:S03]  /*154e0*/  MUFU.TANH R8, R8 ;  /* 0x0000000800087308 */ /* 0x000ea60000002400 */
[----:B------:R-:W-:Y:S01]  /*154f0*/  IMAD R18, R23, 0x40, R18 ;  /* 0x0000004017127824 */ /* 0x000fe200078e0212 */
[----:B------:R-:W-:-:S04]  /*15500*/  LOP3.LUT R23, RZ, R14, RZ, 0x33, !PT ;  /* 0x0000000eff177212 */ /* 0x000fc800078e33ff */
[----:B------:R-:W4:Y:S01]  /*15510*/  MUFU.TANH R9, R9 ;  /* 0x0000000900097308 */ /* 0x000f220000002400 */
[----:B------:R-:W-:-:S07]  /*15520*/  IMAD R12, R30, -0x2, R11 ;  /* 0xfffffffe1e0c7824 */ /* 0x000fce00078e020b */
[----:B------:R-:W0:Y:S01]  /*15530*/  MUFU.TANH R26, R26 ;  /* 0x0000001a001a7308 */ /* 0x000e220000002400 */
[----:B------:R-:W-:-:S07]  /*15540*/  IMAD R11, R10, -0x60, RZ ;  /* 0xffffffa00a0b7824 */ /* 0x000fce00078e02ff */
        /* <DEDUP_REMOVED lines=42> */
[----:B------:R-:W-:-:S02]  /*157f0*/  IMAD.IADD R67, R12, 0x1, R23 ;  /* 0x000000010c437824 */ /* 0x000fc400078e0217 */
[----:B------:R-:W-:-:S05]  /*15800*/  IMAD R30, R30, -0x2, R11 ;  /* 0xfffffffe1e1e7824 */ /* 0x000fca00078e020b */
[----:B------:R1:W0:Y:S01]  /*15810*/  MUFU.TANH R51, R65 ;  /* 0x0000004100337308 */ /* 0x0002220000002400 */
[----:B------:R-:W-:Y:S02]  /*15820*/  IMAD R28, R10, -0x60, R15 ;  /* 0xffffffa00a1c7824 */ /* 0x000fe400078e020f */
[----:B-1----:R-:W-:Y:S02]  /*15830*/  IMAD.IADD R65, R12, 0x1, R13 ;  /* 0x000000010c417824 */ /* 0x002fe400078e020d */
[--C-:B------:R-:W-:Y:S02]  /*15840*/  IMAD.IADD R12, R67, 0x1, R18.reuse ;  /* 0x00000001430c7824 */ /* 0x100fe400078e0212 */
        /* <DEDUP_REMOVED lines=14> */
.L_x_9763:
[----:B------:R-:W-:Y:S05]  /*15930*/  BSYNC B2 ;  /* 0x0000000000027941 */ /* 0x000fea0003800000 */
.L_x_9762:
[----:B------:R-:W-:Y:S01]  /*15940*/  LOP3.LUT R13, RZ, R13, RZ, 0x33, !PT ;  /* 0x0000000dff0d7212 */ /* 0x000fe200078e33ff */
[----:B------:R-:W-:Y:S06]  /*15950*/  BRA `(.L_x_9764) ;  /* 0x0000000000187947 */ /* 0x000fec0003800000 */
.L_x_9761:
[----:B------:R-:W-:-:S13]  /*15960*/  ISETP.NE.AND P1, PT, R4, 0x1, PT ;  /* 0x000000010400780c */ /* 0x000fda0003f25270 */
[----:B------:R-:W-:Y:S05]  /*15970*/  @!P1 BRA `(.L_x_9764) ;  /* 0x0000000000109947 */ /* 0x000fea0003800000 */
[----:B------:R-:W2:Y:S04]  /*15980*/  LDL R14, [R7+0x1c] ;  /* 0x00001c00070e7983 */ /* 0x000ea80000100800 */
[----:B------:R-:W3:Y:S01]  /*15990*/  LDL R24, [R7+0x20] ;  /* 0x0000200007187983 */ /* 0x000ee20000100800 */
[----:B--2---:R-:W-:-:S05]  /*159a0*/  IMAD.HI.U32 R13, R13, R14, RZ ;  /* 0x0000000e0d0d7227 */ /* 0x004fca00078e00ff */
[----:B---3--:R-:W-:-:S07]  /*159b0*/  SHF.R.U32.HI R13, RZ, R24, R13 ;  /* 0x00000018ff0d7219 */ /* 0x008fce000001160d */
.L_x_9764:
[----:B------:R-:W-:Y:S05]  /*159c0*/  BSYNC B1 ;  /* 0x0000000000017941 */ /* 0x000fea0003800000 */
.L_x_9760:
[----:B------:R-:W-:-:S05]  /*159d0*/  IMAD R13, R4, R13, R30 ;  /* 0x0000000d040d7224 */ /* 0x000fca00078e021e */
[----:B------:R-:W-:Y:S02]  /*159e0*/  VIMNMX R12, R12, R13, !PT ;  /* 0x0000000d0c0c7248 */ /* 0x000fe40007fe0100 */
[----:B------:R-:W-:-:S07]  /*159f0*/  VIADDMNMX R11, R13, R4, R11, PT ;  /* 0x000000040d0b7246 */ /* 0x000fce000380010b */
.L_x_9759:
[----:B------:R-:W-:Y:S05]  /*15a00*/  BSYNC B0 ;  /* 0x0000000000007941 */ /* 0x000fea0003800000 */
.L_x_9758:
        /* <DEDUP_REMOVED lines=133> */
.L_x_9770:
[----:B------:R-:W-:Y:S05]  /*16260*/  BSYNC B2 ;  /* 0x0000000000027941 */ /* 0x000fea0003800000 */
.L_x_9769:
[----:B------:R-:W-:Y:S01]  /*16270*/  LOP3.LUT R5, RZ, R5, RZ, 0x33, !PT ;  /* 0x00000005ff057212 */ /* 0x000fe200078e33ff */
[----:B------:R-:W-:Y:S06]  /*16280*/  BRA `(.L_x_9771) ;  /* 0x0000000000187947 */ /* 0x000fec0003800000 */
.L_x_9768:
[----:B------:R-:W-:-:S13]  /*16290*/  ISETP.NE.AND P6, PT, R4, 0x1, PT ;  /* 0x000000010400780c */ /* 0x000fda0003fc5270 */
[----:B------:R-:W-:Y:S05]  /*162a0*/  @!P6 BRA `(.L_x_9771) ;  /* 0x000000000010e947 */ /* 0x000fea0003800000 */
[----:B------:R-:W2:Y:S04]  /*162b0*/  LDL R6, [R7+0x1c] ;  /* 0x00001c0007067983 */ /* 0x000ea80000100800 */
[----:B------:R-:W3:Y:S01]  /*162c0*/  LDL R12, [R7+0x20] ;  /* 0x00002000070c7983 */ /* 0x000ee20000100800 */
[----:B--2---:R-:W-:-:S05]  /*162d0*/  IMAD.HI.U32 R5, R5, R6, RZ ;  /* 0x0000000605057227 */ /* 0x004fca00078e00ff */
[----:B---3--:R-:W-:-:S07]  /*162e0*/  SHF.R.U32.HI R5, RZ, R12, R5 ;  /* 0x0000000cff057219 */ /* 0x008fce0000011605 */
.L_x_9771:
[----:B------:R-:W-:Y:S05]  /*162f0*/  BSYNC B1 ;  /* 0x0000000000017941 */ /* 0x000fea0003800000 */
.L_x_9767:
[----:B------:R-:W-:-:S05]  /*16300*/  IMAD R5, R4, R5, R30 ;  /* 0x0000000504057224 */ /* 0x000fca00078e021e */
[----:B------:R-:W-:Y:S02]  /*16310*/  VIADDMNMX R9, R5, R4, R9, PT ;  /* 0x0000000405097246 */ /* 0x000fe40003800109 */
[----:B------:R-:W-:-:S07]  /*16320*/  VIMNMX R8, R8, R5, !PT ;  /* 0x0000000508087248 */ /* 0x000fce0007fe0100 */
.L_x_9766:
[----:B------:R-:W-:Y:S05]  /*16330*/  BSYNC B0 ;  /* 0x0000000000007941 */ /* 0x000fea0003800000 */
.L_x_9765:
        /* <DEDUP_REMOVED lines=12> */
[----:B------:R-:W5:Y:S01]  /*16400*/  LD.E R68, desc[UR54][R16.64+0x248] ;  /* 0x0002483610447980 */ /* 0x000f62000c101900 */
[----:B------:R-:W-:Y:S02]  /*16410*/  ISETP.NE.AND P2, PT, R46, RZ, PT ;  /* 0x000000ff2e00720c */ /* 0x000fe40003f45270 */
[----:B------:R-:W-:Y:S01]  /*16420*/  ISETP.LT.OR P1, PT, R9, 0xa, P1 ;  /* 0x0000000a0900780c */ /* 0x000fe20000f21670 */
[----:B------:R-:W5:Y:S01]  /*16430*/  LD.E R46, desc[UR54][R16.64+0x2b4] ;  /* 0x0002b436102e7980 */ /* 0x000f62000c101900 */
[----:B------:R-:W-:Y:S02]  /*16440*/  ISETP.NE.AND P6, PT, R36, RZ, PT ;  /* 0x000000ff2400720c */ /* 0x000fe40003fc5270 */
[----:B------:R-:W-:Y:S01]  /*16450*/  FSEL R99, R99, -INF , !P1 ;  /* 0xff80000063637808 */ /* 0x000fe20004800000 */
[----:B------:R-:W5:Y:S01]  /*16460*/  LD.E R64, desc[UR54][R16.64+0x25c] ;  /* 0x00025c3610407980 */ /* 0x000f62000c101900 */
        /* <DEDUP_REMOVED lines=33> */
[----:B------:R-:W-:Y:S01]  /*16680*/  ISETP.LT.OR P4, PT, R9, 0x52, P4 ;  /* 0x000000520900780c */ /* 0x000fe20002781670 */
[----:B------:R-:W5:Y:S01]  /*16690*/  LD.E R50, desc[UR54][R16.64+0x2d4] ;  /* 0x0002d43610327980 */ /* 0x000f62000c101900 */
[----:B------:R-:W-:-:S02]  /*166a0*/  ISETP.GT.AND P1, PT, R8, 0x20, !P1 ;  /* 0x000000200800780c */ /* 0x000fc40004f24270 */
[C---:B------:R-:W-:Y:S01]  /*166b0*/  ISETP.LT.OR P5, PT, R9.reuse, 0x59, P5 ;  /* 0x000000590900780c */ /* 0x040fe20002fa1670 */
[----:B------:R-:W5:Y:S01]  /*166c0*/  LD.E R88, desc[UR54][R16.64+0x2bc] ;  /* 0x0002bc3610587980 */ /* 0x000f62000c101900 */
[----:B------:R-:W-:-:S03]  /*166d0*/  ISETP.LT.OR P1, PT, R9, 0x21, P1 ;  /* 0x000000210900780c */ /* 0x000fc60000f21670 */
[----:B------:R-:W5:Y:S01]  /*166e0*/  LD.E R84, desc[UR54][R16.64+0x2c8] ;  /* 0x0002c83610547980 */ /* 0x000f62000c101900 */
[----:B------:R-:W-:Y:S02]  /*166f0*/  FSEL R133, R133, -INF , !P1 ;  /* 0xff80000085857808 */ /* 0x000fe40004800000 */
[----:B------:R-:W-:Y:S01]  /*16700*/  ISETP.NE.AND P1, PT, R40, RZ, PT ;  /* 0x000000ff2800720c */ /* 0x000fe20003f25270 */
[----:B------:R-:W5:Y:S03]  /*16710*/  LD.E R96, desc[UR54][R16.64+0x2cc] ;  /* 0x0002cc3610607980 */ /* 0x000f66000c101900 */
[----:B------:R-:W-:Y:S01]  /*16720*/  ISETP.GT.AND P1, PT, R8, 0x21, !P1 ;  /* 0x000000210800780c */ /* 0x000fe20004f24270 */
[----:B------:R-:W4:Y:S03]  /*16730*/  LD.E R40, desc[UR54][R16.64+0x294] ;  /* 0x0002943610287980 */ /* 0x000f26000c101900 */
[----:B------:R-:W-:Y:S01]  /*16740*/  ISETP.LT.OR P1, PT, R9, 0x22, P1 ;  /* 0x000000220900780c */ /* 0x000fe20000f21670 */
[----:B------:R-:W5:Y:S03]  /*16750*/  LD.E R102, desc[UR54][R16.64+0x2d8] ;  /* 0x0002d83610667980 */ /* 0x000f66000c101900 */
[----:B------:R-:W-:Y:S01]  /*16760*/  FSEL R125, R125, -INF , !P1 ;  /* 0xff8000007d7d7808 */ /* 0x000fe20004800000 */
[----:B------:R-:W5:Y:S01]  /*16770*/  LD.E R100, desc[UR54][R16.64+0x2dc] ;  /* 0x0002dc3610647980 */ /* 0x000f62000c101900 */
[----:B------:R-:W-:-:S02]  /*16780*/  ISETP.NE.AND P1, PT, R54, RZ, PT ;  /* 0x000000ff3600720c */ /* 0x000fc40003f25270 */
[----:B------:R-:W-:Y:S01]  /*16790*/  FSEL R143, R143, -INF , !P3 ;  /* 0xff8000008f8f7808 */ /* 0x000fe20005800000 */
        /* <DEDUP_REMOVED lines=52> */
[----:B------:R-:W4:Y:S01]  /*16ae0*/  LD.E R34, desc[UR54][R16.64+0x260] ;  /* 0x0002603610227980 */ /* 0x000f22000c101900 */
[----:B------:R-:W-:Y:S02]  /*16af0*/  ISETP.NE.AND P2, PT, R66, RZ, PT ;  /* 0x000000ff4200720c */ /* 0x000fe40003f45270 */
[----:B------:R-:W-:Y:S01]  /*16b00*/  ISETP.LT.OR P1, PT, R9, 0x42, P1 ;  /* 0x000000420900780c */ /* 0x000fe20000f21670 */
[----:B------:R-:W5:Y:S03]  /*16b10*/  LD.E R66, desc[UR54][R16.64+0x24c] ;  /* 0x00024c3610427980 */ /* 0x000f66000c101900 */
[----:B------:R-:W-:Y:S01]  /*16b20*/  FSEL R127, R127, -INF , !P1 ;  /* 0xff8000007f7f7808 */ /* 0x000fe20004800000 */
[----:B------:R-:W5:Y:S01]  /*16b30*/  LD.E R142, desc[UR54][R16.64+0x388] ;  /* 0x00038836108e7980 */ /* 0x000f62000c101900 */
[----:B------:R-:W-:-:S03]  /*16b40*/  ISETP.GT.AND P1, PT, R8, RZ, !P6 ;  /* 0x000000ff0800720c */ /* 0x000fc60007724270 */
[----:B------:R-:W5:Y:S01]  /*16b50*/  LD.E R144, desc[UR54][R16.64+0x38c] ;  /* 0x00038c3610907980 */ /* 0x000f62000c101900 */
[----:B------:R-:W-:-:S03]  /*16b60*/  ISETP.LT.OR P1, PT, R9, 0x1, P1 ;  /* 0x000000010900780c */ /* 0x000fc60000f21670 */
[----:B------:R-:W5:Y:S01]  /*16b70*/  LD.E R146, desc[UR54][R16.64+0x398] ;  /* 0x0003983610927980 */ /* 0x000f62000c101900 */
[----:B------:R-:W-:Y:S02]  /*16b80*/  FSEL R6, R26, -INF , !P1 ;  /* 0xff8000001a067808 */ /* 0x000fe40004800000 */
[----:B------:R-:W-:Y:S01]  /*16b90*/  ISETP.NE.AND P1, PT, R62, RZ, PT ;  /* 0x000000ff3e00720c */ /* 0x000fe20003f25270 */
        /* <DEDUP_REMOVED lines=22> */
[----:B------:R-:W-:Y:S02]  /*16d00*/  ISETP.GT.AND P2, PT, R8, 0x49, !P2 ;  /* 0x000000490800780c */ /* 0x000fe40005744270 */
[----:B------:R-:W-:Y:S01]  /*16d10*/  FMNMX.FTZ R12, R63, R12, !PT ;  /* 0x0000000c3f0c7209 */ /* 0x000fe20007810000 */
[----:B------:R-:W2:Y:S01]  /*16d20*/  LD.E R24, desc[UR54][R16.64+0x234] ;  /* 0x0002343610187980 */ /* 0x000ea2000c101900 */
[----:B------:R-:W-:Y:S02]  /*16d30*/  ISETP.NE.AND P6, PT, R28, RZ, PT ;  /* 0x000000ff1c00720c */ /* 0x000fe40003fc5270 */
[----:B------:R-:W-:Y:S01]  /*16d40*/  FMNMX.FTZ R12, R61, R12, !PT ;  /* 0x0000000c3d0c7209 */ /* 0x000fe20007810000 */
[----:B------:R-:W2:Y:S03]  /*16d50*/  LD.E R28, desc[UR54][R16.64+0x42c] ;  /* 0x00042c36101c7980 */ /* 0x000ea6000c101900 */
        /* <DEDUP_REMOVED lines=27> */
[----:B------:R-:W2:Y:S01]  /*16f10*/  LD.E R234, desc[UR54][R16.64+0x3e8] ;  /* 0x0003e83610ea7980 */ /* 0x000ea2000c101900 */
[----:B------:R-:W-:-:S02]  /*16f20*/  FMNMX.FTZ R14, R6, R5, !PT ;  /* 0x00000005060e7209 */ /* 0x000fc40007810000 */
[----:B------:R-:W-:Y:S01]  /*16f30*/  FMNMX.FTZ R12, R37, R12, !PT ;  /* 0x0000000c250c7209 */ /* 0x000fe20007810000 */
[----:B------:R-:W2:Y:S01]  /*16f40*/  LD.E R236, desc[UR54][R16.64+0x3ec] ;  /* 0x0003ec3610ec7980 */ /* 0x000ea2000c101900 */
        /* <DEDUP_REMOVED lines=22> */
[----:B------:R-:W-:Y:S01]  /*170b0*/  ISETP.GT.AND P1, PT, R8, 0x48, !P1 ;  /* 0x000000480800780c */ /* 0x000fe20004f24270 */
[----:B------:R-:W0:Y:S01]  /*170c0*/  SHFL.BFLY PT, R65, R18, 0x1, 0x1f ;  /* 0x0c201f0012417f89 */ /* 0x000e2200000e0000 */
[----:B------:R-:W-:Y:S02]  /*170d0*/  FMNMX.FTZ R14, R129, R14, !PT ;  /* 0x0000000e810e7209 */ /* 0x000fe40007810000 */
[----:B------:R-:W-:-:S02]  /*170e0*/  ISETP.LT.OR P1, PT, R9, 0x49, P1 ;  /* 0x000000490900780c */ /* 0x000fc40000f21670 */
[----:B------:R-:W-:Y:S02]  /*170f0*/  ISETP.LT.OR P2, PT, R9, 0x4a, P2 ;  /* 0x0000004a0900780c */ /* 0x000fe40001741670 */
[----:B------:R-:W-:Y:S01]  /*17100*/  FSEL R145, R145, -INF , !P4 ;  /* 0xff80000091917808 */ /* 0x000fe20006000000 */
[----:B------:R1:W-:Y:S01]  /*17110*/  ST.E desc[UR54][R16.64+0x440], R7 ;  /* 0x0004400710007985 */ /* 0x0003e2000c101936 */
[----:B------:R-:W-:Y:S02]  /*17120*/  FMNMX.FTZ R14, R131, R14, !PT ;  /* 0x0000000e830e7209 */ /* 0x000fe40007810000 */
[----:B------:R-:W-:Y:S01]  /*17130*/  FSEL R139, R139, -INF , !P1 ;  /* 0xff8000008b8b7808 */ /* 0x000fe20004800000 */
[----:B------:R-:W3:Y:S01]  /*17140*/  LD.E R12, desc[UR54][R16.64+0x460] ;  /* 0x00046036100c7980 */ /* 0x000ee2000c101900 */
[----:B------:R-:W-:Y:S02]  /*17150*/  FMNMX.FTZ R14, R127, R14, !PT ;  /* 0x0000000e7f0e7209 */ /* 0x000fe40007810000 */
[----:B------:R-:W-:-:S02]  /*17160*/  FSEL R141, R141, -INF , !P2 ;  /* 0xff8000008d8d7808 */ /* 0x000fc40005000000 */
[----:B------:R-:W-:-:S04]  /*17170*/  FMNMX.FTZ R14, R139, R14, !PT ;  /* 0x0000000e8b0e7209 */ /* 0x000fc80007810000 */
[----:B------:R-:W-:Y:S02]  /*17180*/  FMNMX.FTZ R14, R141, R14, !PT ;  /* 0x0000000e8d0e7209 */ /* 0x000fe40007810000 */
[----:B------:R-:W-:Y:S02]  /*17190*/  ISETP.GT.AND P1, PT, R8, 0x59, !P6 ;  /* 0x000000590800780c */ /* 0x000fe40007724270 */
[----:B------:R-:W-:Y:S01]  /*171a0*/  FMNMX.FTZ R14, R143, R14, !PT ;  /* 0x0000000e8f0e7209 */ /* 0x000fe20007810000 */
[----:B------:R-:W4:Y:S01]  /*171b0*/  LD.E R8, desc[UR54][R16.64+0x454] ;  /* 0x0004543610087980 */ /* 0x000f22000c101900 */
[----:B0-----:R-:W-:Y:S02]  /*171c0*/  FMNMX.FTZ R65, R18, R65, !PT ;  /* 0x0000004112417209 */ /* 0x001fe40007810000 */
[----:B------:R-:W-:Y:S02]  /*171d0*/  ISETP.LT.OR P1, PT, R9, 0x5a, P1 ;  /* 0x0000005a0900780c */ /* 0x000fe40000f21670 */
[----:B------:R-:W-:-:S02]  /*171e0*/  FSEL R147, R147, -INF , !P5 ;  /* 0xff80000093937808 */ /* 0x000fc40006800000 */
[----:B------:R-:W-:Y:S01]  /*171f0*/  FMNMX.FTZ R14, R145, R14, !PT ;  /* 0x0000000e910e7209 */ /* 0x000fe20007810000 */
[----:B------:R0:W-:Y:S01]  /*17200*/  ST.E desc[UR54][R16.64+0x440], R65 ;  /* 0x0004404110007985 */ /* 0x0001e2000c101936 */
[----:B------:R-:W-:Y:S02]  /*17210*/  FSEL R149, R149, -INF , !P1 ;  /* 0xff80000095957808 */ /* 0x000fe40004800000 */
[----:B------:R-:W-:Y:S01]  /*17220*/  FMNMX.FTZ R14, R147, R14, !PT ;  /* 0x0000000e930e7209 */ /* 0x000fe20007810000 */
[----:B------:R-:W3:Y:S03]  /*17230*/  LD.E R67, desc[UR54][R16.64+0x440] ;  /* 0x0004403610437980 */ /* 0x000ee6000c101900 */
[----:B-1----:R-:W-:Y:S01]  /*17240*/  FMNMX.FTZ R7, R149, R14, !PT ;  /* 0x0000000e95077209 */ /* 0x002fe20007810000 */
[----:B------:R-:W5:Y:S04]  /*17250*/  LD.E R9, desc[UR54][R16.64+0x450] ;  /* 0x0004503610097980 */ /* 0x000f68000c101900 */
[----:B------:R-:W-:Y:S04]  /*17260*/  ST.E desc[UR54][R16.64+0x444], R7 ;  /* 0x0004440710007985 */ /* 0x000fe8000c101936 */
[----:B------:R-:W2:Y:S04]  /*17270*/  LD.E R14, desc[UR54][R16.64+0x444] ;  /* 0x00044436100e7980 */ /* 0x000ea8000c101900 */
[----:B0-----:R-:W4:Y:S01]  /*17280*/  LD.E R65, desc[UR54][R16.64+0x360] ;  /* 0x0003603610417980 */ /* 0x001f22000c101900 */
[C---:B---3--:R-:W-:Y:S01]  /*17290*/  FMUL.FTZ R18, R67.reuse, R12 ;  /* 0x0000000c43127220 */ /* 0x048fe20000410000 */
[----:B------:R-:W-:-:S04]  /*172a0*/  FSETP.NEU.FTZ.AND P1, PT, R67, -INF , PT ;  /* 0xff8000004300780b */ /* 0x000fc80003f3d000 */
[----:B------:R-:W-:-:S05]  /*172b0*/  FSEL R20, R18, RZ, P1 ;  /* 0x000000ff12147208 */ /* 0x000fca0000800000 */
[-CC-:B------:R-:W-:Y:S02]  /*172c0*/  FFMA.FTZ R176, R43, R12.reuse, -R20.reuse ;  /* 0x0000000c2bb07223 */ /* 0x180fe40000010814 */
[----:B--2---:R-:W0:Y:S01]  /*172d0*/  SHFL.BFLY PT, R43, R14, 0x2, 0x1f ;  /* 0x0c401f000e2b7f89 */ /* 0x004e2200000e0000 */
[-CC-:B------:R-:W-:Y:S01]  /*172e0*/  FFMA.FTZ R153, R59, R12.reuse, -R20.reuse ;  /* 0x0000000c3b997223 */ /* 0x180fe20000010814 */
[----:B------:R-:W-:Y:S02]  /*172f0*/  FSEL R67, R67, RZ, P1 ;  /* 0x000000ff43437208 */ /* 0x000fe40000800000 */
[----:B0-----:R-:W-:Y:S01]  /*17300*/  FMNMX.FTZ R14, R14, R43, !PT ;  /* 0x0000002b0e0e7209 */ /* 0x001fe20007810000 */
[-CC-:B------:R-:W-:Y:S01]  /*17310*/  FFMA.FTZ R187, R187, R12.reuse, -R20.reuse ;  /* 0x0000000cbbbb7223 */ /* 0x180fe20000010814 */
[-CC-:B------:R-:W-:Y:S01]  /*17320*/  FFMA.FTZ R152, R63, R12.reuse, -R20.reuse ;  /* 0x0000000c3f987223 */ /* 0x180fe20000010814 */
[-CC-:B------:R-:W-:Y:S01]  /*17330*/  FFMA.FTZ R154, R61, R12.reuse, -R20.reuse ;  /* 0x0000000c3d9a7223 */ /* 0x180fe20000010814 */
[-CC-:B------:R-:W-:Y:S01]  /*17340*/  FFMA.FTZ R182, R55, R12.reuse, -R20.reuse ;  /* 0x0000000c37b67223 */ /* 0x180fe20000010814 */
[----:B------:R-:W0:Y:S01]  /*17350*/  SHFL.BFLY PT, R59, R14, 0x1, 0x1f ;  /* 0x0c201f000e3b7f89 */ /* 0x000e2200000e0000 */
        /* <DEDUP_REMOVED lines=17> */
[----:B------:R-:W-:Y:S01]  /*17470*/  FADD.FTZ R67, R4, -R67 ;  /* 0x8000004304437221 */ /* 0x000fe20000010000 */
[-C--:B------:R-:W-:Y:S01]  /*17480*/  FFMA.FTZ R20, R57, R12.reuse, -R20 ;  /* 0x0000000c39147223 */ /* 0x080fe20000010814 */
[----:B------:R-:W-:Y:S01]  /*17490*/  MUFU.EX2 R187, R187 ;  /* 0x000000bb00bb7308 */ /* 0x000fe20000000800 */
[----:B------:R-:W2:Y:S01]  /*174a0*/  LD.E R29, desc[UR54][R16.64+0x424] ;  /* 0x00042436101d7980 */ /* 0x000ea2000c101900 */
[----:B------:R-:W-:Y:S01]  /*174b0*/  FMUL.FTZ R4, R67, R12 ;  /* 0x0000000c43047220 */ /* 0x000fe20000410000 */
[----:B0-----:R-:W-:-:S02]  /*174c0*/  FMNMX.FTZ R57, R14, R59, !PT ;  /* 0x0000003b0e397209 */ /* 0x001fc40007810000 */
[----:B------:R-:W3:Y:S02]  /*174d0*/  LD.E R31, desc[UR54][R16.64+0x240] ;  /* 0x00024036101f7980 */ /* 0x000ee4000c101900 */
[C---:B------:R-:W-:Y:S01]  /*174e0*/  FSETP.NEU.FTZ.AND P1, PT, R57.reuse, -INF , PT ;  /* 0xff8000003900780b */ /* 0x040fe20003f3d000 */
[CC--:B------:R-:W-:Y:S01]  /*174f0*/  FMUL.FTZ R58, R57.reuse, R12.reuse ;  /* 0x0000000c393a7220 */ /* 0x0c0fe20000410000 */
[----:B------:R0:W-:Y:S01]  /*17500*/  MUFU.EX2 R14, R20 ;  /* 0x00000014000e7308 */ /* 0x0001e20000000800 */
[----:B------:R-:W3:Y:S03]  /*17510*/  LD.E R33, desc[UR54][R16.64+0x250] ;  /* 0x0002503610217980 */ /* 0x000ee6000c101900 */
[----:B------:R-:W-:Y:S01]  /*17520*/  FSEL R104, R58, RZ, P1 ;  /* 0x000000ff3a687208 */ /* 0x000fe20000800000 */
[----:B------:R-:W3:Y:S03]  /*17530*/  LD.E R27, desc[UR54][R16.64+0x264] ;  /* 0x00026436101b7980 */ /* 0x000ee6000c101900 */
[----:B------:R-:W5:Y:S01]  /*17540*/  MUFU.EX2 R4, R4 ;  /* 0x0000000400047308 */ /* 0x000f620000000800 */
[----:B0-----:R-:W-:Y:S01]  /*17550*/  FSEL R20, R57, RZ, P1 ;  /* 0x000000ff39147208 */ /* 0x001fe20000800000 */
[-C--:B------:R-:W-:Y:S01]  /*17560*/  FFMA.FTZ R164, R121, R12.reuse, -R104 ;  /* 0x0000000c79a47223 */ /* 0x080fe20000010868 */
[----:B------:R-:W3:Y:S03]  /*17570*/  LD.E R25, desc[UR54][R16.64+0x270] ;  /* 0x0002703610197980 */ /* 0x000ee6000c101900 */
[----:B------:R-:W-:Y:S01]  /*17580*/  FADD.FTZ R151, R5, -R20 ;  /* 0x8000001405977221 */ /* 0x000fe20000010000 */
[----:B------:R-:W3:Y:S01]  /*17590*/  LD.E R43, desc[UR54][R16.64+0x2b0] ;  /* 0x0002b036102b7980 */ /* 0x000ee2000c101900 */
[----:B------:R-:W0:Y:S01]  /*175a0*/  MUFU.EX2 R152, R152 ;  /* 0x0000009800987308 */ /* 0x000e220000000800 */
[-CC-:B------:R-:W-:Y:S01]  /*175b0*/  FFMA.FTZ R185, R6, R12.reuse, -R104.reuse ;  /* 0x0000000c06b97223 */ /* 0x180fe20000010868 */
[----:B------:R-:W-:Y:S01]  /*175c0*/  FMUL.FTZ R121, R12, R151 ;  /* 0x000000970c797220 */ /* 0x000fe20000410000 */
[-CC-:B------:R-:W-:Y:S01]  /*175d0*/  FFMA.FTZ R186, R87, R12.reuse, -R104.reuse ;  /* 0x0000000c57ba7223 */ /* 0x180fe20000010868 */
[----:B------:R-:W3:Y:S04]  /*175e0*/  LD.E R63, desc[UR54][R16.64+0x364] ;  /* 0x00036436103f7980 */ /* 0x000ee8000c101900 */
[----:B------:R-:W1:Y:S01]  /*175f0*/  MUFU.EX2 R154, R154 ;  /* 0x0000009a009a7308 */ /* 0x000e620000000800 */
[----:B------:R-:W-:Y:S01]  /*17600*/  FFMA.FTZ R155, R89, R12, -R104 ;  /* 0x0000000c599b7223 */ /* 0x000fe20000010868 */
[----:B-----5:R-:W-:-:S06]  /*17610*/  FFMA.FTZ R9, R4, R9, R187 ;  /* 0x0000000904097223 */ /* 0x020fcc00000100bb */
[----:B------:R-:W5:Y:S01]  /*17620*/  MUFU.EX2 R153, R153 ;  /* 0x0000009900997308 */ /* 0x000f620000000800 */
[-CC-:B------:R-:W-:Y:S01]  /*17630*/  FFMA.FTZ R6, R99, R12.reuse, -R104.reuse ;  /* 0x0000000c63067223 */ /* 0x180fe20000010868 */
[----:B0-----:R-:W-:Y:S01]  /*17640*/  FADD.FTZ R9, R152, R9 ;  /* 0x0000000998097221 */ /* 0x001fe20000010000 */
[----:B------:R-:W3:Y:S04]  /*17650*/  LD.E R55, desc[UR54][R16.64+0x314] ;  /* 0x0003143610377980 */ /* 0x000ee8000c101900 */
[----:B------:R-:W3:Y:S01]  /*17660*/  LD.E R61, desc[UR54][R16.64+0x370] ;  /* 0x00037036103d7980 */ /* 0x000ee2000c101900 */
[----:B------:R-:W-:Y:S01]  /*17670*/  MUFU.EX2 R185, R185 ;  /* 0x000000b900b97308 */ /* 0x000fe20000000800 */
[----:B------:R-:W-:-:S07]  /*17680*/  FFMA.FTZ R169, R11, R12, -R104 ;  /* 0x0000000c0ba97223 */ /* 0x000fce0000010868 */
[----:B------:R-:W-:Y:S01]  /*17690*/  MUFU.EX2 R182, R182 ;  /* 0x000000b600b67308 */ /* 0x000fe20000000800 */
[-CC-:B------:R-:W-:Y:S01]  /*176a0*/  FFMA.FTZ R170, R19, R12.reuse, -R104.reuse ;  /* 0x0000000c13aa7223 */ /* 0x180fe20000010868 */
[-CC-:B------:R-:W-:Y:S01]  /*176b0*/  FFMA.FTZ R163, R21, R12.reuse, -R104.reuse ;  /* 0x0000000c15a37223 */ /* 0x180fe20000010868 */
[-CC-:B------:R-:W-:Y:S01]  /*176c0*/  FFMA.FTZ R179, R109, R12.reuse, -R104.reuse ;  /* 0x0000000c6db37223 */ /* 0x180fe20000010868 */
[-CC-:B------:R-:W-:Y:S01]  /*176d0*/  FFMA.FTZ R184, R115, R12.reuse, -R104.reuse ;  /* 0x0000000c73b87223 */ /* 0x180fe20000010868 */
[----:B------:R-:W3:Y:S03]  /*176e0*/  LD.E R53, desc[UR54][R16.64+0x300] ;  /* 0x0003003610357980 */ /* 0x000ee6000c101900 */
[----:B------:R-:W4:Y:S01]  /*176f0*/  MUFU.EX2 R121, R121 ;  /* 0x0000007900797308 */ /* 0x000f220000000800 */
[-CC-:B------:R-:W-:Y:S01]  /*17700*/  FFMA.FTZ R180, R137, R12.reuse, -R104.reuse ;  /* 0x0000000c89b47223 */ /* 0x180fe20000010868 */
[-CC-:B------:R-:W-:Y:S01]  /*17710*/  FFMA.FTZ R181, R135, R12.reuse, -R104.reuse ;  /* 0x0000000c87b57223 */ /* 0x180fe20000010868 */
[-CC-:B------:R-:W-:Y:S01]  /*17720*/  FFMA.FTZ R171, R133, R12.reuse, -R104.reuse ;  /* 0x0000000c85ab7223 */ /* 0x180fe20000010868 */
[----:B------:R-:W-:-:S04]  /*17730*/  FFMA.FTZ R172, R125, R12, -R104 ;  /* 0x0000000c7dac7223 */ /* 0x000fc80000010868 */
        /* <DEDUP_REMOVED lines=11> */
[----:B------:R-:W-:Y:S01]  /*177f0*/  FFMA.FTZ R149, R149, R12, -R104 ;  /* 0x0000000c95957223 */ /* 0x000fe20000010868 */
[----:B-1----:R-:W-:Y:S01]  /*17800*/  FADD.FTZ R12, R154, R9 ;  /* 0x000000099a0c7221 */ /* 0x002fe20000010000 */
[----:B------:R-:W3:Y:S03]  /*17810*/  LD.E R35, desc[UR54][R16.64+0x274] ;  /* 0x0002743610237980 */ /* 0x000ee6000c101900 */
[----:B------:R-:W1:Y:S01]  /*17820*/  MUFU.EX2 R155, R155 ;  /* 0x0000009b009b7308 */ /* 0x000e620000000800 */
[----:B-----5:R-:W-:Y:S01]  /*17830*/  FADD.FTZ R123, R153, R12 ;  /* 0x0000000c997b7221 */ /* 0x020fe20000010000 */
[----:B------:R-:W5:Y:S06]  /*17840*/  LD.E R49, desc[UR54][R16.64+0x2e4] ;  /* 0x0002e43610317980 */ /* 0x000f6c000c101900 */
[----:B------:R-:W1:Y:S01]  /*17850*/  MUFU.EX2 R178, R178 ;  /* 0x000000b200b27308 */ /* 0x000e620000000800 */
[----:B----4-:R-:W-:Y:S01]  /*17860*/  FFMA.FTZ R9, R121, R8, R185 ;  /* 0x0000000879097223 */ /* 0x010fe200000100b9 */
[----:B------:R-:W-:Y:S01]  /*17870*/  FADD.FTZ R12, R182, R123 ;  /* 0x0000007bb60c7221 */ /* 0x000fe20000010000 */
[----:B------:R-:W4:Y:S04]  /*17880*/  LD.E R37, desc[UR54][R16.64+0x284] ;  /* 0x0002843610257980 */ /* 0x000f28000c101900 */
[----:B------:R-:W5:Y:S01]  /*17890*/  LD.E R39, desc[UR54][R16.64+0x290] ;  /* 0x0002903610277980 */ /* 0x000f62000c101900 */
[----:B------:R-:W1:Y:S03]  /*178a0*/  MUFU.EX2 R6, R6 ;  /* 0x0000000600067308 */ /* 0x000e660000000800 */
[----:B------:R-:W5:Y:S04]  /*178b0*/  LD.E R47, desc[UR54][R16.64+0x2e0] ;  /* 0x0002e036102f7980 */ /* 0x000f68000c101900 */
[----:B------:R-:W5:Y:S01]  /*178c0*/  LD.E R41, desc[UR54][R16.64+0x2a4] ;  /* 0x0002a43610297980 */ /* 0x000f62000c101900 */
[----:B------:R-:W1:Y:S01]  /*178d0*/  MUFU.EX2 R177, R177 ;  /* 0x000000b100b17308 */ /* 0x000e620000000800 */
[----:B0-----:R-:W-:Y:S01]  /*178e0*/  FADD.FTZ R8, R186, R9 ;  /* 0x00000009ba087221 */ /* 0x001fe20000010000 */
[----:B------:R-:W-:Y:S01]  /*178f0*/  FADD.FTZ R123, R7, R12 ;  /* 0x0000000c077b7221 */ /* 0x000fe20000010000 */
[----:B------:R-:W5:Y:S04]  /*17900*/  LD.E R5, desc[UR54][R16.64+0x420] ;  /* 0x0004203610057980 */ /* 0x000f68000c101900 */
[----:B------:R-:W5:Y:S01]  /*17910*/  LD.E R58, desc[UR54][R16.64+0x238] ;  /* 0x00023836103a7980 */ /* 0x000f62000c101900 */
[----:B------:R-:W0:Y:S03]  /*17920*/  MUFU.EX2 R179, R179 ;  /* 0x000000b300b37308 */ /* 0x000e260000000800 */
[----:B------:R-:W5:Y:S04]  /*17930*/  LD.E R45, desc[UR54][R16.64+0x2c0] ;  /* 0x0002c036102d7980 */ /* 0x000f68000c101900 */
[----:B------:R-:W5:Y:S01]  /*17940*/  LD.E R51, desc[UR54][R16.64+0x2f4] ;  /* 0x0002f43610337980 */ /* 0x000f62000c101900 */
[----:B------:R-:W0:Y:S01]  /*17950*/  MUFU.EX2 R175, R175 ;  /* 0x000000af00af7308 */ /* 0x000e220000000800 */
[----:B-1----:R-:W-:Y:S01]  /*17960*/  FADD.FTZ R9, R155, R8 ;  /* 0x000000089b097221 */ /* 0x002fe20000010000 */
[----:B------:R-:W-:Y:S01]  /*17970*/  FADD.FTZ R12, R178, R123 ;  /* 0x0000007bb20c7221 */ /* 0x000fe20000010000 */
[----:B------:R-:W5:Y:S04]  /*17980*/  LD.E R104, desc[UR54][R16.64+0x2ec] ;  /* 0x0002ec3610687980 */ /* 0x000f68000c101900 */
[----:B------:R-:W5:Y:S01]  /*17990*/  LD.E R67, desc[UR54][R16.64+0x350] ;  /* 0x0003503610437980 */ /* 0x000f62000c101900 */
[----:B------:R-:W1:Y:S08]  /*179a0*/  MUFU.EX2 R184, R184 ;  /* 0x000000b800b87308 */ /* 0x000e700000000800 */
[----:B------:R-:W1:Y:S01]  /*179b0*/  MUFU.EX2 R176, R176 ;  /* 0x000000b000b07308 */ /* 0x000e620000000800 */
[----:B------:R-:W-:Y:S01]  /*179c0*/  FADD.FTZ R8, R6, R9 ;  /* 0x0000000906087221 */ /* 0x000fe20000010000 */
[----:B------:R-:W-:Y:S01]  /*179d0*/  FADD.FTZ R12, R177, R12 ;  /* 0x0000000cb10c7221 */ /* 0x000fe20000010000 */
[----:B------:R-:W5:Y:S04]  /*179e0*/  LD.E R59, desc[UR54][R16.64+0x354] ;  /* 0x00035436103b7980 */ /* 0x000f68000c101900 */
[----:B------:R-:W5:Y:S01]  /*179f0*/  LD.E R87, desc[UR54][R16.64+0x394] ;  /* 0x0003943610577980 */ /* 0x000f62000c101900 */
[----:B------:R-:W1:Y:S08]  /*17a00*/  MUFU.EX2 R180, R180 ;  /* 0x000000b400b47308 */ /* 0x000e700000000800 */
[----:B------:R-:W1:Y:S01]  /*17a10*/  MUFU.EX2 R173, R173 ;  /* 0x000000ad00ad7308 */ /* 0x000e620000000800 */
[----:B0-----:R-:W-:Y:S01]  /*17a20*/  FADD.FTZ R9, R179, R8 ;  /* 0x00000008b3097221 */ /* 0x001fe20000010000 */
[----:B------:R-:W-:Y:S01]  /*17a30*/  FADD.FTZ R123, R175, R12 ;  /* 0x0000000caf7b7221 */ /* 0x000fe20000010000 */
[----:B------:R-:W5:Y:S05]  /*17a40*/  LD.E R89, desc[UR54][R16.64+0x3a4] ;  /* 0x0003a43610597980 */ /* 0x000f6a000c101900 */
[----:B------:R-:W0:Y:S01]  /*17a50*/  MUFU.EX2 R174, R174 ;  /* 0x000000ae00ae7308 */ /* 0x000e220000000800 */
[----:B-1----:R-:W-:Y:S01]  /*17a60*/  FADD.FTZ R9, R184, R9 ;  /* 0x00000009b8097221 */ /* 0x002fe20000010000 */
[----:B------:R-:W-:Y:S01]  /*17a70*/  FADD.FTZ R12, R176, R123 ;  /* 0x0000007bb00c7221 */ /* 0x000fe20000010000 */
[----:B------:R-:W5:Y:S05]  /*17a80*/  LD.E R99, desc[UR54][R16.64+0x3d0] ;  /* 0x0003d03610637980 */ /* 0x000f6a000c101900 */
[----:B------:R-:W1:Y:S01]  /*17a90*/  MUFU.EX2 R168, R168 ;  /* 0x000000a800a87308 */ /* 0x000e620000000800 */
[----:B------:R-:W-:Y:S01]  /*17aa0*/  FADD.FTZ R8, R180, R9 ;  /* 0x00000009b4087221 */ /* 0x000fe20000010000 */
[----:B------:R-:W-:Y:S01]  /*17ab0*/  FADD.FTZ R9, R173, R12 ;  /* 0x0000000cad097221 */ /* 0x000fe20000010000 */
[----:B------:R-:W5:Y:S04]  /*17ac0*/  LD.E R109, desc[UR54][R16.64+0x3f4] ;  /* 0x0003f436106d7980 */ /* 0x000f68000c101900 */
[----:B------:R-:W5:Y:S01]  /*17ad0*/  LD.E R115, desc[UR54][R16.64+0x410] ;  /* 0x0004103610737980 */ /* 0x000f62000c101900 */
[----:B------:R-:W1:Y:S01]  /*17ae0*/  MUFU.EX2 R167, R167 ;  /* 0x000000a700a77308 */ /* 0x000e620000000800 */
[----:B0-----:R-:W-:-:S02]  /*17af0*/  FADD.FTZ R123, R174, R9 ;  /* 0x00000009ae7b7221 */ /* 0x001fc40000010000 */
[----:B------:R-:W5:Y:S04]  /*17b00*/  LD.E R125, desc[UR54][R16.64+0x3fc] ;  /* 0x0003fc36107d7980 */ /* 0x000f68000c101900 */
[----:B------:R-:W5:Y:S01]  /*17b10*/  LD.E R135, desc[UR54][R16.64+0x408] ;  /* 0x0004083610877980 */ /* 0x000f62000c101900 */
[----:B------:R-:W0:Y:S01]  /*17b20*/  MUFU.EX2 R166, R166 ;  /* 0x000000a600a67308 */ /* 0x000e220000000800 */
[----:B-1----:R-:W-:Y:S02]  /*17b30*/  FADD.FTZ R12, R168, R123 ;  /* 0x0000007ba80c7221 */ /* 0x002fe40000010000 */
[----:B------:R-:W5:Y:S04]  /*17b40*/  LD.E R123, desc[UR54][R16.64+0x3f8] ;  /* 0x0003f836107b7980 */ /* 0x000f68000c101900 */
[----:B------:R-:W5:Y:S01]  /*17b50*/  LD.E R133, desc[UR54][R16.64+0x418] ;  /* 0x0004183610857980 */ /* 0x000f62000c101900 */
[----:B------:R-:W-:-:S03]  /*17b60*/  FADD.FTZ R127, R167, R12 ;  /* 0x0000000ca77f7221 */ /* 0x000fc60000010000 */
[----:B------:R-:W5:Y:S04]  /*17b70*/  LD.E R131, desc[UR54][R16.64+0x41c] ;  /* 0x00041c3610837980 */ /* 0x000f68000c101900 */
[----:B------:R-:W5:Y:S01]  /*17b80*/  LD.E R129, desc[UR54][R16.64+0x428] ;  /* 0x0004283610817980 */ /* 0x000f62000c101900 */
[----:B0-----:R-:W-:-:S03]  /*17b90*/  FADD.FTZ R12, R166, R127 ;  /* 0x0000007fa60c7221 */ /* 0x001fc60000010000 */
[----:B------:R-:W5:Y:S01]  /*17ba0*/  LD.E R127, desc[UR54][R16.64+0x40c] ;  /* 0x00040c36107f7980 */ /* 0x000f62000c101900 */
[----:B------:R-:W0:Y:S08]  /*17bb0*/  MUFU.EX2 R181, R181 ;  /* 0x000000b500b57308 */ /* 0x000e300000000800 */
[----:B------:R-:W1:Y:S08]  /*17bc0*/  MUFU.EX2 R171, R171 ;  /* 0x000000ab00ab7308 */ /* 0x000e700000000800 */
[----:B------:R-:W1:Y:S01]  /*17bd0*/  MUFU.EX2 R172, R172 ;  /* 0x000000ac00ac7308 */ /* 0x000e620000000800 */
[----:B0-----:R-:W-:-:S07]  /*17be0*/  FADD.FTZ R8, R181, R8 ;  /* 0x00000008b5087221 */ /* 0x001fce0000010000 */
[----:B------:R-:W0:Y:S01]  /*17bf0*/  MUFU.EX2 R169, R169 ;  /* 0x000000a900a97308 */ /* 0x000e220000000800 */
[----:B-1----:R-:W-:-:S07]  /*17c00*/  FADD.FTZ R9, R171, R8 ;  /* 0x00000008ab097221 */ /* 0x002fce0000010000 */
[----:B------:R-:W1:Y:S08]  /*17c10*/  MUFU.EX2 R170, R170 ;  /* 0x000000aa00aa7308 */ /* 0x000e700000000800 */
[----:B------:R-:W1:Y:S01]  /*17c20*/  MUFU.EX2 R165, R165 ;  /* 0x000000a500a57308 */ /* 0x000e620000000800 */
[----:B------:R-:W-:-:S07]  /*17c30*/  FADD.FTZ R8, R172, R9 ;  /* 0x00000009ac087221 */ /* 0x000fce0000010000 */
[----:B------:R-:W2:Y:S01]  /*17c40*/  MUFU.EX2 R160, R160 ;  /* 0x000000a000a07308 */ /* 0x000ea20000000800 */
[----:B0-----:R-:W-:-:S07]  /*17c50*/  FADD.FTZ R9, R169, R8 ;  /* 0x00000008a9097221 */ /* 0x001fce0000010000 */
[----:B------:R-:W0:Y:S08]  /*17c60*/  MUFU.EX2 R163, R163 ;  /* 0x000000a300a37308 */ /* 0x000e300000000800 */
[----:B------:R-:W3:Y:S01]  /*17c70*/  MUFU.EX2 R159, R159 ;  /* 0x0000009f009f7308 */ /* 0x000ee20000000800 */
[----:B-1----:R-:W-:-:S07]  /*17c80*/  FADD.FTZ R8, R170, R9 ;  /* 0x00000009aa087221 */ /* 0x002fce0000010000 */
[----:B------:R-:W1:Y:S01]  /*17c90*/  MUFU.EX2 R164, R164 ;  /* 0x000000a400a47308 */ /* 0x000e620000000800 */
[----:B------:R-:W-:-:S07]  /*17ca0*/  FADD.FTZ R9, R165, R12 ;  /* 0x0000000ca5097221 */ /* 0x000fce0000010000 */
[----:B------:R-:W1:Y:S08]  /*17cb0*/  MUFU.EX2 R158, R158 ;  /* 0x0000009e009e7308 */ /* 0x000e700000000800 */
[----:B------:R-:W1:Y:S01]  /*17cc0*/  MUFU.EX2 R161, R161 ;  /* 0x000000a100a17308 */ /* 0x000e620000000800 */
[C---:B--2---:R-:W-:Y:S01]  /*17cd0*/  FMUL.FTZ R141, R4.reuse, R29 ;  /* 0x0000001d048d7220 */ /* 0x044fe20000410000 */
[----:B------:R-:W-:Y:S01]  /*17ce0*/  FMUL.FTZ R29, R4, R30 ;  /* 0x0000001e041d7220 */ /* 0x000fe20000410000 */
[----:B------:R-:W-:-:S05]  /*17cf0*/  FADD.FTZ R12, R160, R9 ;  /* 0x00000009a00c7221 */ /* 0x000fca0000010000 */
[----:B------:R-:W2:Y:S01]  /*17d00*/  MUFU.EX2 R23, R23 ;  /* 0x0000001700177308 */ /* 0x000ea20000000800 */
[----:B0-----:R-:W-:Y:S01]  /*17d10*/  FADD.FTZ R9, R163, R8 ;  /* 0x00000008a3097221 */ /* 0x001fe20000010000 */
[----:B------:R0:W-:Y:S06]  /*17d20*/  ST.E desc[UR54][R16.64+0x230], R29 ;  /* 0x0002301d10007985 */ /* 0x0001ec000c101936 */
[----:B------:R-:W2:Y:S01]  /*17d30*/  MUFU.EX2 R162, R162 ;  /* 0x000000a200a27308 */ /* 0x000ea20000000800 */
[C---:B---3--:R-:W-:Y:S01]  /*17d40*/  FMUL.FTZ R31, R4.reuse, R31 ;  /* 0x0000001f041f7220 */ /* 0x048fe20000410000 */
[C---:B------:R-:W-:Y:S01]  /*17d50*/  FMUL.FTZ R33, R4.reuse, R33 ;  /* 0x0000002104217220 */ /* 0x040fe20000410000 */
[C---:B------:R-:W-:Y:S01]  /*17d60*/  FMUL.FTZ R27, R4.reuse, R27 ;  /* 0x0000001b041b7220 */ /* 0x040fe20000410000 */
[----:B------:R-:W-:-:S04]  /*17d70*/  FMUL.FTZ R25, R4, R25 ;  /* 0x0000001904197220 */ /* 0x000fc80000410000 */
[----:B------:R-:W3:Y:S01]  /*17d80*/  MUFU.EX2 R15, R15 ;  /* 0x0000000f000f7308 */ /* 0x000ee20000000800 */
[----:B0-----:R-:W-:Y:S01]  /*17d90*/  FMUL.FTZ R29, R4, R34 ;  /* 0x00000022041d7220 */ /* 0x001fe20000410000 */
[----:B------:R-:W-:Y:S01]  /*17da0*/  FADD.FTZ R137, R159, R12 ;  /* 0x0000000c9f897221 */ /* 0x000fe20000010000 */
[----:B-1----:R-:W-:-:S05]  /*17db0*/  FADD.FTZ R8, R164, R9 ;  /* 0x00000009a4087221 */ /* 0x002fca0000010000 */
[----:B------:R-:W0:Y:S01]  /*17dc0*/  MUFU.EX2 R21, R21 ;  /* 0x0000001500157308 */ /* 0x000e220000000800 */
[----:B------:R-:W-:Y:S01]  /*17dd0*/  FADD.FTZ R12, R158, R137 ;  /* 0x000000899e0c7221 */ /* 0x000fe20000010000 */
[----:B------:R1:W-:Y:S06]  /*17de0*/  ST.E desc[UR54][R16.64+0x240], R31 ;  /* 0x0002401f10007985 */ /* 0x0003ec000c101936 */
[----:B------:R-:W0:Y:S01]  /*17df0*/  MUFU.EX2 R18, R18 ;  /* 0x0000001200127308 */ /* 0x000e220000000800 */
[----:B------:R2:W-:Y:S01]  /*17e00*/  ST.E desc[UR54][R16.64+0x250], R33 ;  /* 0x0002502110007985 */ /* 0x0005e2000c101936 */
[----:B------:R-:W-:-:S06]  /*17e10*/  FADD.FTZ R9, R161, R8 ;  /* 0x00000008a1097221 */ /* 0x000fcc0000010000 */
[----:B------:R-:W0:Y:S01]  /*17e20*/  MUFU.EX2 R156, R156 ;  /* 0x0000009c009c7308 */ /* 0x000e220000000800 */
[----:B------:R0:W-:Y:S01]  /*17e30*/  ST.E desc[UR54][R16.64+0x260], R29 ;  /* 0x0002601d10007985 */ /* 0x0001e2000c101936 */
[----:B-1----:R-:W-:-:S03]  /*17e40*/  FMUL.FTZ R31, R4, R40 ;  /* 0x00000028041f7220 */ /* 0x002fc60000410000 */
[----:B------:R1:W-:Y:S01]  /*17e50*/  ST.E desc[UR54][R16.64+0x264], R27 ;  /* 0x0002641b10007985 */ /* 0x0003e2000c101936 */
[C---:B--2---:R-:W-:Y:S02]  /*17e60*/  FMUL.FTZ R33, R4.reuse, R38 ;  /* 0x0000002604217220 */ /* 0x044fe40000410000 */
[----:B------:R-:W2:Y:S01]  /*17e70*/  MUFU.EX2 R13, R13 ;  /* 0x0000000d000d7308 */ /* 0x000ea20000000800 */
[----:B------:R1:W-:Y:S01]  /*17e80*/  ST.E desc[UR54][R16.64+0x270], R25 ;  /* 0x0002701910007985 */ /* 0x0003e2000c101936 */
[----:B------:R-:W-:Y:S01]  /*17e90*/  FADD.FTZ R137, R23, R12 ;  /* 0x0000000c17897221 */ /* 0x000fe20000010000 */
[----:B0-----:R-:W-:-:S05]  /*17ea0*/  FMUL.FTZ R29, R4, R42 ;  /* 0x0000002a041d7220 */ /* 0x001fca0000410000 */
[----:B------:R-:W0:Y:S01]  /*17eb0*/  MUFU.EX2 R19, R19 ;  /* 0x0000001300137308 */ /* 0x000e220000000800 */
[C---:B-1----:R-:W-:Y:S01]  /*17ec0*/  FMUL.FTZ R27, R4.reuse, R44 ;  /* 0x0000002c041b7220 */ /* 0x042fe20000410000 */
[----:B------:R-:W-:Y:S01]  /*17ed0*/  FMUL.FTZ R25, R4, R46 ;  /* 0x0000002e04197220 */ /* 0x000fe20000410000 */
[----:B------:R-:W-:-:S05]  /*17ee0*/  FADD.FTZ R8, R162, R9 ;  /* 0x00000009a2087221 */ /* 0x000fca0000010000 */
[----:B------:R-:W1:Y:S01]  /*17ef0*/  MUFU.EX2 R20, R20 ;  /* 0x0000001400147308 */ /* 0x000e620000000800 */
[----:B------:R2:W-:Y:S01]  /*17f00*/  ST.E desc[UR54][R16.64+0x294], R31 ;  /* 0x0002941f10007985 */ /* 0x0005e2000c101936 */
[----:B---3--:R-:W-:-:S03]  /*17f10*/  FADD.FTZ R137, R15, R137 ;  /* 0x000000890f897221 */ /* 0x008fc60000010000 */
[----:B------:R3:W-:Y:S01]  /*17f20*/  ST.E desc[UR54][R16.64+0x2a0], R33 ;  /* 0x0002a02110007985 */ /* 0x0007e2000c101936 */
[----:B------:R-:W-:-:S03]  /*17f30*/  FADD.FTZ R9, R21, R8 ;  /* 0x0000000815097221 */ /* 0x000fc60000010000 */
[----:B------:R0:W-:Y:S01]  /*17f40*/  ST.E desc[UR54][R16.64+0x2b4], R25 ;  /* 0x0002b41910007985 */ /* 0x0001e2000c101936 */
[----:B------:R-:W1:Y:S03]  /*17f50*/  MUFU.EX2 R11, R11 ;  /* 0x0000000b000b7308 */ /* 0x000e660000000800 */
[----:B------:R4:W-:Y:S01]  /*17f60*/  ST.E desc[UR54][R16.64+0x2c4], R27 ;  /* 0x0002c41b10007985 */ /* 0x0009e2000c101936 */
[C---:B------:R-:W-:Y:S01]  /*17f70*/  FMUL.FTZ R35, R4.reuse, R35 ;  /* 0x0000002304237220 */ /* 0x040fe20000410000 */
[C---:B--2---:R-:W-:Y:S02]  /*17f80*/  FMUL.FTZ R31, R4.reuse, R50 ;  /* 0x00000032041f7220 */ /* 0x044fe40000410000 */
[----:B------:R2:W-:Y:S01]  /*17f90*/  ST.E desc[UR54][R16.64+0x2d0], R29 ;  /* 0x0002d01d10007985 */ /* 0x0005e2000c101936 */
[C---:B---3--:R-:W-:Y:S01]  /*17fa0*/  FMUL.FTZ R33, R4.reuse, R48 ;  /* 0x0000003004217220 */ /* 0x048fe20000410000 */
[C---:B0-----:R-:W-:Y:S01]  /*17fb0*/  FMUL.FTZ R25, R4.reuse, R52 ;  /* 0x0000003404197220 */ /* 0x041fe20000410000 */
[C---:B----4-:R-:W-:Y:S01]  /*17fc0*/  FMUL.FTZ R27, R4.reuse, R56 ;  /* 0x00000038041b7220 */ /* 0x050fe20000410000 */
[----:B--2---:R-:W-:Y:S01]  /*17fd0*/  FMUL.FTZ R29, R4, R54 ;  /* 0x00000036041d7220 */ /* 0x004fe20000410000 */
[----:B------:R-:W0:Y:S01]  /*17fe0*/  MUFU.EX2 R12, R145 ;  /* 0x00000091000c7308 */ /* 0x000e220000000800 */
[----:B------:R-:W-:Y:S01]  /*17ff0*/  FADD.FTZ R137, R18, R137 ;  /* 0x0000008912897221 */ /* 0x000fe20000010000 */
[----:B------:R2:W-:Y:S01]  /*18000*/  ST.E desc[UR54][R16.64+0x274], R35 ;  /* 0x0002742310007985 */ /* 0x0005e2000c101936 */
[----:B------:R-:W-:Y:S01]  /*18010*/  FADD.FTZ R9, R156, R9 ;  /* 0x000000099c097221 */ /* 0x000fe20000010000 */
[C---:B------:R-:W-:Y:S01]  /*18020*/  FMUL.FTZ R37, R4.reuse, R37 ;  /* 0x0000002504257220 */ /* 0x040fe20000410000 */
[C---:B-----5:R-:W-:Y:S01]  /*18030*/  FMUL.FTZ R39, R4.reuse, R39 ;  /* 0x0000002704277220 */ /* 0x060fe20000410000 */
[----:B------:R3:W-:Y:S01]  /*18040*/  ST.E desc[UR54][R16.64+0x2d4], R31 ;  /* 0x0002d41f10007985 */ /* 0x0007e2000c101936 */
[----:B------:R-:W-:-:S03]  /*18050*/  FMUL.FTZ R41, R4, R41 ;  /* 0x0000002904297220 */ /* 0x000fc60000410000 */
[----:B------:R4:W-:Y:S01]  /*18060*/  ST.E desc[UR54][R16.64+0x2f0], R33 ;  /* 0x0002f02110007985 */ /* 0x0009e2000c101936 */
[----:B------:R-:W-:-:S03]  /*18070*/  FMUL.FTZ R5, R4, R5 ;  /* 0x0000000504057220 */ /* 0x000fc60000410000 */
[----:B------:R5:W-:Y:S01]  /*18080*/  ST.E desc[UR54][R16.64+0x304], R25 ;  /* 0x0003041910007985 */ /* 0x000be2000c101936 */
[----:B--2---:R-:W-:-:S03]  /*18090*/  FMUL.FTZ R35, R121, R64 ;  /* 0x0000004079237220 */ /* 0x004fc60000410000 */
[----:B------:R2:W-:Y:S01]  /*180a0*/  ST.E desc[UR54][R16.64+0x310], R27 ;  /* 0x0003101b10007985 */ /* 0x0005e2000c101936 */
[----:B---3--:R-:W-:-:S03]  /*180b0*/  FMUL.FTZ R31, R121, R66 ;  /* 0x00000042791f7220 */ /* 0x008fc60000410000 */
[----:B------:R3:W-:Y:S01]  /*180c0*/  ST.E desc[UR54][R16.64+0x320], R29 ;  /* 0x0003201d10007985 */ /* 0x0007e2000c101936 */
[C---:B----4-:R-:W-:Y:S01]  /*180d0*/  FMUL.FTZ R33, R121.reuse, R60 ;  /* 0x0000003c79217220 */ /* 0x050fe20000410000 */
[C---:B-----5:R-:W-:Y:S01]  /*180e0*/  FMUL.FTZ R25, R121.reuse, R58 ;  /* 0x0000003a79197220 */ /* 0x060fe20000410000 */
[----:B------:R-:W4:Y:S01]  /*180f0*/  MUFU.EX2 R8, R147 ;  /* 0x0000009300087308 */ /* 0x000f220000000800 */
[----:B--2---:R-:W-:Y:S01]  /*18100*/  FMUL.FTZ R27, R121, R70 ;  /* 0x00000046791b7220 */ /* 0x004fe20000410000 */
[----:B------:R-:W-:Y:S01]  /*18110*/  FADD.FTZ R139, R13, R137 ;  /* 0x000000890d8b7221 */ /* 0x000fe20000010000 */
[----:B---3--:R-:W-:Y:S01]  /*18120*/  FMUL.FTZ R29, R121, R68 ;  /* 0x00000044791d7220 */ /* 0x008fe20000410000 */
[----:B------:R-:W-:Y:S01]  /*18130*/  FADD.FTZ R137, R19, R9 ;  /* 0x0000000913897221 */ /* 0x000fe20000010000 */
[----:B------:R2:W-:Y:S03]  /*18140*/  ST.E desc[UR54][R16.64+0x284], R37 ;  /* 0x0002842510007985 */ /* 0x0005e6000c101936 */
[----:B------:R-:W3:Y:S01]  /*18150*/  MUFU.EX2 R9, R149 ;  /* 0x0000009500097308 */ /* 0x000ee20000000800 */
[----:B------:R5:W-:Y:S01]  /*18160*/  ST.E desc[UR54][R16.64+0x290], R39 ;  /* 0x0002902710007985 */ /* 0x000be2000c101936 */
[----:B-1----:R-:W-:-:S03]  /*18170*/  FADD.FTZ R137, R20, R137 ;  /* 0x0000008914897221 */ /* 0x002fc60000010000 */
[----:B------:R1:W-:Y:S04]  /*18180*/  ST.E desc[UR54][R16.64+0x2a4], R41 ;  /* 0x0002a42910007985 */ /* 0x0003e8000c101936 */
[----:B------:R0:W-:Y:S01]  /*18190*/  ST.E desc[UR54][R16.64+0x420], R5 ;  /* 0x0004200510007985 */ /* 0x0001e2000c101936 */
[----:B--2---:R-:W-:-:S03]  /*181a0*/  FMUL.FTZ R37, R121, R62 ;  /* 0x0000003e79257220 */ /* 0x004fc60000410000 */
[----:B------:R2:W-:Y:S01]  /*181b0*/  ST.E desc[UR54][R16.64+0x238], R25 ;  /* 0x0002381910007985 */ /* 0x0005e2000c101936 */
[----:B-----5:R-:W-:-:S03]  /*181c0*/  FMUL.FTZ R39, R121, R82 ;  /* 0x0000005279277220 */ /* 0x020fc60000410000 */
[----:B------:R5:W-:Y:S01]  /*181d0*/  ST.E desc[UR54][R16.64+0x23c], R27 ;  /* 0x00023c1b10007985 */ /* 0x000be2000c101936 */
[----:B-1----:R-:W-:-:S03]  /*181e0*/  FMUL.FTZ R41, R121, R74 ;  /* 0x0000004a79297220 */ /* 0x002fc60000410000 */
[----:B------:R1:W-:Y:S01]  /*181f0*/  ST.E desc[UR54][R16.64+0x248], R29 ;  /* 0x0002481d10007985 */ /* 0x0003e2000c101936 */
[----:B0-----:R-:W-:-:S03]  /*18200*/  FMUL.FTZ R5, R121, R80 ;  /* 0x0000005079057220 */ /* 0x001fc60000410000 */
[----:B------:R0:W-:Y:S01]  /*18210*/  ST.E desc[UR54][R16.64+0x24c], R31 ;  /* 0x00024c1f10007985 */ /* 0x0001e2000c101936 */
[----:B--2---:R-:W-:-:S03]  /*18220*/  FMUL.FTZ R25, R121, R72 ;  /* 0x0000004879197220 */ /* 0x004fc60000410000 */
[----:B------:R2:W-:Y:S01]  /*18230*/  ST.E desc[UR54][R16.64+0x258], R33 ;  /* 0x0002582110007985 */ /* 0x0005e2000c101936 */
[----:B-----5:R-:W-:-:S03]  /*18240*/  FMUL.FTZ R27, R121, R78 ;  /* 0x0000004e791b7220 */ /* 0x020fc60000410000 */
[----:B------:R5:W-:Y:S01]  /*18250*/  ST.E desc[UR54][R16.64+0x25c], R35 ;  /* 0x00025c2310007985 */ /* 0x000be2000c101936 */
[C---:B-1----:R-:W-:Y:S01]  /*18260*/  FMUL.FTZ R29, R121.reuse, R76 ;  /* 0x0000004c791d7220 */ /* 0x042fe20000410000 */
[C---:B0-----:R-:W-:Y:S01]  /*18270*/  FMUL.FTZ R31, R121.reuse, R94 ;  /* 0x0000005e791f7220 */ /* 0x041fe20000410000 */
[C---:B--2---:R-:W-:Y:S01]  /*18280*/  FMUL.FTZ R33, R121.reuse, R86 ;  /* 0x0000005679217220 */ /* 0x044fe20000410000 */
[----:B-----5:R-:W-:Y:S01]  /*18290*/  FMUL.FTZ R35, R121, R92 ;  /* 0x0000005c79237220 */ /* 0x020fe20000410000 */
[----:B------:R0:W-:Y:S01]  /*182a0*/  ST.E desc[UR54][R16.64+0x268], R37 ;  /* 0x0002682510007985 */ /* 0x0001e2000c101936 */
[----:B------:R-:W-:-:S03]  /*182b0*/  FADD.FTZ R137, R11, R137 ;  /* 0x000000890b897221 */ /* 0x000fc60000010000 */
        /* <DEDUP_REMOVED lines=9> */
[----:B-----5:R-:W-:-:S03]  /*18350*/  FMUL.FTZ R25, R121, R96 ;  /* 0x0000006079197220 */ /* 0x020fc60000410000 */
[----:B------:R5:W-:Y:S01]  /*18360*/  ST.E desc[UR54][R16.64+0x29c], R31 ;  /* 0x00029c1f10007985 */ /* 0x000be2000c101936 */
[----:B0-----:R-:W-:-:S03]  /*18370*/  FMUL.FTZ R27, R121, R102 ;  /* 0x00000066791b7220 */ /* 0x001fc60000410000 */
[----:B------:R0:W-:Y:S01]  /*18380*/  ST.E desc[UR54][R16.64+0x2a8], R33 ;  /* 0x0002a82110007985 */ /* 0x0001e2000c101936 */
[----:B-1----:R-:W-:-:S03]  /*18390*/  FMUL.FTZ R29, R121, R100 ;  /* 0x00000064791d7220 */ /* 0x002fc60000410000 */
[----:B------:R1:W-:Y:S01]  /*183a0*/  ST.E desc[UR54][R16.64+0x2ac], R35 ;  /* 0x0002ac2310007985 */ /* 0x0003e2000c101936 */
[C---:B--2---:R-:W-:Y:S01]  /*183b0*/  FMUL.FTZ R41, R121.reuse, R98 ;  /* 0x0000006279297220 */ /* 0x044fe20000410000 */
[C---:B-----5:R-:W-:Y:S01]  /*183c0*/  FMUL.FTZ R31, R121.reuse, R104 ;  /* 0x00000068791f7220 */ /* 0x060fe20000410000 */
[C---:B0-----:R-:W-:Y:S01]  /*183d0*/  FMUL.FTZ R33, R121.reuse, R106 ;  /* 0x0000006a79217220 */ /* 0x041fe20000410000 */
[----:B-1----:R-:W-:Y:S01]  /*183e0*/  FMUL.FTZ R35, R121, R108 ;  /* 0x0000006c79237220 */ /* 0x002fe20000410000 */
[----:B------:R-:W-:Y:S01]  /*183f0*/  FADD.FTZ R137, R12, R137 ;  /* 0x000000890c897221 */ /* 0x000fe20000010000 */
[----:B------:R0:W-:Y:S04]  /*18400*/  ST.E desc[UR54][R16.64+0x2b8], R37 ;  /* 0x0002b82510007985 */ /* 0x0001e8000c101936 */
[----:B------:R1:W-:Y:S01]  /*18410*/  ST.E desc[UR54][R16.64+0x2bc], R39 ;  /* 0x0002bc2710007985 */ /* 0x0003e2000c101936 */
[----:B----4-:R-:W-:-:S03]  /*18420*/  FADD.FTZ R137, R8, R137 ;  /* 0x0000008908897221 */ /* 0x010fc60000010000 */
        /* <DEDUP_REMOVED lines=8> */
[----:B----4-:R-:W-:-:S03]  /*184b0*/  FMUL.FTZ R25, R121, R116 ;  /* 0x0000007479197220 */ /* 0x010fc60000410000 */
[----:B------:R4:W-:Y:S01]  /*184c0*/  ST.E desc[UR54][R16.64+0x2ec], R31 ;  /* 0x0002ec1f10007985 */ /* 0x0009e2000c101936 */
[----:B0-----:R-:W-:-:S03]  /*184d0*/  FMUL.FTZ R27, R121, R118 ;  /* 0x00000076791b7220 */ /* 0x001fc60000410000 */
[----:B------:R0:W-:Y:S01]  /*184e0*/  ST.E desc[UR54][R16.64+0x2f8], R33 ;  /* 0x0002f82110007985 */ /* 0x0001e2000c101936 */
[----:B-1----:R-:W-:-:S03]  /*184f0*/  FMUL.FTZ R29, R121, R120 ;  /* 0x00000078791d7220 */ /* 0x002fc60000410000 */
[----:B------:R1:W-:Y:S01]  /*18500*/  ST.E desc[UR54][R16.64+0x2fc], R35 ;  /* 0x0002fc2310007985 */ /* 0x0003e2000c101936 */
[C---:B--2---:R-:W-:Y:S01]  /*18510*/  FMUL.FTZ R41, R121.reuse, R122 ;  /* 0x0000007a79297220 */ /* 0x044fe20000410000 */
[C---:B----4-:R-:W-:Y:S01]  /*18520*/  FMUL.FTZ R31, R121.reuse, R124 ;  /* 0x0000007c791f7220 */ /* 0x050fe20000410000 */
[C---:B0-----:R-:W-:Y:S01]  /*18530*/  FMUL.FTZ R33, R121.reuse, R126 ;  /* 0x0000007e79217220 */ /* 0x041fe20000410000 */
[----:B-1----:R-:W-:Y:S01]  /*18540*/  FMUL.FTZ R35, R121, R128 ;  /* 0x0000008079237220 */ /* 0x002fe20000410000 */
[----:B------:R0:W-:Y:S01]  /*18550*/  ST.E desc[UR54][R16.64+0x308], R37 ;  /* 0x0003082510007985 */ /* 0x0001e2000c101936 */
[----:B------:R-:W-:Y:S01]  /*18560*/  FADD.FTZ R139, R14, R139 ;  /* 0x0000008b0e8b7221 */ /* 0x000fe20000010000 */
[----:B---3--:R-:W-:Y:S02]  /*18570*/  FADD.FTZ R137, R9, R137 ;  /* 0x0000008909897221 */ /* 0x008fe40000010000 */
        /* <DEDUP_REMOVED lines=32> */
[C---:B0-----:R-:W-:Y:S01]  /*18780*/  FMUL.FTZ R139, R4.reuse, R24 ;  /* 0x00000018048b7220 */ /* 0x041fe20000410000 */
        /* <DEDUP_REMOVED lines=11> */
[C---:B---3--:R-:W-:Y:S01]  /*18840*/  FMUL.FTZ R137, R4.reuse, R36 ;  /* 0x0000002404897220 */ /* 0x048fe20000410000 */
        /* <DEDUP_REMOVED lines=30> */
[----:B------:R-:W-:Y:S01]  /*18a30*/  FMUL.FTZ R119, R4, R119 ;  /* 0x0000007704777220 */ /* 0x000fe20000410000 */
[C---:B0-----:R-:W-:Y:S01]  /*18a40*/  FMUL.FTZ R37, R121.reuse, R150 ;  /* 0x0000009679257220 */ /* 0x041fe20000410000 */
[C---:B-1----:R-:W-:Y:S01]  /*18a50*/  FMUL.FTZ R39, R121.reuse, R188 ;  /* 0x000000bc79277220 */ /* 0x042fe20000410000 */
[C---:B--2---:R-:W-:Y:S01]  /*18a60*/  FMUL.FTZ R5, R121.reuse, R212 ;  /* 0x000000d479057220 */ /* 0x044fe20000410000 */
[C---:B---3--:R-:W-:Y:S01]  /*18a70*/  FMUL.FTZ R25, R121.reuse, R214 ;  /* 0x000000d679197220 */ /* 0x048fe20000410000 */
[C---:B----4-:R-:W-:Y:S01]  /*18a80*/  FMUL.FTZ R27, R121.reuse, R216 ;  /* 0x000000d8791b7220 */ /* 0x050fe20000410000 */
        /* <DEDUP_REMOVED lines=73> */
[----:B0-----:R-:W5:Y:S04]  /*18f20*/  LD.E R5, desc[UR54][R16.64+0x230] ;  /* 0x0002303610057980 */ /* 0x001f68000c101900 */
        /* <DEDUP_REMOVED lines=256> */
[----:B0-----:R-:W5:Y:S04]  /*19f30*/  LD.E.64 R4, desc[UR54][R16.64+0xa8] ;  /* 0x0000a83610047980 */ /* 0x001f68000c101b00 */
[----:B------:R-:W5:Y:S04]  /*19f40*/  LDL R188, [R1+0x88] ;  /* 0x0000880001bc7983 */ /* 0x000f680000100800 */
[----:B-1----:R-:W5:Y:S04]  /*19f50*/  LD.E R24, desc[UR54][R16.64+0x230] ;  /* 0x0002303610187980 */ /* 0x002f68000c101900 */
[----:B------:R-:W5:Y:S04]  /*19f60*/  LD.E R25, desc[UR54][R16.64+0x234] ;  /* 0x0002343610197980 */ /* 0x000f68000c101900 */
        /* <DEDUP_REMOVED lines=1230> */
.L_x_9773:
[----:B------:R-:W-:Y:S05]  /*1ec50*/  BSYNC B0 ;  /* 0x0000000000007941 */ /* 0x000fea0003800000 */
.L_x_9772:
[C---:B------:R-:W-:Y:S01]  /*1ec60*/  ISETP.GT.AND P1, PT, R10.reuse, UR43, PT ;  /* 0x0000002b0a007c0c */ /* 0x040fe2000bf24270 */
[----:B------:R-:W-:-:S12]  /*1ec70*/  VIADD R10, R10, 0xffffffff ;  /* 0xffffffff0a0a7836 */ /* 0x000fd80000000000 */
[----:B------:R-:W-:Y:S05]  /*1ec80*/  @P1 BRA `(.L_x_9774) ;  /* 0xffffff4c00a01947 */ /* 0x000fea000383ffff */
.L_x_9743:
[----:B------:R-:W-:Y:S05]  /*1ec90*/  WARPSYNC.ALL ;  /* 0x0000000000007948 */ /* 0x000fea0003800000 */
[----:B0-----:R-:W1:Y:S04]  /*1eca0*/  LDL R5, [R1+0x450] ;  /* 0x0004500001057983 */ /* 0x001e680000100800 */
[----:B------:R-:W2:Y:S04]  /*1ecb0*/  LDL R6, [R1+0x454] ;  /* 0x0004540001067983 */ /* 0x000ea80000100800 */
[----:B------:R-:W3:Y:S04]  /*1ecc0*/  LDL R132, [R1+0x218] ;  /* 0x0002180001847983 */ /* 0x000ee80000100800 */
[----:B------:R-:W4:Y:S04]  /*1ecd0*/  LDL.64 R12, [R1+0x398] ;  /* 0x00039800010c7983 */ /* 0x000f280000100a00 */
[----:B------:R-:W5:Y:S04]  /*1ece0*/  LDL.64 R14, [R1+0x3d8] ;  /* 0x0003d800010e7983 */ /* 0x000f680000100a00 */
[----:B------:R-:W4:Y:S04]  /*1ecf0*/  LDL.64 R136, [R1+0x230] ;  /* 0x0002300001887983 */ /* 0x000f280000100a00 */
        /* <DEDUP_REMOVED lines=59> */
[----:B-1----:R-:W0:Y:S02]  /*1f0b0*/  SHFL.BFLY PT, R0, R5, 0x2, 0x1f ;  /* 0x0c401f0005007f89 */ /* 0x002e2400000e0000 */
[----:B0-----:R-:W-:-:S05]  /*1f0c0*/  FADD.FTZ R0, R5, R0 ;  /* 0x0000000005007221 */ /* 0x001fca0000010000 */
[----:B------:R-:W0:Y:S02]  /*1f0d0*/  SHFL.BFLY PT, R3, R0, 0x1, 0x1f ;  /* 0x0c201f0000037f89 */ /* 0x000e2400000e0000 */
[----:B0-----:R-:W-:Y:S01]  /*1f0e0*/  FADD.FTZ R2, R0, R3 ;  /* 0x0000000300027221 */ /* 0x001fe20000010000 */
[----:B---3--:R-:W-:Y:S01]  /*1f0f0*/  VIADD R132, R132, 0x1 ;  /* 0x0000000184847836 */ /* 0x008fe20000000000 */
[----:B------:R-:W3:Y:S04]  /*1f100*/  LDL R0, [R1+0x224] ;  /* 0x0002240001007983 */ /* 0x000ee80000100800 */
[----:B------:R-:W-:Y:S04]  /*1f110*/  STL [R1+0x450], R2 ;  /* 0x0004500201007387 */ /* 0x000fe80000100800 */
[----:B------:R-:W4:Y:S04]  /*1f120*/  LDL R146, [R1+0x450] ;  /* 0x0004500001927983 */ /* 0x000f280000100800 */
[----:B--2---:R-:W0:Y:S02]  /*1f130*/  SHFL.BFLY PT, R3, R6, 0x2, 0x1f ;  /* 0x0c401f0006037f89 */ /* 0x004e2400000e0000 */
[----:B0-----:R-:W-:Y:S01]  /*1f140*/  FADD.FTZ R3, R3, R6 ;  /* 0x0000000603037221 */ /* 0x001fe20000010000 */
[----:B------:R-:W-:Y:S01]  /*1f150*/  ISETP.NE.AND P2, PT, R132, 0x2, PT ;  /* 0x000000028400780c */ /* 0x000fe20003f45270 */
[----:B------:R-:W2:Y:S04]  /*1f160*/  LDL.64 R6, [R1+0x428] ;  /* 0x0004280001067983 */ /* 0x000ea80000100a00 */
[----:B------:R-:W0:Y:S08]  /*1f170*/  SHFL.BFLY PT, R4, R3, 0x1, 0x1f ;  /* 0x0c201f0003047f89 */ /* 0x000e3000000e0000 */
[----:B------:R-:W2:Y:S01]  /*1f180*/  @!P2 LDL R23, [R1+0x21c] ;  /* 0x00021c000117a983 */ /* 0x000ea20000100800 */
[----:B0-----:R-:W-:-:S03]  /*1f190*/  FADD.FTZ R138, R3, R4 ;  /* 0x00000004038a7221 */ /* 0x001fc60000010000 */
[----:B------:R-:W2:Y:S02]  /*1f1a0*/  LDL.64 R4, [R1+0x3f8] ;  /* 0x0003f80001047983 */ /* 0x000ea40000100a00 */
[----:B------:R-:W-:Y:S02]  /*1f1b0*/  FSETP.NE.FTZ.AND P1, PT, R138, RZ, PT ;  /* 0x000000ff8a00720b */ /* 0x000fe40003f35000 */
[----:B------:R-:W2:Y:S11]  /*1f1c0*/  LDL.64 R2, [R1+0x418] ;  /* 0x0004180001027983 */ /* 0x000eb60000100a00 */
[----:B------:R-:W2:Y:S04]  /*1f1d0*/  @P1 LDL R141, [R1+0x460] ;  /* 0x00046000018d1983 */ /* 0x000ea80000100800 */
[----:B------:R-:W2:Y:S01]  /*1f1e0*/  @P1 LDL R143, [R1+0x444] ;  /* 0x00044400018f1983 */ /* 0x000ea20000100800 */
[----:B------:R-:W-:-:S02]  /*1f1f0*/  IMAD.MOV.U32 R140, RZ, RZ, -0x800000 ;  /* 0xff800000ff8c7424 */ /* 0x000fc400078e00ff */
[----:B------:R-:W-:Y:S01]  /*1f200*/  IMAD.MOV.U32 R134, RZ, RZ, RZ ;  /* 0x000000ffff867224 */ /* 0x000fe200078e00ff */
[----:B------:R0:W-:Y:S08]  /*1f210*/  BAR.ARV R198, 0x100 ;  /* 0x000400c60000751d */ /* 0x0001f00000002000 */
[----:B------:R-:W-:Y:S06]  /*1f220*/  BAR.ARV 0x8, 0x120 ;  /* 0x0204800000007b1d */ /* 0x000fec0000002000 */
[----:B----4-:R-:W-:-:S13]  /*1f230*/  FSETP.NE.FTZ.AND P0, PT, R146, RZ, PT ;  /* 0x000000ff9200720b */ /* 0x010fda0003f15000 */
[----:B------:R-:W4:Y:S04]  /*1f240*/  @P0 LDL R135, [R1+0x460] ;  /* 0x0004600001870983 */ /* 0x000f280000100800 */
[----:B------:R-:W2:Y:S01]  /*1f250*/  @P0 LDL R142, [R1+0x440] ;  /* 0x00044000018e0983 */ /* 0x000ea20000100800 */
[----:B------:R-:W1:Y:S02]  /*1f260*/  @P0 MUFU.LG2 R139, R146 ;  /* 0x00000092008b0308 */ /* 0x000e640000000c00 */
[----:B-1----:R-:W-:-:S06]  /*1f270*/  @P0 FMUL.FTZ R144, R139, 0.69314718246459960938 ;  /* 0x3f3172188b900820 */ /* 0x002fcc0000410000 */
[----:B------:R-:W1:Y:S08]  /*1f280*/  @P1 MUFU.LG2 R145, R138 ;  /* 0x0000008a00911308 */ /* 0x000e700000000c00 */
[----:B------:R-:W0:Y:S01]  /*1f290*/  @P0 MUFU.RCP R134, R146 ;  /* 0x0000009200860308 */ /* 0x000e220000001000 */
[----:B---3--:R-:W-:Y:S02]  /*1f2a0*/  VIADD R0, R0, 0x1 ;  /* 0x0000000100007836 */ /* 0x008fe40000000000 */
[----:B-1----:R-:W-:Y:S01]  /*1f2b0*/  @P1 FMUL.FTZ R145, R145, 0.69314718246459960938 ;  /* 0x3f31721891911820 */ /* 0x002fe20000410000 */
[----:B------:R-:W-:Y:S01]  /*1f2c0*/  STL [R1+0x454], R138 ;  /* 0x0004548a01007387 */ /* 0x000fe20000100800 */
[-C--:B0-----:R-:W-:Y:S01]  /*1f2d0*/  FMUL.FTZ R137, R137, R134.reuse ;  /* 0x0000008689897220 */ /* 0x081fe20000410000 */
[-C--:B------:R-:W-:Y:S01]  /*1f2e0*/  FMUL.FTZ R136, R136, R134.reuse ;  /* 0x0000008688887220 */ /* 0x080fe20000410000 */
        /* <DEDUP_REMOVED lines=98> */
[----:B--2---:R-:W-:Y:S01]  /*1f910*/  @P0 FFMA.FTZ R140, R135, R142, R144 ;  /* 0x0000008e878c0223 */ /* 0x004fe20000010090 */
[----:B------:R-:W-:-:S06]  /*1f920*/  IMAD.MOV.U32 R135, RZ, RZ, RZ ;  /* 0x000000ffff877224 */ /* 0x000fcc00078e00ff */
[----:B------:R-:W0:Y:S01]  /*1f930*/  @P1 MUFU.RCP R135, R138 ;  /* 0x0000008a00871308 */ /* 0x000e220000001000 */
[----:B------:R-:W-:Y:S01]  /*1f940*/  @P1 FMUL.FTZ R144, R141, 0.69314718246459960938 ;  /* 0x3f3172188d901820 */ /* 0x000fe20000410000 */
[----:B------:R-:W-:-:S03]  /*1f950*/  IMAD.MOV.U32 R142, RZ, RZ, -0x800000 ;  /* 0xff800000ff8e7424 */ /* 0x000fc600078e00ff */
[----:B------:R-:W-:Y:S01]  /*1f960*/  @P1 FFMA.FTZ R142, R144, R143, R145 ;  /* 0x0000008f908e1223 */ /* 0x000fe20000010091 */
[----:B------:R-:W-:Y:S01]  /*1f970*/  STL [R1+0x450], R140 ;  /* 0x0004508c01007387 */ /* 0x000fe20000100800 */
[-C--:B0-----:R-:W-:Y:S01]  /*1f980*/  FMUL.FTZ R13, R13, R135.reuse ;  /* 0x000000870d0d7220 */ /* 0x081fe20000410000 */
        /* <DEDUP_REMOVED lines=65> */
[----:B0-----:R-:W-:Y:S01]  /*1fda0*/  VIADD R12, R133, 0x1 ;  /* 0x00000001850c7836 */ /* 0x001fe20000000000 */
[----:B-1----:R-:W-:Y:S01]  /*1fdb0*/  @!P2 LOP3.LUT R14, R23, 0x1, RZ, 0x3c, !PT ;  /* 0x00000001170ea812 */ /* 0x002fe200078e3cff */
        /* <DEDUP_REMOVED lines=34> */
.L_x_9678:
[----:B------:R-:W1:Y:S08]  /*1ffe0*/  S2UR UR4, SR_CgaCtaId ;  /* 0x00000000000479c3 */ /* 0x000e700000008800 */
[----:B------:R-:W-:Y:S06]  /*1fff0*/  BAR.SYNC.DEFER_BLOCKING 0x5, 0x120 ;  /* 0x0144800000007b1d */ /* 0x000fec0000010000 */
[----:B------:R-:W-:Y:S01]  /*20000*/  UMOV UR44, 0x400 ;  /* 0x00000400002c7882 */ /* 0x000fe20000000000 */
[----:B------:R-:W-:Y:S01]  /*20010*/  BSSY B0, `(.L_x_9775) ;  /* 0x0000281000007945 */ /* 0x000fe20003800000 */
[----:B-1----:R-:W-:-:S09]  /*20020*/  ULEA UR44, UR4, UR44, 0x18 ;  /* 0x0000002c042c7291 */ /* 0x002fd2000f8ec03f */
[----:B0-2---:R-:W0:Y:S02]  /*20030*/  LDS.128 R4, [UR44+0x324d0] ;  /* 0x0324d02cff047984 */ /* 0x005e240008000c00 */
[----:B0-----:R-:W-:Y:S02]  /*20040*/  R2UR UR5, R5 ;  /* 0x00000000050572ca */ /* 0x001fe400000e0000 */
[----:B------:R-:W-:Y:S02]  /*20050*/  R2UR UR7, R6 ;  /* 0x00000000060772ca */ /* 0x000fe400000e0000 */
[----:B------:R-:W-:Y:S01]  /*20060*/  R2UR UR6, R7 ;  /* 0x00000000070672ca */ /* 0x000fe200000e0000 */
[----:B------:R-:W-:Y:S06]  /*20070*/  BAR.ARV 0x4, 0x120 ;  /* 0x0104800000007b1d */ /* 0x000fec0000002000 */
[----:B------:R-:W-:Y:S08]  /*20080*/  @P0 BRA `(.L_x_9776) ;  /* 0x0000001800cc0947 */ /* 0x000ff00003800000 */
[----:B------:R-:W2:Y:S04]  /*20090*/  LDL.128 R136, [R1+0x230] ;  /* 0x0002300001887983 */ /* 0x000ea80000100c00 */
[----:B------:R-:W3:Y:S04]  /*200a0*/  LDL.128 R128, [R1+0x250] ;  /* 0x0002500001807983 */ /* 0x000ee80000100c00 */
        /* <DEDUP_REMOVED lines=30> */
[C---:B------:R-:W-:Y:S01]  /*20290*/  IADD3 R21, P0, R192.reuse, 0xc060, RZ ;  /* 0x0000c060c0157810 */ /* 0x040fe20007f1e0ff */
[----:B------:R-:W-:Y:S01]  /*202a0*/  ULDC.64 UR8, c[0x0][0xce0] ;  /* 0x0003380000087ab9 */ /* 0x000fe20000000a00 */
[----:B------:R-:W-:Y:S01]  /*202b0*/  LOP3.LUT R3, R192, 0x380, RZ, 0xc0, !PT ;  /* 0x00000380c0037812 */ /* 0x000fe200078ec0ff */
[----:B------:R-:W-:Y:S01]  /*202c0*/  ULDC.64 UR10, c[0x0][0xcd8] ;  /* 0x00033600000a7ab9 */ /* 0x000fe20000000a00 */
[----:B------:R-:W-:-:S02]  /*202d0*/  LOP3.LUT R2, R21, 0x380, RZ, 0xc0, !PT ;  /* 0x0000038015027812 */ /* 0x000fc400078ec0ff */
[----:B------:R-:W-:Y:S02]  /*202e0*/  SHF.R.U64 R3, R3, 0x3, RZ ;  /* 0x0000000303037819 */ /* 0x000fe400000012ff */
[----:B------:R-:W-:Y:S02]  /*202f0*/  SHF.R.U64 R2, R2, 0x3, RZ ;  /* 0x0000000302027819 */ /* 0x000fe400000012ff */
[----:B------:R-:W-:Y:S02]  /*20300*/  IADD3 R19, P1, R192, 0xc040, RZ ;  /* 0x0000c040c0137810 */ /* 0x000fe40007f3e0ff */
[----:B------:R-:W-:Y:S01]  /*20310*/  LOP3.LUT R2, R2, R21, RZ, 0x3c, !PT ;  /* 0x0000001502027212 */ /* 0x000fe200078e3cff */
[----:B------:R-:W-:Y:S01]  /*20320*/  IMAD.MOV.U32 R21, RZ, RZ, R193 ;  /* 0x000000ffff157224 */ /* 0x000fe200078e00c1 */
[----:B------:R-:W-:Y:S02]  /*20330*/  LOP3.LUT R20, R3, R192, RZ, 0x3c, !PT ;  /* 0x000000c003147212 */ /* 0x000fe400078e3cff */
[----:B------:R-:W-:-:S02]  /*20340*/  LOP3.LUT R0, R19, 0x380, RZ, 0xc0, !PT ;  /* 0x0000038013007812 */ /* 0x000fc400078ec0ff */
[----:B------:R-:W-:Y:S02]  /*20350*/  MOV R20, R20 ;  /* 0x0000001400147202 */ /* 0x000fe40000000f00 */
[----:B------:R-:W-:Y:S01]  /*20360*/  SHF.R.U64 R0, R0, 0x3, RZ ;  /* 0x0000000300007819 */ /* 0x000fe200000012ff */
[----:B------:R-:W-:-:S03]  /*20370*/  IMAD.X R3, RZ, RZ, R193, P0 ;  /* 0x000000ffff037224 */ /* 0x000fc600000e06c1 */
[----:B------:R-:W-:Y:S01]  /*20380*/  LOP3.LUT R18, R0, R19, RZ, 0x3c, !PT ;  /* 0x0000001300127212 */ /* 0x000fe200078e3cff */
[----:B------:R-:W-:Y:S01]  /*20390*/  IMAD.X R19, RZ, RZ, R193, P1 ;  /* 0x000000ffff137224 */ /* 0x000fe200008e06c1 */
[----:B------:R-:W-:-:S04]  /*203a0*/  UISETP.NE.U32.AND UP1, UPT, UR8, URZ, UPT ;  /* 0x0000003f0800728c */ /* 0x000fc8000bf25070 */
[----:B------:R-:W-:Y:S02]  /*203b0*/  MOV R18, R18 ;  /* 0x0000001200127202 */ /* 0x000fe40000000f00 */
[----:B------:R-:W-:Y:S01]  /*203c0*/  MOV R19, R2 ;  /* 0x0000000200137202 */ /* 0x000fe20000000f00 */
[----:B------:R-:W-:-:S03]  /*203d0*/  UISETP.NE.AND.EX UP1, UPT, UR9, URZ, UPT, UP1 ;  /* 0x0000003f0900728c */ /* 0x000fc6000bf25310 */
[----:B------:R-:W-:Y:S02]  /*203e0*/  ULDC.64 UR8, c[0x0][0xcd8] ;  /* 0x0003360000087ab9 */ /* 0x000fe40000000a00 */
[----:B------:R-:W-:-:S04]  /*203f0*/  UISETP.NE.U32.AND UP0, UPT, UR8, URZ, UPT ;  /* 0x0000003f0800728c */ /* 0x000fc8000bf05070 */
[----:B------:R-:W-:Y:S01]  /*20400*/  UISETP.NE.AND.EX UP0, UPT, UR9, URZ, UPT, UP0 ;  /* 0x0000003f0900728c */ /* 0x000fe2000bf05300 */
[----:B------:R-:W-:Y:S02]  /*20410*/  PLOP3.LUT P2, PT, PT, PT, UP1, 0x80, 0x0 ;  /* 0x000000000000781c */ /* 0x000fe40003f4f018 */
[----:B------:R-:W-:Y:S01]  /*20420*/  @UP1 ULDC.64 UR8, c[0x0][0xce0] ;  /* 0x0003380000081ab9 */ /* 0x000fe20000000a00 */
[----:B------:R-:W-:Y:S02]  /*20430*/  UIMAD.WIDE UR10, UR41, 0x4, UR10 ;  /* 0x00000004290a78a5 */ /* 0x000fe4000f8e020a */
[----:B------:R-:W-:Y:S01]  /*20440*/  PLOP3.LUT P1, PT, PT, PT, UP0, 0x80, 0x0 ;  /* 0x000000000000781c */ /* 0x000fe20003f2f008 */
[----:B------:R-:W-:-:S03]  /*20450*/  @UP1 UIMAD.WIDE UR8, UR41, 0x4, UR8 ;  /* 0x00000004290818a5 */ /* 0x000fc6000f8e0208 */
[----:B------:R-:W-:Y:S02]  /*20460*/  IMAD.U32 R2, RZ, RZ, UR10 ;  /* 0x0000000aff027e24 */ /* 0x000fe4000f8e00ff */
[----:B------:R-:W-:Y:S01]  /*20470*/  IMAD.U32 R3, RZ, RZ, UR11 ;  /* 0x0000000bff037e24 */ /* 0x000fe2000f8e00ff */
[----:B------:R-:W-:Y:S01]  /*20480*/  BAR.SYNC.DEFER_BLOCKING 0x1, 0x100 ;  /* 0x0044000000007b1d */ /* 0x000fe20000010000 */
[----:B--2---:R-:W-:Y:S02]  /*20490*/  F2FP.F16.F32.PACK_AB R136, R137, R136 ;  /* 0x000000888988723e */ /* 0x004fe400000000ff */
[----:B------:R-:W-:Y:S02]  /*204a0*/  F2FP.F16.F32.PACK_AB R137, R139, R138 ;  /* 0x0000008a8b89723e */ /* 0x000fe400000000ff */
[----:B---3--:R-:W-:Y:S02]  /*204b0*/  F2FP.F16.F32.PACK_AB R128, R129, R128 ;  /* 0x000000808180723e */ /* 0x008fe400000000ff */
[----:B------:R-:W-:-:S02]  /*204c0*/  F2FP.F16.F32.PACK_AB R129, R131, R130 ;  /* 0x000000828381723e */ /* 0x000fc400000000ff */
[----:B----4-:R-:W-:Y:S02]  /*204d0*/  F2FP.F16.F32.PACK_AB R138, R133, R132 ;  /* 0x00000084858a723e */ /* 0x010fe400000000ff */
[----:B------:R-:W-:Y:S02]  /*204e0*/  F2FP.F16.F32.PACK_AB R139, R135, R134 ;  /* 0x00000086878b723e */ /* 0x000fe400000000ff */
[----:B-----5:R-:W-:Y:S02]  /*204f0*/  F2FP.F16.F32.PACK_AB R120, R121, R120 ;  /* 0x000000787978723e */ /* 0x020fe400000000ff */
        /* <DEDUP_REMOVED lines=68> */
[----:B------:R-:W-:Y:S01]  /*20940*/  F2FP.F16.F32.PACK_AB R11, R7, R6 ;  /* 0x00000006070b723e */ /* 0x000fe200000000ff */
[----:B------:R0:W-:Y:S04]  /*20950*/  STSM.16.M88.4 [R209], R40 ;  /* 0x00000028d1007844 */ /* 0x0001e80000000200 */
[----:B------:R0:W-:Y:S04]  /*20960*/  STSM.16.M88.4 [R208], R32 ;  /* 0x00000020d0007844 */ /* 0x0001e80000000200 */
[----:B------:R0:W-:Y:S04]  /*20970*/  STSM.16.M88.4 [R18], R24 ;  /* 0x0000001812007844 */ /* 0x0001e80000000200 */
[----:B------:R0:W-:Y:S01]  /*20980*/  STSM.16.M88.4 [R19], R8 ;  /* 0x0000000813007844 */ /* 0x0001e20000000200 */
[----:B------:R-:W-:Y:S01]  /*20990*/  BAR.SYNC.DEFER_BLOCKING 0x1, 0x100 ;  /* 0x0044000000007b1d */ /* 0x000fe20000010000 */
[----:B------:R-:W-:-:S02]  /*209a0*/  IMAD.U32 R4, RZ, RZ, UR8 ;  /* 0x00000008ff047e24 */ /* 0x000fc4000f8e00ff */
[----:B------:R-:W-:-:S05]  /*209b0*/  IMAD.U32 R5, RZ, RZ, UR9 ;  /* 0x00000009ff057e24 */ /* 0x000fca000f8e00ff */
[----:B------:R-:W2:Y:S04]  /*209c0*/  @P2 LDG.E R4, desc[UR54][R4.64] ;  /* 0x0000003604042981 */ /* 0x000ea8000c1e1900 */
[----:B------:R-:W3:Y:S01]  /*209d0*/  @P1 LDG.E R0, desc[UR54][R2.64] ;  /* 0x0000003602001981 */ /* 0x000ee2000c1e1900 */
[----:B------:R-:W-:Y:S01]  /*209e0*/  IMAD.U32 R7, RZ, RZ, UR40 ;  /* 0x00000028ff077e24 */ /* 0x000fe2000f8e00ff */
[----:B------:R-:W-:Y:S01]  /*209f0*/  ULDC UR12, c[0x0][0xb88] ;  /* 0x0002e200000c7ab9 */ /* 0x000fe20000000800 */
[----:B------:R-:W-:Y:S02]  /*20a00*/  UMOV UR4, URZ ;  /* 0x0000003f00047c82 */ /* 0x000fe40008000000 */
[----:B------:R-:W-:Y:S01]  /*20a10*/  IMAD R7, R7, 0x80, R194 ;  /* 0x0000008007077824 */ /* 0x000fe200078e02c2 */
[----:B------:R-:W-:-:S03]  /*20a20*/  LOP3.LUT P0, RZ, R202, 0x3, RZ, 0xc0, !PT ;  /* 0x00000003caff7812 */ /* 0x000fc6000780c0ff */
[----:B------:R-:W-:Y:S01]  /*20a30*/  VIADD R6, R7, 0x8 ;  /* 0x0000000807067836 */ /* 0x000fe20000000000 */
[----:B--2---:R-:W-:Y:S02]  /*20a40*/  @P2 R2UR UR12, R4 ;  /* 0x00000000040c22ca */ /* 0x004fe400000e0000 */
[----:B---3--:R-:W-:Y:S01]  /*20a50*/  @P1 R2UR UR4, R0 ;  /* 0x00000000000412ca */ /* 0x008fe200000e0000 */
[----:B0-----:R-:W-:-:S14]  /*20a60*/  @P2 BRA `(.L_x_9777) ;  /* 0x0000000000182947 */ /* 0x001fdc0003800000 */
[----:B------:R-:W-:Y:S05]  /*20a70*/  @!P1 BRA `(.L_x_9777) ;  /* 0x0000000000149947 */ /* 0x000fea0003800000 */
[----:B------:R-:W2:Y:S04]  /*20a80*/  LDG.E R4, desc[UR54][R2.64] ;  /* 0x0000003602047981 */ /* 0x000ea8000c1e1900 */
[----:B------:R-:W3:Y:S01]  /*20a90*/  LDG.E R0, desc[UR54][R2.64+0x4] ;  /* 0x0000043602007981 */ /* 0x000ee2000c1e1900 */
[----:B--2---:R-:W-:Y:S02]  /*20aa0*/  R2UR UR8, R4 ;  /* 0x00000000040872ca */ /* 0x004fe400000e0000 */
[----:B---3--:R-:W-:-:S13]  /*20ab0*/  R2UR UR12, R0 ;  /* 0x00000000000c72ca */ /* 0x008fda00000e0000 */
[----:B------:R-:W-:-:S12]  /*20ac0*/  UIADD3 UR12, -UR8, UR12, URZ ;  /* 0x0000000c080c7290 */ /* 0x000fd8000fffe13f */
.L_x_9777:
[----:B------:R-:W-:Y:S01]  /*20ad0*/  ISETP.GE.OR P1, PT, R7, UR12, P0 ;  /* 0x0000000c07007c0c */ /* 0x000fe20008726670 */
[----:B------:R-:W-:Y:S01]  /*20ae0*/  USHF.R.S32.HI UR11, URZ, 0x1f, UR4 ;  /* 0x0000001f3f0b7899 */ /* 0x000fe20008011404 */
[----:B------:R-:W-:Y:S01]  /*20af0*/  ISETP.GE.OR P0, PT, R6, UR12, P0 ;  /* 0x0000000c06007c0c */ /* 0x000fe20008706670 */
[----:B------:R-:W-:Y:S01]  /*20b00*/  USHF.R.S32.HI UR16, URZ, 0x1f, UR39 ;  /* 0x0000001f3f107899 */ /* 0x000fe20008011427 */
[----:B------:R-:W-:-:S09]  /*20b10*/  ULDC.64 UR14, c[0x0][0xc70] ;  /* 0x00031c00000e7ab9 */ /* 0x000fd20000000a00 */
[----:B------:R-:W2:Y:S04]  /*20b20*/  @!P1 LDL R3, [R1+0x450] ;  /* 0x0004500001039983 */ /* 0x000ea80000100800 */
[----:B------:R-:W3:Y:S01]  /*20b30*/  @!P0 LDL R2, [R1+0x454] ;  /* 0x0004540001028983 */ /* 0x000ee20000100800 */
[----:B------:R-:W-:Y:S01]  /*20b40*/  UMOV UR10, UR4 ;  /* 0x00000004000a7c82 */ /* 0x000fe20008000000 */
[----:B------:R-:W-:Y:S01]  /*20b50*/  UIMAD UR13, UR16, UR14, URZ ;  /* 0x0000000e100d72a4 */ /* 0x000fe2000f8e023f */
[----:B------:R-:W-:Y:S01]  /*20b60*/  IMAD R0, R190, 0x40, R183 ;  /* 0x00000040be007824 */ /* 0x000fe200078e02b7 */
[----:B------:R-:W-:Y:S01]  /*20b70*/  UIMAD.WIDE.U32 UR8, UR39, UR14, UR10 ;  /* 0x0000000e270872a5 */ /* 0x000fe2000f8e000a */
[----:B------:R-:W-:Y:S01]  /*20b80*/  IMAD.MOV.U32 R5, RZ, RZ, 0x2 ;  /* 0x00000002ff057424 */ /* 0x000fe200078e00ff */
[----:B------:R-:W-:-:S02]  /*20b90*/  USHF.R.S32.HI UR10, URZ, 0x1f, UR41 ;  /* 0x0000001f3f0a7899 */ /* 0x000fc40008011429 */
[----:B------:R-:W-:Y:S01]  /*20ba0*/  UIMAD UR13, UR39, UR15, UR13 ;  /* 0x0000000f270d72a4 */ /* 0x000fe2000f8e020d */
[----:B------:R-:W-:Y:S01]  /*20bb0*/  IMAD.WIDE R4, R0, R5, UR36 ;  /* 0x0000002400047e25 */ /* 0x000fe2000f8e0205 */
[----:B------:R-:W-:Y:S01]  /*20bc0*/  USEL UR17, UR10, URZ, !UP0 ;  /* 0x0000003f0a117287 */ /* 0x000fe2000c000000 */
[----:B------:R-:W-:Y:S01]  /*20bd0*/  SHF.R.S32.HI R0, RZ, 0x1f, R7 ;  /* 0x0000001fff007819 */ /* 0x000fe20000011407 */
[----:B------:R-:W-:Y:S01]  /*20be0*/  ULDC.64 UR14, c[0x0][0xc78] ;  /* 0x00031e00000e7ab9 */ /* 0x000fe20000000a00 */
[----:B------:R-:W-:Y:S01]  /*20bf0*/  USEL UR18, UR41, URZ, !UP0 ;  /* 0x0000003f29127287 */ /* 0x000fe2000c000000 */
[C---:B------:R-:W-:Y:S01]  /*20c00*/  IADD3 R9, P5, R4.reuse, 0x1000, RZ ;  /* 0x0000100004097810 */ /* 0x040fe20007fbe0ff */
[----:B------:R-:W-:Y:S01]  /*20c10*/  UIMAD UR10, UR17, UR14, URZ ;  /* 0x0000000e110a72a4 */ /* 0x000fe2000f8e023f */
[C---:B------:R-:W-:Y:S01]  /*20c20*/  IADD3 R13, P2, R4.reuse, 0x2000, RZ ;  /* 0x00002000040d7810 */ /* 0x040fe20007f5e0ff */
[----:B------:R-:W-:Y:S01]  /*20c30*/  UIADD3 UR9, UR9, UR13, URZ ;  /* 0x0000000d09097290 */ /* 0x000fe2000fffe03f */
[C---:B------:R-:W-:Y:S01]  /*20c40*/  IADD3 R25, P4, R4.reuse, 0x3000, RZ ;  /* 0x0000300004197810 */ /* 0x040fe20007f9e0ff */
[----:B------:R-:W-:Y:S01]  /*20c50*/  UIMAD UR10, UR18, UR15, UR10 ;  /* 0x0000000f120a72a4 */ /* 0x000fe2000f8e020a */
[----:B------:R-:W-:Y:S01]  /*20c60*/  IADD3 R33, P6, R4, 0x5000, RZ ;  /* 0x0000500004217810 */ /* 0x000fe20007fde0ff */
[----:B------:R-:W-:Y:S01]  /*20c70*/  UIMAD.WIDE.U32 UR8, UR18, UR14, UR8 ;  /* 0x0000000e120872a5 */ /* 0x000fe2000f8e0008 */
[----:B------:R-:W-:-:S02]  /*20c80*/  LOP3.LUT R8, R9, 0x380, RZ, 0xc0, !PT ;  /* 0x0000038009087812 */ /* 0x000fc400078ec0ff */
[----:B------:R-:W-:Y:S01]  /*20c90*/  LOP3.LUT R12, R13, 0x380, RZ, 0xc0, !PT ;  /* 0x000003800d0c7812 */ /* 0x000fe200078ec0ff */
[----:B------:R-:W-:Y:S01]  /*20ca0*/  IMAD.U32 R11, RZ, RZ, UR10 ;  /* 0x0000000aff0b7e24 */ /* 0x000fe2000f8e00ff */
[----:B------:R-:W-:Y:S01]  /*20cb0*/  LOP3.LUT R24, R25, 0x380, RZ, 0xc0, !PT ;  /* 0x0000038019187812 */ /* 0x000fe200078ec0ff */
[----:B------:R-:W-:Y:S01]  /*20cc0*/  ULDC.64 UR14, c[0x0][0xba0] ;  /* 0x0002e800000e7ab9 */ /* 0x000fe20000000a00 */
[----:B------:R-:W-:Y:S02]  /*20cd0*/  IADD3 R6, P3, R7, UR8, RZ ;  /* 0x0000000807067c10 */ /* 0x000fe4000ff7e0ff */
[----:B------:R-:W-:Y:S02]  /*20ce0*/  LOP3.LUT R32, R33, 0x380, RZ, 0xc0, !PT ;  /* 0x0000038021207812 */ /* 0x000fe400078ec0ff */
[----:B------:R-:W-:Y:S01]  /*20cf0*/  IADD3.X R7, R0, UR9, R11, P3, !PT ;  /* 0x0000000900077c10 */ /* 0x000fe20009ffe40b */
[----:B------:R-:W-:Y:S01]  /*20d00*/  ULDC.64 UR8, c[0x0][0xc40] ;  /* 0x0003100000087ab9 */ /* 0x000fe20000000a00 */
[----:B------:R-:W-:-:S02]  /*20d10*/  SHF.R.U64 R8, R8, 0x3, RZ ;  /* 0x0000000308087819 */ /* 0x000fc400000012ff */
[----:B------:R-:W-:Y:S02]  /*20d20*/  LEA R18, P3, R6, UR8, 0x2 ;  /* 0x0000000806127c11 */ /* 0x000fe4000f8610ff */
[----:B------:R-:W-:Y:S02]  /*20d30*/  SHF.R.U64 R12, R12, 0x3, RZ ;  /* 0x000000030c0c7819 */ /* 0x000fe400000012ff */
[----:B------:R-:W-:Y:S02]  /*20d40*/  LEA.HI.X R19, R6, UR9, R7, 0x2, P3 ;  /* 0x0000000906137c11 */ /* 0x000fe400098f1407 */
[----:B------:R-:W-:Y:S02]  /*20d50*/  IADD3 R29, P3, R4, 0x4000, RZ ;  /* 0x00004000041d7810 */ /* 0x000fe40007f7e0ff */
[----:B------:R-:W-:Y:S02]  /*20d60*/  SHF.R.U64 R24, R24, 0x3, RZ ;  /* 0x0000000318187819 */ /* 0x000fe400000012ff */
[----:B------:R-:W-:-:S02]  /*20d70*/  LOP3.LUT R28, R29, 0x380, RZ, 0xc0, !PT ;  /* 0x000003801d1c7812 */ /* 0x000fc400078ec0ff */
        /* <DEDUP_REMOVED lines=44> */
[----:B------:R-:W-:Y:S01]  /*21040*/  LOP3.LUT R11, R4, 0x380, RZ, 0xc0, !PT ;  /* 0x00000380040b7812 */ /* 0x000fe200078ec0ff */
[----:B------:R-:W-:Y:S01]  /*21050*/  UIMAD UR8, UR11, UR14, URZ ;  /* 0x0000000e0b0872a4 */ /* 0x000fe2000f8e023f */
[----:B------:R-:W-:Y:S01]  /*21060*/  LOP3.LUT R64, R65, 0x380, RZ, 0xc0, !PT ;  /* 0x0000038041407812 */ /* 0x000fe200078ec0ff */
[----:B------:R-:W-:Y:S01]  /*21070*/  IMAD.X R73, RZ, RZ, R5, P6 ;  /* 0x000000ffff497224 */ /* 0x000fe200030e0605 */
[----:B------:R-:W-:Y:S01]  /*21080*/  LOP3.LUT R68, R69, 0x380, RZ, 0xc0, !PT ;  /* 0x0000038045447812 */ /* 0x000fe200078ec0ff */
[----:B------:R-:W-:Y:S01]  /*21090*/  ULDC.64 UR10, c[0x0][0xbe0] ;  /* 0x0002f800000a7ab9 */ /* 0x000fe20000000a00 */
[----:B------:R-:W-:Y:S02]  /*210a0*/  LOP3.LUT R0, R7, 0x380, RZ, 0xc0, !PT ;  /* 0x0000038007007812 */ /* 0x000fe400078ec0ff */
[----:B------:R-:W-:Y:S02]  /*210b0*/  SHF.R.U64 R56, R56, 0x3, RZ ;  /* 0x0000000338387819 */ /* 0x000fe400000012ff */
[----:B------:R-:W-:-:S02]  /*210c0*/  SHF.R.U64 R60, R60, 0x3, RZ ;  /* 0x000000033c3c7819 */ /* 0x000fc400000012ff */
        /* <DEDUP_REMOVED lines=13> */
[----:B------:R-:W-:Y:S01]  /*211a0*/  LOP3.LUT R72, R0, R7, RZ, 0x3c, !PT ;  /* 0x0000000700487212 */ /* 0x000fe200078e3cff */
[----:B------:R-:W-:Y:S02]  /*211b0*/  UIMAD UR8, UR4, UR15, UR8 ;  /* 0x0000000f040872a4 */ /* 0x000fe4000f8e0208 */
[----:B------:R-:W-:Y:S01]  /*211c0*/  UIMAD UR12, UR40, -0x80, UR12 ;  /* 0xffffff80280c78a4 */ /* 0x000fe2000f8e020c */
[----:B------:R-:W-:-:S05]  /*211d0*/  VIADD R0, R190, 0x20 ;  /* 0x00000020be007836 */ /* 0x000fca0000000000 */
[----:B------:R-:W-:Y:S02]  /*211e0*/  ISETP.GE.AND P3, PT, R190, UR12, PT ;  /* 0x0000000cbe007c0c */ /* 0x000fe4000bf66270 */
[----:B------:R-:W-:Y:S01]  /*211f0*/  SHF.R.S32.HI R191, RZ, 0x1f, R190 ;  /* 0x0000001fffbf7819 */ /* 0x000fe200000114be */
[----:B------:R-:W-:Y:S01]  /*21200*/  BSSY B1, `(.L_x_9778) ;  /* 0x000004a000017945 */ /* 0x000fe20003800000 */
[----:B--2---:R0:W-:Y:S04]  /*21210*/  @!P1 STG.E desc[UR54][R18.64], R3 ;  /* 0x0000000312009986 */ /* 0x0041e8000c101936 */
[----:B---3--:R1:W-:Y:S04]  /*21220*/  @!P0 STG.E desc[UR54][R18.64+0x20], R2 ;  /* 0x0000200212008986 */ /* 0x0083e8000c101936 */
[----:B------:R-:W5:Y:S01]  /*21230*/  LD.E.128 R4, desc[UR54][R4.64] ;  /* 0x0000003604047980 */ /* 0x000f62000c101d00 */
[----:B0-----:R-:W-:-:S03]  /*21240*/  SHF.R.S32.HI R3, RZ, 0x1f, R183 ;  /* 0x0000001fff037819 */ /* 0x001fc600000114b7 */
[----:B------:R-:W5:Y:S01]  /*21250*/  LD.E.128 R8, desc[UR54][R8.64] ;  /* 0x0000003608087980 */ /* 0x000f62000c101d00 */
[----:B-1----:R-:W-:-:S03]  /*21260*/  IMAD.U32 R19, RZ, RZ, UR14 ;  /* 0x0000000eff137e24 */ /* 0x002fc6000f8e00ff */
[----:B------:R-:W5:Y:S01]  /*21270*/  LD.E.128 R12, desc[UR54][R12.64] ;  /* 0x000000360c0c7980 */ /* 0x000f62000c101d00 */
[----:B------:R-:W-:-:S03]  /*21280*/  IMAD.MOV.U32 R2, RZ, RZ, R183 ;  /* 0x000000ffff027224 */ /* 0x000fc600078e00b7 */
[----:B------:R-:W5:Y:S01]  /*21290*/  LD.E.128 R24, desc[UR54][R24.64] ;  /* 0x0000003618187980 */ /* 0x000f62000c101d00 */
[----:B------:R-:W-:Y:S01]  /*212a0*/  IMAD.WIDE.U32 R2, R19, UR4, R2 ;  /* 0x0000000413027c25 */ /* 0x000fe2000f8e0002 */
[----:B------:R-:W-:Y:S02]  /*212b0*/  UIMAD UR4, UR16, UR10, URZ ;  /* 0x0000000a100472a4 */ /* 0x000fe4000f8e023f */
[----:B------:R-:W5:Y:S01]  /*212c0*/  LD.E.128 R28, desc[UR54][R28.64] ;  /* 0x000000361c1c7980 */ /* 0x000f62000c101d00 */
[----:B------:R-:W-:-:S03]  /*212d0*/  VIADD R3, R3, UR8 ;  /* 0x0000000803037c36 */ /* 0x000fc60008000000 */
[----:B------:R-:W5:Y:S01]  /*212e0*/  LD.E.128 R32, desc[UR54][R32.64] ;  /* 0x0000003620207980 */ /* 0x000f62000c101d00 */
[----:B------:R-:W-:-:S03]  /*212f0*/  IMAD.U32 R19, RZ, RZ, UR10 ;  /* 0x0000000aff137e24 */ /* 0x000fc6000f8e00ff */
        /* <DEDUP_REMOVED lines=10> */
[----:B------:R-:W-:-:S02]  /*213a0*/  UIMAD UR4, UR39, UR11, UR4 ;  /* 0x0000000b270472a4 */ /* 0x000fc4000f8e0204 */
[----:B------:R-:W-:Y:S01]  /*213b0*/  IMAD.WIDE.U32 R2, R19, UR39, R2 ;  /* 0x0000002713027c25 */ /* 0x000fe2000f8e0002 */
[----:B------:R-:W-:Y:S01]  /*213c0*/  ISETP.GE.AND P0, PT, R0, UR12, PT ;  /* 0x0000000c00007c0c */ /* 0x000fe2000bf06270 */
[----:B------:R-:W-:Y:S01]  /*213d0*/  @!PT LDS RZ, [RZ] ;  /* 0x00000000fffff984 */ /* 0x000fe20000000800 */
[----:B------:R-:W-:Y:S01]  /*213e0*/  @!PT LDS RZ, [RZ] ;  /* 0x00000000fffff984 */ /* 0x000fe20000000800 */
[----:B------:R-:W-:Y:S01]  /*213f0*/  @!PT LDS RZ, [RZ] ;  /* 0x00000000fffff984 */ /* 0x000fe20000000800 */
[----:B------:R-:W-:Y:S01]  /*21400*/  @!PT LDS RZ, [RZ] ;  /* 0x00000000fffff984 */ /* 0x000fe20000000800 */
[----:B------:R0:W-:Y:S06]  /*21410*/  MEMBAR.ALL.CTA ;  /* 0x0000000000007992 */ /* 0x0001ec0000008000 */
[----:B0-----:R-:W0:Y:S01]  /*21420*/  FENCE.VIEW.ASYNC.S ;  /* 0x00000000000073c6 */ /* 0x001e220000000000 */
[----:B------:R-:W-:Y:S01]  /*21430*/  ULDC.64 UR10, c[0x0][0xbe8] ;  /* 0x0002fa00000a7ab9 */ /* 0x000fe20000000a00 */
[C---:B------:R-:W-:Y:S01]  /*21440*/  VIADD R18, R190.reuse, 0x40 ;  /* 0x00000040be127836 */ /* 0x040fe20000000000 */
[----:B------:R-:W-:Y:S01]  /*21450*/  UIMAD UR8, UR17, UR10, URZ ;  /* 0x0000000a110872a4 */ /* 0x000fe2000f8e023f */
[----:B------:R-:W-:Y:S01]  /*21460*/  VIADD R3, R3, UR4 ;  /* 0x0000000403037c36 */ /* 0x000fe20008000000 */
[----:B------:R-:W-:Y:S01]  /*21470*/  UIADD3 UR4, UR44, 0x32420, URZ ;  /* 0x000324202c047890 */ /* 0x000fe2000fffe03f */
[----:B------:R-:W-:Y:S01]  /*21480*/  IMAD.U32 R21, RZ, RZ, UR10 ;  /* 0x0000000aff157e24 */ /* 0x000fe2000f8e00ff */
[----:B------:R-:W-:Y:S01]  /*21490*/  UIMAD UR8, UR18, UR11, UR8 ;  /* 0x0000000b120872a4 */ /* 0x000fe2000f8e0208 */
[----:B------:R-:W-:Y:S01]  /*214a0*/  VIADD R0, R190, 0x60 ;  /* 0x00000060be007836 */ /* 0x000fe20000000000 */
[----:B------:R-:W-:Y:S01]  /*214b0*/  UPRMT UR4, URZ, 0x654, UR4 ;  /* 0x000006543f047896 */ /* 0x000fe20008000004 */
[----:B------:R-:W-:Y:S01]  /*214c0*/  IMAD.WIDE.U32 R20, R21, UR18, R2 ;  /* 0x0000001215147c25 */ /* 0x000fe2000f8e0002 */
[----:B------:R-:W-:-:S02]  /*214d0*/  ISETP.GE.AND P1, PT, R18, UR12, PT ;  /* 0x0000000c12007c0c */ /* 0x000fc4000bf26270 */
[----:B------:R-:W-:Y:S01]  /*214e0*/  ISETP.GE.AND P2, PT, R0, UR12, PT ;  /* 0x0000000c00007c0c */ /* 0x000fe2000bf46270 */
[----:B------:R-:W-:Y:S02]  /*214f0*/  IMAD.U32 R19, RZ, RZ, UR40 ;  /* 0x00000028ff137e24 */ /* 0x000fe4000f8e00ff */
[----:B------:R-:W-:Y:S02]  /*21500*/  VIADD R79, R21, UR8 ;  /* 0x00000008154f7c36 */ /* 0x000fe40008000000 */
[----:B------:R-:W-:Y:S01]  /*21510*/  IMAD.WIDE R18, R19, 0x80, R190 ;  /* 0x0000008013127825 */ /* 0x000fe200078e02be */
[----:B0-----:R-:W-:Y:S01]  /*21520*/  SYNCS.ARRIVE.TRANS64.RED.A1T0 RZ, [UR4], RZ ;  /* 0x000000ffffff79a7 */ /* 0x001fe20008100404 */
        /* <DEDUP_REMOVED lines=23> */
.L_x_9779:
[----:B------:R-:W-:Y:S05]  /*216a0*/  BSYNC B1 ;  /* 0x0000000000017941 */ /* 0x000fea0003800000 */
.L_x_9778:
[----:B------:R-:W-:Y:S04]  /*216b0*/  BSSY B1, `(.L_x_9780) ;  /* 0x000001a000017945 */ /* 0x000fe80003800000 */
[----:B------:R-:W-:Y:S05]  /*216c0*/  @P0 BRA `(.L_x_9781) ;  /* 0x0000000000600947 */ /* 0x000fea0003800000 */
[----:B0----5:R-:W-:Y:S01]  /*216d0*/  IADD3 R5, P0, R18, 0x20, RZ ;  /* 0x0000002012057810 */ /* 0x021fe20007f1e0ff */
        /* <DEDUP_REMOVED lines=23> */
.L_x_9781:
[----:B------:R-:W-:Y:S05]  /*21850*/  BSYNC B1 ;  /* 0x0000000000017941 */ /* 0x000fea0003800000 */
.L_x_9780:
[----:B------:R-:W-:Y:S04]  /*21860*/  BSSY B1, `(.L_x_9782) ;  /* 0x000001a000017945 */ /* 0x000fe80003800000 */
[----:B------:R-:W-:Y:S05]  /*21870*/  @P1 BRA `(.L_x_9783) ;  /* 0x0000000000601947 */ /* 0x000fea0003800000 */
[----:B01---5:R-:W-:Y:S01]  /*21880*/  IADD3 R5, P0, R18, 0x40, RZ ;  /* 0x0000004012057810 */ /* 0x023fe20007f1e0ff */
        /* <DEDUP_REMOVED lines=23> */
.L_x_9783:
[----:B------:R-:W-:Y:S05]  /*21a00*/  BSYNC B1 ;  /* 0x0000000000017941 */ /* 0x000fea0003800000 */
.L_x_9782:
[----:B------:R-:W-:Y:S05]  /*21a10*/  @P2 BRA `(.L_x_9784) ;  /* 0x0000000c00802947 */ /* 0x000fea0003800000 */
[----:B012--5:R-:W-:Y:S01]  /*21a20*/  IADD3 R5, P0, R18, 0x60, RZ ;  /* 0x0000006012057810 */ /* 0x027fe20007f1e0ff */
        /* <DEDUP_REMOVED lines=25> */
.L_x_9776:
[----:B------:R-:W-:Y:S02]  /*21bc0*/  ULDC.64 UR8, c[0x0][0xce0] ;  /* 0x0003380000087ab9 */ /* 0x000fe40000000a00 */
        /* <DEDUP_REMOVED lines=12> */
[----:B------:R-:W-:-:S02]  /*21c90*/  IMAD.U32 R5, RZ, RZ, UR11 ;  /* 0x0000000bff057e24 */ /* 0x000fc4000f8e00ff */
[----:B------:R-:W-:-:S03]  /*21ca0*/  IMAD.MOV.U32 R7, RZ, RZ, RZ ;  /* 0x000000ffff077224 */ /* 0x000fc600078e00ff */
[----:B------:R-:W2:Y:S01]  /*21cb0*/  @P2 LDG.E R4, desc[UR54][R4.64] ;  /* 0x0000003604042981 */ /* 0x000ea2000c1e1900 */
[----:B------:R-:W-:Y:S02]  /*21cc0*/  IMAD.U32 R2, RZ, RZ, UR8 ;  /* 0x00000008ff027e24 */ /* 0x000fe4000f8e00ff */
[----:B------:R-:W-:-:S05]  /*21cd0*/  IMAD.U32 R3, RZ, RZ, UR9 ;  /* 0x00000009ff037e24 */ /* 0x000fca000f8e00ff */
[----:B------:R0:W5:Y:S01]  /*21ce0*/  @P1 LDG.E R7, desc[UR54][R2.64] ;  /* 0x0000003602071981 */ /* 0x000162000c1e1900 */
[----:B------:R-:W-:Y:S01]  /*21cf0*/  ULDC UR4, c[0x0][0xb88] ;  /* 0x0002e20000047ab9 */ /* 0x000fe20000000800 */
[----:B------:R-:W-:Y:S01]  /*21d00*/  USHF.R.S32.HI UR10, URZ, 0x1f, UR39 ;  /* 0x0000001f3f0a7899 */ /* 0x000fe20008011427 */
[----:B------:R-:W-:Y:S02]  /*21d10*/  ISETP.GT.AND P0, PT, R196, 0x7f, PT ;  /* 0x0000007fc400780c */ /* 0x000fe40003f04270 */
[----:B--2---:R-:W-:Y:S01]  /*21d20*/  @P2 R2UR UR4, R4 ;  /* 0x00000000040422ca */ /* 0x004fe200000e0000 */
[----:B0-----:R-:W-:-:S14]  /*21d30*/  @P2 BRA `(.L_x_9785) ;  /* 0x0000000000182947 */ /* 0x001fdc0003800000 */
[----:B------:R-:W-:Y:S05]  /*21d40*/  @!P1 BRA `(.L_x_9785) ;  /* 0x0000000000149947 */ /* 0x000fea0003800000 */
[----:B------:R-:W2:Y:S04]  /*21d50*/  LDG.E R4, desc[UR54][R2.64] ;  /* 0x0000003602047981 */ /* 0x000ea8000c1e1900 */
[----:B------:R-:W3:Y:S01]  /*21d60*/  LDG.E R0, desc[UR54][R2.64+0x4] ;  /* 0x0000043602007981 */ /* 0x000ee2000c1e1900 */
[----:B--2---:R-:W-:Y:S02]  /*21d70*/  R2UR UR8, R4 ;  /* 0x00000000040872ca */ /* 0x004fe400000e0000 */
[----:B---3--:R-:W-:-:S13]  /*21d80*/  R2UR UR4, R0 ;  /* 0x00000000000472ca */ /* 0x008fda00000e0000 */
[----:B------:R-:W-:-:S12]  /*21d90*/  UIADD3 UR4, -UR8, UR4, URZ ;  /* 0x0000000408047290 */ /* 0x000fd8000fffe13f */
.L_x_9785:
[----:B------:R-:W-:Y:S01]  /*21da0*/  USHF.R.S32.HI UR8, URZ, 0x1f, UR41 ;  /* 0x0000001f3f087899 */ /* 0x000fe20008011429 */
[----:B------:R-:W-:Y:S01]  /*21db0*/  BSSY B1, `(.L_x_9786) ;  /* 0x000001f000017945 */ /* 0x000fe20003800000 */
[----:B------:R-:W-:Y:S01]  /*21dc0*/  USEL UR12, UR41, URZ, !UP0 ;  /* 0x0000003f290c7287 */ /* 0x000fe2000c000000 */
[----:B------:R-:W-:Y:S01]  /*21dd0*/  SHF.R.S32.HI R8, RZ, 0x1f, R183 ;  /* 0x0000001fff087819 */ /* 0x000fe200000114b7 */
[----:B------:R-:W-:Y:S01]  /*21de0*/  USEL UR11, UR8, URZ, !UP0 ;  /* 0x0000003f080b7287 */ /* 0x000fe2000c000000 */
[----:B-----5:R-:W-:Y:S01]  /*21df0*/  SHF.R.S32.HI R6, RZ, 0x1f, R7 ;  /* 0x0000001fff067819 */ /* 0x020fe20000011407 */
[----:B------:R-:W-:Y:S10]  /*21e00*/  @P0 BRA `(.L_x_9787) ;  /* 0x0000000000640947 */ /* 0x000ff40003800000 */
        /* <DEDUP_REMOVED lines=25> */
.L_x_9787:
[----:B------:R-:W-:Y:S05]  /*21fa0*/  BSYNC B1 ;  /* 0x0000000000017941 */ /* 0x000fea0003800000 */
.L_x_9786:
[----:B------:R-:W-:Y:S01]  /*21fb0*/  ULDC.64 UR8, c[0x0][0xba0] ;  /* 0x0002e80000087ab9 */ /* 0x000fe20000000a00 */
[----:B------:R-:W-:Y:S01]  /*21fc0*/  IMAD.MOV.U32 R2, RZ, RZ, R183 ;  /* 0x000000ffff027224 */ /* 0x000fe200078e00b7 */
[----:B------:R-:W-:Y:S01]  /*21fd0*/  ULDC.64 UR14, c[0x0][0xbe0] ;  /* 0x0002f800000e7ab9 */ /* 0x000fe20000000a00 */
[----:B0-----:R-:W-:Y:S01]  /*21fe0*/  IMAD.MOV.U32 R3, RZ, RZ, R8 ;  /* 0x000000ffff037224 */ /* 0x001fe200078e0008 */
[----:B------:R-:W-:Y:S01]  /*21ff0*/  BSSY B1, `(.L_x_9788) ;  /* 0x0000032000017945 */ /* 0x000fe20003800000 */
[----:B------:R-:W-:Y:S02]  /*22000*/  IMAD R0, R6, UR8, RZ ;  /* 0x0000000806007c24 */ /* 0x000fe4000f8e02ff */
[----:B------:R-:W-:Y:S01]  /*22010*/  IMAD.WIDE.U32 R2, R7, UR8, R2 ;  /* 0x0000000807027c25 */ /* 0x000fe2000f8e0002 */
[----:B------:R-:W-:-:S03]  /*22020*/  UIMAD UR8, UR10, UR14, URZ ;  /* 0x0000000e0a0872a4 */ /* 0x000fc6000f8e023f */
[----:B------:R-:W-:Y:S01]  /*22030*/  IMAD R7, R7, UR9, R0 ;  /* 0x0000000907077c24 */ /* 0x000fe2000f8e0200 */
[----:B------:R-:W-:Y:S01]  /*22040*/  UIMAD UR9, UR40, -0x80, UR4 ;  /* 0xffffff80280978a4 */ /* 0x000fe2000f8e0204 */
[----:B------:R-:W-:Y:S01]  /*22050*/  IMAD.U32 R5, RZ, RZ, UR14 ;  /* 0x0000000eff057e24 */ /* 0x000fe2000f8e00ff */
[----:B------:R-:W-:Y:S01]  /*22060*/  UIMAD UR8, UR39, UR15, UR8 ;  /* 0x0000000f270872a4 */ /* 0x000fe2000f8e0208 */
[----:B------:R-:W-:Y:S01]  /*22070*/  IMAD.IADD R3, R3, 0x1, R7 ;  /* 0x0000000103037824 */ /* 0x000fe200078e0207 */
[----:B------:R-:W-:Y:S01]  /*22080*/  SHF.R.S32.HI R7, RZ, 0x1f, R190 ;  /* 0x0000001fff077819 */ /* 0x000fe200000114be */
[----:B------:R-:W-:Y:S01]  /*22090*/  ULDC.64 UR14, c[0x0][0xbe8] ;  /* 0x0002fa00000e7ab9 */ /* 0x000fe20000000a00 */
[----:B------:R-:W-:Y:S01]  /*220a0*/  ISETP.GE.AND P2, PT, R190, UR9, PT ;  /* 0x00000009be007c0c */ /* 0x000fe2000bf46270 */
[----:B------:R-:W-:Y:S01]  /*220b0*/  IMAD.WIDE.U32 R2, R5, UR39, R2 ;  /* 0x0000002705027c25 */ /* 0x000fe2000f8e0002 */
[----:B------:R-:W-:-:S03]  /*220c0*/  UIMAD UR4, UR11, UR14, URZ ;  /* 0x0000000e0b0472a4 */ /* 0x000fc6000f8e023f */
[----:B------:R-:W-:Y:S01]  /*220d0*/  VIADD R4, R190, 0x40 ;  /* 0x00000040be047836 */ /* 0x000fe20000000000 */
[----:B------:R-:W-:Y:S01]  /*220e0*/  UIMAD UR4, UR12, UR15, UR4 ;  /* 0x0000000f0c0472a4 */ /* 0x000fe2000f8e0204 */
[----:B------:R-:W-:Y:S02]  /*220f0*/  VIADD R3, R3, UR8 ;  /* 0x0000000803037c36 */ /* 0x000fe40008000000 */
[----:B------:R-:W-:Y:S01]  /*22100*/  IMAD.U32 R5, RZ, RZ, UR14 ;  /* 0x0000000eff057e24 */ /* 0x000fe2000f8e00ff */
[----:B------:R-:W-:Y:S01]  /*22110*/  ISETP.GE.AND P0, PT, R4, UR9, PT ;  /* 0x0000000904007c0c */ /* 0x000fe2000bf06270 */
[----:B------:R-:W-:Y:S02]  /*22120*/  VIADD R0, R190, 0x20 ;  /* 0x00000020be007836 */ /* 0x000fe40000000000 */
[----:B------:R-:W-:-:S03]  /*22130*/  IMAD.WIDE.U32 R4, R5, UR12, R2 ;  /* 0x0000000c05047c25 */ /* 0x000fc6000f8e0002 */
[----:B------:R-:W-:Y:S01]  /*22140*/  ISETP.GE.AND P1, PT, R0, UR9, PT ;  /* 0x0000000900007c0c */ /* 0x000fe2000bf26270 */
[----:B------:R-:W-:Y:S02]  /*22150*/  IMAD.U32 R9, RZ, RZ, UR40 ;  /* 0x00000028ff097e24 */ /* 0x000fe4000f8e00ff */
        /* <DEDUP_REMOVED lines=27> */
.L_x_9789:
[----:B------:R-:W-:Y:S05]  /*22310*/  BSYNC B1 ;  /* 0x0000000000017941 */ /* 0x000fea0003800000 */
.L_x_9788:
[----:B------:R-:W-:Y:S01]  /*22320*/  BSSY B1, `(.L_x_9790) ;  /* 0x000001b000017945 */ /* 0x000fe20003800000 */
[----:B------:R-:W-:-:S03]  /*22330*/  ISETP.GE.AND P2, PT, R10, UR9, PT ;  /* 0x000000090a007c0c */ /* 0x000fc6000bf46270 */
[----:B------:R-:W-:Y:S10]  /*22340*/  @P1 BRA `(.L_x_9791) ;  /* 0x0000000000601947 */ /* 0x000ff40003800000 */
[----:B0-----:R-:W-:Y:S01]  /*22350*/  IADD3 R9, P1, R6, 0x20, RZ ;  /* 0x0000002006097810 */ /* 0x001fe20007f3e0ff */
        /* <DEDUP_REMOVED lines=23> */
.L_x_9791:
[----:B------:R-:W-:Y:S05]  /*224d0*/  BSYNC B1 ;  /* 0x0000000000017941 */ /* 0x000fea0003800000 */
.L_x_9790:
[----:B------:R-:W-:Y:S04]  /*224e0*/  BSSY B1, `(.L_x_9792) ;  /* 0x000001a000017945 */ /* 0x000fe80003800000 */
[----:B------:R-:W-:Y:S05]  /*224f0*/  @P0 BRA `(.L_x_9793) ;  /* 0x0000000000600947 */ /* 0x000fea0003800000 */
[----:B01----:R-:W-:Y:S01]  /*22500*/  IADD3 R9, P0, R6, 0x40, RZ ;  /* 0x0000004006097810 */ /* 0x003fe20007f1e0ff */
        /* <DEDUP_REMOVED lines=23> */
.L_x_9793:
[----:B------:R-:W-:Y:S05]  /*22680*/  BSYNC B1 ;  /* 0x0000000000017941 */ /* 0x000fea0003800000 */
.L_x_9792:
        /* <DEDUP_REMOVED lines=25> */
.L_x_9784:
[----:B------:R-:W-:Y:S05]  /*22820*/  BSYNC B0 ;  /* 0x0000000000007941 */ /* 0x000fea0003800000 */
.L_x_9775:
[----:B------:R-:W-:Y:S02]  /*22830*/  ULDC UR4, c[0x0][0xd14] ;  /* 0x0003450000047ab9 */ /* 0x000fe40000000800 */
[----:B------:R-:W-:-:S06]  /*22840*/  UISETP.GE.AND UP0, UPT, UR6, UR4, UPT ;  /* 0x000000040600728c */ /* 0x000fcc000bf06270 */
[----:B------:R-:W-:-:S13]  /*22850*/  PLOP3.LUT P0, PT, PT, PT, UP0, 0x80, 0x0 ;  /* 0x000000000000781c */ /* 0x000fda0003f0f008 */
[----:B------:R-:W-:Y:S05]  /*22860*/  @!P0 BRA `(.L_x_9794) ;  /* 0xfffffde800f08947 */ /* 0x000fea000383ffff */
[----:B------:R-:W-:Y:S05]  /*22870*/  EXIT ;  /* 0x000000000000794d */ /* 0x000fea0003800000 */
.L_x_9667:
[----:B------:R-:W-:-:S08]  /*22880*/  NOP ;  /* 0x0000000000007918 */ /* 0x000fd00000000000 */
[----:B----4-:R-:W0:-:S00]  /*22890*/  USETMAXREG.DEALLOC.CTAPOOL 0x18 ;  /* 0x00000018000079c8 */ /* 0x010e0000080e0500 */
[----:B0-----:R-:W-:-:S06]  /*228a0*/  LOP3.LUT R0, R0, 0x3, RZ, 0xc0, !PT ;  /* 0x0000000300007812 */ /* 0x001fcc00078ec0ff */
[----:B------:R-:W0:Y:S02]  /*228b0*/  SHFL.IDX PT, R0, R0, RZ, 0x1f ;  /* 0x00001fff00007589 */ /* 0x000e2400000e0000 */
[----:B0-----:R-:W-:-:S13]  /*228c0*/  ISETP.NE.AND P0, PT, R0, RZ, PT ;  /* 0x000000ff0000720c */ /* 0x001fda0003f05270 */
[----:B------:R-:W-:Y:S05]  /*228d0*/  @P0 EXIT ;  /* 0x000000000000094d */ /* 0x000fea0003800000 */
[----:B------:R-:W2:Y:S01]  /*228e0*/  LDL.LU R6, [R1+0x470] ;  /* 0x0004700001067983 */ /* 0x000ea20000300800 */
[----:B------:R-:W-:Y:S01]  /*228f0*/  ULDC UR5, c[0x0][0xd14] ;  /* 0x0003450000057ab9 */ /* 0x000fe20000000800 */
[----:B------:R-:W0:Y:S01]  /*22900*/  S2R R2, SR_TID.X ;  /* 0x0000000000027919 */ /* 0x000e220000002100 */
[----:B------:R-:W-:Y:S01]  /*22910*/  CS2R R16, SRZ ;  /* 0x0000000000107805 */ /* 0x000fe2000001ff00 */
[----:B------:R-:W1:Y:S01]  /*22920*/  S2UR UR6, SR_CTAID.X ;  /* 0x00000000000679c3 */ /* 0x000e620000002500 */
        /* <DEDUP_REMOVED lines=16> */
[----:B------:R-:W-:Y:S01]  /*22a30*/  IMAD.MOV.U32 R19, RZ, RZ, RZ ;  /* 0x000000ffff137224 */ /* 0x000fe200078e00ff */
[----:B--2---:R-:W0:Y:S02]  /*22a40*/  SHFL.UP PT, R0, R17, 0x1, RZ ;  /* 0x0420000011007989 */ /* 0x004e2400000e00ff */
[----:B0-----:R-:W-:-:S05]  /*22a50*/  SEL R0, R0, RZ, P1 ;  /* 0x000000ff00007207 */ /* 0x001fca0000800000 */
[----:B------:R-:W-:-:S05]  /*22a60*/  IMAD.IADD R0, R17, 0x1, R0 ;  /* 0x0000000111007824 */ /* 0x000fca00078e0200 */
[----:B------:R-:W0:Y:S02]  /*22a70*/  SHFL.UP PT, R4, R0, 0x2, RZ ;  /* 0x0440000000047989 */ /* 0x000e2400000e00ff */
[----:B0-----:R-:W-:-:S05]  /*22a80*/  SEL R5, R4, RZ, P0 ;  /* 0x000000ff04057207 */ /* 0x001fca0000000000 */
[----:B------:R-:W-:-:S05]  /*22a90*/  IMAD.IADD R5, R0, 0x1, R5 ;  /* 0x0000000100057824 */ /* 0x000fca00078e0205 */
[----:B------:R-:W0:Y:S01]  /*22aa0*/  SHFL.UP PT, R4, R5, 0x4, RZ ;  /* 0x0480000005047989 */ /* 0x000e2200000e00ff */
[----:B------:R-:W-:-:S04]  /*22ab0*/  ISETP.GE.U32.AND P0, PT, R7, 0x4, PT ;  /* 0x000000040700780c */ /* 0x000fc80003f06070 */
[----:B0-----:R-:W-:-:S05]  /*22ac0*/  SEL R4, R4, RZ, P0 ;  /* 0x000000ff04047207 */ /* 0x001fca0000000000 */
[----:B------:R-:W-:-:S05]  /*22ad0*/  IMAD.IADD R4, R5, 0x1, R4 ;  /* 0x0000000105047824 */ /* 0x000fca00078e0204 */
[----:B------:R-:W0:Y:S01]  /*22ae0*/  SHFL.UP PT, R2, R4, 0x8, RZ ;  /* 0x0500000004027989 */ /* 0x000e2200000e00ff */
[----:B------:R-:W-:Y:S02]  /*22af0*/  @P0 LOP3.LUT R6, R6, 0x8, RZ, 0xfc, !PT ;  /* 0x0000000806060812 */ /* 0x000fe400078efcff */
[----:B------:R-:W-:-:S04]  /*22b00*/  ISETP.GE.U32.AND P0, PT, R7, 0x8, PT ;  /* 0x000000080700780c */ /* 0x000fc80003f06070 */
[----:B0-----:R-:W-:-:S05]  /*22b10*/  SEL R3, R2, RZ, P0 ;  /* 0x000000ff02037207 */ /* 0x001fca0000000000 */
[----:B------:R-:W-:-:S05]  /*22b20*/  IMAD.IADD R3, R4, 0x1, R3 ;  /* 0x0000000104037824 */ /* 0x000fca00078e0203 */
[----:B------:R-:W0:Y:S01]  /*22b30*/  SHFL.UP PT, R0, R3, 0x10, RZ ;  /* 0x0600000003007989 */ /* 0x000e2200000e00ff */
[----:B------:R-:W-:-:S04]  /*22b40*/  LOP3.LUT R6, R6, 0xfffffffb, RZ, 0xc0, !PT ;  /* 0xfffffffb06067812 */ /* 0x000fc800078ec0ff */
[----:B------:R-:W-:Y:S02]  /*22b50*/  @P0 LOP3.LUT R6, R6, 0x4, RZ, 0xfc, !PT ;  /* 0x0000000406060812 */ /* 0x000fe400078efcff */
[----:B------:R-:W-:-:S04]  /*22b60*/  ISETP.GE.U32.AND P0, PT, R7, 0x10, PT ;  /* 0x000000100700780c */ /* 0x000fc80003f06070 */
[----:B0-----:R-:W-:-:S05]  /*22b70*/  SEL R0, R0, RZ, P0 ;  /* 0x000000ff00007207 */ /* 0x001fca0000000000 */
[----:B------:R-:W-:-:S05]  /*22b80*/  IMAD.IADD R0, R3, 0x1, R0 ;  /* 0x0000000103007824 */ /* 0x000fca00078e0200 */
[----:B------:R-:W0:Y:S01]  /*22b90*/  SHFL.IDX PT, R2, R0, 0x1f, 0x1f ;  /* 0x03e01f0000027f89 */ /* 0x000e2200000e0000 */
[----:B------:R-:W-:-:S04]  /*22ba0*/  LOP3.LUT R6, R6, 0xfffffffd, RZ, 0xc0, !PT ;  /* 0xfffffffd06067812 */ /* 0x000fc800078ec0ff */
[----:B------:R-:W-:-:S05]  /*22bb0*/  @P0 LOP3.LUT R6, R6, 0x2, RZ, 0xfc, !PT ;  /* 0x0000000206060812 */ /* 0x000fca00078efcff */
[----:B------:R2:W-:Y:S01]  /*22bc0*/  STL [R1+0x470], R6 ;  /* 0x0004700601007387 */ /* 0x0005e20000100800 */
[----:B0-----:R-:W-:-:S05]  /*22bd0*/  IMAD R4, R2, UR4, RZ ;  /* 0x0000000402047c24 */ /* 0x001fca000f8e02ff */
[----:B-1----:R-:W-:Y:S01]  /*22be0*/  ISETP.GT.AND P0, PT, R4, UR6, PT ;  /* 0x0000000604007c0c */ /* 0x002fe2000bf04270 */
[----:B------:R-:W-:-:S12]  /*22bf0*/  IMAD.MOV.U32 R5, RZ, RZ, R4 ;  /* 0x000000ffff057224 */ /* 0x000fd800078e0004 */
[----:B--2---:R-:W-:Y:S05]  /*22c00*/  @P0 BRA `(.L_x_9795) ;  /* 0x0000000000bc0947 */ /* 0x004fea0003800000 */
[----:B------:R-:W-:Y:S01]  /*22c10*/  IMAD.MOV.U32 R4, RZ, RZ, R5 ;  /* 0x000000ffff047224 */ /* 0x000fe200078e0005 */
[----:B------:R-:W-:Y:S01]  /*22c20*/  ULDC UR5, c[0x0][0xd14] ;  /* 0x0003450000057ab9 */ /* 0x000fe20000000800 */
[----:B------:R-:W-:Y:S01]  /*22c30*/  IMAD.MOV.U32 R19, RZ, RZ, RZ ;  /* 0x000000ffff137224 */ /* 0x000fe200078e00ff */
[----:B------:R-:W-:Y:S01]  /*22c40*/  ULDC UR7, c[0x0][0xd14] ;  /* 0x0003450000077ab9 */ /* 0x000fe20000000800 */
[----:B------:R-:W-:-:S05]  /*22c50*/  ULDC UR4, c[0x0][0xd10] ;  /* 0x0003440000047ab9 */ /* 0x000fca0000000800 */
.L_x_9799:
        /* <DEDUP_REMOVED lines=16> */
.L_x_9798:
[----:B------:R-:W-:Y:S05]  /*22d60*/  BSYNC B0 ;  /* 0x0000000000007941 */ /* 0x000fea0003800000 */
.L_x_9797:
        /* <DEDUP_REMOVED lines=25> */
.L_x_9795:
        /* <DEDUP_REMOVED lines=20> */
.L_x_9800:
        /* <DEDUP_REMOVED lines=56> */
.L_x_9796:
[----:B------:R-:W-:Y:S02]  /*233c0*/  IMAD.MOV.U32 R17, RZ, RZ, RZ ;  /* 0x000000ffff117224 */ /* 0x000fe400078e00ff */
[----:B------:R-:W-:Y:S02]  /*233d0*/  IMAD.U32 R16, RZ, RZ, UR6 ;  /* 0x00000006ff107e24 */ /* 0x000fe4000f8e00ff */
[----:B------:R-:W-:-:S07]  /*233e0*/  IMAD.MOV.U32 R18, RZ, RZ, RZ ;  /* 0x000000ffff127224 */ /* 0x000fce00078e00ff */
.L_x_9801:
[----:B------:R-:W1:Y:S01]  /*233f0*/  S2R R0, SR_TID.X ;  /* 0x0000000000007919 */ /* 0x000e620000002100 */
[----:B------:R-:W-:Y:S01]  /*23400*/  UMOV UR50, URZ ;  /* 0x0000003f00327c82 */ /* 0x000fe20008000000 */
        /* <DEDUP_REMOVED lines=10> */
[----:B------:R1:W-:Y:S07]  /*234b0*/  STL [R1+0x474], R0 ;  /* 0x0004740001007387 */ /* 0x0003ee0000100800 */
[----:B------:R-:W-:Y:S05]  /*234c0*/  @P0 BRA `(.L_x_9802) ;  /* 0x0000004000280947 */ /* 0x000fea0003800000 */
[----:B-1----:R-:W-:Y:S01]  /*234d0*/  IMAD.MOV.U32 R0, RZ, RZ, 0x1 ;  /* 0x00000001ff007424 */ /* 0x002fe200078e00ff */
[----:B------:R1:W-:Y:S01]  /*234e0*/  STL [R1+0x470], RZ ;  /* 0x000470ff01007387 */ /* 0x0003e20000100800 */
[----:B------:R-:W-:Y:S01]  /*234f0*/  ULDC UR49, c[0x0][0xc] ;  /* 0x0000030000317ab9 */ /* 0x000fe20000000800 */
[----:B------:R-:W-:Y:S01]  /*23500*/  ULDC.64 UR52, c[0x0][0x198] ;  /* 0x0000660000347ab9 */ /* 0x000fe20000000a00 */
[----:B------:R-:W-:Y:S01]  /*23510*/  UMOV UR50, URZ ;  /* 0x0000003f00327c82 */ /* 0x000fe20008000000 */
[----:B------:R1:W-:Y:S04]  /*23520*/  STL [R1+0x474], R0 ;  /* 0x0004740001007387 */ /* 0x0003e80000100800 */
.L_x_9876:
[----:B------:R-:W-:Y:S05]  /*23530*/  YIELD ;  /* 0x0000000000007946 */ /* 0x000fea0003800000 */
[----:B------:R-:W-:Y:S01]  /*23540*/  ULDC.64 UR4, c[0x0][0xb20] ;  /* 0x0002c80000047ab9 */ /* 0x000fe20000000a00 */
[----:B-1----:R-:W-:Y:S01]  /*23550*/  IMAD.MOV.U32 R0, RZ, RZ, RZ ;  /* 0x000000ffff007224 */ /* 0x002fe200078e00ff */
[----:B------:R-:W-:Y:S01]  /*23560*/  ISETP.NE.U32.AND P0, PT, RZ, UR4, PT ;  /* 0x00000004ff007c0c */ /* 0x000fe2000bf05070 */
[----:B------:R-:W-:Y:S01]  /*23570*/  IMAD.MOV.U32 R4, RZ, RZ, RZ ;  /* 0x000000ffff047224 */ /* 0x000fe200078e00ff */
        /* <DEDUP_REMOVED lines=21> */
[----:B------:R-:W-:Y:S01]  /*236d0*/  USEL UR4, UR4, 0x1, UP0 ;  /* 0x0000000104047887 */ /* 0x000fe20008000000 */
[----:B------:R-:W-:-:S03]  /*236e0*/  ISETP.NE.U32.AND P0, PT, RZ, UR6, PT ;  /* 0x00000006ff007c0c */ /* 0x000fc6000bf05070 */
[----:B------:R-:W-:Y:S01]  /*236f0*/  UIMAD UR4, UR4, UR5, URZ ;  /* 0x00000005040472a4 */ /* 0x000fe2000f8e023f */
[----:B------:R-:W-:Y:S01]  /*23700*/  ISETP.NE.AND.EX P0, PT, RZ, UR7, PT, P0 ;  /* 0x00000007ff007c0c */ /* 0x000fe2000bf05300 */
[----:B--2---:R1:W-:Y:S02]  /*23710*/  STL [R1+0x488], R4 ;  /* 0x0004880401007387 */ /* 0x0043e40000100800 */
[----:B-1----:R-:W1:Y:S02]  /*23720*/  @P1 LDC.64 R4, c[0x0][0xb10] ;  /* 0x0002c400ff041b82 */ /* 0x002e640000000a00 */
[----:B-1----:R-:W-:-:S05]  /*23730*/  @P1 IMAD.WIDE R4, R19, 0x4, R4 ;  /* 0x0000000413041825 */ /* 0x002fca00078e0204 */
[----:B------:R1:W5:Y:S02]  /*23740*/  @P1 LDG.E R6, desc[UR54][R4.64] ;  /* 0x0000003604061981 */ /* 0x000364000c1e1900 */
[----:B-1----:R-:W-:Y:S01]  /*23750*/  IMAD.U32 R4, RZ, RZ, UR4 ;  /* 0x00000004ff047e24 */ /* 0x002fe2000f8e00ff */
[----:B------:R-:W-:Y:S06]  /*23760*/  @P1 BRA `(.L_x_9803) ;  /* 0x0000000000101947 */ /* 0x000fec0003800000 */
[----:B------:R-:W-:Y:S05]  /*23770*/  @!P2 BRA `(.L_x_9803) ;  /* 0x00000000000ca947 */ /* 0x000fea0003800000 */
[----:B------:R-:W2:Y:S04]  /*23780*/  LDG.E R5, desc[UR54][R2.64] ;  /* 0x0000003602057981 */ /* 0x000ea8000c1e1900 */
[----:B-----5:R-:W2:Y:S02]  /*23790*/  LDG.E R6, desc[UR54][R2.64+0x4] ;  /* 0x0000043602067981 */ /* 0x020ea4000c1e1900 */
[----:B--2---:R-:W-:-:S07]  /*237a0*/  IMAD.IADD R6, R6, 0x1, -R5 ;  /* 0x0000000106067824 */ /* 0x004fce00078e0a05 */
.L_x_9803:
        /* <DEDUP_REMOVED lines=14> */
.L_x_9804:
[----:B------:R-:W-:Y:S05]  /*23890*/  @!P0 BRA `(.L_x_9805) ;  /* 0x00000000000c8947 */ /* 0x000fea0003800000 */
[----:B-1----:R-:W2:Y:S04]  /*238a0*/  LDG.E R5, desc[UR54][R2.64] ;  /* 0x0000003602057981 */ /* 0x002ea8000c1e1900 */
[----:B------:R-:W2:Y:S02]  /*238b0*/  LDG.E R4, desc[UR54][R2.64+0x4] ;  /* 0x0000043602047981 */ /* 0x000ea4000c1e1900 */
[----:B--2---:R-:W-:-:S07]  /*238c0*/  IMAD.IADD R4, R4, 0x1, -R5 ;  /* 0x0000000104047824 */ /* 0x004fce00078e0a05 */
.L_x_9805:
        /* <DEDUP_REMOVED lines=18> */
.L_x_9808:
[----:B------:R-:W-:-:S13]  /*239f0*/  ISETP.NE.AND P1, PT, R3, 0x1, PT ;  /* 0x000000010300780c */ /* 0x000fda0003f25270 */
[----:B-1----:R-:W1:Y:S02]  /*23a00*/  @P1 LDC.64 R4, c[0x0][0xae0] ;  /* 0x0002b800ff041b82 */ /* 0x002e640000000a00 */
[----:B-1----:R-:W-:-:S05]  /*23a10*/  @P1 IMAD.HI.U32 R4, R0, R4, RZ ;  /* 0x0000000400041227 */ /* 0x002fca00078e00ff */
[----:B------:R-:W-:-:S07]  /*23a20*/  @P1 SHF.R.U32.HI R0, RZ, R5, R4 ;  /* 0x00000005ff001219 */ /* 0x000fce0000011604 */
.L_x_9809:
[----:B------:R-:W-:Y:S05]  /*23a30*/  BSYNC B0 ;  /* 0x0000000000007941 */ /* 0x000fea0003800000 */
.L_x_9807:
[----:B------:R-:W-:-:S05]  /*23a40*/  IMAD R5, R0, R3, R3 ;  /* 0x0000000300057224 */ /* 0x000fca00078e0203 */
[----:B------:R-:W-:-:S07]  /*23a50*/  VIMNMX R2, R2, R5, PT ;  /* 0x0000000502027248 */ /* 0x000fce0003fe0100 */
.L_x_9806:
[----:B------:R-:W-:Y:S01]  /*23a60*/  VIADD R2, R2, 0x5f ;  /* 0x0000005f02027836 */ /* 0x000fe20000000000 */
[----:B------:R-:W-:Y:S01]  /*23a70*/  ULDC UR4, c[0x0][0xad4] ;  /* 0x0002b50000047ab9 */ /* 0x000fe20000000800 */
[----:B------:R-:W-:Y:S02]  /*23a80*/  VIADD R0, R7, 0x5f ;  /* 0x0000005f07007836 */ /* 0x000fe40000000000 */
[----:B------:R-:W-:-:S04]  /*23a90*/  IMAD.HI R2, R2, 0x2aaaaaab, RZ ;  /* 0x2aaaaaab02027827 */ /* 0x000fc800078e02ff */
[----:B------:R-:W-:Y:S01]  /*23aa0*/  IMAD.HI R0, R0, 0x2aaaaaab, RZ ;  /* 0x2aaaaaab00007827 */ /* 0x000fe200078e02ff */
[----:B-1----:R-:W-:-:S03]  /*23ab0*/  SHF.R.U32.HI R5, RZ, 0x1f, R2 ;  /* 0x0000001fff057819 */ /* 0x002fc60000011602 */
[----:B------:R-:W-:Y:S01]  /*23ac0*/  IMAD R6, R17, 0x80, -R6 ;  /* 0x0000008011067824 */ /* 0x000fe200078e0a06 */
[----:B------:R-:W-:Y:S02]  /*23ad0*/  LEA.HI.SX32 R2, R2, R5, 0x1c ;  /* 0x0000000502027211 */ /* 0x000fe400078fe2ff */
[----:B------:R-:W-:Y:S01]  /*23ae0*/  SHF.R.U32.HI R5, RZ, 0x1f, R0 ;  /* 0x0000001fff057819 */ /* 0x000fe20000011600 */
[----:B------:R-:W-:-:S03]  /*23af0*/  IMAD.IADD R6, R7, 0x1, R6 ;  /* 0x0000000107067824 */ /* 0x000fc600078e0206 */
        /* <DEDUP_REMOVED lines=15> */
.L_x_9812:
[----:B------:R-:W-:-:S13]  /*23bf0*/  ISETP.NE.AND P0, PT, R3, 0x1, PT ;  /* 0x000000010300780c */ /* 0x000fda0003f05270 */
[----:B------:R-:W2:Y:S02]  /*23c00*/  @P0 LDC.64 R4, c[0x0][0xae0] ;  /* 0x0002b800ff040b82 */ /* 0x000ea40000000a00 */
[----:B--2---:R-:W-:-:S05]  /*23c10*/  @P0 IMAD.HI.U32 R4, R6, R4, RZ ;  /* 0x0000000406040227 */ /* 0x004fca00078e00ff */
[----:B------:R-:W-:-:S07]  /*23c20*/  @P0 SHF.R.U32.HI R6, RZ, R5, R4 ;  /* 0x00000005ff060219 */ /* 0x000fce0000011604 */
.L_x_9813:
[----:B------:R-:W-:Y:S05]  /*23c30*/  BSYNC B0 ;  /* 0x0000000000007941 */ /* 0x000fea0003800000 */
.L_x_9811:
[----:B------:R-:W-:-:S05]  /*23c40*/  IMAD R3, R6, R3, RZ ;  /* 0x0000000306037224 */ /* 0x000fca00078e02ff */
[----:B------:R-:W-:-:S07]  /*23c50*/  VIMNMX R0, R0, R3, !PT ;  /* 0x0000000300007248 */ /* 0x000fce0007fe0100 */
.L_x_9810:
        /* <DEDUP_REMOVED lines=25> */
.L_x_9815:
        /* <DEDUP_REMOVED lines=14> */
[----:B------:R-:W-:Y:S02]  /*23ed0*/  IMAD.U32 R6, RZ, RZ, UR8 ;  /* 0x00000008ff067e24 */ /* 0x000fe4000f8e00ff */
[----:B------:R-:W-:-:S02]  /*23ee0*/  IMAD.U32 R7, RZ, RZ, UR9 ;  /* 0x00000009ff077e24 */ /* 0x000fc4000f8e00ff */
[----:B------:R-:W-:Y:S02]  /*23ef0*/  IMAD.U32 R10, RZ, RZ, UR4 ;  /* 0x00000004ff0a7e24 */ /* 0x000fe4000f8e00ff */
[----:B0-----:R-:W-:Y:S02]  /*23f00*/  IMAD.U32 R11, RZ, RZ, UR5 ;  /* 0x00000005ff0b7e24 */ /* 0x001fe4000f8e00ff */
[----:B-1----:R-:W-:Y:S02]  /*23f10*/  IMAD.MOV.U32 R8, RZ, RZ, 0x70 ;  /* 0x00000070ff087424 */ /* 0x002fe400078e00ff */
[----:B------:R-:W-:Y:S02]  /*23f20*/  IMAD.MOV.U32 R12, RZ, RZ, 0x1 ;  /* 0x00000001ff0c7424 */ /* 0x000fe400078e00ff */
[----:B------:R-:W-:-:S07]  /*23f30*/  IMAD.MOV.U32 R13, RZ, RZ, RZ ;  /* 0x000000ffff0d7224 */ /* 0x000fce00078e00ff */
[----:B------:R-:W-:-:S07]  /*23f40*/  LEPC R20, `(.L_x_9817) ;  /* 0x000000001014794e */ /* 0x000fce0000000000 */
[----:B--2---:R-:W-:Y:S05]  /*23f50*/  CALL.ABS.NOINC R2 ;  /* 0x0000000002007343 */ /* 0x004fea0003c00000 */
.L_x_9817:
        /* <DEDUP_REMOVED lines=11> */
[----:B------:R-:W-:Y:S02]  /*24010*/  IMAD.U32 R6, RZ, RZ, UR8 ;  /* 0x00000008ff067e24 */ /* 0x000fe4000f8e00ff */
[----:B------:R-:W-:-:S02]  /*24020*/  IMAD.U32 R7, RZ, RZ, UR9 ;  /* 0x00000009ff077e24 */ /* 0x000fc4000f8e00ff */
[----:B------:R-:W-:Y:S02]  /*24030*/  IMAD.U32 R10, RZ, RZ, UR4 ;  /* 0x00000004ff0a7e24 */ /* 0x000fe4000f8e00ff */
[----:B0-----:R-:W-:Y:S02]  /*24040*/  IMAD.U32 R11, RZ, RZ, UR5 ;  /* 0x00000005ff0b7e24 */ /* 0x001fe4000f8e00ff */
[----:B-1----:R-:W-:Y:S02]  /*24050*/  IMAD.MOV.U32 R8, RZ, RZ, 0x70 ;  /* 0x00000070ff087424 */ /* 0x002fe400078e00ff */
[----:B------:R-:W-:Y:S02]  /*24060*/  IMAD.MOV.U32 R12, RZ, RZ, 0x1 ;  /* 0x00000001ff0c7424 */ /* 0x000fe400078e00ff */
[----:B--2---:R-:W-:-:S07]  /*24070*/  IMAD.MOV.U32 R13, RZ, RZ, RZ ;  /* 0x000000ffff0d7224 */ /* 0x004fce00078e00ff */
[----:B------:R-:W-:-:S07]  /*24080*/  LEPC R20, `(.L_x_9819) ;  /* 0x000000001014794e */ /* 0x000fce0000000000 */
[----:B---3--:R-:W-:Y:S05]  /*24090*/  CALL.ABS.NOINC R2 ;  /* 0x0000000002007343 */ /* 0x008fea0003c00000 */
.L_x_9819:
        /* <DEDUP_REMOVED lines=16> */
.L_x_9818:
[----:B------:R-:W2:Y:S01]  /*241a0*/  LDL.LU R7, [R1+0x488] ;  /* 0x0004880001077983 */ /* 0x000ea20000300800 */
[----:B------:R-:W3:Y:S01]  /*241b0*/  LDC R0, c[0x0][0x428] ;  /* 0x00010a00ff007b82 */ /* 0x000ee20000000800 */
[----:B------:R-:W-:Y:S01]  /*241c0*/  ULDC.64 UR4, c[0x0][0xaf0] ;  /* 0x0002bc0000047ab9 */ /* 0x000fe20000000a00 */
[----:B------:R-:W4:Y:S01]  /*241d0*/  S2R R4, SR_TID.X ;  /* 0x0000000000047919 */ /* 0x000f220000002100 */
[----:B---3--:R-:W-:Y:S01]  /*241e0*/  ISETP.NE.AND P0, PT, R0, 0x1, PT ;  /* 0x000000010000780c */ /* 0x008fe20003f05270 */
[----:B------:R-:W-:Y:S01]  /*241f0*/  IMAD.MOV.U32 R0, RZ, RZ, R18 ;  /* 0x000000ffff007224 */ /* 0x000fe200078e0012 */
[----:B----4-:R-:W-:Y:S01]  /*24200*/  LOP3.LUT R6, R4, 0x1f, RZ, 0xc0, !PT ;  /* 0x0000001f04067812 */ /* 0x010fe200078ec0ff */
[----:B------:R-:W-:-:S10]  /*24210*/  IMAD.MOV.U32 R4, RZ, RZ, R19 ;  /* 0x000000ffff047224 */ /* 0x000fd400078e0013 */
        /* <DEDUP_REMOVED lines=19> */
[----:B--23--:R-:W-:-:S07]  /*24350*/  IMAD R17, R17, 0x80, R7 ;  /* 0x0000008011117824 */ /* 0x00cfce00078e0207 */
.L_x_9820:
        /* <DEDUP_REMOVED lines=19> */
.L_x_9892:
[----:B------:R-:W-:Y:S01]  /*24490*/  UMOV UR4, 0xffffffff ;  /* 0xffffffff00047882 */ /* 0x000fe20000000000 */
[----:B------:R-:W-:Y:S02]  /*244a0*/  SHF.R.S32.HI R5, RZ, 0x1f, R4 ;  /* 0x0000001fff057819 */ /* 0x000fe40000011404 */
[----:B------:R-:W-:Y:S05]  /*244b0*/  BRA.DIV UR4, `(.L_x_9822) ;  /* 0x0000003604f47947 */ /* 0x000fea000b800000 */
[----:B------:R-:W-:-:S13]  /*244c0*/  ELECT P6, URZ, PT ;  /* 0x00000000003f782f */ /* 0x000fda00038c0000 */
.L_x_9895:
        /* <DEDUP_REMOVED lines=22> */
.L_x_9824:
[----:B------:R-:W2:Y:S01]  /*24630*/  LDL R9, [R1+0x470] ;  /* 0x0004700001097983 */ /* 0x000ea20000100800 */
        /* <DEDUP_REMOVED lines=8> */
.L_x_9896:
        /* <DEDUP_REMOVED lines=11> */
.L_x_9826:
[----:B------:R-:W2:Y:S01]  /*24770*/  LDL R11, [R1+0x470] ;  /* 0x00047000010b7983 */ /* 0x000ea20000100800 */
        /* <DEDUP_REMOVED lines=21> */
.L_x_9823:
        /* <DEDUP_REMOVED lines=26> */
[----:B-1----:R-:W-:Y:S01]  /*24a70*/  IMAD.MOV.U32 R6, RZ, RZ, 0x10000 ;  /* 0x00010000ff067424 */ /* 0x002fe200078e00ff */
        /* <DEDUP_REMOVED lines=27> */
[----:B-1----:R-:W-:Y:S01]  /*24c30*/  NOP ;  /* 0x0000000000007918 */ /* 0x002fe20000000000 */
.L_x_9828:
[----:B------:R-:W-:Y:S05]  /*24c40*/  BSYNC B0 ;  /* 0x0000000000007941 */ /* 0x000fea0003800000 */
.L_x_9827:
        /* <DEDUP_REMOVED lines=8> */
.L_x_9897:
[----:B------:R-:W-:Y:S01]  /*24cd0*/  ULDC.64 UR46, c[0x0][0x3f8] ;  /* 0x0000fe00002e7ab9 */ /* 0x000fe20000000a00 */
[----:B------:R-:W-:Y:S01]  /*24ce0*/  ULDC.64 UR38, c[0x0][0x408] ;  /* 0x0001020000267ab9 */ /* 0x000fe20000000a00 */
[----:B------:R-:W-:Y:S04]  /*24cf0*/  BSSY B0, `(.L_x_9830) ;  /* 0x000003b000007945 */ /* 0x000fe80003800000 */
[----:B------:R-:W-:Y:S05]  /*24d00*/  @!P6 BRA `(.L_x_9831) ;  /* 0x0000000000e4e947 */ /* 0x000fea0003800000 */
[----:B-1----:R-:W2:Y:S01]  /*24d10*/  LDL R9, [R1+0x470] ;  /* 0x0004700001097983 */ /* 0x002ea20000100800 */
        /* <DEDUP_REMOVED lines=8> */
.L_x_9898:
        /* <DEDUP_REMOVED lines=11> */
.L_x_9833:
[----:B0-----:R-:W2:Y:S01]  /*24e50*/  LDL R6, [R1+0x470] ;  /* 0x0004700001067983 */ /* 0x001ea20000100800 */
        /* <DEDUP_REMOVED lines=36> */
.L_x_9831:
[----:B------:R-:W-:Y:S05]  /*250a0*/  BSYNC B0 ;  /* 0x0000000000007941 */ /* 0x000fea0003800000 */
.L_x_9830:
        /* <DEDUP_REMOVED lines=14> */
[----:B0-----:R-:W2:Y:S04]  /*25190*/  LDL.LU R11, [R1+0x470] ;  /* 0x00047000010b7983 */ /* 0x001ea80000300800 */
[----:B------:R-:W3:Y:S01]  /*251a0*/  LDL.LU R13, [R1+0x474] ;  /* 0x00047400010d7983 */ /* 0x000ee20000300800 */
[----:B------:R-:W-:Y:S01]  /*251b0*/  BSSY B2, `(.L_x_9838) ;  /* 0x0000070000027945 */ /* 0x000fe20003800000 */
[----:B--2---:R-:W-:-:S05]  /*251c0*/  VIADD R6, R11, 0x1 ;  /* 0x000000010b067836 */ /* 0x004fca0000000000 */
[----:B------:R-:W-:-:S04]  /*251d0*/  ISETP.NE.AND P0, PT, R6, 0x2, PT ;  /* 0x000000020600780c */ /* 0x000fc80003f05270 */
[----:B------:R-:W-:Y:S02]  /*251e0*/  SEL R9, RZ, 0x1, P0 ;  /* 0x00000001ff097807 */ /* 0x000fe40000000000 */
[----:B------:R-:W-:Y:S02]  /*251f0*/  SEL R14, R6, RZ, P0 ;  /* 0x000000ff060e7207 */ /* 0x000fe40000000000 */
[----:B---3--:R-:W-:-:S03]  /*25200*/  LOP3.LUT R13, R13, R9, RZ, 0x3c, !PT ;  /* 0x000000090d0d7212 */ /* 0x008fc600078e3cff */
[----:B------:R0:W-:Y:S04]  /*25210*/  STL [R1+0x470], R14 ;  /* 0x0004700e01007387 */ /* 0x0001e80000100800 */
[----:B------:R0:W-:Y:S01]  /*25220*/  STL [R1+0x474], R13 ;  /* 0x0004740d01007387 */ /* 0x0001e20000100800 */
        /* <DEDUP_REMOVED lines=22> */
.L_x_9840:
[----:B-1----:R-:W1:Y:S01]  /*25390*/  S2R R3, SR_CgaCtaId ;  /* 0x0000000000037919 */ /* 0x002e620000008800 */
[----:B------:R-:W-:-:S04]  /*253a0*/  MOV R2, 0x400 ;  /* 0x0000040000027802 */ /* 0x000fc80000000f00 */
[----:B-1----:R-:W-:Y:S02]  /*253b0*/  LEA R2, R3, R2, 0x18 ;  /* 0x0000000203027211 */ /* 0x002fe400078ec0ff */
[----:B------:R-:W-:-:S03]  /*253c0*/  SHF.L.U32 R3, R13, 0x1f, RZ ;  /* 0x0000001f0d037819 */ /* 0x000fc600000006ff */
[----:B------:R-:W-:-:S04]  /*253d0*/  IMAD R2, R14, 0x8, R2 ;  /* 0x000000080e027824 */ /* 0x000fc800078e0202 */
[----:B------:R-:W1:Y:S02]  /*253e0*/  SYNCS.PHASECHK.TRANS64.TRYWAIT P0, [R2+URZ+0x32440], R3 ;  /* 0x03244003020075a7 */ /* 0x000e64000800017f */
[----:B-1----:R-:W-:Y:S05]  /*253f0*/  @!P0 BRA `(.L_x_9841) ;  /* 0x00000028008c8947 */ /* 0x002fea0003800000 */
.L_x_9899:
        /* <DEDUP_REMOVED lines=11> */
.L_x_9842:
[----:B------:R-:W2:Y:S01]  /*254b0*/  LDL R6, [R1+0x470] ;  /* 0x0004700001067983 */ /* 0x000ea20000100800 */
        /* <DEDUP_REMOVED lines=21> */
.L_x_9900:
        /* <DEDUP_REMOVED lines=8> */
.L_x_9844:
[----:B-12---:R-:W2:Y:S01]  /*25690*/  LDL R3, [R1+0x470] ;  /* 0x0004700001037983 */ /* 0x006ea20000100800 */
        /* <DEDUP_REMOVED lines=33> */
.L_x_9839:
[----:B------:R-:W-:Y:S05]  /*258b0*/  BSYNC B2 ;  /* 0x0000000000027941 */ /* 0x000fea0003800000 */
.L_x_9838:
[----:B------:R-:W2:Y:S02]  /*258c0*/  LDL R2, [R1+0x484] ;  /* 0x0004840001027983 */ /* 0x000ea40000100800 */
[----:B--2---:R-:W-:-:S07]  /*258d0*/  VIADD R8, R2, 0xfffffffd ;  /* 0xfffffffd02087836 */ /* 0x004fce0000000000 */
.L_x_9837:
[----:B------:R-:W-:Y:S05]  /*258e0*/  BSYNC B1 ;  /* 0x0000000000017941 */ /* 0x000fea0003800000 */
.L_x_9836:
[----:B------:R-:W2:Y:S01]  /*258f0*/  LDL.LU R2, [R1+0x484] ;  /* 0x0004840001027983 */ /* 0x000ea20000300800 */
[----:B------:R-:W-:Y:S01]  /*25900*/  VIADD R10, R10, 0xfffffffe ;  /* 0xfffffffe0a0a7836 */ /* 0x000fe20000000000 */
[----:B--2---:R-:W-:-:S04]  /*25910*/  LOP3.LUT R3, RZ, R2, RZ, 0x33, !PT ;  /* 0x00000002ff037212 */ /* 0x004fc800078e33ff */
[----:B------:R-:W-:-:S13]  /*25920*/  ISETP.NE.AND P0, PT, R10, R3, PT ;  /* 0x000000030a00720c */ /* 0x000fda0003f05270 */
[----:B------:R-:W-:Y:S05]  /*25930*/  @!P0 BRA `(.L_x_9835) ;  /* 0x0000000c00948947 */ /* 0x000fea0003800000 */
.L_x_9859:
[----:B------:R-:W2:Y:S04]  /*25940*/  LDL.LU R3, [R1+0x470] ;  /* 0x0004700001037983 */ /* 0x000ea80000300800 */
        /* <DEDUP_REMOVED lines=10> */
[----:B0-----:R-:W-:-:S03]  /*259f0*/  IMAD.MOV.U32 R11, RZ, RZ, R8 ;  /* 0x000000ffff0b7224 */ /* 0x001fc600078e0008 */
[----:B------:R-:W-:-:S13]  /*25a00*/  ISETP.NE.AND.EX P0, PT, RZ, UR47, PT, P0 ;  /* 0x0000002fff007c0c */ /* 0x000fda000bf05300 */
[----:B------:R-:W-:Y:S05]  /*25a10*/  @!P0 BRA `(.L_x_9847) ;  /* 0x0000000000448947 */ /* 0x000fea0003800000 */
[----:B------:R-:W0:Y:S01]  /*25a20*/  LDC R11, c[0x0][0x41c] ;  /* 0x00010700ff0b7b82 */ /* 0x000e220000000800 */
[----:B------:R-:W-:Y:S02]  /*25a30*/  IMAD.MOV.U32 R12, RZ, RZ, R8 ;  /* 0x000000ffff0c7224 */ /* 0x000fe400078e0008 */
        /* <DEDUP_REMOVED lines=15> */
.L_x_9847:
[----:B------:R-:W1:Y:S01]  /*25b30*/  S2R R3, SR_CgaCtaId ;  /* 0x0000000000037919 */ /* 0x000e620000008800 */
[----:B------:R-:W-:-:S04]  /*25b40*/  MOV R2, 0x400 ;  /* 0x0000040000027802 */ /* 0x000fc80000000f00 */
[----:B-1----:R-:W-:Y:S02]  /*25b50*/  LEA R2, R3, R2, 0x18 ;  /* 0x0000000203027211 */ /* 0x002fe400078ec0ff */
[----:B------:R-:W-:-:S03]  /*25b60*/  SHF.L.U32 R3, R10, 0x1f, RZ ;  /* 0x0000001f0a037819 */ /* 0x000fc600000006ff */
[----:B------:R-:W-:-:S04]  /*25b70*/  IMAD R2, R9, 0x8, R2 ;  /* 0x0000000809027824 */ /* 0x000fc800078e0202 */
[----:B------:R-:W1:Y:S02]  /*25b80*/  SYNCS.PHASECHK.TRANS64.TRYWAIT P0, [R2+URZ+0x32440], R3 ;  /* 0x03244003020075a7 */ /* 0x000e64000800017f */
[----:B-1----:R-:W-:Y:S05]  /*25b90*/  @!P0 BRA `(.L_x_9848) ;  /* 0x0000002000cc8947 */ /* 0x002fea0003800000 */
.L_x_9901:
        /* <DEDUP_REMOVED lines=11> */
.L_x_9849:
        /* <DEDUP_REMOVED lines=21> */
.L_x_9902:
        /* <DEDUP_REMOVED lines=8> */
.L_x_9851:
        /* <DEDUP_REMOVED lines=33> */
.L_x_9846:
[----:B------:R-:W-:Y:S05]  /*26030*/  BSYNC B1 ;  /* 0x0000000000017941 */ /* 0x000fea0003800000 */
.L_x_9845:
[----:B------:R-:W-:Y:S01]  /*26040*/  VIADD R9, R9, 0x1 ;  /* 0x0000000109097836 */ /* 0x000fe20000000000 */
[----:B------:R-:W-:Y:S04]  /*26050*/  BSSY B1, `(.L_x_9852) ;  /* 0x000006f000017945 */ /* 0x000fe80003800000 */
[----:B------:R-:W-:-:S04]  /*26060*/  ISETP.NE.AND P0, PT, R9, 0x2, PT ;  /* 0x000000020900780c */ /* 0x000fc80003f05270 */
[----:B------:R-:W-:Y:S02]  /*26070*/  SEL R3, RZ, 0x1, P0 ;  /* 0x00000001ff037807 */ /* 0x000fe40000000000 */
[----:B------:R-:W-:Y:S01]  /*26080*/  SEL R12, R9, RZ, P0 ;  /* 0x000000ff090c7207 */ /* 0x000fe20000000000 */
[----:B------:R-:W-:Y:S01]  /*26090*/  VIADD R9, R8, 0xffffffff ;  /* 0xffffffff08097836 */ /* 0x000fe20000000000 */
[----:B0-----:R-:W-:-:S03]  /*260a0*/  LOP3.LUT R11, R10, R3, RZ, 0x3c, !PT ;  /* 0x000000030a0b7212 */ /* 0x001fc600078e3cff */
[----:B------:R0:W-:Y:S04]  /*260b0*/  STL [R1+0x470], R12 ;  /* 0x0004700c01007387 */ /* 0x0001e80000100800 */
[----:B------:R0:W-:Y:S01]  /*260c0*/  STL [R1+0x474], R11 ;  /* 0x0004740b01007387 */ /* 0x0001e20000100800 */
[----:B------:R-:W-:Y:S05]  /*260d0*/  @!P6 BRA `(.L_x_9853) ;  /* 0x000000040098e947 */ /* 0x000fea0003800000 */
        /* <DEDUP_REMOVED lines=20> */
.L_x_9854:
[----:B------:R-:W2:Y:S01]  /*26220*/  S2R R3, SR_CgaCtaId ;  /* 0x0000000000037919 */ /* 0x000ea20000008800 */
[----:B------:R-:W-:-:S04]  /*26230*/  MOV R2, 0x400 ;  /* 0x0000040000027802 */ /* 0x000fc80000000f00 */
[----:B--2---:R-:W-:Y:S02]  /*26240*/  LEA R2, R3, R2, 0x18 ;  /* 0x0000000203027211 */ /* 0x004fe400078ec0ff */
[----:B------:R-:W-:-:S03]  /*26250*/  SHF.L.U32 R3, R11, 0x1f, RZ ;  /* 0x0000001f0b037819 */ /* 0x000fc600000006ff */
[----:B------:R-:W-:-:S04]  /*26260*/  IMAD R2, R12, 0x8, R2 ;  /* 0x000000080c027824 */ /* 0x000fc800078e0202 */
[----:B------:R-:W2:Y:S02]  /*26270*/  SYNCS.PHASECHK.TRANS64.TRYWAIT P0, [R2+URZ+0x32440], R3 ;  /* 0x03244003020075a7 */ /* 0x000ea4000800017f */
[----:B--2---:R-:W-:Y:S05]  /*26280*/  @!P0 BRA `(.L_x_9855) ;  /* 0x0000001c00388947 */ /* 0x004fea0003800000 */
.L_x_9903:
        /* <DEDUP_REMOVED lines=11> */
.L_x_9856:
[----:B------:R-:W3:Y:S01]  /*26340*/  LDL R6, [R1+0x470] ;  /* 0x0004700001067983 */ /* 0x000ee20000100800 */
        /* <DEDUP_REMOVED lines=21> */
.L_x_9904:
        /* <DEDUP_REMOVED lines=8> */
.L_x_9858:
[----:B0-2---:R-:W2:Y:S01]  /*26520*/  LDL R3, [R1+0x470] ;  /* 0x0004700001037983 */ /* 0x005ea20000100800 */
        /* <DEDUP_REMOVED lines=33> */
.L_x_9853:
[----:B------:R-:W-:Y:S05]  /*26740*/  BSYNC B1 ;  /* 0x0000000000017941 */ /* 0x000fea0003800000 */
.L_x_9852:
[----:B------:R-:W2:Y:S01]  /*26750*/  LDL R2, [R1+0x47c] ;  /* 0x00047c0001027983 */ /* 0x000ea20000100800 */
[----:B------:R-:W-:Y:S01]  /*26760*/  VIADD R8, R8, 0xfffffffe ;  /* 0xfffffffe08087836 */ /* 0x000fe20000000000 */
[----:B--2---:R-:W-:-:S13]  /*26770*/  ISETP.GT.AND P0, PT, R9, R2, PT ;  /* 0x000000020900720c */ /* 0x004fda0003f04270 */
[----:B------:R-:W-:Y:S05]  /*26780*/  @P0 BRA `(.L_x_9859) ;  /* 0xfffffff0006c0947 */ /* 0x000fea000383ffff */
.L_x_9835:
[----:B------:R-:W-:Y:S05]  /*26790*/  BSYNC B0 ;  /* 0x0000000000007941 */ /* 0x000fea0003800000 */
.L_x_9834:
[----:B------:R-:W2:Y:S01]  /*267a0*/  LDL.LU R3, [R1+0x470] ;  /* 0x0004700001037983 */ /* 0x000ea20000300800 */
        /* <DEDUP_REMOVED lines=8> */
[----:B------:R1:W-:Y:S01]  /*26830*/  STL [R1+0x470], R2 ;  /* 0x0004700201007387 */ /* 0x0003e20000100800 */
        /* <DEDUP_REMOVED lines=8> */
[----:B------:R-:W1:Y:S02]  /*268c0*/  S2R R6, SR_LTMASK ;  /* 0x0000000000067919 */ /* 0x000e640000003900 */
[----:B-1----:R-:W-:-:S04]  /*268d0*/  LOP3.LUT R6, R6, UR4, RZ, 0xc0, !PT ;  /* 0x0000000406067c12 */ /* 0x002fc8000f8ec0ff */
[----:B------:R-:W1:Y:S01]  /*268e0*/  POPC R7, R6 ;  /* 0x0000000600077309 */ /* 0x000e620000000000 */
[----:B--2---:R-:W1:Y:S02]  /*268f0*/  SHFL.IDX PT, R4, R3, R4, 0x1f ;  /* 0x00001f0403047589 */ /* 0x004e6400000e0000 */
[----:B-1----:R-:W-:-:S07]  /*26900*/  IADD3 R16, R4, UR49, R7 ;  /* 0x0000003104107c10 */ /* 0x002fce000fffe007 */
.L_x_9861:
[----:B------:R-:W-:Y:S05]  /*26910*/  BSYNC B0 ;  /* 0x0000000000007941 */ /* 0x000fea0003800000 */
.L_x_9860:
[----:B-1----:R-:W2:Y:S02]  /*26920*/  LDL.LU R2, [R1+0x474] ;  /* 0x0004740001027983 */ /* 0x002ea40000300800 */
[----:B--2---:R-:W-:-:S05]  /*26930*/  LOP3.LUT R2, R2, R0, RZ, 0x3c, !PT ;  /* 0x0000000002027212 */ /* 0x004fca00078e3cff */
[----:B------:R1:W-:Y:S02]  /*26940*/  STL [R1+0x474], R2 ;  /* 0x0004740201007387 */ /* 0x0003e40000100800 */
.L_x_9816:
[----:B------:R-:W-:Y:S05]  /*26950*/  BSYNC B6 ;  /* 0x0000000000067941 */ /* 0x000fea0003800000 */
.L_x_9814:
[----:B------:R-:W-:-:S03]  /*26960*/  UMOV UR4, 0xffffffff ;  /* 0xffffffff00047882 */ /* 0x000fc60000000000 */
[----:B------:R-:W-:Y:S05]  /*26970*/  BRA.DIV UR4, `(.L_x_9862) ;  /* 0x0000001604a47947 */ /* 0x000fea000b800000 */
[----:B------:R2:W3:Y:S04]  /*26980*/  SHFL.IDX PT, R4, R16, RZ, 0x1f ;  /* 0x00001fff10047589 */ /* 0x0004e800000e0000 */
[----:B------:R2:W4:Y:S02]  /*26990*/  SHFL.IDX PT, R6, R16, 0x1, 0x1f ;  /* 0x00201f0010067f89 */ /* 0x00052400000e0000 */
.L_x_9908:
[----:B------:R-:W5:Y:S01]  /*269a0*/  S2R R0, SR_TID.X ;  /* 0x0000000000007919 */ /* 0x000f620000002100 */
[----:B------:R-:W-:Y:S01]  /*269b0*/  ULDC UR4, c[0x0][0xd14] ;  /* 0x0003450000047ab9 */ /* 0x000fe20000000800 */
[----:B------:R-:W-:Y:S01]  /*269c0*/  BSSY B0, `(.L_x_9863) ;  /* 0x000000b000007945 */ /* 0x000fe20003800000 */
[----:B-1----:R-:W-:Y:S01]  /*269d0*/  IMAD.MOV.U32 R2, RZ, RZ, RZ ;  /* 0x000000ffff027224 */ /* 0x002fe200078e00ff */
[----:B-----5:R-:W-:Y:S01]  /*269e0*/  LOP3.LUT R8, R0, 0x1f, RZ, 0xc0, !PT ;  /* 0x0000001f00087812 */ /* 0x020fe200078ec0ff */
[----:B------:R-:W-:-:S03]  /*269f0*/  IMAD.U32 R0, RZ, RZ, UR4 ;  /* 0x00000004ff007e24 */ /* 0x000fc6000f8e00ff */
[C---:B------:R-:W-:Y:S01]  /*26a00*/  ISETP.NE.AND P0, PT, R8.reuse, 0x1f, PT ;  /* 0x0000001f0800780c */ /* 0x040fe20003f05270 */
[----:B------:R-:W-:-:S05]  /*26a10*/  IMAD.IADD R5, R8, 0x1, R19 ;  /* 0x0000000108057824 */ /* 0x000fca00078e0213 */
[----:B------:R-:W-:-:S13]  /*26a20*/  ISETP.GE.OR P0, PT, R5, R0, !P0 ;  /* 0x000000000500720c */ /* 0x000fda0004706670 */
[----:B------:R-:W-:Y:S05]  /*26a30*/  @P0 BRA `(.L_x_9864) ;  /* 0x00000000000c0947 */ /* 0x000fea0003800000 */
[----:B------:R-:W1:Y:S02]  /*26a40*/  LDC.64 R2, c[0x0][0xd58] ;  /* 0x00035600ff027b82 */ /* 0x000e640000000a00 */
[----:B-1----:R-:W-:-:S06]  /*26a50*/  IMAD.WIDE R2, R5, 0x4, R2 ;  /* 0x0000000405027825 */ /* 0x002fcc00078e0202 */
[----:B------:R1:W5:Y:S02]  /*26a60*/  LDG.E R2, desc[UR54][R2.64] ;  /* 0x0000003602027981 */ /* 0x000364000c1e1900 */
.L_x_9864:
[----:B------:R-:W-:Y:S05]  /*26a70*/  BSYNC B0 ;  /* 0x0000000000007941 */ /* 0x000fea0003800000 */
.L_x_9863:
        /* <DEDUP_REMOVED lines=23> */
.L_x_9916:
[----:B------:R-:W-:Y:S02]  /*26bf0*/  ULDC UR4, c[0x0][0xd10] ;  /* 0x0003440000047ab9 */ /* 0x000fe40000000800 */
[----:B------:R-:W-:-:S04]  /*26c00*/  IMAD.U32 R5, RZ, RZ, UR4 ;  /* 0x00000004ff057e24 */ /* 0x000fc8000f8e00ff */
[----:B-1----:R-:W-:-:S04]  /*26c10*/  IMAD R14, R14, R5, RZ ;  /* 0x000000050e0e7224 */ /* 0x002fc800078e02ff */
[----:B----4-:R-:W-:-:S05]  /*26c20*/  IMAD.IADD R7, R6, 0x1, R14 ;  /* 0x0000000106077824 */ /* 0x010fca00078e020e */
[----:B---3--:R-:W-:-:S13]  /*26c30*/  ISETP.GT.AND P0, PT, R7, R4, PT ;  /* 0x000000040700720c */ /* 0x008fda0003f04270 */
[----:B------:R-:W-:Y:S05]  /*26c40*/  @P0 BRA `(.L_x_9866) ;  /* 0x0000000000b40947 */ /* 0x000fea0003800000 */
[----:B------:R-:W1:Y:S02]  /*26c50*/  LDC R0, c[0x0][0xd14] ;  /* 0x00034500ff007b82 */ /* 0x000e640000000800 */
.L_x_9871:
[----:B------:R-:W-:-:S05]  /*26c60*/  VIADD R19, R19, 0x1f ;  /* 0x0000001f13137836 */ /* 0x000fca0000000000 */
[----:B-1----:R-:W-:-:S13]  /*26c70*/  ISETP.GE.AND P0, PT, R19, R0, PT ;  /* 0x000000001300720c */ /* 0x002fda0003f06270 */
[----:B------:R-:W-:Y:S05]  /*26c80*/  @P0 BRA `(.L_x_9867) ;  /* 0x0000000400ec0947 */ /* 0x000fea0003800000 */
[----:B------:R-:W1:Y:S01]  /*26c90*/  S2R R2, SR_TID.X ;  /* 0x0000000000027919 */ /* 0x000e620000002100 */
[----:B------:R-:W-:Y:S01]  /*26ca0*/  BSSY B0, `(.L_x_9868) ;  /* 0x000000a000007945 */ /* 0x000fe20003800000 */
[----:B-1----:R-:W-:Y:S01]  /*26cb0*/  LOP3.LUT R8, R2, 0x1f, RZ, 0xc0, !PT ;  /* 0x0000001f02087812 */ /* 0x002fe200078ec0ff */
[----:B------:R-:W-:-:S03]  /*26cc0*/  IMAD.MOV.U32 R2, RZ, RZ, RZ ;  /* 0x000000ffff027224 */ /* 0x000fc600078e00ff */
[C---:B------:R-:W-:Y:S01]  /*26cd0*/  ISETP.NE.AND P1, PT, R8.reuse, 0x1f, PT ;  /* 0x0000001f0800780c */ /* 0x040fe20003f25270 */
[----:B------:R-:W-:-:S05]  /*26ce0*/  IMAD.IADD R5, R8, 0x1, R19 ;  /* 0x0000000108057824 */ /* 0x000fca00078e0213 */
[----:B------:R-:W-:-:S13]  /*26cf0*/  ISETP.GE.OR P0, PT, R5, R0, !P1 ;  /* 0x000000000500720c */ /* 0x000fda0004f06670 */
[----:B------:R-:W-:Y:S05]  /*26d00*/  @P0 BRA `(.L_x_9869) ;  /* 0x00000000000c0947 */ /* 0x000fea0003800000 */
[----:B0-----:R-:W0:Y:S02]  /*26d10*/  LDC.64 R2, c[0x0][0xd58] ;  /* 0x00035600ff027b82 */ /* 0x001e240000000a00 */
[----:B0-----:R-:W-:-:S06]  /*26d20*/  IMAD.WIDE R2, R5, 0x4, R2 ;  /* 0x0000000405027825 */ /* 0x001fcc00078e0202 */
[----:B------:R1:W5:Y:S02]  /*26d30*/  LDG.E R2, desc[UR54][R2.64] ;  /* 0x0000003602027981 */ /* 0x000364000c1e1900 */
.L_x_9869:
[----:B------:R-:W-:Y:S05]  /*26d40*/  BSYNC B0 ;  /* 0x0000000000007941 */ /* 0x000fea0003800000 */
.L_x_9868:
        /* <DEDUP_REMOVED lines=8> */
[----:B------:R-:W3:Y:S02]  /*26dd0*/  SHFL.UP PT, R14, R13, 0x2, RZ ;  /* 0x044000000d0e7989 */ /* 0x000ee400000e00ff */
[----:B---3--:R-:W-:Y:S02]  /*26de0*/  SEL R14, R14, RZ, P1 ;  /* 0x000000ff0e0e7207 */ /* 0x008fe40000800000 */
[----:B------:R-:W-:-:S03]  /*26df0*/  ISETP.GE.U32.AND P1, PT, R8, 0x8, PT ;  /* 0x000000080800780c */ /* 0x000fc60003f26070 */
[----:B01----:R-:W-:-:S05]  /*26e00*/  IMAD.IADD R3, R13, 0x1, R14 ;  /* 0x000000010d037824 */ /* 0x003fca00078e020e */
        /* <DEDUP_REMOVED lines=11> */
.L_x_9924:
[----:B------:R-:W-:Y:S02]  /*26ec0*/  ULDC UR4, c[0x0][0xd10] ;  /* 0x0003440000047ab9 */ /* 0x000fe40000000800 */
[----:B------:R-:W-:-:S04]  /*26ed0*/  IMAD.U32 R5, RZ, RZ, UR4 ;  /* 0x00000004ff057e24 */ /* 0x000fc8000f8e00ff */
[----:B-1----:R-:W-:-:S04]  /*26ee0*/  IMAD R14, R14, R5, RZ ;  /* 0x000000050e0e7224 */ /* 0x002fc800078e02ff */
[----:B------:R-:W-:-:S05]  /*26ef0*/  IMAD.IADD R7, R14, 0x1, R7 ;  /* 0x000000010e077824 */ /* 0x000fca00078e0207 */
[----:B------:R-:W-:-:S13]  /*26f00*/  ISETP.GT.AND P0, PT, R7, R4, PT ;  /* 0x000000040700720c */ /* 0x000fda0003f04270 */
[----:B------:R-:W-:Y:S05]  /*26f10*/  @!P0 BRA `(.L_x_9871) ;  /* 0xfffffffc00508947 */ /* 0x000fea000383ffff */
.L_x_9866:
[----:B--2---:R-:W-:Y:S01]  /*26f20*/  IMAD.IADD R16, R7, 0x1, -R14 ;  /* 0x0000000107107824 */ /* 0x004fe200078e0a0e */
[----:B------:R-:W-:-:S03]  /*26f30*/  UMOV UR4, 0xffffffff ;  /* 0xffffffff00047882 */ /* 0x000fc60000000000 */
[----:B------:R-:W-:-:S05]  /*26f40*/  IMAD R7, R3, R5, R16 ;  /* 0x0000000503077224 */ /* 0x000fca00078e0210 */
[----:B------:R-:W-:Y:S01]  /*26f50*/  ISETP.GT.AND P6, PT, R7, R4, PT ;  /* 0x000000040700720c */ /* 0x000fe20003fc4270 */
[----:B------:R-:W-:-:S12]  /*26f60*/  BRA.DIV UR4, `(.L_x_9872) ;  /* 0x0000001a04147947 */ /* 0x000fd8000b800000 */
[----:B------:R-:W-:-:S04]  /*26f70*/  VOTE.ANY R7, PT, !P6 ;  /* 0x0000000000077806 */ /* 0x000fc800070e0100 */
[----:B------:R-:W1:Y:S02]  /*26f80*/  POPC R6, R7 ;  /* 0x0000000700067309 */ /* 0x000e640000000000 */
[----:B-1----:R1:W2:Y:S02]  /*26f90*/  SHFL.IDX PT, R17, R2, R6, 0x1f ;  /* 0x00001f0602117589 */ /* 0x0022a400000e0000 */
.L_x_9928:
[----:B------:R-:W-:Y:S01]  /*26fa0*/  ISETP.NE.AND P0, PT, R7, RZ, PT ;  /* 0x000000ff0700720c */ /* 0x000fe20003f05270 */
[----:B------:R-:W-:-:S12]  /*26fb0*/  IMAD.MOV.U32 R14, RZ, RZ, RZ ;  /* 0x000000ffff0e7224 */ /* 0x000fd800078e00ff */
[----:B------:R-:W-:Y:S05]  /*26fc0*/  @!P0 BRA `(.L_x_9873) ;  /* 0x0000000000108947 */ /* 0x000fea0003800000 */
[----:B------:R-:W-:Y:S01]  /*26fd0*/  UMOV UR4, 0xffffffff ;  /* 0xffffffff00047882 */ /* 0x000fe20000000000 */
[----:B------:R-:W-:Y:S02]  /*26fe0*/  VIADD R12, R6, 0xffffffff ;  /* 0xffffffff060c7836 */ /* 0x000fe40000000000 */
[----:B------:R-:W-:Y:S05]  /*26ff0*/  BRA.DIV UR4, `(.L_x_9874) ;  /* 0x0000001a04387947 */ /* 0x000fea000b800000 */
[----:B------:R3:W4:Y:S02]  /*27000*/  SHFL.IDX PT, R14, R3, R12, 0x1f ;  /* 0x00001f0c030e7589 */ /* 0x00072400000e0000 */
.L_x_9873:
[----:B01-3--:R-:W0:Y:S01]  /*27010*/  LDC.64 R2, c[0x0][0xd68] ;  /* 0x00035a00ff027b82 */ /* 0x00be220000000a00 */
[----:B------:R-:W-:-:S04]  /*27020*/  IMAD.IADD R19, R6, 0x1, R19 ;  /* 0x0000000106137824 */ /* 0x000fc800078e0213 */
        /* <DEDUP_REMOVED lines=39> */
[----:B0-----:R-:W-:Y:S01]  /*272a0*/  VIADD R2, R10, 0xffffffe ;  /* 0x0ffffffe0a027836 */ /* 0x001fe20000000000 */
[----:B------:R-:W-:-:S05]  /*272b0*/  IABS R10, R6 ;  /* 0x00000006000a7213 */ /* 0x000fca0000000000 */
[----:B------:R0:W1:Y:S02]  /*272c0*/  F2I.FTZ.U32.TRUNC.NTZ R3, R2 ;  /* 0x0000000200037305 */ /* 0x000064000021f000 */
[----:B0-----:R-:W-:Y:S02]  /*272d0*/  IMAD.MOV.U32 R2, RZ, RZ, RZ ;  /* 0x000000ffff027224 */ /* 0x001fe400078e00ff */
[----:B-1----:R-:W-:-:S04]  /*272e0*/  IMAD.MOV R7, RZ, RZ, -R3 ;  /* 0x000000ffff077224 */ /* 0x002fc800078e0a03 */
        /* <DEDUP_REMOVED lines=21> */
.L_x_9867:
[----:B------:R-:W-:Y:S01]  /*27440*/  UMOV UR4, URZ ;  /* 0x0000003f00047c82 */ /* 0x000fe20008000000 */
[----:B------:R-:W-:Y:S01]  /*27450*/  UMOV UR5, URZ ;  /* 0x0000003f00057c82 */ /* 0x000fe20008000000 */
[----:B------:R-:W-:Y:S01]  /*27460*/  ULDC UR6, c[0x0][0xd14] ;  /* 0x0003450000067ab9 */ /* 0x000fe20000000800 */
[----:B--2---:R-:W-:Y:S02]  /*27470*/  IMAD.MOV.U32 R16, RZ, RZ, R4 ;  /* 0x000000ffff107224 */ /* 0x004fe400078e0004 */
[----:B------:R-:W-:Y:S02]  /*27480*/  IMAD.U32 R17, RZ, RZ, UR4 ;  /* 0x00000004ff117e24 */ /* 0x000fe4000f8e00ff */
[----:B------:R-:W-:Y:S02]  /*27490*/  IMAD.U32 R18, RZ, RZ, UR5 ;  /* 0x00000005ff127e24 */ /* 0x000fe4000f8e00ff */
[----:B------:R-:W-:-:S07]  /*274a0*/  IMAD.U32 R19, RZ, RZ, UR6 ;  /* 0x00000006ff137e24 */ /* 0x000fce000f8e00ff */
.L_x_9875:
[----:B------:R-:W1:Y:S01]  /*274b0*/  S2R R2, SR_TID.X ;  /* 0x0000000000027919 */ /* 0x000e620000002100 */
[----:B------:R-:W-:Y:S05]  /*274c0*/  WARPSYNC.ALL ;  /* 0x0000000000007948 */ /* 0x000fea0003800000 */
[----:B------:R-:W-:Y:S01]  /*274d0*/  BAR.SYNC.DEFER_BLOCKING 0x4, 0x120 ;  /* 0x0104800000007b1d */ /* 0x000fe20000010000 */
[----:B-1----:R-:W-:-:S04]  /*274e0*/  LOP3.LUT R2, R2, 0x1f, RZ, 0xc0, !PT ;  /* 0x0000001f02027812 */ /* 0x002fc800078ec0ff */
        /* <DEDUP_REMOVED lines=8> */
.L_x_9802:
[----:B------:R-:W3:Y:S01]  /*27570*/  S2R R3, SR_CgaCtaId ;  /* 0x0000000000037919 */ /* 0x000ee20000008800 */
[----:B------:R-:W-:Y:S01]  /*27580*/  UIADD3 UR4, UR50, 0x1, URZ ;  /* 0x0000000132047890 */ /* 0x000fe2000fffe03f */
[----:B-1----:R-:W-:-:S03]  /*27590*/  MOV R0, 0x400 ;  /* 0x0000040000007802 */ /* 0x002fc60000000f00 */
[----:B------:R-:W-:-:S04]  /*275a0*/  ULEA.HI UR5, UR4, UR4, URZ, 0x1 ;  /* 0x0000000404057291 */ /* 0x000fc8000f8f083f */
[----:B------:R-:W-:-:S04]  /*275b0*/  ULOP3.LUT UR5, UR5, 0xfffffffe, URZ, 0xc0, !UPT ;  /* 0xfffffffe05057892 */ /* 0x000fc8000f8ec03f */
[----:B------:R-:W-:Y:S01]  /*275c0*/  UIADD3 UR5, UR4, -UR5, URZ ;  /* 0x8000000504057290 */ /* 0x000fe2000fffe03f */
[----:B---3--:R-:W-:-:S05]  /*275d0*/  LEA R0, R3, R0, 0x18 ;  /* 0x0000000003007211 */ /* 0x008fca00078ec0ff */
[----:B------:R-:W-:-:S05]  /*275e0*/  IMAD.U32 R3, RZ, RZ, UR5 ;  /* 0x00000005ff037e24 */ /* 0x000fca000f8e00ff */
[----:B------:R-:W-:-:S04]  /*275f0*/  SHF.L.U32 R3, R3, 0x1f, RZ ;  /* 0x0000001f03037819 */ /* 0x000fc800000006ff */
[----:B------:R-:W1:Y:S02]  /*27600*/  SYNCS.PHASECHK.TRANS64.TRYWAIT P0, [R0+URZ+0x32420], R3 ;  /* 0x03242003000075a7 */ /* 0x000e64000800017f */
[----:B-1----:R-:W-:Y:S05]  /*27610*/  @!P0 BRA `(.L_x_9877) ;  /* 0x0000001000d48947 */ /* 0x002fea0003800000 */
.L_x_9931:
[----:B------:R-:W-:-:S03]  /*27620*/  UMOV UR4, 0xffffffff ;  /* 0xffffffff00047882 */ /* 0x000fc60000000000 */
[----:B------:R-:W-:Y:S05]  /*27630*/  BRA.DIV UR4, `(.L_x_9878) ;  /* 0x0000001204e07947 */ /* 0x000fea000b800000 */
[----:B--2---:R-:W2:Y:S02]  /*27640*/  S2R R2, SR_TID.X ;  /* 0x0000000000027919 */ /* 0x004ea40000002100 */
[----:B--2---:R-:W-:-:S04]  /*27650*/  SHF.R.U32.HI R2, RZ, 0x5, R2 ;  /* 0x00000005ff027819 */ /* 0x004fc80000011602 */
[----:B------:R-:W-:-:S05]  /*27660*/  LOP3.LUT R2, R2, 0x3, RZ, 0xc0, !PT ;  /* 0x0000000302027812 */ /* 0x000fca00078ec0ff */
[----:B------:R2:W3:Y:S02]  /*27670*/  SHFL.IDX PT, R14, R2, RZ, 0x1f ;  /* 0x00001fff020e7589 */ /* 0x0004e400000e0000 */
.L_x_9934:
[----:B---3--:R-:W-:Y:S01]  /*27680*/  ISETP.NE.AND P0, PT, R14, RZ, PT ;  /* 0x000000ff0e00720c */ /* 0x008fe20003f05270 */
[----:B------:R-:W-:-:S12]  /*27690*/  BSSY B0, `(.L_x_9879) ;  /* 0x0000027000007945 */ /* 0x000fd80003800000 */
[----:B------:R-:W-:Y:S05]  /*276a0*/  @P0 BRA `(.L_x_9880) ;  /* 0x0000000000940947 */ /* 0x000fea0003800000 */
[----:B------:R-:W-:-:S03]  /*276b0*/  UMOV UR4, 0xffffffff ;  /* 0xffffffff00047882 */ /* 0x000fc60000000000 */
[----:B------:R-:W-:Y:S05]  /*276c0*/  BRA.DIV UR4, `(.L_x_9881) ;  /* 0x0000001204f07947 */ /* 0x000fea000b800000 */
[----:B------:R-:W-:-:S13]  /*276d0*/  ELECT P6, URZ, PT ;  /* 0x00000000003f782f */ /* 0x000fda00038c0000 */
.L_x_9937:
[----:B------:R-:W-:Y:S05]  /*276e0*/  @!P6 BRA `(.L_x_9880) ;  /* 0x000000000084e947 */ /* 0x000fea0003800000 */
[----:B------:R-:W-:-:S06]  /*276f0*/  ULOP3.LUT UR4, UR48, 0x2, URZ, 0xfc, !UPT ;  /* 0x0000000230047892 */ /* 0x000fcc000f8efc3f */
[----:B--2---:R-:W-:-:S05]  /*27700*/  IMAD.U32 R2, RZ, RZ, UR4 ;  /* 0x00000004ff027e24 */ /* 0x004fca000f8e00ff */
[----:B------:R-:W-:-:S13]  /*27710*/  ISETP.NE.AND P2, PT, R2, 0x3, PT ;  /* 0x000000030200780c */ /* 0x000fda0003f45270 */
[----:B------:R-:W-:Y:S05]  /*27720*/  @!P2 BRA `(.L_x_9882) ;  /* 0x000000000004a947 */ /* 0x000fea0003800000 */
[----:B------:R-:W-:Y:S01]  /*27730*/  BPT.TRAP 0x1 ;  /* 0x000000040000795c */ /* 0x000fe20000300000 */
.L_x_9882:
[----:B-1----:R-:W2:Y:S04]  /*27740*/  LDL R3, [R1+0x470] ;  /* 0x0004700001037983 */ /* 0x002ea80000100800 */
        /* <DEDUP_REMOVED lines=13> */
.L_x_9938:
[----:B------:R-:W2:Y:S02]  /*27820*/  SYNCS.PHASECHK.TRANS64.TRYWAIT P0, [R7+URZ], R2 ;  /* 0x00000002070075a7 */ /* 0x000ea4000800017f */
[----:B--2---:R-:W-:Y:S05]  /*27830*/  @!P0 BRA `(.L_x_9884) ;  /* 0x0000001000c88947 */ /* 0x004fea0003800000 */
.L_x_9939:
[----:B------:R-:W-:Y:S05]  /*27840*/  @!P2 BRA `(.L_x_9885) ;  /* 0x000000000004a947 */ /* 0x000fea0003800000 */
[----:B------:R-:W-:Y:S01]  /*27850*/  BPT.TRAP 0x1 ;  /* 0x000000040000795c */ /* 0x000fe20000300000 */
.L_x_9885:
[----:B------:R-:W3:Y:S01]  /*27860*/  LDL.LU R4, [R1+0x470] ;  /* 0x0004700001047983 */ /* 0x000ee20000300800 */
[----:B------:R-:W-:-:S04]  /*27870*/  VIADD R0, R0, 0x32460 ;  /* 0x0003246000007836 */ /* 0x000fc80000000000 */
[----:B---3--:R-:W-:-:S04]  /*27880*/  IMAD R4, R4, 0x8, R0 ;  /* 0x0000000804047824 */ /* 0x008fc800078e0200 */
[----:B------:R-:W3:Y:S02]  /*27890*/  SYNCS.PHASECHK.TRANS64.TRYWAIT P0, [R4+URZ], R5 ;  /* 0x00000005040075a7 */ /* 0x000ee4000800017f */
[----:B---3--:R-:W-:Y:S05]  /*278a0*/  @!P0 BRA `(.L_x_9886) ;  /* 0x0000001000c08947 */ /* 0x008fea0003800000 */
.L_x_9940:
[----:B------:R-:W-:-:S07]  /*278b0*/  IMAD R3, R3, 0x8, R0 ;  /* 0x0000000803037824 */ /* 0x000fce00078e0200 */
.L_x_9887:
[----:B----4-:R4:W0:Y:S02]  /*278c0*/  SYNCS.PHASECHK.TRANS64.TRYWAIT P0, [R3+URZ], R2 ;  /* 0x00000002030075a7 */ /* 0x010824000800017f */
[----:B0-----:R-:W-:Y:S05]  /*278d0*/  @!P0 NANOSLEEP.SYNCS 0x989680 ;  /* 0x009896800000895d */ /* 0x001fea0003900000 */
[----:B------:R-:W0:Y:S02]  /*278e0*/  @!P0 SYNCS.PHASECHK.TRANS64 P0, [R3+URZ], R2 ;  /* 0x00000002030085a7 */ /* 0x000e24000800007f */
[----:B0-----:R-:W-:Y:S05]  /*278f0*/  @!P0 BRA `(.L_x_9887) ;  /* 0xfffffffc00f08947 */ /* 0x001fea000383ffff */
.L_x_9880:
[----:B------:R-:W-:Y:S05]  /*27900*/  BSYNC B0 ;  /* 0x0000000000007941 */ /* 0x000fea0003800000 */
.L_x_9879:
[----:B------:R-:W-:Y:S05]  /*27910*/  EXIT ;  /* 0x000000000000794d */ /* 0x000fea0003800000 */
.L_x_9681:
[----:B0-----:R-:W-:-:S04]  /*27920*/  IMAD.U32 R7, RZ, RZ, UR44 ;  /* 0x0000002cff077e24 */ /* 0x001fc8000f8e00ff */
[----:B------:R0:W1:Y:S03]  /*27930*/  SYNCS.PHASECHK.TRANS64.TRYWAIT P0, [R7+URZ+0x32400], R0 ;  /* 0x03240000070075a7 */ /* 0x000066000800017f */
[----:B-1----:R-:W-:Y:S05]  /*27940*/  @!P0 NANOSLEEP.SYNCS 0x989680 ;  /* 0x009896800000895d */ /* 0x002fea0003900000 */
[----:B------:R-:W1:Y:S02]  /*27950*/  @!P0 SYNCS.PHASECHK.TRANS64 P0, [R7+URZ+0x32400], R0 ;  /* 0x03240000070085a7 */ /* 0x000e64000800007f */
[----:B-1----:R-:W-:Y:S05]  /*27960*/  @!P0 BRA `(.L_x_9681) ;  /* 0xfffffffc00ec8947 */ /* 0x002fea000383ffff */
[----:B------:R-:W-:Y:S05]  /*27970*/  BRA `(.L_x_9888) ;  /* 0xfffffdb000347947 */ /* 0x000fea000383ffff */
.L_x_9688:
[----:B-1----:R1:W2:Y:S02]  /*27980*/  SYNCS.PHASECHK.TRANS64.TRYWAIT P0, [R20+URZ], R21 ;  /* 0x00000015140075a7 */ /* 0x0022a4000800017f */
[----:B--2---:R-:W-:Y:S05]  /*27990*/  @!P0 NANOSLEEP.SYNCS 0x989680 ;  /* 0x009896800000895d */ /* 0x004fea0003900000 */
[----:B------:R-:W2:Y:S02]  /*279a0*/  @!P0 SYNCS.PHASECHK.TRANS64 P0, [R20+URZ], R21 ;  /* 0x00000015140085a7 */ /* 0x000ea4000800007f */
[----:B--2---:R-:W-:Y:S05]  /*279b0*/  @!P0 BRA `(.L_x_9688) ;  /* 0xfffffffc00f08947 */ /* 0x004fea000383ffff */
[----:B------:R-:W-:Y:S05]  /*279c0*/  BRA `(.L_x_9687) ;  /* 0xfffffdb4003c7947 */ /* 0x000fea000383ffff */
.L_x_9690:
[----:B0-----:R-:W-:-:S04]  /*279d0*/  IMAD.U32 R8, RZ, RZ, UR44 ;  /* 0x0000002cff087e24 */ /* 0x001fc8000f8e00ff */
[----:B------:R0:W1:Y:S03]  /*279e0*/  SYNCS.PHASECHK.TRANS64.TRYWAIT P0, [R8+URZ+0x32410], R7 ;  /* 0x03241007080075a7 */ /* 0x000066000800017f */
[----:B-1----:R-:W-:Y:S05]  /*279f0*/  @!P0 NANOSLEEP.SYNCS 0x989680 ;  /* 0x009896800000895d */ /* 0x002fea0003900000 */
[----:B------:R-:W1:Y:S02]  /*27a00*/  @!P0 SYNCS.PHASECHK.TRANS64 P0, [R8+URZ+0x32410], R7 ;  /* 0x03241007080085a7 */ /* 0x000e64000800007f */
[----:B-1----:R-:W-:Y:S05]  /*27a10*/  @!P0 BRA `(.L_x_9690) ;  /* 0xfffffffc00ec8947 */ /* 0x002fea000383ffff */
[----:B------:R-:W-:Y:S05]  /*27a20*/  BRA `(.L_x_9889) ;  /* 0xfffffdb800107947 */ /* 0x000fea000383ffff */
.L_x_9697:
[----:B-1----:R1:W2:Y:S02]  /*27a30*/  SYNCS.PHASECHK.TRANS64.TRYWAIT P0, [R8+URZ], R9 ;  /* 0x00000009080075a7 */ /* 0x0022a4000800017f */
[----:B--2---:R-:W-:Y:S05]  /*27a40*/  @!P0 NANOSLEEP.SYNCS 0x989680 ;  /* 0x009896800000895d */ /* 0x004fea0003900000 */
[----:B------:R-:W2:Y:S02]  /*27a50*/  @!P0 SYNCS.PHASECHK.TRANS64 P0, [R8+URZ], R9 ;  /* 0x00000009080085a7 */ /* 0x000ea4000800007f */
[----:B--2---:R-:W-:Y:S05]  /*27a60*/  @!P0 BRA `(.L_x_9697) ;  /* 0xfffffffc00f08947 */ /* 0x004fea000383ffff */
[----:B------:R-:W-:Y:S05]  /*27a70*/  BRA `(.L_x_9696) ;  /* 0xfffffdb800547947 */ /* 0x000fea000383ffff */
.L_x_9732:
[----:B0-----:R0:W1:Y:S02]  /*27a80*/  SYNCS.PHASECHK.TRANS64.TRYWAIT P2, [R0+URZ], R3 ;  /* 0x00000003000075a7 */ /* 0x001064000804017f */
[----:B-1----:R-:W-:Y:S05]  /*27a90*/  @!P2 NANOSLEEP.SYNCS 0x989680 ;  /* 0x009896800000a95d */ /* 0x002fea0003900000 */
[----:B------:R-:W1:Y:S02]  /*27aa0*/  @!P2 SYNCS.PHASECHK.TRANS64 P2, [R0+URZ], R3 ;  /* 0x000000030000a5a7 */ /* 0x000e64000804007f */
[----:B-1----:R-:W-:Y:S05]  /*27ab0*/  @!P2 BRA `(.L_x_9732) ;  /* 0xfffffffc00f0a947 */ /* 0x002fea000383ffff */
[----:B------:R-:W-:Y:S05]  /*27ac0*/  BRA `(.L_x_9731) ;  /* 0xfffffe24004c7947 */ /* 0x000fea000383ffff */
.L_x_9739:
[----:B-1----:R1:W2:Y:S02]  /*27ad0*/  SYNCS.PHASECHK.TRANS64.TRYWAIT P2, [R4+URZ], R5 ;  /* 0x00000005040075a7 */ /* 0x0022a4000804017f */
[----:B--2---:R-:W-:Y:S05]  /*27ae0*/  @!P2 NANOSLEEP.SYNCS 0x989680 ;  /* 0x009896800000a95d */ /* 0x004fea0003900000 */
[----:B------:R-:W2:Y:S02]  /*27af0*/  @!P2 SYNCS.PHASECHK.TRANS64 P2, [R4+URZ], R5 ;  /* 0x000000050400a5a7 */ /* 0x000ea4000804007f */
[----:B--2---:R-:W-:Y:S05]  /*27b00*/  @!P2 BRA `(.L_x_9739) ;  /* 0xfffffffc00f0a947 */ /* 0x004fea000383ffff */
[----:B------:R-:W-:Y:S05]  /*27b10*/  BRA `(.L_x_9738) ;  /* 0xfffffe2800707947 */ /* 0x000fea000383ffff */
.L_x_9750:
[----:B-1----:R1:W2:Y:S02]  /*27b20*/  SYNCS.PHASECHK.TRANS64.TRYWAIT P1, [R0+URZ], R7 ;  /* 0x00000007000075a7 */ /* 0x0022a4000802017f */
[----:B--2---:R-:W-:Y:S05]  /*27b30*/  @!P1 NANOSLEEP.SYNCS 0x989680 ;  /* 0x009896800000995d */ /* 0x004fea0003900000 */
[----:B------:R-:W2:Y:S02]  /*27b40*/  @!P1 SYNCS.PHASECHK.TRANS64 P1, [R0+URZ], R7 ;  /* 0x00000007000095a7 */ /* 0x000ea4000802007f */
[----:B--2---:R-:W-:Y:S05]  /*27b50*/  @!P1 BRA `(.L_x_9750) ;  /* 0xfffffffc00f09947 */ /* 0x004fea000383ffff */
[----:B------:R-:W-:Y:S05]  /*27b60*/  BRA `(.L_x_9749) ;  /* 0xfffffec000987947 */ /* 0x000fea000383ffff */
.L_x_9757:
[----:B-1----:R1:W2:Y:S02]  /*27b70*/  SYNCS.PHASECHK.TRANS64.TRYWAIT P1, [R4+URZ], R5 ;  /* 0x00000005040075a7 */ /* 0x0022a4000802017f */
[----:B--2---:R-:W-:Y:S05]  /*27b80*/  @!P1 NANOSLEEP.SYNCS 0x989680 ;  /* 0x009896800000995d */ /* 0x004fea0003900000 */
[----:B------:R-:W2:Y:S02]  /*27b90*/  @!P1 SYNCS.PHASECHK.TRANS64 P1, [R4+URZ], R5 ;  /* 0x00000005040095a7 */ /* 0x000ea4000802007f */
[----:B--2---:R-:W-:Y:S05]  /*27ba0*/  @!P1 BRA `(.L_x_9757) ;  /* 0xfffffffc00f09947 */ /* 0x004fea000383ffff */
[----:B------:R-:W-:Y:S05]  /*27bb0*/  BRA `(.L_x_9756) ;  /* 0xfffffec400bc7947 */ /* 0x000fea000383ffff */
.L_x_9821:
        /* <DEDUP_REMOVED lines=11> */
.L_x_9891:
[----:B------:R-:W-:Y:S05]  /*27c70*/  BSYNC B0 ;  /* 0x0000000000007941 */ /* 0x000fea0003800000 */
.L_x_9890:
[----:B------:R-:W-:Y:S05]  /*27c80*/  BRA `(.L_x_9892) ;  /* 0xffffffc800007947 */ /* 0x000fea000383ffff */
.L_x_9822:
[----:B------:R-:W-:Y:S01]  /*27c90*/  BSSY B0, `(.L_x_9893) ;  /* 0x0000006000007945 */ /* 0x000fe20003800000 */
[----:B------:R-:W-:-:S07]  /*27ca0*/  IMAD.MOV.U32 R15, RZ, RZ, -0x1 ;  /* 0xffffffffff0f7424 */ /* 0x000fce00078e00ff */
[----:B0-----:R-:W-:Y:S05]  /*27cb0*/  WARPSYNC.COLLECTIVE R15, `(.L_x_9894) ;  /* 0x000000000f0c7348 */ /* 0x001fea0003c00000 */
[----:B------:R-:W-:Y:S02]  /*27cc0*/  ELECT P6, UR62, PT ;  /* 0x00000000003e782f */ /* 0x000fe400038c0000 */
[----:B------:R-:W-:Y:S01]  /*27cd0*/  MOV R14, UR62 ;  /* 0x0000003e000e7c02 */ /* 0x000fe20008000f00 */
[----:B0-----:R-:W-:Y:S10]  /*27ce0*/  ENDCOLLECTIVE ;  /* 0x000000000000791b */ /* 0x001ff40003800000 */
.L_x_9894:
[----:B------:R-:W-:Y:S05]  /*27cf0*/  BSYNC B0 ;  /* 0x0000000000007941 */ /* 0x000fea0003800000 */
.L_x_9893:
[----:B------:R-:W-:Y:S05]  /*27d00*/  BRA `(.L_x_9895) ;  /* 0xffffffc400f07947 */ /* 0x000fea000383ffff */
.L_x_9825:
[----:B0-----:R0:W1:Y:S02]  /*27d10*/  SYNCS.PHASECHK.TRANS64.TRYWAIT P0, [R9+URZ+0x32440], R10 ;  /* 0x0324400a090075a7 */ /* 0x001064000800017f */
[----:B-1----:R-:W-:Y:S05]  /*27d20*/  @!P0 NANOSLEEP.SYNCS 0x989680 ;  /* 0x009896800000895d */ /* 0x002fea0003900000 */
[----:B------:R-:W1:Y:S02]  /*27d30*/  @!P0 SYNCS.PHASECHK.TRANS64 P0, [R9+URZ+0x32440], R10 ;  /* 0x0324400a090085a7 */ /* 0x000e64000800007f */
[----:B-1----:R-:W-:Y:S05]  /*27d40*/  @!P0 BRA `(.L_x_9825) ;  /* 0xfffffffc00f08947 */ /* 0x002fea000383ffff */
[----:B------:R-:W-:Y:S05]  /*27d50*/  BRA `(.L_x_9896) ;  /* 0xffffffc800587947 */ /* 0x000fea000383ffff */
.L_x_9829:
        /* <DEDUP_REMOVED lines=8> */
.L_x_9832:
[----:B0-----:R0:W1:Y:S02]  /*27de0*/  SYNCS.PHASECHK.TRANS64.TRYWAIT P0, [R9+URZ+0x32460], R6 ;  /* 0x03246006090075a7 */ /* 0x001064000800017f */
[----:B-1----:R-:W-:Y:S05]  /*27df0*/  @!P0 NANOSLEEP.SYNCS 0x989680 ;  /* 0x009896800000895d */ /* 0x002fea0003900000 */
[----:B------:R-:W1:Y:S02]  /*27e00*/  @!P0 SYNCS.PHASECHK.TRANS64 P0, [R9+URZ+0x32460], R6 ;  /* 0x03246006090085a7 */ /* 0x000e64000800007f */
[----:B-1----:R-:W-:Y:S05]  /*27e10*/  @!P0 BRA `(.L_x_9832) ;  /* 0xfffffffc00f08947 */ /* 0x002fea000383ffff */
[----:B------:R-:W-:Y:S05]  /*27e20*/  BRA `(.L_x_9898) ;  /* 0xffffffcc00dc7947 */ /* 0x000fea000383ffff */
.L_x_9841:
[----:B-1----:R1:W2:Y:S02]  /*27e30*/  SYNCS.PHASECHK.TRANS64.TRYWAIT P0, [R2+URZ+0x32440], R3 ;  /* 0x03244003020075a7 */ /* 0x0022a4000800017f */
[----:B--2---:R-:W-:Y:S05]  /*27e40*/  @!P0 NANOSLEEP.SYNCS 0x989680 ;  /* 0x009896800000895d */ /* 0x004fea0003900000 */
[----:B------:R-:W2:Y:S02]  /*27e50*/  @!P0 SYNCS.PHASECHK.TRANS64 P0, [R2+URZ+0x32440], R3 ;  /* 0x03244003020085a7 */ /* 0x000ea4000800007f */
[----:B--2---:R-:W-:Y:S05]  /*27e60*/  @!P0 BRA `(.L_x_9841) ;  /* 0xfffffffc00f08947 */ /* 0x004fea000383ffff */
[----:B------:R-:W-:Y:S05]  /*27e70*/  BRA `(.L_x_9899) ;  /* 0xffffffd400607947 */ /* 0x000fea000383ffff */
.L_x_9843:
[----:B--2---:R2:W3:Y:S02]  /*27e80*/  SYNCS.PHASECHK.TRANS64.TRYWAIT P0, [R2+URZ+0x32460], R3 ;  /* 0x03246003020075a7 */ /* 0x0044e4000800017f */
[----:B---3--:R-:W-:Y:S05]  /*27e90*/  @!P0 NANOSLEEP.SYNCS 0x989680 ;  /* 0x009896800000895d */ /* 0x008fea0003900000 */
[----:B------:R-:W3:Y:S02]  /*27ea0*/  @!P0 SYNCS.PHASECHK.TRANS64 P0, [R2+URZ+0x32460], R3 ;  /* 0x03246003020085a7 */ /* 0x000ee4000800007f */
[----:B---3--:R-:W-:Y:S05]  /*27eb0*/  @!P0 BRA `(.L_x_9843) ;  /* 0xfffffffc00f08947 */ /* 0x008fea000383ffff */
[----:B------:R-:W-:Y:S05]  /*27ec0*/  BRA `(.L_x_9900) ;  /* 0xffffffd400d07947 */ /* 0x000fea000383ffff */
.L_x_9848:
[----:B-1----:R1:W2:Y:S02]  /*27ed0*/  SYNCS.PHASECHK.TRANS64.TRYWAIT P0, [R2+URZ+0x32440], R3 ;  /* 0x03244003020075a7 */ /* 0x0022a4000800017f */
[----:B--2---:R-:W-:Y:S05]  /*27ee0*/  @!P0 NANOSLEEP.SYNCS 0x989680 ;  /* 0x009896800000895d */ /* 0x004fea0003900000 */
[----:B------:R-:W2:Y:S02]  /*27ef0*/  @!P0 SYNCS.PHASECHK.TRANS64 P0, [R2+URZ+0x32440], R3 ;  /* 0x03244003020085a7 */ /* 0x000ea4000800007f */
[----:B--2---:R-:W-:Y:S05]  /*27f00*/  @!P0 BRA `(.L_x_9848) ;  /* 0xfffffffc00f08947 */ /* 0x004fea000383ffff */
[----:B------:R-:W-:Y:S05]  /*27f10*/  BRA `(.L_x_9901) ;  /* 0xffffffdc00207947 */ /* 0x000fea000383ffff */
.L_x_9850:
[----:B0-----:R0:W2:Y:S02]  /*27f20*/  SYNCS.PHASECHK.TRANS64.TRYWAIT P1, [R2+URZ+0x32460], R3 ;  /* 0x03246003020075a7 */ /* 0x0010a4000802017f */
[----:B--2---:R-:W-:Y:S05]  /*27f30*/  @!P1 NANOSLEEP.SYNCS 0x989680 ;  /* 0x009896800000995d */ /* 0x004fea0003900000 */
[----:B------:R-:W2:Y:S02]  /*27f40*/  @!P1 SYNCS.PHASECHK.TRANS64 P1, [R2+URZ+0x32460], R3 ;  /* 0x03246003020095a7 */ /* 0x000ea4000802007f */
[----:B--2---:R-:W-:Y:S05]  /*27f50*/  @!P1 BRA `(.L_x_9850) ;  /* 0xfffffffc00f09947 */ /* 0x004fea000383ffff */
[----:B------:R-:W-:Y:S05]  /*27f60*/  BRA `(.L_x_9902) ;  /* 0xffffffdc008c7947 */ /* 0x000fea000383ffff */
.L_x_9855:
[----:B--2---:R2:W3:Y:S02]  /*27f70*/  SYNCS.PHASECHK.TRANS64.TRYWAIT P0, [R2+URZ+0x32440], R3 ;  /* 0x03244003020075a7 */ /* 0x0044e4000800017f */
[----:B---3--:R-:W-:Y:S05]  /*27f80*/  @!P0 NANOSLEEP.SYNCS 0x989680 ;  /* 0x009896800000895d */ /* 0x008fea0003900000 */
[----:B------:R-:W3:Y:S02]  /*27f90*/  @!P0 SYNCS.PHASECHK.TRANS64 P0, [R2+URZ+0x32440], R3 ;  /* 0x03244003020085a7 */ /* 0x000ee4000800007f */
[----:B---3--:R-:W-:Y:S05]  /*27fa0*/  @!P0 BRA `(.L_x_9855) ;  /* 0xfffffffc00f08947 */ /* 0x008fea000383ffff */
[----:B------:R-:W-:Y:S05]  /*27fb0*/  BRA `(.L_x_9903) ;  /* 0xffffffe000b47947 */ /* 0x000fea000383ffff */
.L_x_9857:
[----:B0-----:R0:W1:Y:S02]  /*27fc0*/  SYNCS.PHASECHK.TRANS64.TRYWAIT P1, [R2+URZ+0x32460], R3 ;  /* 0x03246003020075a7 */ /* 0x001064000802017f */
[----:B-1----:R-:W-:Y:S05]  /*27fd0*/  @!P1 NANOSLEEP.SYNCS 0x989680 ;  /* 0x009896800000995d */ /* 0x002fea0003900000 */
[----:B------:R-:W1:Y:S02]  /*27fe0*/  @!P1 SYNCS.PHASECHK.TRANS64 P1, [R2+URZ+0x32460], R3 ;  /* 0x03246003020095a7 */ /* 0x000e64000802007f */
[----:B-1----:R-:W-:Y:S05]  /*27ff0*/  @!P1 BRA `(.L_x_9857) ;  /* 0xfffffffc00f09947 */ /* 0x002fea000383ffff */
[----:B------:R-:W-:Y:S05]  /*28000*/  BRA `(.L_x_9904) ;  /* 0xffffffe400247947 */ /* 0x000fea000383ffff */
.L_x_9862:
        /* <DEDUP_REMOVED lines=8> */
.L_x_9906:
[----:B------:R-:W-:Y:S05]  /*28090*/  BSYNC B0 ;  /* 0x0000000000007941 */ /* 0x000fea0003800000 */
.L_x_9905:
        /* <DEDUP_REMOVED lines=8> */
.L_x_9907:
[----:B------:R-:W-:Y:S01]  /*28120*/  IMAD.MOV.U32 R6, RZ, RZ, R14 ;  /* 0x000000ffff067224 */ /* 0x000fe200078e000e */
[----:B------:R-:W-:Y:S06]  /*28130*/  BRA `(.L_x_9908) ;  /* 0xffffffe800187947 */ /* 0x000fec000383ffff */
.L_x_9865:
        /* <DEDUP_REMOVED lines=8> */
.L_x_9910:
[----:B------:R-:W-:Y:S05]  /*281c0*/  BSYNC B0 ;  /* 0x0000000000007941 */ /* 0x000fea0003800000 */
.L_x_9909:
        /* <DEDUP_REMOVED lines=10> */
.L_x_9911:
        /* <DEDUP_REMOVED lines=8> */
.L_x_9912:
        /* <DEDUP_REMOVED lines=8> */
.L_x_9913:
        /* <DEDUP_REMOVED lines=8> */
.L_x_9914:
        /* <DEDUP_REMOVED lines=8> */
.L_x_9915:
[----:B------:R-:W-:Y:S05]  /*28470*/  BRA `(.L_x_9916) ;  /* 0xffffffe400dc7947 */ /* 0x000fea000383ffff */
.L_x_9870:
[----:B------:R-:W-:Y:S01]  /*28480*/  BSSY B0, `(.L_x_9917) ;  /* 0x0000008000007945 */ /* 0x000fe20003800000 */
[----:B-----5:R-:W-:Y:S02]  /*28490*/  IMAD.MOV.U32 R13, RZ, RZ, R2 ;  /* 0x000000ffff0d7224 */ /* 0x020fe400078e0002 */
[----:B------:R-:W-:Y:S02]  /*284a0*/  IMAD.MOV.U32 R12, RZ, RZ, 0x1 ;  /* 0x00000001ff0c7424 */ /* 0x000fe400078e00ff */
[----:B------:R-:W-:Y:S02]  /*284b0*/  IMAD.MOV.U32 R11, RZ, RZ, RZ ;  /* 0x000000ffff0b7224 */ /* 0x000fe400078e00ff */
[----:B------:R-:W-:-:S07]  /*284c0*/  IMAD.MOV.U32 R15, RZ, RZ, -0x1 ;  /* 0xffffffffff0f7424 */ /* 0x000fce00078e00ff */
[----:B012---:R-:W-:Y:S05]  /*284d0*/  WARPSYNC.COLLECTIVE R15, `(.L_x_9918) ;  /* 0x000000000f087348 */ /* 0x007fea0003c00000 */
[----:B------:R3:W4:Y:S02]  /*284e0*/  SHFL.UP P6, R14, R13, R12, R11 ;  /* 0x0400000c0d0e7389 */ /* 0x00072400000c000b */
[----:B01234-:R-:W-:Y:S01]  /*284f0*/  ENDCOLLECTIVE ;  /* 0x000000000000791b */ /* 0x01ffe20003800000 */
.L_x_9918:
[----:B------:R-:W-:Y:S05]  /*28500*/  BSYNC B0 ;  /* 0x0000000000007941 */ /* 0x000fea0003800000 */
.L_x_9917:
        /* <DEDUP_REMOVED lines=10> */
.L_x_9919:
        /* <DEDUP_REMOVED lines=8> */
.L_x_9920:
        /* <DEDUP_REMOVED lines=8> */
.L_x_9921:
        /* <DEDUP_REMOVED lines=8> */
.L_x_9922:
        /* <DEDUP_REMOVED lines=8> */
.L_x_9923:
[----:B------:R-:W-:Y:S05]  /*287b0*/  BRA `(.L_x_9924) ;  /* 0xffffffe400c07947 */ /* 0x000fea000383ffff */
.L_x_9872:
[----:B------:R-:W-:Y:S01]  /*287c0*/  BSSY B0, `(.L_x_9925) ;  /* 0x0000006000007945 */ /* 0x000fe20003800000 */
[----:B------:R-:W-:Y:S01]  /*287d0*/  PLOP3.LUT P6, PT, P6, PT, PT, 0x8, 0x0 ;  /* 0x000000000000781c */ /* 0x000fe200037ce170 */
[----:B------:R-:W-:-:S12]  /*287e0*/  IMAD.MOV.U32 R15, RZ, RZ, -0x1 ;  /* 0xffffffffff0f7424 */ /* 0x000fd800078e00ff */
[----:B0-----:R-:W-:Y:S05]  /*287f0*/  WARPSYNC.COLLECTIVE R15, `(.L_x_9926) ;  /* 0x000000000f087348 */ /* 0x001fea0003c00000 */
[----:B------:R-:W-:Y:S01]  /*28800*/  VOTE.ANY R14, PT, P6 ;  /* 0x00000000000e7806 */ /* 0x000fe200030e0100 */
[----:B0-----:R-:W-:Y:S06]  /*28810*/  ENDCOLLECTIVE ;  /* 0x000000000000791b */ /* 0x001fec0003800000 */
.L_x_9926:
[----:B------:R-:W-:Y:S05]  /*28820*/  BSYNC B0 ;  /* 0x0000000000007941 */ /* 0x000fea0003800000 */
.L_x_9925:
        /* <DEDUP_REMOVED lines=9> */
.L_x_9927:
[----:B------:R-:W-:Y:S01]  /*288c0*/  IMAD.MOV.U32 R17, RZ, RZ, R14 ;  /* 0x000000ffff117224 */ /* 0x000fe200078e000e */
[----:B------:R-:W-:Y:S06]  /*288d0*/  BRA `(.L_x_9928) ;  /* 0xffffffe400b07947 */ /* 0x000fec000383ffff */
.L_x_9874:
[----:B------:R-:W-:Y:S01]  /*288e0*/  BSSY B0, `(.L_x_9929) ;  /* 0x0000007000007945 */ /* 0x000fe20003800000 */
[----:B------:R-:W-:Y:S02]  /*288f0*/  IMAD.MOV.U32 R13, RZ, RZ, R3 ;  /* 0x000000ffff0d7224 */ /* 0x000fe400078e0003 */
[----:B------:R-:W-:Y:S02]  /*28900*/  IMAD.MOV.U32 R11, RZ, RZ, 0x1f ;  /* 0x0000001fff0b7424 */ /* 0x000fe400078e00ff */
[----:B------:R-:W-:-:S07]  /*28910*/  IMAD.MOV.U32 R15, RZ, RZ, -0x1 ;  /* 0xffffffffff0f7424 */ /* 0x000fce00078e00ff */
[----:B012---:R-:W-:Y:S05]  /*28920*/  WARPSYNC.COLLECTIVE R15, `(.L_x_9930) ;  /* 0x000000000f087348 */ /* 0x007fea0003c00000 */
[----:B------:R3:W4:Y:S02]  /*28930*/  SHFL.IDX P6, R14, R13, R12, R11 ;  /* 0x0000000c0d0e7389 */ /* 0x00072400000c000b */
[----:B01234-:R-:W-:Y:S01]  /*28940*/  ENDCOLLECTIVE ;  /* 0x000000000000791b */ /* 0x01ffe20003800000 */
.L_x_9930:
[----:B------:R-:W-:Y:S05]  /*28950*/  BSYNC B0 ;  /* 0x0000000000007941 */ /* 0x000fea0003800000 */
.L_x_9929:
[----:B------:R-:W-:Y:S05]  /*28960*/  BRA `(.L_x_9873) ;  /* 0xffffffe400a87947 */ /* 0x000fea000383ffff */
.L_x_9877:
[----:B-1----:R1:W3:Y:S02]  /*28970*/  SYNCS.PHASECHK.TRANS64.TRYWAIT P0, [R0+URZ+0x32420], R3 ;  /* 0x03242003000075a7 */ /* 0x0022e4000800017f */
[----:B---3--:R-:W-:Y:S05]  /*28980*/  @!P0 NANOSLEEP.SYNCS 0x989680 ;  /* 0x009896800000895d */ /* 0x008fea0003900000 */
[----:B------:R-:W3:Y:S02]  /*28990*/  @!P0 SYNCS.PHASECHK.TRANS64 P0, [R0+URZ+0x32420], R3 ;  /* 0x03242003000085a7 */ /* 0x000ee4000800007f */
[----:B---3--:R-:W-:Y:S05]  /*289a0*/  @!P0 BRA `(.L_x_9877) ;  /* 0xfffffffc00f08947 */ /* 0x008fea000383ffff */
[----:B------:R-:W-:Y:S05]  /*289b0*/  BRA `(.L_x_9931) ;  /* 0xffffffec00187947 */ /* 0x000fea000383ffff */
.L_x_9878:
[----:B--2---:R-:W2:Y:S01]  /*289c0*/  S2R R2, SR_TID.X ;  /* 0x0000000000027919 */ /* 0x004ea20000002100 */
        /* <DEDUP_REMOVED lines=10> */
.L_x_9933:
[----:B------:R-:W-:Y:S05]  /*28a70*/  BSYNC B0 ;  /* 0x0000000000007941 */ /* 0x000fea0003800000 */
.L_x_9932:
[----:B------:R-:W-:Y:S05]  /*28a80*/  BRA `(.L_x_9934) ;  /* 0xffffffe800fc7947 */ /* 0x000fea000383ffff */
.L_x_9881:
[----:B------:R-:W-:Y:S01]  /*28a90*/  BSSY B1, `(.L_x_9935) ;  /* 0x0000006000017945 */ /* 0x000fe20003800000 */
[----:B------:R-:W-:-:S07]  /*28aa0*/  IMAD.MOV.U32 R15, RZ, RZ, -0x1 ;  /* 0xffffffffff0f7424 */ /* 0x000fce00078e00ff */
[----:B012---:R-:W-:Y:S05]  /*28ab0*/  WARPSYNC.COLLECTIVE R15, `(.L_x_9936) ;  /* 0x000000000f0c7348 */ /* 0x007fea0003c00000 */
[----:B------:R-:W-:Y:S02]  /*28ac0*/  ELECT P6, UR62, PT ;  /* 0x00000000003e782f */ /* 0x000fe400038c0000 */
[----:B------:R-:W-:Y:S01]  /*28ad0*/  MOV R14, UR62 ;  /* 0x0000003e000e7c02 */ /* 0x000fe20008000f00 */
[----:B012---:R-:W-:Y:S10]  /*28ae0*/  ENDCOLLECTIVE ;  /* 0x000000000000791b */ /* 0x007ff40003800000 */
.L_x_9936:
[----:B------:R-:W-:Y:S05]  /*28af0*/  BSYNC B1 ;  /* 0x0000000000017941 */ /* 0x000fea0003800000 */
.L_x_9935:
[----:B------:R-:W-:Y:S05]  /*28b00*/  BRA `(.L_x_9937) ;  /* 0xffffffe800f47947 */ /* 0x000fea000383ffff */
.L_x_9883:
[----:B-1----:R1:W2:Y:S02]  /*28b10*/  SYNCS.PHASECHK.TRANS64.TRYWAIT P0, [R6+URZ], R5 ;  /* 0x00000005060075a7 */ /* 0x0022a4000800017f */
[----:B--2---:R-:W-:Y:S05]  /*28b20*/  @!P0 NANOSLEEP.SYNCS 0x989680 ;  /* 0x009896800000895d */ /* 0x004fea0003900000 */
[----:B------:R-:W2:Y:S02]  /*28b30*/  @!P0 SYNCS.PHASECHK.TRANS64 P0, [R6+URZ], R5 ;  /* 0x00000005060085a7 */ /* 0x000ea4000800007f */
[----:B--2---:R-:W-:Y:S05]  /*28b40*/  @!P0 BRA `(.L_x_9883) ;  /* 0xfffffffc00f08947 */ /* 0x004fea000383ffff */
[----:B------:R-:W-:Y:S05]  /*28b50*/  BRA `(.L_x_9938) ;  /* 0xffffffec00307947 */ /* 0x000fea000383ffff */
.L_x_9884:
[----:B--2---:R2:W3:Y:S02]  /*28b60*/  SYNCS.PHASECHK.TRANS64.TRYWAIT P0, [R7+URZ], R2 ;  /* 0x00000002070075a7 */ /* 0x0044e4000800017f */
[----:B---3--:R-:W-:Y:S05]  /*28b70*/  @!P0 NANOSLEEP.SYNCS 0x989680 ;  /* 0x009896800000895d */ /* 0x008fea0003900000 */
[----:B------:R-:W3:Y:S02]  /*28b80*/  @!P0 SYNCS.PHASECHK.TRANS64 P0, [R7+URZ], R2 ;  /* 0x00000002070085a7 */ /* 0x000ee4000800007f */
[----:B---3--:R-:W-:Y:S05]  /*28b90*/  @!P0 BRA `(.L_x_9884) ;  /* 0xfffffffc00f08947 */ /* 0x008fea000383ffff */
[----:B------:R-:W-:Y:S05]  /*28ba0*/  BRA `(.L_x_9939) ;  /* 0xffffffec00247947 */ /* 0x000fea000383ffff */
.L_x_9886:
[----:B---3--:R3:W4:Y:S02]  /*28bb0*/  SYNCS.PHASECHK.TRANS64.TRYWAIT P0, [R4+URZ], R5 ;  /* 0x00000005040075a7 */ /* 0x008724000800017f */
[----:B----4-:R-:W-:Y:S05]  /*28bc0*/  @!P0 NANOSLEEP.SYNCS 0x989680 ;  /* 0x009896800000895d */ /* 0x010fea0003900000 */
[----:B------:R-:W4:Y:S02]  /*28bd0*/  @!P0 SYNCS.PHASECHK.TRANS64 P0, [R4+URZ], R5 ;  /* 0x00000005040085a7 */ /* 0x000f24000800007f */
[----:B----4-:R-:W-:Y:S05]  /*28be0*/  @!P0 BRA `(.L_x_9886) ;  /* 0xfffffffc00f08947 */ /* 0x010fea000383ffff */
[----:B------:R-:W-:Y:S05]  /*28bf0*/  BRA `(.L_x_9940) ;  /* 0xffffffec002c7947 */ /* 0x000fea000383ffff */
        .type           $_ZN7cutlass13device_kernelIN5flash11enable_sm90INS1_16FlashAttnFwdSm90INS1_25CollectiveMainloopFwdSm90ILi2EN4cute5tupleIJNS5_1CILi1EEES8_S8_EEENS6_IJNS7_ILi128EEENS7_ILi96EEENS7_ILi64EEEEEELi256ENS_6half_tEfNS_4arch4Sm90ELb0ELb1ELb1ELb1ELb0ELb0ELb1ELb1ELb0ELb0ELb0ELb0EEENS1_21CollectiveEpilogueFwdINS6_IJSA_NS7_ILi256EEESB_EEES9_SE_SG_Li256ELb1ELb0ELb0ELb0EEENS1_36VarlenDynamicPersistentTileSchedulerILi128ELi96ELi256ELi32ELb0ELb0ELb1ELb1ELb0ELb1EEEEEEEEEvNT_6ParamsE$_ZZN5flash25CollectiveMainloopFwdSm90ILi2EN4cute5tupleIJNS1_1CILi1EEES4_S4_EEENS2_IJNS3_ILi128EEENS3_ILi96EEENS3_ILi64EEEEEELi256EN7cutlass6half_tEfNSA_4arch4Sm90ELb0ELb1ELb1ELb1ELb0ELb0ELb1ELb1ELb0ELb0ELb0ELb0EE3mmaINS_16FlashAttnFwdSm90ISE_NS_21CollectiveEpilogueFwdINS2_IJS6_NS3_ILi256EEES7_EEES5_SB_SD_Li256ELb1ELb0ELb0ELb0EEENS_36VarlenDynamicPersistentTileSchedulerILi128ELi96ELi256ELi32ELb0ELb0ELb1ELb1ELb0ELb1EEEE13SharedStorageENS1_6TensorINS1_11ArrayEngineIfLm128EEENS1_6LayoutINS2_IJNS2_IJNS3_ILi2EEEST_NS3_ILi32EEEEEES4_S4_EEENS2_IJNS2_IJS4_ST_NS3_ILi4EEEEEENS3_ILi0EEESZ_EEEEEEENS_7SoftmaxILi2ELi0EEEEEbRKNSE_6ParamsENSA_25PipelineTmaAsyncNoClusterILi2ENSA_16PipelineTmaAsyncILi2EEEEES1B_RNSA_13PipelineStateILj2EEERT0_RT1_iRiRKNS_16SeqlenInfoQKNewKILb1ELb0EEENS2_IJiiiiEEERT_ENKUliT_T0_T1_E_clIZSF_ISO_S12_S14_EbS17_S1B_S1B_S1E_S1G_S1I_iS1J_S1N_S1O_S1Q_EUlRS1R_iE1_NS3_ILb0EEENS3_ILb1EEEEEDaiS1R_S1S_S1T_,@function
        .size           $_ZN7cutlass13device_kernelIN5flash11enable_sm90INS1_16FlashAttnFwdSm90INS1_25CollectiveMainloopFwdSm90ILi2EN4cute5tupleIJNS5_1CILi1EEES8_S8_EEENS6_IJNS7_ILi128EEENS7_ILi96EEENS7_ILi64EEEEEELi256ENS_6half_tEfNS_4arch4Sm90ELb0ELb1ELb1ELb1ELb0ELb0ELb1ELb1ELb0ELb0ELb0ELb0EEENS1_21CollectiveEpilogueFwdINS6_IJSA_NS7_ILi256EEESB_EEES9_SE_SG_Li256ELb1ELb0ELb0ELb0EEENS1_36VarlenDynamicPersistentTileSchedulerILi128ELi96ELi256ELi32ELb0ELb0ELb1ELb1ELb0ELb1EEEEEEEEEvNT_6ParamsE$_ZZN5flash25CollectiveMainloopFwdSm90ILi2EN4cute5tupleIJNS1_1CILi1EEES4_S4_EEENS2_IJNS3_ILi128EEENS3_ILi96EEENS3_ILi64EEEEEELi256EN7cutlass6half_tEfNSA_4arch4Sm90ELb0ELb1ELb1ELb1ELb0ELb0ELb1ELb1ELb0ELb0ELb0ELb0EE3mmaINS_16FlashAttnFwdSm90ISE_NS_21CollectiveEpilogueFwdINS2_IJS6_NS3_ILi256EEES7_EEES5_SB_SD_Li256ELb1ELb0ELb0ELb0EEENS_36VarlenDynamicPersistentTileSchedulerILi128ELi96ELi256ELi32ELb0ELb0ELb1ELb1ELb0ELb1EEEE13SharedStorageENS1_6TensorINS1_11ArrayEngineIfLm128EEENS1_6LayoutINS2_IJNS2_IJNS3_ILi2EEEST_NS3_ILi32EEEEEES4_S4_EEENS2_IJNS2_IJS4_ST_NS3_ILi4EEEEEENS3_ILi0EEESZ_EEEEEEENS_7SoftmaxILi2ELi0EEEEEbRKNSE_6ParamsENSA_25PipelineTmaAsyncNoClusterILi2ENSA_16PipelineTmaAsyncILi2EEEEES1B_RNSA_13PipelineStateILj2EEERT0_RT1_iRiRKNS_16SeqlenInfoQKNewKILb1ELb0EEENS2_IJiiiiEEERT_ENKUliT_T0_T1_E_clIZSF_ISO_S12_S14_EbS17_S1B_S1B_S1E_S1G_S1I_iS1J_S1N_S1O_S1Q_EUlRS1R_iE1_NS3_ILb0EEENS3_ILb1EEEEEDaiS1R_S1S_S1T_,(.L_x_11970 - $_ZN7cutlass13device_kernelIN5flash11enable_sm90INS1_16FlashAttnFwdSm90INS1_25CollectiveMainloopFwdSm90ILi2EN4cute5tupleIJNS5_1CILi1EEES8_S8_EEENS6_IJNS7_ILi128EEENS7_ILi96EEENS7_ILi64EEEEEELi256ENS_6half_tEfNS_4arch4Sm90ELb0ELb1ELb1ELb1ELb0ELb0ELb1ELb1ELb0ELb0ELb0ELb0EEENS1_21CollectiveEpilogueFwdINS6_IJSA_NS7_ILi256EEESB_EEES9_SE_SG_Li256ELb1ELb0ELb0ELb0EEENS1_36VarlenDynamicPersistentTileSchedulerILi128ELi96ELi256ELi32ELb0ELb0ELb1ELb1ELb0ELb1EEEEEEEEEvNT_6ParamsE$_ZZN5flash25CollectiveMainloopFwdSm90ILi2EN4cute5tupleIJNS1_1CILi1EEES4_S4_EEENS2_IJNS3_ILi128EEENS3_ILi96EEENS3_ILi64EEEEEELi256EN7cutlass6half_tEfNSA_4arch4Sm90ELb0ELb1ELb1ELb1ELb0ELb0ELb1ELb1ELb0ELb0ELb0ELb0EE3mmaINS_16FlashAttnFwdSm90ISE_NS_21CollectiveEpilogueFwdINS2_IJS6_NS3_ILi256EEES7_EEES5_SB_SD_Li256ELb1ELb0ELb0ELb0EEENS_36VarlenDynamicPersistentTileSchedulerILi128ELi96ELi256ELi32ELb0ELb0ELb1ELb1ELb0ELb1EEEE13SharedStorageENS1_6TensorINS1_11ArrayEngineIfLm128EEENS1_6LayoutINS2_IJNS2_IJNS3_ILi2EEEST_NS3_ILi32EEEEEES4_S4_EEENS2_IJNS2_IJS4_ST_NS3_ILi4EEEEEENS3_ILi0EEESZ_EEEEEEENS_7SoftmaxILi2ELi0EEEEEbRKNSE_6ParamsENSA_25PipelineTmaAsyncNoClusterILi2ENSA_16PipelineTmaAsyncILi2EEEEES1B_RNSA_13PipelineStateILj2EEERT0_RT1_iRiRKNS_16SeqlenInfoQKNewKILb1ELb0EEENS2_IJiiiiEEERT_ENKUliT_T0_T1_E_clIZSF_ISO_S12_S14_EbS17_S1B_S1B_S1E_S1G_S1I_iS1J_S1N_S1O_S1Q_EUlRS1R_iE1_NS3_ILb0EEENS3_ILb1EEEEEDaiS1R_S1S_S1T_)
$_ZN7cutlass13device_kernelIN5flash11enable_sm90INS1_16FlashAttnFwdSm90INS1_25CollectiveMainloopFwdSm90ILi2EN4cute5tupleIJNS5_1CILi1EEES8_S8_EEENS6_IJNS7_ILi128EEENS7_ILi96EEENS7_ILi64EEEEEELi256ENS_6half_tEfNS_4arch4Sm90ELb0ELb1ELb1ELb1ELb0ELb0ELb1ELb1ELb0ELb0ELb0ELb0EEENS1_21CollectiveEpilogueFwdINS6_IJSA_NS7_ILi256EEESB_EEES9_SE_SG_Li256ELb1ELb0ELb0ELb0EEENS1_36VarlenDynamicPersistentTileSchedulerILi128ELi96ELi256ELi32ELb0ELb0ELb1ELb1ELb0ELb1EEEEEEEEEvNT_6ParamsE$_ZZN5flash25CollectiveMainloopFwdSm90ILi2EN4cute5tupleIJNS1_1CILi1EEES4_S4_EEENS2_IJNS3_ILi128EEENS3_ILi96EEENS3_ILi64EEEEEELi256EN7cutlass6half_tEfNSA_4arch4Sm90ELb0ELb1ELb1ELb1ELb0ELb0ELb1ELb1ELb0ELb0ELb0ELb0EE3mmaINS_16FlashAttnFwdSm90ISE_NS_21CollectiveEpilogueFwdINS2_IJS6_NS3_ILi256EEES7_EEES5_SB_SD_Li256ELb1ELb0ELb0ELb0EEENS_36VarlenDynamicPersistentTileSchedulerILi128ELi96ELi256ELi32ELb0ELb0ELb1ELb1ELb0ELb1EEEE13SharedStorageENS1_6TensorINS1_11ArrayEngineIfLm128EEENS1_6LayoutINS2_IJNS2_IJNS3_ILi2EEEST_NS3_ILi32EEEEEES4_S4_EEENS2_IJNS2_IJS4_ST_NS3_ILi4EEEEEENS3_ILi0EEESZ_EEEEEEENS_7SoftmaxILi2ELi0EEEEEbRKNSE_6ParamsENSA_25PipelineTmaAsyncNoClusterILi2ENSA_16PipelineTmaAsyncILi2EEEEES1B_RNSA_13PipelineStateILj2EEERT0_RT1_iRiRKNS_16SeqlenInfoQKNewKILb1ELb0EEENS2_IJiiiiEEERT_ENKUliT_T0_T1_E_clIZSF_ISO_S12_S14_EbS17_S1B_S1B_S1E_S1G_S1I_iS1J_S1N_S1O_S1Q_EUlRS1R_iE1_NS3_ILb0EEENS3_ILb1EEEEEDaiS1R_S1S_S1T_:
[----:B------:R-:W-:Y:S05]  /*28c00*/  YIELD ;  /* 0x0000000000007946 */ /* 0x000fea0003800000 */
[----:B------:R-:W-:Y:S02]  /*28c10*/  ULDC UR4, c[0x0][0x20] ;  /* 0x0000080000047ab9 */ /* 0x000fe40000000800 */
[----:B------:R-:W-:-:S05]  /*28c20*/  VIADD R0, R0, -UR4 ;  /* 0x8000000400007c36 */ /* 0x000fca0008000000 */
[----:B------:R-:W2:Y:S01]  /*28c30*/  LDL.64 R2, [R0] ;  /* 0x0000000000027983 */ /* 0x000ea20000100a00 */
[----:B------:R-:W0:Y:S02]  /*28c40*/  LDC.64 R4, c[0x0][0x208] ;  /* 0x00008200ff047b82 */ /* 0x000e240000000a00 */
[----:B0-----:R-:W-:Y:S02]  /*28c50*/  R2UR UR4, R4 ;  /* 0x00000000040472ca */ /* 0x001fe400000e0000 */
        /* <DEDUP_REMOVED lines=35> */
[----:B0-----:R1:W5:Y:S01]  /*28e90*/  LD.E R11, desc[UR6][R6.64+0x4] ;  /* 0x00000406060b7980 */ /* 0x001362000c101900 */
[----:B--2---:R-:W-:-:S04]  /*28ea0*/  LOP3.LUT R14, R14, 0x1, RZ, 0xfc, !PT ;  /* 0x000000010e0e7812 */ /* 0x004fc800078efcff */
[----:B------:R-:W-:-:S13]  /*28eb0*/  ISETP.NE.AND P1, PT, R14, 0x3, PT ;  /* 0x000000030e00780c */ /* 0x000fda0003f25270 */
[----:B-1----:R-:W-:Y:S05]  /*28ec0*/  @!P1 BRA `(.L_x_9942) ;  /* 0x0000000000049947 */ /* 0x002fea0003800000 */
[----:B------:R-:W-:Y:S01]  /*28ed0*/  BPT.TRAP 0x1 ;  /* 0x000000040000795c */ /* 0x000fe20000300000 */
.L_x_9942:
[----:B------:R-:W-:Y:S05]  /*28ee0*/  BSYNC B3 ;  /* 0x0000000000037941 */ /* 0x000fea0003800000 */
.L_x_9941:
[----:B------:R-:W-:Y:S02]  /*28ef0*/  R2UR UR4, R4 ;  /* 0x00000000040472ca */ /* 0x000fe400000e0000 */
[----:B------:R-:W-:-:S13]  /*28f00*/  R2UR UR5, R5 ;  /* 0x00000000050572ca */ /* 0x000fda00000e0000 */
[----:B------:R-:W2:Y:S01]  /*28f10*/  LD.E.64 R2, desc[UR4][R8.64+0x8] ;  /* 0x0000080408027980 */ /* 0x000ea2000c101b00 */
[----:B-----5:R-:W-:Y:S02]  /*28f20*/  SHF.L.U32 R13, R11, 0x1f, RZ ;  /* 0x0000001f0b0d7819 */ /* 0x020fe400000006ff */
[----:B--2---:R-:W-:-:S05]  /*28f30*/  MOV R3, R2 ;  /* 0x0000000200037202 */ /* 0x004fca0000000f00 */
[----:B------:R-:W-:-:S04]  /*28f40*/  IMAD R12, R12, 0x8, R3 ;  /* 0x000000080c0c7824 */ /* 0x000fc800078e0203 */
[----:B------:R0:W1:Y:S01]  /*28f50*/  SYNCS.PHASECHK.TRANS64.TRYWAIT P1, [R12+URZ], R13 ;  /* 0x0000000d0c0075a7 */ /* 0x000062000802017f */
[----:B------:R-:W2:Y:S01]  /*28f60*/  LD.E R11, desc[UR4][R8.64+0x1c] ;  /* 0x00001c04080b7980 */ /* 0x000ea2000c101900 */
[----:B------:R-:W-:Y:S02]  /*28f70*/  R2UR UR6, R4 ;  /* 0x00000000040672ca */ /* 0x000fe400000e0000 */
[----:B------:R-:W-:Y:S01]  /*28f80*/  R2UR UR7, R5 ;  /* 0x00000000050772ca */ /* 0x000fe200000e0000 */
[----:B------:R0:W5:Y:S01]  /*28f90*/  LD.E R2, desc[UR4][R6.64] ;  /* 0x0000000406027980 */ /* 0x000162000c101900 */
[----:B------:R-:W-:Y:S11]  /*28fa0*/  BSSY B3, `(.L_x_9943) ;  /* 0x0000006000037945 */ /* 0x000ff60003800000 */
[----:B------:R0:W5:Y:S01]  /*28fb0*/  LD.E R3, desc[UR6][R6.64+0x4] ;  /* 0x0000040606037980 */ /* 0x000162000c101900 */
[----:B--2---:R-:W-:-:S04]  /*28fc0*/  LOP3.LUT R11, R11, 0x1, RZ, 0xfc, !PT ;  /* 0x000000010b0b7812 */ /* 0x004fc800078efcff */
[----:B------:R-:W-:-:S13]  /*28fd0*/  ISETP.NE.AND P2, PT, R11, 0x3, PT ;  /* 0x000000030b00780c */ /* 0x000fda0003f45270 */
[----:B01----:R-:W-:Y:S05]  /*28fe0*/  @!P2 BRA `(.L_x_9944) ;  /* 0x000000000004a947 */ /* 0x003fea0003800000 */
[----:B------:R-:W-:Y:S01]  /*28ff0*/  BPT.TRAP 0x1 ;  /* 0x000000040000795c */ /* 0x000fe20000300000 */
.L_x_9944:
[----:B------:R-:W-:Y:S05]  /*29000*/  BSYNC B3 ;  /* 0x0000000000037941 */ /* 0x000fea0003800000 */
.L_x_9943:
        /* <DEDUP_REMOVED lines=8> */
[----:B------:R-:W0:Y:S02]  /*29090*/  SYNCS.PHASECHK.TRANS64.TRYWAIT P1, [R2+URZ], R3 ;  /* 0x00000003020075a7 */ /* 0x000e24000802017f */
[----:B0-----:R-:W-:Y:S05]  /*290a0*/  @!P1 BRA `(.L_x_9947) ;  /* 0x000001b400a49947 */ /* 0x001fea0003800000 */
.L_x_9946:
[----:B------:R-:W-:Y:S05]  /*290b0*/  BSYNC B3 ;  /* 0x0000000000037941 */ /* 0x000fea0003800000 */
.L_x_9945:
[----:B------:R-:W2:Y:S04]  /*290c0*/  LDL.64 R8, [R0] ;  /* 0x0000000000087983 */ /* 0x000ea80000100a00 */
[----:B------:R-:W3:Y:S01]  /*290d0*/  LDL.64 R6, [R0+0x28] ;  /* 0x0000280000067983 */ /* 0x000ee20000100a00 */
[C---:B------:R-:W-:Y:S02]  /*290e0*/  R2UR UR6, R4.reuse ;  /* 0x00000000040672ca */ /* 0x040fe400000e0000 */
[C---:B------:R-:W-:Y:S01]  /*290f0*/  R2UR UR7, R5.reuse ;  /* 0x00000000050772ca */ /* 0x040fe200000e0000 */
[----:B0----5:R-:W4:Y:S01]  /*29100*/  LDL.64 R2, [R0+0x20] ;  /* 0x0000200000027983 */ /* 0x021f220000100a00 */
        /* <DEDUP_REMOVED lines=85> */
[----:B0-----:R-:W-:Y:S05]  /*29660*/  @!P1 BRA `(.L_x_9949) ;  /* 0x0000000000049947 */ /* 0x001fea0003800000 */
[----:B------:R-:W-:Y:S01]  /*29670*/  BPT.TRAP 0x1 ;  /* 0x000000040000795c */ /* 0x000fe20000300000 */
.L_x_9949:
[----:B------:R-:W-:Y:S05]  /*29680*/  BSYNC B3 ;  /* 0x0000000000037941 */ /* 0x000fea0003800000 */
.L_x_9948:
        /* <DEDUP_REMOVED lines=17> */
.L_x_9951:
[----:B------:R-:W-:Y:S05]  /*297a0*/  BSYNC B3 ;  /* 0x0000000000037941 */ /* 0x000fea0003800000 */
.L_x_9950:
        /* <DEDUP_REMOVED lines=10> */
.L_x_9953:
[----:B------:R-:W-:Y:S05]  /*29850*/  BSYNC B3 ;  /* 0x0000000000037941 */ /* 0x000fea0003800000 */
.L_x_9952:
[----:B------:R-:W2:Y:S04]  /*29860*/  LDL.64 R12, [R0] ;  /* 0x00000000000c7983 */ /* 0x000ea80000100a00 */
[----:B------:R-:W3:Y:S01]  /*29870*/  LDL.64 R6, [R0+0x58] ;  /* 0x0000580000067983 */ /* 0x000ee20000100a00 */
[C---:B------:R-:W-:Y:S02]  /*29880*/  R2UR UR6, R4.reuse ;  /* 0x00000000040672ca */ /* 0x040fe400000e0000 */
[C---:B------:R-:W-:Y:S01]  /*29890*/  R2UR UR7, R5.reuse ;  /* 0x00000000050772ca */ /* 0x040fe200000e0000 */
[----:B------:R-:W4:Y:S01]  /*298a0*/  LDL.64 R2, [R0+0x48] ;  /* 0x0000480000027983 */ /* 0x000f220000100a00 */
[C---:B------:R-:W-:Y:S02]  /*298b0*/  R2UR UR4, R4.reuse ;  /* 0x00000000040472ca */ /* 0x040fe400000e0000 */
[C---:B------:R-:W-:Y:S01]  /*298c0*/  R2UR UR5, R5.reuse ;  /* 0x00000000050572ca */ /* 0x040fe200000e0000 */
[----:B0----5:R-:W4:Y:S08]  /*298d0*/  LDL.64 R8, [R0+0x50] ;  /* 0x0000500000087983 */ /* 0x021f300000100a00 */
[----:B--2---:R-:W2:Y:S04]  /*298e0*/  LD.E R11, desc[UR6][R12.64] ;  /* 0x000000060c0b7980 */ /* 0x004ea8000c101900 */
[----:B---3--:R-:W2:Y:S01]  /*298f0*/  LD.E.64 R6, desc[UR4][R6.64] ;  /* 0x0000000406067980 */ /* 0x008ea2000c101b00 */
[----:B------:R-:W-:Y:S05]  /*29900*/  WARPSYNC.ALL ;  /* 0x0000000000007948 */ /* 0x000fea0003800000 */
[----:B------:R-:W-:Y:S01]  /*29910*/  R2UR UR6, R4 ;  /* 0x00000000040672ca */ /* 0x000fe200000e0000 */
[----:B------:R-:W3:Y:S01]  /*29920*/  LDL.LU R18, [R1+0x470] ;  /* 0x0004700001127983 */ /* 0x000ee20000300800 */
[----:B------:R-:W-:-:S02]  /*29930*/  R2UR UR7, R5 ;  /* 0x00000000050772ca */ /* 0x000fc400000e0000 */
[----:B------:R-:W-:Y:S01]  /*29940*/  R2UR UR4, R4 ;  /* 0x00000000040472ca */ /* 0x000fe200000e0000 */
[----:B------:R-:W3:Y:S01]  /*29950*/  LDL R20, [R1+0x474] ;  /* 0x0004740001147983 */ /* 0x000ee20000100800 */
[----:B------:R-:W-:-:S03]  /*29960*/  R2UR UR5, R5 ;  /* 0x00000000050572ca */ /* 0x000fc600000e0000 */
[----:B------:R-:W3:Y:S06]  /*29970*/  LDL R19, [R1+0x478] ;  /* 0x0004780001137983 */ /* 0x000eec0000100800 */
[----:B----4-:R-:W4:Y:S04]  /*29980*/  LD.E R14, desc[UR6][R2.64] ;  /* 0x00000006020e7980 */ /* 0x010f28000c101900 */
[----:B------:R-:W3:Y:S01]  /*29990*/  LD.E.64 R12, desc[UR4][R8.64] ;  /* 0x00000004080c7980 */ /* 0x000ee2000c101b00 */
[----:B--2---:R-:W-:Y:S01]  /*299a0*/  IMAD R6, R11, 0xc00, R6 ;  /* 0x00000c000b067824 */ /* 0x004fe200078e0206 */
[----:B------:R-:W-:Y:S01]  /*299b0*/  R2UR UR7, R7 ;  /* 0x00000000070772ca */ /* 0x000fe200000e0000 */
[----:B------:R-:W-:Y:S01]  /*299c0*/  WARPGROUP.ARRIVE ;  /* 0x00000000000079c5 */ /* 0x000fe20000000000 */
        /* <DEDUP_REMOVED lines=14> */
[----:B------:R-:W-:Y:S01]  /*29ab0*/  WARPGROUP.ARRIVE ;  /* 0x00000000000079c5 */ /* 0x000fe20000000000 */
[----:B------:R-:W-:Y:S01]  /*29ac0*/  IMAD.MOV.U32 R15, RZ, RZ, R7 ;  /* 0x000000ffff0f7224 */ /* 0x000fe200078e0007 */
[----:B------:R-:W-:-:S02]  /*29ad0*/  R2UR UR8, R4 ;  /* 0x00000000040872ca */ /* 0x000fc400000e0000 */
[----:B------:R-:W-:Y:S02]  /*29ae0*/  R2UR UR6, R14 ;  /* 0x000000000e0672ca */ /* 0x000fe400000e0000 */
        /* <DEDUP_REMOVED lines=222> */
[----:B------:R-:W0:Y:S01]  /*2a8d0*/  S2R R197, SR_TID.X ;  /* 0x0000000000c57919 */ /* 0x000e220000002100 */
[----:B------:R-:W-:Y:S02]  /*2a8e0*/  R2UR UR8, R4 ;  /* 0x00000000040872ca */ /* 0x000fe400000e0000 */
[----:B------:R-:W-:Y:S02]  /*2a8f0*/  R2UR UR6, R12 ;  /* 0x000000000c0672ca */ /* 0x000fe400000e0000 */
[----:B------:R-:W-:Y:S02]  /*2a900*/  R2UR UR7, R13 ;  /* 0x000000000d0772ca */ /* 0x000fe400000e0000 */
[----:B------:R-:W-:Y:S02]  /*2a910*/  R2UR UR9, R5 ;  /* 0x00000000050972ca */ /* 0x000fe400000e0000 */
[----:B------:R-:W-:Y:S02]  /*2a920*/  LOP3.LUT R18, R18, 0xfff7ffff, RZ, 0xc0, !PT ;  /* 0xfff7ffff12127812 */ /* 0x000fe400078ec0ff */
[----:B0-----:R-:W-:Y:S01]  /*2a930*/  LOP3.LUT P2, RZ, R197, 0x7f, RZ, 0xc0, !PT ;  /* 0x0000007fc5ff7812 */ /* 0x001fe2000784c0ff */
[----:B--2---:R-:W-:-:S02]  /*2a940*/  VIADD R6, R8, 0xc06 ;  /* 0x00000c0608067836 */ /* 0x004fc40000000000 */
[----:B------:R-:W-:Y:S01]  /*2a950*/  IMAD.MOV.U32 R7, RZ, RZ, R9 ;  /* 0x000000ffff077224 */ /* 0x000fe200078e0009 */
[----:B------:R-:W-:Y:S02]  /*2a960*/  SHF.R.U32.HI R11, RZ, 0x7, R197 ;  /* 0x00000007ff0b7819 */ /* 0x000fe400000116c5 */
[----:B------:R-:W-:Y:S02]  /*2a970*/  R2UR UR4, R6 ;  /* 0x00000000060472ca */ /* 0x000fe400000e0000 */
[----:B------:R-:W-:-:S05]  /*2a980*/  R2UR UR5, R7 ;  /* 0x00000000070572ca */ /* 0x000fca00000e0000 */
[----:B------:R-:W-:-:S08]  /*2a990*/  @P2 LOP3.LUT R18, R18, 0x80000, RZ, 0xfc, !PT ;  /* 0x0008000012122812 */ /* 0x000fd000078efcff */
[----:B------:R-:W-:Y:S03]  /*2a9a0*/  HGMMA.64x96x16.F32 R24, gdesc[UR4], R24, gsb0 ;  /* 0x01600000041879f0 */ /* 0x000fe60008000818 */
[----:B------:R-:W-:Y:S02]  /*2a9b0*/  WARPGROUP.DEPBAR.LE gsb0, 0x0 ;  /* 0x00008000000079c5 */ /* 0x000fe40000010000 */
[----:B------:R0:W-:Y:S04]  /*2a9c0*/  ST.E desc[UR8][R2.64], R189 ;  /* 0x000000bd02007985 */ /* 0x0001e8000c101908 */
[----:B------:R-:W2:Y:S04]  /*2a9d0*/  @!P2 LDL.64 R6, [R0+0x18] ;  /* 0x000018000006a983 */ /* 0x000ea80000100a00 */
[----:B------:R-:W3:Y:S01]  /*2a9e0*/  @!P2 LDL.64 R8, [R0] ;  /* 0x000000000008a983 */ /* 0x000ee20000100a00 */
[----:B------:R-:W-:-:S02]  /*2a9f0*/  @!P2 R2UR UR4, R4 ;  /* 0x000000000404a2ca */ /* 0x000fc400000e0000 */
[C---:B------:R-:W-:Y:S01]  /*2aa00*/  @!P2 R2UR UR5, R5.reuse ;  /* 0x000000000505a2ca */ /* 0x040fe200000e0000 */
[----:B------:R1:W-:Y:S01]  /*2aa10*/  STL [R1+0x470], R18 ;  /* 0x0004701201007387 */ /* 0x0003e20000100800 */
[----:B------:R-:W-:Y:S02]  /*2aa20*/  @!P2 R2UR UR6, R4 ;  /* 0x000000000406a2ca */ /* 0x000fe400000e0000 */
[----:B------:R-:W-:Y:S02]  /*2aa30*/  @!P2 R2UR UR7, R5 ;  /* 0x000000000507a2ca */ /* 0x000fe400000e0000 */
[----:B------:R-:W-:-:S05]  /*2aa40*/  IADD3 R11, -R11, 0xb, RZ ;  /* 0x0000000b0b0b7810 */ /* 0x000fca0007ffe1ff */
[----:B------:R4:W-:Y:S06]  /*2aa50*/  BAR.ARV R11, 0x100 ;  /* 0x0004000b0000751d */ /* 0x0009ec0000002000 */
[----:B--2---:R-:W2:Y:S04]  /*2aa60*/  @!P2 LD.E.64 R6, desc[UR4][R6.64+0x30] ;  /* 0x000030040606a980 */ /* 0x004ea8000c101b00 */
[----:B---3--:R-:W0:Y:S01]  /*2aa70*/  @!P2 LD.E R8, desc[UR6][R8.64] ;  /* 0x000000060808a980 */ /* 0x008e22000c101900 */
[----:B--2---:R-:W-:-:S05]  /*2aa80*/  @!P2 MOV R13, R6 ;  /* 0x00000006000da202 */ /* 0x004fca0000000f00 */
[----:B0-----:R-:W-:-:S05]  /*2aa90*/  @!P2 IMAD R2, R8, 0x8, R13 ;  /* 0x000000080802a824 */ /* 0x001fca00078e020d */
[----:B------:R-:W-:-:S04]  /*2aaa0*/  @!P2 PRMT R2, RZ, 0x654, R2 ;  /* 0x00000654ff02a816 */ /* 0x000fc80000000002 */
[----:B------:R0:W-:Y:S02]  /*2aab0*/  @!P2 SYNCS.ARRIVE.TRANS64.RED.A1T0 RZ, [R2+URZ], RZ ;  /* 0x000000ff02ffa9a7 */ /* 0x0001e4000810043f */
[----:B0-----:R-:W2:Y:S01]  /*2aac0*/  LDL.64 R2, [R0+0x68] ;  /* 0x0000680000027983 */ /* 0x001ea20000100a00 */
[----:B------:R-:W-:Y:S02]  /*2aad0*/  R2UR UR4, R4 ;  /* 0x00000000040472ca */ /* 0x000fe400000e0000 */
[----:B------:R-:W-:-:S13]  /*2aae0*/  R2UR UR5, R5 ;  /* 0x00000000050572ca */ /* 0x000fda00000e0000 */
[----:B--2---:R-:W1:Y:S01]  /*2aaf0*/  LD.E.64 R2, desc[UR4][R2.64] ;  /* 0x0000000402027980 */ /* 0x004e62000c101b00 */
[C---:B------:R-:W-:Y:S02]  /*2ab00*/  R2UR UR4, R4.reuse ;  /* 0x00000000040472ca */ /* 0x040fe400000e0000 */
[C---:B------:R-:W-:Y:S01]  /*2ab10*/  R2UR UR5, R5.reuse ;  /* 0x00000000050572ca */ /* 0x040fe200000e0000 */
[----:B------:R-:W-:Y:S01]  /*2ab20*/  IMAD.MOV.U32 R23, RZ, RZ, R157 ;  /* 0x000000ffff177224 */ /* 0x000fe200078e009d */
[C---:B------:R-:W-:Y:S02]  /*2ab30*/  R2UR UR8, R4.reuse ;  /* 0x00000000040872ca */ /* 0x040fe400000e0000 */
[C---:B------:R-:W-:Y:S01]  /*2ab40*/  R2UR UR9, R5.reuse ;  /* 0x00000000050972ca */ /* 0x040fe200000e0000 */
[----:B------:R-:W-:Y:S01]  /*2ab50*/  IMAD.MOV.U32 R8, RZ, RZ, R19 ;  /* 0x000000ffff087224 */ /* 0x000fe200078e0013 */
[----:B------:R-:W-:Y:S01]  /*2ab60*/  R2UR UR12, R4 ;  /* 0x00000000040c72ca */ /* 0x000fe200000e0000 */
[----:B------:R-:W-:Y:S01]  /*2ab70*/  IMAD.MOV.U32 R9, RZ, RZ, R20 ;  /* 0x000000ffff097224 */ /* 0x000fe200078e0014 */
[----:B------:R-:W-:-:S02]  /*2ab80*/  R2UR UR13, R5 ;  /* 0x00000000050d72ca */ /* 0x000fc400000e0000 */
[----:B------:R-:W-:Y:S02]  /*2ab90*/  R2UR UR6, R4 ;  /* 0x00000000040672ca */ /* 0x000fe400000e0000 */
[----:B------:R-:W-:-:S05]  /*2aba0*/  R2UR UR7, R5 ;  /* 0x00000000050772ca */ /* 0x000fca00000e0000 */
[----:B------:R0:W2:Y:S01]  /*2abb0*/  LD.E R78, desc[UR8][R8.64] ;  /* 0x00000008084e7980 */ /* 0x0000a2000c101900 */
[C---:B------:R-:W-:Y:S02]  /*2abc0*/  R2UR UR8, R4.reuse ;  /* 0x00000000040872ca */ /* 0x040fe400000e0000 */
[C---:B------:R-:W-:Y:S02]  /*2abd0*/  R2UR UR9, R5.reuse ;  /* 0x00000000050972ca */ /* 0x040fe400000e0000 */
[C---:B------:R-:W-:Y:S02]  /*2abe0*/  R2UR UR10, R4.reuse ;  /* 0x00000000040a72ca */ /* 0x040fe400000e0000 */
[----:B------:R-:W-:Y:S01]  /*2abf0*/  R2UR UR11, R5 ;  /* 0x00000000050b72ca */ /* 0x000fe200000e0000 */
[----:B------:R-:W3:Y:S08]  /*2ac00*/  LD.E R6, desc[UR6][R22.64+0x4] ;  /* 0x0000040616067980 */ /* 0x000ef0000c101900 */
[----:B------:R-:W3:Y:S04]  /*2ac10*/  LD.E R77, desc[UR8][R22.64+0xc] ;  /* 0x00000c08164d7980 */ /* 0x000ee8000c101900 */
[----:B------:R-:W4:Y:S04]  /*2ac20*/  LD.E R79, desc[UR10][R22.64+0x14] ;  /* 0x0000140a164f7980 */ /* 0x000f28000c101900 */
[----:B-1----:R-:W2:Y:S01]  /*2ac30*/  LD.E R18, desc[UR4][R2.64] ;  /* 0x0000000402127980 */ /* 0x002ea2000c101900 */
[----:B------:R-:W-:-:S02]  /*2ac40*/  R2UR UR4, R4 ;  /* 0x00000000040472ca */ /* 0x000fc400000e0000 */
[----:B------:R-:W-:Y:S01]  /*2ac50*/  R2UR UR5, R5 ;  /* 0x00000000050572ca */ /* 0x000fe200000e0000 */
[----:B------:R-:W3:-:S12]  /*2ac60*/  LD.E R3, desc[UR12][R22.64+0x18] ;  /* 0x0000180c16037980 */ /* 0x000ed8000c101900 */
[----:B------:R-:W3:Y:S01]  /*2ac70*/  LD.E R75, desc[UR4][R22.64] ;  /* 0x00000004164b7980 */ /* 0x000ee2000c101900 */
[----:B------:R-:W-:Y:S02]  /*2ac80*/  R2UR UR4, R4 ;  /* 0x00000000040472ca */ /* 0x000fe400000e0000 */
[----:B------:R-:W-:-:S13]  /*2ac90*/  R2UR UR5, R5 ;  /* 0x00000000050572ca */ /* 0x000fda00000e0000 */
[----:B------:R-:W3:Y:S01]  /*2aca0*/  LD.E R7, desc[UR4][R22.64+0x8] ;  /* 0x0000080416077980 */ /* 0x000ee2000c101900 */
[----:B------:R-:W-:Y:S02]  /*2acb0*/  R2UR UR4, R4 ;  /* 0x00000000040472ca */ /* 0x000fe400000e0000 */
[----:B------:R-:W-:-:S13]  /*2acc0*/  R2UR UR5, R5 ;  /* 0x00000000050572ca */ /* 0x000fda00000e0000 */
[----:B------:R-:W3:Y:S01]  /*2acd0*/  LD.E R76, desc[UR4][R22.64+0x10] ;  /* 0x00001004164c7980 */ /* 0x000ee2000c101900 */
[----:B------:R-:W-:Y:S01]  /*2ace0*/  BSSY B3, `(.L_x_9955) ;  /* 0x00000a5000037945 */ /* 0x000fe20003800000 */
[----:B----4-:R-:W-:Y:S02]  /*2acf0*/  IMAD R79, R10, -0x60, R79 ;  /* 0xffffffa00a4f7824 */ /* 0x010fe400078e024f */
[-C--:B--2---:R-:W-:Y:S01]  /*2ad00*/  FMUL.FTZ R20, R49, R18.reuse ;  /* 0x0000001231147220 */ /* 0x084fe20000410000 */
[----:B------:R-:W-:-:S03]  /*2ad10*/  FMUL.FTZ R73, R43, R18 ;  /* 0x000000122b497220 */ /* 0x000fc60000410000 */
[----:B------:R1:W2:Y:S01]  /*2ad20*/  MUFU.TANH R43, R20 ;  /* 0x00000014002b7308 */ /* 0x0002a20000002400 */
[-C--:B------:R-:W-:Y:S01]  /*2ad30*/  FMUL.FTZ R32, R32, R18.reuse ;  /* 0x0000001220207220 */ /* 0x080fe20000410000 */
[----:B-1----:R-:W-:-:S06]  /*2ad40*/  FMUL.FTZ R20, R57, R18 ;  /* 0x0000001239147220 */ /* 0x002fcc0000410000 */
[----:B------:R3:W1:Y:S01]  /*2ad50*/  MUFU.TANH R84, R20 ;  /* 0x0000001400547308 */ /* 0x0006620000002400 */
[----:B------:R-:W-:Y:S01]  /*2ad60*/  FMUL.FTZ R19, R48, R18 ;  /* 0x0000001230137220 */ /* 0x000fe20000410000 */
[----:B---3--:R-:W-:-:S06]  /*2ad70*/  SHF.R.S32.HI R20, RZ, 0x1f, R75 ;  /* 0x0000001fff147819 */ /* 0x008fcc000001144b */
[----:B------:R3:W4:Y:S01]  /*2ad80*/  MUFU.TANH R80, R32 ;  /* 0x0000002000507308 */ /* 0x0007220000002400 */
[----:B------:R-:W-:Y:S01]  /*2ad90*/  LEA.HI R20, R20, R75, RZ, 0x7 ;  /* 0x0000004b14147211 */ /* 0x000fe200078f38ff */
[----:B------:R-:W-:-:S03]  /*2ada0*/  FMUL.FTZ R72, R42, R18 ;  /* 0x000000122a487220 */ /* 0x000fc60000410000 */
[----:B---3--:R-:W-:-:S03]  /*2adb0*/  LOP3.LUT R32, R20, 0xffffff80, RZ, 0xc0, !PT ;  /* 0xffffff8014207812 */ /* 0x008fc600078ec0ff */
[----:B------:R3:W0:Y:S02]  /*2adc0*/  MUFU.TANH R42, R19 ;  /* 0x00000013002a7308 */ /* 0x0006240000002400 */
[----:B------:R-:W-:Y:S02]  /*2add0*/  IMAD.IADD R32, R75, 0x1, -R32 ;  /* 0x000000014b207824 */ /* 0x000fe400078e0a20 */
[-C--:B------:R-:W-:Y:S01]  /*2ade0*/  FMUL.FTZ R21, R52, R18.reuse ;  /* 0x0000001234157220 */ /* 0x080fe20000410000 */
[----:B---3--:R-:W-:-:S04]  /*2adf0*/  FMUL.FTZ R19, R56, R18 ;  /* 0x0000001238137220 */ /* 0x008fc80000410000 */
[----:B------:R3:W1:Y:S01]  /*2ae00*/  MUFU.TANH R83, R19 ;  /* 0x0000001300537308 */ /* 0x0006620000002400 */
[----:B------:R-:W-:Y:S01]  /*2ae10*/  FMUL.FTZ R12, R31, R18 ;  /* 0x000000121f0c7220 */ /* 0x000fe20000410000 */
[----:B---3--:R-:W-:-:S06]  /*2ae20*/  SHF.R.S32.HI R19, RZ, 0x1f, R32 ;  /* 0x0000001fff137819 */ /* 0x008fcc0000011420 */
[----:B------:R3:W1:Y:S01]  /*2ae30*/  MUFU.TANH R82, R21 ;  /* 0x0000001500527308 */ /* 0x0006620000002400 */
[----:B0-----:R-:W-:Y:S01]  /*2ae40*/  FMUL.FTZ R8, R24, R18 ;  /* 0x0000001218087220 */ /* 0x001fe20000410000 */
[----:B---3--:R-:W-:-:S04]  /*2ae50*/  LEA.HI R21, R19, R32, RZ, 0x2 ;  /* 0x0000002013157211 */ /* 0x008fc800078f10ff */
[----:B------:R-:W-:Y:S01]  /*2ae60*/  LOP3.LUT R31, R21, 0x7ffffffc, RZ, 0xc0, !PT ;  /* 0x7ffffffc151f7812 */ /* 0x000fe200078ec0ff */
[----:B------:R-:W-:Y:S01]  /*2ae70*/  FMUL.FTZ R24, R34, R18 ;  /* 0x0000001222187220 */ /* 0x000fe20000410000 */
[----:B------:R-:W-:Y:S02]  /*2ae80*/  LEA.HI R19, R19, R32, RZ, 0x5 ;  /* 0x0000002013137211 */ /* 0x000fe400078f28ff */
[----:B------:R-:W-:Y:S01]  /*2ae90*/  SHF.R.S32.HI R34, RZ, 0x1f, R21 ;  /* 0x0000001fff227819 */ /* 0x000fe20000011415 */
[----:B------:R-:W-:Y:S01]  /*2aea0*/  IMAD.IADD R32, R32, 0x1, -R31 ;  /* 0x0000000120207824 */ /* 0x000fe200078e0a1f */
[----:B------:R-:W-:Y:S01]  /*2aeb0*/  SHF.R.S32.HI R31, RZ, 0x2, R21 ;  /* 0x00000002ff1f7819 */ /* 0x000fe20000011415 */
[----:B------:R-:W-:Y:S01]  /*2aec0*/  FMUL.FTZ R33, R33, R18 ;  /* 0x0000001221217220 */ /* 0x000fe20000410000 */
[----:B------:R-:W-:Y:S02]  /*2aed0*/  SHF.R.S32.HI R21, RZ, 0x5, R19 ;  /* 0x00000005ff157819 */ /* 0x000fe40000011413 */
[----:B------:R-:W-:-:S02]  /*2aee0*/  SHF.R.S32.HI R19, RZ, 0x7, R20 ;  /* 0x00000007ff137819 */ /* 0x000fc40000011414 */
[----:B------:R-:W-:Y:S01]  /*2aef0*/  LEA.HI R34, R34, R31, RZ, 0x3 ;  /* 0x0000001f22227211 */ /* 0x000fe200078f18ff */
[----:B------:R0:W3:Y:S01]  /*2af00*/  MUFU.TANH R81, R33 ;  /* 0x0000002100517308 */ /* 0x0000e20000002400 */
        /* <DEDUP_REMOVED lines=10> */
[----:B0-----:R-:W-:Y:S01]  /*2afb0*/  IMAD R33, R78, 0x8, R21 ;  /* 0x000000084e217824 */ /* 0x001fe200078e0215 */
[----:B------:R-:W-:Y:S01]  /*2afc0*/  LEA.HI R20, R20, R19, RZ, 0x1 ;  /* 0x0000001314147211 */ /* 0x000fe200078f08ff */
        /* <DEDUP_REMOVED lines=23> */
[----:B------:R-:W-:Y:S01]  /*2b140*/  LOP3.LUT R34, R34, 0xfffffff8, RZ, 0xc0, !PT ;  /* 0xfffffff822227812 */ /* 0x000fe200078ec0ff */
[----:B------:R-:W-:-:S02]  /*2b150*/  IMAD R21, R10, -0x60, R7 ;  /* 0xffffffa00a157824 */ /* 0x000fc400078e0207 */
[-C--:B------:R-:W-:Y:S01]  /*2b160*/  FMUL.FTZ R50, R71, R18.reuse ;  /* 0x0000001247327220 */ /* 0x080fe20000410000 */
[-C--:B------:R-:W-:Y:S01]  /*2b170*/  FMUL.FTZ R40, R40, R18.reuse ;  /* 0x0000001228287220 */ /* 0x080fe20000410000 */
[----:B------:R-:W-:Y:S01]  /*2b180*/  FMUL.FTZ R41, R41, R18 ;  /* 0x0000001229297220 */ /* 0x000fe20000410000 */
[----:B------:R-:W-:Y:S02]  /*2b190*/  LOP3.LUT R20, R20, 0x3fffffe, RZ, 0xc0, !PT ;  /* 0x03fffffe14147812 */ /* 0x000fe400078ec0ff */
[----:B------:R-:W-:Y:S01]  /*2b1a0*/  ISETP.GE.AND P1, PT, R3, 0x1, PT ;  /* 0x000000010300780c */ /* 0x000fe20003f26270 */
[----:B------:R-:W-:Y:S01]  /*2b1b0*/  IMAD.IADD R34, R31, 0x1, -R34 ;  /* 0x000000011f227824 */ /* 0x000fe200078e0a22 */
[----:B------:R-:W-:Y:S01]  /*2b1c0*/  IADD3 R21, -R6, 0x1, R21 ;  /* 0x0000000106157810 */ /* 0x000fe20007ffe115 */
[----:B------:R-:W0:Y:S01]  /*2b1d0*/  MUFU.TANH R8, R8 ;  /* 0x0000000800087308 */ /* 0x000e220000002400 */
[----:B------:R-:W-:Y:S01]  /*2b1e0*/  IMAD.IADD R20, R19, 0x1, -R20 ;  /* 0x0000000113147824 */ /* 0x000fe200078e0a14 */
[----:B------:R-:W-:Y:S01]  /*2b1f0*/  LOP3.LUT R18, RZ, R77, RZ, 0x33, !PT ;  /* 0x0000004dff127212 */ /* 0x000fe200078e33ff */
[----:B------:R-:W-:-:S05]  /*2b200*/  IMAD.U32 R19, R33, 0x10, R34 ;  /* 0x0000001021137824 */ /* 0x000fca00078e0022 */
[----:B------:R-:W0:Y:S01]  /*2b210*/  MUFU.TANH R13, R13 ;  /* 0x0000000d000d7308 */ /* 0x000e220000002400 */
[----:B------:R-:W-:-:S07]  /*2b220*/  IMAD R21, R32, -0x2, R21 ;  /* 0xfffffffe20157824 */ /* 0x000fce00078e0215 */
[----:B------:R-:W0:Y:S01]  /*2b230*/  MUFU.TANH R2, R2 ;  /* 0x0000000200027308 */ /* 0x000e220000002400 */
[----:B------:R-:W-:-:S07]  /*2b240*/  IMAD R54, R20, 0x40, R19 ;  /* 0x0000004014367824 */ /* 0x000fce00078e0213 */
        /* <DEDUP_REMOVED lines=12> */
[----:B------:R0:W0:Y:S08]  /*2b310*/  MUFU.TANH R39, R41 ;  /* 0x0000002900277308 */ /* 0x0000300000002400 */
        /* <DEDUP_REMOVED lines=25> */
[----:B------:R-:W-:-:S02]  /*2b4b0*/  IMAD R19, R10, -0x60, RZ ;  /* 0xffffffa00a137824 */ /* 0x000fc400078e02ff */
[C---:B------:R-:W-:Y:S02]  /*2b4c0*/  IMAD.IADD R63, R21.reuse, 0x1, R76 ;  /* 0x00000001153f7824 */ /* 0x040fe400078e024c */
[----:B------:R-:W-:Y:S02]  /*2b4d0*/  IMAD.IADD R67, R21, 0x1, R18 ;  /* 0x0000000115437824 */ /* 0x000fe400078e0212 */
[----:B------:R-:W-:Y:S02]  /*2b4e0*/  IMAD R62, R32, -0x2, R19 ;  /* 0xfffffffe203e7824 */ /* 0x000fe400078e0213 */
[--C-:B------:R-:W-:Y:S02]  /*2b4f0*/  IMAD.IADD R58, R63, 0x1, R54.reuse ;  /* 0x000000013f3a7824 */ /* 0x100fe400078e0236 */
        /* <DEDUP_REMOVED lines=18> */
.L_x_9960:
[----:B------:R-:W-:Y:S05]  /*2b620*/  BSYNC B5 ;  /* 0x0000000000057941 */ /* 0x000fea0003800000 */
.L_x_9959:
[----:B------:R-:W-:Y:S01]  /*2b630*/  LOP3.LUT R18, RZ, R18, RZ, 0x33, !PT ;  /* 0x00000012ff127212 */ /* 0x000fe200078e33ff */
[----:B------:R-:W-:Y:S06]  /*2b640*/  BRA `(.L_x_9961) ;  /* 0x0000000000287947 */ /* 0x000fec0003800000 */
.L_x_9958:
        /* <DEDUP_REMOVED lines=10> */
.L_x_9961:
[----:B------:R-:W-:Y:S05]  /*2b6f0*/  BSYNC B4 ;  /* 0x0000000000047941 */ /* 0x000fea0003800000 */
.L_x_9957:
[----:B------:R-:W-:-:S05]  /*2b700*/  IMAD R18, R3, R18, R62 ;  /* 0x0000001203127224 */ /* 0x000fca00078e023e */
[----:B------:R-:W-:Y:S02]  /*2b710*/  VIMNMX R59, R59, R18, !PT ;  /* 0x000000123b3b7248 */ /* 0x000fe40007fe0100 */
[----:B------:R-:W-:-:S07]  /*2b720*/  VIADDMNMX R58, R18, R3, R58, PT ;  /* 0x00000003123a7246 */ /* 0x000fce000380013a */
.L_x_9956:
[----:B------:R-:W-:Y:S05]  /*2b730*/  BSYNC B3 ;  /* 0x0000000000037941 */ /* 0x000fea0003800000 */
.L_x_9955:
[C---:B------:R-:W-:Y:S01]  /*2b740*/  ISETP.GE.AND P2, PT, R79.reuse, 0x9, PT ;  /* 0x000000094f00780c */ /* 0x040fe20003f46270 */
[----:B------:R-:W-:Y:S01]  /*2b750*/  VIADD R54, R54, 0x8 ;  /* 0x0000000836367836 */ /* 0x000fe20000000000 */
[----:B------:R-:W-:Y:S01]  /*2b760*/  ISETP.GE.AND P1, PT, R79, 0x2, PT ;  /* 0x000000024f00780c */ /* 0x000fe20003f26270 */
[----:B------:R-:W-:Y:S01]  /*2b770*/  BSSY B3, `(.L_x_9962) ;  /* 0x0000097000037945 */ /* 0x000fe20003800000 */
[C---:B------:R-:W-:Y:S02]  /*2b780*/  ISETP.GT.AND P3, PT, R59.reuse, 0x8, !P2 ;  /* 0x000000083b00780c */ /* 0x040fe40005764270 */
[----:B------:R-:W-:Y:S02]  /*2b790*/  ISETP.GT.AND P4, PT, R59, 0x1, !P1 ;  /* 0x000000013b00780c */ /* 0x000fe40004f84270 */
[----:B------:R-:W-:Y:S02]  /*2b7a0*/  ISETP.LT.OR P3, PT, R58, 0x9, P3 ;  /* 0x000000093a00780c */ /* 0x000fe40001f61670 */
[----:B------:R-:W-:-:S02]  /*2b7b0*/  ISETP.GE.AND P5, PT, R79, 0xa, PT ;  /* 0x0000000a4f00780c */ /* 0x000fc40003fa6270 */
[----:B0-----:R-:W-:Y:S02]  /*2b7c0*/  FSEL R32, R14, -INF , !P3 ;  /* 0xff8000000e207808 */ /* 0x001fe40005800000 */
        /* <DEDUP_REMOVED lines=128> */
.L_x_9967:
[----:B------:R-:W-:Y:S05]  /*2bfd0*/  BSYNC B5 ;  /* 0x0000000000057941 */ /* 0x000fea0003800000 */
.L_x_9966:
[----:B------:R-:W-:Y:S01]  /*2bfe0*/  LOP3.LUT R6, RZ, R6, RZ, 0x33, !PT ;  /* 0x00000006ff067212 */ /* 0x000fe200078e33ff */
[----:B------:R-:W-:Y:S06]  /*2bff0*/  BRA `(.L_x_9968) ;  /* 0x0000000000287947 */ /* 0x000fec0003800000 */
.L_x_9965:
        /* <DEDUP_REMOVED lines=10> */
.L_x_9968:
[----:B------:R-:W-:Y:S05]  /*2c0a0*/  BSYNC B4 ;  /* 0x0000000000047941 */ /* 0x000fea0003800000 */
.L_x_9964:
[----:B------:R-:W-:-:S05]  /*2c0b0*/  IMAD R6, R3, R6, R62 ;  /* 0x0000000603067224 */ /* 0x000fca00078e023e */
[----:B------:R-:W-:Y:S02]  /*2c0c0*/  VIADDMNMX R58, R6, R3, R58, PT ;  /* 0x00000003063a7246 */ /* 0x000fe4000380013a */
[----:B------:R-:W-:-:S07]  /*2c0d0*/  VIMNMX R59, R59, R6, !PT ;  /* 0x000000063b3b7248 */ /* 0x000fce0007fe0100 */
.L_x_9963:
[----:B------:R-:W-:Y:S05]  /*2c0e0*/  BSYNC B3 ;  /* 0x0000000000037941 */ /* 0x000fea0003800000 */
.L_x_9962:
        /* <DEDUP_REMOVED lines=76> */
[----:B------:R-:W-:Y:S02]  /*2c5b0*/  ISETP.LT.OR P1, PT, R58, 0x1, P1 ;  /* 0x000000013a00780c */ /* 0x000fe40000f21670 */
[----:B------:R-:W-:Y:S02]  /*2c5c0*/  ISETP.NE.AND P6, PT, R64, RZ, PT ;  /* 0x000000ff4000720c */ /* 0x000fe40003fc5270 */
[----:B------:R-:W-:Y:S02]  /*2c5d0*/  FSEL R56, R2, -INF , !P1 ;  /* 0xff80000002387808 */ /* 0x000fe40004800000 */
[----:B--2---:R-:W2:Y:S01]  /*2c5e0*/  LD.E.64 R2, desc[UR4][R6.64] ;  /* 0x0000000406027980 */ /* 0x004ea2000c101b00 */
[----:B------:R-:W-:-:S02]  /*2c5f0*/  ISETP.GT.AND P1, PT, R59, 0x49, !P2 ;  /* 0x000000493b00780c */ /* 0x000fc40005724270 */
[C---:B------:R-:W-:Y:S02]  /*2c600*/  ISETP.GT.AND P3, PT, R59.reuse, 0x50, !P3 ;  /* 0x000000503b00780c */ /* 0x040fe40005f64270 */
[C---:B------:R-:W-:Y:S02]  /*2c610*/  ISETP.GT.AND P4, PT, R59.reuse, 0x51, !P4 ;  /* 0x000000513b00780c */ /* 0x040fe40006784270 */
[C---:B------:R-:W-:Y:S02]  /*2c620*/  ISETP.GT.AND P5, PT, R59.reuse, 0x58, !P5 ;  /* 0x000000583b00780c */ /* 0x040fe40006fa4270 */
[----:B------:R-:W-:Y:S02]  /*2c630*/  ISETP.GT.AND P2, PT, R59, 0x59, !P6 ;  /* 0x000000593b00780c */ /* 0x000fe40007744270 */
[C---:B------:R-:W-:Y:S02]  /*2c640*/  ISETP.LT.OR P1, PT, R58.reuse, 0x4a, P1 ;  /* 0x0000004a3a00780c */ /* 0x040fe40000f21670 */
[----:B------:R-:W-:-:S02]  /*2c650*/  ISETP.LT.OR P3, PT, R58, 0x51, P3 ;  /* 0x000000513a00780c */ /* 0x000fc40001f61670 */
[----:B------:R-:W-:Y:S02]  /*2c660*/  FSEL R26, R26, -INF , !P1 ;  /* 0xff8000001a1a7808 */ /* 0x000fe40004800000 */
[C---:B------:R-:W-:Y:S02]  /*2c670*/  ISETP.LT.OR P4, PT, R58.reuse, 0x52, P4 ;  /* 0x000000523a00780c */ /* 0x040fe40002781670 */
[----:B------:R-:W-:Y:S02]  /*2c680*/  FSEL R27, R27, -INF , !P3 ;  /* 0xff8000001b1b7808 */ /* 0x000fe40005800000 */
[C---:B------:R-:W-:Y:S02]  /*2c690*/  ISETP.LT.OR P5, PT, R58.reuse, 0x59, P5 ;  /* 0x000000593a00780c */ /* 0x040fe40002fa1670 */
[----:B------:R-:W-:Y:S02]  /*2c6a0*/  FSEL R29, R29, -INF , !P4 ;  /* 0xff8000001d1d7808 */ /* 0x000fe40006000000 */
[----:B------:R-:W-:-:S02]  /*2c6b0*/  ISETP.LT.OR P2, PT, R58, 0x5a, P2 ;  /* 0x0000005a3a00780c */ /* 0x000fc40001741670 */
[----:B------:R-:W-:Y:S02]  /*2c6c0*/  FSEL R47, R47, -INF , !P5 ;  /* 0xff8000002f2f7808 */ /* 0x000fe40006800000 */
[----:B------:R-:W-:Y:S02]  /*2c6d0*/  R2UR UR6, R4 ;  /* 0x00000000040672ca */ /* 0x000fe400000e0000 */
[----:B------:R-:W-:Y:S02]  /*2c6e0*/  R2UR UR7, R5 ;  /* 0x00000000050772ca */ /* 0x000fe400000e0000 */
[----:B------:R-:W-:-:S11]  /*2c6f0*/  FSEL R50, R50, -INF , !P2 ;  /* 0xff80000032327808 */ /* 0x000fd60005000000 */
[----:B------:R-:W3:Y:S01]  /*2c700*/  LD.E R65, desc[UR6][R6.64+0x14] ;  /* 0x0000140606417980 */ /* 0x000ee2000c101900 */
        /* <DEDUP_REMOVED lines=48> */
[----:B------:R-:W-:-:S03]  /*2ca10*/  FMNMX.FTZ R59, R50, R59, !PT ;  /* 0x0000003b323b7209 */ /* 0x000fc60007810000 */
[----:B------:R-:W0:Y:S04]  /*2ca20*/  SHFL.BFLY PT, R9, R58, 0x2, 0x1f ;  /* 0x0c401f003a097f89 */ /* 0x000e2800000e0000 */
[----:B------:R1:W-:Y:S04]  /*2ca30*/  ST.E.64 desc[UR4][R6.64], R58 ;  /* 0x0000003a06007985 */ /* 0x0003e8000c101b04 */
[----:B------:R-:W4:Y:S01]  /*2ca40*/  LD.E R66, desc[UR6][R6.64+0x4] ;  /* 0x0000040606427980 */ /* 0x000f22000c101900 */
[----:B0-----:R-:W-:-:S03]  /*2ca50*/  FMNMX.FTZ R9, R58, R9, !PT ;  /* 0x000000093a097209 */ /* 0x001fc60007810000 */
[----:B-1----:R-:W5:Y:S04]  /*2ca60*/  LD.E R58, desc[UR4][R6.64+0x10] ;  /* 0x00001004063a7980 */ /* 0x002f68000c101900 */
[----:B------:R-:W0:Y:S02]  /*2ca70*/  SHFL.BFLY PT, R24, R9, 0x1, 0x1f ;  /* 0x0c201f0009187f89 */ /* 0x000e2400000e0000 */
[----:B0-----:R-:W-:-:S05]  /*2ca80*/  FMNMX.FTZ R61, R9, R24, !PT ;  /* 0x00000018093d7209 */ /* 0x001fca0007810000 */
[----:B------:R-:W-:Y:S04]  /*2ca90*/  ST.E desc[UR4][R6.64], R61 ;  /* 0x0000003d06007985 */ /* 0x000fe8000c101904 */
[----:B------:R-:W3:Y:S01]  /*2caa0*/  LD.E R63, desc[UR6][R6.64] ;  /* 0x00000006063f7980 */ /* 0x000ee2000c101900 */
[----:B------:R-:W-:Y:S02]  /*2cab0*/  R2UR UR8, R4 ;  /* 0x00000000040872ca */ /* 0x000fe400000e0000 */
[----:B------:R-:W-:Y:S01]  /*2cac0*/  R2UR UR9, R5 ;  /* 0x00000000050972ca */ /* 0x000fe200000e0000 */
[----:B----4-:R-:W0:Y:S02]  /*2cad0*/  SHFL.BFLY PT, R9, R66, 0x2, 0x1f ;  /* 0x0c401f0042097f89 */ /* 0x010e2400000e0000 */
[----:B0-----:R-:W-:-:S05]  /*2cae0*/  FMNMX.FTZ R24, R9, R66, !PT ;  /* 0x0000004209187209 */ /* 0x001fca0007810000 */
[----:B------:R-:W0:Y:S02]  /*2caf0*/  SHFL.BFLY PT, R9, R24, 0x1, 0x1f ;  /* 0x0c201f0018097f89 */ /* 0x000e2400000e0000 */
[----:B0-----:R-:W-:Y:S02]  /*2cb00*/  FMNMX.FTZ R59, R24, R9, !PT ;  /* 0x00000009183b7209 */ /* 0x001fe40007810000 */
[----:B---3--:R-:W-:Y:S02]  /*2cb10*/  FSETP.NEU.FTZ.AND P1, PT, R63, -INF , PT ;  /* 0xff8000003f00780b */ /* 0x008fe40003f3d000 */
[----:B------:R-:W-:Y:S02]  /*2cb20*/  FSETP.NEU.FTZ.AND P2, PT, R59, -INF , PT ;  /* 0xff8000003b00780b */ /* 0x000fe40003f5d000 */
[----:B------:R-:W-:Y:S02]  /*2cb30*/  FSEL R9, R63, RZ, P1 ;  /* 0x000000ff3f097208 */ /* 0x000fe40000800000 */
[----:B------:R-:W-:-:S03]  /*2cb40*/  FSEL R64, R59, RZ, P2 ;  /* 0x000000ff3b407208 */ /* 0x000fc60001000000 */
[----:B------:R-:W-:Y:S02]  /*2cb50*/  FADD.FTZ R9, R2, -R9 ;  /* 0x8000000902097221 */ /* 0x000fe40000010000 */
[----:B------:R-:W-:Y:S02]  /*2cb60*/  FADD.FTZ R3, R3, -R64 ;  /* 0x8000004003037221 */ /* 0x000fe40000010000 */
[----:B--2---:R-:W-:Y:S02]  /*2cb70*/  FMUL.FTZ R9, R9, R62 ;  /* 0x0000003e09097220 */ /* 0x004fe40000410000 */
[----:B------:R-:W-:-:S04]  /*2cb80*/  FMUL.FTZ R62, R62, R3 ;  /* 0x000000033e3e7220 */ /* 0x000fc80000410000 */
[----:B------:R-:W5:Y:S08]  /*2cb90*/  MUFU.EX2 R9, R9 ;  /* 0x0000000900097308 */ /* 0x000f700000000800 */
[----:B------:R-:W0:Y:S01]  /*2cba0*/  MUFU.EX2 R24, R62 ;  /* 0x0000003e00187308 */ /* 0x000e220000000800 */
[----:B------:R1:W-:Y:S01]  /*2cbb0*/  ST.E desc[UR4][R6.64+0x4], R59 ;  /* 0x0000043b06007985 */ /* 0x0003e2000c101904 */
[----:B-----5:R-:W-:Y:S01]  /*2cbc0*/  FMUL.FTZ R61, R9, R58 ;  /* 0x0000003a093d7220 */ /* 0x020fe20000410000 */
[----:B0-----:R-:W-:-:S04]  /*2cbd0*/  FMUL.FTZ R63, R24, R65 ;  /* 0x00000041183f7220 */ /* 0x001fc80000410000 */
[----:B------:R-:W-:Y:S04]  /*2cbe0*/  ST.E desc[UR6][R6.64+0x10], R61 ;  /* 0x0000103d06007985 */ /* 0x000fe8000c101906 */
[----:B------:R0:W-:Y:S04]  /*2cbf0*/  ST.E desc[UR8][R6.64+0x14], R63 ;  /* 0x0000143f06007985 */ /* 0x0001e8000c101908 */
[----:B------:R-:W2:Y:S04]  /*2cc00*/  LDL.64 R2, [R0+0x70] ;  /* 0x0000700000027983 */ /* 0x000ea80000100a00 */
[----:B--2---:R-:W0:Y:S04]  /*2cc10*/  LD.E R65, desc[UR6][R2.64+0x20] ;  /* 0x0000200602417980 */ /* 0x004e28000c101900 */
[----:B------:R-:W0:Y:S04]  /*2cc20*/  LD.E R58, desc[UR4][R2.64] ;  /* 0x00000004023a7980 */ /* 0x000e28000c101900 */
[----:B------:R-:W2:Y:S04]  /*2cc30*/  LD.E R62, desc[UR8][R2.64+0x4] ;  /* 0x00000408023e7980 */ /* 0x000ea8000c101900 */
[----:B-1----:R-:W3:Y:S04]  /*2cc40*/  LD.E R59, desc[UR4][R2.64+0x10] ;  /* 0x00001004023b7980 */ /* 0x002ee8000c101900 */
[----:B------:R-:W4:Y:S01]  /*2cc50*/  LD.E R64, desc[UR6][R2.64+0x14] ;  /* 0x0000140602407980 */ /* 0x000f22000c101900 */
[C---:B0-----:R-:W-:Y:S01]  /*2cc60*/  FMUL.FTZ R6, R58.reuse, R65 ;  /* 0x000000413a067220 */ /* 0x041fe20000410000 */
        /* <DEDUP_REMOVED lines=14> */
[-C--:B------:R-:W-:Y:S01]  /*2cd50*/  FFMA.FTZ R216, R12, R65.reuse, -R62 ;  /* 0x000000410cd87223 */ /* 0x080fe2000001083e */
[----:B------:R-:W-:-:S06]  /*2cd60*/  FFMA.FTZ R187, R15, R65, -R6 ;  /* 0x000000410fbb7223 */ /* 0x000fcc0000010806 */
[----:B------:R-:W0:Y:S01]  /*2cd70*/  MUFU.EX2 R215, R215 ;  /* 0x000000d700d77308 */ /* 0x000e220000000800 */
[----:B------:R-:W-:-:S07]  /*2cd80*/  FFMA.FTZ R15, R54, R65, -R62 ;  /* 0x00000041360f7223 */ /* 0x000fce000001083e */
[----:B------:R-:W1:Y:S01]  /*2cd90*/  MUFU.EX2 R214, R214 ;  /* 0x000000d600d67308 */ /* 0x000e620000000800 */
[-CC-:B------:R-:W-:Y:S01]  /*2cda0*/  FFMA.FTZ R34, R34, R65.reuse, -R6.reuse ;  /* 0x0000004122227223 */ /* 0x180fe20000010806 */
[----:B------:R-:W-:-:S06]  /*2cdb0*/  FFMA.FTZ R186, R14, R65, -R6 ;  /* 0x000000410eba7223 */ /* 0x000fcc0000010806 */
[----:B------:R-:W2:Y:S01]  /*2cdc0*/  MUFU.EX2 R154, R154 ;  /* 0x0000009a009a7308 */ /* 0x000ea20000000800 */
[-C--:B------:R-:W-:Y:S01]  /*2cdd0*/  FFMA.FTZ R178, R21, R65.reuse, -R6 ;  /* 0x0000004115b27223 */ /* 0x080fe20000010806 */
[----:B------:R-:W-:-:S06]  /*2cde0*/  FFMA.FTZ R14, R25, R65, -R62 ;  /* 0x00000041190e7223 */ /* 0x000fcc000001083e */
[----:B------:R-:W5:Y:S01]  /*2cdf0*/  MUFU.EX2 R155, R155 ;  /* 0x0000009b009b7308 */ /* 0x000f620000000800 */
[-CC-:B------:R-:W-:Y:S01]  /*2ce00*/  FFMA.FTZ R35, R35, R65.reuse, -R6.reuse ;  /* 0x0000004123237223 */ /* 0x180fe20000010806 */
[-CC-:B------:R-:W-:Y:S01]  /*2ce10*/  FFMA.FTZ R36, R36, R65.reuse, -R6.reuse ;  /* 0x0000004124247223 */ /* 0x180fe20000010806 */
[-CC-:B------:R-:W-:Y:S01]  /*2ce20*/  FFMA.FTZ R37, R37, R65.reuse, -R6.reuse ;  /* 0x0000004125257223 */ /* 0x180fe20000010806 */
[----:B------:R-:W-:-:S04]  /*2ce30*/  FFMA.FTZ R163, R38, R65, -R6 ;  /* 0x0000004126a37223 */ /* 0x000fc80000010806 */
[----:B------:R-:W5:Y:S01]  /*2ce40*/  MUFU.EX2 R213, R213 ;  /* 0x000000d500d57308 */ /* 0x000f620000000800 */
[-CC-:B------:R-:W-:Y:S01]  /*2ce50*/  FFMA.FTZ R162, R39, R65.reuse, -R6.reuse ;  /* 0x0000004127a27223 */ /* 0x180fe20000010806 */
[-CC-:B------:R-:W-:Y:S01]  /*2ce60*/  FFMA.FTZ R165, R40, R65.reuse, -R6.reuse ;  /* 0x0000004128a57223 */ /* 0x180fe20000010806 */
[-CC-:B------:R-:W-:Y:S01]  /*2ce70*/  FFMA.FTZ R164, R41, R65.reuse, -R6.reuse ;  /* 0x0000004129a47223 */ /* 0x180fe20000010806 */
[-CC-:B------:R-:W-:Y:S01]  /*2ce80*/  FFMA.FTZ R170, R42, R65.reuse, -R6.reuse ;  /* 0x000000412aaa7223 */ /* 0x180fe20000010806 */
[----:B------:R-:W-:-:S03]  /*2ce90*/  FFMA.FTZ R169, R43, R65, -R6 ;  /* 0x000000412ba97223 */ /* 0x000fc60000010806 */
[----:B------:R-:W5:Y:S01]  /*2cea0*/  MUFU.EX2 R216, R216 ;  /* 0x000000d800d87308 */ /* 0x000f620000000800 */
[-CC-:B------:R-:W-:Y:S01]  /*2ceb0*/  FFMA.FTZ R172, R44, R65.reuse, -R6.reuse ;  /* 0x000000412cac7223 */ /* 0x180fe20000010806 */
[-CC-:B------:R-:W-:Y:S01]  /*2cec0*/  FFMA.FTZ R171, R45, R65.reuse, -R6.reuse ;  /* 0x000000412dab7223 */ /* 0x180fe20000010806 */
[-CC-:B------:R-:W-:Y:S01]  /*2ced0*/  FFMA.FTZ R177, R20, R65.reuse, -R6.reuse ;  /* 0x0000004114b17223 */ /* 0x180fe20000010806 */
[-CC-:B------:R-:W-:Y:S01]  /*2cee0*/  FFMA.FTZ R180, R19, R65.reuse, -R6.reuse ;  /* 0x0000004113b47223 */ /* 0x180fe20000010806 */
[-CC-:B------:R-:W-:Y:S01]  /*2cef0*/  FFMA.FTZ R179, R18, R65.reuse, -R6.reuse ;  /* 0x0000004112b37223 */ /* 0x180fe20000010806 */
[-CC-:B------:R-:W-:Y:S01]  /*2cf00*/  FFMA.FTZ R185, R13, R65.reuse, -R6.reuse ;  /* 0x000000410db97223 */ /* 0x180fe20000010806 */
[-C--:B------:R-:W-:Y:S01]  /*2cf10*/  FFMA.FTZ R184, R8, R65.reuse, -R6 ;  /* 0x0000004108b87223 */ /* 0x080fe20000010806 */
[----:B------:R-:W5:Y:S01]  /*2cf20*/  MUFU.EX2 R21, R34 ;  /* 0x0000002200157308 */ /* 0x000f620000000800 */
[----:B---3--:R-:W-:Y:S01]  /*2cf30*/  FADD.FTZ R6, R152, R59 ;  /* 0x0000003b98067221 */ /* 0x008fe20000010000 */
[----:B----4-:R-:W-:Y:S01]  /*2cf40*/  FADD.FTZ R7, R153, R64 ;  /* 0x0000004099077221 */ /* 0x010fe20000010000 */
[----:B------:R-:W-:-:S05]  /*2cf50*/  FFMA.FTZ R13, R28, R65, -R62 ;  /* 0x000000411c0d7223 */ /* 0x000fca000001083e */
[----:B------:R-:W3:Y:S01]  /*2cf60*/  MUFU.EX2 R15, R15 ;  /* 0x0000000f000f7308 */ /* 0x000ee20000000800 */
[----:B0-----:R-:W-:Y:S01]  /*2cf70*/  FADD.FTZ R25, R215, R6 ;  /* 0x00000006d7197221 */ /* 0x001fe20000010000 */
[----:B-1----:R-:W-:Y:S01]  /*2cf80*/  FADD.FTZ R6, R214, R7 ;  /* 0x00000007d6067221 */ /* 0x002fe20000010000 */
[----:B------:R-:W-:-:S05]  /*2cf90*/  FFMA.FTZ R12, R30, R65, -R62 ;  /* 0x000000411e0c7223 */ /* 0x000fca000001083e */
[----:B------:R-:W0:Y:S01]  /*2cfa0*/  MUFU.EX2 R20, R35 ;  /* 0x0000002300147308 */ /* 0x000e220000000800 */
[----:B--2---:R-:W-:Y:S01]  /*2cfb0*/  FADD.FTZ R8, R154, R25 ;  /* 0x000000199a087221 */ /* 0x004fe20000010000 */
[----:B-----5:R-:W-:-:S06]  /*2cfc0*/  FADD.FTZ R7, R155, R6 ;  /* 0x000000069b077221 */ /* 0x020fcc0000010000 */
[----:B------:R-:W1:Y:S01]  /*2cfd0*/  MUFU.EX2 R14, R14 ;  /* 0x0000000e000e7308 */ /* 0x000e620000000800 */
[----:B------:R-:W-:Y:S01]  /*2cfe0*/  FFMA.FTZ R11, R72, R65, -R62 ;  /* 0x00000041480b7223 */ /* 0x000fe2000001083e */
[----:B------:R-:W-:-:S06]  /*2cff0*/  FADD.FTZ R8, R213, R8 ;  /* 0x00000008d5087221 */ /* 0x000fcc0000010000 */
[----:B------:R-:W2:Y:S01]  /*2d000*/  MUFU.EX2 R19, R36 ;  /* 0x0000002400137308 */ /* 0x000ea20000000800 */
[----:B------:R-:W-:Y:S01]  /*2d010*/  FADD.FTZ R6, R216, R7 ;  /* 0x00000007d8067221 */ /* 0x000fe20000010000 */
[----:B------:R-:W-:-:S06]  /*2d020*/  FFMA.FTZ R166, R73, R65, -R62 ;  /* 0x0000004149a67223 */ /* 0x000fcc000001083e */
[----:B------:R-:W4:Y:S01]  /*2d030*/  MUFU.EX2 R13, R13 ;  /* 0x0000000d000d7308 */ /* 0x000f220000000800 */
[----:B------:R-:W-:Y:S01]  /*2d040*/  FADD.FTZ R7, R21, R8 ;  /* 0x0000000815077221 */ /* 0x000fe20000010000 */
[----:B---3--:R-:W-:-:S06]  /*2d050*/  FADD.FTZ R25, R15, R6 ;  /* 0x000000060f197221 */ /* 0x008fcc0000010000 */
[----:B------:R-:W3:Y:S01]  /*2d060*/  MUFU.EX2 R18, R37 ;  /* 0x0000002500127308 */ /* 0x000ee20000000800 */
[----:B------:R-:W-:-:S07]  /*2d070*/  FFMA.FTZ R168, R46, R65, -R62 ;  /* 0x000000412ea87223 */ /* 0x000fce000001083e */
[----:B------:R-:W5:Y:S01]  /*2d080*/  MUFU.EX2 R12, R12 ;  /* 0x0000000c000c7308 */ /* 0x000f620000000800 */
[----:B0-----:R-:W-:Y:S01]  /*2d090*/  FADD.FTZ R6, R20, R7 ;  /* 0x0000000714067221 */ /* 0x001fe20000010000 */
[----:B-1----:R-:W-:-:S06]  /*2d0a0*/  FADD.FTZ R8, R14, R25 ;  /* 0x000000190e087221 */ /* 0x002fcc0000010000 */
[----:B------:R-:W0:Y:S01]  /*2d0b0*/  MUFU.EX2 R163, R163 ;  /* 0x000000a300a37308 */ /* 0x000e220000000800 */
[----:B------:R-:W-:-:S07]  /*2d0c0*/  FFMA.FTZ R167, R74, R65, -R62 ;  /* 0x000000414aa77223 */ /* 0x000fce000001083e */
[----:B------:R-:W1:Y:S01]  /*2d0d0*/  MUFU.EX2 R11, R11 ;  /* 0x0000000b000b7308 */ /* 0x000e620000000800 */
[----:B--2---:R-:W-:Y:S01]  /*2d0e0*/  FADD.FTZ R7, R19, R6 ;  /* 0x0000000613077221 */ /* 0x004fe20000010000 */
[----:B----4-:R-:W-:-:S06]  /*2d0f0*/  FADD.FTZ R25, R13, R8 ;  /* 0x000000080d197221 */ /* 0x010fcc0000010000 */
[----:B------:R-:W2:Y:S01]  /*2d100*/  MUFU.EX2 R162, R162 ;  /* 0x000000a200a27308 */ /* 0x000ea20000000800 */
[----:B------:R-:W-:-:S07]  /*2d110*/  FFMA.FTZ R174, R48, R65, -R62 ;  /* 0x0000004130ae7223 */ /* 0x000fce000001083e */
[----:B------:R-:W4:Y:S01]  /*2d120*/  MUFU.EX2 R166, R166 ;  /* 0x000000a600a67308 */ /* 0x000f220000000800 */
[----:B---3--:R-:W-:Y:S01]  /*2d130*/  FADD.FTZ R6, R18, R7 ;  /* 0x0000000712067221 */ /* 0x008fe20000010000 */
[----:B-----5:R-:W-:-:S06]  /*2d140*/  FADD.FTZ R8, R12, R25 ;  /* 0x000000190c087221 */ /* 0x020fcc0000010000 */
        /* <DEDUP_REMOVED lines=55> */
[----:B------:R-:W2:Y:S08]  /*2d4c0*/  MUFU.EX2 R186, R186 ;  /* 0x000000ba00ba7308 */ /* 0x000eb00000000800 */
[----:B------:R-:W4:Y:S01]  /*2d4d0*/  MUFU.EX2 R160, R160 ;  /* 0x000000a000a07308 */ /* 0x000f220000000800 */
[----:B---3--:R-:W-:Y:S01]  /*2d4e0*/  FADD.FTZ R6, R179, R6 ;  /* 0x00000006b3067221 */ /* 0x008fe20000010000 */
[----:B-----5:R-:W-:-:S06]  /*2d4f0*/  FADD.FTZ R8, R23, R8 ;  /* 0x0000000817087221 */ /* 0x020fcc0000010000 */
[----:B------:R-:W3:Y:S08]  /*2d500*/  MUFU.EX2 R185, R185 ;  /* 0x000000b900b97308 */ /* 0x000ef00000000800 */
[----:B------:R-:W5:Y:S01]  /*2d510*/  MUFU.EX2 R159, R159 ;  /* 0x0000009f009f7308 */ /* 0x000f620000000800 */
[----:B0-----:R-:W-:Y:S01]  /*2d520*/  FADD.FTZ R7, R187, R6 ;  /* 0x00000006bb077221 */ /* 0x001fe20000010000 */
[----:B-1----:R-:W-:-:S06]  /*2d530*/  FADD.FTZ R25, R161, R8 ;  /* 0x00000008a1197221 */ /* 0x002fcc0000010000 */
[----:B------:R-:W0:Y:S08]  /*2d540*/  MUFU.EX2 R184, R184 ;  /* 0x000000b800b87308 */ /* 0x000e300000000800 */
[----:B------:R-:W1:Y:S01]  /*2d550*/  MUFU.EX2 R158, R158 ;  /* 0x0000009e009e7308 */ /* 0x000e620000000800 */
[----:B--2---:R-:W-:Y:S01]  /*2d560*/  FADD.FTZ R6, R186, R7 ;  /* 0x00000007ba067221 */ /* 0x004fe20000010000 */
[----:B----4-:R-:W-:-:S03]  /*2d570*/  FADD.FTZ R8, R160, R25 ;  /* 0x00000019a0087221 */ /* 0x010fc60000010000 */
[----:B---3--:R-:W-:Y:S01]  /*2d580*/  FADD.FTZ R7, R185, R6 ;  /* 0x00000006b9077221 */ /* 0x008fe20000010000 */
[----:B-----5:R-:W-:-:S03]  /*2d590*/  FADD.FTZ R25, R159, R8 ;  /* 0x000000089f197221 */ /* 0x020fc60000010000 */
[----:B0-----:R-:W-:Y:S01]  /*2d5a0*/  FADD.FTZ R27, R184, R7 ;  /* 0x00000007b81b7221 */ /* 0x001fe20000010000 */
[----:B-1----:R-:W-:-:S04]  /*2d5b0*/  FADD.FTZ R25, R158, R25 ;  /* 0x000000199e197221 */ /* 0x002fc80000010000 */
[----:B------:R-:W-:Y:S04]  /*2d5c0*/  ST.E desc[UR4][R2.64+0x10], R27 ;  /* 0x0000101b02007985 */ /* 0x000fe8000c101904 */
[----:B------:R0:W-:Y:S04]  /*2d5d0*/  ST.E desc[UR6][R2.64+0x14], R25 ;  /* 0x0000141902007985 */ /* 0x0001e8000c101906 */
[----:B------:R-:W0:Y:S01]  /*2d5e0*/  LDL.64 R6, [R0+0x80] ;  /* 0x0000800000067983 */ /* 0x000e220000100a00 */
[----:B------:R-:W-:Y:S02]  /*2d5f0*/  R2UR UR10, R4 ;  /* 0x00000000040a72ca */ /* 0x000fe400000e0000 */
[----:B------:R-:W-:-:S02]  /*2d600*/  R2UR UR11, R5 ;  /* 0x00000000050b72ca */ /* 0x000fc400000e0000 */
[----:B------:R-:W-:Y:S02]  /*2d610*/  R2UR UR18, R4 ;  /* 0x00000000041272ca */ /* 0x000fe400000e0000 */
[----:B------:R-:W-:-:S09]  /*2d620*/  R2UR UR19, R5 ;  /* 0x00000000051372ca */ /* 0x000fd200000e0000 */
[----:B0-----:R-:W2:Y:S04]  /*2d630*/  LD.E R2, desc[UR10][R6.64+0x14] ;  /* 0x0000140a06027980 */ /* 0x001ea8000c101900 */
[----:B------:R-:W3:Y:S04]  /*2d640*/  LD.E R8, desc[UR4][R6.64] ;  /* 0x0000000406087980 */ /* 0x000ee8000c101900 */
[----:B------:R-:W4:Y:S04]  /*2d650*/  LD.E R34, desc[UR4][R6.64+0x30] ;  /* 0x0000300406227980 */ /* 0x000f28000c101900 */
        /* <DEDUP_REMOVED lines=45> */
[----:B--2---:R-:W-:-:S03]  /*2d930*/  FMUL.FTZ R29, R9, R2 ;  /* 0x00000002091d7220 */ /* 0x004fc60000410000 */
[----:B------:R-:W2:Y:S01]  /*2d940*/  LD.E R2, desc[UR18][R6.64+0x150] ;  /* 0x0001501206027980 */ /* 0x000ea2000c101900 */
[----:B---3--:R-:W-:-:S05]  /*2d950*/  FMUL.FTZ R3, R9, R8 ;  /* 0x0000000809037220 */ /* 0x008fca0000410000 */
[----:B------:R4:W-:Y:S02]  /*2d960*/  ST.E desc[UR4][R6.64], R3 ;  /* 0x0000000306007985 */ /* 0x0009e4000c101904 */
[----:B----4-:R-:W-:-:S05]  /*2d970*/  FMUL.FTZ R3, R9, R34 ;  /* 0x0000002209037220 */ /* 0x010fca0000410000 */
[----:B------:R5:W-:Y:S02]  /*2d980*/  ST.E desc[UR4][R6.64+0x30], R3 ;  /* 0x0000300306007985 */ /* 0x000be4000c101904 */
[----:B-----5:R-:W-:-:S05]  /*2d990*/  FMUL.FTZ R3, R9, R46 ;  /* 0x0000002e09037220 */ /* 0x020fca0000410000 */
[----:B------:R0:W-:Y:S02]  /*2d9a0*/  ST.E desc[UR4][R6.64+0x60], R3 ;  /* 0x0000600306007985 */ /* 0x0001e4000c101904 */
[----:B0-----:R-:W-:-:S05]  /*2d9b0*/  FMUL.FTZ R3, R9, R60 ;  /* 0x0000003c09037220 */ /* 0x001fca0000410000 */
[----:B------:R0:W-:Y:S02]  /*2d9c0*/  ST.E desc[UR4][R6.64+0x94], R3 ;  /* 0x0000940306007985 */ /* 0x0001e4000c101904 */
[----:B0-----:R-:W-:-:S05]  /*2d9d0*/  FMUL.FTZ R3, R9, R76 ;  /* 0x0000004c09037220 */ /* 0x001fca0000410000 */
[----:B------:R0:W-:Y:S02]  /*2d9e0*/  ST.E desc[UR4][R6.64+0xd4], R3 ;  /* 0x0000d40306007985 */ /* 0x0001e4000c101904 */
[----:B0-----:R-:W-:-:S05]  /*2d9f0*/  FMUL.FTZ R3, R9, R92 ;  /* 0x0000005c09037220 */ /* 0x001fca0000410000 */
[----:B------:R2:W-:Y:S02]  /*2da00*/  ST.E desc[UR4][R6.64+0x114], R3 ;  /* 0x0001140306007985 */ /* 0x0005e4000c101904 */
[C---:B--2---:R-:W-:Y:S02]  /*2da10*/  FMUL.FTZ R3, R9.reuse, R2 ;  /* 0x0000000209037220 */ /* 0x044fe40000410000 */
[----:B------:R-:W2:Y:S01]  /*2da20*/  LD.E R2, desc[UR6][R6.64+0x154] ;  /* 0x0001540606027980 */ /* 0x000ea2000c101900 */
[----:B------:R-:W-:-:S05]  /*2da30*/  FMUL.FTZ R25, R9, R26 ;  /* 0x0000001a09197220 */ /* 0x000fca0000410000 */
[----:B------:R0:W-:Y:S02]  /*2da40*/  ST.E desc[UR6][R6.64+0x4], R25 ;  /* 0x0000041906007985 */ /* 0x0001e4000c101906 */
[----:B0-----:R-:W-:-:S05]  /*2da50*/  FMUL.FTZ R25, R9, R36 ;  /* 0x0000002409197220 */ /* 0x001fca0000410000 */
        /* <DEDUP_REMOVED lines=76> */
[----:B------:R-:W-:Y:S04]  /*2df20*/  ST.E desc[UR4][R6.64+0x1d4], R27 ;  /* 0x0001d41b06007985 */ /* 0x000fe8000c101904 */
[----:B------:R0:W-:Y:S04]  /*2df30*/  ST.E desc[UR4][R6.64+0x1e0], R3 ;  /* 0x0001e00306007985 */ /* 0x0001e8000c101904 */
[----:B------:R1:W-:Y:S04]  /*2df40*/  ST.E desc[UR4][R6.64+0x1e4], R25 ;  /* 0x0001e41906007985 */ /* 0x0003e8000c101904 */
[----:B0-----:R-:W3:Y:S04]  /*2df50*/  LD.E R3, desc[UR6][R6.64+0x8] ;  /* 0x0000080606037980 */ /* 0x001ee8000c101900 */
[----:B-1----:R-:W4:Y:S01]  /*2df60*/  LD.E R25, desc[UR6][R6.64+0xc] ;  /* 0x00000c0606197980 */ /* 0x002f22000c101900 */
[C---:B------:R-:W-:Y:S01]  /*2df70*/  FMUL.FTZ R31, R9.reuse, R30 ;  /* 0x0000001e091f7220 */ /* 0x040fe20000410000 */
[----:B--2---:R-:W-:-:S02]  /*2df80*/  FMUL.FTZ R27, R9, R2 ;  /* 0x00000002091b7220 */ /* 0x004fc40000410000 */
[----:B------:R-:W2:Y:S01]  /*2df90*/  LD.E R2, desc[UR6][R6.64+0x1f4] ;  /* 0x0001f40606027980 */ /* 0x000ea2000c101900 */
[C---:B------:R-:W-:Y:S01]  /*2dfa0*/  FMUL.FTZ R33, R9.reuse, R32 ;  /* 0x0000002009217220 */ /* 0x040fe20000410000 */
[C---:B------:R-:W-:Y:S02]  /*2dfb0*/  FMUL.FTZ R35, R9.reuse, R42 ;  /* 0x0000002a09237220 */ /* 0x040fe40000410000 */
[----:B------:R0:W-:Y:S04]  /*2dfc0*/  ST.E desc[UR10][R6.64+0x14], R29 ;  /* 0x0000141d06007985 */ /* 0x0001e8000c10190a */
[----:B------:R1:W-:Y:S01]  /*2dfd0*/  ST.E desc[UR12][R6.64+0x20], R31 ;  /* 0x0000201f06007985 */ /* 0x0003e2000c10190c */
[C---:B0-----:R-:W-:Y:S01]  /*2dfe0*/  FMUL.FTZ R29, R9.reuse, R40 ;  /* 0x00000028091d7220 */ /* 0x041fe20000410000 */
[----:B-1----:R-:W-:-:S02]  /*2dff0*/  FMUL.FTZ R31, R9, R44 ;  /* 0x0000002c091f7220 */ /* 0x002fc40000410000 */
[----:B------:R0:W-:Y:S04]  /*2e000*/  ST.E desc[UR14][R6.64+0x24], R33 ;  /* 0x0000242106007985 */ /* 0x0001e8000c10190e */
[----:B------:R1:W-:Y:S04]  /*2e010*/  ST.E desc[UR10][R6.64+0x44], R29 ;  /* 0x0000441d06007985 */ /* 0x0003e8000c10190a */
[----:B------:R5:W-:Y:S04]  /*2e020*/  ST.E desc[UR16][R6.64+0x50], R35 ;  /* 0x0000502306007985 */ /* 0x000be8000c101910 */
[----:B------:R3:W-:Y:S01]  /*2e030*/  ST.E desc[UR12][R6.64+0x54], R31 ;  /* 0x0000541f06007985 */ /* 0x0007e2000c10190c */
[C---:B0-----:R-:W-:Y:S01]  /*2e040*/  FMUL.FTZ R33, R9.reuse, R54 ;  /* 0x0000003609217220 */ /* 0x041fe20000410000 */
[C---:B-1----:R-:W-:Y:S01]  /*2e050*/  FMUL.FTZ R29, R9.reuse, R52 ;  /* 0x00000034091d7220 */ /* 0x042fe20000410000 */
[C---:B-----5:R-:W-:Y:S01]  /*2e060*/  FMUL.FTZ R35, R9.reuse, R58 ;  /* 0x0000003a09237220 */ /* 0x060fe20000410000 */
[----:B---3--:R-:W-:-:S03]  /*2e070*/  FMUL.FTZ R31, R9, R56 ;  /* 0x00000038091f7220 */ /* 0x008fc60000410000 */
[----:B------:R0:W-:Y:S04]  /*2e080*/  ST.E desc[UR10][R6.64+0x74], R29 ;  /* 0x0000741d06007985 */ /* 0x0001e8000c10190a */
[----:B------:R1:W-:Y:S04]  /*2e090*/  ST.E desc[UR14][R6.64+0x80], R33 ;  /* 0x0000802106007985 */ /* 0x0003e8000c10190e */
[----:B------:R3:W-:Y:S04]  /*2e0a0*/  ST.E desc[UR12][R6.64+0x84], R31 ;  /* 0x0000841f06007985 */ /* 0x0007e8000c10190c */
[----:B------:R5:W-:Y:S01]  /*2e0b0*/  ST.E desc[UR16][R6.64+0x90], R35 ;  /* 0x0000902306007985 */ /* 0x000be2000c101910 */
[C---:B0-----:R-:W-:Y:S01]  /*2e0c0*/  FMUL.FTZ R29, R9.reuse, R66 ;  /* 0x00000042091d7220 */ /* 0x041fe20000410000 */
[C---:B-1----:R-:W-:Y:S01]  /*2e0d0*/  FMUL.FTZ R33, R9.reuse, R70 ;  /* 0x0000004609217220 */ /* 0x042fe20000410000 */
[C---:B---3--:R-:W-:Y:S01]  /*2e0e0*/  FMUL.FTZ R31, R9.reuse, R68 ;  /* 0x00000044091f7220 */ /* 0x048fe20000410000 */
[----:B-----5:R-:W-:-:S02]  /*2e0f0*/  FMUL.FTZ R35, R9, R72 ;  /* 0x0000004809237220 */ /* 0x020fc40000410000 */
[----:B------:R0:W-:Y:S01]  /*2e100*/  ST.E desc[UR10][R6.64+0xb0], R29 ;  /* 0x0000b01d06007985 */ /* 0x0001e2000c10190a */
[----:B------:R-:W-:-:S03]  /*2e110*/  FMUL.FTZ R37, R9, R74 ;  /* 0x0000004a09257220 */ /* 0x000fc60000410000 */
[----:B------:R1:W-:Y:S04]  /*2e120*/  ST.E desc[UR12][R6.64+0xb4], R31 ;  /* 0x0000b41f06007985 */ /* 0x0003e8000c10190c */
[----:B------:R3:W-:Y:S04]  /*2e130*/  ST.E desc[UR14][R6.64+0xc0], R33 ;  /* 0x0000c02106007985 */ /* 0x0007e8000c10190e */
[----:B------:R5:W-:Y:S01]  /*2e140*/  ST.E desc[UR16][R6.64+0xc4], R35 ;  /* 0x0000c42306007985 */ /* 0x000be2000c101910 */
[C---:B0-----:R-:W-:Y:S01]  /*2e150*/  FMUL.FTZ R29, R9.reuse, R82 ;  /* 0x00000052091d7220 */ /* 0x041fe20000410000 */
[C---:B-1----:R-:W-:Y:S01]  /*2e160*/  FMUL.FTZ R31, R9.reuse, R84 ;  /* 0x00000054091f7220 */ /* 0x042fe20000410000 */
[C---:B---3--:R-:W-:Y:S01]  /*2e170*/  FMUL.FTZ R33, R9.reuse, R86 ;  /* 0x0000005609217220 */ /* 0x048fe20000410000 */
[----:B-----5:R-:W-:Y:S01]  /*2e180*/  FMUL.FTZ R35, R9, R88 ;  /* 0x0000005809237220 */ /* 0x020fe20000410000 */
[----:B------:R0:W-:Y:S01]  /*2e190*/  ST.E desc[UR18][R6.64+0xd0], R37 ;  /* 0x0000d02506007985 */ /* 0x0001e2000c101912 */
[----:B------:R-:W-:-:S03]  /*2e1a0*/  FMUL.FTZ R3, R24, R3 ;  /* 0x0000000318037220 */ /* 0x000fc60000410000 */
[----:B------:R1:W-:Y:S01]  /*2e1b0*/  ST.E desc[UR10][R6.64+0xf0], R29 ;  /* 0x0000f01d06007985 */ /* 0x0003e2000c10190a */
[----:B----4-:R-:W-:-:S03]  /*2e1c0*/  FMUL.FTZ R25, R24, R25 ;  /* 0x0000001918197220 */ /* 0x010fc60000410000 */
[----:B------:R3:W-:Y:S04]  /*2e1d0*/  ST.E desc[UR12][R6.64+0xf4], R31 ;  /* 0x0000f41f06007985 */ /* 0x0007e8000c10190c */
[----:B------:R4:W-:Y:S01]  /*2e1e0*/  ST.E desc[UR14][R6.64+0x100], R33 ;  /* 0x0001002106007985 */ /* 0x0009e2000c10190e */
[----:B0-----:R-:W-:-:S03]  /*2e1f0*/  FMUL.FTZ R37, R9, R90 ;  /* 0x0000005a09257220 */ /* 0x001fc60000410000 */
[----:B------:R0:W-:Y:S01]  /*2e200*/  ST.E desc[UR16][R6.64+0x104], R35 ;  /* 0x0001042306007985 */ /* 0x0001e2000c101910 */
[C---:B-1----:R-:W-:Y:S01]  /*2e210*/  FMUL.FTZ R29, R9.reuse, R98 ;  /* 0x00000062091d7220 */ /* 0x042fe20000410000 */
[C---:B---3--:R-:W-:Y:S01]  /*2e220*/  FMUL.FTZ R31, R9.reuse, R100 ;  /* 0x00000064091f7220 */ /* 0x048fe20000410000 */
[C---:B----4-:R-:W-:Y:S01]  /*2e230*/  FMUL.FTZ R33, R9.reuse, R102 ;  /* 0x0000006609217220 */ /* 0x050fe20000410000 */
[C---:B0-----:R-:W-:Y:S01]  /*2e240*/  FMUL.FTZ R35, R9.reuse, R104 ;  /* 0x0000006809237220 */ /* 0x041fe20000410000 */
[----:B------:R0:W-:Y:S04]  /*2e250*/  ST.E desc[UR4][R6.64+0x8], R3 ;  /* 0x0000080306007985 */ /* 0x0001e8000c101904 */
[----:B------:R1:W-:Y:S04]  /*2e260*/  ST.E desc[UR4][R6.64+0xc], R25 ;  /* 0x00000c1906007985 */ /* 0x0003e8000c101904 */
[----:B0-----:R-:W3:Y:S04]  /*2e270*/  LD.E R3, desc[UR6][R6.64+0x1c] ;  /* 0x00001c0606037980 */ /* 0x001ee8000c101900 */
[----:B-1----:R-:W4:Y:S01]  /*2e280*/  LD.E R25, desc[UR6][R6.64+0x28] ;  /* 0x0000280606197980 */ /* 0x002f22000c101900 */
[----:B--2---:R-:W-:-:S05]  /*2e290*/  FMUL.FTZ R9, R9, R2 ;  /* 0x0000000209097220 */ /* 0x004fca0000410000 */
[----:B------:R0:W-:Y:S04]  /*2e2a0*/  ST.E desc[UR4][R6.64+0x1f4], R9 ;  /* 0x0001f40906007985 */ /* 0x0001e8000c101904 */
[----:B0-----:R-:W2:Y:S01]  /*2e2b0*/  LD.E R9, desc[UR6][R6.64+0x18] ;  /* 0x0000180606097980 */ /* 0x001ea2000c101900 */
[C---:B---3--:R-:W-:Y:S01]  /*2e2c0*/  FMUL.FTZ R3, R24.reuse, R3 ;  /* 0x0000000318037220 */ /* 0x048fe20000410000 */
[----:B----4-:R-:W-:-:S04]  /*2e2d0*/  FMUL.FTZ R25, R24, R25 ;  /* 0x0000001918197220 */ /* 0x010fc80000410000 */
        /* <DEDUP_REMOVED lines=42> */
[----:B0-----:R-:W2:Y:S04]  /*2e580*/  LD.E R9, desc[UR6][R6.64+0x8c] ;  /* 0x00008c0606097980 */ /* 0x001ea8000c101900 */
[----:B------:R-:W-:Y:S04]  /*2e590*/  ST.E desc[UR18][R6.64+0x110], R37 ;  /* 0x0001102506007985 */ /* 0x000fe8000c101912 */
[----:B------:R-:W-:Y:S04]  /*2e5a0*/  ST.E desc[UR10][R6.64+0x130], R29 ;  /* 0x0001301d06007985 */ /* 0x000fe8000c10190a */
[----:B------:R-:W-:Y:S04]  /*2e5b0*/  ST.E desc[UR12][R6.64+0x134], R31 ;  /* 0x0001341f06007985 */ /* 0x000fe8000c10190c */
[----:B------:R-:W-:Y:S04]  /*2e5c0*/  ST.E desc[UR14][R6.64+0x140], R33 ;  /* 0x0001402106007985 */ /* 0x000fe8000c10190e */
[----:B------:R-:W-:Y:S04]  /*2e5d0*/  ST.E desc[UR16][R6.64+0x144], R35 ;  /* 0x0001442306007985 */ /* 0x000fe8000c101910 */
[----:B------:R-:W-:Y:S01]  /*2e5e0*/  ST.E desc[UR4][R6.64+0x1f0], R27 ;  /* 0x0001f01b06007985 */ /* 0x000fe2000c101904 */
[C---:B---3--:R-:W-:Y:S01]  /*2e5f0*/  FMUL.FTZ R3, R24.reuse, R3 ;  /* 0x0000000318037220 */ /* 0x048fe20000410000 */
[----:B----4-:R-:W-:-:S04]  /*2e600*/  FMUL.FTZ R25, R24, R25 ;  /* 0x0000001918197220 */ /* 0x010fc80000410000 */
[----:B------:R-:W-:Y:S01]  /*2e610*/  ST.E desc[UR4][R6.64+0x98], R3 ;  /* 0x0000980306007985 */ /* 0x000fe2000c101904 */
[----:B--2---:R-:W-:-:S05]  /*2e620*/  FMUL.FTZ R9, R24, R9 ;  /* 0x0000000918097220 */ /* 0x004fca0000410000 */
[----:B------:R0:W-:Y:S04]  /*2e630*/  ST.E desc[UR4][R6.64+0x8c], R9 ;  /* 0x00008c0906007985 */ /* 0x0001e8000c101904 */
[----:B------:R1:W-:Y:S04]  /*2e640*/  ST.E desc[UR4][R6.64+0x9c], R25 ;  /* 0x00009c1906007985 */ /* 0x0003e8000c101904 */
[----:B0-----:R-:W2:Y:S02]  /*2e650*/  LD.E R9, desc[UR6][R6.64+0xa8] ;  /* 0x0000a80606097980 */ /* 0x001ea4000c101900 */
[----:B--2---:R-:W-:-:S05]  /*2e660*/  FMUL.FTZ R9, R24, R9 ;  /* 0x0000000918097220 */ /* 0x004fca0000410000 */
[----:B------:R0:W-:Y:S04]  /*2e670*/  ST.E desc[UR4][R6.64+0xa8], R9 ;  /* 0x0000a80906007985 */ /* 0x0001e8000c101904 */
[----:B------:R-:W2:Y:S02]  /*2e680*/  LD.E R3, desc[UR6][R6.64+0xac] ;  /* 0x0000ac0606037980 */ /* 0x000ea4000c101900 */
[----:B--2---:R-:W-:-:S05]  /*2e690*/  FMUL.FTZ R3, R24, R3 ;  /* 0x0000000318037220 */ /* 0x004fca0000410000 */
[----:B------:R2:W-:Y:S04]  /*2e6a0*/  ST.E desc[UR4][R6.64+0xac], R3 ;  /* 0x0000ac0306007985 */ /* 0x0005e8000c101904 */
[----:B-1----:R-:W3:Y:S02]  /*2e6b0*/  LD.E R25, desc[UR6][R6.64+0xb8] ;  /* 0x0000b80606197980 */ /* 0x002ee4000c101900 */
[----:B---3--:R-:W-:-:S05]  /*2e6c0*/  FMUL.FTZ R25, R24, R25 ;  /* 0x0000001918197220 */ /* 0x008fca0000410000 */
[----:B------:R1:W-:Y:S04]  /*2e6d0*/  ST.E desc[UR4][R6.64+0xb8], R25 ;  /* 0x0000b81906007985 */ /* 0x0003e8000c101904 */
[----:B0-----:R-:W3:Y:S02]  /*2e6e0*/  LD.E R9, desc[UR6][R6.64+0xbc] ;  /* 0x0000bc0606097980 */ /* 0x001ee4000c101900 */
[----:B---3--:R-:W-:-:S05]  /*2e6f0*/  FMUL.FTZ R9, R24, R9 ;  /* 0x0000000918097220 */ /* 0x008fca0000410000 */
[----:B------:R0:W-:Y:S04]  /*2e700*/  ST.E desc[UR4][R6.64+0xbc], R9 ;  /* 0x0000bc0906007985 */ /* 0x0001e8000c101904 */
[----:B--2---:R-:W2:Y:S02]  /*2e710*/  LD.E R3, desc[UR6][R6.64+0xc8] ;  /* 0x0000c80606037980 */ /* 0x004ea4000c101900 */
        /* <DEDUP_REMOVED lines=116> */
[----:B--2---:R-:W2:Y:S01]  /*2ee60*/  LD.E R3, desc[UR6][R6.64+0x1fc] ;  /* 0x0001fc0606037980 */ /* 0x004ea2000c101900 */
[----:B------:R-:W-:Y:S01]  /*2ee70*/  LEA.HI R28, R197, 0x8, RZ, 0x19 ;  /* 0x00000008c51c7811 */ /* 0x000fe200078fc8ff */
[----:B--2---:R-:W-:-:S05]  /*2ee80*/  FMUL.FTZ R29, R24, R3 ;  /* 0x00000003181d7220 */ /* 0x004fca0000410000 */
[----:B------:R2:W-:Y:S04]  /*2ee90*/  ST.E desc[UR4][R6.64+0x1fc], R29 ;  /* 0x0001fc1d06007985 */ /* 0x0005e8000c101904 */
[----:B------:R-:W3:Y:S01]  /*2eea0*/  LDL.64 R2, [R0+0x80] ;  /* 0x0000800000027983 */ /* 0x000ee20000100a00 */
[----:B------:R4:W-:Y:S06]  /*2eeb0*/  BAR.SYNC.DEFER_BLOCKING R28, 0x100 ;  /* 0x0004001c0000751d */ /* 0x0009ec0000010000 */
[----:B------:R-:W5:Y:S04]  /*2eec0*/  LDL.64 R26, [R0] ;  /* 0x00000000001a7983 */ /* 0x000f680000100a00 */
[----:B-1----:R-:W2:Y:S04]  /*2eed0*/  LDL.64 R24, [R0+0x98] ;  /* 0x0000980000187983 */ /* 0x002ea80000100a00 */
[----:B0-----:R-:W4:Y:S04]  /*2eee0*/  LDL.64 R8, [R0+0x88] ;  /* 0x0000880000087983 */ /* 0x001f280000100a00 */
[----:B---3--:R-:W3:Y:S04]  /*2eef0*/  LD.E R31, desc[UR4][R2.64] ;  /* 0x00000004021f7980 */ /* 0x008ee8000c101900 */
[----:B-----5:R-:W5:Y:S04]  /*2ef00*/  LD.E R217, desc[UR6][R26.64] ;  /* 0x000000061ad97980 */ /* 0x020f68000c101900 */
[----:B--2---:R-:W5:Y:S04]  /*2ef10*/  LD.E.64 R6, desc[UR4][R24.64] ;  /* 0x0000000418067980 */ /* 0x004f68000c101b00 */
[----:B---3--:R-:W-:Y:S04]  /*2ef20*/  ST.E desc[UR8][R2.64], R31 ;  /* 0x0000001f02007985 */ /* 0x008fe8000c101908 */
[----:B------:R-:W2:Y:S04]  /*2ef30*/  LD.E R29, desc[UR10][R2.64+0x4] ;  /* 0x0000040a021d7980 */ /* 0x000ea8000c101900 */
[----:B--2---:R0:W-:Y:S04]  /*2ef40*/  ST.E desc[UR4][R2.64+0x4], R29 ;  /* 0x0000041d02007985 */ /* 0x0041e8000c101904 */
[----:B------:R-:W2:Y:S04]  /*2ef50*/  LD.E R33, desc[UR6][R2.64+0x8] ;  /* 0x0000080602217980 */ /* 0x000ea8000c101900 */
[----:B--2---:R-:W-:Y:S04]  /*2ef60*/  ST.E desc[UR4][R2.64+0x8], R33 ;  /* 0x0000082102007985 */ /* 0x004fe8000c101904 */
[----:B------:R-:W2:Y:S04]  /*2ef70*/  LD.E R27, desc[UR6][R2.64+0xc] ;  /* 0x00000c06021b7980 */ /* 0x000ea8000c101900 */
[----:B--2---:R1:W-:Y:S04]  /*2ef80*/  ST.E desc[UR4][R2.64+0xc], R27 ;  /* 0x00000c1b02007985 */ /* 0x0043e8000c101904 */
[----:B------:R-:W2:Y:S04]  /*2ef90*/  LD.E R25, desc[UR6][R2.64+0x10] ;  /* 0x0000100602197980 */ /* 0x000ea8000c101900 */
[----:B--2---:R2:W-:Y:S04]  /*2efa0*/  ST.E desc[UR4][R2.64+0x10], R25 ;  /* 0x0000101902007985 */ /* 0x0045e8000c101904 */
[----:B0-----:R-:W3:Y:S04]  /*2efb0*/  LD.E R29, desc[UR6][R2.64+0x14] ;  /* 0x00001406021d7980 */ /* 0x001ee8000c101900 */
[----:B---3--:R0:W-:Y:S04]  /*2efc0*/  ST.E desc[UR4][R2.64+0x14], R29 ;  /* 0x0000141d02007985 */ /* 0x0081e8000c101904 */
[----:B------:R-:W3:Y:S04]  /*2efd0*/  LD.E R31, desc[UR6][R2.64+0x18] ;  /* 0x00001806021f7980 */ /* 0x000ee8000c101900 */
[----:B---3--:R3:W-:Y:S04]  /*2efe0*/  ST.E desc[UR4][R2.64+0x18], R31 ;  /* 0x0000181f02007985 */ /* 0x0087e8000c101904 */
[----:B-1----:R-:W4:Y:S04]  /*2eff0*/  LD.E R27, desc[UR6][R2.64+0x1c] ;  /* 0x00001c06021b7980 */ /* 0x002f28000c101900 */
[----:B----4-:R1:W-:Y:S04]  /*2f000*/  ST.E desc[UR4][R2.64+0x1c], R27 ;  /* 0x00001c1b02007985 */ /* 0x0103e8000c101904 */
[----:B--2---:R-:W2:Y:S04]  /*2f010*/  LD.E R25, desc[UR6][R2.64+0x20] ;  /* 0x0000200602197980 */ /* 0x004ea8000c101900 */
[----:B--2---:R2:W-:Y:S04]  /*2f020*/  ST.E desc[UR4][R2.64+0x20], R25 ;  /* 0x0000201902007985 */ /* 0x0045e8000c101904 */
[----:B0-----:R-:W4:Y:S04]  /*2f030*/  LD.E R29, desc[UR6][R2.64+0x24] ;  /* 0x00002406021d7980 */ /* 0x001f28000c101900 */
[----:B----4-:R0:W-:Y:S04]  /*2f040*/  ST.E desc[UR4][R2.64+0x24], R29 ;  /* 0x0000241d02007985 */ /* 0x0101e8000c101904 */
[----:B---3--:R-:W3:Y:S04]  /*2f050*/  LD.E R31, desc[UR6][R2.64+0x28] ;  /* 0x00002806021f7980 */ /* 0x008ee8000c101900 */
        /* <DEDUP_REMOVED lines=230> */
[----:B----4-:R-:W-:Y:S04]  /*2fec0*/  ST.E desc[UR4][R2.64+0x1f4], R29 ;  /* 0x0001f41d02007985 */ /* 0x010fe8000c101904 */
[----:B---3--:R-:W3:Y:S04]  /*2fed0*/  LD.E R31, desc[UR6][R2.64+0x1f8] ;  /* 0x0001f806021f7980 */ /* 0x008ee8000c101900 */
[----:B---3--:R-:W-:Y:S04]  /*2fee0*/  ST.E desc[UR4][R2.64+0x1f8], R31 ;  /* 0x0001f81f02007985 */ /* 0x008fe8000c101904 */
[----:B-1----:R-:W3:Y:S01]  /*2fef0*/  LD.E R27, desc[UR6][R2.64+0x1fc] ;  /* 0x0001fc06021b7980 */ /* 0x002ee2000c101900 */
        /* <DEDUP_REMOVED lines=28> */
[----:B------:R-:W-:Y:S02]  /*300c0*/  R2UR UR56, R4 ;  /* 0x00000000043872ca */ /* 0x000fe400000e0000 */
[----:B------:R-:W-:Y:S01]  /*300d0*/  R2UR UR57, R5 ;  /* 0x00000000053972ca */ /* 0x000fe200000e0000 */
[----:B---3--:R0:W-:Y:S04]  /*300e0*/  ST.E desc[UR4][R2.64+0x1fc], R27 ;  /* 0x0001fc1b02007985 */ /* 0x0081e8000c101904 */
[----:B------:R-:W3:Y:S04]  /*300f0*/  LD.E R218, desc[UR16][R8.64] ;  /* 0x0000001008da7980 */ /* 0x000ee8000c101900 */
[----:B------:R-:W4:Y:S04]  /*30100*/  LD.E R24, desc[UR18][R2.64] ;  /* 0x0000001202187980 */ /* 0x000f28000c101900 */
[----:B--2---:R-:W4:Y:S04]  /*30110*/  LD.E R25, desc[UR20][R2.64+0x4] ;  /* 0x0000041402197980 */ /* 0x004f28000c101900 */
[----:B------:R-:W4:Y:S04]  /*30120*/  LD.E R26, desc[UR22][R2.64+0x8] ;  /* 0x00000816021a7980 */ /* 0x000f28000c101900 */
[----:B0-----:R-:W4:Y:S04]  /*30130*/  LD.E R27, desc[UR24][R2.64+0xc] ;  /* 0x00000c18021b7980 */ /* 0x001f28000c101900 */
        /* <DEDUP_REMOVED lines=123> */
[----:B------:R-:W4:Y:S01]  /*308f0*/  LD.E R151, desc[UR52][R2.64+0x1fc] ;  /* 0x0001fc3402977980 */ /* 0x000f22000c101900 */
[----:B-----5:R-:W-:Y:S01]  /*30900*/  IMAD R6, R217, 0xc00, R6 ;  /* 0x00000c00d9067824 */ /* 0x020fe200078e0206 */
[----:B---3--:R-:W-:-:S02]  /*30910*/  ISETP.NE.U32.AND P1, PT, R218, RZ, PT ;  /* 0x000000ffda00720c */ /* 0x008fc40003f25070 */
        /* <DEDUP_REMOVED lines=27> */
[----:B----4-:R-:W-:-:S06]  /*30ad0*/  WARPGROUP.ARRIVE ;  /* 0x00000000000079c5 */ /* 0x010fcc0000000000 */
        /* <DEDUP_REMOVED lines=15> */
[----:B------:R-:W-:Y:S02]  /*30bd0*/  R2UR UR4, R4 ;  /* 0x00000000040472ca */ /* 0x000fe400000e0000 */
[----:B------:R-:W-:-:S13]  /*30be0*/  R2UR UR5, R5 ;  /* 0x00000000050572ca */ /* 0x000fda00000e0000 */
        /* <DEDUP_REMOVED lines=359> */
[C---:B------:R-:W-:Y:S01]  /*32260*/  R2UR UR19, R5.reuse ;  /* 0x00000000051372ca */ /* 0x040fe200000e0000 */
[----:B------:R5:W-:Y:S01]  /*32270*/  ST.E desc[UR24][R2.64+0x1f4], R149 ;  /* 0x0001f49502007985 */ /* 0x000be2000c101918 */
        /* <DEDUP_REMOVED lines=12> */
[C---:B------:R-:W-:Y:S02]  /*32340*/  R2UR UR52, R4.reuse ;  /* 0x00000000043472ca */ /* 0x040fe400000e0000 */
[----:B------:R-:W-:Y:S01]  /*32350*/  R2UR UR53, R5 ;  /* 0x00000000053572ca */ /* 0x000fe200000e0000 */
[----:B------:R5:W-:Y:S01]  /*32360*/  ST.E desc[UR6][R2.64+0x1f8], R150 ;  /* 0x0001f89602007985 */ /* 0x000be2000c101906 */
[----:B------:R-:W-:-:S03]  /*32370*/  R2UR UR60, R4 ;  /* 0x00000000043c72ca */ /* 0x000fc600000e0000 */
[----:B------:R5:W-:Y:S01]  /*32380*/  ST.E desc[UR8][R2.64+0x1fc], R151 ;  /* 0x0001fc9702007985 */ /* 0x000be2000c101908 */
[----:B------:R-:W-:-:S03]  /*32390*/  R2UR UR61, R5 ;  /* 0x00000000053d72ca */ /* 0x000fc600000e0000 */
[----:B------:R-:W-:Y:S01]  /*323a0*/  ST.E desc[UR16][R8.64], R189 ;  /* 0x000000bd08007985 */ /* 0x000fe2000c101910 */
[C---:B------:R-:W-:Y:S02]  /*323b0*/  R2UR UR58, R4.reuse ;  /* 0x00000000043a72ca */ /* 0x040fe400000e0000 */
[C---:B------:R-:W-:Y:S01]  /*323c0*/  R2UR UR59, R5.reuse ;  /* 0x00000000053b72ca */ /* 0x040fe200000e0000 */
[----:B0-----:R-:W5:Y:S01]  /*323d0*/  LD.E R24, desc[UR18][R2.64] ;  /* 0x0000001202187980 */ /* 0x001f62000c101900 */
[C---:B------:R-:W-:Y:S02]  /*323e0*/  R2UR UR56, R4.reuse ;  /* 0x00000000043872ca */ /* 0x040fe400000e0000 */
[C---:B------:R-:W-:Y:S01]  /*323f0*/  R2UR UR57, R5.reuse ;  /* 0x00000000053972ca */ /* 0x040fe200000e0000 */
[----:B-1----:R-:W5:Y:S01]  /*32400*/  LD.E R25, desc[UR20][R2.64+0x4] ;  /* 0x0000041402197980 */ /* 0x002f62000c101900 */
[C---:B------:R-:W-:Y:S02]  /*32410*/  R2UR UR4, R4.reuse ;  /* 0x00000000040472ca */ /* 0x040fe400000e0000 */
[----:B------:R-:W-:Y:S01]  /*32420*/  R2UR UR5, R5 ;  /* 0x00000000050572ca */ /* 0x000fe200000e0000 */
[----:B--2---:R-:W2:Y:S01]  /*32430*/  LD.E R26, desc[UR22][R2.64+0x8] ;  /* 0x00000816021a7980 */ /* 0x004ea2000c101900 */
[----:B------:R-:W-:-:S02]  /*32440*/  R2UR UR6, R4 ;  /* 0x00000000040672ca */ /* 0x000fc400000e0000 */
[C---:B------:R-:W-:Y:S01]  /*32450*/  R2UR UR7, R5.reuse ;  /* 0x00000000050772ca */ /* 0x040fe200000e0000 */
[----:B---3--:R-:W2:Y:S01]  /*32460*/  LD.E R27, desc[UR24][R2.64+0xc] ;  /* 0x00000c18021b7980 */ /* 0x008ea2000c101900 */
[C---:B------:R-:W-:Y:S02]  /*32470*/  R2UR UR8, R4.reuse ;  /* 0x00000000040872ca */ /* 0x040fe400000e0000 */
[C---:B------:R-:W-:Y:S01]  /*32480*/  R2UR UR9, R5.reuse ;  /* 0x00000000050972ca */ /* 0x040fe200000e0000 */
[----:B----4-:R-:W2:Y:S01]  /*32490*/  LD.E R28, desc[UR26][R2.64+0x10] ;  /* 0x0000101a021c7980 */ /* 0x010ea2000c101900 */
[C---:B------:R-:W-:Y:S02]  /*324a0*/  R2UR UR10, R4.reuse ;  /* 0x00000000040a72ca */ /* 0x040fe400000e0000 */
[----:B------:R-:W-:Y:S01]  /*324b0*/  R2UR UR11, R5 ;  /* 0x00000000050b72ca */ /* 0x000fe200000e0000 */
[----:B-----5:R-:W2:Y:S01]  /*324c0*/  LD.E R29, desc[UR28][R2.64+0x14] ;  /* 0x0000141c021d7980 */ /* 0x020ea2000c101900 */
        /* <DEDUP_REMOVED lines=387> */
[----:B------:R-:W-:Y:S02]  /*33d00*/  WARPGROUP.DEPBAR.LE gsb0, 0x0 ;  /* 0x00008000000079c5 */ /* 0x000fe40000010000 */
        /* <DEDUP_REMOVED lines=2713> */
[----:B------:R-:W-:Y:S04]  /*3e6a0*/  ST.E desc[UR6][R2.64+0x1ec], R147 ;  /* 0x0001ec9302007985 */ /* 0x000fe8000c101906 */
[----:B------:R-:W-:Y:S04]  /*3e6b0*/  ST.E desc[UR8][R2.64+0x1f0], R148 ;  /* 0x0001f09402007985 */ /* 0x000fe8000c101908 */
[----:B------:R-:W-:Y:S04]  /*3e6c0*/  ST.E desc[UR10][R2.64+0x1f4], R149 ;  /* 0x0001f49502007985 */ /* 0x000fe8000c10190a */
[----:B------:R-:W-:Y:S04]  /*3e6d0*/  ST.E desc[UR12][R2.64+0x1f8], R150 ;  /* 0x0001f89602007985 */ /* 0x000fe8000c10190c */
[----:B------:R-:W-:Y:S01]  /*3e6e0*/  ST.E desc[UR14][R2.64+0x1fc], R151 ;  /* 0x0001fc9702007985 */ /* 0x000fe2000c10190e */
        /* <DEDUP_REMOVED lines=765> */
[----:B------:R-:W2:Y:S01]  /*416c0*/  LD.E R11, desc[UR6][R2.64+0x4] ;  /* 0x00000406020b7980 */ /* 0x000ea2000c101900 */
[C---:B------:R-:W-:Y:S02]  /*416d0*/  R2UR UR4, R4.reuse ;  /* 0x00000000040472ca */ /* 0x040fe400000e0000 */
        /* <DEDUP_REMOVED lines=10> */
[----:B0-----:R-:W4:Y:S01]  /*41780*/  LD.E R9, desc[UR6][R2.64+0xc] ;  /* 0x00000c0602097980 */ /* 0x001f22000c101900 */
[C---:B------:R-:W-:Y:S02]  /*41790*/  R2UR UR4, R4.reuse ;  /* 0x00000000040472ca */ /* 0x040fe400000e0000 */
[C---:B------:R-:W-:Y:S02]  /*417a0*/  R2UR UR5, R5.reuse ;  /* 0x00000000050572ca */ /* 0x040fe400000e0000 */
[----:B------:R-:W-:Y:S02]  /*417b0*/  R2UR UR6, R4 ;  /* 0x00000000040672ca */ /* 0x000fe400000e0000 */
[----:B------:R-:W-:-:S09]  /*417c0*/  R2UR UR7, R5 ;  /* 0x00000000050772ca */ /* 0x000fd200000e0000 */
[----:B----4-:R0:W-:Y:S04]  /*417d0*/  ST.E desc[UR4][R2.64+0xc], R9 ;  /* 0x00000c0902007985 */ /* 0x0101e8000c101904 */
[----:B-1----:R-:W4:Y:S01]  /*417e0*/  LD.E R7, desc[UR6][R2.64+0x10] ;  /* 0x0000100602077980 */ /* 0x002f22000c101900 */
[C---:B------:R-:W-:Y:S02]  /*417f0*/  R2UR UR4, R4.reuse ;  /* 0x00000000040472ca */ /* 0x040fe400000e0000 */
[C---:B------:R-:W-:Y:S02]  /*41800*/  R2UR UR5, R5.reuse ;  /* 0x00000000050572ca */ /* 0x040fe400000e0000 */
[----:B------:R-:W-:Y:S02]  /*41810*/  R2UR UR6, R4 ;  /* 0x00000000040672ca */ /* 0x000fe400000e0000 */
[----:B------:R-:W-:-:S09]  /*41820*/  R2UR UR7, R5 ;  /* 0x00000000050772ca */ /* 0x000fd200000e0000 */
[----:B----4-:R1:W-:Y:S04]  /*41830*/  ST.E desc[UR4][R2.64+0x10], R7 ;  /* 0x0000100702007985 */ /* 0x0103e8000c101904 */
        /* <DEDUP_REMOVED lines=726> */
[----:B---3--:R-:W2:Y:S01]  /*445a0*/  LD.E R13, desc[UR6][R2.64+0x1f8] ;  /* 0x0001f806020d7980 */ /* 0x008ea2000c101900 */
[C---:B------:R-:W-:Y:S02]  /*445b0*/  R2UR UR4, R4.reuse ;  /* 0x00000000040472ca */ /* 0x040fe400000e0000 */
[C---:B------:R-:W-:Y:S02]  /*445c0*/  R2UR UR5, R5.reuse ;  /* 0x00000000050572ca */ /* 0x040fe400000e0000 */
[----:B------:R-:W-:Y:S02]  /*445d0*/  R2UR UR6, R4 ;  /* 0x00000000040672ca */ /* 0x000fe400000e0000 */
[----:B------:R-:W-:-:S02]  /*445e0*/  R2UR UR7, R5 ;  /* 0x00000000050772ca */ /* 0x000fc400000e0000 */
[----:B------:R-:W-:-:S07]  /*445f0*/  LOP3.LUT P6, RZ, R197, 0x7f, RZ, 0xc0, !PT ;  /* 0x0000007fc5ff7812 */ /* 0x000fce00078cc0ff */
[----:B--2---:R1:W-:Y:S04]  /*44600*/  ST.E desc[UR4][R2.64+0x1f8], R13 ;  /* 0x0001f80d02007985 */ /* 0x0043e8000c101904 */
[----:B0-----:R-:W2:Y:S01]  /*44610*/  LD.E R9, desc[UR6][R2.64+0x1fc] ;  /* 0x0001fc0602097980 */ /* 0x001ea2000c101900 */
[----:B------:R-:W-:Y:S02]  /*44620*/  R2UR UR4, R4 ;  /* 0x00000000040472ca */ /* 0x000fe400000e0000 */
[----:B------:R-:W-:-:S13]  /*44630*/  R2UR UR5, R5 ;  /* 0x00000000050572ca */ /* 0x000fda00000e0000 */
[----:B--2---:R1:W-:Y:S01]  /*44640*/  ST.E desc[UR4][R2.64+0x1fc], R9 ;  /* 0x0001fc0902007985 */ /* 0x0043e2000c101904 */
[----:B------:R-:W-:Y:S05]  /*44650*/  @P6 BRA `(.L_x_9969) ;  /* 0x0000000000306947 */ /* 0x000fea0003800000 */
[----:B-1----:R-:W2:Y:S04]  /*44660*/  LDL.64 R2, [R0+0x40] ;  /* 0x0000400000027983 */ /* 0x002ea80000100a00 */
        /* <DEDUP_REMOVED lines=11> */
.L_x_9969:
[----:B------:R-:W-:-:S04]  /*44720*/  IMAD.MOV.U32 R213, RZ, RZ, 0x0 ;  /* 0x00000000ffd57424 */ /* 0x000fc800078e00ff */
[----:B01----:R-:W-:Y:S05]  /*44730*/  RET.REL.NODEC R212 `(_ZN7cutlass13device_kernelIN5flash11enable_sm90INS1_16FlashAttnFwdSm90INS1_25CollectiveMainloopFwdSm90ILi2EN4cute5tupleIJNS5_1CILi1EEES8_S8_EEENS6_IJNS7_ILi128EEENS7_ILi96EEENS7_ILi64EEEEEELi256ENS_6half_tEfNS_4arch4Sm90ELb0ELb1ELb1ELb1ELb0ELb0ELb1ELb1ELb0ELb0ELb0ELb0EEENS1_21CollectiveEpilogueFwdINS6_IJSA_NS7_ILi256EEESB_EEES9_SE_SG_Li256ELb1ELb0ELb0ELb0EEENS1_36VarlenDynamicPersistentTileSchedulerILi128ELi96ELi256ELi32ELb0ELb0ELb1ELb1ELb0ELb1EEEEEEEEEvNT_6ParamsE) ;  /* 0xfffffbb8d4307950 */ /* 0x003fea0003c3ffff */
.L_x_9947:
[----:B0-----:R0:W1:Y:S02]  /*44740*/  SYNCS.PHASECHK.TRANS64.TRYWAIT P1, [R2+URZ], R3 ;  /* 0x00000003020075a7 */ /* 0x001064000802017f */
[----:B-1----:R-:W-:Y:S05]  /*44750*/  @!P1 NANOSLEEP.SYNCS 0x989680 ;  /* 0x009896800000995d */ /* 0x002fea0003900000 */
[----:B------:R-:W1:Y:S02]  /*44760*/  @!P1 SYNCS.PHASECHK.TRANS64 P1, [R2+URZ], R3 ;  /* 0x00000003020095a7 */ /* 0x000e64000802007f */
[----:B-1----:R-:W-:Y:S05]  /*44770*/  @!P1 BRA `(.L_x_9947) ;  /* 0xfffffffc00f09947 */ /* 0x002fea000383ffff */
[----:B------:R-:W-:Y:S05]  /*44780*/  BRA `(.L_x_9946) ;  /* 0xfffffe4800487947 */ /* 0x000fea000383ffff */
.L_x_9954:
[----:B0-----:R0:W1:Y:S02]  /*44790*/  SYNCS.PHASECHK.TRANS64.TRYWAIT P1, [R8+URZ], R9 ;  /* 0x00000009080075a7 */ /* 0x001064000802017f */
[----:B-1----:R-:W-:Y:S05]  /*447a0*/  @!P1 NANOSLEEP.SYNCS 0x989680 ;  /* 0x009896800000995d */ /* 0x002fea0003900000 */
[----:B------:R-:W1:Y:S02]  /*447b0*/  @!P1 SYNCS.PHASECHK.TRANS64 P1, [R8+URZ], R9 ;  /* 0x00000009080095a7 */ /* 0x000e64000802007f */
[----:B-1----:R-:W-:Y:S05]  /*447c0*/  @!P1 BRA `(.L_x_9954) ;  /* 0xfffffffc00f09947 */ /* 0x002fea000383ffff */
[----:B------:R-:W-:Y:S05]  /*447d0*/  BRA `(.L_x_9953) ;  /* 0xfffffe50001c7947 */ /* 0x000fea000383ffff */
.L_x_9970:
        /* <DEDUP_REMOVED lines=10> */
.L_x_11970:


//--------------------- .text._ZN7cutlass13device_kernelIN5flash11enable_sm90INS1_16FlashAttnFwdSm90INS1_25CollectiveMainloopFwdSm90ILi2EN4cute5tupleIJNS5_1CILi1EEES8_S8_EEENS6_IJNS7_ILi128EEENS7_ILi96EEENS7_ILi64EEEEEELi256ENS_6half_tEfNS_4arch4Sm90ELb0ELb1ELb1ELb1ELb0ELb1ELb1ELb1ELb0ELb0ELb0ELb0EEENS1_21CollectiveEpilogueFwdINS6_IJSA_NS7_ILi256EEESB_EEES9_SE_SG_Li256ELb1ELb0ELb0ELb0EEENS1_36VarlenDynamicPersistentTileSchedulerILi128ELi96ELi256ELi32ELb0ELb0ELb1ELb1ELb0ELb1EEEEEEEEEvNT_6ParamsE --------------------------
	.section	.text._ZN7cutlass13device_kernelIN5flash11enable_sm90INS1_16FlashAttnFwdSm90INS1_25CollectiveMainloopFwdSm90ILi2EN4cute5tupleIJNS5_1CILi1EEES8_S8_EEENS6_IJNS7_ILi128EEENS7_ILi96EEENS7_ILi64EEEEEELi256ENS_6half_tEfNS_4arch4Sm90ELb0ELb1ELb1ELb1ELb0ELb1ELb1ELb1ELb0ELb0ELb0ELb0EEENS1_21CollectiveEpilogueFwdINS6_IJSA_NS7_ILi256EEESB_EEES9_SE_SG_Li256ELb1ELb0ELb0ELb0EEENS1_36VarlenDynamicPersistentTileSchedulerILi128ELi96ELi256ELi32ELb0ELb0ELb1ELb1ELb0ELb1EEEEEEEEEvNT_6ParamsE,"ax",@progbits
	.align	128
.text._ZN7cutlass13device_kernelIN5flash11enable_sm90INS1_16FlashAttnFwdSm90INS1_25CollectiveMainloopFwdSm90ILi2EN4cute5tupleIJNS5_1CILi1EEES8_S8_EEENS6_IJNS7_ILi128EEENS7_ILi96EEENS7_ILi64EEEEEELi256ENS_6half_tEfNS_4arch4Sm90ELb0ELb1ELb1ELb1ELb0ELb1ELb1ELb1ELb0ELb0ELb0ELb0EEENS1_21CollectiveEpilogueFwdINS6_IJSA_NS7_ILi256EEESB_EEES9_SE_SG_Li256ELb1ELb0ELb0ELb0EEENS1_36VarlenDynamicPersistentTileSchedulerILi128ELi96ELi256ELi32ELb0ELb0ELb1ELb1ELb0ELb1EEEEEEEEEvNT_6ParamsE:
        .type           _ZN7cutlass13device_kernelIN5flash11enable_sm90INS1_16FlashAttnFwdSm90INS1_25CollectiveMainloopFwdSm90ILi2EN4cute5tupleIJNS5_1CILi1EEES8_S8_EEENS6_IJNS7_ILi128EEENS7_ILi96EEENS7_ILi64EEEEEELi256ENS_6half_tEfNS_4arch4Sm90ELb0ELb1ELb1ELb1ELb0ELb1ELb1ELb1ELb0ELb0ELb0ELb0EEENS1_21CollectiveEpilogueFwdINS6_IJSA_NS7_ILi256EEESB_EEES9_SE_SG_Li256ELb1ELb0ELb0ELb0EEENS1_36VarlenDynamicPersistentTileSchedulerILi128ELi96ELi256ELi32ELb0ELb0ELb1ELb1ELb0ELb1EEEEEEEEEvNT_6ParamsE,@function
        .size           _ZN7cutlass13device_kernelIN5flash11enable_sm90INS1_16FlashAttnFwdSm90INS1_25CollectiveMainloopFwdSm90ILi2EN4cute5tupleIJNS5_1CILi1EEES8_S8_EEENS6_IJNS7_ILi128EEENS7_ILi96EEENS7_ILi64EEEEEELi256ENS_6half_tEfNS_4arch4Sm90ELb0ELb1ELb1ELb1ELb0ELb1ELb1ELb1ELb0ELb0ELb0ELb0EEENS1_21CollectiveEpilogueFwdINS6_IJSA_NS7_ILi256EEESB_EEES9_SE_SG_Li256ELb1ELb0ELb0ELb0EEENS1_36VarlenDynamicPersistentTileSchedulerILi128ELi96ELi256ELi32ELb0ELb0ELb1ELb1ELb0ELb1EEEEEEEEEvNT_6ParamsE,(.L_x_11972 - _ZN7cutlass13device_kernelIN5flash11enable_sm90INS1_16FlashAttnFwdSm90INS1_25CollectiveMainloopFwdSm90ILi2EN4cute5tupleIJNS5_1CILi1EEES8_S8_EEENS6_IJNS7_ILi128EEENS7_ILi96EEENS7_ILi64EEEEEELi256ENS_6half_tEfNS_4arch4Sm90ELb0ELb1ELb1ELb1ELb0ELb1ELb1ELb1ELb0ELb0ELb0ELb0EEENS1_21CollectiveEpilogueFwdINS6_IJSA_NS7_ILi256EEESB_EEES9_SE_SG_Li256ELb1ELb0ELb0ELb0EEENS1_36VarlenDynamicPersistentTileSchedulerILi128ELi96ELi256ELi32ELb0ELb0ELb1ELb1ELb0ELb1EEEEEEEEEvNT_6ParamsE)
        .other          _ZN7cutlass13device_kernelIN5flash11enable_sm90INS1_16FlashAttnFwdSm90INS1_25CollectiveMainloopFwdSm90ILi2EN4cute5tupleIJNS5_1CILi1EEES8_S8_EEENS6_IJNS7_ILi128EEENS7_ILi96EEENS7_ILi64EEEEEELi256ENS_6half_tEfNS_4arch4Sm90ELb0ELb1ELb1ELb1ELb0ELb1ELb1ELb1ELb0ELb0ELb0ELb0EEENS1_21CollectiveEpilogueFwdINS6_IJSA_NS7_ILi256EEESB_EEES9_SE_SG_Li256ELb1ELb0ELb0ELb0EEENS1_36VarlenDynamicPersistentTileSchedulerILi128ELi96ELi256ELi32ELb0ELb0ELb1ELb1ELb0ELb1EEEEEEEEEvNT_6ParamsE,@"STO_CUDA_ENTRY STV_DEFAULT"
_ZN7cutlass13device_kernelIN5flash11enable_sm90INS1_16FlashAttnFwdSm90INS1_25CollectiveMainloopFwdSm90ILi2EN4cute5tupleIJNS5_1CILi1EEES8_S8_EEENS6_IJNS7_ILi128EEENS7_ILi96EEENS7_ILi64EEEEEELi256ENS_6half_tEfNS_4arch4Sm90ELb0ELb1ELb1ELb1ELb0ELb1ELb1ELb1ELb0ELb0ELb0ELb0EEENS1_21CollectiveEpilogueFwdINS6_IJSA_NS7_ILi256EEESB_EEES9_SE_SG_Li256ELb1ELb0ELb0ELb0EEENS1_36VarlenDynamicPersistentTileSchedulerILi128ELi96ELi256ELi32ELb0ELb0ELb1ELb1ELb0ELb1EEEEEEEEEvNT_6ParamsE:
[----:B------:R-:W0:Y:S02]  /*0000*/  LDC R1, c[0x0][0x28] ;  /* 0x00000a00ff017b82 */ /* 0x000e240000000800 */
[----:B0-----:R-:W-:-:S05]  /*0010*/  VIADD R1, R1, 0xfffffb60 ;  /* 0xfffffb6001017836 */ /* 0x001fca0000000000 */
[----:B------:R-:W-:Y:S01]  /*0020*/  R2UR UR4, R1 ;  /* 0x00000000010472ca */ /* 0x000fe200000e0000 */
[----:B------:R-:W0:Y:S01]  /*0030*/  S2R R3, SR_TID.X ;  /* 0x0000000000037919 */ /* 0x000e220000002100 */
[----:B------:R-:W-:Y:S01]  /*0040*/  ELECT P0, URZ, PT ;  /* 0x00000000003f782f */ /* 0x000fe20003800000 */
[----:B------:R-:W-:Y:S01]  /*0050*/  BSSY B0, `(.L_x_9971) ;  /* 0x000001e000007945 */ /* 0x000fe20003800000 */
[----:B------:R-:W-:Y:S01]  /*0060*/  ULDC UR49, c[0x0][0x20] ;  /* 0x0000080000317ab9 */ /* 0x000fe20000000800 */
[----:B------:R-:W-:-:S08]  /*0070*/  ULDC UR48, c[0x0][0x24] ;  /* 0x0000090000307ab9 */ /* 0x000fd00000000800 */
[----:B------:R-:W-:-:S04]  /*0080*/  UIADD3 UR49, UP0, UR4, UR49, URZ ;  /* 0x0000003104317290 */ /* 0x000fc8000ff1e03f */
[----:B------:R-:W-:Y:S01]  /*0090*/  UIADD3.X UR48, URZ, UR48, URZ, UP0, !UPT ;  /* 0x000000303f307290 */ /* 0x000fe200087fe43f */
        /* <DEDUP_REMOVED lines=25> */
.L_x_9972:
[----:B------:R-:W-:Y:S05]  /*0230*/  BSYNC B0 ;  /* 0x0000000000007941 */ /* 0x000fea0003800000 */
.L_x_9971:
        /* <DEDUP_REMOVED lines=43> */
.L_x_9973:
        /* <DEDUP_REMOVED lines=22> */
.L_x_9974:
        /* <DEDUP_REMOVED lines=18> */
.L_x_9975:
        /* <DEDUP_REMOVED lines=22> */
.L_x_9976:
        /* <DEDUP_REMOVED lines=22> */
.L_x_9977:
[----:B------:R-:W-:Y:S01]  /*0a30*/  PLOP3.LUT P0, PT, PT, PT, UP0, 0x80, 0x0 ;  /* 0x000000000000781c */ /* 0x000fe20003f0f008 */
[----:B------:R-:W-:Y:S01]  /*0a40*/  UMOV UR50, 0x1 ;  /* 0x0000000100327882 */ /* 0x000fe20000000000 */
[----:B------:R-:W-:Y:S01]  /*0a50*/  NOP ;  /* 0x0000000000007918 */ /* 0x000fe20000000000 */
[----:B------:R-:W-:Y:S01]  /*0a60*/  USEL UR50, UR50, 0x2, !UP0 ;  /* 0x0000000232327887 */ /* 0x000fe2000c000000 */
[----:B------:R-:W-:Y:S01]  /*0a70*/  BSSY B7, `(.L_x_9978) ;  /* 0x00033b8000077945 */ /* 0x000fe20003800000 */
[----:B------:R-:W-:Y:S01]  /*0a80*/  ULDC.64 UR56, c[0x0][0x208] ;  /* 0x0000820000387ab9 */ /* 0x000fe20000000a00 */
[----:B------:R-:W-:Y:S02]  /*0a90*/  IMAD.U32 R16, RZ, RZ, UR49 ;  /* 0x00000031ff107e24 */ /* 0x000fe4000f8e00ff */
[----:B------:R-:W-:Y:S01]  /*0aa0*/  IMAD.U32 R17, RZ, RZ, UR48 ;  /* 0x00000030ff117e24 */ /* 0x000fe2000f8e00ff */
[----:B0123--:R-:W-:Y:S06]  /*0ab0*/  BAR.SYNC.DEFER_BLOCKING 0x0 ;  /* 0x0000000000007b1d */ /* 0x00ffec0000010000 */
[----:B------:R-:W-:Y:S05]  /*0ac0*/  @!P0 BRA `(.L_x_9979) ;  /* 0x000002d8001c8947 */ /* 0x000fea0003800000 */
.L_x_9980:
[----:B------:R-:W-:-:S08]  /*0ad0*/  NOP ;  /* 0x0000000000007918 */ /* 0x000fd00000000000 */
[----:B------:R-:W0:Y:S02]  /*0ae0*/  USETMAXREG.TRY_ALLOC.CTAPOOL UP0, 0xf0 ;  /* 0x000000f0000079c8 */ /* 0x000e240008000600 */
[----:B0-----:R-:W-:-:S13]  /*0af0*/  PLOP3.LUT P0, PT, PT, PT, UP0, 0x80, 0x0 ;  /* 0x000000000000781c */ /* 0x001fda0003f0f008 */
[----:B------:R-:W-:Y:S05]  /*0b00*/  @!P0 BRA `(.L_x_9980) ;  /* 0xfffffffc00f08947 */ /* 0x000fea000383ffff */
[----:B------:R-:W2:Y:S01]  /*0b10*/  LDL.LU R2, [R1+0x470] ;  /* 0x0004700001027983 */ /* 0x000ea20000300800 */
[----:B------:R-:W0:Y:S01]  /*0b20*/  S2UR UR5, SR_CgaCtaId ;  /* 0x00000000000579c3 */ /* 0x000e220000008800 */
[----:B------:R-:W-:Y:S01]  /*0b30*/  UMOV UR4, 0x400 ;  /* 0x0000040000047882 */ /* 0x000fe20000000000 */
[----:B------:R-:W-:Y:S01]  /*0b40*/  UIADD3 UR40, UP0, UR49, 0x218, URZ ;  /* 0x0000021831287890 */ /* 0x000fe2000ff1e03f */
[----:B------:R-:W1:Y:S01]  /*0b50*/  S2R R0, SR_TID.X ;  /* 0x0000000000007919 */ /* 0x000e620000002100 */
[----:B------:R-:W-:Y:S02]  /*0b60*/  UIADD3 UR41, UP1, UR49, 0x224, URZ ;  /* 0x0000022431297890 */ /* 0x000fe4000ff3e03f */
[----:B------:R-:W-:Y:S01]  /*0b70*/  UIADD3.X UR42, URZ, UR48, URZ, UP0, !UPT ;  /* 0x000000303f2a7290 */ /* 0x000fe200087fe43f */
[----:B------:R-:W-:Y:S01]  /*0b80*/  STL.64 [R1+0x218], RZ ;  /* 0x000218ff01007387 */ /* 0x000fe20000100a00 */
[----:B------:R-:W-:-:S03]  /*0b90*/  UIADD3.X UR43, URZ, UR48, URZ, UP1, !UPT ;  /* 0x000000303f2b7290 */ /* 0x000fc60008ffe43f */
[----:B------:R-:W-:Y:S04]  /*0ba0*/  STL [R1+0x220], RZ ;  /* 0x000220ff01007387 */ /* 0x000fe80000100800 */
[----:B------:R-:W-:Y:S01]  /*0bb0*/  STL [R1+0x224], RZ ;  /* 0x000224ff01007387 */ /* 0x000fe20000100800 */
[----:B0-----:R-:W-:-:S06]  /*0bc0*/  ULEA UR4, UR5, UR4, 0x18 ;  /* 0x0000000405047291 */ /* 0x001fcc000f8ec03f */
[----:B------:R-:W-:Y:S01]  /*0bd0*/  IMAD.U32 R145, RZ, RZ, UR4 ;  /* 0x00000004ff917e24 */ /* 0x000fe2000f8e00ff */
[----:B------:R-:W-:Y:S06]  /*0be0*/  BAR.ARV 0x8, 0x120 ;  /* 0x0204800000007b1d */ /* 0x000fec0000002000 */
[----:B-1----:R-:W-:Y:S01]  /*0bf0*/  SHF.R.U32.HI R10, RZ, 0x7, R0 ;  /* 0x00000007ff0a7819 */ /* 0x002fe20000011600 */
[----:B------:R-:W-:-:S03]  /*0c00*/  ULDC UR4, c[0x0][0xd14] ;  /* 0x0003450000047ab9 */ /* 0x000fc60000000800 */
[----:B------:R-:W-:-:S13]  /*0c10*/  ISETP.NE.AND P0, PT, R10, 0x1, PT ;  /* 0x000000010a00780c */ /* 0x000fda0003f05270 */
[----:B------:R-:W-:Y:S08]  /*0c20*/  @!P0 BAR.ARV 0x9, 0x100 ;  /* 0x0244000000008b1d */ /* 0x000ff00000002000 */
[----:B------:R-:W-:Y:S06]  /*0c30*/  BAR.SYNC.DEFER_BLOCKING 0x5, 0x120 ;  /* 0x0144800000007b1d */ /* 0x000fec0000010000 */
[----:B------:R-:W0:Y:S02]  /*0c40*/  LDS.128 R116, [R145+0x324d0] ;  /* 0x0324d00091747984 */ /* 0x000e240000000c00 */
[----:B------:R-:W-:Y:S06]  /*0c50*/  BAR.ARV 0x4, 0x120 ;  /* 0x0104800000007b1d */ /* 0x000fec0000002000 */
[----:B--2---:R-:W-:-:S04]  /*0c60*/  LOP3.LUT R2, R2, 0xffefffff, RZ, 0xc0, !PT ;  /* 0xffefffff02027812 */ /* 0x004fc800078ec0ff */
[----:B------:R-:W-:Y:S02]  /*0c70*/  @P0 LOP3.LUT R2, R2, 0x100000, RZ, 0xfc, !PT ;  /* 0x0010000002020812 */ /* 0x000fe400078efcff */
[----:B0-----:R-:W-:-:S03]  /*0c80*/  ISETP.GE.AND P0, PT, R119, UR4, PT ;  /* 0x0000000477007c0c */ /* 0x001fc6000bf06270 */
[----:B------:R0:W-:Y:S10]  /*0c90*/  STL [R1+0x470], R2 ;  /* 0x0004700201007387 */ /* 0x0001f40000100800 */
[----:B0-----:R-:W-:Y:S05]  /*0ca0*/  @P0 BRA `(.L_x_9981) ;  /* 0x0000033800500947 */ /* 0x001fea0003800000 */
[----:B------:R-:W-:Y:S01]  /*0cb0*/  VIADD R192, R0, 0xffffff80 ;  /* 0xffffff8000c07836 */ /* 0x000fe20000000000 */
[C---:B------:R-:W-:Y:S01]  /*0cc0*/  IADD3 R180, -R10.reuse, 0xb, RZ ;  /* 0x0000000b0ab47810 */ /* 0x040fe20007ffe1ff */
[----:B------:R-:W-:Y:S02]  /*0cd0*/  VIADD R176, R10, 0x8 ;  /* 0x000000080ab07836 */ /* 0x000fe40000000000 */
[----:B------:R-:W-:Y:S01]  /*0ce0*/  IMAD.MOV.U32 R152, RZ, RZ, RZ ;  /* 0x000000ffff987224 */ /* 0x000fe200078e00ff */
[----:B------:R-:W-:Y:S01]  /*0cf0*/  SHF.R.S32.HI R3, RZ, 0x1f, R192 ;  /* 0x0000001fff037819 */ /* 0x000fe200000114c0 */
[----:B------:R-:W-:-:S03]  /*0d00*/  IMAD.MOV.U32 R155, RZ, RZ, RZ ;  /* 0x000000ffff9b7224 */ /* 0x000fc600078e00ff */
        /* <DEDUP_REMOVED lines=16> */
[----:B------:R-:W-:Y:S02]  /*0e10*/  LEA.HI R7, R7, R4, RZ, 0x3 ;  /* 0x0000000407077211 */ /* 0x000fe400078f18ff */
[----:B------:R-:W-:Y:S02]  /*0e20*/  SHF.R.S32.HI R165, RZ, 0x5, R165 ;  /* 0x00000005ffa57819 */ /* 0x000fe400000114a5 */
[----:B------:R-:W-:-:S05]  /*0e30*/  LOP3.LUT R7, R7, 0xfffffff8, RZ, 0xc0, !PT ;  /* 0xfffffff807077812 */ /* 0x000fca00078ec0ff */
[----:B------:R-:W-:Y:S01]  /*0e40*/  IMAD.IADD R4, R4, 0x1, -R7 ;  /* 0x0000000104047824 */ /* 0x000fe200078e0a07 */
[C---:B------:R-:W-:Y:S02]  /*0e50*/  LOP3.LUT R7, R6.reuse, 0x3fffff0, RZ, 0xc0, !PT ;  /* 0x03fffff006077812 */ /* 0x040fe400078ec0ff */
[----:B------:R-:W-:Y:S01]  /*0e60*/  LEA.HI R6, R6, R9, RZ, 0x1 ;  /* 0x0000000906067211 */ /* 0x000fe200078f08ff */
[----:B------:R-:W-:Y:S01]  /*0e70*/  IMAD R5, R5, 0x10, R4 ;  /* 0x0000001005057824 */ /* 0x000fe200078e0204 */
[CC--:B------:R-:W-:Y:S02]  /*0e80*/  LEA.HI R4, R3.reuse, R192.reuse, RZ, 0x2 ;  /* 0x000000c003047211 */ /* 0x0c0fe400078f10ff */
[----:B------:R-:W-:Y:S01]  /*0e90*/  LOP3.LUT R8, R6, 0x1ffffffe, RZ, 0xc0, !PT ;  /* 0x1ffffffe06087812 */ /* 0x000fe200078ec0ff */
[----:B------:R-:W-:Y:S01]  /*0ea0*/  IMAD R182, R0, 0x40, R5 ;  /* 0x0000004000b67824 */ /* 0x000fe200078e0205 */
[----:B------:R-:W-:Y:S01]  /*0eb0*/  SHF.R.S32.HI R153, RZ, 0x2, R4 ;  /* 0x00000002ff997819 */ /* 0x000fe20000011404 */
[----:B------:R-:W-:Y:S01]  /*0ec0*/  IMAD.IADD R6, R192, 0x1, -R7 ;  /* 0x00000001c0067824 */ /* 0x000fe200078e0a07 */
[----:B------:R-:W-:Y:S01]  /*0ed0*/  LEA.HI R0, R3, R192, RZ, 0x3 ;  /* 0x000000c003007211 */ /* 0x000fe200078f18ff */
[----:B------:R-:W-:Y:S01]  /*0ee0*/  IMAD.IADD R8, R9, 0x1, -R8 ;  /* 0x0000000109087824 */ /* 0x000fe200078e0a08 */
[----:B------:R-:W-:Y:S01]  /*0ef0*/  LOP3.LUT R191, R4, 0xfffffffc, RZ, 0xc0, !PT ;  /* 0xfffffffc04bf7812 */ /* 0x000fe200078ec0ff */
[----:B------:R-:W-:Y:S01]  /*0f00*/  VIADD R154, R153, 0x40 ;  /* 0x00000040999a7836 */ /* 0x000fe20000000000 */
[----:B------:R-:W-:Y:S01]  /*0f10*/  LOP3.LUT R3, R0, 0x1ffffff8, RZ, 0xc0, !PT ;  /* 0x1ffffff800037812 */ /* 0x000fe200078ec0ff */
[----:B------:R-:W-:Y:S01]  /*0f20*/  IMAD R7, R165, 0x10, R6 ;  /* 0x00000010a5077824 */ /* 0x000fe200078e0206 */
[----:B------:R-:W-:Y:S01]  /*0f30*/  SHF.R.S32.HI R4, RZ, 0x1f, R4 ;  /* 0x0000001fff047819 */ /* 0x000fe20000011404 */
[----:B------:R-:W-:Y:S01]  /*0f40*/  IMAD.IADD R191, R192, 0x1, -R191 ;  /* 0x00000001c0bf7824 */ /* 0x000fe200078e0abf */
[----:B------:R-:W-:Y:S01]  /*0f50*/  SHF.R.S32.HI R5, RZ, 0x1f, R154 ;  /* 0x0000001fff057819 */ /* 0x000fe2000001149a */
[----:B------:R-:W-:Y:S01]  /*0f60*/  IMAD.SHL.U32 R166, R154, 0x40, RZ ;  /* 0x000000409aa67824 */ /* 0x000fe200078e00ff */
[----:B------:R-:W-:Y:S01]  /*0f70*/  SHF.R.S32.HI R162, RZ, 0x3, R0 ;  /* 0x00000003ffa27819 */ /* 0x000fe20000011400 */
[----:B------:R-:W-:Y:S01]  /*0f80*/  IMAD.IADD R3, R192, 0x1, -R3 ;  /* 0x00000001c0037824 */ /* 0x000fe200078e0a03 */
[----:B------:R-:W-:Y:S01]  /*0f90*/  LEA.HI R5, R5, R154, RZ, 0x3 ;  /* 0x0000009a05057211 */ /* 0x000fe200078f18ff */
[----:B------:R-:W-:Y:S01]  /*0fa0*/  IMAD.SHL.U32 R22, R191, 0x8, RZ ;  /* 0x00000008bf167824 */ /* 0x000fe200078e00ff */
[----:B------:R-:W-:Y:S01]  /*0fb0*/  LOP3.LUT R166, R166, 0x1c0, RZ, 0xc0, !PT ;  /* 0x000001c0a6a67812 */ /* 0x000fe200078ec0ff */
[----:B------:R-:W-:Y:S01]  /*0fc0*/  IMAD.SHL.U32 R160, R3, 0x8, RZ ;  /* 0x0000000803a07824 */ /* 0x000fe200078e00ff */
[----:B------:R-:W-:Y:S01]  /*0fd0*/  LEA.HI R4, R4, R153, RZ, 0x3 ;  /* 0x0000009904047211 */ /* 0x000fe200078f18ff */
[----:B------:R-:W-:Y:S01]  /*0fe0*/  IMAD.SHL.U32 R5, R5, 0x40, RZ ;  /* 0x0000004005057824 */ /* 0x000fe200078e00ff */
[----:B------:R-:W-:-:S02]  /*0ff0*/  LOP3.LUT R3, R2, 0x7ffffffc, RZ, 0xc0, !PT ;  /* 0x7ffffffc02037812 */ /* 0x000fc400078ec0ff */
[----:B------:R-:W-:Y:S02]  /*1000*/  SHF.R.U32.HI R167, RZ, 0x3, R166 ;  /* 0x00000003ffa77819 */ /* 0x000fe400000116a6 */
[----:B------:R-:W-:Y:S02]  /*1010*/  LOP3.LUT R0, R166, 0x38, R22, 0xf8, !PT ;  /* 0x00000038a6007812 */ /* 0x000fe400078ef816 */
[----:B------:R-:W-:Y:S02]  /*1020*/  LOP3.LUT R168, R5, 0xfffffe00, RZ, 0xc0, !PT ;  /* 0xfffffe0005a87812 */ /* 0x000fe400078ec0ff */
[----:B------:R-:W-:Y:S02]  /*1030*/  LEA R7, R7, R8, 0x3 ;  /* 0x0000000807077211 */ /* 0x000fe400078e18ff */
[----:B------:R-:W-:Y:S02]  /*1040*/  LOP3.LUT R4, R4, 0xfffffff8, RZ, 0xc0, !PT ;  /* 0xfffffff804047812 */ /* 0x000fe400078ec0ff */
[----:B------:R-:W-:Y:S01]  /*1050*/  IADD3 R3, R212, -R3, RZ ;  /* 0x80000003d4037210 */ /* 0x000fe20007ffe0ff */
[----:B------:R-:W-:Y:S01]  /*1060*/  IMAD.SHL.U32 R214, R7, 0x8, RZ ;  /* 0x0000000807d67824 */ /* 0x000fe200078e00ff */
[----:B------:R-:W-:Y:S01]  /*1070*/  LOP3.LUT R0, R168, R0, R167, 0xf6, !PT ;  /* 0x00000000a8007212 */ /* 0x000fe200078ef6a7 */
[----:B------:R-:W-:Y:S01]  /*1080*/  IMAD.IADD R179, R153, 0x1, -R4 ;  /* 0x0000000199b37824 */ /* 0x000fe200078e0a04 */
[----:B------:R-:W-:Y:S01]  /*1090*/  SHF.R.S32.HI R161, RZ, 0x1f, R153 ;  /* 0x0000001fffa17819 */ /* 0x000fe20000011499 */
[----:B------:R-:W-:Y:S01]  /*10a0*/  IMAD.SHL.U32 R183, R3, 0x2, RZ ;  /* 0x0000000203b77824 */ /* 0x000fe200078e00ff */
[----:B------:R-:W-:Y:S01]  /*10b0*/  SHF.R.S32.HI R169, RZ, 0x1f, R154 ;  /* 0x0000001fffa97819 */ /* 0x000fe2000001149a */
[----:B------:R-:W-:Y:S01]  /*10c0*/  IMAD R210, R0, 0x2, R145 ;  /* 0x0000000200d27824 */ /* 0x000fe200078e0291 */
[----:B------:R-:W-:-:S07]  /*10d0*/  SHF.R.S32.HI R23, RZ, 0x1f, R22 ;  /* 0x0000001fff177819 */ /* 0x000fce0000011416 */
.L_x_10203:
[----:B------:R-:W-:Y:S05]  /*10e0*/  YIELD ;  /* 0x0000000000007946 */ /* 0x000fea0003800000 */
[----:B------:R-:W-:Y:S01]  /*10f0*/  ULDC.64 UR4, c[0x0][0xb20] ;  /* 0x0002c80000047ab9 */ /* 0x000fe20000000a00 */
[----:B0---4-:R-:W0:Y:S01]  /*1100*/  LDC.64 R4, c[0x0][0xb00] ;  /* 0x0002c000ff047b82 */ /* 0x011e220000000a00 */
[----:B------:R-:W-:Y:S01]  /*1110*/  ISETP.NE.U32.AND P1, PT, RZ, UR4, PT ;  /* 0x00000004ff007c0c */ /* 0x000fe2000bf25070 */
[----:B--2--5:R-:W-:Y:S02]  /*1120*/  IMAD.MOV.U32 R11, RZ, RZ, RZ ;  /* 0x000000ffff0b7224 */ /* 0x024fe400078e00ff */
[----:B-1----:R-:W-:Y:S01]  /*1130*/  IMAD.MOV.U32 R27, RZ, RZ, RZ ;  /* 0x000000ffff1b7224 */ /* 0x002fe200078e00ff */
        /* <DEDUP_REMOVED lines=37> */
.L_x_9982:
[----:B------:R-:W-:Y:S01]  /*1390*/  ULDC.64 UR4, c[0x0][0xb18] ;  /* 0x0002c60000047ab9 */ /* 0x000fe20000000a00 */
[----:B------:R-:W-:Y:S01]  /*13a0*/  IMAD.MOV.U32 R177, RZ, RZ, R117 ;  /* 0x000000ffffb17224 */ /* 0x000fe200078e0075 */
[----:B------:R-:W-:Y:S01]  /*13b0*/  ISETP.NE.U32.AND P1, PT, RZ, UR4, PT ;  /* 0x00000004ff007c0c */ /* 0x000fe2000bf25070 */
[----:B------:R-:W-:Y:S02]  /*13c0*/  IMAD.MOV.U32 R170, RZ, RZ, R118 ;  /* 0x000000ffffaa7224 */ /* 0x000fe400078e0076 */
[----:B------:R-:W-:Y:S01]  /*13d0*/  IMAD.MOV.U32 R171, RZ, RZ, R119 ;  /* 0x000000ffffab7224 */ /* 0x000fe200078e0077 */
[----:B------:R-:W-:-:S13]  /*13e0*/  ISETP.NE.AND.EX P1, PT, RZ, UR5, PT, P1 ;  /* 0x00000005ff007c0c */ /* 0x000fda000bf25310 */
[----:B------:R-:W-:Y:S05]  /*13f0*/  @!P1 BRA `(.L_x_9983) ;  /* 0x0000000000109947 */ /* 0x000fea0003800000 */
[----:B------:R-:W0:Y:S02]  /*1400*/  LDC.64 R2, c[0x0][0xb18] ;  /* 0x0002c600ff027b82 */ /* 0x000e240000000a00 */
[----:B0-----:R-:W-:-:S05]  /*1410*/  IMAD.WIDE R2, R119, 0x4, R2 ;  /* 0x0000000477027825 */ /* 0x001fca00078e0202 */
[----:B------:R0:W5:Y:S01]  /*1420*/  LDG.E R26, desc[UR56][R2.64] ;  /* 0x00000038021a7981 */ /* 0x000162000c1e1900 */
[----:B------:R-:W-:Y:S05]  /*1430*/  BRA `(.L_x_9984) ;  /* 0x0000000000107947 */ /* 0x000fea0003800000 */
.L_x_9983:
[----:B------:R-:W-:Y:S05]  /*1440*/  @!P0 BRA `(.L_x_9984) ;  /* 0x00000000000c8947 */ /* 0x000fea0003800000 */
[----:B------:R-:W2:Y:S04]  /*1450*/  LDG.E R3, desc[UR56][R8.64] ;  /* 0x0000003808037981 */ /* 0x000ea8000c1e1900 */
[----:B------:R-:W2:Y:S02]  /*1460*/  LDG.E R26, desc[UR56][R8.64+0x4] ;  /* 0x00000438081a7981 */ /* 0x000ea4000c1e1900 */
[----:B--2---:R-:W-:-:S07]  /*1470*/  IADD3 R26, -R3, R26, RZ ;  /* 0x0000001a031a7210 */ /* 0x004fce0007ffe1ff */
.L_x_9984:
        /* <DEDUP_REMOVED lines=38> */
.L_x_9987:
[----:B------:R-:W-:-:S13]  /*16e0*/  ISETP.NE.AND P0, PT, R9, 0x1, PT ;  /* 0x000000010900780c */ /* 0x000fda0003f05270 */
[----:B------:R-:W0:Y:S02]  /*16f0*/  @P0 LDC.64 R4, c[0x0][0xae0] ;  /* 0x0002b800ff040b82 */ /* 0x000e240000000a00 */
[----:B0-----:R-:W-:-:S05]  /*1700*/  @P0 IMAD.HI.U32 R4, R2, R4, RZ ;  /* 0x0000000402040227 */ /* 0x001fca00078e00ff */
[----:B------:R-:W-:-:S07]  /*1710*/  @P0 SHF.R.U32.HI R2, RZ, R5, R4 ;  /* 0x00000005ff020219 */ /* 0x000fce0000011604 */
.L_x_9988:
[----:B------:R-:W-:Y:S05]  /*1720*/  BSYNC B0 ;  /* 0x0000000000007941 */ /* 0x000fea0003800000 */
.L_x_9986:
[----:B------:R-:W-:-:S05]  /*1730*/  IMAD R3, R2, R9, R9 ;  /* 0x0000000902037224 */ /* 0x000fca00078e0209 */
[----:B------:R-:W-:-:S07]  /*1740*/  VIMNMX R0, R0, R3, PT ;  /* 0x0000000300007248 */ /* 0x000fce0003fe0100 */
.L_x_9985:
        /* <DEDUP_REMOVED lines=15> */
.L_x_9991:
[----:B------:R-:W-:Y:S01]  /*1840*/  ISETP.NE.AND P0, PT, R9, 0x1, PT ;  /* 0x000000010900780c */ /* 0x000fe20003f05270 */
[----:B------:R-:W-:-:S12]  /*1850*/  IMAD.MOV.U32 R4, RZ, RZ, R19 ;  /* 0x000000ffff047224 */ /* 0x000fd800078e0013 */
[----:B------:R-:W0:Y:S02]  /*1860*/  @P0 LDC.64 R6, c[0x0][0xae0] ;  /* 0x0002b800ff060b82 */ /* 0x000e240000000a00 */
[----:B0-----:R-:W-:-:S05]  /*1870*/  @P0 IMAD.HI.U32 R6, R19, R6, RZ ;  /* 0x0000000613060227 */ /* 0x001fca00078e00ff */
[----:B------:R-:W-:-:S07]  /*1880*/  @P0 SHF.R.U32.HI R4, RZ, R7, R6 ;  /* 0x00000007ff040219 */ /* 0x000fce0000011606 */
.L_x_9992:
[----:B------:R-:W-:Y:S05]  /*1890*/  BSYNC B0 ;  /* 0x0000000000007941 */ /* 0x000fea0003800000 */
.L_x_9990:
[----:B------:R-:W-:-:S05]  /*18a0*/  IMAD R3, R4, R9, RZ ;  /* 0x0000000904037224 */ /* 0x000fca00078e02ff */
[----:B------:R-:W-:-:S07]  /*18b0*/  VIMNMX R2, R2, R3, !PT ;  /* 0x0000000302027248 */ /* 0x000fce0007fe0100 */
.L_x_9989:
[----:B------:R-:W-:Y:S01]  /*18c0*/  IADD3 R0, R0, 0x5f, RZ ;  /* 0x0000005f00007810 */ /* 0x000fe20007ffe0ff */
        /* <DEDUP_REMOVED lines=43> */
.L_x_9995:
[----:B------:R-:W-:Y:S05]  /*1b80*/  BSYNC B6 ;  /* 0x0000000000067941 */ /* 0x000fea0003800000 */
.L_x_9994:
        /* <DEDUP_REMOVED lines=20> */
.L_x_9997:
[----:B------:R-:W-:Y:S05]  /*1cd0*/  BSYNC B6 ;  /* 0x0000000000067941 */ /* 0x000fea0003800000 */
.L_x_9996:
        /* <DEDUP_REMOVED lines=9> */
[C---:B------:R-:W-:Y:S02]  /*1d70*/  IADD3 R95, R22.reuse, 0x20, RZ ;  /* 0x00000020165f7810 */ /* 0x040fe40007ffe0ff */
[----:B------:R-:W3:Y:S08]  /*1d80*/  LDC.64 R44, c[0x0][0x3e8] ;  /* 0x0000fa00ff2c7b82 */ /* 0x000ef00000000a00 */
[----:B------:R-:W4:Y:S01]  /*1d90*/  @P0 LDC.64 R2, c[0x0][0xaf0] ;  /* 0x0002bc00ff020b82 */ /* 0x000f220000000a00 */
[----:B------:R-:W-:-:S02]  /*1da0*/  VIADD R94, R22, 0x40 ;  /* 0x00000040165e7836 */ /* 0x000fc40000000000 */
[----:B------:R-:W-:-:S05]  /*1db0*/  VIADD R92, R22, 0x60 ;  /* 0x00000060165c7836 */ /* 0x000fca0000000000 */
[----:B------:R-:W1:Y:S01]  /*1dc0*/  LDC R31, c[0x0][0x3d4] ;  /* 0x0000f500ff1f7b82 */ /* 0x000e620000000800 */
[----:B------:R-:W-:-:S07]  /*1dd0*/  VIADD R90, R22, 0x80 ;  /* 0x00000080165a7836 */ /* 0x000fce0000000000 */
[----:B------:R-:W1:Y:S01]  /*1de0*/  LDC.64 R32, c[0x0][0x3d8] ;  /* 0x0000f600ff207b82 */ /* 0x000e620000000a00 */
[----:B----4-:R-:W-:-:S05]  /*1df0*/  @P0 IMAD.WIDE R2, R119, 0x4, R2 ;  /* 0x0000000477020825 */ /* 0x010fca00078e0202 */
[----:B------:R4:W4:Y:S01]  /*1e00*/  @P0 LDG.E R119, desc[UR56][R2.64] ;  /* 0x0000003802770981 */ /* 0x000922000c1e1900 */
[----:B0-----:R-:W-:Y:S01]  /*1e10*/  ISETP.NE.AND P0, PT, R0, 0x1, PT ;  /* 0x000000010000780c */ /* 0x001fe20003f05270 */
[----:B------:R-:W-:Y:S01]  /*1e20*/  VIADD R88, R22, 0xa0 ;  /* 0x000000a016587836 */ /* 0x000fe20000000000 */
[----:B------:R-:W-:Y:S01]  /*1e30*/  SHF.R.S32.HI R14, RZ, 0x1f, R12 ;  /* 0x0000001fff0e7819 */ /* 0x000fe2000001140c */
[----:B------:R-:W-:Y:S01]  /*1e40*/  IMAD.SHL.U32 R54, R191, 0x4, RZ ;  /* 0x00000004bf367824 */ /* 0x000fe200078e00ff */
[----:B--2---:R-:W-:Y:S01]  /*1e50*/  SHF.R.U32.HI R20, RZ, 0x7, R20 ;  /* 0x00000007ff147819 */ /* 0x004fe20000011614 */
[----:B------:R-:W-:Y:S01]  /*1e60*/  IMAD.SHL.U32 R83, R179, 0x40, RZ ;  /* 0x00000040b3537824 */ /* 0x000fe200078e00ff */
[----:B---3--:R-:W-:Y:S01]  /*1e70*/  SHF.L.U64.HI R87, R44, 0x6, R45 ;  /* 0x000000062c577819 */ /* 0x008fe2000001022d */
[-C--:B-1----:R-:W-:Y:S01]  /*1e80*/  IMAD R4, R14, R50.reuse, RZ ;  /* 0x000000320e047224 */ /* 0x082fe200078e02ff */
[----:B------:R-:W-:Y:S01]  /*1e90*/  ISETP.NE.AND P6, PT, R20, 0x1, PT ;  /* 0x000000011400780c */ /* 0x000fe20003fc5270 */
[----:B----4-:R-:W-:Y:S01]  /*1ea0*/  IMAD.WIDE.U32 R2, R12, R50, RZ ;  /* 0x000000320c027225 */ /* 0x010fe200078e00ff */
[----:B------:R-:W-:-:S02]  /*1eb0*/  SHF.R.S32.HI R55, RZ, 0x1f, R54 ;  /* 0x0000001fff377819 */ /* 0x000fc40000011436 */
[----:B------:R-:W-:Y:S01]  /*1ec0*/  LOP3.LUT R83, R83, 0x1c0, RZ, 0xc0, !PT ;  /* 0x000001c053537812 */ /* 0x000fe200078ec0ff */
[----:B------:R-:W0:Y:S01]  /*1ed0*/  @P0 LDC R5, c[0x0][0x42c] ;  /* 0x00010b00ff050b82 */ /* 0x000e220000000800 */
[----:B------:R-:W-:Y:S01]  /*1ee0*/  IMAD.MOV.U32 R78, RZ, RZ, 0x20 ;  /* 0x00000020ff4e7424 */ /* 0x000fe200078e00ff */
[----:B------:R-:W-:Y:S01]  /*1ef0*/  SHF.L.U64.HI R84, R50, 0x6, R51 ;  /* 0x0000000632547819 */ /* 0x000fe20000010233 */
[----:B------:R-:W-:Y:S01]  /*1f00*/  IMAD R73, R45, 0x60, RZ ;  /* 0x000000602d497824 */ /* 0x000fe200078e02ff */
[----:B------:R-:W-:Y:S01]  /*1f10*/  SHF.R.U32.HI R79, RZ, 0x3, R83 ;  /* 0x00000003ff4f7819 */ /* 0x000fe20000011653 */
[----:B------:R-:W-:Y:S01]  /*1f20*/  IMAD.SHL.U32 R85, R44, 0x40, RZ ;  /* 0x000000402c557824 */ /* 0x000fe200078e00ff */
[----:B------:R-:W-:Y:S01]  /*1f30*/  SHF.L.U64.HI R80, R32, 0x6, R33 ;  /* 0x0000000620507819 */ /* 0x000fe20000010221 */
[----:B------:R-:W-:Y:S01]  /*1f40*/  IMAD.SHL.U32 R82, R50, 0x40, RZ ;  /* 0x0000004032527824 */ /* 0x000fe200078e00ff */
[----:B------:R-:W1:Y:S01]  /*1f50*/  @P0 LDC R7, c[0x0][0x430] ;  /* 0x00010c00ff070b82 */ /* 0x000e620000000800 */
[----:B------:R-:W-:-:S02]  /*1f60*/  IMAD.U32 R77, RZ, RZ, UR50 ;  /* 0x00000032ff4d7e24 */ /* 0x000fc4000f8e00ff */
[----:B------:R-:W-:Y:S02]  /*1f70*/  IMAD.SHL.U32 R81, R32, 0x40, RZ ;  /* 0x0000004020517824 */ /* 0x000fe400078e00ff */
[----:B------:R-:W-:Y:S01]  /*1f80*/  IMAD.SHL.U32 R76, R31, 0x2, RZ ;  /* 0x000000021f4c7824 */ /* 0x000fe200078e00ff */
[----:B------:R-:W-:Y:S01]  /*1f90*/  LOP3.LUT R77, R77, 0x1, RZ, 0xfc, !PT ;  /* 0x000000014d4d7812 */ /* 0x000fe200078efcff */
        /* <DEDUP_REMOVED lines=10> */
[----:B------:R-:W-:Y:S02]  /*2040*/  IMAD R5, R6, UR4, RZ ;  /* 0x0000000406057c24 */ /* 0x000fe4000f8e02ff */
[----:B------:R-:W-:Y:S02]  /*2050*/  VIADD R7, R22, 0xc0 ;  /* 0x000000c016077836 */ /* 0x000fe40000000000 */
        /* <DEDUP_REMOVED lines=14> */
[----:B------:R-:W-:Y:S02]  /*2140*/  ISETP.GE.AND P1, PT, R95, UR4, PT ;  /* 0x000000045f007c0c */ /* 0x000fe4000bf26270 */
        /* <DEDUP_REMOVED lines=9> */
[----:B------:R-:W-:Y:S02]  /*21e0*/  SEL R0, RZ, 0x1, P0 ;  /* 0x00000001ff007807 */ /* 0x000fe40000000000 */
[----:B------:R-:W-:-:S02]  /*21f0*/  ISETP.GE.AND P0, PT, R94, UR4, PT ;  /* 0x000000045e007c0c */ /* 0x000fc4000bf06270 */
[----:B------:R-:W-:Y:S02]  /*2200*/  ISETP.GE.AND P3, PT, R4, UR4, PT ;  /* 0x0000000404007c0c */ /* 0x000fe4000bf66270 */
[----:B------:R-:W-:Y:S02]  /*2210*/  LOP3.LUT R0, R5, 0x2, R0, 0xe2, !PT ;  /* 0x0000000205007812 */ /* 0x000fe400078ee200 */
[----:B------:R-:W-:Y:S01]  /*2220*/  ISETP.GE.AND P2, PT, R7, UR4, PT ;  /* 0x0000000407007c0c */ /* 0x000fe2000bf46270 */
[C---:B------:R-:W-:Y:S01]  /*2230*/  IMAD R7, R118.reuse, UR7, R3 ;  /* 0x0000000776077c24 */ /* 0x040fe2000f8e0203 */
[----:B------:R-:W-:Y:S01]  /*2240*/  SEL R5, RZ, 0x4, P0 ;  /* 0x00000004ff057807 */ /* 0x000fe20000000000 */
[----:B------:R-:W-:Y:S01]  /*2250*/  IMAD.WIDE.U32 R2, R118, UR6, R22 ;  /* 0x0000000676027c25 */ /* 0x000fe2000f8e0016 */
[----:B------:R-:W-:Y:S02]  /*2260*/  SEL R4, RZ, 0x8, P1 ;  /* 0x00000008ff047807 */ /* 0x000fe40000800000 */
[----:B------:R-:W-:Y:S01]  /*2270*/  ISETP.GE.AND P0, PT, R90, UR4, PT ;  /* 0x000000045a007c0c */ /* 0x000fe2000bf06270 */
[----:B------:R-:W-:Y:S01]  /*2280*/  IMAD.IADD R3, R3, 0x1, R7 ;  /* 0x0000000103037824 */ /* 0x000fe200078e0207 */
[----:B------:R-:W-:Y:S01]  /*2290*/  ISETP.GE.AND P1, PT, R88, UR4, PT ;  /* 0x0000000458007c0c */ /* 0x000fe2000bf26270 */
[----:B------:R-:W-:Y:S01]  /*22a0*/  ULDC.64 UR4, c[0x0][0x328] ;  /* 0x0000ca0000047ab9 */ /* 0x000fe20000000a00 */
[----:B------:R-:W-:Y:S01]  /*22b0*/  LOP3.LUT R0, R4, R0, R5, 0xfe, !PT ;  /* 0x0000000004007212 */ /* 0x000fe200078efe05 */
[----:B------:R-:W-:Y:S01]  /*22c0*/  IMAD R6, R8, UR4, RZ ;  /* 0x0000000408067c24 */ /* 0x000fe2000f8e02ff */
[----:B------:R-:W-:Y:S01]  /*22d0*/  SEL R5, RZ, 0x10, P0 ;  /* 0x00000010ff057807 */ /* 0x000fe20000000000 */
[----:B------:R-:W-:Y:S01]  /*22e0*/  IMAD.WIDE.U32 R8, R153, R44, R22 ;  /* 0x0000002c99087225 */ /* 0x000fe200078e0016 */
[----:B------:R-:W-:-:S02]  /*22f0*/  SEL R4, RZ, 0x20, P1 ;  /* 0x00000020ff047807 */ /* 0x000fc40000800000 */
[----:B------:R-:W-:Y:S01]  /*2300*/  ISETP.GE.AND P0, PT, R22, R31, PT ;  /* 0x0000001f1600720c */ /* 0x000fe20003f06270 */
[C---:B------:R-:W-:Y:S01]  /*2310*/  IMAD R61, R53.reuse, UR5, R6 ;  /* 0x00000005353d7c24 */ /* 0x040fe2000f8e0206 */
[----:B------:R-:W-:Y:S01]  /*2320*/  LOP3.LUT R5, R4, R0, R5, 0xfe, !PT ;  /* 0x0000000004057212 */ /* 0x000fe200078efe05 */
[----:B------:R-:W-:Y:S01]  /*2330*/  IMAD.WIDE.U32 R52, R53, UR4, R2 ;  /* 0x0000000435347c25 */ /* 0x000fe2000f8e0002 */
[----:B------:R-:W-:Y:S01]  /*2340*/  SEL R0, RZ, 0x40, P2 ;  /* 0x00000040ff007807 */ /* 0x000fe20001000000 */
[----:B------:R-:W-:Y:S01]  /*2350*/  ULDC UR4, c[0x0][0x2e4] ;  /* 0x0000b90000047ab9 */ /* 0x000fe20000000800 */
[----:B------:R-:W-:Y:S01]  /*2360*/  SEL R13, R31, RZ, P0 ;  /* 0x000000ff1f0d7207 */ /* 0x000fe20000000000 */
[----:B------:R-:W-:Y:S01]  /*2370*/  IMAD R2, R161, R44, RZ ;  /* 0x0000002ca1027224 */ /* 0x000fe200078e02ff */
[----:B------:R-:W-:Y:S01]  /*2380*/  LOP3.LUT R11, R5, R0, RZ, 0xfc, !PT ;  /* 0x00000000050b7212 */ /* 0x000fe200078efcff */
[----:B------:R-:W-:Y:S01]  /*2390*/  IMAD.WIDE.U32 R4, R153, R44, R54 ;  /* 0x0000002c99047225 */ /* 0x000fe200078e0036 */
[----:B------:R-:W-:-:S02]  /*23a0*/  LOP3.LUT P1, RZ, R179, 0x4, RZ, 0xc0, !PT ;  /* 0x00000004b3ff7812 */ /* 0x000fc4000782c0ff */
[----:B------:R-:W-:Y:S01]  /*23b0*/  SEL R60, RZ, 0xffffff80, P3 ;  /* 0xffffff80ff3c7807 */ /* 0x000fe20001800000 */
[----:B------:R-:W-:Y:S01]  /*23c0*/  IMAD R21, R153, R45, R2 ;  /* 0x0000002d99157224 */ /* 0x000fe200078e0202 */
[----:B------:R-:W-:Y:S01]  /*23d0*/  SEL R78, R78, 0xffffffe0, !P1 ;  /* 0xffffffe04e4e7807 */ /* 0x000fe20004800000 */
[-C--:B------:R-:W-:Y:S01]  /*23e0*/  IMAD R0, R161, R32.reuse, RZ ;  /* 0x00000020a1007224 */ /* 0x080fe200078e02ff */
[----:B------:R-:W-:Y:S01]  /*23f0*/  ISETP.GE.AND P1, PT, R22, UR4, PT ;  /* 0x0000000416007c0c */ /* 0x000fe2000bf26270 */
[----:B------:R-:W-:Y:S01]  /*2400*/  IMAD.IADD R5, R5, 0x1, R21 ;  /* 0x0000000105057824 */ /* 0x000fe200078e0215 */
[----:B------:R-:W-:Y:S01]  /*2410*/  LOP3.LUT R60, R11, 0x80, R60, 0xc8, !PT ;  /* 0x000000800b3c7812 */ /* 0x000fe200078ec83c */
[----:B------:R-:W-:-:S04]  /*2420*/  IMAD.WIDE.U32 R6, R153, R32, R22 ;  /* 0x0000002099067225 */ /* 0x000fc800078e0016 */
[C---:B------:R-:W-:Y:S02]  /*2430*/  IMAD R15, R153.reuse, R33, R0 ;  /* 0x00000021990f7224 */ /* 0x040fe400078e0200 */
[----:B------:R-:W-:-:S03]  /*2440*/  IMAD.WIDE.U32 R2, R153, R32, R54 ;  /* 0x0000002099027225 */ /* 0x000fc600078e0036 */
[----:B------:R-:W-:Y:S01]  /*2450*/  IADD3 R7, R15, R7, RZ ;  /* 0x000000070f077210 */ /* 0x000fe20007ffe0ff */
[----:B------:R-:W-:Y:S02]  /*2460*/  IMAD.IADD R13, R22, 0x1, R13 ;  /* 0x00000001160d7824 */ /* 0x000fe400078e020d */
[----:B-----5:R-:W-:Y:S01]  /*2470*/  IMAD.WIDE.U32 R46, R41, R44, R4 ;  /* 0x0000002c292e7225 */ /* 0x020fe200078e0004 */
[----:B------:R-:W-:Y:S02]  /*2480*/  LOP3.LUT R4, R83, 0x18, R22, 0xf8, !PT ;  /* 0x0000001853047812 */ /* 0x000fe400078ef816 */
[----:B------:R-:W-:Y:S01]  /*2490*/  SHF.R.S32.HI R0, RZ, 0x1f, R13 ;  /* 0x0000001fff007819 */ /* 0x000fe2000001140d */
[----:B------:R-:W-:Y:S01]  /*24a0*/  IMAD.IADD R3, R3, 0x1, R15 ;  /* 0x0000000103037824 */ /* 0x000fe200078e020f */
[----:B------:R-:W-:Y:S01]  /*24b0*/  SHF.R.S32.HI R15, RZ, 0x1f, R41 ;  /* 0x0000001fff0f7819 */ /* 0x000fe20000011429 */
[----:B------:R-:W-:Y:S01]  /*24c0*/  IMAD.IADD R9, R21, 0x1, R9 ;  /* 0x0000000115097824 */ /* 0x000fe200078e0209 */
[----:B------:R-:W-:Y:S01]  /*24d0*/  LOP3.LUT R4, R4, R79, RZ, 0x3c, !PT ;  /* 0x0000004f04047212 */ /* 0x000fe200078e3cff */
[----:B------:R-:W-:Y:S01]  /*24e0*/  IMAD.WIDE.U32 R26, R41, R32, R2 ;  /* 0x00000020291a7225 */ /* 0x000fe200078e0002 */
[----:B------:R-:W-:-:S02]  /*24f0*/  LEA.HI R0, R0, R13, RZ, 0x3 ;  /* 0x0000000d00007211 */ /* 0x000fc400078f18ff */
[----:B------:R-:W-:Y:S01]  /*2500*/  IADD3 R2, P2, R153, R12, RZ ;  /* 0x0000000c99027210 */ /* 0x000fe20007f5e0ff */
[----:B------:R-:W-:Y:S01]  /*2510*/  IMAD R10, R15, R44, RZ ;  /* 0x0000002c0f0a7224 */ /* 0x000fe200078e02ff */
[----:B------:R-:W-:Y:S01]  /*2520*/  SHF.R.S32.HI R68, RZ, 0x3, R0 ;  /* 0x00000003ff447819 */ /* 0x000fe20000011400 */
[----:B------:R-:W-:Y:S01]  /*2530*/  IMAD R75, R165, 0x200, R4 ;  /* 0x00000200a54b7824 */ /* 0x000fe200078e0204 */
[----:B------:R-:W-:Y:S01]  /*2540*/  LOP3.LUT R4, R83, 0x38, R0, 0xf8, !PT ;  /* 0x0000003853047812 */ /* 0x000fe200078ef800 */
[----:B------:R-:W-:Y:S01]  /*2550*/  IMAD R29, R41, R45, R10 ;  /* 0x0000002d291d7224 */ /* 0x000fe200078e020a */
[----:B------:R-:W-:Y:S01]  /*2560*/  LOP3.LUT R67, R0, 0xfffffff8, RZ, 0xc0, !PT ;  /* 0xfffffff800437812 */ /* 0x000fe200078ec0ff */
[----:B------:R-:W-:Y:S01]  /*2570*/  IMAD R10, R15, R32, RZ ;  /* 0x000000200f0a7224 */ /* 0x000fe200078e02ff */
[----:B------:R-:W-:Y:S01]  /*2580*/  LOP3.LUT R0, R166, 0x38, R0, 0xf8, !PT ;  /* 0x00000038a6007812 */ /* 0x000fe200078ef800 */
[----:B------:R-:W-:Y:S01]  /*2590*/  IMAD.WIDE.U32 R48, R41, R44, R8 ;  /* 0x0000002c29307225 */ /* 0x000fe200078e0008 */
[----:B------:R-:W-:-:S02]  /*25a0*/  LOP3.LUT R4, R4, R79, RZ, 0x3c, !PT ;  /* 0x0000004f04047212 */ /* 0x000fc400078e3cff */
[----:B------:R-:W-:Y:S01]  /*25b0*/  LOP3.LUT R63, R0, R167, RZ, 0x3c, !PT ;  /* 0x000000a7003f7212 */ /* 0x000fe200078e3cff */
[----:B------:R-:W-:Y:S01]  /*25c0*/  IMAD R13, R51, 0x60, RZ ;  /* 0x00000060330d7824 */ /* 0x000fe200078e02ff */
[----:B------:R-:W-:Y:S01]  /*25d0*/  SHF.R.S32.HI R62, RZ, 0x1f, R67 ;  /* 0x0000001fff3e7819 */ /* 0x000fe20000011443 */
[----:B------:R-:W-:Y:S01]  /*25e0*/  IMAD.WIDE.U32 R44, R44, 0x60, RZ ;  /* 0x000000602c2c7825 */ /* 0x000fe200078e00ff */
[----:B------:R-:W-:-:S03]  /*25f0*/  LOP3.LUT R0, R11, 0x40, RZ, 0xc0, !PT ;  /* 0x000000400b007812 */ /* 0x000fc600078ec0ff */
[----:B------:R-:W-:Y:S01]  /*2600*/  IMAD.WIDE.U32 R50, R50, 0x60, RZ ;  /* 0x0000006032327825 */ /* 0x000fe200078e00ff */
[----:B------:R-:W-:-:S03]  /*2610*/  IADD3 R73, R45, R73, RZ ;  /* 0x000000492d497210 */ /* 0x000fc60007ffe0ff */
[----:B------:R-:W-:Y:S02]  /*2620*/  IMAD R5, R41, R33, R10 ;  /* 0x0000002129057224 */ /* 0x000fe400078e020a */
[----:B------:R-:W-:Y:S02]  /*2630*/  IMAD R9, R33, 0x60, RZ ;  /* 0x0000006021097824 */ /* 0x000fe400078e02ff */
[----:B------:R-:W-:-:S04]  /*2640*/  IMAD.WIDE.U32 R42, R41, R32, R6 ;  /* 0x00000020292a7225 */ /* 0x000fc800078e0006 */
        /* <DEDUP_REMOVED lines=13> */
.L_x_10045:
        /* <DEDUP_REMOVED lines=19> */
[----:B------:R-:W-:Y:S01]  /*2850*/  LEA.HI.X R15, R6, R99, R7, 0x1, P5 ;  /* 0x00000063060f7211 */ /* 0x000fe200028f0c07 */
[----:B------:R-:W-:Y:S01]  /*2860*/  IMAD R7, R152, 0x1800, R71 ;  /* 0x0000180098077824 */ /* 0x000fe200078e0247 */
[----:B------:R-:W-:-:S02]  /*2870*/  ISETP.GT.AND P4, PT, R59, R24, PT ;  /* 0x000000183b00720c */ /* 0x000fc40003f84270 */
[----:B------:R-:W-:Y:S01]  /*2880*/  LEA R104, R5, R18, 0x1 ;  /* 0x0000001205687211 */ /* 0x000fe200078e08ff */
[----:B------:R-:W-:Y:S01]  /*2890*/  IMAD R102, R7, 0x2, R18 ;  /* 0x0000000207667824 */ /* 0x000fe200078e0212 */
[----:B------:R-:W-:-:S05]  /*28a0*/  P2R R96, PR, RZ, 0x10 ;  /* 0x00000010ff607803 */ /* 0x000fca0000000000 */
        /* <DEDUP_REMOVED lines=43> */
.L_x_10002:
[----:B------:R-:W-:Y:S05]  /*2b60*/  BSYNC B1 ;  /* 0x0000000000017941 */ /* 0x000fea0003800000 */
.L_x_10001:
        /* <DEDUP_REMOVED lines=29> */
.L_x_10004:
[----:B------:R-:W-:Y:S05]  /*2d40*/  BSYNC B1 ;  /* 0x0000000000017941 */ /* 0x000fea0003800000 */
.L_x_10003:
        /* <DEDUP_REMOVED lines=27> */
.L_x_10005:
[----:B------:R-:W-:Y:S01]  /*2f00*/  IMAD R86, R152, 0x8, R145 ;  /* 0x0000000898567824 */ /* 0x000fe200078e0291 */
[----:B------:R-:W-:Y:S01]  /*2f10*/  SHF.L.U32 R107, R155, 0x1f, RZ ;  /* 0x0000001f9b6b7819 */ /* 0x000fe200000006ff */
[----:B------:R-:W-:Y:S03]  /*2f20*/  BSSY B1, `(.L_x_10006) ;  /* 0x0000003000017945 */ /* 0x000fe60003800000 */
[----:B------:R-:W0:Y:S02]  /*2f30*/  SYNCS.PHASECHK.TRANS64.TRYWAIT P6, [R86+URZ+0x32490], R107 ;  /* 0x0324906b560075a7 */ /* 0x000e2400080c017f */
[----:B0-----:R-:W-:Y:S05]  /*2f40*/  @!P6 BRA `(.L_x_10007) ;  /* 0x0000031400b0e947 */ /* 0x001fea0003800000 */
.L_x_10321:
[----:B------:R-:W-:Y:S05]  /*2f50*/  BSYNC B1 ;  /* 0x0000000000017941 */ /* 0x000fea0003800000 */
.L_x_10006:
        /* <DEDUP_REMOVED lines=49> */
.L_x_10013:
[----:B------:R-:W-:Y:S05]  /*3270*/  BSYNC B3 ;  /* 0x0000000000037941 */ /* 0x000fea0003800000 */
.L_x_10012:
[----:B--2---:R1:W-:Y:S02]  /*3280*/  STG.E.128 desc[UR56][R14.64], R4 ;  /* 0x000000040e007986 */ /* 0x0043e4000c101d38 */
.L_x_10011:
[----:B------:R-:W-:Y:S05]  /*3290*/  BSYNC B2 ;  /* 0x0000000000027941 */ /* 0x000fea0003800000 */
.L_x_10010:
[----:B------:R-:W-:Y:S05]  /*32a0*/  @P2 BRA `(.L_x_10009) ;  /* 0x0000000000c02947 */ /* 0x000fea0003800000 */
[----:B-1----:R1:W2:Y:S01]  /*32b0*/  LDS.128 R4, [R102] ;  /* 0x0000000066047984 */ /* 0x0022a20000000c00 */
[----:B------:R-:W-:Y:S01]  /*32c0*/  IADD3 R36, R54, 0x10, RZ ;  /* 0x0000001036247810 */ /* 0x000fe20007ffe0ff */
[----:B------:R-:W-:Y:S03]  /*32d0*/  BSSY B2, `(.L_x_10014) ;  /* 0x000002c000027945 */ /* 0x000fe60003800000 */
        /* <DEDUP_REMOVED lines=43> */
.L_x_10015:
[----:B------:R-:W-:Y:S05]  /*3590*/  BSYNC B2 ;  /* 0x0000000000027941 */ /* 0x000fea0003800000 */
.L_x_10014:
[----:B--2---:R2:W-:Y:S02]  /*35a0*/  STG.E.128 desc[UR56][R14.64+0x40], R4 ;  /* 0x000040040e007986 */ /* 0x0045e4000c101d38 */
.L_x_10009:
[----:B------:R-:W-:Y:S05]  /*35b0*/  BSYNC B1 ;  /* 0x0000000000017941 */ /* 0x000fea0003800000 */
.L_x_10008:
        /* <DEDUP_REMOVED lines=48> */
.L_x_10020:
[----:B------:R-:W-:Y:S05]  /*38c0*/  BSYNC B2 ;  /* 0x0000000000027941 */ /* 0x000fea0003800000 */
.L_x_10019:
[----:B--2---:R3:W-:Y:S02]  /*38d0*/  STG.E.128 desc[UR56][R12.64], R4 ;  /* 0x000000040c007986 */ /* 0x0047e4000c101d38 */
.L_x_10018:
[----:B------:R-:W-:Y:S05]  /*38e0*/  BSYNC B1 ;  /* 0x0000000000017941 */ /* 0x000fea0003800000 */
.L_x_10017:
        /* <DEDUP_REMOVED lines=47> */
.L_x_10022:
[----:B------:R-:W-:Y:S05]  /*3be0*/  BSYNC B1 ;  /* 0x0000000000017941 */ /* 0x000fea0003800000 */
.L_x_10021:
[----:B--2---:R4:W-:Y:S01]  /*3bf0*/  STG.E.128 desc[UR56][R12.64+0x40], R4 ;  /* 0x000040040c007986 */ /* 0x0049e2000c101d38 */
[----:B------:R-:W-:Y:S05]  /*3c00*/  BRA `(.L_x_10016) ;  /* 0x00000014005c7947 */ /* 0x000fea0003800000 */
.L_x_10000:
        /* <DEDUP_REMOVED lines=39> */
[----:B------:R-:W-:Y:S02]  /*3e80*/  IMAD.MOV.U32 R33, RZ, RZ, R15 ;  /* 0x000000ffff217224 */ /* 0x000fe400078e000f */
[----:B---3--:R-:W-:Y:S02]  /*3e90*/  IMAD.MOV.U32 R35, RZ, RZ, R13 ;  /* 0x000000ffff237224 */ /* 0x008fe400078e000d */
        /* <DEDUP_REMOVED lines=27> */
.L_x_10023:
        /* <DEDUP_REMOVED lines=9> */
.L_x_10322:
[----:B------:R-:W-:Y:S05]  /*40e0*/  BSYNC B1 ;  /* 0x0000000000017941 */ /* 0x000fea0003800000 */
.L_x_10024:
        /* <DEDUP_REMOVED lines=40> */
[----:B------:R-:W-:Y:S02]  /*4370*/  HADD2.F32 R14, -RZ, R120.H0_H0 ;  /* 0x20000078ff0e7230 */ /* 0x000fe40000004100 */
[C---:B------:R-:W-:Y:S01]  /*4380*/  FMUL.FTZ R120, R12.reuse, R15 ;  /* 0x0000000f0c787220 */ /* 0x040fe20000410000 */
[----:B------:R-:W-:Y:S02]  /*4390*/  HADD2.F32 R28, -RZ, R119.H0_H0 ;  /* 0x20000077ff1c7230 */ /* 0x000fe40000004100 */
[-C--:B------:R-:W-:Y:S01]  /*43a0*/  FMUL.FTZ R122, R37, R30.reuse ;  /* 0x0000001e257a7220 */ /* 0x080fe20000410000 */
[----:B------:R-:W-:Y:S01]  /*43b0*/  FMUL.FTZ R30, R33, R30 ;  /* 0x0000001e211e7220 */ /* 0x000fe20000410000 */
[-C--:B------:R-:W-:Y:S01]  /*43c0*/  FFMA.FTZ R119, R12, R14.reuse, -R29 ;  /* 0x0000000e0c777223 */ /* 0x080fe2000001081d */
[----:B------:R-:W-:Y:S01]  /*43d0*/  FFMA.FTZ R120, R13, R14, R120 ;  /* 0x0000000e0d787223 */ /* 0x000fe20000010078 */
[----:B------:R-:W-:-:S02]  /*43e0*/  HADD2.F32 R13, -RZ, R39.H0_H0 ;  /* 0x20000027ff0d7230 */ /* 0x000fc40000004100 */
[-C--:B------:R-:W-:Y:S01]  /*43f0*/  FFMA.FTZ R37, R37, R28.reuse, R30 ;  /* 0x0000001c25257223 */ /* 0x080fe2000001001e */
[----:B------:R-:W-:Y:S02]  /*4400*/  HADD2.F32 R12, -RZ, R35.H0_H0 ;  /* 0x20000023ff0c7230 */ /* 0x000fe40000004100 */
[----:B------:R-:W-:Y:S01]  /*4410*/  FFMA.FTZ R122, R33, R28, -R122 ;  /* 0x0000001c217a7223 */ /* 0x000fe2000001087a */
[----:B------:R-:W-:Y:S02]  /*4420*/  HADD2.F32 R15, -RZ, R123.H1_H1 ;  /* 0x3000007bff0f7230 */ /* 0x000fe40000004100 */
[----:B------:R-:W-:Y:S01]  /*4430*/  HADD2.F32 R39, -RZ, R39.H1_H1 ;  /* 0x30000027ff277230 */ /* 0x000fe20000004100 */
[----:B------:R-:W-:Y:S01]  /*4440*/  F2FP.F16.F32.PACK_AB R37, R37, R120 ;  /* 0x000000782525723e */ /* 0x000fe200000000ff */
[----:B------:R-:W-:Y:S02]  /*4450*/  HADD2.F32 R30, -RZ, R31.H0_H0 ;  /* 0x2000001fff1e7230 */ /* 0x000fe40000004100 */
        /* <DEDUP_REMOVED lines=8> */
[-C--:B------:R-:W-:Y:S01]  /*44e0*/  FFMA.FTZ R124, R13, R14.reuse, R124 ;  /* 0x0000000e0d7c7223 */ /* 0x080fe2000001007c */
[----:B------:R-:W-:Y:S01]  /*44f0*/  FFMA.FTZ R30, R12, R14, -R29 ;  /* 0x0000000e0c1e7223 */ /* 0x000fe2000001081d */
[-C--:B------:R-:W-:Y:S01]  /*4500*/  FFMA.FTZ R121, R35, R28.reuse, -R126 ;  /* 0x0000001c23797223 */ /* 0x080fe2000001087e */
[----:B------:R-:W-:Y:S01]  /*4510*/  FFMA.FTZ R123, R39, R28, R128 ;  /* 0x0000001c277b7223 */ /* 0x000fe20000010080 */
[----:B------:R-:W-:Y:S01]  /*4520*/  HADD2.F32 R28, -RZ, R131.H1_H1 ;  /* 0x30000083ff1c7230 */ /* 0x000fe20000004100 */
[----:B------:R-:W-:Y:S01]  /*4530*/  F2FP.F16.F32.PACK_AB R119, R122, R119 ;  /* 0x000000777a77723e */ /* 0x000fe200000000ff */
        /* <DEDUP_REMOVED lines=9> */
[-C--:B------:R-:W-:Y:S01]  /*45d0*/  FMUL.FTZ R33, R36, R29.reuse ;  /* 0x0000001d24217220 */ /* 0x080fe20000410000 */
[----:B------:R-:W-:-:S02]  /*45e0*/  FMUL.FTZ R29, R32, R29 ;  /* 0x0000001d201d7220 */ /* 0x000fc40000410000 */
[-C--:B------:R-:W-:Y:S01]  /*45f0*/  FFMA.FTZ R31, R12, R14.reuse, -R31 ;  /* 0x0000000e0c1f7223 */ /* 0x080fe2000001081f */
[----:B------:R-:W-:Y:S01]  /*4600*/  FFMA.FTZ R28, R13, R14, R28 ;  /* 0x0000000e0d1c7223 */ /* 0x000fe2000001001c */
[-C--:B------:R-:W-:Y:S01]  /*4610*/  FFMA.FTZ R32, R32, R15.reuse, -R33 ;  /* 0x0000000f20207223 */ /* 0x080fe20000010821 */
[----:B------:R-:W-:Y:S01]  /*4620*/  FFMA.FTZ R33, R36, R15, R29 ;  /* 0x0000000f24217223 */ /* 0x000fe2000001001d */
[----:B------:R-:W-:Y:S02]  /*4630*/  HADD2.F32 R14, -RZ, R118.H0_H0 ;  /* 0x20000076ff0e7230 */ /* 0x000fe40000004100 */
        /* <DEDUP_REMOVED lines=22> */
.L_x_10029:
[----:B------:R-:W-:Y:S05]  /*47a0*/  BSYNC B2 ;  /* 0x0000000000027941 */ /* 0x000fea0003800000 */
.L_x_10028:
[----:B------:R-:W-:Y:S02]  /*47b0*/  ISETP.GE.AND P5, PT, R115, R109, PT ;  /* 0x0000006d7300720c */ /* 0x000fe40003fa6270 */
[----:B------:R-:W-:-:S11]  /*47c0*/  P2R R13, PR, RZ, 0x1 ;  /* 0x00000001ff0d7803 */ /* 0x000fd60000000000 */
[--C-:B------:R-:W-:Y:S02]  /*47d0*/  @!P5 SHF.R.S32.HI R12, RZ, 0x1f, R115.reuse ;  /* 0x0000001fff0cd819 */ /* 0x100fe40000011473 */
[----:B------:R-:W-:-:S04]  /*47e0*/  @!P5 IADD3 R104, P0, P6, R56, R104, R115 ;  /* 0x000000683868d210 */ /* 0x000fc80007e1e073 */
[----:B------:R-:W-:Y:S02]  /*47f0*/  @!P5 IADD3.X R116, R93, R116, R12, P0, P6 ;  /* 0x000000745d74d210 */ /* 0x000fe400007ec40c */
[CC--:B------:R-:W-:Y:S02]  /*4800*/  LEA R12, P6, R112.reuse, R98.reuse, 0x1 ;  /* 0x00000062700c7211 */ /* 0x0c0fe400078c08ff */
[----:B------:R-:W-:Y:S02]  /*4810*/  ISETP.NE.AND P0, PT, R13, RZ, PT ;  /* 0x000000ff0d00720c */ /* 0x000fe40003f05270 */
[----:B------:R-:W-:Y:S02]  /*4820*/  LEA.HI.X R13, R112, R99, R114, 0x1, P6 ;  /* 0x00000063700d7211 */ /* 0x000fe400030f0c72 */
[----:B------:R-:W-:-:S03]  /*4830*/  @!P5 LEA R14, P6, R104, R98, 0x1 ;  /* 0x00000062680ed211 */ /* 0x000fc600078c08ff */
[----:B-1----:R1:W-:Y:S01]  /*4840*/  STG.E.128 desc[UR56][R12.64], R32 ;  /* 0x000000200c007986 */ /* 0x0023e2000c101d38 */
[----:B------:R-:W-:-:S05]  /*4850*/  @!P5 LEA.HI.X R15, R104, R99, R116, 0x1, P6 ;  /* 0x00000063680fd211 */ /* 0x000fca00030f0c74 */
[----:B--2---:R1:W-:Y:S04]  /*4860*/  @!P5 STG.E.128 desc[UR56][R14.64], R36 ;  /* 0x000000240e00d986 */ /* 0x0043e8000c101d38 */
.L_x_10027:
[----:B------:R-:W-:Y:S05]  /*4870*/  BSYNC B1 ;  /* 0x0000000000017941 */ /* 0x000fea0003800000 */
.L_x_10026:
        /* <DEDUP_REMOVED lines=17> */
[----:B------:R-:W-:Y:S01]  /*4990*/  LOP3.LUT R13, R12, R167, RZ, 0x3c, !PT ;  /* 0x000000a70c0d7212 */ /* 0x000fe200078e3cff */
[----:B------:R-:W-:-:S04]  /*49a0*/  IMAD R12, R152, 0x1800, R63 ;  /* 0x00001800980c7824 */ /* 0x000fc800078e023f */
[----:B------:R-:W-:Y:S02]  /*49b0*/  IMAD.IADD R13, R168, 0x1, R13 ;  /* 0x00000001a80d7824 */ /* 0x000fe400078e020d */
        /* <DEDUP_REMOVED lines=85> */
[----:B------:R-:W-:Y:S02]  /*4f10*/  F2FP.F16.F32.PACK_AB R14, R14, R15 ;  /* 0x0000000f0e0e723e */ /* 0x000fe400000000ff */
[----:B------:R-:W-:Y:S02]  /*4f20*/  F2FP.F16.F32.PACK_AB R30, R9, R110 ;  /* 0x0000006e091e723e */ /* 0x000fe400000000ff */
[----:B------:R-:W-:-:S07]  /*4f30*/  MOV R15, R10 ;  /* 0x0000000a000f7202 */ /* 0x000fce0000000f00 */
.L_x_10031:
[----:B------:R-:W-:Y:S05]  /*4f40*/  BSYNC B1 ;  /* 0x0000000000017941 */ /* 0x000fea0003800000 */
.L_x_10030:
        /* <DEDUP_REMOVED lines=10> */
.L_x_9999:
[----:B------:R-:W-:-:S13]  /*4ff0*/  ISETP.NE.AND P3, PT, R77, 0x3, PT ;  /* 0x000000034d00780c */ /* 0x000fda0003f65270 */
[----:B------:R-:W-:Y:S05]  /*5000*/  @!P3 BRA `(.L_x_10032) ;  /* 0x000000000004b947 */ /* 0x000fea0003800000 */
[----:B------:R-:W-:Y:S01]  /*5010*/  BPT.TRAP 0x1 ;  /* 0x000000040000795c */ /* 0x000fe20000300000 */
.L_x_10032:
[----:B------:R-:W-:Y:S01]  /*5020*/  IMAD R86, R152, 0x8, R145 ;  /* 0x0000000898567824 */ /* 0x000fe200078e0291 */
[----:B------:R-:W-:Y:S01]  /*5030*/  SHF.L.U32 R107, R155, 0x1f, RZ ;  /* 0x0000001f9b6b7819 */ /* 0x000fe200000006ff */
[----:B------:R-:W-:Y:S01]  /*5040*/  IMAD R97, R59, -0x60, R40 ;  /* 0xffffffa03b617824 */ /* 0x000fe200078e0228 */
[----:B------:R-:W-:Y:S02]  /*5050*/  BSSY B1, `(.L_x_10033) ;  /* 0x0000004000017945 */ /* 0x000fe40003800000 */
[----:B------:R-:W0:Y:S02]  /*5060*/  SYNCS.PHASECHK.TRANS64.TRYWAIT P4, [R86+URZ+0x32490], R107 ;  /* 0x0324906b560075a7 */ /* 0x000e24000808017f */
[----:B------:R-:W-:Y:S01]  /*5070*/  VIMNMX R97, R97, 0x60, PT ;  /* 0x0000006061617848 */ /* 0x000fe20003fe0100 */
[----:B0-----:R-:W-:Y:S06]  /*5080*/  @!P4 BRA `(.L_x_10034) ;  /* 0x000002f40088c947 */ /* 0x001fec0003800000 */
.L_x_10323:
[----:B------:R-:W-:Y:S05]  /*5090*/  BSYNC B1 ;  /* 0x0000000000017941 */ /* 0x000fea0003800000 */
.L_x_10033:
        /* <DEDUP_REMOVED lines=8> */
.L_x_10036:
[----:B------:R-:W-:Y:S05]  /*5120*/  BSYNC B1 ;  /* 0x0000000000017941 */ /* 0x000fea0003800000 */
.L_x_10035:
[----:B------:R-:W-:Y:S05]  /*5130*/  @P4 BRA `(.L_x_10016) ;  /* 0x0000000000104947 */ /* 0x000fea0003800000 */
[----:B-1----:R-:W1:Y:S04]  /*5140*/  @!P1 LDS.128 R4, [R104+0x2000] ;  /* 0x0020000068049984 */ /* 0x002e680000000c00 */
[----:B------:R-:W2:Y:S04]  /*5150*/  @!P2 LDS.128 R8, [R102+0x2000] ;  /* 0x002000006608a984 */ /* 0x000ea80000000c00 */
[----:B-1----:R1:W-:Y:S04]  /*5160*/  @!P1 STG.E.128 desc[UR56][R12.64], R4 ;  /* 0x000000040c009986 */ /* 0x0023e8000c101d38 */
[----:B--2---:R1:W-:Y:S02]  /*5170*/  @!P2 STG.E.128 desc[UR56][R12.64+0x40], R8 ;  /* 0x000040080c00a986 */ /* 0x0043e4000c101d38 */
.L_x_10016:
[----:B------:R-:W-:Y:S05]  /*5180*/  BSYNC B0 ;  /* 0x0000000000007941 */ /* 0x000fea0003800000 */
.L_x_9998:
        /* <DEDUP_REMOVED lines=17> */
.L_x_10038:
[----:B------:R-:W-:Y:S05]  /*52a0*/  BSYNC B0 ;  /* 0x0000000000007941 */ /* 0x000fea0003800000 */
.L_x_10037:
[----:B------:R-:W2:Y:S01]  /*52b0*/  SYNCS.PHASECHK.TRANS64.TRYWAIT P3, [R86+URZ+0x324b0], R107 ;  /* 0x0324b06b560075a7 */ /* 0x000ea2000806017f */
[----:B------:R-:W-:Y:S01]  /*52c0*/  ULDC UR44, c[0x0][0x310] ;  /* 0x0000c400002c7ab9 */ /* 0x000fe20000000800 */
[----:B------:R-:W-:Y:S01]  /*52d0*/  ULDC.64 UR38, c[0x0][0x318] ;  /* 0x0000c60000267ab9 */ /* 0x000fe20000000a00 */
[----:B------:R-:W-:Y:S01]  /*52e0*/  ULDC.64 UR36, c[0x0][0x308] ;  /* 0x0000c20000247ab9 */ /* 0x000fe20000000a00 */
[----:B------:R-:W-:Y:S01]  /*52f0*/  BSSY B0, `(.L_x_10039) ;  /* 0x0000003000007945 */ /* 0x000fe20003800000 */
[----:B------:R-:W-:-:S03]  /*5300*/  IMAD R5, R152, 0x6000, R75 ;  /* 0x0000600098057824 */ /* 0x000fc600078e024b */
[----:B--2---:R-:W-:Y:S05]  /*5310*/  @!P3 BRA `(.L_x_10040) ;  /* 0x000002f000f8b947 */ /* 0x004fea0003800000 */
.L_x_10324:
[----:B------:R-:W-:Y:S05]  /*5320*/  BSYNC B0 ;  /* 0x0000000000007941 */ /* 0x000fea0003800000 */
.L_x_10039:
        /* <DEDUP_REMOVED lines=39> */
.L_x_10042:
[----:B------:R-:W-:Y:S05]  /*55a0*/  BSYNC B0 ;  /* 0x0000000000007941 */ /* 0x000fea0003800000 */
.L_x_10041:
        /* <DEDUP_REMOVED lines=10> */
[----:B------:R-:W-:-:S03]  /*5650*/  LEA R32, P3, R4, UR36, 0x1 ;  /* 0x0000002404207c11 */ /* 0x000fc6000f8608ff */
[----:B------:R-:W-:-:S05]  /*5660*/  IMAD.IADD R5, R5, 0x1, R7 ;  /* 0x0000000105057824 */ /* 0x000fca00078e0207 */
        /* <DEDUP_REMOVED lines=25> */
.L_x_10044:
[----:B------:R-:W-:Y:S05]  /*5800*/  BSYNC B0 ;  /* 0x0000000000007941 */ /* 0x000fea0003800000 */
.L_x_10043:
        /* <DEDUP_REMOVED lines=8> */
[----:B------:R-:W-:Y:S01]  /*5890*/  VIADD R152, R152, 0x1 ;  /* 0x0000000198987836 */ /* 0x000fe20000000000 */
[----:B0-2---:R-:W-:-:S04]  /*58a0*/  @!P4 IADD3 R86, R86, 0x324c0, RZ ;  /* 0x000324c05656c810 */ /* 0x005fc80007ffe0ff */
        /* <DEDUP_REMOVED lines=12> */
.L_x_9993:
[----:B------:R-:W1:Y:S01]  /*5970*/  S2R R0, SR_TID.X ;  /* 0x0000000000007919 */ /* 0x000e620000002100 */
[----:B------:R-:W2:Y:S01]  /*5980*/  LDC R12, c[0x0][0xa80] ;  /* 0x0002a000ff0c7b82 */ /* 0x000ea20000000800 */
[----:B------:R-:W-:Y:S02]  /*5990*/  IMAD.MOV.U32 R5, RZ, RZ, 0x100 ;  /* 0x00000100ff057424 */ /* 0x000fe400078e00ff */
[----:B------:R-:W-:Y:S01]  /*59a0*/  IMAD.MOV.U32 R6, RZ, RZ, 0x1 ;  /* 0x00000001ff067424 */ /* 0x000fe200078e00ff */
[----:B------:R-:W-:Y:S01]  /*59b0*/  STL [R1+0x70], R117 ;  /* 0x0000707501007387 */ /* 0x000fe20000100800 */
[----:B------:R-:W-:Y:S02]  /*59c0*/  IMAD.MOV.U32 R7, RZ, RZ, RZ ;  /* 0x000000ffff077224 */ /* 0x000fe400078e00ff */
[----:B------:R-:W-:Y:S01]  /*59d0*/  IMAD.MOV.U32 R14, RZ, RZ, 0x1 ;  /* 0x00000001ff0e7424 */ /* 0x000fe200078e00ff */
[----:B------:R-:W-:Y:S01]  /*59e0*/  STL.128 [R1+0x230], RZ ;  /* 0x000230ff01007387 */ /* 0x000fe20000100c00 */
[----:B------:R-:W-:-:S02]  /*59f0*/  IMAD.MOV.U32 R15, RZ, RZ, RZ ;  /* 0x000000ffff0f7224 */ /* 0x000fc400078e00ff */
[----:B------:R-:W-:Y:S01]  /*5a00*/  IMAD.U32 R3, RZ, RZ, UR50 ;  /* 0x00000032ff037e24 */ /* 0x000fe2000f8e00ff */
[----:B------:R-:W-:Y:S01]  /*5a10*/  STL.128 [R1+0x240], RZ ;  /* 0x000240ff01007387 */ /* 0x000fe20000100c00 */
[----:B---34-:R-:W-:Y:S02]  /*5a20*/  IMAD.MOV.U32 R28, RZ, RZ, 0xc000 ;  /* 0x0000c000ff1c7424 */ /* 0x018fe400078e00ff */
[----:B------:R-:W-:Y:S01]  /*5a30*/  IMAD.U32 R29, RZ, RZ, UR50 ;  /* 0x00000032ff1d7e24 */ /* 0x000fe2000f8e00ff */
[----:B------:R-:W-:Y:S01]  /*5a40*/  STL.64 [R1+0x60], R14 ;  /* 0x0000600e01007387 */ /* 0x000fe20000100a00 */
[----:B------:R-:W-:Y:S02]  /*5a50*/  IMAD.MOV.U32 R31, RZ, RZ, 0x100 ;  /* 0x00000100ff1f7424 */ /* 0x000fe400078e00ff */
[----:B------:R-:W-:Y:S01]  /*5a60*/  IMAD.U32 R32, RZ, RZ, UR49 ;  /* 0x00000031ff207e24 */ /* 0x000fe2000f8e00ff */
[----:B------:R-:W-:Y:S01]  /*5a70*/  STL.128 [R1+0x260], RZ ;  /* 0x000260ff01007387 */ /* 0x000fe20000100c00 */
[----:B------:R-:W-:-:S03]  /*5a80*/  IMAD.U32 R18, RZ, RZ, UR49 ;  /* 0x00000031ff127e24 */ /* 0x000fc6000f8e00ff */
[----:B--2---:R-:W-:Y:S04]  /*5a90*/  STL [R1+0x250], R12 ;  /* 0x0002500c01007387 */ /* 0x004fe80000100800 */
[----:B------:R-:W-:Y:S01]  /*5aa0*/  STL.128 [R1+0x270], RZ ;  /* 0x000270ff01007387 */ /* 0x000fe20000100c00 */
[----:B-1----:R-:W-:-:S03]  /*5ab0*/  LOP3.LUT R2, R0, 0x7f, RZ, 0xc0, !PT ;  /* 0x0000007f00027812 */ /* 0x002fc600078ec0ff */
[----:B------:R-:W-:Y:S01]  /*5ac0*/  STL.128 [R1+0x280], RZ ;  /* 0x000280ff01007387 */ /* 0x000fe20000100c00 */
[----:B------:R-:W-:Y:S01]  /*5ad0*/  ISETP.NE.AND P1, PT, R2, RZ, PT ;  /* 0x000000ff0200720c */ /* 0x000fe20003f25270 */
[----:B------:R-:W1:Y:S01]  /*5ae0*/  S2R R0, SR_SWINHI ;  /* 0x0000000000007919 */ /* 0x000e620000002f00 */
[----:B------:R-:W-:Y:S02]  /*5af0*/  IMAD.MOV.U32 R2, RZ, RZ, 0x3000 ;  /* 0x00003000ff027424 */ /* 0x000fe400078e00ff */
[----:B------:R-:W-:Y:S01]  /*5b00*/  SEL R4, RZ, 0x1, P1 ;  /* 0x00000001ff047807 */ /* 0x000fe20000800000 */
[----:B------:R-:W-:Y:S04]  /*5b10*/  STL.128 [R1+0x290], RZ ;  /* 0x000290ff01007387 */ /* 0x000fe80000100c00 */
[----:B------:R2:W-:Y:S01]  /*5b20*/  STL.128 [R1+0x20], R4 ;  /* 0x0000200401007387 */ /* 0x0005e20000100c00 */
[----:B------:R-:W-:-:S03]  /*5b30*/  IMAD.MOV.U32 R30, RZ, RZ, R4 ;  /* 0x000000ffff1e7224 */ /* 0x000fc600078e0004 */
[----:B------:R-:W-:Y:S04]  /*5b40*/  STL.128 [R1+0x2a0], RZ ;  /* 0x0002a0ff01007387 */ /* 0x000fe80000100c00 */
[----:B------:R-:W-:Y:S04]  /*5b50*/  STL.128 [R1+0x2b0], RZ ;  /* 0x0002b0ff01007387 */ /* 0x000fe80000100c00 */
[----:B------:R-:W-:Y:S04]  /*5b60*/  STL.128 [R1+0x2c0], RZ ;  /* 0x0002c0ff01007387 */ /* 0x000fe80000100c00 */
[----:B------:R-:W-:Y:S04]  /*5b70*/  STL.128 [R1+0x2d0], RZ ;  /* 0x0002d0ff01007387 */ /* 0x000fe80000100c00 */
[----:B------:R-:W-:Y:S01]  /*5b80*/  STL.128 [R1+0x2e0], RZ ;  /* 0x0002e0ff01007387 */ /* 0x000fe20000100c00 */
[----:B------:R-:W-:-:S02]  /*5b90*/  MOV R26, R145 ;  /* 0x00000091001a7202 */ /* 0x000fc40000000f00 */
[----:B-1----:R-:W-:Y:S01]  /*5ba0*/  MOV R27, R0 ;  /* 0x00000000001b7202 */ /* 0x002fe20000000f00 */
[----:B------:R-:W-:Y:S01]  /*5bb0*/  STL.128 [R1+0x2f0], RZ ;  /* 0x0002f0ff01007387 */ /* 0x000fe20000100c00 */
[----:B------:R-:W-:-:S03]  /*5bc0*/  IADD3 R0, P3, R26, 0x32450, RZ ;  /* 0x000324501a007810 */ /* 0x000fc60007f7e0ff */
[----:B------:R-:W-:Y:S01]  /*5bd0*/  STL.128 [R1+0x300], RZ ;  /* 0x000300ff01007387 */ /* 0x000fe20000100c00 */
[C---:B------:R-:W-:Y:S02]  /*5be0*/  IADD3 R10, P4, R26.reuse, 0x32460, RZ ;  /* 0x000324601a0a7810 */ /* 0x040fe40007f9e0ff */
[----:B------:R-:W-:Y:S01]  /*5bf0*/  IADD3 R8, P1, R26, 0x32430, RZ ;  /* 0x000324301a087810 */ /* 0x000fe20007f3e0ff */
[----:B--2---:R-:W-:Y:S01]  /*5c00*/  IMAD.MOV.U32 R4, RZ, RZ, R0 ;  /* 0x000000ffff047224 */ /* 0x004fe200078e0000 */
[----:B------:R-:W-:Y:S01]  /*5c10*/  IADD3.X R5, RZ, R27, RZ, P3, !PT ;  /* 0x0000001bff057210 */ /* 0x000fe20001ffe4ff */
[--C-:B------:R-:W-:Y:S01]  /*5c20*/  IMAD.X R7, RZ, RZ, R27.reuse, P4 ;  /* 0x000000ffff077224 */ /* 0x100fe200020e061b */
[----:B------:R-:W-:Y:S01]  /*5c30*/  STL.128 [R1+0x310], RZ ;  /* 0x000310ff01007387 */ /* 0x000fe20000100c00 */
[----:B------:R-:W-:Y:S01]  /*5c40*/  IMAD.MOV.U32 R6, RZ, RZ, R10 ;  /* 0x000000ffff067224 */ /* 0x000fe200078e000a */
[----:B------:R-:W-:Y:S01]  /*5c50*/  IADD3 R18, P3, R18, 0x260, RZ ;  /* 0x0000026012127810 */ /* 0x000fe20007f7e0ff */
[----:B------:R-:W-:Y:S01]  /*5c60*/  IMAD.X R9, RZ, RZ, R27, P1 ;  /* 0x000000ffff097224 */ /* 0x000fe200008e061b */
[----:B------:R-:W-:Y:S04]  /*5c70*/  STL.128 [R1+0x320], RZ ;  /* 0x000320ff01007387 */ /* 0x000fe80000100c00 */
[----:B------:R1:W-:Y:S04]  /*5c80*/  STL.128 [R1+0x40], R4 ;  /* 0x0000400401007387 */ /* 0x0003e80000100c00 */
[----:B------:R-:W-:Y:S04]  /*5c90*/  STL.64 [R1+0x68], R6 ;  /* 0x0000680601007387 */ /* 0x000fe80000100a00 */
[----:B------:R-:W-:Y:S04]  /*5ca0*/  STL.64 [R1+0x8], R8 ;  /* 0x0000080801007387 */ /* 0x000fe80000100a00 */
[----:B------:R-:W-:Y:S01]  /*5cb0*/  STL.128 [R1+0x330], RZ ;  /* 0x000330ff01007387 */ /* 0x000fe20000100c00 */
[----:B-1----:R-:W1:Y:S03]  /*5cc0*/  LDC.64 R4, c[0x0][0xad8] ;  /* 0x0002b600ff047b82 */ /* 0x002e660000000a00 */
[----:B------:R-:W-:Y:S04]  /*5cd0*/  STL.128 [R1+0x340], RZ ;  /* 0x000340ff01007387 */ /* 0x000fe80000100c00 */
[----:B------:R-:W-:Y:S04]  /*5ce0*/  STL.128 [R1+0x350], RZ ;  /* 0x000350ff01007387 */ /* 0x000fe80000100c00 */
[----:B------:R-:W-:Y:S04]  /*5cf0*/  STL.128 [R1+0x360], RZ ;  /* 0x000360ff01007387 */ /* 0x000fe80000100c00 */
[----:B------:R-:W-:Y:S04]  /*5d00*/  STL.128 [R1+0x370], RZ ;  /* 0x000370ff01007387 */ /* 0x000fe80000100c00 */
[----:B------:R-:W-:Y:S04]  /*5d10*/  STL.128 [R1+0x380], RZ ;  /* 0x000380ff01007387 */ /* 0x000fe80000100c00 */
[----:B------:R-:W-:Y:S01]  /*5d20*/  STL.128 [R1+0x390], RZ ;  /* 0x000390ff01007387 */ /* 0x000fe20000100c00 */
[----:B-1----:R-:W-:-:S03]  /*5d30*/  ISETP.GE.AND P1, PT, R5, 0x1, PT ;  /* 0x000000010500780c */ /* 0x002fc60003f26270 */
[----:B------:R-:W-:Y:S01]  /*5d40*/  STL.128 [R1+0x3a0], RZ ;  /* 0x0003a0ff01007387 */ /* 0x000fe20000100c00 */
[----:B------:R-:W-:-:S03]  /*5d50*/  IMAD.IADD R0, R25, 0x1, R4 ;  /* 0x0000000119007824 */ /* 0x000fc600078e0204 */
[----:B------:R-:W-:Y:S04]  /*5d60*/  STL.128 [R1+0x3b0], RZ ;  /* 0x0003b0ff01007387 */ /* 0x000fe80000100c00 */
        /* <DEDUP_REMOVED lines=10> */
[----:B------:R-:W-:Y:S04]  /*5e10*/  STL.64 [R1], RZ ;  /* 0x000000ff01007387 */ /* 0x000fe80000100a00 */
[----:B------:R-:W-:Y:S04]  /*5e20*/  STL.64 [R1+0x38], RZ ;  /* 0x000038ff01007387 */ /* 0x000fe80000100a00 */
[----:B------:R1:W-:Y:S04]  /*5e30*/  STL.64 [R1+0x18], R2 ;  /* 0x0000180201007387 */ /* 0x0003e80000100a00 */
[----:B------:R2:W-:Y:S01]  /*5e40*/  STL.128 [R1+0x50], R28 ;  /* 0x0000501c01007387 */ /* 0x0005e20000100c00 */
[----:B-1----:R-:W-:-:S05]  /*5e50*/  IADD3 R2, P2, R26, 0x32440, RZ ;  /* 0x000324401a027810 */ /* 0x002fca0007f5e0ff */
[----:B------:R-:W-:Y:S01]  /*5e60*/  IMAD.X R3, RZ, RZ, R27, P2 ;  /* 0x000000ffff037224 */ /* 0x000fe200010e061b */
[----:B------:R-:W-:Y:S01]  /*5e70*/  IADD3 R32, P2, R32, 0x230, RZ ;  /* 0x0000023020207810 */ /* 0x000fe20007f5e0ff */
[----:B--2---:R-:W-:-:S03]  /*5e80*/  IMAD.U32 R30, RZ, RZ, UR49 ;  /* 0x00000031ff1e7e24 */ /* 0x004fc6000f8e00ff */
[----:B------:R-:W-:Y:S02]  /*5e90*/  STL.64 [R1+0x10], R2 ;  /* 0x0000100201007387 */ /* 0x000fe40000100a00 */
[----:B------:R-:W-:Y:S02]  /*5ea0*/  IADD3 R30, P4, R30, 0x38, RZ ;  /* 0x000000381e1e7810 */ /* 0x000fe40007f9e0ff */
[----:B------:R1:W-:Y:S02]  /*5eb0*/  STL.64 [R1+0x30], R2 ;  /* 0x0000300201007387 */ /* 0x0003e40000100a00 */
[----:B-1----:R-:W-:-:S05]  /*5ec0*/  IMAD.U32 R2, RZ, RZ, UR49 ;  /* 0x00000031ff027e24 */ /* 0x002fca000f8e00ff */
[----:B------:R-:W-:Y:S01]  /*5ed0*/  IADD3 R2, P5, R2, 0x70, RZ ;  /* 0x0000007002027810 */ /* 0x000fe20007fbe0ff */
[----:B------:R-:W-:-:S12]  /*5ee0*/  @P0 BRA `(.L_x_10046) ;  /* 0x00000000000c0947 */ /* 0x000fd80003800000 */
[----:B------:R-:W1:Y:S01]  /*5ef0*/  FENCE.VIEW.ASYNC.G ;  /* 0x00000000000073c6 */ /* 0x000e620000000100 */
[----:B------:R-:W-:Y:S05]  /*5f00*/  WARPSYNC.ALL ;  /* 0x0000000000007948 */ /* 0x000fea0003800000 */
[----:B-1----:R-:W-:Y:S06]  /*5f10*/  BAR.ARV 0xc, 0x120 ;  /* 0x0304800000007b1d */ /* 0x002fec0000002000 */
.L_x_10046:
[----:B------:R-:W-:Y:S01]  /*5f20*/  IMAD.X R39, RZ, RZ, UR48, P2 ;  /* 0x00000030ff277e24 */ /* 0x000fe200090e06ff */
[----:B------:R-:W-:Y:S01]  /*5f30*/  IADD3.X R31, RZ, UR48, RZ, P4, !PT ;  /* 0x00000030ff1f7c10 */ /* 0x000fe2000a7fe4ff */
[----:B------:R-:W-:Y:S02]  /*5f40*/  IMAD.X R37, RZ, RZ, UR48, P3 ;  /* 0x00000030ff257e24 */ /* 0x000fe400098e06ff */
[----:B------:R-:W-:Y:S01]  /*5f50*/  IMAD.X R73, RZ, RZ, UR48, P5 ;  /* 0x00000030ff497e24 */ /* 0x000fe2000a8e06ff */
        /* <DEDUP_REMOVED lines=12> */
.L_x_10049:
[----:B------:R-:W-:-:S13]  /*6020*/  ISETP.NE.AND P0, PT, R5, 0x1, PT ;  /* 0x000000010500780c */ /* 0x000fda0003f05270 */
[----:B------:R-:W1:Y:S02]  /*6030*/  @P0 LDC.64 R6, c[0x0][0xae0] ;  /* 0x0002b800ff060b82 */ /* 0x000e640000000a00 */
[----:B-1----:R-:W-:-:S05]  /*6040*/  @P0 IMAD.HI.U32 R4, R3, R6, RZ ;  /* 0x0000000603040227 */ /* 0x002fca00078e00ff */
[----:B------:R-:W-:-:S07]  /*6050*/  @P0 SHF.R.U32.HI R3, RZ, R7, R4 ;  /* 0x00000007ff030219 */ /* 0x000fce0000011604 */
.L_x_10050:
[----:B------:R-:W-:Y:S05]  /*6060*/  BSYNC B0 ;  /* 0x0000000000007941 */ /* 0x000fea0003800000 */
.L_x_10048:
[----:B------:R-:W-:-:S05]  /*6070*/  IMAD R3, R3, R5, R5 ;  /* 0x0000000503037224 */ /* 0x000fca00078e0205 */
[----:B------:R-:W-:-:S07]  /*6080*/  VIMNMX R0, R0, R3, PT ;  /* 0x0000000300007248 */ /* 0x000fce0003fe0100 */
.L_x_10047:
        /* <DEDUP_REMOVED lines=18> */
.L_x_10053:
[----:B------:R-:W-:-:S13]  /*61b0*/  ISETP.NE.AND P0, PT, R5, 0x1, PT ;  /* 0x000000010500780c */ /* 0x000fda0003f05270 */
[----:B------:R-:W1:Y:S02]  /*61c0*/  @P0 LDC.64 R6, c[0x0][0xae0] ;  /* 0x0002b800ff060b82 */ /* 0x000e640000000a00 */
[----:B-1----:R-:W-:-:S05]  /*61d0*/  @P0 IMAD.HI.U32 R6, R19, R6, RZ ;  /* 0x0000000613060227 */ /* 0x002fca00078e00ff */
[----:B------:R-:W-:-:S07]  /*61e0*/  @P0 SHF.R.U32.HI R19, RZ, R7, R6 ;  /* 0x00000007ff130219 */ /* 0x000fce0000011606 */
.L_x_10054:
[----:B------:R-:W-:Y:S05]  /*61f0*/  BSYNC B0 ;  /* 0x0000000000007941 */ /* 0x000fea0003800000 */
.L_x_10052:
[----:B------:R-:W-:-:S05]  /*6200*/  IMAD R5, R19, R5, RZ ;  /* 0x0000000513057224 */ /* 0x000fca00078e02ff */
[----:B------:R-:W-:-:S07]  /*6210*/  VIMNMX R0, R0, R5, !PT ;  /* 0x0000000500007248 */ /* 0x000fce0007fe0100 */
.L_x_10051:
[----:B------:R-:W-:Y:S01]  /*6220*/  IMAD.HI R0, R0, 0x2aaaaaab, RZ ;  /* 0x2aaaaaab00007827 */ /* 0x000fe200078e02ff */
[----:B------:R-:W-:-:S04]  /*6230*/  PLOP3.LUT P0, PT, PT, PT, PT, 0x80, 0x0 ;  /* 0x000000000000781c */ /* 0x000fc80003f0f070 */
[----:B------:R-:W-:-:S04]  /*6240*/  SHF.R.U32.HI R3, RZ, 0x1f, R0 ;  /* 0x0000001fff037819 */ /* 0x000fc80000011600 */
[----:B------:R-:W-:-:S04]  /*6250*/  LEA.HI.SX32 R3, R0, R3, 0x1c ;  /* 0x0000000300037211 */ /* 0x000fc800078fe2ff */
[----:B------:R-:W-:-:S04]  /*6260*/  VIMNMX R164, RZ, R3, !PT ;  /* 0x00000003ffa47248 */ /* 0x000fc80007fe0100 */
[----:B------:R-:W-:-:S13]  /*6270*/  ISETP.GT.AND P1, PT, R178, R164, PT ;  /* 0x000000a4b200720c */ /* 0x000fda0003f24270 */
[----:B------:R-:W-:Y:S05]  /*6280*/  @!P1 BRA `(.L_x_10055) ;  /* 0x0000025400409947 */ /* 0x000fea0003800000 */
[----:B------:R1:W-:Y:S01]  /*6290*/  STL.64 [R1+0x78], RZ ;  /* 0x000078ff01007387 */ /* 0x0003e20000100a00 */
[----:B------:R-:W-:Y:S01]  /*62a0*/  IMAD.U32 R52, RZ, RZ, UR49 ;  /* 0x00000031ff347e24 */ /* 0x000fe2000f8e00ff */
[----:B------:R-:W-:Y:S01]  /*62b0*/  MOV R63, UR49 ;  /* 0x00000031003f7c02 */ /* 0x000fe20008000f00 */
[----:B------:R-:W-:Y:S01]  /*62c0*/  IMAD.U32 R58, RZ, RZ, UR49 ;  /* 0x00000031ff3a7e24 */ /* 0x000fe2000f8e00ff */
[----:B------:R-:W-:Y:S01]  /*62d0*/  UMOV UR4, 0xffffffff ;  /* 0xffffffff00047882 */ /* 0x000fe20000000000 */
[----:B------:R-:W-:Y:S01]  /*62e0*/  IMAD.U32 R28, RZ, RZ, UR49 ;  /* 0x00000031ff1c7e24 */ /* 0x000fe2000f8e00ff */
[----:B------:R-:W-:Y:S01]  /*62f0*/  IADD3 R52, P1, R52, 0x118, RZ ;  /* 0x0000011834347810 */ /* 0x000fe20007f3e0ff */
        /* <DEDUP_REMOVED lines=10> */
[----:B------:R-:W-:Y:S01]  /*63a0*/  IMAD.X R33, RZ, RZ, UR48, P1 ;  /* 0x00000030ff217e24 */ /* 0x000fe200088e06ff */
[----:B------:R-:W-:Y:S01]  /*63b0*/  IADD3 R54, P1, R54, 0x88, RZ ;  /* 0x0000008836367810 */ /* 0x000fe20007f3e0ff */
[----:B------:R-:W-:Y:S01]  /*63c0*/  IMAD.X R57, RZ, RZ, UR48, P5 ;  /* 0x00000030ff397e24 */ /* 0x000fe2000a8e06ff */
[----:B------:R-:W-:Y:S01]  /*63d0*/  IADD3 R63, P5, R63, 0x80, RZ ;  /* 0x000000803f3f7810 */ /* 0x000fe20007fbe0ff */
[----:B------:R-:W-:Y:S01]  /*63e0*/  IMAD.X R29, RZ, RZ, UR48, P4 ;  /* 0x00000030ff1d7e24 */ /* 0x000fe2000a0e06ff */
[----:B------:R-:W-:Y:S01]  /*63f0*/  IADD3 R24, P4, R24, 0x78, RZ ;  /* 0x0000007818187810 */ /* 0x000fe20007f9e0ff */
[----:B------:R-:W-:-:S02]  /*6400*/  IMAD.X R62, RZ, RZ, UR48, P0 ;  /* 0x00000030ff3e7e24 */ /* 0x000fc400080e06ff */
[----:B------:R-:W-:Y:S02]  /*6410*/  IMAD.X R56, RZ, RZ, UR48, P3 ;  /* 0x00000030ff387e24 */ /* 0x000fe400098e06ff */
[----:B------:R-:W-:Y:S02]  /*6420*/  IMAD.X R60, RZ, RZ, UR48, P2 ;  /* 0x00000030ff3c7e24 */ /* 0x000fe400090e06ff */
[----:B------:R-:W-:Y:S02]  /*6430*/  IMAD.X R55, RZ, RZ, UR48, P1 ;  /* 0x00000030ff377e24 */ /* 0x000fe400088e06ff */
[----:B------:R-:W-:Y:S02]  /*6440*/  IMAD.X R64, RZ, RZ, UR48, P5 ;  /* 0x00000030ff407e24 */ /* 0x000fe4000a8e06ff */
[----:B------:R-:W-:Y:S01]  /*6450*/  IMAD.X R25, RZ, RZ, UR48, P4 ;  /* 0x00000030ff197e24 */ /* 0x000fe2000a0e06ff */
[----:B-1----:R-:W-:Y:S06]  /*6460*/  BRA.DIV UR4, `(.L_x_10056) ;  /* 0x000002e204b87947 */ /* 0x002fec000b800000 */
[----:B------:R1:W2:Y:S02]  /*6470*/  SHFL.IDX PT, R14, R213, RZ, 0x1f ;  /* 0x00001fffd50e7589 */ /* 0x0002a400000e0000 */
.L_x_10327:
[----:B--2---:R-:W-:Y:S01]  /*6480*/  LEA.HI R0, R14, R14, RZ, 0x1 ;  /* 0x0000000e0e007211 */ /* 0x004fe200078f08ff */
[C---:B------:R-:W-:Y:S01]  /*6490*/  VIADD R43, R145.reuse, 0x18400 ;  /* 0x00018400912b7836 */ /* 0x040fe20000000000 */
[----:B------:R-:W-:Y:S01]  /*64a0*/  STL.128 [R1+0xb0], RZ ;  /* 0x0000b0ff01007387 */ /* 0x000fe20000100c00 */
[C---:B------:R-:W-:Y:S01]  /*64b0*/  VIADD R8, R145.reuse, 0x400 ;  /* 0x0000040091087836 */ /* 0x040fe20000000000 */
[----:B------:R-:W-:Y:S01]  /*64c0*/  LOP3.LUT R3, R0, 0x7fffe, RZ, 0xc0, !PT ;  /* 0x0007fffe00037812 */ /* 0x000fe200078ec0ff */
[----:B------:R-:W-:Y:S01]  /*64d0*/  IMAD.MOV.U32 R4, RZ, RZ, 0x1 ;  /* 0x00000001ff047424 */ /* 0x000fe200078e00ff */
[----:B------:R-:W-:Y:S01]  /*64e0*/  STL.128 [R1+0xc0], RZ ;  /* 0x0000c0ff01007387 */ /* 0x000fe20000100c00 */
[----:B------:R-:W-:Y:S01]  /*64f0*/  IMAD.MOV.U32 R5, RZ, RZ, RZ ;  /* 0x000000ffff057224 */ /* 0x000fe200078e00ff */
[----:B------:R-:W-:Y:S01]  /*6500*/  IADD3 R0, R14, -R3, RZ ;  /* 0x800000030e007210 */ /* 0x000fe20007ffe0ff */
[----:B------:R-:W-:Y:S01]  /*6510*/  VIADD R3, R145, 0x1c400 ;  /* 0x0001c40091037836 */ /* 0x000fe20000000000 */
[----:B------:R-:W-:Y:S01]  /*6520*/  SHF.R.U32.HI R8, RZ, 0x4, R8 ;  /* 0x00000004ff087819 */ /* 0x000fe20000011608 */
[----:B------:R-:W-:Y:S01]  /*6530*/  IMAD.MOV.U32 R6, RZ, RZ, 0x1 ;  /* 0x00000001ff067424 */ /* 0x000fe200078e00ff */
[----:B------:R-:W-:Y:S01]  /*6540*/  STL.128 [R1+0xd0], RZ ;  /* 0x0000d0ff01007387 */ /* 0x000fe20000100c00 */
[----:B------:R-:W-:Y:S01]  /*6550*/  IMAD R0, R0, 0x2000, R43 ;  /* 0x0000200000007824 */ /* 0x000fe200078e022b */
[----:B------:R-:W-:Y:S01]  /*6560*/  SHF.R.U32.HI R3, RZ, 0x4, R3 ;  /* 0x00000004ff037819 */ /* 0x000fe20000011603 */
[----:B------:R-:W-:Y:S01]  /*6570*/  IMAD.MOV.U32 R7, RZ, RZ, RZ ;  /* 0x000000ffff077224 */ /* 0x000fe200078e00ff */
[----:B------:R-:W-:Y:S01]  /*6580*/  LOP3.LUT R8, R8, 0x3fff, RZ, 0xc0, !PT ;  /* 0x00003fff08087812 */ /* 0x000fe200078ec0ff */
[----:B------:R-:W-:Y:S01]  /*6590*/  VIADD R9, R0, 0xa000 ;  /* 0x0000a00000097836 */ /* 0x000fe20000000000 */
[----:B------:R-:W-:Y:S01]  /*65a0*/  LOP3.LUT R3, R3, 0x3fff, RZ, 0xc0, !PT ;  /* 0x00003fff03037812 */ /* 0x000fe200078ec0ff */
[----:B------:R-:W-:Y:S01]  /*65b0*/  IMAD.MOV.U32 R12, RZ, RZ, 0x1 ;  /* 0x00000001ff0c7424 */ /* 0x000fe200078e00ff */
[----:B------:R-:W-:Y:S01]  /*65c0*/  SHF.R.U32.HI R0, RZ, 0x4, R0 ;  /* 0x00000004ff007819 */ /* 0x000fe20000011600 */
[----:B------:R-:W-:Y:S01]  /*65d0*/  IMAD.MOV.U32 R13, RZ, RZ, RZ ;  /* 0x000000ffff0d7224 */ /* 0x000fe200078e00ff */
[----:B------:R-:W-:Y:S01]  /*65e0*/  SHF.R.U32.HI R9, RZ, 0x4, R9 ;  /* 0x00000004ff097819 */ /* 0x000fe20000011609 */
[----:B------:R2:W-:Y:S01]  /*65f0*/  STL.128 [R1+0x80], R4 ;  /* 0x0000800401007387 */ /* 0x0005e20000100c00 */
[----:B------:R-:W-:Y:S01]  /*6600*/  LOP3.LUT R3, R3, 0x10000, RZ, 0xfc, !PT ;  /* 0x0001000003037812 */ /* 0x000fe200078efcff */
[----:B------:R-:W-:Y:S01]  /*6610*/  IMAD.MOV.U32 R11, RZ, RZ, 0x40000040 ;  /* 0x40000040ff0b7424 */ /* 0x000fe200078e00ff */
[----:B------:R-:W-:Y:S01]  /*6620*/  LOP3.LUT R9, R9, 0x3fff, RZ, 0xc0, !PT ;  /* 0x00003fff09097812 */ /* 0x000fe200078ec0ff */
[----:B------:R3:W-:Y:S01]  /*6630*/  STL.64 [R1+0x90], R12 ;  /* 0x0000900c01007387 */ /* 0x0007e20000100a00 */
[----:B------:R-:W-:Y:S01]  /*6640*/  LOP3.LUT R0, R0, 0x3fff, RZ, 0xc0, !PT ;  /* 0x00003fff00007812 */ /* 0x000fe200078ec0ff */
[----:B------:R-:W-:Y:S01]  /*6650*/  IMAD.U32 R34, RZ, RZ, UR49 ;  /* 0x00000031ff227e24 */ /* 0x000fe2000f8e00ff */
[----:B------:R-:W-:Y:S01]  /*6660*/  LOP3.LUT R10, R8, 0x10000, RZ, 0xfc, !PT ;  /* 0x00010000080a7812 */ /* 0x000fe200078efcff */
[----:B------:R4:W-:Y:S01]  /*6670*/  STL.128 [R1+0xe0], RZ ;  /* 0x0000e0ff01007387 */ /* 0x0009e20000100c00 */
[----:B------:R-:W-:Y:S01]  /*6680*/  LOP3.LUT P0, RZ, R43, 0x1bf, RZ, 0xc0, !PT ;  /* 0x000001bf2bff7812 */ /* 0x000fe2000780c0ff */
[----:B------:R-:W-:Y:S01]  /*6690*/  BSSY B6, `(.L_x_10057) ;  /* 0x0000021000067945 */ /* 0x000fe20003800000 */
[----:B------:R-:W-:Y:S01]  /*66a0*/  IADD3 R34, P1, R34, 0xb0, RZ ;  /* 0x000000b022227810 */ /* 0x000fe20007f3e0ff */
[----:B------:R4:W-:Y:S01]  /*66b0*/  STL.128 [R1+0xf0], RZ ;  /* 0x0000f0ff01007387 */ /* 0x0009e20000100c00 */
[----:B--2---:R-:W-:Y:S01]  /*66c0*/  LOP3.LUT R6, R8, 0x3000000, RZ, 0xfc, !PT ;  /* 0x0300000008067812 */ /* 0x004fe200078efcff */
[----:B------:R-:W-:Y:S01]  /*66d0*/  IMAD.MOV.U32 R4, RZ, RZ, R3 ;  /* 0x000000ffff047224 */ /* 0x000fe200078e0003 */
[----:B------:R-:W-:Y:S01]  /*66e0*/  LOP3.LUT R8, R9, 0x10000, RZ, 0xfc, !PT ;  /* 0x0001000009087812 */ /* 0x000fe200078efcff */
[----:B------:R-:W-:Y:S01]  /*66f0*/  IMAD.MOV.U32 R5, RZ, RZ, 0x40000040 ;  /* 0x40000040ff057424 */ /* 0x000fe200078e00ff */
[----:B---3--:R-:W-:Y:S01]  /*6700*/  LOP3.LUT R12, R0, 0x10000, RZ, 0xfc, !PT ;  /* 0x00010000000c7812 */ /* 0x008fe200078efcff */
[----:B------:R-:W-:Y:S01]  /*6710*/  IMAD.MOV.U32 R7, RZ, RZ, 0x40000040 ;  /* 0x40000040ff077424 */ /* 0x000fe200078e00ff */
[----:B------:R-:W-:Y:S01]  /*6720*/  MOV R13, 0x40000040 ;  /* 0x40000040000d7802 */ /* 0x000fe20000000f00 */
[----:B------:R-:W-:Y:S01]  /*6730*/  IMAD.MOV.U32 R9, RZ, RZ, 0x40000040 ;  /* 0x40000040ff097424 */ /* 0x000fe200078e00ff */
[----:B------:R4:W-:Y:S01]  /*6740*/  STL.128 [R1+0x100], RZ ;  /* 0x000100ff01007387 */ /* 0x0009e20000100c00 */
[----:B------:R-:W-:-:S03]  /*6750*/  IMAD.X R35, RZ, RZ, UR48, P1 ;  /* 0x00000030ff237e24 */ /* 0x000fc600088e06ff */
[----:B------:R4:W-:Y:S04]  /*6760*/  STL.128 [R1+0xa0], R4 ;  /* 0x0000a00401007387 */ /* 0x0009e80000100c00 */
[----:B------:R4:W-:Y:S04]  /*6770*/  STL.64 [R1+0x98], R12 ;  /* 0x0000980c01007387 */ /* 0x0009e80000100a00 */
[----:B------:R4:W-:Y:S01]  /*6780*/  STL.128 [R1+0x110], R8 ;  /* 0x0001100801007387 */ /* 0x0009e20000100c00 */
[----:B------:R-:W-:Y:S05]  /*6790*/  @!P0 BRA `(.L_x_10058) ;  /* 0x0000000000408947 */ /* 0x000fea0003800000 */
[----:B------:R-:W-:Y:S01]  /*67a0*/  MOV R0, 0x0 ;  /* 0x0000000000007802 */ /* 0x000fe20000000f00 */
[----:B------:R-:W-:Y:S01]  /*67b0*/  ULDC.64 UR4, c[0x4][0x108] ;  /* 0x0100420000047ab9 */ /* 0x000fe20000000a00 */
[----:B------:R-:W-:Y:S01]  /*67c0*/  ULDC.64 UR6, c[0x4][0x110] ;  /* 0x0100440000067ab9 */ /* 0x000fe20000000a00 */
[----:B----4-:R-:W-:Y:S01]  /*67d0*/  IMAD.U32 R4, RZ, RZ, UR4 ;  /* 0x00000004ff047e24 */ /* 0x010fe2000f8e00ff */
[----:B------:R2:W3:Y:S01]  /*67e0*/  LDC.64 R14, c[0x4][R0] ;  /* 0x01000000000e7b82 */ /* 0x0004e20000000a00 */
        /* <DEDUP_REMOVED lines=8> */
[----:B--2---:R-:W-:-:S07]  /*6870*/  IMAD.MOV.U32 R12, RZ, RZ, 0x1 ;  /* 0x00000001ff0c7424 */ /* 0x004fce00078e00ff */
[----:B------:R-:W-:-:S07]  /*6880*/  LEPC R20, `(.L_x_10058) ;  /* 0x000000001014794e */ /* 0x000fce0000000000 */
[----:B01-3-5:R-:W-:Y:S05]  /*6890*/  CALL.ABS.NOINC R14 ;  /* 0x000000000e007343 */ /* 0x02bfea0003c00000 */
.L_x_10058:
[----:B------:R-:W-:Y:S05]  /*68a0*/  BSYNC B6 ;  /* 0x0000000000067941 */ /* 0x000fea0003800000 */
.L_x_10057:
[----:B------:R-:W2:Y:S01]  /*68b0*/  S2R R19, SR_TID.X ;  /* 0x0000000000137919 */ /* 0x000ea20000002100 */
[----:B----4-:R-:W3:Y:S01]  /*68c0*/  LDC.64 R10, c[0x0][0xad8] ;  /* 0x0002b600ff0a7b82 */ /* 0x010ee20000000a00 */
[----:B------:R-:W-:Y:S01]  /*68d0*/  UIADD3 UR5, UP0, UR49, 0x120, URZ ;  /* 0x0000012031057890 */ /* 0x000fe2000ff1e03f */
[----:B------:R-:W-:Y:S01]  /*68e0*/  IMAD.MOV.U32 R8, RZ, RZ, RZ ;  /* 0x000000ffff087224 */ /* 0x000fe200078e00ff */
[----:B------:R4:W-:Y:S01]  /*68f0*/  STL.64 [R1+0x130], R24 ;  /* 0x0001301801007387 */ /* 0x0009e20000100a00 */
[----:B------:R-:W-:Y:S01]  /*6900*/  IMAD.U32 R72, RZ, RZ, UR49 ;  /* 0x00000031ff487e24 */ /* 0x000fe2000f8e00ff */
[----:B------:R-:W-:Y:S01]  /*6910*/  UIADD3.X UR6, URZ, UR48, URZ, UP0, !UPT ;  /* 0x000000303f067290 */ /* 0x000fe200087fe43f */
[----:B------:R-:W-:Y:S01]  /*6920*/  IMAD.U32 R36, RZ, RZ, UR49 ;  /* 0x00000031ff247e24 */ /* 0x000fe2000f8e00ff */
[----:B------:R-:W-:Y:S01]  /*6930*/  UIADD3 UR4, UP0, UR49, 0x16c, URZ ;  /* 0x0000016c31047890 */ /* 0x000fe2000ff1e03f */
[----:B------:R-:W0:Y:S01]  /*6940*/  LDC.64 R44, c[0x0][0xae0] ;  /* 0x0002b800ff2c7b82 */ /* 0x000e220000000a00 */
[----:B------:R-:W-:Y:S01]  /*6950*/  IMAD.U32 R12, RZ, RZ, UR5 ;  /* 0x00000005ff0c7e24 */ /* 0x000fe2000f8e00ff */
[----:B------:R4:W-:Y:S01]  /*6960*/  STL.64 [R1+0x120], R182 ;  /* 0x000120b601007387 */ /* 0x0009e20000100a00 */
[----:B------:R-:W-:Y:S01]  /*6970*/  UIADD3.X UR5, URZ, UR48, URZ, UP0, !UPT ;  /* 0x000000303f057290 */ /* 0x000fe200087fe43f */
[----:B------:R-:W-:Y:S01]  /*6980*/  IMAD.U32 R13, RZ, RZ, UR6 ;  /* 0x00000006ff0d7e24 */ /* 0x000fe2000f8e00ff */
[----:B------:R-:W-:Y:S01]  /*6990*/  MOV R38, UR49 ;  /* 0x0000003100267c02 */ /* 0x000fe20008000f00 */
[----:B------:R-:W-:Y:S01]  /*69a0*/  IMAD.U32 R14, RZ, RZ, UR4 ;  /* 0x00000004ff0e7e24 */ /* 0x000fe2000f8e00ff */
[----:B------:R4:W-:Y:S01]  /*69b0*/  STL.U8 [R1+0x138], RZ ;  /* 0x000138ff01007387 */ /* 0x0009e20000100000 */
[----:B------:R-:W1:Y:S01]  /*69c0*/  LDC.64 R20, c[0x0][0xad0] ;  /* 0x0002b400ff147b82 */ /* 0x000e620000000a00 */
[----:B------:R-:W-:Y:S01]  /*69d0*/  IMAD.U32 R15, RZ, RZ, UR5 ;  /* 0x00000005ff0f7e24 */ /* 0x000fe2000f8e00ff */
[----:B------:R-:W-:Y:S01]  /*69e0*/  ULDC UR4, c[0x0][0x3d4] ;  /* 0x0000f50000047ab9 */ /* 0x000fe20000000800 */
[----:B------:R4:W-:Y:S01]  /*69f0*/  STL.64 [R1+0x128], R12 ;  /* 0x0001280c01007387 */ /* 0x0009e20000100a00 */
[----:B------:R-:W-:-:S02]  /*6a00*/  ISETP.LT.AND P0, PT, RZ, UR4, PT ;  /* 0x00000004ff007c0c */ /* 0x000fc4000bf01270 */
[----:B------:R-:W-:Y:S01]  /*6a10*/  IADD3 R38, P1, R38, 0x170, RZ ;  /* 0x0000017026267810 */ /* 0x000fe20007f3e0ff */
[----:B------:R4:W-:Y:S01]  /*6a20*/  STL.64 [R1+0x170], R14 ;  /* 0x0001700e01007387 */ /* 0x0009e20000100a00 */
[----:B------:R-:W4:Y:S01]  /*6a30*/  LDC R6, c[0x0][0x430] ;  /* 0x00010c00ff067b82 */ /* 0x000f220000000800 */
[----:B---3--:R-:W-:Y:S01]  /*6a40*/  IMAD.MOV.U32 R159, RZ, RZ, R10 ;  /* 0x000000ffff9f7224 */ /* 0x008fe200078e000a */
[----:B------:R-:W-:Y:S01]  /*6a50*/  IADD3 R72, P2, R72, 0x13c, RZ ;  /* 0x0000013c48487810 */ /* 0x000fe20007f5e0ff */
[----:B------:R-:W-:Y:S01]  /*6a60*/  IMAD.MOV.U32 R9, RZ, RZ, R11 ;  /* 0x000000ffff097224 */ /* 0x000fe200078e000b */
[----:B------:R-:W-:Y:S01]  /*6a70*/  IADD3 R36, P4, R36, 0x128, RZ ;  /* 0x0000012824247810 */ /* 0x000fe20007f9e0ff */
[----:B------:R-:W-:Y:S02]  /*6a80*/  IMAD.X R67, RZ, RZ, UR48, P1 ;  /* 0x00000030ff437e24 */ /* 0x000fe400088e06ff */
[----:B--2---:R-:W-:Y:S01]  /*6a90*/  VIADD R192, R19, 0xffffff80 ;  /* 0xffffff8013c07836 */ /* 0x004fe20000000000 */
[----:B------:R-:W4:Y:S01]  /*6aa0*/  LDC.64 R4, c[0x0][0x428] ;  /* 0x00010a00ff047b82 */ /* 0x000f220000000a00 */
[----:B0-----:R-:W-:-:S02]  /*6ab0*/  IMAD.MOV.U32 R10, RZ, RZ, R44 ;  /* 0x000000ffff0a7224 */ /* 0x001fc400078e002c */
[----:B------:R-:W-:Y:S01]  /*6ac0*/  IMAD.MOV.U32 R11, RZ, RZ, R45 ;  /* 0x000000ffff0b7224 */ /* 0x000fe200078e002d */
[----:B------:R0:W-:Y:S01]  /*6ad0*/  STL [R1+0x13c], R192 ;  /* 0x00013cc001007387 */ /* 0x0001e20000100800 */
[----:B------:R-:W-:Y:S02]  /*6ae0*/  IMAD.U32 R19, RZ, RZ, UR49 ;  /* 0x00000031ff137e24 */ /* 0x000fe4000f8e00ff */
[----:B------:R-:W-:Y:S01]  /*6af0*/  IMAD.X R75, RZ, RZ, UR48, P2 ;  /* 0x00000030ff4b7e24 */ /* 0x000fe200090e06ff */
[----:B------:R0:W-:Y:S01]  /*6b00*/  STL.128 [R1+0x150], R8 ;  /* 0x0001500801007387 */ /* 0x0001e20000100c00 */
[----:B-1----:R-:W-:Y:S01]  /*6b10*/  IMAD.MOV.U32 R158, RZ, RZ, R21 ;  /* 0x000000ffff9e7224 */ /* 0x002fe200078e0015 */
[----:B------:R-:W-:Y:S01]  /*6b20*/  IADD3 R19, P3, R19, 0x138, RZ ;  /* 0x0000013813137810 */ /* 0x000fe20007f7e0ff */
[----:B------:R-:W-:Y:S02]  /*6b30*/  IMAD.MOV.U32 R7, RZ, RZ, R20 ;  /* 0x000000ffff077224 */ /* 0x000fe400078e0014 */
[----:B------:R-:W-:Y:S01]  /*6b40*/  IMAD.X R65, RZ, RZ, UR48, P4 ;  /* 0x00000030ff417e24 */ /* 0x000fe2000a0e06ff */
[----:B------:R0:W-:Y:S01]  /*6b50*/  STL.128 [R1+0x140], R156 ;  /* 0x0001409c01007387 */ /* 0x0001e20000100c00 */
[----:B------:R-:W-:-:S03]  /*6b60*/  IMAD.X R66, RZ, RZ, UR48, P3 ;  /* 0x00000030ff427e24 */ /* 0x000fc600098e06ff */
[----:B----4-:R0:W-:Y:S01]  /*6b70*/  STL.128 [R1+0x160], R4 ;  /* 0x0001600401007387 */ /* 0x0101e20000100c00 */
[----:B------:R-:W-:Y:S05]  /*6b80*/  @P0 BRA `(.L_x_10059) ;  /* 0x0000000000400947 */ /* 0x000fea0003800000 */
[----:B------:R-:W2:Y:S02]  /*6b90*/  LDL R3, [R1+0x224] ;  /* 0x0002240001037983 */ /* 0x000ea40000100800 */
[----:B--2---:R-:W-:-:S04]  /*6ba0*/  LEA.HI R0, R3, R3, RZ, 0x1 ;  /* 0x0000000303007211 */ /* 0x004fc800078f08ff */
        /* <DEDUP_REMOVED lines=8> */
.L_x_10062:
[----:B--2---:R2:W3:Y:S02]  /*6c30*/  SYNCS.PHASECHK.TRANS64.TRYWAIT P0, [R145+URZ+0x32400], R0 ;  /* 0x03240000910075a7 */ /* 0x0044e4000800017f */
[----:B---3--:R-:W-:Y:S05]  /*6c40*/  @!P0 NANOSLEEP.SYNCS 0x989680 ;  /* 0x009896800000895d */ /* 0x008fea0003900000 */
[----:B------:R-:W3:Y:S02]  /*6c50*/  @!P0 SYNCS.PHASECHK.TRANS64 P0, [R145+URZ+0x32400], R0 ;  /* 0x03240000910085a7 */ /* 0x000ee4000800007f */
[----:B---3--:R-:W-:Y:S05]  /*6c60*/  @!P0 BRA `(.L_x_10062) ;  /* 0xfffffffc00f08947 */ /* 0x008fea000383ffff */
.L_x_10061:
[----:B------:R-:W-:Y:S05]  /*6c70*/  BSYNC B0 ;  /* 0x0000000000007941 */ /* 0x000fea0003800000 */
.L_x_10060:
[----:B------:R-:W-:Y:S05]  /*6c80*/  BRA `(.L_x_10063) ;  /* 0x0000002c00887947 */ /* 0x000fea0003800000 */
.L_x_10059:
[----:B------:R-:W1:Y:S01]  /*6c90*/  LDC.64 R12, c[0x0][0x3d8] ;  /* 0x0000f600ff0c7b82 */ /* 0x000e620000000a00 */
[----:B-----5:R-:W-:Y:S01]  /*6ca0*/  SHF.R.S32.HI R3, RZ, 0x1f, R41 ;  /* 0x0000001fff037819 */ /* 0x020fe20000011429 */
[----:B------:R-:W-:Y:S01]  /*6cb0*/  IMAD.SHL.U32 R24, R191, 0x4, RZ ;  /* 0x00000004bf187824 */ /* 0x000fe200078e00ff */
[----:B------:R-:W-:Y:S01]  /*6cc0*/  LOP3.LUT P0, RZ, R43, 0x3ff, RZ, 0xc0, !PT ;  /* 0x000003ff2bff7812 */ /* 0x000fe2000780c0ff */
[----:B0-----:R-:W-:Y:S01]  /*6cd0*/  IMAD.MOV.U32 R4, RZ, RZ, R22 ;  /* 0x000000ffff047224 */ /* 0x001fe200078e0016 */
[----:B------:R-:W-:Y:S01]  /*6ce0*/  BSSY B6, `(.L_x_10064) ;  /* 0x0000031000067945 */ /* 0x000fe20003800000 */
[----:B------:R-:W-:Y:S01]  /*6cf0*/  IMAD.MOV.U32 R5, RZ, RZ, R23 ;  /* 0x000000ffff057224 */ /* 0x000fe200078e0017 */
[----:B------:R-:W-:Y:S01]  /*6d00*/  SHF.R.S32.HI R25, RZ, 0x1f, R24 ;  /* 0x0000001fff197819 */ /* 0x000fe20000011418 */
[----:B------:R-:W0:Y:S01]  /*6d10*/  LDC.64 R14, c[0x0][0x3e8] ;  /* 0x0000fa00ff0e7b82 */ /* 0x000e220000000a00 */
[-C--:B-1----:R-:W-:Y:S01]  /*6d20*/  IMAD R0, R3, R12.reuse, RZ ;  /* 0x0000000c03007224 */ /* 0x082fe200078e02ff */
[----:B------:R-:W-:Y:S01]  /*6d30*/  SHF.L.U64.HI R82, R12, 0x6, R13 ;  /* 0x000000060c527819 */ /* 0x000fe2000001020d */
[----:B------:R-:W-:-:S04]  /*6d40*/  IMAD.WIDE.U32 R42, R41, R12, RZ ;  /* 0x0000000c292a7225 */ /* 0x000fc800078e00ff */
[----:B------:R-:W-:Y:S01]  /*6d50*/  IMAD.WIDE.U32 R8, R153, R12, R4 ;  /* 0x0000000c99087225 */ /* 0x000fe200078e0004 */
[----:B0-----:R-:W-:-:S03]  /*6d60*/  SHF.L.U64.HI R85, R14, 0x6, R15 ;  /* 0x000000060e557819 */ /* 0x001fc6000001020f */
[----:B------:R-:W-:Y:S01]  /*6d70*/  IMAD R6, R3, R14, RZ ;  /* 0x0000000e03067224 */ /* 0x000fe200078e02ff */
[----:B------:R-:W-:Y:S01]  /*6d80*/  IADD3 R44, P3, R8, R42, RZ ;  /* 0x0000002a082c7210 */ /* 0x000fe20007f7e0ff */
[----:B------:R-:W-:-:S04]  /*6d90*/  IMAD.WIDE.U32 R10, R153, R14, R4 ;  /* 0x0000000e990a7225 */ /* 0x000fc800078e0004 */
[C---:B------:R-:W-:Y:S02]  /*6da0*/  IMAD R45, R41.reuse, R13, R0 ;  /* 0x0000000d292d7224 */ /* 0x040fe400078e0200 */
[----:B------:R-:W-:Y:S02]  /*6db0*/  IMAD R47, R41, R15, R6 ;  /* 0x0000000f292f7224 */ /* 0x000fe400078e0206 */
[C---:B------:R-:W-:Y:S02]  /*6dc0*/  IMAD R20, R161.reuse, R12, RZ ;  /* 0x0000000ca1147224 */ /* 0x040fe400078e02ff */
[-C--:B------:R-:W-:Y:S02]  /*6dd0*/  IMAD R46, R161, R14.reuse, RZ ;  /* 0x0000000ea12e7224 */ /* 0x080fe400078e02ff */
[----:B------:R-:W-:-:S04]  /*6de0*/  IMAD.WIDE.U32 R40, R41, R14, RZ ;  /* 0x0000000e29287225 */ /* 0x000fc800078e00ff */
[--C-:B------:R-:W-:Y:S01]  /*6df0*/  IMAD.WIDE.U32 R4, R153, R12, R24.reuse ;  /* 0x0000000c99047225 */ /* 0x100fe200078e0018 */
[----:B------:R-:W-:Y:S02]  /*6e00*/  IADD3 R51, P4, R10, R40, RZ ;  /* 0x000000280a337210 */ /* 0x000fe40007f9e0ff */
[----:B------:R-:W-:Y:S01]  /*6e10*/  IADD3 R47, R47, R41, RZ ;  /* 0x000000292f2f7210 */ /* 0x000fe20007ffe0ff */
[----:B------:R-:W-:Y:S01]  /*6e20*/  IMAD.WIDE.U32 R6, R153, R14, R24 ;  /* 0x0000000e99067225 */ /* 0x000fe200078e0018 */
[----:B------:R-:W-:-:S03]  /*6e30*/  IADD3 R80, P1, R4, R42, RZ ;  /* 0x0000002a04507210 */ /* 0x000fc60007f3e0ff */
[C---:B------:R-:W-:Y:S01]  /*6e40*/  IMAD R20, R153.reuse, R13, R20 ;  /* 0x0000000d99147224 */ /* 0x040fe200078e0214 */
[----:B------:R-:W-:Y:S01]  /*6e50*/  IADD3 R81, P2, R6, R40, RZ ;  /* 0x0000002806517210 */ /* 0x000fe20007f5e0ff */
[----:B------:R-:W-:Y:S02]  /*6e60*/  IMAD R46, R153, R15, R46 ;  /* 0x0000000f992e7224 */ /* 0x000fe400078e022e */
[----:B------:R-:W-:Y:S02]  /*6e70*/  IMAD.IADD R45, R45, 0x1, R43 ;  /* 0x000000012d2d7824 */ /* 0x000fe400078e022b */
[----:B------:R-:W-:Y:S01]  /*6e80*/  IMAD.SHL.U32 R84, R12, 0x40, RZ ;  /* 0x000000400c547824 */ /* 0x000fe200078e00ff */
[----:B------:R-:W-:Y:S01]  /*6e90*/  IADD3.X R69, R47, R46, R11, P4, !PT ;  /* 0x0000002e2f457210 */ /* 0x000fe200027fe40b */
[----:B------:R-:W-:Y:S01]  /*6ea0*/  IMAD.SHL.U32 R86, R14, 0x40, RZ ;  /* 0x000000400e567824 */ /* 0x000fe200078e00ff */
[C---:B------:R-:W-:Y:S02]  /*6eb0*/  IADD3.X R49, R45.reuse, R20, R9, P3, !PT ;  /* 0x000000142d317210 */ /* 0x040fe40001ffe409 */
[----:B------:R-:W-:-:S02]  /*6ec0*/  IADD3.X R79, R45, R5, R20, P1, !PT ;  /* 0x000000052d4f7210 */ /* 0x000fc40000ffe414 */
        /* <DEDUP_REMOVED lines=18> */
.L_x_10065:
[----:B------:R-:W-:Y:S05]  /*6ff0*/  BSYNC B6 ;  /* 0x0000000000067941 */ /* 0x000fea0003800000 */
.L_x_10064:
[----:B------:R-:W2:Y:S01]  /*7000*/  LDL R15, [R1+0x70] ;  /* 0x00007000010f7983 */ /* 0x000ea20000100800 */
[----:B------:R-:W0:Y:S01]  /*7010*/  LDC.64 R6, c[0x0][0x3d8] ;  /* 0x0000f600ff067b82 */ /* 0x000e220000000a00 */
[----:B------:R-:W-:Y:S01]  /*7020*/  ULDC.U8 UR4, c[0x0][0x3f0] ;  /* 0x0000fc0000047ab9 */ /* 0x000fe20000000000 */
[----:B------:R-:W-:Y:S01]  /*7030*/  BSSY B0, `(.L_x_10066) ;  /* 0x000029f000007945 */ /* 0x000fe20003800000 */
[----:B------:R-:W-:-:S05]  /*7040*/  ISETP.NE.AND P0, PT, RZ, UR4, PT ;  /* 0x00000004ff007c0c */ /* 0x000fca000bf05270 */
[----:B------:R-:W1:Y:S01]  /*7050*/  LDC.64 R4, c[0x0][0x3e8] ;  /* 0x0000fa00ff047b82 */ /* 0x000e620000000a00 */
[----:B--2---:R-:W-:Y:S01]  /*7060*/  SHF.R.S32.HI R3, RZ, 0x1f, R15 ;  /* 0x0000001fff037819 */ /* 0x004fe2000001140f */
[----:B0-----:R-:W-:-:S04]  /*7070*/  IMAD.WIDE.U32 R8, R15, R6, RZ ;  /* 0x000000060f087225 */ /* 0x001fc800078e00ff */
[C---:B------:R-:W-:Y:S02]  /*7080*/  IMAD R0, R3.reuse, R6, RZ ;  /* 0x0000000603007224 */ /* 0x040fe400078e02ff */
[-C--:B-1----:R-:W-:Y:S02]  /*7090*/  IMAD R12, R3, R4.reuse, RZ ;  /* 0x00000004030c7224 */ /* 0x082fe400078e02ff */
[C---:B------:R-:W-:Y:S02]  /*70a0*/  IMAD R3, R15.reuse, R7, R0 ;  /* 0x000000070f037224 */ /* 0x040fe400078e0200 */
[----:B------:R-:W-:-:S04]  /*70b0*/  IMAD.WIDE.U32 R10, R15, R4, RZ ;  /* 0x000000040f0a7225 */ /* 0x000fc800078e00ff */
[----:B------:R-:W-:Y:S02]  /*70c0*/  IMAD R13, R15, R5, R12 ;  /* 0x000000050f0d7224 */ /* 0x000fe400078e020c */
[----:B------:R-:W-:Y:S02]  /*70d0*/  IMAD.IADD R3, R9, 0x1, R3 ;  /* 0x0000000109037824 */ /* 0x000fe400078e0203 */
[----:B------:R-:W-:Y:S01]  /*70e0*/  IMAD R0, R15, -0x80, R156 ;  /* 0xffffff800f007824 */ /* 0x000fe200078e029c */
[----:B------:R-:W-:Y:S01]  /*70f0*/  IADD3 R13, R11, R13, RZ ;  /* 0x0000000d0b0d7210 */ /* 0x000fe20007ffe0ff */
[C---:B------:R-:W-:Y:S01]  /*7100*/  IMAD.SHL.U32 R77, R8.reuse, 0x80, RZ ;  /* 0x00000080084d7824 */ /* 0x040fe200078e00ff */
[----:B------:R-:W-:Y:S01]  /*7110*/  SHF.L.U64.HI R78, R8, 0x7, R3 ;  /* 0x00000007084e7819 */ /* 0x000fe20000010203 */
[C---:B------:R-:W-:Y:S01]  /*7120*/  IMAD.SHL.U32 R74, R10.reuse, 0x80, RZ ;  /* 0x000000800a4a7824 */ /* 0x040fe200078e00ff */
[----:B------:R-:W-:Y:S02]  /*7130*/  SHF.L.U64.HI R76, R10, 0x7, R13 ;  /* 0x000000070a4c7819 */ /* 0x000fe4000001020d */
[----:B------:R-:W-:Y:S01]  /*7140*/  VIMNMX R9, R0, 0x80, PT ;  /* 0x0000008000097848 */ /* 0x000fe20003fe0100 */
[----:B------:R-:W-:Y:S06]  /*7150*/  @!P0 BRA `(.L_x_10067) ;  /* 0x0000001400648947 */ /* 0x000fec0003800000 */
[----:B------:R0:W5:Y:S01]  /*7160*/  LDL R70, [R1+0x224] ;  /* 0x0002240001467983 */ /* 0x0001620000100800 */
        /* <DEDUP_REMOVED lines=20> */
[----:B-1----:R-:W-:-:S05]  /*72b0*/  @P2 IMAD.HI.U32 R3, R0, R3, RZ ;  /* 0x0000000300032227 */ /* 0x002fca00078e00ff */
[----:B--2---:R-:W-:Y:S02]  /*72c0*/  @P2 SHF.R.U32.HI R0, RZ, R8, R3 ;  /* 0x00000008ff002219 */ /* 0x004fe40000011603 */
[----:B------:R-:W-:Y:S02]  /*72d0*/  CS2R R8, SRZ ;  /* 0x0000000000087805 */ /* 0x000fe4000001ff00 */
[----:B------:R-:W-:Y:S01]  /*72e0*/  SHF.R.S32.HI R71, RZ, 0x1f, R0 ;  /* 0x0000001fff477819 */ /* 0x000fe20000011400 */
[----:B0-----:R-:W-:Y:S06]  /*72f0*/  @P1 BRA `(.L_x_10069) ;  /* 0x0000000000581947 */ /* 0x001fec0003800000 */
        /* <DEDUP_REMOVED lines=22> */
.L_x_10069:
[----:B------:R-:W-:Y:S05]  /*7460*/  BSYNC B1 ;  /* 0x0000000000017941 */ /* 0x000fea0003800000 */
.L_x_10068:
        /* <DEDUP_REMOVED lines=15> */
[----:B------:R-:W-:Y:S02]  /*7560*/  LEA R68, P1, R3, UR4, 0x1 ;  /* 0x0000000403447c11 */ /* 0x000fe4000f8208ff */
[----:B------:R-:W-:Y:S02]  /*7570*/  LEA.HI.X R15, R9, UR7, R20, 0x1, P0 ;  /* 0x00000007090f7c11 */ /* 0x000fe400080f0c14 */
[----:B------:R-:W-:Y:S02]  /*7580*/  CS2R R20, SRZ ;  /* 0x0000000000147805 */ /* 0x000fe4000001ff00 */
[----:B------:R-:W-:-:S02]  /*7590*/  LEA.HI.X R69, R3, UR5, R8, 0x1, P1 ;  /* 0x0000000503457c11 */ /* 0x000fc400088f0c08 */
[----:B------:R-:W-:Y:S01]  /*75a0*/  CS2R R8, SRZ ;  /* 0x0000000000087805 */ /* 0x000fe2000001ff00 */
[----:B------:R1:W5:Y:S05]  /*75b0*/  @!P2 LDG.E.64 R40, desc[UR56][R14.64] ;  /* 0x000000380e28a981 */ /* 0x00036a000c1e1b00 */
[----:B------:R1:W5:Y:S04]  /*75c0*/  @!P3 LDG.E.64 R8, desc[UR56][R14.64+0x20] ;  /* 0x000020380e08b981 */ /* 0x000368000c1e1b00 */
[----:B------:R1:W5:Y:S04]  /*75d0*/  @!P2 LDG.E.64 R42, desc[UR56][R68.64] ;  /* 0x00000038442aa981 */ /* 0x000368000c1e1b00 */
[----:B------:R1:W5:Y:S02]  /*75e0*/  @!P3 LDG.E.64 R20, desc[UR56][R68.64+0x20] ;  /* 0x000020384414b981 */ /* 0x000364000c1e1b00 */
.L_x_10071:
[----:B------:R-:W-:Y:S05]  /*75f0*/  BSYNC B1 ;  /* 0x0000000000017941 */ /* 0x000fea0003800000 */
.L_x_10070:
[----:B------:R-:W-:Y:S01]  /*7600*/  IMAD.WIDE.U32 R10, R0, R6, R10 ;  /* 0x00000006000a7225 */ /* 0x000fe200078e000a */
[----:B-----5:R-:W-:Y:S01]  /*7610*/  LEA.HI R3, R70, R70, RZ, 0x1 ;  /* 0x0000004646037211 */ /* 0x020fe200078f08ff */
[----:B------:R-:W-:Y:S01]  /*7620*/  ULDC.64 UR4, c[0x0][0x3c8] ;  /* 0x0000f20000047ab9 */ /* 0x000fe20000000a00 */
[----:B------:R-:W-:Y:S01]  /*7630*/  ULDC.64 UR6, c[0x0][0x3e0] ;  /* 0x0000f80000067ab9 */ /* 0x000fe20000000a00 */
[----:B------:R-:W-:Y:S01]  /*7640*/  IMAD R6, R71, R6, RZ ;  /* 0x0000000647067224 */ /* 0x000fe200078e02ff */
[----:B------:R-:W-:Y:S01]  /*7650*/  LOP3.LUT R3, R3, 0xfffffffe, RZ, 0xc0, !PT ;  /* 0xfffffffe03037812 */ /* 0x000fe200078ec0ff */
[-C--:B------:R-:W-:Y:S02]  /*7660*/  IMAD R71, R71, R4.reuse, RZ ;  /* 0x0000000447477224 */ /* 0x080fe400078e02ff */
[----:B------:R-:W-:Y:S01]  /*7670*/  IMAD R7, R0, R7, R6 ;  /* 0x0000000700077224 */ /* 0x000fe200078e0206 */
[----:B------:R-:W-:Y:S01]  /*7680*/  IADD3 R3, R70, -R3, RZ ;  /* 0x8000000346037210 */ /* 0x000fe20007ffe0ff */
[----:B------:R-:W-:Y:S01]  /*7690*/  IMAD.WIDE.U32 R12, R0, R4, R12 ;  /* 0x00000004000c7225 */ /* 0x000fe200078e000c */
[----:B------:R-:W-:Y:S01]  /*76a0*/  LEA R4, P0, R10, UR4, 0x1 ;  /* 0x000000040a047c11 */ /* 0x000fe2000f8008ff */
[----:B------:R-:W-:Y:S01]  /*76b0*/  UMOV UR4, 0xffffffff ;  /* 0xffffffff00047882 */ /* 0x000fe20000000000 */
[----:B------:R-:W-:Y:S01]  /*76c0*/  SHF.L.U32 R6, R3, 0x1f, RZ ;  /* 0x0000001f03067819 */ /* 0x000fe200000006ff */
[----:B------:R-:W-:Y:S01]  /*76d0*/  IMAD R71, R0, R5, R71 ;  /* 0x0000000500477224 */ /* 0x000fe200078e0247 */
[----:B------:R-:W-:Y:S01]  /*76e0*/  LEA R0, P1, R12, UR6, 0x1 ;  /* 0x000000060c007c11 */ /* 0x000fe2000f8208ff */
[----:B------:R-:W-:-:S02]  /*76f0*/  IMAD.IADD R5, R11, 0x1, R7 ;  /* 0x000000010b057824 */ /* 0x000fc400078e0207 */
[----:B------:R-:W-:-:S03]  /*7700*/  IMAD.IADD R7, R13, 0x1, R71 ;  /* 0x000000010d077824 */ /* 0x000fc600078e0247 */
[----:B------:R-:W-:Y:S02]  /*7710*/  LEA.HI.X R5, R10, UR5, R5, 0x1, P0 ;  /* 0x000000050a057c11 */ /* 0x000fe400080f0c05 */
[----:B------:R-:W-:Y:S01]  /*7720*/  LEA.HI.X R3, R12, UR7, R7, 0x1, P1 ;  /* 0x000000070c037c11 */ /* 0x000fe200088f0c07 */
[----:B------:R-:W-:Y:S06]  /*7730*/  BRA.DIV UR4, `(.L_x_10072) ;  /* 0x000002d2042c7947 */ /* 0x000fec000b800000 */
.L_x_10330:
[----:B------:R-:W-:-:S03]  /*7740*/  UMOV UR4, 0xffffffff ;  /* 0xffffffff00047882 */ /* 0x000fc60000000000 */
[----:B------:R-:W-:Y:S05]  /*7750*/  BRA.DIV UR4, `(.L_x_10073) ;  /* 0x000002d2044c7947 */ /* 0x000fea000b800000 */
.L_x_10333:
[----:B------:R-:W-:-:S03]  /*7760*/  UMOV UR4, 0xffffffff ;  /* 0xffffffff00047882 */ /* 0x000fc60000000000 */
[----:B------:R-:W-:Y:S05]  /*7770*/  BRA.DIV UR4, `(.L_x_10074) ;  /* 0x000002d2046c7947 */ /* 0x000fea000b800000 */
.L_x_10336:
[----:B------:R-:W-:-:S03]  /*7780*/  UMOV UR4, 0xffffffff ;  /* 0xffffffff00047882 */ /* 0x000fc60000000000 */
[----:B------:R-:W-:Y:S05]  /*7790*/  BRA.DIV UR4, `(.L_x_10075) ;  /* 0x000002d2048c7947 */ /* 0x000fea000b800000 */
.L_x_10339:
[----:B------:R-:W-:-:S03]  /*77a0*/  UMOV UR4, 0xffffffff ;  /* 0xffffffff00047882 */ /* 0x000fc60000000000 */
[----:B------:R-:W-:Y:S05]  /*77b0*/  BRA.DIV UR4, `(.L_x_10076) ;  /* 0x000002d204ac7947 */ /* 0x000fea000b800000 */
.L_x_10342:
[----:B------:R-:W-:-:S03]  /*77c0*/  UMOV UR4, 0xffffffff ;  /* 0xffffffff00047882 */ /* 0x000fc60000000000 */
[----:B------:R-:W-:Y:S05]  /*77d0*/  BRA.DIV UR4, `(.L_x_10077) ;  /* 0x000002d204cc7947 */ /* 0x000fea000b800000 */
.L_x_10345:
[----:B------:R-:W-:-:S03]  /*77e0*/  UMOV UR4, 0xffffffff ;  /* 0xffffffff00047882 */ /* 0x000fc60000000000 */
[----:B------:R-:W-:Y:S05]  /*77f0*/  BRA.DIV UR4, `(.L_x_10078) ;  /* 0x000002d204ec7947 */ /* 0x000fea000b800000 */
.L_x_10348:
[----:B------:R-:W-:-:S03]  /*7800*/  UMOV UR4, 0xffffffff ;  /* 0xffffffff00047882 */ /* 0x000fc60000000000 */
[----:B------:R-:W-:Y:S05]  /*7810*/  BRA.DIV UR4, `(.L_x_10079) ;  /* 0x000002d6040c7947 */ /* 0x000fea000b800000 */
.L_x_10351:
[----:B------:R-:W2:Y:S01]  /*7820*/  SYNCS.PHASECHK.TRANS64.TRYWAIT P0, [R145+URZ+0x32400], R6 ;  /* 0x03240006910075a7 */ /* 0x000ea2000800017f */
[----:B------:R-:W-:Y:S04]  /*7830*/  BSSY B1, `(.L_x_10080) ;  /* 0x0000002000017945 */ /* 0x000fe80003800000 */
[----:B--2---:R-:W-:Y:S05]  /*7840*/  @!P0 BRA `(.L_x_10081) ;  /* 0x000002d400288947 */ /* 0x004fea0003800000 */
.L_x_10352:
[----:B------:R-:W-:Y:S05]  /*7850*/  BSYNC B1 ;  /* 0x0000000000017941 */ /* 0x000fea0003800000 */
.L_x_10080:
[----:B------:R-:W3:Y:S01]  /*7860*/  LDL R5, [R1+0x70] ;  /* 0x0000700001057983 */ /* 0x000ee20000100800 */
[C---:B------:R-:W-:Y:S01]  /*7870*/  IMAD.SHL.U32 R0, R179.reuse, 0x40, RZ ;  /* 0x00000040b3007824 */ /* 0x040fe200078e00ff */
[----:B------:R-:W-:Y:S01]  /*7880*/  LOP3.LUT P0, RZ, R179, 0x4, RZ, 0xc0, !PT ;  /* 0x00000004b3ff7812 */ /* 0x000fe2000780c0ff */
[----:B------:R-:W-:Y:S01]  /*7890*/  IMAD.MOV.U32 R4, RZ, RZ, R44 ;  /* 0x000000ffff047224 */ /* 0x000fe200078e002c */
[----:B------:R-:W-:Y:S01]  /*78a0*/  BSSY B1, `(.L_x_10082) ;  /* 0x0000085000017945 */ /* 0x000fe20003800000 */
[----:B--2---:R-:W-:Y:S01]  /*78b0*/  IMAD.MOV.U32 R6, RZ, RZ, R49 ;  /* 0x000000ffff067224 */ /* 0x004fe200078e0031 */
[----:B------:R-:W-:Y:S01]  /*78c0*/  LOP3.LUT R3, R0, 0x1c0, RZ, 0xc0, !PT ;  /* 0x000001c000037812 */ /* 0x000fe200078ec0ff */
[----:B------:R-:W-:-:S03]  /*78d0*/  IMAD.MOV.U32 R7, RZ, RZ, R46 ;  /* 0x000000ffff077224 */ /* 0x000fc600078e002e */
[----:B------:R-:W-:Y:S02]  /*78e0*/  LOP3.LUT R0, R3, 0x18, R22, 0xf8, !PT ;  /* 0x0000001803007812 */ /* 0x000fe400078ef816 */
[----:B------:R-:W-:Y:S02]  /*78f0*/  SHF.R.U32.HI R3, RZ, 0x3, R3 ;  /* 0x00000003ff037819 */ /* 0x000fe40000011603 */
[----:B------:R-:W-:Y:S01]  /*7900*/  PRMT R78, R6, 0x5410, R7 ;  /* 0x00005410064e7816 */ /* 0x000fe20000000007 */
[----:B------:R-:W-:Y:S01]  /*7910*/  IMAD.MOV.U32 R6, RZ, RZ, R50 ;  /* 0x000000ffff067224 */ /* 0x000fe200078e0032 */
[----:B------:R-:W-:Y:S01]  /*7920*/  LOP3.LUT R0, R0, R3, RZ, 0x3c, !PT ;  /* 0x0000000300007212 */ /* 0x000fe200078e3cff */
[----:B------:R-:W-:Y:S01]  /*7930*/  IMAD.MOV.U32 R3, RZ, RZ, R45 ;  /* 0x000000ffff037224 */ /* 0x000fe200078e002d */
[----:B------:R-:W-:-:S03]  /*7940*/  MOV R7, R51 ;  /* 0x0000003300077202 */ /* 0x000fc60000000f00 */
[----:B------:R-:W-:Y:S01]  /*7950*/  IMAD R0, R165, 0x200, R0 ;  /* 0x00000200a5007824 */ /* 0x000fe200078e0200 */
[----:B------:R-:W-:-:S03]  /*7960*/  PRMT R11, R11, 0x5410, R3 ;  /* 0x000054100b0b7816 */ /* 0x000fc60000000003 */
[----:B------:R-:W-:Y:S01]  /*7970*/  IMAD R145, R0, 0x2, R145 ;  /* 0x0000000200917824 */ /* 0x000fe200078e0291 */
[----:B------:R-:W-:Y:S01]  /*7980*/  PRMT R0, R4, 0x7610, R0 ;  /* 0x0000761004007816 */ /* 0x000fe20000000000 */
[----:B------:R-:W-:Y:S02]  /*7990*/  IMAD.MOV.U32 R4, RZ, RZ, R48 ;  /* 0x000000ffff047224 */ /* 0x000fe400078e0030 */
[C---:B------:R-:W-:Y:S02]  /*79a0*/  VIADD R10, R145.reuse, 0x18400 ;  /* 0x00018400910a7836 */ /* 0x040fe40000000000 */
[----:B------:R-:W-:Y:S01]  /*79b0*/  VIADD R3, R145, 0x18440 ;  /* 0x0001844091037836 */ /* 0x000fe20000000000 */
[----:B------:R-:W-:Y:S01]  /*79c0*/  PRMT R12, R4, 0x7610, R12 ;  /* 0x00007610040c7816 */ /* 0x000fe2000000000c */
[----:B------:R-:W-:Y:S02]  /*79d0*/  IMAD.MOV.U32 R4, RZ, RZ, R47 ;  /* 0x000000ffff047224 */ /* 0x000fe400078e002f */
[----:B------:R-:W-:Y:S01]  /*79e0*/  @P0 VIADD R3, R10, 0xffffffc0 ;  /* 0xffffffc00a030836 */ /* 0x000fe20000000000 */
[----:B------:R-:W-:Y:S01]  /*79f0*/  PRMT R12, R12, 0x5410, R6 ;  /* 0x000054100c0c7816 */ /* 0x000fe20000000006 */
[----:B------:R-:W-:Y:S01]  /*7a00*/  IMAD.MOV.U32 R6, RZ, RZ, R9 ;  /* 0x000000ffff067224 */ /* 0x000fe200078e0009 */
[----:B------:R-:W-:Y:S01]  /*7a10*/  PRMT R79, R4, 0x5410, R7 ;  /* 0x00005410044f7816 */ /* 0x000fe20000000007 */
[----:B------:R-:W-:-:S02]  /*7a20*/  IMAD.MOV.U32 R4, RZ, RZ, R8 ;  /* 0x000000ffff047224 */ /* 0x000fc400078e0008 */
[----:B------:R-:W-:Y:S01]  /*7a30*/  IMAD.MOV.U32 R7, RZ, RZ, R40 ;  /* 0x000000ffff077224 */ /* 0x000fe200078e0028 */
[----:B------:R-:W-:Y:S01]  /*7a40*/  PRMT R0, R0, 0x5410, R6 ;  /* 0x0000541000007816 */ /* 0x000fe20000000006 */
[----:B------:R-:W-:Y:S01]  /*7a50*/  IMAD.MOV.U32 R6, RZ, RZ, R42 ;  /* 0x000000ffff067224 */ /* 0x000fe200078e002a */
[----:B------:R-:W-:Y:S01]  /*7a60*/  PRMT R10, R10, 0x5410, R4 ;  /* 0x000054100a0a7816 */ /* 0x000fe20000000004 */
[----:B------:R-:W-:-:S05]  /*7a70*/  IMAD.MOV.U32 R4, RZ, RZ, R41 ;  /* 0x000000ffff047224 */ /* 0x000fca00078e0029 */
[----:B------:R-:W-:Y:S01]  /*7a80*/  PRMT R80, R7, 0x5410, R4 ;  /* 0x0000541007507816 */ /* 0x000fe20000000004 */
[----:B------:R-:W-:Y:S02]  /*7a90*/  IMAD.MOV.U32 R4, RZ, RZ, R20 ;  /* 0x000000ffff047224 */ /* 0x000fe400078e0014 */
[----:B------:R-:W-:-:S03]  /*7aa0*/  IMAD.MOV.U32 R7, RZ, RZ, R43 ;  /* 0x000000ffff077224 */ /* 0x000fc600078e002b */
[----:B------:R-:W-:Y:S02]  /*7ab0*/  PRMT R11, R4, 0x7610, R11 ;  /* 0x00007610040b7816 */ /* 0x000fe4000000000b */
[----:B------:R-:W-:Y:S01]  /*7ac0*/  PRMT R81, R6, 0x5410, R7 ;  /* 0x0000541006517816 */ /* 0x000fe20000000007 */
[----:B---3--:R-:W-:-:S05]  /*7ad0*/  IMAD R5, R5, -0x80, R156 ;  /* 0xffffff8005057824 */ /* 0x008fca00078e029c */
[----:B------:R-:W-:Y:S01]  /*7ae0*/  VIMNMX R77, R5, 0x80, PT ;  /* 0x00000080054d7848 */ /* 0x000fe20003fe0100 */
[----:B------:R-:W-:-:S03]  /*7af0*/  IMAD.MOV.U32 R5, RZ, RZ, R21 ;  /* 0x000000ffff057224 */ /* 0x000fc600078e0015 */
[----:B------:R-:W-:Y:S02]  /*7b00*/  ISETP.GE.AND P0, PT, R153, R77, PT ;  /* 0x0000004d9900720c */ /* 0x000fe40003f06270 */
[----:B------:R-:W-:-:S11]  /*7b10*/  PRMT R10, R5, 0x7610, R10 ;  /* 0x00007610050a7816 */ /* 0x000fd6000000000a */
[----:B------:R-:W-:Y:S05]  /*7b20*/  @P0 BRA `(.L_x_10083) ;  /* 0x0000000400700947 */ /* 0x000fea0003800000 */
[----:B------:R-:W2:Y:S01]  /*7b30*/  LDC R5, c[0x0][0x3d4] ;  /* 0x0000f500ff057b82 */ /* 0x000ea20000000800 */
[C---:B------:R-:W-:Y:S01]  /*7b40*/  VIADD R4, R24.reuse, 0x10 ;  /* 0x0000001018047836 */ /* 0x040fe20000000000 */
[----:B------:R-:W-:Y:S01]  /*7b50*/  BSSY B2, `(.L_x_10084) ;  /* 0x000002e000027945 */ /* 0x000fe20003800000 */
[----:B--2---:R-:W-:-:S03]  /*7b60*/  ISETP.GE.AND P0, PT, R24, R5, PT ;  /* 0x000000051800720c */ /* 0x004fc60003f06270 */
[----:B------:R-:W-:-:S10]  /*7b70*/  ISETP.GE.AND P1, PT, R4, R5, PT ;  /* 0x000000050400720c */ /* 0x000fd40003f26270 */
[----:B------:R-:W-:Y:S05]  /*7b80*/  @P0 BRA `(.L_x_10085) ;  /* 0x0000000000a80947 */ /* 0x000fea0003800000 */
[----:B------:R-:W0:Y:S01]  /*7b90*/  LDS.128 R4, [R145+0x18400] ;  /* 0x0184000091047984 */ /* 0x000e220000000c00 */
[--C-:B------:R-:W-:Y:S01]  /*7ba0*/  SHF.R.U64 R76, R48, 0x10, R49.reuse ;  /* 0x00000010304c7819 */ /* 0x100fe20000001231 */
[--C-:B------:R-:W-:Y:S01]  /*7bb0*/  HADD2.F32 R48, -RZ, R12.reuse.H0_H0 ;  /* 0x2000000cff307230 */ /* 0x100fe20000004100 */
[----:B------:R-:W-:Y:S02]  /*7bc0*/  SHF.R.U32.HI R49, RZ, 0x10, R49 ;  /* 0x00000010ff317819 */ /* 0x000fe40000011631 */
[--C-:B------:R-:W-:Y:S01]  /*7bd0*/  SHF.R.U64 R71, R50, 0x10, R51.reuse ;  /* 0x0000001032477819 */ /* 0x100fe20000001233 */
[----:B------:R-:W-:Y:S01]  /*7be0*/  HADD2.F32 R50, -RZ, R12.H1_H1 ;  /* 0x3000000cff327230 */ /* 0x000fe20000004100 */
[----:B------:R-:W-:Y:S01]  /*7bf0*/  SHF.R.U32.HI R51, RZ, 0x10, R51 ;  /* 0x00000010ff337819 */ /* 0x000fe20000011633 */
[----:B------:R-:W-:-:S04]  /*7c00*/  HADD2.F32 R49, -RZ, R49.H0_H0 ;  /* 0x20000031ff317230 */ /* 0x000fc80000004100 */
[----:B------:R-:W-:Y:S02]  /*7c10*/  HADD2.F32 R51, -RZ, R51.H0_H0 ;  /* 0x20000033ff337230 */ /* 0x000fe40000004100 */
[--C-:B01----:R-:W-:Y:S02]  /*7c20*/  HADD2.F32 R14, -RZ, R7.reuse.H0_H0 ;  /* 0x20000007ff0e7230 */ /* 0x103fe40000004100 */
        /* <DEDUP_REMOVED lines=32> */
.L_x_10085:
[----:B------:R-:W-:Y:S05]  /*7e30*/  BSYNC B2 ;  /* 0x0000000000027941 */ /* 0x000fea0003800000 */
.L_x_10084:
[----:B------:R-:W-:Y:S05]  /*7e40*/  @P1 BRA `(.L_x_10083) ;  /* 0x0000000000a81947 */ /* 0x000fea0003800000 */
[----:B--2---:R-:W2:Y:S01]  /*7e50*/  LDS.128 R4, [R3] ;  /* 0x0000000003047984 */ /* 0x004ea20000000c00 */
[--C-:B01----:R-:W-:Y:S01]  /*7e60*/  SHF.R.U64 R69, R44, 0x10, R45.reuse ;  /* 0x000000102c457819 */ /* 0x103fe2000000122d */
[----:B------:R-:W-:Y:S01]  /*7e70*/  HADD2.F32 R44, -RZ, R0.H0_H0 ;  /* 0x20000000ff2c7230 */ /* 0x000fe20000004100 */
[----:B------:R-:W-:Y:S02]  /*7e80*/  SHF.R.U32.HI R45, RZ, 0x10, R45 ;  /* 0x00000010ff2d7819 */ /* 0x000fe4000001162d */
[--C-:B------:R-:W-:Y:S01]  /*7e90*/  SHF.R.U64 R51, R46, 0x10, R47.reuse ;  /* 0x000000102e337819 */ /* 0x100fe2000000122f */
[----:B------:R-:W-:Y:S01]  /*7ea0*/  HADD2.F32 R46, -RZ, R78.H1_H1 ;  /* 0x3000004eff2e7230 */ /* 0x000fe20000004100 */
[----:B------:R-:W-:Y:S01]  /*7eb0*/  SHF.R.U32.HI R47, RZ, 0x10, R47 ;  /* 0x00000010ff2f7819 */ /* 0x000fe2000001162f */
[----:B------:R-:W-:-:S04]  /*7ec0*/  HADD2.F32 R45, -RZ, R45.H0_H0 ;  /* 0x2000002dff2d7230 */ /* 0x000fc80000004100 */
[----:B------:R-:W-:Y:S02]  /*7ed0*/  HADD2.F32 R47, -RZ, R47.H0_H0 ;  /* 0x2000002fff2f7230 */ /* 0x000fe40000004100 */
[--C-:B--2---:R-:W-:Y:S02]  /*7ee0*/  HADD2.F32 R14, -RZ, R7.reuse.H0_H0 ;  /* 0x20000007ff0e7230 */ /* 0x104fe40000004100 */
        /* <DEDUP_REMOVED lines=32> */
.L_x_10083:
[----:B------:R-:W-:Y:S05]  /*80f0*/  BSYNC B1 ;  /* 0x0000000000017941 */ /* 0x000fea0003800000 */
.L_x_10082:
[----:B------:R-:W-:-:S13]  /*8100*/  ISETP.GE.AND P0, PT, R154, R77, PT ;  /* 0x0000004d9a00720c */ /* 0x000fda0003f06270 */
[----:B------:R-:W-:Y:S05]  /*8110*/  @P0 BRA `(.L_x_10086) ;  /* 0x0000001800400947 */ /* 0x000fea0003800000 */
[----:B--23--:R-:W2:Y:S01]  /*8120*/  LDC R5, c[0x0][0x3d4] ;  /* 0x0000f500ff057b82 */ /* 0x00cea20000000800 */
[C---:B------:R-:W-:Y:S01]  /*8130*/  IADD3 R4, R24.reuse, 0x10, RZ ;  /* 0x0000001018047810 */ /* 0x040fe20007ffe0ff */
[----:B------:R-:W-:Y:S01]  /*8140*/  BSSY B1, `(.L_x_10087) ;  /* 0x000002e000017945 */ /* 0x000fe20003800000 */
[-C--:B--2---:R-:W-:Y:S02]  /*8150*/  ISETP.GE.AND P0, PT, R24, R5.reuse, PT ;  /* 0x000000051800720c */ /* 0x084fe40003f06270 */
[----:B------:R-:W-:-:S11]  /*8160*/  ISETP.GE.AND P1, PT, R4, R5, PT ;  /* 0x000000050400720c */ /* 0x000fd60003f26270 */
[----:B------:R-:W-:Y:S05]  /*8170*/  @P0 BRA `(.L_x_10088) ;  /* 0x0000000000a80947 */ /* 0x000fea0003800000 */
[----:B------:R-:W0:Y:S01]  /*8180*/  LDS.128 R4, [R145+0x1a400] ;  /* 0x01a4000091047984 */ /* 0x000e220000000c00 */
[--C-:B------:R-:W-:Y:S01]  /*8190*/  SHF.R.U32.HI R25, RZ, 0x10, R41.reuse ;  /* 0x00000010ff197819 */ /* 0x100fe20000011629 */
[----:B------:R-:W-:Y:S01]  /*81a0*/  HADD2.F32 R24, -RZ, R80.H0_H0 ;  /* 0x20000050ff187230 */ /* 0x000fe20000004100 */
[----:B------:R-:W-:Y:S01]  /*81b0*/  SHF.R.U64 R47, R40, 0x10, R41 ;  /* 0x00000010282f7819 */ /* 0x000fe20000001229 */
[----:B------:R-:W-:Y:S01]  /*81c0*/  HADD2.F32 R40, -RZ, R81.H0_H0 ;  /* 0x20000051ff287230 */ /* 0x000fe20000004100 */
[--C-:B------:R-:W-:Y:S01]  /*81d0*/  SHF.R.U32.HI R41, RZ, 0x10, R43.reuse ;  /* 0x00000010ff297819 */ /* 0x100fe2000001162b */
[----:B------:R-:W-:Y:S01]  /*81e0*/  HADD2.F32 R25, -RZ, R25.H0_H0 ;  /* 0x20000019ff197230 */ /* 0x000fe20000004100 */
[----:B------:R-:W-:-:S03]  /*81f0*/  SHF.R.U64 R45, R42, 0x10, R43 ;  /* 0x000000102a2d7819 */ /* 0x000fc6000000122b */
        /* <DEDUP_REMOVED lines=34> */
.L_x_10088:
[----:B------:R-:W-:Y:S05]  /*8420*/  BSYNC B1 ;  /* 0x0000000000017941 */ /* 0x000fea0003800000 */
.L_x_10087:
[----:B------:R-:W-:Y:S05]  /*8430*/  @P1 BRA `(.L_x_10086) ;  /* 0x0000001400781947 */ /* 0x000fea0003800000 */
[----:B--2---:R-:W2:Y:S01]  /*8440*/  LDS.128 R4, [R3+0x2000] ;  /* 0x0020000003047984 */ /* 0x004ea20000000c00 */
[--C-:B------:R-:W-:Y:S01]  /*8450*/  SHF.R.U64 R25, R20, 0x10, R21.reuse ;  /* 0x0000001014197819 */ /* 0x100fe20000001215 */
[----:B01----:R-:W-:Y:S01]  /*8460*/  HADD2.F32 R15, -RZ, R11.H0_H0 ;  /* 0x2000000bff0f7230 */ /* 0x003fe20000004100 */
[----:B------:R-:W-:Y:S01]  /*8470*/  SHF.R.U32.HI R20, RZ, 0x10, R21 ;  /* 0x00000010ff147819 */ /* 0x000fe20000011615 */
[----:B------:R-:W-:Y:S01]  /*8480*/  HADD2.F32 R13, -RZ, R10.H1_H1 ;  /* 0x3000000aff0d7230 */ /* 0x000fe20000004100 */
[--C-:B------:R-:W-:Y:S02]  /*8490*/  SHF.R.U32.HI R14, RZ, 0x10, R9.reuse ;  /* 0x00000010ff0e7819 */ /* 0x100fe40000011609 */
[----:B------:R-:W-:Y:S01]  /*84a0*/  SHF.R.U64 R40, R8, 0x10, R9 ;  /* 0x0000001008287819 */ /* 0x000fe20000001209 */
[----:B------:R-:W-:Y:S02]  /*84b0*/  HADD2.F32 R20, -RZ, R20.H0_H0 ;  /* 0x20000014ff147230 */ /* 0x000fe40000004100 */
[----:B------:R-:W-:-:S02]  /*84c0*/  HADD2.F32 R14, -RZ, R14.H0_H0 ;  /* 0x2000000eff0e7230 */ /* 0x000fc40000004100 */
[--C-:B--2---:R-:W-:Y:S02]  /*84d0*/  HADD2.F32 R12, -RZ, R7.reuse.H1_H1 ;  /* 0x30000007ff0c7230 */ /* 0x104fe40000004100 */
        /* <DEDUP_REMOVED lines=9> */
[----:B------:R-:W-:Y:S01]  /*8570*/  FFMA.FTZ R21, R11, R20, R21 ;  /* 0x000000140b157223 */ /* 0x000fe20000010015 */
[-C--:B------:R-:W-:Y:S01]  /*8580*/  FMUL.FTZ R14, R4, R13.reuse ;  /* 0x0000000d040e7220 */ /* 0x080fe20000410000 */
[----:B------:R-:W-:Y:S02]  /*8590*/  HADD2.F32 R6, -RZ, R5.H0_H0 ;  /* 0x20000005ff067230 */ /* 0x000fe40000004100 */
[C---:B------:R-:W-:Y:S01]  /*85a0*/  FFMA.FTZ R12, R7.reuse, R13, -R12 ;  /* 0x0000000d070c7223 */ /* 0x040fe2000001080c */
[----:B------:R-:W-:Y:S02]  /*85b0*/  HADD2.F32 R11, -RZ, R10.H0_H0 ;  /* 0x2000000aff0b7230 */ /* 0x000fe40000004100 */
[----:B------:R-:W-:Y:S01]  /*85c0*/  FFMA.FTZ R15, R7, R15, R14 ;  /* 0x0000000f070f7223 */ /* 0x000fe2000001000e */
[----:B------:R-:W-:-:S02]  /*85d0*/  HADD2.F32 R4, -RZ, R0.H1_H1 ;  /* 0x30000000ff047230 */ /* 0x000fc40000004100 */
[----:B------:R-:W-:Y:S02]  /*85e0*/  HADD2.F32 R5, -RZ, R5.H1_H1 ;  /* 0x30000005ff057230 */ /* 0x000fe40000004100 */
[CC--:B------:R-:W-:Y:S01]  /*85f0*/  FMUL.FTZ R13, R9.reuse, R11.reuse ;  /* 0x0000000b090d7220 */ /* 0x0c0fe20000410000 */
[----:B------:R-:W-:Y:S02]  /*8600*/  HADD2.F32 R10, -RZ, R25.H0_H0 ;  /* 0x20000019ff0a7230 */ /* 0x000fe40000004100 */
[-C--:B------:R-:W-:Y:S01]  /*8610*/  FMUL.FTZ R14, R9, R4.reuse ;  /* 0x00000004090e7220 */ /* 0x080fe20000410000 */
[----:B------:R-:W-:Y:S02]  /*8620*/  HADD2.F32 R0, -RZ, R40.H0_H0 ;  /* 0x20000028ff007230 */ /* 0x000fe40000004100 */
[C---:B------:R-:W-:Y:S01]  /*8630*/  FFMA.FTZ R13, R8.reuse, R4, -R13 ;  /* 0x00000004080d7223 */ /* 0x040fe2000001080d */
[----:B------:R-:W-:Y:S01]  /*8640*/  F2FP.F16.F32.PACK_AB R4, R15, R12 ;  /* 0x0000000c0f04723e */ /* 0x000fe200000000ff */
[C---:B------:R-:W-:Y:S01]  /*8650*/  FMUL.FTZ R7, R5.reuse, R10 ;  /* 0x0000000a05077220 */ /* 0x040fe20000410000 */
[----:B------:R-:W-:Y:S01]  /*8660*/  FFMA.FTZ R14, R8, R11, R14 ;  /* 0x0000000b080e7223 */ /* 0x000fe2000001000e */
[----:B------:R-:W-:-:S02]  /*8670*/  FMUL.FTZ R9, R5, R0 ;  /* 0x0000000005097220 */ /* 0x000fc40000410000 */
[C---:B------:R-:W-:Y:S01]  /*8680*/  FFMA.FTZ R5, R6.reuse, R0, -R7 ;  /* 0x0000000006057223 */ /* 0x040fe20000010807 */
[----:B------:R-:W-:Y:S01]  /*8690*/  F2FP.F16.F32.PACK_AB R7, R21, R24 ;  /* 0x000000181507723e */ /* 0x000fe200000000ff */
[----:B------:R-:W-:Y:S01]  /*86a0*/  FFMA.FTZ R10, R6, R10, R9 ;  /* 0x0000000a060a7223 */ /* 0x000fe20000010009 */
[----:B------:R-:W-:-:S04]  /*86b0*/  F2FP.F16.F32.PACK_AB R6, R14, R13 ;  /* 0x0000000d0e06723e */ /* 0x000fc800000000ff */
[----:B------:R-:W-:-:S05]  /*86c0*/  F2FP.F16.F32.PACK_AB R5, R10, R5 ;  /* 0x000000050a05723e */ /* 0x000fca00000000ff */
[----:B------:R4:W-:Y:S01]  /*86d0*/  STS.128 [R3+0x2000], R4 ;  /* 0x0020000403007388 */ /* 0x0009e20000000c00 */
[----:B------:R-:W-:Y:S05]  /*86e0*/  BRA `(.L_x_10086) ;  /* 0x0000001000cc7947 */ /* 0x000fea0003800000 */
.L_x_10067:
[----:B------:R0:W5:Y:S01]  /*86f0*/  LDL R20, [R1+0x224] ;  /* 0x0002240001147983 */ /* 0x0001620000100800 */
[----:B------:R-:W1:Y:S01]  /*8700*/  LDC R0, c[0x0][0x428] ;  /* 0x00010a00ff007b82 */ /* 0x000e620000000800 */
[----:B------:R-:W-:Y:S01]  /*8710*/  IMAD.MOV.U32 R11, RZ, RZ, R47 ;  /* 0x000000ffff0b7224 */ /* 0x000fe200078e002f */
[----:B------:R-:W-:Y:S01]  /*8720*/  ULDC.64 UR4, c[0x0][0x3c8] ;  /* 0x0000f20000047ab9 */ /* 0x000fe20000000a00 */
[----:B------:R-:W-:Y:S01]  /*8730*/  IMAD.MOV.U32 R10, RZ, RZ, R40 ;  /* 0x000000ffff0a7224 */ /* 0x000fe200078e0028 */
[----:B------:R-:W-:Y:S01]  /*8740*/  ULDC.64 UR6, c[0x0][0x3e0] ;  /* 0x0000f80000067ab9 */ /* 0x000fe20000000a00 */
[----:B------:R-:W-:-:S03]  /*8750*/  IMAD.MOV.U32 R43, RZ, RZ, R45 ;  /* 0x000000ffff2b7224 */ /* 0x000fc600078e002d */
[----:B------:R-:W2:Y:S01]  /*8760*/  LDC R21, c[0x0][0x3d4] ;  /* 0x0000f500ff157b82 */ /* 0x000ea20000000800 */
[----:B-1----:R-:W-:Y:S01]  /*8770*/  ISETP.NE.AND P3, PT, R0, 0x1, PT ;  /* 0x000000010000780c */ /* 0x002fe20003f65270 */
[----:B------:R-:W-:-:S04]  /*8780*/  IMAD R0, R15, 0x80, R153 ;  /* 0x000000800f007824 */ /* 0x000fc800078e0299 */
[----:B------:R-:W-:Y:S01]  /*8790*/  IMAD R0, R191, 0x40, R0 ;  /* 0x00000040bf007824 */ /* 0x000fe200078e0200 */
[----:B--2---:R-:W-:-:S04]  /*87a0*/  ISETP.GE.AND P0, PT, R22, R21, PT ;  /* 0x000000151600720c */ /* 0x004fc80003f06270 */
[----:B------:R-:W-:-:S03]  /*87b0*/  ISETP.GE.OR P1, PT, R154, R9, P0 ;  /* 0x000000099a00720c */ /* 0x000fc60000726670 */
[----:B------:R-:W1:Y:S01]  /*87c0*/  @P3 LDC R3, c[0x0][0x42c] ;  /* 0x00010b00ff033b82 */ /* 0x000e620000000800 */
[----:B------:R-:W-:-:S07]  /*87d0*/  ISETP.GE.OR P2, PT, R153, R9, P0 ;  /* 0x000000099900720c */ /* 0x000fce0000746670 */
[----:B------:R-:W2:Y:S06]  /*87e0*/  @P3 LDC R8, c[0x0][0x430] ;  /* 0x00010c00ff083b82 */ /* 0x000eac0000000800 */
[----:B------:R-:W-:Y:S02]  /*87f0*/  @!P2 IADD3 R14, P5, R77, R44, RZ ;  /* 0x0000002c4d0ea210 */ /* 0x000fe40007fbe0ff */
[----:B------:R-:W3:Y:S03]  /*8800*/  @!P1 LDC.64 R70, c[0x0][0x3c8] ;  /* 0x0000f200ff469b82 */ /* 0x000ee60000000a00 */
[----:B------:R-:W-:Y:S01]  /*8810*/  @!P2 IMAD.X R15, R78, 0x1, R49, P5 ;  /* 0x000000014e0fa824 */ /* 0x000fe200028e0631 */
[----:B------:R-:W-:Y:S01]  /*8820*/  @!P2 IADD3 R12, P5, R74, R51, RZ ;  /* 0x000000334a0ca210 */ /* 0x000fe20007fbe0ff */
[----:B-1----:R-:W-:-:S03]  /*8830*/  @P3 IMAD.HI.U32 R3, R0, R3, RZ ;  /* 0x0000000300033227 */ /* 0x002fc600078e00ff */
[----:B------:R-:W1:Y:S01]  /*8840*/  @!P1 LDC.64 R80, c[0x0][0x3e0] ;  /* 0x0000f800ff509b82 */ /* 0x000e620000000a00 */
[----:B------:R-:W-:Y:S01]  /*8850*/  @!P2 IMAD.X R13, R76, 0x1, R69, P5 ;  /* 0x000000014c0da824 */ /* 0x000fe200028e0645 */
[----:B--2---:R-:W-:Y:S02]  /*8860*/  @P3 SHF.R.U32.HI R0, RZ, R8, R3 ;  /* 0x00000008ff003219 */ /* 0x004fe40000011603 */
[----:B------:R-:W-:Y:S02]  /*8870*/  @!P1 IADD3 R47, P3, P4, R44, R84, R77 ;  /* 0x000000542c2f9210 */ /* 0x000fe40007c7e04d */
[----:B------:R-:W-:Y:S01]  /*8880*/  SHF.R.S32.HI R3, RZ, 0x1f, R0 ;  /* 0x0000001fff037819 */ /* 0x000fe20000011400 */
[----:B------:R-:W-:Y:S01]  /*8890*/  IMAD.WIDE.U32 R8, R0, R6, R42 ;  /* 0x0000000600087225 */ /* 0x000fe200078e002a */
[----:B------:R-:W-:Y:S02]  /*88a0*/  @!P1 IADD3.X R50, R49, R82, R78, P3, P4 ;  /* 0x0000005231329210 */ /* 0x000fe40001fe844e */
[----:B------:R-:W-:Y:S01]  /*88b0*/  @!P1 IADD3 R40, P3, P4, R51, R86, R74 ;  /* 0x0000005633289210 */ /* 0x000fe20007c7e04a */
[----:B------:R-:W-:-:S02]  /*88c0*/  IMAD R25, R3, R6, RZ ;  /* 0x0000000603197224 */ /* 0x000fc400078e02ff */
[-C--:B------:R-:W-:Y:S01]  /*88d0*/  IMAD.WIDE.U32 R10, R0, R4.reuse, R10 ;  /* 0x00000004000a7225 */ /* 0x080fe200078e000a */
[----:B------:R-:W-:Y:S02]  /*88e0*/  @!P1 IADD3.X R41, R69, R85, R76, P3, P4 ;  /* 0x0000005545299210 */ /* 0x000fe40001fe844c */
[----:B------:R-:W-:Y:S01]  /*88f0*/  @!P2 LEA R24, P3, R14, UR4, 0x1 ;  /* 0x000000040e18ac11 */ /* 0x000fe2000f8608ff */
[----:B------:R-:W-:Y:S01]  /*8900*/  IMAD R7, R0, R7, R25 ;  /* 0x0000000700077224 */ /* 0x000fe200078e0219 */
[----:B------:R-:W-:Y:S01]  /*8910*/  LEA R6, P4, R8, UR4, 0x1 ;  /* 0x0000000408067c11 */ /* 0x000fe2000f8808ff */
[----:B------:R-:W-:Y:S01]  /*8920*/  UMOV UR4, 0xffffffff ;  /* 0xffffffff00047882 */ /* 0x000fe20000000000 */
[----:B------:R-:W-:Y:S01]  /*8930*/  @!P2 LEA.HI.X R25, R14, UR5, R15, 0x1, P3 ;  /* 0x000000050e19ac11 */ /* 0x000fe200098f0c0f */
[----:B------:R-:W-:Y:S01]  /*8940*/  IMAD R14, R3, R4, RZ ;  /* 0x00000004030e7224 */ /* 0x000fe200078e02ff */
[----:B------:R-:W-:Y:S01]  /*8950*/  @!P2 LEA R44, P3, R12, UR6, 0x1 ;  /* 0x000000060c2cac11 */ /* 0x000fe2000f8608ff */
[----:B------:R-:W-:-:S02]  /*8960*/  IMAD.IADD R3, R9, 0x1, R7 ;  /* 0x0000000109037824 */ /* 0x000fc400078e0207 */
[----:B------:R-:W-:Y:S01]  /*8970*/  IMAD R5, R0, R5, R14 ;  /* 0x0000000500057224 */ /* 0x000fe200078e020e */
[----:B------:R-:W-:Y:S02]  /*8980*/  LEA R0, P5, R10, UR6, 0x1 ;  /* 0x000000060a007c11 */ /* 0x000fe4000f8a08ff */
[----:B------:R-:W-:Y:S01]  /*8990*/  LEA.HI.X R4, R8, UR5, R3, 0x1, P4 ;  /* 0x0000000508047c11 */ /* 0x000fe2000a0f0c03 */
[----:B------:R-:W-:Y:S01]  /*89a0*/  IMAD.IADD R3, R11, 0x1, R5 ;  /* 0x000000010b037824 */ /* 0x000fe200078e0205 */
[----:B------:R-:W-:Y:S02]  /*89b0*/  @!P2 LEA.HI.X R45, R12, UR7, R13, 0x1, P3 ;  /* 0x000000070c2dac11 */ /* 0x000fe400098f0c0d */
[----:B---3--:R-:W-:Y:S02]  /*89c0*/  @!P1 LEA R46, P3, R47, R70, 0x1 ;  /* 0x000000462f2e9211 */ /* 0x008fe400078608ff */
[----:B------:R-:W-:Y:S02]  /*89d0*/  LEA.HI.X R3, R10, UR7, R3, 0x1, P5 ;  /* 0x000000070a037c11 */ /* 0x000fe4000a8f0c03 */
[----:B-1----:R-:W-:Y:S01]  /*89e0*/  @!P1 LEA R48, P4, R40, R80, 0x1 ;  /* 0x0000005028309211 */ /* 0x002fe200078808ff */
[----:B0-----:R-:W-:-:S12]  /*89f0*/  BRA.DIV UR4, `(.L_x_10089) ;  /* 0x000002c204d07947 */ /* 0x001fd8000b800000 */
.L_x_10355:
[----:B------:R-:W-:-:S03]  /*8a00*/  UMOV UR4, 0xffffffff ;  /* 0xffffffff00047882 */ /* 0x000fc60000000000 */
[----:B------:R-:W-:Y:S05]  /*8a10*/  BRA.DIV UR4, `(.L_x_10090) ;  /* 0x000002c204f07947 */ /* 0x000fea000b800000 */
.L_x_10358:
[----:B------:R-:W-:-:S03]  /*8a20*/  UMOV UR4, 0xffffffff ;  /* 0xffffffff00047882 */ /* 0x000fc60000000000 */
[----:B------:R-:W-:Y:S05]  /*8a30*/  BRA.DIV UR4, `(.L_x_10091) ;  /* 0x000002c604107947 */ /* 0x000fea000b800000 */
.L_x_10361:
[----:B------:R-:W-:-:S03]  /*8a40*/  UMOV UR4, 0xffffffff ;  /* 0xffffffff00047882 */ /* 0x000fc60000000000 */
[----:B------:R-:W-:Y:S05]  /*8a50*/  BRA.DIV UR4, `(.L_x_10092) ;  /* 0x000002c604307947 */ /* 0x000fea000b800000 */
.L_x_10364:
[----:B------:R-:W-:-:S03]  /*8a60*/  UMOV UR4, 0xffffffff ;  /* 0xffffffff00047882 */ /* 0x000fc60000000000 */
[----:B------:R-:W-:Y:S05]  /*8a70*/  BRA.DIV UR4, `(.L_x_10093) ;  /* 0x000002c604507947 */ /* 0x000fea000b800000 */
.L_x_10367:
[----:B------:R-:W-:-:S03]  /*8a80*/  UMOV UR4, 0xffffffff ;  /* 0xffffffff00047882 */ /* 0x000fc60000000000 */
[----:B------:R-:W-:Y:S05]  /*8a90*/  BRA.DIV UR4, `(.L_x_10094) ;  /* 0x000002c604707947 */ /* 0x000fea000b800000 */
.L_x_10370:
[----:B------:R-:W-:-:S03]  /*8aa0*/  UMOV UR4, 0xffffffff ;  /* 0xffffffff00047882 */ /* 0x000fc60000000000 */
[----:B------:R-:W-:Y:S05]  /*8ab0*/  BRA.DIV UR4, `(.L_x_10095) ;  /* 0x000002c604907947 */ /* 0x000fea000b800000 */
.L_x_10373:
[----:B------:R-:W-:-:S03]  /*8ac0*/  UMOV UR4, 0xffffffff ;  /* 0xffffffff00047882 */ /* 0x000fc60000000000 */
[----:B------:R-:W-:Y:S05]  /*8ad0*/  BRA.DIV UR4, `(.L_x_10096) ;  /* 0x000002c604b07947 */ /* 0x000fea000b800000 */
.L_x_10376:
[----:B-----5:R-:W-:Y:S02]  /*8ae0*/  LEA.HI R0, R20, R20, RZ, 0x1 ;  /* 0x0000001414007211 */ /* 0x020fe400078f08ff */
[----:B------:R-:W-:Y:S02]  /*8af0*/  CS2R R14, SRZ ;  /* 0x00000000000e7805 */ /* 0x000fe4000001ff00 */
[----:B------:R-:W-:Y:S02]  /*8b00*/  @!P1 LEA.HI.X R49, R40, R81, R41, 0x1, P4 ;  /* 0x0000005128319211 */ /* 0x000fe400020f0c29 */
[----:B------:R-:W-:Y:S02]  /*8b10*/  CS2R R12, SRZ ;  /* 0x00000000000c7805 */ /* 0x000fe4000001ff00 */
[----:B------:R-:W-:Y:S02]  /*8b20*/  LOP3.LUT R3, R0, 0xfffffffe, RZ, 0xc0, !PT ;  /* 0xfffffffe00037812 */ /* 0x000fe400078ec0ff */
[----:B------:R-:W-:-:S02]  /*8b30*/  CS2R R42, SRZ ;  /* 0x00000000002a7805 */ /* 0x000fc4000001ff00 */
[----:B------:R-:W-:Y:S02]  /*8b40*/  CS2R R40, SRZ ;  /* 0x0000000000287805 */ /* 0x000fe4000001ff00 */
[----:B------:R-:W-:Y:S02]  /*8b50*/  CS2R R6, SRZ ;  /* 0x0000000000067805 */ /* 0x000fe4000001ff00 */
[----:B------:R-:W-:Y:S01]  /*8b60*/  @!P1 LEA.HI.X R47, R47, R71, R50, 0x1, P3 ;  /* 0x000000472f2f9211 */ /* 0x000fe200018f0c32 */
[----:B------:R-:W-:Y:S01]  /*8b70*/  IMAD.IADD R3, R20, 0x1, -R3 ;  /* 0x0000000114037824 */ /* 0x000fe200078e0a03 */
[----:B------:R-:W-:Y:S02]  /*8b80*/  CS2R R4, SRZ ;  /* 0x0000000000047805 */ /* 0x000fe4000001ff00 */
[----:B------:R-:W-:Y:S02]  /*8b90*/  CS2R R10, SRZ ;  /* 0x00000000000a7805 */ /* 0x000fe4000001ff00 */
[----:B------:R-:W-:Y:S01]  /*8ba0*/  CS2R R8, SRZ ;  /* 0x0000000000087805 */ /* 0x000fe2000001ff00 */
[----:B------:R0:W5:Y:S01]  /*8bb0*/  @!P2 LDG.E.128 R12, desc[UR56][R24.64] ;  /* 0x00000038180ca981 */ /* 0x000162000c1e1d00 */
[----:B------:R-:W-:-:S03]  /*8bc0*/  SHF.L.U32 R0, R3, 0x1f, RZ ;  /* 0x0000001f03007819 */ /* 0x000fc600000006ff */
[----:B------:R0:W5:Y:S04]  /*8bd0*/  @!P2 LDG.E.128 R40, desc[UR56][R44.64] ;  /* 0x000000382c28a981 */ /* 0x000168000c1e1d00 */
[----:B------:R0:W5:Y:S04]  /*8be0*/  @!P1 LDG.E.128 R4, desc[UR56][R46.64] ;  /* 0x000000382e049981 */ /* 0x000168000c1e1d00 */
[----:B------:R0:W5:Y:S01]  /*8bf0*/  @!P1 LDG.E.128 R8, desc[UR56][R48.64] ;  /* 0x0000003830089981 */ /* 0x000162000c1e1d00 */
[----:B------:R-:W1:Y:S01]  /*8c00*/  SYNCS.PHASECHK.TRANS64.TRYWAIT P1, [R145+URZ+0x32400], R0 ;  /* 0x03240000910075a7 */ /* 0x000e62000802017f */
[----:B------:R-:W-:Y:S04]  /*8c10*/  BSSY B1, `(.L_x_10097) ;  /* 0x0000002000017945 */ /* 0x000fe80003800000 */
[----:B01----:R-:W-:Y:S05]  /*8c20*/  @!P1 BRA `(.L_x_10098) ;  /* 0x000002c400849947 */ /* 0x003fea0003800000 */
.L_x_10377:
[----:B------:R-:W-:Y:S05]  /*8c30*/  BSYNC B1 ;  /* 0x0000000000017941 */ /* 0x000fea0003800000 */
.L_x_10097:
[----:B------:R-:W2:Y:S01]  /*8c40*/  LDL R45, [R1+0x70] ;  /* 0x00007000012d7983 */ /* 0x000ea20000100800 */
[----:B0----5:R-:W-:Y:S01]  /*8c50*/  IMAD.MOV.U32 R0, RZ, RZ, R14 ;  /* 0x000000ffff007224 */ /* 0x021fe200078e000e */
[----:B------:R-:W-:Y:S01]  /*8c60*/  MOV R20, R12 ;  /* 0x0000000c00147202 */ /* 0x000fe20000000f00 */
[----:B------:R-:W-:Y:S01]  /*8c70*/  IMAD.MOV.U32 R3, RZ, RZ, R15 ;  /* 0x000000ffff037224 */ /* 0x000fe200078e000f */
[----:B------:R-:W-:Y:S01]  /*8c80*/  BSSY B1, `(.L_x_10099) ;  /* 0x000007f000017945 */ /* 0x000fe20003800000 */
[----:B------:R-:W-:Y:S01]  /*8c90*/  IMAD.MOV.U32 R24, RZ, RZ, R42 ;  /* 0x000000ffff187224 */ /* 0x000fe200078e002a */
[----:B------:R-:W-:Y:S01]  /*8ca0*/  MOV R88, R8 ;  /* 0x0000000800587202 */ /* 0x000fe20000000f00 */
        /* <DEDUP_REMOVED lines=15> */
[----:B------:R-:W-:Y:S02]  /*8da0*/  IMAD.MOV.U32 R20, RZ, RZ, R4 ;  /* 0x000000ffff147224 */ /* 0x000fe400078e0004 */
[----:B------:R-:W-:Y:S01]  /*8db0*/  IMAD.IADD R21, R22, 0x1, R21 ;  /* 0x0000000116157824 */ /* 0x000fe200078e0215 */
[----:B------:R-:W-:Y:S01]  /*8dc0*/  PRMT R87, R25, 0x7610, R87 ;  /* 0x0000761019577816 */ /* 0x000fe20000000057 */
[----:B------:R-:W-:Y:S01]  /*8dd0*/  IMAD.MOV.U32 R89, RZ, RZ, R9 ;  /* 0x000000ffff597224 */ /* 0x000fe200078e0009 */
[----:B------:R-:W-:Y:S02]  /*8de0*/  PRMT R20, R20, 0x5410, R24 ;  /* 0x0000541014147816 */ /* 0x000fe40000000018 */
[----:B------:R-:W-:-:S02]  /*8df0*/  LOP3.LUT R21, R21, 0x38, RZ, 0xc0, !PT ;  /* 0x0000003815157812 */ /* 0x000fc400078ec0ff */
[----:B------:R-:W-:-:S04]  /*8e00*/  PRMT R24, R24, 0x5410, R20 ;  /* 0x0000541018187816 */ /* 0x000fc80000000014 */
[----:B------:R-:W-:Y:S01]  /*8e10*/  PRMT R24, R44, 0x7610, R24 ;  /* 0x000076102c187816 */ /* 0x000fe20000000018 */
[----:B--2---:R-:W-:-:S05]  /*8e20*/  IMAD R45, R45, -0x80, R156 ;  /* 0xffffff802d2d7824 */ /* 0x004fca00078e029c */
[----:B------:R-:W-:-:S04]  /*8e30*/  VIMNMX R45, R45, 0x80, PT ;  /* 0x000000802d2d7848 */ /* 0x000fc80003fe0100 */
[-C--:B------:R-:W-:Y:S02]  /*8e40*/  ISETP.GE.OR P1, PT, R153, R45.reuse, P0 ;  /* 0x0000002d9900720c */ /* 0x080fe40000726670 */
[----:B------:R-:W-:Y:S01]  /*8e50*/  ISETP.GE.OR P0, PT, R154, R45, P0 ;  /* 0x0000002d9a00720c */ /* 0x000fe20000706670 */
[----:B------:R-:W-:-:S05]  /*8e60*/  IMAD.MOV.U32 R45, RZ, RZ, R11 ;  /* 0x000000ffff2d7224 */ /* 0x000fca00078e000b */
[----:B------:R-:W-:-:S05]  /*8e70*/  PRMT R20, R45, 0x7610, R20 ;  /* 0x000076102d147816 */ /* 0x000fca0000000014 */
[----:B------:R-:W-:Y:S05]  /*8e80*/  @P1 BRA `(.L_x_10100) ;  /* 0x0000000400781947 */ /* 0x000fea0003800000 */
[----:B------:R-:W-:Y:S01]  /*8e90*/  IMAD.SHL.U32 R25, R179, 0x40, RZ ;  /* 0x00000040b3197824 */ /* 0x000fe200078e00ff */
[--C-:B------:R-:W-:Y:S02]  /*8ea0*/  SHF.R.U64 R82, R42, 0x10, R43.reuse ;  /* 0x000000102a527819 */ /* 0x100fe4000000122b */
[----:B------:R-:W-:Y:S01]  /*8eb0*/  SHF.R.U32.HI R69, RZ, 0x10, R43 ;  /* 0x00000010ff457819 */ /* 0x000fe2000001162b */
[--C-:B------:R-:W-:Y:S01]  /*8ec0*/  HADD2.F32 R43, -RZ, R68.reuse.H0_H0 ;  /* 0x20000044ff2b7230 */ /* 0x100fe20000004100 */
[----:B------:R-:W-:Y:S01]  /*8ed0*/  LOP3.LUT R48, R25, 0x1c0, RZ, 0xc0, !PT ;  /* 0x000001c019307812 */ /* 0x000fe200078ec0ff */
[----:B------:R-:W-:Y:S01]  /*8ee0*/  HADD2.F32 R68, -RZ, R68.H1_H1 ;  /* 0x30000044ff447230 */ /* 0x000fe20000004100 */
[----:B------:R-:W-:Y:S02]  /*8ef0*/  SHF.R.U64 R83, R40, 0x10, R41 ;  /* 0x0000001028537819 */ /* 0x000fe40000001229 */
[----:B------:R-:W-:Y:S02]  /*8f00*/  SHF.R.U32.HI R46, RZ, 0x3, R48 ;  /* 0x00000003ff2e7819 */ /* 0x000fe40000011630 */
[----:B------:R-:W-:-:S02]  /*8f10*/  LOP3.LUT R25, R48, 0x38, R22, 0xf8, !PT ;  /* 0x0000003830197812 */ /* 0x000fc400078ef816 */
[----:B------:R-:W-:Y:S02]  /*8f20*/  LOP3.LUT R48, R46, R21, R48, 0x1e, !PT ;  /* 0x000000152e307212 */ /* 0x000fe400078e1e30 */
[----:B------:R-:W-:Y:S02]  /*8f30*/  LOP3.LUT R44, R25, R46, RZ, 0x3c, !PT ;  /* 0x0000002e192c7212 */ /* 0x000fe400078e3cff */
[----:B------:R-:W-:Y:S01]  /*8f40*/  SHF.R.U32.HI R70, RZ, 0x10, R41 ;  /* 0x00000010ff467819 */ /* 0x000fe20000011629 */
[C---:B------:R-:W-:Y:S01]  /*8f50*/  IMAD R48, R165.reuse, 0x200, R48 ;  /* 0x00000200a5307824 */ /* 0x040fe200078e0230 */
[--C-:B------:R-:W-:Y:S01]  /*8f60*/  SHF.R.U64 R85, R12, 0x10, R13.reuse ;  /* 0x000000100c557819 */ /* 0x100fe2000000120d */
[----:B------:R-:W-:Y:S01]  /*8f70*/  IMAD R44, R165, 0x200, R44 ;  /* 0x00000200a52c7824 */ /* 0x000fe200078e022c */
[----:B------:R-:W-:Y:S01]  /*8f80*/  SHF.R.U32.HI R71, RZ, 0x10, R13 ;  /* 0x00000010ff477819 */ /* 0x000fe2000001160d */
[----:B------:R-:W-:Y:S01]  /*8f90*/  IMAD R81, R48, 0x2, R145 ;  /* 0x0000000230517824 */ /* 0x000fe200078e0291 */
[----:B------:R-:W-:Y:S01]  /*8fa0*/  SHF.R.U64 R84, R14, 0x10, R15 ;  /* 0x000000100e547819 */ /* 0x000fe2000000120f */
[----:B------:R-:W-:Y:S01]  /*8fb0*/  IMAD R79, R44, 0x2, R145 ;  /* 0x000000022c4f7824 */ /* 0x000fe200078e0291 */
[----:B------:R-:W-:Y:S01]  /*8fc0*/  SHF.R.U32.HI R77, RZ, 0x10, R15 ;  /* 0x00000010ff4d7819 */ /* 0x000fe2000001160f */
[----:B------:R-:W-:Y:S01]  /*8fd0*/  HADD2.F32 R70, -RZ, R70.H0_H0 ;  /* 0x20000046ff467230 */ /* 0x000fe20000004100 */
[----:B------:R-:W0:Y:S04]  /*8fe0*/  LDS.128 R48, [R81+0x18400] ;  /* 0x0184000051307984 */ /* 0x000e280000000c00 */
[----:B------:R-:W1:Y:S01]  /*8ff0*/  LDS.128 R44, [R79+0x18400] ;  /* 0x018400004f2c7984 */ /* 0x000e620000000c00 */
[----:B0-----:R-:W-:-:S02]  /*9000*/  HADD2.F32 R40, -RZ, R49.H0_H0 ;  /* 0x20000031ff287230 */ /* 0x001fc40000004100 */
[----:B------:R-:W-:Y:S02]  /*9010*/  HADD2.F32 R49, -RZ, R49.H1_H1 ;  /* 0x30000031ff317230 */ /* 0x000fe40000004100 */
[----:B-1----:R-:W-:Y:S02]  /*9020*/  HADD2.F32 R13, -RZ, R45.H0_H0 ;  /* 0x2000002dff0d7230 */ /* 0x002fe40000004100 */
[CC--:B------:R-:W-:Y:S01]  /*9030*/  FMUL.FTZ R74, R40.reuse, R68.reuse ;  /* 0x00000044284a7220 */ /* 0x0c0fe20000410000 */
[-C--:B------:R-:W-:Y:S01]  /*9040*/  FMUL.FTZ R76, R40, R43.reuse ;  /* 0x0000002b284c7220 */ /* 0x080fe20000410000 */
[----:B------:R-:W-:Y:S02]  /*9050*/  HADD2.F32 R40, -RZ, R71.H0_H0 ;  /* 0x20000047ff287230 */ /* 0x000fe40000004100 */
[C---:B------:R-:W-:Y:S01]  /*9060*/  FFMA.FTZ R74, R13.reuse, R43, -R74 ;  /* 0x0000002b0d4a7223 */ /* 0x040fe2000001084a */
[----:B------:R-:W-:Y:S02]  /*9070*/  HADD2.F32 R45, -RZ, R45.H1_H1 ;  /* 0x3000002dff2d7230 */ /* 0x000fe40000004100 */
[----:B------:R-:W-:Y:S01]  /*9080*/  FFMA.FTZ R76, R13, R68, R76 ;  /* 0x000000440d4c7223 */ /* 0x000fe2000001004c */
[----:B------:R-:W-:-:S02]  /*9090*/  HADD2.F32 R43, -RZ, R78.H0_H0 ;  /* 0x2000004eff2b7230 */ /* 0x000fc40000004100 */
[C---:B------:R-:W-:Y:S01]  /*90a0*/  FMUL.FTZ R78, R49.reuse, R70 ;  /* 0x00000046314e7220 */ /* 0x040fe20000410000 */
[----:B------:R-:W-:Y:S02]  /*90b0*/  HADD2.F32 R42, -RZ, R51.H0_H0 ;  /* 0x20000033ff2a7230 */ /* 0x000fe40000004100 */
[-C--:B------:R-:W-:Y:S01]  /*90c0*/  FMUL.FTZ R80, R49, R40.reuse ;  /* 0x0000002831507220 */ /* 0x080fe20000410000 */
[----:B------:R-:W-:Y:S02]  /*90d0*/  HADD2.F32 R13, -RZ, R0.H1_H1 ;  /* 0x30000000ff0d7230 */ /* 0x000fe40000004100 */
[----:B------:R-:W-:Y:S01]  /*90e0*/  FFMA.FTZ R49, R45, R40, -R78 ;  /* 0x000000282d317223 */ /* 0x000fe2000001084e */
[----:B------:R-:W-:Y:S02]  /*90f0*/  HADD2.F32 R15, -RZ, R47.H0_H0 ;  /* 0x2000002fff0f7230 */ /* 0x000fe40000004100 */
[----:B------:R-:W-:Y:S01]  /*9100*/  FMUL.FTZ R40, R42, R43 ;  /* 0x0000002b2a287220 */ /* 0x000fe20000410000 */
[----:B------:R-:W-:-:S02]  /*9110*/  HADD2.F32 R51, -RZ, R51.H1_H1 ;  /* 0x30000033ff337230 */ /* 0x000fc40000004100 */
[-C--:B------:R-:W-:Y:S01]  /*9120*/  FMUL.FTZ R42, R42, R13.reuse ;  /* 0x0000000d2a2a7220 */ /* 0x080fe20000410000 */
[----:B------:R-:W-:Y:S02]  /*9130*/  HADD2.F32 R68, -RZ, R69.H0_H0 ;  /* 0x20000045ff447230 */ /* 0x000fe40000004100 */
[C---:B------:R-:W-:Y:S01]  /*9140*/  FFMA.FTZ R71, R15.reuse, R13, -R40 ;  /* 0x0000000d0f477223 */ /* 0x040fe20000010828 */
[----:B------:R-:W-:Y:S02]  /*9150*/  HADD2.F32 R40, -RZ, R77.H0_H0 ;  /* 0x2000004dff287230 */ /* 0x000fe40000004100 */
[----:B------:R-:W-:Y:S01]  /*9160*/  FFMA.FTZ R77, R15, R43, R42 ;  /* 0x0000002b0f4d7223 */ /* 0x000fe2000001002a */
[----:B------:R-:W-:Y:S02]  /*9170*/  HADD2.F32 R47, -RZ, R47.H1_H1 ;  /* 0x3000002fff2f7230 */ /* 0x000fe40000004100 */
[----:B------:R-:W-:Y:S01]  /*9180*/  FMUL.FTZ R42, R51, R68 ;  /* 0x00000044332a7220 */ /* 0x000fe20000410000 */
[----:B------:R-:W-:-:S02]  /*9190*/  HADD2.F32 R25, -RZ, R48.H0_H0 ;  /* 0x20000030ff197230 */ /* 0x000fc40000004100 */
[----:B------:R-:W-:Y:S01]  /*91a0*/  FFMA.FTZ R69, R45, R70, R80 ;  /* 0x000000462d457223 */ /* 0x000fe20000010050 */
[----:B------:R-:W-:Y:S02]  /*91b0*/  HADD2.F32 R15, -RZ, R86.H1_H1 ;  /* 0x30000056ff0f7230 */ /* 0x000fe40000004100 */
[-C--:B------:R-:W-:Y:S01]  /*91c0*/  FMUL.FTZ R80, R51, R40.reuse ;  /* 0x0000002833507220 */ /* 0x080fe20000410000 */
[----:B------:R-:W-:Y:S02]  /*91d0*/  HADD2.F32 R13, -RZ, R3.H0_H0 ;  /* 0x20000003ff0d7230 */ /* 0x000fe40000004100 */
[----:B------:R-:W-:Y:S01]  /*91e0*/  FFMA.FTZ R78, R47, R40, -R42 ;  /* 0x000000282f4e7223 */ /* 0x000fe2000001082a */
[----:B------:R-:W-:Y:S02]  /*91f0*/  HADD2.F32 R41, -RZ, R50.H0_H0 ;  /* 0x20000032ff297230 */ /* 0x000fe40000004100 */
[----:B------:R-:W-:Y:S01]  /*9200*/  FMUL.FTZ R43, R25, R15 ;  /* 0x0000000f192b7220 */ /* 0x000fe20000410000 */
[----:B------:R-:W-:-:S02]  /*9210*/  HADD2.F32 R40, -RZ, R86.H0_H0 ;  /* 0x20000056ff287230 */ /* 0x000fc40000004100 */
[-C--:B------:R-:W-:Y:S01]  /*9220*/  FMUL.FTZ R70, R25, R13.reuse ;  /* 0x0000000d19467220 */ /* 0x080fe20000410000 */
[----:B------:R-:W-:Y:S02]  /*9230*/  HADD2.F32 R12, -RZ, R44.H0_H0 ;  /* 0x2000002cff0c7230 */ /* 0x000fe40000004100 */
[----:B------:R-:W-:Y:S01]  /*9240*/  FFMA.FTZ R80, R47, R68, R80 ;  /* 0x000000442f507223 */ /* 0x000fe20000010050 */
[----:B------:R-:W-:Y:S02]  /*9250*/  HADD2.F32 R0, -RZ, R0.H0_H0 ;  /* 0x20000000ff007230 */ /* 0x000fe40000004100 */
[----:B------:R-:W-:Y:S01]  /*9260*/  FMUL.FTZ R25, R41, R40 ;  /* 0x0000002829197220 */ /* 0x000fe20000410000 */
[----:B------:R-:W-:Y:S02]  /*9270*/  HADD2.F32 R14, -RZ, R46.H0_H0 ;  /* 0x2000002eff0e7230 */ /* 0x000fe40000004100 */
[----:B------:R-:W-:Y:S01]  /*9280*/  FFMA.FTZ R42, R12, R13, -R43 ;  /* 0x0000000d0c2a7223 */ /* 0x000fe2000001082b */
[----:B------:R-:W-:-:S02]  /*9290*/  HADD2.F32 R48, -RZ, R48.H1_H1 ;  /* 0x30000030ff307230 */ /* 0x000fc40000004100 */
[-C--:B------:R-:W-:Y:S01]  /*92a0*/  FMUL.FTZ R43, R41, R0.reuse ;  /* 0x00000000292b7220 */ /* 0x080fe20000410000 */
[----:B------:R-:W-:Y:S02]  /*92b0*/  HADD2.F32 R50, -RZ, R50.H1_H1 ;  /* 0x30000032ff327230 */ /* 0x000fe40000004100 */
[----:B------:R-:W-:Y:S01]  /*92c0*/  FFMA.FTZ R0, R14, R0, -R25 ;  /* 0x000000000e007223 */ /* 0x000fe20000010819 */
[----:B------:R-:W-:Y:S01]  /*92d0*/  FFMA.FTZ R70, R12, R15, R70 ;  /* 0x0000000f0c467223 */ /* 0x000fe20000010046 */
[----:B------:R-:W-:Y:S02]  /*92e0*/  HADD2.F32 R25, -RZ, R83.H0_H0 ;  /* 0x20000053ff197230 */ /* 0x000fe40000004100 */
[----:B------:R-:W-:Y:S01]  /*92f0*/  FFMA.FTZ R47, R14, R40, R43 ;  /* 0x000000280e2f7223 */ /* 0x000fe2000001002b */
[----:B------:R-:W-:Y:S02]  /*9300*/  HADD2.F32 R41, -RZ, R82.H0_H0 ;  /* 0x20000052ff297230 */ /* 0x000fe40000004100 */
        /* <DEDUP_REMOVED lines=22> */
.L_x_10100:
[----:B------:R-:W-:Y:S05]  /*9470*/  BSYNC B1 ;  /* 0x0000000000017941 */ /* 0x000fea0003800000 */
.L_x_10099:
[----:B------:R-:W-:Y:S02]  /*9480*/  PRMT R3, R88, 0x7610, R3 ;  /* 0x0000761058037816 */ /* 0x000fe40000000003 */
[----:B------:R-:W-:Y:S01]  /*9490*/  PRMT R46, R89, 0x7610, R46 ;  /* 0x00007610592e7816 */ /* 0x000fe2000000002e */
[----:B------:R-:W-:Y:S06]  /*94a0*/  @P0 BRA `(.L_x_10086) ;  /* 0x00000004005c0947 */ /* 0x000fec0003800000 */
[----:B------:R-:W-:Y:S01]  /*94b0*/  LOP3.LUT R21, R167, R21, R166, 0x1e, !PT ;  /* 0x00000015a7157212 */ /* 0x000fe200078e1ea6 */
[----:B0-----:R-:W0:Y:S01]  /*94c0*/  LDS.128 R12, [R210+0x18400] ;  /* 0x01840000d20c7984 */ /* 0x001e220000000c00 */
[--C-:B------:R-:W-:Y:S01]  /*94d0*/  SHF.R.U64 R51, R8, 0x10, R9.reuse ;  /* 0x0000001008337819 */ /* 0x100fe20000001209 */
[----:B------:R-:W-:Y:S01]  /*94e0*/  HADD2.F32 R46, -RZ, R46.H0_H0 ;  /* 0x2000002eff2e7230 */ /* 0x000fe20000004100 */
[----:B------:R-:W-:Y:S01]  /*94f0*/  SHF.R.U32.HI R48, RZ, 0x10, R9 ;  /* 0x00000010ff307819 */ /* 0x000fe20000011609 */
[----:B------:R-:W-:Y:S01]  /*9500*/  IMAD.IADD R0, R168, 0x1, R21 ;  /* 0x00000001a8007824 */ /* 0x000fe200078e0215 */
[--C-:B------:R-:W-:Y:S01]  /*9510*/  SHF.R.U64 R74, R4, 0x10, R5.reuse ;  /* 0x00000010044a7819 */ /* 0x100fe20000001205 */
[----:B------:R-:W-:Y:S01]  /*9520*/  HADD2.F32 R44, -RZ, R87.H0_H0 ;  /* 0x20000057ff2c7230 */ /* 0x000fe20000004100 */
[----:B------:R-:W-:Y:S01]  /*9530*/  SHF.R.U32.HI R21, RZ, 0x10, R5 ;  /* 0x00000010ff157819 */ /* 0x000fe20000011605 */
[----:B------:R-:W-:Y:S01]  /*9540*/  IMAD R0, R0, 0x2, R145 ;  /* 0x0000000200007824 */ /* 0x000fe200078e0291 */
[--C-:B------:R-:W-:Y:S01]  /*9550*/  SHF.R.U64 R49, R10, 0x10, R11.reuse ;  /* 0x000000100a317819 */ /* 0x100fe2000000120b */
[----:B------:R-:W-:Y:S01]  /*9560*/  HADD2.F32 R48, -RZ, R48.H0_H0 ;  /* 0x20000030ff307230 */ /* 0x000fe20000004100 */
[----:B------:R-:W-:-:S02]  /*9570*/  SHF.R.U32.HI R47, RZ, 0x10, R11 ;  /* 0x00000010ff2f7819 */ /* 0x000fc4000001160b */
[----:B------:R-:W1:Y:S01]  /*9580*/  LDS.128 R40, [R0+0x18400] ;  /* 0x0184000000287984 */ /* 0x000e620000000c00 */
[--C-:B------:R-:W-:Y:S02]  /*9590*/  SHF.R.U32.HI R69, RZ, 0x10, R7.reuse ;  /* 0x00000010ff457819 */ /* 0x100fe40000011607 */
[----:B------:R-:W-:Y:S01]  /*95a0*/  SHF.R.U64 R71, R6, 0x10, R7 ;  /* 0x0000001006477819 */ /* 0x000fe20000001207 */
[--C-:B0-----:R-:W-:Y:S02]  /*95b0*/  HADD2.F32 R5, -RZ, R13.reuse.H0_H0 ;  /* 0x2000000dff057230 */ /* 0x101fe40000004100 */
[----:B------:R-:W-:Y:S02]  /*95c0*/  HADD2.F32 R4, -RZ, R12.H0_H0 ;  /* 0x2000000cff047230 */ /* 0x000fe40000004100 */
[----:B------:R-:W-:Y:S02]  /*95d0*/  HADD2.F32 R13, -RZ, R13.H1_H1 ;  /* 0x3000000dff0d7230 */ /* 0x000fe40000004100 */
[----:B------:R-:W-:-:S02]  /*95e0*/  HADD2.F32 R6, -RZ, R14.H0_H0 ;  /* 0x2000000eff067230 */ /* 0x000fc40000004100 */
[--C-:B------:R-:W-:Y:S02]  /*95f0*/  HADD2.F32 R7, -RZ, R15.reuse.H0_H0 ;  /* 0x2000000fff077230 */ /* 0x100fe40000004100 */
[----:B------:R-:W-:Y:S02]  /*9600*/  HADD2.F32 R15, -RZ, R15.H1_H1 ;  /* 0x3000000fff0f7230 */ /* 0x000fe40000004100 */
[----:B------:R-:W-:Y:S02]  /*9610*/  HADD2.F32 R12, -RZ, R12.H1_H1 ;  /* 0x3000000cff0c7230 */ /* 0x000fe40000004100 */
[--C-:B-1----:R-:W-:Y:S02]  /*9620*/  HADD2.F32 R9, -RZ, R41.reuse.H0_H0 ;  /* 0x20000029ff097230 */ /* 0x102fe40000004100 */
[----:B------:R-:W-:Y:S02]  /*9630*/  HADD2.F32 R8, -RZ, R40.H0_H0 ;  /* 0x20000028ff087230 */ /* 0x000fe40000004100 */
[----:B------:R-:W-:-:S02]  /*9640*/  HADD2.F32 R41, -RZ, R41.H1_H1 ;  /* 0x30000029ff297230 */ /* 0x000fc40000004100 */
[C---:B------:R-:W-:Y:S01]  /*9650*/  FMUL.FTZ R50, R9.reuse, R46 ;  /* 0x0000002e09327220 */ /* 0x040fe20000410000 */
[-C--:B------:R-:W-:Y:S01]  /*9660*/  FMUL.FTZ R68, R9, R44.reuse ;  /* 0x0000002c09447220 */ /* 0x080fe20000410000 */
[----:B------:R-:W-:Y:S02]  /*9670*/  HADD2.F32 R9, -RZ, R3.H0_H0 ;  /* 0x20000003ff097230 */ /* 0x000fe40000004100 */
[C---:B------:R-:W-:Y:S01]  /*9680*/  FFMA.FTZ R50, R5.reuse, R44, -R50 ;  /* 0x0000002c05327223 */ /* 0x040fe20000010832 */
[----:B------:R-:W-:Y:S02]  /*9690*/  HADD2.F32 R44, -RZ, R21.H0_H0 ;  /* 0x20000015ff2c7230 */ /* 0x000fe40000004100 */
[----:B------:R-:W-:Y:S01]  /*96a0*/  FFMA.FTZ R68, R5, R46, R68 ;  /* 0x0000002e05447223 */ /* 0x000fe20000010044 */
[----:B------:R-:W-:Y:S02]  /*96b0*/  HADD2.F32 R5, -RZ, R24.H1_H1 ;  /* 0x30000018ff057230 */ /* 0x000fe40000004100 */
[----:B------:R-:W-:Y:S01]  /*96c0*/  FMUL.FTZ R25, R8, R9 ;  /* 0x0000000908197220 */ /* 0x000fe20000410000 */
[C---:B------:R-:W-:Y:S01]  /*96d0*/  FMUL.FTZ R70, R41.reuse, R48 ;  /* 0x0000003029467220 */ /* 0x040fe20000410000 */
[----:B------:R-:W-:Y:S01]  /*96e0*/  FMUL.FTZ R46, R41, R44 ;  /* 0x0000002c292e7220 */ /* 0x000fe20000410000 */
[----:B------:R-:W-:-:S02]  /*96f0*/  HADD2.F32 R10, -RZ, R42.H0_H0 ;  /* 0x2000002aff0a7230 */ /* 0x000fc40000004100 */
[-C--:B------:R-:W-:Y:S01]  /*9700*/  FMUL.FTZ R8, R8, R5.reuse ;  /* 0x0000000508087220 */ /* 0x080fe20000410000 */
[C---:B------:R-:W-:Y:S01]  /*9710*/  FFMA.FTZ R25, R4.reuse, R5, -R25 ;  /* 0x0000000504197223 */ /* 0x040fe20000010819 */
[C---:B------:R-:W-:Y:S01]  /*9720*/  FFMA.FTZ R41, R13.reuse, R44, -R70 ;  /* 0x0000002c0d297223 */ /* 0x040fe20000010846 */
[----:B------:R-:W-:Y:S01]  /*9730*/  FFMA.FTZ R45, R13, R48, R46 ;  /* 0x000000300d2d7223 */ /* 0x000fe2000001002e */
[----:B------:R-:W-:Y:S02]  /*9740*/  HADD2.F32 R5, -RZ, R20.H1_H1 ;  /* 0x30000014ff057230 */ /* 0x000fe40000004100 */
[----:B------:R-:W-:Y:S01]  /*9750*/  FFMA.FTZ R13, R4, R9, R8 ;  /* 0x00000009040d7223 */ /* 0x000fe20000010008 */
[----:B------:R-:W-:Y:S02]  /*9760*/  HADD2.F32 R11, -RZ, R43.H0_H0 ;  /* 0x2000002bff0b7230 */ /* 0x000fe40000004100 */
[----:B------:R-:W-:Y:S02]  /*9770*/  HADD2.F32 R21, -RZ, R24.H0_H0 ;  /* 0x20000018ff157230 */ /* 0x000fe40000004100 */
[----:B------:R-:W-:-:S02]  /*9780*/  HADD2.F32 R20, -RZ, R20.H0_H0 ;  /* 0x20000014ff147230 */ /* 0x000fc40000004100 */
[----:B------:R-:W-:Y:S02]  /*9790*/  HADD2.F32 R4, -RZ, R3.H1_H1 ;  /* 0x30000003ff047230 */ /* 0x000fe40000004100 */
[C---:B------:R-:W-:Y:S01]  /*97a0*/  FMUL.FTZ R9, R10.reuse, R21 ;  /* 0x000000150a097220 */ /* 0x040fe20000410000 */
[-C--:B------:R-:W-:Y:S01]  /*97b0*/  FMUL.FTZ R3, R10, R5.reuse ;  /* 0x000000050a037220 */ /* 0x080fe20000410000 */
[C---:B------:R-:W-:Y:S01]  /*97c0*/  FMUL.FTZ R44, R11.reuse, R20 ;  /* 0x000000140b2c7220 */ /* 0x040fe20000410000 */
[----:B------:R-:W-:Y:S02]  /*97d0*/  HADD2.F32 R43, -RZ, R43.H1_H1 ;  /* 0x3000002bff2b7230 */ /* 0x000fe40000004100 */
[----:B------:R-:W-:Y:S01]  /*97e0*/  FMUL.FTZ R11, R11, R4 ;  /* 0x000000040b0b7220 */ /* 0x000fe20000410000 */
[----:B------:R-:W-:Y:S02]  /*97f0*/  HADD2.F32 R10, -RZ, R47.H0_H0 ;  /* 0x2000002fff0a7230 */ /* 0x000fe40000004100 */
[----:B------:R-:W-:Y:S01]  /*9800*/  FFMA.FTZ R24, R6, R5, -R9 ;  /* 0x0000000506187223 */ /* 0x000fe20000010809 */
[----:B------:R-:W-:-:S02]  /*9810*/  HADD2.F32 R8, -RZ, R69.H0_H0 ;  /* 0x20000045ff087230 */ /* 0x000fc40000004100 */
[----:B------:R-:W-:Y:S01]  /*9820*/  FFMA.FTZ R21, R6, R21, R3 ;  /* 0x0000001506157223 */ /* 0x000fe20000010003 */
[C---:B------:R-:W-:Y:S01]  /*9830*/  FFMA.FTZ R44, R7.reuse, R4, -R44 ;  /* 0x00000004072c7223 */ /* 0x040fe2000001082c */
[----:B------:R-:W-:Y:S01]  /*9840*/  FFMA.FTZ R20, R7, R20, R11 ;  /* 0x0000001407147223 */ /* 0x000fe2000001000b */
[----:B------:R-:W-:Y:S02]  /*9850*/  HADD2.F32 R40, -RZ, R40.H1_H1 ;  /* 0x30000028ff287230 */ /* 0x000fe40000004100 */
[C---:B------:R-:W-:Y:S01]  /*9860*/  FMUL.FTZ R6, R43.reuse, R10 ;  /* 0x0000000a2b067220 */ /* 0x040fe20000410000 */
[----:B------:R-:W-:Y:S02]  /*9870*/  HADD2.F32 R42, -RZ, R42.H1_H1 ;  /* 0x3000002aff2a7230 */ /* 0x000fe40000004100 */
[-C--:B------:R-:W-:Y:S01]  /*9880*/  FMUL.FTZ R4, R43, R8.reuse ;  /* 0x000000082b047220 */ /* 0x080fe20000410000 */
[----:B------:R-:W-:Y:S02]  /*9890*/  HADD2.F32 R7, -RZ, R51.H0_H0 ;  /* 0x20000033ff077230 */ /* 0x000fe40000004100 */
[----:B------:R-:W-:Y:S01]  /*98a0*/  FFMA.FTZ R43, R15, R8, -R6 ;  /* 0x000000080f2b7223 */ /* 0x000fe20000010806 */
[----:B------:R-:W-:-:S02]  /*98b0*/  HADD2.F32 R9, -RZ, R49.H0_H0 ;  /* 0x20000031ff097230 */ /* 0x000fc40000004100 */
        /* <DEDUP_REMOVED lines=20> */
[----:B------:R-:W-:-:S05]  /*9a00*/  F2FP.F16.F32.PACK_AB R10, R10, R21 ;  /* 0x000000150a0a723e */ /* 0x000fca00000000ff */
[----:B------:R0:W-:Y:S02]  /*9a10*/  STS.128 [R0+0x18400], R8 ;  /* 0x0184000800007388 */ /* 0x0001e40000000c00 */
.L_x_10086:
[----:B------:R-:W-:Y:S05]  /*9a20*/  BSYNC B0 ;  /* 0x0000000000007941 */ /* 0x000fea0003800000 */
.L_x_10066:
        /* <DEDUP_REMOVED lines=8> */
.L_x_10063:
[----:B0-234-:R-:W-:Y:S01]  /*9ab0*/  IMAD.MOV.U32 R4, RZ, RZ, R63 ;  /* 0x000000ffff047224 */ /* 0x01dfe200078e003f */
[----:B------:R-:W-:Y:S05]  /*9ac0*/  WARPSYNC.ALL ;  /* 0x0000000000007948 */ /* 0x000fea0003800000 */
[----:B------:R-:W-:Y:S01]  /*9ad0*/  IMAD.MOV.U32 R5, RZ, RZ, R64 ;  /* 0x000000ffff057224 */ /* 0x000fe200078e0040 */
[----:B------:R-:W-:Y:S01]  /*9ae0*/  UIADD3 UR4, UP0, UR49, 0x460, URZ ;  /* 0x0000046031047890 */ /* 0x000fe2000ff1e03f */
[----:B------:R-:W-:Y:S01]  /*9af0*/  IMAD.MOV.U32 R6, RZ, RZ, R19 ;  /* 0x000000ffff067224 */ /* 0x000fe200078e0013 */
[----:B------:R0:W-:Y:S01]  /*9b00*/  STL.64 [R1+0x210], R28 ;  /* 0x0002101c01007387 */ /* 0x0001e20000100a00 */
[----:B------:R-:W-:Y:S01]  /*9b10*/  IMAD.MOV.U32 R7, RZ, RZ, R66 ;  /* 0x000000ffff077224 */ /* 0x000fe200078e0042 */
[----:B------:R-:W-:Y:S01]  /*9b20*/  UIADD3.X UR5, URZ, UR48, URZ, UP0, !UPT ;  /* 0x000000303f057290 */ /* 0x000fe200087fe43f */
[----:B------:R-:W-:Y:S01]  /*9b30*/  IMAD.MOV.U32 R8, RZ, RZ, R59 ;  /* 0x000000ffff087224 */ /* 0x000fe200078e003b */
[----:B------:R-:W-:Y:S01]  /*9b40*/  MOV R24, R61 ;  /* 0x0000003d00187202 */ /* 0x000fe20000000f00 */
[----:B------:R-:W-:Y:S01]  /*9b50*/  IMAD.MOV.U32 R9, RZ, RZ, R60 ;  /* 0x000000ffff097224 */ /* 0x000fe200078e003c */
[----:B------:R2:W-:Y:S01]  /*9b60*/  STL.128 [R1+0x180], R4 ;  /* 0x0001800401007387 */ /* 0x0005e20000100c00 */
[----:B------:R-:W-:Y:S01]  /*9b70*/  IMAD.MOV.U32 R10, RZ, RZ, R58 ;  /* 0x000000ffff0a7224 */ /* 0x000fe200078e003a */
[----:B------:R-:W-:Y:S01]  /*9b80*/  BSSY B0, `(.L_x_10101) ;  /* 0x0000029000007945 */ /* 0x000fe20003800000 */
[----:B------:R-:W-:Y:S01]  /*9b90*/  IMAD.MOV.U32 R11, RZ, RZ, R57 ;  /* 0x000000ffff0b7224 */ /* 0x000fe200078e0039 */
[----:B------:R-:W-:Y:S01]  /*9ba0*/  MOV R216, 0x9e10 ;  /* 0x00009e1000d87802 */ /* 0x000fe20000000f00 */
[----:B-1----:R-:W-:-:S02]  /*9bb0*/  IMAD.U32 R0, RZ, RZ, UR41 ;  /* 0x00000029ff007e24 */ /* 0x002fc4000f8e00ff */
[----:B------:R-:W-:Y:S01]  /*9bc0*/  IMAD.U32 R3, RZ, RZ, UR43 ;  /* 0x0000002bff037e24 */ /* 0x000fe2000f8e00ff */
[----:B------:R1:W-:Y:S01]  /*9bd0*/  STL.128 [R1+0x1c0], R8 ;  /* 0x0001c00801007387 */ /* 0x0003e20000100c00 */
[----:B------:R-:W-:Y:S02]  /*9be0*/  IMAD.MOV.U32 R25, RZ, RZ, R62 ;  /* 0x000000ffff197224 */ /* 0x000fe400078e003e */
[----:B------:R-:W-:Y:S02]  /*9bf0*/  IMAD.MOV.U32 R19, RZ, RZ, R56 ;  /* 0x000000ffff137224 */ /* 0x000fe400078e0038 */
[----:B0-----:R-:W-:Y:S01]  /*9c00*/  IMAD.MOV.U32 R28, RZ, RZ, R0 ;  /* 0x000000ffff1c7224 */ /* 0x001fe200078e0000 */
[----:B------:R-:W-:Y:S01]  /*9c10*/  STL.128 [R1+0x1a0], R24 ;  /* 0x0001a01801007387 */ /* 0x000fe20000100c00 */
[----:B------:R-:W-:Y:S02]  /*9c20*/  IMAD.MOV.U32 R29, RZ, RZ, R3 ;  /* 0x000000ffff1d7224 */ /* 0x000fe400078e0003 */
[----:B--2---:R-:W-:-:S02]  /*9c30*/  IMAD.MOV.U32 R4, RZ, RZ, R38 ;  /* 0x000000ffff047224 */ /* 0x004fc400078e0026 */
[----:B------:R-:W-:Y:S01]  /*9c40*/  IMAD.MOV.U32 R5, RZ, RZ, R67 ;  /* 0x000000ffff057224 */ /* 0x000fe200078e0043 */
[----:B------:R-:W-:Y:S01]  /*9c50*/  STL.128 [R1+0x1b0], R28 ;  /* 0x0001b01c01007387 */ /* 0x000fe20000100c00 */
[----:B------:R-:W-:Y:S02]  /*9c60*/  IMAD.MOV.U32 R6, RZ, RZ, R32 ;  /* 0x000000ffff067224 */ /* 0x000fe400078e0020 */
[----:B------:R-:W-:Y:S02]  /*9c70*/  IMAD.MOV.U32 R7, RZ, RZ, R39 ;  /* 0x000000ffff077224 */ /* 0x000fe400078e0027 */
[----:B-1----:R-:W-:Y:S01]  /*9c80*/  IMAD.MOV.U32 R8, RZ, RZ, R54 ;  /* 0x000000ffff087224 */ /* 0x002fe200078e0036 */
[----:B------:R-:W-:Y:S01]  /*9c90*/  MOV R54, UR4 ;  /* 0x0000000400367c02 */ /* 0x000fe20008000f00 */
[----:B------:R-:W-:Y:S01]  /*9ca0*/  IMAD.MOV.U32 R9, RZ, RZ, R55 ;  /* 0x000000ffff097224 */ /* 0x000fe200078e0037 */
[----:B------:R0:W-:Y:S01]  /*9cb0*/  STL.128 [R1+0x1e0], R4 ;  /* 0x0001e00401007387 */ /* 0x0001e20000100c00 */
[----:B------:R-:W-:-:S02]  /*9cc0*/  IMAD.MOV.U32 R10, RZ, RZ, R34 ;  /* 0x000000ffff0a7224 */ /* 0x000fc400078e0022 */
[----:B------:R-:W-:Y:S02]  /*9cd0*/  IMAD.MOV.U32 R11, RZ, RZ, R35 ;  /* 0x000000ffff0b7224 */ /* 0x000fe400078e0023 */
[----:B------:R-:W-:Y:S02]  /*9ce0*/  IMAD.U32 R55, RZ, RZ, UR5 ;  /* 0x00000005ff377e24 */ /* 0x000fe4000f8e00ff */
[----:B------:R-:W-:Y:S01]  /*9cf0*/  IMAD.U32 R3, RZ, RZ, UR49 ;  /* 0x00000031ff037e24 */ /* 0x000fe2000f8e00ff */
[----:B------:R-:W-:Y:S01]  /*9d00*/  STL.128 [R1+0x200], R8 ;  /* 0x0002000801007387 */ /* 0x000fe20000100c00 */
[----:B------:R-:W-:Y:S02]  /*9d10*/  VIADD R0, R178, 0xffffffff ;  /* 0xffffffffb2007836 */ /* 0x000fe40000000000 */
[----:B------:R-:W-:Y:S02]  /*9d20*/  VIADD R3, R3, 0x178 ;  /* 0x0000017803037836 */ /* 0x000fe40000000000 */
[----:B0-----:R-:W-:Y:S01]  /*9d30*/  IMAD.MOV.U32 R4, RZ, RZ, R36 ;  /* 0x000000ffff047224 */ /* 0x001fe200078e0024 */
[----:B------:R-:W-:Y:S01]  /*9d40*/  MOV R7, R37 ;  /* 0x0000002500077202 */ /* 0x000fe20000000f00 */
[----:B------:R-:W-:-:S02]  /*9d50*/  IMAD.MOV.U32 R5, RZ, RZ, R65 ;  /* 0x000000ffff057224 */ /* 0x000fc400078e0041 */
[----:B------:R-:W-:Y:S02]  /*9d60*/  IMAD.MOV.U32 R6, RZ, RZ, R18 ;  /* 0x000000ffff067224 */ /* 0x000fe400078e0012 */
[----:B------:R-:W-:Y:S02]  /*9d70*/  IMAD.MOV.U32 R18, RZ, RZ, R53 ;  /* 0x000000ffff127224 */ /* 0x000fe400078e0035 */
[----:B------:R-:W-:Y:S01]  /*9d80*/  IMAD.MOV.U32 R53, RZ, RZ, R33 ;  /* 0x000000ffff357224 */ /* 0x000fe200078e0021 */
[----:B------:R0:W-:Y:S04]  /*9d90*/  STL.128 [R1+0x1f0], R4 ;  /* 0x0001f00401007387 */ /* 0x0001e80000100c00 */
[----:B------:R1:W-:Y:S04]  /*9da0*/  STL.128 [R1+0x190], R16 ;  /* 0x0001901001007387 */ /* 0x0003e80000100c00 */
[----:B------:R1:W-:Y:S01]  /*9db0*/  STL.128 [R1+0x1d0], R52 ;  /* 0x0001d03401007387 */ /* 0x0003e20000100c00 */
[----:B0-----:R-:W-:-:S02]  /*9dc0*/  IMAD.U32 R4, RZ, RZ, UR40 ;  /* 0x00000028ff047e24 */ /* 0x001fc4000f8e00ff */
[----:B------:R-:W-:-:S05]  /*9dd0*/  IMAD.U32 R5, RZ, RZ, UR42 ;  /* 0x0000002aff057e24 */ /* 0x000fca000f8e00ff */
[----:B------:R1:W-:Y:S01]  /*9de0*/  STL.64 [R1+0x178], R4 ;  /* 0x0001780401007387 */ /* 0x0003e20000100a00 */
[----:B------:R1:W-:Y:S06]  /*9df0*/  BAR.SYNC.DEFER_BLOCKING R176, 0x100 ;  /* 0x000400b00000751d */ /* 0x0003ec0000010000 */
[----:B-1---5:R-:W-:Y:S05]  /*9e00*/  CALL.REL.NOINC `($_ZN7cutlass13device_kernelIN5flash11enable_sm90INS1_16FlashAttnFwdSm90INS1_25CollectiveMainloopFwdSm90ILi2EN4cute5tupleIJNS5_1CILi1EEES8_S8_EEENS6_IJNS7_ILi128EEENS7_ILi96EEENS7_ILi64EEEEEELi256ENS_6half_tEfNS_4arch4Sm90ELb0ELb1ELb1ELb1ELb0ELb1ELb1ELb1ELb0ELb0ELb0ELb0EEENS1_21CollectiveEpilogueFwdINS6_IJSA_NS7_ILi256EEESB_EEES9_SE_SG_Li256ELb1ELb0ELb0ELb0EEENS1_36VarlenDynamicPersistentTileSchedulerILi128ELi96ELi256ELi32ELb0ELb0ELb1ELb1ELb0ELb1EEEEEEEEEvNT_6ParamsE$_ZZN5flash25CollectiveMainloopFwdSm90ILi2EN4cute5tupleIJNS1_1CILi1EEES4_S4_EEENS2_IJNS3_ILi128EEENS3_ILi96EEENS3_ILi64EEEEEELi256EN7cutlass6half_tEfNSA_4arch4Sm90ELb0ELb1ELb1ELb1ELb0ELb1ELb1ELb1ELb0ELb0ELb0ELb0EE3mmaINS_16FlashAttnFwdSm90ISE_NS_21CollectiveEpilogueFwdINS2_IJS6_NS3_ILi256EEES7_EEES5_SB_SD_Li256ELb1ELb0ELb0ELb0EEENS_36VarlenDynamicPersistentTileSchedulerILi128ELi96ELi256ELi32ELb0ELb0ELb1ELb1ELb0ELb1EEEE13SharedStorageENS1_6TensorINS1_11ArrayEngineIfLm128EEENS1_6LayoutINS2_IJNS2_IJNS3_ILi2EEEST_NS3_ILi32EEEEEES4_S4_EEENS2_IJNS2_IJS4_ST_NS3_ILi4EEEEEENS3_ILi0EEESZ_EEEEEEENS_7SoftmaxILi2ELi0EEEEEbRKNSE_6ParamsENSA_25PipelineTmaAsyncNoClusterILi2ENSA_16PipelineTmaAsyncILi2EEEEES1B_RNSA_13PipelineStateILj2EEERT0_RT1_iRiRKNS_16SeqlenInfoQKNewKILb1ELb1EEENS2_IJiiiiEEERT_ENKUliT_T0_T1_E_clIZSF_ISO_S12_S14_EbS17_S1B_S1B_S1E_S1G_S1I_iS1J_S1N_S1O_S1Q_EUlRS1R_iE0_NS3_ILb1EEES1Y_EEDaiS1R_S1S_S1T_) ;  /* 0x000002c800647944 */ /* 0x022fea0003c00000 */
[----:B------:R-:W-:Y:S05]  /*9e10*/  BSYNC B0 ;  /* 0x0000000000007941 */ /* 0x000fea0003800000 */
.L_x_10101:
[----:B------:R-:W2:Y:S01]  /*9e20*/  LDL R2, [R1+0x70] ;  /* 0x0000700001027983 */ /* 0x000ea20000100800 */
[----:B------:R-:W0:Y:S01]  /*9e30*/  LDC.64 R6, c[0x0][0xad8] ;  /* 0x0002b600ff067b82 */ /* 0x000e220000000a00 */
[----:B------:R-:W-:Y:S01]  /*9e40*/  VIADD R0, R178, 0xfffffffe ;  /* 0xfffffffeb2007836 */ /* 0x000fe20000000000 */
[----:B0-----:R-:W-:Y:S01]  /*9e50*/  ISETP.GE.AND P0, PT, R7, 0x1, PT ;  /* 0x000000010700780c */ /* 0x001fe20003f06270 */
[----:B--2---:R-:W-:-:S05]  /*9e60*/  IMAD.SHL.U32 R2, R2, 0x80, RZ ;  /* 0x0000008002027824 */ /* 0x004fca00078e00ff */
[----:B------:R-:W-:-:S05]  /*9e70*/  IADD3 R5, R2, R157, -R156 ;  /* 0x0000009d02057210 */ /* 0x000fca0007ffe89c */
[----:B------:R-:W-:Y:S02]  /*9e80*/  IMAD.IADD R3, R5, 0x1, R6 ;  /* 0x0000000105037824 */ /* 0x000fe400078e0206 */
        /* <DEDUP_REMOVED lines=12> */
.L_x_10104:
[----:B------:R-:W-:-:S13]  /*9f50*/  ISETP.NE.AND P0, PT, R7, 0x1, PT ;  /* 0x000000010700780c */ /* 0x000fda0003f05270 */
[----:B------:R-:W0:Y:S02]  /*9f60*/  @P0 LDC.64 R8, c[0x0][0xae0] ;  /* 0x0002b800ff080b82 */ /* 0x000e240000000a00 */
[----:B0-----:R-:W-:-:S05]  /*9f70*/  @P0 IMAD.HI.U32 R6, R4, R8, RZ ;  /* 0x0000000804060227 */ /* 0x001fca00078e00ff */
[----:B------:R-:W-:-:S07]  /*9f80*/  @P0 SHF.R.U32.HI R4, RZ, R9, R6 ;  /* 0x00000009ff040219 */ /* 0x000fce0000011606 */
.L_x_10105:
[----:B------:R-:W-:Y:S05]  /*9f90*/  BSYNC B0 ;  /* 0x0000000000007941 */ /* 0x000fea0003800000 */
.L_x_10103:
[----:B------:R-:W-:-:S05]  /*9fa0*/  IMAD R4, R4, R7, R7 ;  /* 0x0000000704047224 */ /* 0x000fca00078e0207 */
[----:B------:R-:W-:-:S07]  /*9fb0*/  VIMNMX R3, R3, R4, PT ;  /* 0x0000000403037248 */ /* 0x000fce0003fe0100 */
.L_x_10102:
[----:B------:R-:W-:-:S05]  /*9fc0*/  IMAD.HI R3, R3, 0x2aaaaaab, RZ ;  /* 0x2aaaaaab03037827 */ /* 0x000fca00078e02ff */
[----:B------:R-:W-:-:S04]  /*9fd0*/  SHF.R.U32.HI R4, RZ, 0x1f, R3 ;  /* 0x0000001fff047819 */ /* 0x000fc80000011603 */
[----:B------:R-:W-:-:S04]  /*9fe0*/  LEA.HI.SX32 R3, R3, R4, 0x1c ;  /* 0x0000000403037211 */ /* 0x000fc800078fe2ff */
[----:B------:R-:W-:-:S04]  /*9ff0*/  VIMNMX R3, R164, R3, !PT ;  /* 0x00000003a4037248 */ /* 0x000fc80007fe0100 */
[----:B------:R-:W-:-:S13]  /*a000*/  ISETP.GE.AND P0, PT, R0, R3, PT ;  /* 0x000000030000720c */ /* 0x000fda0003f06270 */
[----:B------:R-:W-:Y:S05]  /*a010*/  @!P0 BRA `(.L_x_10106) ;  /* 0x000000b000408947 */ /* 0x000fea0003800000 */
.L_x_10133:
        /* <DEDUP_REMOVED lines=16> */
[----:B-1----:R-:W-:-:S02]  /*a120*/  @!P0 MOV R5, RZ ;  /* 0x000000ff00058202 */ /* 0x002fc40000000f00 */
[----:B--2---:R-:W-:-:S04]  /*a130*/  LOP3.LUT R2, R2, 0x1, RZ, 0xfc, !PT ;  /* 0x0000000102027812 */ /* 0x004fc800078efcff */
[----:B------:R-:W-:-:S13]  /*a140*/  ISETP.NE.AND P1, PT, R2, 0x3, PT ;  /* 0x000000030200780c */ /* 0x000fda0003f25270 */
[----:B0-----:R-:W-:Y:S05]  /*a150*/  @!P1 BRA `(.L_x_10108) ;  /* 0x0000000000049947 */ /* 0x001fea0003800000 */
[----:B------:R-:W-:Y:S01]  /*a160*/  BPT.TRAP 0x1 ;  /* 0x000000040000795c */ /* 0x000fe20000300000 */
.L_x_10108:
[----:B------:R-:W-:Y:S05]  /*a170*/  BSYNC B0 ;  /* 0x0000000000007941 */ /* 0x000fea0003800000 */
.L_x_10107:
        /* <DEDUP_REMOVED lines=13> */
.L_x_10110:
[----:B------:R-:W-:Y:S05]  /*a250*/  BSYNC B0 ;  /* 0x0000000000007941 */ /* 0x000fea0003800000 */
.L_x_10109:
        /* <DEDUP_REMOVED lines=8> */
.L_x_10112:
[----:B------:R-:W-:Y:S05]  /*a2e0*/  BSYNC B0 ;  /* 0x0000000000007941 */ /* 0x000fea0003800000 */
.L_x_10111:
[----:B------:R-:W2:Y:S04]  /*a2f0*/  LD.E R5, desc[UR56][R16.64+0x218] ;  /* 0x0002183810057980 */ /* 0x000ea8000c101900 */
[----:B------:R-:W2:Y:S01]  /*a300*/  LDL.64 R8, [R1+0xa0] ;  /* 0x0000a00001087983 */ /* 0x000ea20000100a00 */
[----:B------:R-:W-:Y:S05]  /*a310*/  WARPSYNC.ALL ;  /* 0x0000000000007948 */ /* 0x000fea0003800000 */
[----:B------:R-:W3:Y:S04]  /*a320*/  LDL.64 R14, [R1+0x98] ;  /* 0x00009800010e7983 */ /* 0x000ee80000100a00 */
[----:B0----5:R-:W4:Y:S04]  /*a330*/  LDL.64 R6, [R1+0x98] ;  /* 0x0000980001067983 */ /* 0x021f280000100a00 */
        /* <DEDUP_REMOVED lines=15> */
[----:B------:R-:W-:Y:S02]  /*a430*/  R2UR UR5, R15 ;  /* 0x000000000f0572ca */ /* 0x000fe400000e0000 */
[----:B------:R-:W3:Y:S11]  /*a440*/  LDL R15, [R1+0x54] ;  /* 0x00005400010f7983 */ /* 0x000ef60000100800 */
[----:B------:R-:W-:Y:S01]  /*a450*/  HGMMA.64x96x16.F32 R24, gdesc[UR4], RZ, !UPT, gsb0 ;  /* 0x01600000041879f0 */ /* 0x000fe2000c0008ff */
[----:B----4-:R-:W-:Y:S01]  /*a460*/  VIADD R6, R6, 0x2 ;  /* 0x0000000206067836 */ /* 0x010fe20000000000 */
[----:B------:R-:W-:-:S02]  /*a470*/  R2UR UR6, R8 ;  /* 0x00000000080672ca */ /* 0x000fc400000e0000 */
[----:B------:R-:W-:Y:S02]  /*a480*/  R2UR UR7, R9 ;  /* 0x00000000090772ca */ /* 0x000fe400000e0000 */
[----:B------:R-:W-:Y:S02]  /*a490*/  R2UR UR4, R6 ;  /* 0x00000000060472ca */ /* 0x000fe400000e0000 */
[----:B------:R-:W-:Y:S01]  /*a4a0*/  R2UR UR5, R7 ;  /* 0x00000000070572ca */ /* 0x000fe200000e0000 */
[----:B------:R-:W-:Y:S02]  /*a4b0*/  VIADD R10, R10, 0x4 ;  /* 0x000000040a0a7836 */ /* 0x000fe40000000000 */
[----:B------:R-:W-:Y:S02]  /*a4c0*/  VIADD R6, R4, 0x4 ;  /* 0x0000000404067836 */ /* 0x000fe40000000000 */
[----:B------:R-:W-:Y:S01]  /*a4d0*/  IMAD.MOV.U32 R7, RZ, RZ, R9 ;  /* 0x000000ffff077224 */ /* 0x000fe200078e0009 */
[----:B------:R-:W-:-:S02]  /*a4e0*/  WARPGROUP.DEPBAR.LE gsb0, 0x0 ;  /* 0x00008000000079c5 */ /* 0x000fc40000010000 */
        /* <DEDUP_REMOVED lines=25> */
[----:B0-----:R-:W-:Y:S05]  /*a680*/  @!P1 BRA `(.L_x_10115) ;  /* 0x0000000000049947 */ /* 0x001fea0003800000 */
[----:B------:R-:W-:Y:S01]  /*a690*/  BPT.TRAP 0x1 ;  /* 0x000000040000795c */ /* 0x000fe20000300000 */
.L_x_10115:
[----:B------:R-:W-:Y:S05]  /*a6a0*/  BSYNC B0 ;  /* 0x0000000000007941 */ /* 0x000fea0003800000 */
.L_x_10114:
[----:B------:R-:W2:Y:S01]  /*a6b0*/  LDL.64 R6, [R1+0x40] ;  /* 0x0000400001067983 */ /* 0x000ea20000100a00 */
[----:B-----5:R-:W-:Y:S02]  /*a6c0*/  SHF.L.U32 R14, R14, 0x1f, RZ ;  /* 0x0000001f0e0e7819 */ /* 0x020fe400000006ff */
[----:B--2---:R-:W-:-:S04]  /*a6d0*/  MOV R7, R6 ;  /* 0x0000000600077202 */ /* 0x004fc80000000f00 */
[----:B------:R-:W-:-:S04]  /*a6e0*/  LEA R5, R5, R7, 0x3 ;  /* 0x0000000705057211 */ /* 0x000fc800078e18ff */
[----:B------:R0:W1:Y:S01]  /*a6f0*/  SYNCS.PHASECHK.TRANS64.TRYWAIT P0, [R5+URZ], R14 ;  /* 0x0000000e050075a7 */ /* 0x000062000800017f */
[----:B------:R0:W5:Y:S04]  /*a700*/  LD.E R4, desc[UR56][R16.64+0x218] ;  /* 0x0002183810047980 */ /* 0x000168000c101900 */
[----:B------:R0:W5:Y:S01]  /*a710*/  LD.E R6, desc[UR56][R16.64+0x21c] ;  /* 0x00021c3810067980 */ /* 0x000162000c101900 */
[----:B------:R-:W-:Y:S04]  /*a720*/  BSSY B0, `(.L_x_10116) ;  /* 0x0000003000007945 */ /* 0x000fe80003800000 */
[----:B------:R-:W-:Y:S05]  /*a730*/  @!P1 BRA `(.L_x_10117) ;  /* 0x0000000000049947 */ /* 0x000fea0003800000 */
[----:B------:R-:W-:Y:S01]  /*a740*/  BPT.TRAP 0x1 ;  /* 0x000000040000795c */ /* 0x000fe20000300000 */
.L_x_10117:
[----:B------:R-:W-:Y:S05]  /*a750*/  BSYNC B0 ;  /* 0x0000000000007941 */ /* 0x000fea0003800000 */
.L_x_10116:
[----:B------:R-:W-:Y:S04]  /*a760*/  BSSY B0, `(.L_x_10118) ;  /* 0x0000006000007945 */ /* 0x000fe80003800000 */
[----:B-1----:R-:W-:Y:S05]  /*a770*/  @P0 BRA `(.L_x_10119) ;  /* 0x0000000000100947 */ /* 0x002fea0003800000 */
[----:B-----5:R-:W-:Y:S01]  /*a780*/  IMAD R4, R4, 0x8, R7 ;  /* 0x0000000804047824 */ /* 0x020fe200078e0207 */
[----:B0-----:R-:W-:-:S04]  /*a790*/  SHF.L.U32 R5, R6, 0x1f, RZ ;  /* 0x0000001f06057819 */ /* 0x001fc800000006ff */
[----:B------:R-:W0:Y:S02]  /*a7a0*/  SYNCS.PHASECHK.TRANS64.TRYWAIT P0, [R4+URZ], R5 ;  /* 0x00000005040075a7 */ /* 0x000e24000800017f */
[----:B0-----:R-:W-:Y:S05]  /*a7b0*/  @!P0 BRA `(.L_x_10120) ;  /* 0x000002a800c88947 */ /* 0x001fea0003800000 */
.L_x_10119:
[----:B------:R-:W-:Y:S05]  /*a7c0*/  BSYNC B0 ;  /* 0x0000000000007941 */ /* 0x000fea0003800000 */
.L_x_10118:
[----:B------:R-:W2:Y:S04]  /*a7d0*/  LDL R7, [R1+0x90] ;  /* 0x0000900001077983 */ /* 0x000ea80000100800 */
[----:B------:R-:W3:Y:S04]  /*a7e0*/  LD.E R15, desc[UR56][R16.64+0x218] ;  /* 0x00021838100f7980 */ /* 0x000ee8000c101900 */
[----:B------:R-:W3:Y:S04]  /*a7f0*/  LDL.64 R20, [R1+0x118] ;  /* 0x0001180001147983 */ /* 0x000ee80000100a00 */
[----:B0----5:R-:W4:Y:S04]  /*a800*/  LDL.64 R4, [R1+0x110] ;  /* 0x0001100001047983 */ /* 0x021f280000100a00 */
[----:B------:R-:W4:Y:S04]  /*a810*/  LDL.64 R8, [R1+0x110] ;  /* 0x0001100001087983 */ /* 0x000f280000100a00 */
[----:B------:R-:W4:Y:S04]  /*a820*/  LDL.64 R10, [R1+0x110] ;  /* 0x00011000010a7983 */ /* 0x000f280000100a00 */
[----:B------:R-:W4:Y:S01]  /*a830*/  LDL.64 R12, [R1+0x110] ;  /* 0x00011000010c7983 */ /* 0x000f220000100a00 */
[----:B------:R-:W-:Y:S05]  /*a840*/  WARPSYNC.ALL ;  /* 0x0000000000007948 */ /* 0x000fea0003800000 */
[----:B------:R-:W-:Y:S01]  /*a850*/  WARPGROUP.ARRIVE ;  /* 0x00000000000079c5 */ /* 0x000fe20000000000 */
[----:B--2---:R-:W-:Y:S01]  /*a860*/  ISETP.NE.U32.AND P0, PT, R7, RZ, PT ;  /* 0x000000ff0700720c */ /* 0x004fe20003f05070 */
[----:B---3--:R-:W-:-:S02]  /*a870*/  IMAD R6, R15, 0xc00, R20 ;  /* 0x00000c000f067824 */ /* 0x008fc400078e0214 */
[----:B------:R-:W-:Y:S01]  /*a880*/  IMAD.MOV.U32 R7, RZ, RZ, R21 ;  /* 0x000000ffff077224 */ /* 0x000fe200078e0015 */
[----:B------:R-:W2:Y:S01]  /*a890*/  LDL.64 R14, [R1+0x110] ;  /* 0x00011000010e7983 */ /* 0x000ea20000100a00 */
[----:B----4-:R-:W-:Y:S02]  /*a8a0*/  R2UR UR4, R4 ;  /* 0x00000000040472ca */ /* 0x010fe400000e0000 */
[----:B------:R-:W-:Y:S02]  /*a8b0*/  R2UR UR6, R6 ;  /* 0x00000000060672ca */ /* 0x000fe400000e0000 */
[----:B------:R-:W-:Y:S02]  /*a8c0*/  R2UR UR7, R7 ;  /* 0x00000000070772ca */ /* 0x000fe400000e0000 */
[----:B------:R-:W-:Y:S02]  /*a8d0*/  R2UR UR5, R5 ;  /* 0x00000000050572ca */ /* 0x000fe400000e0000 */
[----:B------:R-:W-:-:S11]  /*a8e0*/  VOTEU.ANY UP0, P0 ;  /* 0x00000000003f7886 */ /* 0x000fd60000000100 */
        /* <DEDUP_REMOVED lines=34> */
[----:B--2---:R-:W-:Y:S01]  /*ab10*/  VIADD R14, R14, 0x400 ;  /* 0x000004000e0e7836 */ /* 0x004fe20000000000 */
[----:B------:R-:W-:Y:S01]  /*ab20*/  IADD3 R4, R6, 0x300, RZ ;  /* 0x0000030006047810 */ /* 0x000fe20007ffe0ff */
[----:B------:R-:W-:Y:S01]  /*ab30*/  IMAD.MOV.U32 R5, RZ, RZ, R21 ;  /* 0x000000ffff057224 */ /* 0x000fe200078e0015 */
[----:B------:R-:W-:Y:S02]  /*ab40*/  R2UR UR5, R15 ;  /* 0x000000000f0572ca */ /* 0x000fe400000e0000 */
[----:B------:R-:W-:Y:S02]  /*ab50*/  R2UR UR6, R4 ;  /* 0x00000000040672ca */ /* 0x000fe400000e0000 */
[----:B------:R-:W-:Y:S02]  /*ab60*/  R2UR UR7, R5 ;  /* 0x00000000050772ca */ /* 0x000fe400000e0000 */
[----:B------:R-:W-:-:S02]  /*ab70*/  R2UR UR4, R14 ;  /* 0x000000000e0472ca */ /* 0x000fc400000e0000 */
[----:B------:R-:W2:Y:S01]  /*ab80*/  LDL.64 R14, [R1+0x110] ;  /* 0x00011000010e7983 */ /* 0x000ea20000100a00 */
[----:B---3--:R-:W-:Y:S01]  /*ab90*/  VIADD R8, R8, 0x402 ;  /* 0x0000040208087836 */ /* 0x008fe20000000000 */
[----:B------:R-:W-:Y:S02]  /*aba0*/  WARPGROUP.DEPBAR.LE gsb0, 0x0 ;  /* 0x00008000000079c5 */ /* 0x000fe40000010000 */
[----:B------:R-:W-:-:S07]  /*abb0*/  WARPGROUP.ARRIVE ;  /* 0x00000000000079c5 */ /* 0x000fce0000000000 */
[----:B------:R-:W-:Y:S01]  /*abc0*/  HGMMA.64x96x16.F32 R24, gdesc[UR4], R24, gsb0 ;  /* 0x01600000041879f0 */ /* 0x000fe20008000818 */
[----:B------:R-:W-:Y:S02]  /*abd0*/  VIADD R4, R6, 0x302 ;  /* 0x0000030206047836 */ /* 0x000fe40000000000 */
[----:B------:R-:W-:Y:S01]  /*abe0*/  IMAD.MOV.U32 R5, RZ, RZ, R21 ;  /* 0x000000ffff057224 */ /* 0x000fe200078e0015 */
[----:B------:R-:W-:Y:S02]  /*abf0*/  R2UR UR4, R8 ;  /* 0x00000000080472ca */ /* 0x000fe400000e0000 */
[----:B------:R-:W-:Y:S02]  /*ac00*/  R2UR UR6, R4 ;  /* 0x00000000040672ca */ /* 0x000fe400000e0000 */
[----:B------:R-:W-:Y:S02]  /*ac10*/  R2UR UR7, R5 ;  /* 0x00000000050772ca */ /* 0x000fe400000e0000 */
[----:B------:R-:W-:-:S02]  /*ac20*/  R2UR UR5, R9 ;  /* 0x00000000090572ca */ /* 0x000fc400000e0000 */
[----:B------:R-:W3:Y:S01]  /*ac30*/  LDL.64 R8, [R1+0x110] ;  /* 0x0001100001087983 */ /* 0x000ee20000100a00 */
[----:B----4-:R-:W-:Y:S01]  /*ac40*/  VIADD R10, R10, 0x404 ;  /* 0x000004040a0a7836 */ /* 0x010fe20000000000 */
        /* <DEDUP_REMOVED lines=9> */
[----:B------:R-:W4:Y:S01]  /*ace0*/  LDL.64 R10, [R1+0x110] ;  /* 0x00011000010a7983 */ /* 0x000f220000100a00 */
[----:B------:R-:W-:Y:S01]  /*acf0*/  VIADD R12, R12, 0x406 ;  /* 0x000004060c0c7836 */ /* 0x000fe20000000000 */
        /* <DEDUP_REMOVED lines=10> */
[----:B--2---:R-:W-:Y:S01]  /*ada0*/  VIADD R14, R14, 0x800 ;  /* 0x000008000e0e7836 */ /* 0x004fe20000000000 */
[----:B------:R-:W-:Y:S02]  /*adb0*/  WARPGROUP.DEPBAR.LE gsb0, 0x0 ;  /* 0x00008000000079c5 */ /* 0x000fe40000010000 */
[----:B------:R-:W-:-:S07]  /*adc0*/  WARPGROUP.ARRIVE ;  /* 0x00000000000079c5 */ /* 0x000fce0000000000 */
[----:B------:R-:W-:Y:S01]  /*add0*/  HGMMA.64x96x16.F32 R24, gdesc[UR4], R24, gsb0 ;  /* 0x01600000041879f0 */ /* 0x000fe20008000818 */
[----:B------:R-:W-:Y:S01]  /*ade0*/  IMAD.MOV.U32 R5, RZ, RZ, R21 ;  /* 0x000000ffff057224 */ /* 0x000fe200078e0015 */
[----:B------:R-:W-:Y:S02]  /*adf0*/  IADD3 R4, R6, 0x600, RZ ;  /* 0x0000060006047810 */ /* 0x000fe40007ffe0ff */
        /* <DEDUP_REMOVED lines=78> */
[----:B------:R-:W0:Y:S01]  /*b2e0*/  S2R R72, SR_TID.X ;  /* 0x0000000000487919 */ /* 0x000e220000002100 */
[----:B------:R1:W-:Y:S04]  /*b2f0*/  STL [R1+0x90], R2 ;  /* 0x0000900201007387 */ /* 0x0003e80000100800 */
[----:B------:R1:W-:Y:S01]  /*b300*/  STL [R1+0x90], R2 ;  /* 0x0000900201007387 */ /* 0x0003e20000100800 */
[----:B------:R-:W-:-:S02]  /*b310*/  WARPGROUP.DEPBAR.LE gsb0, 0x0 ;  /* 0x00008000000079c5 */ /* 0x000fc40000010000 */
[----:B------:R-:W-:-:S06]  /*b320*/  WARPGROUP.ARRIVE ;  /* 0x00000000000079c5 */ /* 0x000fcc0000000000 */
[----:B------:R-:W-:Y:S01]  /*b330*/  HGMMA.64x96x16.F32 R24, gdesc[UR4], R24, gsb0 ;  /* 0x01600000041879f0 */ /* 0x000fe20008000818 */
[----:B0-----:R-:W-:Y:S01]  /*b340*/  LOP3.LUT R72, R72, 0x7f, RZ, 0xc0, !PT ;  /* 0x0000007f48487812 */ /* 0x001fe200078ec0ff */
[----:B------:R1:W-:Y:S03]  /*b350*/  STL [R1+0x90], R2 ;  /* 0x0000900201007387 */ /* 0x0003e60000100800 */
[----:B------:R-:W-:Y:S01]  /*b360*/  ISETP.NE.AND P0, PT, R72, RZ, PT ;  /* 0x000000ff4800720c */ /* 0x000fe20003f05270 */
        /* <DEDUP_REMOVED lines=22> */
[----:B------:R-:W3:Y:S04]  /*b4d0*/  LDL R15, [R1+0x13c] ;  /* 0x00013c00010f7983 */ /* 0x000ee80000100800 */
[----:B0-----:R-:W4:Y:S04]  /*b4e0*/  LDL.128 R4, [R1+0x140] ;  /* 0x0001400001047983 */ /* 0x001f280000100c00 */
[----:B------:R-:W4:Y:S04]  /*b4f0*/  LDL R72, [R1+0x70] ;  /* 0x0000700001487983 */ /* 0x000f280000100800 */
[----:B------:R-:W3:Y:S04]  /*b500*/  LDL.128 R8, [R1+0x150] ;  /* 0x0001500001087983 */ /* 0x000ee80000100c00 */
[----:B--2---:R-:W2:Y:S01]  /*b510*/  LD.E R20, desc[UR56][R20.64] ;  /* 0x0000003814147980 */ /* 0x004ea2000c101900 */
[----:B------:R-:W-:Y:S01]  /*b520*/  BSSY B0, `(.L_x_10121) ;  /* 0x0000095000007945 */ /* 0x000fe20003800000 */
[----:B---3--:R-:W-:Y:S01]  /*b530*/  ISETP.GE.AND P1, PT, R9, 0x1, PT ;  /* 0x000000010900780c */ /* 0x008fe20003f26270 */
[-C--:B--2---:R-:W-:Y:S01]  /*b540*/  FMUL.FTZ R21, R34, R20.reuse ;  /* 0x0000001422157220 */ /* 0x084fe20000410000 */
[----:B------:R-:W-:Y:S01]  /*b550*/  FMUL.FTZ R37, R37, R20 ;  /* 0x0000001425257220 */ /* 0x000fe20000410000 */
[----:B------:R-:W-:-:S03]  /*b560*/  SHF.R.S32.HI R34, RZ, 0x1f, R15 ;  /* 0x0000001fff227819 */ /* 0x000fc6000001140f */
[----:B------:R0:W2:Y:S02]  /*b570*/  MUFU.TANH R76, R37 ;  /* 0x00000025004c7308 */ /* 0x0000a40000002400 */
[----:B0-----:R-:W-:-:S04]  /*b580*/  LEA.HI R37, R34, R15, RZ, 0x7 ;  /* 0x0000000f22257211 */ /* 0x001fc800078f38ff */
[----:B------:R-:W-:Y:S01]  /*b590*/  LOP3.LUT R34, R37, 0xffffff80, RZ, 0xc0, !PT ;  /* 0xffffff8025227812 */ /* 0x000fe200078ec0ff */
[----:B------:R-:W-:-:S03]  /*b5a0*/  FMUL.FTZ R13, R27, R20 ;  /* 0x000000141b0d7220 */ /* 0x000fc60000410000 */
[----:B------:R-:W-:Y:S01]  /*b5b0*/  IADD3 R34, R15, -R34, RZ ;  /* 0x800000220f227210 */ /* 0x000fe20007ffe0ff */
[-C--:B------:R-:W-:Y:S01]  /*b5c0*/  FMUL.FTZ R27, R39, R20.reuse ;  /* 0x00000014271b7220 */ /* 0x080fe20000410000 */
[-C--:B------:R-:W-:Y:S02]  /*b5d0*/  FMUL.FTZ R41, R41, R20.reuse ;  /* 0x0000001429297220 */ /* 0x080fe40000410000 */
[----:B------:R-:W-:Y:S01]  /*b5e0*/  SHF.R.S32.HI R39, RZ, 0x1f, R34 ;  /* 0x0000001fff277819 */ /* 0x000fe20000011422 */
[-C--:B------:R-:W-:Y:S01]  /*b5f0*/  FMUL.FTZ R36, R36, R20.reuse ;  /* 0x0000001424247220 */ /* 0x080fe20000410000 */
[----:B------:R0:W3:Y:S01]  /*b600*/  MUFU.TANH R80, R41 ;  /* 0x0000002900507308 */ /* 0x0000e20000002400 */
[-C--:B------:R-:W-:Y:S01]  /*b610*/  FMUL.FTZ R12, R26, R20.reuse ;  /* 0x000000141a0c7220 */ /* 0x080fe20000410000 */
[-C--:B------:R-:W-:Y:S01]  /*b620*/  FMUL.FTZ R26, R38, R20.reuse ;  /* 0x00000014261a7220 */ /* 0x080fe20000410000 */
[----:B------:R-:W-:Y:S01]  /*b630*/  FMUL.FTZ R38, R42, R20 ;  /* 0x000000142a267220 */ /* 0x000fe20000410000 */
[----:B0-----:R-:W-:-:S04]  /*b640*/  LEA.HI R41, R39, R34, RZ, 0x2 ;  /* 0x0000002227297211 */ /* 0x001fc800078f10ff */
[----:B------:R0:W1:Y:S01]  /*b650*/  MUFU.TANH R73, R36 ;  /* 0x0000002400497308 */ /* 0x0000620000002400 */
[--C-:B------:R-:W-:Y:S01]  /*b660*/  SHF.R.S32.HI R42, RZ, 0x2, R41.reuse ;  /* 0x00000002ff2a7819 */ /* 0x100fe20000011429 */
[-C--:B0-----:R-:W-:Y:S01]  /*b670*/  FMUL.FTZ R36, R43, R20.reuse ;  /* 0x000000142b247220 */ /* 0x081fe20000410000 */
[----:B------:R-:W-:Y:S01]  /*b680*/  SHF.R.S32.HI R43, RZ, 0x1f, R41 ;  /* 0x0000001fff2b7819 */ /* 0x000fe20000011429 */
[----:B------:R-:W-:-:S03]  /*b690*/  FMUL.FTZ R40, R40, R20 ;  /* 0x0000001428287220 */ /* 0x000fc60000410000 */
[----:B------:R-:W-:Y:S01]  /*b6a0*/  LEA.HI R43, R43, R42, RZ, 0x3 ;  /* 0x0000002a2b2b7211 */ /* 0x000fe200078f18ff */
[----:B------:R0:W1:Y:S01]  /*b6b0*/  MUFU.TANH R78, R40 ;  /* 0x00000028004e7308 */ /* 0x0000620000002400 */
[----:B------:R-:W-:Y:S02]  /*b6c0*/  LEA.HI R39, R39, R34, RZ, 0x5 ;  /* 0x0000002227277211 */ /* 0x000fe400078f28ff */
[----:B------:R-:W-:Y:S01]  /*b6d0*/  LOP3.LUT R43, R43, 0xfffffff8, RZ, 0xc0, !PT ;  /* 0xfffffff82b2b7812 */ /* 0x000fe200078ec0ff */
[-C--:B------:R-:W-:Y:S01]  /*b6e0*/  FMUL.FTZ R29, R29, R20.reuse ;  /* 0x000000141d1d7220 */ /* 0x080fe20000410000 */
[----:B------:R-:W-:Y:S02]  /*b6f0*/  LOP3.LUT R41, R41, 0x7ffffffc, RZ, 0xc0, !PT ;  /* 0x7ffffffc29297812 */ /* 0x000fe400078ec0ff */
[----:B0-----:R-:W-:Y:S01]  /*b700*/  SHF.R.S32.HI R40, RZ, 0x7, R37 ;  /* 0x00000007ff287819 */ /* 0x001fe20000011425 */
[----:B------:R-:W-:Y:S02]  /*b710*/  IMAD.IADD R42, R42, 0x1, -R43 ;  /* 0x000000012a2a7824 */ /* 0x000fe400078e0a2b */
[-C--:B------:R-:W-:Y:S01]  /*b720*/  FMUL.FTZ R32, R32, R20.reuse ;  /* 0x0000001420207220 */ /* 0x080fe20000410000 */
[-C--:B------:R-:W-:Y:S01]  /*b730*/  FMUL.FTZ R33, R33, R20.reuse ;  /* 0x0000001421217220 */ /* 0x080fe20000410000 */
[----:B------:R-:W-:Y:S01]  /*b740*/  FMUL.FTZ R45, R45, R20 ;  /* 0x000000142d2d7220 */ /* 0x000fe20000410000 */
[----:B------:R-:W-:-:S02]  /*b750*/  LEA.HI R37, R37, R40, RZ, 0x1 ;  /* 0x0000002825257211 */ /* 0x000fc400078f08ff */
[----:B------:R-:W-:Y:S01]  /*b760*/  SHF.R.S32.HI R43, RZ, 0x5, R39 ;  /* 0x00000005ff2b7819 */ /* 0x000fe20000011427 */
[-C--:B------:R-:W-:Y:S01]  /*b770*/  FMUL.FTZ R14, R24, R20.reuse ;  /* 0x00000014180e7220 */ /* 0x080fe20000410000 */
[----:B------:R0:W1:Y:S01]  /*b780*/  MUFU.TANH R79, R29 ;  /* 0x0000001d004f7308 */ /* 0x0000620000002400 */
[-C--:B------:R-:W-:Y:S01]  /*b790*/  FMUL.FTZ R18, R30, R20.reuse ;  /* 0x000000141e127220 */ /* 0x080fe20000410000 */
[-C--:B------:R-:W-:Y:S01]  /*b7a0*/  FMUL.FTZ R19, R31, R20.reuse ;  /* 0x000000141f137220 */ /* 0x080fe20000410000 */
[-C--:B------:R-:W-:Y:S01]  /*b7b0*/  FMUL.FTZ R24, R35, R20.reuse ;  /* 0x0000001423187220 */ /* 0x080fe20000410000 */
[----:B------:R-:W-:Y:S01]  /*b7c0*/  IMAD.IADD R41, R34, 0x1, -R41 ;  /* 0x0000000122297824 */ /* 0x000fe200078e0a29 */
[----:B------:R-:W-:Y:S01]  /*b7d0*/  LOP3.LUT R39, R37, 0x3fffffe, RZ, 0xc0, !PT ;  /* 0x03fffffe25277812 */ /* 0x000fe200078ec0ff */
[-C--:B------:R-:W-:Y:S01]  /*b7e0*/  FMUL.FTZ R25, R25, R20.reuse ;  /* 0x0000001419197220 */ /* 0x080fe20000410000 */
[-C--:B------:R-:W-:Y:S01]  /*b7f0*/  FMUL.FTZ R28, R28, R20.reuse ;  /* 0x000000141c1c7220 */ /* 0x080fe20000410000 */
[----:B------:R4:W1:Y:S01]  /*b800*/  MUFU.TANH R77, R32 ;  /* 0x00000020004d7308 */ /* 0x0008620000002400 */
[-C--:B------:R-:W-:Y:S01]  /*b810*/  FMUL.FTZ R44, R44, R20.reuse ;  /* 0x000000142c2c7220 */ /* 0x080fe20000410000 */
[-C--:B------:R-:W-:Y:S01]  /*b820*/  FMUL.FTZ R31, R46, R20.reuse ;  /* 0x000000142e1f7220 */ /* 0x080fe20000410000 */
[-C--:B0-----:R-:W-:Y:S01]  /*b830*/  FMUL.FTZ R29, R47, R20.reuse ;  /* 0x000000142f1d7220 */ /* 0x081fe20000410000 */
        /* <DEDUP_REMOVED lines=13> */
[-C--:B----4-:R-:W-:Y:S01]  /*b910*/  FMUL.FTZ R32, R63, R20.reuse ;  /* 0x000000143f207220 */ /* 0x090fe20000410000 */
[-C--:B------:R-:W-:Y:S01]  /*b920*/  FMUL.FTZ R64, R64, R20.reuse ;  /* 0x0000001440407220 */ /* 0x080fe20000410000 */
[-C--:B0-----:R-:W-:Y:S01]  /*b930*/  FMUL.FTZ R33, R66, R20.reuse ;  /* 0x0000001442217220 */ /* 0x081fe20000410000 */
[-C--:B------:R-:W-:Y:S01]  /*b940*/  FMUL.FTZ R15, R67, R20.reuse ;  /* 0x00000014430f7220 */ /* 0x080fe20000410000 */
[-C--:B------:R-:W-:Y:S01]  /*b950*/  FMUL.FTZ R68, R68, R20.reuse ;  /* 0x0000001444447220 */ /* 0x080fe20000410000 */
[----:B------:R-:W-:Y:S01]  /*b960*/  FMUL.FTZ R34, R70, R20 ;  /* 0x0000001446227220 */ /* 0x000fe20000410000 */
[----:B------:R-:W-:-:S02]  /*b970*/  IMAD R43, R72, 0x8, R43 ;  /* 0x00000008482b7824 */ /* 0x000fc400078e022b */
[-C--:B------:R-:W-:Y:S01]  /*b980*/  FMUL.FTZ R37, R71, R20.reuse ;  /* 0x0000001447257220 */ /* 0x080fe20000410000 */
[----:B--2---:R-:W-:Y:S02]  /*b990*/  IMAD R45, R0, -0x60, R5 ;  /* 0xffffffa0002d7824 */ /* 0x004fe400078e0205 */
        /* <DEDUP_REMOVED lines=9> */
[----:B------:R-:W0:Y:S03]  /*ba30*/  MUFU.TANH R14, R14 ;  /* 0x0000000e000e7308 */ /* 0x000e260000002400 */
[----:B------:R-:W-:Y:S01]  /*ba40*/  IMAD R42, R39, 0x40, R42 ;  /* 0x00000040272a7824 */ /* 0x000fe200078e022a */
[----:B------:R-:W-:-:S04]  /*ba50*/  LOP3.LUT R39, RZ, R6, RZ, 0x33, !PT ;  /* 0x00000006ff277212 */ /* 0x000fc800078e33ff */
[----:B------:R-:W2:Y:S01]  /*ba60*/  MUFU.TANH R25, R25 ;  /* 0x0000001900197308 */ /* 0x000ea20000002400 */
[----:B------:R-:W-:-:S07]  /*ba70*/  IMAD R20, R41, -0x2, R20 ;  /* 0xfffffffe29147824 */ /* 0x000fce00078e0214 */
[----:B------:R-:W4:Y:S01]  /*ba80*/  MUFU.TANH R12, R12 ;  /* 0x0000000c000c7308 */ /* 0x000f220000002400 */
        /* <DEDUP_REMOVED lines=22> */
[----:B------:R-:W0:Y:S08]  /*bbf0*/  MUFU.TANH R56, R56 ;  /* 0x0000003800387308 */ /* 0x000e300000002400 */
[----:B------:R0:W0:Y:S08]  /*bc00*/  MUFU.TANH R51, R57 ;  /* 0x0000003900337308 */ /* 0x0000300000002400 */
[----:B------:R-:W0:Y:S08]  /*bc10*/  MUFU.TANH R58, R58 ;  /* 0x0000003a003a7308 */ /* 0x000e300000002400 */
[----:B------:R0:W0:Y:S08]  /*bc20*/  MUFU.TANH R85, R59 ;  /* 0x0000003b00557308 */ /* 0x0000300000002400 */
[----:B------:R-:W0:Y:S08]  /*bc30*/  MUFU.TANH R60, R60 ;  /* 0x0000003c003c7308 */ /* 0x000e300000002400 */
[----:B------:R0:W0:Y:S08]  /*bc40*/  MUFU.TANH R47, R61 ;  /* 0x0000003d002f7308 */ /* 0x0000300000002400 */
[----:B------:R-:W0:Y:S08]  /*bc50*/  MUFU.TANH R62, R62 ;  /* 0x0000003e003e7308 */ /* 0x000e300000002400 */
[----:B------:R-:W0:Y:S08]  /*bc60*/  MUFU.TANH R32, R32 ;  /* 0x0000002000207308 */ /* 0x000e300000002400 */
[----:B------:R-:W0:Y:S08]  /*bc70*/  MUFU.TANH R64, R64 ;  /* 0x0000004000407308 */ /* 0x000e300000002400 */
[----:B------:R0:W0:Y:S08]  /*bc80*/  MUFU.TANH R46, R65 ;  /* 0x00000041002e7308 */ /* 0x0000300000002400 */
[----:B------:R-:W0:Y:S08]  /*bc90*/  MUFU.TANH R33, R33 ;  /* 0x0000002100217308 */ /* 0x000e300000002400 */
[----:B------:R-:W0:Y:S08]  /*bca0*/  MUFU.TANH R15, R15 ;  /* 0x0000000f000f7308 */ /* 0x000e300000002400 */
[----:B------:R-:W0:Y:S08]  /*bcb0*/  MUFU.TANH R68, R68 ;  /* 0x0000004400447308 */ /* 0x000e300000002400 */
[----:B------:R0:W0:Y:S08]  /*bcc0*/  MUFU.TANH R50, R69 ;  /* 0x0000004500327308 */ /* 0x0000300000002400 */
[----:B------:R-:W0:Y:S08]  /*bcd0*/  MUFU.TANH R34, R34 ;  /* 0x0000002200227308 */ /* 0x000e300000002400 */
[----:B------:R-:W0:Y:S01]  /*bce0*/  MUFU.TANH R37, R37 ;  /* 0x0000002500257308 */ /* 0x000e220000002400 */
[----:B------:R-:W-:-:S02]  /*bcf0*/  IMAD.IADD R87, R20, 0x1, R7 ;  /* 0x0000000114577824 */ /* 0x000fc400078e0207 */
[----:B------:R-:W-:Y:S02]  /*bd00*/  IMAD.IADD R89, R20, 0x1, R39 ;  /* 0x0000000114597824 */ /* 0x000fe400078e0227 */
[----:B------:R-:W-:Y:S02]  /*bd10*/  IMAD R54, R41, -0x2, R6 ;  /* 0xfffffffe29367824 */ /* 0x000fe400078e0206 */
        /* <DEDUP_REMOVED lines=8> */
[----:B------:R-:W-:Y:S02]  /*bda0*/  ISETP.NE.AND P1, PT, R9, 0x1, PT ;  /* 0x000000010900780c */ /* 0x000fe40003f25270 */
[----:B------:R-:W-:-:S11]  /*bdb0*/  LOP3.LUT R39, RZ, R8, RZ, 0x33, !PT ;  /* 0x00000008ff277212 */ /* 0x000fd600078e33ff */
[----:B------:R-:W-:-:S05]  /*bdc0*/  @P1 IMAD.HI.U32 R8, R39, R10, RZ ;  /* 0x0000000a27081227 */ /* 0x000fca00078e00ff */
[----:B------:R-:W-:-:S04]  /*bdd0*/  @P1 SHF.R.U32.HI R39, RZ, R11, R8 ;  /* 0x0000000bff271219 */ /* 0x000fc80000011608 */
[----:B------:R-:W-:Y:S01]  /*bde0*/  LOP3.LUT R8, RZ, R39, RZ, 0x33, !PT ;  /* 0x00000027ff087212 */ /* 0x000fe200078e33ff */
[----:B------:R-:W-:Y:S06]  /*bdf0*/  BRA `(.L_x_10125) ;  /* 0x00000000000c7947 */ /* 0x000fec0003800000 */
.L_x_10124:
[----:B------:R-:W-:-:S13]  /*be00*/  ISETP.NE.AND P1, PT, R9, 0x1, PT ;  /* 0x000000010900780c */ /* 0x000fda0003f25270 */
[----:B------:R-:W-:-:S05]  /*be10*/  @P1 IMAD.HI.U32 R20, R8, R10, RZ ;  /* 0x0000000a08141227 */ /* 0x000fca00078e00ff */
[----:B------:R-:W-:-:S07]  /*be20*/  @P1 SHF.R.U32.HI R8, RZ, R11, R20 ;  /* 0x0000000bff081219 */ /* 0x000fce0000011614 */
.L_x_10125:
[----:B------:R-:W-:Y:S05]  /*be30*/  BSYNC B1 ;  /* 0x0000000000017941 */ /* 0x000fea0003800000 */
.L_x_10123:
[----:B------:R-:W-:-:S05]  /*be40*/  IMAD R8, R8, R9, R54 ;  /* 0x0000000908087224 */ /* 0x000fca00078e0236 */
[----:B------:R-:W-:Y:S02]  /*be50*/  VIMNMX R7, R7, R8, !PT ;  /* 0x0000000807077248 */ /* 0x000fe40007fe0100 */
[----:B------:R-:W-:-:S07]  /*be60*/  VIADDMNMX R6, R8, R9, R6, PT ;  /* 0x0000000908067246 */ /* 0x000fce0003800106 */
.L_x_10122:
[----:B------:R-:W-:Y:S05]  /*be70*/  BSYNC B0 ;  /* 0x0000000000007941 */ /* 0x000fea0003800000 */
.L_x_10121:
[----:B------:R-:W-:Y:S01]  /*be80*/  ISETP.GE.AND P1, PT, R40, 0x9, PT ;  /* 0x000000092800780c */ /* 0x000fe20003f26270 */
[----:B------:R-:W-:Y:S01]  /*be90*/  VIADD R42, R42, 0x8 ;  /* 0x000000082a2a7836 */ /* 0x000fe20000000000 */
[----:B------:R-:W-:Y:S01]  /*bea0*/  ISETP.GE.AND P2, PT, R40, 0x2, PT ;  /* 0x000000022800780c */ /* 0x000fe20003f46270 */
[----:B------:R-:W-:Y:S01]  /*beb0*/  BSSY B0, `(.L_x_10126) ;  /* 0x0000087000007945 */ /* 0x000fe20003800000 */
[----:B------:R-:W-:Y:S02]  /*bec0*/  P2R R20, PR, RZ, 0x2 ;  /* 0x00000002ff147803 */ /* 0x000fe40000000000 */
[----:B------:R-:W-:Y:S02]  /*bed0*/  ISETP.GT.AND P1, PT, R7, 0x8, !P1 ;  /* 0x000000080700780c */ /* 0x000fe40004f24270 */
[----:B------:R-:W-:Y:S02]  /*bee0*/  P2R R8, PR, RZ, 0x4 ;  /* 0x00000004ff087803 */ /* 0x000fe40000000000 */
[----:B------:R-:W-:-:S02]  /*bef0*/  ISETP.LT.OR P1, PT, R6, 0x9, P1 ;  /* 0x000000090600780c */ /* 0x000fc40000f21670 */
[C---:B------:R-:W-:Y:S02]  /*bf00*/  ISETP.GT.AND P2, PT, R7.reuse, 0x1, !P2 ;  /* 0x000000010700780c */ /* 0x040fe40005744270 */
[----:B------:R-:W-:Y:S02]  /*bf10*/  ISETP.GE.AND P3, PT, R40, 0xa, PT ;  /* 0x0000000a2800780c */ /* 0x000fe40003f66270 */
[----:B0-----:R-:W-:Y:S02]  /*bf20*/  FSEL R81, R28, -INF , !P1 ;  /* 0xff8000001c517808 */ /* 0x001fe40004800000 */
[----:B------:R-:W-:Y:S02]  /*bf30*/  ISETP.LT.OR P2, PT, R6, 0x2, P2 ;  /* 0x000000020600780c */ /* 0x000fe40001741670 */
[----:B------:R-:W-:Y:S02]  /*bf40*/  ISETP.GT.AND P1, PT, R7, 0x9, !P3 ;  /* 0x000000090700780c */ /* 0x000fe40005f24270 */
[----:B------:R-:W-:-:S02]  /*bf50*/  FSEL R83, R25, -INF , !P2 ;  /* 0xff80000019537808 */ /* 0x000fc40005000000 */
        /* <DEDUP_REMOVED lines=76> */
[----:B------:R-:W-:Y:S02]  /*c420*/  P2R R25, PR, RZ, 0x8 ;  /* 0x00000008ff197803 */ /* 0x000fe40000000000 */
[----:B------:R-:W-:-:S02]  /*c430*/  FSEL R49, R60, -INF , !P1 ;  /* 0xff8000003c317808 */ /* 0x000fc40004800000 */
        /* <DEDUP_REMOVED lines=19> */
[----:B------:R-:W-:Y:S02]  /*c570*/  FSEL R91, R14, -INF , !P6 ;  /* 0xff8000000e5b7808 */ /* 0x000fe40007000000 */
[----:B------:R-:W-:-:S04]  /*c580*/  ISETP.GE.AND P6, PT, R40, 0x5a, PT ;  /* 0x0000005a2800780c */ /* 0x000fc80003fc6270 */
[----:B------:R-:W-:Y:S02]  /*c590*/  P2R R14, PR, RZ, 0x40 ;  /* 0x00000040ff0e7803 */ /* 0x000fe40000000000 */
[----:B------:R-:W-:Y:S01]  /*c5a0*/  ISETP.GT.AND P6, PT, R7, 0x59, !P6 ;  /* 0x000000590700780c */ /* 0x000fe200077c4270 */
[----:B------:R-:W-:-:S03]  /*c5b0*/  IMAD.IADD R7, R89, 0x1, R42 ;  /* 0x0000000159077824 */ /* 0x000fc600078e022a */
[----:B------:R-:W-:Y:S02]  /*c5c0*/  ISETP.LT.OR P6, PT, R6, 0x5a, P6 ;  /* 0x0000005a0600780c */ /* 0x000fe400037c1670 */
[----:B------:R-:W-:Y:S02]  /*c5d0*/  IADD3 R6, R87, R42, RZ ;  /* 0x0000002a57067210 */ /* 0x000fe40007ffe0ff */
[----:B------:R-:W-:Y:S02]  /*c5e0*/  FSEL R39, R50, -INF , !P6 ;  /* 0xff80000032277808 */ /* 0x000fe40007000000 */
[----:B------:R-:W-:-:S13]  /*c5f0*/  ISETP.GE.AND P6, PT, R9, 0x1, PT ;  /* 0x000000010900780c */ /* 0x000fda0003fc6270 */
[----:B------:R-:W-:Y:S05]  /*c600*/  @!P6 BRA `(.L_x_10127) ;  /* 0x000000000044e947 */ /* 0x000fea0003800000 */
        /* <DEDUP_REMOVED lines=10> */
.L_x_10129:
[----:B------:R-:W-:-:S13]  /*c6b0*/  ISETP.NE.AND P6, PT, R9, 0x1, PT ;  /* 0x000000010900780c */ /* 0x000fda0003fc5270 */
[----:B------:R-:W-:-:S05]  /*c6c0*/  @P6 IMAD.HI.U32 R10, R4, R10, RZ ;  /* 0x0000000a040a6227 */ /* 0x000fca00078e00ff */
[----:B------:R-:W-:-:S07]  /*c6d0*/  @P6 SHF.R.U32.HI R4, RZ, R11, R10 ;  /* 0x0000000bff046219 */ /* 0x000fce000001160a */
.L_x_10130:
[----:B------:R-:W-:Y:S05]  /*c6e0*/  BSYNC B1 ;  /* 0x0000000000017941 */ /* 0x000fea0003800000 */
.L_x_10128:
[----:B------:R-:W-:-:S05]  /*c6f0*/  IMAD R4, R4, R9, R54 ;  /* 0x0000000904047224 */ /* 0x000fca00078e0236 */
[----:B------:R-:W-:Y:S02]  /*c700*/  VIADDMNMX R6, R4, R9, R6, PT ;  /* 0x0000000904067246 */ /* 0x000fe40003800106 */
[----:B------:R-:W-:-:S07]  /*c710*/  VIMNMX R7, R7, R4, !PT ;  /* 0x0000000407077248 */ /* 0x000fce0007fe0100 */
.L_x_10127:
[----:B------:R-:W-:Y:S05]  /*c720*/  BSYNC B0 ;  /* 0x0000000000007941 */ /* 0x000fea0003800000 */
.L_x_10126:
[----:B------:R-:W-:Y:S02]  /*c730*/  ISETP.GT.AND P5, PT, R7, RZ, !P5 ;  /* 0x000000ff0700720c */ /* 0x000fe40006fa4270 */
        /* <DEDUP_REMOVED lines=19> */
[----:B------:R-:W2:Y:S01]  /*c870*/  LDL.64 R20, [R1+0x230] ;  /* 0x0002300001147983 */ /* 0x000ea20000100a00 */
        /* <DEDUP_REMOVED lines=52> */
[C---:B------:R-:W-:Y:S02]  /*cbc0*/  ISETP.GT.AND P5, PT, R7.reuse, 0x48, !P6 ;  /* 0x000000480700780c */ /* 0x040fe400077a4270 */
[----:B------:R-:W-:Y:S02]  /*cbd0*/  ISETP.GT.AND P1, PT, R7, 0x49, !P1 ;  /* 0x000000490700780c */ /* 0x000fe40004f24270 */
[----:B------:R-:W-:Y:S02]  /*cbe0*/  ISETP.LT.OR P5, PT, R6, 0x49, P5 ;  /* 0x000000490600780c */ /* 0x000fe40002fa1670 */
[----:B--2---:R-:W-:Y:S02]  /*cbf0*/  FMNMX.FTZ R4, R91, R20, !PT ;  /* 0x000000145b047209 */ /* 0x004fe40007810000 */
[----:B------:R-:W-:-:S02]  /*cc00*/  FMNMX.FTZ R5, R46, R21, !PT ;  /* 0x000000152e057209 */ /* 0x000fc40007810000 */
[----:B------:R-:W-:Y:S02]  /*cc10*/  FMNMX.FTZ R4, R83, R4, !PT ;  /* 0x0000000453047209 */ /* 0x000fe40007810000 */
[----:B------:R-:W-:Y:S02]  /*cc20*/  FSEL R13, R62, -INF , !P5 ;  /* 0xff8000003e0d7808 */ /* 0x000fe40006800000 */
[----:B------:R-:W-:Y:S02]  /*cc30*/  FMNMX.FTZ R4, R81, R4, !PT ;  /* 0x0000000451047209 */ /* 0x000fe40007810000 */
[----:B------:R-:W-:Y:S02]  /*cc40*/  ISETP.GT.AND P2, PT, R7, 0x50, !P2 ;  /* 0x000000500700780c */ /* 0x000fe40005744270 */
[----:B------:R-:W-:Y:S02]  /*cc50*/  FMNMX.FTZ R4, R79, R4, !PT ;  /* 0x000000044f047209 */ /* 0x000fe40007810000 */
[----:B------:R-:W-:-:S02]  /*cc60*/  ISETP.GT.AND P3, PT, R7, 0x51, !P3 ;  /* 0x000000510700780c */ /* 0x000fc40005f64270 */
        /* <DEDUP_REMOVED lines=39> */
[----:B------:R-:W-:Y:S02]  /*cee0*/  ISETP.LT.OR P1, PT, R6, 0x4a, P1 ;  /* 0x0000004a0600780c */ /* 0x000fe40000f21670 */
[----:B------:R-:W-:Y:S01]  /*cef0*/  FMNMX.FTZ R4, R24, R5, !PT ;  /* 0x0000000518047209 */ /* 0x000fe20007810000 */
[----:B------:R-:W0:Y:S01]  /*cf00*/  SHFL.BFLY PT, R11, R10, 0x1, 0x1f ;  /* 0x0c201f000a0b7f89 */ /* 0x000e2200000e0000 */
[----:B------:R-:W-:Y:S02]  /*cf10*/  ISETP.LT.OR P2, PT, R6, 0x51, P2 ;  /* 0x000000510600780c */ /* 0x000fe40001741670 */
[----:B------:R-:W-:-:S02]  /*cf20*/  FSEL R56, R32, -INF , !P1 ;  /* 0xff80000020387808 */ /* 0x000fc40004800000 */
[----:B------:R-:W-:Y:S02]  /*cf30*/  FMNMX.FTZ R5, R13, R4, !PT ;  /* 0x000000040d057209 */ /* 0x000fe40007810000 */
[----:B------:R-:W-:Y:S02]  /*cf40*/  ISETP.GT.AND P4, PT, R7, 0x58, !P4 ;  /* 0x000000580700780c */ /* 0x000fe40006784270 */
[----:B------:R-:W-:Y:S02]  /*cf50*/  ISETP.LT.OR P3, PT, R6, 0x52, P3 ;  /* 0x000000520600780c */ /* 0x000fe40001f61670 */
[----:B------:R-:W-:Y:S02]  /*cf60*/  FSEL R32, R33, -INF , !P2 ;  /* 0xff80000021207808 */ /* 0x000fe40005000000 */
[----:B------:R-:W-:Y:S02]  /*cf70*/  FMNMX.FTZ R5, R56, R5, !PT ;  /* 0x0000000538057209 */ /* 0x000fe40007810000 */
[----:B------:R-:W-:-:S02]  /*cf80*/  ISETP.GT.AND P1, PT, R7, 0x59, !P6 ;  /* 0x000000590700780c */ /* 0x000fc40007724270 */
[----:B------:R-:W-:Y:S02]  /*cf90*/  ISETP.LT.OR P4, PT, R6, 0x59, P4 ;  /* 0x000000590600780c */ /* 0x000fe40002781670 */
[----:B------:R-:W-:Y:S02]  /*cfa0*/  FSEL R33, R15, -INF , !P3 ;  /* 0xff8000000f217808 */ /* 0x000fe40005800000 */
[----:B------:R-:W-:Y:S02]  /*cfb0*/  FMNMX.FTZ R4, R32, R5, !PT ;  /* 0x0000000520047209 */ /* 0x000fe40007810000 */
[----:B------:R-:W-:Y:S02]  /*cfc0*/  ISETP.LT.OR P1, PT, R6, 0x5a, P1 ;  /* 0x0000005a0600780c */ /* 0x000fe40000f21670 */
[----:B------:R-:W-:Y:S02]  /*cfd0*/  FSEL R34, R34, -INF , !P4 ;  /* 0xff80000022227808 */ /* 0x000fe40006000000 */
[----:B------:R-:W-:-:S02]  /*cfe0*/  FMNMX.FTZ R5, R33, R4, !PT ;  /* 0x0000000421057209 */ /* 0x000fc40007810000 */
[----:B------:R-:W-:Y:S02]  /*cff0*/  FSEL R35, R37, -INF , !P1 ;  /* 0xff80000025237808 */ /* 0x000fe40004800000 */
[----:B------:R-:W-:Y:S01]  /*d000*/  FMNMX.FTZ R4, R34, R5, !PT ;  /* 0x0000000522047209 */ /* 0x000fe20007810000 */
[----:B------:R-:W2:Y:S01]  /*d010*/  LDL R37, [R1+0x250] ;  /* 0x0002500001257983 */ /* 0x000ea20000100800 */
[----:B0-----:R-:W-:Y:S02]  /*d020*/  FMNMX.FTZ R6, R10, R11, !PT ;  /* 0x0000000b0a067209 */ /* 0x001fe40007810000 */
[----:B------:R-:W-:Y:S02]  /*d030*/  FMNMX.FTZ R9, R35, R4, !PT ;  /* 0x0000000423097209 */ /* 0x000fe40007810000 */
[----:B------:R-:W3:Y:S04]  /*d040*/  LDL.64 R4, [R1+0x240] ;  /* 0x0002400001047983 */ /* 0x000ee80000100a00 */
[----:B------:R-:W-:Y:S04]  /*d050*/  STL.64 [R1+0x230], R8 ;  /* 0x0002300801007387 */ /* 0x000fe80000100a00 */
[----:B------:R0:W-:Y:S04]  /*d060*/  STL [R1+0x230], R6 ;  /* 0x0002300601007387 */ /* 0x0001e80000100800 */
[----:B------:R-:W2:Y:S04]  /*d070*/  LDL R12, [R1+0x230] ;  /* 0x00023000010c7983 */ /* 0x000ea80000100800 */
[----:B------:R-:W4:Y:S01]  /*d080*/  LDL R11, [R1+0x234] ;  /* 0x00023400010b7983 */ /* 0x000f220000100800 */
[----:B--2---:R-:W-:Y:S01]  /*d090*/  FMUL.FTZ R7, R37, R12 ;  /* 0x0000000c25077220 */ /* 0x004fe20000410000 */
[----:B------:R-:W-:-:S04]  /*d0a0*/  FSETP.NEU.FTZ.AND P1, PT, R12, -INF , PT ;  /* 0xff8000000c00780b */ /* 0x000fc80003f3d000 */
[----:B------:R-:W-:-:S05]  /*d0b0*/  FSEL R10, R7, RZ, P1 ;  /* 0x000000ff070a7208 */ /* 0x000fca0000800000 */
[----:B0-----:R-:W-:-:S04]  /*d0c0*/  FFMA.FTZ R6, R79, R37, -R10 ;  /* 0x000000254f067223 */ /* 0x001fc8000001080a */
[----:B------:R4:W-:Y:S02]  /*d0d0*/  MUFU.EX2 R173, R6 ;  /* 0x0000000600ad7308 */ /* 0x0009e40000000800 */
[----:B----4-:R-:W0:Y:S02]  /*d0e0*/  SHFL.BFLY PT, R6, R11, 0x2, 0x1f ;  /* 0x0c401f000b067f89 */ /* 0x010e2400000e0000 */
[----:B0-----:R-:W-:-:S05]  /*d0f0*/  FMNMX.FTZ R6, R6, R11, !PT ;  /* 0x0000000b06067209 */ /* 0x001fca0007810000 */
[----:B------:R-:W0:Y:S01]  /*d100*/  SHFL.BFLY PT, R9, R6, 0x1, 0x1f ;  /* 0x0c201f0006097f89 */ /* 0x000e2200000e0000 */
[----:B------:R-:W-:Y:S01]  /*d110*/  FSEL R11, R12, RZ, P1 ;  /* 0x000000ff0c0b7208 */ /* 0x000fe20000800000 */
[----:B------:R-:W-:-:S04]  /*d120*/  FFMA.FTZ R7, R91, R37, -R10 ;  /* 0x000000255b077223 */ /* 0x000fc8000001080a */
[----:B------:R-:W-:Y:S01]  /*d130*/  FADD.FTZ R20, R20, -R11 ;  /* 0x8000000b14147221 */ /* 0x000fe20000010000 */
[----:B0-----:R-:W-:-:S04]  /*d140*/  FMNMX.FTZ R6, R6, R9, !PT ;  /* 0x0000000906067209 */ /* 0x001fc80007810000 */
[C---:B------:R-:W-:Y:S01]  /*d150*/  FSETP.NEU.FTZ.AND P1, PT, R6.reuse, -INF , PT ;  /* 0xff8000000600780b */ /* 0x040fe20003f3d000 */
[----:B------:R-:W-:-:S05]  /*d160*/  FMUL.FTZ R8, R6, R37 ;  /* 0x0000002506087220 */ /* 0x000fca0000410000 */
[----:B------:R-:W-:Y:S02]  /*d170*/  FSEL R9, R8, RZ, P1 ;  /* 0x000000ff08097208 */ /* 0x000fe40000800000 */
[----:B------:R-:W-:Y:S01]  /*d180*/  FSEL R8, R6, RZ, P1 ;  /* 0x000000ff06087208 */ /* 0x000fe20000800000 */
[-C--:B------:R-:W-:Y:S02]  /*d190*/  FMUL.FTZ R12, R20, R37.reuse ;  /* 0x00000025140c7220 */ /* 0x080fe40000410000 */
[-CC-:B------:R-:W-:Y:S02]  /*d1a0*/  FFMA.FTZ R224, R46, R37.reuse, -R9.reuse ;  /* 0x000000252ee07223 */ /* 0x180fe40000010809 */
[----:B------:R-:W-:Y:S01]  /*d1b0*/  FADD.FTZ R8, R21, -R8 ;  /* 0x8000000815087221 */ /* 0x000fe20000010000 */
[-CC-:B------:R-:W-:Y:S01]  /*d1c0*/  FFMA.FTZ R172, R83, R37.reuse, -R10.reuse ;  /* 0x0000002553ac7223 */ /* 0x180fe2000001080a */
[-CC-:B------:R-:W-:Y:S02]  /*d1d0*/  FFMA.FTZ R219, R48, R37.reuse, -R9.reuse ;  /* 0x0000002530db7223 */ /* 0x180fe40000010809 */
[----:B------:R-:W-:Y:S01]  /*d1e0*/  FMUL.FTZ R8, R37, R8 ;  /* 0x0000000825087220 */ /* 0x000fe20000410000 */
[----:B------:R-:W-:Y:S01]  /*d1f0*/  MUFU.EX2 R7, R7 ;  /* 0x0000000700077308 */ /* 0x000fe20000000800 */
[-CC-:B------:R-:W-:Y:S01]  /*d200*/  FFMA.FTZ R200, R31, R37.reuse, -R9.reuse ;  /* 0x000000251fc87223 */ /* 0x180fe20000010809 */
[-C--:B------:R-:W-:Y:S01]  /*d210*/  FFMA.FTZ R174, R81, R37.reuse, -R10 ;  /* 0x0000002551ae7223 */ /* 0x080fe2000001080a */
[----:B------:R-:W-:-:S05]  /*d220*/  FFMA.FTZ R175, R50, R37, -R9 ;  /* 0x0000002532af7223 */ /* 0x000fca0000010809 */
[----:B------:R-:W3:Y:S01]  /*d230*/  MUFU.EX2 R12, R12 ;  /* 0x0000000c000c7308 */ /* 0x000ee20000000800 */
[----:B------:R-:W-:-:S07]  /*d240*/  FFMA.FTZ R222, R52, R37, -R9 ;  /* 0x0000002534de7223 */ /* 0x000fce0000010809 */
[----:B------:R-:W-:Y:S08]  /*d250*/  MUFU.EX2 R224, R224 ;  /* 0x000000e000e07308 */ /* 0x000ff00000000800 */
[----:B------:R-:W0:Y:S01]  /*d260*/  MUFU.EX2 R31, R8 ;  /* 0x00000008001f7308 */ /* 0x000e220000000800 */
[----:B------:R-:W-:-:S07]  /*d270*/  FFMA.FTZ R220, R77, R37, -R10 ;  /* 0x000000254ddc7223 */ /* 0x000fce000001080a */
[----:B------:R-:W1:Y:S01]  /*d280*/  MUFU.EX2 R172, R172 ;  /* 0x000000ac00ac7308 */ /* 0x000e620000000800 */
[----:B------:R-:W-:-:S07]  /*d290*/  FFMA.FTZ R215, R54, R37, -R9 ;  /* 0x0000002536d77223 */ /* 0x000fce0000010809 */
[----:B------:R-:W2:Y:S01]  /*d2a0*/  MUFU.EX2 R219, R219 ;  /* 0x000000db00db7308 */ /* 0x000ea20000000800 */
[----:B------:R-:W-:-:S07]  /*d2b0*/  FFMA.FTZ R217, R75, R37, -R10 ;  /* 0x000000254bd97223 */ /* 0x000fce000001080a */
[----:B------:R-:W4:Y:S01]  /*d2c0*/  MUFU.EX2 R174, R174 ;  /* 0x000000ae00ae7308 */ /* 0x000f220000000800 */
[----:B------:R-:W-:-:S07]  /*d2d0*/  FFMA.FTZ R218, R44, R37, -R9 ;  /* 0x000000252cda7223 */ /* 0x000fce0000010809 */
[----:B------:R-:W5:Y:S01]  /*d2e0*/  MUFU.EX2 R175, R175 ;  /* 0x000000af00af7308 */ /* 0x000f620000000800 */
[----:B---3--:R-:W-:Y:S01]  /*d2f0*/  FFMA.FTZ R11, R12, R4, R7 ;  /* 0x000000040c0b7223 */ /* 0x008fe20000010007 */
[----:B------:R-:W-:Y:S01]  /*d300*/  FFMA.FTZ R211, R73, R37, -R10 ;  /* 0x0000002549d37223 */ /* 0x000fe2000001080a */
[----:B0-----:R-:W-:-:S05]  /*d310*/  FFMA.FTZ R4, R5, R31, R224 ;  /* 0x0000001f05047223 */ /* 0x001fca00000100e0 */
[----:B------:R-:W0:Y:S01]  /*d320*/  MUFU.EX2 R222, R222 ;  /* 0x000000de00de7308 */ /* 0x000e220000000800 */
[----:B------:R-:W-:Y:S01]  /*d330*/  FFMA.FTZ R208, R42, R37, -R9 ;  /* 0x000000252ad07223 */ /* 0x000fe20000010809 */
[----:B-1----:R-:W-:-:S06]  /*d340*/  FADD.FTZ R11, R172, R11 ;  /* 0x0000000bac0b7221 */ /* 0x002fcc0000010000 */
[----:B------:R-:W1:Y:S01]  /*d350*/  MUFU.EX2 R220, R220 ;  /* 0x000000dc00dc7308 */ /* 0x000e620000000800 */
[----:B------:R-:W-:Y:S01]  /*d360*/  FFMA.FTZ R216, R71, R37, -R10 ;  /* 0x0000002547d87223 */ /* 0x000fe2000001080a */
[----:B--2---:R-:W-:-:S06]  /*d370*/  FADD.FTZ R4, R219, R4 ;  /* 0x00000004db047221 */ /* 0x004fcc0000010000 */
[----:B------:R-:W2:Y:S01]  /*d380*/  MUFU.EX2 R215, R215 ;  /* 0x000000d700d77308 */ /* 0x000ea20000000800 */
[----:B------:R-:W-:Y:S01]  /*d390*/  FFMA.FTZ R209, R40, R37, -R9 ;  /* 0x0000002528d17223 */ /* 0x000fe20000010809 */
[----:B----4-:R-:W-:-:S06]  /*d3a0*/  FADD.FTZ R8, R174, R11 ;  /* 0x0000000bae087221 */ /* 0x010fcc0000010000 */
[----:B------:R-:W3:Y:S01]  /*d3b0*/  MUFU.EX2 R217, R217 ;  /* 0x000000d900d97308 */ /* 0x000ee20000000800 */
[----:B------:R-:W-:Y:S01]  /*d3c0*/  FFMA.FTZ R206, R69, R37, -R10 ;  /* 0x0000002545ce7223 */ /* 0x000fe2000001080a */
[----:B-----5:R-:W-:-:S06]  /*d3d0*/  FADD.FTZ R5, R175, R4 ;  /* 0x00000004af057221 */ /* 0x020fcc0000010000 */
[----:B------:R-:W4:Y:S01]  /*d3e0*/  MUFU.EX2 R218, R218 ;  /* 0x000000da00da7308 */ /* 0x000f220000000800 */
[----:B------:R-:W-:Y:S01]  /*d3f0*/  FFMA.FTZ R204, R38, R37, -R9 ;  /* 0x0000002526cc7223 */ /* 0x000fe20000010809 */
[----:B------:R-:W-:-:S06]  /*d400*/  FADD.FTZ R11, R173, R8 ;  /* 0x00000008ad0b7221 */ /* 0x000fcc0000010000 */
[----:B------:R-:W5:Y:S01]  /*d410*/  MUFU.EX2 R211, R211 ;  /* 0x000000d300d37308 */ /* 0x000f620000000800 */
[----:B------:R-:W-:Y:S01]  /*d420*/  FFMA.FTZ R207, R67, R37, -R10 ;  /* 0x0000002543cf7223 */ /* 0x000fe2000001080a */
[----:B0-----:R-:W-:-:S06]  /*d430*/  FADD.FTZ R4, R222, R5 ;  /* 0x00000005de047221 */ /* 0x001fcc0000010000 */
[----:B------:R-:W0:Y:S01]  /*d440*/  MUFU.EX2 R208, R208 ;  /* 0x000000d000d07308 */ /* 0x000e220000000800 */
[----:B------:R-:W-:Y:S01]  /*d450*/  FFMA.FTZ R205, R36, R37, -R9 ;  /* 0x0000002524cd7223 */ /* 0x000fe20000010809 */
[----:B-1----:R-:W-:-:S06]  /*d460*/  FADD.FTZ R8, R220, R11 ;  /* 0x0000000bdc087221 */ /* 0x002fcc0000010000 */
[----:B------:R-:W1:Y:S01]  /*d470*/  MUFU.EX2 R216, R216 ;  /* 0x000000d800d87308 */ /* 0x000e620000000800 */
[----:B------:R-:W-:Y:S01]  /*d480*/  FFMA.FTZ R203, R65, R37, -R10 ;  /* 0x0000002541cb7223 */ /* 0x000fe2000001080a */
[----:B--2---:R-:W-:-:S06]  /*d490*/  FADD.FTZ R5, R215, R4 ;  /* 0x00000004d7057221 */ /* 0x004fcc0000010000 */
[----:B------:R-:W2:Y:S01]  /*d4a0*/  MUFU.EX2 R209, R209 ;  /* 0x000000d100d17308 */ /* 0x000ea20000000800 */
[----:B---3--:R-:W-:Y:S01]  /*d4b0*/  FADD.FTZ R8, R217, R8 ;  /* 0x00000008d9087221 */ /* 0x008fe20000010000 */
[----:B------:R-:W-:-:S06]  /*d4c0*/  FFMA.FTZ R202, R63, R37, -R10 ;  /* 0x000000253fca7223 */ /* 0x000fcc000001080a */
[----:B------:R-:W3:Y:S01]  /*d4d0*/  MUFU.EX2 R206, R206 ;  /* 0x000000ce00ce7308 */ /* 0x000ee20000000800 */
[----:B----4-:R-:W-:Y:S01]  /*d4e0*/  FADD.FTZ R5, R218, R5 ;  /* 0x00000005da057221 */ /* 0x010fe20000010000 */
[----:B------:R-:W-:-:S06]  /*d4f0*/  FFMA.FTZ R201, R27, R37, -R9 ;  /* 0x000000251bc97223 */ /* 0x000fcc0000010809 */
[----:B------:R-:W4:Y:S01]  /*d500*/  MUFU.EX2 R204, R204 ;  /* 0x000000cc00cc7308 */ /* 0x000f220000000800 */
[----:B-----5:R-:W-:Y:S01]  /*d510*/  FADD.FTZ R11, R211, R8 ;  /* 0x00000008d30b7221 */ /* 0x020fe20000010000 */
[----:B------:R-:W-:-:S06]  /*d520*/  FFMA.FTZ R197, R61, R37, -R10 ;  /* 0x000000253dc57223 */ /* 0x000fcc000001080a */
[----:B------:R-:W5:Y:S01]  /*d530*/  MUFU.EX2 R207, R207 ;  /* 0x000000cf00cf7308 */ /* 0x000f620000000800 */
[----:B0-----:R-:W-:Y:S01]  /*d540*/  FADD.FTZ R4, R208, R5 ;  /* 0x00000005d0047221 */ /* 0x001fe20000010000 */
[----:B------:R-:W-:-:S06]  /*d550*/  FFMA.FTZ R194, R30, R37, -R9 ;  /* 0x000000251ec27223 */ /* 0x000fcc0000010809 */
[----:B------:R-:W0:Y:S01]  /*d560*/  MUFU.EX2 R205, R205 ;  /* 0x000000cd00cd7308 */ /* 0x000e220000000800 */
[----:B-1----:R-:W-:Y:S01]  /*d570*/  FADD.FTZ R11, R216, R11 ;  /* 0x0000000bd80b7221 */ /* 0x002fe20000010000 */
[----:B------:R-:W-:-:S06]  /*d580*/  FFMA.FTZ R196, R59, R37, -R10 ;  /* 0x000000253bc47223 */ /* 0x000fcc000001080a */
[----:B------:R-:W1:Y:S01]  /*d590*/  MUFU.EX2 R203, R203 ;  /* 0x000000cb00cb7308 */ /* 0x000e620000000800 */
[----:B--2---:R-:W-:Y:S01]  /*d5a0*/  FADD.FTZ R5, R209, R4 ;  /* 0x00000004d1057221 */ /* 0x004fe20000010000 */
[----:B------:R-:W-:-:S06]  /*d5b0*/  FFMA.FTZ R195, R29, R37, -R9 ;  /* 0x000000251dc37223 */ /* 0x000fcc0000010809 */
        /* <DEDUP_REMOVED lines=44> */
[----:B0-----:R-:W-:-:S06]  /*d880*/  FADD.FTZ R5, R199, R8 ;  /* 0x00000008c7057221 */ /* 0x001fcc0000010000 */
[----:B------:R-:W0:Y:S01]  /*d890*/  MUFU.EX2 R178, R178 ;  /* 0x000000b200b27308 */ /* 0x000e220000000800 */
[-C--:B------:R-:W-:Y:S01]  /*d8a0*/  FFMA.FTZ R18, R43, R37.reuse, -R10 ;  /* 0x000000252b127223 */ /* 0x080fe2000001080a */
[----:B------:R-:W-:-:S06]  /*d8b0*/  FFMA.FTZ R159, R33, R37, -R9 ;  /* 0x00000025219f7223 */ /* 0x000fcc0000010809 */
[----:B------:R-:W5:Y:S01]  /*d8c0*/  MUFU.EX2 R186, R186 ;  /* 0x000000ba00ba7308 */ /* 0x000f620000000800 */
[----:B-1----:R-:W-:Y:S01]  /*d8d0*/  FADD.FTZ R11, R185, R4 ;  /* 0x00000004b90b7221 */ /* 0x002fe20000010000 */
[----:B--2---:R-:W-:-:S06]  /*d8e0*/  FADD.FTZ R4, R188, R5 ;  /* 0x00000005bc047221 */ /* 0x004fcc0000010000 */
[----:B------:R-:W1:Y:S01]  /*d8f0*/  MUFU.EX2 R181, R181 ;  /* 0x000000b500b57308 */ /* 0x000e620000000800 */
[-C--:B------:R-:W-:Y:S01]  /*d900*/  FFMA.FTZ R14, R41, R37.reuse, -R10 ;  /* 0x00000025290e7223 */ /* 0x080fe2000001080a */
[----:B------:R-:W-:-:S06]  /*d910*/  FFMA.FTZ R20, R34, R37, -R9 ;  /* 0x0000002522147223 */ /* 0x000fcc0000010809 */
[----:B------:R-:W2:Y:S01]  /*d920*/  MUFU.EX2 R187, R187 ;  /* 0x000000bb00bb7308 */ /* 0x000ea20000000800 */
[----:B---3--:R-:W-:Y:S01]  /*d930*/  FADD.FTZ R11, R184, R11 ;  /* 0x0000000bb80b7221 */ /* 0x008fe20000010000 */
[----:B----4-:R-:W-:-:S06]  /*d940*/  FADD.FTZ R5, R189, R4 ;  /* 0x00000004bd057221 */ /* 0x010fcc0000010000 */
[----:B------:R-:W3:Y:S01]  /*d950*/  MUFU.EX2 R15, R15 ;  /* 0x0000000f000f7308 */ /* 0x000ee20000000800 */
[-C--:B------:R-:W-:Y:S01]  /*d960*/  FFMA.FTZ R19, R39, R37.reuse, -R10 ;  /* 0x0000002527137223 */ /* 0x080fe2000001080a */
[----:B------:R-:W-:-:S06]  /*d970*/  FFMA.FTZ R21, R35, R37, -R9 ;  /* 0x0000002523157223 */ /* 0x000fcc0000010809 */
[----:B------:R-:W4:Y:S01]  /*d980*/  MUFU.EX2 R158, R158 ;  /* 0x0000009e009e7308 */ /* 0x000f220000000800 */
[----:B0-----:R-:W-:Y:S01]  /*d990*/  FADD.FTZ R4, R178, R11 ;  /* 0x0000000bb2047221 */ /* 0x001fe20000010000 */
[----:B-----5:R-:W-:-:S06]  /*d9a0*/  FADD.FTZ R8, R186, R5 ;  /* 0x00000005ba087221 */ /* 0x020fcc0000010000 */
[----:B------:R-:W0:Y:S08]  /*d9b0*/  MUFU.EX2 R18, R18 ;  /* 0x0000001200127308 */ /* 0x000e300000000800 */
[----:B------:R-:W5:Y:S01]  /*d9c0*/  MUFU.EX2 R159, R159 ;  /* 0x0000009f009f7308 */ /* 0x000f620000000800 */
[----:B-1----:R-:W-:Y:S01]  /*d9d0*/  FADD.FTZ R4, R181, R4 ;  /* 0x00000004b5047221 */ /* 0x002fe20000010000 */
[----:B--2---:R-:W-:-:S06]  /*d9e0*/  FADD.FTZ R5, R187, R8 ;  /* 0x00000008bb057221 */ /* 0x004fcc0000010000 */
[----:B------:R-:W1:Y:S08]  /*d9f0*/  MUFU.EX2 R14, R14 ;  /* 0x0000000e000e7308 */ /* 0x000e700000000800 */
[----:B------:R-:W2:Y:S01]  /*da00*/  MUFU.EX2 R20, R20 ;  /* 0x0000001400147308 */ /* 0x000ea20000000800 */
[----:B---3--:R-:W-:Y:S01]  /*da10*/  FADD.FTZ R9, R15, R4 ;  /* 0x000000040f097221 */ /* 0x008fe20000010000 */
[----:B----4-:R-:W-:-:S06]  /*da20*/  FADD.FTZ R4, R158, R5 ;  /* 0x000000059e047221 */ /* 0x010fcc0000010000 */
[----:B------:R-:W3:Y:S08]  /*da30*/  MUFU.EX2 R19, R19 ;  /* 0x0000001300137308 */ /* 0x000ef00000000800 */
[----:B------:R-:W4:Y:S01]  /*da40*/  MUFU.EX2 R21, R21 ;  /* 0x0000001500157308 */ /* 0x000f220000000800 */
[----:B0-----:R-:W-:Y:S01]  /*da50*/  FADD.FTZ R9, R18, R9 ;  /* 0x0000000912097221 */ /* 0x001fe20000010000 */
[----:B-----5:R-:W-:-:S03]  /*da60*/  FADD.FTZ R5, R159, R4 ;  /* 0x000000049f057221 */ /* 0x020fc60000010000 */
[----:B-1----:R-:W-:Y:S01]  /*da70*/  FADD.FTZ R8, R14, R9 ;  /* 0x000000090e087221 */ /* 0x002fe20000010000 */
[----:B--2---:R-:W-:-:S03]  /*da80*/  FADD.FTZ R4, R20, R5 ;  /* 0x0000000514047221 */ /* 0x004fc60000010000 */
[----:B---3--:R-:W-:Y:S01]  /*da90*/  FADD.FTZ R8, R19, R8 ;  /* 0x0000000813087221 */ /* 0x008fe20000010000 */
[----:B------:R-:W-:Y:S01]  /*daa0*/  STL [R1+0x234], R6 ;  /* 0x0002340601007387 */ /* 0x000fe20000100800 */
[----:B----4-:R-:W-:-:S05]  /*dab0*/  FADD.FTZ R9, R21, R4 ;  /* 0x0000000415097221 */ /* 0x010fca0000010000 */
[----:B------:R-:W-:Y:S04]  /*dac0*/  STL.64 [R1+0x240], R8 ;  /* 0x0002400801007387 */ /* 0x000fe80000100a00 */
[----:B------:R-:W2:Y:S01]  /*dad0*/  LD.E R10, desc[UR56][R16.64+0x260] ;  /* 0x00026038100a7980 */ /* 0x000ea2000c101900 */
[----:B------:R-:W-:-:S04]  /*dae0*/  UIADD3 UR4, UP0, UR49, 0x260, URZ ;  /* 0x0000026031047890 */ /* 0x000fc8000ff1e03f */
[----:B------:R-:W-:Y:S02]  /*daf0*/  ULOP3.LUT UR5, UR4, 0x4, URZ, 0xfc, !UPT ;  /* 0x0000000404057892 */ /* 0x000fe4000f8efc3f */
[----:B------:R-:W-:-:S04]  /*db00*/  UIADD3.X UR6, URZ, UR48, URZ, UP0, !UPT ;  /* 0x000000303f067290 */ /* 0x000fc800087fe43f */
[----:B------:R-:W-:Y:S02]  /*db10*/  IMAD.U32 R4, RZ, RZ, UR5 ;  /* 0x00000005ff047e24 */ /* 0x000fe4000f8e00ff */
[----:B------:R-:W-:Y:S02]  /*db20*/  IMAD.U32 R5, RZ, RZ, UR6 ;  /* 0x00000006ff057e24 */ /* 0x000fe4000f8e00ff */
[----:B--2---:R-:W-:-:S05]  /*db30*/  FMUL.FTZ R11, R12, R10 ;  /* 0x0000000a0c0b7220 */ /* 0x004fca0000410000 */
[----:B------:R0:W-:Y:S04]  /*db40*/  ST.E desc[UR56][R16.64+0x260], R11 ;  /* 0x0002600b10007985 */ /* 0x0001e8000c101938 */
[----:B------:R-:W2:Y:S02]  /*db50*/  LD.E R10, desc[UR56][R4.64] ;  /* 0x00000038040a7980 */ /* 0x000ea4000c101900 */
[----:B--2---:R-:W-:-:S05]  /*db60*/  FMUL.FTZ R13, R12, R10 ;  /* 0x0000000a0c0d7220 */ /* 0x004fca0000410000 */
[----:B------:R1:W-:Y:S04]  /*db70*/  ST.E desc[UR56][R4.64], R13 ;  /* 0x0000000d04007985 */ /* 0x0003e8000c101938 */
        /* <DEDUP_REMOVED lines=62> */
[----:B------:R-:W-:-:S06]  /*df60*/  ULOP3.LUT UR5, UR4, 0x8, URZ, 0xfc, !UPT ;  /* 0x0000000804057892 */ /* 0x000fcc000f8efc3f */
[----:B------:R-:W-:Y:S02]  /*df70*/  IMAD.U32 R10, RZ, RZ, UR5 ;  /* 0x00000005ff0a7e24 */ /* 0x000fe4000f8e00ff */
[C---:B--2---:R-:W-:Y:S01]  /*df80*/  FMUL.FTZ R11, R12.reuse, R11 ;  /* 0x0000000b0c0b7220 */ /* 0x044fe20000410000 */
[----:B---3--:R-:W-:-:S04]  /*df90*/  FMUL.FTZ R143, R12, R143 ;  /* 0x0000008f0c8f7220 */ /* 0x008fc80000410000 */
[----:B------:R0:W-:Y:S01]  /*dfa0*/  ST.E desc[UR56][R16.64+0x2a0], R11 ;  /* 0x0002a00b10007985 */ /* 0x0001e2000c101938 */
[C---:B----4-:R-:W-:Y:S01]  /*dfb0*/  FMUL.FTZ R9, R12.reuse, R9 ;  /* 0x000000090c097220 */ /* 0x050fe20000410000 */
[C---:B-----5:R-:W-:Y:S01]  /*dfc0*/  FMUL.FTZ R25, R12.reuse, R25 ;  /* 0x000000190c197220 */ /* 0x060fe20000410000 */
[C---:B------:R-:W-:Y:S01]  /*dfd0*/  FMUL.FTZ R27, R12.reuse, R27 ;  /* 0x0000001b0c1b7220 */ /* 0x040fe20000410000 */
[----:B0-----:R-:W-:Y:S02]  /*dfe0*/  IMAD.U32 R11, RZ, RZ, UR6 ;  /* 0x00000006ff0b7e24 */ /* 0x001fe4000f8e00ff */
        /* <DEDUP_REMOVED lines=118> */
[----:B------:R-:W1:Y:S01]  /*e750*/  LD.E R6, desc[UR56][R10.64] ;  /* 0x000000380a067980 */ /* 0x000e62000c101900 */
[----:B------:R-:W-:Y:S01]  /*e760*/  ULOP3.LUT UR4, UR4, 0xc, URZ, 0xfc, !UPT ;  /* 0x0000000c04047892 */ /* 0x000fe2000f8efc3f */
[----:B0-----:R-:W-:-:S05]  /*e770*/  IMAD.U32 R9, RZ, RZ, UR6 ;  /* 0x00000006ff097e24 */ /* 0x001fca000f8e00ff */
[----:B------:R-:W-:Y:S02]  /*e780*/  IMAD.U32 R8, RZ, RZ, UR4 ;  /* 0x00000004ff087e24 */ /* 0x000fe4000f8e00ff */
[----:B-1----:R-:W-:-:S05]  /*e790*/  FMUL.FTZ R13, R31, R6 ;  /* 0x000000061f0d7220 */ /* 0x002fca0000410000 */
[----:B------:R0:W-:Y:S04]  /*e7a0*/  ST.E desc[UR56][R10.64], R13 ;  /* 0x0000000d0a007985 */ /* 0x0001e8000c101938 */
[----:B------:R-:W2:Y:S02]  /*e7b0*/  LD.E R6, desc[UR56][R8.64] ;  /* 0x0000003808067980 */ /* 0x000ea4000c101900 */
[----:B--2---:R-:W-:-:S05]  /*e7c0*/  FMUL.FTZ R25, R31, R6 ;  /* 0x000000061f197220 */ /* 0x004fca0000410000 */
[----:B------:R1:W-:Y:S04]  /*e7d0*/  ST.E desc[UR56][R8.64], R25 ;  /* 0x0000001908007985 */ /* 0x0003e8000c101938 */
[----:B------:R-:W2:Y:S04]  /*e7e0*/  LD.E R142, desc[UR56][R16.64+0x45c] ;  /* 0x00045c38108e7980 */ /* 0x000ea8000c101900 */
[----:B------:R-:W0:Y:S04]  /*e7f0*/  LD.E R6, desc[UR56][R16.64+0x278] ;  /* 0x0002783810067980 */ /* 0x000e28000c101900 */
[----:B------:R-:W1:Y:S04]  /*e800*/  LD.E R12, desc[UR56][R16.64+0x27c] ;  /* 0x00027c38100c7980 */ /* 0x000e68000c101900 */
        /* <DEDUP_REMOVED lines=59> */
[C---:B--2---:R-:W-:Y:S01]  /*ebc0*/  FMUL.FTZ R37, R31.reuse, R142 ;  /* 0x0000008e1f257220 */ /* 0x044fe20000410000 */
[----:B0-----:R-:W-:-:S04]  /*ebd0*/  FMUL.FTZ R13, R31, R6 ;  /* 0x000000061f0d7220 */ /* 0x001fc80000410000 */
[----:B------:R0:W-:Y:S01]  /*ebe0*/  ST.E desc[UR56][R16.64+0x45c], R37 ;  /* 0x00045c2510007985 */ /* 0x0001e2000c101938 */
[C---:B-1----:R-:W-:Y:S01]  /*ebf0*/  FMUL.FTZ R25, R31.reuse, R12 ;  /* 0x0000000c1f197220 */ /* 0x042fe20000410000 */
[C---:B---3--:R-:W-:Y:S01]  /*ec00*/  FMUL.FTZ R27, R31.reuse, R24 ;  /* 0x000000181f1b7220 */ /* 0x048fe20000410000 */
[C---:B----4-:R-:W-:Y:S01]  /*ec10*/  FMUL.FTZ R29, R31.reuse, R26 ;  /* 0x0000001a1f1d7220 */ /* 0x050fe20000410000 */
[C---:B-----5:R-:W-:Y:S01]  /*ec20*/  FMUL.FTZ R33, R31.reuse, R28 ;  /* 0x0000001c1f217220 */ /* 0x060fe20000410000 */
[C---:B------:R-:W-:Y:S01]  /*ec30*/  FMUL.FTZ R35, R31.reuse, R30 ;  /* 0x0000001e1f237220 */ /* 0x040fe20000410000 */
[C---:B0-----:R-:W-:Y:S01]  /*ec40*/  FMUL.FTZ R37, R31.reuse, R34 ;  /* 0x000000221f257220 */ /* 0x041fe20000410000 */
[C---:B------:R-:W-:Y:S01]  /*ec50*/  FMUL.FTZ R39, R31.reuse, R36 ;  /* 0x000000241f277220 */ /* 0x040fe20000410000 */
[C---:B------:R-:W-:Y:S01]  /*ec60*/  FMUL.FTZ R41, R31.reuse, R38 ;  /* 0x000000261f297220 */ /* 0x040fe20000410000 */
[C---:B------:R-:W-:Y:S01]  /*ec70*/  FMUL.FTZ R43, R31.reuse, R40 ;  /* 0x000000281f2b7220 */ /* 0x040fe20000410000 */
        /* <DEDUP_REMOVED lines=100> */
[----:B------:R-:W-:Y:S01]  /*f2c0*/  FMUL.FTZ R31, R31, R140 ;  /* 0x0000008c1f1f7220 */ /* 0x000fe20000410000 */
[----:B------:R-:W-:Y:S04]  /*f2d0*/  ST.E desc[UR56][R16.64+0x3e8], R13 ;  /* 0x0003e80d10007985 */ /* 0x000fe8000c101938 */
        /* <DEDUP_REMOVED lines=9> */
[----:B------:R4:W-:Y:S01]  /*f370*/  ST.E desc[UR56][R16.64+0x458], R31 ;  /* 0x0004581f10007985 */ /* 0x0009e2000c101938 */
[----:B------:R1:W-:Y:S06]  /*f380*/  BAR.SYNC.DEFER_BLOCKING R176, 0x100 ;  /* 0x000400b00000751d */ /* 0x0003ec0000010000 */
[----:B0-----:R-:W5:Y:S04]  /*f390*/  LD.E R25, desc[UR56][R16.64+0x260] ;  /* 0x0002603810197980 */ /* 0x001f68000c101900 */
[----:B------:R-:W4:Y:S04]  /*f3a0*/  LD.E R221, desc[UR56][R16.64+0x218] ;  /* 0x0002183810dd7980 */ /* 0x000f28000c101900 */
[----:B------:R-:W4:Y:S04]  /*f3b0*/  LD.E.64 R12, desc[UR56][R16.64+0xa8] ;  /* 0x0000a838100c7980 */ /* 0x000f28000c101b00 */
[----:B-----5:R0:W-:Y:S04]  /*f3c0*/  ST.E desc[UR56][R16.64+0x260], R25 ;  /* 0x0002601910007985 */ /* 0x0201e8000c101938 */
[----:B-1----:R-:W5:Y:S04]  /*f3d0*/  LD.E R27, desc[UR56][R4.64] ;  /* 0x00000038041b7980 */ /* 0x002f68000c101900 */
[----:B-----5:R1:W-:Y:S04]  /*f3e0*/  ST.E desc[UR56][R4.64], R27 ;  /* 0x0000001b04007985 */ /* 0x0203e8000c101938 */
[----:B--2---:R-:W2:Y:S04]  /*f3f0*/  LD.E R29, desc[UR56][R10.64] ;  /* 0x000000380a1d7980 */ /* 0x004ea8000c101900 */
[----:B--2---:R2:W-:Y:S04]  /*f400*/  ST.E desc[UR56][R10.64], R29 ;  /* 0x0000001d0a007985 */ /* 0x0045e8000c101938 */
[----:B---3--:R-:W3:Y:S04]  /*f410*/  LD.E R33, desc[UR56][R8.64] ;  /* 0x0000003808217980 */ /* 0x008ee8000c101900 */
[----:B---3--:R3:W-:Y:S04]  /*f420*/  ST.E desc[UR56][R8.64], R33 ;  /* 0x0000002108007985 */ /* 0x0087e8000c101938 */
[----:B----4-:R-:W4:Y:S04]  /*f430*/  LD.E R31, desc[UR56][R16.64+0x270] ;  /* 0x00027038101f7980 */ /* 0x010f28000c101900 */
[----:B------:R-:W5:Y:S04]  /*f440*/  LD.E R35, desc[UR56][R16.64+0x274] ;  /* 0x0002743810237980 */ /* 0x000f68000c101900 */
[----:B0-----:R-:W5:Y:S04]  /*f450*/  LD.E R25, desc[UR56][R16.64+0x278] ;  /* 0x0002783810197980 */ /* 0x001f68000c101900 */
[----:B------:R-:W5:Y:S04]  /*f460*/  LD.E R37, desc[UR56][R16.64+0x27c] ;  /* 0x00027c3810257980 */ /* 0x000f68000c101900 */
[----:B------:R-:W5:Y:S04]  /*f470*/  LD.E R39, desc[UR56][R16.64+0x280] ;  /* 0x0002803810277980 */ /* 0x000f68000c101900 */
[----:B------:R-:W5:Y:S04]  /*f480*/  LD.E R41, desc[UR56][R16.64+0x284] ;  /* 0x0002843810297980 */ /* 0x000f68000c101900 */
[----:B-1----:R-:W5:Y:S04]  /*f490*/  LD.E R27, desc[UR56][R16.64+0x288] ;  /* 0x00028838101b7980 */ /* 0x002f68000c101900 */
[----:B------:R-:W5:Y:S04]  /*f4a0*/  LD.E R43, desc[UR56][R16.64+0x28c] ;  /* 0x00028c38102b7980 */ /* 0x000f68000c101900 */
[----:B--2---:R-:W2:Y:S04]  /*f4b0*/  LD.E R29, desc[UR56][R16.64+0x290] ;  /* 0x00029038101d7980 */ /* 0x004ea8000c101900 */
[----:B------:R-:W2:Y:S04]  /*f4c0*/  LD.E R45, desc[UR56][R16.64+0x294] ;  /* 0x00029438102d7980 */ /* 0x000ea8000c101900 */
[----:B---3--:R-:W3:Y:S04]  /*f4d0*/  LD.E R33, desc[UR56][R16.64+0x298] ;  /* 0x0002983810217980 */ /* 0x008ee8000c101900 */
        /* <DEDUP_REMOVED lines=123> */
[----:B---3--:R-:W-:Y:S04]  /*fc90*/  ST.E desc[UR56][R16.64+0x298], R33 ;  /* 0x0002982110007985 */ /* 0x008fe8000c101938 */
        /* <DEDUP_REMOVED lines=113> */
[----:B0-----:R-:W5:Y:S04]  /*103b0*/  LDL R6, [R1+0x88] ;  /* 0x0000880001067983 */ /* 0x001f680000100800 */
[----:B-1----:R-:W5:Y:S04]  /*103c0*/  LD.E R24, desc[UR56][R16.64+0x260] ;  /* 0x0002603810187980 */ /* 0x002f68000c101900 */
        /* <DEDUP_REMOVED lines=137> */
[----:B------:R-:W-:Y:S01]  /*10c60*/  IMAD.MOV.U32 R7, RZ, RZ, R13 ;  /* 0x000000ffff077224 */ /* 0x000fe200078e000d */
[----:B--2---:R-:W-:-:S06]  /*10c70*/  WARPGROUP.ARRIVE ;  /* 0x00000000000079c5 */ /* 0x004fcc0000000000 */
[----:B------:R-:W-:Y:S01]  /*10c80*/  HGMMA.64x256x16.F32 R24, R172, gdesc[UR4].tnspB, R24, UP0, gsb0 ;  /* 0x43e00004ac187df0 */ /* 0x000fe2000b800818 */
[----:B------:R-:W-:Y:S02]  /*10c90*/  R2UR UR6, R6 ;  /* 0x00000000060672ca */ /* 0x000fe400000e0000 */
[----:B------:R-:W-:Y:S01]  /*10ca0*/  R2UR UR7, R7 ;  /* 0x00000000070772ca */ /* 0x000fe200000e0000 */
[----:B------:R-:W-:Y:S02]  /*10cb0*/  VIADD R6, R12, 0x100 ;  /* 0x000001000c067836 */ /* 0x000fe40000000000 */
[----:B------:R-:W-:Y:S01]  /*10cc0*/  IMAD.MOV.U32 R7, RZ, RZ, R13 ;  /* 0x000000ffff077224 */ /* 0x000fe200078e000d */
[----:B------:R-:W-:Y:S02]  /*10cd0*/  WARPGROUP.DEPBAR.LE gsb0, 0x0 ;  /* 0x00008000000079c5 */ /* 0x000fe40000010000 */
[----:B------:R-:W-:Y:S01]  /*10ce0*/  ST.E desc[UR56][R16.64+0x260], R24 ;  /* 0x0002601810007985 */ /* 0x000fe2000c101938 */
[----:B------:R-:W-:-:S02]  /*10cf0*/  F2FP.F16.F32.PACK_AB R172, R217, R220 ;  /* 0x000000dcd9ac723e */ /* 0x000fc400000000ff */
[----:B------:R-:W-:Y:S01]  /*10d00*/  F2FP.F16.F32.PACK_AB R174, R216, R211 ;  /* 0x000000d3d8ae723e */ /* 0x000fe200000000ff */
[----:B------:R-:W-:Y:S01]  /*10d10*/  ST.E desc[UR56][R4.64], R25 ;  /* 0x0000001904007985 */ /* 0x000fe2000c101938 */
        /* <DEDUP_REMOVED lines=130> */
[----:B------:R-:W-:Y:S01]  /*11540*/  R2UR UR6, R6 ;  /* 0x00000000060672ca */ /* 0x000fe200000e0000 */
[----:B------:R-:W-:Y:S01]  /*11550*/  STL [R1+0x88], R2 ;  /* 0x0000880201007387 */ /* 0x000fe20000100800 */
[----:B------:R-:W-:Y:S01]  /*11560*/  R2UR UR7, R7 ;  /* 0x00000000070772ca */ /* 0x000fe200000e0000 */
[----:B------:R-:W-:Y:S01]  /*11570*/  IMAD.MOV.U32 R7, RZ, RZ, R13 ;  /* 0x000000ffff077224 */ /* 0x000fe200078e000d */
[----:B------:R-:W-:Y:S01]  /*11580*/  IADD3 R6, R12, 0x180, RZ ;  /* 0x000001800c067810 */ /* 0x000fe20007ffe0ff */
[----:B------:R-:W-:Y:S02]  /*11590*/  WARPGROUP.DEPBAR.LE gsb0, 0x0 ;  /* 0x00008000000079c5 */ /* 0x000fe40000010000 */
[----:B------:R-:W-:Y:S01]  /*115a0*/  ST.E desc[UR56][R16.64+0x260], R24 ;  /* 0x0002601810007985 */ /* 0x000fe2000c101938 */
[----:B------:R-:W-:Y:S02]  /*115b0*/  F2FP.F16.F32.PACK_AB R172, R207, R206 ;  /* 0x000000cecfac723e */ /* 0x000fe400000000ff */
[----:B------:R-:W-:Y:S01]  /*115c0*/  F2FP.F16.F32.PACK_AB R174, R202, R203 ;  /* 0x000000cbcaae723e */ /* 0x000fe200000000ff */
[----:B------:R-:W-:Y:S01]  /*115d0*/  ST.E desc[UR56][R4.64], R25 ;  /* 0x0000001904007985 */ /* 0x000fe2000c101938 */
        /* <DEDUP_REMOVED lines=273> */
[----:B------:R-:W-:Y:S01]  /*126f0*/  VIADD R12, R12, 0x280 ;  /* 0x000002800c0c7836 */ /* 0x000fe20000000000 */
        /* <DEDUP_REMOVED lines=403> */
[----:B------:R-:W-:Y:S04]  /*14030*/  STL [R1+0x88], R2 ;  /* 0x0000880201007387 */ /* 0x000fe80000100800 */
[----:B------:R-:W3:Y:S04]  /*14040*/  LD.E R7, desc[UR56][R16.64+0x260] ;  /* 0x0002603810077980 */ /* 0x000ee8000c101900 */
[----:B---3--:R3:W-:Y:S04]  /*14050*/  ST.E desc[UR56][R16.64+0x260], R7 ;  /* 0x0002600710007985 */ /* 0x0087e8000c101938 */
[----:B------:R-:W4:Y:S04]  /*14060*/  LD.E R13, desc[UR56][R4.64] ;  /* 0x00000038040d7980 */ /* 0x000f28000c101900 */
[----:B----4-:R4:W-:Y:S04]  /*14070*/  ST.E desc[UR56][R4.64], R13 ;  /* 0x0000000d04007985 */ /* 0x0109e8000c101938 */
[----:B------:R-:W5:Y:S04]  /*14080*/  LD.E R15, desc[UR56][R10.64] ;  /* 0x000000380a0f7980 */ /* 0x000f68000c101900 */
[----:B-----5:R5:W-:Y:S04]  /*14090*/  ST.E desc[UR56][R10.64], R15 ;  /* 0x0000000f0a007985 */ /* 0x020be8000c101938 */
[----:B------:R-:W2:Y:S04]  /*140a0*/  LD.E R19, desc[UR56][R8.64] ;  /* 0x0000003808137980 */ /* 0x000ea8000c101900 */
[----:B--2---:R2:W-:Y:S04]  /*140b0*/  ST.E desc[UR56][R8.64], R19 ;  /* 0x0000001308007985 */ /* 0x0045e8000c101938 */
[----:B------:R-:W2:Y:S04]  /*140c0*/  LD.E R21, desc[UR56][R16.64+0x270] ;  /* 0x0002703810157980 */ /* 0x000ea8000c101900 */
[----:B0-----:R-:W2:Y:S04]  /*140d0*/  LD.E R25, desc[UR56][R16.64+0x274] ;  /* 0x0002743810197980 */ /* 0x001ea8000c101900 */
[----:B-1----:R-:W2:Y:S04]  /*140e0*/  LD.E R27, desc[UR56][R16.64+0x278] ;  /* 0x00027838101b7980 */ /* 0x002ea8000c101900 */
[----:B------:R-:W2:Y:S04]  /*140f0*/  LD.E R29, desc[UR56][R16.64+0x27c] ;  /* 0x00027c38101d7980 */ /* 0x000ea8000c101900 */
[----:B---3--:R-:W3:Y:S04]  /*14100*/  LD.E R7, desc[UR56][R16.64+0x280] ;  /* 0x0002803810077980 */ /* 0x008ee8000c101900 */
[----:B------:R-:W3:Y:S04]  /*14110*/  LD.E R31, desc[UR56][R16.64+0x284] ;  /* 0x00028438101f7980 */ /* 0x000ee8000c101900 */
[----:B----4-:R-:W4:Y:S04]  /*14120*/  LD.E R5, desc[UR56][R16.64+0x288] ;  /* 0x0002883810057980 */ /* 0x010f28000c101900 */
[----:B------:R-:W4:Y:S04]  /*14130*/  LD.E R13, desc[UR56][R16.64+0x28c] ;  /* 0x00028c38100d7980 */ /* 0x000f28000c101900 */
[----:B-----5:R-:W5:Y:S04]  /*14140*/  LD.E R11, desc[UR56][R16.64+0x290] ;  /* 0x00029038100b7980 */ /* 0x020f68000c101900 */
[----:B------:R-:W5:Y:S04]  /*14150*/  LD.E R15, desc[UR56][R16.64+0x294] ;  /* 0x00029438100f7980 */ /* 0x000f68000c101900 */
[----:B--2---:R-:W2:Y:S04]  /*14160*/  LD.E R9, desc[UR56][R16.64+0x298] ;  /* 0x0002983810097980 */ /* 0x004ea8000c101900 */
        /* <DEDUP_REMOVED lines=113> */
[----:B------:R0:W-:Y:S04]  /*14880*/  ST.E desc[UR56][R16.64+0x270], R21 ;  /* 0x0002701510007985 */ /* 0x0001e8000c101938 */
[----:B------:R0:W-:Y:S04]  /*14890*/  ST.E desc[UR56][R16.64+0x274], R25 ;  /* 0x0002741910007985 */ /* 0x0001e8000c101938 */
[----:B------:R0:W-:Y:S04]  /*148a0*/  ST.E desc[UR56][R16.64+0x278], R27 ;  /* 0x0002781b10007985 */ /* 0x0001e8000c101938 */
[----:B------:R0:W-:Y:S04]  /*148b0*/  ST.E desc[UR56][R16.64+0x27c], R29 ;  /* 0x00027c1d10007985 */ /* 0x0001e8000c101938 */
[----:B---3--:R0:W-:Y:S04]  /*148c0*/  ST.E desc[UR56][R16.64+0x280], R7 ;  /* 0x0002800710007985 */ /* 0x0081e8000c101938 */
[----:B------:R0:W-:Y:S04]  /*148d0*/  ST.E desc[UR56][R16.64+0x284], R31 ;  /* 0x0002841f10007985 */ /* 0x0001e8000c101938 */
[----:B----4-:R0:W-:Y:S04]  /*148e0*/  ST.E desc[UR56][R16.64+0x288], R5 ;  /* 0x0002880510007985 */ /* 0x0101e8000c101938 */
[----:B------:R0:W-:Y:S04]  /*148f0*/  ST.E desc[UR56][R16.64+0x28c], R13 ;  /* 0x00028c0d10007985 */ /* 0x0001e8000c101938 */
[----:B-----5:R0:W-:Y:S04]  /*14900*/  ST.E desc[UR56][R16.64+0x290], R11 ;  /* 0x0002900b10007985 */ /* 0x0201e8000c101938 */
[----:B------:R0:W-:Y:S04]  /*14910*/  ST.E desc[UR56][R16.64+0x294], R15 ;  /* 0x0002940f10007985 */ /* 0x0001e8000c101938 */
[----:B--2---:R0:W-:Y:S04]  /*14920*/  ST.E desc[UR56][R16.64+0x298], R9 ;  /* 0x0002980910007985 */ /* 0x0041e8000c101938 */
        /* <DEDUP_REMOVED lines=121> */
.L_x_10132:
[----:B------:R-:W-:Y:S05]  /*150c0*/  BSYNC B0 ;  /* 0x0000000000007941 */ /* 0x000fea0003800000 */
.L_x_10131:
[C---:B------:R-:W-:Y:S01]  /*150d0*/  ISETP.GT.AND P0, PT, R0.reuse, R3, PT ;  /* 0x000000030000720c */ /* 0x040fe20003f04270 */
[----:B------:R-:W-:-:S12]  /*150e0*/  VIADD R0, R0, 0xffffffff ;  /* 0xffffffff00007836 */ /* 0x000fd80000000000 */
[----:B------:R-:W-:Y:S05]  /*150f0*/  @P0 BRA `(.L_x_10133) ;  /* 0xffffff4c00c80947 */ /* 0x000fea000383ffff */
[----:B01----:R-:W2:Y:S02]  /*15100*/  LDL R2, [R1+0x70] ;  /* 0x0000700001027983 */ /* 0x003ea40000100800 */
[----:B--2---:R-:W-:-:S07]  /*15110*/  IMAD.SHL.U32 R2, R2, 0x80, RZ ;  /* 0x0000008002027824 */ /* 0x004fce00078e00ff */
.L_x_10106:
[----:B------:R-:W0:Y:S01]  /*15120*/  LDC R6, c[0x0][0xadc] ;  /* 0x0002b700ff067b82 */ /* 0x000e220000000800 */
[----:B------:R-:W-:Y:S01]  /*15130*/  IADD3 R157, R157, 0x80, -R156 ;  /* 0x000000809d9d7810 */ /* 0x000fe20007ffe89c */
[----:B------:R-:W-:-:S04]  /*15140*/  ULDC UR4, c[0x0][0xad4] ;  /* 0x0002b50000047ab9 */ /* 0x000fc80000000800 */
[----:B------:R-:W-:-:S04]  /*15150*/  IMAD.IADD R157, R157, 0x1, R2 ;  /* 0x000000019d9d7824 */ /* 0x000fc800078e0202 */
        /* <DEDUP_REMOVED lines=13> */
.L_x_10136:
[----:B------:R-:W-:-:S13]  /*15230*/  ISETP.NE.AND P0, PT, R6, 0x1, PT ;  /* 0x000000010600780c */ /* 0x000fda0003f05270 */
[----:B------:R-:W0:Y:S02]  /*15240*/  @P0 LDC.64 R4, c[0x0][0xae0] ;  /* 0x0002b800ff040b82 */ /* 0x000e240000000a00 */
[----:B0-----:R-:W-:-:S05]  /*15250*/  @P0 IMAD.HI.U32 R4, R157, R4, RZ ;  /* 0x000000049d040227 */ /* 0x001fca00078e00ff */
[----:B------:R-:W-:-:S07]  /*15260*/  @P0 SHF.R.U32.HI R157, RZ, R5, R4 ;  /* 0x00000005ff9d0219 */ /* 0x000fce0000011604 */
.L_x_10137:
[----:B------:R-:W-:Y:S05]  /*15270*/  BSYNC B0 ;  /* 0x0000000000007941 */ /* 0x000fea0003800000 */
.L_x_10135:
[----:B------:R-:W-:-:S05]  /*15280*/  IMAD R157, R157, R6, RZ ;  /* 0x000000069d9d7224 */ /* 0x000fca00078e02ff */
[----:B------:R-:W-:-:S07]  /*15290*/  VIMNMX R2, R2, R157, !PT ;  /* 0x0000009d02027248 */ /* 0x000fce0007fe0100 */
.L_x_10134:
[----:B------:R-:W-:-:S04]  /*152a0*/  VIADD R2, R2, 0x5f ;  /* 0x0000005f02027836 */ /* 0x000fc80000000000 */
[----:B------:R-:W-:-:S05]  /*152b0*/  IMAD.HI R2, R2, 0x2aaaaaab, RZ ;  /* 0x2aaaaaab02027827 */ /* 0x000fca00078e02ff */
[----:B------:R-:W-:-:S04]  /*152c0*/  SHF.R.U32.HI R3, RZ, 0x1f, R2 ;  /* 0x0000001fff037819 */ /* 0x000fc80000011602 */
[----:B------:R-:W-:-:S04]  /*152d0*/  LEA.HI.SX32 R3, R2, R3, 0x1c ;  /* 0x0000000302037211 */ /* 0x000fc800078fe2ff */
[----:B------:R-:W-:-:S04]  /*152e0*/  VIMNMX R4, R164, R3, !PT ;  /* 0x00000003a4047248 */ /* 0x000fc80007fe0100 */
[----:B------:R-:W-:-:S13]  /*152f0*/  ISETP.GE.AND P0, PT, R0, R4, PT ;  /* 0x000000040000720c */ /* 0x000fda0003f06270 */
[----:B------:R-:W-:Y:S05]  /*15300*/  @!P0 BRA `(.L_x_10138) ;  /* 0x0000009c00908947 */ /* 0x000fea0003800000 */
[----:B------:R0:W5:Y:S01]  /*15310*/  LDL.64 R2, [R1+0x178] ;  /* 0x0001780001027983 */ /* 0x0001620000100a00 */
[----:B------:R-:W-:-:S07]  /*15320*/  IMAD.MOV.U32 R5, RZ, RZ, R0 ;  /* 0x000000ffff057224 */ /* 0x000fce00078e0000 */
.L_x_10155:
[----:B0----5:R-:W2:Y:S04]  /*15330*/  LD.E R7, desc[UR56][R2.64] ;  /* 0x0000003802077980 */ /* 0x021ea8000c101900 */
[----:B-1----:R-:W3:Y:S01]  /*15340*/  LD.E R0, desc[UR56][R2.64+0x8] ;  /* 0x0000083802007980 */ /* 0x002ee2000c101900 */
[----:B--2---:R-:W-:-:S04]  /*15350*/  IADD3 R7, R7, 0x1, RZ ;  /* 0x0000000107077810 */ /* 0x004fc80007ffe0ff */
        /* <DEDUP_REMOVED lines=21> */
.L_x_10140:
[----:B------:R-:W-:Y:S05]  /*154b0*/  BSYNC B0 ;  /* 0x0000000000007941 */ /* 0x000fea0003800000 */
.L_x_10139:
        /* <DEDUP_REMOVED lines=13> */
.L_x_10142:
[----:B------:R-:W-:Y:S05]  /*15590*/  BSYNC B0 ;  /* 0x0000000000007941 */ /* 0x000fea0003800000 */
.L_x_10141:
        /* <DEDUP_REMOVED lines=8> */
.L_x_10144:
[----:B------:R-:W-:Y:S05]  /*15620*/  BSYNC B0 ;  /* 0x0000000000007941 */ /* 0x000fea0003800000 */
.L_x_10143:
        /* <DEDUP_REMOVED lines=28> */
[----:B------:R-:W-:Y:S01]  /*157f0*/  VIADD R12, R12, 0x4 ;  /* 0x000000040c0c7836 */ /* 0x000fe20000000000 */
[----:B------:R-:W-:Y:S01]  /*15800*/  IADD3 R8, R6, 0x4, RZ ;  /* 0x0000000406087810 */ /* 0x000fe20007ffe0ff */
        /* <DEDUP_REMOVED lines=29> */
.L_x_10147:
[----:B------:R-:W-:Y:S05]  /*159e0*/  BSYNC B0 ;  /* 0x0000000000007941 */ /* 0x000fea0003800000 */
.L_x_10146:
        /* <DEDUP_REMOVED lines=10> */
.L_x_10149:
[----:B------:R-:W-:Y:S05]  /*15a90*/  BSYNC B0 ;  /* 0x0000000000007941 */ /* 0x000fea0003800000 */
.L_x_10148:
[----:B------:R-:W-:Y:S04]  /*15aa0*/  BSSY B0, `(.L_x_10150) ;  /* 0x0000006000007945 */ /* 0x000fe80003800000 */
[----:B--2---:R-:W-:Y:S05]  /*15ab0*/  @P1 BRA `(.L_x_10151) ;  /* 0x0000000000101947 */ /* 0x004fea0003800000 */
[----:B-----5:R-:W-:Y:S01]  /*15ac0*/  IMAD R6, R6, 0x8, R9 ;  /* 0x0000000806067824 */ /* 0x020fe200078e0209 */
[----:B-1----:R-:W-:-:S04]  /*15ad0*/  SHF.L.U32 R7, R8, 0x1f, RZ ;  /* 0x0000001f08077819 */ /* 0x002fc800000006ff */
[----:B------:R-:W1:Y:S02]  /*15ae0*/  SYNCS.PHASECHK.TRANS64.TRYWAIT P1, [R6+URZ], R7 ;  /* 0x00000007060075a7 */ /* 0x000e64000802017f */
[----:B-1----:R-:W-:Y:S05]  /*15af0*/  @!P1 BRA `(.L_x_10152) ;  /* 0x000001f800209947 */ /* 0x002fea0003800000 */
.L_x_10151:
[----:B------:R-:W-:Y:S05]  /*15b00*/  BSYNC B0 ;  /* 0x0000000000007941 */ /* 0x000fea0003800000 */
.L_x_10150:
[----:B------:R-:W2:Y:S04]  /*15b10*/  LDL R9, [R1+0x90] ;  /* 0x0000900001097983 */ /* 0x000ea80000100800 */
[----:B------:R-:W3:Y:S04]  /*15b20*/  LD.E R19, desc[UR56][R2.64] ;  /* 0x0000003802137980 */ /* 0x000ee8000c101900 */
[----:B------:R-:W3:Y:S04]  /*15b30*/  LDL.64 R72, [R1+0x118] ;  /* 0x0001180001487983 */ /* 0x000ee80000100a00 */
[----:B-1---5:R-:W4:Y:S04]  /*15b40*/  LDL.64 R6, [R1+0x110] ;  /* 0x0001100001067983 */ /* 0x022f280000100a00 */
        /* <DEDUP_REMOVED lines=26> */
[----:B------:R-:W-:Y:S01]  /*15cf0*/  VIADD R12, R12, 0x4 ;  /* 0x000000040c0c7836 */ /* 0x000fe20000000000 */
[----:B------:R-:W-:Y:S01]  /*15d00*/  IADD3 R6, R8, 0x4, RZ ;  /* 0x0000000408067810 */ /* 0x000fe20007ffe0ff */
        /* <DEDUP_REMOVED lines=21> */
[----:B--2---:R-:W-:Y:S02]  /*15e60*/  VIADD R18, R18, 0x400 ;  /* 0x0000040012127836 */ /* 0x004fe40000000000 */
        /* <DEDUP_REMOVED lines=98> */
[--C-:B------:R-:W-:Y:S01]  /*16490*/  IMAD.MOV.U32 R7, RZ, RZ, R73.reuse ;  /* 0x000000ffff077224 */ /* 0x100fe200078e0049 */
[----:B------:R-:W-:Y:S02]  /*164a0*/  R2UR UR6, R6 ;  /* 0x00000000060672ca */ /* 0x000fe400000e0000 */
[----:B------:R-:W-:Y:S02]  /*164b0*/  R2UR UR4, R10 ;  /* 0x000000000a0472ca */ /* 0x000fe400000e0000 */
[----:B------:R-:W-:Y:S02]  /*164c0*/  R2UR UR7, R7 ;  /* 0x00000000070772ca */ /* 0x000fe400000e0000 */
[----:B------:R-:W-:Y:S01]  /*164d0*/  R2UR UR5, R11 ;  /* 0x000000000b0572ca */ /* 0x000fe200000e0000 */
[----:B----4-:R-:W-:Y:S01]  /*164e0*/  VIADD R12, R12, 0xc04 ;  /* 0x00000c040c0c7836 */ /* 0x010fe20000000000 */
[----:B------:R-:W-:Y:S01]  /*164f0*/  IADD3 R6, R8, 0x904, RZ ;  /* 0x0000090408067810 */ /* 0x000fe20007ffe0ff */
[----:B------:R-:W-:Y:S01]  /*16500*/  IMAD.MOV.U32 R7, RZ, RZ, R73 ;  /* 0x000000ffff077224 */ /* 0x000fe200078e0049 */
[----:B------:R-:W-:-:S02]  /*16510*/  WARPGROUP.DEPBAR.LE gsb0, 0x0 ;  /* 0x00008000000079c5 */ /* 0x000fc40000010000 */
[----:B------:R-:W-:-:S07]  /*16520*/  WARPGROUP.ARRIVE ;  /* 0x00000000000079c5 */ /* 0x000fce0000000000 */
        /* <DEDUP_REMOVED lines=21> */
[----:B-1----:R-:W-:Y:S01]  /*16680*/  LOP3.LUT R74, R74, 0x7f, RZ, 0xc0, !PT ;  /* 0x0000007f4a4a7812 */ /* 0x002fe200078ec0ff */
[----:B------:R-:W-:Y:S03]  /*16690*/  STL [R1+0x90], R0 ;  /* 0x0000900001007387 */ /* 0x000fe60000100800 */
[----:B------:R-:W-:Y:S01]  /*166a0*/  ISETP.NE.AND P2, PT, R74, RZ, PT ;  /* 0x000000ff4a00720c */ /* 0x000fe20003f45270 */
        /* <DEDUP_REMOVED lines=22> */
[----:B------:R-:W4:Y:S04]  /*16810*/  LD.E R21, desc[UR56][R16.64+0x250] ;  /* 0x0002503810157980 */ /* 0x000f28000c101900 */
[----:B--2---:R-:W2:Y:S04]  /*16820*/  LD.E.64 R6, desc[UR56][R16.64+0x230] ;  /* 0x0002303810067980 */ /* 0x004ea8000c101b00 */
        /* <DEDUP_REMOVED lines=61> */
[----:B------:R-:W-:-:S04]  /*16c00*/  FMUL.FTZ R18, R28, R12 ;  /* 0x0000000c1c127220 */ /* 0x000fc80000410000 */
[----:B------:R-:W2:Y:S01]  /*16c10*/  MUFU.TANH R9, R9 ;  /* 0x0000000900097308 */ /* 0x000ea20000002400 */
[-C--:B------:R-:W-:Y:S01]  /*16c20*/  FMUL.FTZ R28, R29, R12.reuse ;  /* 0x0000000c1d1c7220 */ /* 0x080fe20000410000 */
[----:B------:R-:W-:-:S06]  /*16c30*/  FMUL.FTZ R32, R32, R12 ;  /* 0x0000000c20207220 */ /* 0x000fcc0000410000 */
[----:B------:R-:W3:Y:S01]  /*16c40*/  MUFU.TANH R11, R11 ;  /* 0x0000000b000b7308 */ /* 0x000ee20000002400 */
[-C--:B------:R-:W-:Y:S01]  /*16c50*/  FMUL.FTZ R76, R33, R12.reuse ;  /* 0x0000000c214c7220 */ /* 0x080fe20000410000 */
[-C--:B------:R-:W-:Y:S01]  /*16c60*/  FMUL.FTZ R36, R36, R12.reuse ;  /* 0x0000000c24247220 */ /* 0x080fe20000410000 */
[-C--:B------:R-:W-:Y:S01]  /*16c70*/  FMUL.FTZ R82, R37, R12.reuse ;  /* 0x0000000c25527220 */ /* 0x080fe20000410000 */
[-C--:B------:R-:W-:Y:S01]  /*16c80*/  FMUL.FTZ R84, R40, R12.reuse ;  /* 0x0000000c28547220 */ /* 0x080fe20000410000 */
[-C--:B------:R-:W-:Y:S01]  /*16c90*/  FMUL.FTZ R86, R41, R12.reuse ;  /* 0x0000000c29567220 */ /* 0x080fe20000410000 */
[-C--:B------:R-:W-:Y:S01]  /*16ca0*/  FMUL.FTZ R88, R44, R12.reuse ;  /* 0x0000000c2c587220 */ /* 0x080fe20000410000 */
[----:B------:R-:W-:Y:S01]  /*16cb0*/  FMUL.FTZ R90, R45, R12 ;  /* 0x0000000c2d5a7220 */ /* 0x000fe20000410000 */
[----:B------:R-:W0:Y:S01]  /*16cc0*/  MUFU.TANH R18, R18 ;  /* 0x0000001200127308 */ /* 0x000e220000002400 */
        /* <DEDUP_REMOVED lines=8> */
[----:B---3--:R-:W-:Y:S01]  /*16d50*/  FMNMX.FTZ R13, R11, R14, !PT ;  /* 0x0000000e0b0d7209 */ /* 0x008fe20007810000 */
[-C--:B------:R-:W-:Y:S01]  /*16d60*/  FMUL.FTZ R102, R69, R12.reuse ;  /* 0x0000000c45667220 */ /* 0x080fe20000410000 */
[-C--:B------:R-:W-:Y:S01]  /*16d70*/  FMUL.FTZ R10, R26, R12.reuse ;  /* 0x0000000c1a0a7220 */ /* 0x080fe20000410000 */
[-C--:B------:R-:W-:Y:S01]  /*16d80*/  FMUL.FTZ R8, R27, R12.reuse ;  /* 0x0000000c1b087220 */ /* 0x080fe20000410000 */
[-C--:B------:R-:W-:Y:S01]  /*16d90*/  FMUL.FTZ R142, R30, R12.reuse ;  /* 0x0000000c1e8e7220 */ /* 0x080fe20000410000 */
[-C--:B------:R-:W-:Y:S01]  /*16da0*/  FMUL.FTZ R146, R31, R12.reuse ;  /* 0x0000000c1f927220 */ /* 0x080fe20000410000 */
[-C--:B------:R-:W-:Y:S01]  /*16db0*/  FMUL.FTZ R220, R34, R12.reuse ;  /* 0x0000000c22dc7220 */ /* 0x080fe20000410000 */
[----:B------:R-:W3:Y:S01]  /*16dc0*/  MUFU.TANH R32, R32 ;  /* 0x0000002000207308 */ /* 0x000ee20000002400 */
[----:B0-----:R-:W-:Y:S01]  /*16dd0*/  FMNMX.FTZ R13, R18, R13, !PT ;  /* 0x0000000d120d7209 */ /* 0x001fe20007810000 */
[-C--:B------:R-:W-:Y:S01]  /*16de0*/  FMUL.FTZ R208, R35, R12.reuse ;  /* 0x0000000c23d07220 */ /* 0x080fe20000410000 */
[-C--:B------:R-:W-:Y:S01]  /*16df0*/  FMUL.FTZ R206, R38, R12.reuse ;  /* 0x0000000c26ce7220 */ /* 0x080fe20000410000 */
[-C--:B------:R-:W-:Y:S01]  /*16e00*/  FMUL.FTZ R198, R39, R12.reuse ;  /* 0x0000000c27c67220 */ /* 0x080fe20000410000 */
[-C--:B------:R-:W-:Y:S01]  /*16e10*/  FMUL.FTZ R190, R42, R12.reuse ;  /* 0x0000000c2abe7220 */ /* 0x080fe20000410000 */
[-C--:B------:R-:W-:Y:S01]  /*16e20*/  FMUL.FTZ R174, R43, R12.reuse ;  /* 0x0000000c2bae7220 */ /* 0x080fe20000410000 */
[-C--:B------:R-:W-:Y:S01]  /*16e30*/  FMUL.FTZ R15, R46, R12.reuse ;  /* 0x0000000c2e0f7220 */ /* 0x080fe20000410000 */
[----:B------:R-:W0:Y:S01]  /*16e40*/  MUFU.TANH R76, R76 ;  /* 0x0000004c004c7308 */ /* 0x000e220000002400 */
[----:B--2---:R-:W-:Y:S01]  /*16e50*/  FMNMX.FTZ R13, R28, R13, !PT ;  /* 0x0000000d1c0d7209 */ /* 0x004fe20007810000 */
[-C--:B------:R-:W-:Y:S01]  /*16e60*/  FMUL.FTZ R178, R50, R12.reuse ;  /* 0x0000000c32b27220 */ /* 0x080fe20000410000 */
[-C--:B------:R-:W-:Y:S01]  /*16e70*/  FMUL.FTZ R188, R51, R12.reuse ;  /* 0x0000000c33bc7220 */ /* 0x080fe20000410000 */
[-C--:B------:R-:W-:Y:S01]  /*16e80*/  FMUL.FTZ R200, R54, R12.reuse ;  /* 0x0000000c36c87220 */ /* 0x080fe20000410000 */
[-C--:B------:R-:W-:Y:S01]  /*16e90*/  FMUL.FTZ R224, R55, R12.reuse ;  /* 0x0000000c37e07220 */ /* 0x080fe20000410000 */
[-C--:B------:R-:W-:Y:S01]  /*16ea0*/  FMUL.FTZ R226, R58, R12.reuse ;  /* 0x0000000c3ae27220 */ /* 0x080fe20000410000 */
[-C--:B------:R-:W-:Y:S01]  /*16eb0*/  FMUL.FTZ R228, R59, R12.reuse ;  /* 0x0000000c3be47220 */ /* 0x080fe20000410000 */
        /* <DEDUP_REMOVED lines=10> */
[----:B------:R-:W-:Y:S01]  /*16f60*/  FMUL.FTZ R40, R52, R12 ;  /* 0x0000000c34287220 */ /* 0x000fe20000410000 */
[----:B------:R-:W4:Y:S04]  /*16f70*/  LD.E R33, desc[UR56][R16.64+0x288] ;  /* 0x0002883810217980 */ /* 0x000f28000c101900 */
[----:B------:R-:W4:Y:S01]  /*16f80*/  LD.E R37, desc[UR56][R16.64+0x28c] ;  /* 0x00028c3810257980 */ /* 0x000f22000c101900 */
[----:B------:R-:W0:Y:S01]  /*16f90*/  MUFU.TANH R84, R84 ;  /* 0x0000005400547308 */ /* 0x000e220000002400 */
[----:B--2---:R-:W-:-:S02]  /*16fa0*/  FMNMX.FTZ R13, R36, R13, !PT ;  /* 0x0000000d240d7209 */ /* 0x004fc40007810000 */
[----:B------:R-:W2:Y:S05]  /*16fb0*/  LD.E R41, desc[UR56][R16.64+0x2ac] ;  /* 0x0002ac3810297980 */ /* 0x000eaa000c101900 */
[----:B------:R-:W1:Y:S01]  /*16fc0*/  MUFU.TANH R86, R86 ;  /* 0x0000005600567308 */ /* 0x000e620000002400 */
[----:B---3--:R-:W-:Y:S01]  /*16fd0*/  FMNMX.FTZ R13, R82, R13, !PT ;  /* 0x0000000d520d7209 */ /* 0x008fe20007810000 */
[----:B------:R-:W-:Y:S01]  /*16fe0*/  FMUL.FTZ R44, R49, R12 ;  /* 0x0000000c312c7220 */ /* 0x000fe20000410000 */
[----:B------:R-:W3:Y:S05]  /*16ff0*/  LD.E R45, desc[UR56][R16.64+0x2bc] ;  /* 0x0002bc38102d7980 */ /* 0x000eea000c101900 */
[----:B------:R-:W1:Y:S01]  /*17000*/  MUFU.TANH R88, R88 ;  /* 0x0000005800587308 */ /* 0x000e620000002400 */
[----:B0-----:R-:W-:-:S07]  /*17010*/  FMNMX.FTZ R13, R84, R13, !PT ;  /* 0x0000000d540d7209 */ /* 0x001fce0007810000 */
[----:B------:R-:W0:Y:S01]  /*17020*/  MUFU.TANH R90, R90 ;  /* 0x0000005a005a7308 */ /* 0x000e220000002400 */
[----:B-1----:R-:W-:Y:S01]  /*17030*/  FMNMX.FTZ R13, R86, R13, !PT ;  /* 0x0000000d560d7209 */ /* 0x002fe20007810000 */
[----:B------:R-:W-:-:S06]  /*17040*/  FMUL.FTZ R48, R53, R12 ;  /* 0x0000000c35307220 */ /* 0x000fcc0000410000 */
[----:B------:R-:W1:Y:S01]  /*17050*/  MUFU.TANH R92, R92 ;  /* 0x0000005c005c7308 */ /* 0x000e620000002400 */
[----:B------:R-:W-:Y:S01]  /*17060*/  FMNMX.FTZ R13, R88, R13, !PT ;  /* 0x0000000d580d7209 */ /* 0x000fe20007810000 */
[----:B------:R-:W-:Y:S01]  /*17070*/  FMUL.FTZ R52, R56, R12 ;  /* 0x0000000c38347220 */ /* 0x000fe20000410000 */
[----:B------:R-:W2:Y:S04]  /*17080*/  LD.E R60, desc[UR56][R16.64+0x2e0] ;  /* 0x0002e038103c7980 */ /* 0x000ea8000c101900 */
[----:B------:R-:W3:Y:S01]  /*17090*/  LD.E R57, desc[UR56][R16.64+0x2ec] ;  /* 0x0002ec3810397980 */ /* 0x000ee2000c101900 */
[----:B------:R-:W1:Y:S01]  /*170a0*/  MUFU.TANH R44, R44 ;  /* 0x0000002c002c7308 */ /* 0x000e620000002400 */
[----:B0-----:R-:W-:-:S07]  /*170b0*/  FMNMX.FTZ R13, R90, R13, !PT ;  /* 0x0000000d5a0d7209 */ /* 0x001fce0007810000 */
[----:B------:R-:W-:Y:S01]  /*170c0*/  MUFU.TANH R74, R74 ;  /* 0x0000004a004a7308 */ /* 0x000fe20000002400 */
[----:B------:R-:W-:Y:S01]  /*170d0*/  FMUL.FTZ R14, R65, R12 ;  /* 0x0000000c410e7220 */ /* 0x000fe20000410000 */
[----:B------:R-:W2:Y:S04]  /*170e0*/  LD.E R26, desc[UR56][R16.64+0x240] ;  /* 0x00024038101a7980 */ /* 0x000ea8000c101900 */
[----:B------:R-:W3:Y:S02]  /*170f0*/  LD.E R30, desc[UR56][R16.64+0x274] ;  /* 0x00027438101e7980 */ /* 0x000ee4000c101900 */
[----:B------:R-:W0:Y:S01]  /*17100*/  MUFU.TANH R40, R40 ;  /* 0x0000002800287308 */ /* 0x000e220000002400 */
[----:B-1----:R-:W-:Y:S01]  /*17110*/  FMNMX.FTZ R13, R92, R13, !PT ;  /* 0x0000000d5c0d7209 */ /* 0x002fe20007810000 */
[----:B------:R-:W3:Y:S04]  /*17120*/  LD.E R34, desc[UR56][R16.64+0x280] ;  /* 0x0002803810227980 */ /* 0x000ee8000c101900 */
[----:B------:R-:W3:Y:S02]  /*17130*/  LD.E R38, desc[UR56][R16.64+0x284] ;  /* 0x0002843810267980 */ /* 0x000ee4000c101900 */
[----:B------:R-:W1:Y:S01]  /*17140*/  MUFU.TANH R48, R48 ;  /* 0x0000003000307308 */ /* 0x000e620000002400 */
[----:B------:R-:W-:Y:S01]  /*17150*/  FMNMX.FTZ R13, R44, R13, !PT ;  /* 0x0000000d2c0d7209 */ /* 0x000fe20007810000 */
[----:B------:R-:W3:Y:S04]  /*17160*/  LD.E R42, desc[UR56][R16.64+0x290] ;  /* 0x00029038102a7980 */ /* 0x000ee8000c101900 */
[----:B------:R-:W3:Y:S02]  /*17170*/  LD.E R46, desc[UR56][R16.64+0x294] ;  /* 0x00029438102e7980 */ /* 0x000ee4000c101900 */
[----:B------:R-:W1:Y:S01]  /*17180*/  MUFU.TANH R52, R52 ;  /* 0x0000003400347308 */ /* 0x000e620000002400 */
[----:B0-----:R-:W-:Y:S01]  /*17190*/  FMNMX.FTZ R13, R40, R13, !PT ;  /* 0x0000000d280d7209 */ /* 0x001fe20007810000 */
[----:B------:R-:W3:Y:S04]  /*171a0*/  LD.E R50, desc[UR56][R16.64+0x2b0] ;  /* 0x0002b03810327980 */ /* 0x000ee8000c101900 */
        /* <DEDUP_REMOVED lines=23> */
[----:B------:R-:W3:Y:S03]  /*17320*/  LD.E R35, desc[UR56][R16.64+0x298] ;  /* 0x0002983810237980 */ /* 0x000ee6000c101900 */
[----:B------:R-:W-:Y:S01]  /*17330*/  FMNMX.FTZ R13, R14, R13, !PT ;  /* 0x0000000d0e0d7209 */ /* 0x000fe20007810000 */
[----:B------:R-:W3:Y:S03]  /*17340*/  LD.E R51, desc[UR56][R16.64+0x29c] ;  /* 0x00029c3810337980 */ /* 0x000ee6000c101900 */
[----:B0-----:R-:W-:Y:S01]  /*17350*/  FMNMX.FTZ R13, R100, R13, !PT ;  /* 0x0000000d640d7209 */ /* 0x001fe20007810000 */
[----:B------:R-:W0:Y:S01]  /*17360*/  MUFU.TANH R10, R10 ;  /* 0x0000000a000a7308 */ /* 0x000e220000002400 */
[----:B------:R-:W3:Y:S04]  /*17370*/  LD.E R49, desc[UR56][R16.64+0x2a8] ;  /* 0x0002a83810317980 */ /* 0x000ee8000c101900 */
[----:B------:R-:W3:Y:S01]  /*17380*/  LD.E R43, desc[UR56][R16.64+0x2c8] ;  /* 0x0002c838102b7980 */ /* 0x000ee2000c101900 */
[----:B-1----:R-:W-:-:S02]  /*17390*/  FMNMX.FTZ R19, R102, R13, !PT ;  /* 0x0000000d66137209 */ /* 0x002fc40007810000 */
[----:B------:R-:W1:Y:S01]  /*173a0*/  MUFU.TANH R8, R8 ;  /* 0x0000000800087308 */ /* 0x000e620000002400 */
[----:B------:R-:W3:Y:S04]  /*173b0*/  LD.E R63, desc[UR56][R16.64+0x2cc] ;  /* 0x0002cc38103f7980 */ /* 0x000ee8000c101900 */
[----:B------:R-:W0:Y:S03]  /*173c0*/  SHFL.BFLY PT, R20, R19, 0x2, 0x1f ;  /* 0x0c401f0013147f89 */ /* 0x000e2600000e0000 */
[----:B------:R-:W1:Y:S01]  /*173d0*/  MUFU.TANH R142, R142 ;  /* 0x0000008e008e7308 */ /* 0x000e620000002400 */
[----:B------:R-:W3:Y:S04]  /*173e0*/  LD.E R55, desc[UR56][R16.64+0x2d8] ;  /* 0x0002d83810377980 */ /* 0x000ee8000c101900 */
[----:B------:R-:W3:Y:S03]  /*173f0*/  LD.E R59, desc[UR56][R16.64+0x2e8] ;  /* 0x0002e838103b7980 */ /* 0x000ee6000c101900 */
[----:B------:R-:W1:Y:S01]  /*17400*/  MUFU.TANH R146, R146 ;  /* 0x0000009200927308 */ /* 0x000e620000002400 */
[----:B------:R-:W3:Y:S04]  /*17410*/  LD.E R53, desc[UR56][R16.64+0x2f8] ;  /* 0x0002f83810357980 */ /* 0x000ee8000c101900 */
[----:B------:R-:W3:Y:S03]  /*17420*/  LD.E R71, desc[UR56][R16.64+0x318] ;  /* 0x0003183810477980 */ /* 0x000ee6000c101900 */
[----:B------:R-:W1:Y:S01]  /*17430*/  MUFU.TANH R220, R220 ;  /* 0x000000dc00dc7308 */ /* 0x000e620000002400 */
[----:B------:R-:W3:Y:S01]  /*17440*/  LD.E R67, desc[UR56][R16.64+0x31c] ;  /* 0x00031c3810437980 */ /* 0x000ee2000c101900 */
[----:B0-----:R-:W-:-:S03]  /*17450*/  FMNMX.FTZ R13, R19, R20, !PT ;  /* 0x00000014130d7209 */ /* 0x001fc60007810000 */
[----:B------:R-:W3:Y:S04]  /*17460*/  LD.E R65, desc[UR56][R16.64+0x328] ;  /* 0x0003283810417980 */ /* 0x000ee8000c101900 */
[----:B------:R-:W0:Y:S01]  /*17470*/  SHFL.BFLY PT, R24, R13, 0x1, 0x1f ;  /* 0x0c201f000d187f89 */ /* 0x000e2200000e0000 */
[----:B------:R-:W1:Y:S08]  /*17480*/  MUFU.TANH R208, R208 ;  /* 0x000000d000d07308 */ /* 0x000e700000002400 */
[----:B------:R-:W1:Y:S01]  /*17490*/  MUFU.TANH R206, R206 ;  /* 0x000000ce00ce7308 */ /* 0x000e620000002400 */
[----:B0-----:R-:W-:-:S02]  /*174a0*/  FMNMX.FTZ R25, R13, R24, !PT ;  /* 0x000000180d197209 */ /* 0x001fc40007810000 */
[----:B------:R-:W-:-:S04]  /*174b0*/  FMNMX.FTZ R13, R10, R7, !PT ;  /* 0x000000070a0d7209 */ /* 0x000fc80007810000 */
[----:B-1----:R-:W-:Y:S01]  /*174c0*/  FMNMX.FTZ R13, R8, R13, !PT ;  /* 0x0000000d080d7209 */ /* 0x002fe20007810000 */
[----:B------:R-:W0:Y:S03]  /*174d0*/  MUFU.TANH R198, R198 ;  /* 0x000000c600c67308 */ /* 0x000e260000002400 */
[----:B------:R-:W-:-:S04]  /*174e0*/  FMNMX.FTZ R13, R142, R13, !PT ;  /* 0x0000000d8e0d7209 */ /* 0x000fc80007810000 */
[----:B------:R-:W-:Y:S01]  /*174f0*/  FMNMX.FTZ R13, R146, R13, !PT ;  /* 0x0000000d920d7209 */ /* 0x000fe20007810000 */
[----:B------:R-:W1:Y:S03]  /*17500*/  MUFU.TANH R190, R190 ;  /* 0x000000be00be7308 */ /* 0x000e660000002400 */
[----:B------:R-:W-:Y:S01]  /*17510*/  FMNMX.FTZ R13, R220, R13, !PT ;  /* 0x0000000ddc0d7209 */ /* 0x000fe20007810000 */
[----:B------:R-:W-:-:S04]  /*17520*/  FMUL.FTZ R20, R47, R12 ;  /* 0x0000000c2f147220 */ /* 0x000fc80000410000 */
[----:B------:R-:W4:Y:S01]  /*17530*/  MUFU.TANH R174, R174 ;  /* 0x000000ae00ae7308 */ /* 0x000f220000002400 */
[----:B------:R-:W-:-:S07]  /*17540*/  FMNMX.FTZ R13, R208, R13, !PT ;  /* 0x0000000dd00d7209 */ /* 0x000fce0007810000 */
[----:B------:R-:W4:Y:S01]  /*17550*/  MUFU.TANH R15, R15 ;  /* 0x0000000f000f7308 */ /* 0x000f220000002400 */
[----:B------:R-:W-:-:S07]  /*17560*/  FMNMX.FTZ R13, R206, R13, !PT ;  /* 0x0000000dce0d7209 */ /* 0x000fce0007810000 */
[----:B------:R-:W-:Y:S01]  /*17570*/  MUFU.TANH R178, R178 ;  /* 0x000000b200b27308 */ /* 0x000fe20000002400 */
[----:B0-----:R-:W-:-:S07]  /*17580*/  FMNMX.FTZ R13, R198, R13, !PT ;  /* 0x0000000dc60d7209 */ /* 0x001fce0007810000 */
[----:B------:R-:W-:Y:S01]  /*17590*/  MUFU.TANH R188, R188 ;  /* 0x000000bc00bc7308 */ /* 0x000fe20000002400 */
[----:B-1----:R-:W-:-:S07]  /*175a0*/  FMNMX.FTZ R13, R190, R13, !PT ;  /* 0x0000000dbe0d7209 */ /* 0x002fce0007810000 */
        /* <DEDUP_REMOVED lines=13> */
[----:B----4-:R-:W-:-:S04]  /*17680*/  FMNMX.FTZ R24, R174, R13, !PT ;  /* 0x0000000dae187209 */ /* 0x010fc80007810000 */
[----:B------:R-:W-:Y:S01]  /*17690*/  FMNMX.FTZ R13, R15, R24, !PT ;  /* 0x000000180f0d7209 */ /* 0x000fe20007810000 */
[----:B------:R-:W-:Y:S04]  /*176a0*/  ST.E desc[UR56][R16.64+0x230], R25 ;  /* 0x0002301910007985 */ /* 0x000fe8000c101938 */
[----:B------:R-:W4:Y:S04]  /*176b0*/  LD.E R27, desc[UR56][R16.64+0x230] ;  /* 0x00023038101b7980 */ /* 0x000f28000c101900 */
[----:B------:R-:W3:Y:S01]  /*176c0*/  LD.E R24, desc[UR56][R16.64+0x244] ;  /* 0x0002443810187980 */ /* 0x000ee2000c101900 */
        /* <DEDUP_REMOVED lines=15> */
[----:B----4-:R-:W-:-:S04]  /*177c0*/  FMUL.FTZ R29, R27, R21 ;  /* 0x000000151b1d7220 */ /* 0x010fc80000410000 */
[-CC-:B------:R-:W-:Y:S01]  /*177d0*/  FFMA.FTZ R157, R11, R21.reuse, -R29.reuse ;  /* 0x000000150b9d7223 */ /* 0x180fe2000001081d */
[-C--:B------:R-:W-:Y:S01]  /*177e0*/  FFMA.FTZ R31, R100, R21.reuse, -R29 ;  /* 0x00000015641f7223 */ /* 0x080fe2000001081d */
[----:B------:R-:W-:Y:S01]  /*177f0*/  FADD.FTZ R6, R6, -R27 ;  /* 0x8000001b06067221 */ /* 0x000fe20000010000 */
[-CC-:B------:R-:W-:Y:S01]  /*17800*/  FFMA.FTZ R156, R9, R21.reuse, -R29.reuse ;  /* 0x00000015099c7223 */ /* 0x180fe2000001081d */
[-CC-:B------:R-:W-:Y:S01]  /*17810*/  FFMA.FTZ R159, R18, R21.reuse, -R29.reuse ;  /* 0x00000015129f7223 */ /* 0x180fe2000001081d */
[-CC-:B------:R-:W-:Y:S01]  /*17820*/  FFMA.FTZ R158, R28, R21.reuse, -R29.reuse ;  /* 0x000000151c9e7223 */ /* 0x180fe2000001081d */
[----:B--2---:R-:W0:Y:S01]  /*17830*/  SHFL.BFLY PT, R11, R12, 0x2, 0x1f ;  /* 0x0c401f000c0b7f89 */ /* 0x004e2200000e0000 */
[-C--:B------:R-:W-:Y:S02]  /*17840*/  FMUL.FTZ R6, R6, R21.reuse ;  /* 0x0000001506067220 */ /* 0x080fe40000410000 */
        /* <DEDUP_REMOVED lines=15> */
[--C-:B------:R-:W-:Y:S01]  /*17940*/  FFMA.FTZ R173, R52, R21, -R29.reuse ;  /* 0x0000001534ad7223 */ /* 0x100fe2000001081d */
[----:B0-----:R-:W-:Y:S01]  /*17950*/  FMNMX.FTZ R11, R12, R11, !PT ;  /* 0x0000000b0c0b7209 */ /* 0x001fe20007810000 */
[-CC-:B------:R-:W-:Y:S01]  /*17960*/  FFMA.FTZ R172, R74, R21.reuse, -R29.reuse ;  /* 0x000000154aac7223 */ /* 0x180fe2000001081d */
[----:B------:R0:W1:Y:S01]  /*17970*/  MUFU.EX2 R25, R6 ;  /* 0x0000000600197308 */ /* 0x0000620000000800 */
[-CC-:B------:R-:W-:Y:S01]  /*17980*/  FFMA.FTZ R18, R72, R21.reuse, -R29.reuse ;  /* 0x0000001548127223 */ /* 0x180fe2000001081d */
[-CC-:B------:R-:W-:Y:S01]  /*17990*/  FFMA.FTZ R19, R78, R21.reuse, -R29.reuse ;  /* 0x000000154e137223 */ /* 0x180fe2000001081d */
[----:B------:R-:W2:Y:S01]  /*179a0*/  SHFL.BFLY PT, R12, R11, 0x1, 0x1f ;  /* 0x0c201f000b0c7f89 */ /* 0x000ea200000e0000 */
[-CC-:B------:R-:W-:Y:S01]  /*179b0*/  FFMA.FTZ R13, R80, R21.reuse, -R29.reuse ;  /* 0x00000015500d7223 */ /* 0x180fe2000001081d */
[----:B------:R-:W-:-:S02]  /*179c0*/  FFMA.FTZ R14, R14, R21, -R29 ;  /* 0x000000150e0e7223 */ /* 0x000fc4000001081d */
[----:B------:R-:W4:Y:S01]  /*179d0*/  LD.E R27, desc[UR56][R16.64+0x45c] ;  /* 0x00045c38101b7980 */ /* 0x000f22000c101900 */
[----:B------:R-:W-:Y:S03]  /*179e0*/  MUFU.EX2 R158, R158 ;  /* 0x0000009e009e7308 */ /* 0x000fe60000000800 */
[----:B------:R-:W4:Y:S04]  /*179f0*/  LD.E R28, desc[UR56][R16.64+0x454] ;  /* 0x00045438101c7980 */ /* 0x000f28000c101900 */
[----:B0-----:R-:W4:Y:S01]  /*17a00*/  LD.E R6, desc[UR56][R16.64+0x260] ;  /* 0x0002603810067980 */ /* 0x001f22000c101900 */
[----:B------:R-:W-:Y:S01]  /*17a10*/  MUFU.EX2 R204, R204 ;  /* 0x000000cc00cc7308 */ /* 0x000fe20000000800 */
[----:B-1----:R-:W-:-:S02]  /*17a20*/  FFMA.FTZ R26, R25, R26, R156 ;  /* 0x0000001a191a7223 */ /* 0x002fc4000001009c */
[----:B------:R-:W4:Y:S04]  /*17a30*/  LD.E R36, desc[UR56][R16.64+0x264] ;  /* 0x0002643810247980 */ /* 0x000f28000c101900 */
[----:B------:R-:W4:Y:S01]  /*17a40*/  LD.E R32, desc[UR56][R16.64+0x270] ;  /* 0x0002703810207980 */ /* 0x000f22000c101900 */
[----:B--2---:R-:W-:Y:S01]  /*17a50*/  FMNMX.FTZ R100, R11, R12, !PT ;  /* 0x0000000c0b647209 */ /* 0x004fe20007810000 */
[----:B------:R-:W-:Y:S02]  /*17a60*/  MUFU.EX2 R9, R9 ;  /* 0x0000000900097308 */ /* 0x000fe40000000800 */
[----:B------:R-:W2:Y:S02]  /*17a70*/  LD.E R44, desc[UR56][R16.64+0x2a0] ;  /* 0x0002a038102c7980 */ /* 0x000ea4000c101900 */
[----:B------:R-:W-:Y:S01]  /*17a80*/  FADD.FTZ R112, R7, -R100 ;  /* 0x8000006407707221 */ /* 0x000fe20000010000 */
[-C--:B------:R-:W-:Y:S01]  /*17a90*/  FMUL.FTZ R87, R100, R21.reuse ;  /* 0x0000001564577220 */ /* 0x080fe20000410000 */
[-C--:B------:R-:W-:Y:S01]  /*17aa0*/  FFMA.FTZ R12, R102, R21.reuse, -R29 ;  /* 0x00000015660c7223 */ /* 0x080fe2000001081d */
[----:B------:R-:W-:Y:S01]  /*17ab0*/  FADD.FTZ R26, R157, R26 ;  /* 0x0000001a9d1a7221 */ /* 0x000fe20000010000 */
[----:B------:R-:W-:Y:S01]  /*17ac0*/  FMUL.FTZ R112, R21, R112 ;  /* 0x0000007015707220 */ /* 0x000fe20000410000 */
        /* <DEDUP_REMOVED lines=18> */
[----:B------:R-:W-:Y:S01]  /*17bf0*/  FADD.FTZ R127, R159, R26 ;  /* 0x0000001a9f7f7221 */ /* 0x000fe20000010000 */
[----:B------:R-:W2:Y:S02]  /*17c00*/  LD.E R40, desc[UR56][R16.64+0x2a4] ;  /* 0x0002a43810287980 */ /* 0x000ea4000c101900 */
[----:B------:R-:W0:Y:S01]  /*17c10*/  MUFU.EX2 R216, R216 ;  /* 0x000000d800d87308 */ /* 0x000e220000000800 */
[-CC-:B------:R-:W-:Y:S01]  /*17c20*/  FFMA.FTZ R206, R198, R21.reuse, -R87.reuse ;  /* 0x00000015c6ce7223 */ /* 0x180fe20000010857 */
[-CC-:B------:R-:W-:Y:S01]  /*17c30*/  FFMA.FTZ R198, R190, R21.reuse, -R87.reuse ;  /* 0x00000015bec67223 */ /* 0x180fe20000010857 */
[----:B------:R-:W2:Y:S04]  /*17c40*/  LD.E R48, desc[UR56][R16.64+0x2b4] ;  /* 0x0002b43810307980 */ /* 0x000ea8000c101900 */
[----:B------:R-:W2:Y:S01]  /*17c50*/  LD.E R52, desc[UR56][R16.64+0x2c4] ;  /* 0x0002c43810347980 */ /* 0x000ea2000c101900 */
[----:B------:R-:W1:Y:S01]  /*17c60*/  MUFU.EX2 R8, R8 ;  /* 0x0000000800087308 */ /* 0x000e620000000800 */
[-CC-:B------:R-:W-:Y:S01]  /*17c70*/  FFMA.FTZ R190, R178, R21.reuse, -R87.reuse ;  /* 0x00000015b2be7223 */ /* 0x180fe20000010857 */
[-CC-:B------:R-:W-:Y:S01]  /*17c80*/  FFMA.FTZ R188, R200, R21.reuse, -R87.reuse ;  /* 0x00000015c8bc7223 */ /* 0x180fe20000010857 */
[-CC-:B------:R-:W-:Y:S01]  /*17c90*/  FFMA.FTZ R178, R226, R21.reuse, -R87.reuse ;  /* 0x00000015e2b27223 */ /* 0x180fe20000010857 */
[-CC-:B------:R-:W-:Y:S01]  /*17ca0*/  FFMA.FTZ R174, R230, R21.reuse, -R87.reuse ;  /* 0x00000015e6ae7223 */ /* 0x180fe20000010857 */
[-CC-:B------:R-:W-:Y:S01]  /*17cb0*/  FFMA.FTZ R20, R234, R21.reuse, -R87.reuse ;  /* 0x00000015ea147223 */ /* 0x180fe20000010857 */
[----:B------:R-:W2:Y:S02]  /*17cc0*/  LD.E R72, desc[UR56][R16.64+0x310] ;  /* 0x0003103810487980 */ /* 0x000ea4000c101900 */
[----:B------:R-:W1:Y:S01]  /*17cd0*/  MUFU.EX2 R209, R209 ;  /* 0x000000d100d17308 */ /* 0x000e620000000800 */
[----:B------:R-:W-:Y:S01]  /*17ce0*/  FFMA.FTZ R15, R85, R21, -R87 ;  /* 0x00000015550f7223 */ /* 0x000fe20000010857 */
[----:B---3--:R-:W-:Y:S01]  /*17cf0*/  FFMA.FTZ R21, R112, R24, R211 ;  /* 0x0000001870157223 */ /* 0x008fe200000100d3 */
[----:B------:R-:W3:Y:S04]  /*17d00*/  LD.E R76, desc[UR56][R16.64+0x314] ;  /* 0x00031438104c7980 */ /* 0x000ee8000c101900 */
[----:B------:R-:W3:Y:S01]  /*17d10*/  LD.E R74, desc[UR56][R16.64+0x320] ;  /* 0x00032038104a7980 */ /* 0x000ee2000c101900 */
[----:B------:R-:W1:Y:S01]  /*17d20*/  MUFU.EX2 R207, R207 ;  /* 0x000000cf00cf7308 */ /* 0x000e620000000800 */
[----:B0-----:R-:W-:-:S02]  /*17d30*/  FADD.FTZ R21, R216, R21 ;  /* 0x00000015d8157221 */ /* 0x001fc40000010000 */
[----:B------:R-:W3:Y:S04]  /*17d40*/  LD.E R78, desc[UR56][R16.64+0x324] ;  /* 0x00032438104e7980 */ /* 0x000ee8000c101900 */
[----:B------:R-:W3:Y:S01]  /*17d50*/  LD.E R88, desc[UR56][R16.64+0x330] ;  /* 0x0003303810587980 */ /* 0x000ee2000c101900 */
[----:B------:R-:W-:Y:S01]  /*17d60*/  MUFU.EX2 R202, R202 ;  /* 0x000000ca00ca7308 */ /* 0x000fe20000000800 */
[----:B-1----:R-:W-:Y:S01]  /*17d70*/  FADD.FTZ R24, R8, R21 ;  /* 0x0000001508187221 */ /* 0x002fe20000010000 */
[----:B------:R-:W-:Y:S01]  /*17d80*/  FADD.FTZ R21, R158, R127 ;  /* 0x0000007f9e157221 */ /* 0x000fe20000010000 */
[----:B------:R-:W3:Y:S04]  /*17d90*/  LD.E R80, desc[UR56][R16.64+0x334] ;  /* 0x0003343810507980 */ /* 0x000ee8000c101900 */
[----:B------:R-:W3:Y:S01]  /*17da0*/  LD.E R86, desc[UR56][R16.64+0x340] ;  /* 0x0003403810567980 */ /* 0x000ee2000c101900 */
[----:B------:R-:W0:Y:S01]  /*17db0*/  MUFU.EX2 R208, R208 ;  /* 0x000000d000d07308 */ /* 0x000e220000000800 */
[----:B------:R-:W-:Y:S01]  /*17dc0*/  FADD.FTZ R24, R209, R24 ;  /* 0x00000018d1187221 */ /* 0x000fe20000010000 */
[----:B------:R-:W-:Y:S01]  /*17dd0*/  FADD.FTZ R26, R204, R21 ;  /* 0x00000015cc1a7221 */ /* 0x000fe20000010000 */
[----:B------:R-:W3:Y:S04]  /*17de0*/  LD.E R84, desc[UR56][R16.64+0x344] ;  /* 0x0003443810547980 */ /* 0x000ee8000c101900 */
[----:B------:R-:W3:Y:S01]  /*17df0*/  LD.E R82, desc[UR56][R16.64+0x350] ;  /* 0x0003503810527980 */ /* 0x000ee2000c101900 */
[----:B------:R-:W-:Y:S03]  /*17e00*/  MUFU.EX2 R203, R203 ;  /* 0x000000cb00cb7308 */ /* 0x000fe60000000800 */
[----:B------:R-:W3:Y:S04]  /*17e10*/  LD.E R90, desc[UR56][R16.64+0x360] ;  /* 0x00036038105a7980 */ /* 0x000ee8000c101900 */
[----:B------:R-:W3:Y:S01]  /*17e20*/  LD.E R92, desc[UR56][R16.64+0x374] ;  /* 0x00037438105c7980 */ /* 0x000ee2000c101900 */
[----:B------:R-:W1:Y:S01]  /*17e30*/  MUFU.EX2 R205, R205 ;  /* 0x000000cd00cd7308 */ /* 0x000e620000000800 */
        /* <DEDUP_REMOVED lines=8> */
[----:B0-----:R-:W-:Y:S01]  /*17ec0*/  FADD.FTZ R24, R208, R21 ;  /* 0x00000015d0187221 */ /* 0x001fe20000010000 */
[----:B------:R-:W-:Y:S01]  /*17ed0*/  FADD.FTZ R26, R202, R137 ;  /* 0x00000089ca1a7221 */ /* 0x000fe20000010000 */
[----:B------:R-:W3:Y:S04]  /*17ee0*/  LD.E R29, desc[UR56][R16.64+0x26c] ;  /* 0x00026c38101d7980 */ /* 0x000ee8000c101900 */
[----:B------:R-:W3:Y:S01]  /*17ef0*/  LD.E R7, desc[UR56][R16.64+0x278] ;  /* 0x0002783810077980 */ /* 0x000ee2000c101900 */
[----:B------:R-:W-:Y:S03]  /*17f00*/  MUFU.EX2 R197, R197 ;  /* 0x000000c500c57308 */ /* 0x000fe60000000800 */
[----:B------:R-:W3:Y:S05]  /*17f10*/  LD.E R83, desc[UR56][R16.64+0x378] ;  /* 0x0003783810537980 */ /* 0x000eea000c101900 */
[----:B------:R-:W0:Y:S01]  /*17f20*/  MUFU.EX2 R198, R198 ;  /* 0x000000c600c67308 */ /* 0x000e220000000800 */
[----:B-1----:R-:W-:Y:S01]  /*17f30*/  FADD.FTZ R21, R205, R24 ;  /* 0x00000018cd157221 */ /* 0x002fe20000010000 */
[----:B------:R-:W-:Y:S01]  /*17f40*/  FADD.FTZ R143, R203, R26 ;  /* 0x0000001acb8f7221 */ /* 0x000fe20000010000 */
[----:B------:R-:W3:Y:S05]  /*17f50*/  LD.E R87, desc[UR56][R16.64+0x34c] ;  /* 0x00034c3810577980 */ /* 0x000eea000c101900 */
[----:B------:R-:W-:Y:S08]  /*17f60*/  MUFU.EX2 R195, R195 ;  /* 0x000000c300c37308 */ /* 0x000ff00000000800 */
[----:B------:R-:W1:Y:S01]  /*17f70*/  MUFU.EX2 R199, R199 ;  /* 0x000000c700c77308 */ /* 0x000e620000000800 */
[----:B------:R-:W-:Y:S01]  /*17f80*/  FADD.FTZ R21, R206, R21 ;  /* 0x00000015ce157221 */ /* 0x000fe20000010000 */
[----:B------:R-:W-:Y:S01]  /*17f90*/  FADD.FTZ R24, R196, R143 ;  /* 0x0000008fc4187221 */ /* 0x000fe20000010000 */
[----:B------:R-:W3:Y:S05]  /*17fa0*/  LD.E R85, desc[UR56][R16.64+0x36c] ;  /* 0x00036c3810557980 */ /* 0x000eea000c101900 */
[----:B------:R1:W1:Y:S08]  /*17fb0*/  MUFU.EX2 R200, R89 ;  /* 0x0000005900c87308 */ /* 0x0002700000000800 */
[----:B------:R-:W1:Y:S01]  /*17fc0*/  MUFU.EX2 R194, R194 ;  /* 0x000000c200c27308 */ /* 0x000e620000000800 */
[----:B0-----:R-:W-:Y:S01]  /*17fd0*/  FADD.FTZ R26, R198, R21 ;  /* 0x00000015c61a7221 */ /* 0x001fe20000010000 */
[----:B------:R-:W-:Y:S01]  /*17fe0*/  FADD.FTZ R24, R197, R24 ;  /* 0x00000018c5187221 */ /* 0x000fe20000010000 */
[----:B-1----:R-:W3:Y:S02]  /*17ff0*/  LD.E R89, desc[UR56][R16.64+0x368] ;  /* 0x0003683810597980 */ /* 0x002ee4000c101900 */
[----:B------:R-:W-:Y:S01]  /*18000*/  FADD.FTZ R21, R199, R26 ;  /* 0x0000001ac7157221 */ /* 0x000fe20000010000 */
[----:B------:R-:W-:Y:S01]  /*18010*/  FADD.FTZ R151, R195, R24 ;  /* 0x00000018c3977221 */ /* 0x000fe20000010000 */
[----:B------:R-:W3:Y:S01]  /*18020*/  LD.E R127, desc[UR56][R16.64+0x3fc] ;  /* 0x0003fc38107f7980 */ /* 0x000ee2000c101900 */
[----:B------:R0:W-:Y:S01]  /*18030*/  MUFU.EX2 R11, R31 ;  /* 0x0000001f000b7308 */ /* 0x0001e20000000800 */
[----:B------:R-:W-:-:S02]  /*18040*/  FADD.FTZ R24, R200, R21 ;  /* 0x00000015c8187221 */ /* 0x000fc40000010000 */
[----:B------:R-:W3:Y:S04]  /*18050*/  LD.E R137, desc[UR56][R16.64+0x41c] ;  /* 0x00041c3810897980 */ /* 0x000ee8000c101900 */
[----:B------:R-:W3:Y:S01]  /*18060*/  LD.E R143, desc[UR56][R16.64+0x438] ;  /* 0x00043838108f7980 */ /* 0x000ee2000c101900 */
[----:B------:R-:W-:-:S03]  /*18070*/  FADD.FTZ R21, R194, R151 ;  /* 0x00000097c2157221 */ /* 0x000fc60000010000 */
[----:B0-----:R-:W3:Y:S04]  /*18080*/  LD.E R31, desc[UR56][R16.64+0x268] ;  /* 0x00026838101f7980 */ /* 0x001ee8000c101900 */
[----:B------:R-:W3:Y:S01]  /*18090*/  LD.E R151, desc[UR56][R16.64+0x458] ;  /* 0x0004583810977980 */ /* 0x000ee2000c101900 */
[----:B------:R-:W0:Y:S08]  /*180a0*/  MUFU.EX2 R201, R201 ;  /* 0x000000c900c97308 */ /* 0x000e300000000800 */
[----:B------:R-:W1:Y:S08]  /*180b0*/  MUFU.EX2 R186, R186 ;  /* 0x000000ba00ba7308 */ /* 0x000e700000000800 */
[----:B------:R-:W1:Y:S08]  /*180c0*/  MUFU.EX2 R190, R190 ;  /* 0x000000be00be7308 */ /* 0x000e700000000800 */
[----:B------:R-:W1:Y:S08]  /*180d0*/  MUFU.EX2 R187, R187 ;  /* 0x000000bb00bb7308 */ /* 0x000e700000000800 */
[----:B------:R-:W1:Y:S01]  /*180e0*/  MUFU.EX2 R193, R193 ;  /* 0x000000c100c17308 */ /* 0x000e620000000800 */
[----:B0-----:R-:W-:-:S07]  /*180f0*/  FADD.FTZ R215, R201, R24 ;  /* 0x00000018c9d77221 */ /* 0x001fce0000010000 */
[----:B------:R-:W0:Y:S08]  /*18100*/  MUFU.EX2 R184, R184 ;  /* 0x000000b800b87308 */ /* 0x000e300000000800 */
[----:B------:R-:W0:Y:S01]  /*18110*/  MUFU.EX2 R188, R188 ;  /* 0x000000bc00bc7308 */ /* 0x000e220000000800 */
[----:B-1----:R-:W-:Y:S01]  /*18120*/  FADD.FTZ R24, R186, R21 ;  /* 0x00000015ba187221 */ /* 0x002fe20000010000 */
[----:B------:R-:W-:-:S06]  /*18130*/  FADD.FTZ R26, R190, R215 ;  /* 0x000000d7be1a7221 */ /* 0x000fcc0000010000 */
[----:B------:R-:W1:Y:S08]  /*18140*/  MUFU.EX2 R185, R185 ;  /* 0x000000b900b97308 */ /* 0x000e700000000800 */
[----:B------:R-:W1:Y:S01]  /*18150*/  MUFU.EX2 R189, R189 ;  /* 0x000000bd00bd7308 */ /* 0x000e620000000800 */
[----:B------:R-:W-:Y:S01]  /*18160*/  FADD.FTZ R21, R187, R24 ;  /* 0x00000018bb157221 */ /* 0x000fe20000010000 */
[----:B------:R-:W-:-:S06]  /*18170*/  FADD.FTZ R215, R193, R26 ;  /* 0x0000001ac1d77221 */ /* 0x000fcc0000010000 */
        /* <DEDUP_REMOVED lines=9> */
[----:B------:R-:W4:Y:S01]  /*18210*/  MUFU.EX2 R174, R174 ;  /* 0x000000ae00ae7308 */ /* 0x000f220000000800 */
[----:B------:R-:W-:Y:S01]  /*18220*/  FADD.FTZ R217, R173, R24 ;  /* 0x00000018add97221 */ /* 0x000fe20000010000 */
[----:B------:R-:W-:-:S06]  /*18230*/  FADD.FTZ R24, R178, R215 ;  /* 0x000000d7b2187221 */ /* 0x000fcc0000010000 */
[----:B------:R-:W4:Y:S08]  /*18240*/  MUFU.EX2 R19, R19 ;  /* 0x0000001300137308 */ /* 0x000f300000000800 */
[----:B------:R-:W4:Y:S01]  /*18250*/  MUFU.EX2 R175, R175 ;  /* 0x000000af00af7308 */ /* 0x000f220000000800 */
[----:B0-----:R-:W-:Y:S01]  /*18260*/  FADD.FTZ R217, R172, R217 ;  /* 0x000000d9acd97221 */ /* 0x001fe20000010000 */
[----:B------:R-:W-:-:S06]  /*18270*/  FADD.FTZ R215, R181, R24 ;  /* 0x00000018b5d77221 */ /* 0x000fcc0000010000 */
[----:B------:R-:W0:Y:S08]  /*18280*/  MUFU.EX2 R13, R13 ;  /* 0x0000000d000d7308 */ /* 0x000e300000000800 */
[----:B------:R-:W0:Y:S01]  /*18290*/  MUFU.EX2 R20, R20 ;  /* 0x0000001400147308 */ /* 0x000e220000000800 */
[----:B-1----:R-:W-:Y:S01]  /*182a0*/  FADD.FTZ R24, R18, R217 ;  /* 0x000000d912187221 */ /* 0x002fe20000010000 */
[----:B----4-:R-:W-:-:S06]  /*182b0*/  FADD.FTZ R26, R174, R215 ;  /* 0x000000d7ae1a7221 */ /* 0x010fcc0000010000 */
[----:B------:R-:W1:Y:S08]  /*182c0*/  MUFU.EX2 R14, R14 ;  /* 0x0000000e000e7308 */ /* 0x000e700000000800 */
[----:B------:R-:W4:Y:S01]  /*182d0*/  MUFU.EX2 R21, R236 ;  /* 0x000000ec00157308 */ /* 0x000f220000000800 */
[----:B------:R-:W-:Y:S01]  /*182e0*/  FADD.FTZ R24, R19, R24 ;  /* 0x0000001813187221 */ /* 0x000fe20000010000 */
[----:B------:R-:W-:-:S06]  /*182f0*/  FADD.FTZ R215, R175, R26 ;  /* 0x0000001aafd77221 */ /* 0x000fcc0000010000 */
[----:B------:R-:W2:Y:S01]  /*18300*/  MUFU.EX2 R10, R10 ;  /* 0x0000000a000a7308 */ /* 0x000ea20000000800 */
[----:B0-----:R-:W-:Y:S01]  /*18310*/  FADD.FTZ R217, R13, R24 ;  /* 0x000000180dd97221 */ /* 0x001fe20000010000 */
[----:B------:R-:W-:-:S06]  /*18320*/  FADD.FTZ R24, R20, R215 ;  /* 0x000000d714187221 */ /* 0x000fcc0000010000 */
[----:B------:R-:W0:Y:S08]  /*18330*/  MUFU.EX2 R12, R12 ;  /* 0x0000000c000c7308 */ /* 0x000e300000000800 */
[----:B------:R-:W0:Y:S01]  /*18340*/  MUFU.EX2 R15, R15 ;  /* 0x0000000f000f7308 */ /* 0x000e220000000800 */
[----:B-1----:R-:W-:Y:S01]  /*18350*/  FADD.FTZ R26, R14, R217 ;  /* 0x000000d90e1a7221 */ /* 0x002fe20000010000 */
[----:B----4-:R-:W-:-:S03]  /*18360*/  FADD.FTZ R215, R21, R24 ;  /* 0x0000001815d77221 */ /* 0x010fc60000010000 */
[----:B------:R-:W-:Y:S01]  /*18370*/  FADD.FTZ R217, R11, R26 ;  /* 0x0000001a0bd97221 */ /* 0x000fe20000010000 */
[----:B--2---:R-:W-:Y:S01]  /*18380*/  FADD.FTZ R24, R10, R215 ;  /* 0x000000d70a187221 */ /* 0x004fe20000010000 */
[----:B------:R-:W-:Y:S01]  /*18390*/  FMUL.FTZ R231, R112, R27 ;  /* 0x0000001b70e77220 */ /* 0x000fe20000410000 */
[C---:B------:R-:W-:Y:S01]  /*183a0*/  FMUL.FTZ R229, R25.reuse, R28 ;  /* 0x0000001c19e57220 */ /* 0x040fe20000410000 */
[----:B0-----:R-:W-:Y:S01]  /*183b0*/  FADD.FTZ R217, R12, R217 ;  /* 0x000000d90cd97221 */ /* 0x001fe20000010000 */
[C---:B------:R-:W-:Y:S01]  /*183c0*/  FMUL.FTZ R27, R25.reuse, R6 ;  /* 0x00000006191b7220 */ /* 0x040fe20000410000 */
[----:B------:R-:W-:Y:S01]  /*183d0*/  FMUL.FTZ R219, R25, R36 ;  /* 0x0000002419db7220 */ /* 0x000fe20000410000 */
[----:B------:R0:W-:Y:S01]  /*183e0*/  ST.E desc[UR56][R16.64+0x45c], R231 ;  /* 0x00045ce710007985 */ /* 0x0001e2000c101938 */
[----:B------:R-:W-:-:S03]  /*183f0*/  FADD.FTZ R215, R15, R24 ;  /* 0x000000180fd77221 */ /* 0x000fc60000010000 */
[----:B------:R1:W-:Y:S01]  /*18400*/  ST.E desc[UR56][R16.64+0x240], R217 ;  /* 0x000240d910007985 */ /* 0x0003e2000c101938 */
[C---:B------:R-:W-:Y:S01]  /*18410*/  FMUL.FTZ R221, R25.reuse, R32 ;  /* 0x0000002019dd7220 */ /* 0x040fe20000410000 */
[C---:B------:R-:W-:Y:S01]  /*18420*/  FMUL.FTZ R223, R25.reuse, R30 ;  /* 0x0000001e19df7220 */ /* 0x040fe20000410000 */
[C---:B------:R-:W-:Y:S01]  /*18430*/  FMUL.FTZ R225, R25.reuse, R34 ;  /* 0x0000002219e17220 */ /* 0x040fe20000410000 */
[----:B------:R2:W-:Y:S01]  /*18440*/  ST.E desc[UR56][R16.64+0x244], R215 ;  /* 0x000244d710007985 */ /* 0x0005e2000c101938 */
[C---:B------:R-:W-:Y:S01]  /*18450*/  FMUL.FTZ R227, R25.reuse, R38 ;  /* 0x0000002619e37220 */ /* 0x040fe20000410000 */
[C---:B0-----:R-:W-:Y:S02]  /*18460*/  FMUL.FTZ R231, R25.reuse, R50 ;  /* 0x0000003219e77220 */ /* 0x041fe40000410000 */
[----:B------:R0:W-:Y:S04]  /*18470*/  ST.E desc[UR56][R16.64+0x454], R229 ;  /* 0x000454e510007985 */ /* 0x0001e8000c101938 */
[----:B------:R4:W-:Y:S01]  /*18480*/  ST.E desc[UR56][R16.64+0x260], R27 ;  /* 0x0002601b10007985 */ /* 0x0009e2000c101938 */
[----:B-1----:R-:W-:-:S03]  /*18490*/  FMUL.FTZ R217, R25, R44 ;  /* 0x0000002c19d97220 */ /* 0x002fc60000410000 */
[----:B------:R1:W-:Y:S01]  /*184a0*/  ST.E desc[UR56][R16.64+0x264], R219 ;  /* 0x000264db10007985 */ /* 0x0003e2000c101938 */
[C---:B--2---:R-:W-:Y:S01]  /*184b0*/  FMUL.FTZ R215, R25.reuse, R46 ;  /* 0x0000002e19d77220 */ /* 0x044fe20000410000 */
[C---:B0-----:R-:W-:Y:S01]  /*184c0*/  FMUL.FTZ R229, R25.reuse, R40 ;  /* 0x0000002819e57220 */ /* 0x041fe20000410000 */
[C---:B----4-:R-:W-:Y:S01]  /*184d0*/  FMUL.FTZ R27, R25.reuse, R42 ;  /* 0x0000002a191b7220 */ /* 0x050fe20000410000 */
        /* <DEDUP_REMOVED lines=27> */
[----:B---3--:R-:W-:-:S03]  /*18690*/  FMUL.FTZ R223, R25, R76 ;  /* 0x0000004c19df7220 */ /* 0x008fc60000410000 */
[----:B------:R3:W-:Y:S01]  /*186a0*/  ST.E desc[UR56][R16.64+0x2e4], R215 ;  /* 0x0002e4d710007985 */ /* 0x0007e2000c101938 */
[----:B-1----:R-:W-:-:S03]  /*186b0*/  FMUL.FTZ R225, R25, R74 ;  /* 0x0000004a19e17220 */ /* 0x002fc60000410000 */
[----:B------:R1:W-:Y:S01]  /*186c0*/  ST.E desc[UR56][R16.64+0x2f0], R217 ;  /* 0x0002f0d910007985 */ /* 0x0003e2000c101938 */
[----:B--2---:R-:W-:-:S03]  /*186d0*/  FMUL.FTZ R227, R25, R78 ;  /* 0x0000004e19e37220 */ /* 0x004fc60000410000 */
[----:B------:R2:W-:Y:S01]  /*186e0*/  ST.E desc[UR56][R16.64+0x2f4], R229 ;  /* 0x0002f4e510007985 */ /* 0x0005e2000c101938 */
[----:B0-----:R-:W-:-:S03]  /*186f0*/  FMUL.FTZ R27, R25, R88 ;  /* 0x00000058191b7220 */ /* 0x001fc60000410000 */
[----:B------:R0:W-:Y:S01]  /*18700*/  ST.E desc[UR56][R16.64+0x300], R231 ;  /* 0x000300e710007985 */ /* 0x0001e2000c101938 */
[----:B---3--:R-:W-:-:S03]  /*18710*/  FMUL.FTZ R215, R25, R80 ;  /* 0x0000005019d77220 */ /* 0x008fc60000410000 */
[----:B------:R3:W-:Y:S01]  /*18720*/  ST.E desc[UR56][R16.64+0x304], R219 ;  /* 0x000304db10007985 */ /* 0x0007e2000c101938 */
[C---:B-1----:R-:W-:Y:S01]  /*18730*/  FMUL.FTZ R217, R25.reuse, R86 ;  /* 0x0000005619d97220 */ /* 0x042fe20000410000 */
[C---:B--2---:R-:W-:Y:S01]  /*18740*/  FMUL.FTZ R229, R25.reuse, R84 ;  /* 0x0000005419e57220 */ /* 0x044fe20000410000 */
[C---:B0-----:R-:W-:Y:S01]  /*18750*/  FMUL.FTZ R231, R25.reuse, R82 ;  /* 0x0000005219e77220 */ /* 0x041fe20000410000 */
        /* <DEDUP_REMOVED lines=182> */
[----:B------:R4:W-:Y:S04]  /*192c0*/  ST.E desc[UR56][R16.64+0x3cc], R113 ;  /* 0x0003cc7110007985 */ /* 0x0009e8000c101938 */
[----:B------:R4:W-:Y:S04]  /*192d0*/  ST.E desc[UR56][R16.64+0x3d8], R119 ;  /* 0x0003d87710007985 */ /* 0x0009e8000c101938 */
[----:B------:R-:W-:Y:S04]  /*192e0*/  ST.E desc[UR56][R16.64+0x3dc], R123 ;  /* 0x0003dc7b10007985 */ /* 0x000fe8000c101938 */
        /* <DEDUP_REMOVED lines=16> */
[----:B0-----:R-:W4:Y:S04]  /*193f0*/  LD.E R7, desc[UR56][R16.64+0x260] ;  /* 0x0002603810077980 */ /* 0x001f28000c101900 */
        /* <DEDUP_REMOVED lines=256> */
[----:B0-----:R-:W4:Y:S04]  /*1a400*/  LD.E.64 R6, desc[UR56][R16.64+0xa8] ;  /* 0x0000a83810067980 */ /* 0x001f28000c101b00 */
[----:B------:R-:W4:Y:S04]  /*1a410*/  LDL R217, [R1+0x88] ;  /* 0x0000880001d97983 */ /* 0x000f280000100800 */
[----:B-1----:R-:W4:Y:S04]  /*1a420*/  LD.E R24, desc[UR56][R16.64+0x260] ;  /* 0x0002603810187980 */ /* 0x002f28000c101900 */
[----:B------:R-:W4:Y:S04]  /*1a430*/  LD.E R25, desc[UR56][R16.64+0x264] ;  /* 0x0002643810197980 */ /* 0x000f28000c101900 */
        /* <DEDUP_REMOVED lines=421> */
[----:B------:R-:W-:Y:S01]  /*1be90*/  IMAD.MOV.U32 R9, RZ, RZ, R7 ;  /* 0x000000ffff097224 */ /* 0x000fe200078e0007 */
[----:B------:R-:W-:Y:S01]  /*1bea0*/  IADD3 R8, R6, 0x200, RZ ;  /* 0x0000020006087810 */ /* 0x000fe20007ffe0ff */
        /* <DEDUP_REMOVED lines=807> */
.L_x_10154:
[----:B------:R-:W-:Y:S05]  /*1f120*/  BSYNC B0 ;  /* 0x0000000000007941 */ /* 0x000fea0003800000 */
.L_x_10153:
[----:B------:R-:W-:Y:S05]  /*1f130*/  @P0 BRA `(.L_x_10155) ;  /* 0xffffff60007c0947 */ /* 0x000fea000383ffff */
[----:B01----:R-:W-:-:S07]  /*1f140*/  IMAD.MOV.U32 R0, RZ, RZ, R5 ;  /* 0x000000ffff007224 */ /* 0x003fce00078e0005 */
.L_x_10138:
[----:B------:R-:W-:-:S13]  /*1f150*/  ISETP.GE.AND P0, PT, R0, R164, PT ;  /* 0x000000a40000720c */ /* 0x000fda0003f06270 */
[----:B------:R-:W-:Y:S05]  /*1f160*/  @!P0 BRA `(.L_x_10156) ;  /* 0x000000b000b48947 */ /* 0x000fea0003800000 */
[----:B------:R0:W5:Y:S02]  /*1f170*/  LDL.64 R2, [R1+0x178] ;  /* 0x0001780001027983 */ /* 0x0001640000100a00 */
.L_x_10183:
        /* <DEDUP_REMOVED lines=21> */
.L_x_10158:
[----:B------:R-:W-:Y:S05]  /*1f2d0*/  BSYNC B0 ;  /* 0x0000000000007941 */ /* 0x000fea0003800000 */
.L_x_10157:
        /* <DEDUP_REMOVED lines=13> */
.L_x_10160:
[----:B------:R-:W-:Y:S05]  /*1f3b0*/  BSYNC B0 ;  /* 0x0000000000007941 */ /* 0x000fea0003800000 */
.L_x_10159:
        /* <DEDUP_REMOVED lines=8> */
.L_x_10162:
[----:B------:R-:W-:Y:S05]  /*1f440*/  BSYNC B0 ;  /* 0x0000000000007941 */ /* 0x000fea0003800000 */
.L_x_10161:
[----:B-1---5:R-:W2:Y:S04]  /*1f450*/  LD.E R7, desc[UR56][R2.64] ;  /* 0x0000003802077980 */ /* 0x022ea8000c101900 */
[----:B------:R-:W2:Y:S01]  /*1f460*/  LDL.64 R10, [R1+0xa0] ;  /* 0x0000a000010a7983 */ /* 0x000ea20000100a00 */
[----:B------:R-:W-:Y:S05]  /*1f470*/  WARPSYNC.ALL ;  /* 0x0000000000007948 */ /* 0x000fea0003800000 */
[----:B------:R-:W3:Y:S04]  /*1f480*/  LDL.64 R4, [R1+0x98] ;  /* 0x0000980001047983 */ /* 0x000ee80000100a00 */
[----:B------:R-:W4:Y:S04]  /*1f490*/  LDL.64 R8, [R1+0x98] ;  /* 0x0000980001087983 */ /* 0x000f280000100a00 */
        /* <DEDUP_REMOVED lines=8> */
[----:B------:R-:W-:Y:S01]  /*1f520*/  VIADD R10, R6, 0x2 ;  /* 0x00000002060a7836 */ /* 0x000fe20000000000 */
[----:B------:R1:W-:Y:S01]  /*1f530*/  STL [R1+0x80], RZ ;  /* 0x000080ff01007387 */ /* 0x0003e20000100800 */
[----:B---3--:R-:W-:Y:S02]  /*1f540*/  R2UR UR4, R4 ;  /* 0x00000000040472ca */ /* 0x008fe400000e0000 */
[----:B------:R-:W-:-:S13]  /*1f550*/  R2UR UR5, R5 ;  /* 0x00000000050572ca */ /* 0x000fda00000e0000 */
[----:B------:R-:W-:Y:S01]  /*1f560*/  HGMMA.64x96x16.F32 R24, gdesc[UR4], RZ, !UPT, gsb0 ;  /* 0x01600000041879f0 */ /* 0x000fe2000c0008ff */
[----:B----4-:R-:W-:Y:S01]  /*1f570*/  IADD3 R8, R8, 0x2, RZ ;  /* 0x0000000208087810 */ /* 0x010fe20007ffe0ff */
[----:B------:R-:W-:Y:S01]  /*1f580*/  IMAD.MOV.U32 R4, RZ, RZ, 0x1 ;  /* 0x00000001ff047424 */ /* 0x000fe200078e00ff */
[----:B------:R-:W-:Y:S02]  /*1f590*/  R2UR UR6, R10 ;  /* 0x000000000a0672ca */ /* 0x000fe400000e0000 */
[----:B------:R-:W-:Y:S02]  /*1f5a0*/  R2UR UR7, R11 ;  /* 0x000000000b0772ca */ /* 0x000fe400000e0000 */
[----:B------:R-:W-:Y:S02]  /*1f5b0*/  R2UR UR4, R8 ;  /* 0x00000000080472ca */ /* 0x000fe400000e0000 */
[----:B------:R-:W-:Y:S01]  /*1f5c0*/  R2UR UR5, R9 ;  /* 0x00000000090572ca */ /* 0x000fe200000e0000 */
[----:B------:R1:W-:Y:S04]  /*1f5d0*/  STL [R1+0x80], R4 ;  /* 0x0000800401007387 */ /* 0x0003e80000100800 */
[----:B------:R1:W-:Y:S04]  /*1f5e0*/  STL [R1+0x80], R4 ;  /* 0x0000800401007387 */ /* 0x0003e80000100800 */
[----:B------:R1:W-:Y:S04]  /*1f5f0*/  STL [R1+0x80], R4 ;  /* 0x0000800401007387 */ /* 0x0003e80000100800 */
[----:B------:R1:W-:Y:S01]  /*1f600*/  STL [R1+0x80], R4 ;  /* 0x0000800401007387 */ /* 0x0003e20000100800 */
[----:B------:R-:W-:-:S03]  /*1f610*/  WARPGROUP.DEPBAR.LE gsb0, 0x0 ;  /* 0x00008000000079c5 */ /* 0x000fc60000010000 */
[----:B------:R1:W5:Y:S04]  /*1f620*/  LD.E R5, desc[UR56][R2.64] ;  /* 0x0000003802057980 */ /* 0x000368000c101900 */
[----:B------:R1:W5:Y:S01]  /*1f630*/  LD.E R7, desc[UR56][R2.64+0x4] ;  /* 0x0000043802077980 */ /* 0x000362000c101900 */
[----:B------:R-:W-:-:S06]  /*1f640*/  WARPGROUP.ARRIVE ;  /* 0x00000000000079c5 */ /* 0x000fcc0000000000 */
        /* <DEDUP_REMOVED lines=12> */
[----:B--2---:R-:W-:Y:S02]  /*1f710*/  VIADD R14, R14, 0x6 ;  /* 0x000000060e0e7836 */ /* 0x004fe40000000000 */
[----:B------:R-:W-:Y:S01]  /*1f720*/  IMAD.MOV.U32 R9, RZ, RZ, R11 ;  /* 0x000000ffff097224 */ /* 0x000fe200078e000b */
[----:B------:R-:W-:Y:S02]  /*1f730*/  R2UR UR6, R8 ;  /* 0x00000000080672ca */ /* 0x000fe400000e0000 */
[----:B------:R-:W-:Y:S02]  /*1f740*/  R2UR UR4, R14 ;  /* 0x000000000e0472ca */ /* 0x000fe400000e0000 */
[----:B------:R-:W-:Y:S02]  /*1f750*/  R2UR UR7, R9 ;  /* 0x00000000090772ca */ /* 0x000fe400000e0000 */
[----:B------:R-:W-:-:S02]  /*1f760*/  R2UR UR5, R15 ;  /* 0x000000000f0572ca */ /* 0x000fc400000e0000 */
[----:B------:R-:W-:Y:S01]  /*1f770*/  LOP3.LUT R18, R18, 0x1, RZ, 0xfc, !PT ;  /* 0x0000000112127812 */ /* 0x000fe200078efcff */
[----:B------:R-:W-:Y:S02]  /*1f780*/  WARPGROUP.DEPBAR.LE gsb0, 0x0 ;  /* 0x00008000000079c5 */ /* 0x000fe40000010000 */
[----:B------:R-:W-:-:S08]  /*1f790*/  WARPGROUP.ARRIVE ;  /* 0x00000000000079c5 */ /* 0x000fd00000000000 */
[----:B------:R-:W-:Y:S01]  /*1f7a0*/  HGMMA.64x96x16.F32 R24, gdesc[UR4], R24, gsb0 ;  /* 0x01600000041879f0 */ /* 0x000fe20008000818 */
[----:B------:R-:W-:Y:S01]  /*1f7b0*/  ISETP.NE.AND P1, PT, R18, 0x3, PT ;  /* 0x000000031200780c */ /* 0x000fe20003f25270 */
[----:B------:R-:W-:Y:S01]  /*1f7c0*/  BSSY B0, `(.L_x_10164) ;  /* 0x0000004000007945 */ /* 0x000fe20003800000 */
[----:B------:R-:W-:-:S11]  /*1f7d0*/  WARPGROUP.DEPBAR.LE gsb0, 0x0 ;  /* 0x00008000000079c5 */ /* 0x000fd60000010000 */
[----:B-1----:R-:W-:Y:S05]  /*1f7e0*/  @!P1 BRA `(.L_x_10165) ;  /* 0x0000000000049947 */ /* 0x002fea0003800000 */
[----:B------:R-:W-:Y:S01]  /*1f7f0*/  BPT.TRAP 0x1 ;  /* 0x000000040000795c */ /* 0x000fe20000300000 */
.L_x_10165:
[----:B------:R-:W-:Y:S05]  /*1f800*/  BSYNC B0 ;  /* 0x0000000000007941 */ /* 0x000fea0003800000 */
.L_x_10164:
        /* <DEDUP_REMOVED lines=10> */
.L_x_10167:
[----:B------:R-:W-:Y:S05]  /*1f8b0*/  BSYNC B0 ;  /* 0x0000000000007941 */ /* 0x000fea0003800000 */
.L_x_10166:
[----:B------:R-:W-:Y:S04]  /*1f8c0*/  BSSY B0, `(.L_x_10168) ;  /* 0x0000006000007945 */ /* 0x000fe80003800000 */
[----:B--2---:R-:W-:Y:S05]  /*1f8d0*/  @P0 BRA `(.L_x_10169) ;  /* 0x0000000000100947 */ /* 0x004fea0003800000 */
[----:B-----5:R-:W-:Y:S01]  /*1f8e0*/  IMAD R6, R6, 0x8, R8 ;  /* 0x0000000806067824 */ /* 0x020fe200078e0208 */
[----:B------:R-:W-:-:S04]  /*1f8f0*/  SHF.L.U32 R7, R7, 0x1f, RZ ;  /* 0x0000001f07077819 */ /* 0x000fc800000006ff */
[----:B------:R-:W2:Y:S02]  /*1f900*/  SYNCS.PHASECHK.TRANS64.TRYWAIT P0, [R6+URZ], R7 ;  /* 0x00000007060075a7 */ /* 0x000ea4000800017f */
[----:B--2---:R-:W-:Y:S05]  /*1f910*/  @!P0 BRA `(.L_x_10170) ;  /* 0x0000015800c08947 */ /* 0x004fea0003800000 */
.L_x_10169:
[----:B------:R-:W-:Y:S05]  /*1f920*/  BSYNC B0 ;  /* 0x0000000000007941 */ /* 0x000fea0003800000 */
.L_x_10168:
        /* <DEDUP_REMOVED lines=9> */
[----:B---3--:R-:W-:Y:S01]  /*1f9c0*/  IMAD R8, R19, 0xc00, R8 ;  /* 0x00000c0013087824 */ /* 0x008fe200078e0208 */
[----:B------:R-:W-:Y:S01]  /*1f9d0*/  R2UR UR7, R9 ;  /* 0x00000000090772ca */ /* 0x000fe200000e0000 */
[----:B------:R-:W3:Y:S01]  /*1f9e0*/  LDL.64 R18, [R1+0x110] ;  /* 0x0001100001127983 */ /* 0x000ee20000100a00 */
[----:B----4-:R-:W-:-:S02]  /*1f9f0*/  ISETP.NE.U32.AND P0, PT, R5, RZ, PT ;  /* 0x000000ff0500720c */ /* 0x010fc40003f05070 */
[----:B------:R-:W-:Y:S02]  /*1fa00*/  R2UR UR6, R8 ;  /* 0x00000000080672ca */ /* 0x000fe400000e0000 */
[----:B--2---:R-:W-:Y:S02]  /*1fa10*/  R2UR UR4, R6 ;  /* 0x00000000060472ca */ /* 0x004fe400000e0000 */
[----:B------:R-:W-:-:S07]  /*1fa20*/  R2UR UR5, R7 ;  /* 0x00000000070572ca */ /* 0x000fce00000e0000 */
[----:B------:R-:W-:-:S06]  /*1fa30*/  VOTEU.ANY UP0, P0 ;  /* 0x00000000003f7886 */ /* 0x000fcc0000000100 */
[----:B------:R-:W-:Y:S01]  /*1fa40*/  HGMMA.64x96x16.F32 R24, gdesc[UR4], R24, UP0, gsb0 ;  /* 0x01600000041879f0 */ /* 0x000fe2000b800818 */
[----:B------:R-:W-:Y:S01]  /*1fa50*/  VIADD R10, R10, 0x2 ;  /* 0x000000020a0a7836 */ /* 0x000fe20000000000 */
[----:B------:R-:W-:Y:S01]  /*1fa60*/  MOV R7, R9 ;  /* 0x0000000900077202 */ /* 0x000fe20000000f00 */
[----:B------:R-:W-:Y:S01]  /*1fa70*/  VIADD R6, R8, 0x2 ;  /* 0x0000000208067836 */ /* 0x000fe20000000000 */
[----:B------:R-:W-:Y:S02]  /*1fa80*/  R2UR UR5, R11 ;  /* 0x000000000b0572ca */ /* 0x000fe400000e0000 */
[----:B------:R-:W-:Y:S02]  /*1fa90*/  R2UR UR7, R7 ;  /* 0x00000000070772ca */ /* 0x000fe400000e0000 */
[----:B------:R-:W-:Y:S02]  /*1faa0*/  R2UR UR6, R6 ;  /* 0x00000000060672ca */ /* 0x000fe400000e0000 */
[----:B------:R-:W-:-:S02]  /*1fab0*/  R2UR UR4, R10 ;  /* 0x000000000a0472ca */ /* 0x000fc400000e0000 */
[----:B------:R-:W2:Y:S01]  /*1fac0*/  LDL.64 R10, [R1+0x110] ;  /* 0x00011000010a7983 */ /* 0x000ea20000100a00 */
        /* <DEDUP_REMOVED lines=26> */
[----:B---3--:R-:W-:Y:S02]  /*1fc70*/  VIADD R18, R18, 0x400 ;  /* 0x0000040012127836 */ /* 0x008fe40000000000 */
[----:B------:R-:W-:Y:S01]  /*1fc80*/  IMAD.MOV.U32 R7, RZ, RZ, R9 ;  /* 0x000000ffff077224 */ /* 0x000fe200078e0009 */
[----:B------:R-:W-:Y:S02]  /*1fc90*/  R2UR UR6, R6 ;  /* 0x00000000060672ca */ /* 0x000fe400000e0000 */
[----:B------:R-:W-:Y:S02]  /*1fca0*/  R2UR UR4, R18 ;  /* 0x00000000120472ca */ /* 0x000fe400000e0000 */
[----:B------:R-:W-:Y:S02]  /*1fcb0*/  R2UR UR7, R7 ;  /* 0x00000000070772ca */ /* 0x000fe400000e0000 */
[----:B------:R-:W-:-:S02]  /*1fcc0*/  R2UR UR5, R19 ;  /* 0x00000000130572ca */ /* 0x000fc400000e0000 */
[----:B------:R-:W3:Y:S01]  /*1fcd0*/  LDL.64 R18, [R1+0x110] ;  /* 0x0001100001127983 */ /* 0x000ee20000100a00 */
[----:B--2---:R-:W-:Y:S01]  /*1fce0*/  VIADD R10, R10, 0x402 ;  /* 0x000004020a0a7836 */ /* 0x004fe20000000000 */
[----:B------:R-:W-:Y:S02]  /*1fcf0*/  WARPGROUP.DEPBAR.LE gsb0, 0x0 ;  /* 0x00008000000079c5 */ /* 0x000fe40000010000 */
[----:B------:R-:W-:-:S07]  /*1fd00*/  WARPGROUP.ARRIVE ;  /* 0x00000000000079c5 */ /* 0x000fce0000000000 */
[----:B------:R-:W-:Y:S01]  /*1fd10*/  HGMMA.64x96x16.F32 R24, gdesc[UR4], R24, gsb0 ;  /* 0x01600000041879f0 */ /* 0x000fe20008000818 */
[----:B------:R-:W-:Y:S01]  /*1fd20*/  VIADD R6, R8, 0x302 ;  /* 0x0000030208067836 */ /* 0x000fe20000000000 */
[----:B------:R-:W-:Y:S02]  /*1fd30*/  MOV R7, R9 ;  /* 0x0000000900077202 */ /* 0x000fe40000000f00 */
[----:B------:R-:W-:Y:S02]  /*1fd40*/  R2UR UR4, R10 ;  /* 0x000000000a0472ca */ /* 0x000fe400000e0000 */
[----:B------:R-:W-:Y:S02]  /*1fd50*/  R2UR UR6, R6 ;  /* 0x00000000060672ca */ /* 0x000fe400000e0000 */
[----:B------:R-:W-:Y:S02]  /*1fd60*/  R2UR UR7, R7 ;  /* 0x00000000070772ca */ /* 0x000fe400000e0000 */
[----:B------:R-:W-:-:S02]  /*1fd70*/  R2UR UR5, R11 ;  /* 0x000000000b0572ca */ /* 0x000fc400000e0000 */
[----:B------:R-:W2:Y:S01]  /*1fd80*/  LDL.64 R10, [R1+0x110] ;  /* 0x00011000010a7983 */ /* 0x000ea20000100a00 */
        /* <DEDUP_REMOVED lines=76> */
[----:B--2---:R-:W-:Y:S01]  /*20250*/  VIADD R10, R10, 0xc02 ;  /* 0x00000c020a0a7836 */ /* 0x004fe20000000000 */
[----:B------:R-:W-:Y:S01]  /*20260*/  MOV R7, R9 ;  /* 0x0000000900077202 */ /* 0x000fe20000000f00 */
        /* <DEDUP_REMOVED lines=34> */
[----:B-1----:R-:W-:Y:S01]  /*20490*/  LOP3.LUT R72, R72, 0x7f, RZ, 0xc0, !PT ;  /* 0x0000007f48487812 */ /* 0x002fe200078ec0ff */
        /* <DEDUP_REMOVED lines=23> */
[----:B------:R-:W3:Y:S04]  /*20610*/  LDL.64 R18, [R1+0x170] ;  /* 0x0001700001127983 */ /* 0x000ee80000100a00 */
[----:B------:R-:W4:Y:S04]  /*20620*/  LDL R72, [R1+0x13c] ;  /* 0x00013c0001487983 */ /* 0x000f280000100800 */
[----:B------:R-:W2:Y:S04]  /*20630*/  LDL.128 R8, [R1+0x140] ;  /* 0x0001400001087983 */ /* 0x000ea80000100c00 */
[----:B------:R-:W2:Y:S04]  /*20640*/  LDL R73, [R1+0x70] ;  /* 0x0000700001497983 */ /* 0x000ea80000100800 */
[----:B------:R-:W2:Y:S04]  /*20650*/  LDL.128 R12, [R1+0x150] ;  /* 0x00015000010c7983 */ /* 0x000ea80000100c00 */
[----:B---3--:R4:W3:Y:S02]  /*20660*/  LD.E R18, desc[UR56][R18.64] ;  /* 0x0000003812127980 */ /* 0x0088e4000c101900 */
[----:B----4-:R-:W-:-:S04]  /*20670*/  SHF.R.S32.HI R19, RZ, 0x1f, R72 ;  /* 0x0000001fff137819 */ /* 0x010fc80000011448 */
[----:B------:R-:W-:-:S04]  /*20680*/  LEA.HI R19, R19, R72, RZ, 0x7 ;  /* 0x0000004813137211 */ /* 0x000fc800078f38ff */
[----:B------:R-:W-:Y:S02]  /*20690*/  SHF.R.S32.HI R20, RZ, 0x7, R19 ;  /* 0x00000007ff147819 */ /* 0x000fe40000011413 */
[----:B--2---:R-:W-:Y:S01]  /*206a0*/  ISETP.GE.AND P1, PT, R13, 0x1, PT ;  /* 0x000000010d00780c */ /* 0x004fe20003f26270 */
[----:B------:R-:W-:Y:S01]  /*206b0*/  BSSY B0, `(.L_x_10171) ;  /* 0x0000091000007945 */ /* 0x000fe20003800000 */
[----:B---3--:R-:W-:-:S04]  /*206c0*/  FMUL.FTZ R37, R37, R18 ;  /* 0x0000001225257220 */ /* 0x008fc80000410000 */
[----:B------:R2:W3:Y:S01]  /*206d0*/  MUFU.TANH R83, R37 ;  /* 0x0000002500537308 */ /* 0x0004e20000002400 */
[-C--:B-1----:R-:W-:Y:S01]  /*206e0*/  FMUL.FTZ R5, R26, R18.reuse ;  /* 0x000000121a057220 */ /* 0x082fe20000410000 */
[----:B--2---:R-:W-:Y:S01]  /*206f0*/  LOP3.LUT R37, R19, 0xffffff80, RZ, 0xc0, !PT ;  /* 0xffffff8013257812 */ /* 0x004fe200078ec0ff */
[----:B------:R-:W-:-:S04]  /*20700*/  FMUL.FTZ R26, R34, R18 ;  /* 0x00000012221a7220 */ /* 0x000fc80000410000 */
[----:B------:R-:W-:Y:S02]  /*20710*/  IMAD.IADD R37, R72, 0x1, -R37 ;  /* 0x0000000148257824 */ /* 0x000fe400078e0a25 */
[-C--:B------:R-:W-:Y:S01]  /*20720*/  FMUL.FTZ R36, R36, R18.reuse ;  /* 0x0000001224247220 */ /* 0x080fe20000410000 */
[-C--:B------:R-:W-:Y:S01]  /*20730*/  FMUL.FTZ R29, R29, R18.reuse ;  /* 0x000000121d1d7220 */ /* 0x080fe20000410000 */
[----:B------:R-:W-:Y:S01]  /*20740*/  FMUL.FTZ R33, R33, R18 ;  /* 0x0000001221217220 */ /* 0x000fe20000410000 */
[----:B------:R-:W-:Y:S01]  /*20750*/  SHF.R.S32.HI R34, RZ, 0x1f, R37 ;  /* 0x0000001fff227819 */ /* 0x000fe20000011425 */
[----:B------:R1:W2:Y:S08]  /*20760*/  MUFU.TANH R82, R36 ;  /* 0x0000002400527308 */ /* 0x0002b00000002400 */
[----:B------:R4:W0:Y:S01]  /*20770*/  MUFU.TANH R79, R29 ;  /* 0x0000001d004f7308 */ /* 0x0008220000002400 */
[----:B-1----:R-:W-:-:S07]  /*20780*/  LEA.HI R36, R34, R37, RZ, 0x2 ;  /* 0x0000002522247211 */ /* 0x002fce00078f10ff */
[----:B------:R1:W0:Y:S01]  /*20790*/  MUFU.TANH R81, R33 ;  /* 0x0000002100517308 */ /* 0x0002220000002400 */
[-C--:B----4-:R-:W-:Y:S01]  /*207a0*/  FMUL.FTZ R29, R35, R18.reuse ;  /* 0x00000012231d7220 */ /* 0x090fe20000410000 */
[-C--:B------:R-:W-:Y:S01]  /*207b0*/  FMUL.FTZ R35, R38, R18.reuse ;  /* 0x0000001226237220 */ /* 0x080fe20000410000 */
[--C-:B------:R-:W-:Y:S01]  /*207c0*/  SHF.R.S32.HI R38, RZ, 0x2, R36.reuse ;  /* 0x00000002ff267819 */ /* 0x100fe20000011424 */
[-C--:B-1----:R-:W-:Y:S01]  /*207d0*/  FMUL.FTZ R33, R39, R18.reuse ;  /* 0x0000001227217220 */ /* 0x082fe20000410000 */
[----:B------:R-:W-:Y:S02]  /*207e0*/  SHF.R.S32.HI R39, RZ, 0x1f, R36 ;  /* 0x0000001fff277819 */ /* 0x000fe40000011424 */
[----:B------:R-:W-:Y:S01]  /*207f0*/  LOP3.LUT R36, R36, 0x7ffffffc, RZ, 0xc0, !PT ;  /* 0x7ffffffc24247812 */ /* 0x000fe200078ec0ff */
[----:B------:R-:W-:Y:S01]  /*20800*/  FMUL.FTZ R32, R32, R18 ;  /* 0x0000001220207220 */ /* 0x000fe20000410000 */
[----:B------:R-:W-:Y:S01]  /*20810*/  LEA.HI R39, R39, R38, RZ, 0x3 ;  /* 0x0000002627277211 */ /* 0x000fe200078f18ff */
[-C--:B------:R-:W-:Y:S01]  /*20820*/  FMUL.FTZ R48, R48, R18.reuse ;  /* 0x0000001230307220 */ /* 0x080fe20000410000 */
[----:B------:R-:W-:Y:S01]  /*20830*/  LEA.HI R34, R34, R37, RZ, 0x5 ;  /* 0x0000002522227211 */ /* 0x000fe200078f28ff */
[-C--:B------:R-:W-:Y:S01]  /*20840*/  FMUL.FTZ R52, R52, R18.reuse ;  /* 0x0000001234347220 */ /* 0x080fe20000410000 */
[-C--:B------:R-:W-:Y:S01]  /*20850*/  FMUL.FTZ R7, R24, R18.reuse ;  /* 0x0000001218077220 */ /* 0x080fe20000410000 */
[----:B------:R-:W-:Y:S01]  /*20860*/  FMUL.FTZ R24, R31, R18 ;  /* 0x000000121f187220 */ /* 0x000fe20000410000 */
[----:B------:R-:W-:-:S02]  /*20870*/  IMAD.IADD R36, R37, 0x1, -R36 ;  /* 0x0000000125247824 */ /* 0x000fc400078e0a24 */
[-C--:B------:R-:W-:Y:S01]  /*20880*/  FMUL.FTZ R31, R42, R18.reuse ;  /* 0x000000122a1f7220 */ /* 0x080fe20000410000 */
[----:B------:R-:W-:Y:S01]  /*20890*/  FMUL.FTZ R77, R50, R18 ;  /* 0x00000012324d7220 */ /* 0x000fe20000410000 */
[----:B------:R-:W-:Y:S01]  /*208a0*/  LOP3.LUT R39, R39, 0xfffffff8, RZ, 0xc0, !PT ;  /* 0xfffffff827277812 */ /* 0x000fe200078ec0ff */
[----:B------:R-:W-:Y:S01]  /*208b0*/  IMAD R37, R0, -0x60, R9 ;  /* 0xffffffa000257824 */ /* 0x000fe200078e0209 */
[----:B------:R-:W-:Y:S01]  /*208c0*/  LEA.HI R19, R19, R20, RZ, 0x1 ;  /* 0x0000001413137211 */ /* 0x000fe200078f08ff */
[-C--:B------:R-:W-:Y:S01]  /*208d0*/  FMUL.FTZ R6, R27, R18.reuse ;  /* 0x000000121b067220 */ /* 0x080fe20000410000 */
[----:B------:R-:W-:Y:S01]  /*208e0*/  SHF.R.S32.HI R34, RZ, 0x5, R34 ;  /* 0x00000005ff227819 */ /* 0x000fe20000011422 */
[-C--:B------:R-:W-:Y:S01]  /*208f0*/  FMUL.FTZ R21, R30, R18.reuse ;  /* 0x000000121e157220 */ /* 0x080fe20000410000 */
[----:B------:R1:W4:Y:S01]  /*20900*/  MUFU.TANH R80, R32 ;  /* 0x0000002000507308 */ /* 0x0003220000002400 */
[-C--:B------:R-:W-:Y:S01]  /*20910*/  FMUL.FTZ R25, R25, R18.reuse ;  /* 0x0000001219197220 */ /* 0x080fe20000410000 */
[-C--:B------:R-:W-:Y:S01]  /*20920*/  FMUL.FTZ R28, R28, R18.reuse ;  /* 0x000000121c1c7220 */ /* 0x080fe20000410000 */
[-C--:B------:R-:W-:Y:S01]  /*20930*/  FMUL.FTZ R40, R40, R18.reuse ;  /* 0x0000001228287220 */ /* 0x080fe20000410000 */
[-C--:B------:R-:W-:Y:S01]  /*20940*/  FMUL.FTZ R41, R41, R18.reuse ;  /* 0x0000001229297220 */ /* 0x080fe20000410000 */
[-C--:B------:R-:W-:Y:S01]  /*20950*/  FMUL.FTZ R74, R43, R18.reuse ;  /* 0x000000122b4a7220 */ /* 0x080fe20000410000 */
[-C--:B------:R-:W-:Y:S01]  /*20960*/  FMUL.FTZ R44, R44, R18.reuse ;  /* 0x000000122c2c7220 */ /* 0x080fe20000410000 */
[-C--:B------:R-:W-:Y:S01]  /*20970*/  FMUL.FTZ R45, R45, R18.reuse ;  /* 0x000000122d2d7220 */ /* 0x080fe20000410000 */
[----:B------:R3:W0:Y:S01]  /*20980*/  MUFU.TANH R42, R48 ;  /* 0x00000030002a7308 */ /* 0x0006220000002400 */
        /* <DEDUP_REMOVED lines=17> */
[-C--:B---3--:R-:W-:Y:S01]  /*20aa0*/  FMUL.FTZ R48, R70, R18.reuse ;  /* 0x0000001246307220 */ /* 0x088fe20000410000 */
[-C--:B--2---:R-:W-:Y:S01]  /*20ab0*/  FMUL.FTZ R52, R71, R18.reuse ;  /* 0x0000001247347220 */ /* 0x084fe20000410000 */
[-C--:B------:R-:W-:Y:S01]  /*20ac0*/  FMUL.FTZ R49, R49, R18.reuse ;  /* 0x0000001231317220 */ /* 0x080fe20000410000 */
[-C--:B------:R-:W-:Y:S01]  /*20ad0*/  FMUL.FTZ R53, R53, R18.reuse ;  /* 0x0000001235357220 */ /* 0x080fe20000410000 */
[-C--:B------:R-:W-:Y:S01]  /*20ae0*/  FMUL.FTZ R59, R59, R18.reuse ;  /* 0x000000123b3b7220 */ /* 0x080fe20000410000 */
[-C--:B------:R-:W-:Y:S01]  /*20af0*/  FMUL.FTZ R61, R61, R18.reuse ;  /* 0x000000123d3d7220 */ /* 0x080fe20000410000 */
[----:B------:R-:W-:Y:S01]  /*20b00*/  FMUL.FTZ R65, R65, R18 ;  /* 0x0000001241417220 */ /* 0x000fe20000410000 */
[----:B------:R-:W-:Y:S01]  /*20b10*/  LOP3.LUT R19, R19, 0x3fffffe, RZ, 0xc0, !PT ;  /* 0x03fffffe13137812 */ /* 0x000fe200078ec0ff */
[----:B------:R-:W-:Y:S01]  /*20b20*/  IMAD.IADD R39, R38, 0x1, -R39 ;  /* 0x0000000126277824 */ /* 0x000fe200078e0a27 */
[----:B------:R-:W-:Y:S01]  /*20b30*/  IADD3 R37, -R8, 0x1, R37 ;  /* 0x0000000108257810 */ /* 0x000fe20007ffe125 */
[----:B------:R-:W-:Y:S01]  /*20b40*/  IMAD R34, R73, 0x8, R34 ;  /* 0x0000000849227824 */ /* 0x000fe200078e0222 */
[----:B------:R1:W2:Y:S01]  /*20b50*/  MUFU.TANH R85, R54 ;  /* 0x0000003600557308 */ /* 0x0002a20000002400 */
[----:B------:R-:W-:-:S02]  /*20b60*/  IADD3 R19, R20, -R19, RZ ;  /* 0x8000001314137210 */ /* 0x000fc40007ffe0ff */
[----:B------:R-:W-:Y:S02]  /*20b70*/  IMAD.U32 R20, R34, 0x10, R39 ;  /* 0x0000001022147824 */ /* 0x000fe400078e0027 */
[----:B------:R-:W-:-:S03]  /*20b80*/  IMAD R18, R36, -0x2, R37 ;  /* 0xfffffffe24127824 */ /* 0x000fc600078e0225 */
[----:B------:R1:W3:Y:S01]  /*20b90*/  MUFU.TANH R86, R55 ;  /* 0x0000003700567308 */ /* 0x0002e20000002400 */
[----:B------:R-:W-:Y:S01]  /*20ba0*/  LOP3.LUT R37, RZ, R10, RZ, 0x33, !PT ;  /* 0x0000000aff257212 */ /* 0x000fe200078e33ff */
[----:B------:R-:W-:-:S06]  /*20bb0*/  IMAD R38, R19, 0x40, R20 ;  /* 0x0000004013267824 */ /* 0x000fcc00078e0214 */
        /* <DEDUP_REMOVED lines=37> */
[----:B------:R-:W0:Y:S08]  /*20e10*/  MUFU.TANH R69, R69 ;  /* 0x0000004500457308 */ /* 0x000e300000002400 */
        /* <DEDUP_REMOVED lines=19> */
.L_x_10174:
[----:B------:R-:W-:-:S13]  /*20f50*/  ISETP.NE.AND P1, PT, R13, 0x1, PT ;  /* 0x000000010d00780c */ /* 0x000fda0003f25270 */
[----:B------:R-:W-:-:S05]  /*20f60*/  @P1 IMAD.HI.U32 R20, R10, R14, RZ ;  /* 0x0000000e0a141227 */ /* 0x000fca00078e00ff */
[----:B------:R-:W-:-:S07]  /*20f70*/  @P1 SHF.R.U32.HI R10, RZ, R15, R20 ;  /* 0x0000000fff0a1219 */ /* 0x000fce0000011614 */
.L_x_10175:
[----:B------:R-:W-:Y:S05]  /*20f80*/  BSYNC B1 ;  /* 0x0000000000017941 */ /* 0x000fea0003800000 */
.L_x_10173:
[----:B------:R-:W-:-:S05]  /*20f90*/  IMAD R11, R10, R13, R66 ;  /* 0x0000000d0a0b7224 */ /* 0x000fca00078e0242 */
[----:B------:R-:W-:Y:S02]  /*20fa0*/  VIMNMX R18, R18, R11, !PT ;  /* 0x0000000b12127248 */ /* 0x000fe40007fe0100 */
[----:B------:R-:W-:-:S07]  /*20fb0*/  VIADDMNMX R12, R11, R13, R12, PT ;  /* 0x0000000d0b0c7246 */ /* 0x000fce000380010c */
.L_x_10172:
[----:B------:R-:W-:Y:S05]  /*20fc0*/  BSYNC B0 ;  /* 0x0000000000007941 */ /* 0x000fea0003800000 */
.L_x_10171:
        /* <DEDUP_REMOVED lines=8> */
[----:B------:R-:W-:Y:S02]  /*21050*/  ISETP.GT.AND P2, PT, R18, 0x1, !P2 ;  /* 0x000000011200780c */ /* 0x000fe40005744270 */
[----:B------:R-:W-:Y:S02]  /*21060*/  ISETP.GE.AND P3, PT, R36, 0xa, PT ;  /* 0x0000000a2400780c */ /* 0x000fe40003f66270 */
[----:B0-----:R-:W-:Y:S01]  /*21070*/  FSEL R67, R28, -INF , !P1 ;  /* 0xff8000001c437808 */ /* 0x001fe20004800000 */
[----:B------:R-:W-:Y:S01]  /*21080*/  IMAD.IADD R28, R73, 0x1, R38 ;  /* 0x00000001491c7824 */ /* 0x000fe200078e0226 */
        /* <DEDUP_REMOVED lines=84> */
[----:B------:R-:W-:Y:S01]  /*215d0*/  FSEL R37, R54, -INF , !P2 ;  /* 0xff80000036257808 */ /* 0x000fe20005000000 */
[----:B------:R-:W-:Y:S01]  /*215e0*/  IMAD.IADD R54, R71, 0x1, R38 ;  /* 0x0000000147367824 */ /* 0x000fe200078e0226 */
        /* <DEDUP_REMOVED lines=33> */
.L_x_10179:
[----:B------:R-:W-:-:S13]  /*21800*/  ISETP.NE.AND P6, PT, R13, 0x1, PT ;  /* 0x000000010d00780c */ /* 0x000fda0003fc5270 */
[----:B------:R-:W-:-:S05]  /*21810*/  @P6 IMAD.HI.U32 R14, R8, R14, RZ ;  /* 0x0000000e080e6227 */ /* 0x000fca00078e00ff */
[----:B------:R-:W-:-:S07]  /*21820*/  @P6 SHF.R.U32.HI R8, RZ, R15, R14 ;  /* 0x0000000fff086219 */ /* 0x000fce000001160e */
.L_x_10180:
[----:B------:R-:W-:Y:S05]  /*21830*/  BSYNC B1 ;  /* 0x0000000000017941 */ /* 0x000fea0003800000 */
.L_x_10178:
[----:B------:R-:W-:-:S05]  /*21840*/  IMAD R7, R8, R13, R66 ;  /* 0x0000000d08077224 */ /* 0x000fca00078e0242 */
[----:B------:R-:W-:Y:S02]  /*21850*/  VIADDMNMX R54, R7, R13, R54, PT ;  /* 0x0000000d07367246 */ /* 0x000fe40003800136 */
[----:B------:R-:W-:-:S07]  /*21860*/  VIMNMX R28, R28, R7, !PT ;  /* 0x000000071c1c7248 */ /* 0x000fce0007fe0100 */
.L_x_10177:
[----:B------:R-:W-:Y:S05]  /*21870*/  BSYNC B0 ;  /* 0x0000000000007941 */ /* 0x000fea0003800000 */
.L_x_10176:
        /* <DEDUP_REMOVED lines=8> */
[----:B------:R-:W2:Y:S01]  /*21900*/  LD.E.64 R6, desc[UR56][R16.64+0x230] ;  /* 0x0002303810067980 */ /* 0x000ea2000c101b00 */
        /* <DEDUP_REMOVED lines=68> */
[----:B------:R-:W-:-:S02]  /*21d50*/  FSEL R5, R62, -INF , !P5 ;  /* 0xff8000003e057808 */ /* 0x000fc40006800000 */
[----:B------:R-:W-:Y:S02]  /*21d60*/  FMNMX.FTZ R56, R11, R56, !PT ;  /* 0x000000380b387209 */ /* 0x000fe40007810000 */
[----:B------:R-:W-:Y:S02]  /*21d70*/  ISETP.GT.AND P2, PT, R28, 0x50, !P2 ;  /* 0x000000501c00780c */ /* 0x000fe40005744270 */
        /* <DEDUP_REMOVED lines=45> */
[----:B------:R-:W-:Y:S02]  /*22050*/  ISETP.GT.AND P3, PT, R28, 0x51, !P3 ;  /* 0x000000511c00780c */ /* 0x000fe40005f64270 */
[----:B------:R-:W-:-:S02]  /*22060*/  ISETP.LT.OR P2, PT, R54, 0x51, P2 ;  /* 0x000000513600780c */ /* 0x000fc40001741670 */
[----:B------:R-:W-:Y:S02]  /*22070*/  FSEL R71, R27, -INF , !P1 ;  /* 0xff8000001b477808 */ /* 0x000fe40004800000 */
[----:B------:R-:W-:Y:S02]  /*22080*/  FMNMX.FTZ R56, R5, R56, !PT ;  /* 0x0000003805387209 */ /* 0x000fe40007810000 */
[C---:B------:R-:W-:Y:S02]  /*22090*/  ISETP.GT.AND P4, PT, R28.reuse, 0x58, !P4 ;  /* 0x000000581c00780c */ /* 0x040fe40006784270 */
[----:B------:R-:W-:Y:S02]  /*220a0*/  ISETP.GT.AND P1, PT, R28, 0x59, !P6 ;  /* 0x000000591c00780c */ /* 0x000fe40007724270 */
[----:B------:R-:W-:Y:S02]  /*220b0*/  ISETP.LT.OR P3, PT, R54, 0x52, P3 ;  /* 0x000000523600780c */ /* 0x000fe40001f61670 */
[----:B------:R-:W-:-:S02]  /*220c0*/  FSEL R28, R30, -INF , !P2 ;  /* 0xff8000001e1c7808 */ /* 0x000fc40005000000 */
[----:B------:R-:W-:Y:S02]  /*220d0*/  FMNMX.FTZ R9, R71, R56, !PT ;  /* 0x0000003847097209 */ /* 0x000fe40007810000 */
[----:B------:R-:W-:Y:S02]  /*220e0*/  ISETP.LT.OR P4, PT, R54, 0x59, P4 ;  /* 0x000000593600780c */ /* 0x000fe40002781670 */
[----:B------:R-:W-:Y:S02]  /*220f0*/  FSEL R27, R32, -INF , !P3 ;  /* 0xff800000201b7808 */ /* 0x000fe40005800000 */
[----:B------:R-:W-:Y:S01]  /*22100*/  FMNMX.FTZ R30, R28, R9, !PT ;  /* 0x000000091c1e7209 */ /* 0x000fe20007810000 */
[----:B------:R-:W-:Y:S01]  /*22110*/  UIADD3 UR4, UP0, UR49, 0x230, URZ ;  /* 0x0000023031047890 */ /* 0x000fe2000ff1e03f */
[----:B------:R-:W-:Y:S02]  /*22120*/  ISETP.LT.OR P1, PT, R54, 0x5a, P1 ;  /* 0x0000005a3600780c */ /* 0x000fe40000f21670 */
[----:B------:R-:W-:-:S02]  /*22130*/  FSEL R29, R48, -INF , !P4 ;  /* 0xff800000301d7808 */ /* 0x000fc40006000000 */
[----:B------:R-:W-:Y:S01]  /*22140*/  FMNMX.FTZ R32, R27, R30, !PT ;  /* 0x0000001e1b207209 */ /* 0x000fe20007810000 */
[----:B------:R-:W-:Y:S02]  /*22150*/  ULOP3.LUT UR4, UR4, 0x4, URZ, 0xfc, !UPT ;  /* 0x0000000404047892 */ /* 0x000fe4000f8efc3f */
[----:B------:R-:W-:Y:S01]  /*22160*/  UIADD3.X UR5, URZ, UR48, URZ, UP0, !UPT ;  /* 0x000000303f057290 */ /* 0x000fe200087fe43f */
[----:B------:R-:W-:Y:S02]  /*22170*/  FSEL R30, R52, -INF , !P1 ;  /* 0xff800000341e7808 */ /* 0x000fe40004800000 */
[----:B------:R-:W-:Y:S01]  /*22180*/  FMNMX.FTZ R9, R29, R32, !PT ;  /* 0x000000201d097209 */ /* 0x000fe20007810000 */
[----:B------:R-:W-:Y:S01]  /*22190*/  IMAD.U32 R68, RZ, RZ, UR4 ;  /* 0x00000004ff447e24 */ /* 0x000fe2000f8e00ff */
[----:B0-----:R-:W-:Y:S01]  /*221a0*/  FMNMX.FTZ R75, R58, R75, !PT ;  /* 0x0000004b3a4b7209 */ /* 0x001fe20007810000 */
[----:B------:R-:W-:Y:S01]  /*221b0*/  IMAD.U32 R69, RZ, RZ, UR5 ;  /* 0x00000005ff457e24 */ /* 0x000fe2000f8e00ff */
[----:B------:R-:W-:Y:S01]  /*221c0*/  FMNMX.FTZ R9, R30, R9, !PT ;  /* 0x000000091e097209 */ /* 0x000fe20007810000 */
[----:B------:R-:W-:Y:S04]  /*221d0*/  ST.E desc[UR56][R16.64+0x230], R73 ;  /* 0x0002304910007985 */ /* 0x000fe8000c101938 */
[----:B------:R-:W-:Y:S04]  /*221e0*/  ST.E desc[UR56][R68.64], R9 ;  /* 0x0000000944007985 */ /* 0x000fe8000c101938 */
[----:B------:R-:W-:Y:S04]  /*221f0*/  ST.E desc[UR56][R16.64+0x230], R75 ;  /* 0x0002304b10007985 */ /* 0x000fe8000c101938 */
[----:B------:R-:W2:Y:S04]  /*22200*/  LD.E R32, desc[UR56][R68.64] ;  /* 0x0000003844207980 */ /* 0x000ea8000c101900 */
[----:B--2---:R-:W0:Y:S02]  /*22210*/  SHFL.BFLY PT, R77, R32, 0x2, 0x1f ;  /* 0x0c401f00204d7f89 */ /* 0x004e2400000e0000 */
[----:B0-----:R-:W-:-:S05]  /*22220*/  FMNMX.FTZ R77, R32, R77, !PT ;  /* 0x0000004d204d7209 */ /* 0x001fca0007810000 */
[----:B------:R-:W0:Y:S02]  /*22230*/  SHFL.BFLY PT, R48, R77, 0x1, 0x1f ;  /* 0x0c201f004d307f89 */ /* 0x000e2400000e0000 */
[----:B0-----:R-:W-:-:S05]  /*22240*/  FMNMX.FTZ R79, R77, R48, !PT ;  /* 0x000000304d4f7209 */ /* 0x001fca0007810000 */
[----:B------:R0:W-:Y:S04]  /*22250*/  ST.E desc[UR56][R68.64], R79 ;  /* 0x0000004f44007985 */ /* 0x0001e8000c101938 */
[----:B------:R-:W2:Y:S04]  /*22260*/  LD.E R81, desc[UR56][R16.64+0x230] ;  /* 0x0002303810517980 */ /* 0x000ea8000c101900 */
[----:B------:R-:W0:Y:S04]  /*22270*/  LD.E R48, desc[UR56][R16.64+0x250] ;  /* 0x0002503810307980 */ /* 0x000e28000c101900 */
[----:B------:R-:W3:Y:S04]  /*22280*/  LD.E R54, desc[UR56][R16.64+0x240] ;  /* 0x0002403810367980 */ /* 0x000ee8000c101900 */
[----:B------:R-:W4:Y:S01]  /*22290*/  LD.E R56, desc[UR56][R16.64+0x244] ;  /* 0x0002443810387980 */ /* 0x000f22000c101900 */
[----:B------:R-:W-:-:S04]  /*222a0*/  FSETP.NEU.FTZ.AND P2, PT, R79, -INF , PT ;  /* 0xff8000004f00780b */ /* 0x000fc80003f5d000 */
[----:B------:R-:W-:-:S05]  /*222b0*/  FSEL R52, R79, RZ, P2 ;  /* 0x000000ff4f347208 */ /* 0x000fca0001000000 */
[----:B------:R-:W-:Y:S02]  /*222c0*/  FADD.FTZ R9, R7, -R52 ;  /* 0x8000003407097221 */ /* 0x000fe40000010000 */
[----:B------:R-:W5:Y:S01]  /*222d0*/  LD.E R7, desc[UR56][R16.64+0x260] ;  /* 0x0002603810077980 */ /* 0x000f62000c101900 */
[----:B------:R-:W-:-:S04]  /*222e0*/  UIADD3 UR4, UP0, UR49, 0x260, URZ ;  /* 0x0000026031047890 */ /* 0x000fc8000ff1e03f */
[----:B------:R-:W-:Y:S02]  /*222f0*/  ULOP3.LUT UR5, UR4, 0x4, URZ, 0xfc, !UPT ;  /* 0x0000000404057892 */ /* 0x000fe4000f8efc3f */
[----:B------:R-:W-:Y:S01]  /*22300*/  UIADD3.X UR7, URZ, UR48, URZ, UP0, !UPT ;  /* 0x000000303f077290 */ /* 0x000fe200087fe43f */
[----:B--2---:R-:W-:Y:S01]  /*22310*/  FSETP.NEU.FTZ.AND P1, PT, R81, -INF , PT ;  /* 0xff8000005100780b */ /* 0x004fe20003f3d000 */
[-C--:B0-----:R-:W-:Y:S01]  /*22320*/  FMUL.FTZ R79, R79, R48.reuse ;  /* 0x000000304f4f7220 */ /* 0x081fe20000410000 */
[CC--:B------:R-:W-:Y:S02]  /*22330*/  FMUL.FTZ R32, R81.reuse, R48.reuse ;  /* 0x0000003051207220 */ /* 0x0c0fe40000410000 */
[----:B------:R-:W-:Y:S02]  /*22340*/  FSEL R81, R81, RZ, P1 ;  /* 0x000000ff51517208 */ /* 0x000fe40000800000 */
[----:B------:R-:W-:Y:S02]  /*22350*/  FSEL R79, R79, RZ, P2 ;  /* 0x000000ff4f4f7208 */ /* 0x000fe40001000000 */
[----:B------:R-:W-:Y:S01]  /*22360*/  FSEL R52, R32, RZ, P1 ;  /* 0x000000ff20347208 */ /* 0x000fe20000800000 */
[----:B------:R-:W-:Y:S01]  /*22370*/  FADD.FTZ R81, R6, -R81 ;  /* 0x8000005106517221 */ /* 0x000fe20000010000 */
[----:B------:R-:W-:Y:S01]  /*22380*/  FMUL.FTZ R32, R48, R9 ;  /* 0x0000000930207220 */ /* 0x000fe20000410000 */
[-CC-:B------:R-:W-:Y:S01]  /*22390*/  FFMA.FTZ R199, R25, R48.reuse, -R79.reuse ;  /* 0x0000003019c77223 */ /* 0x180fe2000001084f */
[-CC-:B------:R-:W-:Y:S01]  /*223a0*/  FFMA.FTZ R157, R50, R48.reuse, -R79.reuse ;  /* 0x00000030329d7223 */ /* 0x180fe2000001084f */
[-CC-:B------:R-:W-:Y:S01]  /*223b0*/  FFMA.FTZ R156, R83, R48.reuse, -R52.reuse ;  /* 0x00000030539c7223 */ /* 0x180fe20000010834 */
[-C--:B------:R-:W-:Y:S01]  /*223c0*/  FMUL.FTZ R25, R81, R48.reuse ;  /* 0x0000003051197220 */ /* 0x080fe20000410000 */
[-CC-:B------:R-:W-:Y:S01]  /*223d0*/  FFMA.FTZ R174, R19, R48.reuse, -R52.reuse ;  /* 0x0000003013ae7223 */ /* 0x180fe20000010834 */
[-CC-:B------:R-:W-:Y:S01]  /*223e0*/  FFMA.FTZ R19, R10, R48.reuse, -R52.reuse ;  /* 0x000000300a137223 */ /* 0x180fe20000010834 */
[-CC-:B------:R-:W-:Y:S01]  /*223f0*/  FFMA.FTZ R11, R11, R48.reuse, -R52.reuse ;  /* 0x000000300b0b7223 */ /* 0x180fe20000010834 */
[-CC-:B------:R-:W-:Y:S01]  /*22400*/  FFMA.FTZ R10, R55, R48.reuse, -R79.reuse ;  /* 0x00000030370a7223 */ /* 0x180fe2000001084f */
[----:B------:R-:W-:Y:S01]  /*22410*/  MUFU.EX2 R32, R32 ;  /* 0x0000002000207308 */ /* 0x000fe20000000800 */
[-C--:B------:R-:W-:Y:S01]  /*22420*/  FFMA.FTZ R158, R67, R48.reuse, -R52 ;  /* 0x00000030439e7223 */ /* 0x080fe20000010834 */
[----:B------:R-:W-:-:S06]  /*22430*/  FFMA.FTZ R159, R57, R48, -R79 ;  /* 0x00000030399f7223 */ /* 0x000fcc000001084f */
[----:B------:R-:W-:Y:S01]  /*22440*/  MUFU.EX2 R156, R156 ;  /* 0x0000009c009c7308 */ /* 0x000fe20000000800 */
[-C--:B------:R-:W-:Y:S01]  /*22450*/  FFMA.FTZ R9, R65, R48.reuse, -R52 ;  /* 0x0000003041097223 */ /* 0x080fe20000010834 */
[----:B------:R-:W-:-:S06]  /*22460*/  FFMA.FTZ R8, R8, R48, -R79 ;  /* 0x0000003008087223 */ /* 0x000fcc000001084f */
[----:B------:R-:W-:Y:S08]  /*22470*/  MUFU.EX2 R157, R157 ;  /* 0x0000009d009d7308 */ /* 0x000ff00000000800 */
[----:B------:R-:W3:Y:S01]  /*22480*/  MUFU.EX2 R25, R25 ;  /* 0x0000001900197308 */ /* 0x000ee20000000800 */
[-C--:B------:R-:W-:Y:S01]  /*22490*/  FFMA.FTZ R215, R63, R48.reuse, -R52 ;  /* 0x000000303fd77223 */ /* 0x080fe20000010834 */
[----:B------:R-:W-:-:S06]  /*224a0*/  FFMA.FTZ R211, R38, R48, -R79 ;  /* 0x0000003026d37223 */ /* 0x000fcc000001084f */
[----:B------:R-:W0:Y:S08]  /*224b0*/  MUFU.EX2 R11, R11 ;  /* 0x0000000b000b7308 */ /* 0x000e300000000800 */
[----:B------:R-:W1:Y:S01]  /*224c0*/  MUFU.EX2 R10, R10 ;  /* 0x0000000a000a7308 */ /* 0x000e620000000800 */
[-C--:B------:R-:W-:Y:S01]  /*224d0*/  FFMA.FTZ R220, R61, R48.reuse, -R52 ;  /* 0x000000303ddc7223 */ /* 0x080fe20000010834 */
[----:B------:R-:W-:-:S06]  /*224e0*/  FFMA.FTZ R218, R36, R48, -R79 ;  /* 0x0000003024da7223 */ /* 0x000fcc000001084f */
[----:B------:R-:W2:Y:S08]  /*224f0*/  MUFU.EX2 R158, R158 ;  /* 0x0000009e009e7308 */ /* 0x000eb00000000800 */
[----:B------:R-:W5:Y:S01]  /*22500*/  MUFU.EX2 R159, R159 ;  /* 0x0000009f009f7308 */ /* 0x000f620000000800 */
[----:B------:R-:W-:Y:S01]  /*22510*/  FFMA.FTZ R189, R15, R48, -R79 ;  /* 0x000000300fbd7223 */ /* 0x000fe2000001084f */
[----:B---3--:R-:W-:Y:S01]  /*22520*/  FFMA.FTZ R54, R25, R54, R156 ;  /* 0x0000003619367223 */ /* 0x008fe2000001009c */
[----:B----4-:R-:W-:-:S05]  /*22530*/  FFMA.FTZ R15, R32, R56, R157 ;  /* 0x00000038200f7223 */ /* 0x010fca000001009d */
[----:B------:R-:W3:Y:S01]  /*22540*/  MUFU.EX2 R9, R9 ;  /* 0x0000000900097308 */ /* 0x000ee20000000800 */
[-C--:B------:R-:W-:Y:S01]  /*22550*/  FFMA.FTZ R209, R59, R48.reuse, -R52 ;  /* 0x000000303bd17223 */ /* 0x080fe20000010834 */
[----:B------:R-:W-:-:S06]  /*22560*/  FFMA.FTZ R207, R35, R48, -R79 ;  /* 0x0000003023cf7223 */ /* 0x000fcc000001084f */
[----:B------:R-:W4:Y:S01]  /*22570*/  MUFU.EX2 R8, R8 ;  /* 0x0000000800087308 */ /* 0x000f220000000800 */
[----:B------:R-:W-:Y:S01]  /*22580*/  FFMA.FTZ R196, R21, R48, -R79 ;  /* 0x0000003015c47223 */ /* 0x000fe2000001084f */
[----:B0-----:R-:W-:Y:S01]  /*22590*/  FADD.FTZ R21, R11, R54 ;  /* 0x000000360b157221 */ /* 0x001fe20000010000 */
[----:B-1----:R-:W-:-:S05]  /*225a0*/  FADD.FTZ R6, R10, R15 ;  /* 0x0000000f0a067221 */ /* 0x002fca0000010000 */
[----:B------:R-:W0:Y:S01]  /*225b0*/  MUFU.EX2 R215, R215 ;  /* 0x000000d700d77308 */ /* 0x000e220000000800 */
[-C--:B------:R-:W-:Y:S01]  /*225c0*/  FFMA.FTZ R216, R53, R48.reuse, -R52 ;  /* 0x0000003035d87223 */ /* 0x080fe20000010834 */
[----:B------:R-:W-:-:S06]  /*225d0*/  FFMA.FTZ R208, R33, R48, -R79 ;  /* 0x0000003021d07223 */ /* 0x000fcc000001084f */
[----:B------:R-:W1:Y:S01]  /*225e0*/  MUFU.EX2 R211, R211 ;  /* 0x000000d300d37308 */ /* 0x000e620000000800 */
[----:B------:R-:W-:Y:S01]  /*225f0*/  FFMA.FTZ R190, R14, R48, -R79 ;  /* 0x000000300ebe7223 */ /* 0x000fe2000001084f */
[----:B--2---:R-:W-:Y:S01]  /*22600*/  FADD.FTZ R14, R158, R21 ;  /* 0x000000159e0e7221 */ /* 0x004fe20000010000 */
[----:B-----5:R-:W-:-:S05]  /*22610*/  FADD.FTZ R15, R159, R6 ;  /* 0x000000069f0f7221 */ /* 0x020fca0000010000 */
[----:B------:R-:W2:Y:S01]  /*22620*/  MUFU.EX2 R220, R220 ;  /* 0x000000dc00dc7308 */ /* 0x000ea20000000800 */
[-C--:B------:R-:W-:Y:S01]  /*22630*/  FFMA.FTZ R206, R51, R48.reuse, -R52 ;  /* 0x0000003033ce7223 */ /* 0x080fe20000010834 */
[----:B------:R-:W-:-:S06]  /*22640*/  FFMA.FTZ R203, R31, R48, -R79 ;  /* 0x000000301fcb7223 */ /* 0x000fcc000001084f */
[----:B------:R-:W5:Y:S01]  /*22650*/  MUFU.EX2 R218, R218 ;  /* 0x000000da00da7308 */ /* 0x000f620000000800 */
[----:B---3--:R-:W-:Y:S01]  /*22660*/  FADD.FTZ R14, R9, R14 ;  /* 0x0000000e090e7221 */ /* 0x008fe20000010000 */
[----:B----4-:R-:W-:-:S06]  /*22670*/  FADD.FTZ R6, R8, R15 ;  /* 0x0000000f08067221 */ /* 0x010fcc0000010000 */
        /* <DEDUP_REMOVED lines=8> */
[----:B------:R-:W-:-:S07]  /*22700*/  FFMA.FTZ R202, R47, R48, -R52 ;  /* 0x000000302fca7223 */ /* 0x000fce0000010834 */
[----:B------:R-:W1:Y:S01]  /*22710*/  MUFU.EX2 R208, R208 ;  /* 0x000000d000d07308 */ /* 0x000e620000000800 */
[----:B--2---:R-:W-:Y:S01]  /*22720*/  FADD.FTZ R6, R220, R13 ;  /* 0x0000000ddc067221 */ /* 0x004fe20000010000 */
[----:B-----5:R-:W-:-:S06]  /*22730*/  FADD.FTZ R14, R218, R15 ;  /* 0x0000000fda0e7221 */ /* 0x020fcc0000010000 */
        /* <DEDUP_REMOVED lines=10> */
[----:B0-----:R-:W-:Y:S01]  /*227e0*/  FADD.FTZ R13, R216, R13 ;  /* 0x0000000dd80d7221 */ /* 0x001fe20000010000 */
[----:B-1----:R-:W-:-:S06]  /*227f0*/  FADD.FTZ R6, R208, R15 ;  /* 0x0000000fd0067221 */ /* 0x002fcc0000010000 */
[----:B------:R-:W0:Y:S01]  /*22800*/  MUFU.EX2 R202, R202 ;  /* 0x000000ca00ca7308 */ /* 0x000e220000000800 */
[----:B------:R-:W-:-:S07]  /*22810*/  FFMA.FTZ R198, R44, R48, -R52 ;  /* 0x000000302cc67223 */ /* 0x000fce0000010834 */
[----:B------:R-:W1:Y:S01]  /*22820*/  MUFU.EX2 R199, R199 ;  /* 0x000000c700c77308 */ /* 0x000e620000000800 */
[-CC-:B------:R-:W-:Y:S01]  /*22830*/  FFMA.FTZ R186, R12, R48.reuse, -R79.reuse ;  /* 0x000000300cba7223 */ /* 0x180fe2000001084f */
[----:B------:R-:W-:Y:S01]  /*22840*/  FFMA.FTZ R175, R5, R48, -R79 ;  /* 0x0000003005af7223 */ /* 0x000fe2000001084f */
[----:B--2---:R-:W-:-:S05]  /*22850*/  FADD.FTZ R12, R206, R13 ;  /* 0x0000000dce0c7221 */ /* 0x004fca0000010000 */
[----:B------:R-:W2:Y:S01]  /*22860*/  MUFU.EX2 R201, R201 ;  /* 0x000000c900c97308 */ /* 0x000ea20000000800 */
[----:B-----5:R-:W-:Y:S01]  /*22870*/  FADD.FTZ R5, R203, R6 ;  /* 0x00000006cb057221 */ /* 0x020fe20000010000 */
[----:B------:R-:W-:-:S06]  /*22880*/  FFMA.FTZ R193, R43, R48, -R52 ;  /* 0x000000302bc17223 */ /* 0x000fcc0000010834 */
[----:B------:R-:W5:Y:S01]  /*22890*/  MUFU.EX2 R200, R200 ;  /* 0x000000c800c87308 */ /* 0x000f620000000800 */
[----:B---3--:R-:W-:Y:S01]  /*228a0*/  FADD.FTZ R13, R205, R12 ;  /* 0x0000000ccd0d7221 */ /* 0x008fe20000010000 */
[----:B----4-:R-:W-:-:S06]  /*228b0*/  FADD.FTZ R6, R204, R5 ;  /* 0x00000005cc067221 */ /* 0x010fcc0000010000 */
[----:B------:R-:W3:Y:S01]  /*228c0*/  MUFU.EX2 R197, R197 ;  /* 0x000000c500c57308 */ /* 0x000ee20000000800 */
[----:B------:R-:W-:-:S07]  /*228d0*/  FFMA.FTZ R194, R42, R48, -R52 ;  /* 0x000000302ac27223 */ /* 0x000fce0000010834 */
[----:B------:R-:W4:Y:S01]  /*228e0*/  MUFU.EX2 R195, R195 ;  /* 0x000000c300c37308 */ /* 0x000f220000000800 */
[----:B0-----:R-:W-:Y:S01]  /*228f0*/  FADD.FTZ R12, R202, R13 ;  /* 0x0000000dca0c7221 */ /* 0x001fe20000010000 */
[----:B-1----:R-:W-:-:S06]  /*22900*/  FADD.FTZ R5, R199, R6 ;  /* 0x00000006c7057221 */ /* 0x002fcc0000010000 */
[----:B------:R-:W0:Y:S01]  /*22910*/  MUFU.EX2 R198, R198 ;  /* 0x000000c600c67308 */ /* 0x000e220000000800 */
[----:B------:R-:W-:-:S07]  /*22920*/  FFMA.FTZ R187, R41, R48, -R52 ;  /* 0x0000003029bb7223 */ /* 0x000fce0000010834 */
[----:B------:R-:W1:Y:S01]  /*22930*/  MUFU.EX2 R196, R196 ;  /* 0x000000c400c47308 */ /* 0x000e620000000800 */
[----:B--2---:R-:W-:Y:S01]  /*22940*/  FADD.FTZ R12, R201, R12 ;  /* 0x0000000cc90c7221 */ /* 0x004fe20000010000 */
[----:B-----5:R-:W-:-:S06]  /*22950*/  FADD.FTZ R6, R200, R5 ;  /* 0x00000005c8067221 */ /* 0x020fcc0000010000 */
[----:B------:R-:W2:Y:S01]  /*22960*/  MUFU.EX2 R193, R193 ;  /* 0x000000c100c17308 */ /* 0x000ea20000000800 */
[----:B------:R-:W-:-:S07]  /*22970*/  FFMA.FTZ R188, R40, R48, -R52 ;  /* 0x0000003028bc7223 */ /* 0x000fce0000010834 */
        /* <DEDUP_REMOVED lines=9> */
[-C--:B------:R-:W-:Y:S01]  /*22a10*/  FFMA.FTZ R184, R37, R48.reuse, -R52 ;  /* 0x0000003025b87223 */ /* 0x080fe20000010834 */
[----:B------:R-:W-:-:S06]  /*22a20*/  FFMA.FTZ R178, R71, R48, -R79 ;  /* 0x0000003047b27223 */ /* 0x000fcc000001084f */
        /* <DEDUP_REMOVED lines=25> */
[----:B------:R-:W3:Y:S08]  /*22bc0*/  MUFU.EX2 R174, R174 ;  /* 0x000000ae00ae7308 */ /* 0x000ef00000000800 */
[----:B------:R-:W4:Y:S01]  /*22bd0*/  MUFU.EX2 R172, R172 ;  /* 0x000000ac00ac7308 */ /* 0x000f220000000800 */
[----:B0-----:R-:W-:Y:S01]  /*22be0*/  FADD.FTZ R6, R184, R13 ;  /* 0x0000000db8067221 */ /* 0x001fe20000010000 */
[----:B-1----:R-:W-:-:S06]  /*22bf0*/  FADD.FTZ R12, R178, R15 ;  /* 0x0000000fb20c7221 */ /* 0x002fcc0000010000 */
[----:B------:R-:W0:Y:S08]  /*22c00*/  MUFU.EX2 R19, R19 ;  /* 0x0000001300137308 */ /* 0x000e300000000800 */
[----:B------:R-:W1:Y:S01]  /*22c10*/  MUFU.EX2 R5, R5 ;  /* 0x0000000500057308 */ /* 0x000e620000000800 */
[----:B--2---:R-:W-:Y:S01]  /*22c20*/  FADD.FTZ R13, R173, R6 ;  /* 0x00000006ad0d7221 */ /* 0x004fe20000010000 */
[----:B-----5:R-:W-:-:S06]  /*22c30*/  FADD.FTZ R15, R21, R12 ;  /* 0x0000000c150f7221 */ /* 0x020fcc0000010000 */
[----:B------:R-:W2:Y:S08]  /*22c40*/  MUFU.EX2 R20, R20 ;  /* 0x0000001400147308 */ /* 0x000eb00000000800 */
[----:B------:R-:W5:Y:S01]  /*22c50*/  MUFU.EX2 R18, R18 ;  /* 0x0000001200127308 */ /* 0x000f620000000800 */
[----:B---3--:R-:W-:Y:S01]  /*22c60*/  FADD.FTZ R6, R174, R13 ;  /* 0x0000000dae067221 */ /* 0x008fe20000010000 */
[----:B----4-:R-:W-:-:S03]  /*22c70*/  FADD.FTZ R12, R172, R15 ;  /* 0x0000000fac0c7221 */ /* 0x010fc60000010000 */
[----:B0-----:R-:W-:Y:S01]  /*22c80*/  FADD.FTZ R13, R19, R6 ;  /* 0x00000006130d7221 */ /* 0x001fe20000010000 */
[----:B-1----:R-:W-:Y:S01]  /*22c90*/  FADD.FTZ R15, R5, R12 ;  /* 0x0000000c050f7221 */ /* 0x002fe20000010000 */
[----:B------:R-:W-:Y:S01]  /*22ca0*/  FMUL.FTZ R7, R25, R7 ;  /* 0x0000000719077220 */ /* 0x000fe20000410000 */
[----:B------:R-:W-:Y:S01]  /*22cb0*/  MOV R14, UR5 ;  /* 0x00000005000e7c02 */ /* 0x000fe20008000f00 */
[----:B--2---:R-:W-:-:S03]  /*22cc0*/  FADD.FTZ R13, R20, R13 ;  /* 0x0000000d140d7221 */ /* 0x004fc60000010000 */
[----:B------:R-:W-:Y:S01]  /*22cd0*/  ST.E desc[UR56][R16.64+0x260], R7 ;  /* 0x0002600710007985 */ /* 0x000fe2000c101938 */
[----:B-----5:R-:W-:Y:S01]  /*22ce0*/  FADD.FTZ R27, R18, R15 ;  /* 0x0000000f121b7221 */ /* 0x020fe20000010000 */
[----:B------:R-:W-:Y:S02]  /*22cf0*/  IMAD.U32 R15, RZ, RZ, UR7 ;  /* 0x00000007ff0f7e24 */ /* 0x000fe4000f8e00ff */
[----:B------:R0:W-:Y:S04]  /*22d00*/  ST.E desc[UR56][R16.64+0x240], R13 ;  /* 0x0002400d10007985 */ /* 0x0001e8000c101938 */
[----:B------:R1:W-:Y:S04]  /*22d10*/  ST.E desc[UR56][R16.64+0x244], R27 ;  /* 0x0002441b10007985 */ /* 0x0003e8000c101938 */
[----:B------:R-:W2:Y:S02]  /*22d20*/  LD.E R6, desc[UR56][R14.64] ;  /* 0x000000380e067980 */ /* 0x000ea4000c101900 */
[----:B--2---:R-:W-:-:S05]  /*22d30*/  FMUL.FTZ R29, R25, R6 ;  /* 0x00000006191d7220 */ /* 0x004fca0000410000 */
[----:B------:R2:W-:Y:S04]  /*22d40*/  ST.E desc[UR56][R14.64], R29 ;  /* 0x0000001d0e007985 */ /* 0x0005e8000c101938 */
[----:B------:R-:W0:Y:S04]  /*22d50*/  LD.E R12, desc[UR56][R16.64+0x274] ;  /* 0x00027438100c7980 */ /* 0x000e28000c101900 */
[----:B------:R-:W3:Y:S04]  /*22d60*/  LD.E R144, desc[UR56][R16.64+0x454] ;  /* 0x0004543810907980 */ /* 0x000ee8000c101900 */
[----:B------:R-:W4:Y:S04]  /*22d70*/  LD.E R6, desc[UR56][R16.64+0x270] ;  /* 0x0002703810067980 */ /* 0x000f28000c101900 */
[----:B------:R-:W1:Y:S04]  /*22d80*/  LD.E R24, desc[UR56][R16.64+0x280] ;  /* 0x0002803810187980 */ /* 0x000e68000c101900 */
[----:B------:R-:W2:Y:S04]  /*22d90*/  LD.E R26, desc[UR56][R16.64+0x284] ;  /* 0x00028438101a7980 */ /* 0x000ea8000c101900 */
        /* <DEDUP_REMOVED lines=57> */
[----:B------:R-:W-:Y:S01]  /*23130*/  ULOP3.LUT UR5, UR4, 0x8, URZ, 0xfc, !UPT ;  /* 0x0000000804057892 */ /* 0x000fe2000f8efc3f */
[C---:B0-----:R-:W-:Y:S01]  /*23140*/  FMUL.FTZ R13, R25.reuse, R12 ;  /* 0x0000000c190d7220 */ /* 0x041fe20000410000 */
[----:B---3--:R-:W-:-:S04]  /*23150*/  FMUL.FTZ R37, R25, R144 ;  /* 0x0000009019257220 */ /* 0x008fc80000410000 */
[----:B------:R0:W-:Y:S01]  /*23160*/  ST.E desc[UR56][R16.64+0x274], R13 ;  /* 0x0002740d10007985 */ /* 0x0001e2000c101938 */
[C---:B----4-:R-:W-:Y:S01]  /*23170*/  FMUL.FTZ R7, R25.reuse, R6 ;  /* 0x0000000619077220 */ /* 0x050fe20000410000 */
[C---:B-1----:R-:W-:Y:S01]  /*23180*/  FMUL.FTZ R27, R25.reuse, R24 ;  /* 0x00000018191b7220 */ /* 0x042fe20000410000 */
[C---:B--2---:R-:W-:Y:S01]  /*23190*/  FMUL.FTZ R29, R25.reuse, R26 ;  /* 0x0000001a191d7220 */ /* 0x044fe20000410000 */
[C---:B-----5:R-:W-:Y:S01]  /*231a0*/  FMUL.FTZ R31, R25.reuse, R28 ;  /* 0x0000001c191f7220 */ /* 0x060fe20000410000 */
[C---:B0-----:R-:W-:Y:S01]  /*231b0*/  FMUL.FTZ R13, R25.reuse, R38 ;  /* 0x00000026190d7220 */ /* 0x041fe20000410000 */
[----:B------:R0:W-:Y:S01]  /*231c0*/  ST.E desc[UR56][R16.64+0x454], R37 ;  /* 0x0004542510007985 */ /* 0x0001e2000c101938 */
[----:B------:R-:W-:-:S03]  /*231d0*/  FMUL.FTZ R33, R25, R30 ;  /* 0x0000001e19217220 */ /* 0x000fc60000410000 */
[----:B------:R1:W-:Y:S01]  /*231e0*/  ST.E desc[UR56][R16.64+0x270], R7 ;  /* 0x0002700710007985 */ /* 0x0003e2000c101938 */
[----:B------:R-:W-:-:S03]  /*231f0*/  FMUL.FTZ R35, R25, R34 ;  /* 0x0000002219237220 */ /* 0x000fc60000410000 */
[----:B------:R2:W-:Y:S04]  /*23200*/  ST.E desc[UR56][R16.64+0x280], R27 ;  /* 0x0002801b10007985 */ /* 0x0005e8000c101938 */
[----:B------:R3:W-:Y:S01]  /*23210*/  ST.E desc[UR56][R16.64+0x284], R29 ;  /* 0x0002841d10007985 */ /* 0x0007e2000c101938 */
[----:B0-----:R-:W-:-:S03]  /*23220*/  FMUL.FTZ R37, R25, R40 ;  /* 0x0000002819257220 */ /* 0x001fc60000410000 */
[----:B------:R0:W-:Y:S01]  /*23230*/  ST.E desc[UR56][R16.64+0x290], R31 ;  /* 0x0002901f10007985 */ /* 0x0001e2000c101938 */
[C---:B-1----:R-:W-:Y:S01]  /*23240*/  FMUL.FTZ R7, R25.reuse, R36 ;  /* 0x0000002419077220 */ /* 0x042fe20000410000 */
[C---:B------:R-:W-:Y:S02]  /*23250*/  FMUL.FTZ R39, R25.reuse, R42 ;  /* 0x0000002a19277220 */ /* 0x040fe40000410000 */
        /* <DEDUP_REMOVED lines=17> */
[C---:B0-----:R-:W-:Y:S01]  /*23370*/  FMUL.FTZ R39, R25.reuse, R62 ;  /* 0x0000003e19277220 */ /* 0x041fe20000410000 */
[C---:B-1----:R-:W-:Y:S02]  /*23380*/  FMUL.FTZ R27, R25.reuse, R58 ;  /* 0x0000003a191b7220 */ /* 0x042fe40000410000 */
[----:B------:R0:W-:Y:S01]  /*23390*/  ST.E desc[UR56][R16.64+0x2f4], R13 ;  /* 0x0002f40d10007985 */ /* 0x0001e2000c101938 */
[C---:B--2---:R-:W-:Y:S01]  /*233a0*/  FMUL.FTZ R29, R25.reuse, R64 ;  /* 0x00000040191d7220 */ /* 0x044fe20000410000 */
[C---:B---3--:R-:W-:Y:S02]  /*233b0*/  FMUL.FTZ R31, R25.reuse, R66 ;  /* 0x00000042191f7220 */ /* 0x048fe40000410000 */
[----:B------:R1:W-:Y:S01]  /*233c0*/  ST.E desc[UR56][R16.64+0x2e0], R33 ;  /* 0x0002e02110007985 */ /* 0x0003e2000c101938 */
[----:B0-----:R-:W-:-:S03]  /*233d0*/  FMUL.FTZ R13, R25, R74 ;  /* 0x0000004a190d7220 */ /* 0x001fc60000410000 */
[----:B------:R0:W-:Y:S04]  /*233e0*/  ST.E desc[UR56][R16.64+0x2e4], R35 ;  /* 0x0002e42310007985 */ /* 0x0001e8000c101938 */
[----:B------:R2:W-:Y:S01]  /*233f0*/  ST.E desc[UR56][R16.64+0x2f0], R7 ;  /* 0x0002f00710007985 */ /* 0x0005e2000c101938 */
[----:B-1----:R-:W-:-:S03]  /*23400*/  FMUL.FTZ R33, R25, R70 ;  /* 0x0000004619217220 */ /* 0x002fc60000410000 */
[----:B------:R1:W-:Y:S04]  /*23410*/  ST.E desc[UR56][R16.64+0x300], R27 ;  /* 0x0003001b10007985 */ /* 0x0003e8000c101938 */
[----:B------:R3:W-:Y:S01]  /*23420*/  ST.E desc[UR56][R16.64+0x304], R37 ;  /* 0x0003042510007985 */ /* 0x0007e2000c101938 */
[----:B0-----:R-:W-:-:S03]  /*23430*/  FMUL.FTZ R35, R25, R72 ;  /* 0x0000004819237220 */ /* 0x001fc60000410000 */
[----:B------:R0:W-:Y:S01]  /*23440*/  ST.E desc[UR56][R16.64+0x310], R39 ;  /* 0x0003102710007985 */ /* 0x0001e2000c101938 */
[----:B--2---:R-:W-:-:S03]  /*23450*/  FMUL.FTZ R7, R25, R68 ;  /* 0x0000004419077220 */ /* 0x004fc60000410000 */
[----:B------:R2:W-:Y:S01]  /*23460*/  ST.E desc[UR56][R16.64+0x314], R29 ;  /* 0x0003141d10007985 */ /* 0x0005e2000c101938 */
[----:B-1----:R-:W-:-:S03]  /*23470*/  FMUL.FTZ R27, R25, R76 ;  /* 0x0000004c191b7220 */ /* 0x002fc60000410000 */
[----:B------:R1:W-:Y:S01]  /*23480*/  ST.E desc[UR56][R16.64+0x320], R31 ;  /* 0x0003201f10007985 */ /* 0x0003e2000c101938 */
[----:B---3--:R-:W-:-:S03]  /*23490*/  FMUL.FTZ R37, R25, R80 ;  /* 0x0000005019257220 */ /* 0x008fc60000410000 */
[----:B------:R3:W-:Y:S01]  /*234a0*/  ST.E desc[UR56][R16.64+0x340], R13 ;  /* 0x0003400d10007985 */ /* 0x0007e2000c101938 */
[C---:B0-----:R-:W-:Y:S01]  /*234b0*/  FMUL.FTZ R39, R25.reuse, R82 ;  /* 0x0000005219277220 */ /* 0x041fe20000410000 */
[C---:B--2---:R-:W-:Y:S01]  /*234c0*/  FMUL.FTZ R29, R25.reuse, R78 ;  /* 0x0000004e191d7220 */ /* 0x044fe20000410000 */
[C---:B-1----:R-:W-:Y:S01]  /*234d0*/  FMUL.FTZ R31, R25.reuse, R84 ;  /* 0x00000054191f7220 */ /* 0x042fe20000410000 */
        /* <DEDUP_REMOVED lines=15> */
[C---:B-1----:R-:W-:Y:S01]  /*235d0*/  FMUL.FTZ R37, R25.reuse, R100 ;  /* 0x0000006419257220 */ /* 0x042fe20000410000 */
[C---:B--2---:R-:W-:Y:S01]  /*235e0*/  FMUL.FTZ R39, R25.reuse, R102 ;  /* 0x0000006619277220 */ /* 0x044fe20000410000 */
[C---:B---3--:R-:W-:Y:S01]  /*235f0*/  FMUL.FTZ R31, R25.reuse, R98 ;  /* 0x00000062191f7220 */ /* 0x048fe20000410000 */
[C---:B0-----:R-:W-:Y:S01]  /*23600*/  FMUL.FTZ R13, R25.reuse, R106 ;  /* 0x0000006a190d7220 */ /* 0x041fe20000410000 */
        /* <DEDUP_REMOVED lines=18> */
[----:B------:R0:W-:Y:S01]  /*23730*/  ST.E desc[UR56][R16.64+0x3b4], R7 ;  /* 0x0003b40710007985 */ /* 0x0001e2000c101938 */
[----:B------:R-:W-:Y:S02]  /*23740*/  IMAD.U32 R12, RZ, RZ, UR5 ;  /* 0x00000005ff0c7e24 */ /* 0x000fe4000f8e00ff */
[C---:B------:R-:W-:Y:S01]  /*23750*/  FMUL.FTZ R41, R25.reuse, R140 ;  /* 0x0000008c19297220 */ /* 0x040fe20000410000 */
[----:B------:R1:W-:Y:S01]  /*23760*/  ST.E desc[UR56][R16.64+0x3c4], R27 ;  /* 0x0003c41b10007985 */ /* 0x0003e2000c101938 */
[----:B------:R-:W-:-:S03]  /*23770*/  FMUL.FTZ R43, R25, R142 ;  /* 0x0000008e192b7220 */ /* 0x000fc60000410000 */
        /* <DEDUP_REMOVED lines=14> */
[----:B---3--:R-:W-:Y:S01]  /*23860*/  FMUL.FTZ R39, R25, R138 ;  /* 0x0000008a19277220 */ /* 0x008fe20000410000 */
[----:B0-----:R-:W-:Y:S01]  /*23870*/  IMAD.U32 R13, RZ, RZ, UR7 ;  /* 0x00000007ff0d7e24 */ /* 0x001fe2000f8e00ff */
[----:B------:R0:W-:Y:S04]  /*23880*/  ST.E desc[UR56][R16.64+0x3f0], R7 ;  /* 0x0003f00710007985 */ /* 0x0001e8000c101938 */
[----:B------:R1:W-:Y:S04]  /*23890*/  ST.E desc[UR56][R16.64+0x410], R27 ;  /* 0x0004101b10007985 */ /* 0x0003e8000c101938 */
[----:B------:R2:W-:Y:S04]  /*238a0*/  ST.E desc[UR56][R16.64+0x414], R29 ;  /* 0x0004141d10007985 */ /* 0x0005e8000c101938 */
[----:B------:R-:W-:Y:S04]  /*238b0*/  ST.E desc[UR56][R16.64+0x420], R33 ;  /* 0x0004202110007985 */ /* 0x000fe8000c101938 */
[----:B------:R-:W-:Y:S04]  /*238c0*/  ST.E desc[UR56][R16.64+0x424], R35 ;  /* 0x0004242310007985 */ /* 0x000fe8000c101938 */
[----:B------:R3:W-:Y:S04]  /*238d0*/  ST.E desc[UR56][R16.64+0x430], R31 ;  /* 0x0004301f10007985 */ /* 0x0007e8000c101938 */
[----:B------:R4:W-:Y:S04]  /*238e0*/  ST.E desc[UR56][R16.64+0x434], R37 ;  /* 0x0004342510007985 */ /* 0x0009e8000c101938 */
[----:B------:R5:W-:Y:S04]  /*238f0*/  ST.E desc[UR56][R16.64+0x440], R39 ;  /* 0x0004402710007985 */ /* 0x000be8000c101938 */
[----:B------:R-:W-:Y:S04]  /*23900*/  ST.E desc[UR56][R16.64+0x444], R41 ;  /* 0x0004442910007985 */ /* 0x000fe8000c101938 */
[----:B------:R-:W-:Y:S04]  /*23910*/  ST.E desc[UR56][R16.64+0x450], R43 ;  /* 0x0004502b10007985 */ /* 0x000fe8000c101938 */
[----:B0-----:R-:W1:Y:S01]  /*23920*/  LD.E R7, desc[UR56][R12.64] ;  /* 0x000000380c077980 */ /* 0x001e62000c101900 */
[----:B------:R-:W-:-:S06]  /*23930*/  ULOP3.LUT UR6, UR4, 0xc, URZ, 0xfc, !UPT ;  /* 0x0000000c04067892 */ /* 0x000fcc000f8efc3f */
[----:B------:R-:W-:Y:S02]  /*23940*/  IMAD.U32 R6, RZ, RZ, UR6 ;  /* 0x00000006ff067e24 */ /* 0x000fe4000f8e00ff */
[----:B-1----:R-:W-:Y:S01]  /*23950*/  FMUL.FTZ R27, R32, R7 ;  /* 0x00000007201b7220 */ /* 0x002fe20000410000 */
[----:B------:R-:W-:-:S04]  /*23960*/  IMAD.U32 R7, RZ, RZ, UR7 ;  /* 0x00000007ff077e24 */ /* 0x000fc8000f8e00ff */
[----:B------:R0:W-:Y:S04]  /*23970*/  ST.E desc[UR56][R12.64], R27 ;  /* 0x0000001b0c007985 */ /* 0x0001e8000c101938 */
[----:B------:R-:W2:Y:S01]  /*23980*/  LD.E R7, desc[UR56][R6.64] ;  /* 0x0000003806077980 */ /* 0x000ea2000c101900 */
[----:B------:R-:W-:Y:S02]  /*23990*/  IMAD.U32 R24, RZ, RZ, UR6 ;  /* 0x00000006ff187e24 */ /* 0x000fe4000f8e00ff */
[----:B------:R-:W-:Y:S02]  /*239a0*/  IMAD.U32 R25, RZ, RZ, UR7 ;  /* 0x00000007ff197e24 */ /* 0x000fe4000f8e00ff */
[----:B--2---:R-:W-:-:S05]  /*239b0*/  FMUL.FTZ R29, R32, R7 ;  /* 0x00000007201d7220 */ /* 0x004fca0000410000 */
[----:B------:R1:W-:Y:S04]  /*239c0*/  ST.E desc[UR56][R24.64], R29 ;  /* 0x0000001d18007985 */ /* 0x0003e8000c101938 */
[----:B------:R-:W2:Y:S04]  /*239d0*/  LD.E R145, desc[UR56][R16.64+0x45c] ;  /* 0x00045c3810917980 */ /* 0x000ea8000c101900 */
[----:B---3--:R-:W3:Y:S04]  /*239e0*/  LD.E R31, desc[UR56][R16.64+0x278] ;  /* 0x00027838101f7980 */ /* 0x008ee8000c101900 */
[----:B------:R-:W3:Y:S04]  /*239f0*/  LD.E R33, desc[UR56][R16.64+0x27c] ;  /* 0x00027c3810217980 */ /* 0x000ee8000c101900 */
[----:B------:R-:W3:Y:S04]  /*23a00*/  LD.E R35, desc[UR56][R16.64+0x288] ;  /* 0x0002883810237980 */ /* 0x000ee8000c101900 */
[----:B----4-:R-:W4:Y:S04]  /*23a10*/  LD.E R37, desc[UR56][R16.64+0x28c] ;  /* 0x00028c3810257980 */ /* 0x010f28000c101900 */
[----:B-----5:R-:W5:Y:S04]  /*23a20*/  LD.E R39, desc[UR56][R16.64+0x298] ;  /* 0x0002983810277980 */ /* 0x020f68000c101900 */
[----:B0-----:R-:W5:Y:S04]  /*23a30*/  LD.E R27, desc[UR56][R16.64+0x29c] ;  /* 0x00029c38101b7980 */ /* 0x001f68000c101900 */
        /* <DEDUP_REMOVED lines=56> */
[C---:B---3--:R-:W-:Y:S01]  /*23dc0*/  FMUL.FTZ R31, R32.reuse, R31 ;  /* 0x0000001f201f7220 */ /* 0x048fe20000410000 */
[C---:B------:R-:W-:Y:S01]  /*23dd0*/  FMUL.FTZ R33, R32.reuse, R33 ;  /* 0x0000002120217220 */ /* 0x040fe20000410000 */
[C---:B------:R-:W-:Y:S01]  /*23de0*/  FMUL.FTZ R35, R32.reuse, R35 ;  /* 0x0000002320237220 */ /* 0x040fe20000410000 */
        /* <DEDUP_REMOVED lines=119> */
[----:B------:R-:W-:Y:S01]  /*24560*/  ST.E desc[UR56][R16.64+0x458], R143 ;  /* 0x0004588f10007985 */ /* 0x000fe2000c101938 */
[----:B------:R1:W-:Y:S06]  /*24570*/  BAR.SYNC.DEFER_BLOCKING R176, 0x100 ;  /* 0x000400b00000751d */ /* 0x0003ec0000010000 */
[----:B0-----:R-:W2:Y:S04]  /*24580*/  LD.E R29, desc[UR56][R16.64+0x260] ;  /* 0x00026038101d7980 */ /* 0x001ea8000c101900 */
[----:B------:R-:W3:Y:S04]  /*24590*/  LD.E R217, desc[UR56][R2.64] ;  /* 0x0000003802d97980 */ /* 0x000ee8000c101900 */
[----:B------:R-:W3:Y:S04]  /*245a0*/  LD.E.64 R6, desc[UR56][R16.64+0xa8] ;  /* 0x0000a83810067980 */ /* 0x000ee8000c101b00 */
[----:B--2---:R0:W-:Y:S04]  /*245b0*/  ST.E desc[UR56][R16.64+0x260], R29 ;  /* 0x0002601d10007985 */ /* 0x0041e8000c101938 */
[----:B------:R-:W2:Y:S01]  /*245c0*/  LD.E R31, desc[UR56][R14.64] ;  /* 0x000000380e1f7980 */ /* 0x000ea2000c101900 */
[----:B------:R-:W-:-:S03]  /*245d0*/  IMAD.U32 R25, RZ, RZ, UR7 ;  /* 0x00000007ff197e24 */ /* 0x000fc6000f8e00ff */
[----:B--2---:R2:W-:Y:S04]  /*245e0*/  ST.E desc[UR56][R14.64], R31 ;  /* 0x0000001f0e007985 */ /* 0x0045e8000c101938 */
[----:B------:R-:W4:Y:S01]  /*245f0*/  LD.E R33, desc[UR56][R12.64] ;  /* 0x000000380c217980 */ /* 0x000f22000c101900 */
[----:B------:R-:W-:Y:S02]  /*24600*/  IMAD.U32 R26, RZ, RZ, UR6 ;  /* 0x00000006ff1a7e24 */ /* 0x000fe4000f8e00ff */
[----:B------:R-:W-:Y:S01]  /*24610*/  IMAD.U32 R27, RZ, RZ, UR7 ;  /* 0x00000007ff1b7e24 */ /* 0x000fe2000f8e00ff */
[----:B----4-:R4:W-:Y:S04]  /*24620*/  ST.E desc[UR56][R12.64], R33 ;  /* 0x000000210c007985 */ /* 0x0109e8000c101938 */
[----:B------:R-:W5:Y:S04]  /*24630*/  LD.E R25, desc[UR56][R24.64] ;  /* 0x0000003818197980 */ /* 0x000f68000c101900 */
[----:B-----5:R5:W-:Y:S04]  /*24640*/  ST.E desc[UR56][R26.64], R25 ;  /* 0x000000191a007985 */ /* 0x020be8000c101938 */
[----:B------:R-:W3:Y:S04]  /*24650*/  LD.E R35, desc[UR56][R16.64+0x270] ;  /* 0x0002703810237980 */ /* 0x000ee8000c101900 */
[----:B0-----:R-:W3:Y:S04]  /*24660*/  LD.E R29, desc[UR56][R16.64+0x274] ;  /* 0x00027438101d7980 */ /* 0x001ee8000c101900 */
[----:B------:R-:W3:Y:S04]  /*24670*/  LD.E R37, desc[UR56][R16.64+0x278] ;  /* 0x0002783810257980 */ /* 0x000ee8000c101900 */
[----:B------:R-:W3:Y:S04]  /*24680*/  LD.E R39, desc[UR56][R16.64+0x27c] ;  /* 0x00027c3810277980 */ /* 0x000ee8000c101900 */
[----:B--2---:R-:W2:Y:S04]  /*24690*/  LD.E R31, desc[UR56][R16.64+0x280] ;  /* 0x00028038101f7980 */ /* 0x004ea8000c101900 */
[----:B------:R-:W2:Y:S04]  /*246a0*/  LD.E R41, desc[UR56][R16.64+0x284] ;  /* 0x0002843810297980 */ /* 0x000ea8000c101900 */
[----:B------:R-:W2:Y:S04]  /*246b0*/  LD.E R43, desc[UR56][R16.64+0x288] ;  /* 0x00028838102b7980 */ /* 0x000ea8000c101900 */
[----:B----4-:R-:W4:Y:S04]  /*246c0*/  LD.E R33, desc[UR56][R16.64+0x28c] ;  /* 0x00028c3810217980 */ /* 0x010f28000c101900 */
[----:B------:R-:W4:Y:S04]  /*246d0*/  LD.E R45, desc[UR56][R16.64+0x290] ;  /* 0x00029038102d7980 */ /* 0x000f28000c101900 */
[----:B------:R-:W4:Y:S04]  /*246e0*/  LD.E R47, desc[UR56][R16.64+0x294] ;  /* 0x00029438102f7980 */ /* 0x000f28000c101900 */
        /* <DEDUP_REMOVED lines=114> */
[----:B---3--:R-:W-:Y:S04]  /*24e10*/  ST.E desc[UR56][R16.64+0x270], R35 ;  /* 0x0002702310007985 */ /* 0x008fe8000c101938 */
[----:B------:R-:W-:Y:S04]  /*24e20*/  ST.E desc[UR56][R16.64+0x274], R29 ;  /* 0x0002741d10007985 */ /* 0x000fe8000c101938 */
[----:B------:R-:W-:Y:S04]  /*24e30*/  ST.E desc[UR56][R16.64+0x278], R37 ;  /* 0x0002782510007985 */ /* 0x000fe8000c101938 */
[----:B------:R-:W-:Y:S04]  /*24e40*/  ST.E desc[UR56][R16.64+0x27c], R39 ;  /* 0x00027c2710007985 */ /* 0x000fe8000c101938 */
[----:B--2---:R-:W-:Y:S04]  /*24e50*/  ST.E desc[UR56][R16.64+0x280], R31 ;  /* 0x0002801f10007985 */ /* 0x004fe8000c101938 */
[----:B------:R-:W-:Y:S04]  /*24e60*/  ST.E desc[UR56][R16.64+0x284], R41 ;  /* 0x0002842910007985 */ /* 0x000fe8000c101938 */
[----:B------:R-:W-:Y:S04]  /*24e70*/  ST.E desc[UR56][R16.64+0x288], R43 ;  /* 0x0002882b10007985 */ /* 0x000fe8000c101938 */
[----:B----4-:R-:W-:Y:S04]  /*24e80*/  ST.E desc[UR56][R16.64+0x28c], R33 ;  /* 0x00028c2110007985 */ /* 0x010fe8000c101938 */
[----:B------:R-:W-:Y:S04]  /*24e90*/  ST.E desc[UR56][R16.64+0x290], R45 ;  /* 0x0002902d10007985 */ /* 0x000fe8000c101938 */
[----:B------:R-:W-:Y:S04]  /*24ea0*/  ST.E desc[UR56][R16.64+0x294], R47 ;  /* 0x0002942f10007985 */ /* 0x000fe8000c101938 */
        /* <DEDUP_REMOVED lines=114> */
[----:B0-----:R-:W5:Y:S01]  /*255d0*/  LDL R219, [R1+0x88] ;  /* 0x0000880001db7983 */ /* 0x001f620000100800 */
[----:B------:R-:W-:Y:S01]  /*255e0*/  MOV R27, UR7 ;  /* 0x00000007001b7c02 */ /* 0x000fe20008000f00 */
[----:B--2---:R-:W-:-:S02]  /*255f0*/  IMAD.U32 R26, RZ, RZ, UR6 ;  /* 0x00000006ff1a7e24 */ /* 0x004fc4000f8e00ff */
[----:B------:R-:W2:Y:S04]  /*25600*/  LD.E R24, desc[UR56][R16.64+0x260] ;  /* 0x0002603810187980 */ /* 0x000ea8000c101900 */
[----:B------:R-:W2:Y:S04]  /*25610*/  LD.E R27, desc[UR56][R26.64] ;  /* 0x000000381a1b7980 */ /* 0x000ea8000c101900 */
[----:B---3--:R-:W2:Y:S04]  /*25620*/  LD.E R28, desc[UR56][R16.64+0x270] ;  /* 0x00027038101c7980 */ /* 0x008ea8000c101900 */
[----:B------:R-:W2:Y:S04]  /*25630*/  LD.E R29, desc[UR56][R16.64+0x274] ;  /* 0x00027438101d7980 */ /* 0x000ea8000c101900 */
[----:B----4-:R-:W2:Y:S04]  /*25640*/  LD.E R30, desc[UR56][R16.64+0x278] ;  /* 0x00027838101e7980 */ /* 0x010ea8000c101900 */
[----:B------:R-:W2:Y:S04]  /*25650*/  LD.E R31, desc[UR56][R16.64+0x27c] ;  /* 0x00027c38101f7980 */ /* 0x000ea8000c101900 */
[----:B-----5:R-:W2:Y:S04]  /*25660*/  LD.E R32, desc[UR56][R16.64+0x280] ;  /* 0x0002803810207980 */ /* 0x020ea8000c101900 */
[----:B------:R-:W2:Y:S04]  /*25670*/  LD.E R33, desc[UR56][R16.64+0x284] ;  /* 0x0002843810217980 */ /* 0x000ea8000c101900 */
[----:B-1----:R-:W2:Y:S04]  /*25680*/  LD.E R34, desc[UR56][R16.64+0x288] ;  /* 0x0002883810227980 */ /* 0x002ea8000c101900 */
        /* <DEDUP_REMOVED lines=129> */
[----:B------:R-:W-:Y:S02]  /*25ea0*/  IMAD.MOV.U32 R11, RZ, RZ, R7 ;  /* 0x000000ffff0b7224 */ /* 0x000fe400078e0007 */
[----:B------:R-:W-:Y:S02]  /*25eb0*/  IMAD.U32 R8, RZ, RZ, UR6 ;  /* 0x00000006ff087e24 */ /* 0x000fe4000f8e00ff */
[----:B------:R-:W-:Y:S01]  /*25ec0*/  IMAD.U32 R9, RZ, RZ, UR7 ;  /* 0x00000007ff097e24 */ /* 0x000fe2000f8e00ff */
[----:B--2---:R-:W-:-:S06]  /*25ed0*/  WARPGROUP.ARRIVE ;  /* 0x00000000000079c5 */ /* 0x004fcc0000000000 */
[----:B------:R-:W-:Y:S01]  /*25ee0*/  HGMMA.64x256x16.F32 R24, R156, gdesc[UR8].tnspB, R24, UP0, gsb0 ;  /* 0x43e000089c187df0 */ /* 0x000fe2000b800818 */
[----:B------:R-:W-:Y:S02]  /*25ef0*/  R2UR UR10, R10 ;  /* 0x000000000a0a72ca */ /* 0x000fe400000e0000 */
        /* <DEDUP_REMOVED lines=136> */
[----:B------:R-:W-:Y:S02]  /*26780*/  VIADD R8, R6, 0x100 ;  /* 0x0000010006087836 */ /* 0x000fe40000000000 */
[----:B------:R-:W-:Y:S01]  /*26790*/  IMAD.MOV.U32 R9, RZ, RZ, R7 ;  /* 0x000000ffff097224 */ /* 0x000fe200078e0007 */
[----:B------:R-:W-:Y:S02]  /*267a0*/  STL [R1+0x88], R4 ;  /* 0x0000880401007387 */ /* 0x000fe40000100800 */
[----:B------:R-:W-:Y:S01]  /*267b0*/  R2UR UR10, R8 ;  /* 0x00000000080a72ca */ /* 0x000fe200000e0000 */
[----:B------:R-:W-:Y:S01]  /*267c0*/  IMAD.U32 R8, RZ, RZ, UR6 ;  /* 0x00000006ff087e24 */ /* 0x000fe2000f8e00ff */
[----:B------:R-:W-:Y:S01]  /*267d0*/  R2UR UR11, R9 ;  /* 0x00000000090b72ca */ /* 0x000fe200000e0000 */
[----:B------:R-:W-:Y:S01]  /*267e0*/  IMAD.U32 R9, RZ, RZ, UR7 ;  /* 0x00000007ff097e24 */ /* 0x000fe2000f8e00ff */
[----:B------:R-:W-:-:S02]  /*267f0*/  WARPGROUP.DEPBAR.LE gsb0, 0x0 ;  /* 0x00008000000079c5 */ /* 0x000fc40000010000 */
[----:B------:R-:W-:Y:S01]  /*26800*/  ST.E desc[UR56][R16.64+0x260], R24 ;  /* 0x0002601810007985 */ /* 0x000fe2000c101938 */
[----:B------:R-:W-:Y:S02]  /*26810*/  F2FP.F16.F32.PACK_AB R156, R205, R206 ;  /* 0x000000cecd9c723e */ /* 0x000fe400000000ff */
        /* <DEDUP_REMOVED lines=137> */
[----:B------:R-:W-:Y:S02]  /*270b0*/  R2UR UR11, R9 ;  /* 0x00000000090b72ca */ /* 0x000fe400000e0000 */
[----:B------:R-:W-:Y:S01]  /*270c0*/  MOV R9, UR7 ;  /* 0x0000000700097c02 */ /* 0x000fe20008000f00 */
        /* <DEDUP_REMOVED lines=141> */
[----:B------:R-:W-:Y:S02]  /*279a0*/  IMAD.U32 R9, RZ, RZ, UR7 ;  /* 0x00000007ff097e24 */ /* 0x000fe4000f8e00ff */
[----:B------:R-:W-:Y:S01]  /*279b0*/  VIADD R6, R6, 0x280 ;  /* 0x0000028006067836 */ /* 0x000fe20000000000 */
        /* <DEDUP_REMOVED lines=136> */
[----:B------:R-:W-:Y:S01]  /*28240*/  IMAD.U32 R6, RZ, RZ, UR6 ;  /* 0x00000006ff067e24 */ /* 0x000fe2000f8e00ff */
[----:B------:R-:W-:Y:S01]  /*28250*/  R2UR UR11, R7 ;  /* 0x00000000070b72ca */ /* 0x000fe200000e0000 */
[----:B------:R-:W-:Y:S01]  /*28260*/  IMAD.U32 R7, RZ, RZ, UR7 ;  /* 0x00000007ff077e24 */ /* 0x000fe2000f8e00ff */
[----:B------:R-:W-:Y:S01]  /*28270*/  STL [R1+0x88], R4 ;  /* 0x0000880401007387 */ /* 0x000fe20000100800 */
[----:B------:R-:W-:-:S03]  /*28280*/  WARPGROUP.DEPBAR.LE gsb0, 0x0 ;  /* 0x00008000000079c5 */ /* 0x000fc60000010000 */
        /* <DEDUP_REMOVED lines=134> */
[----:B------:R-:W-:Y:S01]  /*28af0*/  IMAD.U32 R6, RZ, RZ, UR6 ;  /* 0x00000006ff067e24 */ /* 0x000fe2000f8e00ff */
[----:B------:R-:W-:Y:S01]  /*28b00*/  STL [R1+0x88], R4 ;  /* 0x0000880401007387 */ /* 0x000fe20000100800 */
[----:B------:R-:W-:Y:S01]  /*28b10*/  IMAD.U32 R7, RZ, RZ, UR7 ;  /* 0x00000007ff077e24 */ /* 0x000fe2000f8e00ff */
[----:B------:R-:W-:Y:S02]  /*28b20*/  WARPGROUP.DEPBAR.LE gsb0, 0x0 ;  /* 0x00008000000079c5 */ /* 0x000fe40000010000 */
        /* <DEDUP_REMOVED lines=129> */
[----:B------:R-:W2:Y:S04]  /*29340*/  LD.E R5, desc[UR56][R16.64+0x260] ;  /* 0x0002603810057980 */ /* 0x000ea8000c101900 */
[----:B--2---:R1:W-:Y:S04]  /*29350*/  ST.E desc[UR56][R16.64+0x260], R5 ;  /* 0x0002600510007985 */ /* 0x0043e8000c101938 */
[----:B0-----:R-:W2:Y:S01]  /*29360*/  LD.E R6, desc[UR56][R14.64] ;  /* 0x000000380e067980 */ /* 0x001ea2000c101900 */
[----:B------:R-:W-:-:S02]  /*29370*/  IMAD.U32 R8, RZ, RZ, UR6 ;  /* 0x00000006ff087e24 */ /* 0x000fc4000f8e00ff */
[----:B------:R-:W-:Y:S01]  /*29380*/  IMAD.U32 R9, RZ, RZ, UR7 ;  /* 0x00000007ff097e24 */ /* 0x000fe2000f8e00ff */
[----:B--2---:R0:W-:Y:S04]  /*29390*/  ST.E desc[UR56][R14.64], R6 ;  /* 0x000000060e007985 */ /* 0x0041e8000c101938 */
[----:B------:R-:W2:Y:S01]  /*293a0*/  LD.E R7, desc[UR56][R12.64] ;  /* 0x000000380c077980 */ /* 0x000ea2000c101900 */
[----:B------:R-:W-:Y:S01]  /*293b0*/  MOV R10, UR6 ;  /* 0x00000006000a7c02 */ /* 0x000fe20008000f00 */
[----:B------:R-:W-:Y:S02]  /*293c0*/  IMAD.U32 R11, RZ, RZ, UR7 ;  /* 0x00000007ff0b7e24 */ /* 0x000fe4000f8e00ff */
[----:B--2---:R2:W-:Y:S04]  /*293d0*/  ST.E desc[UR56][R12.64], R7 ;  /* 0x000000070c007985 */ /* 0x0045e8000c101938 */
[----:B------:R-:W3:Y:S04]  /*293e0*/  LD.E R8, desc[UR56][R8.64] ;  /* 0x0000003808087980 */ /* 0x000ee8000c101900 */
[----:B---3--:R3:W-:Y:S04]  /*293f0*/  ST.E desc[UR56][R10.64], R8 ;  /* 0x000000080a007985 */ /* 0x0087e8000c101938 */
[----:B------:R-:W4:Y:S04]  /*29400*/  LD.E R19, desc[UR56][R16.64+0x270] ;  /* 0x0002703810137980 */ /* 0x000f28000c101900 */
[----:B------:R-:W5:Y:S04]  /*29410*/  LD.E R21, desc[UR56][R16.64+0x274] ;  /* 0x0002743810157980 */ /* 0x000f68000c101900 */
[----:B-1----:R-:W5:Y:S04]  /*29420*/  LD.E R5, desc[UR56][R16.64+0x278] ;  /* 0x0002783810057980 */ /* 0x002f68000c101900 */
[----:B------:R-:W5:Y:S04]  /*29430*/  LD.E R25, desc[UR56][R16.64+0x27c] ;  /* 0x00027c3810197980 */ /* 0x000f68000c101900 */
[----:B0-----:R-:W5:Y:S04]  /*29440*/  LD.E R15, desc[UR56][R16.64+0x280] ;  /* 0x00028038100f7980 */ /* 0x001f68000c101900 */
[----:B------:R-:W5:Y:S04]  /*29450*/  LD.E R27, desc[UR56][R16.64+0x284] ;  /* 0x00028438101b7980 */ /* 0x000f68000c101900 */
[----:B------:R-:W5:Y:S04]  /*29460*/  LD.E R29, desc[UR56][R16.64+0x288] ;  /* 0x00028838101d7980 */ /* 0x000f68000c101900 */
[----:B--2---:R-:W2:Y:S04]  /*29470*/  LD.E R7, desc[UR56][R16.64+0x28c] ;  /* 0x00028c3810077980 */ /* 0x004ea8000c101900 */
[----:B------:R-:W2:Y:S04]  /*29480*/  LD.E R9, desc[UR56][R16.64+0x290] ;  /* 0x0002903810097980 */ /* 0x000ea8000c101900 */
        /* <DEDUP_REMOVED lines=115> */
[----:B----4-:R0:W-:Y:S04]  /*29bc0*/  ST.E desc[UR56][R16.64+0x270], R19 ;  /* 0x0002701310007985 */ /* 0x0101e8000c101938 */
[----:B-----5:R0:W-:Y:S04]  /*29bd0*/  ST.E desc[UR56][R16.64+0x274], R21 ;  /* 0x0002741510007985 */ /* 0x0201e8000c101938 */
[----:B------:R0:W-:Y:S04]  /*29be0*/  ST.E desc[UR56][R16.64+0x278], R5 ;  /* 0x0002780510007985 */ /* 0x0001e8000c101938 */
[----:B------:R0:W-:Y:S04]  /*29bf0*/  ST.E desc[UR56][R16.64+0x27c], R25 ;  /* 0x00027c1910007985 */ /* 0x0001e8000c101938 */
[----:B------:R0:W-:Y:S04]  /*29c00*/  ST.E desc[UR56][R16.64+0x280], R15 ;  /* 0x0002800f10007985 */ /* 0x0001e8000c101938 */
[----:B------:R0:W-:Y:S04]  /*29c10*/  ST.E desc[UR56][R16.64+0x284], R27 ;  /* 0x0002841b10007985 */ /* 0x0001e8000c101938 */
[----:B------:R0:W-:Y:S04]  /*29c20*/  ST.E desc[UR56][R16.64+0x288], R29 ;  /* 0x0002881d10007985 */ /* 0x0001e8000c101938 */
[----:B--2---:R0:W-:Y:S04]  /*29c30*/  ST.E desc[UR56][R16.64+0x28c], R7 ;  /* 0x00028c0710007985 */ /* 0x0041e8000c101938 */
[----:B------:R0:W-:Y:S04]  /*29c40*/  ST.E desc[UR56][R16.64+0x290], R9 ;  /* 0x0002900910007985 */ /* 0x0001e8000c101938 */
[----:B------:R0:W-:Y:S04]  /*29c50*/  ST.E desc[UR56][R16.64+0x294], R13 ;  /* 0x0002940d10007985 */ /* 0x0001e8000c101938 */
[----:B---3--:R0:W-:Y:S04]  /*29c60*/  ST.E desc[UR56][R16.64+0x298], R11 ;  /* 0x0002980b10007985 */ /* 0x0081e8000c101938 */
        /* <DEDUP_REMOVED lines=121> */
.L_x_10182:
[----:B------:R-:W-:Y:S05]  /*2a400*/  BSYNC B0 ;  /* 0x0000000000007941 */ /* 0x000fea0003800000 */
.L_x_10181:
[C---:B------:R-:W-:Y:S01]  /*2a410*/  ISETP.GT.AND P0, PT, R0.reuse, R164, PT ;  /* 0x000000a40000720c */ /* 0x040fe20003f04270 */
[----:B------:R-:W-:-:S12]  /*2a420*/  VIADD R0, R0, 0xffffffff ;  /* 0xffffffff00007836 */ /* 0x000fd80000000000 */
[----:B------:R-:W-:Y:S05]  /*2a430*/  @P0 BRA `(.L_x_10183) ;  /* 0xffffff4c00500947 */ /* 0x000fea000383ffff */
.L_x_10156:
[----:B0-----:R-:W2:Y:S01]  /*2a440*/  LDL R5, [R1+0x240] ;  /* 0x0002400001057983 */ /* 0x001ea20000100800 */
[----:B------:R-:W-:Y:S05]  /*2a450*/  WARPSYNC.ALL ;  /* 0x0000000000007948 */ /* 0x000fea0003800000 */
        /* <DEDUP_REMOVED lines=64> */
[----:B--2---:R-:W0:Y:S02]  /*2a860*/  SHFL.BFLY PT, R0, R5, 0x2, 0x1f ;  /* 0x0c401f0005007f89 */ /* 0x004e2400000e0000 */
[----:B0-----:R-:W-:-:S05]  /*2a870*/  FADD.FTZ R0, R5, R0 ;  /* 0x0000000005007221 */ /* 0x001fca0000010000 */
[----:B------:R-:W0:Y:S02]  /*2a880*/  SHFL.BFLY PT, R3, R0, 0x1, 0x1f ;  /* 0x0c201f0000037f89 */ /* 0x000e2400000e0000 */
[----:B0-----:R-:W-:Y:S01]  /*2a890*/  FADD.FTZ R2, R0, R3 ;  /* 0x0000000300027221 */ /* 0x001fe20000010000 */
[----:B----4-:R-:W-:Y:S01]  /*2a8a0*/  VIADD R122, R122, 0x1 ;  /* 0x000000017a7a7836 */ /* 0x010fe20000000000 */
[----:B------:R-:W2:Y:S04]  /*2a8b0*/  LDL R0, [R1+0x224] ;  /* 0x0002240001007983 */ /* 0x000ea80000100800 */
[----:B------:R-:W-:Y:S04]  /*2a8c0*/  STL [R1+0x240], R2 ;  /* 0x0002400201007387 */ /* 0x000fe80000100800 */
[----:B------:R-:W4:Y:S04]  /*2a8d0*/  LDL R141, [R1+0x240] ;  /* 0x00024000018d7983 */ /* 0x000f280000100800 */
[----:B---3--:R-:W0:Y:S02]  /*2a8e0*/  SHFL.BFLY PT, R3, R6, 0x2, 0x1f ;  /* 0x0c401f0006037f89 */ /* 0x008e2400000e0000 */
[----:B0-----:R-:W-:Y:S01]  /*2a8f0*/  FADD.FTZ R3, R3, R6 ;  /* 0x0000000603037221 */ /* 0x001fe20000010000 */
[----:B------:R-:W-:Y:S01]  /*2a900*/  ISETP.NE.AND P2, PT, R122, 0x2, PT ;  /* 0x000000027a00780c */ /* 0x000fe20003f45270 */
[----:B------:R-:W3:Y:S04]  /*2a910*/  LDL.64 R6, [R1+0x458] ;  /* 0x0004580001067983 */ /* 0x000ee80000100a00 */
[----:B-1----:R-:W0:Y:S08]  /*2a920*/  SHFL.BFLY PT, R4, R3, 0x1, 0x1f ;  /* 0x0c201f0003047f89 */ /* 0x002e3000000e0000 */
[----:B------:R-:W5:Y:S01]  /*2a930*/  @!P2 LDL R120, [R1+0x21c] ;  /* 0x00021c000178a983 */ /* 0x000f620000100800 */
[----:B0-----:R-:W-:-:S03]  /*2a940*/  FADD.FTZ R134, R3, R4 ;  /* 0x0000000403867221 */ /* 0x001fc60000010000 */
[----:B------:R-:W3:Y:S02]  /*2a950*/  LDL.64 R4, [R1+0x428] ;  /* 0x0004280001047983 */ /* 0x000ee40000100a00 */
[----:B------:R-:W-:Y:S02]  /*2a960*/  FSETP.NE.FTZ.AND P1, PT, R134, RZ, PT ;  /* 0x000000ff8600720b */ /* 0x000fe40003f35000 */
[----:B------:R-:W3:Y:S11]  /*2a970*/  LDL.64 R2, [R1+0x448] ;  /* 0x0004480001027983 */ /* 0x000ef60000100a00 */
[----:B------:R-:W3:Y:S04]  /*2a980*/  @P1 LDL R137, [R1+0x250] ;  /* 0x0002500001891983 */ /* 0x000ee80000100800 */
[----:B------:R-:W3:Y:S01]  /*2a990*/  @P1 LDL R139, [R1+0x234] ;  /* 0x00023400018b1983 */ /* 0x000ee20000100800 */
[----:B------:R-:W-:-:S02]  /*2a9a0*/  IMAD.MOV.U32 R136, RZ, RZ, -0x800000 ;  /* 0xff800000ff887424 */ /* 0x000fc400078e00ff */
[----:B------:R-:W-:Y:S02]  /*2a9b0*/  IMAD.MOV.U32 R123, RZ, RZ, RZ ;  /* 0x000000ffff7b7224 */ /* 0x000fe400078e00ff */
[----:B------:R-:W-:Y:S01]  /*2a9c0*/  IMAD.MOV.U32 R138, RZ, RZ, -0x800000 ;  /* 0xff800000ff8a7424 */ /* 0x000fe200078e00ff */
[----:B------:R1:W-:Y:S08]  /*2a9d0*/  BAR.ARV R180, 0x100 ;  /* 0x000400b40000751d */ /* 0x0003f00000002000 */
[----:B------:R-:W-:Y:S06]  /*2a9e0*/  BAR.ARV 0x8, 0x120 ;  /* 0x0204800000007b1d */ /* 0x000fec0000002000 */
[----:B----4-:R-:W-:-:S13]  /*2a9f0*/  FSETP.NE.FTZ.AND P0, PT, R141, RZ, PT ;  /* 0x000000ff8d00720b */ /* 0x010fda0003f15000 */
[----:B------:R-:W4:Y:S04]  /*2aa00*/  @P0 LDL R124, [R1+0x250] ;  /* 0x00025000017c0983 */ /* 0x000f280000100800 */
[----:B------:R-:W3:Y:S01]  /*2aa10*/  @P0 LDL R125, [R1+0x230] ;  /* 0x00023000017d0983 */ /* 0x000ee20000100800 */
[----:B------:R-:W0:Y:S02]  /*2aa20*/  @P0 MUFU.LG2 R135, R141 ;  /* 0x0000008d00870308 */ /* 0x000e240000000c00 */
[----:B0-----:R-:W-:-:S06]  /*2aa30*/  @P0 FMUL.FTZ R135, R135, 0.69314718246459960938 ;  /* 0x3f31721887870820 */ /* 0x001fcc0000410000 */
[----:B------:R-:W-:Y:S08]  /*2aa40*/  @P1 MUFU.LG2 R140, R134 ;  /* 0x00000086008c1308 */ /* 0x000ff00000000c00 */
[----:B------:R-:W0:Y:S01]  /*2aa50*/  @P0 MUFU.RCP R123, R141 ;  /* 0x0000008d007b0308 */ /* 0x000e220000001000 */
[----:B-----5:R-:W-:Y:S01]  /*2aa60*/  @!P2 LOP3.LUT R120, R120, 0x1, RZ, 0x3c, !PT ;  /* 0x000000017878a812 */ /* 0x020fe200078e3cff */
[----:B--2---:R-:W-:Y:S01]  /*2aa70*/  VIADD R0, R0, 0x1 ;  /* 0x0000000100007836 */ /* 0x004fe20000000000 */
[----:B------:R-:W-:Y:S04]  /*2aa80*/  STL [R1+0x244], R134 ;  /* 0x0002448601007387 */ /* 0x000fe80000100800 */
[----:B------:R-:W-:Y:S04]  /*2aa90*/  STL [R1+0x218], R122 ;  /* 0x0002187a01007387 */ /* 0x000fe80000100800 */
[----:B------:R-:W-:Y:S01]  /*2aaa0*/  @!P2 STL [R1+0x21c], R120 ;  /* 0x00021c780100a387 */ /* 0x000fe20000100800 */
        /* <DEDUP_REMOVED lines=101> */
[----:B------:R-:W0:Y:S01]  /*2b100*/  @P1 MUFU.RCP R124, R134 ;  /* 0x00000086007c1308 */ /* 0x000e220000001000 */
[----:B------:R-:W-:Y:S01]  /*2b110*/  @P1 FMUL.FTZ R125, R140, 0.69314718246459960938 ;  /* 0x3f3172188c7d1820 */ /* 0x000fe20000410000 */
[----:B------:R-:W-:-:S04]  /*2b120*/  @P1 FMUL.FTZ R140, R137, 0.69314718246459960938 ;  /* 0x3f317218898c1820 */ /* 0x000fc80000410000 */
[----:B------:R-:W-:Y:S01]  /*2b130*/  @P1 FFMA.FTZ R138, R140, R139, R125 ;  /* 0x0000008b8c8a1223 */ /* 0x000fe2000001007d */
        /* <DEDUP_REMOVED lines=66> */
[----:B------:R1:W-:Y:S04]  /*2b560*/  STL [R1+0x240], R136 ;  /* 0x0002408801007387 */ /* 0x0003e80000100800 */
        /* <DEDUP_REMOVED lines=32> */
[----:B------:R1:W-:Y:S01]  /*2b770*/  STL [R1+0x220], R12 ;  /* 0x0002200c01007387 */ /* 0x0003e20000100800 */
[----:B------:R-:W-:-:S13]  /*2b780*/  PLOP3.LUT P0, PT, PT, PT, PT, 0x8, 0x0 ;  /* 0x000000000000781c */ /* 0x000fda0003f0e170 */
.L_x_10055:
[----:B------:R-:W-:Y:S05]  /*2b790*/  WARPSYNC.ALL ;  /* 0x0000000000007948 */ /* 0x000fea0003800000 */
[----:B------:R-:W2:Y:S08]  /*2b7a0*/  S2UR UR5, SR_CgaCtaId ;  /* 0x00000000000579c3 */ /* 0x000eb00000008800 */
[----:B------:R-:W-:Y:S06]  /*2b7b0*/  BAR.SYNC.DEFER_BLOCKING 0x5, 0x120 ;  /* 0x0144800000007b1d */ /* 0x000fec0000010000 */
[----:B------:R-:W-:Y:S01]  /*2b7c0*/  UMOV UR4, 0x400 ;  /* 0x0000040000047882 */ /* 0x000fe20000000000 */
[----:B------:R-:W-:Y:S01]  /*2b7d0*/  BSSY B0, `(.L_x_10184) ;  /* 0x00002b2000007945 */ /* 0x000fe20003800000 */
[----:B--2---:R-:W-:-:S06]  /*2b7e0*/  ULEA UR4, UR5, UR4, 0x18 ;  /* 0x0000000405047291 */ /* 0x004fcc000f8ec03f */
[----:B------:R-:W-:-:S05]  /*2b7f0*/  IMAD.U32 R145, RZ, RZ, UR4 ;  /* 0x00000004ff917e24 */ /* 0x000fca000f8e00ff */
[----:B------:R2:W3:Y:S01]  /*2b800*/  LDS.128 R116, [R145+0x324d0] ;  /* 0x0324d00091747984 */ /* 0x0004e20000000c00 */
[----:B------:R-:W-:Y:S06]  /*2b810*/  BAR.ARV 0x4, 0x120 ;  /* 0x0104800000007b1d */ /* 0x000fec0000002000 */
[----:B------:R-:W-:Y:S05]  /*2b820*/  @P0 BRA `(.L_x_10185) ;  /* 0x0000001c00d00947 */ /* 0x000fea0003800000 */
[----:B------:R-:W4:Y:S04]  /*2b830*/  LDL.128 R140, [R1+0x260] ;  /* 0x00026000018c7983 */ /* 0x000f280000100c00 */
[----:B------:R-:W2:Y:S04]  /*2b840*/  LDL.128 R132, [R1+0x280] ;  /* 0x0002800001847983 */ /* 0x000ea80000100c00 */
[----:B-1----:R-:W2:Y:S04]  /*2b850*/  LDL.128 R136, [R1+0x270] ;  /* 0x0002700001887983 */ /* 0x002ea80000100c00 */
[----:B------:R-:W2:Y:S04]  /*2b860*/  LDL.128 R124, [R1+0x2a0] ;  /* 0x0002a000017c7983 */ /* 0x000ea80000100c00 */
        /* <DEDUP_REMOVED lines=10> */
[----:B0-----:R-:W2:Y:S04]  /*2b910*/  LDL.128 R84, [R1+0x330] ;  /* 0x0003300001547983 */ /* 0x001ea80000100c00 */
        /* <DEDUP_REMOVED lines=8> */
[----:B-----5:R-:W2:Y:S04]  /*2b9a0*/  LDL.128 R40, [R1+0x3e0] ;  /* 0x0003e00001287983 */ /* 0x020ea80000100c00 */
[----:B------:R-:W2:Y:S04]  /*2b9b0*/  LDL.128 R44, [R1+0x3d0] ;  /* 0x0003d000012c7983 */ /* 0x000ea80000100c00 */
[----:B------:R-:W2:Y:S04]  /*2b9c0*/  LDL.128 R32, [R1+0x400] ;  /* 0x0004000001207983 */ /* 0x000ea80000100c00 */
[----:B------:R-:W2:Y:S04]  /*2b9d0*/  LDL.128 R36, [R1+0x3f0] ;  /* 0x0003f00001247983 */ /* 0x000ea80000100c00 */
[----:B------:R-:W2:Y:S04]  /*2b9e0*/  LDL.128 R24, [R1+0x420] ;  /* 0x0004200001187983 */ /* 0x000ea80000100c00 */
[----:B------:R-:W2:Y:S04]  /*2b9f0*/  LDL.128 R28, [R1+0x410] ;  /* 0x00041000011c7983 */ /* 0x000ea80000100c00 */
[----:B------:R-:W2:Y:S04]  /*2ba00*/  LDL.128 R8, [R1+0x440] ;  /* 0x0004400001087983 */ /* 0x000ea80000100c00 */
[----:B------:R-:W2:Y:S04]  /*2ba10*/  LDL.128 R12, [R1+0x430] ;  /* 0x00043000010c7983 */ /* 0x000ea80000100c00 */
[----:B------:R-:W2:Y:S01]  /*2ba20*/  LDL.128 R4, [R1+0x450] ;  /* 0x0004500001047983 */ /* 0x000ea20000100c00 */
[----:B------:R-:W0:Y:S01]  /*2ba30*/  S2R R0, SR_SWINHI ;  /* 0x0000000000007919 */ /* 0x000e220000002f00 */
[----:B------:R-:W-:Y:S05]  /*2ba40*/  WARPSYNC.ALL ;  /* 0x0000000000007948 */ /* 0x000fea0003800000 */
[----:B------:R-:W-:Y:S01]  /*2ba50*/  ULDC.64 UR4, c[0x0][0xcd8] ;  /* 0x0003360000047ab9 */ /* 0x000fe20000000a00 */
[----:B------:R-:W-:-:S02]  /*2ba60*/  MOV R2, R145 ;  /* 0x0000009100027202 */ /* 0x000fc40000000f00 */
[----:B0-----:R-:W-:-:S03]  /*2ba70*/  MOV R3, R0 ;  /* 0x0000000000037202 */ /* 0x001fc60000000f00 */
[----:B------:R-:W-:-:S03]  /*2ba80*/  IMAD.WIDE R18, R214, 0x2, R2 ;  /* 0x00000002d6127825 */ /* 0x000fc600078e0202 */
[C---:B------:R-:W-:Y:S02]  /*2ba90*/  LOP3.LUT R0, R18.reuse, 0x380, RZ, 0xc0, !PT ;  /* 0x0000038012007812 */ /* 0x040fe400078ec0ff */
[C---:B------:R-:W-:Y:S02]  /*2baa0*/  IADD3 R21, P2, R18.reuse, 0x40, RZ ;  /* 0x0000004012157810 */ /* 0x040fe40007f5e0ff */
[----:B------:R-:W-:Y:S02]  /*2bab0*/  IADD3 R20, P1, R18, 0x20, RZ ;  /* 0x0000002012147810 */ /* 0x000fe40007f3e0ff */
[----:B------:R-:W-:Y:S02]  /*2bac0*/  SHF.R.U64 R203, R0, 0x3, RZ ;  /* 0x0000000300cb7819 */ /* 0x000fe400000012ff */
[----:B------:R-:W-:Y:S02]  /*2bad0*/  LOP3.LUT R0, R21, 0x380, RZ, 0xc0, !PT ;  /* 0x0000038015007812 */ /* 0x000fe400078ec0ff */
[----:B---3--:R-:W-:-:S02]  /*2bae0*/  IADD3 R116, P3, R18, 0x60, RZ ;  /* 0x0000006012747810 */ /* 0x008fc40007f7e0ff */
[----:B------:R-:W-:Y:S02]  /*2baf0*/  LOP3.LUT R205, R20, 0x380, RZ, 0xc0, !PT ;  /* 0x0000038014cd7812 */ /* 0x000fe400078ec0ff */
[----:B------:R-:W-:Y:S02]  /*2bb00*/  SHF.R.U64 R0, R0, 0x3, RZ ;  /* 0x0000000300007819 */ /* 0x000fe400000012ff */
[C---:B------:R-:W-:Y:S02]  /*2bb10*/  IADD3 R144, P4, R18.reuse, 0x4000, RZ ;  /* 0x0000400012907810 */ /* 0x040fe40007f9e0ff */
[----:B------:R-:W-:Y:S02]  /*2bb20*/  IADD3.X R175, RZ, R19, RZ, P1, !PT ;  /* 0x00000013ffaf7210 */ /* 0x000fe40000ffe4ff */
[----:B------:R-:W-:Y:S02]  /*2bb30*/  IADD3 R209, P1, R18, 0x4060, RZ ;  /* 0x0000406012d17810 */ /* 0x000fe40007f3e0ff */
[----:B------:R-:W-:-:S02]  /*2bb40*/  LOP3.LUT R207, R116, 0x380, RZ, 0xc0, !PT ;  /* 0x0000038074cf7812 */ /* 0x000fc400078ec0ff */
[----:B------:R-:W-:Y:S02]  /*2bb50*/  SHF.R.U64 R205, R205, 0x3, RZ ;  /* 0x00000003cdcd7819 */ /* 0x000fe400000012ff */
[----:B------:R-:W-:Y:S02]  /*2bb60*/  IADD3 R146, P5, R18, 0x4020, RZ ;  /* 0x0000402012927810 */ /* 0x000fe40007fbe0ff */
[----:B------:R-:W-:Y:S02]  /*2bb70*/  LOP3.LUT R186, R0, R21, RZ, 0x3c, !PT ;  /* 0x0000001500ba7212 */ /* 0x000fe400078e3cff */
[----:B------:R-:W-:Y:S02]  /*2bb80*/  LOP3.LUT R21, R144, 0x380, RZ, 0xc0, !PT ;  /* 0x0000038090157812 */ /* 0x000fe400078ec0ff */
[----:B------:R-:W-:Y:S02]  /*2bb90*/  LOP3.LUT R0, R209, 0x380, RZ, 0xc0, !PT ;  /* 0x00000380d1007812 */ /* 0x000fe400078ec0ff */
[----:B------:R-:W-:-:S02]  /*2bba0*/  SHF.R.U64 R207, R207, 0x3, RZ ;  /* 0x00000003cfcf7819 */ /* 0x000fc400000012ff */
[----:B------:R-:W-:Y:S01]  /*2bbb0*/  LOP3.LUT R174, R205, R20, RZ, 0x3c, !PT ;  /* 0x00000014cdae7212 */ /* 0x000fe200078e3cff */
[--C-:B------:R-:W-:Y:S01]  /*2bbc0*/  IMAD.X R187, RZ, RZ, R19.reuse, P2 ;  /* 0x000000ffffbb7224 */ /* 0x100fe200010e0613 */
[----:B------:R-:W-:Y:S01]  /*2bbd0*/  IADD3 R150, P0, R18, 0x4040, RZ ;  /* 0x0000404012967810 */ /* 0x000fe20007f1e0ff */
[--C-:B------:R-:W-:Y:S01]  /*2bbe0*/  IMAD.X R157, RZ, RZ, R19.reuse, P1 ;  /* 0x000000ffff9d7224 */ /* 0x100fe200008e0613 */
[----:B------:R-:W-:Y:S01]  /*2bbf0*/  LOP3.LUT R205, R146, 0x380, RZ, 0xc0, !PT ;  /* 0x0000038092cd7812 */ /* 0x000fe200078ec0ff */
[--C-:B------:R-:W-:Y:S01]  /*2bc00*/  IMAD.X R173, RZ, RZ, R19.reuse, P5 ;  /* 0x000000ffffad7224 */ /* 0x100fe200028e0613 */
[----:B------:R-:W-:Y:S01]  /*2bc10*/  SHF.R.U64 R21, R21, 0x3, RZ ;  /* 0x0000000315157819 */ /* 0x000fe200000012ff */
[----:B------:R-:W-:Y:S01]  /*2bc20*/  IMAD.X R185, RZ, RZ, R19, P3 ;  /* 0x000000ffffb97224 */ /* 0x000fe200018e0613 */
[C---:B------:R-:W-:Y:S02]  /*2bc30*/  IADD3 R190, P2, R18.reuse, 0x8000, RZ ;  /* 0x0000800012be7810 */ /* 0x040fe40007f5e0ff */
[----:B------:R-:W-:-:S02]  /*2bc40*/  IADD3 R181, P1, R18, 0xc020, RZ ;  /* 0x0000c02012b57810 */ /* 0x000fc40007f3e0ff */
[----:B------:R-:W-:Y:S02]  /*2bc50*/  SHF.R.U64 R0, R0, 0x3, RZ ;  /* 0x0000000300007819 */ /* 0x000fe400000012ff */
[C---:B------:R-:W-:Y:S02]  /*2bc60*/  IADD3 R193, P5, R18.reuse, 0x8060, RZ ;  /* 0x0000806012c17810 */ /* 0x040fe40007fbe0ff */
[----:B------:R-:W-:Y:S02]  /*2bc70*/  LOP3.LUT R184, R207, R116, RZ, 0x3c, !PT ;  /* 0x00000074cfb87212 */ /* 0x000fe400078e3cff */
[----:B------:R-:W-:Y:S02]  /*2bc80*/  IADD3 R196, P3, R18, 0x8020, RZ ;  /* 0x0000802012c47810 */ /* 0x000fe40007f7e0ff */
[----:B------:R-:W-:Y:S02]  /*2bc90*/  LOP3.LUT R207, R150, 0x380, RZ, 0xc0, !PT ;  /* 0x0000038096cf7812 */ /* 0x000fe400078ec0ff */
[----:B------:R-:W-:-:S02]  /*2bca0*/  SHF.R.U64 R205, R205, 0x3, RZ ;  /* 0x00000003cdcd7819 */ /* 0x000fc400000012ff */
[----:B------:R-:W-:Y:S01]  /*2bcb0*/  LOP3.LUT R148, R21, R144, RZ, 0x3c, !PT ;  /* 0x0000009015947212 */ /* 0x000fe200078e3cff */
[--C-:B------:R-:W-:Y:S01]  /*2bcc0*/  IMAD.X R151, RZ, RZ, R19.reuse, P2 ;  /* 0x000000ffff977224 */ /* 0x100fe200010e0613 */
[----:B------:R-:W-:Y:S02]  /*2bcd0*/  IADD3.X R195, RZ, R19, RZ, P1, !PT ;  /* 0x00000013ffc37210 */ /* 0x000fe40000ffe4ff */
[----:B------:R-:W-:Y:S02]  /*2bce0*/  LOP3.LUT R156, R0, R209, RZ, 0x3c, !PT ;  /* 0x000000d1009c7212 */ /* 0x000fe400078e3cff */
[----:B------:R-:W-:Y:S01]  /*2bcf0*/  LOP3.LUT R21, R190, 0x380, RZ, 0xc0, !PT ;  /* 0x00000380be157812 */ /* 0x000fe200078ec0ff */
[--C-:B------:R-:W-:Y:S01]  /*2bd00*/  IMAD.X R149, RZ, RZ, R19.reuse, P4 ;  /* 0x000000ffff957224 */ /* 0x100fe200020e0613 */
[----:B------:R-:W-:Y:S02]  /*2bd10*/  LOP3.LUT R0, R193, 0x380, RZ, 0xc0, !PT ;  /* 0x00000380c1007812 */ /* 0x000fe400078ec0ff */
[----:B------:R-:W-:Y:S01]  /*2bd20*/  ISETP.NE.U32.AND P1, PT, RZ, UR4, PT ;  /* 0x00000004ff007c0c */ /* 0x000fe2000bf25070 */
[--C-:B------:R-:W-:Y:S01]  /*2bd30*/  IMAD.X R159, RZ, RZ, R19.reuse, P0 ;  /* 0x000000ffff9f7224 */ /* 0x100fe200000e0613 */
[----:B------:R-:W-:Y:S01]  /*2bd40*/  IADD3 R188, P2, R18, 0xc040, RZ ;  /* 0x0000c04012bc7810 */ /* 0x000fe20007f5e0ff */
[----:B------:R-:W-:Y:S01]  /*2bd50*/  IMAD.X R147, RZ, RZ, R19, P3 ;  /* 0x000000ffff937224 */ /* 0x000fe200018e0613 */
[----:B------:R-:W-:-:S02]  /*2bd60*/  SHF.R.U64 R207, R207, 0x3, RZ ;  /* 0x00000003cfcf7819 */ /* 0x000fc400000012ff */
[----:B------:R-:W-:Y:S02]  /*2bd70*/  LOP3.LUT R172, R205, R146, RZ, 0x3c, !PT ;  /* 0x00000092cdac7212 */ /* 0x000fe400078e3cff */
[----:B------:R-:W-:Y:S02]  /*2bd80*/  IADD3 R194, P4, R18, 0x8040, RZ ;  /* 0x0000804012c27810 */ /* 0x000fe40007f9e0ff */
[----:B------:R-:W-:Y:S02]  /*2bd90*/  LOP3.LUT R205, R196, 0x380, RZ, 0xc0, !PT ;  /* 0x00000380c4cd7812 */ /* 0x000fe400078ec0ff */
[C---:B------:R-:W-:Y:S02]  /*2bda0*/  IADD3 R164, P0, R18.reuse, 0xc000, RZ ;  /* 0x0000c00012a47810 */ /* 0x040fe40007f1e0ff */
[----:B------:R-:W-:Y:S02]  /*2bdb0*/  IADD3 R178, P3, R18, 0xc060, RZ ;  /* 0x0000c06012b27810 */ /* 0x000fe40007f7e0ff */
[----:B------:R-:W-:-:S02]  /*2bdc0*/  SHF.R.U64 R21, R21, 0x3, RZ ;  /* 0x0000000315157819 */ /* 0x000fc400000012ff */
[----:B------:R-:W-:Y:S02]  /*2bdd0*/  LOP3.LUT R18, R203, R18, RZ, 0x3c, !PT ;  /* 0x00000012cb127212 */ /* 0x000fe400078e3cff */
[----:B------:R-:W-:Y:S02]  /*2bde0*/  SHF.R.U64 R0, R0, 0x3, RZ ;  /* 0x0000000300007819 */ /* 0x000fe400000012ff */
[----:B------:R-:W-:Y:S01]  /*2bdf0*/  ISETP.NE.AND.EX P1, PT, RZ, UR5, PT, P1 ;  /* 0x00000005ff007c0c */ /* 0x000fe2000bf25310 */
[----:B------:R-:W-:Y:S01]  /*2be00*/  ULDC.64 UR4, c[0x0][0xce0] ;  /* 0x0003380000047ab9 */ /* 0x000fe20000000a00 */
[----:B------:R-:W-:Y:S01]  /*2be10*/  LOP3.LUT R158, R207, R150, RZ, 0x3c, !PT ;  /* 0x00000096cf9e7212 */ /* 0x000fe200078e3cff */
[----:B------:R-:W-:Y:S01]  /*2be20*/  IMAD.X R189, RZ, RZ, R19, P2 ;  /* 0x000000ffffbd7224 */ /* 0x000fe200010e0613 */
[----:B------:R-:W-:Y:S02]  /*2be30*/  LOP3.LUT R207, R194, 0x380, RZ, 0xc0, !PT ;  /* 0x00000380c2cf7812 */ /* 0x000fe400078ec0ff */
[----:B------:R-:W-:-:S02]  /*2be40*/  SHF.R.U64 R205, R205, 0x3, RZ ;  /* 0x00000003cdcd7819 */ /* 0x000fc400000012ff */
[----:B------:R-:W-:Y:S02]  /*2be50*/  LOP3.LUT R150, R21, R190, RZ, 0x3c, !PT ;  /* 0x000000be15967212 */ /* 0x000fe400078e3cff */
[----:B------:R-:W-:Y:S02]  /*2be60*/  ISETP.NE.U32.AND P2, PT, RZ, UR4, PT ;  /* 0x00000004ff007c0c */ /* 0x000fe4000bf45070 */
[----:B------:R-:W-:Y:S02]  /*2be70*/  LOP3.LUT R198, R0, R193, RZ, 0x3c, !PT ;  /* 0x000000c100c67212 */ /* 0x000fe400078e3cff */
[----:B------:R-:W-:Y:S02]  /*2be80*/  LOP3.LUT R21, R164, 0x380, RZ, 0xc0, !PT ;  /* 0x00000380a4157812 */ /* 0x000fe400078ec0ff */
[----:B------:R-:W-:Y:S02]  /*2be90*/  MOV R18, R18 ;  /* 0x0000001200127202 */ /* 0x000fe40000000f00 */
[----:B------:R-:W-:-:S02]  /*2bea0*/  LOP3.LUT R0, R181, 0x380, RZ, 0xc0, !PT ;  /* 0x00000380b5007812 */ /* 0x000fc400078ec0ff */
[----:B------:R-:W-:Y:S02]  /*2beb0*/  MOV R174, R174 ;  /* 0x000000ae00ae7202 */ /* 0x000fe40000000f00 */
[----:B------:R-:W-:Y:S02]  /*2bec0*/  SHF.R.U64 R207, R207, 0x3, RZ ;  /* 0x00000003cfcf7819 */ /* 0x000fe400000012ff */
[----:B------:R-:W-:Y:S02]  /*2bed0*/  LOP3.LUT R146, R205, R196, RZ, 0x3c, !PT ;  /* 0x000000c4cd927212 */ /* 0x000fe400078e3cff */
[----:B------:R-:W-:Y:S02]  /*2bee0*/  LOP3.LUT R193, R188, 0x380, RZ, 0xc0, !PT ;  /* 0x00000380bcc17812 */ /* 0x000fe400078ec0ff */
[----:B------:R-:W-:Y:S02]  /*2bef0*/  MOV R186, R186 ;  /* 0x000000ba00ba7202 */ /* 0x000fe40000000f00 */
[----:B------:R-:W-:-:S02]  /*2bf00*/  LOP3.LUT R205, R178, 0x380, RZ, 0xc0, !PT ;  /* 0x00000380b2cd7812 */ /* 0x000fc400078ec0ff */
[----:B------:R-:W-:Y:S02]  /*2bf10*/  MOV R184, R184 ;  /* 0x000000b800b87202 */ /* 0x000fe40000000f00 */
[----:B----4-:R-:W-:Y:S02]  /*2bf20*/  F2FP.F16.F32.PACK_AB R140, R141, R140 ;  /* 0x0000008c8d8c723e */ /* 0x010fe400000000ff */
[----:B------:R-:W-:Y:S02]  /*2bf30*/  F2FP.F16.F32.PACK_AB R141, R143, R142 ;  /* 0x0000008e8f8d723e */ /* 0x000fe400000000ff */
[----:B--2---:R-:W-:Y:S02]  /*2bf40*/  F2FP.F16.F32.PACK_AB R132, R133, R132 ;  /* 0x000000848584723e */ /* 0x004fe400000000ff */
[----:B------:R-:W-:Y:S02]  /*2bf50*/  F2FP.F16.F32.PACK_AB R133, R135, R134 ;  /* 0x000000868785723e */ /* 0x000fe400000000ff */
[----:B------:R-:W-:-:S02]  /*2bf60*/  F2FP.F16.F32.PACK_AB R142, R137, R136 ;  /* 0x00000088898e723e */ /* 0x000fc400000000ff */
[----:B------:R-:W-:Y:S01]  /*2bf70*/  F2FP.F16.F32.PACK_AB R143, R139, R138 ;  /* 0x0000008a8b8f723e */ /* 0x000fe200000000ff */
[----:B------:R-:W-:Y:S01]  /*2bf80*/  BAR.SYNC.DEFER_BLOCKING 0x1, 0x100 ;  /* 0x0044000000007b1d */ /* 0x000fe20000010000 */
        /* <DEDUP_REMOVED lines=13> */
[----:B------:R-:W-:Y:S01]  /*2c060*/  ISETP.NE.AND.EX P2, PT, RZ, UR5, PT, P2 ;  /* 0x00000005ff007c0c */ /* 0x000fe2000bf45320 */
[----:B------:R-:W-:Y:S01]  /*2c070*/  IMAD.X R201, RZ, RZ, R19, P4 ;  /* 0x000000ffffc97224 */ /* 0x000fe200020e0613 */
[----:B------:R-:W-:Y:S01]  /*2c080*/  SHF.R.U64 R21, R21, 0x3, RZ ;  /* 0x0000000315157819 */ /* 0x000fe200000012ff */
[----:B------:R0:W-:Y:S01]  /*2c090*/  STSM.16.M88.4 [R18], R140 ;  /* 0x0000008c12007844 */ /* 0x0001e20000000200 */
[----:B------:R-:W-:Y:S02]  /*2c0a0*/  MOV R148, R148 ;  /* 0x0000009400947202 */ /* 0x000fe40000000f00 */
[----:B------:R-:W-:-:S02]  /*2c0b0*/  F2FP.F16.F32.PACK_AB R106, R101, R100 ;  /* 0x00000064656a723e */ /* 0x000fc400000000ff */
[----:B------:R-:W-:Y:S02]  /*2c0c0*/  F2FP.F16.F32.PACK_AB R107, R103, R102 ;  /* 0x00000066676b723e */ /* 0x000fe400000000ff */
[----:B------:R-:W-:Y:S02]  /*2c0d0*/  F2FP.F16.F32.PACK_AB R97, R99, R98 ;  /* 0x000000626361723e */ /* 0x000fe400000000ff */
[----:B------:R-:W-:Y:S01]  /*2c0e0*/  F2FP.F16.F32.PACK_AB R88, R89, R88 ;  /* 0x000000585958723e */ /* 0x000fe200000000ff */
        /* <DEDUP_REMOVED lines=9> */
[----:B------:R-:W-:Y:S01]  /*2c180*/  LOP3.LUT R200, R207, R194, RZ, 0x3c, !PT ;  /* 0x000000c2cfc87212 */ /* 0x000fe200078e3cff */
[----:B------:R1:W-:Y:S01]  /*2c190*/  STSM.16.M88.4 [R186], R124 ;  /* 0x0000007cba007844 */ /* 0x0003e20000000200 */
[----:B------:R-:W-:Y:S02]  /*2c1a0*/  SHF.R.U64 R193, R193, 0x3, RZ ;  /* 0x00000003c1c17819 */ /* 0x000fe400000012ff */
[----:B------:R-:W-:-:S02]  /*2c1b0*/  MOV R158, R158 ;  /* 0x0000009e009e7202 */ /* 0x000fc40000000f00 */
[----:B------:R-:W-:Y:S02]  /*2c1c0*/  F2FP.F16.F32.PACK_AB R90, R85, R84 ;  /* 0x00000054555a723e */ /* 0x000fe400000000ff */
[----:B------:R-:W-:Y:S02]  /*2c1d0*/  F2FP.F16.F32.PACK_AB R91, R87, R86 ;  /* 0x00000056575b723e */ /* 0x000fe400000000ff */
[----:B------:R-:W-:Y:S02]  /*2c1e0*/  F2FP.F16.F32.PACK_AB R81, R83, R82 ;  /* 0x000000525351723e */ /* 0x000fe400000000ff */
[----:B------:R-:W-:Y:S01]  /*2c1f0*/  F2FP.F16.F32.PACK_AB R72, R73, R72 ;  /* 0x000000484948723e */ /* 0x000fe200000000ff */
        /* <DEDUP_REMOVED lines=13> */
[----:B------:R-:W-:Y:S01]  /*2c2d0*/  F2FP.F16.F32.PACK_AB R56, R57, R56 ;  /* 0x000000383938723e */ /* 0x000fe200000000ff */
[----:B------:R-:W-:Y:S01]  /*2c2e0*/  IMAD.X R203, RZ, RZ, R19, P3 ;  /* 0x000000ffffcb7224 */ /* 0x000fe200018e0613 */
[----:B------:R-:W-:Y:S01]  /*2c2f0*/  LOP3.LUT R194, R0, R181, RZ, 0x3c, !PT ;  /* 0x000000b500c27212 */ /* 0x000fe200078e3cff */
[----:B------:R1:W-:Y:S01]  /*2c300*/  STSM.16.M88.4 [R172], R96 ;  /* 0x00000060ac007844 */ /* 0x0003e20000000200 */
[----:B------:R-:W-:Y:S01]  /*2c310*/  MOV R146, R146 ;  /* 0x0000009200927202 */ /* 0x000fe20000000f00 */
[----:B0-----:R-:W0:Y:S01]  /*2c320*/  LDC.64 R18, c[0x0][0xcd8] ;  /* 0x00033600ff127b82 */ /* 0x001e220000000a00 */
        /* <DEDUP_REMOVED lines=34> */
[----:B------:R-:W-:Y:S01]  /*2c550*/  F2FP.F16.F32.PACK_AB R9, R11, R10 ;  /* 0x0000000a0b09723e */ /* 0x000fe200000000ff */
[----:B------:R1:W-:Y:S01]  /*2c560*/  STSM.16.M88.4 [R198], R48 ;  /* 0x00000030c6007844 */ /* 0x0003e20000000200 */
[----:B------:R-:W-:-:S02]  /*2c570*/  MOV R202, R202 ;  /* 0x000000ca00ca7202 */ /* 0x000fc40000000f00 */
[----:B------:R-:W-:Y:S02]  /*2c580*/  F2FP.F16.F32.PACK_AB R10, R5, R4 ;  /* 0x00000004050a723e */ /* 0x000fe400000000ff */
[----:B------:R-:W-:Y:S01]  /*2c590*/  F2FP.F16.F32.PACK_AB R11, R7, R6 ;  /* 0x00000006070b723e */ /* 0x000fe200000000ff */
[----:B------:R1:W-:Y:S01]  /*2c5a0*/  STSM.16.M88.4 [R196], R40 ;  /* 0x00000028c4007844 */ /* 0x0003e20000000200 */
[----:B------:R-:W2:Y:S03]  /*2c5b0*/  @P2 LDC.64 R6, c[0x0][0xce0] ;  /* 0x00033800ff062b82 */ /* 0x000ea60000000a00 */
[----:B------:R1:W-:Y:S04]  /*2c5c0*/  STSM.16.M88.4 [R194], R32 ;  /* 0x00000020c2007844 */ /* 0x0003e80000000200 */
[----:B------:R1:W-:Y:S04]  /*2c5d0*/  STSM.16.M88.4 [R188], R24 ;  /* 0x00000018bc007844 */ /* 0x0003e80000000200 */
[----:B------:R1:W-:Y:S01]  /*2c5e0*/  STSM.16.M88.4 [R202], R8 ;  /* 0x00000008ca007844 */ /* 0x0003e20000000200 */
[----:B------:R-:W-:Y:S01]  /*2c5f0*/  ULDC UR4, c[0x0][0xb88] ;  /* 0x0002e20000047ab9 */ /* 0x000fe20000000800 */
[----:B------:R-:W-:-:S02]  /*2c600*/  IMAD.MOV.U32 R4, RZ, RZ, RZ ;  /* 0x000000ffff047224 */ /* 0x000fc400078e00ff */
[----:B------:R-:W-:Y:S02]  /*2c610*/  IMAD.U32 R20, RZ, RZ, UR4 ;  /* 0x00000004ff147e24 */ /* 0x000fe4000f8e00ff */
[C---:B0-----:R-:W-:Y:S01]  /*2c620*/  IMAD.WIDE R18, R171.reuse, 0x4, R18 ;  /* 0x00000004ab127825 */ /* 0x041fe200078e0212 */
[----:B------:R-:W-:Y:S03]  /*2c630*/  BAR.SYNC.DEFER_BLOCKING 0x1, 0x100 ;  /* 0x0044000000007b1d */ /* 0x000fe60000010000 */
[----:B--2---:R-:W-:-:S03]  /*2c640*/  @P2 IMAD.WIDE R6, R171, 0x4, R6 ;  /* 0x00000004ab062825 */ /* 0x004fc600078e0206 */
[----:B------:R1:W5:Y:S04]  /*2c650*/  @P1 LDG.E R4, desc[UR56][R18.64] ;  /* 0x0000003812041981 */ /* 0x000368000c1e1900 */
[----:B------:R1:W5:Y:S01]  /*2c660*/  @P2 LDG.E R20, desc[UR56][R6.64] ;  /* 0x0000003806142981 */ /* 0x000362000c1e1900 */
[----:B------:R-:W-:Y:S01]  /*2c670*/  IMAD R13, R177, 0x80, R182 ;  /* 0x00000080b10d7824 */ /* 0x000fe200078e02b6 */
[----:B------:R-:W-:-:S03]  /*2c680*/  LOP3.LUT P0, RZ, R212, 0x3, RZ, 0xc0, !PT ;  /* 0x00000003d4ff7812 */ /* 0x000fc6000780c0ff */
[----:B------:R-:W-:Y:S01]  /*2c690*/  VIADD R5, R13, 0x8 ;  /* 0x000000080d057836 */ /* 0x000fe20000000000 */
[----:B------:R-:W-:Y:S09]  /*2c6a0*/  @P2 BRA `(.L_x_10186) ;  /* 0x0000000000102947 */ /* 0x000ff20003800000 */
[----:B------:R-:W-:Y:S05]  /*2c6b0*/  @!P1 BRA `(.L_x_10186) ;  /* 0x00000000000c9947 */ /* 0x000fea0003800000 */
[----:B-1----:R-:W2:Y:S04]  /*2c6c0*/  LDG.E R7, desc[UR56][R18.64] ;  /* 0x0000003812077981 */ /* 0x002ea8000c1e1900 */
[----:B-----5:R-:W2:Y:S02]  /*2c6d0*/  LDG.E R20, desc[UR56][R18.64+0x4] ;  /* 0x0000043812147981 */ /* 0x020ea4000c1e1900 */
[----:B--2---:R-:W-:-:S07]  /*2c6e0*/  IMAD.IADD R20, R20, 0x1, -R7 ;  /* 0x0000000114147824 */ /* 0x004fce00078e0a07 */
.L_x_10186:
[-C--:B-----5:R-:W-:Y:S01]  /*2c6f0*/  ISETP.GE.OR P2, PT, R13, R20.reuse, P0 ;  /* 0x000000140d00720c */ /* 0x0a0fe20000746670 */
[----:B------:R-:W-:Y:S01]  /*2c700*/  ULDC.64 UR4, c[0x0][0xc70] ;  /* 0x00031c0000047ab9 */ /* 0x000fe20000000a00 */
[----:B------:R-:W-:-:S11]  /*2c710*/  ISETP.GE.OR P0, PT, R5, R20, P0 ;  /* 0x000000140500720c */ /* 0x000fd60000706670 */
[----:B------:R-:W2:Y:S04]  /*2c720*/  @!P2 LDL R21, [R1+0x240] ;  /* 0x000240000115a983 */ /* 0x000ea80000100800 */
[----:B-1----:R-:W3:Y:S01]  /*2c730*/  @!P0 LDL R10, [R1+0x244] ;  /* 0x00024400010a8983 */ /* 0x002ee20000100800 */
[----:B------:R-:W-:Y:S02]  /*2c740*/  SHF.R.S32.HI R6, RZ, 0x1f, R170 ;  /* 0x0000001fff067819 */ /* 0x000fe400000114aa */
[--C-:B------:R-:W-:Y:S02]  /*2c750*/  SHF.R.S32.HI R5, RZ, 0x1f, R4.reuse ;  /* 0x0000001fff057819 */ /* 0x100fe40000011404 */
[----:B------:R-:W-:Y:S01]  /*2c760*/  SHF.R.S32.HI R0, RZ, 0x1f, R171 ;  /* 0x0000001fff007819 */ /* 0x000fe200000114ab */
[----:B------:R-:W-:Y:S01]  /*2c770*/  IMAD R7, R6, UR4, RZ ;  /* 0x0000000406077c24 */ /* 0x000fe2000f8e02ff */
[----:B------:R-:W-:Y:S01]  /*2c780*/  SEL R81, R171, RZ, !P1 ;  /* 0x000000ffab517207 */ /* 0x000fe20004800000 */
[----:B------:R-:W-:Y:S01]  /*2c790*/  IMAD.WIDE.U32 R8, R170, UR4, R4 ;  /* 0x00000004aa087c25 */ /* 0x000fe2000f8e0004 */
[----:B------:R-:W-:-:S03]  /*2c7a0*/  SEL R0, R0, RZ, !P1 ;  /* 0x000000ff00007207 */ /* 0x000fc60004800000 */
[----:B------:R-:W-:Y:S01]  /*2c7b0*/  IMAD R11, R170, UR5, R7 ;  /* 0x00000005aa0b7c24 */ /* 0x000fe2000f8e0207 */
[----:B------:R-:W-:Y:S01]  /*2c7c0*/  ULDC.64 UR4, c[0x0][0xc78] ;  /* 0x00031e0000047ab9 */ /* 0x000fe20000000a00 */
[----:B------:R-:W-:Y:S02]  /*2c7d0*/  IMAD R7, R162, 0x40, R160 ;  /* 0x00000040a2077824 */ /* 0x000fe400078e02a0 */
[----:B------:R-:W-:Y:S02]  /*2c7e0*/  IMAD.IADD R9, R9, 0x1, R11 ;  /* 0x0000000109097824 */ /* 0x000fe400078e020b */
[----:B------:R-:W-:-:S04]  /*2c7f0*/  IMAD.WIDE R2, R7, 0x2, R2 ;  /* 0x0000000207027825 */ /* 0x000fc800078e0202 */
[----:B------:R-:W-:Y:S01]  /*2c800*/  IMAD R7, R0, UR4, RZ ;  /* 0x0000000400077c24 */ /* 0x000fe2000f8e02ff */
[C---:B------:R-:W-:Y:S01]  /*2c810*/  IADD3 R25, P5, R2.reuse, 0x1000, RZ ;  /* 0x0000100002197810 */ /* 0x040fe20007fbe0ff */
[----:B------:R-:W-:Y:S01]  /*2c820*/  IMAD.WIDE.U32 R8, R81, UR4, R8 ;  /* 0x0000000451087c25 */ /* 0x000fe2000f8e0008 */
[----:B------:R-:W-:Y:S02]  /*2c830*/  IADD3 R29, P1, R2, 0x2000, RZ ;  /* 0x00002000021d7810 */ /* 0x000fe40007f3e0ff */
[----:B------:R-:W-:Y:S01]  /*2c840*/  LOP3.LUT R24, R25, 0x380, RZ, 0xc0, !PT ;  /* 0x0000038019187812 */ /* 0x000fe200078ec0ff */
[----:B------:R-:W-:Y:S01]  /*2c850*/  IMAD R11, R81, UR5, R7 ;  /* 0x00000005510b7c24 */ /* 0x000fe2000f8e0207 */
[----:B------:R-:W-:Y:S01]  /*2c860*/  SHF.R.S32.HI R7, RZ, 0x1f, R13 ;  /* 0x0000001fff077819 */ /* 0x000fe2000001140d */
[----:B------:R-:W-:Y:S01]  /*2c870*/  ULDC.64 UR4, c[0x0][0xc40] ;  /* 0x0003100000047ab9 */ /* 0x000fe20000000a00 */
[----:B------:R-:W-:Y:S02]  /*2c880*/  IADD3 R8, P3, R13, R8, RZ ;  /* 0x000000080d087210 */ /* 0x000fe40007f7e0ff */
[----:B------:R-:W-:-:S02]  /*2c890*/  LOP3.LUT R28, R29, 0x380, RZ, 0xc0, !PT ;  /* 0x000003801d1c7812 */ /* 0x000fc400078ec0ff */
[----:B------:R-:W-:Y:S02]  /*2c8a0*/  IADD3.X R7, R7, R9, R11, P3, !PT ;  /* 0x0000000907077210 */ /* 0x000fe40001ffe40b */
[----:B------:R-:W-:Y:S02]  /*2c8b0*/  LEA R18, P3, R8, UR4, 0x2 ;  /* 0x0000000408127c11 */ /* 0x000fe4000f8610ff */
[----:B------:R-:W-:Y:S02]  /*2c8c0*/  SHF.R.U64 R24, R24, 0x3, RZ ;  /* 0x0000000318187819 */ /* 0x000fe400000012ff */
[----:B------:R-:W-:Y:S01]  /*2c8d0*/  LEA.HI.X R19, R8, UR5, R7, 0x2, P3 ;  /* 0x0000000508137c11 */ /* 0x000fe200098f1407 */
[----:B------:R-:W-:Y:S01]  /*2c8e0*/  ULDC.64 UR4, c[0x0][0xba0] ;  /* 0x0002e80000047ab9 */ /* 0x000fe20000000a00 */
[----:B------:R-:W-:Y:S02]  /*2c8f0*/  IADD3 R33, P3, R2, 0x3000, RZ ;  /* 0x0000300002217810 */ /* 0x000fe40007f7e0ff */
[----:B------:R-:W-:-:S02]  /*2c900*/  SHF.R.U64 R28, R28, 0x3, RZ ;  /* 0x000000031c1c7819 */ /* 0x000fc400000012ff */
[----:B------:R-:W-:Y:S02]  /*2c910*/  LOP3.LUT R32, R33, 0x380, RZ, 0xc0, !PT ;  /* 0x0000038021207812 */ /* 0x000fe400078ec0ff */
[----:B------:R-:W-:Y:S01]  /*2c920*/  LOP3.LUT R24, R24, R25, RZ, 0x3c, !PT ;  /* 0x0000001918187212 */ /* 0x000fe200078e3cff */
[--C-:B------:R-:W-:Y:S01]  /*2c930*/  IMAD.X R25, RZ, RZ, R3.reuse, P5 ;  /* 0x000000ffff197224 */ /* 0x100fe200028e0603 */
[----:B------:R-:W-:Y:S02]  /*2c940*/  SHF.R.U64 R32, R32, 0x3, RZ ;  /* 0x0000000320207819 */ /* 0x000fe400000012ff */
[----:B------:R-:W-:Y:S01]  /*2c950*/  LOP3.LUT R28, R28, R29, RZ, 0x3c, !PT ;  /* 0x0000001d1c1c7212 */ /* 0x000fe200078e3cff */
[----:B------:R-:W-:Y:S01]  /*2c960*/  IMAD.X R29, RZ, RZ, R3, P1 ;  /* 0x000000ffff1d7224 */ /* 0x000fe200008e0603 */
[----:B------:R-:W-:Y:S02]  /*2c970*/  LOP3.LUT R32, R32, R33, RZ, 0x3c, !PT ;  /* 0x0000002120207212 */ /* 0x000fe400078e3cff */
[----:B------:R-:W-:-:S02]  /*2c980*/  IADD3 R37, P4, R2, 0x4000, RZ ;  /* 0x0000400002257810 */ /* 0x000fc40007f9e0ff */
[C---:B------:R-:W-:Y:S02]  /*2c990*/  IADD3 R41, P5, R2.reuse, 0x5000, RZ ;  /* 0x0000500002297810 */ /* 0x040fe40007fbe0ff */
[C---:B------:R-:W-:Y:S02]  /*2c9a0*/  IADD3 R45, P1, R2.reuse, 0x6000, RZ ;  /* 0x00006000022d7810 */ /* 0x040fe40007f3e0ff */
[----:B------:R-:W-:Y:S02]  /*2c9b0*/  IADD3.X R33, RZ, R3, RZ, P3, !PT ;  /* 0x00000003ff217210 */ /* 0x000fe40001ffe4ff */
        /* <DEDUP_REMOVED lines=40> */
[----:B------:R-:W-:Y:S02]  /*2cc40*/  IADD3 R12, P3, R2, 0xf000, RZ ;  /* 0x0000f000020c7810 */ /* 0x000fe40007f7e0ff */
[----:B------:R-:W-:Y:S02]  /*2cc50*/  LOP3.LUT R64, R65, 0x380, RZ, 0xc0, !PT ;  /* 0x0000038041407812 */ /* 0x000fe400078ec0ff */
        /* <DEDUP_REMOVED lines=13> */
[----:B------:R-:W-:Y:S01]  /*2cd30*/  LOP3.LUT R72, R72, R73, RZ, 0x3c, !PT ;  /* 0x0000004948487212 */ /* 0x000fe200078e3cff */
[----:B------:R-:W-:Y:S01]  /*2cd40*/  IMAD.X R73, RZ, RZ, R3, P1 ;  /* 0x000000ffff497224 */ /* 0x000fe200008e0603 */
[----:B------:R-:W-:Y:S02]  /*2cd50*/  LOP3.LUT R2, R11, R2, RZ, 0x3c, !PT ;  /* 0x000000020b027212 */ /* 0x000fe400078e3cff */
[----:B------:R-:W-:-:S02]  /*2cd60*/  IADD3.X R77, RZ, R3, RZ, P3, !PT ;  /* 0x00000003ff4d7210 */ /* 0x000fc40001ffe4ff */
[----:B------:R-:W-:Y:S01]  /*2cd70*/  LOP3.LUT R76, R7, R12, RZ, 0x3c, !PT ;  /* 0x0000000c074c7212 */ /* 0x000fe200078e3cff */
[----:B------:R-:W-:-:S04]  /*2cd80*/  IMAD R5, R5, UR4, RZ ;  /* 0x0000000405057c24 */ /* 0x000fc8000f8e02ff */
[----:B------:R-:W-:Y:S01]  /*2cd90*/  IMAD R5, R4, UR5, R5 ;  /* 0x0000000504057c24 */ /* 0x000fe2000f8e0205 */
[----:B------:R-:W-:Y:S01]  /*2cda0*/  SHF.R.S32.HI R163, RZ, 0x1f, R162 ;  /* 0x0000001fffa37819 */ /* 0x000fe200000114a2 */
[----:B------:R-:W-:Y:S01]  /*2cdb0*/  BSSY B1, `(.L_x_10187) ;  /* 0x000004a000017945 */ /* 0x000fe20003800000 */
[----:B--2---:R-:W-:Y:S04]  /*2cdc0*/  @!P2 STG.E desc[UR56][R18.64], R21 ;  /* 0x000000151200a986 */ /* 0x004fe8000c101938 */
[----:B---3--:R0:W-:Y:S04]  /*2cdd0*/  @!P0 STG.E desc[UR56][R18.64+0x20], R10 ;  /* 0x0000200a12008986 */ /* 0x0081e8000c101938 */
[----:B------:R1:W5:Y:S04]  /*2cde0*/  LD.E.128 R12, desc[UR56][R2.64] ;  /* 0x00000038020c7980 */ /* 0x000368000c101d00 */
[----:B------:R-:W5:Y:S04]  /*2cdf0*/  LD.E.128 R24, desc[UR56][R24.64] ;  /* 0x0000003818187980 */ /* 0x000f68000c101d00 */
[----:B------:R-:W5:Y:S01]  /*2ce00*/  LD.E.128 R28, desc[UR56][R28.64] ;  /* 0x000000381c1c7980 */ /* 0x000f62000c101d00 */
[--C-:B-1----:R-:W-:Y:S01]  /*2ce10*/  SHF.R.S32.HI R3, RZ, 0x1f, R160.reuse ;  /* 0x0000001fff037819 */ /* 0x102fe200000114a0 */
[----:B------:R-:W-:-:S02]  /*2ce20*/  IMAD.MOV.U32 R2, RZ, RZ, R160 ;  /* 0x000000ffff027224 */ /* 0x000fc400078e00a0 */
[----:B------:R-:W5:Y:S04]  /*2ce30*/  LD.E.128 R32, desc[UR56][R32.64] ;  /* 0x0000003820207980 */ /* 0x000f68000c101d00 */
[----:B------:R-:W5:Y:S04]  /*2ce40*/  LD.E.128 R36, desc[UR56][R36.64] ;  /* 0x0000003824247980 */ /* 0x000f68000c101d00 */
[----:B------:R-:W5:Y:S04]  /*2ce50*/  LD.E.128 R40, desc[UR56][R40.64] ;  /* 0x0000003828287980 */ /* 0x000f68000c101d00 */
[----:B------:R-:W5:Y:S04]  /*2ce60*/  LD.E.128 R44, desc[UR56][R44.64] ;  /* 0x000000382c2c7980 */ /* 0x000f68000c101d00 */
[----:B------:R-:W5:Y:S04]  /*2ce70*/  LD.E.128 R48, desc[UR56][R48.64] ;  /* 0x0000003830307980 */ /* 0x000f68000c101d00 */
[----:B------:R-:W5:Y:S04]  /*2ce80*/  LD.E.128 R52, desc[UR56][R52.64] ;  /* 0x0000003834347980 */ /* 0x000f68000c101d00 */
[----:B------:R-:W5:Y:S04]  /*2ce90*/  LD.E.128 R56, desc[UR56][R56.64] ;  /* 0x0000003838387980 */ /* 0x000f68000c101d00 */
[----:B0-----:R-:W5:Y:S04]  /*2cea0*/  LD.E.128 R8, desc[UR56][R8.64] ;  /* 0x0000003808087980 */ /* 0x001f68000c101d00 */
[----:B------:R-:W5:Y:S04]  /*2ceb0*/  LD.E.128 R60, desc[UR56][R60.64] ;  /* 0x000000383c3c7980 */ /* 0x000f68000c101d00 */
[----:B------:R-:W5:Y:S04]  /*2cec0*/  LD.E.128 R64, desc[UR56][R64.64] ;  /* 0x0000003840407980 */ /* 0x000f68000c101d00 */
[----:B------:R-:W5:Y:S04]  /*2ced0*/  LD.E.128 R68, desc[UR56][R68.64] ;  /* 0x0000003844447980 */ /* 0x000f68000c101d00 */
[----:B------:R-:W5:Y:S04]  /*2cee0*/  LD.E.128 R72, desc[UR56][R72.64] ;  /* 0x0000003848487980 */ /* 0x000f68000c101d00 */
[----:B------:R-:W5:Y:S01]  /*2cef0*/  LD.E.128 R76, desc[UR56][R76.64] ;  /* 0x000000384c4c7980 */ /* 0x000f62000c101d00 */
[----:B------:R-:W-:Y:S01]  /*2cf00*/  IMAD.WIDE.U32 R2, R4, UR4, R2 ;  /* 0x0000000404027c25 */ /* 0x000fe2000f8e0002 */
[----:B------:R-:W-:Y:S01]  /*2cf10*/  ULDC.64 UR4, c[0x0][0xbe0] ;  /* 0x0002f80000047ab9 */ /* 0x000fe20000000a00 */
[----:B------:R-:W-:Y:S01]  /*2cf20*/  @!PT LDS RZ, [RZ] ;  /* 0x00000000fffff984 */ /* 0x000fe20000000800 */
[----:B------:R-:W-:Y:S01]  /*2cf30*/  @!PT LDS RZ, [RZ] ;  /* 0x00000000fffff984 */ /* 0x000fe20000000800 */
[----:B------:R-:W-:Y:S01]  /*2cf40*/  @!PT LDS RZ, [RZ] ;  /* 0x00000000fffff984 */ /* 0x000fe20000000800 */
[----:B------:R-:W-:Y:S01]  /*2cf50*/  @!PT LDS RZ, [RZ] ;  /* 0x00000000fffff984 */ /* 0x000fe20000000800 */
[----:B------:R0:W-:Y:S06]  /*2cf60*/  MEMBAR.ALL.CTA ;  /* 0x0000000000007992 */ /* 0x0001ec0000008000 */
[----:B0-----:R-:W0:Y:S01]  /*2cf70*/  FENCE.VIEW.ASYNC.S ;  /* 0x00000000000073c6 */ /* 0x001e220000000000 */
[----:B------:R-:W-:-:S02]  /*2cf80*/  IMAD.IADD R3, R3, 0x1, R5 ;  /* 0x0000000103037824 */ /* 0x000fc400078e0205 */
[----:B------:R-:W-:Y:S02]  /*2cf90*/  IMAD R7, R6, UR4, RZ ;  /* 0x0000000406077c24 */ /* 0x000fe4000f8e02ff */
[----:B------:R-:W-:Y:S02]  /*2cfa0*/  IMAD R19, R177, -0x80, R20 ;  /* 0xffffff80b1137824 */ /* 0x000fe400078e0214 */
[----:B------:R-:W-:Y:S02]  /*2cfb0*/  VIADD R4, R162, 0x20 ;  /* 0x00000020a2047836 */ /* 0x000fe40000000000 */
[----:B------:R-:W-:Y:S01]  /*2cfc0*/  IMAD R7, R170, UR5, R7 ;  /* 0x00000005aa077c24 */ /* 0x000fe2000f8e0207 */
[-C--:B------:R-:W-:Y:S01]  /*2cfd0*/  ISETP.GE.AND P3, PT, R162, R19.reuse, PT ;  /* 0x00000013a200720c */ /* 0x080fe20003f66270 */
[----:B------:R-:W-:Y:S01]  /*2cfe0*/  IMAD.WIDE.U32 R2, R170, UR4, R2 ;  /* 0x00000004aa027c25 */ /* 0x000fe2000f8e0002 */
[----:B------:R-:W-:Y:S01]  /*2cff0*/  ULDC.64 UR4, c[0x0][0xbe8] ;  /* 0x0002fa0000047ab9 */ /* 0x000fe20000000a00 */
[----:B------:R-:W-:-:S02]  /*2d000*/  ISETP.GE.AND P2, PT, R4, R19, PT ;  /* 0x000000130400720c */ /* 0x000fc40003f46270 */
[----:B------:R-:W-:Y:S02]  /*2d010*/  IMAD R4, R0, UR4, RZ ;  /* 0x0000000400047c24 */ /* 0x000fe4000f8e02ff */
[----:B------:R-:W-:Y:S02]  /*2d020*/  VIADD R0, R145, 0x32420 ;  /* 0x0003242091007836 */ /* 0x000fe40000000000 */
[C---:B------:R-:W-:Y:S02]  /*2d030*/  VIADD R5, R162.reuse, 0x40 ;  /* 0x00000040a2057836 */ /* 0x040fe40000000000 */
[----:B------:R-:W-:Y:S01]  /*2d040*/  VIADD R6, R162, 0x60 ;  /* 0x00000060a2067836 */ /* 0x000fe20000000000 */
[----:B------:R-:W-:Y:S01]  /*2d050*/  PRMT R0, RZ, 0x654, R0 ;  /* 0x00000654ff007816 */ /* 0x000fe20000000000 */
[----:B------:R-:W-:Y:S01]  /*2d060*/  IMAD.IADD R3, R3, 0x1, R7 ;  /* 0x0000000103037824 */ /* 0x000fe200078e0207 */
[-C--:B------:R-:W-:Y:S02]  /*2d070*/  ISETP.GE.AND P0, PT, R5, R19.reuse, PT ;  /* 0x000000130500720c */ /* 0x080fe40003f06270 */
[----:B------:R-:W-:Y:S01]  /*2d080*/  ISETP.GE.AND P1, PT, R6, R19, PT ;  /* 0x000000130600720c */ /* 0x000fe20003f26270 */
[C---:B------:R-:W-:Y:S01]  /*2d090*/  IMAD R19, R81.reuse, UR5, R4 ;  /* 0x0000000551137c24 */ /* 0x040fe2000f8e0204 */
[----:B0-----:R0:W-:Y:S01]  /*2d0a0*/  SYNCS.ARRIVE.TRANS64.RED.A1T0 RZ, [R0+URZ], RZ ;  /* 0x000000ff00ff79a7 */ /* 0x0011e2000810043f */
[----:B------:R-:W-:-:S04]  /*2d0b0*/  IMAD.WIDE.U32 R6, R81, UR4, R2 ;  /* 0x0000000451067c25 */ /* 0x000fc8000f8e0002 */
[----:B------:R-:W-:-:S04]  /*2d0c0*/  IMAD.WIDE R4, R177, 0x80, R162 ;  /* 0x00000080b1047825 */ /* 0x000fc800078e02a2 */
[----:B------:R-:W-:Y:S01]  /*2d0d0*/  IMAD.IADD R21, R7, 0x1, R19 ;  /* 0x0000000107157824 */ /* 0x000fe200078e0213 */
[----:B0-----:R-:W-:Y:S06]  /*2d0e0*/  @P3 BRA `(.L_x_10188) ;  /* 0x0000000000583947 */ /* 0x001fec0003800000 */
[----:B------:R-:W-:Y:S01]  /*2d0f0*/  ULDC.64 UR4, c[0x0][0xbd8] ;  /* 0x0002f60000047ab9 */ /* 0x000fe20000000a00 */
[----:B------:R-:W-:Y:S01]  /*2d100*/  IMAD.MOV.U32 R2, RZ, RZ, R6 ;  /* 0x000000ffff027224 */ /* 0x000fe200078e0006 */
[----:B------:R-:W-:Y:S01]  /*2d110*/  ULDC.64 UR6, c[0x0][0xb80] ;  /* 0x0002e00000067ab9 */ /* 0x000fe20000000a00 */
[----:B------:R-:W-:Y:S01]  /*2d120*/  IMAD.MOV.U32 R3, RZ, RZ, R21 ;  /* 0x000000ffff037224 */ /* 0x000fe200078e0015 */
[----:B------:R-:W-:Y:S01]  /*2d130*/  IADD3 R0, R160, 0x40, RZ ;  /* 0x00000040a0007810 */ /* 0x000fe20007ffe0ff */
[----:B------:R-:W-:Y:S02]  /*2d140*/  IMAD R19, R5, UR4, RZ ;  /* 0x0000000405137c24 */ /* 0x000fe4000f8e02ff */
[----:B------:R-:W-:Y:S01]  /*2d150*/  IMAD.WIDE.U32 R2, R4, UR4, R2 ;  /* 0x0000000404027c25 */ /* 0x000fe2000f8e0002 */
[----:B------:R-:W-:Y:S02]  /*2d160*/  ULDC UR4, c[0x0][0xb8c] ;  /* 0x0002e30000047ab9 */ /* 0x000fe40000000800 */
[----:B------:R-:W-:Y:S01]  /*2d170*/  ISETP.GE.AND P5, PT, R160, UR4, PT ;  /* 0x00000004a0007c0c */ /* 0x000fe2000bfa6270 */
[----:B------:R-:W-:Y:S01]  /*2d180*/  IMAD R19, R4, UR5, R19 ;  /* 0x0000000504137c24 */ /* 0x000fe2000f8e0213 */
[----:B------:R-:W-:-:S02]  /*2d190*/  LEA R18, P3, R2, UR6, 0x1 ;  /* 0x0000000602127c11 */ /* 0x000fc4000f8608ff */
[----:B------:R-:W-:Y:S01]  /*2d1a0*/  ISETP.GE.AND P4, PT, R0, UR4, PT ;  /* 0x0000000400007c0c */ /* 0x000fe2000bf86270 */
[----:B------:R-:W-:Y:S02]  /*2d1b0*/  IMAD.IADD R3, R3, 0x1, R19 ;  /* 0x0000000103037824 */ /* 0x000fe400078e0213 */
        /* <DEDUP_REMOVED lines=9> */
.L_x_10188:
[----:B------:R-:W-:Y:S05]  /*2d250*/  BSYNC B1 ;  /* 0x0000000000017941 */ /* 0x000fea0003800000 */
.L_x_10187:
[----:B------:R-:W-:Y:S04]  /*2d260*/  BSSY B1, `(.L_x_10189) ;  /* 0x000001a000017945 */ /* 0x000fe80003800000 */
[----:B------:R-:W-:Y:S05]  /*2d270*/  @P2 BRA `(.L_x_10190) ;  /* 0x0000000000602947 */ /* 0x000fea0003800000 */
[----:B0----5:R-:W-:Y:S01]  /*2d280*/  IADD3 R13, P2, R4, 0x20, RZ ;  /* 0x00000020040d7810 */ /* 0x021fe20007f5e0ff */
        /* <DEDUP_REMOVED lines=23> */
.L_x_10190:
[----:B------:R-:W-:Y:S05]  /*2d400*/  BSYNC B1 ;  /* 0x0000000000017941 */ /* 0x000fea0003800000 */
.L_x_10189:
[----:B------:R-:W-:Y:S04]  /*2d410*/  BSSY B1, `(.L_x_10191) ;  /* 0x000001a000017945 */ /* 0x000fe80003800000 */
[----:B------:R-:W-:Y:S05]  /*2d420*/  @P0 BRA `(.L_x_10192) ;  /* 0x0000000000600947 */ /* 0x000fea0003800000 */
[----:B01---5:R-:W-:Y:S01]  /*2d430*/  IADD3 R13, P0, R4, 0x40, RZ ;  /* 0x00000040040d7810 */ /* 0x023fe20007f1e0ff */
        /* <DEDUP_REMOVED lines=23> */
.L_x_10192:
[----:B------:R-:W-:Y:S05]  /*2d5b0*/  BSYNC B1 ;  /* 0x0000000000017941 */ /* 0x000fea0003800000 */
.L_x_10191:
        /* <DEDUP_REMOVED lines=21> */
[----:B-----5:R3:W-:Y:S04]  /*2d710*/  @!P1 STG.E.128 desc[UR56][R4.64], R32 ;  /* 0x0000002004009986 */ /* 0x0207e8000c101d38 */
[----:B------:R3:W-:Y:S04]  /*2d720*/  @!P2 STG.E.128 desc[UR56][R4.64+0x80], R48 ;  /* 0x000080300400a986 */ /* 0x0007e8000c101d38 */
[----:B------:R3:W-:Y:S02]  /*2d730*/  @!P3 STG.E.128 desc[UR56][R4.64+0x100], R60 ;  /* 0x0001003c0400b986 */ /* 0x0007e4000c101d38 */
[----:B------:R-:W-:Y:S05]  /*2d740*/  @P0 BRA `(.L_x_10193) ;  /* 0x0000000800e80947 */ /* 0x000fea0003800000 */
[----:B------:R4:W-:Y:S01]  /*2d750*/  STG.E.128 desc[UR56][R4.64+0x180], R76 ;  /* 0x0001804c04007986 */ /* 0x0009e2000c101d38 */
[----:B------:R-:W-:Y:S05]  /*2d760*/  BRA `(.L_x_10193) ;  /* 0x0000000800e07947 */ /* 0x000fea0003800000 */
.L_x_10185:
[----:B------:R-:W-:Y:S01]  /*2d770*/  ULDC.64 UR4, c[0x0][0xcd8] ;  /* 0x0003360000047ab9 */ /* 0x000fe20000000a00 */
[----:B-1----:R-:W1:Y:S01]  /*2d780*/  LDC.64 R2, c[0x0][0xcd8] ;  /* 0x00033600ff027b82 */ /* 0x002e620000000a00 */
[----:B------:R-:W-:Y:S02]  /*2d790*/  ISETP.NE.U32.AND P0, PT, RZ, UR4, PT ;  /* 0x00000004ff007c0c */ /* 0x000fe4000bf05070 */
[----:B------:R-:W-:Y:S02]  /*2d7a0*/  MOV R7, RZ ;  /* 0x000000ff00077202 */ /* 0x000fe40000000f00 */
[----:B------:R-:W-:Y:S01]  /*2d7b0*/  ISETP.NE.AND.EX P0, PT, RZ, UR5, PT, P0 ;  /* 0x00000005ff007c0c */ /* 0x000fe2000bf05300 */
[----:B------:R-:W-:Y:S02]  /*2d7c0*/  ULDC.64 UR4, c[0x0][0xce0] ;  /* 0x0003380000047ab9 */ /* 0x000fe40000000a00 */
[----:B------:R-:W-:-:S04]  /*2d7d0*/  ISETP.NE.U32.AND P1, PT, RZ, UR4, PT ;  /* 0x00000004ff007c0c */ /* 0x000fc8000bf25070 */
[----:B------:R-:W-:Y:S01]  /*2d7e0*/  ISETP.NE.AND.EX P1, PT, RZ, UR5, PT, P1 ;  /* 0x00000005ff007c0c */ /* 0x000fe2000bf25310 */
[----:B-1----:R-:W-:-:S12]  /*2d7f0*/  IMAD.WIDE R2, R171, 0x4, R2 ;  /* 0x00000004ab027825 */ /* 0x002fd800078e0202 */
[----:B------:R-:W1:Y:S01]  /*2d800*/  @P1 LDC.64 R4, c[0x0][0xce0] ;  /* 0x00033800ff041b82 */ /* 0x000e620000000a00 */
[----:B------:R-:W-:Y:S02]  /*2d810*/  ULDC UR4, c[0x0][0xb88] ;  /* 0x0002e20000047ab9 */ /* 0x000fe40000000800 */
[----:B------:R-:W-:Y:S01]  /*2d820*/  IMAD.U32 R0, RZ, RZ, UR4 ;  /* 0x00000004ff007e24 */ /* 0x000fe2000f8e00ff */
[----:B------:R4:W5:Y:S01]  /*2d830*/  @P0 LDG.E R7, desc[UR56][R2.64] ;  /* 0x0000003802070981 */ /* 0x000962000c1e1900 */
[----:B-1----:R-:W-:-:S05]  /*2d840*/  @P1 IMAD.WIDE R4, R171, 0x4, R4 ;  /* 0x00000004ab041825 */ /* 0x002fca00078e0204 */
[----:B------:R4:W5:Y:S01]  /*2d850*/  @P1 LDG.E R0, desc[UR56][R4.64] ;  /* 0x0000003804001981 */ /* 0x000962000c1e1900 */
[----:B------:R-:W-:Y:S01]  /*2d860*/  ISETP.GT.AND P2, PT, R192, 0x7f, PT ;  /* 0x0000007fc000780c */ /* 0x000fe20003f44270 */
[----:B------:R-:W-:-:S12]  /*2d870*/  @P1 BRA `(.L_x_10194) ;  /* 0x0000000000101947 */ /* 0x000fd80003800000 */
[----:B------:R-:W-:Y:S05]  /*2d880*/  @!P0 BRA `(.L_x_10194) ;  /* 0x00000000000c8947 */ /* 0x000fea0003800000 */
[----:B----4-:R-:W4:Y:S04]  /*2d890*/  LDG.E R5, desc[UR56][R2.64] ;  /* 0x0000003802057981 */ /* 0x010f28000c1e1900 */
[----:B-----5:R-:W4:Y:S02]  /*2d8a0*/  LDG.E R0, desc[UR56][R2.64+0x4] ;  /* 0x0000043802007981 */ /* 0x020f24000c1e1900 */
[----:B----4-:R-:W-:-:S07]  /*2d8b0*/  IMAD.IADD R0, R0, 0x1, -R5 ;  /* 0x0000000100007824 */ /* 0x010fce00078e0a05 */
.L_x_10194:
        /* <DEDUP_REMOVED lines=30> */
.L_x_10196:
[----:B------:R-:W-:Y:S05]  /*2daa0*/  BSYNC B1 ;  /* 0x0000000000017941 */ /* 0x000fea0003800000 */
.L_x_10195:
[----:B------:R-:W-:Y:S01]  /*2dab0*/  ULDC.64 UR4, c[0x0][0xba0] ;  /* 0x0002e80000047ab9 */ /* 0x000fe20000000a00 */
[----:B------:R-:W-:Y:S01]  /*2dac0*/  IMAD.MOV.U32 R2, RZ, RZ, R160 ;  /* 0x000000ffff027224 */ /* 0x000fe200078e00a0 */
[----:B------:R-:W-:Y:S01]  /*2dad0*/  BSSY B1, `(.L_x_10197) ;  /* 0x000002f000017945 */ /* 0x000fe20003800000 */
[----:B-1----:R-:W-:Y:S02]  /*2dae0*/  IMAD.MOV.U32 R3, RZ, RZ, R11 ;  /* 0x000000ffff037224 */ /* 0x002fe400078e000b */
[----:B------:R-:W-:Y:S02]  /*2daf0*/  IMAD R4, R6, UR4, RZ ;  /* 0x0000000406047c24 */ /* 0x000fe4000f8e02ff */
[----:B------:R-:W-:-:S04]  /*2db00*/  IMAD.WIDE.U32 R2, R7, UR4, R2 ;  /* 0x0000000407027c25 */ /* 0x000fc8000f8e0002 */
[----:B------:R-:W-:Y:S01]  /*2db10*/  IMAD R7, R7, UR5, R4 ;  /* 0x0000000507077c24 */ /* 0x000fe2000f8e0204 */
[----:B------:R-:W-:Y:S01]  /*2db20*/  ULDC.64 UR4, c[0x0][0xbe0] ;  /* 0x0002f80000047ab9 */ /* 0x000fe20000000a00 */
[----:B------:R-:W-:Y:S02]  /*2db30*/  IMAD R11, R177, -0x80, R0 ;  /* 0xffffff80b10b7824 */ /* 0x000fe400078e0200 */
[----:B------:R-:W-:Y:S02]  /*2db40*/  IMAD R5, R8, UR4, RZ ;  /* 0x0000000408057c24 */ /* 0x000fe4000f8e02ff */
[----:B------:R-:W-:Y:S01]  /*2db50*/  IMAD.IADD R3, R3, 0x1, R7 ;  /* 0x0000000103037824 */ /* 0x000fe200078e0207 */
[----:B------:R-:W-:Y:S01]  /*2db60*/  ISETP.GE.AND P1, PT, R162, R11, PT ;  /* 0x0000000ba200720c */ /* 0x000fe20003f26270 */
[C---:B------:R-:W-:Y:S01]  /*2db70*/  IMAD R5, R170.reuse, UR5, R5 ;  /* 0x00000005aa057c24 */ /* 0x040fe2000f8e0205 */
[----:B------:R-:W-:Y:S01]  /*2db80*/  SHF.R.S32.HI R7, RZ, 0x1f, R162 ;  /* 0x0000001fff077819 */ /* 0x000fe200000114a2 */
[----:B------:R-:W-:Y:S01]  /*2db90*/  IMAD.WIDE.U32 R2, R170, UR4, R2 ;  /* 0x00000004aa027c25 */ /* 0x000fe2000f8e0002 */
[----:B------:R-:W-:-:S03]  /*2dba0*/  ULDC.64 UR4, c[0x0][0xbe8] ;  /* 0x0002fa0000047ab9 */ /* 0x000fc60000000a00 */
[----:B------:R-:W-:Y:S01]  /*2dbb0*/  VIADD R0, R162, 0x20 ;  /* 0x00000020a2007836 */ /* 0x000fe20000000000 */
[----:B------:R-:W-:Y:S01]  /*2dbc0*/  IADD3 R3, R3, R5, RZ ;  /* 0x0000000503037210 */ /* 0x000fe20007ffe0ff */
[----:B------:R-:W-:-:S03]  /*2dbd0*/  IMAD.MOV.U32 R6, RZ, RZ, R162 ;  /* 0x000000ffff067224 */ /* 0x000fc600078e00a2 */
[----:B------:R-:W-:Y:S01]  /*2dbe0*/  ISETP.GE.AND P0, PT, R0, R11, PT ;  /* 0x0000000b0000720c */ /* 0x000fe20003f06270 */
        /* <DEDUP_REMOVED lines=29> */
.L_x_10198:
[----:B------:R-:W-:Y:S05]  /*2ddc0*/  BSYNC B1 ;  /* 0x0000000000017941 */ /* 0x000fea0003800000 */
.L_x_10197:
[----:B------:R-:W-:Y:S01]  /*2ddd0*/  BSSY B1, `(.L_x_10199) ;  /* 0x000001c000017945 */ /* 0x000fe20003800000 */
[----:B------:R-:W-:Y:S01]  /*2dde0*/  ISETP.GE.AND P1, PT, R0, R11, PT ;  /* 0x0000000b0000720c */ /* 0x000fe20003f26270 */
[----:B-1----:R-:W-:Y:S02]  /*2ddf0*/  VIADD R8, R162, 0x60 ;  /* 0x00000060a2087836 */ /* 0x002fe40000000000 */
[----:B------:R-:W-:Y:S10]  /*2de00*/  @P0 BRA `(.L_x_10200) ;  /* 0x0000000000600947 */ /* 0x000ff40003800000 */
        /* <DEDUP_REMOVED lines=24> */
.L_x_10200:
[----:B------:R-:W-:Y:S05]  /*2df90*/  BSYNC B1 ;  /* 0x0000000000017941 */ /* 0x000fea0003800000 */
.L_x_10199:
        /* <DEDUP_REMOVED lines=27> */
.L_x_10202:
[----:B------:R-:W-:Y:S05]  /*2e150*/  BSYNC B1 ;  /* 0x0000000000017941 */ /* 0x000fea0003800000 */
.L_x_10201:
        /* <DEDUP_REMOVED lines=25> */
.L_x_10193:
[----:B------:R-:W-:Y:S05]  /*2e2f0*/  BSYNC B0 ;  /* 0x0000000000007941 */ /* 0x000fea0003800000 */
.L_x_10184:
[----:B------:R-:W-:Y:S02]  /*2e300*/  ULDC UR4, c[0x0][0xd14] ;  /* 0x0003450000047ab9 */ /* 0x000fe40000000800 */
[----:B---3--:R-:W-:-:S13]  /*2e310*/  ISETP.GE.AND P0, PT, R119, UR4, PT ;  /* 0x0000000477007c0c */ /* 0x008fda000bf06270 */
[----:B------:R-:W-:Y:S05]  /*2e320*/  @!P0 BRA `(.L_x_10203) ;  /* 0xfffffd2c006c8947 */ /* 0x000fea000383ffff */
[----:B------:R-:W-:Y:S05]  /*2e330*/  BRA `(.L_x_9981) ;  /* 0x0000006000ac7947 */ /* 0x000fea0003800000 */
.L_x_9979:
[----:B------:R-:W-:-:S08]  /*2e340*/  NOP ;  /* 0x0000000000007918 */ /* 0x000fd00000000000 */
[----:B------:R-:W0:-:S00]  /*2e350*/  USETMAXREG.DEALLOC.CTAPOOL 0x18 ;  /* 0x00000018000079c8 */ /* 0x000e0000080e0500 */
[----:B0-----:R-:W-:-:S06]  /*2e360*/  LOP3.LUT R0, R0, 0x3, RZ, 0xc0, !PT ;  /* 0x0000000300007812 */ /* 0x001fcc00078ec0ff */
[----:B------:R-:W0:Y:S02]  /*2e370*/  SHFL.IDX PT, R0, R0, RZ, 0x1f ;  /* 0x00001fff00007589 */ /* 0x000e2400000e0000 */
[----:B0-----:R-:W-:-:S13]  /*2e380*/  ISETP.NE.AND P0, PT, R0, RZ, PT ;  /* 0x000000ff0000720c */ /* 0x001fda0003f05270 */
[----:B------:R-:W-:Y:S05]  /*2e390*/  @P0 BRA `(.L_x_9981) ;  /* 0x0000006000940947 */ /* 0x000fea0003800000 */
        /* <DEDUP_REMOVED lines=41> */
[----:B0-----:R-:W-:-:S04]  /*2e630*/  SEL R0, R0, RZ, P0 ;  /* 0x000000ff00007207 */ /* 0x001fc80000000000 */
[----:B------:R-:W-:-:S05]  /*2e640*/  IADD3 R0, R3, R0, RZ ;  /* 0x0000000003007210 */ /* 0x000fca0007ffe0ff */
        /* <DEDUP_REMOVED lines=13> */
.L_x_10208:
        /* <DEDUP_REMOVED lines=16> */
.L_x_10207:
[----:B------:R-:W-:Y:S05]  /*2e820*/  BSYNC B0 ;  /* 0x0000000000007941 */ /* 0x000fea0003800000 */
.L_x_10206:
        /* <DEDUP_REMOVED lines=25> */
.L_x_10204:
        /* <DEDUP_REMOVED lines=20> */
.L_x_10209:
        /* <DEDUP_REMOVED lines=51> */
[----:B------:R-:W-:-:S04]  /*2ee30*/  IMAD.MOV R8, RZ, RZ, -R8 ;  /* 0x000000ffff087224 */ /* 0x000fc800078e0a08 */
[----:B------:R-:W-:Y:S01]  /*2ee40*/  IMAD R18, R2, R8, R5 ;  /* 0x0000000802127224 */ /* 0x000fe200078e0205 */
[----:B------:R-:W-:-:S05]  /*2ee50*/  LOP3.LUT R2, RZ, R2, RZ, 0x33, !PT ;  /* 0x00000002ff027212 */ /* 0x000fca00078e33ff */
[----:B------:R-:W-:Y:S01]  /*2ee60*/  IMAD.IADD R17, R17, 0x1, R2 ;  /* 0x0000000111117824 */ /* 0x000fe200078e0202 */
[----:B------:R-:W-:Y:S06]  /*2ee70*/  BRA `(.L_x_10210) ;  /* 0x00000000000c7947 */ /* 0x000fec0003800000 */
.L_x_10205:
[----:B------:R-:W-:Y:S02]  /*2ee80*/  IMAD.MOV.U32 R17, RZ, RZ, RZ ;  /* 0x000000ffff117224 */ /* 0x000fe400078e00ff */
[----:B------:R-:W-:Y:S02]  /*2ee90*/  IMAD.U32 R16, RZ, RZ, UR6 ;  /* 0x00000006ff107e24 */ /* 0x000fe4000f8e00ff */
[----:B------:R-:W-:-:S07]  /*2eea0*/  IMAD.MOV.U32 R18, RZ, RZ, RZ ;  /* 0x000000ffff127224 */ /* 0x000fce00078e00ff */
.L_x_10210:
        /* <DEDUP_REMOVED lines=16> */
[----:B------:R-:W-:Y:S01]  /*2efb0*/  ULDC.64 UR54, c[0x0][0x198] ;  /* 0x0000660000367ab9 */ /* 0x000fe20000000a00 */
[----:B------:R-:W-:Y:S01]  /*2efc0*/  ULDC UR51, c[0x0][0xc] ;  /* 0x0000030000337ab9 */ /* 0x000fe20000000800 */
[----:B------:R-:W-:Y:S01]  /*2efd0*/  UMOV UR52, URZ ;  /* 0x0000003f00347c82 */ /* 0x000fe20008000000 */
[----:B------:R1:W-:Y:S04]  /*2efe0*/  STL [R1+0x47c], R0 ;  /* 0x00047c0001007387 */ /* 0x0003e80000100800 */
[----:B------:R1:W-:Y:S04]  /*2eff0*/  STL [R1+0x470], RZ ;  /* 0x000470ff01007387 */ /* 0x0003e80000100800 */
[----:B------:R1:W-:Y:S02]  /*2f000*/  STL [R1+0x478], R0 ;  /* 0x0004780001007387 */ /* 0x0003e40000100800 */
.L_x_10311:
        /* <DEDUP_REMOVED lines=32> */
[----:B------:R-:W-:Y:S02]  /*2f210*/  ISETP.NE.AND.EX P3, PT, RZ, UR9, PT, P1 ;  /* 0x00000009ff007c0c */ /* 0x000fe4000bf65310 */
[----:B------:R-:W-:Y:S01]  /*2f220*/  ULDC UR5, c[0x0][0x2e0] ;  /* 0x0000b80000057ab9 */ /* 0x000fe20000000800 */
[----:B------:R-:W-:Y:S01]  /*2f230*/  USEL UR4, UR4, 0x1, UP0 ;  /* 0x0000000104047887 */ /* 0x000fe20008000000 */
[----:B------:R-:W-:-:S02]  /*2f240*/  ISETP.NE.U32.AND P1, PT, RZ, UR10, PT ;  /* 0x0000000aff007c0c */ /* 0x000fc4000bf25070 */
[----:B------:R-:W-:Y:S01]  /*2f250*/  MOV R9, UR6 ;  /* 0x0000000600097c02 */ /* 0x000fe20008000f00 */
[----:B------:R-:W-:Y:S01]  /*2f260*/  UIMAD UR4, UR4, UR5, URZ ;  /* 0x00000005040472a4 */ /* 0x000fe2000f8e023f */
[----:B------:R-:W-:-:S05]  /*2f270*/  ISETP.NE.AND.EX P1, PT, RZ, UR11, PT, P1 ;  /* 0x0000000bff007c0c */ /* 0x000fca000bf25310 */
[----:B------:R-:W-:Y:S01]  /*2f280*/  IMAD.U32 R7, RZ, RZ, UR4 ;  /* 0x00000004ff077e24 */ /* 0x000fe2000f8e00ff */
[----:B-1----:R-:W-:Y:S07]  /*2f290*/  @P0 BRA `(.L_x_10212) ;  /* 0x0000000000100947 */ /* 0x002fee0003800000 */
[----:B------:R-:W-:Y:S05]  /*2f2a0*/  @!P2 BRA `(.L_x_10212) ;  /* 0x00000000000ca947 */ /* 0x000fea0003800000 */
[----:B------:R-:W2:Y:S04]  /*2f2b0*/  LDG.E R5, desc[UR56][R2.64] ;  /* 0x0000003802057981 */ /* 0x000ea8000c1e1900 */
[----:B-----5:R-:W2:Y:S02]  /*2f2c0*/  LDG.E R0, desc[UR56][R2.64+0x4] ;  /* 0x0000043802007981 */ /* 0x020ea4000c1e1900 */
[----:B--2---:R-:W-:-:S07]  /*2f2d0*/  IMAD.IADD R0, R0, 0x1, -R5 ;  /* 0x0000000100007824 */ /* 0x004fce00078e0a05 */
.L_x_10212:
        /* <DEDUP_REMOVED lines=18> */
.L_x_10213:
[----:B------:R-:W-:Y:S05]  /*2f400*/  @!P3 BRA `(.L_x_10214) ;  /* 0x00000000000cb947 */ /* 0x000fea0003800000 */
[----:B------:R-:W2:Y:S04]  /*2f410*/  LDG.E R7, desc[UR56][R4.64] ;  /* 0x0000003804077981 */ /* 0x000ea8000c1e1900 */
[----:B-1----:R-:W2:Y:S02]  /*2f420*/  LDG.E R8, desc[UR56][R4.64+0x4] ;  /* 0x0000043804087981 */ /* 0x002ea4000c1e1900 */
[----:B--2---:R-:W-:-:S07]  /*2f430*/  IMAD.IADD R7, R8, 0x1, -R7 ;  /* 0x0000000108077824 */ /* 0x004fce00078e0a07 */
.L_x_10214:
[----:B--2---:R-:W2:Y:S04]  /*2f440*/  @P1 LDG.E R4, desc[UR56][R2.64] ;  /* 0x0000003802041981 */ /* 0x004ea8000c1e1900 */
[----:B------:R1:W2:Y:S02]  /*2f450*/  @P1 LDG.E R5, desc[UR56][R2.64+0x4] ;  /* 0x0000043802051981 */ /* 0x0002a4000c1e1900 */
[----:B-1----:R-:W1:Y:S02]  /*2f460*/  LDC.64 R2, c[0x0][0xad8] ;  /* 0x0002b600ff027b82 */ /* 0x002e640000000a00 */
[----:B-1----:R-:W-:Y:S01]  /*2f470*/  ISETP.GE.AND P2, PT, R3, 0x1, PT ;  /* 0x000000010300780c */ /* 0x002fe20003f46270 */
[----:B--2---:R-:W-:Y:S02]  /*2f480*/  @P1 IMAD.IADD R9, R5, 0x1, -R4 ;  /* 0x0000000105091824 */ /* 0x004fe400078e0a04 */
[----:B-----5:R-:W-:-:S04]  /*2f490*/  IMAD.IADD R5, R7, 0x1, -R6 ;  /* 0x0000000107057824 */ /* 0x020fc800078e0a06 */
[----:B------:R-:W-:-:S04]  /*2f4a0*/  IMAD.IADD R8, R5, 0x1, R9 ;  /* 0x0000000105087824 */ /* 0x000fc800078e0209 */
[----:B------:R-:W-:-:S04]  /*2f4b0*/  VIADD R4, R8, 0x5f ;  /* 0x0000005f08047836 */ /* 0x000fc80000000000 */
[----:B------:R-:W-:-:S05]  /*2f4c0*/  IMAD.HI R4, R4, 0x2aaaaaab, RZ ;  /* 0x2aaaaaab04047827 */ /* 0x000fca00078e02ff */
[----:B------:R-:W-:-:S04]  /*2f4d0*/  SHF.R.U32.HI R7, RZ, 0x1f, R4 ;  /* 0x0000001fff077819 */ /* 0x000fc80000011604 */
[----:B------:R-:W-:Y:S02]  /*2f4e0*/  LEA.HI.SX32 R20, R4, R7, 0x1c ;  /* 0x0000000704147211 */ /* 0x000fe400078fe2ff */
[----:B------:R-:W-:-:S04]  /*2f4f0*/  LEA R4, R17, 0x80, 0x7 ;  /* 0x0000008011047811 */ /* 0x000fc800078e38ff */
[----:B------:R-:W-:-:S05]  /*2f500*/  IADD3 R4, R8, R4, -R0 ;  /* 0x0000000408047210 */ /* 0x000fca0007ffe800 */
[----:B------:R-:W-:Y:S01]  /*2f510*/  IMAD.IADD R2, R4, 0x1, R2 ;  /* 0x0000000104027824 */ /* 0x000fe200078e0202 */
[----:B------:R-:W-:Y:S06]  /*2f520*/  @!P2 BRA `(.L_x_10215) ;  /* 0x000000000048a947 */ /* 0x000fec0003800000 */
[C---:B------:R-:W-:Y:S01]  /*2f530*/  ISETP.GT.AND P0, PT, R4.reuse, RZ, PT ;  /* 0x000000ff0400720c */ /* 0x040fe20003f04270 */
[----:B------:R-:W-:Y:S01]  /*2f540*/  BSSY B0, `(.L_x_10216) ;  /* 0x000000e000007945 */ /* 0x000fe20003800000 */
[----:B0-----:R-:W-:-:S11]  /*2f550*/  IADD3 R11, R4, -0x1, RZ ;  /* 0xffffffff040b7810 */ /* 0x001fd60007ffe0ff */
        /* <DEDUP_REMOVED lines=8> */
.L_x_10217:
[----:B------:R-:W-:-:S13]  /*2f5e0*/  ISETP.NE.AND P0, PT, R3, 0x1, PT ;  /* 0x000000010300780c */ /* 0x000fda0003f05270 */
[----:B------:R-:W0:Y:S02]  /*2f5f0*/  @P0 LDC.64 R6, c[0x0][0xae0] ;  /* 0x0002b800ff060b82 */ /* 0x000e240000000a00 */
[----:B0-----:R-:W-:-:S05]  /*2f600*/  @P0 IMAD.HI.U32 R6, R11, R6, RZ ;  /* 0x000000060b060227 */ /* 0x001fca00078e00ff */
[----:B------:R-:W-:-:S07]  /*2f610*/  @P0 SHF.R.U32.HI R11, RZ, R7, R6 ;  /* 0x00000007ff0b0219 */ /* 0x000fce0000011606 */
.L_x_10218:
[----:B------:R-:W-:Y:S05]  /*2f620*/  BSYNC B0 ;  /* 0x0000000000007941 */ /* 0x000fea0003800000 */
.L_x_10216:
[----:B------:R-:W-:-:S05]  /*2f630*/  IMAD R11, R11, R3, R3 ;  /* 0x000000030b0b7224 */ /* 0x000fca00078e0203 */
[----:B------:R-:W-:-:S07]  /*2f640*/  VIMNMX R2, R2, R11, PT ;  /* 0x0000000b02027248 */ /* 0x000fce0003fe0100 */
.L_x_10215:
        /* <DEDUP_REMOVED lines=9> */
[----:B0-----:R-:W-:-:S11]  /*2f6e0*/  LOP3.LUT R11, RZ, R0, RZ, 0x33, !PT ;  /* 0x00000000ff0b7212 */ /* 0x001fd600078e33ff */
[----:B------:R-:W0:Y:S02]  /*2f6f0*/  @P0 LDC.64 R6, c[0x0][0xae0] ;  /* 0x0002b800ff060b82 */ /* 0x000e240000000a00 */
[----:B0-----:R-:W-:-:S05]  /*2f700*/  @P0 IMAD.HI.U32 R6, R11, R6, RZ ;  /* 0x000000060b060227 */ /* 0x001fca00078e00ff */
[----:B------:R-:W-:-:S04]  /*2f710*/  @P0 SHF.R.U32.HI R11, RZ, R7, R6 ;  /* 0x00000007ff0b0219 */ /* 0x000fc80000011606 */
[----:B------:R-:W-:Y:S01]  /*2f720*/  LOP3.LUT R11, RZ, R11, RZ, 0x33, !PT ;  /* 0x0000000bff0b7212 */ /* 0x000fe200078e33ff */
[----:B------:R-:W-:Y:S06]  /*2f730*/  BRA `(.L_x_10222) ;  /* 0x0000000000147947 */ /* 0x000fec0003800000 */
.L_x_10221:
[----:B------:R-:W-:Y:S01]  /*2f740*/  ISETP.NE.AND P0, PT, R3, 0x1, PT ;  /* 0x000000010300780c */ /* 0x000fe20003f05270 */
[----:B0-----:R-:W-:-:S12]  /*2f750*/  IMAD.MOV.U32 R11, RZ, RZ, R0 ;  /* 0x000000ffff0b7224 */ /* 0x001fd800078e0000 */
[----:B------:R-:W0:Y:S02]  /*2f760*/  @P0 LDC.64 R6, c[0x0][0xae0] ;  /* 0x0002b800ff060b82 */ /* 0x000e240000000a00 */
[----:B0-----:R-:W-:-:S05]  /*2f770*/  @P0 IMAD.HI.U32 R6, R0, R6, RZ ;  /* 0x0000000600060227 */ /* 0x001fca00078e00ff */
[----:B------:R-:W-:-:S07]  /*2f780*/  @P0 SHF.R.U32.HI R11, RZ, R7, R6 ;  /* 0x00000007ff0b0219 */ /* 0x000fce0000011606 */
.L_x_10222:
[----:B------:R-:W-:Y:S05]  /*2f790*/  BSYNC B0 ;  /* 0x0000000000007941 */ /* 0x000fea0003800000 */
.L_x_10220:
[----:B------:R-:W-:-:S05]  /*2f7a0*/  IMAD R3, R11, R3, RZ ;  /* 0x000000030b037224 */ /* 0x000fca00078e02ff */
[----:B------:R-:W-:-:S07]  /*2f7b0*/  VIMNMX R8, R8, R3, !PT ;  /* 0x0000000308087248 */ /* 0x000fce0007fe0100 */
.L_x_10219:
        /* <DEDUP_REMOVED lines=35> */
.L_x_10380:
[----:B------:R-:W-:-:S03]  /*2f9f0*/  UMOV UR4, 0xffffffff ;  /* 0xffffffff00047882 */ /* 0x000fc60000000000 */
[----:B------:R-:W-:Y:S05]  /*2fa00*/  BRA.DIV UR4, `(.L_x_10226) ;  /* 0x0000005a04cc7947 */ /* 0x000fea000b800000 */
[----:B------:R-:W-:-:S13]  /*2fa10*/  ELECT P6, URZ, PT ;  /* 0x00000000003f782f */ /* 0x000fda00038c0000 */
.L_x_10383:
        /* <DEDUP_REMOVED lines=11> */
.L_x_10384:
[----:B------:R-:W-:Y:S04]  /*2fad0*/  BSSY B1, `(.L_x_10228) ;  /* 0x000004d000017945 */ /* 0x000fe80003800000 */
[----:B------:R-:W-:Y:S05]  /*2fae0*/  @!P6 BRA `(.L_x_10229) ;  /* 0x00000004002ce947 */ /* 0x000fea0003800000 */
[----:B0-----:R-:W1:Y:S04]  /*2faf0*/  LDL R11, [R1+0x474] ;  /* 0x00047400010b7983 */ /* 0x001e680000100800 */
[----:B------:R-:W2:Y:S01]  /*2fb00*/  LDL R9, [R1+0x47c] ;  /* 0x00047c0001097983 */ /* 0x000ea20000100800 */
[----:B-1----:R-:W-:Y:S01]  /*2fb10*/  IMAD R8, R11, 0x8, R7 ;  /* 0x000000080b087824 */ /* 0x002fe200078e0207 */
[----:B--2---:R-:W-:-:S04]  /*2fb20*/  SHF.L.U32 R9, R9, 0x1f, RZ ;  /* 0x0000001f09097819 */ /* 0x004fc800000006ff */
[----:B------:R-:W0:Y:S02]  /*2fb30*/  SYNCS.PHASECHK.TRANS64.TRYWAIT P0, [R8+URZ+0x324a0], R9 ;  /* 0x0324a009080075a7 */ /* 0x000e24000800017f */
[----:B0-----:R-:W-:Y:S05]  /*2fb40*/  @!P0 BRA `(.L_x_10230) ;  /* 0x0000005800b08947 */ /* 0x001fea0003800000 */
.L_x_10385:
        /* <DEDUP_REMOVED lines=11> */
.L_x_10231:
        /* <DEDUP_REMOVED lines=12> */
[----:B------:R-:W-:-:S04]  /*2fcc0*/  IMAD R11, R3, 0x60, R10 ;  /* 0x00000060030b7824 */ /* 0x000fc800078e020a */
[----:B------:R-:W-:-:S05]  /*2fcd0*/  VIADD R11, R11, 0xffffffa0 ;  /* 0xffffffa00b0b7836 */ /* 0x000fca0000000000 */
[----:B------:R-:W-:-:S03]  /*2fce0*/  R2UR UR11, R11 ;  /* 0x000000000b0b72ca */ /* 0x000fc600000e0000 */
[----:B------:R-:W-:-:S10]  /*2fcf0*/  UIADD3 UR8, UR8, 0x1c400, URZ ;  /* 0x0001c40008087890 */ /* 0x000fd4000fffe03f */
[----:B------:R1:W-:Y:S01]  /*2fd00*/  UTMALDG.4D [UR8], [UR4], desc[UR6] ;  /* 0x00000608040075b4 */ /* 0x0003e20008019000 */
[----:B------:R-:W2:Y:S02]  /*2fd10*/  SYNCS.PHASECHK.TRANS64.TRYWAIT P0, [R8+URZ+0x324c0], R9 ;  /* 0x0324c009080075a7 */ /* 0x000ea4000800017f */
[----:B-12---:R-:W-:Y:S05]  /*2fd20*/  @!P0 BRA `(.L_x_10232) ;  /* 0x00000058004c8947 */ /* 0x006fea0003800000 */
.L_x_10386:
        /* <DEDUP_REMOVED lines=8> */
.L_x_10233:
        /* <DEDUP_REMOVED lines=31> */
.L_x_10229:
[----:B------:R-:W-:Y:S05]  /*2ffa0*/  BSYNC B1 ;  /* 0x0000000000017941 */ /* 0x000fea0003800000 */
.L_x_10228:
[----:B-1----:R-:W2:Y:S04]  /*2ffb0*/  LDL.LU R8, [R1+0x474] ;  /* 0x0004740001087983 */ /* 0x002ea80000300800 */
[----:B0-----:R-:W3:Y:S01]  /*2ffc0*/  LDL.LU R11, [R1+0x47c] ;  /* 0x00047c00010b7983 */ /* 0x001ee20000300800 */
        /* <DEDUP_REMOVED lines=14> */
.L_x_10240:
        /* <DEDUP_REMOVED lines=9> */
.L_x_10387:
        /* <DEDUP_REMOVED lines=11> */
.L_x_10237:
        /* <DEDUP_REMOVED lines=17> */
.L_x_10388:
        /* <DEDUP_REMOVED lines=8> */
.L_x_10239:
        /* <DEDUP_REMOVED lines=31> */
.L_x_10235:
[----:B------:R-:W-:Y:S05]  /*30570*/  BSYNC B1 ;  /* 0x0000000000017941 */ /* 0x000fea0003800000 */
.L_x_10234:
        /* <DEDUP_REMOVED lines=9> */
[----:B------:R-:W-:Y:S01]  /*30610*/  ISETP.GT.AND P0, PT, R3, R2, PT ;  /* 0x000000020300720c */ /* 0x000fe20003f04270 */
[----:B------:R1:W-:Y:S04]  /*30620*/  STL [R1+0x474], R9 ;  /* 0x0004740901007387 */ /* 0x0003e80000100800 */
[----:B------:R1:W-:Y:S08]  /*30630*/  STL [R1+0x47c], R11 ;  /* 0x00047c0b01007387 */ /* 0x0003f00000100800 */
[----:B------:R-:W-:Y:S05]  /*30640*/  @P0 BRA `(.L_x_10240) ;  /* 0xfffffff800980947 */ /* 0x000fea000383ffff */
.L_x_10224:
[----:B------:R-:W-:Y:S05]  /*30650*/  BSYNC B0 ;  /* 0x0000000000007941 */ /* 0x000fea0003800000 */
.L_x_10223:
        /* <DEDUP_REMOVED lines=17> */
.L_x_10243:
[----:B------:R-:W-:-:S13]  /*30770*/  ISETP.NE.AND P1, PT, R3, 0x1, PT ;  /* 0x000000010300780c */ /* 0x000fda0003f25270 */
[----:B------:R-:W2:Y:S02]  /*30780*/  @P1 LDC.64 R4, c[0x0][0xae0] ;  /* 0x0002b800ff041b82 */ /* 0x000ea40000000a00 */
[----:B--2---:R-:W-:-:S05]  /*30790*/  @P1 IMAD.HI.U32 R4, R6, R4, RZ ;  /* 0x0000000406041227 */ /* 0x004fca00078e00ff */
[----:B------:R-:W-:-:S07]  /*307a0*/  @P1 SHF.R.U32.HI R6, RZ, R5, R4 ;  /* 0x00000005ff061219 */ /* 0x000fce0000011604 */
.L_x_10244:
[----:B------:R-:W-:Y:S05]  /*307b0*/  BSYNC B0 ;  /* 0x0000000000007941 */ /* 0x000fea0003800000 */
.L_x_10242:
[----:B------:R-:W-:-:S05]  /*307c0*/  IMAD R5, R6, R3, R3 ;  /* 0x0000000306057224 */ /* 0x000fca00078e0203 */
[----:B------:R-:W-:-:S07]  /*307d0*/  VIMNMX R2, R2, R5, PT ;  /* 0x0000000502027248 */ /* 0x000fce0003fe0100 */
.L_x_10241:
        /* <DEDUP_REMOVED lines=19> */
.L_x_10247:
[----:B------:R-:W-:-:S13]  /*30910*/  ISETP.NE.AND P0, PT, R3, 0x1, PT ;  /* 0x000000010300780c */ /* 0x000fda0003f05270 */
[----:B------:R-:W3:Y:S02]  /*30920*/  @P0 LDC.64 R4, c[0x0][0xae0] ;  /* 0x0002b800ff040b82 */ /* 0x000ee40000000a00 */
[----:B---3--:R-:W-:-:S05]  /*30930*/  @P0 IMAD.HI.U32 R4, R0, R4, RZ ;  /* 0x0000000400040227 */ /* 0x008fca00078e00ff */
[----:B------:R-:W-:-:S07]  /*30940*/  @P0 SHF.R.U32.HI R0, RZ, R5, R4 ;  /* 0x00000005ff000219 */ /* 0x000fce0000011604 */
.L_x_10248:
[----:B------:R-:W-:Y:S05]  /*30950*/  BSYNC B0 ;  /* 0x0000000000007941 */ /* 0x000fea0003800000 */
.L_x_10246:
[----:B------:R-:W-:-:S05]  /*30960*/  IMAD R3, R0, R3, RZ ;  /* 0x0000000300037224 */ /* 0x000fca00078e02ff */
[----:B------:R-:W-:-:S07]  /*30970*/  VIMNMX R2, R2, R3, !PT ;  /* 0x0000000302027248 */ /* 0x000fce0007fe0100 */
.L_x_10245:
        /* <DEDUP_REMOVED lines=25> */
.L_x_10250:
        /* <DEDUP_REMOVED lines=12> */
[----:B01----:R-:W-:Y:S01]  /*30bd0*/  MOV R11, UR5 ;  /* 0x00000005000b7c02 */ /* 0x003fe20008000f00 */
[----:B------:R-:W0:Y:S01]  /*30be0*/  LDC.64 R2, c[0x4][R2] ;  /* 0x0100000002027b82 */ /* 0x000e220000000a00 */
[----:B------:R-:W-:Y:S02]  /*30bf0*/  IMAD.U32 R5, RZ, RZ, UR7 ;  /* 0x00000007ff057e24 */ /* 0x000fe4000f8e00ff */
[----:B--2---:R-:W-:Y:S02]  /*30c00*/  IMAD.U32 R6, RZ, RZ, UR8 ;  /* 0x00000008ff067e24 */ /* 0x004fe4000f8e00ff */
[----:B------:R-:W-:-:S02]  /*30c10*/  IMAD.U32 R7, RZ, RZ, UR9 ;  /* 0x00000009ff077e24 */ /* 0x000fc4000f8e00ff */
[----:B------:R-:W-:Y:S02]  /*30c20*/  IMAD.U32 R10, RZ, RZ, UR4 ;  /* 0x00000004ff0a7e24 */ /* 0x000fe4000f8e00ff */
[----:B------:R-:W-:Y:S02]  /*30c30*/  IMAD.MOV.U32 R8, RZ, RZ, 0x70 ;  /* 0x00000070ff087424 */ /* 0x000fe400078e00ff */
[----:B------:R-:W-:Y:S02]  /*30c40*/  IMAD.MOV.U32 R12, RZ, RZ, 0x1 ;  /* 0x00000001ff0c7424 */ /* 0x000fe400078e00ff */
[----:B------:R-:W-:-:S07]  /*30c50*/  IMAD.MOV.U32 R13, RZ, RZ, RZ ;  /* 0x000000ffff0d7224 */ /* 0x000fce00078e00ff */
[----:B------:R-:W-:-:S07]  /*30c60*/  LEPC R20, `(.L_x_10252) ;  /* 0x000000001014794e */ /* 0x000fce0000000000 */
[----:B0-----:R-:W-:Y:S05]  /*30c70*/  CALL.ABS.NOINC R2 ;  /* 0x0000000002007343 */ /* 0x001fea0003c00000 */
.L_x_10252:
        /* <DEDUP_REMOVED lines=10> */
[----:B------:R-:W-:Y:S01]  /*30d20*/  MOV R12, 0x1 ;  /* 0x00000001000c7802 */ /* 0x000fe20000000f00 */
[----:B------:R-:W-:Y:S02]  /*30d30*/  IMAD.U32 R5, RZ, RZ, UR7 ;  /* 0x00000007ff057e24 */ /* 0x000fe4000f8e00ff */
[----:B--2---:R-:W-:Y:S02]  /*30d40*/  IMAD.U32 R6, RZ, RZ, UR8 ;  /* 0x00000008ff067e24 */ /* 0x004fe4000f8e00ff */
[----:B------:R-:W-:-:S02]  /*30d50*/  IMAD.U32 R7, RZ, RZ, UR9 ;  /* 0x00000009ff077e24 */ /* 0x000fc4000f8e00ff */
[----:B------:R-:W-:Y:S02]  /*30d60*/  IMAD.U32 R10, RZ, RZ, UR4 ;  /* 0x00000004ff0a7e24 */ /* 0x000fe4000f8e00ff */
[----:B01----:R-:W-:Y:S02]  /*30d70*/  IMAD.U32 R11, RZ, RZ, UR5 ;  /* 0x00000005ff0b7e24 */ /* 0x003fe4000f8e00ff */
[----:B------:R-:W-:Y:S02]  /*30d80*/  IMAD.MOV.U32 R8, RZ, RZ, 0x70 ;  /* 0x00000070ff087424 */ /* 0x000fe400078e00ff */
[----:B---3--:R-:W-:-:S07]  /*30d90*/  IMAD.MOV.U32 R13, RZ, RZ, RZ ;  /* 0x000000ffff0d7224 */ /* 0x008fce00078e00ff */
[----:B------:R-:W-:-:S07]  /*30da0*/  LEPC R20, `(.L_x_10254) ;  /* 0x000000001014794e */ /* 0x000fce0000000000 */
[----:B----4-:R-:W-:Y:S05]  /*30db0*/  CALL.ABS.NOINC R2 ;  /* 0x0000000002007343 */ /* 0x010fea0003c00000 */
.L_x_10254:
        /* <DEDUP_REMOVED lines=16> */
.L_x_10253:
[----:B--2---:R-:W2:Y:S01]  /*30ec0*/  LDL.LU R6, [R1+0x490] ;  /* 0x0004900001067983 */ /* 0x004ea20000300800 */
[----:B------:R-:W3:Y:S01]  /*30ed0*/  LDC R0, c[0x0][0x428] ;  /* 0x00010a00ff007b82 */ /* 0x000ee20000000800 */
[----:B------:R-:W-:Y:S01]  /*30ee0*/  ULDC.64 UR4, c[0x0][0xaf0] ;  /* 0x0002bc0000047ab9 */ /* 0x000fe20000000a00 */
[----:B------:R-:W-:Y:S01]  /*30ef0*/  MOV R4, R19 ;  /* 0x0000001300047202 */ /* 0x000fe20000000f00 */
[----:B------:R-:W4:Y:S01]  /*30f00*/  S2R R5, SR_TID.X ;  /* 0x0000000000057919 */ /* 0x000f220000002100 */
        /* <DEDUP_REMOVED lines=20> */
[----:B------:R-:W-:Y:S01]  /*31050*/  VOTEU.ALL UP0, P6 ;  /* 0x00000000003f7886 */ /* 0x000fe20003000000 */
[----:B---3--:R-:W-:Y:S01]  /*31060*/  SEL R2, R19, RZ, !P0 ;  /* 0x000000ff13027207 */ /* 0x008fe20004000000 */
[----:B--2---:R-:W-:-:S07]  /*31070*/  IMAD R17, R17, 0x80, R6 ;  /* 0x0000008011117824 */ /* 0x004fce00078e0206 */
.L_x_10255:
        /* <DEDUP_REMOVED lines=11> */
[----:B------:R-:W3:Y:S01]  /*31130*/  LDC.64 R20, c[0x0][0x3f8] ;  /* 0x0000fe00ff147b82 */ /* 0x000ee20000000a00 */
[----:B------:R-:W-:Y:S02]  /*31140*/  ULDC.64 UR4, c[0x0][0xb00] ;  /* 0x0002c00000047ab9 */ /* 0x000fe40000000a00 */
[----:B---3--:R-:W-:Y:S01]  /*31150*/  LOP3.LUT P0, RZ, R20, UR4, RZ, 0xfc, !PT ;  /* 0x0000000414ff7c12 */ /* 0x008fe2000f80fcff */
[----:B------:R-:W-:-:S03]  /*31160*/  UMOV UR4, 0xffffffff ;  /* 0xffffffff00047882 */ /* 0x000fc60000000000 */
[----:B------:R-:W-:-:S04]  /*31170*/  LOP3.LUT P0, RZ, R21, UR5, RZ, 0xfc, P0 ;  /* 0x0000000515ff7c12 */ /* 0x000fc8000800fcff */
[----:B-----5:R-:W-:Y:S01]  /*31180*/  SEL R6, R4, RZ, !P0 ;  /* 0x000000ff04067207 */ /* 0x020fe20004000000 */
[----:B--2---:R-:W-:Y:S01]  /*31190*/  VIADD R3, R3, 0xffffffff ;  /* 0xffffffff03037836 */ /* 0x004fe20000000000 */
[----:B------:R-:W-:Y:S07]  /*311a0*/  BRA.DIV UR4, `(.L_x_10256) ;  /* 0x0000004604687947 */ /* 0x000fee000b800000 */
.L_x_10391:
[----:B------:R-:W-:Y:S01]  /*311b0*/  UMOV UR4, 0xffffffff ;  /* 0xffffffff00047882 */ /* 0x000fe20000000000 */
[----:B------:R-:W-:Y:S02]  /*311c0*/  SHF.R.S32.HI R8, RZ, 0x1f, R4 ;  /* 0x0000001fff087819 */ /* 0x000fe40000011404 */
[----:B------:R-:W-:Y:S05]  /*311d0*/  BRA.DIV UR4, `(.L_x_10257) ;  /* 0x0000004604907947 */ /* 0x000fea000b800000 */
[----:B------:R-:W-:-:S13]  /*311e0*/  ELECT P6, URZ, PT ;  /* 0x00000000003f782f */ /* 0x000fda00038c0000 */
.L_x_10394:
[----:B------:R-:W-:Y:S05]  /*311f0*/  @!P6 BRA `(.L_x_10258) ;  /* 0x0000000000fce947 */ /* 0x000fea0003800000 */
[----:B------:R-:W-:-:S04]  /*31200*/  ISETP.NE.U32.AND P0, PT, R20, RZ, PT ;  /* 0x000000ff1400720c */ /* 0x000fc80003f05070 */
[----:B------:R-:W-:-:S13]  /*31210*/  ISETP.NE.AND.EX P0, PT, R21, RZ, PT, P0 ;  /* 0x000000ff1500720c */ /* 0x000fda0003f05300 */
[----:B------:R-:W-:Y:S05]  /*31220*/  @!P0 BRA `(.L_x_10259) ;  /* 0x0000000000488947 */ /* 0x000fea0003800000 */
[----:B-1----:R-:W1:Y:S01]  /*31230*/  LDC R9, c[0x0][0x41c] ;  /* 0x00010700ff097b82 */ /* 0x002e620000000800 */
[----:B------:R-:W-:Y:S01]  /*31240*/  IMAD.MOV.U32 R5, RZ, RZ, R3 ;  /* 0x000000ffff057224 */ /* 0x000fe200078e0003 */
        /* <DEDUP_REMOVED lines=14> */
[----:B0-----:R-:W-:-:S05]  /*31330*/  LEA.HI.X R11, R6, R21, R5, 0x2, P0 ;  /* 0x00000015060b7211 */ /* 0x001fca00000f1405 */
[----:B------:R2:W5:Y:S04]  /*31340*/  LDG.E R6, desc[UR56][R10.64] ;  /* 0x000000380a067981 */ /* 0x000568000c1e1900 */
.L_x_10259:
[----:B------:R-:W3:Y:S01]  /*31350*/  LDL R5, [R1+0x470] ;  /* 0x0004700001057983 */ /* 0x000ee20000100800 */
[----:B-1----:R-:W-:-:S03]  /*31360*/  MOV R9, 0x400 ;  /* 0x0000040000097802 */ /* 0x002fc60000000f00 */
[----:B------:R-:W4:Y:S01]  /*31370*/  LDL R7, [R1+0x478] ;  /* 0x0004780001077983 */ /* 0x000f220000100800 */
[----:B--2---:R-:W1:Y:S02]  /*31380*/  S2R R10, SR_CgaCtaId ;  /* 0x00000000000a7919 */ /* 0x004e640000008800 */
[----:B-1----:R-:W-:-:S05]  /*31390*/  LEA R9, R10, R9, 0x18 ;  /* 0x000000090a097211 */ /* 0x002fca00078ec0ff */
[----:B---3--:R-:W-:Y:S01]  /*313a0*/  IMAD R5, R5, 0x8, R9 ;  /* 0x0000000805057824 */ /* 0x008fe200078e0209 */
[----:B----4-:R-:W-:-:S04]  /*313b0*/  SHF.L.U32 R7, R7, 0x1f, RZ ;  /* 0x0000001f07077819 */ /* 0x010fc800000006ff */
[----:B------:R-:W1:Y:S02]  /*313c0*/  SYNCS.PHASECHK.TRANS64.TRYWAIT P0, [R5+URZ+0x32440], R7 ;  /* 0x03244007050075a7 */ /* 0x000e64000800017f */
[----:B-1----:R-:W-:Y:S05]  /*313d0*/  @!P0 BRA `(.L_x_10260) ;  /* 0x0000004400308947 */ /* 0x002fea0003800000 */
.L_x_10395:
        /* <DEDUP_REMOVED lines=11> */
.L_x_10261:
[----:B------:R-:W2:Y:S01]  /*31490*/  LDL R9, [R1+0x470] ;  /* 0x0004700001097983 */ /* 0x000ea20000100800 */
        /* <DEDUP_REMOVED lines=20> */
[----:B--2---:R-:W-:Y:S01]  /*315e0*/  NOP ;  /* 0x0000000000007918 */ /* 0x004fe20000000000 */
.L_x_10258:
        /* <DEDUP_REMOVED lines=26> */
[----:B--2---:R-:W-:Y:S01]  /*31790*/  IMAD.MOV.U32 R2, RZ, RZ, 0x10000 ;  /* 0x00010000ff027424 */ /* 0x004fe200078e00ff */
        /* <DEDUP_REMOVED lines=28> */
.L_x_10263:
[----:B------:R-:W-:Y:S05]  /*31960*/  BSYNC B0 ;  /* 0x0000000000007941 */ /* 0x000fea0003800000 */
.L_x_10262:
[----:B------:R-:W-:-:S04]  /*31970*/  UIADD3 UR52, UR52, 0x1, URZ ;  /* 0x0000000134347890 */ /* 0x000fc8000fffe03f */
[----:B------:R-:W-:-:S04]  /*31980*/  ULEA.HI UR4, UR52, UR52, URZ, 0x1 ;  /* 0x0000003434047291 */ /* 0x000fc8000f8f083f */
[----:B------:R-:W-:-:S04]  /*31990*/  ULOP3.LUT UR4, UR4, 0xfffffffe, URZ, 0xc0, !UPT ;  /* 0xfffffffe04047892 */ /* 0x000fc8000f8ec03f */
[----:B------:R-:W-:-:S06]  /*319a0*/  UIADD3 UR4, UR52, -UR4, URZ ;  /* 0x8000000434047290 */ /* 0x000fcc000fffe03f */
[----:B------:R-:W-:-:S05]  /*319b0*/  IMAD.U32 R2, RZ, RZ, UR4 ;  /* 0x00000004ff027e24 */ /* 0x000fca000f8e00ff */
[----:B------:R-:W-:-:S04]  /*319c0*/  SHF.L.U32 R2, R2, 0x1f, RZ ;  /* 0x0000001f02027819 */ /* 0x000fc800000006ff */
[----:B------:R-:W2:Y:S02]  /*319d0*/  SYNCS.PHASECHK.TRANS64.TRYWAIT P0, [R5+URZ+0x32420], R2 ;  /* 0x03242002050075a7 */ /* 0x000ea4000800017f */
[----:B--2---:R-:W-:Y:S05]  /*319e0*/  @!P0 BRA `(.L_x_10264) ;  /* 0x0000003c00c08947 */ /* 0x004fea0003800000 */
.L_x_10396:
[----:B------:R-:W-:Y:S01]  /*319f0*/  ULDC.64 UR46, c[0x0][0x3f8] ;  /* 0x0000fe00002e7ab9 */ /* 0x000fe20000000a00 */
[----:B------:R-:W-:Y:S01]  /*31a00*/  ULDC.64 UR38, c[0x0][0x408] ;  /* 0x0001020000267ab9 */ /* 0x000fe20000000a00 */
[----:B------:R-:W-:Y:S04]  /*31a10*/  BSSY B0, `(.L_x_10265) ;  /* 0x000003b000007945 */ /* 0x000fe80003800000 */
[----:B------:R-:W-:Y:S05]  /*31a20*/  @!P6 BRA `(.L_x_10266) ;  /* 0x0000000000e4e947 */ /* 0x000fea0003800000 */
[----:B------:R-:W3:Y:S01]  /*31a30*/  LDL R7, [R1+0x470] ;  /* 0x0004700001077983 */ /* 0x000ee20000100800 */
[----:B-1----:R-:W-:-:S03]  /*31a40*/  MOV R9, 0x400 ;  /* 0x0000040000097802 */ /* 0x002fc60000000f00 */
[----:B--2---:R-:W2:Y:S01]  /*31a50*/  LDL R5, [R1+0x478] ;  /* 0x0004780001057983 */ /* 0x004ea20000100800 */
[----:B------:R-:W1:Y:S02]  /*31a60*/  S2R R10, SR_CgaCtaId ;  /* 0x00000000000a7919 */ /* 0x000e640000008800 */
[----:B-1----:R-:W-:-:S04]  /*31a70*/  LEA R9, R10, R9, 0x18 ;  /* 0x000000090a097211 */ /* 0x002fc800078ec0ff */
[----:B---3--:R-:W-:Y:S02]  /*31a80*/  LEA R2, R7, R9, 0x3 ;  /* 0x0000000907027211 */ /* 0x008fe400078e18ff */
[----:B--2---:R-:W-:-:S04]  /*31a90*/  SHF.L.U32 R5, R5, 0x1f, RZ ;  /* 0x0000001f05057819 */ /* 0x004fc800000006ff */
[----:B------:R-:W1:Y:S02]  /*31aa0*/  SYNCS.PHASECHK.TRANS64.TRYWAIT P0, [R2+URZ+0x32460], R5 ;  /* 0x03246005020075a7 */ /* 0x000e64000800017f */
[----:B-1----:R-:W-:Y:S05]  /*31ab0*/  @!P0 BRA `(.L_x_10267) ;  /* 0x0000003c00ac8947 */ /* 0x002fea0003800000 */
.L_x_10397:
        /* <DEDUP_REMOVED lines=11> */
.L_x_10268:
[----:B------:R-:W2:Y:S01]  /*31b70*/  LDL R7, [R1+0x470] ;  /* 0x0004700001077983 */ /* 0x000ea20000100800 */
        /* <DEDUP_REMOVED lines=35> */
[----:B---3--:R-:W-:Y:S01]  /*31db0*/  NOP ;  /* 0x0000000000007918 */ /* 0x008fe20000000000 */
.L_x_10266:
[----:B------:R-:W-:Y:S05]  /*31dc0*/  BSYNC B0 ;  /* 0x0000000000007941 */ /* 0x000fea0003800000 */
.L_x_10265:
[----:B------:R-:W3:Y:S04]  /*31dd0*/  LDL R3, [R1+0x48c] ;  /* 0x00048c0001037983 */ /* 0x000ee80000100800 */
[----:B--2---:R-:W2:Y:S01]  /*31de0*/  LDL R2, [R1+0x484] ;  /* 0x0004840001027983 */ /* 0x004ea20000100800 */
[----:B------:R-:W-:Y:S01]  /*31df0*/  BSSY B0, `(.L_x_10269) ;  /* 0x000016a000007945 */ /* 0x000fe20003800000 */
[----:B---3--:R-:W-:-:S05]  /*31e00*/  VIADD R5, R3, 0xfffffffe ;  /* 0xfffffffe03057836 */ /* 0x008fca0000000000 */
[----:B--2---:R-:W-:-:S13]  /*31e10*/  ISETP.GE.AND P0, PT, R5, R2, PT ;  /* 0x000000020500720c */ /* 0x004fda0003f06270 */
[----:B------:R-:W-:Y:S05]  /*31e20*/  @!P0 BRA `(.L_x_10270) ;  /* 0x0000001400988947 */ /* 0x000fea0003800000 */
[----:B-1----:R-:W-:Y:S01]  /*31e30*/  LOP3.LUT R9, RZ, R2, RZ, 0x33, !PT ;  /* 0x00000002ff097212 */ /* 0x002fe200078e33ff */
[----:B------:R-:W-:Y:S01]  /*31e40*/  IMAD.MOV R2, RZ, RZ, -R3 ;  /* 0x000000ffff027224 */ /* 0x000fe200078e0a03 */
[----:B------:R-:W-:Y:S04]  /*31e50*/  BSSY B1, `(.L_x_10271) ;  /* 0x000007a000017945 */ /* 0x000fe80003800000 */
[----:B------:R-:W-:-:S05]  /*31e60*/  VIADDMNMX R9, R2, 0x1, R9, !PT ;  /* 0x0000000102097846 */ /* 0x000fca0007800109 */
[----:B------:R-:W-:-:S05]  /*31e70*/  IMAD.IADD R2, R3, 0x1, R9 ;  /* 0x0000000103027824 */ /* 0x000fca00078e0209 */
[----:B------:R-:W-:-:S04]  /*31e80*/  LOP3.LUT R2, R2, 0x1, RZ, 0xc0, !PT ;  /* 0x0000000102027812 */ /* 0x000fc800078ec0ff */
[----:B------:R-:W-:-:S13]  /*31e90*/  ISETP.NE.U32.AND P0, PT, R2, 0x1, PT ;  /* 0x000000010200780c */ /* 0x000fda0003f05070 */
[----:B------:R-:W-:Y:S05]  /*31ea0*/  @P0 BRA `(.L_x_10272) ;  /* 0x0000000400d00947 */ /* 0x000fea0003800000 */
[----:B------:R-:W2:Y:S04]  /*31eb0*/  LDL.LU R3, [R1+0x470] ;  /* 0x0004700001037983 */ /* 0x000ea80000300800 */
        /* <DEDUP_REMOVED lines=13> */
[----:B0-----:R-:W0:Y:S01]  /*31f90*/  LDC R11, c[0x0][0x41c] ;  /* 0x00010700ff0b7b82 */ /* 0x001e220000000800 */
        /* <DEDUP_REMOVED lines=16> */
.L_x_10275:
[----:B------:R-:W3:Y:S01]  /*320a0*/  S2R R3, SR_CgaCtaId ;  /* 0x0000000000037919 */ /* 0x000ee20000008800 */
[----:B------:R-:W-:-:S04]  /*320b0*/  MOV R2, 0x400 ;  /* 0x0000040000027802 */ /* 0x000fc80000000f00 */
[----:B---3--:R-:W-:Y:S02]  /*320c0*/  LEA R2, R3, R2, 0x18 ;  /* 0x0000000203027211 */ /* 0x008fe400078ec0ff */
[----:B------:R-:W-:-:S03]  /*320d0*/  SHF.L.U32 R3, R12, 0x1f, RZ ;  /* 0x0000001f0c037819 */ /* 0x000fc600000006ff */
[----:B------:R-:W-:-:S04]  /*320e0*/  IMAD R2, R13, 0x8, R2 ;  /* 0x000000080d027824 */ /* 0x000fc800078e0202 */
[----:B------:R-:W3:Y:S02]  /*320f0*/  SYNCS.PHASECHK.TRANS64.TRYWAIT P0, [R2+URZ+0x32440], R3 ;  /* 0x03244003020075a7 */ /* 0x000ee4000800017f */
[----:B---3--:R-:W-:Y:S05]  /*32100*/  @!P0 BRA `(.L_x_10276) ;  /* 0x00000038002c8947 */ /* 0x008fea0003800000 */
.L_x_10398:
        /* <DEDUP_REMOVED lines=11> */
.L_x_10277:
[----:B----4-:R-:W4:Y:S01]  /*321c0*/  LDL R7, [R1+0x470] ;  /* 0x0004700001077983 */ /* 0x010f220000100800 */
[----:B0-----:R-:W-:-:S03]  /*321d0*/  MOV R11, 0x400 ;  /* 0x00000400000b7802 */ /* 0x001fc60000000f00 */
[----:B------:R-:W2:Y:S01]  /*321e0*/  LDL R10, [R1+0x480] ;  /* 0x00048000010a7983 */ /* 0x000ea20000100800 */
[----:B-1----:R-:W0:Y:S01]  /*321f0*/  S2R R12, SR_CgaCtaId ;  /* 0x00000000000c7919 */ /* 0x002e220000008800 */
        /* <DEDUP_REMOVED lines=16> */
[----:B------:R-:W1:Y:S02]  /*32300*/  SYNCS.PHASECHK.TRANS64.TRYWAIT P0, [R2+URZ+0x32460], R3 ;  /* 0x03246003020075a7 */ /* 0x000e64000800017f */
[----:B01----:R-:W-:Y:S05]  /*32310*/  @!P0 BRA `(.L_x_10278) ;  /* 0x0000003400bc8947 */ /* 0x003fea0003800000 */
.L_x_10399:
        /* <DEDUP_REMOVED lines=8> */
.L_x_10279:
[----:B0--3--:R-:W2:Y:S01]  /*323a0*/  LDL R3, [R1+0x470] ;  /* 0x0004700001037983 */ /* 0x009ea20000100800 */
        /* <DEDUP_REMOVED lines=33> */
.L_x_10274:
[----:B------:R-:W-:Y:S05]  /*325c0*/  BSYNC B2 ;  /* 0x0000000000027941 */ /* 0x000fea0003800000 */
.L_x_10273:
[----:B------:R-:W2:Y:S02]  /*325d0*/  LDL R2, [R1+0x48c] ;  /* 0x00048c0001027983 */ /* 0x000ea40000100800 */
[----:B--2---:R-:W-:-:S07]  /*325e0*/  IADD3 R5, R2, -0x3, RZ ;  /* 0xfffffffd02057810 */ /* 0x004fce0007ffe0ff */
.L_x_10272:
[----:B------:R-:W-:Y:S05]  /*325f0*/  BSYNC B1 ;  /* 0x0000000000017941 */ /* 0x000fea0003800000 */
.L_x_10271:
[----:B------:R-:W2:Y:S01]  /*32600*/  LDL.LU R2, [R1+0x48c] ;  /* 0x00048c0001027983 */ /* 0x000ea20000300800 */
[----:B------:R-:W-:Y:S01]  /*32610*/  VIADD R9, R9, 0xfffffffe ;  /* 0xfffffffe09097836 */ /* 0x000fe20000000000 */
[----:B--2---:R-:W-:-:S04]  /*32620*/  LOP3.LUT R2, RZ, R2, RZ, 0x33, !PT ;  /* 0x00000002ff027212 */ /* 0x004fc800078e33ff */
[----:B------:R-:W-:-:S13]  /*32630*/  ISETP.NE.AND P0, PT, R9, R2, PT ;  /* 0x000000020900720c */ /* 0x000fda0003f05270 */
[----:B------:R-:W-:Y:S05]  /*32640*/  @!P0 BRA `(.L_x_10270) ;  /* 0x0000000c00908947 */ /* 0x000fea0003800000 */
.L_x_10294:
        /* <DEDUP_REMOVED lines=15> */
[----:B------:R-:W-:Y:S01]  /*32740*/  IMAD R7, R8, UR38, RZ ;  /* 0x0000002608077c24 */ /* 0x000fe2000f8e02ff */
[----:B0-----:R-:W-:-:S13]  /*32750*/  ISETP.NE.AND P0, PT, R6, 0x1, PT ;  /* 0x000000010600780c */ /* 0x001fda0003f05270 */
[----:B------:R-:W1:Y:S02]  /*32760*/  @P0 LDC.64 R2, c[0x0][0x420] ;  /* 0x00010800ff020b82 */ /* 0x000e640000000a00 */
[----:B-1----:R-:W-:-:S04]  /*32770*/  @P0 IMAD.HI.U32 R12, R5, R2, RZ ;  /* 0x00000002050c0227 */ /* 0x002fc800078e00ff */
[----:B------:R-:W-:Y:S01]  /*32780*/  IMAD.MOV.U32 R2, RZ, RZ, R5 ;  /* 0x000000ffff027224 */ /* 0x000fe200078e0005 */
[----:B------:R-:W-:-:S04]  /*32790*/  @P0 SHF.R.U32.HI R2, RZ, R3, R12 ;  /* 0x00000003ff020219 */ /* 0x000fc8000001160c */
[--C-:B------:R-:W-:Y:S01]  /*327a0*/  SHF.R.S32.HI R3, RZ, 0x1f, R2.reuse ;  /* 0x0000001fff037819 */ /* 0x100fe20000011402 */
[----:B------:R-:W-:-:S04]  /*327b0*/  IMAD.MOV R11, RZ, RZ, -R2 ;  /* 0x000000ffff0b7224 */ /* 0x000fc800078e0a02 */
[----:B------:R-:W-:Y:S02]  /*327c0*/  IMAD R11, R6, R11, R5 ;  /* 0x0000000b060b7224 */ /* 0x000fe400078e0205 */
[C---:B------:R-:W-:Y:S02]  /*327d0*/  IMAD R6, R4.reuse, UR39, R7 ;  /* 0x0000002704067c24 */ /* 0x040fe4000f8e0207 */
[----:B------:R-:W-:-:S04]  /*327e0*/  IMAD.WIDE.U32 R2, R4, UR38, R2 ;  /* 0x0000002604027c25 */ /* 0x000fc8000f8e0002 */
[----:B------:R-:W-:Y:S01]  /*327f0*/  IMAD.IADD R3, R6, 0x1, R3 ;  /* 0x0000000106037824 */ /* 0x000fe200078e0203 */
[----:B------:R-:W-:-:S04]  /*32800*/  LEA R6, P0, R2, UR46, 0x2 ;  /* 0x0000002e02067c11 */ /* 0x000fc8000f8010ff */
[----:B------:R-:W-:-:S05]  /*32810*/  LEA.HI.X R7, R2, UR47, R3, 0x2, P0 ;  /* 0x0000002f02077c11 */ /* 0x000fca00080f1403 */
[----:B------:R0:W5:Y:S04]  /*32820*/  LDG.E R6, desc[UR56][R6.64] ;  /* 0x0000003806067981 */ /* 0x000168000c1e1900 */
.L_x_10282:
[----:B------:R-:W2:Y:S01]  /*32830*/  S2R R3, SR_CgaCtaId ;  /* 0x0000000000037919 */ /* 0x000ea20000008800 */
[----:B------:R-:W-:-:S04]  /*32840*/  MOV R2, 0x400 ;  /* 0x0000040000027802 */ /* 0x000fc80000000f00 */
[----:B--2---:R-:W-:Y:S02]  /*32850*/  LEA R2, R3, R2, 0x18 ;  /* 0x0000000203027211 */ /* 0x004fe400078ec0ff */
[----:B------:R-:W-:-:S03]  /*32860*/  SHF.L.U32 R3, R10, 0x1f, RZ ;  /* 0x0000001f0a037819 */ /* 0x000fc600000006ff */
[----:B------:R-:W-:-:S04]  /*32870*/  IMAD R2, R9, 0x8, R2 ;  /* 0x0000000809027824 */ /* 0x000fc800078e0202 */
[----:B------:R-:W2:Y:S02]  /*32880*/  SYNCS.PHASECHK.TRANS64.TRYWAIT P0, [R2+URZ+0x32440], R3 ;  /* 0x03244003020075a7 */ /* 0x000ea4000800017f */
[----:B--2---:R-:W-:Y:S05]  /*32890*/  @!P0 BRA `(.L_x_10283) ;  /* 0x0000003000708947 */ /* 0x004fea0003800000 */
.L_x_10400:
        /* <DEDUP_REMOVED lines=11> */
.L_x_10284:
[----:B-1----:R-:W3:Y:S01]  /*32950*/  LDL R12, [R1+0x480] ;  /* 0x00048000010c7983 */ /* 0x002ee20000100800 */
        /* <DEDUP_REMOVED lines=20> */
.L_x_10401:
        /* <DEDUP_REMOVED lines=8> */
.L_x_10286:
        /* <DEDUP_REMOVED lines=33> */
.L_x_10281:
[----:B------:R-:W-:Y:S05]  /*32d30*/  BSYNC B1 ;  /* 0x0000000000017941 */ /* 0x000fea0003800000 */
.L_x_10280:
[----:B------:R-:W-:Y:S01]  /*32d40*/  VIADD R9, R9, 0x1 ;  /* 0x0000000109097836 */ /* 0x000fe20000000000 */
[----:B------:R-:W-:Y:S04]  /*32d50*/  BSSY B1, `(.L_x_10287) ;  /* 0x000006f000017945 */ /* 0x000fe80003800000 */
[----:B------:R-:W-:-:S04]  /*32d60*/  ISETP.NE.AND P0, PT, R9, 0x2, PT ;  /* 0x000000020900780c */ /* 0x000fc80003f05270 */
[----:B------:R-:W-:Y:S02]  /*32d70*/  SEL R3, RZ, 0x1, P0 ;  /* 0x00000001ff037807 */ /* 0x000fe40000000000 */
[----:B-1----:R-:W-:Y:S01]  /*32d80*/  SEL R12, R9, RZ, P0 ;  /* 0x000000ff090c7207 */ /* 0x002fe20000000000 */
[----:B------:R-:W-:Y:S01]  /*32d90*/  VIADD R9, R5, 0xffffffff ;  /* 0xffffffff05097836 */ /* 0x000fe20000000000 */
[----:B0-----:R-:W-:-:S03]  /*32da0*/  LOP3.LUT R11, R10, R3, RZ, 0x3c, !PT ;  /* 0x000000030a0b7212 */ /* 0x001fc600078e3cff */
[----:B------:R0:W-:Y:S04]  /*32db0*/  STL [R1+0x470], R12 ;  /* 0x0004700c01007387 */ /* 0x0001e80000100800 */
[----:B------:R0:W-:Y:S01]  /*32dc0*/  STL [R1+0x478], R11 ;  /* 0x0004780b01007387 */ /* 0x0001e20000100800 */
[----:B------:R-:W-:Y:S05]  /*32dd0*/  @!P6 BRA `(.L_x_10288) ;  /* 0x000000040098e947 */ /* 0x000fea0003800000 */
[----:B------:R-:W-:Y:S02]  /*32de0*/  ISETP.NE.U32.AND P0, PT, RZ, UR46, PT ;  /* 0x0000002eff007c0c */ /* 0x000fe4000bf05070 */
[----:B------:R-:W-:Y:S02]  /*32df0*/  MOV R10, R9 ;  /* 0x00000009000a7202 */ /* 0x000fe40000000f00 */
        /* <DEDUP_REMOVED lines=18> */
.L_x_10289:
[----:B------:R-:W2:Y:S01]  /*32f20*/  S2R R3, SR_CgaCtaId ;  /* 0x0000000000037919 */ /* 0x000ea20000008800 */
[----:B------:R-:W-:-:S04]  /*32f30*/  MOV R2, 0x400 ;  /* 0x0000040000027802 */ /* 0x000fc80000000f00 */
[----:B--2---:R-:W-:Y:S02]  /*32f40*/  LEA R2, R3, R2, 0x18 ;  /* 0x0000000203027211 */ /* 0x004fe400078ec0ff */
[----:B------:R-:W-:-:S03]  /*32f50*/  SHF.L.U32 R3, R11, 0x1f, RZ ;  /* 0x0000001f0b037819 */ /* 0x000fc600000006ff */
[----:B------:R-:W-:-:S04]  /*32f60*/  IMAD R2, R12, 0x8, R2 ;  /* 0x000000080c027824 */ /* 0x000fc800078e0202 */
[----:B------:R-:W2:Y:S02]  /*32f70*/  SYNCS.PHASECHK.TRANS64.TRYWAIT P0, [R2+URZ+0x32440], R3 ;  /* 0x03244003020075a7 */ /* 0x000ea4000800017f */
[----:B--2---:R-:W-:Y:S05]  /*32f80*/  @!P0 BRA `(.L_x_10290) ;  /* 0x0000002800dc8947 */ /* 0x004fea0003800000 */
.L_x_10402:
        /* <DEDUP_REMOVED lines=11> */
.L_x_10291:
[----:B-1----:R-:W3:Y:S01]  /*33040*/  LDL R7, [R1+0x470] ;  /* 0x0004700001077983 */ /* 0x002ee20000100800 */
        /* <DEDUP_REMOVED lines=21> */
.L_x_10403:
        /* <DEDUP_REMOVED lines=8> */
.L_x_10293:
        /* <DEDUP_REMOVED lines=34> */
.L_x_10288:
[----:B------:R-:W-:Y:S05]  /*33440*/  BSYNC B1 ;  /* 0x0000000000017941 */ /* 0x000fea0003800000 */
.L_x_10287:
[----:B------:R-:W2:Y:S01]  /*33450*/  LDL R2, [R1+0x484] ;  /* 0x0004840001027983 */ /* 0x000ea20000100800 */
[----:B------:R-:W-:Y:S01]  /*33460*/  VIADD R5, R5, 0xfffffffe ;  /* 0xfffffffe05057836 */ /* 0x000fe20000000000 */
[----:B--2---:R-:W-:-:S13]  /*33470*/  ISETP.GT.AND P0, PT, R9, R2, PT ;  /* 0x000000020900720c */ /* 0x004fda0003f04270 */
[----:B------:R-:W-:Y:S05]  /*33480*/  @P0 BRA `(.L_x_10294) ;  /* 0xfffffff000700947 */ /* 0x000fea000383ffff */
.L_x_10270:
[----:B------:R-:W-:Y:S05]  /*33490*/  BSYNC B0 ;  /* 0x0000000000007941 */ /* 0x000fea0003800000 */
.L_x_10269:
[----:B------:R-:W2:Y:S01]  /*334a0*/  LDL.LU R3, [R1+0x470] ;  /* 0x0004700001037983 */ /* 0x000ea20000300800 */
        /* <DEDUP_REMOVED lines=8> */
[----:B------:R2:W-:Y:S01]  /*33530*/  STL [R1+0x470], R2 ;  /* 0x0004700201007387 */ /* 0x0005e20000100800 */
        /* <DEDUP_REMOVED lines=13> */
.L_x_10296:
[----:B------:R-:W-:Y:S05]  /*33610*/  BSYNC B0 ;  /* 0x0000000000007941 */ /* 0x000fea0003800000 */
.L_x_10295:
[----:B--2---:R-:W2:Y:S02]  /*33620*/  LDL.LU R2, [R1+0x478] ;  /* 0x0004780001027983 */ /* 0x004ea40000300800 */
[----:B--2---:R-:W-:-:S05]  /*33630*/  LOP3.LUT R2, R2, R0, RZ, 0x3c, !PT ;  /* 0x0000000002027212 */ /* 0x004fca00078e3cff */
[----:B------:R3:W-:Y:S02]  /*33640*/  STL [R1+0x478], R2 ;  /* 0x0004780201007387 */ /* 0x0007e40000100800 */
.L_x_10251:
[----:B------:R-:W-:Y:S05]  /*33650*/  BSYNC B6 ;  /* 0x0000000000067941 */ /* 0x000fea0003800000 */
.L_x_10249:
[----:B------:R-:W-:-:S03]  /*33660*/  UMOV UR4, 0xffffffff ;  /* 0xffffffff00047882 */ /* 0x000fc60000000000 */
[----:B------:R-:W-:Y:S05]  /*33670*/  BRA.DIV UR4, `(.L_x_10297) ;  /* 0x0000002604487947 */ /* 0x000fea000b800000 */
[----:B------:R4:W0:Y:S04]  /*33680*/  SHFL.IDX PT, R4, R16, RZ, 0x1f ;  /* 0x00001fff10047589 */ /* 0x00082800000e0000 */
[----:B------:R-:W0:Y:S02]  /*33690*/  SHFL.IDX PT, R16, R16, 0x1, 0x1f ;  /* 0x00201f0010107f89 */ /* 0x000e2400000e0000 */
.L_x_10407:
[----:B------:R-:W2:Y:S01]  /*336a0*/  S2R R0, SR_TID.X ;  /* 0x0000000000007919 */ /* 0x000ea20000002100 */
[----:B------:R-:W-:Y:S01]  /*336b0*/  ULDC UR4, c[0x0][0xd14] ;  /* 0x0003450000047ab9 */ /* 0x000fe20000000800 */
[----:B------:R-:W-:Y:S01]  /*336c0*/  BSSY B0, `(.L_x_10298) ;  /* 0x000000b000007945 */ /* 0x000fe20003800000 */
[----:B------:R-:W-:Y:S01]  /*336d0*/  IMAD.MOV.U32 R17, RZ, RZ, RZ ;  /* 0x000000ffff117224 */ /* 0x000fe200078e00ff */
[----:B--2---:R-:W-:Y:S01]  /*336e0*/  LOP3.LUT R6, R0, 0x1f, RZ, 0xc0, !PT ;  /* 0x0000001f00067812 */ /* 0x004fe200078ec0ff */
[----:B------:R-:W-:-:S03]  /*336f0*/  IMAD.U32 R0, RZ, RZ, UR4 ;  /* 0x00000004ff007e24 */ /* 0x000fc6000f8e00ff */
[C---:B------:R-:W-:Y:S01]  /*33700*/  ISETP.NE.AND P0, PT, R6.reuse, 0x1f, PT ;  /* 0x0000001f0600780c */ /* 0x040fe20003f05270 */
[----:B------:R-:W-:-:S05]  /*33710*/  IMAD.IADD R5, R6, 0x1, R19 ;  /* 0x0000000106057824 */ /* 0x000fca00078e0213 */
[----:B------:R-:W-:-:S13]  /*33720*/  ISETP.GE.OR P0, PT, R5, R0, !P0 ;  /* 0x000000000500720c */ /* 0x000fda0004706670 */
[----:B------:R-:W-:Y:S05]  /*33730*/  @P0 BRA `(.L_x_10299) ;  /* 0x00000000000c0947 */ /* 0x000fea0003800000 */
[----:B---3--:R-:W2:Y:S02]  /*33740*/  LDC.64 R2, c[0x0][0xd58] ;  /* 0x00035600ff027b82 */ /* 0x008ea40000000a00 */
[----:B--2---:R-:W-:-:S05]  /*33750*/  IMAD.WIDE R2, R5, 0x4, R2 ;  /* 0x0000000405027825 */ /* 0x004fca00078e0202 */
[----:B------:R2:W5:Y:S02]  /*33760*/  LDG.E R17, desc[UR56][R2.64] ;  /* 0x0000003802117981 */ /* 0x000564000c1e1900 */
.L_x_10299:
[----:B------:R-:W-:Y:S05]  /*33770*/  BSYNC B0 ;  /* 0x0000000000007941 */ /* 0x000fea0003800000 */
.L_x_10298:
[----:B------:R-:W-:-:S03]  /*33780*/  UMOV UR4, 0xffffffff ;  /* 0xffffffff00047882 */ /* 0x000fc60000000000 */
[----:B------:R-:W-:Y:S05]  /*33790*/  BRA.DIV UR4, `(.L_x_10300) ;  /* 0x00000026044c7947 */ /* 0x000fea000b800000 */
[----:B-----5:R-:W0:Y:S01]  /*337a0*/  SHFL.UP PT, R14, R17, 0x1, RZ ;  /* 0x04200000110e7989 */ /* 0x020e2200000e00ff */
[C---:B------:R-:W-:Y:S02]  /*337b0*/  ISETP.NE.AND P0, PT, R6.reuse, RZ, PT ;  /* 0x000000ff0600720c */ /* 0x040fe40003f05270 */
[----:B------:R-:W-:Y:S02]  /*337c0*/  ISETP.GE.U32.AND P1, PT, R6, 0x2, PT ;  /* 0x000000020600780c */ /* 0x000fe40003f26070 */
[----:B0-----:R-:W-:Y:S02]  /*337d0*/  SEL R14, R14, RZ, P0 ;  /* 0x000000ff0e0e7207 */ /* 0x001fe40000000000 */
[----:B------:R-:W-:Y:S02]  /*337e0*/  ISETP.GE.U32.AND P0, PT, R6, 0x4, PT ;  /* 0x000000040600780c */ /* 0x000fe40003f06070 */
[----:B-1----:R-:W-:-:S05]  /*337f0*/  IADD3 R13, R17, R14, RZ ;  /* 0x0000000e110d7210 */ /* 0x002fca0007ffe0ff */
[----:B------:R-:W2:Y:S02]  /*33800*/  SHFL.UP PT, R14, R13, 0x2, RZ ;  /* 0x044000000d0e7989 */ /* 0x000ea400000e00ff */
[----:B--23--:R-:W-:Y:S02]  /*33810*/  SEL R2, R14, RZ, P1 ;  /* 0x000000ff0e027207 */ /* 0x00cfe40000800000 */
        /* <DEDUP_REMOVED lines=13> */
.L_x_10415:
[----:B------:R-:W-:Y:S02]  /*338f0*/  ULDC UR4, c[0x0][0xd10] ;  /* 0x0003440000047ab9 */ /* 0x000fe40000000800 */
[----:B------:R-:W-:-:S04]  /*33900*/  IMAD.U32 R5, RZ, RZ, UR4 ;  /* 0x00000004ff057e24 */ /* 0x000fc8000f8e00ff */
[----:B-1----:R-:W-:-:S04]  /*33910*/  IMAD R3, R14, R5, RZ ;  /* 0x000000050e037224 */ /* 0x002fc800078e02ff */
[----:B----4-:R-:W-:-:S05]  /*33920*/  IMAD.IADD R16, R16, 0x1, R3 ;  /* 0x0000000110107824 */ /* 0x010fca00078e0203 */
[----:B------:R-:W-:-:S13]  /*33930*/  ISETP.GT.AND P0, PT, R16, R4, PT ;  /* 0x000000041000720c */ /* 0x000fda0003f04270 */
[----:B------:R-:W-:Y:S05]  /*33940*/  @P0 BRA `(.L_x_10301) ;  /* 0x0000000000b40947 */ /* 0x000fea0003800000 */
[----:B------:R-:W1:Y:S02]  /*33950*/  LDC R0, c[0x0][0xd14] ;  /* 0x00034500ff007b82 */ /* 0x000e640000000800 */
.L_x_10306:
        /* <DEDUP_REMOVED lines=14> */
.L_x_10304:
[----:B------:R-:W-:Y:S05]  /*33a40*/  BSYNC B0 ;  /* 0x0000000000007941 */ /* 0x000fea0003800000 */
.L_x_10303:
        /* <DEDUP_REMOVED lines=23> */
.L_x_10423:
[----:B------:R-:W-:Y:S02]  /*33bc0*/  ULDC UR4, c[0x0][0xd10] ;  /* 0x0003440000047ab9 */ /* 0x000fe40000000800 */
[----:B------:R-:W-:-:S04]  /*33bd0*/  IMAD.U32 R5, RZ, RZ, UR4 ;  /* 0x00000004ff057e24 */ /* 0x000fc8000f8e00ff */
[----:B-1----:R-:W-:-:S04]  /*33be0*/  IMAD R3, R14, R5, RZ ;  /* 0x000000050e037224 */ /* 0x002fc800078e02ff */
[----:B------:R-:W-:-:S05]  /*33bf0*/  IMAD.IADD R16, R3, 0x1, R16 ;  /* 0x0000000103107824 */ /* 0x000fca00078e0210 */
[----:B------:R-:W-:-:S13]  /*33c00*/  ISETP.GT.AND P0, PT, R16, R4, PT ;  /* 0x000000041000720c */ /* 0x000fda0003f04270 */
[----:B------:R-:W-:Y:S05]  /*33c10*/  @!P0 BRA `(.L_x_10306) ;  /* 0xfffffffc00508947 */ /* 0x000fea000383ffff */
.L_x_10301:
        /* <DEDUP_REMOVED lines=8> */
.L_x_10427:
[----:B------:R-:W-:Y:S01]  /*33ca0*/  ISETP.NE.AND P0, PT, R3, RZ, PT ;  /* 0x000000ff0300720c */ /* 0x000fe20003f05270 */
[----:B------:R-:W-:-:S12]  /*33cb0*/  IMAD.MOV.U32 R7, RZ, RZ, RZ ;  /* 0x000000ffff077224 */ /* 0x000fd800078e00ff */
[----:B------:R-:W-:Y:S05]  /*33cc0*/  @!P0 BRA `(.L_x_10308) ;  /* 0x0000000000108947 */ /* 0x000fea0003800000 */
[----:B------:R-:W-:Y:S01]  /*33cd0*/  UMOV UR4, 0xffffffff ;  /* 0xffffffff00047882 */ /* 0x000fe20000000000 */
[----:B------:R-:W-:Y:S02]  /*33ce0*/  VIADD R12, R6, 0xffffffff ;  /* 0xffffffff060c7836 */ /* 0x000fe40000000000 */
[----:B------:R-:W-:Y:S05]  /*33cf0*/  BRA.DIV UR4, `(.L_x_10309) ;  /* 0x0000002604dc7947 */ /* 0x000fea000b800000 */
[----:B------:R3:W4:Y:S02]  /*33d00*/  SHFL.IDX PT, R7, R2, R12, 0x1f ;  /* 0x00001f0c02077589 */ /* 0x00072400000e0000 */
.L_x_10308:
[----:B0--3--:R-:W0:Y:S01]  /*33d10*/  LDC.64 R2, c[0x0][0xd68] ;  /* 0x00035a00ff027b82 */ /* 0x009e220000000a00 */
[----:B------:R-:W-:-:S04]  /*33d20*/  IMAD.IADD R19, R6, 0x1, R19 ;  /* 0x0000000106137824 */ /* 0x000fc800078e0213 */
[----:B0-----:R-:W-:-:S05]  /*33d30*/  IMAD.WIDE R2, R19, 0x4, R2 ;  /* 0x0000000413027825 */ /* 0x001fca00078e0202 */
[----:B------:R0:W1:Y:S01]  /*33d40*/  LDG.E R8, desc[UR56][R2.64] ;  /* 0x0000003802087981 */ /* 0x000062000c1e1900 */
[----:B----4-:R-:W-:-:S05]  /*33d50*/  IMAD R16, R7, R5, R16 ;  /* 0x0000000507107224 */ /* 0x010fca00078e0210 */
[----:B------:R-:W-:Y:S01]  /*33d60*/  IADD3 R7, R4, -R16, RZ ;  /* 0x8000001004077210 */ /* 0x000fe20007ffe0ff */
        /* <DEDUP_REMOVED lines=42> */
[----:B------:R-:W-:-:S04]  /*34010*/  IABS R9, R8 ;  /* 0x0000000800097213 */ /* 0x000fc80000000000 */
[----:B------:R-:W-:Y:S01]  /*34020*/  IADD3 R2, RZ, -R9, RZ ;  /* 0x80000009ff027210 */ /* 0x000fe20007ffe0ff */
        /* <DEDUP_REMOVED lines=17> */
.L_x_10302:
[----:B------:R-:W-:Y:S01]  /*34140*/  UMOV UR4, URZ ;  /* 0x0000003f00047c82 */ /* 0x000fe20008000000 */
[----:B------:R-:W-:Y:S01]  /*34150*/  UMOV UR5, URZ ;  /* 0x0000003f00057c82 */ /* 0x000fe20008000000 */
[----:B------:R-:W-:Y:S01]  /*34160*/  ULDC UR6, c[0x0][0xd14] ;  /* 0x0003450000067ab9 */ /* 0x000fe20000000800 */
[----:B------:R-:W-:Y:S02]  /*34170*/  IMAD.MOV.U32 R16, RZ, RZ, R4 ;  /* 0x000000ffff107224 */ /* 0x000fe400078e0004 */
[----:B------:R-:W-:Y:S02]  /*34180*/  IMAD.U32 R17, RZ, RZ, UR4 ;  /* 0x00000004ff117e24 */ /* 0x000fe4000f8e00ff */
[----:B------:R-:W-:Y:S02]  /*34190*/  IMAD.U32 R18, RZ, RZ, UR5 ;  /* 0x00000005ff127e24 */ /* 0x000fe4000f8e00ff */
[----:B------:R-:W-:-:S07]  /*341a0*/  IMAD.U32 R19, RZ, RZ, UR6 ;  /* 0x00000006ff137e24 */ /* 0x000fce000f8e00ff */
.L_x_10310:
        /* <DEDUP_REMOVED lines=12> */
.L_x_10211:
[----:B------:R-:W3:Y:S01]  /*34270*/  S2R R3, SR_CgaCtaId ;  /* 0x0000000000037919 */ /* 0x000ee20000008800 */
[----:B------:R-:W-:Y:S01]  /*34280*/  UIADD3 UR4, UR52, 0x1, URZ ;  /* 0x0000000134047890 */ /* 0x000fe2000fffe03f */
[----:B-1----:R-:W-:-:S03]  /*34290*/  MOV R0, 0x400 ;  /* 0x0000040000007802 */ /* 0x002fc60000000f00 */
[----:B------:R-:W-:-:S04]  /*342a0*/  ULEA.HI UR5, UR4, UR4, URZ, 0x1 ;  /* 0x0000000404057291 */ /* 0x000fc8000f8f083f */
[----:B------:R-:W-:-:S04]  /*342b0*/  ULOP3.LUT UR5, UR5, 0xfffffffe, URZ, 0xc0, !UPT ;  /* 0xfffffffe05057892 */ /* 0x000fc8000f8ec03f */
[----:B------:R-:W-:Y:S01]  /*342c0*/  UIADD3 UR5, UR4, -UR5, URZ ;  /* 0x8000000504057290 */ /* 0x000fe2000fffe03f */
[----:B---3--:R-:W-:-:S05]  /*342d0*/  LEA R0, R3, R0, 0x18 ;  /* 0x0000000003007211 */ /* 0x008fca00078ec0ff */
[----:B------:R-:W-:-:S04]  /*342e0*/  MOV R3, UR5 ;  /* 0x0000000500037c02 */ /* 0x000fc80008000f00 */
[----:B------:R-:W-:-:S04]  /*342f0*/  SHF.L.U32 R3, R3, 0x1f, RZ ;  /* 0x0000001f03037819 */ /* 0x000fc800000006ff */
[----:B------:R-:W1:Y:S02]  /*34300*/  SYNCS.PHASECHK.TRANS64.TRYWAIT P0, [R0+URZ+0x32420], R3 ;  /* 0x03242003000075a7 */ /* 0x000e64000800017f */
[----:B-1----:R-:W-:Y:S05]  /*34310*/  @!P0 BRA `(.L_x_10312) ;  /* 0x00000020007c8947 */ /* 0x002fea0003800000 */
.L_x_10430:
[----:B------:R-:W-:-:S03]  /*34320*/  UMOV UR4, 0xffffffff ;  /* 0xffffffff00047882 */ /* 0x000fc60000000000 */
[----:B------:R-:W-:Y:S05]  /*34330*/  BRA.DIV UR4, `(.L_x_10313) ;  /* 0x0000002204887947 */ /* 0x000fea000b800000 */
[----:B--2---:R-:W2:Y:S02]  /*34340*/  S2R R2, SR_TID.X ;  /* 0x0000000000027919 */ /* 0x004ea40000002100 */
[----:B--2---:R-:W-:-:S04]  /*34350*/  SHF.R.U32.HI R2, RZ, 0x5, R2 ;  /* 0x00000005ff027819 */ /* 0x004fc80000011602 */
[----:B------:R-:W-:-:S05]  /*34360*/  LOP3.LUT R2, R2, 0x3, RZ, 0xc0, !PT ;  /* 0x0000000302027812 */ /* 0x000fca00078ec0ff */
[----:B------:R2:W3:Y:S02]  /*34370*/  SHFL.IDX PT, R14, R2, RZ, 0x1f ;  /* 0x00001fff020e7589 */ /* 0x0004e400000e0000 */
.L_x_10433:
[----:B---3--:R-:W-:-:S13]  /*34380*/  ISETP.NE.AND P0, PT, R14, RZ, PT ;  /* 0x000000ff0e00720c */ /* 0x008fda0003f05270 */
[----:B------:R-:W-:Y:S05]  /*34390*/  @P0 BRA `(.L_x_9981) ;  /* 0x0000000000940947 */ /* 0x000fea0003800000 */
[----:B------:R-:W-:-:S03]  /*343a0*/  UMOV UR4, 0xffffffff ;  /* 0xffffffff00047882 */ /* 0x000fc60000000000 */
[----:B------:R-:W-:Y:S05]  /*343b0*/  BRA.DIV UR4, `(.L_x_10314) ;  /* 0x00000022049c7947 */ /* 0x000fea000b800000 */
[----:B------:R-:W-:-:S13]  /*343c0*/  ELECT P6, URZ, PT ;  /* 0x00000000003f782f */ /* 0x000fda00038c0000 */
.L_x_10436:
[----:B------:R-:W-:Y:S05]  /*343d0*/  @!P6 BRA `(.L_x_9981) ;  /* 0x000000000084e947 */ /* 0x000fea0003800000 */
[----:B------:R-:W-:-:S06]  /*343e0*/  ULOP3.LUT UR4, UR50, 0x2, URZ, 0xfc, !UPT ;  /* 0x0000000232047892 */ /* 0x000fcc000f8efc3f */
[----:B--2---:R-:W-:-:S05]  /*343f0*/  IMAD.U32 R2, RZ, RZ, UR4 ;  /* 0x00000004ff027e24 */ /* 0x004fca000f8e00ff */
[----:B------:R-:W-:-:S13]  /*34400*/  ISETP.NE.AND P2, PT, R2, 0x3, PT ;  /* 0x000000030200780c */ /* 0x000fda0003f45270 */
[----:B------:R-:W-:Y:S05]  /*34410*/  @!P2 BRA `(.L_x_10315) ;  /* 0x000000000004a947 */ /* 0x000fea0003800000 */
[----:B------:R-:W-:Y:S01]  /*34420*/  BPT.TRAP 0x1 ;  /* 0x000000040000795c */ /* 0x000fe20000300000 */
.L_x_10315:
        /* <DEDUP_REMOVED lines=14> */
.L_x_10437:
[----:B------:R-:W2:Y:S02]  /*34510*/  SYNCS.PHASECHK.TRANS64.TRYWAIT P0, [R7+URZ], R2 ;  /* 0x00000002070075a7 */ /* 0x000ea4000800017f */
[----:B--2---:R-:W-:Y:S05]  /*34520*/  @!P0 BRA `(.L_x_10317) ;  /* 0x0000002000748947 */ /* 0x004fea0003800000 */
.L_x_10438:
[----:B------:R-:W-:Y:S05]  /*34530*/  @!P2 BRA `(.L_x_10318) ;  /* 0x000000000004a947 */ /* 0x000fea0003800000 */
[----:B------:R-:W-:Y:S01]  /*34540*/  BPT.TRAP 0x1 ;  /* 0x000000040000795c */ /* 0x000fe20000300000 */
.L_x_10318:
[----:B------:R-:W3:Y:S01]  /*34550*/  LDL.LU R4, [R1+0x470] ;  /* 0x0004700001047983 */ /* 0x000ee20000300800 */
[----:B------:R-:W-:-:S04]  /*34560*/  VIADD R0, R0, 0x32460 ;  /* 0x0003246000007836 */ /* 0x000fc80000000000 */
[----:B---3--:R-:W-:-:S04]  /*34570*/  IMAD R4, R4, 0x8, R0 ;  /* 0x0000000804047824 */ /* 0x008fc800078e0200 */
[----:B------:R-:W3:Y:S02]  /*34580*/  SYNCS.PHASECHK.TRANS64.TRYWAIT P0, [R4+URZ], R5 ;  /* 0x00000005040075a7 */ /* 0x000ee4000800017f */
[----:B---3--:R-:W-:Y:S05]  /*34590*/  @!P0 BRA `(.L_x_10319) ;  /* 0x00000020006c8947 */ /* 0x008fea0003800000 */
.L_x_10439:
[----:B------:R-:W-:-:S07]  /*345a0*/  IMAD R3, R3, 0x8, R0 ;  /* 0x0000000803037824 */ /* 0x000fce00078e0200 */
.L_x_10320:
[----:B----4-:R4:W0:Y:S02]  /*345b0*/  SYNCS.PHASECHK.TRANS64.TRYWAIT P0, [R3+URZ], R2 ;  /* 0x00000002030075a7 */ /* 0x010824000800017f */
[----:B0-----:R-:W-:Y:S05]  /*345c0*/  @!P0 NANOSLEEP.SYNCS 0x989680 ;  /* 0x009896800000895d */ /* 0x001fea0003900000 */
[----:B------:R-:W0:Y:S02]  /*345d0*/  @!P0 SYNCS.PHASECHK.TRANS64 P0, [R3+URZ], R2 ;  /* 0x00000002030085a7 */ /* 0x000e24000800007f */
[----:B0-----:R-:W-:Y:S05]  /*345e0*/  @!P0 BRA `(.L_x_10320) ;  /* 0xfffffffc00f08947 */ /* 0x001fea000383ffff */
.L_x_9981:
[----:B------:R-:W-:Y:S05]  /*345f0*/  BSYNC B7 ;  /* 0x0000000000077941 */ /* 0x000fea0003800000 */
.L_x_9978:
[----:B------:R-:W-:Y:S05]  /*34600*/  EXIT ;  /* 0x000000000000794d */ /* 0x000fea0003800000 */
.L_x_10007:
[----:B0-----:R0:W1:Y:S02]  /*34610*/  SYNCS.PHASECHK.TRANS64.TRYWAIT P6, [R86+URZ+0x32490], R107 ;  /* 0x0324906b560075a7 */ /* 0x00106400080c017f */
[----:B-1----:R-:W-:Y:S05]  /*34620*/  @!P6 NANOSLEEP.SYNCS 0x989680 ;  /* 0x009896800000e95d */ /* 0x002fea0003900000 */
[----:B------:R-:W1:Y:S02]  /*34630*/  @!P6 SYNCS.PHASECHK.TRANS64 P6, [R86+URZ+0x32490], R107 ;  /* 0x0324906b5600e5a7 */ /* 0x000e6400080c007f */
[----:B-1----:R-:W-:Y:S05]  /*34640*/  @!P6 BRA `(.L_x_10007) ;  /* 0xfffffffc00f0e947 */ /* 0x002fea000383ffff */
[----:B------:R-:W-:Y:S05]  /*34650*/  BRA `(.L_x_10321) ;  /* 0xfffffce8003c7947 */ /* 0x000fea000383ffff */
.L_x_10025:
[----:B0-----:R0:W1:Y:S02]  /*34660*/  SYNCS.PHASECHK.TRANS64.TRYWAIT P5, [R86+URZ+0x32490], R107 ;  /* 0x0324906b560075a7 */ /* 0x00106400080a017f */
[----:B-1----:R-:W-:Y:S05]  /*34670*/  @!P5 NANOSLEEP.SYNCS 0x989680 ;  /* 0x009896800000d95d */ /* 0x002fea0003900000 */
[----:B------:R-:W1:Y:S02]  /*34680*/  @!P5 SYNCS.PHASECHK.TRANS64 P5, [R86+URZ+0x32490], R107 ;  /* 0x0324906b5600d5a7 */ /* 0x000e6400080a007f */
[----:B-1----:R-:W-:Y:S05]  /*34690*/  @!P5 BRA `(.L_x_10025) ;  /* 0xfffffffc00f0d947 */ /* 0x002fea000383ffff */
[----:B------:R-:W-:Y:S05]  /*346a0*/  BRA `(.L_x_10322) ;  /* 0xfffffcf8008c7947 */ /* 0x000fea000383ffff */
.L_x_10034:
[----:B0-----:R0:W1:Y:S02]  /*346b0*/  SYNCS.PHASECHK.TRANS64.TRYWAIT P4, [R86+URZ+0x32490], R107 ;  /* 0x0324906b560075a7 */ /* 0x001064000808017f */
[----:B-1----:R-:W-:Y:S05]  /*346c0*/  @!P4 NANOSLEEP.SYNCS 0x989680 ;  /* 0x009896800000c95d */ /* 0x002fea0003900000 */
[----:B------:R-:W1:Y:S02]  /*346d0*/  @!P4 SYNCS.PHASECHK.TRANS64 P4, [R86+URZ+0x32490], R107 ;  /* 0x0324906b5600c5a7 */ /* 0x000e64000808007f */
[----:B-1----:R-:W-:Y:S05]  /*346e0*/  @!P4 BRA `(.L_x_10034) ;  /* 0xfffffffc00f0c947 */ /* 0x002fea000383ffff */
[----:B------:R-:W-:Y:S05]  /*346f0*/  BRA `(.L_x_10323) ;  /* 0xfffffd0800647947 */ /* 0x000fea000383ffff */
.L_x_10040:
[----:B--2---:R2:W3:Y:S02]  /*34700*/  SYNCS.PHASECHK.TRANS64.TRYWAIT P3, [R86+URZ+0x324b0], R107 ;  /* 0x0324b06b560075a7 */ /* 0x0044e4000806017f */
[----:B---3--:R-:W-:Y:S05]  /*34710*/  @!P3 NANOSLEEP.SYNCS 0x989680 ;  /* 0x009896800000b95d */ /* 0x008fea0003900000 */
[----:B------:R-:W3:Y:S02]  /*34720*/  @!P3 SYNCS.PHASECHK.TRANS64 P3, [R86+URZ+0x324b0], R107 ;  /* 0x0324b06b5600b5a7 */ /* 0x000ee4000806007f */
[----:B---3--:R-:W-:Y:S05]  /*34730*/  @!P3 BRA `(.L_x_10040) ;  /* 0xfffffffc00f0b947 */ /* 0x008fea000383ffff */
[----:B------:R-:W-:Y:S05]  /*34740*/  BRA `(.L_x_10324) ;  /* 0xfffffd0800f47947 */ /* 0x000fea000383ffff */
.L_x_10056:
        /* <DEDUP_REMOVED lines=8> */
.L_x_10326:
[----:B------:R-:W-:Y:S05]  /*347d0*/  BSYNC B0 ;  /* 0x0000000000007941 */ /* 0x000fea0003800000 */
.L_x_10325:
[----:B------:R-:W-:Y:S05]  /*347e0*/  BRA `(.L_x_10327) ;  /* 0xfffffd1c00247947 */ /* 0x000fea000383ffff */
.L_x_10072:
[----:B------:R-:W-:Y:S01]  /*347f0*/  BSSY B1, `(.L_x_10328) ;  /* 0x0000008000017945 */ /* 0x000fe20003800000 */
[----:B------:R-:W-:Y:S02]  /*34800*/  IMAD.MOV.U32 R13, RZ, RZ, R5 ;  /* 0x000000ffff0d7224 */ /* 0x000fe400078e0005 */
[----:B------:R-:W-:Y:S02]  /*34810*/  IMAD.MOV.U32 R12, RZ, RZ, RZ ;  /* 0x000000ffff0c7224 */ /* 0x000fe400078e00ff */
[----:B------:R-:W-:Y:S02]  /*34820*/  IMAD.MOV.U32 R11, RZ, RZ, 0x1c1f ;  /* 0x00001c1fff0b7424 */ /* 0x000fe400078e00ff */
[----:B01----:R-:W-:-:S07]  /*34830*/  IMAD.MOV.U32 R15, RZ, RZ, -0x1 ;  /* 0xffffffffff0f7424 */ /* 0x003fce00078e00ff */
[----:B------:R-:W-:Y:S05]  /*34840*/  WARPSYNC.COLLECTIVE R15, `(.L_x_10329) ;  /* 0x000000000f087348 */ /* 0x000fea0003c00000 */
[----:B------:R0:W1:Y:S02]  /*34850*/  SHFL.IDX P6, R14, R13, R12, R11 ;  /* 0x0000000c0d0e7389 */ /* 0x00006400000c000b */
[----:B01----:R-:W-:Y:S01]  /*34860*/  ENDCOLLECTIVE ;  /* 0x000000000000791b */ /* 0x003fe20003800000 */
.L_x_10329:
[----:B------:R-:W-:Y:S05]  /*34870*/  BSYNC B1 ;  /* 0x0000000000017941 */ /* 0x000fea0003800000 */
.L_x_10328:
[----:B------:R-:W-:Y:S05]  /*34880*/  BRA `(.L_x_10330) ;  /* 0xfffffd2c00ac7947 */ /* 0x000fea000383ffff */
.L_x_10073:
        /* <DEDUP_REMOVED lines=8> */
.L_x_10332:
[----:B------:R-:W-:Y:S05]  /*34910*/  BSYNC B1 ;  /* 0x0000000000017941 */ /* 0x000fea0003800000 */
.L_x_10331:
[----:B------:R-:W-:Y:S05]  /*34920*/  BRA `(.L_x_10333) ;  /* 0xfffffd2c008c7947 */ /* 0x000fea000383ffff */
.L_x_10074:
[----:B------:R-:W-:Y:S01]  /*34930*/  BSSY B1, `(.L_x_10334) ;  /* 0x0000008000017945 */ /* 0x000fe20003800000 */
[----:B------:R-:W-:Y:S01]  /*34940*/  IMAD.MOV.U32 R13, RZ, RZ, R3 ;  /* 0x000000ffff0d7224 */ /* 0x000fe200078e0003 */
[----:B01----:R-:W-:Y:S01]  /*34950*/  MOV R15, 0xffffffff ;  /* 0xffffffff000f7802 */ /* 0x003fe20000000f00 */
[----:B------:R-:W-:Y:S02]  /*34960*/  IMAD.MOV.U32 R12, RZ, RZ, RZ ;  /* 0x000000ffff0c7224 */ /* 0x000fe400078e00ff */
[----:B------:R-:W-:-:S07]  /*34970*/  IMAD.MOV.U32 R11, RZ, RZ, 0x1c1f ;  /* 0x00001c1fff0b7424 */ /* 0x000fce00078e00ff */
[----:B------:R-:W-:Y:S05]  /*34980*/  WARPSYNC.COLLECTIVE R15, `(.L_x_10335) ;  /* 0x000000000f087348 */ /* 0x000fea0003c00000 */
[----:B------:R0:W1:Y:S02]  /*34990*/  SHFL.IDX P6, R14, R13, R12, R11 ;  /* 0x0000000c0d0e7389 */ /* 0x00006400000c000b */
[----:B01----:R-:W-:Y:S01]  /*349a0*/  ENDCOLLECTIVE ;  /* 0x000000000000791b */ /* 0x003fe20003800000 */
.L_x_10335:
[----:B------:R-:W-:Y:S05]  /*349b0*/  BSYNC B1 ;  /* 0x0000000000017941 */ /* 0x000fea0003800000 */
.L_x_10334:
[----:B------:R-:W-:Y:S05]  /*349c0*/  BRA `(.L_x_10336) ;  /* 0xfffffd2c006c7947 */ /* 0x000fea000383ffff */
.L_x_10075:
        /* <DEDUP_REMOVED lines=8> */
.L_x_10338:
[----:B------:R-:W-:Y:S05]  /*34a50*/  BSYNC B1 ;  /* 0x0000000000017941 */ /* 0x000fea0003800000 */
.L_x_10337:
[----:B------:R-:W-:Y:S05]  /*34a60*/  BRA `(.L_x_10339) ;  /* 0xfffffd2c004c7947 */ /* 0x000fea000383ffff */
.L_x_10076:
[----:B------:R-:W-:Y:S01]  /*34a70*/  BSSY B1, `(.L_x_10340) ;  /* 0x0000008000017945 */ /* 0x000fe20003800000 */
[----:B------:R-:W-:Y:S02]  /*34a80*/  IMAD.MOV.U32 R13, RZ, RZ, R5 ;  /* 0x000000ffff0d7224 */ /* 0x000fe400078e0005 */
[----:B------:R-:W-:Y:S02]  /*34a90*/  IMAD.MOV.U32 R12, RZ, RZ, 0x1 ;  /* 0x00000001ff0c7424 */ /* 0x000fe400078e00ff */
[----:B------:R-:W-:Y:S02]  /*34aa0*/  IMAD.MOV.U32 R11, RZ, RZ, 0x1c1f ;  /* 0x00001c1fff0b7424 */ /* 0x000fe400078e00ff */
[----:B01----:R-:W-:-:S07]  /*34ab0*/  IMAD.MOV.U32 R15, RZ, RZ, -0x1 ;  /* 0xffffffffff0f7424 */ /* 0x003fce00078e00ff */
[----:B------:R-:W-:Y:S05]  /*34ac0*/  WARPSYNC.COLLECTIVE R15, `(.L_x_10341) ;  /* 0x000000000f087348 */ /* 0x000fea0003c00000 */
[----:B------:R0:W1:Y:S02]  /*34ad0*/  SHFL.IDX P6, R14, R13, R12, R11 ;  /* 0x0000000c0d0e7389 */ /* 0x00006400000c000b */
[----:B01----:R-:W-:Y:S01]  /*34ae0*/  ENDCOLLECTIVE ;  /* 0x000000000000791b */ /* 0x003fe20003800000 */
.L_x_10341:
[----:B------:R-:W-:Y:S05]  /*34af0*/  BSYNC B1 ;  /* 0x0000000000017941 */ /* 0x000fea0003800000 */
.L_x_10340:
[----:B------:R-:W-:Y:S05]  /*34b00*/  BRA `(.L_x_10342) ;  /* 0xfffffd2c002c7947 */ /* 0x000fea000383ffff */
.L_x_10077:
[----:B------:R-:W-:Y:S01]  /*34b10*/  BSSY B1, `(.L_x_10343) ;  /* 0x0000008000017945 */ /* 0x000fe20003800000 */
[----:B------:R-:W-:Y:S01]  /*34b20*/  IMAD.MOV.U32 R13, RZ, RZ, R4 ;  /* 0x000000ffff0d7224 */ /* 0x000fe200078e0004 */
[----:B01----:R-:W-:Y:S01]  /*34b30*/  MOV R15, 0xffffffff ;  /* 0xffffffff000f7802 */ /* 0x003fe20000000f00 */
[----:B------:R-:W-:Y:S02]  /*34b40*/  IMAD.MOV.U32 R12, RZ, RZ, 0x1 ;  /* 0x00000001ff0c7424 */ /* 0x000fe400078e00ff */
[----:B------:R-:W-:-:S07]  /*34b50*/  IMAD.MOV.U32 R11, RZ, RZ, 0x1c1f ;  /* 0x00001c1fff0b7424 */ /* 0x000fce00078e00ff */
[----:B------:R-:W-:Y:S05]  /*34b60*/  WARPSYNC.COLLECTIVE R15, `(.L_x_10344) ;  /* 0x000000000f087348 */ /* 0x000fea0003c00000 */
[----:B------:R0:W1:Y:S02]  /*34b70*/  SHFL.IDX P6, R14, R13, R12, R11 ;  /* 0x0000000c0d0e7389 */ /* 0x00006400000c000b */
[----:B01----:R-:W-:Y:S01]  /*34b80*/  ENDCOLLECTIVE ;  /* 0x000000000000791b */ /* 0x003fe20003800000 */
.L_x_10344:
[----:B------:R-:W-:Y:S05]  /*34b90*/  BSYNC B1 ;  /* 0x0000000000017941 */ /* 0x000fea0003800000 */
.L_x_10343:
[----:B------:R-:W-:Y:S05]  /*34ba0*/  BRA `(.L_x_10345) ;  /* 0xfffffd2c000c7947 */ /* 0x000fea000383ffff */
.L_x_10078:
        /* <DEDUP_REMOVED lines=8> */
.L_x_10347:
[----:B------:R-:W-:Y:S05]  /*34c30*/  BSYNC B1 ;  /* 0x0000000000017941 */ /* 0x000fea0003800000 */
.L_x_10346:
[----:B------:R-:W-:Y:S05]  /*34c40*/  BRA `(.L_x_10348) ;  /* 0xfffffd2800ec7947 */ /* 0x000fea000383ffff */
.L_x_10079:
        /* <DEDUP_REMOVED lines=8> */
.L_x_10350:
[----:B------:R-:W-:Y:S05]  /*34cd0*/  BSYNC B1 ;  /* 0x0000000000017941 */ /* 0x000fea0003800000 */
.L_x_10349:
[----:B------:R-:W-:Y:S05]  /*34ce0*/  BRA `(.L_x_10351) ;  /* 0xfffffd2800cc7947 */ /* 0x000fea000383ffff */
.L_x_10081:
[----:B--2---:R2:W3:Y:S02]  /*34cf0*/  SYNCS.PHASECHK.TRANS64.TRYWAIT P0, [R145+URZ+0x32400], R6 ;  /* 0x03240006910075a7 */ /* 0x0044e4000800017f */
[----:B---3--:R-:W-:Y:S05]  /*34d00*/  @!P0 NANOSLEEP.SYNCS 0x989680 ;  /* 0x009896800000895d */ /* 0x008fea0003900000 */
[----:B------:R-:W3:Y:S02]  /*34d10*/  @!P0 SYNCS.PHASECHK.TRANS64 P0, [R145+URZ+0x32400], R6 ;  /* 0x03240006910085a7 */ /* 0x000ee4000800007f */
[----:B---3--:R-:W-:Y:S05]  /*34d20*/  @!P0 BRA `(.L_x_10081) ;  /* 0xfffffffc00f08947 */ /* 0x008fea000383ffff */
[----:B------:R-:W-:Y:S05]  /*34d30*/  BRA `(.L_x_10352) ;  /* 0xfffffd2800c47947 */ /* 0x000fea000383ffff */
.L_x_10089:
        /* <DEDUP_REMOVED lines=8> */
.L_x_10354:
[----:B------:R-:W-:Y:S05]  /*34dc0*/  BSYNC B1 ;  /* 0x0000000000017941 */ /* 0x000fea0003800000 */
.L_x_10353:
[----:B------:R-:W-:Y:S05]  /*34dd0*/  BRA `(.L_x_10355) ;  /* 0xfffffd3c00087947 */ /* 0x000fea000383ffff */
.L_x_10090:
        /* <DEDUP_REMOVED lines=8> */
.L_x_10357:
[----:B------:R-:W-:Y:S05]  /*34e60*/  BSYNC B1 ;  /* 0x0000000000017941 */ /* 0x000fea0003800000 */
.L_x_10356:
[----:B------:R-:W-:Y:S05]  /*34e70*/  BRA `(.L_x_10358) ;  /* 0xfffffd3800e87947 */ /* 0x000fea000383ffff */
.L_x_10091:
        /* <DEDUP_REMOVED lines=8> */
.L_x_10360:
[----:B------:R-:W-:Y:S05]  /*34f00*/  BSYNC B1 ;  /* 0x0000000000017941 */ /* 0x000fea0003800000 */
.L_x_10359:
[----:B------:R-:W-:Y:S05]  /*34f10*/  BRA `(.L_x_10361) ;  /* 0xfffffd3800c87947 */ /* 0x000fea000383ffff */
.L_x_10092:
        /* <DEDUP_REMOVED lines=8> */
.L_x_10363:
[----:B------:R-:W-:Y:S05]  /*34fa0*/  BSYNC B1 ;  /* 0x0000000000017941 */ /* 0x000fea0003800000 */
.L_x_10362:
[----:B------:R-:W-:Y:S05]  /*34fb0*/  BRA `(.L_x_10364) ;  /* 0xfffffd3800a87947 */ /* 0x000fea000383ffff */
.L_x_10093:
        /* <DEDUP_REMOVED lines=8> */
.L_x_10366:
[----:B------:R-:W-:Y:S05]  /*35040*/  BSYNC B1 ;  /* 0x0000000000017941 */ /* 0x000fea0003800000 */
.L_x_10365:
[----:B------:R-:W-:Y:S05]  /*35050*/  BRA `(.L_x_10367) ;  /* 0xfffffd3800887947 */ /* 0x000fea000383ffff */
.L_x_10094:
        /* <DEDUP_REMOVED lines=8> */
.L_x_10369:
[----:B------:R-:W-:Y:S05]  /*350e0*/  BSYNC B1 ;  /* 0x0000000000017941 */ /* 0x000fea0003800000 */
.L_x_10368:
[----:B------:R-:W-:Y:S05]  /*350f0*/  BRA `(.L_x_10370) ;  /* 0xfffffd3800687947 */ /* 0x000fea000383ffff */
.L_x_10095:
        /* <DEDUP_REMOVED lines=8> */
.L_x_10372:
[----:B------:R-:W-:Y:S05]  /*35180*/  BSYNC B1 ;  /* 0x0000000000017941 */ /* 0x000fea0003800000 */
.L_x_10371:
[----:B------:R-:W-:Y:S05]  /*35190*/  BRA `(.L_x_10373) ;  /* 0xfffffd3800487947 */ /* 0x000fea000383ffff */
.L_x_10096:
        /* <DEDUP_REMOVED lines=8> */
.L_x_10375:
[----:B------:R-:W-:Y:S05]  /*35220*/  BSYNC B1 ;  /* 0x0000000000017941 */ /* 0x000fea0003800000 */
.L_x_10374:
[----:B------:R-:W-:Y:S05]  /*35230*/  BRA `(.L_x_10376) ;  /* 0xfffffd3800287947 */ /* 0x000fea000383ffff */
.L_x_10098:
[----:B0-----:R0:W1:Y:S02]  /*35240*/  SYNCS.PHASECHK.TRANS64.TRYWAIT P1, [R145+URZ+0x32400], R0 ;  /* 0x03240000910075a7 */ /* 0x001064000802017f */
[----:B-1----:R-:W-:Y:S05]  /*35250*/  @!P1 NANOSLEEP.SYNCS 0x989680 ;  /* 0x009896800000995d */ /* 0x002fea0003900000 */
[----:B------:R-:W1:Y:S02]  /*35260*/  @!P1 SYNCS.PHASECHK.TRANS64 P1, [R145+URZ+0x32400], R0 ;  /* 0x03240000910095a7 */ /* 0x000e64000802007f */
[----:B-1----:R-:W-:Y:S05]  /*35270*/  @!P1 BRA `(.L_x_10098) ;  /* 0xfffffffc00f09947 */ /* 0x002fea000383ffff */
[----:B------:R-:W-:Y:S05]  /*35280*/  BRA `(.L_x_10377) ;  /* 0xfffffd3800687947 */ /* 0x000fea000383ffff */
.L_x_10113:
[----:B0-----:R0:W1:Y:S02]  /*35290*/  SYNCS.PHASECHK.TRANS64.TRYWAIT P0, [R2+URZ], R7 ;  /* 0x00000007020075a7 */ /* 0x001064000800017f */
[----:B-1----:R-:W-:Y:S05]  /*352a0*/  @!P0 NANOSLEEP.SYNCS 0x989680 ;  /* 0x009896800000895d */ /* 0x002fea0003900000 */
[----:B------:R-:W1:Y:S02]  /*352b0*/  @!P0 SYNCS.PHASECHK.TRANS64 P0, [R2+URZ], R7 ;  /* 0x00000007020085a7 */ /* 0x000e64000800007f */
[----:B-1----:R-:W-:Y:S05]  /*352c0*/  @!P0 BRA `(.L_x_10113) ;  /* 0xfffffffc00f08947 */ /* 0x002fea000383ffff */
[----:B------:R-:W-:Y:S05]  /*352d0*/  BRA `(.L_x_10112) ;  /* 0xfffffd5000007947 */ /* 0x000fea000383ffff */
.L_x_10120:
[----:B0-----:R0:W1:Y:S02]  /*352e0*/  SYNCS.PHASECHK.TRANS64.TRYWAIT P0, [R4+URZ], R5 ;  /* 0x00000005040075a7 */ /* 0x001064000800017f */
[----:B-1----:R-:W-:Y:S05]  /*352f0*/  @!P0 NANOSLEEP.SYNCS 0x989680 ;  /* 0x009896800000895d */ /* 0x002fea0003900000 */
[----:B------:R-:W1:Y:S02]  /*35300*/  @!P0 SYNCS.PHASECHK.TRANS64 P0, [R4+URZ], R5 ;  /* 0x00000005040085a7 */ /* 0x000e64000800007f */
[----:B-1----:R-:W-:Y:S05]  /*35310*/  @!P0 BRA `(.L_x_10120) ;  /* 0xfffffffc00f08947 */ /* 0x002fea000383ffff */
[----:B------:R-:W-:Y:S05]  /*35320*/  BRA `(.L_x_10119) ;  /* 0xfffffd5400247947 */ /* 0x000fea000383ffff */
.L_x_10145:
[----:B-1----:R1:W2:Y:S02]  /*35330*/  SYNCS.PHASECHK.TRANS64.TRYWAIT P1, [R0+URZ], R9 ;  /* 0x00000009000075a7 */ /* 0x0022a4000802017f */
[----:B--2---:R-:W-:Y:S05]  /*35340*/  @!P1 NANOSLEEP.SYNCS 0x989680 ;  /* 0x009896800000995d */ /* 0x004fea0003900000 */
[----:B------:R-:W2:Y:S02]  /*35350*/  @!P1 SYNCS.PHASECHK.TRANS64 P1, [R0+URZ], R9 ;  /* 0x00000009000095a7 */ /* 0x000ea4000802007f */
[----:B--2---:R-:W-:Y:S05]  /*35360*/  @!P1 BRA `(.L_x_10145) ;  /* 0xfffffffc00f09947 */ /* 0x004fea000383ffff */
[----:B------:R-:W-:Y:S05]  /*35370*/  BRA `(.L_x_10144) ;  /* 0xfffffe0000a87947 */ /* 0x000fea000383ffff */
.L_x_10152:
[----:B-1----:R1:W2:Y:S02]  /*35380*/  SYNCS.PHASECHK.TRANS64.TRYWAIT P1, [R6+URZ], R7 ;  /* 0x00000007060075a7 */ /* 0x0022a4000802017f */
[----:B--2---:R-:W-:Y:S05]  /*35390*/  @!P1 NANOSLEEP.SYNCS 0x989680 ;  /* 0x009896800000995d */ /* 0x004fea0003900000 */
[----:B------:R-:W2:Y:S02]  /*353a0*/  @!P1 SYNCS.PHASECHK.TRANS64 P1, [R6+URZ], R7 ;  /* 0x00000007060095a7 */ /* 0x000ea4000802007f */
[----:B--2---:R-:W-:Y:S05]  /*353b0*/  @!P1 BRA `(.L_x_10152) ;  /* 0xfffffffc00f09947 */ /* 0x004fea000383ffff */
[----:B------:R-:W-:Y:S05]  /*353c0*/  BRA `(.L_x_10151) ;  /* 0xfffffe0400cc7947 */ /* 0x000fea000383ffff */
.L_x_10163:
[----:B-1----:R1:W2:Y:S02]  /*353d0*/  SYNCS.PHASECHK.TRANS64.TRYWAIT P0, [R6+URZ], R7 ;  /* 0x00000007060075a7 */ /* 0x0022a4000800017f */
[----:B--2---:R-:W-:Y:S05]  /*353e0*/  @!P0 NANOSLEEP.SYNCS 0x989680 ;  /* 0x009896800000895d */ /* 0x004fea0003900000 */
[----:B------:R-:W2:Y:S02]  /*353f0*/  @!P0 SYNCS.PHASECHK.TRANS64 P0, [R6+URZ], R7 ;  /* 0x00000007060085a7 */ /* 0x000ea4000800007f */
[----:B--2---:R-:W-:Y:S05]  /*35400*/  @!P0 BRA `(.L_x_10163) ;  /* 0xfffffffc00f08947 */ /* 0x004fea000383ffff */
[----:B------:R-:W-:Y:S05]  /*35410*/  BRA `(.L_x_10162) ;  /* 0xfffffea000087947 */ /* 0x000fea000383ffff */
.L_x_10170:
[----:B--2---:R2:W3:Y:S02]  /*35420*/  SYNCS.PHASECHK.TRANS64.TRYWAIT P0, [R6+URZ], R7 ;  /* 0x00000007060075a7 */ /* 0x0044e4000800017f */
[----:B---3--:R-:W-:Y:S05]  /*35430*/  @!P0 NANOSLEEP.SYNCS 0x989680 ;  /* 0x009896800000895d */ /* 0x008fea0003900000 */
[----:B------:R-:W3:Y:S02]  /*35440*/  @!P0 SYNCS.PHASECHK.TRANS64 P0, [R6+URZ], R7 ;  /* 0x00000007060085a7 */ /* 0x000ee4000800007f */
[----:B---3--:R-:W-:Y:S05]  /*35450*/  @!P0 BRA `(.L_x_10170) ;  /* 0xfffffffc00f08947 */ /* 0x008fea000383ffff */
[----:B------:R-:W-:Y:S05]  /*35460*/  BRA `(.L_x_10169) ;  /* 0xfffffea4002c7947 */ /* 0x000fea000383ffff */
.L_x_10225:
[----:B0-----:R-:W0:Y:S01]  /*35470*/  S2R R11, SR_TID.X ;  /* 0x00000000000b7919 */ /* 0x001e220000002100 */
[----:B------:R-:W-:Y:S01]  /*35480*/  BSSY B1, `(.L_x_10378) ;  /* 0x000000a000017945 */ /* 0x000fe20003800000 */
[----:B------:R-:W-:Y:S02]  /*35490*/  IMAD.MOV.U32 R12, RZ, RZ, RZ ;  /* 0x000000ffff0c7224 */ /* 0x000fe400078e00ff */
[----:B------:R-:W-:Y:S01]  /*354a0*/  IMAD.MOV.U32 R15, RZ, RZ, -0x1 ;  /* 0xffffffffff0f7424 */ /* 0x000fe200078e00ff */
[----:B0-----:R-:W-:-:S04]  /*354b0*/  SHF.R.U32.HI R11, RZ, 0x5, R11 ;  /* 0x00000005ff0b7819 */ /* 0x001fc8000001160b */
[----:B------:R-:W-:-:S05]  /*354c0*/  LOP3.LUT R11, R11, 0x3, RZ, 0xc0, !PT ;  /* 0x000000030b0b7812 */ /* 0x000fca00078ec0ff */
[----:B------:R-:W-:Y:S02]  /*354d0*/  IMAD.MOV.U32 R13, RZ, RZ, R11 ;  /* 0x000000ffff0d7224 */ /* 0x000fe400078e000b */
[----:B------:R-:W-:-:S07]  /*354e0*/  IMAD.MOV.U32 R11, RZ, RZ, 0x1f ;  /* 0x0000001fff0b7424 */ /* 0x000fce00078e00ff */
[----:B------:R-:W-:Y:S05]  /*354f0*/  WARPSYNC.COLLECTIVE R15, `(.L_x_10379) ;  /* 0x000000000f087348 */ /* 0x000fea0003c00000 */
[----:B------:R0:W1:Y:S02]  /*35500*/  SHFL.IDX P6, R14, R13, R12, R11 ;  /* 0x0000000c0d0e7389 */ /* 0x00006400000c000b */
[----:B01----:R-:W-:Y:S01]  /*35510*/  ENDCOLLECTIVE ;  /* 0x000000000000791b */ /* 0x003fe20003800000 */
.L_x_10379:
[----:B------:R-:W-:Y:S05]  /*35520*/  BSYNC B1 ;  /* 0x0000000000017941 */ /* 0x000fea0003800000 */
.L_x_10378:
[----:B------:R-:W-:Y:S05]  /*35530*/  BRA `(.L_x_10380) ;  /* 0xffffffa4002c7947 */ /* 0x000fea000383ffff */
.L_x_10226:
[----:B------:R-:W-:Y:S01]  /*35540*/  BSSY B1, `(.L_x_10381) ;  /* 0x0000006000017945 */ /* 0x000fe20003800000 */
[----:B------:R-:W-:-:S07]  /*35550*/  IMAD.MOV.U32 R15, RZ, RZ, -0x1 ;  /* 0xffffffffff0f7424 */ /* 0x000fce00078e00ff */
[----:B0-----:R-:W-:Y:S05]  /*35560*/  WARPSYNC.COLLECTIVE R15, `(.L_x_10382) ;  /* 0x000000000f0c7348 */ /* 0x001fea0003c00000 */
[----:B------:R-:W-:Y:S02]  /*35570*/  ELECT P6, UR62, PT ;  /* 0x00000000003e782f */ /* 0x000fe400038c0000 */
[----:B------:R-:W-:Y:S01]  /*35580*/  MOV R14, UR62 ;  /* 0x0000003e000e7c02 */ /* 0x000fe20008000f00 */
[----:B0-----:R-:W-:Y:S10]  /*35590*/  ENDCOLLECTIVE ;  /* 0x000000000000791b */ /* 0x001ff40003800000 */
.L_x_10382:
[----:B------:R-:W-:Y:S05]  /*355a0*/  BSYNC B1 ;  /* 0x0000000000017941 */ /* 0x000fea0003800000 */
.L_x_10381:
[----:B------:R-:W-:Y:S05]  /*355b0*/  BRA `(.L_x_10383) ;  /* 0xffffffa400187947 */ /* 0x000fea000383ffff */
.L_x_10227:
[----:B-1----:R1:W2:Y:S02]  /*355c0*/  SYNCS.PHASECHK.TRANS64.TRYWAIT P0, [R7+URZ+0x32420], R8 ;  /* 0x03242008070075a7 */ /* 0x0022a4000800017f */
[----:B--2---:R-:W-:Y:S05]  /*355d0*/  @!P0 NANOSLEEP.SYNCS 0x989680 ;  /* 0x009896800000895d */ /* 0x004fea0003900000 */
[----:B------:R-:W2:Y:S02]  /*355e0*/  @!P0 SYNCS.PHASECHK.TRANS64 P0, [R7+URZ+0x32420], R8 ;  /* 0x03242008070085a7 */ /* 0x000ea4000800007f */
[----:B--2---:R-:W-:Y:S05]  /*355f0*/  @!P0 BRA `(.L_x_10227) ;  /* 0xfffffffc00f08947 */ /* 0x004fea000383ffff */
[----:B------:R-:W-:Y:S05]  /*35600*/  BRA `(.L_x_10384) ;  /* 0xffffffa400307947 */ /* 0x000fea000383ffff */
.L_x_10230:
[----:B0-----:R0:W1:Y:S02]  /*35610*/  SYNCS.PHASECHK.TRANS64.TRYWAIT P0, [R8+URZ+0x324a0], R9 ;  /* 0x0324a009080075a7 */ /* 0x001064000800017f */
[----:B-1----:R-:W-:Y:S05]  /*35620*/  @!P0 NANOSLEEP.SYNCS 0x989680 ;  /* 0x009896800000895d */ /* 0x002fea0003900000 */
[----:B------:R-:W1:Y:S02]  /*35630*/  @!P0 SYNCS.PHASECHK.TRANS64 P0, [R8+URZ+0x324a0], R9 ;  /* 0x0324a009080085a7 */ /* 0x000e64000800007f */
[----:B-1----:R-:W-:Y:S05]  /*35640*/  @!P0 BRA `(.L_x_10230) ;  /* 0xfffffffc00f08947 */ /* 0x002fea000383ffff */
[----:B------:R-:W-:Y:S05]  /*35650*/  BRA `(.L_x_10385) ;  /* 0xffffffa4003c7947 */ /* 0x000fea000383ffff */
.L_x_10232:
[----:B-1----:R1:W2:Y:S02]  /*35660*/  SYNCS.PHASECHK.TRANS64.TRYWAIT P0, [R8+URZ+0x324c0], R9 ;  /* 0x0324c009080075a7 */ /* 0x0022a4000800017f */
[----:B--2---:R-:W-:Y:S05]  /*35670*/  @!P0 NANOSLEEP.SYNCS 0x989680 ;  /* 0x009896800000895d */ /* 0x004fea0003900000 */
[----:B------:R-:W2:Y:S02]  /*35680*/  @!P0 SYNCS.PHASECHK.TRANS64 P0, [R8+URZ+0x324c0], R9 ;  /* 0x0324c009080085a7 */ /* 0x000ea4000800007f */
[----:B--2---:R-:W-:Y:S05]  /*35690*/  @!P0 BRA `(.L_x_10232) ;  /* 0xfffffffc00f08947 */ /* 0x004fea000383ffff */
[----:B------:R-:W-:Y:S05]  /*356a0*/  BRA `(.L_x_10386) ;  /* 0xffffffa400a07947 */ /* 0x000fea000383ffff */
.L_x_10236:
[----:B0-----:R0:W1:Y:S02]  /*356b0*/  SYNCS.PHASECHK.TRANS64.TRYWAIT P0, [R9+URZ+0x324a0], R10 ;  /* 0x0324a00a090075a7 */ /* 0x001064000800017f */
[----:B-1----:R-:W-:Y:S05]  /*356c0*/  @!P0 NANOSLEEP.SYNCS 0x989680 ;  /* 0x009896800000895d */ /* 0x002fea0003900000 */
[----:B------:R-:W1:Y:S02]  /*356d0*/  @!P0 SYNCS.PHASECHK.TRANS64 P0, [R9+URZ+0x324a0], R10 ;  /* 0x0324a00a090085a7 */ /* 0x000e64000800007f */
[----:B-1----:R-:W-:Y:S05]  /*356e0*/  @!P0 BRA `(.L_x_10236) ;  /* 0xfffffffc00f08947 */ /* 0x002fea000383ffff */
[----:B------:R-:W-:Y:S05]  /*356f0*/  BRA `(.L_x_10387) ;  /* 0xffffffa800907947 */ /* 0x000fea000383ffff */
.L_x_10238:
[----:B-1----:R1:W2:Y:S02]  /*35700*/  SYNCS.PHASECHK.TRANS64.TRYWAIT P1, [R9+URZ+0x324c0], R10 ;  /* 0x0324c00a090075a7 */ /* 0x0022a4000802017f */
[----:B--2---:R-:W-:Y:S05]  /*35710*/  @!P1 NANOSLEEP.SYNCS 0x989680 ;  /* 0x009896800000995d */ /* 0x004fea0003900000 */
[----:B------:R-:W2:Y:S02]  /*35720*/  @!P1 SYNCS.PHASECHK.TRANS64 P1, [R9+URZ+0x324c0], R10 ;  /* 0x0324c00a090095a7 */ /* 0x000ea4000802007f */
[----:B--2---:R-:W-:Y:S05]  /*35730*/  @!P1 BRA `(.L_x_10238) ;  /* 0xfffffffc00f09947 */ /* 0x004fea000383ffff */
[----:B------:R-:W-:Y:S05]  /*35740*/  BRA `(.L_x_10388) ;  /* 0xffffffa800ec7947 */ /* 0x000fea000383ffff */
.L_x_10256:
[----:B------:R-:W2:Y:S01]  /*35750*/  S2R R5, SR_TID.X ;  /* 0x0000000000057919 */ /* 0x000ea20000002100 */
[----:B------:R-:W-:Y:S01]  /*35760*/  BSSY B0, `(.L_x_10389) ;  /* 0x000000a000007945 */ /* 0x000fe20003800000 */
[----:B------:R-:W-:Y:S01]  /*35770*/  IMAD.MOV.U32 R12, RZ, RZ, RZ ;  /* 0x000000ffff0c7224 */ /* 0x000fe200078e00ff */
[----:B01----:R-:W-:Y:S01]  /*35780*/  MOV R11, 0x1f ;  /* 0x0000001f000b7802 */ /* 0x003fe20000000f00 */
[----:B------:R-:W-:Y:S01]  /*35790*/  IMAD.MOV.U32 R15, RZ, RZ, -0x1 ;  /* 0xffffffffff0f7424 */ /* 0x000fe200078e00ff */
[----:B--2---:R-:W-:-:S04]  /*357a0*/  SHF.R.U32.HI R5, RZ, 0x5, R5 ;  /* 0x00000005ff057819 */ /* 0x004fc80000011605 */
[----:B------:R-:W-:-:S05]  /*357b0*/  LOP3.LUT R5, R5, 0x3, RZ, 0xc0, !PT ;  /* 0x0000000305057812 */ /* 0x000fca00078ec0ff */
[----:B------:R-:W-:-:S07]  /*357c0*/  IMAD.MOV.U32 R13, RZ, RZ, R5 ;  /* 0x000000ffff0d7224 */ /* 0x000fce00078e0005 */
[----:B------:R-:W-:Y:S05]  /*357d0*/  WARPSYNC.COLLECTIVE R15, `(.L_x_10390) ;  /* 0x000000000f087348 */ /* 0x000fea0003c00000 */
[----:B------:R0:W1:Y:S02]  /*357e0*/  SHFL.IDX P6, R14, R13, R12, R11 ;  /* 0x0000000c0d0e7389 */ /* 0x00006400000c000b */
[----:B01----:R-:W-:Y:S01]  /*357f0*/  ENDCOLLECTIVE ;  /* 0x000000000000791b */ /* 0x003fe20003800000 */
.L_x_10390:
[----:B------:R-:W-:Y:S05]  /*35800*/  BSYNC B0 ;  /* 0x0000000000007941 */ /* 0x000fea0003800000 */
.L_x_10389:
[----:B------:R-:W-:Y:S05]  /*35810*/  BRA `(.L_x_10391) ;  /* 0xffffffb800647947 */ /* 0x000fea000383ffff */
.L_x_10257:
[----:B------:R-:W-:Y:S01]  /*35820*/  BSSY B0, `(.L_x_10392) ;  /* 0x0000006000007945 */ /* 0x000fe20003800000 */
[----:B------:R-:W-:-:S07]  /*35830*/  IMAD.MOV.U32 R15, RZ, RZ, -0x1 ;  /* 0xffffffffff0f7424 */ /* 0x000fce00078e00ff */
[----:B01----:R-:W-:Y:S05]  /*35840*/  WARPSYNC.COLLECTIVE R15, `(.L_x_10393) ;  /* 0x000000000f0c7348 */ /* 0x003fea0003c00000 */
[----:B------:R-:W-:Y:S02]  /*35850*/  ELECT P6, UR62, PT ;  /* 0x00000000003e782f */ /* 0x000fe400038c0000 */
[----:B------:R-:W-:Y:S01]  /*35860*/  MOV R14, UR62 ;  /* 0x0000003e000e7c02 */ /* 0x000fe20008000f00 */
[----:B01----:R-:W-:Y:S10]  /*35870*/  ENDCOLLECTIVE ;  /* 0x000000000000791b */ /* 0x003ff40003800000 */
.L_x_10393:
[----:B------:R-:W-:Y:S05]  /*35880*/  BSYNC B0 ;  /* 0x0000000000007941 */ /* 0x000fea0003800000 */
.L_x_10392:
[----:B------:R-:W-:Y:S05]  /*35890*/  BRA `(.L_x_10394) ;  /* 0xffffffb800547947 */ /* 0x000fea000383ffff */
.L_x_10260:
[----:B-1----:R1:W2:Y:S02]  /*358a0*/  SYNCS.PHASECHK.TRANS64.TRYWAIT P0, [R5+URZ+0x32440], R7 ;  /* 0x03244007050075a7 */ /* 0x0022a4000800017f */
[----:B--2---:R-:W-:Y:S05]  /*358b0*/  @!P0 NANOSLEEP.SYNCS 0x989680 ;  /* 0x009896800000895d */ /* 0x004fea0003900000 */
[----:B------:R-:W2:Y:S02]  /*358c0*/  @!P0 SYNCS.PHASECHK.TRANS64 P0, [R5+URZ+0x32440], R7 ;  /* 0x03244007050085a7 */ /* 0x000ea4000800007f */
[----:B--2---:R-:W-:Y:S05]  /*358d0*/  @!P0 BRA `(.L_x_10260) ;  /* 0xfffffffc00f08947 */ /* 0x004fea000383ffff */
[----:B------:R-:W-:Y:S05]  /*358e0*/  BRA `(.L_x_10395) ;  /* 0xffffffb800bc7947 */ /* 0x000fea000383ffff */
.L_x_10264:
        /* <DEDUP_REMOVED lines=8> */
.L_x_10267:
[----:B-1----:R1:W2:Y:S02]  /*35970*/  SYNCS.PHASECHK.TRANS64.TRYWAIT P0, [R2+URZ+0x32460], R5 ;  /* 0x03246005020075a7 */ /* 0x0022a4000800017f */
[----:B--2---:R-:W-:Y:S05]  /*35980*/  @!P0 NANOSLEEP.SYNCS 0x989680 ;  /* 0x009896800000895d */ /* 0x004fea0003900000 */
[----:B------:R-:W2:Y:S02]  /*35990*/  @!P0 SYNCS.PHASECHK.TRANS64 P0, [R2+URZ+0x32460], R5 ;  /* 0x03246005020085a7 */ /* 0x000ea4000800007f */
[----:B--2---:R-:W-:Y:S05]  /*359a0*/  @!P0 BRA `(.L_x_10267) ;  /* 0xfffffffc00f08947 */ /* 0x004fea000383ffff */
[----:B------:R-:W-:Y:S05]  /*359b0*/  BRA `(.L_x_10397) ;  /* 0xffffffc000407947 */ /* 0x000fea000383ffff */
.L_x_10276:
[----:B---3--:R3:W4:Y:S02]  /*359c0*/  SYNCS.PHASECHK.TRANS64.TRYWAIT P0, [R2+URZ+0x32440], R3 ;  /* 0x03244003020075a7 */ /* 0x008724000800017f */
[----:B----4-:R-:W-:Y:S05]  /*359d0*/  @!P0 NANOSLEEP.SYNCS 0x989680 ;  /* 0x009896800000895d */ /* 0x010fea0003900000 */
[----:B------:R-:W4:Y:S02]  /*359e0*/  @!P0 SYNCS.PHASECHK.TRANS64 P0, [R2+URZ+0x32440], R3 ;  /* 0x03244003020085a7 */ /* 0x000f24000800007f */
[----:B----4-:R-:W-:Y:S05]  /*359f0*/  @!P0 BRA `(.L_x_10276) ;  /* 0xfffffffc00f08947 */ /* 0x010fea000383ffff */
[----:B------:R-:W-:Y:S05]  /*35a00*/  BRA `(.L_x_10398) ;  /* 0xffffffc400c07947 */ /* 0x000fea000383ffff */
.L_x_10278:
[----:B0-----:R0:W1:Y:S02]  /*35a10*/  SYNCS.PHASECHK.TRANS64.TRYWAIT P0, [R2+URZ+0x32460], R3 ;  /* 0x03246003020075a7 */ /* 0x001064000800017f */
[----:B-1----:R-:W-:Y:S05]  /*35a20*/  @!P0 NANOSLEEP.SYNCS 0x989680 ;  /* 0x009896800000895d */ /* 0x002fea0003900000 */
[----:B------:R-:W1:Y:S02]  /*35a30*/  @!P0 SYNCS.PHASECHK.TRANS64 P0, [R2+URZ+0x32460], R3 ;  /* 0x03246003020085a7 */ /* 0x000e64000800007f */
[----:B-1----:R-:W-:Y:S05]  /*35a40*/  @!P0 BRA `(.L_x_10278) ;  /* 0xfffffffc00f08947 */ /* 0x002fea000383ffff */
[----:B------:R-:W-:Y:S05]  /*35a50*/  BRA `(.L_x_10399) ;  /* 0xffffffc800307947 */ /* 0x000fea000383ffff */
.L_x_10283:
[----:B--2---:R2:W3:Y:S02]  /*35a60*/  SYNCS.PHASECHK.TRANS64.TRYWAIT P0, [R2+URZ+0x32440], R3 ;  /* 0x03244003020075a7 */ /* 0x0044e4000800017f */
[----:B---3--:R-:W-:Y:S05]  /*35a70*/  @!P0 NANOSLEEP.SYNCS 0x989680 ;  /* 0x009896800000895d */ /* 0x008fea0003900000 */
[----:B------:R-:W3:Y:S02]  /*35a80*/  @!P0 SYNCS.PHASECHK.TRANS64 P0, [R2+URZ+0x32440], R3 ;  /* 0x03244003020085a7 */ /* 0x000ee4000800007f */
[----:B---3--:R-:W-:Y:S05]  /*35a90*/  @!P0 BRA `(.L_x_10283) ;  /* 0xfffffffc00f08947 */ /* 0x008fea000383ffff */
[----:B------:R-:W-:Y:S05]  /*35aa0*/  BRA `(.L_x_10400) ;  /* 0xffffffcc007c7947 */ /* 0x000fea000383ffff */
.L_x_10285:
[----:B0-----:R0:W1:Y:S02]  /*35ab0*/  SYNCS.PHASECHK.TRANS64.TRYWAIT P1, [R2+URZ+0x32460], R3 ;  /* 0x03246003020075a7 */ /* 0x001064000802017f */
[----:B-1----:R-:W-:Y:S05]  /*35ac0*/  @!P1 NANOSLEEP.SYNCS 0x989680 ;  /* 0x009896800000995d */ /* 0x002fea0003900000 */
[----:B------:R-:W1:Y:S02]  /*35ad0*/  @!P1 SYNCS.PHASECHK.TRANS64 P1, [R2+URZ+0x32460], R3 ;  /* 0x03246003020095a7 */ /* 0x000e64000802007f */
[----:B-1----:R-:W-:Y:S05]  /*35ae0*/  @!P1 BRA `(.L_x_10285) ;  /* 0xfffffffc00f09947 */ /* 0x002fea000383ffff */
[----:B------:R-:W-:Y:S05]  /*35af0*/  BRA `(.L_x_10401) ;  /* 0xffffffcc00e87947 */ /* 0x000fea000383ffff */
.L_x_10290:
[----:B--2---:R2:W3:Y:S02]  /*35b00*/  SYNCS.PHASECHK.TRANS64.TRYWAIT P0, [R2+URZ+0x32440], R3 ;  /* 0x03244003020075a7 */ /* 0x0044e4000800017f */
[----:B---3--:R-:W-:Y:S05]  /*35b10*/  @!P0 NANOSLEEP.SYNCS 0x989680 ;  /* 0x009896800000895d */ /* 0x008fea0003900000 */
[----:B------:R-:W3:Y:S02]  /*35b20*/  @!P0 SYNCS.PHASECHK.TRANS64 P0, [R2+URZ+0x32440], R3 ;  /* 0x03244003020085a7 */ /* 0x000ee4000800007f */
[----:B---3--:R-:W-:Y:S05]  /*35b30*/  @!P0 BRA `(.L_x_10290) ;  /* 0xfffffffc00f08947 */ /* 0x008fea000383ffff */
[----:B------:R-:W-:Y:S05]  /*35b40*/  BRA `(.L_x_10402) ;  /* 0xffffffd400107947 */ /* 0x000fea000383ffff */
.L_x_10292:
[----:B0-----:R0:W1:Y:S02]  /*35b50*/  SYNCS.PHASECHK.TRANS64.TRYWAIT P1, [R2+URZ+0x32460], R3 ;  /* 0x03246003020075a7 */ /* 0x001064000802017f */
[----:B-1----:R-:W-:Y:S05]  /*35b60*/  @!P1 NANOSLEEP.SYNCS 0x989680 ;  /* 0x009896800000995d */ /* 0x002fea0003900000 */
[----:B------:R-:W1:Y:S02]  /*35b70*/  @!P1 SYNCS.PHASECHK.TRANS64 P1, [R2+URZ+0x32460], R3 ;  /* 0x03246003020095a7 */ /* 0x000e64000802007f */
[----:B-1----:R-:W-:Y:S05]  /*35b80*/  @!P1 BRA `(.L_x_10292) ;  /* 0xfffffffc00f09947 */ /* 0x002fea000383ffff */
[----:B------:R-:W-:Y:S05]  /*35b90*/  BRA `(.L_x_10403) ;  /* 0xffffffd400807947 */ /* 0x000fea000383ffff */
.L_x_10297:
[----:B------:R-:W-:Y:S01]  /*35ba0*/  BSSY B0, `(.L_x_10404) ;  /* 0x0000008000007945 */ /* 0x000fe20003800000 */
[----:B-1----:R-:W-:Y:S02]  /*35bb0*/  IMAD.MOV.U32 R13, RZ, RZ, R16 ;  /* 0x000000ffff0d7224 */ /* 0x002fe400078e0010 */
[----:B0-----:R-:W-:Y:S02]  /*35bc0*/  IMAD.MOV.U32 R12, RZ, RZ, RZ ;  /* 0x000000ffff0c7224 */ /* 0x001fe400078e00ff */
[----:B------:R-:W-:Y:S02]  /*35bd0*/  IMAD.MOV.U32 R11, RZ, RZ, 0x1f ;  /* 0x0000001fff0b7424 */ /* 0x000fe400078e00ff */
[----:B------:R-:W-:-:S07]  /*35be0*/  IMAD.MOV.U32 R15, RZ, RZ, -0x1 ;  /* 0xffffffffff0f7424 */ /* 0x000fce00078e00ff */
[----:B--23--:R-:W-:Y:S05]  /*35bf0*/  WARPSYNC.COLLECTIVE R15, `(.L_x_10405) ;  /* 0x000000000f087348 */ /* 0x00cfea0003c00000 */
[----:B------:R0:W1:Y:S02]  /*35c00*/  SHFL.IDX P6, R14, R13, R12, R11 ;  /* 0x0000000c0d0e7389 */ /* 0x00006400000c000b */
[----:B0123--:R-:W-:Y:S01]  /*35c10*/  ENDCOLLECTIVE ;  /* 0x000000000000791b */ /* 0x00ffe20003800000 */
.L_x_10405:
[----:B------:R-:W-:Y:S05]  /*35c20*/  BSYNC B0 ;  /* 0x0000000000007941 */ /* 0x000fea0003800000 */
.L_x_10404:
        /* <DEDUP_REMOVED lines=8> */
.L_x_10406:
[----:B------:R-:W-:Y:S01]  /*35cb0*/  MOV R16, R14 ;  /* 0x0000000e00107202 */ /* 0x000fe20000000f00 */
[----:B------:R-:W-:Y:S06]  /*35cc0*/  BRA `(.L_x_10407) ;  /* 0xffffffd800747947 */ /* 0x000fec000383ffff */
.L_x_10300:
[----:B------:R-:W-:Y:S01]  /*35cd0*/  BSSY B0, `(.L_x_10408) ;  /* 0x0000008000007945 */ /* 0x000fe20003800000 */
[----:B-1---5:R-:W-:Y:S02]  /*35ce0*/  IMAD.MOV.U32 R13, RZ, RZ, R17 ;  /* 0x000000ffff0d7224 */ /* 0x022fe400078e0011 */
[----:B0-----:R-:W-:Y:S02]  /*35cf0*/  IMAD.MOV.U32 R12, RZ, RZ, 0x1 ;  /* 0x00000001ff0c7424 */ /* 0x001fe400078e00ff */
[----:B------:R-:W-:Y:S02]  /*35d00*/  IMAD.MOV.U32 R11, RZ, RZ, RZ ;  /* 0x000000ffff0b7224 */ /* 0x000fe400078e00ff */
[----:B------:R-:W-:-:S07]  /*35d10*/  IMAD.MOV.U32 R15, RZ, RZ, -0x1 ;  /* 0xffffffffff0f7424 */ /* 0x000fce00078e00ff */
[----:B--234-:R-:W-:Y:S05]  /*35d20*/  WARPSYNC.COLLECTIVE R15, `(.L_x_10409) ;  /* 0x000000000f087348 */ /* 0x01cfea0003c00000 */
[----:B------:R0:W1:Y:S02]  /*35d30*/  SHFL.UP P6, R14, R13, R12, R11 ;  /* 0x0400000c0d0e7389 */ /* 0x00006400000c000b */
[----:B01234-:R-:W-:Y:S01]  /*35d40*/  ENDCOLLECTIVE ;  /* 0x000000000000791b */ /* 0x01ffe20003800000 */
.L_x_10409:
[----:B------:R-:W-:Y:S05]  /*35d50*/  BSYNC B0 ;  /* 0x0000000000007941 */ /* 0x000fea0003800000 */
.L_x_10408:
        /* <DEDUP_REMOVED lines=10> */
.L_x_10410:
        /* <DEDUP_REMOVED lines=8> */
.L_x_10411:
        /* <DEDUP_REMOVED lines=8> */
.L_x_10412:
        /* <DEDUP_REMOVED lines=8> */
.L_x_10413:
        /* <DEDUP_REMOVED lines=8> */
.L_x_10414:
[----:B------:R-:W-:Y:S05]  /*36000*/  BRA `(.L_x_10415) ;  /* 0xffffffd800387947 */ /* 0x000fea000383ffff */
.L_x_10305:
        /* <DEDUP_REMOVED lines=8> */
.L_x_10417:
[----:B------:R-:W-:Y:S05]  /*36090*/  BSYNC B0 ;  /* 0x0000000000007941 */ /* 0x000fea0003800000 */
.L_x_10416:
        /* <DEDUP_REMOVED lines=10> */
.L_x_10418:
        /* <DEDUP_REMOVED lines=8> */
.L_x_10419:
        /* <DEDUP_REMOVED lines=8> */
.L_x_10420:
        /* <DEDUP_REMOVED lines=8> */
.L_x_10421:
        /* <DEDUP_REMOVED lines=8> */
.L_x_10422:
[----:B------:R-:W-:Y:S05]  /*36340*/  BRA `(.L_x_10423) ;  /* 0xffffffd8001c7947 */ /* 0x000fea000383ffff */
.L_x_10307:
[----:B------:R-:W-:Y:S01]  /*36350*/  BSSY B0, `(.L_x_10424) ;  /* 0x0000006000007945 */ /* 0x000fe20003800000 */
[----:B------:R-:W-:Y:S01]  /*36360*/  PLOP3.LUT P6, PT, P6, PT, PT, 0x8, 0x0 ;  /* 0x000000000000781c */ /* 0x000fe200037ce170 */
[----:B------:R-:W-:-:S12]  /*36370*/  IMAD.MOV.U32 R15, RZ, RZ, -0x1 ;  /* 0xffffffffff0f7424 */ /* 0x000fd800078e00ff */
[----:B0-----:R-:W-:Y:S05]  /*36380*/  WARPSYNC.COLLECTIVE R15, `(.L_x_10425) ;  /* 0x000000000f087348 */ /* 0x001fea0003c00000 */
[----:B------:R-:W-:Y:S01]  /*36390*/  VOTE.ANY R14, PT, P6 ;  /* 0x00000000000e7806 */ /* 0x000fe200030e0100 */
[----:B0-----:R-:W-:Y:S06]  /*363a0*/  ENDCOLLECTIVE ;  /* 0x000000000000791b */ /* 0x001fec0003800000 */
.L_x_10425:
[----:B------:R-:W-:Y:S05]  /*363b0*/  BSYNC B0 ;  /* 0x0000000000007941 */ /* 0x000fea0003800000 */
.L_x_10424:
        /* <DEDUP_REMOVED lines=9> */
.L_x_10426:
[----:B------:R-:W-:Y:S01]  /*36450*/  IMAD.MOV.U32 R17, RZ, RZ, R14 ;  /* 0x000000ffff117224 */ /* 0x000fe200078e000e */
[----:B------:R-:W-:Y:S06]  /*36460*/  BRA `(.L_x_10427) ;  /* 0xffffffd8000c7947 */ /* 0x000fec000383ffff */
.L_x_10309:
[----:B------:R-:W-:Y:S01]  /*36470*/  BSSY B0, `(.L_x_10428) ;  /* 0x0000007000007945 */ /* 0x000fe20003800000 */
[----:B------:R-:W-:Y:S02]  /*36480*/  IMAD.MOV.U32 R13, RZ, RZ, R2 ;  /* 0x000000ffff0d7224 */ /* 0x000fe400078e0002 */
[----:B------:R-:W-:Y:S02]  /*36490*/  IMAD.MOV.U32 R11, RZ, RZ, 0x1f ;  /* 0x0000001fff0b7424 */ /* 0x000fe400078e00ff */
[----:B------:R-:W-:-:S07]  /*364a0*/  IMAD.MOV.U32 R15, RZ, RZ, -0x1 ;  /* 0xffffffffff0f7424 */ /* 0x000fce00078e00ff */
[----:B012---:R-:W-:Y:S05]  /*364b0*/  WARPSYNC.COLLECTIVE R15, `(.L_x_10429) ;  /* 0x000000000f087348 */ /* 0x007fea0003c00000 */
[----:B------:R3:W4:Y:S02]  /*364c0*/  SHFL.IDX P6, R14, R13, R12, R11 ;  /* 0x0000000c0d0e7389 */ /* 0x00072400000c000b */
[----:B01234-:R-:W-:Y:S01]  /*364d0*/  ENDCOLLECTIVE ;  /* 0x000000000000791b */ /* 0x01ffe20003800000 */
.L_x_10429:
[----:B------:R-:W-:Y:S05]  /*364e0*/  BSYNC B0 ;  /* 0x0000000000007941 */ /* 0x000fea0003800000 */
.L_x_10428:
[----:B------:R-:W-:Y:S01]  /*364f0*/  IMAD.MOV.U32 R7, RZ, RZ, R14 ;  /* 0x000000ffff077224 */ /* 0x000fe200078e000e */
[----:B------:R-:W-:Y:S06]  /*36500*/  BRA `(.L_x_10308) ;  /* 0xffffffd800007947 */ /* 0x000fec000383ffff */
.L_x_10312:
[----:B-1----:R1:W3:Y:S02]  /*36510*/  SYNCS.PHASECHK.TRANS64.TRYWAIT P0, [R0+URZ+0x32420], R3 ;  /* 0x03242003000075a7 */ /* 0x0022e4000800017f */
[----:B---3--:R-:W-:Y:S05]  /*36520*/  @!P0 NANOSLEEP.SYNCS 0x989680 ;  /* 0x009896800000895d */ /* 0x008fea0003900000 */
[----:B------:R-:W3:Y:S02]  /*36530*/  @!P0 SYNCS.PHASECHK.TRANS64 P0, [R0+URZ+0x32420], R3 ;  /* 0x03242003000085a7 */ /* 0x000ee4000800007f */
[----:B---3--:R-:W-:Y:S05]  /*36540*/  @!P0 BRA `(.L_x_10312) ;  /* 0xfffffffc00f08947 */ /* 0x008fea000383ffff */
[----:B------:R-:W-:Y:S05]  /*36550*/  BRA `(.L_x_10430) ;  /* 0xffffffdc00707947 */ /* 0x000fea000383ffff */
.L_x_10313:
        /* <DEDUP_REMOVED lines=11> */
.L_x_10432:
[----:B------:R-:W-:Y:S05]  /*36610*/  BSYNC B0 ;  /* 0x0000000000007941 */ /* 0x000fea0003800000 */
.L_x_10431:
[----:B------:R-:W-:Y:S05]  /*36620*/  BRA `(.L_x_10433) ;  /* 0xffffffdc00547947 */ /* 0x000fea000383ffff */
.L_x_10314:
[----:B------:R-:W-:Y:S01]  /*36630*/  BSSY B0, `(.L_x_10434) ;  /* 0x0000006000007945 */ /* 0x000fe20003800000 */
[----:B------:R-:W-:-:S07]  /*36640*/  IMAD.MOV.U32 R15, RZ, RZ, -0x1 ;  /* 0xffffffffff0f7424 */ /* 0x000fce00078e00ff */
[----:B012---:R-:W-:Y:S05]  /*36650*/  WARPSYNC.COLLECTIVE R15, `(.L_x_10435) ;  /* 0x000000000f0c7348 */ /* 0x007fea0003c00000 */
[----:B------:R-:W-:Y:S02]  /*36660*/  ELECT P6, UR62, PT ;  /* 0x00000000003e782f */ /* 0x000fe400038c0000 */
[----:B------:R-:W-:Y:S01]  /*36670*/  MOV R14, UR62 ;  /* 0x0000003e000e7c02 */ /* 0x000fe20008000f00 */
[----:B012---:R-:W-:Y:S10]  /*36680*/  ENDCOLLECTIVE ;  /* 0x000000000000791b */ /* 0x007ff40003800000 */
.L_x_10435:
[----:B------:R-:W-:Y:S05]  /*36690*/  BSYNC B0 ;  /* 0x0000000000007941 */ /* 0x000fea0003800000 */
.L_x_10434:
[----:B------:R-:W-:Y:S05]  /*366a0*/  BRA `(.L_x_10436) ;  /* 0xffffffdc00487947 */ /* 0x000fea000383ffff */
.L_x_10316:
[----:B-1----:R1:W2:Y:S02]  /*366b0*/  SYNCS.PHASECHK.TRANS64.TRYWAIT P0, [R6+URZ], R5 ;  /* 0x00000005060075a7 */ /* 0x0022a4000800017f */
[----:B--2---:R-:W-:Y:S05]  /*366c0*/  @!P0 NANOSLEEP.SYNCS 0x989680 ;  /* 0x009896800000895d */ /* 0x004fea0003900000 */
[----:B------:R-:W2:Y:S02]  /*366d0*/  @!P0 SYNCS.PHASECHK.TRANS64 P0, [R6+URZ], R5 ;  /* 0x00000005060085a7 */ /* 0x000ea4000800007f */
[----:B--2---:R-:W-:Y:S05]  /*366e0*/  @!P0 BRA `(.L_x_10316) ;  /* 0xfffffffc00f08947 */ /* 0x004fea000383ffff */
[----:B------:R-:W-:Y:S05]  /*366f0*/  BRA `(.L_x_10437) ;  /* 0xffffffdc00847947 */ /* 0x000fea000383ffff */
.L_x_10317:
[----:B--2---:R2:W3:Y:S02]  /*36700*/  SYNCS.PHASECHK.TRANS64.TRYWAIT P0, [R7+URZ], R2 ;  /* 0x00000002070075a7 */ /* 0x0044e4000800017f */
[----:B---3--:R-:W-:Y:S05]  /*36710*/  @!P0 NANOSLEEP.SYNCS 0x989680 ;  /* 0x009896800000895d */ /* 0x008fea0003900000 */
[----:B------:R-:W3:Y:S02]  /*36720*/  @!P0 SYNCS.PHASECHK.TRANS64 P0, [R7+URZ], R2 ;  /* 0x00000002070085a7 */ /* 0x000ee4000800007f */
[----:B---3--:R-:W-:Y:S05]  /*36730*/  @!P0 BRA `(.L_x_10317) ;  /* 0xfffffffc00f08947 */ /* 0x008fea000383ffff */
[----:B------:R-:W-:Y:S05]  /*36740*/  BRA `(.L_x_10438) ;  /* 0xffffffdc00787947 */ /* 0x000fea000383ffff */
.L_x_10319:
[----:B---3--:R3:W4:Y:S02]  /*36750*/  SYNCS.PHASECHK.TRANS64.TRYWAIT P0, [R4+URZ], R5 ;  /* 0x00000005040075a7 */ /* 0x008724000800017f */
[----:B----4-:R-:W-:Y:S05]  /*36760*/  @!P0 NANOSLEEP.SYNCS 0x989680 ;  /* 0x009896800000895d */ /* 0x010fea0003900000 */
[----:B------:R-:W4:Y:S02]  /*36770*/  @!P0 SYNCS.PHASECHK.TRANS64 P0, [R4+URZ], R5 ;  /* 0x00000005040085a7 */ /* 0x000f24000800007f */
[----:B----4-:R-:W-:Y:S05]  /*36780*/  @!P0 BRA `(.L_x_10319) ;  /* 0xfffffffc00f08947 */ /* 0x010fea000383ffff */
[----:B------:R-:W-:Y:S05]  /*36790*/  BRA `(.L_x_10439) ;  /* 0xffffffdc00807947 */ /* 0x000fea000383ffff */
        .type           $_ZN7cutlass13device_kernelIN5flash11enable_sm90INS1_16FlashAttnFwdSm90INS1_25CollectiveMainloopFwdSm90ILi2EN4cute5tupleIJNS5_1CILi1EEES8_S8_EEENS6_IJNS7_ILi128EEENS7_ILi96EEENS7_ILi64EEEEEELi256ENS_6half_tEfNS_4arch4Sm90ELb0ELb1ELb1ELb1ELb0ELb1ELb1ELb1ELb0ELb0ELb0ELb0EEENS1_21CollectiveEpilogueFwdINS6_IJSA_NS7_ILi256EEESB_EEES9_SE_SG_Li256ELb1ELb0ELb0ELb0EEENS1_36VarlenDynamicPersistentTileSchedulerILi128ELi96ELi256ELi32ELb0ELb0ELb1ELb1ELb0ELb1EEEEEEEEEvNT_6ParamsE$_ZZN5flash25CollectiveMainloopFwdSm90ILi2EN4cute5tupleIJNS1_1CILi1EEES4_S4_EEENS2_IJNS3_ILi128EEENS3_ILi96EEENS3_ILi64EEEEEELi256EN7cutlass6half_tEfNSA_4arch4Sm90ELb0ELb1ELb1ELb1ELb0ELb1ELb1ELb1ELb0ELb0ELb0ELb0EE3mmaINS_16FlashAttnFwdSm90ISE_NS_21CollectiveEpilogueFwdINS2_IJS6_NS3_ILi256EEES7_EEES5_SB_SD_Li256ELb1ELb0ELb0ELb0EEENS_36VarlenDynamicPersistentTileSchedulerILi128ELi96ELi256ELi32ELb0ELb0ELb1ELb1ELb0ELb1EEEE13SharedStorageENS1_6TensorINS1_11ArrayEngineIfLm128EEENS1_6LayoutINS2_IJNS2_IJNS3_ILi2EEEST_NS3_ILi32EEEEEES4_S4_EEENS2_IJNS2_IJS4_ST_NS3_ILi4EEEEEENS3_ILi0EEESZ_EEEEEEENS_7SoftmaxILi2ELi0EEEEEbRKNSE_6ParamsENSA_25PipelineTmaAsyncNoClusterILi2ENSA_16PipelineTmaAsyncILi2EEEEES1B_RNSA_13PipelineStateILj2EEERT0_RT1_iRiRKNS_16SeqlenInfoQKNewKILb1ELb1EEENS2_IJiiiiEEERT_ENKUliT_T0_T1_E_clIZSF_ISO_S12_S14_EbS17_S1B_S1B_S1E_S1G_S1I_iS1J_S1N_S1O_S1Q_EUlRS1R_iE0_NS3_ILb1EEES1Y_EEDaiS1R_S1S_S1T_,@function
        .size           $_ZN7cutlass13device_kernelIN5flash11enable_sm90INS1_16FlashAttnFwdSm90INS1_25CollectiveMainloopFwdSm90ILi2EN4cute5tupleIJNS5_1CILi1EEES8_S8_EEENS6_IJNS7_ILi128EEENS7_ILi96EEENS7_ILi64EEEEEELi256ENS_6half_tEfNS_4arch4Sm90ELb0ELb1ELb1ELb1ELb0ELb1ELb1ELb1ELb0ELb0ELb0ELb0EEENS1_21CollectiveEpilogueFwdINS6_IJSA_NS7_ILi256EEESB_EEES9_SE_SG_Li256ELb1ELb0ELb0ELb0EEENS1_36VarlenDynamicPersistentTileSchedulerILi128ELi96ELi256ELi32ELb0ELb0ELb1ELb1ELb0ELb1EEEEEEEEEvNT_6ParamsE$_ZZN5flash25CollectiveMainloopFwdSm90ILi2EN4cute5tupleIJNS1_1CILi1EEES4_S4_EEENS2_IJNS3_ILi128EEENS3_ILi96EEENS3_ILi64EEEEEELi256EN7cutlass6half_tEfNSA_4arch4Sm90ELb0ELb1ELb1ELb1ELb0ELb1ELb1ELb1ELb0ELb0ELb0ELb0EE3mmaINS_16FlashAttnFwdSm90ISE_NS_21CollectiveEpilogueFwdINS2_IJS6_NS3_ILi256EEES7_EEES5_SB_SD_Li256ELb1ELb0ELb0ELb0EEENS_36VarlenDynamicPersistentTileSchedulerILi128ELi96ELi256ELi32ELb0ELb0ELb1ELb1ELb0ELb1EEEE13SharedStorageENS1_6TensorINS1_11ArrayEngineIfLm128EEENS1_6LayoutINS2_IJNS2_IJNS3_ILi2EEEST_NS3_ILi32EEEEEES4_S4_EEENS2_IJNS2_IJS4_ST_NS3_ILi4EEEEEENS3_ILi0EEESZ_EEEEEEENS_7SoftmaxILi2ELi0EEEEEbRKNSE_6ParamsENSA_25PipelineTmaAsyncNoClusterILi2ENSA_16PipelineTmaAsyncILi2EEEEES1B_RNSA_13PipelineStateILj2EEERT0_RT1_iRiRKNS_16SeqlenInfoQKNewKILb1ELb1EEENS2_IJiiiiEEERT_ENKUliT_T0_T1_E_clIZSF_ISO_S12_S14_EbS17_S1B_S1B_S1E_S1G_S1I_iS1J_S1N_S1O_S1Q_EUlRS1R_iE0_NS3_ILb1EEES1Y_EEDaiS1R_S1S_S1T_,(.L_x_11972 - $_ZN7cutlass13device_kernelIN5flash11enable_sm90INS1_16FlashAttnFwdSm90INS1_25CollectiveMainloopFwdSm90ILi2EN4cute5tupleIJNS5_1CILi1EEES8_S8_EEENS6_IJNS7_ILi128EEENS7_ILi96EEENS7_ILi64EEEEEELi256ENS_6half_tEfNS_4arch4Sm90ELb0ELb1ELb1ELb1ELb0ELb1ELb1ELb1ELb0ELb0ELb0ELb0EEENS1_21CollectiveEpilogueFwdINS6_IJSA_NS7_ILi256EEESB_EEES9_SE_SG_Li256ELb1ELb0ELb0ELb0EEENS1_36VarlenDynamicPersistentTileSchedulerILi128ELi96ELi256ELi32ELb0ELb0ELb1ELb1ELb0ELb1EEEEEEEEEvNT_6ParamsE$_ZZN5flash25CollectiveMainloopFwdSm90ILi2EN4cute5tupleIJNS1_1CILi1EEES4_S4_EEENS2_IJNS3_ILi128EEENS3_ILi96EEENS3_ILi64EEEEEELi256EN7cutlass6half_tEfNSA_4arch4Sm90ELb0ELb1ELb1ELb1ELb0ELb1ELb1ELb1ELb0ELb0ELb0ELb0EE3mmaINS_16FlashAttnFwdSm90ISE_NS_21CollectiveEpilogueFwdINS2_IJS6_NS3_ILi256EEES7_EEES5_SB_SD_Li256ELb1ELb0ELb0ELb0EEENS_36VarlenDynamicPersistentTileSchedulerILi128ELi96ELi256ELi32ELb0ELb0ELb1ELb1ELb0ELb1EEEE13SharedStorageENS1_6TensorINS1_11ArrayEngineIfLm128EEENS1_6LayoutINS2_IJNS2_IJNS3_ILi2EEEST_NS3_ILi32EEEEEES4_S4_EEENS2_IJNS2_IJS4_ST_NS3_ILi4EEEEEENS3_ILi0EEESZ_EEEEEEENS_7SoftmaxILi2ELi0EEEEEbRKNSE_6ParamsENSA_25PipelineTmaAsyncNoClusterILi2ENSA_16PipelineTmaAsyncILi2EEEEES1B_RNSA_13PipelineStateILj2EEERT0_RT1_iRiRKNS_16SeqlenInfoQKNewKILb1ELb1EEENS2_IJiiiiEEERT_ENKUliT_T0_T1_E_clIZSF_ISO_S12_S14_EbS17_S1B_S1B_S1E_S1G_S1I_iS1J_S1N_S1O_S1Q_EUlRS1R_iE0_NS3_ILb1EEES1Y_EEDaiS1R_S1S_S1T_)
$_ZN7cutlass13device_kernelIN5flash11enable_sm90INS1_16FlashAttnFwdSm90INS1_25CollectiveMainloopFwdSm90ILi2EN4cute5tupleIJNS5_1CILi1EEES8_S8_EEENS6_IJNS7_ILi128EEENS7_ILi96EEENS7_ILi64EEEEEELi256ENS_6half_tEfNS_4arch4Sm90ELb0ELb1ELb1ELb1ELb0ELb1ELb1ELb1ELb0ELb0ELb0ELb0EEENS1_21CollectiveEpilogueFwdINS6_IJSA_NS7_ILi256EEESB_EEES9_SE_SG_Li256ELb1ELb0ELb0ELb0EEENS1_36VarlenDynamicPersistentTileSchedulerILi128ELi96ELi256ELi32ELb0ELb0ELb1ELb1ELb0ELb1EEEEEEEEEvNT_6ParamsE$_ZZN5flash25CollectiveMainloopFwdSm90ILi2EN4cute5tupleIJNS1_1CILi1EEES4_S4_EEENS2_IJNS3_ILi128EEENS3_ILi96EEENS3_ILi64EEEEEELi256EN7cutlass6half_tEfNSA_4arch4Sm90ELb0ELb1ELb1ELb1ELb0ELb1ELb1ELb1ELb0ELb0ELb0ELb0EE3mmaINS_16FlashAttnFwdSm90ISE_NS_21CollectiveEpilogueFwdINS2_IJS6_NS3_ILi256EEES7_EEES5_SB_SD_Li256ELb1ELb0ELb0ELb0EEENS_36VarlenDynamicPersistentTileSchedulerILi128ELi96ELi256ELi32ELb0ELb0ELb1ELb1ELb0ELb1EEEE13SharedStorageENS1_6TensorINS1_11ArrayEngineIfLm128EEENS1_6LayoutINS2_IJNS2_IJNS3_ILi2EEEST_NS3_ILi32EEEEEES4_S4_EEENS2_IJNS2_IJS4_ST_NS3_ILi4EEEEEENS3_ILi0EEESZ_EEEEEEENS_7SoftmaxILi2ELi0EEEEEbRKNSE_6ParamsENSA_25PipelineTmaAsyncNoClusterILi2ENSA_16PipelineTmaAsyncILi2EEEEES1B_RNSA_13PipelineStateILj2EEERT0_RT1_iRiRKNS_16SeqlenInfoQKNewKILb1ELb1EEENS2_IJiiiiEEERT_ENKUliT_T0_T1_E_clIZSF_ISO_S12_S14_EbS17_S1B_S1B_S1E_S1G_S1I_iS1J_S1N_S1O_S1Q_EUlRS1R_iE0_NS3_ILb1EEES1Y_EEDaiS1R_S1S_S1T_:
[----:B------:R-:W-:Y:S01]  /*367a0*/  R2UR UR5, R3 ;  /* 0x00000000030572ca */ /* 0x000fe200000e0000 */
[----:B------:R-:W-:-:S12]  /*367b0*/  ULDC UR4, c[0x0][0x20] ;  /* 0x0000080000047ab9 */ /* 0x000fd80000000800 */
[----:B------:R-:W-:-:S09]  /*367c0*/  UIADD3 UR4, -UR4, UR5, URZ ;  /* 0x0000000504047290 */ /* 0x000fd2000fffe13f */
[----:B------:R-:W2:Y:S04]  /*367d0*/  LDL.64 R6, [UR4+0x18] ;  /* 0x00001804ff067983 */ /* 0x000ea80008100a00 */
[----:B------:R-:W3:Y:S01]  /*367e0*/  LDL.64 R4, [UR4] ;  /* 0x00000004ff047983 */ /* 0x000ee20008100a00 */
[----:B------:R-:W-:-:S03]  /*367f0*/  ULDC.64 UR6, c[0x0][0x208] ;  /* 0x0000820000067ab9 */ /* 0x000fc60000000a00 */
[----:B--2---:R-:W2:Y:S04]  /*36800*/  LD.E R8, desc[UR6][R6.64+0x1c] ;  /* 0x00001c0606087980 */ /* 0x004ea8000c101900 */
[----:B---3--:R0:W5:Y:S04]  /*36810*/  LD.E R3, desc[UR6][R4.64] ;  /* 0x0000000604037980 */ /* 0x008168000c101900 */
[----:B------:R0:W5:Y:S01]  /*36820*/  LD.E R10, desc[UR6][R4.64+0x4] ;  /* 0x00000406040a7980 */ /* 0x000162000c101900 */
[----:B------:R-:W-:Y:S01]  /*36830*/  BSSY B1, `(.L_x_10440) ;  /* 0x0000005000017945 */ /* 0x000fe20003800000 */
[----:B--2---:R-:W-:-:S04]  /*36840*/  LOP3.LUT R8, R8, 0x1, RZ, 0xfc, !PT ;  /* 0x0000000108087812 */ /* 0x004fc800078efcff */
[----:B------:R-:W-:-:S13]  /*36850*/  ISETP.NE.AND P0, PT, R8, 0x3, PT ;  /* 0x000000030800780c */ /* 0x000fda0003f05270 */
[----:B0-----:R-:W-:Y:S05]  /*36860*/  @!P0 BRA `(.L_x_10441) ;  /* 0x0000000000048947 */ /* 0x001fea0003800000 */
[----:B------:R-:W-:Y:S01]  /*36870*/  BPT.TRAP 0x1 ;  /* 0x000000040000795c */ /* 0x000fe20000300000 */
.L_x_10441:
[----:B------:R-:W-:Y:S05]  /*36880*/  BSYNC B1 ;  /* 0x0000000000017941 */ /* 0x000fea0003800000 */
.L_x_10440:
        /* <DEDUP_REMOVED lines=13> */
.L_x_10443:
[----:B------:R-:W-:Y:S05]  /*36960*/  BSYNC B1 ;  /* 0x0000000000017941 */ /* 0x000fea0003800000 */
.L_x_10442:
[----:B------:R-:W-:Y:S04]  /*36970*/  BSSY B1, `(.L_x_10444) ;  /* 0x0000008000017945 */ /* 0x000fe80003800000 */
[----:B------:R-:W-:Y:S05]  /*36980*/  @P0 BRA `(.L_x_10445) ;  /* 0x0000000000180947 */ /* 0x000fea0003800000 */
[----:B------:R-:W2:Y:S01]  /*36990*/  LD.E.64 R6, desc[UR6][R6.64+0x8] ;  /* 0x0000080606067980 */ /* 0x000ea2000c101b00 */
[----:B-----5:R-:W-:Y:S02]  /*369a0*/  SHF.L.U32 R9, R9, 0x1f, RZ ;  /* 0x0000001f09097819 */ /* 0x020fe400000006ff */
[----:B--2---:R-:W-:-:S04]  /*369b0*/  MOV R3, R6 ;  /* 0x0000000600037202 */ /* 0x004fc80000000f00 */
[----:B------:R-:W-:-:S04]  /*369c0*/  LEA R8, R8, R3, 0x3 ;  /* 0x0000000308087211 */ /* 0x000fc800078e18ff */
[----:B------:R-:W0:Y:S02]  /*369d0*/  SYNCS.PHASECHK.TRANS64.TRYWAIT P0, [R8+URZ], R9 ;  /* 0x00000009080075a7 */ /* 0x000e24000800017f */
[----:B0-----:R-:W-:Y:S05]  /*369e0*/  @!P0 BRA `(.L_x_10446) ;  /* 0x000000b400e48947 */ /* 0x001fea0003800000 */
.L_x_10445:
[----:B------:R-:W-:Y:S05]  /*369f0*/  BSYNC B1 ;  /* 0x0000000000017941 */ /* 0x000fea0003800000 */
.L_x_10444:
[----:B0----5:R-:W2:Y:S04]  /*36a00*/  LDL.64 R8, [UR4] ;  /* 0x00000004ff087983 */ /* 0x021ea80008100a00 */
[----:B------:R-:W3:Y:S04]  /*36a10*/  LDL.64 R6, [UR4+0x28] ;  /* 0x00002804ff067983 */ /* 0x000ee80008100a00 */
[----:B------:R-:W4:Y:S04]  /*36a20*/  LDL.64 R4, [UR4+0x20] ;  /* 0x00002004ff047983 */ /* 0x000f280008100a00 */
[----:B------:R-:W4:Y:S04]  /*36a30*/  LDL.64 R10, [UR4+0x8] ;  /* 0x00000804ff0a7983 */ /* 0x000f280008100a00 */
[----:B--2---:R-:W2:Y:S04]  /*36a40*/  LD.E R9, desc[UR6][R8.64] ;  /* 0x0000000608097980 */ /* 0x004ea8000c101900 */
[----:B---3--:R-:W2:Y:S01]  /*36a50*/  LD.E.64 R12, desc[UR6][R6.64] ;  /* 0x00000006060c7980 */ /* 0x008ea2000c101b00 */
[----:B------:R-:W-:Y:S05]  /*36a60*/  WARPSYNC.ALL ;  /* 0x0000000000007948 */ /* 0x000fea0003800000 */
[----:B----4-:R0:W-:Y:S04]  /*36a70*/  ST.E desc[UR6][R10.64], RZ ;  /* 0x000000ff0a007985 */ /* 0x0101e8000c101906 */
[----:B------:R-:W3:Y:S01]  /*36a80*/  LD.E.64 R6, desc[UR6][R4.64] ;  /* 0x0000000604067980 */ /* 0x000ee2000c101b00 */
[----:B--2---:R-:W-:Y:S01]  /*36a90*/  IMAD R8, R9, 0x300, R12 ;  /* 0x0000030009087824 */ /* 0x004fe200078e020c */
[----:B------:R-:W-:Y:S01]  /*36aa0*/  WARPGROUP.ARRIVE ;  /* 0x00000000000079c5 */ /* 0x000fe20000000000 */
[----:B------:R-:W-:-:S02]  /*36ab0*/  IMAD.MOV.U32 R9, RZ, RZ, R13 ;  /* 0x000000ffff097224 */ /* 0x000fc400078e000d */
[----:B------:R-:W-:Y:S01]  /*36ac0*/  IMAD.MOV.U32 R211, RZ, RZ, 0x1 ;  /* 0x00000001ffd37424 */ /* 0x000fe200078e00ff */
        /* <DEDUP_REMOVED lines=10> */
[----:B------:R-:W-:-:S03]  /*36b70*/  WARPGROUP.ARRIVE ;  /* 0x00000000000079c5 */ /* 0x000fc60000000000 */
        /* <DEDUP_REMOVED lines=21> */
[----:B------:R-:W-:-:S03]  /*36cd0*/  IMAD.MOV.U32 R9, RZ, RZ, R13 ;  /* 0x000000ffff097224 */ /* 0x000fc600078e000d */
        /* <DEDUP_REMOVED lines=8> */
[----:B------:R-:W2:Y:S04]  /*36d60*/  LDL.64 R6, [UR4+0x38] ;  /* 0x00003804ff067983 */ /* 0x000ea80008100a00 */
[----:B------:R-:W3:Y:S04]  /*36d70*/  LDL.64 R4, [UR4+0x30] ;  /* 0x00003004ff047983 */ /* 0x000ee80008100a00 */
[----:B--2---:R-:W2:Y:S01]  /*36d80*/  LD.E R6, desc[UR6][R6.64] ;  /* 0x0000000606067980 */ /* 0x004ea2000c101900 */
[----:B---3--:R-:W-:Y:S01]  /*36d90*/  MOV R4, R4 ;  /* 0x0000000400047202 */ /* 0x008fe20000000f00 */
[----:B------:R-:W-:Y:S01]  /*36da0*/  BSSY B1, `(.L_x_10447) ;  /* 0x0000007000017945 */ /* 0x000fe20003800000 */
[----:B--2---:R-:W-:-:S04]  /*36db0*/  LEA.HI R3, R6, R6, RZ, 0x1 ;  /* 0x0000000606037211 */ /* 0x004fc800078f08ff */
[----:B------:R-:W-:-:S05]  /*36dc0*/  LOP3.LUT R3, R3, 0xfffffffe, RZ, 0xc0, !PT ;  /* 0xfffffffe03037812 */ /* 0x000fca00078ec0ff */
[----:B------:R-:W-:-:S05]  /*36dd0*/  IMAD.IADD R3, R6, 0x1, -R3 ;  /* 0x0000000106037824 */ /* 0x000fca00078e0a03 */
[----:B------:R-:W-:-:S04]  /*36de0*/  SHF.L.U32 R3, R3, 0x1f, RZ ;  /* 0x0000001f03037819 */ /* 0x000fc800000006ff */
[----:B------:R-:W1:Y:S02]  /*36df0*/  SYNCS.PHASECHK.TRANS64.TRYWAIT P0, [R4+URZ+0x32410], R3 ;  /* 0x03241003040075a7 */ /* 0x000e64000800017f */
[----:B01----:R-:W-:Y:S05]  /*36e00*/  @!P0 BRA `(.L_x_10448) ;  /* 0x000000b000f08947 */ /* 0x003fea0003800000 */
.L_x_10471:
[----:B------:R-:W-:Y:S05]  /*36e10*/  BSYNC B1 ;  /* 0x0000000000017941 */ /* 0x000fea0003800000 */
.L_x_10447:
[----:B------:R-:W2:Y:S04]  /*36e20*/  LDL.64 R6, [UR4+0x40] ;  /* 0x00004004ff067983 */ /* 0x000ea80008100a00 */
[----:B0-----:R-:W3:Y:S04]  /*36e30*/  LDL.64 R4, [UR4] ;  /* 0x00000004ff047983 */ /* 0x001ee80008100a00 */
        /* <DEDUP_REMOVED lines=8> */
.L_x_10450:
[----:B------:R-:W-:Y:S05]  /*36ec0*/  BSYNC B1 ;  /* 0x0000000000017941 */ /* 0x000fea0003800000 */
.L_x_10449:
        /* <DEDUP_REMOVED lines=13> */
.L_x_10452:
[----:B------:R-:W-:Y:S05]  /*36fa0*/  BSYNC B1 ;  /* 0x0000000000017941 */ /* 0x000fea0003800000 */
.L_x_10451:
        /* <DEDUP_REMOVED lines=8> */
.L_x_10454:
[----:B------:R-:W-:Y:S05]  /*37030*/  BSYNC B1 ;  /* 0x0000000000017941 */ /* 0x000fea0003800000 */
.L_x_10453:
[----:B------:R-:W2:Y:S04]  /*37040*/  LDL.64 R10, [UR4] ;  /* 0x00000004ff0a7983 */ /* 0x000ea80008100a00 */
[----:B0----5:R-:W3:Y:S04]  /*37050*/  LDL.64 R8, [UR4+0x58] ;  /* 0x00005804ff087983 */ /* 0x021ee80008100a00 */
[----:B------:R-:W4:Y:S04]  /*37060*/  LDL.64 R4, [UR4+0x48] ;  /* 0x00004804ff047983 */ /* 0x000f280008100a00 */
[----:B------:R-:W3:Y:S04]  /*37070*/  LDL.64 R6, [UR4+0x50] ;  /* 0x00005004ff067983 */ /* 0x000ee80008100a00 */
[----:B------:R-:W3:Y:S04]  /*37080*/  LDL.LU R18, [R1+0x470] ;  /* 0x0004700001127983 */ /* 0x000ee80000300800 */
[----:B--2---:R-:W2:Y:S04]  /*37090*/  LD.E R15, desc[UR6][R10.64] ;  /* 0x000000060a0f7980 */ /* 0x004ea8000c101900 */
[----:B----4-:R-:W4:Y:S04]  /*370a0*/  LD.E R3, desc[UR6][R4.64] ;  /* 0x0000000604037980 */ /* 0x010f28000c101900 */
[----:B---3--:R-:W2:Y:S04]  /*370b0*/  LD.E.64 R10, desc[UR6][R8.64] ;  /* 0x00000006080a7980 */ /* 0x008ea8000c101b00 */
[----:B------:R-:W3:Y:S01]  /*370c0*/  LD.E.64 R12, desc[UR6][R6.64] ;  /* 0x00000006060c7980 */ /* 0x000ee2000c101b00 */
[----:B------:R-:W-:Y:S05]  /*370d0*/  WARPSYNC.ALL ;  /* 0x0000000000007948 */ /* 0x000fea0003800000 */
[----:B------:R-:W-:Y:S01]  /*370e0*/  WARPGROUP.ARRIVE ;  /* 0x00000000000079c5 */ /* 0x000fe20000000000 */
[----:B----4-:R-:W-:Y:S01]  /*370f0*/  ISETP.NE.U32.AND P0, PT, R3, RZ, PT ;  /* 0x000000ff0300720c */ /* 0x010fe20003f05070 */
[----:B--2---:R-:W-:-:S02]  /*37100*/  IMAD R14, R15, 0xc00, R10 ;  /* 0x00000c000f0e7824 */ /* 0x004fc400078e020a */
[----:B------:R-:W-:Y:S01]  /*37110*/  IMAD.MOV.U32 R15, RZ, RZ, R11 ;  /* 0x000000ffff0f7224 */ /* 0x000fe200078e000b */
[----:B---3--:R-:W-:Y:S02]  /*37120*/  R2UR UR8, R12 ;  /* 0x000000000c0872ca */ /* 0x008fe400000e0000 */
[----:B------:R-:W-:Y:S02]  /*37130*/  R2UR UR9, R13 ;  /* 0x000000000d0972ca */ /* 0x000fe400000e0000 */
[----:B------:R-:W-:Y:S02]  /*37140*/  R2UR UR10, R14 ;  /* 0x000000000e0a72ca */ /* 0x000fe400000e0000 */
[----:B------:R-:W-:-:S03]  /*37150*/  R2UR UR11, R15 ;  /* 0x000000000f0b72ca */ /* 0x000fc600000e0000 */
[----:B------:R-:W-:-:S10]  /*37160*/  VOTEU.ANY UP0, P0 ;  /* 0x00000000003f7886 */ /* 0x000fd40000000100 */
[----:B------:R-:W-:Y:S03]  /*37170*/  HGMMA.64x96x16.F32 R24, gdesc[UR8], R24, UP0, gsb0 ;  /* 0x01600000081879f0 */ /* 0x000fe6000b800818 */
[----:B------:R-:W-:Y:S02]  /*37180*/  WARPGROUP.DEPBAR.LE gsb0, 0x0 ;  /* 0x00008000000079c5 */ /* 0x000fe40000010000 */
[----:B------:R-:W-:Y:S04]  /*37190*/  ST.E desc[UR6][R4.64], R211 ;  /* 0x000000d304007985 */ /* 0x000fe8000c101906 */
[----:B------:R-:W2:Y:S01]  /*371a0*/  LD.E.64 R8, desc[UR6][R6.64] ;  /* 0x0000000606087980 */ /* 0x000ea2000c101b00 */
[----:B------:R-:W-:Y:S01]  /*371b0*/  VIADD R10, R14, 0x2 ;  /* 0x000000020e0a7836 */ /* 0x000fe20000000000 */
[----:B------:R-:W-:-:S04]  /*371c0*/  R2UR UR11, R11 ;  /* 0x000000000b0b72ca */ /* 0x000fc800000e0000 */
[----:B------:R-:W-:Y:S01]  /*371d0*/  R2UR UR10, R10 ;  /* 0x000000000a0a72ca */ /* 0x000fe200000e0000 */
[----:B------:R-:W-:Y:S01]  /*371e0*/  WARPGROUP.ARRIVE ;  /* 0x00000000000079c5 */ /* 0x000fe20000000000 */
        /* <DEDUP_REMOVED lines=51> */
[----:B------:R-:W-:-:S02]  /*37520*/  IADD3 R10, R14, 0x304, RZ ;  /* 0x000003040e0a7810 */ /* 0x000fc40007ffe0ff */
[----:B------:R-:W-:Y:S02]  /*37530*/  R2UR UR11, R11 ;  /* 0x000000000b0b72ca */ /* 0x000fe400000e0000 */
        /* <DEDUP_REMOVED lines=100> */
[----:B------:R-:W-:-:S06]  /*37b80*/  WARPGROUP.ARRIVE ;  /* 0x00000000000079c5 */ /* 0x000fcc0000000000 */
[----:B------:R-:W0:Y:S02]  /*37b90*/  S2R R215, SR_TID.X ;  /* 0x0000000000d77919 */ /* 0x000e240000002100 */
[----:B0-----:R-:W-:Y:S01]  /*37ba0*/  LOP3.LUT P1, RZ, R215, 0x7f, RZ, 0xc0, !PT ;  /* 0x0000007fd7ff7812 */ /* 0x001fe2000782c0ff */
[----:B--2---:R-:W-:Y:S01]  /*37bb0*/  VIADD R8, R8, 0xc06 ;  /* 0x00000c0608087836 */ /* 0x004fe20000000000 */
[----:B------:R-:W-:-:S04]  /*37bc0*/  R2UR UR9, R9 ;  /* 0x00000000090972ca */ /* 0x000fc800000e0000 */
[----:B------:R-:W-:-:S13]  /*37bd0*/  R2UR UR8, R8 ;  /* 0x00000000080872ca */ /* 0x000fda00000e0000 */
[----:B------:R-:W-:Y:S03]  /*37be0*/  HGMMA.64x96x16.F32 R24, gdesc[UR8], R24, gsb0 ;  /* 0x01600000081879f0 */ /* 0x000fe60008000818 */
[----:B------:R-:W-:Y:S02]  /*37bf0*/  WARPGROUP.DEPBAR.LE gsb0, 0x0 ;  /* 0x00008000000079c5 */ /* 0x000fe40000010000 */
[----:B------:R0:W-:Y:S04]  /*37c00*/  ST.E desc[UR6][R4.64], R211 ;  /* 0x000000d304007985 */ /* 0x0001e8000c101906 */
[----:B------:R-:W2:Y:S04]  /*37c10*/  @!P1 LDL.64 R6, [UR4+0x18] ;  /* 0x00001804ff069983 */ /* 0x000ea80008100a00 */
[----:B------:R-:W3:Y:S01]  /*37c20*/  @!P1 LDL.64 R8, [UR4] ;  /* 0x00000004ff089983 */ /* 0x000ee20008100a00 */
[----:B------:R-:W-:-:S04]  /*37c30*/  SHF.R.U32.HI R3, RZ, 0x7, R215 ;  /* 0x00000007ff037819 */ /* 0x000fc800000116d7 */
[----:B------:R-:W-:-:S05]  /*37c40*/  IADD3 R3, -R3, 0xb, RZ ;  /* 0x0000000b03037810 */ /* 0x000fca0007ffe1ff */
[----:B------:R1:W-:Y:S06]  /*37c50*/  BAR.ARV R3, 0x100 ;  /* 0x000400030000751d */ /* 0x0003ec0000002000 */
[----:B--2---:R-:W2:Y:S04]  /*37c60*/  @!P1 LD.E.64 R6, desc[UR6][R6.64+0x30] ;  /* 0x0000300606069980 */ /* 0x004ea8000c101b00 */
[----:B---3--:R-:W3:Y:S01]  /*37c70*/  @!P1 LD.E R8, desc[UR6][R8.64] ;  /* 0x0000000608089980 */ /* 0x008ee2000c101900 */
[----:B--2---:R-:W-:-:S05]  /*37c80*/  @!P1 MOV R11, R6 ;  /* 0x00000006000b9202 */ /* 0x004fca0000000f00 */
[----:B---3--:R-:W-:-:S05]  /*37c90*/  @!P1 IMAD R10, R8, 0x8, R11 ;  /* 0x00000008080a9824 */ /* 0x008fca00078e020b */
[----:B------:R-:W-:-:S04]  /*37ca0*/  @!P1 PRMT R10, RZ, 0x654, R10 ;  /* 0x00000654ff0a9816 */ /* 0x000fc8000000000a */
[----:B------:R2:W-:Y:S02]  /*37cb0*/  @!P1 SYNCS.ARRIVE.TRANS64.RED.A1T0 RZ, [R10+URZ], RZ ;  /* 0x000000ff0aff99a7 */ /* 0x0005e4000810043f */
[----:B--2---:R-:W2:Y:S01]  /*37cc0*/  LDL.64 R10, [UR4+0x68] ;  /* 0x00006804ff0a7983 */ /* 0x004ea20008100a00 */
[----:B------:R-:W-:-:S05]  /*37cd0*/  IMAD.MOV.U32 R74, RZ, RZ, R72 ;  /* 0x000000ffff4a7224 */ /* 0x000fca00078e0048 */
[----:B------:R-:W3:Y:S04]  /*37ce0*/  LD.E R76, desc[UR6][R74.64] ;  /* 0x000000064a4c7980 */ /* 0x000ee8000c101900 */
[----:B--2---:R-:W2:Y:S01]  /*37cf0*/  LD.E.64 R10, desc[UR6][R10.64] ;  /* 0x000000060a0a7980 */ /* 0x004ea2000c101b00 */
[----:B------:R-:W-:-:S03]  /*37d00*/  IMAD.MOV.U32 R72, RZ, RZ, R2 ;  /* 0x000000ffff487224 */ /* 0x000fc600078e0002 */
[----:B0-----:R-:W4:Y:S04]  /*37d10*/  LD.E R5, desc[UR6][R74.64+0x8] ;  /* 0x000008064a057980 */ /* 0x001f28000c101900 */
[----:B------:R0:W4:Y:S04]  /*37d20*/  LD.E R73, desc[UR6][R72.64] ;  /* 0x0000000648497980 */ /* 0x000128000c101900 */
[----:B-1----:R-:W3:Y:S04]  /*37d30*/  LD.E R3, desc[UR6][R74.64+0x18] ;  /* 0x000018064a037980 */ /* 0x002ee8000c101900 */
[----:B------:R-:W4:Y:S04]  /*37d40*/  LD.E R4, desc[UR6][R74.64+0x4] ;  /* 0x000004064a047980 */ /* 0x000f28000c101900 */
[----:B------:R-:W4:Y:S04]  /*37d50*/  LD.E R77, desc[UR6][R74.64+0xc] ;  /* 0x00000c064a4d7980 */ /* 0x000f28000c101900 */
[----:B------:R-:W4:Y:S04]  /*37d60*/  LD.E R78, desc[UR6][R74.64+0x10] ;  /* 0x000010064a4e7980 */ /* 0x000f28000c101900 */
[----:B------:R-:W4:Y:S04]  /*37d70*/  LD.E R79, desc[UR6][R74.64+0x14] ;  /* 0x000014064a4f7980 */ /* 0x000f28000c101900 */
[----:B--2---:R-:W2:Y:S01]  /*37d80*/  LD.E R15, desc[UR6][R10.64] ;  /* 0x000000060a0f7980 */ /* 0x004ea2000c101900 */
[----:B------:R-:W-:-:S04]  /*37d90*/  LOP3.LUT R18, R18, 0xfff7ffff, RZ, 0xc0, !PT ;  /* 0xfff7ffff12127812 */ /* 0x000fc800078ec0ff */
[----:B------:R-:W-:-:S05]  /*37da0*/  @P1 LOP3.LUT R18, R18, 0x80000, RZ, 0xfc, !PT ;  /* 0x0008000012121812 */ /* 0x000fca00078efcff */
[----:B------:R1:W-:Y:S01]  /*37db0*/  STL [R1+0x470], R18 ;  /* 0x0004701201007387 */ /* 0x0003e20000100800 */
[----:B---3--:R-:W-:Y:S01]  /*37dc0*/  ISETP.GE.AND P0, PT, R3, 0x1, PT ;  /* 0x000000010300780c */ /* 0x008fe20003f06270 */
[----:B------:R-:W-:Y:S01]  /*37dd0*/  BSSY B1, `(.L_x_10456) ;  /* 0x000009d000017945 */ /* 0x000fe20003800000 */
[----:B----4-:R-:W-:Y:S02]  /*37de0*/  IMAD R79, R0, -0x60, R79 ;  /* 0xffffffa0004f7824 */ /* 0x010fe400078e024f */
[-C--:B--2---:R-:W-:Y:S01]  /*37df0*/  FMUL.FTZ R9, R31, R15.reuse ;  /* 0x0000000f1f097220 */ /* 0x084fe20000410000 */
[----:B------:R-:W-:Y:S01]  /*37e00*/  SHF.R.S32.HI R31, RZ, 0x1f, R76 ;  /* 0x0000001fff1f7819 */ /* 0x000fe2000001144c */
[----:B------:R-:W-:-:S03]  /*37e10*/  FMUL.FTZ R33, R33, R15 ;  /* 0x0000000f21217220 */ /* 0x000fc60000410000 */
[----:B------:R-:W-:Y:S01]  /*37e20*/  LEA.HI R31, R31, R76, RZ, 0x7 ;  /* 0x0000004c1f1f7211 */ /* 0x000fe200078f38ff */
[----:B------:R2:W3:Y:S01]  /*37e30*/  MUFU.TANH R82, R33 ;  /* 0x0000002100527308 */ /* 0x0004e20000002400 */
[----:B------:R-:W-:Y:S02]  /*37e40*/  FMUL.FTZ R32, R32, R15 ;  /* 0x0000000f20207220 */ /* 0x000fe40000410000 */
[----:B--2---:R-:W-:-:S05]  /*37e50*/  LOP3.LUT R33, R31, 0xffffff80, RZ, 0xc0, !PT ;  /* 0xffffff801f217812 */ /* 0x004fca00078ec0ff */
[----:B------:R2:W4:Y:S01]  /*37e60*/  MUFU.TANH R81, R32 ;  /* 0x0000002000517308 */ /* 0x0005220000002400 */
[----:B------:R-:W-:Y:S02]  /*37e70*/  IMAD.IADD R33, R76, 0x1, -R33 ;  /* 0x000000014c217824 */ /* 0x000fe400078e0a21 */
[----:B------:R-:W-:-:S03]  /*37e80*/  FMUL.FTZ R37, R37, R15 ;  /* 0x0000000f25257220 */ /* 0x000fc60000410000 */
[----:B--2---:R-:W-:Y:S02]  /*37e90*/  SHF.R.S32.HI R32, RZ, 0x1f, R33 ;  /* 0x0000001fff207819 */ /* 0x004fe40000011421 */
[----:B------:R2:W0:Y:S01]  /*37ea0*/  MUFU.TANH R84, R37 ;  /* 0x0000002500547308 */ /* 0x0004220000002400 */
[-C--:B------:R-:W-:Y:S01]  /*37eb0*/  FMUL.FTZ R8, R30, R15.reuse ;  /* 0x0000000f1e087220 */ /* 0x080fe20000410000 */
[----:B------:R-:W-:Y:S01]  /*37ec0*/  SHF.R.S32.HI R30, RZ, 0x7, R31 ;  /* 0x00000007ff1e7819 */ /* 0x000fe2000001141f */
[-C--:B------:R-:W-:Y:S01]  /*37ed0*/  FMUL.FTZ R12, R38, R15.reuse ;  /* 0x0000000f260c7220 */ /* 0x080fe20000410000 */
[----:B------:R-:W-:Y:S01]  /*37ee0*/  FMUL.FTZ R13, R39, R15 ;  /* 0x0000000f270d7220 */ /* 0x000fe20000410000 */
[----:B--2---:R-:W-:Y:S02]  /*37ef0*/  LEA.HI R37, R32, R33, RZ, 0x2 ;  /* 0x0000002120257211 */ /* 0x004fe400078f10ff */
[----:B------:R-:W-:Y:S02]  /*37f00*/  LEA.HI R31, R31, R30, RZ, 0x1 ;  /* 0x0000001e1f1f7211 */ /* 0x000fe400078f08ff */
[----:B------:R-:W-:-:S02]  /*37f10*/  SHF.R.S32.HI R38, RZ, 0x2, R37 ;  /* 0x00000002ff267819 */ /* 0x000fc40000011425 */
[----:B------:R-:W-:Y:S02]  /*37f20*/  SHF.R.S32.HI R39, RZ, 0x1f, R37 ;  /* 0x0000001fff277819 */ /* 0x000fe40000011425 */
[----:B------:R-:W-:Y:S02]  /*37f30*/  LEA.HI R32, R32, R33, RZ, 0x5 ;  /* 0x0000002120207211 */ /* 0x000fe400078f28ff */
[----:B------:R-:W-:Y:S02]  /*37f40*/  LEA.HI R39, R39, R38, RZ, 0x3 ;  /* 0x0000002627277211 */ /* 0x000fe400078f18ff */
[----:B------:R-:W-:Y:S01]  /*37f50*/  LOP3.LUT R31, R31, 0x3fffffe, RZ, 0xc0, !PT ;  /* 0x03fffffe1f1f7812 */ /* 0x000fe200078ec0ff */
[-C--:B------:R-:W-:Y:S01]  /*37f60*/  FMUL.FTZ R28, R28, R15.reuse ;  /* 0x0000000f1c1c7220 */ /* 0x080fe20000410000 */
[-C--:B------:R-:W-:Y:S01]  /*37f70*/  FMUL.FTZ R29, R29, R15.reuse ;  /* 0x0000000f1d1d7220 */ /* 0x080fe20000410000 */
[----:B------:R-:W-:Y:S01]  /*37f80*/  FMUL.FTZ R36, R36, R15 ;  /* 0x0000000f24247220 */ /* 0x000fe20000410000 */
[----:B------:R-:W-:-:S02]  /*37f90*/  SHF.R.S32.HI R32, RZ, 0x5, R32 ;  /* 0x00000005ff207819 */ /* 0x000fc40000011420 */
[----:B------:R-:W-:Y:S02]  /*37fa0*/  LOP3.LUT R39, R39, 0xfffffff8, RZ, 0xc0, !PT ;  /* 0xfffffff827277812 */ /* 0x000fe400078ec0ff */
[----:B------:R-:W-:Y:S01]  /*37fb0*/  IADD3 R31, R30, -R31, RZ ;  /* 0x8000001f1e1f7210 */ /* 0x000fe20007ffe0ff */
[-C--:B------:R-:W-:Y:S01]  /*37fc0*/  FMUL.FTZ R7, R24, R15.reuse ;  /* 0x0000000f18077220 */ /* 0x080fe20000410000 */
[----:B------:R-:W-:Y:S01]  /*37fd0*/  LOP3.LUT R30, R37, 0x7ffffffc, RZ, 0xc0, !PT ;  /* 0x7ffffffc251e7812 */ /* 0x000fe200078ec0ff */
[-C--:B------:R-:W-:Y:S01]  /*37fe0*/  FMUL.FTZ R14, R25, R15.reuse ;  /* 0x0000000f190e7220 */ /* 0x080fe20000410000 */
[-C--:B------:R-:W-:Y:S01]  /*37ff0*/  FMUL.FTZ R2, R26, R15.reuse ;  /* 0x0000000f1a027220 */ /* 0x080fe20000410000 */
[-C--:B------:R-:W-:Y:S01]  /*38000*/  FMUL.FTZ R6, R27, R15.reuse ;  /* 0x0000000f1b067220 */ /* 0x080fe20000410000 */
[----:B0-----:R-:W0:Y:S01]  /*38010*/  MUFU.TANH R72, R28 ;  /* 0x0000001c00487308 */ /* 0x001e220000002400 */
[-C--:B------:R-:W-:Y:S01]  /*38020*/  FMUL.FTZ R10, R34, R15.reuse ;  /* 0x0000000f220a7220 */ /* 0x080fe20000410000 */
[----:B------:R-:W-:Y:S01]  /*38030*/  FMUL.FTZ R11, R35, R15 ;  /* 0x0000000f230b7220 */ /* 0x000fe20000410000 */
[----:B------:R-:W-:-:S02]  /*38040*/  IMAD R37, R0, -0x60, R5 ;  /* 0xffffffa000257824 */ /* 0x000fc400078e0205 */
[-C--:B------:R-:W-:Y:S01]  /*38050*/  FMUL.FTZ R40, R40, R15.reuse ;  /* 0x0000000f28287220 */ /* 0x080fe20000410000 */
[-C--:B-1----:R-:W-:Y:S01]  /*38060*/  FMUL.FTZ R18, R42, R15.reuse ;  /* 0x0000000f2a127220 */ /* 0x082fe20000410000 */
[-C--:B------:R-:W-:Y:S01]  /*38070*/  FMUL.FTZ R44, R44, R15.reuse ;  /* 0x0000000f2c2c7220 */ /* 0x080fe20000410000 */
[-C--:B------:R-:W-:Y:S01]  /*38080*/  FMUL.FTZ R45, R45, R15.reuse ;  /* 0x0000000f2d2d7220 */ /* 0x080fe20000410000 */
[----:B------:R1:W2:Y:S01]  /*38090*/  MUFU.TANH R80, R29 ;  /* 0x0000001d00507308 */ /* 0x0002a20000002400 */
        /* <DEDUP_REMOVED lines=19> */
[----:B------:R-:W-:Y:S01]  /*381d0*/  FMUL.FTZ R69, R69, R15 ;  /* 0x0000000f45457220 */ /* 0x000fe20000410000 */
[----:B------:R-:W-:-:S02]  /*381e0*/  IMAD R32, R73, 0x8, R32 ;  /* 0x0000000849207824 */ /* 0x000fc400078e0220 */
[-C--:B------:R-:W-:Y:S01]  /*381f0*/  FMUL.FTZ R70, R70, R15.reuse ;  /* 0x0000000f46467220 */ /* 0x080fe20000410000 */
[----:B------:R-:W-:Y:S02]  /*38200*/  IMAD.IADD R39, R38, 0x1, -R39 ;  /* 0x0000000126277824 */ /* 0x000fe400078e0a27 */
[-C--:B------:R-:W-:Y:S01]  /*38210*/  FMUL.FTZ R48, R48, R15.reuse ;  /* 0x0000000f30307220 */ /* 0x080fe20000410000 */
[-C--:B------:R-:W-:Y:S01]  /*38220*/  FMUL.FTZ R49, R49, R15.reuse ;  /* 0x0000000f31317220 */ /* 0x080fe20000410000 */
[-C--:B------:R-:W-:Y:S01]  /*38230*/  FMUL.FTZ R52, R52, R15.reuse ;  /* 0x0000000f34347220 */ /* 0x080fe20000410000 */
[-C--:B------:R-:W-:Y:S01]  /*38240*/  FMUL.FTZ R53, R53, R15.reuse ;  /* 0x0000000f35357220 */ /* 0x080fe20000410000 */
[-C--:B------:R-:W-:Y:S01]  /*38250*/  FMUL.FTZ R60, R60, R15.reuse ;  /* 0x0000000f3c3c7220 */ /* 0x080fe20000410000 */
[-C--:B------:R-:W-:Y:S01]  /*38260*/  FMUL.FTZ R41, R41, R15.reuse ;  /* 0x0000000f29297220 */ /* 0x080fe20000410000 */
[----:B------:R-:W-:Y:S01]  /*38270*/  IMAD.IADD R30, R33, 0x1, -R30 ;  /* 0x00000001211e7824 */ /* 0x000fe200078e0a1e */
[----:B------:R-:W-:Y:S01]  /*38280*/  IADD3 R33, -R4, 0x1, R37 ;  /* 0x0000000104217810 */ /* 0x000fe20007ffe125 */
[----:B------:R-:W-:Y:S01]  /*38290*/  IMAD.U32 R32, R32, 0x10, R39 ;  /* 0x0000001020207824 */ /* 0x000fe200078e0027 */
[----:B------:R-:W1:Y:S01]  /*382a0*/  MUFU.TANH R7, R7 ;  /* 0x0000000700077308 */ /* 0x000e620000002400 */
[----:B------:R-:W-:-:S02]  /*382b0*/  FMUL.FTZ R62, R62, R15 ;  /* 0x0000000f3e3e7220 */ /* 0x000fc40000410000 */
[----:B------:R-:W-:-:S05]  /*382c0*/  IMAD R33, R30, -0x2, R33 ;  /* 0xfffffffe1e217824 */ /* 0x000fca00078e0221 */
[----:B------:R-:W3:Y:S01]  /*382d0*/  MUFU.TANH R14, R14 ;  /* 0x0000000e000e7308 */ /* 0x000ee20000002400 */
[----:B------:R-:W-:-:S07]  /*382e0*/  FMUL.FTZ R15, R71, R15 ;  /* 0x0000000f470f7220 */ /* 0x000fce0000410000 */
        /* <DEDUP_REMOVED lines=39> */
[----:B----4-:R-:W-:Y:S01]  /*38560*/  IMAD R41, R31, 0x40, R32 ;  /* 0x000000401f297824 */ /* 0x010fe200078e0220 */
[----:B------:R-:W-:-:S05]  /*38570*/  LOP3.LUT R32, RZ, R77, RZ, 0x33, !PT ;  /* 0x0000004dff207212 */ /* 0x000fca00078e33ff */
[----:B------:R4:W0:Y:S01]  /*38580*/  MUFU.TANH R87, R62 ;  /* 0x0000003e00577308 */ /* 0x0008220000002400 */
[C---:B------:R-:W-:Y:S02]  /*38590*/  IMAD.SHL.U32 R31, R30.reuse, 0x2, RZ ;  /* 0x000000021e1f7824 */ /* 0x040fe400078e00ff */
[----:B------:R-:W-:Y:S02]  /*385a0*/  IMAD.IADD R58, R33, 0x1, R32 ;  /* 0x00000001213a7824 */ /* 0x000fe400078e0220 */
[----:B----4-:R-:W-:-:S03]  /*385b0*/  IMAD R62, R30, -0x2, R37 ;  /* 0xfffffffe1e3e7824 */ /* 0x010fc600078e0225 */
[----:B------:R4:W0:Y:S01]  /*385c0*/  MUFU.TANH R63, R15 ;  /* 0x0000000f003f7308 */ /* 0x0008220000002400 */
[----:B------:R-:W-:Y:S01]  /*385d0*/  IMAD R59, R0, -0x60, -R31 ;  /* 0xffffffa0003b7824 */ /* 0x000fe200078e0a1f */
[----:B------:R-:W-:Y:S01]  /*385e0*/  VIADDMNMX R54, R41, R78, R62, PT ;  /* 0x0000004e29367246 */ /* 0x000fe2000380013e */
[----:B----4-:R-:W-:Y:S01]  /*385f0*/  IMAD.IADD R15, R58, 0x1, R41 ;  /* 0x000000013a0f7824 */ /* 0x010fe200078e0229 */
        /* <DEDUP_REMOVED lines=9> */
[----:B------:R-:W2:Y:S04]  /*38690*/  LD.E R31, desc[UR6][R74.64+0x1c] ;  /* 0x00001c064a1f7980 */ /* 0x000ea8000c101900 */
[----:B------:R-:W3:Y:S01]  /*386a0*/  LD.E R33, desc[UR6][R74.64+0x20] ;  /* 0x000020064a217980 */ /* 0x000ee2000c101900 */
[----:B--2---:R-:W-:-:S05]  /*386b0*/  IMAD.HI.U32 R0, R0, R31, RZ ;  /* 0x0000001f00007227 */ /* 0x004fca00078e00ff */
[----:B---3--:R-:W-:-:S07]  /*386c0*/  SHF.R.U32.HI R0, RZ, R33, R0 ;  /* 0x00000021ff007219 */ /* 0x008fce0000011600 */
.L_x_10461:
[----:B------:R-:W-:Y:S05]  /*386d0*/  BSYNC B3 ;  /* 0x0000000000037941 */ /* 0x000fea0003800000 */
.L_x_10460:
[----:B------:R-:W-:Y:S01]  /*386e0*/  LOP3.LUT R0, RZ, R0, RZ, 0x33, !PT ;  /* 0x00000000ff007212 */ /* 0x000fe200078e33ff */
[----:B------:R-:W-:Y:S06]  /*386f0*/  BRA `(.L_x_10462) ;  /* 0x0000000000187947 */ /* 0x000fec0003800000 */
.L_x_10459:
[----:B------:R-:W-:-:S13]  /*38700*/  ISETP.NE.AND P0, PT, R3, 0x1, PT ;  /* 0x000000010300780c */ /* 0x000fda0003f05270 */
[----:B------:R-:W-:Y:S05]  /*38710*/  @!P0 BRA `(.L_x_10462) ;  /* 0x0000000000108947 */ /* 0x000fea0003800000 */
[----:B------:R-:W2:Y:S04]  /*38720*/  LD.E R31, desc[UR6][R74.64+0x1c] ;  /* 0x00001c064a1f7980 */ /* 0x000ea8000c101900 */
[----:B------:R-:W3:Y:S01]  /*38730*/  LD.E R33, desc[UR6][R74.64+0x20] ;  /* 0x000020064a217980 */ /* 0x000ee2000c101900 */
[----:B--2---:R-:W-:-:S05]  /*38740*/  IMAD.HI.U32 R0, R0, R31, RZ ;  /* 0x0000001f00007227 */ /* 0x004fca00078e00ff */
[----:B---3--:R-:W-:-:S07]  /*38750*/  SHF.R.U32.HI R0, RZ, R33, R0 ;  /* 0x00000021ff007219 */ /* 0x008fce0000011600 */
.L_x_10462:
[----:B------:R-:W-:Y:S05]  /*38760*/  BSYNC B2 ;  /* 0x0000000000027941 */ /* 0x000fea0003800000 */
.L_x_10458:
[----:B------:R-:W-:-:S05]  /*38770*/  IMAD R0, R3, R0, R59 ;  /* 0x0000000003007224 */ /* 0x000fca00078e023b */
[----:B------:R-:W-:Y:S02]  /*38780*/  VIMNMX R15, R15, R0, !PT ;  /* 0x000000000f0f7248 */ /* 0x000fe40007fe0100 */
[----:B------:R-:W-:-:S07]  /*38790*/  VIADDMNMX R54, R0, R3, R54, PT ;  /* 0x0000000300367246 */ /* 0x000fce0003800136 */
.L_x_10457:
[----:B------:R-:W-:Y:S05]  /*387a0*/  BSYNC B1 ;  /* 0x0000000000017941 */ /* 0x000fea0003800000 */
.L_x_10456:
        /* <DEDUP_REMOVED lines=90> */
[----:B------:R-:W-:Y:S02]  /*38d50*/  ISETP.GE.AND P2, PT, R79, 0x4a, PT ;  /* 0x0000004a4f00780c */ /* 0x000fe40003f46270 */
[----:B------:R-:W-:-:S02]  /*38d60*/  VIADDMNMX R62, R41, R78, R62, PT ;  /* 0x0000004e293e7246 */ /* 0x000fc4000380013e */
        /* <DEDUP_REMOVED lines=40> */
.L_x_10468:
[----:B------:R-:W-:Y:S05]  /*38ff0*/  BSYNC B3 ;  /* 0x0000000000037941 */ /* 0x000fea0003800000 */
.L_x_10467:
[----:B------:R-:W-:Y:S01]  /*39000*/  LOP3.LUT R4, RZ, R4, RZ, 0x33, !PT ;  /* 0x00000004ff047212 */ /* 0x000fe200078e33ff */
[----:B------:R-:W-:Y:S06]  /*39010*/  BRA `(.L_x_10469) ;  /* 0x0000000000187947 */ /* 0x000fec0003800000 */
.L_x_10466:
[----:B------:R-:W-:-:S13]  /*39020*/  ISETP.NE.AND P6, PT, R3, 0x1, PT ;  /* 0x000000010300780c */ /* 0x000fda0003fc5270 */
[----:B------:R-:W-:Y:S05]  /*39030*/  @!P6 BRA `(.L_x_10469) ;  /* 0x000000000010e947 */ /* 0x000fea0003800000 */
[----:B------:R-:W2:Y:S04]  /*39040*/  LD.E R5, desc[UR6][R74.64+0x1c] ;  /* 0x00001c064a057980 */ /* 0x000ea8000c101900 */
[----:B------:R-:W3:Y:S01]  /*39050*/  LD.E R41, desc[UR6][R74.64+0x20] ;  /* 0x000020064a297980 */ /* 0x000ee2000c101900 */
[----:B--2---:R-:W-:-:S05]  /*39060*/  IMAD.HI.U32 R4, R4, R5, RZ ;  /* 0x0000000504047227 */ /* 0x004fca00078e00ff */
[----:B---3--:R-:W-:-:S07]  /*39070*/  SHF.R.U32.HI R4, RZ, R41, R4 ;  /* 0x00000029ff047219 */ /* 0x008fce0000011604 */
.L_x_10469:
[----:B------:R-:W-:Y:S05]  /*39080*/  BSYNC B2 ;  /* 0x0000000000027941 */ /* 0x000fea0003800000 */
.L_x_10465:
[----:B------:R-:W-:-:S05]  /*39090*/  IMAD R4, R3, R4, R59 ;  /* 0x0000000403047224 */ /* 0x000fca00078e023b */
[----:B------:R-:W-:Y:S02]  /*390a0*/  VIADDMNMX R62, R4, R3, R62, PT ;  /* 0x00000003043e7246 */ /* 0x000fe4000380013e */
[----:B------:R-:W-:-:S07]  /*390b0*/  VIMNMX R7, R7, R4, !PT ;  /* 0x0000000407077248 */ /* 0x000fce0007fe0100 */
.L_x_10464:
[----:B------:R-:W-:Y:S05]  /*390c0*/  BSYNC B1 ;  /* 0x0000000000017941 */ /* 0x000fea0003800000 */
.L_x_10463:
        /* <DEDUP_REMOVED lines=71> */
[C---:B------:R-:W-:Y:S02]  /*39540*/  ISETP.GT.AND P0, PT, R7.reuse, RZ, !P6 ;  /* 0x000000ff0700720c */ /* 0x040fe40007704270 */
[C---:B------:R-:W-:Y:S02]  /*39550*/  ISETP.GT.AND P2, PT, R7.reuse, 0x49, !P2 ;  /* 0x000000490700780c */ /* 0x040fe40005744270 */
[----:B------:R-:W-:Y:S02]  /*39560*/  ISETP.LT.OR P0, PT, R62, 0x1, P0 ;  /* 0x000000013e00780c */ /* 0x000fe40000701670 */
[----:B------:R-:W-:Y:S02]  /*39570*/  ISETP.GT.AND P3, PT, R7, 0x50, !P3 ;  /* 0x000000500700780c */ /* 0x000fe40005f64270 */
[----:B------:R-:W-:-:S02]  /*39580*/  FSEL R13, R2, -INF , !P0 ;  /* 0xff800000020d7808 */ /* 0x000fc40004000000 */
[----:B------:R-:W2:Y:S01]  /*39590*/  LDL.64 R2, [UR4+0x70] ;  /* 0x00007004ff027983 */ /* 0x000ea20008100a00 */
        /* <DEDUP_REMOVED lines=18> */
[C---:B------:R-:W-:Y:S02]  /*396c0*/  ISETP.LT.OR P2, PT, R62.reuse, 0x4a, P2 ;  /* 0x0000004a3e00780c */ /* 0x040fe40001741670 */
[----:B------:R-:W-:Y:S02]  /*396d0*/  FMNMX.FTZ R9, R5, R6, !PT ;  /* 0x0000000605097209 */ /* 0x000fe40007810000 */
[----:B------:R-:W-:Y:S02]  /*396e0*/  ISETP.LT.OR P3, PT, R62, 0x51, P3 ;  /* 0x000000513e00780c */ /* 0x000fe40001f61670 */
[----:B------:R-:W-:Y:S02]  /*396f0*/  FSEL R26, R26, -INF , !P2 ;  /* 0xff8000001a1a7808 */ /* 0x000fe40005000000 */
[----:B------:R-:W-:-:S02]  /*39700*/  FMNMX.FTZ R9, R4, R9, !PT ;  /* 0x0000000904097209 */ /* 0x000fc40007810000 */
[----:B------:R-:W-:Y:S02]  /*39710*/  ISETP.GT.AND P5, PT, R7, 0x58, !P5 ;  /* 0x000000580700780c */ /* 0x000fe40006fa4270 */
[----:B------:R-:W-:Y:S02]  /*39720*/  ISETP.LT.OR P4, PT, R62, 0x52, P4 ;  /* 0x000000523e00780c */ /* 0x000fe40002781670 */
[----:B------:R-:W-:Y:S02]  /*39730*/  FSEL R25, R25, -INF , !P3 ;  /* 0xff80000019197808 */ /* 0x000fe40005800000 */
[----:B------:R-:W-:Y:S02]  /*39740*/  FMNMX.FTZ R6, R26, R9, !PT ;  /* 0x000000091a067209 */ /* 0x000fe40007810000 */
[----:B------:R-:W-:Y:S02]  /*39750*/  ISETP.GT.AND P0, PT, R7, 0x59, !P6 ;  /* 0x000000590700780c */ /* 0x000fe40007704270 */
[----:B------:R-:W-:-:S02]  /*39760*/  ISETP.LT.OR P5, PT, R62, 0x59, P5 ;  /* 0x000000593e00780c */ /* 0x000fc40002fa1670 */
[----:B------:R-:W-:Y:S02]  /*39770*/  FSEL R28, R28, -INF , !P4 ;  /* 0xff8000001c1c7808 */ /* 0x000fe40006000000 */
[----:B------:R-:W-:Y:S02]  /*39780*/  FMNMX.FTZ R7, R25, R6, !PT ;  /* 0x0000000619077209 */ /* 0x000fe40007810000 */
[----:B------:R-:W-:Y:S02]  /*39790*/  ISETP.LT.OR P0, PT, R62, 0x5a, P0 ;  /* 0x0000005a3e00780c */ /* 0x000fe40000701670 */
[----:B------:R-:W-:Y:S02]  /*397a0*/  FSEL R29, R70, -INF , !P5 ;  /* 0xff800000461d7808 */ /* 0x000fe40006800000 */
[----:B------:R-:W-:Y:S02]  /*397b0*/  FMNMX.FTZ R6, R28, R7, !PT ;  /* 0x000000071c067209 */ /* 0x000fe40007810000 */
[----:B------:R-:W-:-:S02]  /*397c0*/  FSEL R27, R63, -INF , !P0 ;  /* 0xff8000003f1b7808 */ /* 0x000fc40004000000 */
[----:B------:R-:W-:-:S04]  /*397d0*/  FMNMX.FTZ R6, R29, R6, !PT ;  /* 0x000000061d067209 */ /* 0x000fc80007810000 */
[----:B------:R-:W-:-:S05]  /*397e0*/  FMNMX.FTZ R9, R27, R6, !PT ;  /* 0x000000061b097209 */ /* 0x000fca0007810000 */
[----:B--2---:R0:W-:Y:S04]  /*397f0*/  ST.E desc[UR6][R2.64+0x4], R9 ;  /* 0x0000040902007985 */ /* 0x0041e8000c101906 */
        /* <DEDUP_REMOVED lines=23> */
[----:B0-----:R-:W-:-:S05]  /*39970*/  FMNMX.FTZ R9, R15, R6, !PT ;  /* 0x000000060f097209 */ /* 0x001fca0007810000 */
[----:B------:R-:W0:Y:S02]  /*39980*/  SHFL.BFLY PT, R6, R9, 0x2, 0x1f ;  /* 0x0c401f0009067f89 */ /* 0x000e2400000e0000 */
[----:B0-----:R-:W-:Y:S02]  /*39990*/  FMNMX.FTZ R8, R9, R6, !PT ;  /* 0x0000000609087209 */ /* 0x001fe40007810000 */
[----:B------:R-:W-:Y:S04]  /*399a0*/  ST.E desc[UR6][R2.64], R9 ;  /* 0x0000000902007985 */ /* 0x000fe8000c101906 */
[----:B--2---:R-:W0:Y:S02]  /*399b0*/  SHFL.BFLY PT, R7, R10, 0x2, 0x1f ;  /* 0x0c401f000a077f89 */ /* 0x004e2400000e0000 */
[----:B0-----:R-:W-:-:S02]  /*399c0*/  FMNMX.FTZ R12, R10, R7, !PT ;  /* 0x000000070a0c7209 */ /* 0x001fc40007810000 */
[----:B------:R-:W0:Y:S04]  /*399d0*/  SHFL.BFLY PT, R7, R8, 0x1, 0x1f ;  /* 0x0c201f0008077f89 */ /* 0x000e2800000e0000 */
[----:B------:R-:W1:Y:S01]  /*399e0*/  SHFL.BFLY PT, R61, R12, 0x1, 0x1f ;  /* 0x0c201f000c3d7f89 */ /* 0x000e6200000e0000 */
[----:B0-----:R-:W-:Y:S02]  /*399f0*/  FMNMX.FTZ R11, R8, R7, !PT ;  /* 0x00000007080b7209 */ /* 0x001fe40007810000 */
[----:B-1----:R-:W-:-:S03]  /*39a00*/  FMNMX.FTZ R61, R12, R61, !PT ;  /* 0x0000003d0c3d7209 */ /* 0x002fc60007810000 */
[----:B------:R-:W-:Y:S04]  /*39a10*/  ST.E desc[UR6][R2.64], R11 ;  /* 0x0000000b02007985 */ /* 0x000fe8000c101906 */
[----:B------:R0:W-:Y:S04]  /*39a20*/  ST.E desc[UR6][R2.64+0x4], R61 ;  /* 0x0000043d02007985 */ /* 0x0001e8000c101906 */
[----:B------:R-:W2:Y:S04]  /*39a30*/  LDL.64 R6, [UR4+0x70] ;  /* 0x00007004ff067983 */ /* 0x000ea80008100a00 */
[----:B--2---:R-:W2:Y:S04]  /*39a40*/  LD.E R63, desc[UR6][R6.64+0x20] ;  /* 0x00002006063f7980 */ /* 0x004ea8000c101900 */
[----:B------:R-:W2:Y:S04]  /*39a50*/  LD.E R10, desc[UR6][R6.64] ;  /* 0x00000006060a7980 */ /* 0x000ea8000c101900 */
[----:B------:R-:W3:Y:S01]  /*39a60*/  LD.E R62, desc[UR6][R6.64+0x4] ;  /* 0x00000406063e7980 */ /* 0x000ee2000c101900 */
[C---:B--2---:R-:W-:Y:S01]  /*39a70*/  FMUL.FTZ R8, R10.reuse, R63 ;  /* 0x0000003f0a087220 */ /* 0x044fe20000410000 */
[----:B------:R-:W-:-:S04]  /*39a80*/  FSETP.NEU.FTZ.AND P0, PT, R10, -INF , PT ;  /* 0xff8000000a00780b */ /* 0x000fc80003f1d000 */
[----:B------:R-:W-:Y:S02]  /*39a90*/  FSEL R12, R8, RZ, P0 ;  /* 0x000000ff080c7208 */ /* 0x000fe40000000000 */
[----:B---3--:R-:W-:-:S03]  /*39aa0*/  FSETP.NEU.FTZ.AND P0, PT, R62, -INF , PT ;  /* 0xff8000003e00780b */ /* 0x008fc60003f1d000 */
[-CC-:B------:R-:W-:Y:S01]  /*39ab0*/  FFMA.FTZ R209, R0, R63.reuse, -R12.reuse ;  /* 0x0000003f00d17223 */ /* 0x180fe2000001080c */
[----:B------:R-:W-:Y:S01]  /*39ac0*/  FMUL.FTZ R0, R63, R62 ;  /* 0x0000003e3f007220 */ /* 0x000fe20000410000 */
[----:B------:R-:W-:-:S04]  /*39ad0*/  FFMA.FTZ R172, R65, R63, -R12 ;  /* 0x0000003f41ac7223 */ /* 0x000fc8000001080c */
[----:B0-----:R-:W-:Y:S01]  /*39ae0*/  FSEL R2, R0, RZ, P0 ;  /* 0x000000ff00027208 */ /* 0x001fe20000000000 */
[-CC-:B------:R-:W-:Y:S01]  /*39af0*/  FFMA.FTZ R31, R31, R63.reuse, -R12.reuse ;  /* 0x0000003f1f1f7223 */ /* 0x180fe2000001080c */
[----:B------:R-:W-:-:S03]  /*39b00*/  FFMA.FTZ R207, R30, R63, -R12 ;  /* 0x0000003f1ecf7223 */ /* 0x000fc6000001080c */
[-CC-:B------:R-:W-:Y:S01]  /*39b10*/  FFMA.FTZ R173, R13, R63.reuse, -R2.reuse ;  /* 0x0000003f0dad7223 */ /* 0x180fe20000010802 */
[-C--:B------:R-:W-:Y:S01]  /*39b20*/  FFMA.FTZ R30, R54, R63.reuse, -R2 ;  /* 0x0000003f361e7223 */ /* 0x080fe20000010802 */
[-C--:B------:R-:W-:Y:S01]  /*39b30*/  FFMA.FTZ R174, R60, R63.reuse, -R12 ;  /* 0x0000003f3cae7223 */ /* 0x080fe2000001080c */
[-C--:B------:R-:W-:Y:S01]  /*39b40*/  FFMA.FTZ R175, R55, R63.reuse, -R2 ;  /* 0x0000003f37af7223 */ /* 0x080fe20000010802 */
[----:B------:R-:W-:Y:S01]  /*39b50*/  MUFU.EX2 R172, R172 ;  /* 0x000000ac00ac7308 */ /* 0x000fe20000000800 */
[-CC-:B------:R-:W-:Y:S01]  /*39b60*/  FFMA.FTZ R33, R33, R63.reuse, -R12.reuse ;  /* 0x0000003f21217223 */ /* 0x180fe2000001080c */
[-C--:B------:R-:W-:Y:S01]  /*39b70*/  FFMA.FTZ R203, R32, R63.reuse, -R12 ;  /* 0x0000003f20cb7223 */ /* 0x080fe2000001080c */
[----:B------:R-:W-:-:S05]  /*39b80*/  FFMA.FTZ R32, R56, R63, -R2 ;  /* 0x0000003f38207223 */ /* 0x000fca0000010802 */
[----:B------:R-:W0:Y:S01]  /*39b90*/  MUFU.EX2 R31, R31 ;  /* 0x0000001f001f7308 */ /* 0x000e220000000800 */
[-C--:B------:R-:W-:Y:S01]  /*39ba0*/  FFMA.FTZ R9, R53, R63.reuse, -R12 ;  /* 0x0000003f35097223 */ /* 0x080fe2000001080c */
[----:B------:R-:W-:-:S06]  /*39bb0*/  FFMA.FTZ R13, R57, R63, -R2 ;  /* 0x0000003f390d7223 */ /* 0x000fcc0000010802 */
[----:B------:R-:W-:Y:S08]  /*39bc0*/  MUFU.EX2 R173, R173 ;  /* 0x000000ad00ad7308 */ /* 0x000ff00000000800 */
[----:B------:R-:W1:Y:S01]  /*39bd0*/  MUFU.EX2 R30, R30 ;  /* 0x0000001e001e7308 */ /* 0x000e620000000800 */
[-CC-:B------:R-:W-:Y:S01]  /*39be0*/  FFMA.FTZ R8, R52, R63.reuse, -R12.reuse ;  /* 0x0000003f34087223 */ /* 0x180fe2000001080c */
[----:B------:R-:W-:-:S06]  /*39bf0*/  FFMA.FTZ R11, R51, R63, -R12 ;  /* 0x0000003f330b7223 */ /* 0x000fcc000001080c */
[----:B------:R-:W2:Y:S01]  /*39c00*/  MUFU.EX2 R174, R174 ;  /* 0x000000ae00ae7308 */ /* 0x000ea20000000800 */
[-CC-:B------:R-:W-:Y:S01]  /*39c10*/  FFMA.FTZ R10, R50, R63.reuse, -R12.reuse ;  /* 0x0000003f320a7223 */ /* 0x180fe2000001080c */
[-CC-:B------:R-:W-:Y:S01]  /*39c20*/  FFMA.FTZ R185, R49, R63.reuse, -R12.reuse ;  /* 0x0000003f31b97223 */ /* 0x180fe2000001080c */
[----:B------:R-:W-:-:S05]  /*39c30*/  FFMA.FTZ R184, R48, R63, -R12 ;  /* 0x0000003f30b87223 */ /* 0x000fca000001080c */
[----:B------:R-:W3:Y:S01]  /*39c40*/  MUFU.EX2 R175, R175 ;  /* 0x000000af00af7308 */ /* 0x000ee20000000800 */
[-CC-:B------:R-:W-:Y:S01]  /*39c50*/  FFMA.FTZ R187, R46, R63.reuse, -R12.reuse ;  /* 0x0000003f2ebb7223 */ /* 0x180fe2000001080c */
[-CC-:B------:R-:W-:Y:S01]  /*39c60*/  FFMA.FTZ R186, R45, R63.reuse, -R12.reuse ;  /* 0x0000003f2dba7223 */ /* 0x180fe2000001080c */
[-CC-:B------:R-:W-:Y:S01]  /*39c70*/  FFMA.FTZ R194, R44, R63.reuse, -R12.reuse ;  /* 0x0000003f2cc27223 */ /* 0x180fe2000001080c */
[-CC-:B------:R-:W-:Y:S01]  /*39c80*/  FFMA.FTZ R193, R43, R63.reuse, -R12.reuse ;  /* 0x0000003f2bc17223 */ /* 0x180fe2000001080c */
[-CC-:B------:R-:W-:Y:S01]  /*39c90*/  FFMA.FTZ R196, R42, R63.reuse, -R12.reuse ;  /* 0x0000003f2ac47223 */ /* 0x180fe2000001080c */
[-CC-:B------:R-:W-:Y:S02]  /*39ca0*/  FFMA.FTZ R195, R40, R63.reuse, -R12.reuse ;  /* 0x0000003f28c37223 */ /* 0x180fe4000001080c */
[----:B------:R-:W4:Y:S01]  /*39cb0*/  MUFU.EX2 R33, R33 ;  /* 0x0000002100217308 */ /* 0x000f220000000800 */
[-CC-:B------:R-:W-:Y:S01]  /*39cc0*/  FFMA.FTZ R202, R39, R63.reuse, -R12.reuse ;  /* 0x0000003f27ca7223 */ /* 0x180fe2000001080c */
[-CC-:B------:R-:W-:Y:S01]  /*39cd0*/  FFMA.FTZ R201, R38, R63.reuse, -R12.reuse ;  /* 0x0000003f26c97223 */ /* 0x180fe2000001080c */
[-CC-:B------:R-:W-:Y:S01]  /*39ce0*/  FFMA.FTZ R204, R37, R63.reuse, -R12.reuse ;  /* 0x0000003f25cc7223 */ /* 0x180fe2000001080c */
[-CC-:B------:R-:W-:Y:S01]  /*39cf0*/  FFMA.FTZ R206, R14, R63.reuse, -R12.reuse ;  /* 0x0000003f0ece7223 */ /* 0x180fe2000001080c */
[-C--:B------:R-:W-:Y:S01]  /*39d00*/  FFMA.FTZ R208, R15, R63.reuse, -R12 ;  /* 0x0000003f0fd07223 */ /* 0x080fe2000001080c */
[----:B------:R-:W-:-:S02]  /*39d10*/  FFMA.FTZ R12, R58, R63, -R2 ;  /* 0x0000003f3a0c7223 */ /* 0x000fc40000010802 */
[----:B------:R-:W5:Y:S01]  /*39d20*/  MUFU.EX2 R32, R32 ;  /* 0x0000002000207308 */ /* 0x000f620000000800 */
[-CC-:B------:R-:W-:Y:S01]  /*39d30*/  FFMA.FTZ R15, R59, R63.reuse, -R2.reuse ;  /* 0x0000003f3b0f7223 */ /* 0x180fe20000010802 */
[----:B------:R-:W-:Y:S01]  /*39d40*/  FFMA.FTZ R200, R20, R63, -R2 ;  /* 0x0000003f14c87223 */ /* 0x000fe20000010802 */
[----:B0-----:R-:W-:-:S05]  /*39d50*/  FADD.FTZ R3, R172, R31 ;  /* 0x0000001fac037221 */ /* 0x001fca0000010000 */
[----:B------:R-:W0:Y:S01]  /*39d60*/  MUFU.EX2 R9, R9 ;  /* 0x0000000900097308 */ /* 0x000e220000000800 */
[----:B-1----:R-:W-:Y:S01]  /*39d70*/  FADD.FTZ R20, R173, R30 ;  /* 0x0000001ead147221 */ /* 0x002fe20000010000 */
[----:B------:R-:W-:-:S06]  /*39d80*/  FFMA.FTZ R14, R47, R63, -R2 ;  /* 0x0000003f2f0e7223 */ /* 0x000fcc0000010802 */
        /* <DEDUP_REMOVED lines=8> */
[----:B-----5:R-:W-:-:S06]  /*39e10*/  FADD.FTZ R20, R32, R3 ;  /* 0x0000000320147221 */ /* 0x020fcc0000010000 */
[----:B------:R-:W4:Y:S01]  /*39e20*/  MUFU.EX2 R11, R11 ;  /* 0x0000000b000b7308 */ /* 0x000f220000000800 */
[----:B------:R-:W-:-:S07]  /*39e30*/  FFMA.FTZ R188, R36, R63, -R2 ;  /* 0x0000003f24bc7223 */ /* 0x000fce0000010802 */
[----:B------:R-:W5:Y:S01]  /*39e40*/  MUFU.EX2 R15, R15 ;  /* 0x0000000f000f7308 */ /* 0x000f620000000800 */
[----:B------:R-:W-:Y:S01]  /*39e50*/  FFMA.FTZ R199, R19, R63, -R2 ;  /* 0x0000003f13c77223 */ /* 0x000fe20000010802 */
[----:B0-----:R-:W-:-:S06]  /*39e60*/  FADD.FTZ R3, R9, R24 ;  /* 0x0000001809037221 */ /* 0x001fcc0000010000 */
[----:B------:R-:W0:Y:S01]  /*39e70*/  MUFU.EX2 R10, R10 ;  /* 0x0000000a000a7308 */ /* 0x000e220000000800 */
[----:B-1----:R-:W-:Y:S01]  /*39e80*/  FADD.FTZ R19, R13, R20 ;  /* 0x000000140d137221 */ /* 0x002fe20000010000 */
[----:B------:R-:W-:-:S06]  /*39e90*/  FFMA.FTZ R190, R35, R63, -R2 ;  /* 0x0000003f23be7223 */ /* 0x000fcc0000010802 */
[----:B------:R-:W1:Y:S01]  /*39ea0*/  MUFU.EX2 R14, R14 ;  /* 0x0000000e000e7308 */ /* 0x000e620000000800 */
[----:B--2---:R-:W-:Y:S01]  /*39eb0*/  FADD.FTZ R20, R8, R3 ;  /* 0x0000000308147221 */ /* 0x004fe20000010000 */
[----:B---3--:R-:W-:-:S06]  /*39ec0*/  FADD.FTZ R24, R12, R19 ;  /* 0x000000130c187221 */ /* 0x008fcc0000010000 */
[----:B------:R-:W2:Y:S01]  /*39ed0*/  MUFU.EX2 R185, R185 ;  /* 0x000000b900b97308 */ /* 0x000ea20000000800 */
[----:B------:R-:W-:-:S07]  /*39ee0*/  FFMA.FTZ R189, R34, R63, -R2 ;  /* 0x0000003f22bd7223 */ /* 0x000fce0000010802 */
[----:B------:R-:W3:Y:S01]  /*39ef0*/  MUFU.EX2 R0, R0 ;  /* 0x0000000000007308 */ /* 0x000ee20000000800 */
[-CC-:B------:R-:W-:Y:S01]  /*39f00*/  FFMA.FTZ R205, R18, R63.reuse, -R2.reuse ;  /* 0x0000003f12cd7223 */ /* 0x180fe20000010802 */
[----:B------:R-:W-:Y:S01]  /*39f10*/  FFMA.FTZ R18, R5, R63, -R2 ;  /* 0x0000003f05127223 */ /* 0x000fe20000010802 */
[----:B----4-:R-:W-:-:S05]  /*39f20*/  FADD.FTZ R3, R11, R20 ;  /* 0x000000140b037221 */ /* 0x010fca0000010000 */
[----:B------:R-:W4:Y:S01]  /*39f30*/  MUFU.EX2 R184, R184 ;  /* 0x000000b800b87308 */ /* 0x000f220000000800 */
[----:B-----5:R-:W-:-:S07]  /*39f40*/  FADD.FTZ R5, R15, R24 ;  /* 0x000000180f057221 */ /* 0x020fce0000010000 */
[----:B------:R-:W5:Y:S01]  /*39f50*/  MUFU.EX2 R188, R188 ;  /* 0x000000bc00bc7308 */ /* 0x000f620000000800 */
[----:B0-----:R-:W-:Y:S01]  /*39f60*/  FADD.FTZ R24, R10, R3 ;  /* 0x000000030a187221 */ /* 0x001fe20000010000 */
[----:B-1----:R-:W-:-:S06]  /*39f70*/  FADD.FTZ R5, R14, R5 ;  /* 0x000000050e057221 */ /* 0x002fcc0000010000 */
[----:B------:R-:W0:Y:S01]  /*39f80*/  MUFU.EX2 R187, R187 ;  /* 0x000000bb00bb7308 */ /* 0x000e220000000800 */
        /* <DEDUP_REMOVED lines=11> */
[----:B0-----:R-:W-:Y:S01]  /*3a040*/  FADD.FTZ R3, R187, R4 ;  /* 0x00000004bb037221 */ /* 0x001fe20000010000 */
[----:B-1----:R-:W-:-:S06]  /*3a050*/  FADD.FTZ R4, R190, R5 ;  /* 0x00000005be047221 */ /* 0x002fcc0000010000 */
[----:B------:R-:W0:Y:S08]  /*3a060*/  MUFU.EX2 R193, R193 ;  /* 0x000000c100c17308 */ /* 0x000e300000000800 */
        /* <DEDUP_REMOVED lines=47> */
[----:B-----5:R-:W-:-:S03]  /*3a360*/  FADD.FTZ R2, R21, R2 ;  /* 0x0000000215027221 */ /* 0x020fc60000010000 */
[----:B0-----:R-:W-:Y:S01]  /*3a370*/  FADD.FTZ R3, R209, R4 ;  /* 0x00000004d1037221 */ /* 0x001fe20000010000 */
[----:B-1----:R-:W-:-:S03]  /*3a380*/  FADD.FTZ R2, R181, R2 ;  /* 0x00000002b5027221 */ /* 0x002fc60000010000 */
[----:B--2---:R-:W-:Y:S01]  /*3a390*/  FADD.FTZ R27, R208, R3 ;  /* 0x00000003d01b7221 */ /* 0x004fe20000010000 */
[----:B---3--:R-:W-:-:S04]  /*3a3a0*/  FADD.FTZ R29, R159, R2 ;  /* 0x000000029f1d7221 */ /* 0x008fc80000010000 */
[----:B------:R-:W-:Y:S04]  /*3a3b0*/  ST.E desc[UR6][R6.64+0x10], R27 ;  /* 0x0000101b06007985 */ /* 0x000fe8000c101906 */
[----:B------:R0:W-:Y:S04]  /*3a3c0*/  ST.E desc[UR6][R6.64+0x14], R29 ;  /* 0x0000141d06007985 */ /* 0x0001e8000c101906 */
[----:B------:R-:W2:Y:S04]  /*3a3d0*/  LDL.64 R24, [UR4] ;  /* 0x00000004ff187983 */ /* 0x000ea80008100a00 */
[----:B------:R-:W3:Y:S04]  /*3a3e0*/  LDL.64 R4, [UR4+0x98] ;  /* 0x00009804ff047983 */ /* 0x000ee80008100a00 */
[----:B------:R-:W4:Y:S01]  /*3a3f0*/  LDL.64 R2, [UR4+0x80] ;  /* 0x00008004ff027983 */ /* 0x000f220008100a00 */
[----:B------:R-:W-:-:S03]  /*3a400*/  LEA.HI R26, R215, 0x8, RZ, 0x19 ;  /* 0x00000008d71a7811 */ /* 0x000fc600078fc8ff */
[----:B0-----:R-:W5:Y:S02]  /*3a410*/  LDL.64 R6, [UR4+0x88] ;  /* 0x00008804ff067983 */ /* 0x001f640008100a00 */
[----:B------:R0:W-:Y:S06]  /*3a420*/  BAR.SYNC.DEFER_BLOCKING R26, 0x100 ;  /* 0x0004001a0000751d */ /* 0x0001ec0000010000 */
[----:B--2---:R-:W2:Y:S04]  /*3a430*/  LD.E R25, desc[UR6][R24.64] ;  /* 0x0000000618197980 */ /* 0x004ea8000c101900 */
[----:B---3--:R-:W2:Y:S04]  /*3a440*/  LD.E.64 R4, desc[UR6][R4.64] ;  /* 0x0000000604047980 */ /* 0x008ea8000c101b00 */
[----:B----4-:R-:W3:Y:S04]  /*3a450*/  LD.E R35, desc[UR6][R2.64] ;  /* 0x0000000602237980 */ /* 0x010ee8000c101900 */
        /* <DEDUP_REMOVED lines=127> */
[----:B--2---:R-:W-:Y:S01]  /*3ac50*/  IMAD R4, R25, 0xc00, R4 ;  /* 0x00000c0019047824 */ /* 0x004fe200078e0204 */
[----:B------:R-:W-:-:S04]  /*3ac60*/  R2UR UR11, R5 ;  /* 0x00000000050b72ca */ /* 0x000fc800000e0000 */
[----:B------:R-:W-:Y:S02]  /*3ac70*/  R2UR UR10, R4 ;  /* 0x00000000040a72ca */ /* 0x000fe400000e0000 */
[----:B------:R-:W-:Y:S02]  /*3ac80*/  F2FP.F16.F32.PACK_AB R172, R31, R172 ;  /* 0x000000ac1fac723e */ /* 0x000fe400000000ff */
[----:B------:R-:W-:Y:S02]  /*3ac90*/  F2FP.F16.F32.PACK_AB R174, R33, R174 ;  /* 0x000000ae21ae723e */ /* 0x000fe400000000ff */
[----:B------:R-:W-:Y:S02]  /*3aca0*/  F2FP.F16.F32.PACK_AB R173, R30, R173 ;  /* 0x000000ad1ead723e */ /* 0x000fe400000000ff */
[----:B------:R-:W-:Y:S01]  /*3acb0*/  F2FP.F16.F32.PACK_AB R175, R32, R175 ;  /* 0x000000af20af723e */ /* 0x000fe200000000ff */
        /* <DEDUP_REMOVED lines=128> */
[----:B------:R-:W-:Y:S01]  /*3b4c0*/  ST.E desc[UR6][R6.64], RZ ;  /* 0x000000ff06007985 */ /* 0x000fe2000c101906 */
[----:B0-----:R-:W-:-:S06]  /*3b4d0*/  WARPGROUP.ARRIVE ;  /* 0x00000000000079c5 */ /* 0x001fcc0000000000 */
[----:B------:R-:W-:Y:S03]  /*3b4e0*/  HGMMA.64x256x16.F32 R24, R172, gdesc[UR8].tnspB, RZ, !UPT, gsb0 ;  /* 0x43e00008ac187df0 */ /* 0x000fe6000c0008ff */
[----:B------:R-:W-:Y:S02]  /*3b4f0*/  WARPGROUP.DEPBAR.LE gsb0, 0x0 ;  /* 0x00008000000079c5 */ /* 0x000fe40000010000 */
        /* <DEDUP_REMOVED lines=129> */
[----:B0-----:R-:W5:Y:S04]  /*3bd10*/  LD.E R24, desc[UR6][R2.64] ;  /* 0x0000000602187980 */ /* 0x001f68000c101900 */
[----:B-1----:R-:W5:Y:S04]  /*3bd20*/  LD.E R25, desc[UR6][R2.64+0x4] ;  /* 0x0000040602197980 */ /* 0x002f68000c101900 */
[----:B--2---:R-:W2:Y:S04]  /*3bd30*/  LD.E R26, desc[UR6][R2.64+0x8] ;  /* 0x00000806021a7980 */ /* 0x004ea8000c101900 */
[----:B---3--:R-:W2:Y:S04]  /*3bd40*/  LD.E R27, desc[UR6][R2.64+0xc] ;  /* 0x00000c06021b7980 */ /* 0x008ea8000c101900 */
[----:B----4-:R-:W2:Y:S04]  /*3bd50*/  LD.E R28, desc[UR6][R2.64+0x10] ;  /* 0x00001006021c7980 */ /* 0x010ea8000c101900 */
        /* <DEDUP_REMOVED lines=123> */
[----:B------:R-:W-:Y:S01]  /*3c510*/  IMAD.MOV.U32 R173, RZ, RZ, R5 ;  /* 0x000000ffffad7224 */ /* 0x000fe200078e0005 */
[----:B------:R-:W-:-:S04]  /*3c520*/  IADD3 R172, R4, 0x80, RZ ;  /* 0x0000008004ac7810 */ /* 0x000fc80007ffe0ff */
[----:B------:R-:W-:Y:S02]  /*3c530*/  R2UR UR10, R172 ;  /* 0x00000000ac0a72ca */ /* 0x000fe400000e0000 */
[----:B------:R-:W-:Y:S02]  /*3c540*/  R2UR UR11, R173 ;  /* 0x00000000ad0b72ca */ /* 0x000fe400000e0000 */
[----:B------:R-:W-:Y:S02]  /*3c550*/  F2FP.F16.F32.PACK_AB R172, R8, R9 ;  /* 0x0000000908ac723e */ /* 0x000fe400000000ff */
[----:B------:R-:W-:Y:S02]  /*3c560*/  F2FP.F16.F32.PACK_AB R174, R10, R11 ;  /* 0x0000000b0aae723e */ /* 0x000fe400000000ff */
[----:B------:R-:W-:Y:S02]  /*3c570*/  F2FP.F16.F32.PACK_AB R173, R12, R13 ;  /* 0x0000000d0cad723e */ /* 0x000fe400000000ff */
[----:B------:R-:W-:-:S04]  /*3c580*/  F2FP.F16.F32.PACK_AB R175, R14, R15 ;  /* 0x0000000f0eaf723e */ /* 0x000fc800000000ff */
[----:B--2---:R-:W-:-:S06]  /*3c590*/  WARPGROUP.ARRIVE ;  /* 0x00000000000079c5 */ /* 0x004fcc0000000000 */
[----:B------:R-:W-:Y:S03]  /*3c5a0*/  HGMMA.64x256x16.F32 R24, R172, gdesc[UR8].tnspB, R24, gsb0 ;  /* 0x43e00008ac187df0 */ /* 0x000fe60008000818 */
        /* <DEDUP_REMOVED lines=1457> */
[----:B------:R-:W-:-:S13]  /*420c0*/  LOP3.LUT P6, RZ, R215, 0x7f, RZ, 0xc0, !PT ;  /* 0x0000007fd7ff7812 */ /* 0x000fda00078cc0ff */
[----:B0-----:R-:W-:Y:S05]  /*420d0*/  @P6 BRA `(.L_x_10470) ;  /* 0x0000000000206947 */ /* 0x001fea0003800000 */
[----:B------:R-:W2:Y:S04]  /*420e0*/  LDL.64 R2, [UR4+0x40] ;  /* 0x00004004ff027983 */ /* 0x000ea80008100a00 */
[----:B------:R-:W3:Y:S04]  /*420f0*/  LDL.64 R4, [UR4] ;  /* 0x00000004ff047983 */ /* 0x000ee80008100a00 */
[----:B--2---:R-:W2:Y:S04]  /*42100*/  LD.E.64 R2, desc[UR6][R2.64+0x30] ;  /* 0x0000300602027980 */ /* 0x004ea8000c101b00 */
[----:B---3--:R-:W3:Y:S01]  /*42110*/  LD.E R4, desc[UR6][R4.64] ;  /* 0x0000000604047980 */ /* 0x008ee2000c101900 */
[----:B--2---:R-:W-:-:S05]  /*42120*/  MOV R7, R2 ;  /* 0x0000000200077202 */ /* 0x004fca0000000f00 */
[----:B---3--:R-:W-:-:S05]  /*42130*/  IMAD R0, R4, 0x8, R7 ;  /* 0x0000000804007824 */ /* 0x008fca00078e0207 */
[----:B------:R-:W-:-:S04]  /*42140*/  PRMT R0, RZ, 0x654, R0 ;  /* 0x00000654ff007816 */ /* 0x000fc80000000000 */
[----:B------:R0:W-:Y:S03]  /*42150*/  SYNCS.ARRIVE.TRANS64.RED.A1T0 RZ, [R0+URZ], RZ ;  /* 0x000000ff00ff79a7 */ /* 0x0001e6000810043f */
.L_x_10470:
[----:B------:R-:W-:-:S04]  /*42160*/  IMAD.MOV.U32 R217, RZ, RZ, 0x0 ;  /* 0x00000000ffd97424 */ /* 0x000fc800078e00ff */
[----:B0-----:R-:W-:Y:S05]  /*42170*/  RET.REL.NODEC R216 `(_ZN7cutlass13device_kernelIN5flash11enable_sm90INS1_16FlashAttnFwdSm90INS1_25CollectiveMainloopFwdSm90ILi2EN4cute5tupleIJNS5_1CILi1EEES8_S8_EEENS6_IJNS7_ILi128EEENS7_ILi96EEENS7_ILi64EEEEEELi256ENS_6half_tEfNS_4arch4Sm90ELb0ELb1ELb1ELb1ELb0ELb1ELb1ELb1ELb0ELb0ELb0ELb0EEENS1_21CollectiveEpilogueFwdINS6_IJSA_NS7_ILi256EEESB_EEES9_SE_SG_Li256ELb1ELb0ELb0ELb0EEENS1_36VarlenDynamicPersistentTileSchedulerILi128ELi96ELi256ELi32ELb0ELb0ELb1ELb1ELb0ELb1EEEEEEEEEvNT_6ParamsE) ;  /* 0xfffffbdcd8a07950 */ /* 0x001fea0003c3ffff */
.L_x_10446:
[----:B0-----:R0:W1:Y:S02]  /*42180*/  SYNCS.PHASECHK.TRANS64.TRYWAIT P0, [R8+URZ], R9 ;  /* 0x00000009080075a7 */ /* 0x001064000800017f */
[----:B-1----:R-:W-:Y:S05]  /*42190*/  @!P0 NANOSLEEP.SYNCS 0x989680 ;  /* 0x009896800000895d */ /* 0x002fea0003900000 */
[----:B------:R-:W1:Y:S02]  /*421a0*/  @!P0 SYNCS.PHASECHK.TRANS64 P0, [R8+URZ], R9 ;  /* 0x00000009080085a7 */ /* 0x000e64000800007f */
[----:B-1----:R-:W-:Y:S05]  /*421b0*/  @!P0 BRA `(.L_x_10446) ;  /* 0xfffffffc00f08947 */ /* 0x002fea000383ffff */
[----:B------:R-:W-:Y:S05]  /*421c0*/  BRA `(.L_x_10445) ;  /* 0xffffff4800087947 */ /* 0x000fea000383ffff */
.L_x_10448:
[----:B0-----:R0:W1:Y:S02]  /*421d0*/  SYNCS.PHASECHK.TRANS64.TRYWAIT P0, [R4+URZ+0x32410], R3 ;  /* 0x03241003040075a7 */ /* 0x001064000800017f */
[----:B-1----:R-:W-:Y:S05]  /*421e0*/  @!P0 NANOSLEEP.SYNCS 0x989680 ;  /* 0x009896800000895d */ /* 0x002fea0003900000 */
[----:B------:R-:W1:Y:S02]  /*421f0*/  @!P0 SYNCS.PHASECHK.TRANS64 P0, [R4+URZ+0x32410], R3 ;  /* 0x03241003040085a7 */ /* 0x000e64000800007f */
[----:B-1----:R-:W-:Y:S05]  /*42200*/  @!P0 BRA `(.L_x_10448) ;  /* 0xfffffffc00f08947 */ /* 0x002fea000383ffff */
[----:B------:R-:W-:Y:S05]  /*42210*/  BRA `(.L_x_10471) ;  /* 0xffffff4800fc7947 */ /* 0x000fea000383ffff */
.L_x_10455:
[----:B0-----:R0:W1:Y:S02]  /*42220*/  SYNCS.PHASECHK.TRANS64.TRYWAIT P0, [R8+URZ], R9 ;  /* 0x00000009080075a7 */ /* 0x001064000800017f */
[----:B-1----:R-:W-:Y:S05]  /*42230*/  @!P0 NANOSLEEP.SYNCS 0x989680 ;  /* 0x009896800000895d */ /* 0x002fea0003900000 */
[----:B------:R-:W1:Y:S02]  /*42240*/  @!P0 SYNCS.PHASECHK.TRANS64 P0, [R8+URZ], R9 ;  /* 0x00000009080085a7 */ /* 0x000e64000800007f */
[----:B-1----:R-:W-:Y:S05]  /*42250*/  @!P0 BRA `(.L_x_10455) ;  /* 0xfffffffc00f08947 */ /* 0x002fea000383ffff */
[----:B------:R-:W-:Y:S05]  /*42260*/  BRA `(.L_x_10454) ;  /* 0xffffff4c00707947 */ /* 0x000fea000383ffff */
.L_x_10472:
        /* <DEDUP_REMOVED lines=9> */
.L_x_11972:


//--------------------- .text._ZN7cutlass13device_kernelIN5flash11enable_sm90INS1_16FlashAttnFwdSm90INS1_25CollectiveMainloopFwdSm90ILi2EN4cute5tupleIJNS5_1CILi1EEES8_S8_EEENS6_IJNS7_ILi128EEENS7_ILi96EEENS7_ILi64EEEEEELi256ENS_6half_tEfNS_4arch4Sm90ELb1ELb0ELb1ELb0ELb0ELb0ELb0ELb1ELb0ELb0ELb0ELb0EEENS1_21CollectiveEpilogueFwdINS6_IJSA_NS7_ILi256EEESB_EEES9_SE_SG_Li256ELb0ELb0ELb0ELb0EEENS1_30DynamicPersistentTileSchedulerILi256ELi32ELb0ELb0ELb1EEEEEEEEEvNT_6ParamsE --------------------------
	.section	.text._ZN7cutlass13device_kernelIN5flash11enable_sm90INS1_16FlashAttnFwdSm90INS1_25CollectiveMainloopFwdSm90ILi2EN4cute5tupleIJNS5_1CILi1EEES8_S8_EEENS6_IJNS7_ILi128EEENS7_ILi96EEENS7_ILi64EEEEEELi256ENS_6half_tEfNS_4arch4Sm90ELb1ELb0ELb1ELb0ELb0ELb0ELb0ELb1ELb0ELb0ELb0ELb0EEENS1_21CollectiveEpilogueFwdINS6_IJSA_NS7_ILi256EEESB_EEES9_SE_SG_Li256ELb0ELb0ELb0ELb0EEENS1_30DynamicPersistentTileSchedulerILi256ELi32ELb0ELb0ELb1EEEEEEEEEvNT_6ParamsE,"ax",@progbits
	.align	128
.text._ZN7cutlass13device_kernelIN5flash11enable_sm90INS1_16FlashAttnFwdSm90INS1_25CollectiveMainloopFwdSm90ILi2EN4cute5tupleIJNS5_1CILi1EEES8_S8_EEENS6_IJNS7_ILi128EEENS7_ILi96EEENS7_ILi64EEEEEELi256ENS_6half_tEfNS_4arch4Sm90ELb1ELb0ELb1ELb0ELb0ELb0ELb0ELb1ELb0ELb0ELb0ELb0EEENS1_21CollectiveEpilogueFwdINS6_IJSA_NS7_ILi256EEESB_EEES9_SE_SG_Li256ELb0ELb0ELb0ELb0EEENS1_30DynamicPersistentTileSchedulerILi256ELi32ELb0ELb0ELb1EEEEEEEEEvNT_6ParamsE:
        .type           _ZN7cutlass13device_kernelIN5flash11enable_sm90INS1_16FlashAttnFwdSm90INS1_25CollectiveMainloopFwdSm90ILi2EN4cute5tupleIJNS5_1CILi1EEES8_S8_EEENS6_IJNS7_ILi128EEENS7_ILi96EEENS7_ILi64EEEEEELi256ENS_6half_tEfNS_4arch4Sm90ELb1ELb0ELb1ELb0ELb0ELb0ELb0ELb1ELb0ELb0ELb0ELb0EEENS1_21CollectiveEpilogueFwdINS6_IJSA_NS7_ILi256EEESB_EEES9_SE_SG_Li256ELb0ELb0ELb0ELb0EEENS1_30DynamicPersistentTileSchedulerILi256ELi32ELb0ELb0ELb1EEEEEEEEEvNT_6ParamsE,@function
        .size           _ZN7cutlass13device_kernelIN5flash11enable_sm90INS1_16FlashAttnFwdSm90INS1_25CollectiveMainloopFwdSm90ILi2EN4cute5tupleIJNS5_1CILi1EEES8_S8_EEENS6_IJNS7_ILi128EEENS7_ILi96EEENS7_ILi64EEEEEELi256ENS_6half_tEfNS_4arch4Sm90ELb1ELb0ELb1ELb0ELb0ELb0ELb0ELb1ELb0ELb0ELb0ELb0EEENS1_21CollectiveEpilogueFwdINS6_IJSA_NS7_ILi256EEESB_EEES9_SE_SG_Li256ELb0ELb0ELb0ELb0EEENS1_30DynamicPersistentTileSchedulerILi256ELi32ELb0ELb0ELb1EEEEEEEEEvNT_6ParamsE,(.L_x_11974 - _ZN7cutlass13device_kernelIN5flash11enable_sm90INS1_16FlashAttnFwdSm90INS1_25CollectiveMainloopFwdSm90ILi2EN4cute5tupleIJNS5_1CILi1EEES8_S8_EEENS6_IJNS7_ILi128EEENS7_ILi96EEENS7_ILi64EEEEEELi256ENS_6half_tEfNS_4arch4Sm90ELb1ELb0ELb1ELb0ELb0ELb0ELb0ELb1ELb0ELb0ELb0ELb0EEENS1_21CollectiveEpilogueFwdINS6_IJSA_NS7_ILi256EEESB_EEES9_SE_SG_Li256ELb0ELb0ELb0ELb0EEENS1_30DynamicPersistentTileSchedulerILi256ELi32ELb0ELb0ELb1EEEEEEEEEvNT_6ParamsE)
        .other          _ZN7cutlass13device_kernelIN5flash11enable_sm90INS1_16FlashAttnFwdSm90INS1_25CollectiveMainloopFwdSm90ILi2EN4cute5tupleIJNS5_1CILi1EEES8_S8_EEENS6_IJNS7_ILi128EEENS7_ILi96EEENS7_ILi64EEEEEELi256ENS_6half_tEfNS_4arch4Sm90ELb1ELb0ELb1ELb0ELb0ELb0ELb0ELb1ELb0ELb0ELb0ELb0EEENS1_21CollectiveEpilogueFwdINS6_IJSA_NS7_ILi256EEESB_EEES9_SE_SG_Li256ELb0ELb0ELb0ELb0EEENS1_30DynamicPersistentTileSchedulerILi256ELi32ELb0ELb0ELb1EEEEEEEEEvNT_6ParamsE,@"STO_CUDA_ENTRY STV_DEFAULT"
_ZN7cutlass13device_kernelIN5flash11enable_sm90INS1_16FlashAttnFwdSm90INS1_25CollectiveMainloopFwdSm90ILi2EN4cute5tupleIJNS5_1CILi1EEES8_S8_EEENS6_IJNS7_ILi128EEENS7_ILi96EEENS7_ILi64EEEEEELi256ENS_6half_tEfNS_4arch4Sm90ELb1ELb0ELb1ELb0ELb0ELb0ELb0ELb1ELb0ELb0ELb0ELb0EEENS1_21CollectiveEpilogueFwdINS6_IJSA_NS7_ILi256EEESB_EEES9_SE_SG_Li256ELb0ELb0ELb0ELb0EEENS1_30DynamicPersistentTileSchedulerILi256ELi32ELb0ELb0ELb1EEEEEEEEEvNT_6ParamsE:
        /* <DEDUP_REMOVED lines=23> */
.L_x_10474:
[----:B------:R-:W-:Y:S05]  /*0170*/  BSYNC B0 ;  /* 0x0000000000007941 */ /* 0x000fea0003800000 */
.L_x_10473:
        /* <DEDUP_REMOVED lines=37> */
.L_x_10475:
        /* <DEDUP_REMOVED lines=22> */
.L_x_10476:
        /* <DEDUP_REMOVED lines=18> */
.L_x_10477:
        /* <DEDUP_REMOVED lines=22> */
.L_x_10478:
        /* <DEDUP_REMOVED lines=22> */
.L_x_10479:
[----:B------:R-:W-:Y:S01]  /*0910*/  PLOP3.LUT P0, PT, PT, PT, UP0, 0x80, 0x0 ;  /* 0x000000000000781c */ /* 0x000fe20003f0f008 */
[----:B------:R-:W-:Y:S01]  /*0920*/  UMOV UR36, 0x1 ;  /* 0x0000000100247882 */ /* 0x000fe20000000000 */
[----:B------:R-:W-:Y:S01]  /*0930*/  NOP ;  /* 0x0000000000007918 */ /* 0x000fe20000000000 */
[----:B------:R-:W-:Y:S01]  /*0940*/  USEL UR36, UR36, 0x2, !UP0 ;  /* 0x0000000224247887 */ /* 0x000fe2000c000000 */
[----:B------:R-:W-:Y:S01]  /*0950*/  ULDC.64 UR46, c[0x0][0x208] ;  /* 0x00008200002e7ab9 */ /* 0x000fe20000000a00 */
[----:B-123--:R-:W-:Y:S08]  /*0960*/  BAR.SYNC.DEFER_BLOCKING 0x0 ;  /* 0x0000000000007b1d */ /* 0x00eff00000010000 */
[----:B------:R-:W-:Y:S05]  /*0970*/  @!P0 BRA `(.L_x_10480) ;  /* 0x000000a000908947 */ /* 0x000fea0003800000 */
.L_x_10481:
        /* <DEDUP_REMOVED lines=24> */
[----:B---3--:R-:W-:Y:S02]  /*0b00*/  UMOV UR5, UR6 ;  /* 0x0000000600057c82 */ /* 0x008fe40008000000 */
[----:B------:R-:W-:Y:S01]  /*0b10*/  MOV R17, UR5 ;  /* 0x0000000500117c02 */ /* 0x000fe20008000f00 */
[----:B------:R-:W-:Y:S01]  /*0b20*/  IMAD.U32 R16, RZ, RZ, UR4 ;  /* 0x00000004ff107e24 */ /* 0x000fe2000f8e00ff */
[----:B------:R-:W-:Y:S01]  /*0b30*/  SHF.R.S32.HI R0, RZ, 0x1f, R205 ;  /* 0x0000001fff007819 */ /* 0x000fe200000114cd */
[----:B------:R-:W-:-:S03]  /*0b40*/  UMOV UR4, UR7 ;  /* 0x0000000700047c82 */ /* 0x000fc60008000000 */
[CC--:B------:R-:W-:Y:S02]  /*0b50*/  LEA.HI R3, R0.reuse, R205.reuse, RZ, 0x4 ;  /* 0x000000cd00037211 */ /* 0x0c0fe400078f20ff */
[-C--:B------:R-:W-:Y:S02]  /*0b60*/  LEA.HI R2, R0, R205.reuse, RZ, 0x7 ;  /* 0x000000cd00027211 */ /* 0x080fe400078f38ff */
[----:B------:R-:W-:Y:S02]  /*0b70*/  SHF.R.S32.HI R4, RZ, 0x4, R3 ;  /* 0x00000004ff047819 */ /* 0x000fe40000011403 */
[----:B------:R-:W-:Y:S02]  /*0b80*/  LOP3.LUT R202, R2, 0xffffff80, RZ, 0xc0, !PT ;  /* 0xffffff8002ca7812 */ /* 0x000fe400078ec0ff */
[----:B------:R-:W-:Y:S02]  /*0b90*/  LEA.HI R5, R3, R4, RZ, 0x1 ;  /* 0x0000000403057211 */ /* 0x000fe400078f08ff */
[----:B------:R-:W-:Y:S01]  /*0ba0*/  LEA.HI R204, R0, R205, RZ, 0x5 ;  /* 0x000000cd00cc7211 */ /* 0x000fe200078f28ff */
[----:B------:R-:W-:Y:S01]  /*0bb0*/  IMAD.IADD R202, R205, 0x1, -R202 ;  /* 0x00000001cdca7824 */ /* 0x000fe200078e0aca */
[----:B------:R-:W-:-:S02]  /*0bc0*/  LOP3.LUT R5, R5, 0x1ffffffe, RZ, 0xc0, !PT ;  /* 0x1ffffffe05057812 */ /* 0x000fc400078ec0ff */
[----:B------:R-:W-:Y:S02]  /*0bd0*/  SHF.R.S32.HI R204, RZ, 0x5, R204 ;  /* 0x00000005ffcc7819 */ /* 0x000fe400000114cc */
[----:B------:R-:W-:Y:S02]  /*0be0*/  IADD3 R5, R4, -R5, RZ ;  /* 0x8000000504057210 */ /* 0x000fe40007ffe0ff */
[----:B------:R-:W-:Y:S02]  /*0bf0*/  SHF.R.S32.HI R7, RZ, 0x1f, R202 ;  /* 0x0000001fff077819 */ /* 0x000fe400000114ca */
[----:B------:R-:W-:Y:S02]  /*0c00*/  LOP3.LUT R4, R3, 0x3fffff0, RZ, 0xc0, !PT ;  /* 0x03fffff003047812 */ /* 0x000fe400078ec0ff */
[----:B------:R-:W-:Y:S02]  /*0c10*/  LEA.HI R6, R7, R202, RZ, 0x2 ;  /* 0x000000ca07067211 */ /* 0x000fe400078f10ff */
[----:B------:R-:W-:Y:S01]  /*0c20*/  SHF.R.S32.HI R203, RZ, 0x7, R2 ;  /* 0x00000007ffcb7819 */ /* 0x000fe20000011402 */
[----:B------:R-:W-:Y:S01]  /*0c30*/  IMAD.IADD R3, R205, 0x1, -R4 ;  /* 0x00000001cd037824 */ /* 0x000fe200078e0a04 */
[----:B------:R-:W-:-:S02]  /*0c40*/  SHF.R.S32.HI R4, RZ, 0x2, R6 ;  /* 0x00000002ff047819 */ /* 0x000fc40000011406 */
[----:B------:R-:W-:Y:S01]  /*0c50*/  SHF.R.S32.HI R9, RZ, 0x1f, R6 ;  /* 0x0000001fff097819 */ /* 0x000fe20000011406 */
[----:B------:R-:W-:Y:S01]  /*0c60*/  IMAD R8, R204, 0x10, R3 ;  /* 0x00000010cc087824 */ /* 0x000fe200078e0203 */
[----:B------:R-:W-:Y:S02]  /*0c70*/  LEA.HI R2, R2, R203, RZ, 0x1 ;  /* 0x000000cb02027211 */ /* 0x000fe400078f08ff */
[----:B------:R-:W-:Y:S02]  /*0c80*/  LEA.HI R9, R9, R4, RZ, 0x3 ;  /* 0x0000000409097211 */ /* 0x000fe400078f18ff */
[----:B------:R-:W-:Y:S02]  /*0c90*/  LOP3.LUT R2, R2, 0x3fffffe, RZ, 0xc0, !PT ;  /* 0x03fffffe02027812 */ /* 0x000fe400078ec0ff */
[----:B------:R-:W-:Y:S02]  /*0ca0*/  LEA R3, R8, R5, 0x3 ;  /* 0x0000000508037211 */ /* 0x000fe400078e18ff */
[----:B------:R-:W-:-:S02]  /*0cb0*/  LEA.HI R0, R0, R205, RZ, 0x3 ;  /* 0x000000cd00007211 */ /* 0x000fc400078f18ff */
[----:B------:R-:W-:Y:S01]  /*0cc0*/  LOP3.LUT R9, R9, 0xfffffff8, RZ, 0xc0, !PT ;  /* 0xfffffff809097812 */ /* 0x000fe200078ec0ff */
[----:B------:R-:W-:Y:S01]  /*0cd0*/  IMAD.SHL.U32 R3, R3, 0x8, RZ ;  /* 0x0000000803037824 */ /* 0x000fe200078e00ff */
[----:B------:R-:W-:Y:S02]  /*0ce0*/  LEA.HI R7, R7, R202, RZ, 0x5 ;  /* 0x000000ca07077211 */ /* 0x000fe400078f28ff */
[----:B------:R-:W-:Y:S01]  /*0cf0*/  IADD3 R22, R203, -R2, RZ ;  /* 0x80000002cb167210 */ /* 0x000fe20007ffe0ff */
[----:B------:R-:W-:Y:S01]  /*0d00*/  IMAD.IADD R4, R4, 0x1, -R9 ;  /* 0x0000000104047824 */ /* 0x000fe200078e0a09 */
[----:B------:R-:W-:Y:S01]  /*0d10*/  LOP3.LUT R2, R0, 0x1ffffff8, RZ, 0xc0, !PT ;  /* 0x1ffffff800027812 */ /* 0x000fe200078ec0ff */
[----:B------:R-:W-:Y:S01]  /*0d20*/  IMAD.WIDE R16, R3, 0x2, R16 ;  /* 0x0000000203107825 */ /* 0x000fe200078e0210 */
[----:B------:R-:W-:Y:S02]  /*0d30*/  SHF.R.S32.HI R7, RZ, 0x5, R7 ;  /* 0x00000005ff077819 */ /* 0x000fe40000011407 */
[----:B------:R-:W-:Y:S01]  /*0d40*/  LOP3.LUT R3, R6, 0x7ffffffc, RZ, 0xc0, !PT ;  /* 0x7ffffffc06037812 */ /* 0x000fe200078ec0ff */
[----:B------:R-:W-:Y:S01]  /*0d50*/  IMAD.IADD R2, R205, 0x1, -R2 ;  /* 0x00000001cd027824 */ /* 0x000fe200078e0a02 */
[----:B------:R-:W-:Y:S01]  /*0d60*/  SHF.R.S32.HI R200, RZ, 0x3, R0 ;  /* 0x00000003ffc87819 */ /* 0x000fe20000011400 */
[----:B------:R-:W-:-:S03]  /*0d70*/  IMAD R7, R7, 0x10, R4 ;  /* 0x0000001007077824 */ /* 0x000fc600078e0204 */
[----:B------:R-:W-:Y:S01]  /*0d80*/  SHF.L.U32 R18, R2, 0x3, RZ ;  /* 0x0000000302127819 */ /* 0x000fe200000006ff */
[----:B------:R-:W-:Y:S02]  /*0d90*/  IMAD R22, R22, 0x40, R7 ;  /* 0x0000004016167824 */ /* 0x000fe400078e0207 */
[----:B------:R-:W-:-:S07]  /*0da0*/  IMAD.IADD R2, R202, 0x1, -R3 ;  /* 0x00000001ca027824 */ /* 0x000fce00078e0a03 */
.L_x_10528:
        /* <DEDUP_REMOVED lines=20> */
.L_x_10482:
[----:B------:R-:W-:Y:S01]  /*0ef0*/  ULDC UR6, c[0x0][0xdc4] ;  /* 0x0003710000067ab9 */ /* 0x000fe20000000800 */
[----:B------:R-:W-:Y:S01]  /*0f00*/  UMOV UR40, UR7 ;  /* 0x0000000700287c82 */ /* 0x000fe20008000000 */
[----:B------:R-:W-:-:S11]  /*0f10*/  UISETP.NE.AND UP0, UPT, UR6, 0x1, UPT ;  /* 0x000000010600788c */ /* 0x000fd6000bf05270 */
[----:B------:R-:W-:Y:S02]  /*0f20*/  @UP0 ULDC.64 UR10, c[0x0][0xdc8] ;  /* 0x00037200000a0ab9 */ /* 0x000fe40000000a00 */
[----:B------:R-:W-:-:S04]  /*0f30*/  UIMAD.WIDE.U32 UR4, UR7, UR10, URZ ;  /* 0x0000000a070472a5 */ /* 0x000fc8000f8e003f */
[----:B------:R-:W-:-:S04]  /*0f40*/  @UP0 USHF.R.U32.HI UR40, URZ, UR11, UR5 ;  /* 0x0000000b3f280299 */ /* 0x000fc80008011605 */
[----:B------:R-:W-:-:S12]  /*0f50*/  UIMAD UR4, UR40, UR6, URZ ;  /* 0x00000006280472a4 */ /* 0x000fd8000f8e023f */
.L_x_10483:
[----:B------:R-:W-:Y:S01]  /*0f60*/  ULDC.64 UR10, c[0x0][0x3f8] ;  /* 0x0000fe00000a7ab9 */ /* 0x000fe20000000a00 */
[----:B------:R-:W-:Y:S01]  /*0f70*/  UIADD3 UR9, UR7, -UR4, URZ ;  /* 0x8000000407097290 */ /* 0x000fe2000fffe03f */
[----:B------:R-:W-:Y:S01]  /*0f80*/  PLOP3.LUT P0, PT, PT, PT, PT, 0x80, 0x0 ;  /* 0x000000000000781c */ /* 0x000fe20003f0f070 */
[----:B------:R-:W-:Y:S01]  /*0f90*/  UISETP.NE.U32.AND UP0, UPT, UR10, URZ, UPT ;  /* 0x0000003f0a00728c */ /* 0x000fe2000bf05070 */
[----:B------:R-:W-:Y:S01]  /*0fa0*/  CS2R R20, SRZ ;  /* 0x0000000000147805 */ /* 0x000fe2000001ff00 */
[----:B------:R-:W-:Y:S01]  /*0fb0*/  ULOP3.LUT UR4, URZ, UR40, URZ, 0x33, !UPT ;  /* 0x000000283f047292 */ /* 0x000fe2000f8e333f */
[----:B------:R-:W-:Y:S01]  /*0fc0*/  IMAD.MOV.U32 R3, RZ, RZ, RZ ;  /* 0x000000ffff037224 */ /* 0x000fe200078e00ff */
[----:B------:R-:W-:Y:S01]  /*0fd0*/  ULDC UR5, c[0x0][0xdac] ;  /* 0x00036b0000057ab9 */ /* 0x000fe20000000800 */
[----:B------:R-:W-:Y:S01]  /*0fe0*/  UISETP.NE.AND.EX UP0, UPT, UR11, URZ, UPT, UP0 ;  /* 0x0000003f0b00728c */ /* 0x000fe2000bf05300 */
[----:B------:R-:W-:Y:S01]  /*0ff0*/  CS2R R150, SRZ ;  /* 0x0000000000967805 */ /* 0x000fe2000001ff00 */
[----:B------:R-:W-:Y:S01]  /*1000*/  UIADD3 UR4, UR4, UR5, URZ ;  /* 0x0000000504047290 */ /* 0x000fe2000fffe03f */
[----:B------:R-:W-:Y:S01]  /*1010*/  CS2R R148, SRZ ;  /* 0x0000000000947805 */ /* 0x000fe2000001ff00 */
[----:B------:R-:W-:Y:S01]  /*1020*/  ULDC UR45, c[0x0][0x404] ;  /* 0x00010100002d7ab9 */ /* 0x000fe20000000800 */
[----:B------:R-:W-:Y:S01]  /*1030*/  ULDC UR6, c[0x0][0x2e0] ;  /* 0x0000b80000067ab9 */ /* 0x000fe20000000800 */
[----:B------:R-:W-:Y:S01]  /*1040*/  USEL UR45, UR45, 0x1, UP0 ;  /* 0x000000012d2d7887 */ /* 0x000fe20008000000 */
[----:B------:R-:W-:Y:S01]  /*1050*/  CS2R R146, SRZ ;  /* 0x0000000000927805 */ /* 0x000fe2000001ff00 */
[----:B------:R-:W-:Y:S01]  /*1060*/  USHF.L.U32 UR42, UR4, 0x7, URZ ;  /* 0x00000007042a7899 */ /* 0x000fe2000800063f */
[----:B------:R-:W-:Y:S01]  /*1070*/  CS2R R144, SRZ ;  /* 0x0000000000907805 */ /* 0x000fe2000001ff00 */
[----:B------:R-:W-:Y:S01]  /*1080*/  ULDC UR7, c[0x0][0x288] ;  /* 0x0000a20000077ab9 */ /* 0x000fe20000000800 */
[----:B------:R-:W-:Y:S01]  /*1090*/  UIMAD UR45, UR45, UR6, URZ ;  /* 0x000000062d2d72a4 */ /* 0x000fe2000f8e023f */
[----:B------:R-:W-:Y:S01]  /*10a0*/  CS2R R142, SRZ ;  /* 0x00000000008e7805 */ /* 0x000fe2000001ff00 */
[----:B------:R-:W-:Y:S01]  /*10b0*/  UIADD3 UR5, UR42, 0xdf, -UR7 ;  /* 0x000000df2a057890 */ /* 0x000fe2000fffe807 */
[----:B------:R-:W-:Y:S01]  /*10c0*/  CS2R R140, SRZ ;  /* 0x00000000008c7805 */ /* 0x000fe2000001ff00 */
[----:B------:R-:W-:Y:S01]  /*10d0*/  UIADD3 UR4, UR45, 0x5f, URZ ;  /* 0x0000005f2d047890 */ /* 0x000fe2000fffe03f */
[----:B------:R-:W-:Y:S01]  /*10e0*/  CS2R R138, SRZ ;  /* 0x00000000008a7805 */ /* 0x000fe2000001ff00 */
[----:B------:R-:W-:Y:S01]  /*10f0*/  UIADD3 UR6, UR45, UR5, URZ ;  /* 0x000000052d067290 */ /* 0x000fe2000fffe03f */
[----:B------:R-:W-:Y:S01]  /*1100*/  CS2R R136, SRZ ;  /* 0x0000000000887805 */ /* 0x000fe2000001ff00 */
[----:B------:R-:W-:Y:S01]  /*1110*/  UIMAD.WIDE UR4, UR4, 0x2aaaaaab, URZ ;  /* 0x2aaaaaab040478a5 */ /* 0x000fe2000f8e023f */
[----:B------:R-:W-:Y:S01]  /*1120*/  CS2R R134, SRZ ;  /* 0x0000000000867805 */ /* 0x000fe2000001ff00 */
[----:B------:R-:W-:Y:S01]  /*1130*/  UIMAD.WIDE UR6, UR6, 0x2aaaaaab, URZ ;  /* 0x2aaaaaab060678a5 */ /* 0x000fe2000f8e023f */
[----:B------:R-:W-:Y:S01]  /*1140*/  CS2R R132, SRZ ;  /* 0x0000000000847805 */ /* 0x000fe2000001ff00 */
[----:B------:R-:W-:Y:S01]  /*1150*/  USHF.R.U32.HI UR4, URZ, 0x1f, UR5 ;  /* 0x0000001f3f047899 */ /* 0x000fe20008011605 */
[----:B------:R-:W-:Y:S01]  /*1160*/  CS2R R130, SRZ ;  /* 0x0000000000827805 */ /* 0x000fe2000001ff00 */
[----:B------:R-:W-:Y:S01]  /*1170*/  USHF.R.U32.HI UR6, URZ, 0x1f, UR7 ;  /* 0x0000001f3f067899 */ /* 0x000fe20008011607 */
[----:B------:R-:W-:Y:S01]  /*1180*/  CS2R R128, SRZ ;  /* 0x0000000000807805 */ /* 0x000fe2000001ff00 */
[----:B------:R-:W-:Y:S01]  /*1190*/  ULEA.HI.SX32 UR41, UR5, UR4, 0x1c ;  /* 0x0000000405297291 */ /* 0x000fe2000f8fe23f */
[----:B------:R-:W-:Y:S01]  /*11a0*/  CS2R R126, SRZ ;  /* 0x00000000007e7805 */ /* 0x000fe2000001ff00 */
[----:B------:R-:W-:Y:S01]  /*11b0*/  ULEA.HI.SX32 UR6, UR7, UR6, 0x1c ;  /* 0x0000000607067291 */ /* 0x000fe2000f8fe23f */
[----:B------:R-:W-:Y:S01]  /*11c0*/  CS2R R124, SRZ ;  /* 0x00000000007c7805 */ /* 0x000fe2000001ff00 */
[----:B------:R-:W-:Y:S01]  /*11d0*/  ULDC UR43, c[0x0][0xdb8] ;  /* 0x00036e00002b7ab9 */ /* 0x000fe20000000800 */
[----:B------:R-:W-:Y:S01]  /*11e0*/  ULDC UR10, c[0x0][0xdc4] ;  /* 0x00037100000a7ab9 */ /* 0x000fe20000000800 */
[----:B------:R-:W-:Y:S01]  /*11f0*/  UISETP.LT.AND UP0, UPT, UR41, UR6, UPT ;  /* 0x000000062900728c */ /* 0x000fe2000bf01270 */
[----:B------:R-:W-:Y:S01]  /*1200*/  CS2R R122, SRZ ;  /* 0x00000000007a7805 */ /* 0x000fe2000001ff00 */
[----:B------:R-:W-:Y:S01]  /*1210*/  UISETP.NE.AND UP1, UPT, UR43, 0x1, UPT ;  /* 0x000000012b00788c */ /* 0x000fe2000bf25270 */
[----:B------:R-:W-:Y:S01]  /*1220*/  CS2R R120, SRZ ;  /* 0x0000000000787805 */ /* 0x000fe2000001ff00 */
[----:B------:R-:W-:Y:S01]  /*1230*/  USEL UR41, UR41, UR6, UP0 ;  /* 0x0000000629297287 */ /* 0x000fe20008000000 */
[----:B------:R-:W-:Y:S01]  /*1240*/  CS2R R118, SRZ ;  /* 0x0000000000767805 */ /* 0x000fe2000001ff00 */
[----:B------:R-:W-:Y:S01]  /*1250*/  UIMAD UR9, UR8, UR10, UR9 ;  /* 0x0000000a080972a4 */ /* 0x000fe2000f8e0209 */
[----:B------:R-:W-:Y:S01]  /*1260*/  CS2R R116, SRZ ;  /* 0x0000000000747805 */ /* 0x000fe2000001ff00 */
[----:B------:R-:W-:Y:S01]  /*1270*/  UISETP.GE.AND UP0, UPT, UR41, 0x1, UPT ;  /* 0x000000012900788c */ /* 0x000fe2000bf06270 */
[----:B------:R-:W-:-:S02]  /*1280*/  CS2R R114, SRZ ;  /* 0x0000000000727805 */ /* 0x000fc4000001ff00 */
        /* <DEDUP_REMOVED lines=8> */
[----:B------:R-:W-:Y:S01]  /*1310*/  UMOV UR44, UR9 ;  /* 0x00000009002c7c82 */ /* 0x000fe20008000000 */
[----:B------:R-:W-:Y:S01]  /*1320*/  @UP1 USHF.R.U32.HI UR44, URZ, UR7, UR5 ;  /* 0x000000073f2c1299 */ /* 0x000fe20008011605 */
[----:B------:R-:W-:-:S02]  /*1330*/  CS2R R104, SRZ ;  /* 0x0000000000687805 */ /* 0x000fc4000001ff00 */
[----:B------:R-:W-:Y:S02]  /*1340*/  MOV R94, RZ ;  /* 0x000000ff005e7202 */ /* 0x000fe40000000f00 */
[----:B------:R-:W-:Y:S01]  /*1350*/  CS2R R98, SRZ ;  /* 0x0000000000627805 */ /* 0x000fe2000001ff00 */
[----:B------:R-:W-:Y:S01]  /*1360*/  UIADD3 UR4, -UR44, URZ, URZ ;  /* 0x0000003f2c047290 */ /* 0x000fe2000fffe13f */
[----:B------:R-:W-:Y:S02]  /*1370*/  CS2R R100, SRZ ;  /* 0x0000000000647805 */ /* 0x000fe4000001ff00 */
[----:B------:R-:W-:Y:S02]  /*1380*/  CS2R R86, SRZ ;  /* 0x0000000000567805 */ /* 0x000fe4000001ff00 */
[----:B------:R-:W-:Y:S01]  /*1390*/  CS2R R96, SRZ ;  /* 0x0000000000607805 */ /* 0x000fe2000001ff00 */
[----:B------:R-:W-:Y:S01]  /*13a0*/  UIMAD UR43, UR43, UR4, UR9 ;  /* 0x000000042b2b72a4 */ /* 0x000fe2000f8e0209 */
        /* <DEDUP_REMOVED lines=34> */
[----:B------:R-:W-:Y:S01]  /*15d0*/  MOV R175, RZ ;  /* 0x000000ff00af7202 */ /* 0x000fe20000000f00 */
[----:B------:R-:W-:Y:S02]  /*15e0*/  IMAD.MOV.U32 R6, RZ, RZ, RZ ;  /* 0x000000ffff067224 */ /* 0x000fe400078e00ff */
        /* <DEDUP_REMOVED lines=30> */
.L_x_10485:
[----:B------:R-:W-:Y:S01]  /*17d0*/  ULEA.HI UR4, UR39, UR39, URZ, 0x1 ;  /* 0x0000002727047291 */ /* 0x000fe2000f8f083f */
[----:B------:R-:W-:-:S03]  /*17e0*/  IADD3 R6, R23, 0x8, RZ ;  /* 0x0000000817067810 */ /* 0x000fc60007ffe0ff */
[----:B------:R-:W-:-:S04]  /*17f0*/  ULOP3.LUT UR4, UR4, 0xfffffffe, URZ, 0xc0, !UPT ;  /* 0xfffffffe04047892 */ /* 0x000fc8000f8ec03f */
[----:B------:R-:W-:-:S06]  /*1800*/  UIADD3 UR4, UR39, -UR4, URZ ;  /* 0x8000000427047290 */ /* 0x000fcc000fffe03f */
[----:B------:R-:W-:-:S05]  /*1810*/  IMAD.U32 R0, RZ, RZ, UR4 ;  /* 0x00000004ff007e24 */ /* 0x000fca000f8e00ff */
[----:B------:R-:W-:-:S04]  /*1820*/  SHF.L.U32 R0, R0, 0x1f, RZ ;  /* 0x0000001f00007819 */ /* 0x000fc800000006ff */
[----:B------:R-:W1:Y:S02]  /*1830*/  SYNCS.PHASECHK.TRANS64.TRYWAIT P0, [UR49+0x22800], R0 ;  /* 0x02280000ff0075a7 */ /* 0x000e640008000171 */
[----:B-1----:R-:W-:Y:S05]  /*1840*/  @!P0 BRA `(.L_x_10486) ;  /* 0x000000bc00ec8947 */ /* 0x002fea0003800000 */
.L_x_10587:
[----:B-1----:R-:W-:Y:S01]  /*1850*/  IMAD.U32 R0, RZ, RZ, UR48 ;  /* 0x00000030ff007e24 */ /* 0x002fe2000f8e00ff */
[----:B------:R-:W-:Y:S05]  /*1860*/  WARPSYNC.ALL ;  /* 0x0000000000007948 */ /* 0x000fea0003800000 */
[----:B------:R1:W-:Y:S01]  /*1870*/  BAR.SYNC.DEFER_BLOCKING R6, 0x100 ;  /* 0x000400060000751d */ /* 0x0003e20000010000 */
[----:B------:R-:W-:-:S13]  /*1880*/  ISETP.NE.AND P0, PT, R0, 0x3, PT ;  /* 0x000000030000780c */ /* 0x000fda0003f05270 */
[----:B-1----:R-:W-:Y:S05]  /*1890*/  @!P0 BRA `(.L_x_10487) ;  /* 0x0000000000048947 */ /* 0x002fea0003800000 */
[----:B------:R-:W-:Y:S01]  /*18a0*/  BPT.TRAP 0x1 ;  /* 0x000000040000795c */ /* 0x000fe20000300000 */
.L_x_10487:
[----:B------:R-:W-:Y:S01]  /*18b0*/  ULEA UR21, UR37, UR49, 0x3 ;  /* 0x0000003125157291 */ /* 0x000fe2000f8e183f */
[----:B------:R-:W-:-:S05]  /*18c0*/  IMAD.U32 R7, RZ, RZ, UR38 ;  /* 0x00000026ff077e24 */ /* 0x000fca000f8e00ff */
[----:B------:R-:W-:-:S04]  /*18d0*/  SHF.L.U32 R7, R7, 0x1f, RZ ;  /* 0x0000001f07077819 */ /* 0x000fc800000006ff */
[----:B------:R1:W2:Y:S01]  /*18e0*/  SYNCS.PHASECHK.TRANS64.TRYWAIT P1, [UR21+0x22830], R7 ;  /* 0x02283007ff0075a7 */ /* 0x0002a20008020155 */
[----:B------:R-:W-:Y:S05]  /*18f0*/  @!P0 BRA `(.L_x_10488) ;  /* 0x0000000000048947 */ /* 0x000fea0003800000 */
[----:B------:R-:W-:Y:S01]  /*1900*/  BPT.TRAP 0x1 ;  /* 0x000000040000795c */ /* 0x000fe20000300000 */
.L_x_10488:
[----:B--2---:R-:W-:Y:S05]  /*1910*/  @P1 BRA `(.L_x_10489) ;  /* 0x0000000000081947 */ /* 0x004fea0003800000 */
[----:B------:R-:W2:Y:S02]  /*1920*/  SYNCS.PHASECHK.TRANS64.TRYWAIT P1, [UR21+0x22830], R7 ;  /* 0x02283007ff0075a7 */ /* 0x000ea40008020155 */
[----:B--2---:R-:W-:Y:S05]  /*1930*/  @!P1 BRA `(.L_x_10490) ;  /* 0x000000bc00c89947 */ /* 0x004fea0003800000 */
.L_x_10489:
[----:B------:R-:W-:Y:S01]  /*1940*/  UIADD3 UR4, UR49, 0x1c400, URZ ;  /* 0x0001c40031047890 */ /* 0x000fe2000fffe03f */
[----:B------:R-:W-:Y:S01]  /*1950*/  WARPGROUP.ARRIVE ;  /* 0x00000000000079c5 */ /* 0x000fe20000000000 */
[----:B------:R-:W-:Y:S01]  /*1960*/  ULOP3.LUT UR16, UR52, 0x10000, URZ, 0xfc, !UPT ;  /* 0x0001000034107892 */ /* 0x000fe2000f8efc3f */
[----:B------:R-:W-:Y:S01]  /*1970*/  VIADD R4, R22, UR42 ;  /* 0x0000002a16047c36 */ /* 0x000fe20008000000 */
        /* <DEDUP_REMOVED lines=20> */
[----:B------:R-:W-:Y:S01]  /*1ac0*/  ULDC UR27, c[0x0][0x988] ;  /* 0x00026200001b7ab9 */ /* 0x000fe20000000800 */
[----:B------:R-:W-:-:S02]  /*1ad0*/  WARPGROUP.DEPBAR.LE gsb0, 0x0 ;  /* 0x00008000000079c5 */ /* 0x000fc40000010000 */
[----:B------:R-:W-:-:S06]  /*1ae0*/  WARPGROUP.ARRIVE ;  /* 0x00000000000079c5 */ /* 0x000fcc0000000000 */
[----:B------:R-:W-:Y:S01]  /*1af0*/  HGMMA.64x96x16.F32 R24, gdesc[UR4], R24, gsb0 ;  /* 0x01600000041879f0 */ /* 0x000fe20008000818 */
[----:B------:R-:W-:Y:S02]  /*1b00*/  UIMAD UR6, UR41, -0x60, UR45 ;  /* 0xffffffa0290678a4 */ /* 0x000fe4000f8e022d */
[----:B------:R-:W-:Y:S02]  /*1b10*/  WARPGROUP.DEPBAR.LE gsb0, 0x0 ;  /* 0x00008000000079c5 */ /* 0x000fe40000010000 */
[----:B------:R-:W-:-:S06]  /*1b20*/  WARPGROUP.ARRIVE ;  /* 0x00000000000079c5 */ /* 0x000fcc0000000000 */
[----:B------:R-:W-:Y:S01]  /*1b30*/  HGMMA.64x96x16.F32 R24, gdesc[UR8], R24, gsb0 ;  /* 0x01600000081879f0 */ /* 0x000fe20008000818 */
[----:B------:R-:W-:Y:S01]  /*1b40*/  ULDC UR11, c[0x0][0x288] ;  /* 0x0000a200000b7ab9 */ /* 0x000fe20000000800 */
[----:B------:R-:W-:Y:S01]  /*1b50*/  ULDC UR10, c[0x0][0x9d8] ;  /* 0x00027600000a7ab9 */ /* 0x000fe20000000800 */
[----:B------:R-:W-:Y:S02]  /*1b60*/  UIADD3 UR7, -UR11, 0x61, UR6 ;  /* 0x000000610b077890 */ /* 0x000fe4000fffe106 */
[----:B------:R-:W-:-:S04]  /*1b70*/  UIADD3 UR6, UR6, 0x60, URZ ;  /* 0x0000006006067890 */ /* 0x000fc8000fffe03f */
[----:B------:R-:W-:Y:S02]  /*1b80*/  MOV R3, UR7 ;  /* 0x0000000700037c02 */ /* 0x000fe40008000f00 */
[----:B------:R-:W-:-:S03]  /*1b90*/  IMAD.U32 R5, RZ, RZ, UR6 ;  /* 0x00000006ff057e24 */ /* 0x000fc6000f8e00ff */
[C---:B------:R-:W-:Y:S02]  /*1ba0*/  IMAD R3, R2.reuse, -0x2, R3 ;  /* 0xfffffffe02037824 */ /* 0x040fe400078e0203 */
[----:B--2---:R-:W-:-:S03]  /*1bb0*/  IMAD R0, R2, -0x2, R5 ;  /* 0xfffffffe02007824 */ /* 0x004fc600078e0205 */
        /* <DEDUP_REMOVED lines=57> */
[----:B------:R-:W-:Y:S01]  /*1f50*/  FMUL.FTZ R40, R40, UR10 ;  /* 0x0000000a28287c20 */ /* 0x000fe20008410000 */
[----:B------:R-:W5:Y:S01]  /*1f60*/  MUFU.TANH R35, R35 ;  /* 0x0000002300237308 */ /* 0x000f620000002400 */
        /* <DEDUP_REMOVED lines=29> */
[----:B------:R-:W-:-:S02]  /*2140*/  FMUL.FTZ R69, R69, UR10 ;  /* 0x0000000a45457c20 */ /* 0x000fc40008410000 */
[----:B------:R-:W2:Y:S01]  /*2150*/  MUFU.TANH R43, R43 ;  /* 0x0000002b002b7308 */ /* 0x000ea20000002400 */
        /* <DEDUP_REMOVED lines=8> */
[----:B--2---:R-:W-:Y:S02]  /*21e0*/  FSEL R43, R43, -INF , P1 ;  /* 0xff8000002b2b7808 */ /* 0x004fe40000800000 */
[----:B------:R-:W-:Y:S02]  /*21f0*/  ISETP.GT.AND P1, PT, R5, 0x29, PT ;  /* 0x000000290500780c */ /* 0x000fe40003f24270 */
[----:B------:R-:W-:-:S03]  /*2200*/  FMNMX.FTZ R9, R43, R8, !PT ;  /* 0x000000082b097209 */ /* 0x000fc60007810000 */
        /* <DEDUP_REMOVED lines=50> */
[----:B------:R-:W-:Y:S02]  /*2530*/  ISETP.GT.AND P2, PT, R0, RZ, PT ;  /* 0x000000ff0000720c */ /* 0x000fe40003f44270 */
[----:B------:R-:W-:-:S03]  /*2540*/  FMNMX.FTZ R8, R70, R5, !PT ;  /* 0x0000000546087209 */ /* 0x000fc60007810000 */
[----:B------:R-:W4:Y:S01]  /*2550*/  MUFU.TANH R25, R25 ;  /* 0x0000001900197308 */ /* 0x000f220000002400 */
[----:B-----5:R-:W-:Y:S02]  /*2560*/  FSEL R71, R71, -INF , P1 ;  /* 0xff80000047477808 */ /* 0x020fe40000800000 */
[----:B------:R-:W-:Y:S02]  /*2570*/  ISETP.GT.AND P1, PT, R0, 0x10, PT ;  /* 0x000000100000780c */ /* 0x000fe40003f24270 */
[----:B------:R-:W-:-:S03]  /*2580*/  FMNMX.FTZ R8, R71, R8, !PT ;  /* 0x0000000847087209 */ /* 0x000fc60007810000 */
[----:B------:R-:W5:Y:S01]  /*2590*/  MUFU.TANH R28, R28 ;  /* 0x0000001c001c7308 */ /* 0x000f620000002400 */
[----:B--2---:R-:W-:Y:S01]  /*25a0*/  FSEL R24, R24, -INF , P2 ;  /* 0xff80000018187808 */ /* 0x004fe20001000000 */
[----:B------:R-:W2:Y:S06]  /*25b0*/  SHFL.BFLY PT, R5, R8, 0x2, 0x1f ;  /* 0x0c401f0008057f89 */ /* 0x000eac00000e0000 */
[----:B------:R-:W1:Y:S01]  /*25c0*/  MUFU.TANH R29, R29 ;  /* 0x0000001d001d7308 */ /* 0x000e620000002400 */
[----:B----4-:R-:W-:-:S04]  /*25d0*/  FSEL R25, R25, -INF , P3 ;  /* 0xff80000019197808 */ /* 0x010fc80001800000 */
[----:B------:R-:W-:-:S03]  /*25e0*/  FMNMX.FTZ R3, R24, R25, !PT ;  /* 0x0000001918037209 */ /* 0x000fc60007810000 */
[----:B------:R-:W4:Y:S01]  /*25f0*/  MUFU.TANH R32, R32 ;  /* 0x0000002000207308 */ /* 0x000f220000002400 */
[----:B-----5:R-:W-:-:S07]  /*2600*/  FSEL R28, R28, -INF , P4 ;  /* 0xff8000001c1c7808 */ /* 0x020fce0002000000 */
[----:B------:R-:W-:Y:S01]  /*2610*/  MUFU.TANH R33, R33 ;  /* 0x0000002100217308 */ /* 0x000fe20000002400 */
[----:B-1----:R-:W-:Y:S02]  /*2620*/  FSEL R29, R29, -INF , P5 ;  /* 0xff8000001d1d7808 */ /* 0x002fe40002800000 */
[----:B--2---:R-:W-:-:S05]  /*2630*/  FMNMX.FTZ R5, R8, R5, !PT ;  /* 0x0000000508057209 */ /* 0x004fca0007810000 */
[----:B------:R-:W1:Y:S01]  /*2640*/  SHFL.BFLY PT, R8, R5, 0x1, 0x1f ;  /* 0x0c201f0005087f89 */ /* 0x000e6200000e0000 */
[----:B------:R-:W2:Y:S01]  /*2650*/  MUFU.TANH R36, R36 ;  /* 0x0000002400247308 */ /* 0x000ea20000002400 */
[----:B----4-:R-:W-:Y:S02]  /*2660*/  FSEL R32, R32, -INF , P1 ;  /* 0xff80000020207808 */ /* 0x010fe40000800000 */
[----:B------:R-:W-:-:S05]  /*2670*/  ISETP.GT.AND P1, PT, R0, 0x18, PT ;  /* 0x000000180000780c */ /* 0x000fca0003f24270 */
[----:B------:R-:W4:Y:S08]  /*2680*/  MUFU.TANH R37, R37 ;  /* 0x0000002500257308 */ /* 0x000f300000002400 */
[----:B------:R-:W5:Y:S01]  /*2690*/  MUFU.TANH R40, R40 ;  /* 0x0000002800287308 */ /* 0x000f620000002400 */
[----:B--2---:R-:W-:Y:S02]  /*26a0*/  FSEL R36, R36, -INF , P1 ;  /* 0xff80000024247808 */ /* 0x004fe40000800000 */
[----:B------:R-:W-:-:S02]  /*26b0*/  ISETP.GT.AND P1, PT, R0, 0x20, PT ;  /* 0x000000200000780c */ /* 0x000fc40003f24270 */
[----:B-1----:R-:W-:-:S03]  /*26c0*/  FMNMX.FTZ R4, R5, R8, !PT ;  /* 0x0000000805047209 */ /* 0x002fc60007810000 */
[----:B------:R-:W1:Y:S01]  /*26d0*/  MUFU.TANH R41, R41 ;  /* 0x0000002900297308 */ /* 0x000e620000002400 */
[----:B------:R-:W-:Y:S02]  /*26e0*/  FMNMX.FTZ R8, R28, R3, !PT ;  /* 0x000000031c087209 */ /* 0x000fe40007810000 */
[C---:B------:R-:W-:Y:S01]  /*26f0*/  FSETP.NEU.FTZ.AND P2, PT, R4.reuse, -INF , PT ;  /* 0xff8000000400780b */ /* 0x040fe20003f5d000 */
[----:B------:R-:W-:Y:S01]  /*2700*/  FMUL.FTZ R5, R4, UR27 ;  /* 0x0000001b04057c20 */ /* 0x000fe20008410000 */
[----:B------:R-:W-:-:S03]  /*2710*/  FMNMX.FTZ R3, R29, R8, !PT ;  /* 0x000000081d037209 */ /* 0x000fc60007810000 */
[----:B------:R-:W2:Y:S01]  /*2720*/  MUFU.TANH R44, R44 ;  /* 0x0000002c002c7308 */ /* 0x000ea20000002400 */
[----:B------:R-:W-:Y:S02]  /*2730*/  FSEL R9, R5, RZ, P2 ;  /* 0x000000ff05097208 */ /* 0x000fe40001000000 */
[----:B------:R-:W-:Y:S02]  /*2740*/  ISETP.GT.AND P2, PT, R0, 0x11, PT ;  /* 0x000000110000780c */ /* 0x000fe40003f44270 */
[----:B------:R-:W-:Y:S01]  /*2750*/  FMNMX.FTZ R8, R32, R3, !PT ;  /* 0x0000000320087209 */ /* 0x000fe20007810000 */
[--C-:B------:R-:W-:Y:S01]  /*2760*/  FFMA.FTZ R26, R26, UR27, -R9.reuse ;  /* 0x0000001b1a1a7c23 */ /* 0x100fe20008010809 */
[----:B------:R-:W-:Y:S01]  /*2770*/  FSEL R33, R33, -INF , P2 ;  /* 0xff80000021217808 */ /* 0x000fe20001000000 */
[----:B------:R-:W3:Y:S01]  /*2780*/  MUFU.TANH R45, R45 ;  /* 0x0000002d002d7308 */ /* 0x000ee20000002400 */
[----:B------:R-:W-:Y:S01]  /*2790*/  ISETP.GT.AND P2, PT, R0, 0x19, PT ;  /* 0x000000190000780c */ /* 0x000fe20003f44270 */
[--C-:B------:R-:W-:Y:S01]  /*27a0*/  FFMA.FTZ R27, R27, UR27, -R9.reuse ;  /* 0x0000001b1b1b7c23 */ /* 0x100fe20008010809 */
[----:B------:R-:W-:Y:S01]  /*27b0*/  FMNMX.FTZ R3, R33, R8, !PT ;  /* 0x0000000821037209 */ /* 0x000fe20007810000 */
[--C-:B------:R-:W-:Y:S01]  /*27c0*/  FFMA.FTZ R30, R30, UR27, -R9.reuse ;  /* 0x0000001b1e1e7c23 */ /* 0x100fe20008010809 */
[----:B----4-:R-:W-:Y:S01]  /*27d0*/  FSEL R37, R37, -INF , P2 ;  /* 0xff80000025257808 */ /* 0x010fe20001000000 */
[--C-:B------:R-:W-:Y:S01]  /*27e0*/  FFMA.FTZ R31, R31, UR27, -R9.reuse ;  /* 0x0000001b1f1f7c23 */ /* 0x100fe20008010809 */
[----:B------:R-:W-:Y:S01]  /*27f0*/  FMNMX.FTZ R8, R36, R3, !PT ;  /* 0x0000000324087209 */ /* 0x000fe20007810000 */
[----:B------:R-:W4:Y:S01]  /*2800*/  MUFU.TANH R48, R48 ;  /* 0x0000003000307308 */ /* 0x000f220000002400 */
[----:B------:R-:W-:Y:S01]  /*2810*/  ISETP.GT.AND P2, PT, R0, 0x21, PT ;  /* 0x000000210000780c */ /* 0x000fe20003f44270 */
[--C-:B------:R-:W-:Y:S01]  /*2820*/  FFMA.FTZ R34, R34, UR27, -R9.reuse ;  /* 0x0000001b22227c23 */ /* 0x100fe20008010809 */
[----:B-----5:R-:W-:Y:S01]  /*2830*/  FSEL R40, R40, -INF , P1 ;  /* 0xff80000028287808 */ /* 0x020fe20000800000 */
[--C-:B------:R-:W-:Y:S01]  /*2840*/  FFMA.FTZ R35, R35, UR27, -R9.reuse ;  /* 0x0000001b23237c23 */ /* 0x100fe20008010809 */
[----:B------:R-:W-:Y:S01]  /*2850*/  FMNMX.FTZ R3, R37, R8, !PT ;  /* 0x0000000825037209 */ /* 0x000fe20007810000 */
[--C-:B------:R-:W-:Y:S01]  /*2860*/  FFMA.FTZ R38, R38, UR27, -R9.reuse ;  /* 0x0000001b26267c23 */ /* 0x100fe20008010809 */
[----:B------:R-:W-:Y:S01]  /*2870*/  ISETP.GT.AND P1, PT, R0, 0x28, PT ;  /* 0x000000280000780c */ /* 0x000fe20003f24270 */
[----:B------:R-:W5:Y:S01]  /*2880*/  MUFU.TANH R49, R49 ;  /* 0x0000003100317308 */ /* 0x000f620000002400 */
[----:B-1----:R-:W-:Y:S01]  /*2890*/  FSEL R41, R41, -INF , P2 ;  /* 0xff80000029297808 */ /* 0x002fe20001000000 */
[--C-:B------:R-:W-:Y:S01]  /*28a0*/  FFMA.FTZ R39, R39, UR27, -R9.reuse ;  /* 0x0000001b27277c23 */ /* 0x100fe20008010809 */
[----:B------:R-:W-:Y:S01]  /*28b0*/  FMNMX.FTZ R8, R40, R3, !PT ;  /* 0x0000000328087209 */ /* 0x000fe20007810000 */
[--C-:B------:R-:W-:Y:S01]  /*28c0*/  FFMA.FTZ R42, R42, UR27, -R9.reuse ;  /* 0x0000001b2a2a7c23 */ /* 0x100fe20008010809 */
[----:B------:R-:W-:Y:S01]  /*28d0*/  ISETP.GT.AND P2, PT, R0, 0x29, PT ;  /* 0x000000290000780c */ /* 0x000fe20003f44270 */
[--C-:B------:R-:W-:Y:S01]  /*28e0*/  FFMA.FTZ R43, R43, UR27, -R9.reuse ;  /* 0x0000001b2b2b7c23 */ /* 0x100fe20008010809 */
[----:B--2---:R-:W-:Y:S01]  /*28f0*/  FSEL R44, R44, -INF , P1 ;  /* 0xff8000002c2c7808 */ /* 0x004fe20000800000 */
[----:B------:R-:W1:Y:S01]  /*2900*/  MUFU.TANH R52, R52 ;  /* 0x0000003400347308 */ /* 0x000e620000002400 */
[----:B------:R-:W-:Y:S01]  /*2910*/  FMNMX.FTZ R3, R41, R8, !PT ;  /* 0x0000000829037209 */ /* 0x000fe20007810000 */
[--C-:B------:R-:W-:Y:S01]  /*2920*/  FFMA.FTZ R46, R46, UR27, -R9.reuse ;  /* 0x0000001b2e2e7c23 */ /* 0x100fe20008010809 */
[----:B------:R-:W-:Y:S01]  /*2930*/  ISETP.GT.AND P1, PT, R0, 0x30, PT ;  /* 0x000000300000780c */ /* 0x000fe20003f24270 */
[--C-:B------:R-:W-:Y:S01]  /*2940*/  FFMA.FTZ R47, R47, UR27, -R9.reuse ;  /* 0x0000001b2f2f7c23 */ /* 0x100fe20008010809 */
[----:B---3--:R-:W-:Y:S01]  /*2950*/  FSEL R45, R45, -INF , P2 ;  /* 0xff8000002d2d7808 */ /* 0x008fe20001000000 */
[--C-:B------:R-:W-:Y:S01]  /*2960*/  FFMA.FTZ R50, R50, UR27, -R9.reuse ;  /* 0x0000001b32327c23 */ /* 0x100fe20008010809 */
[----:B------:R-:W-:Y:S01]  /*2970*/  FMNMX.FTZ R8, R44, R3, !PT ;  /* 0x000000032c087209 */ /* 0x000fe20007810000 */
[----:B------:R-:W2:Y:S01]  /*2980*/  MUFU.TANH R53, R53 ;  /* 0x0000003500357308 */ /* 0x000ea20000002400 */
[----:B------:R-:W-:Y:S01]  /*2990*/  ISETP.GT.AND P2, PT, R0, 0x31, PT ;  /* 0x000000310000780c */ /* 0x000fe20003f44270 */
[--C-:B------:R-:W-:Y:S01]  /*29a0*/  FFMA.FTZ R51, R51, UR27, -R9.reuse ;  /* 0x0000001b33337c23 */ /* 0x100fe20008010809 */
[----:B----4-:R-:W-:Y:S01]  /*29b0*/  FSEL R48, R48, -INF , P1 ;  /* 0xff80000030307808 */ /* 0x010fe20000800000 */
[--C-:B------:R-:W-:Y:S01]  /*29c0*/  FFMA.FTZ R54, R54, UR27, -R9.reuse ;  /* 0x0000001b36367c23 */ /* 0x100fe20008010809 */
[----:B------:R-:W-:Y:S01]  /*29d0*/  FMNMX.FTZ R3, R45, R8, !PT ;  /* 0x000000082d037209 */ /* 0x000fe20007810000 */
[--C-:B------:R-:W-:Y:S01]  /*29e0*/  FFMA.FTZ R55, R55, UR27, -R9.reuse ;  /* 0x0000001b37377c23 */ /* 0x100fe20008010809 */
[----:B------:R-:W-:Y:S01]  /*29f0*/  ISETP.GT.AND P1, PT, R0, 0x38, PT ;  /* 0x000000380000780c */ /* 0x000fe20003f24270 */
[----:B------:R-:W3:Y:S01]  /*2a00*/  MUFU.TANH R56, R56 ;  /* 0x0000003800387308 */ /* 0x000ee20000002400 */
[----:B-----5:R-:W-:Y:S01]  /*2a10*/  FSEL R49, R49, -INF , P2 ;  /* 0xff80000031317808 */ /* 0x020fe20001000000 */
[--C-:B------:R-:W-:Y:S01]  /*2a20*/  FFMA.FTZ R58, R58, UR27, -R9.reuse ;  /* 0x0000001b3a3a7c23 */ /* 0x100fe20008010809 */
[----:B------:R-:W-:Y:S01]  /*2a30*/  FMNMX.FTZ R8, R48, R3, !PT ;  /* 0x0000000330087209 */ /* 0x000fe20007810000 */
[--C-:B------:R-:W-:Y:S01]  /*2a40*/  FFMA.FTZ R59, R59, UR27, -R9.reuse ;  /* 0x0000001b3b3b7c23 */ /* 0x100fe20008010809 */
[----:B------:R-:W-:Y:S01]  /*2a50*/  ISETP.GT.AND P2, PT, R0, 0x39, PT ;  /* 0x000000390000780c */ /* 0x000fe20003f44270 */
[--C-:B------:R-:W-:Y:S01]  /*2a60*/  FFMA.FTZ R62, R62, UR27, -R9.reuse ;  /* 0x0000001b3e3e7c23 */ /* 0x100fe20008010809 */
[----:B-1----:R-:W-:Y:S01]  /*2a70*/  FSEL R52, R52, -INF , P1 ;  /* 0xff80000034347808 */ /* 0x002fe20000800000 */
[----:B------:R-:W1:Y:S01]  /*2a80*/  MUFU.TANH R57, R57 ;  /* 0x0000003900397308 */ /* 0x000e620000002400 */
[----:B------:R-:W-:Y:S01]  /*2a90*/  FMNMX.FTZ R3, R49, R8, !PT ;  /* 0x0000000831037209 */ /* 0x000fe20007810000 */
[--C-:B------:R-:W-:Y:S01]  /*2aa0*/  FFMA.FTZ R63, R63, UR27, -R9.reuse ;  /* 0x0000001b3f3f7c23 */ /* 0x100fe20008010809 */
[----:B------:R-:W-:Y:S01]  /*2ab0*/  ISETP.GT.AND P1, PT, R0, 0x40, PT ;  /* 0x000000400000780c */ /* 0x000fe20003f24270 */
[--C-:B------:R-:W-:Y:S01]  /*2ac0*/  FFMA.FTZ R66, R66, UR27, -R9.reuse ;  /* 0x0000001b42427c23 */ /* 0x100fe20008010809 */
[----:B--2---:R-:W-:Y:S01]  /*2ad0*/  FSEL R53, R53, -INF , P2 ;  /* 0xff80000035357808 */ /* 0x004fe20001000000 */
[--C-:B------:R-:W-:Y:S01]  /*2ae0*/  FFMA.FTZ R67, R67, UR27, -R9.reuse ;  /* 0x0000001b43437c23 */ /* 0x100fe20008010809 */
[----:B------:R-:W-:Y:S01]  /*2af0*/  FMNMX.FTZ R8, R52, R3, !PT ;  /* 0x0000000334087209 */ /* 0x000fe20007810000 */
[----:B------:R-:W2:Y:S01]  /*2b00*/  MUFU.TANH R60, R60 ;  /* 0x0000003c003c7308 */ /* 0x000ea20000002400 */
[----:B------:R-:W-:Y:S01]  /*2b10*/  ISETP.GT.AND P2, PT, R0, 0x41, PT ;  /* 0x000000410000780c */ /* 0x000fe20003f44270 */
[--C-:B------:R-:W-:Y:S01]  /*2b20*/  FFMA.FTZ R70, R70, UR27, -R9.reuse ;  /* 0x0000001b46467c23 */ /* 0x100fe20008010809 */
[----:B---3--:R-:W-:Y:S01]  /*2b30*/  FSEL R56, R56, -INF , P1 ;  /* 0xff80000038387808 */ /* 0x008fe20000800000 */
[----:B------:R-:W-:Y:S01]  /*2b40*/  FFMA.FTZ R9, R71, UR27, -R9 ;  /* 0x0000001b47097c23 */ /* 0x000fe20008010809 */
[----:B------:R-:W-:-:S02]  /*2b50*/  FMNMX.FTZ R3, R53, R8, !PT ;  /* 0x0000000835037209 */ /* 0x000fc40007810000 */
[----:B------:R-:W-:Y:S01]  /*2b60*/  ISETP.GT.AND P1, PT, R0, 0x48, PT ;  /* 0x000000480000780c */ /* 0x000fe20003f24270 */
[----:B------:R-:W3:Y:S01]  /*2b70*/  MUFU.TANH R61, R61 ;  /* 0x0000003d003d7308 */ /* 0x000ee20000002400 */
[----:B-1----:R-:W-:Y:S02]  /*2b80*/  FSEL R57, R57, -INF , P2 ;  /* 0xff80000039397808 */ /* 0x002fe40001000000 */
[----:B------:R-:W-:Y:S02]  /*2b90*/  FMNMX.FTZ R8, R56, R3, !PT ;  /* 0x0000000338087209 */ /* 0x000fe40007810000 */
[----:B------:R-:W-:Y:S02]  /*2ba0*/  ISETP.GT.AND P2, PT, R0, 0x49, PT ;  /* 0x000000490000780c */ /* 0x000fe40003f44270 */
[----:B------:R-:W-:Y:S01]  /*2bb0*/  FMNMX.FTZ R3, R57, R8, !PT ;  /* 0x0000000839037209 */ /* 0x000fe20007810000 */
[----:B------:R-:W1:Y:S01]  /*2bc0*/  MUFU.TANH R64, R64 ;  /* 0x0000004000407308 */ /* 0x000e620000002400 */
[----:B--2---:R-:W-:-:S02]  /*2bd0*/  FSEL R60, R60, -INF , P1 ;  /* 0xff8000003c3c7808 */ /* 0x004fc40000800000 */
        /* <DEDUP_REMOVED lines=13> */
[----:B------:R-:W-:Y:S02]  /*2cb0*/  FMNMX.FTZ R3, R65, R8, !PT ;  /* 0x0000000841037209 */ /* 0x000fe40007810000 */
[----:B------:R-:W-:Y:S01]  /*2cc0*/  MOV R8, UR21 ;  /* 0x0000001500087c02 */ /* 0x000fe20008000f00 */
[----:B------:R-:W-:Y:S01]  /*2cd0*/  MUFU.EX2 R26, R26 ;  /* 0x0000001a001a7308 */ /* 0x000fe20000000800 */
[----:B---3--:R-:W-:-:S04]  /*2ce0*/  FSEL R68, R68, -INF , P1 ;  /* 0xff80000044447808 */ /* 0x008fc80000800000 */
[----:B------:R-:W-:-:S03]  /*2cf0*/  FMNMX.FTZ R0, R68, R3, !PT ;  /* 0x0000000344007209 */ /* 0x000fc60007810000 */
[----:B------:R-:W2:Y:S01]  /*2d00*/  MUFU.EX2 R27, R27 ;  /* 0x0000001b001b7308 */ /* 0x000ea20000000800 */
[----:B-1----:R-:W-:-:S04]  /*2d10*/  FSEL R69, R69, -INF , P2 ;  /* 0xff80000045457808 */ /* 0x002fc80001000000 */
[----:B------:R-:W-:-:S03]  /*2d20*/  FMNMX.FTZ R0, R69, R0, !PT ;  /* 0x0000000045007209 */ /* 0x000fc60007810000 */
[----:B------:R-:W-:Y:S02]  /*2d30*/  MUFU.EX2 R30, R30 ;  /* 0x0000001e001e7308 */ /* 0x000fe40000000800 */
[----:B------:R-:W1:Y:S06]  /*2d40*/  SHFL.BFLY PT, R3, R0, 0x2, 0x1f ;  /* 0x0c401f0000037f89 */ /* 0x000e6c00000e0000 */
[----:B------:R-:W3:Y:S01]  /*2d50*/  MUFU.EX2 R31, R31 ;  /* 0x0000001f001f7308 */ /* 0x000ee20000000800 */
[----:B--2---:R-:W-:-:S07]  /*2d60*/  F2FP.F16.F32.PACK_AB R153, R27, R26 ;  /* 0x0000001a1b99723e */ /* 0x004fce00000000ff */
[----:B------:R-:W-:Y:S08]  /*2d70*/  MUFU.EX2 R34, R34 ;  /* 0x0000002200227308 */ /* 0x000ff00000000800 */
[----:B------:R-:W2:Y:S01]  /*2d80*/  MUFU.EX2 R35, R35 ;  /* 0x0000002300237308 */ /* 0x000ea20000000800 */
[----:B---3--:R-:W-:Y:S02]  /*2d90*/  F2FP.F16.F32.PACK_AB R155, R31, R30 ;  /* 0x0000001e1f9b723e */ /* 0x008fe400000000ff */
[----:B-1----:R-:W-:-:S05]  /*2da0*/  FMNMX.FTZ R3, R0, R3, !PT ;  /* 0x0000000300037209 */ /* 0x002fca0007810000 */
[----:B------:R-:W1:Y:S01]  /*2db0*/  SHFL.BFLY PT, R0, R3, 0x1, 0x1f ;  /* 0x0c201f0003007f89 */ /* 0x000e6200000e0000 */
[----:B------:R3:W-:Y:S08]  /*2dc0*/  MUFU.EX2 R175, R9 ;  /* 0x0000000900af7308 */ /* 0x0007f00000000800 */
[----:B------:R-:W-:Y:S01]  /*2dd0*/  MUFU.EX2 R38, R38 ;  /* 0x0000002600267308 */ /* 0x000fe20000000800 */
[----:B---3--:R-:W-:Y:S01]  /*2de0*/  FADD.FTZ R9, R26, R27 ;  /* 0x0000001b1a097221 */ /* 0x008fe20000010000 */
[----:B--2---:R-:W-:-:S06]  /*2df0*/  F2FP.F16.F32.PACK_AB R157, R35, R34 ;  /* 0x00000022239d723e */ /* 0x004fcc00000000ff */
[----:B------:R-:W2:Y:S01]  /*2e00*/  MUFU.EX2 R39, R39 ;  /* 0x0000002700277308 */ /* 0x000ea20000000800 */
[----:B-1----:R-:W-:-:S07]  /*2e10*/  FMNMX.FTZ R5, R3, R0, !PT ;  /* 0x0000000003057209 */ /* 0x002fce0007810000 */
[----:B------:R-:W1:Y:S01]  /*2e20*/  MUFU.EX2 R42, R42 ;  /* 0x0000002a002a7308 */ /* 0x000e620000000800 */
[C---:B------:R-:W-:Y:S01]  /*2e30*/  FSETP.NEU.FTZ.AND P1, PT, R5.reuse, -INF , PT ;  /* 0xff8000000500780b */ /* 0x040fe20003f3d000 */
[----:B------:R-:W-:-:S06]  /*2e40*/  FMUL.FTZ R0, R5, UR27 ;  /* 0x0000001b05007c20 */ /* 0x000fcc0008410000 */
[----:B------:R-:W-:Y:S01]  /*2e50*/  MUFU.EX2 R43, R43 ;  /* 0x0000002b002b7308 */ /* 0x000fe20000000800 */
[----:B------:R-:W-:Y:S01]  /*2e60*/  FSEL R3, R0, RZ, P1 ;  /* 0x000000ff00037208 */ /* 0x000fe20000800000 */
[----:B------:R-:W-:Y:S01]  /*2e70*/  FADD.FTZ R0, R30, R9 ;  /* 0x000000091e007221 */ /* 0x000fe20000010000 */
[----:B------:R-:W-:Y:S02]  /*2e80*/  LOP3.LUT P1, RZ, R10, 0x7f, RZ, 0xc0, !PT ;  /* 0x0000007f0aff7812 */ /* 0x000fe4000782c0ff */
[----:B--2---:R-:W-:Y:S01]  /*2e90*/  F2FP.F16.F32.PACK_AB R159, R39, R38 ;  /* 0x00000026279f723e */ /* 0x004fe200000000ff */
        /* <DEDUP_REMOVED lines=8> */
[--C-:B------:R-:W-:Y:S01]  /*2f20*/  FFMA.FTZ R36, R36, UR27, -R3.reuse ;  /* 0x0000001b24247c23 */ /* 0x100fe20008010803 */
[--C-:B------:R-:W-:Y:S01]  /*2f30*/  FFMA.FTZ R37, R37, UR27, -R3.reuse ;  /* 0x0000001b25257c23 */ /* 0x100fe20008010803 */
[----:B------:R-:W-:Y:S01]  /*2f40*/  FFMA.FTZ R40, R40, UR27, -R3 ;  /* 0x0000001b28287c23 */ /* 0x000fe20008010803 */
[----:B------:R-:W-:Y:S01]  /*2f50*/  FADD.FTZ R0, R34, R9 ;  /* 0x0000000922007221 */ /* 0x000fe20000010000 */
[--C-:B------:R-:W-:Y:S01]  /*2f60*/  FFMA.FTZ R41, R41, UR27, -R3.reuse ;  /* 0x0000001b29297c23 */ /* 0x100fe20008010803 */
[--C-:B------:R-:W-:Y:S01]  /*2f70*/  FFMA.FTZ R44, R44, UR27, -R3.reuse ;  /* 0x0000001b2c2c7c23 */ /* 0x100fe20008010803 */
[----:B------:R-:W2:Y:S01]  /*2f80*/  MUFU.EX2 R25, R25 ;  /* 0x0000001900197308 */ /* 0x000ea20000000800 */
[----:B------:R-:W-:Y:S01]  /*2f90*/  FADD.FTZ R13, R35, R0 ;  /* 0x00000000230d7221 */ /* 0x000fe20000010000 */
[--C-:B------:R-:W-:Y:S01]  /*2fa0*/  FFMA.FTZ R45, R45, UR27, -R3.reuse ;  /* 0x0000001b2d2d7c23 */ /* 0x100fe20008010803 */
[----:B------:R-:W-:Y:S01]  /*2fb0*/  FFMA.FTZ R48, R48, UR27, -R3 ;  /* 0x0000001b30307c23 */ /* 0x000fe20008010803 */
[----:B------:R-:W-:Y:S01]  /*2fc0*/  IADD3 R9, -R23, 0xb, RZ ;  /* 0x0000000b17097810 */ /* 0x000fe20007ffe1ff */
[----:B------:R-:W-:Y:S01]  /*2fd0*/  FADD.FTZ R10, R38, R13 ;  /* 0x0000000d260a7221 */ /* 0x000fe20000010000 */
[--C-:B------:R-:W-:Y:S01]  /*2fe0*/  FFMA.FTZ R49, R49, UR27, -R3.reuse ;  /* 0x0000001b31317c23 */ /* 0x100fe20008010803 */
[--C-:B------:R-:W-:Y:S01]  /*2ff0*/  FFMA.FTZ R52, R52, UR27, -R3.reuse ;  /* 0x0000001b34347c23 */ /* 0x100fe20008010803 */
[----:B------:R-:W3:Y:S01]  /*3000*/  MUFU.EX2 R28, R28 ;  /* 0x0000001c001c7308 */ /* 0x000ee20000000800 */
[----:B------:R-:W-:Y:S01]  /*3010*/  FADD.FTZ R13, R39, R10 ;  /* 0x0000000a270d7221 */ /* 0x000fe20000010000 */
[--C-:B------:R-:W-:Y:S01]  /*3020*/  FFMA.FTZ R53, R53, UR27, -R3.reuse ;  /* 0x0000001b35357c23 */ /* 0x100fe20008010803 */
[--C-:B------:R-:W-:Y:S01]  /*3030*/  FFMA.FTZ R56, R56, UR27, -R3.reuse ;  /* 0x0000001b38387c23 */ /* 0x100fe20008010803 */
[----:B------:R-:W-:Y:S01]  /*3040*/  FFMA.FTZ R57, R57, UR27, -R3 ;  /* 0x0000001b39397c23 */ /* 0x000fe20008010803 */
[----:B-1----:R-:W-:Y:S01]  /*3050*/  FADD.FTZ R12, R42, R13 ;  /* 0x0000000d2a0c7221 */ /* 0x002fe20000010000 */
[--C-:B------:R-:W-:Y:S01]  /*3060*/  FFMA.FTZ R60, R60, UR27, -R3.reuse ;  /* 0x0000001b3c3c7c23 */ /* 0x100fe20008010803 */
[----:B------:R-:W-:Y:S01]  /*3070*/  FFMA.FTZ R61, R61, UR27, -R3 ;  /* 0x0000001b3d3d7c23 */ /* 0x000fe20008010803 */
[----:B------:R-:W1:Y:S01]  /*3080*/  MUFU.EX2 R29, R29 ;  /* 0x0000001d001d7308 */ /* 0x000e620000000800 */
[----:B--2---:R-:W-:Y:S01]  /*3090*/  FADD.FTZ R11, R24, R25 ;  /* 0x00000019180b7221 */ /* 0x004fe20000010000 */
[----:B------:R-:W-:Y:S01]  /*30a0*/  FADD.FTZ R13, R43, R12 ;  /* 0x0000000c2b0d7221 */ /* 0x000fe20000010000 */
[--C-:B------:R-:W-:Y:S01]  /*30b0*/  FFMA.FTZ R64, R64, UR27, -R3.reuse ;  /* 0x0000001b40407c23 */ /* 0x100fe20008010803 */
[--C-:B------:R-:W-:Y:S01]  /*30c0*/  FFMA.FTZ R65, R65, UR27, -R3.reuse ;  /* 0x0000001b41417c23 */ /* 0x100fe20008010803 */
[--C-:B------:R-:W-:Y:S01]  /*30d0*/  FFMA.FTZ R68, R68, UR27, -R3.reuse ;  /* 0x0000001b44447c23 */ /* 0x100fe20008010803 */
[----:B------:R-:W-:Y:S01]  /*30e0*/  FFMA.FTZ R3, R69, UR27, -R3 ;  /* 0x0000001b45037c23 */ /* 0x000fe20008010803 */
[----:B------:R-:W-:Y:S01]  /*30f0*/  F2FP.F16.F32.PACK_AB R161, R43, R42 ;  /* 0x0000002a2ba1723e */ /* 0x000fe200000000ff */
[----:B------:R-:W2:Y:S01]  /*3100*/  MUFU.EX2 R32, R32 ;  /* 0x0000002000207308 */ /* 0x000ea20000000800 */
[----:B---3--:R-:W-:Y:S01]  /*3110*/  FADD.FTZ R0, R28, R11 ;  /* 0x0000000b1c007221 */ /* 0x008fe20000010000 */
[----:B------:R-:W-:-:S06]  /*3120*/  F2FP.F16.F32.PACK_AB R152, R25, R24 ;  /* 0x000000181998723e */ /* 0x000fcc00000000ff */
[----:B------:R-:W3:Y:S01]  /*3130*/  MUFU.EX2 R33, R33 ;  /* 0x0000002100217308 */ /* 0x000ee20000000800 */
[C---:B-1----:R-:W-:Y:S01]  /*3140*/  FADD.FTZ R11, R29.reuse, R0 ;  /* 0x000000001d0b7221 */ /* 0x042fe20000010000 */
[----:B------:R-:W-:Y:S01]  /*3150*/  @!P1 VIADD R0, R8, 0x22840 ;  /* 0x0002284008009836 */ /* 0x000fe20000000000 */
[----:B------:R-:W-:-:S04]  /*3160*/  F2FP.F16.F32.PACK_AB R154, R29, R28 ;  /* 0x0000001c1d9a723e */ /* 0x000fc800000000ff */
[----:B------:R-:W-:Y:S01]  /*3170*/  @!P1 PRMT R0, RZ, 0x654, R0 ;  /* 0x00000654ff009816 */ /* 0x000fe20000000000 */
[----:B------:R-:W1:Y:S01]  /*3180*/  MUFU.EX2 R36, R36 ;  /* 0x0000002400247308 */ /* 0x000e620000000800 */
[----:B--2---:R-:W-:Y:S01]  /*3190*/  FADD.FTZ R10, R32, R11 ;  /* 0x0000000b200a7221 */ /* 0x004fe20000010000 */
[----:B------:R2:W-:Y:S06]  /*31a0*/  BAR.ARV R9, 0x100 ;  /* 0x000400090000751d */ /* 0x0005ec0000002000 */
[----:B------:R-:W4:Y:S01]  /*31b0*/  MUFU.EX2 R46, R46 ;  /* 0x0000002e002e7308 */ /* 0x000f220000000800 */
[C---:B---3--:R-:W-:Y:S01]  /*31c0*/  FADD.FTZ R11, R33.reuse, R10 ;  /* 0x0000000a210b7221 */ /* 0x048fe20000010000 */
[----:B------:R3:W-:Y:S01]  /*31d0*/  @!P1 SYNCS.ARRIVE.TRANS64.RED.A1T0 RZ, [R0+URZ], RZ ;  /* 0x000000ff00ff99a7 */ /* 0x0007e2000810043f */
[----:B------:R-:W-:-:S05]  /*31e0*/  F2FP.F16.F32.PACK_AB R156, R33, R32 ;  /* 0x00000020219c723e */ /* 0x000fca00000000ff */
[----:B------:R-:W5:Y:S01]  /*31f0*/  MUFU.EX2 R37, R37 ;  /* 0x0000002500257308 */ /* 0x000f620000000800 */
[----:B-1----:R-:W-:-:S07]  /*3200*/  FADD.FTZ R10, R36, R11 ;  /* 0x0000000b240a7221 */ /* 0x002fce0000010000 */
[----:B------:R-:W1:Y:S01]  /*3210*/  MUFU.EX2 R47, R47 ;  /* 0x0000002f002f7308 */ /* 0x000e620000000800 */
[----:B----4-:R-:W-:-:S07]  /*3220*/  FADD.FTZ R12, R46, R13 ;  /* 0x0000000d2e0c7221 */ /* 0x010fce0000010000 */
[----:B------:R-:W3:Y:S01]  /*3230*/  MUFU.EX2 R40, R40 ;  /* 0x0000002800287308 */ /* 0x000ee20000000800 */
[C---:B-----5:R-:W-:Y:S01]  /*3240*/  FADD.FTZ R11, R37.reuse, R10 ;  /* 0x0000000a250b7221 */ /* 0x060fe20000010000 */
        /* <DEDUP_REMOVED lines=59> */
[----:B----4-:R-:W-:Y:S01]  /*3600*/  FADD.FTZ R13, R61, R0 ;  /* 0x000000003d0d7221 */ /* 0x010fe20000010000 */
[C---:B------:R-:W-:Y:S01]  /*3610*/  FADD.FTZ R0, R175.reuse, R10 ;  /* 0x0000000aaf007221 */ /* 0x040fe20000010000 */
[----:B------:R-:W-:Y:S02]  /*3620*/  F2FP.F16.F32.PACK_AB R175, R175, R70 ;  /* 0x00000046afaf723e */ /* 0x000fe400000000ff */
[----:B------:R-:W-:-:S03]  /*3630*/  F2FP.F16.F32.PACK_AB R170, R61, R60 ;  /* 0x0000003c3daa723e */ /* 0x000fc600000000ff */
        /* <DEDUP_REMOVED lines=10> */
.L_x_10491:
[----:B------:R1:W2:Y:S01]  /*36e0*/  SYNCS.PHASECHK.TRANS64.TRYWAIT P2, [UR21+0x22850], R7 ;  /* 0x02285007ff0075a7 */ /* 0x0002a20008040155 */
[----:B------:R-:W-:Y:S05]  /*36f0*/  @!P0 BRA `(.L_x_10492) ;  /* 0x0000000000048947 */ /* 0x000fea0003800000 */
[----:B------:R-:W-:Y:S01]  /*3700*/  BPT.TRAP 0x1 ;  /* 0x000000040000795c */ /* 0x000fe20000300000 */
.L_x_10492:
[----:B--2---:R-:W-:Y:S05]  /*3710*/  @P2 BRA `(.L_x_10493) ;  /* 0x0000000000082947 */ /* 0x004fea0003800000 */
[----:B------:R-:W2:Y:S02]  /*3720*/  SYNCS.PHASECHK.TRANS64.TRYWAIT P2, [UR21+0x22850], R7 ;  /* 0x02285007ff0075a7 */ /* 0x000ea40008040155 */
[----:B--2---:R-:W-:Y:S05]  /*3730*/  @!P2 BRA `(.L_x_10494) ;  /* 0x000000a00060a947 */ /* 0x004fea0003800000 */
.L_x_10493:
[----:B------:R3:W-:Y:S01]  /*3740*/  BAR.SYNC.DEFER_BLOCKING R6, 0x100 ;  /* 0x000400060000751d */ /* 0x0007e20000010000 */
[----:B------:R-:W-:Y:S01]  /*3750*/  UIADD3 UR6, UR49, 0x400, URZ ;  /* 0x0000040031067890 */ /* 0x000fe2000fffe03f */
[----:B--2---:R-:W-:Y:S01]  /*3760*/  @!P1 VIADD R8, R8, 0x22860 ;  /* 0x0002286008089836 */ /* 0x004fe20000000000 */
[----:B------:R-:W-:Y:S02]  /*3770*/  UIADD3 UR29, UR41, -0x2, URZ ;  /* 0xfffffffe291d7890 */ /* 0x000fe4000fffe03f */
[----:B------:R-:W-:Y:S01]  /*3780*/  USHF.R.U32.HI UR6, URZ, 0x4, UR6 ;  /* 0x000000043f067899 */ /* 0x000fe20008011606 */
[----:B------:R-:W-:Y:S01]  /*3790*/  UMOV UR7, 0x40000040 ;  /* 0x4000004000077882 */ /* 0x000fe20000000000 */
[----:B------:R-:W-:Y:S02]  /*37a0*/  @!P1 PRMT R8, RZ, 0x654, R8 ;  /* 0x00000654ff089816 */ /* 0x000fe40000000008 */
        /* <DEDUP_REMOVED lines=36> */
[----:B------:R-:W-:-:S04]  /*39f0*/  UIADD3 UR6, UR42, -UR11, UR45 ;  /* 0x8000000b2a067290 */ /* 0x000fc8000fffe02d */
[----:B------:R-:W-:-:S04]  /*3a00*/  UIMAD.WIDE UR6, UR6, 0x2aaaaaab, URZ ;  /* 0x2aaaaaab060678a5 */ /* 0x000fc8000f8e023f */
[----:B------:R-:W-:-:S04]  /*3a10*/  USHF.R.U32.HI UR6, URZ, 0x1f, UR7 ;  /* 0x0000001f3f067899 */ /* 0x000fc80008011607 */
[----:B------:R-:W-:-:S04]  /*3a20*/  ULEA.HI.SX32 UR6, UR7, UR6, 0x1c ;  /* 0x0000000607067291 */ /* 0x000fc8000f8fe23f */
[----:B------:R-:W-:-:S04]  /*3a30*/  UISETP.LT.AND UP0, UPT, URZ, UR6, UPT ;  /* 0x000000063f00728c */ /* 0x000fc8000bf01270 */
[----:B------:R-:W-:-:S04]  /*3a40*/  USEL UR28, URZ, UR6, !UP0 ;  /* 0x000000063f1c7287 */ /* 0x000fc8000c000000 */
[----:B------:R-:W-:-:S06]  /*3a50*/  UISETP.GE.AND UP0, UPT, UR29, UR28, UPT ;  /* 0x0000001c1d00728c */ /* 0x000fcc000bf06270 */
[----:B------:R-:W-:Y:S01]  /*3a60*/  PLOP3.LUT P2, PT, PT, PT, UP0, 0x80, 0x0 ;  /* 0x000000000000781c */ /* 0x000fe20003f4f008 */
[----:B------:R-:W-:Y:S02]  /*3a70*/  WARPGROUP.DEPBAR.LE gsb0, 0x0 ;  /* 0x00008000000079c5 */ /* 0x000fe40000010000 */
[----:B------:R3:W-:Y:S10]  /*3a80*/  @!P1 SYNCS.ARRIVE.TRANS64.RED.A1T0 RZ, [R8+URZ], RZ ;  /* 0x000000ff08ff99a7 */ /* 0x0007f4000810043f */
[----:B---3--:R-:W-:Y:S05]  /*3a90*/  @!P2 BRA `(.L_x_10495) ;  /* 0x000000280084a947 */ /* 0x008fea0003800000 */
[----:B------:R-:W-:Y:S01]  /*3aa0*/  MOV R8, R4 ;  /* 0x0000000400087202 */ /* 0x000fe20000000f00 */
[----:B-1----:R-:W-:Y:S01]  /*3ab0*/  IMAD.MOV.U32 R7, RZ, RZ, R5 ;  /* 0x000000ffff077224 */ /* 0x002fe200078e0005 */
[----:B------:R-:W-:Y:S01]  /*3ac0*/  ULDC UR24, c[0x0][0x404] ;  /* 0x0001010000187ab9 */ /* 0x000fe20000000800 */
[----:B------:R-:W-:Y:S01]  /*3ad0*/  ULDC UR25, c[0x0][0x2e0] ;  /* 0x0000b80000197ab9 */ /* 0x000fe20000000800 */
[----:B------:R-:W-:Y:S01]  /*3ae0*/  ULDC UR26, c[0x0][0x9d8] ;  /* 0x00027600001a7ab9 */ /* 0x000fe20000000800 */
[----:B------:R-:W-:Y:S01]  /*3af0*/  ULDC UR27, c[0x0][0x988] ;  /* 0x00026200001b7ab9 */ /* 0x000fe20000000800 */
[----:B------:R-:W-:-:S05]  /*3b00*/  ULDC.64 UR22, c[0x0][0x3f8] ;  /* 0x0000fe0000167ab9 */ /* 0x000fca0000000a00 */
.L_x_10504:
[----:B------:R-:W-:-:S04]  /*3b10*/  UIADD3 UR37, UR37, 0x1, URZ ;  /* 0x0000000125257890 */ /* 0x000fc8000fffe03f */
[----:B------:R-:W-:-:S04]  /*3b20*/  UISETP.NE.AND UP0, UPT, UR37, 0x2, UPT ;  /* 0x000000022500788c */ /* 0x000fc8000bf05270 */
[----:B------:R-:W-:Y:S02]  /*3b30*/  USEL UR6, URZ, 0x1, UP0 ;  /* 0x000000013f067887 */ /* 0x000fe40008000000 */
[----:B------:R-:W-:Y:S02]  /*3b40*/  USEL UR37, UR37, URZ, UP0 ;  /* 0x0000003f25257287 */ /* 0x000fe40008000000 */
[----:B------:R-:W-:Y:S01]  /*3b50*/  ULOP3.LUT UR38, UR38, UR6, URZ, 0x3c, !UPT ;  /* 0x0000000626267292 */ /* 0x000fe2000f8e3c3f */
[----:B--2---:R-:W-:Y:S11]  /*3b60*/  @!P0 BRA `(.L_x_10496) ;  /* 0x0000000000048947 */ /* 0x004ff60003800000 */
[----:B------:R-:W-:Y:S01]  /*3b70*/  BPT.TRAP 0x1 ;  /* 0x000000040000795c */ /* 0x000fe20000300000 */
.L_x_10496:
[----:B------:R-:W-:Y:S01]  /*3b80*/  ULEA UR30, UR37, UR49, 0x3 ;  /* 0x00000031251e7291 */ /* 0x000fe2000f8e183f */
[----:B------:R-:W-:-:S05]  /*3b90*/  IMAD.U32 R6, RZ, RZ, UR38 ;  /* 0x00000026ff067e24 */ /* 0x000fca000f8e00ff */
[----:B------:R-:W-:-:S04]  /*3ba0*/  SHF.L.U32 R6, R6, 0x1f, RZ ;  /* 0x0000001f06067819 */ /* 0x000fc800000006ff */
[----:B------:R1:W2:Y:S01]  /*3bb0*/  SYNCS.PHASECHK.TRANS64.TRYWAIT P2, [UR30+0x22830], R6 ;  /* 0x02283006ff0075a7 */ /* 0x0002a2000804015e */
[----:B------:R-:W-:Y:S05]  /*3bc0*/  @!P0 BRA `(.L_x_10497) ;  /* 0x0000000000048947 */ /* 0x000fea0003800000 */
[----:B------:R-:W-:Y:S01]  /*3bd0*/  BPT.TRAP 0x1 ;  /* 0x000000040000795c */ /* 0x000fe20000300000 */
.L_x_10497:
[----:B--2---:R-:W-:Y:S05]  /*3be0*/  @P2 BRA `(.L_x_10498) ;  /* 0x0000000000082947 */ /* 0x004fea0003800000 */
[----:B------:R-:W2:Y:S02]  /*3bf0*/  SYNCS.PHASECHK.TRANS64.TRYWAIT P2, [UR30+0x22830], R6 ;  /* 0x02283006ff0075a7 */ /* 0x000ea4000804015e */
[----:B--2---:R-:W-:Y:S05]  /*3c00*/  @!P2 BRA `(.L_x_10499) ;  /* 0x0000009c0040a947 */ /* 0x004fea0003800000 */
.L_x_10498:
[----:B------:R-:W-:Y:S01]  /*3c10*/  UIMAD UR18, UR37, 0x300, UR20 ;  /* 0x00000300251278a4 */ /* 0x000fe2000f8e0214 */
[----:B------:R-:W-:Y:S01]  /*3c20*/  WARPGROUP.ARRIVE ;  /* 0x00000000000079c5 */ /* 0x000fe20000000000 */
[----:B------:R-:W-:Y:S01]  /*3c30*/  UMOV UR19, 0x40000040 ;  /* 0x4000004000137882 */ /* 0x000fe20000000000 */
[----:B------:R-:W-:Y:S01]  /*3c40*/  UMOV UR7, 0x40000040 ;  /* 0x4000004000077882 */ /* 0x000fe20000000000 */
[----:B------:R-:W-:Y:S01]  /*3c50*/  UIADD3 UR6, UR18, 0x2, URZ ;  /* 0x0000000212067890 */ /* 0x000fe2000fffe03f */
[----:B------:R-:W3:Y:S01]  /*3c60*/  LDC R13, c[0x0][0x288] ;  /* 0x0000a200ff0d7b82 */ /* 0x000ee20000000800 */
[----:B------:R-:W-:Y:S01]  /*3c70*/  UIADD3 UR10, UR18, 0x4, URZ ;  /* 0x00000004120a7890 */ /* 0x000fe2000fffe03f */
[----:B------:R-:W-:Y:S02]  /*3c80*/  UMOV UR11, 0x40000040 ;  /* 0x40000040000b7882 */ /* 0x000fe40000000000 */
[----:B------:R-:W-:Y:S01]  /*3c90*/  HGMMA.64x96x16.F32 R152, gdesc[UR16], RZ, !UPT, gsb0 ;  /* 0x01600000109879f0 */ /* 0x000fe2000c0008ff */
[----:B------:R-:W-:Y:S01]  /*3ca0*/  UIADD3 UR14, UR18, 0x6, URZ ;  /* 0x00000006120e7890 */ /* 0x000fe2000fffe03f */
[----:B------:R-:W-:Y:S01]  /*3cb0*/  UMOV UR15, 0x40000040 ;  /* 0x40000040000f7882 */ /* 0x000fe20000000000 */
[----:B------:R-:W-:-:S04]  /*3cc0*/  UISETP.NE.U32.AND UP0, UPT, UR22, URZ, UPT ;  /* 0x0000003f1600728c */ /* 0x000fc8000bf05070 */
[----:B------:R-:W-:Y:S01]  /*3cd0*/  UISETP.NE.AND.EX UP0, UPT, UR23, URZ, UPT, UP0 ;  /* 0x0000003f1700728c */ /* 0x000fe2000bf05300 */
[----:B------:R-:W-:Y:S02]  /*3ce0*/  WARPGROUP.DEPBAR.LE gsb0, 0x0 ;  /* 0x00008000000079c5 */ /* 0x000fe40000010000 */
[----:B------:R-:W-:-:S06]  /*3cf0*/  WARPGROUP.ARRIVE ;  /* 0x00000000000079c5 */ /* 0x000fcc0000000000 */
[----:B------:R-:W-:Y:S01]  /*3d00*/  HGMMA.64x96x16.F32 R152, gdesc[UR4], R152, gsb0 ;  /* 0x01600000049879f0 */ /* 0x000fe20008000898 */
[----:B------:R-:W-:Y:S02]  /*3d10*/  UIMAD UR6, UR29, -0x60, UR42 ;  /* 0xffffffa01d0678a4 */ /* 0x000fe4000f8e022a */
[----:B------:R-:W-:Y:S02]  /*3d20*/  USEL UR7, UR24, 0x1, UP0 ;  /* 0x0000000118077887 */ /* 0x000fe40008000000 */
[----:B------:R-:W-:-:S04]  /*3d30*/  UIADD3 UR6, UR6, 0x1, URZ ;  /* 0x0000000106067890 */ /* 0x000fc8000fffe03f */
[----:B------:R-:W-:-:S06]  /*3d40*/  UIMAD UR6, UR7, UR25, UR6 ;  /* 0x00000019070672a4 */ /* 0x000fcc000f8e0206 */
[----:B---3--:R-:W-:-:S05]  /*3d50*/  IADD3 R13, -R13, UR6, RZ ;  /* 0x000000060d0d7c10 */ /* 0x008fca000fffe1ff */
[----:B------:R-:W-:Y:S01]  /*3d60*/  IMAD R13, R2, -0x2, R13 ;  /* 0xfffffffe020d7824 */ /* 0x000fe200078e020d */
        /* <DEDUP_REMOVED lines=13> */
[----:B------:R-:W-:Y:S01]  /*3e40*/  MUFU.TANH R4, R4 ;  /* 0x0000000400047308 */ /* 0x000fe20000002400 */
[----:B------:R-:W-:Y:S01]  /*3e50*/  FMUL.FTZ R163, R167, UR26 ;  /* 0x0000001aa7a37c20 */ /* 0x000fe20008410000 */
[----:B------:R-:W-:Y:S01]  /*3e60*/  IADD3 R167, R22, R13, RZ ;  /* 0x0000000d16a77210 */ /* 0x000fe20007ffe0ff */
[----:B------:R-:W-:Y:S01]  /*3e70*/  FMUL.FTZ R172, R172, UR26 ;  /* 0x0000001aacac7c20 */ /* 0x000fe20008410000 */
[----:B------:R-:W-:Y:S01]  /*3e80*/  FMUL.FTZ R9, R161, UR26 ;  /* 0x0000001aa1097c20 */ /* 0x000fe20008410000 */
[----:B------:R-:W-:Y:S01]  /*3e90*/  FMUL.FTZ R11, R164, UR26 ;  /* 0x0000001aa40b7c20 */ /* 0x000fe20008410000 */
[----:B------:R-:W-:Y:S01]  /*3ea0*/  ISETP.GT.AND P2, PT, R167, RZ, PT ;  /* 0x000000ffa700720c */ /* 0x000fe20003f44270 */
[----:B------:R-:W-:Y:S01]  /*3eb0*/  FMUL.FTZ R12, R165, UR26 ;  /* 0x0000001aa50c7c20 */ /* 0x000fe20008410000 */
[----:B------:R-:W2:Y:S01]  /*3ec0*/  MUFU.TANH R5, R5 ;  /* 0x0000000500057308 */ /* 0x000ea20000002400 */
[----:B------:R-:W-:Y:S01]  /*3ed0*/  ISETP.GT.AND P3, PT, R167, 0x1, PT ;  /* 0x00000001a700780c */ /* 0x000fe20003f64270 */
        /* <DEDUP_REMOVED lines=31> */
[----:B---3--:R-:W-:Y:S01]  /*40d0*/  FSEL R208, R208, -INF , P3 ;  /* 0xff800000d0d07808 */ /* 0x008fe20001800000 */
[----:B------:R-:W-:Y:S01]  /*40e0*/  FMUL.FTZ R182, R182, UR26 ;  /* 0x0000001ab6b67c20 */ /* 0x000fe20008410000 */
[----:B------:R-:W-:Y:S01]  /*40f0*/  ISETP.GT.AND P3, PT, R167, 0x11, PT ;  /* 0x00000011a700780c */ /* 0x000fe20003f64270 */
[----:B------:R-:W-:-:S04]  /*4100*/  FMUL.FTZ R187, R187, UR26 ;  /* 0x0000001abbbb7c20 */ /* 0x000fc80008410000 */
[----:B------:R-:W-:Y:S01]  /*4110*/  MUFU.TANH R9, R9 ;  /* 0x0000000900097308 */ /* 0x000fe20000002400 */
[----:B----4-:R-:W-:Y:S02]  /*4120*/  FSEL R172, R4, -INF , P2 ;  /* 0xff80000004ac7808 */ /* 0x010fe40001000000 */
[C---:B------:R-:W-:Y:S02]  /*4130*/  ISETP.GT.AND P2, PT, R167.reuse, 0x8, PT ;  /* 0x00000008a700780c */ /* 0x040fe40003f44270 */
[----:B------:R-:W-:Y:S02]  /*4140*/  FMNMX.FTZ R5, R172, R7, !PT ;  /* 0x00000007ac057209 */ /* 0x000fe40007810000 */
[----:B------:R-:W-:Y:S01]  /*4150*/  FSEL R210, R210, -INF , P2 ;  /* 0xff800000d2d27808 */ /* 0x000fe20001000000 */
[----:B------:R-:W3:Y:S01]  /*4160*/  MUFU.TANH R11, R11 ;  /* 0x0000000b000b7308 */ /* 0x000ee20000002400 */
[----:B------:R-:W-:Y:S02]  /*4170*/  FMNMX.FTZ R5, R212, R5, !PT ;  /* 0x00000005d4057209 */ /* 0x000fe40007810000 */
[----:B------:R-:W-:-:S02]  /*4180*/  ISETP.GT.AND P2, PT, R167, 0x10, PT ;  /* 0x00000010a700780c */ /* 0x000fc40003f44270 */
[----:B------:R-:W-:-:S03]  /*4190*/  FMNMX.FTZ R5, R210, R5, !PT ;  /* 0x00000005d2057209 */ /* 0x000fc60007810000 */
[----:B------:R-:W-:Y:S01]  /*41a0*/  MUFU.TANH R12, R12 ;  /* 0x0000000c000c7308 */ /* 0x000fe20000002400 */
[----:B------:R-:W-:-:S07]  /*41b0*/  FMNMX.FTZ R5, R208, R5, !PT ;  /* 0x00000005d0057209 */ /* 0x000fce0007810000 */
[----:B------:R-:W4:Y:S08]  /*41c0*/  MUFU.TANH R168, R168 ;  /* 0x000000a800a87308 */ /* 0x000f300000002400 */
[----:B------:R2:W-:Y:S08]  /*41d0*/  MUFU.TANH R152, R180 ;  /* 0x000000b400987308 */ /* 0x0005f00000002400 */
[----:B------:R-:W5:Y:S01]  /*41e0*/  MUFU.TANH R159, R159 ;  /* 0x0000009f009f7308 */ /* 0x000f620000002400 */
[----:B--2---:R-:W-:-:S02]  /*41f0*/  FSEL R180, R10, -INF , P2 ;  /* 0xff8000000ab47808 */ /* 0x004fc40001000000 */
[----:B------:R-:W-:Y:S02]  /*4200*/  ISETP.GT.AND P2, PT, R167, 0x18, PT ;  /* 0x00000018a700780c */ /* 0x000fe40003f44270 */
[----:B------:R-:W-:Y:S02]  /*4210*/  FMNMX.FTZ R5, R180, R5, !PT ;  /* 0x00000005b4057209 */ /* 0x000fe40007810000 */
[----:B---3--:R-:W-:Y:S01]  /*4220*/  FSEL R174, R11, -INF , P2 ;  /* 0xff8000000bae7808 */ /* 0x008fe20001000000 */
[----:B------:R2:W-:Y:S01]  /*4230*/  MUFU.TANH R153, R176 ;  /* 0x000000b000997308 */ /* 0x0005e20000002400 */
[----:B------:R-:W-:-:S04]  /*4240*/  ISETP.GT.AND P2, PT, R167, 0x20, PT ;  /* 0x00000020a700780c */ /* 0x000fc80003f44270 */
[----:B----4-:R-:W-:Y:S02]  /*4250*/  FSEL R168, R168, -INF , P2 ;  /* 0xff800000a8a87808 */ /* 0x010fe40001000000 */
[----:B------:R-:W-:Y:S01]  /*4260*/  ISETP.GT.AND P2, PT, R167, 0x28, PT ;  /* 0x00000028a700780c */ /* 0x000fe20003f44270 */
[----:B------:R-:W3:Y:S01]  /*4270*/  MUFU.TANH R154, R154 ;  /* 0x0000009a009a7308 */ /* 0x000ee20000002400 */
[----:B--2---:R-:W-:Y:S02]  /*4280*/  FSEL R176, R9, -INF , P3 ;  /* 0xff80000009b07808 */ /* 0x004fe40001800000 */
[----:B------:R-:W-:Y:S02]  /*4290*/  ISETP.GT.AND P3, PT, R167, 0x19, PT ;  /* 0x00000019a700780c */ /* 0x000fe40003f64270 */
[----:B------:R-:W-:Y:S02]  /*42a0*/  FMNMX.FTZ R5, R176, R5, !PT ;  /* 0x00000005b0057209 */ /* 0x000fe40007810000 */
[----:B------:R-:W-:Y:S01]  /*42b0*/  FSEL R170, R12, -INF , P3 ;  /* 0xff8000000caa7808 */ /* 0x000fe20001800000 */
[----:B------:R-:W2:Y:S01]  /*42c0*/  MUFU.TANH R21, R177 ;  /* 0x000000b100157308 */ /* 0x000ea20000002400 */
[----:B------:R-:W-:-:S02]  /*42d0*/  FMNMX.FTZ R5, R174, R5, !PT ;  /* 0x00000005ae057209 */ /* 0x000fc40007810000 */
[----:B------:R-:W-:Y:S02]  /*42e0*/  ISETP.GT.AND P3, PT, R167, 0x21, PT ;  /* 0x00000021a700780c */ /* 0x000fe40003f64270 */
[----:B------:R-:W-:Y:S02]  /*42f0*/  FMNMX.FTZ R5, R170, R5, !PT ;  /* 0x00000005aa057209 */ /* 0x000fe40007810000 */
[----:B-----5:R-:W-:Y:S01]  /*4300*/  FSEL R159, R159, -INF , P3 ;  /* 0xff8000009f9f7808 */ /* 0x020fe20001800000 */
[----:B------:R4:W5:Y:S01]  /*4310*/  MUFU.TANH R15, R181 ;  /* 0x000000b5000f7308 */ /* 0x0009620000002400 */
[----:B------:R-:W-:Y:S02]  /*4320*/  FMNMX.FTZ R4, R168, R5, !PT ;  /* 0x00000005a8047209 */ /* 0x000fe40007810000 */
[----:B------:R-:W-:Y:S02]  /*4330*/  ISETP.GT.AND P3, PT, R167, 0x29, PT ;  /* 0x00000029a700780c */ /* 0x000fe40003f64270 */
[----:B------:R-:W-:-:S02]  /*4340*/  FSEL R156, R156, -INF , P2 ;  /* 0xff8000009c9c7808 */ /* 0x000fc40001000000 */
[----:B------:R-:W-:Y:S01]  /*4350*/  FMNMX.FTZ R5, R159, R4, !PT ;  /* 0x000000049f057209 */ /* 0x000fe20007810000 */
[----:B------:R-:W1:Y:S01]  /*4360*/  MUFU.TANH R20, R184 ;  /* 0x000000b800147308 */ /* 0x000e620000002400 */
[----:B------:R-:W-:Y:S01]  /*4370*/  ISETP.GT.AND P2, PT, R167, 0x30, PT ;  /* 0x00000030a700780c */ /* 0x000fe20003f44270 */
[----:B----4-:R-:W-:Y:S01]  /*4380*/  FMUL.FTZ R181, R175, UR26 ;  /* 0x0000001aafb57c20 */ /* 0x010fe20008410000 */
[----:B---3--:R-:W-:Y:S02]  /*4390*/  FSEL R154, R154, -INF , P3 ;  /* 0xff8000009a9a7808 */ /* 0x008fe40001800000 */
[----:B------:R-:W-:Y:S02]  /*43a0*/  FMNMX.FTZ R5, R156, R5, !PT ;  /* 0x000000059c057209 */ /* 0x000fe40007810000 */
[----:B------:R-:W-:Y:S01]  /*43b0*/  ISETP.GT.AND P3, PT, R167, 0x31, PT ;  /* 0x00000031a700780c */ /* 0x000fe20003f64270 */
[----:B------:R3:W4:Y:S01]  /*43c0*/  MUFU.TANH R13, R185 ;  /* 0x000000b9000d7308 */ /* 0x0007220000002400 */
[----:B------:R-:W-:-:S02]  /*43d0*/  FSEL R153, R153, -INF , P2 ;  /* 0xff80000099997808 */ /* 0x000fc40001000000 */
[----:B------:R-:W-:Y:S02]  /*43e0*/  FMNMX.FTZ R4, R154, R5, !PT ;  /* 0x000000059a047209 */ /* 0x000fe40007810000 */
[----:B------:R-:W-:Y:S02]  /*43f0*/  ISETP.GT.AND P2, PT, R167, 0x38, PT ;  /* 0x00000038a700780c */ /* 0x000fe40003f44270 */
[----:B--2---:R-:W-:Y:S01]  /*4400*/  FSEL R21, R21, -INF , P3 ;  /* 0xff80000015157808 */ /* 0x004fe20001800000 */
[----:B------:R2:W4:Y:S01]  /*4410*/  MUFU.TANH R14, R188 ;  /* 0x000000bc000e7308 */ /* 0x0005220000002400 */
[----:B------:R-:W-:Y:S01]  /*4420*/  FMNMX.FTZ R4, R153, R4, !PT ;  /* 0x0000000499047209 */ /* 0x000fe20007810000 */
[----:B---3--:R-:W-:Y:S01]  /*4430*/  FMUL.FTZ R185, R183, UR26 ;  /* 0x0000001ab7b97c20 */ /* 0x008fe20008410000 */
[----:B------:R-:W-:Y:S01]  /*4440*/  ISETP.GT.AND P3, PT, R167, 0x39, PT ;  /* 0x00000039a700780c */ /* 0x000fe20003f64270 */
[----:B------:R-:W-:Y:S01]  /*4450*/  FMUL.FTZ R183, R186, UR26 ;  /* 0x0000001abab77c20 */ /* 0x000fe20008410000 */
[----:B------:R-:W-:Y:S01]  /*4460*/  FSEL R152, R152, -INF , P2 ;  /* 0xff80000098987808 */ /* 0x000fe20001000000 */
[----:B------:R-:W-:Y:S01]  /*4470*/  FMUL.FTZ R186, R190, UR26 ;  /* 0x0000001abeba7c20 */ /* 0x000fe20008410000 */
[----:B------:R-:W-:Y:S01]  /*4480*/  FMNMX.FTZ R5, R21, R4, !PT ;  /* 0x0000000415057209 */ /* 0x000fe20007810000 */
[----:B------:R3:W4:Y:S01]  /*4490*/  MUFU.TANH R11, R189 ;  /* 0x000000bd000b7308 */ /* 0x0007220000002400 */
[----:B------:R-:W-:Y:S01]  /*44a0*/  ISETP.GT.AND P2, PT, R167, 0x40, PT ;  /* 0x00000040a700780c */ /* 0x000fe20003f44270 */
[----:B--2---:R-:W-:Y:S01]  /*44b0*/  FMUL.FTZ R188, R194, UR26 ;  /* 0x0000001ac2bc7c20 */ /* 0x004fe20008410000 */
[----:B-----5:R-:W-:Y:S01]  /*44c0*/  FSEL R15, R15, -INF , P3 ;  /* 0xff8000000f0f7808 */ /* 0x020fe20001800000 */
[----:B------:R-:W-:Y:S01]  /*44d0*/  FMUL.FTZ R190, R195, UR26 ;  /* 0x0000001ac3be7c20 */ /* 0x000fe20008410000 */
[----:B------:R-:W-:-:S02]  /*44e0*/  FMNMX.FTZ R4, R152, R5, !PT ;  /* 0x0000000598047209 */ /* 0x000fc40007810000 */
[----:B------:R-:W-:Y:S01]  /*44f0*/  ISETP.GT.AND P3, PT, R167, 0x41, PT ;  /* 0x00000041a700780c */ /* 0x000fe20003f64270 */
[----:B------:R2:W5:Y:S01]  /*4500*/  MUFU.TANH R12, R192 ;  /* 0x000000c0000c7308 */ /* 0x0005620000002400 */
[----:B-1----:R-:W-:Y:S01]  /*4510*/  FSEL R20, R20, -INF , P2 ;  /* 0xff80000014147808 */ /* 0x002fe20001000000 */
[----:B---3--:R-:W-:Y:S01]  /*4520*/  FMUL.FTZ R189, R191, UR26 ;  /* 0x0000001abfbd7c20 */ /* 0x008fe20008410000 */
[----:B------:R-:W-:Y:S01]  /*4530*/  FMNMX.FTZ R5, R15, R4, !PT ;  /* 0x000000040f057209 */ /* 0x000fe20007810000 */
[----:B------:R-:W-:Y:S01]  /*4540*/  FMUL.FTZ R191, R198, UR26 ;  /* 0x0000001ac6bf7c20 */ /* 0x000fe20008410000 */
[----:B------:R-:W-:Y:S02]  /*4550*/  ISETP.GT.AND P2, PT, R167, 0x48, PT ;  /* 0x00000048a700780c */ /* 0x000fe40003f44270 */
[----:B----4-:R-:W-:Y:S01]  /*4560*/  FSEL R13, R13, -INF , P3 ;  /* 0xff8000000d0d7808 */ /* 0x010fe20001800000 */
[----:B------:R1:W3:Y:S01]  /*4570*/  MUFU.TANH R10, R193 ;  /* 0x000000c1000a7308 */ /* 0x0002e20000002400 */
[----:B------:R-:W-:Y:S01]  /*4580*/  FMNMX.FTZ R184, R20, R5, !PT ;  /* 0x0000000514b87209 */ /* 0x000fe20007810000 */
[C---:B--2---:R-:W-:Y:S01]  /*4590*/  VIADD R192, R167.reuse, 0x8 ;  /* 0x00000008a7c07836 */ /* 0x044fe20000000000 */
[----:B------:R-:W-:-:S02]  /*45a0*/  ISETP.GT.AND P3, PT, R167, 0x49, PT ;  /* 0x00000049a700780c */ /* 0x000fc40003f64270 */
[----:B------:R-:W-:Y:S02]  /*45b0*/  FSEL R14, R14, -INF , P2 ;  /* 0xff8000000e0e7808 */ /* 0x000fe40001000000 */
[----:B------:R-:W-:Y:S01]  /*45c0*/  FMNMX.FTZ R5, R13, R184, !PT ;  /* 0x000000b80d057209 */ /* 0x000fe20007810000 */
[----:B------:R-:W2:Y:S01]  /*45d0*/  MUFU.TANH R4, R196 ;  /* 0x000000c400047308 */ /* 0x000ea20000002400 */
[----:B------:R-:W-:Y:S01]  /*45e0*/  ISETP.GT.AND P2, PT, R167, 0x50, PT ;  /* 0x00000050a700780c */ /* 0x000fe20003f44270 */
[----:B-1----:R-:W-:Y:S01]  /*45f0*/  FMUL.FTZ R193, R199, UR26 ;  /* 0x0000001ac7c17c20 */ /* 0x002fe20008410000 */
[----:B------:R-:W-:Y:S02]  /*4600*/  FSEL R11, R11, -INF , P3 ;  /* 0xff8000000b0b7808 */ /* 0x000fe40001800000 */
[----:B------:R-:W-:Y:S02]  /*4610*/  FMNMX.FTZ R184, R14, R5, !PT ;  /* 0x000000050eb87209 */ /* 0x000fe40007810000 */
[----:B------:R-:W-:Y:S01]  /*4620*/  ISETP.GT.AND P3, PT, R167, 0x51, PT ;  /* 0x00000051a700780c */ /* 0x000fe20003f64270 */
[----:B------:R-:W1:Y:S01]  /*4630*/  MUFU.TANH R9, R197 ;  /* 0x000000c500097308 */ /* 0x000e620000002400 */
[----:B-----5:R-:W-:-:S02]  /*4640*/  FSEL R12, R12, -INF , P2 ;  /* 0xff8000000c0c7808 */ /* 0x020fc40001000000 */
[----:B------:R-:W-:Y:S01]  /*4650*/  FMNMX.FTZ R5, R11, R184, !PT ;  /* 0x000000b80b057209 */ /* 0x000fe20007810000 */
[----:B------:R-:W-:Y:S01]  /*4660*/  FMUL.FTZ R184, R178, UR26 ;  /* 0x0000001ab2b87c20 */ /* 0x000fe20008410000 */
[C---:B------:R-:W-:Y:S02]  /*4670*/  ISETP.GT.AND P2, PT, R167.reuse, 0x58, PT ;  /* 0x00000058a700780c */ /* 0x040fe40003f44270 */
[----:B---3--:R-:W-:Y:S01]  /*4680*/  FSEL R10, R10, -INF , P3 ;  /* 0xff8000000a0a7808 */ /* 0x008fe20001800000 */
[----:B------:R-:W3:Y:S01]  /*4690*/  MUFU.TANH R206, R206 ;  /* 0x000000ce00ce7308 */ /* 0x000ee20000002400 */
[----:B------:R-:W-:Y:S02]  /*46a0*/  FMNMX.FTZ R5, R12, R5, !PT ;  /* 0x000000050c057209 */ /* 0x000fe40007810000 */
[----:B------:R-:W-:Y:S02]  /*46b0*/  ISETP.GT.AND P3, PT, R167, 0x59, PT ;  /* 0x00000059a700780c */ /* 0x000fe40003f64270 */
[----:B--2---:R-:W-:-:S02]  /*46c0*/  FSEL R4, R4, -INF , P2 ;  /* 0xff80000004047808 */ /* 0x004fc40001000000 */
[----:B------:R-:W-:Y:S01]  /*46d0*/  FMNMX.FTZ R5, R10, R5, !PT ;  /* 0x000000050a057209 */ /* 0x000fe20007810000 */
[----:B------:R-:W2:Y:S01]  /*46e0*/  MUFU.TANH R155, R155 ;  /* 0x0000009b009b7308 */ /* 0x000ea20000002400 */
[----:B-1----:R-:W-:Y:S02]  /*46f0*/  FSEL R9, R9, -INF , P3 ;  /* 0xff80000009097808 */ /* 0x002fe40001800000 */
[----:B------:R-:W-:Y:S02]  /*4700*/  FMNMX.FTZ R178, R4, R5, !PT ;  /* 0x0000000504b27209 */ /* 0x000fe40007810000 */
[C---:B------:R-:W-:Y:S02]  /*4710*/  ISETP.GT.AND P3, PT, R192.reuse, RZ, PT ;  /* 0x000000ffc000720c */ /* 0x040fe40003f64270 */
[----:B------:R-:W-:Y:S01]  /*4720*/  FMNMX.FTZ R178, R9, R178, !PT ;  /* 0x000000b209b27209 */ /* 0x000fe20007810000 */
[----:B------:R-:W1:Y:S01]  /*4730*/  MUFU.TANH R158, R158 ;  /* 0x0000009e009e7308 */ /* 0x000e620000002400 */
[----:B------:R-:W-:-:S02]  /*4740*/  ISETP.GT.AND P4, PT, R192, 0x1, PT ;  /* 0x00000001c000780c */ /* 0x000fc40003f84270 */
[----:B---3--:R-:W-:Y:S01]  /*4750*/  FSEL R167, R206, -INF , P3 ;  /* 0xff800000cea77808 */ /* 0x008fe20001800000 */
[----:B------:R-:W3:Y:S01]  /*4760*/  SHFL.BFLY PT, R5, R178, 0x2, 0x1f ;  /* 0x0c401f00b2057f89 */ /* 0x000ee200000e0000 */
[----:B------:R-:W-:-:S03]  /*4770*/  ISETP.GT.AND P3, PT, R192, 0x8, PT ;  /* 0x00000008c000780c */ /* 0x000fc60003f64270 */
[----:B------:R-:W4:Y:S01]  /*4780*/  MUFU.TANH R157, R157 ;  /* 0x0000009d009d7308 */ /* 0x000f220000002400 */
[----:B--2---:R-:W-:Y:S02]  /*4790*/  FSEL R155, R155, -INF , P4 ;  /* 0xff8000009b9b7808 */ /* 0x004fe40002000000 */
[----:B------:R-:W-:-:S05]  /*47a0*/  ISETP.GT.AND P4, PT, R192, 0x9, PT ;  /* 0x00000009c000780c */ /* 0x000fca0003f84270 */
[----:B------:R-:W2:Y:S01]  /*47b0*/  MUFU.TANH R161, R161 ;  /* 0x000000a100a17308 */ /* 0x000ea20000002400 */
[----:B-1----:R-:W-:Y:S02]  /*47c0*/  FSEL R158, R158, -INF , P3 ;  /* 0xff8000009e9e7808 */ /* 0x002fe40001800000 */
[----:B------:R-:W-:-:S05]  /*47d0*/  ISETP.GT.AND P3, PT, R192, 0x10, PT ;  /* 0x00000010c000780c */ /* 0x000fca0003f64270 */
[----:B------:R-:W1:Y:S01]  /*47e0*/  MUFU.TANH R160, R160 ;  /* 0x000000a000a07308 */ /* 0x000e620000002400 */
[----:B----4-:R-:W-:Y:S02]  /*47f0*/  FSEL R157, R157, -INF , P4 ;  /* 0xff8000009d9d7808 */ /* 0x010fe40002000000 */
[----:B------:R-:W-:Y:S02]  /*4800*/  ISETP.GT.AND P4, PT, R192, 0x11, PT ;  /* 0x00000011c000780c */ /* 0x000fe40003f84270 */
[----:B---3--:R-:W-:-:S03]  /*4810*/  FMNMX.FTZ R169, R178, R5, !PT ;  /* 0x00000005b2a97209 */ /* 0x008fc60007810000 */
[----:B------:R-:W3:Y:S01]  /*4820*/  MUFU.TANH R162, R162 ;  /* 0x000000a200a27308 */ /* 0x000ee20000002400 */
[----:B--2---:R-:W-:Y:S01]  /*4830*/  FSEL R161, R161, -INF , P3 ;  /* 0xff800000a1a17808 */ /* 0x004fe20001800000 */
[----:B------:R-:W2:Y:S01]  /*4840*/  SHFL.BFLY PT, R178, R169, 0x1, 0x1f ;  /* 0x0c201f00a9b27f89 */ /* 0x000ea200000e0000 */
[----:B------:R-:W-:-:S05]  /*4850*/  ISETP.GT.AND P3, PT, R192, 0x18, PT ;  /* 0x00000018c000780c */ /* 0x000fca0003f64270 */
[----:B------:R-:W4:Y:S01]  /*4860*/  MUFU.TANH R163, R163 ;  /* 0x000000a300a37308 */ /* 0x000f220000002400 */
[----:B-1----:R-:W-:Y:S02]  /*4870*/  FSEL R160, R160, -INF , P4 ;  /* 0xff800000a0a07808 */ /* 0x002fe40002000000 */
[----:B------:R-:W-:-:S05]  /*4880*/  ISETP.GT.AND P4, PT, R192, 0x19, PT ;  /* 0x00000019c000780c */ /* 0x000fca0003f84270 */
[----:B------:R-:W1:Y:S01]  /*4890*/  MUFU.TANH R164, R164 ;  /* 0x000000a400a47308 */ /* 0x000e620000002400 */
[----:B---3--:R-:W-:Y:S02]  /*48a0*/  FSEL R162, R162, -INF , P3 ;  /* 0xff800000a2a27808 */ /* 0x008fe40001800000 */
[----:B------:R-:W-:-:S05]  /*48b0*/  ISETP.GT.AND P3, PT, R192, 0x20, PT ;  /* 0x00000020c000780c */ /* 0x000fca0003f64270 */
[----:B------:R-:W3:Y:S01]  /*48c0*/  MUFU.TANH R165, R165 ;  /* 0x000000a500a57308 */ /* 0x000ee20000002400 */
[----:B--2---:R-:W-:Y:S02]  /*48d0*/  FMNMX.FTZ R5, R169, R178, !PT ;  /* 0x000000b2a9057209 */ /* 0x004fe40007810000 */
[----:B------:R-:W-:Y:S02]  /*48e0*/  FMNMX.FTZ R178, R167, R8, !PT ;  /* 0x00000008a7b27209 */ /* 0x000fe40007810000 */
[C---:B------:R-:W-:Y:S01]  /*48f0*/  FSETP.NEU.FTZ.AND P2, PT, R5.reuse, -INF , PT ;  /* 0xff8000000500780b */ /* 0x040fe20003f5d000 */
[----:B------:R-:W-:Y:S01]  /*4900*/  FMUL.FTZ R169, R5, UR27 ;  /* 0x0000001b05a97c20 */ /* 0x000fe20008410000 */
[----:B------:R-:W-:Y:S01]  /*4910*/  FMNMX.FTZ R171, R155, R178, !PT ;  /* 0x000000b29bab7209 */ /* 0x000fe20007810000 */
[----:B------:R-:W2:Y:S03]  /*4920*/  MUFU.TANH R166, R166 ;  /* 0x000000a600a67308 */ /* 0x000ea60000002400 */
[----:B------:R-:W-:-:S02]  /*4930*/  FMNMX.FTZ R178, R158, R171, !PT ;  /* 0x000000ab9eb27209 */ /* 0x000fc40007810000 */
[----:B------:R-:W-:Y:S02]  /*4940*/  FSEL R169, R169, RZ, P2 ;  /* 0x000000ffa9a97208 */ /* 0x000fe40001000000 */
[----:B------:R-:W-:Y:S01]  /*4950*/  FMNMX.FTZ R178, R157, R178, !PT ;  /* 0x000000b29db27209 */ /* 0x000fe20007810000 */
[----:B------:R-:W5:Y:S02]  /*4960*/  MUFU.TANH R181, R181 ;  /* 0x000000b500b57308 */ /* 0x000f640000002400 */
[--C-:B------:R-:W-:Y:S01]  /*4970*/  FFMA.FTZ R194, R176, UR27, -R169.reuse ;  /* 0x0000001bb0c27c23 */ /* 0x100fe200080108a9 */
[----:B------:R-:W-:Y:S01]  /*4980*/  FMNMX.FTZ R173, R161, R178, !PT ;  /* 0x000000b2a1ad7209 */ /* 0x000fe20007810000 */
[--C-:B------:R-:W-:Y:S01]  /*4990*/  FFMA.FTZ R172, R172, UR27, -R169.reuse ;  /* 0x0000001bacac7c23 */ /* 0x100fe200080108a9 */
[--C-:B------:R-:W-:Y:S01]  /*49a0*/  FFMA.FTZ R171, R212, UR27, -R169.reuse ;  /* 0x0000001bd4ab7c23 */ /* 0x100fe200080108a9 */
[--C-:B------:R-:W-:Y:S01]  /*49b0*/  FFMA.FTZ R210, R210, UR27, -R169.reuse ;  /* 0x0000001bd2d27c23 */ /* 0x100fe200080108a9 */
[----:B------:R-:W-:Y:S01]  /*49c0*/  FMNMX.FTZ R175, R160, R173, !PT ;  /* 0x000000ada0af7209 */ /* 0x000fe20007810000 */
[----:B------:R-:W5:Y:S01]  /*49d0*/  MUFU.TANH R184, R184 ;  /* 0x000000b800b87308 */ /* 0x000f620000002400 */
[----:B----4-:R-:W-:Y:S01]  /*49e0*/  FSEL R173, R163, -INF , P4 ;  /* 0xff800000a3ad7808 */ /* 0x010fe20002000000 */
        /* <DEDUP_REMOVED lines=14> */
[----:B------:R-:W3:Y:S01]  /*4ad0*/  MUFU.TANH R182, R182 ;  /* 0x000000b600b67308 */ /* 0x000ee20000002400 */
[----:B--2---:R-:W-:Y:S01]  /*4ae0*/  FSEL R177, R166, -INF , P3 ;  /* 0xff800000a6b17808 */ /* 0x004fe20001800000 */
[----:B------:R-:W-:Y:S01]  /*4af0*/  FFMA.FTZ R166, R180, UR27, -R169 ;  /* 0x0000001bb4a67c23 */ /* 0x000fe200080108a9 */
[----:B------:R-:W-:-:S02]  /*4b00*/  ISETP.GT.AND P4, PT, R192, 0x29, PT ;  /* 0x00000029c000780c */ /* 0x000fc40003f84270 */
[----:B------:R-:W-:Y:S02]  /*4b10*/  FMNMX.FTZ R180, R165, R178, !PT ;  /* 0x000000b2a5b47209 */ /* 0x000fe40007810000 */
[----:B-----5:R-:W-:Y:S01]  /*4b20*/  FSEL R178, R181, -INF , P4 ;  /* 0xff800000b5b27808 */ /* 0x020fe20002000000 */
[----:B------:R-:W2:Y:S01]  /*4b30*/  MUFU.TANH R185, R185 ;  /* 0x000000b900b97308 */ /* 0x000ea20000002400 */
[C---:B------:R-:W-:Y:S02]  /*4b40*/  ISETP.GT.AND P3, PT, R192.reuse, 0x30, PT ;  /* 0x00000030c000780c */ /* 0x040fe40003f64270 */
[----:B------:R-:W-:Y:S02]  /*4b50*/  FMNMX.FTZ R181, R177, R180, !PT ;  /* 0x000000b4b1b57209 */ /* 0x000fe40007810000 */
[----:B------:R-:W-:Y:S02]  /*4b60*/  ISETP.GT.AND P4, PT, R192, 0x31, PT ;  /* 0x00000031c000780c */ /* 0x000fe40003f84270 */
[----:B------:R-:W-:Y:S01]  /*4b70*/  FSEL R180, R184, -INF , P3 ;  /* 0xff800000b8b47808 */ /* 0x000fe20001800000 */
[----:B------:R-:W4:Y:S01]  /*4b80*/  MUFU.TANH R183, R183 ;  /* 0x000000b700b77308 */ /* 0x000f220000002400 */
[----:B------:R-:W-:-:S02]  /*4b90*/  FMNMX.FTZ R181, R178, R181, !PT ;  /* 0x000000b5b2b57209 */ /* 0x000fc40007810000 */
[----:B------:R-:W-:Y:S02]  /*4ba0*/  ISETP.GT.AND P3, PT, R192, 0x38, PT ;  /* 0x00000038c000780c */ /* 0x000fe40003f64270 */
[----:B-1----:R-:W-:Y:S02]  /*4bb0*/  FSEL R176, R179, -INF , P4 ;  /* 0xff800000b3b07808 */ /* 0x002fe40002000000 */
[----:B------:R-:W-:Y:S01]  /*4bc0*/  FMNMX.FTZ R195, R180, R181, !PT ;  /* 0x000000b5b4c37209 */ /* 0x000fe20007810000 */
[----:B------:R-:W1:Y:S01]  /*4bd0*/  MUFU.TANH R187, R187 ;  /* 0x000000bb00bb7308 */ /* 0x000e620000002400 */
[----:B------:R-:W-:Y:S02]  /*4be0*/  ISETP.GT.AND P4, PT, R192, 0x39, PT ;  /* 0x00000039c000780c */ /* 0x000fe40003f84270 */
[----:B---3--:R-:W-:Y:S02]  /*4bf0*/  FSEL R181, R182, -INF , P3 ;  /* 0xff800000b6b57808 */ /* 0x008fe40001800000 */
[----:B------:R-:W-:Y:S01]  /*4c00*/  FMNMX.FTZ R184, R176, R195, !PT ;  /* 0x000000c3b0b87209 */ /* 0x000fe20007810000 */
[----:B------:R-:W-:Y:S01]  /*4c10*/  FFMA.FTZ R195, R154, UR27, -R169 ;  /* 0x0000001b9ac37c23 */ /* 0x000fe200080108a9 */
[----:B--2---:R-:W-:Y:S01]  /*4c20*/  FSEL R182, R185, -INF , P4 ;  /* 0xff800000b9b67808 */ /* 0x004fe20002000000 */
[----:B------:R-:W2:Y:S01]  /*4c30*/  MUFU.TANH R186, R186 ;  /* 0x000000ba00ba7308 */ /* 0x000ea20000002400 */
[----:B------:R-:W-:-:S02]  /*4c40*/  ISETP.GT.AND P3, PT, R192, 0x40, PT ;  /* 0x00000040c000780c */ /* 0x000fc40003f64270 */
[----:B------:R-:W-:Y:S02]  /*4c50*/  FMNMX.FTZ R185, R181, R184, !PT ;  /* 0x000000b8b5b97209 */ /* 0x000fe40007810000 */
[----:B------:R-:W-:Y:S02]  /*4c60*/  ISETP.GT.AND P4, PT, R192, 0x41, PT ;  /* 0x00000041c000780c */ /* 0x000fe40003f84270 */
[----:B----4-:R-:W-:Y:S01]  /*4c70*/  FSEL R184, R183, -INF , P3 ;  /* 0xff800000b7b87808 */ /* 0x010fe20001800000 */
[----:B------:R-:W3:Y:S01]  /*4c80*/  MUFU.TANH R189, R189 ;  /* 0x000000bd00bd7308 */ /* 0x000ee20000002400 */
[----:B------:R-:W-:Y:S01]  /*4c90*/  FMNMX.FTZ R185, R182, R185, !PT ;  /* 0x000000b9b6b97209 */ /* 0x000fe20007810000 */
[----:B------:R-:W-:Y:S01]  /*4ca0*/  FFMA.FTZ R183, R170, UR27, -R169 ;  /* 0x0000001baab77c23 */ /* 0x000fe200080108a9 */
[----:B------:R-:W-:Y:S02]  /*4cb0*/  ISETP.GT.AND P3, PT, R192, 0x48, PT ;  /* 0x00000048c000780c */ /* 0x000fe40003f64270 */
[----:B-1----:R-:W-:-:S02]  /*4cc0*/  FSEL R170, R187, -INF , P4 ;  /* 0xff800000bbaa7808 */ /* 0x002fc40002000000 */
[----:B------:R-:W-:Y:S01]  /*4cd0*/  FMNMX.FTZ R187, R184, R185, !PT ;  /* 0x000000b9b8bb7209 */ /* 0x000fe20007810000 */
[----:B------:R-:W-:Y:S01]  /*4ce0*/  MUFU.TANH R188, R188 ;  /* 0x000000bc00bc7308 */ /* 0x000fe20000002400 */
[----:B--2---:R-:W-:Y:S02]  /*4cf0*/  FSEL R185, R186, -INF , P3 ;  /* 0xff800000bab97808 */ /* 0x004fe40001800000 */
[----:B------:R-:W-:Y:S02]  /*4d00*/  ISETP.GT.AND P4, PT, R192, 0x49, PT ;  /* 0x00000049c000780c */ /* 0x000fe40003f84270 */
[----:B------:R-:W-:Y:S02]  /*4d10*/  FMNMX.FTZ R186, R170, R187, !PT ;  /* 0x000000bbaaba7209 */ /* 0x000fe40007810000 */
[----:B------:R-:W-:Y:S01]  /*4d20*/  ISETP.GT.AND P3, PT, R192, 0x50, PT ;  /* 0x00000050c000780c */ /* 0x000fe20003f64270 */
[----:B------:R-:W1:Y:S01]  /*4d30*/  MUFU.TANH R190, R190 ;  /* 0x000000be00be7308 */ /* 0x000e620000002400 */
[----:B---3--:R-:W-:-:S02]  /*4d40*/  FSEL R187, R189, -INF , P4 ;  /* 0xff800000bdbb7808 */ /* 0x008fc40002000000 */
[----:B------:R-:W-:-:S05]  /*4d50*/  ISETP.GT.AND P4, PT, R192, 0x51, PT ;  /* 0x00000051c000780c */ /* 0x000fca0003f84270 */
[----:B------:R-:W2:Y:S08]  /*4d60*/  MUFU.TANH R191, R191 ;  /* 0x000000bf00bf7308 */ /* 0x000eb00000002400 */
[----:B------:R-:W3:Y:S01]  /*4d70*/  MUFU.TANH R193, R193 ;  /* 0x000000c100c17308 */ /* 0x000ee20000002400 */
[----:B-1----:R-:W-:Y:S02]  /*4d80*/  FSEL R190, R190, -INF , P4 ;  /* 0xff800000bebe7808 */ /* 0x002fe40002000000 */
[----:B------:R-:W-:-:S05]  /*4d90*/  ISETP.GT.AND P4, PT, R192, 0x59, PT ;  /* 0x00000059c000780c */ /* 0x000fca0003f84270 */
[----:B------:R1:W-:Y:S08]  /*4da0*/  MUFU.EX2 R179, R194 ;  /* 0x000000c200b37308 */ /* 0x0003f00000000800 */
[----:B------:R-:W-:Y:S01]  /*4db0*/  MUFU.EX2 R172, R172 ;  /* 0x000000ac00ac7308 */ /* 0x000fe20000000800 */
[----:B-1----:R-:W-:Y:S02]  /*4dc0*/  FMNMX.FTZ R194, R185, R186, !PT ;  /* 0x000000bab9c27209 */ /* 0x002fe40007810000 */
[----:B------:R-:W-:Y:S01]  /*4dd0*/  FSEL R186, R188, -INF , P3 ;  /* 0xff800000bcba7808 */ /* 0x000fe20001800000 */
[--C-:B------:R-:W-:Y:S01]  /*4de0*/  FFMA.FTZ R188, R156, UR27, -R169.reuse ;  /* 0x0000001b9cbc7c23 */ /* 0x100fe200080108a9 */
[----:B------:R-:W-:Y:S01]  /*4df0*/  FMNMX.FTZ R189, R187, R194, !PT ;  /* 0x000000c2bbbd7209 */ /* 0x000fe20007810000 */
[--C-:B------:R-:W-:Y:S01]  /*4e00*/  FFMA.FTZ R194, R15, UR27, -R169.reuse ;  /* 0x0000001b0fc27c23 */ /* 0x100fe200080108a9 */
[----:B------:R-:W-:Y:S01]  /*4e10*/  ISETP.GT.AND P3, PT, R192, 0x58, PT ;  /* 0x00000058c000780c */ /* 0x000fe20003f64270 */
[--C-:B------:R-:W-:Y:S01]  /*4e20*/  FFMA.FTZ R15, R20, UR27, -R169.reuse ;  /* 0x0000001b140f7c23 */ /* 0x100fe200080108a9 */
[----:B------:R-:W-:Y:S01]  /*4e30*/  FMNMX.FTZ R189, R186, R189, !PT ;  /* 0x000000bdbabd7209 */ /* 0x000fe20007810000 */
[--C-:B------:R-:W-:Y:S01]  /*4e40*/  FFMA.FTZ R20, R13, UR27, -R169.reuse ;  /* 0x0000001b0d147c23 */ /* 0x100fe200080108a9 */
        /* <DEDUP_REMOVED lines=11> */
[----:B------:R-:W-:Y:S04]  /*4f00*/  MUFU.EX2 R171, R171 ;  /* 0x000000ab00ab7308 */ /* 0x000fe80000000800 */
[----:B------:R-:W1:Y:S04]  /*4f10*/  SHFL.BFLY PT, R193, R154, 0x2, 0x1f ;  /* 0x0c401f009ac17f89 */ /* 0x000e6800000e0000 */
[----:B------:R2:W-:Y:S08]  /*4f20*/  MUFU.EX2 R163, R210 ;  /* 0x000000d200a37308 */ /* 0x0005f00000000800 */
[----:B------:R-:W-:Y:S08]  /*4f30*/  MUFU.EX2 R164, R164 ;  /* 0x000000a400a47308 */ /* 0x000ff00000000800 */
[----:B------:R-:W-:Y:S01]  /*4f40*/  MUFU.EX2 R166, R166 ;  /* 0x000000a600a67308 */ /* 0x000fe20000000800 */
[----:B-1----:R-:W-:Y:S01]  /*4f50*/  FMNMX.FTZ R193, R154, R193, !PT ;  /* 0x000000c19ac17209 */ /* 0x002fe20007810000 */
[----:B------:R-:W-:-:S06]  /*4f60*/  FFMA.FTZ R154, R9, UR27, -R169 ;  /* 0x0000001b099a7c23 */ /* 0x000fcc00080108a9 */
[----:B------:R-:W-:Y:S01]  /*4f70*/  MUFU.EX2 R174, R174 ;  /* 0x000000ae00ae7308 */ /* 0x000fe20000000800 */
[----:B------:R-:W1:Y:S07]  /*4f80*/  SHFL.BFLY PT, R152, R193, 0x1, 0x1f ;  /* 0x0c201f00c1987f89 */ /* 0x000e6e00000e0000 */
[----:B------:R-:W-:Y:S08]  /*4f90*/  MUFU.EX2 R183, R183 ;  /* 0x000000b700b77308 */ /* 0x000ff00000000800 */
[----:B------:R-:W-:Y:S08]  /*4fa0*/  MUFU.EX2 R168, R168 ;  /* 0x000000a800a87308 */ /* 0x000ff00000000800 */
[----:B------:R-:W-:Y:S01]  /*4fb0*/  MUFU.EX2 R159, R159 ;  /* 0x0000009f009f7308 */ /* 0x000fe20000000800 */
[----:B-1----:R-:W-:-:S02]  /*4fc0*/  FMNMX.FTZ R4, R193, R152, !PT ;  /* 0x00000098c1047209 */ /* 0x002fc40007810000 */
[----:B------:R-:W-:Y:S02]  /*4fd0*/  FSEL R152, R5, RZ, P2 ;  /* 0x000000ff05987208 */ /* 0x000fe40001000000 */
[C---:B------:R-:W-:Y:S01]  /*4fe0*/  FSETP.NEU.FTZ.AND P2, PT, R4.reuse, -INF , PT ;  /* 0xff8000000400780b */ /* 0x040fe20003f5d000 */
[----:B------:R-:W-:Y:S02]  /*4ff0*/  FMUL.FTZ R169, R4, UR27 ;  /* 0x0000001b04a97c20 */ /* 0x000fe40008410000 */
[----:B------:R-:W-:Y:S01]  /*5000*/  FADD.FTZ R9, -R152, R7 ;  /* 0x0000000798097221 */ /* 0x000fe20000010100 */
[----:B------:R-:W-:Y:S02]  /*5010*/  MUFU.EX2 R188, R188 ;  /* 0x000000bc00bc7308 */ /* 0x000fe40000000800 */
[----:B------:R-:W-:Y:S01]  /*5020*/  FSEL R152, R169, RZ, P2 ;  /* 0x000000ffa9987208 */ /* 0x000fe20001000000 */
[----:B------:R-:W-:-:S04]  /*5030*/  FMUL.FTZ R9, R9, UR27 ;  /* 0x0000001b09097c20 */ /* 0x000fc80008410000 */
[--C-:B--2---:R-:W-:Y:S01]  /*5040*/  FFMA.FTZ R210, R165, UR27, -R152.reuse ;  /* 0x0000001ba5d27c23 */ /* 0x104fe20008010898 */
[----:B------:R1:W2:Y:S01]  /*5050*/  MUFU.EX2 R169, R9 ;  /* 0x0000000900a97308 */ /* 0x0002a20000000800 */
[--C-:B------:R-:W-:Y:S01]  /*5060*/  FFMA.FTZ R165, R177, UR27, -R152.reuse ;  /* 0x0000001bb1a57c23 */ /* 0x100fe20008010898 */
[--C-:B------:R-:W-:Y:S01]  /*5070*/  FFMA.FTZ R177, R181, UR27, -R152.reuse ;  /* 0x0000001bb5b17c23 */ /* 0x100fe20008010898 */
[--C-:B------:R-:W-:Y:S01]  /*5080*/  FFMA.FTZ R181, R184, UR27, -R152.reuse ;  /* 0x0000001bb8b57c23 */ /* 0x100fe20008010898 */
[--C-:B------:R-:W-:Y:S01]  /*5090*/  FFMA.FTZ R184, R185, UR27, -R152.reuse ;  /* 0x0000001bb9b87c23 */ /* 0x100fe20008010898 */
[----:B------:R-:W-:Y:S02]  /*50a0*/  IMAD.U32 R185, RZ, RZ, UR30 ;  /* 0x0000001effb97e24 */ /* 0x000fe4000f8e00ff */
[--C-:B------:R-:W-:Y:S01]  /*50b0*/  FFMA.FTZ R167, R167, UR27, -R152.reuse ;  /* 0x0000001ba7a77c23 */ /* 0x100fe20008010898 */
[--C-:B------:R-:W-:Y:S01]  /*50c0*/  FFMA.FTZ R196, R155, UR27, -R152.reuse ;  /* 0x0000001b9bc47c23 */ /* 0x100fe20008010898 */
[----:B------:R2:W-:Y:S01]  /*50d0*/  MUFU.EX2 R7, R154 ;  /* 0x0000009a00077308 */ /* 0x0005e20000000800 */
[----:B-1----:R-:W-:Y:S01]  /*50e0*/  IADD3 R9, -R23, 0xb, RZ ;  /* 0x0000000b17097810 */ /* 0x002fe20007ffe1ff */
[--C-:B------:R-:W-:Y:S01]  /*50f0*/  FFMA.FTZ R155, R158, UR27, -R152.reuse ;  /* 0x0000001b9e9b7c23 */ /* 0x100fe20008010898 */
[--C-:B------:R-:W-:Y:S01]  /*5100*/  FFMA.FTZ R198, R157, UR27, -R152.reuse ;  /* 0x0000001b9dc67c23 */ /* 0x100fe20008010898 */
[--C-:B------:R-:W-:Y:S01]  /*5110*/  FFMA.FTZ R157, R161, UR27, -R152.reuse ;  /* 0x0000001ba19d7c23 */ /* 0x100fe20008010898 */
[--C-:B------:R-:W-:Y:S01]  /*5120*/  FFMA.FTZ R206, R160, UR27, -R152.reuse ;  /* 0x0000001ba0ce7c23 */ /* 0x100fe20008010898 */
[--C-:B------:R-:W-:Y:S01]  /*5130*/  FFMA.FTZ R161, R162, UR27, -R152.reuse ;  /* 0x0000001ba2a17c23 */ /* 0x100fe20008010898 */
[----:B------:R-:W-:Y:S01]  /*5140*/  FFMA.FTZ R208, R173, UR27, -R152 ;  /* 0x0000001badd07c23 */ /* 0x000fe20008010898 */
[----:B------:R-:W1:Y:S01]  /*5150*/  MUFU.EX2 R189, R195 ;  /* 0x000000c300bd7308 */ /* 0x000e620000000800 */
[----:B--2---:R-:W-:Y:S01]  /*5160*/  FFMA.FTZ R154, R169, R3, R172 ;  /* 0x00000003a99a7223 */ /* 0x004fe200000100ac */
[--C-:B------:R-:W-:Y:S01]  /*5170*/  FFMA.FTZ R173, R175, UR27, -R152.reuse ;  /* 0x0000001bafad7c23 */ /* 0x100fe20008010898 */
[--C-:B------:R-:W-:Y:S01]  /*5180*/  FFMA.FTZ R178, R178, UR27, -R152.reuse ;  /* 0x0000001bb2b27c23 */ /* 0x100fe20008010898 */
[----:B------:R-:W-:Y:S01]  /*5190*/  FFMA.FTZ R175, R180, UR27, -R152 ;  /* 0x0000001bb4af7c23 */ /* 0x000fe20008010898 */
[----:B------:R-:W-:Y:S01]  /*51a0*/  FADD.FTZ R154, R171, R154 ;  /* 0x0000009aab9a7221 */ /* 0x000fe20000010000 */
[--C-:B------:R-:W-:Y:S01]  /*51b0*/  FFMA.FTZ R176, R176, UR27, -R152.reuse ;  /* 0x0000001bb0b07c23 */ /* 0x100fe20008010898 */
[----:B------:R-:W-:Y:S01]  /*51c0*/  FFMA.FTZ R180, R182, UR27, -R152 ;  /* 0x0000001bb6b47c23 */ /* 0x000fe20008010898 */
[----:B------:R-:W2:Y:S01]  /*51d0*/  MUFU.EX2 R153, R153 ;  /* 0x0000009900997308 */ /* 0x000ea20000000800 */
[----:B------:R-:W-:Y:S01]  /*51e0*/  FADD.FTZ R3, R163, R154 ;  /* 0x0000009aa3037221 */ /* 0x000fe20000010000 */
[--C-:B------:R-:W-:Y:S01]  /*51f0*/  FFMA.FTZ R182, R170, UR27, -R152.reuse ;  /* 0x0000001baab67c23 */ /* 0x100fe20008010898 */
[--C-:B------:R-:W-:Y:S01]  /*5200*/  FFMA.FTZ R187, R187, UR27, -R152.reuse ;  /* 0x0000001bbbbb7c23 */ /* 0x100fe20008010898 */
[--C-:B------:R-:W-:Y:S01]  /*5210*/  FFMA.FTZ R186, R186, UR27, -R152.reuse ;  /* 0x0000001bbaba7c23 */ /* 0x100fe20008010898 */
[----:B------:R-:W-:Y:S01]  /*5220*/  FADD.FTZ R3, R164, R3 ;  /* 0x00000003a4037221 */ /* 0x000fe20000010000 */
[--C-:B------:R-:W-:Y:S01]  /*5230*/  FFMA.FTZ R190, R190, UR27, -R152.reuse ;  /* 0x0000001bbebe7c23 */ /* 0x100fe20008010898 */
[----:B------:R-:W-:Y:S01]  /*5240*/  FFMA.FTZ R191, R191, UR27, -R152 ;  /* 0x0000001bbfbf7c23 */ /* 0x000fe20008010898 */
[----:B------:R-:W3:Y:S01]  /*5250*/  MUFU.EX2 R192, R192 ;  /* 0x000000c000c07308 */ /* 0x000ee20000000800 */
[----:B------:R-:W-:Y:S01]  /*5260*/  FADD.FTZ R154, R166, R3 ;  /* 0x00000003a69a7221 */ /* 0x000fe20000010000 */
[----:B------:R-:W-:Y:S01]  /*5270*/  F2FP.F16.F32.PACK_AB R160, R159, R168 ;  /* 0x000000a89fa0723e */ /* 0x000fe200000000ff */
[-C--:B------:R-:W-:Y:S01]  /*5280*/  FMUL.FTZ R24, R24, R169.reuse ;  /* 0x000000a918187220 */ /* 0x080fe20000410000 */
[-C--:B------:R-:W-:Y:S01]  /*5290*/  FMUL.FTZ R25, R25, R169.reuse ;  /* 0x000000a919197220 */ /* 0x080fe20000410000 */
[----:B------:R-:W-:Y:S01]  /*52a0*/  FADD.FTZ R3, R179, R154 ;  /* 0x0000009ab3037221 */ /* 0x000fe20000010000 */
[-C--:B------:R-:W-:Y:S01]  /*52b0*/  FMUL.FTZ R28, R28, R169.reuse ;  /* 0x000000a91c1c7220 */ /* 0x080fe20000410000 */
[-C--:B------:R-:W-:Y:S01]  /*52c0*/  FMUL.FTZ R29, R29, R169.reuse ;  /* 0x000000a91d1d7220 */ /* 0x080fe20000410000 */
[----:B------:R-:W4:Y:S01]  /*52d0*/  MUFU.EX2 R21, R21 ;  /* 0x0000001500157308 */ /* 0x000f220000000800 */
        /* <DEDUP_REMOVED lines=27> */
[-C--:B------:R-:W-:Y:S01]  /*5490*/  FMUL.FTZ R65, R65, R169.reuse ;  /* 0x000000a941417220 */ /* 0x080fe20000410000 */
[----:B---3--:R-:W-:Y:S01]  /*54a0*/  FADD.FTZ R154, R192, R3 ;  /* 0x00000003c09a7221 */ /* 0x008fe20000010000 */
[----:B------:R-:W-:Y:S01]  /*54b0*/  @!P1 IADD3 R3, R185, 0x22840, RZ ;  /* 0x00022840b9039810 */ /* 0x000fe20007ffe0ff */
[-C--:B------:R-:W-:Y:S01]  /*54c0*/  FMUL.FTZ R68, R68, R169.reuse ;  /* 0x000000a944447220 */ /* 0x080fe20000410000 */
[----:B------:R-:W2:Y:S01]  /*54d0*/  MUFU.EX2 R13, R13 ;  /* 0x0000000d000d7308 */ /* 0x000ea20000000800 */
[----:B----4-:R-:W-:Y:S01]  /*54e0*/  FADD.FTZ R193, R21, R154 ;  /* 0x0000009a15c17221 */ /* 0x010fe20000010000 */
[----:B------:R-:W-:Y:S01]  /*54f0*/  @!P1 PRMT R3, RZ, 0x654, R3 ;  /* 0x00000654ff039816 */ /* 0x000fe20000000003 */
[----:B------:R3:W-:Y:S06]  /*5500*/  BAR.ARV R9, 0x100 ;  /* 0x000400090000751d */ /* 0x0007ec0000002000 */
[----:B------:R-:W4:Y:S01]  /*5510*/  MUFU.EX2 R14, R14 ;  /* 0x0000000e000e7308 */ /* 0x000f220000000800 */
[----:B-----5:R-:W-:Y:S01]  /*5520*/  FADD.FTZ R154, R194, R193 ;  /* 0x000000c1c29a7221 */ /* 0x020fe20000010000 */
[----:B------:R-:W-:Y:S01]  /*5530*/  FSEL R193, R4, RZ, P2 ;  /* 0x000000ff04c17208 */ /* 0x000fe20001000000 */
[----:B------:R5:W-:Y:S01]  /*5540*/  @!P1 SYNCS.ARRIVE.TRANS64.RED.A1T0 RZ, [R3+URZ], RZ ;  /* 0x000000ff03ff99a7 */ /* 0x000be2000810043f */
[-C--:B------:R-:W-:Y:S01]  /*5550*/  FMUL.FTZ R69, R69, R169.reuse ;  /* 0x000000a945457220 */ /* 0x080fe20000410000 */
[----:B------:R-:W-:Y:S01]  /*5560*/  FADD.FTZ R195, R15, R154 ;  /* 0x0000009a0fc37221 */ /* 0x000fe20000010000 */
[-C--:B------:R-:W-:Y:S01]  /*5570*/  FMUL.FTZ R72, R72, R169.reuse ;  /* 0x000000a948487220 */ /* 0x080fe20000410000 */
[----:B------:R-:W-:Y:S01]  /*5580*/  FMUL.FTZ R73, R73, R169 ;  /* 0x000000a949497220 */ /* 0x000fe20000410000 */
[----:B------:R-:W3:Y:S01]  /*5590*/  MUFU.EX2 R11, R11 ;  /* 0x0000000b000b7308 */ /* 0x000ee20000000800 */
[----:B-1----:R-:W-:Y:S01]  /*55a0*/  FADD.FTZ R154, R20, R195 ;  /* 0x000000c3149a7221 */ /* 0x002fe20000010000 */
[----:B------:R-:W-:Y:S01]  /*55b0*/  FFMA.FTZ R195, R156, UR27, -R152 ;  /* 0x0000001b9cc37c23 */ /* 0x000fe20008010898 */
[----:B-----5:R-:W-:Y:S01]  /*55c0*/  FADD.FTZ R3, -R193, R8 ;  /* 0x00000008c1037221 */ /* 0x020fe20000010100 */
[----:B------:R-:W-:Y:S01]  /*55d0*/  F2FP.F16.F32.PACK_AB R152, R171, R172 ;  /* 0x000000acab98723e */ /* 0x000fe200000000ff */
[----:B--2---:R-:W-:Y:S01]  /*55e0*/  FADD.FTZ R197, R13, R154 ;  /* 0x0000009a0dc57221 */ /* 0x004fe20000010000 */
[----:B------:R-:W-:Y:S01]  /*55f0*/  F2FP.F16.F32.PACK_AB R154, R164, R163 ;  /* 0x000000a3a49a723e */ /* 0x000fe200000000ff */
[----:B------:R-:W-:Y:S01]  /*5600*/  FMUL.FTZ R3, R3, UR27 ;  /* 0x0000001b03037c20 */ /* 0x000fe20008410000 */
[----:B------:R-:W1:Y:S01]  /*5610*/  MUFU.EX2 R10, R10 ;  /* 0x0000000a000a7308 */ /* 0x000e620000000800 */
[----:B----4-:R-:W-:Y:S01]  /*5620*/  FADD.FTZ R158, R14, R197 ;  /* 0x000000c50e9e7221 */ /* 0x010fe20000010000 */
[----:B------:R-:W-:Y:S01]  /*5630*/  F2FP.F16.F32.PACK_AB R164, R192, R153 ;  /* 0x00000099c0a4723e */ /* 0x000fe200000000ff */
[-C--:B------:R-:W-:Y:S01]  /*5640*/  FMUL.FTZ R76, R76, R169.reuse ;  /* 0x000000a94c4c7220 */ /* 0x080fe20000410000 */
[----:B------:R-:W-:Y:S01]  /*5650*/  F2FP.F16.F32.PACK_AB R156, R179, R166 ;  /* 0x000000a6b39c723e */ /* 0x000fe200000000ff */
[-C--:B------:R-:W-:Y:S01]  /*5660*/  FMUL.FTZ R77, R77, R169.reuse ;  /* 0x000000a94d4d7220 */ /* 0x080fe20000410000 */
[-C--:B------:R-:W-:Y:S01]  /*5670*/  FMUL.FTZ R80, R80, R169.reuse ;  /* 0x000000a950507220 */ /* 0x080fe20000410000 */
[-C--:B------:R-:W-:Y:S01]  /*5680*/  FMUL.FTZ R81, R81, R169.reuse ;  /* 0x000000a951517220 */ /* 0x080fe20000410000 */
[----:B------:R-:W2:Y:S01]  /*5690*/  MUFU.EX2 R12, R12 ;  /* 0x0000000c000c7308 */ /* 0x000ea20000000800 */
[----:B---3--:R-:W-:Y:S01]  /*56a0*/  FADD.FTZ R163, R11, R158 ;  /* 0x0000009e0ba37221 */ /* 0x008fe20000010000 */
[----:B------:R-:W-:Y:S01]  /*56b0*/  F2FP.F16.F32.PACK_AB R158, R183, R174 ;  /* 0x000000aeb79e723e */ /* 0x000fe200000000ff */
[-C--:B------:R-:W-:Y:S01]  /*56c0*/  FMUL.FTZ R84, R84, R169.reuse ;  /* 0x000000a954547220 */ /* 0x080fe20000410000 */
[-C--:B------:R-:W-:Y:S01]  /*56d0*/  FMUL.FTZ R85, R85, R169.reuse ;  /* 0x000000a955557220 */ /* 0x080fe20000410000 */
[-C--:B------:R-:W-:Y:S01]  /*56e0*/  FMUL.FTZ R88, R88, R169.reuse ;  /* 0x000000a958587220 */ /* 0x080fe20000410000 */
[-C--:B------:R-:W-:Y:S01]  /*56f0*/  FMUL.FTZ R89, R89, R169.reuse ;  /* 0x000000a959597220 */ /* 0x080fe20000410000 */
[----:B------:R-:W-:Y:S01]  /*5700*/  FMUL.FTZ R92, R92, R169 ;  /* 0x000000a95c5c7220 */ /* 0x000fe20000410000 */
[----:B------:R-:W-:Y:S01]  /*5710*/  MUFU.EX2 R167, R167 ;  /* 0x000000a700a77308 */ /* 0x000fe20000000800 */
[C---:B-1----:R-:W-:Y:S01]  /*5720*/  FADD.FTZ R163, R10.reuse, R163 ;  /* 0x000000a30aa37221 */ /* 0x042fe20000010000 */
        /* <DEDUP_REMOVED lines=23> */
[----:B---3--:R-:W-:Y:S01]  /*58a0*/  FFMA.FTZ R7, R8, R0, R167 ;  /* 0x0000000008077223 */ /* 0x008fe200000100a7 */
        /* <DEDUP_REMOVED lines=16> */
[----:B------:R-:W-:Y:S01]  /*59b0*/  FMUL.FTZ R149, R149, R169 ;  /* 0x000000a995957220 */ /* 0x000fe20000410000 */
[----:B------:R-:W-:Y:S01]  /*59c0*/  F2FP.F16.F32.PACK_AB R153, R196, R167 ;  /* 0x000000a7c499723e */ /* 0x000fe200000000ff */
[----:B------:R-:W-:Y:S01]  /*59d0*/  FMUL.FTZ R26, R26, R8 ;  /* 0x000000081a1a7220 */ /* 0x000fe20000410000 */
[----:B------:R-:W-:Y:S01]  /*59e0*/  F2FP.F16.F32.PACK_AB R162, R189, R188 ;  /* 0x000000bcbda2723e */ /* 0x000fe200000000ff */
[-C--:B------:R-:W-:Y:S01]  /*59f0*/  FMUL.FTZ R27, R27, R8.reuse ;  /* 0x000000081b1b7220 */ /* 0x080fe20000410000 */
[----:B------:R-:W-:Y:S01]  /*5a00*/  F2FP.F16.F32.PACK_AB R166, R194, R21 ;  /* 0x00000015c2a6723e */ /* 0x000fe200000000ff */
[----:B------:R-:W1:Y:S01]  /*5a10*/  MUFU.EX2 R206, R206 ;  /* 0x000000ce00ce7308 */ /* 0x000e620000000800 */
[----:B---3--:R-:W-:Y:S01]  /*5a20*/  FADD.FTZ R0, R198, R7 ;  /* 0x00000007c6007221 */ /* 0x008fe20000010000 */
[----:B------:R-:W-:Y:S01]  /*5a30*/  F2FP.F16.F32.PACK_AB R168, R20, R15 ;  /* 0x0000000f14a8723e */ /* 0x000fe200000000ff */
[-C--:B------:R-:W-:Y:S01]  /*5a40*/  FMUL.FTZ R30, R30, R8.reuse ;  /* 0x000000081e1e7220 */ /* 0x080fe20000410000 */
[----:B------:R-:W-:Y:S01]  /*5a50*/  F2FP.F16.F32.PACK_AB R170, R14, R13 ;  /* 0x0000000d0eaa723e */ /* 0x000fe200000000ff */
[-C--:B------:R-:W-:Y:S01]  /*5a60*/  FMUL.FTZ R31, R31, R8.reuse ;  /* 0x000000081f1f7220 */ /* 0x080fe20000410000 */
[----:B------:R-:W-:Y:S01]  /*5a70*/  F2FP.F16.F32.PACK_AB R155, R198, R155 ;  /* 0x0000009bc69b723e */ /* 0x000fe200000000ff */
        /* <DEDUP_REMOVED lines=86> */
[----:B------:R-:W-:-:S03]  /*5fe0*/  FMUL.FTZ R151, R151, R8 ;  /* 0x0000000897977220 */ /* 0x000fc60000410000 */
        /* <DEDUP_REMOVED lines=21> */
[----:B------:R-:W-:Y:S06]  /*6140*/  @!P0 BRA `(.L_x_10500) ;  /* 0x0000000000048947 */ /* 0x000fec0003800000 */
[----:B------:R-:W-:Y:S01]  /*6150*/  BPT.TRAP 0x1 ;  /* 0x000000040000795c */ /* 0x000fe20000300000 */
.L_x_10500:
[----:B------:R1:W2:Y:S01]  /*6160*/  SYNCS.PHASECHK.TRANS64.TRYWAIT P2, [UR30+0x22850], R6 ;  /* 0x02285006ff0075a7 */ /* 0x0002a2000804015e */
[----:B------:R-:W-:Y:S05]  /*6170*/  @!P0 BRA `(.L_x_10501) ;  /* 0x0000000000048947 */ /* 0x000fea0003800000 */
[----:B------:R-:W-:Y:S01]  /*6180*/  BPT.TRAP 0x1 ;  /* 0x000000040000795c */ /* 0x000fe20000300000 */
.L_x_10501:
[----:B--2---:R-:W-:Y:S05]  /*6190*/  @P2 BRA `(.L_x_10502) ;  /* 0x0000000000082947 */ /* 0x004fea0003800000 */
[----:B------:R-:W2:Y:S02]  /*61a0*/  SYNCS.PHASECHK.TRANS64.TRYWAIT P2, [UR30+0x22850], R6 ;  /* 0x02285006ff0075a7 */ /* 0x000ea4000804015e */
[----:B--2---:R-:W-:Y:S05]  /*61b0*/  @!P2 BRA `(.L_x_10503) ;  /* 0x0000007400eca947 */ /* 0x004fea0003800000 */
.L_x_10502:
[----:B-12---:R-:W-:Y:S01]  /*61c0*/  VIADD R6, R23, 0x8 ;  /* 0x0000000817067836 */ /* 0x006fe20000000000 */
[----:B------:R-:W-:Y:S01]  /*61d0*/  UIMAD UR10, UR37, 0xc00, UR21 ;  /* 0x00000c00250a78a4 */ /* 0x000fe2000f8e0215 */
[----:B------:R-:W-:Y:S01]  /*61e0*/  @!P1 VIADD R185, R185, 0x22860 ;  /* 0x00022860b9b99836 */ /* 0x000fe20000000000 */
[----:B------:R-:W-:Y:S01]  /*61f0*/  UMOV UR7, 0x40000040 ;  /* 0x4000004000077882 */ /* 0x000fe20000000000 */
[----:B------:R-:W-:Y:S01]  /*6200*/  UISETP.GT.AND UP0, UPT, UR29, UR28, UPT ;  /* 0x0000001c1d00728c */ /* 0x000fe2000bf04270 */
[----:B------:R2:W-:Y:S01]  /*6210*/  BAR.SYNC.DEFER_BLOCKING R6, 0x100 ;  /* 0x000400060000751d */ /* 0x0005e20000010000 */
[----:B------:R-:W-:Y:S01]  /*6220*/  UIADD3 UR29, UR29, -0x1, URZ ;  /* 0xffffffff1d1d7890 */ /* 0x000fe2000fffe03f */
[----:B------:R-:W-:Y:S01]  /*6230*/  @!P1 PRMT R185, RZ, 0x654, R185 ;  /* 0x00000654ffb99816 */ /* 0x000fe200000000b9 */
[----:B------:R-:W-:Y:S01]  /*6240*/  IMAD.MOV.U32 R7, RZ, RZ, R5 ;  /* 0x000000ffff077224 */ /* 0x000fe200078e0005 */
[----:B------:R-:W-:Y:S02]  /*6250*/  MOV R8, R4 ;  /* 0x0000000400087202 */ /* 0x000fe40000000f00 */
[----:B------:R-:W-:Y:S01]  /*6260*/  UMOV UR6, UR10 ;  /* 0x0000000a00067c82 */ /* 0x000fe20008000000 */
[----:B------:R-:W-:Y:S01]  /*6270*/  PLOP3.LUT P2, PT, PT, PT, UP0, 0x80, 0x0 ;  /* 0x000000000000781c */ /* 0x000fe20003f4f008 */
        /* <DEDUP_REMOVED lines=35> */
.L_x_10495:
[----:B------:R-:W-:-:S13]  /*64b0*/  ISETP.LE.AND P2, PT, RZ, UR29, PT ;  /* 0x0000001dff007c0c */ /* 0x000fda000bf43270 */
[----:B------:R-:W-:Y:S05]  /*64c0*/  @!P2 BRA `(.L_x_10505) ;  /* 0x0000002000b0a947 */ /* 0x000fea0003800000 */
[----:B-1----:R-:W-:Y:S01]  /*64d0*/  IMAD.MOV.U32 R7, RZ, RZ, R4 ;  /* 0x000000ffff077224 */ /* 0x002fe200078e0004 */
[----:B------:R-:W-:Y:S01]  /*64e0*/  MOV R206, R5 ;  /* 0x0000000500ce7202 */ /* 0x000fe20000000f00 */
[----:B------:R-:W-:Y:S01]  /*64f0*/  ULDC UR22, c[0x0][0x9d8] ;  /* 0x0002760000167ab9 */ /* 0x000fe20000000800 */
[----:B------:R-:W-:-:S05]  /*6500*/  ULDC UR27, c[0x0][0x988] ;  /* 0x00026200001b7ab9 */ /* 0x000fca0000000800 */
.L_x_10514:
[----:B------:R-:W-:-:S04]  /*6510*/  UIADD3 UR37, UR37, 0x1, URZ ;  /* 0x0000000125257890 */ /* 0x000fc8000fffe03f */
[----:B------:R-:W-:-:S04]  /*6520*/  UISETP.NE.AND UP0, UPT, UR37, 0x2, UPT ;  /* 0x000000022500788c */ /* 0x000fc8000bf05270 */
[----:B------:R-:W-:Y:S02]  /*6530*/  USEL UR6, URZ, 0x1, UP0 ;  /* 0x000000013f067887 */ /* 0x000fe40008000000 */
[----:B------:R-:W-:Y:S02]  /*6540*/  USEL UR37, UR37, URZ, UP0 ;  /* 0x0000003f25257287 */ /* 0x000fe40008000000 */
[----:B------:R-:W-:Y:S01]  /*6550*/  ULOP3.LUT UR38, UR38, UR6, URZ, 0x3c, !UPT ;  /* 0x0000000626267292 */ /* 0x000fe2000f8e3c3f */
[----:B---3--:R-:W-:Y:S11]  /*6560*/  @!P0 BRA `(.L_x_10506) ;  /* 0x0000000000048947 */ /* 0x008ff60003800000 */
[----:B------:R-:W-:Y:S01]  /*6570*/  BPT.TRAP 0x1 ;  /* 0x000000040000795c */ /* 0x000fe20000300000 */
.L_x_10506:
[----:B------:R-:W-:Y:S01]  /*6580*/  ULEA UR23, UR37, UR49, 0x3 ;  /* 0x0000003125177291 */ /* 0x000fe2000f8e183f */
[----:B--2---:R-:W-:-:S05]  /*6590*/  IMAD.U32 R6, RZ, RZ, UR38 ;  /* 0x00000026ff067e24 */ /* 0x004fca000f8e00ff */
[----:B------:R-:W-:-:S04]  /*65a0*/  SHF.L.U32 R6, R6, 0x1f, RZ ;  /* 0x0000001f06067819 */ /* 0x000fc800000006ff */
[----:B------:R1:W2:Y:S01]  /*65b0*/  SYNCS.PHASECHK.TRANS64.TRYWAIT P2, [UR23+0x22830], R6 ;  /* 0x02283006ff0075a7 */ /* 0x0002a20008040157 */
[----:B------:R-:W-:Y:S05]  /*65c0*/  @!P0 BRA `(.L_x_10507) ;  /* 0x0000000000048947 */ /* 0x000fea0003800000 */
[----:B------:R-:W-:Y:S01]  /*65d0*/  BPT.TRAP 0x1 ;  /* 0x000000040000795c */ /* 0x000fe20000300000 */
.L_x_10507:
[----:B--2---:R-:W-:Y:S05]  /*65e0*/  @P2 BRA `(.L_x_10508) ;  /* 0x0000000000082947 */ /* 0x004fea0003800000 */
[----:B------:R-:W2:Y:S02]  /*65f0*/  SYNCS.PHASECHK.TRANS64.TRYWAIT P2, [UR23+0x22830], R6 ;  /* 0x02283006ff0075a7 */ /* 0x000ea40008040157 */
[----:B--2---:R-:W-:Y:S05]  /*6600*/  @!P2 BRA `(.L_x_10509) ;  /* 0x0000007000eca947 */ /* 0x004fea0003800000 */
.L_x_10508:
        /* <DEDUP_REMOVED lines=77> */
[----:B------:R-:W-:-:S05]  /*6ae0*/  IMAD.U32 R199, RZ, RZ, UR23 ;  /* 0x00000017ffc77e24 */ /* 0x000fca000f8e00ff */
        /* <DEDUP_REMOVED lines=32> */
[----:B----4-:R-:W-:-:S07]  /*6cf0*/  FMNMX.FTZ R162, R188, R5, !PT ;  /* 0x00000005bca27209 */ /* 0x010fce0007810000 */
[----:B------:R-:W4:Y:S01]  /*6d00*/  MUFU.TANH R192, R192 ;  /* 0x000000c000c07308 */ /* 0x000f220000002400 */
[----:B--2---:R-:W-:-:S07]  /*6d10*/  FMNMX.FTZ R162, R193, R162, !PT ;  /* 0x000000a2c1a27209 */ /* 0x004fce0007810000 */
[----:B------:R-:W2:Y:S01]  /*6d20*/  MUFU.TANH R8, R8 ;  /* 0x0000000800087308 */ /* 0x000ea20000002400 */
[----:B---3--:R-:W-:Y:S01]  /*6d30*/  FMNMX.FTZ R5, R189, R162, !PT ;  /* 0x000000a2bd057209 */ /* 0x008fe20007810000 */
[----:B------:R-:W-:-:S06]  /*6d40*/  FMUL.FTZ R162, R182, UR22 ;  /* 0x00000016b6a27c20 */ /* 0x000fcc0008410000 */
[----:B------:R-:W3:Y:S01]  /*6d50*/  MUFU.TANH R9, R9 ;  /* 0x0000000900097308 */ /* 0x000ee20000002400 */
[----:B----4-:R-:W-:-:S05]  /*6d60*/  FMNMX.FTZ R5, R192, R5, !PT ;  /* 0x00000005c0057209 */ /* 0x010fca0007810000 */
        /* <DEDUP_REMOVED lines=10> */
[----:B--2---:R-:W-:Y:S01]  /*6e10*/  FMNMX.FTZ R175, R11, R174, !PT ;  /* 0x000000ae0baf7209 */ /* 0x004fe20007810000 */
[----:B------:R-:W2:Y:S06]  /*6e20*/  SHFL.BFLY PT, R5, R172, 0x1, 0x1f ;  /* 0x0c201f00ac057f89 */ /* 0x000eac00000e0000 */
[----:B------:R-:W5:Y:S08]  /*6e30*/  MUFU.TANH R14, R14 ;  /* 0x0000000e000e7308 */ /* 0x000f700000002400 */
[----:B------:R-:W1:Y:S08]  /*6e40*/  MUFU.TANH R15, R15 ;  /* 0x0000000f000f7308 */ /* 0x000e700000002400 */
[----:B------:R-:W1:Y:S01]  /*6e50*/  MUFU.TANH R20, R20 ;  /* 0x0000001400147308 */ /* 0x000e620000002400 */
[----:B--2---:R-:W-:-:S05]  /*6e60*/  FMNMX.FTZ R5, R172, R5, !PT ;  /* 0x00000005ac057209 */ /* 0x004fca0007810000 */
[C---:B------:R-:W-:Y:S02]  /*6e70*/  FMUL.FTZ R190, R5.reuse, UR27 ;  /* 0x0000001b05be7c20 */ /* 0x040fe40008410000 */
[----:B------:R-:W2:Y:S01]  /*6e80*/  MUFU.TANH R21, R21 ;  /* 0x0000001500157308 */ /* 0x000ea20000002400 */
[----:B------:R-:W-:Y:S01]  /*6e90*/  FADD.FTZ R172, -R5, R206 ;  /* 0x000000ce05ac7221 */ /* 0x000fe20000010100 */
[--C-:B------:R-:W-:Y:S01]  /*6ea0*/  FFMA.FTZ R176, R4, UR27, -R190.reuse ;  /* 0x0000001b04b07c23 */ /* 0x100fe200080108be */
[----:B---3--:R-:W-:Y:S02]  /*6eb0*/  FMNMX.FTZ R4, R12, R175, !PT ;  /* 0x000000af0c047209 */ /* 0x008fe40007810000 */
[----:B------:R-:W-:Y:S01]  /*6ec0*/  FMUL.FTZ R172, R172, UR27 ;  /* 0x0000001bacac7c20 */ /* 0x000fe20008410000 */
[--C-:B------:R-:W-:Y:S01]  /*6ed0*/  FFMA.FTZ R173, R207, UR27, -R190.reuse ;  /* 0x0000001bcfad7c23 */ /* 0x100fe200080108be */
[--C-:B------:R-:W-:Y:S01]  /*6ee0*/  FFMA.FTZ R154, R154, UR27, -R190.reuse ;  /* 0x0000001b9a9a7c23 */ /* 0x100fe200080108be */
[----:B----4-:R-:W-:Y:S01]  /*6ef0*/  FMNMX.FTZ R175, R13, R4, !PT ;  /* 0x000000040daf7209 */ /* 0x010fe20007810000 */
[----:B------:R-:W3:Y:S01]  /*6f00*/  MUFU.TANH R152, R152 ;  /* 0x0000009800987308 */ /* 0x000ee20000002400 */
[--C-:B------:R-:W-:Y:S01]  /*6f10*/  FFMA.FTZ R153, R153, UR27, -R190.reuse ;  /* 0x0000001b99997c23 */ /* 0x100fe200080108be */
[--C-:B------:R-:W-:Y:S01]  /*6f20*/  FFMA.FTZ R156, R156, UR27, -R190.reuse ;  /* 0x0000001b9c9c7c23 */ /* 0x100fe200080108be */
[----:B-----5:R-:W-:Y:S01]  /*6f30*/  FMNMX.FTZ R4, R14, R175, !PT ;  /* 0x000000af0e047209 */ /* 0x020fe20007810000 */
        /* <DEDUP_REMOVED lines=11> */
[----:B--2---:R-:W-:Y:S01]  /*6ff0*/  FMNMX.FTZ R175, R21, R4, !PT ;  /* 0x0000000415af7209 */ /* 0x004fe20007810000 */
[----:B------:R-:W2:Y:S01]  /*7000*/  MUFU.TANH R160, R160 ;  /* 0x000000a000a07308 */ /* 0x000ea20000002400 */
[--C-:B------:R-:W-:Y:S01]  /*7010*/  FFMA.FTZ R184, R184, UR27, -R190.reuse ;  /* 0x0000001bb8b87c23 */ /* 0x100fe200080108be */
[--C-:B------:R-:W-:Y:S01]  /*7020*/  FFMA.FTZ R185, R185, UR27, -R190.reuse ;  /* 0x0000001bb9b97c23 */ /* 0x100fe200080108be */
[----:B---3--:R-:W-:Y:S01]  /*7030*/  FMNMX.FTZ R4, R152, R175, !PT ;  /* 0x000000af98047209 */ /* 0x008fe20007810000 */
[--C-:B------:R-:W-:Y:S01]  /*7040*/  FFMA.FTZ R186, R216, UR27, -R190.reuse ;  /* 0x0000001bd8ba7c23 */ /* 0x100fe200080108be */
[----:B------:R-:W-:-:S03]  /*7050*/  FFMA.FTZ R189, R189, UR27, -R190 ;  /* 0x0000001bbdbd7c23 */ /* 0x000fc600080108be */
        /* <DEDUP_REMOVED lines=12> */
[----:B------:R-:W-:-:S06]  /*7120*/  FFMA.FTZ R175, R208, UR27, -R190 ;  /* 0x0000001bd0af7c23 */ /* 0x000fcc00080108be */
        /* <DEDUP_REMOVED lines=8> */
[----:B------:R-:W-:-:S06]  /*71b0*/  FFMA.FTZ R177, R210, UR27, -R190 ;  /* 0x0000001bd2b17c23 */ /* 0x000fcc00080108be */
[----:B------:R-:W1:Y:S01]  /*71c0*/  MUFU.TANH R171, R171 ;  /* 0x000000ab00ab7308 */ /* 0x000e620000002400 */
[----:B--2---:R-:W-:-:S07]  /*71d0*/  FMNMX.FTZ R179, R169, R4, !PT ;  /* 0x00000004a9b37209 */ /* 0x004fce0007810000 */
[----:B------:R2:W-:Y:S01]  /*71e0*/  MUFU.EX2 R174, R176 ;  /* 0x000000b000ae7308 */ /* 0x0005e20000000800 */
[----:B---3--:R-:W-:Y:S01]  /*71f0*/  FMNMX.FTZ R4, R170, R179, !PT ;  /* 0x000000b3aa047209 */ /* 0x008fe20007810000 */
[----:B------:R-:W-:-:S06]  /*7200*/  FFMA.FTZ R179, R212, UR27, -R190 ;  /* 0x0000001bd4b37c23 */ /* 0x000fcc00080108be */
[----:B------:R-:W3:Y:S01]  /*7210*/  MUFU.EX2 R172, R172 ;  /* 0x000000ac00ac7308 */ /* 0x000ee20000000800 */
[----:B-1----:R-:W-:Y:S01]  /*7220*/  FMNMX.FTZ R4, R171, R4, !PT ;  /* 0x00000004ab047209 */ /* 0x002fe20007810000 */
[----:B--2---:R-:W-:-:S04]  /*7230*/  FFMA.FTZ R176, R209, UR27, -R190 ;  /* 0x0000001bd1b07c23 */ /* 0x004fc800080108be */
[----:B------:R-:W1:Y:S02]  /*7240*/  SHFL.BFLY PT, R187, R4, 0x2, 0x1f ;  /* 0x0c401f0004bb7f89 */ /* 0x000e6400000e0000 */
[----:B------:R-:W2:Y:S08]  /*7250*/  MUFU.EX2 R173, R173 ;  /* 0x000000ad00ad7308 */ /* 0x000eb00000000800 */
        /* <DEDUP_REMOVED lines=14> */
[----:B-1----:R-:W-:Y:S01]  /*7340*/  FMNMX.FTZ R191, R4, R187, !PT ;  /* 0x000000bb04bf7209 */ /* 0x002fe20007810000 */
[--C-:B------:R-:W-:Y:S01]  /*7350*/  FFMA.FTZ R187, R188, UR27, -R190.reuse ;  /* 0x0000001bbcbb7c23 */ /* 0x100fe200080108be */
[--C-:B------:R-:W-:Y:S01]  /*7360*/  FFMA.FTZ R188, R193, UR27, -R190.reuse ;  /* 0x0000001bc1bc7c23 */ /* 0x100fe200080108be */
[----:B------:R-:W-:Y:S01]  /*7370*/  FFMA.FTZ R190, R192, UR27, -R190 ;  /* 0x0000001bc0be7c23 */ /* 0x000fe200080108be */
[----:B------:R-:W-:Y:S01]  /*7380*/  MUFU.EX2 R156, R156 ;  /* 0x0000009c009c7308 */ /* 0x000fe20000000800 */
[----:B------:R-:W1:Y:S01]  /*7390*/  SHFL.BFLY PT, R4, R191, 0x1, 0x1f ;  /* 0x0c201f00bf047f89 */ /* 0x000e6200000e0000 */
        /* <DEDUP_REMOVED lines=37> */
[----:B------:R-:W-:Y:S01]  /*75f0*/  @!P1 IADD3 R152, R199, 0x22840, RZ ;  /* 0x00022840c7989810 */ /* 0x000fe20007ffe0ff */
[----:B------:R-:W-:Y:S01]  /*7600*/  MUFU.EX2 R7, R7 ;  /* 0x0000000700077308 */ /* 0x000fe20000000800 */
[--C-:B------:R-:W-:Y:S01]  /*7610*/  FFMA.FTZ R11, R11, UR27, -R192.reuse ;  /* 0x0000001b0b0b7c23 */ /* 0x100fe200080108c0 */
[----:B------:R-:W-:Y:S01]  /*7620*/  IADD3 R9, -R23, 0xb, RZ ;  /* 0x0000000b17097810 */ /* 0x000fe20007ffe1ff */
[----:B------:R-:W-:Y:S01]  /*7630*/  FFMA.FTZ R12, R12, UR27, -R192 ;  /* 0x0000001b0c0c7c23 */ /* 0x000fe200080108c0 */
[----:B------:R-:W-:Y:S01]  /*7640*/  @!P1 PRMT R152, RZ, 0x654, R152 ;  /* 0x00000654ff989816 */ /* 0x000fe20000000098 */
[--C-:B------:R-:W-:Y:S01]  /*7650*/  FFMA.FTZ R13, R13, UR27, -R192.reuse ;  /* 0x0000001b0d0d7c23 */ /* 0x100fe200080108c0 */
[--C-:B------:R-:W-:Y:S01]  /*7660*/  FFMA.FTZ R14, R14, UR27, -R192.reuse ;  /* 0x0000001b0e0e7c23 */ /* 0x100fe200080108c0 */
[----:B------:R1:W-:Y:S06]  /*7670*/  BAR.ARV R9, 0x100 ;  /* 0x000400090000751d */ /* 0x0003ec0000002000 */
[----:B------:R-:W2:Y:S01]  /*7680*/  MUFU.EX2 R8, R8 ;  /* 0x0000000800087308 */ /* 0x000ea20000000800 */
[----:B------:R4:W-:Y:S01]  /*7690*/  @!P1 SYNCS.ARRIVE.TRANS64.RED.A1T0 RZ, [R152+URZ], RZ ;  /* 0x000000ff98ff99a7 */ /* 0x0009e2000810043f */
[--C-:B------:R-:W-:Y:S01]  /*76a0*/  FFMA.FTZ R15, R15, UR27, -R192.reuse ;  /* 0x0000001b0f0f7c23 */ /* 0x100fe200080108c0 */
[--C-:B------:R-:W-:Y:S01]  /*76b0*/  FFMA.FTZ R20, R20, UR27, -R192.reuse ;  /* 0x0000001b14147c23 */ /* 0x100fe200080108c0 */
[--C-:B------:R-:W-:Y:S01]  /*76c0*/  FFMA.FTZ R21, R21, UR27, -R192.reuse ;  /* 0x0000001b15157c23 */ /* 0x100fe200080108c0 */
[--C-:B------:R-:W-:Y:S01]  /*76d0*/  FFMA.FTZ R194, R159, UR27, -R192.reuse ;  /* 0x0000001b9fc27c23 */ /* 0x100fe200080108c0 */
[--C-:B------:R-:W-:Y:S01]  /*76e0*/  FFMA.FTZ R195, R160, UR27, -R192.reuse ;  /* 0x0000001ba0c37c23 */ /* 0x100fe200080108c0 */
[--C-:B------:R-:W-:Y:S01]  /*76f0*/  FFMA.FTZ R196, R161, UR27, -R192.reuse ;  /* 0x0000001ba1c47c23 */ /* 0x100fe200080108c0 */
[----:B------:R-:W5:Y:S01]  /*7700*/  MUFU.EX2 R191, R191 ;  /* 0x000000bf00bf7308 */ /* 0x000f620000000800 */
[----:B----4-:R-:W-:Y:S01]  /*7710*/  FADD.FTZ R152, R154, R3 ;  /* 0x000000039a987221 */ /* 0x010fe20000010000 */
[----:B---3--:R-:W-:Y:S01]  /*7720*/  F2FP.F16.F32.PACK_AB R154, R153, R154 ;  /* 0x0000009a999a723e */ /* 0x008fe200000000ff */
[--C-:B------:R-:W-:Y:S01]  /*7730*/  FFMA.FTZ R197, R162, UR27, -R192.reuse ;  /* 0x0000001ba2c57c23 */ /* 0x100fe200080108c0 */
[----:B------:R-:W-:Y:S01]  /*7740*/  FFMA.FTZ R198, R163, UR27, -R192 ;  /* 0x0000001ba3c67c23 */ /* 0x000fe200080108c0 */
[----:B------:R-:W-:Y:S01]  /*7750*/  FADD.FTZ R3, R153, R152 ;  /* 0x0000009899037221 */ /* 0x000fe20000010000 */
[--C-:B------:R-:W-:Y:S01]  /*7760*/  FFMA.FTZ R206, R164, UR27, -R192.reuse ;  /* 0x0000001ba4ce7c23 */ /* 0x100fe200080108c0 */
[----:B------:R-:W-:Y:S01]  /*7770*/  FFMA.FTZ R207, R165, UR27, -R192 ;  /* 0x0000001ba5cf7c23 */ /* 0x000fe200080108c0 */
[----:B------:R-:W3:Y:S01]  /*7780*/  MUFU.EX2 R10, R10 ;  /* 0x0000000a000a7308 */ /* 0x000ee20000000800 */
[----:B--2---:R-:W-:Y:S01]  /*7790*/  FFMA.FTZ R0, R7, R0, R8 ;  /* 0x0000000007007223 */ /* 0x004fe20000010008 */
[----:B------:R-:W-:Y:S01]  /*77a0*/  FADD.FTZ R152, R156, R3 ;  /* 0x000000039c987221 */ /* 0x000fe20000010000 */
[--C-:B------:R-:W-:Y:S01]  /*77b0*/  FFMA.FTZ R208, R166, UR27, -R192.reuse ;  /* 0x0000001ba6d07c23 */ /* 0x100fe200080108c0 */
[--C-:B------:R-:W-:Y:S01]  /*77c0*/  FFMA.FTZ R209, R167, UR27, -R192.reuse ;  /* 0x0000001ba7d17c23 */ /* 0x100fe200080108c0 */
[----:B------:R-:W-:Y:S01]  /*77d0*/  FFMA.FTZ R168, R168, UR27, -R192 ;  /* 0x0000001ba8a87c23 */ /* 0x000fe200080108c0 */
[----:B------:R-:W-:Y:S01]  /*77e0*/  FADD.FTZ R3, R155, R152 ;  /* 0x000000989b037221 */ /* 0x000fe20000010000 */
[----:B------:R-:W-:Y:S01]  /*77f0*/  FFMA.FTZ R169, R169, UR27, -R192 ;  /* 0x0000001ba9a97c23 */ /* 0x000fe200080108c0 */
[----:B------:R-:W2:Y:S01]  /*7800*/  MUFU.EX2 R11, R11 ;  /* 0x0000000b000b7308 */ /* 0x000ea20000000800 */
[----:B-----5:R-:W-:Y:S01]  /*7810*/  FADD.FTZ R153, R191, R0 ;  /* 0x00000000bf997221 */ /* 0x020fe20000010000 */
[----:B------:R-:W-:Y:S01]  /*7820*/  FADD.FTZ R152, R158, R3 ;  /* 0x000000039e987221 */ /* 0x000fe20000010000 */
[--C-:B------:R-:W-:Y:S01]  /*7830*/  FFMA.FTZ R159, R170, UR27, -R192.reuse ;  /* 0x0000001baa9f7c23 */ /* 0x100fe200080108c0 */
[----:B------:R-:W-:Y:S01]  /*7840*/  FFMA.FTZ R171, R171, UR27, -R192 ;  /* 0x0000001babab7c23 */ /* 0x000fe200080108c0 */
[C---:B------:R-:W-:Y:S01]  /*7850*/  F2FP.F16.F32.PACK_AB R158, R157.reuse, R158 ;  /* 0x0000009e9d9e723e */ /* 0x040fe200000000ff */
[----:B------:R-:W-:Y:S01]  /*7860*/  FADD.FTZ R152, R157, R152 ;  /* 0x000000989d987221 */ /* 0x000fe20000010000 */
[-C--:B------:R-:W-:Y:S01]  /*7870*/  FMUL.FTZ R26, R26, R7.reuse ;  /* 0x000000071a1a7220 */ /* 0x080fe20000410000 */
[----:B------:R-:W4:Y:S01]  /*7880*/  MUFU.EX2 R12, R12 ;  /* 0x0000000c000c7308 */ /* 0x000f220000000800 */
[----:B---3--:R-:W-:Y:S01]  /*7890*/  FADD.FTZ R0, R10, R153 ;  /* 0x000000990a007221 */ /* 0x008fe20000010000 */
[----:B------:R-:W-:Y:S01]  /*78a0*/  FADD.FTZ R3, R175, R152 ;  /* 0x00000098af037221 */ /* 0x000fe20000010000 */
        /* <DEDUP_REMOVED lines=82> */
[----:B------:R-:W-:Y:S01]  /*7dd0*/  FMUL.FTZ R151, R151, R7 ;  /* 0x0000000797977220 */ /* 0x000fe20000410000 */
        /* <DEDUP_REMOVED lines=38> */
[----:B------:R-:W-:Y:S01]  /*8040*/  FMUL.FTZ R149, R149, R172 ;  /* 0x000000ac95957220 */ /* 0x000fe20000410000 */
[----:B------:R-:W-:-:S02]  /*8050*/  F2FP.F16.F32.PACK_AB R156, R155, R156 ;  /* 0x0000009c9b9c723e */ /* 0x000fc400000000ff */
[----:B------:R-:W-:Y:S01]  /*8060*/  F2FP.F16.F32.PACK_AB R162, R178, R177 ;  /* 0x000000b1b2a2723e */ /* 0x000fe200000000ff */
[----:B------:R-:W3:Y:S01]  /*8070*/  MUFU.EX2 R196, R196 ;  /* 0x000000c400c47308 */ /* 0x000ee20000000800 */
[----:B--2---:R-:W-:Y:S01]  /*8080*/  FADD.FTZ R153, R195, R0 ;  /* 0x00000000c3997221 */ /* 0x004fe20000010000 */
[----:B------:R-:W-:Y:S02]  /*8090*/  F2FP.F16.F32.PACK_AB R164, R180, R179 ;  /* 0x000000b3b4a4723e */ /* 0x000fe400000000ff */
[----:B------:R-:W-:Y:S02]  /*80a0*/  F2FP.F16.F32.PACK_AB R155, R11, R10 ;  /* 0x0000000a0b9b723e */ /* 0x000fe400000000ff */
[----:B------:R-:W-:Y:S02]  /*80b0*/  F2FP.F16.F32.PACK_AB R161, R21, R20 ;  /* 0x0000001415a1723e */ /* 0x000fe400000000ff */
[----:B------:R-:W2:Y:S01]  /*80c0*/  MUFU.EX2 R183, R183 ;  /* 0x000000b700b77308 */ /* 0x000ea20000000800 */
[C---:B----4-:R-:W-:Y:S01]  /*80d0*/  FADD.FTZ R152, R182.reuse, R3 ;  /* 0x00000003b6987221 */ /* 0x050fe20000010000 */
[----:B------:R-:W-:-:S02]  /*80e0*/  F2FP.F16.F32.PACK_AB R166, R182, R181 ;  /* 0x000000b5b6a6723e */ /* 0x000fc400000000ff */
[----:B------:R-:W-:-:S04]  /*80f0*/  F2FP.F16.F32.PACK_AB R163, R194, R193 ;  /* 0x000000c1c2a3723e */ /* 0x000fc800000000ff */
[----:B------:R-:W4:Y:S01]  /*8100*/  MUFU.EX2 R197, R197 ;  /* 0x000000c500c57308 */ /* 0x000f220000000800 */
[C---:B---3--:R-:W-:Y:S01]  /*8110*/  FADD.FTZ R0, R196.reuse, R153 ;  /* 0x00000099c4007221 */ /* 0x048fe20000010000 */
[----:B------:R-:W-:-:S06]  /*8120*/  F2FP.F16.F32.PACK_AB R165, R196, R195 ;  /* 0x000000c3c4a5723e */ /* 0x000fcc00000000ff */
[----:B------:R-:W3:Y:S01]  /*8130*/  MUFU.EX2 R184, R184 ;  /* 0x000000b800b87308 */ /* 0x000ee20000000800 */
[----:B--2---:R-:W-:-:S07]  /*8140*/  FADD.FTZ R3, R183, R152 ;  /* 0x00000098b7037221 */ /* 0x004fce0000010000 */
[----:B------:R-:W2:Y:S01]  /*8150*/  MUFU.EX2 R198, R198 ;  /* 0x000000c600c67308 */ /* 0x000ea20000000800 */
[----:B----4-:R-:W-:-:S07]  /*8160*/  FADD.FTZ R153, R197, R0 ;  /* 0x00000000c5997221 */ /* 0x010fce0000010000 */
[----:B------:R-:W4:Y:S01]  /*8170*/  MUFU.EX2 R185, R185 ;  /* 0x000000b900b97308 */ /* 0x000f220000000800 */
[----:B---3--:R-:W-:-:S07]  /*8180*/  FADD.FTZ R152, R184, R3 ;  /* 0x00000003b8987221 */ /* 0x008fce0000010000 */
[----:B------:R-:W3:Y:S01]  /*8190*/  MUFU.EX2 R206, R206 ;  /* 0x000000ce00ce7308 */ /* 0x000ee20000000800 */
[C---:B--2---:R-:W-:Y:S01]  /*81a0*/  FADD.FTZ R153, R198.reuse, R153 ;  /* 0x00000099c6997221 */ /* 0x044fe20000010000 */
[----:B------:R-:W-:-:S06]  /*81b0*/  F2FP.F16.F32.PACK_AB R167, R198, R197 ;  /* 0x000000c5c6a7723e */ /* 0x000fcc00000000ff */
[----:B------:R-:W2:Y:S01]  /*81c0*/  MUFU.EX2 R186, R186 ;  /* 0x000000ba00ba7308 */ /* 0x000ea20000000800 */
[----:B----4-:R-:W-:Y:S01]  /*81d0*/  FADD.FTZ R3, R185, R152 ;  /* 0x00000098b9037221 */ /* 0x010fe20000010000 */
[----:B------:R-:W-:-:S06]  /*81e0*/  F2FP.F16.F32.PACK_AB R152, R174, R173 ;  /* 0x000000adae98723e */ /* 0x000fcc00000000ff */
[----:B------:R-:W4:Y:S01]  /*81f0*/  MUFU.EX2 R207, R207 ;  /* 0x000000cf00cf7308 */ /* 0x000f220000000800 */
[----:B---3--:R-:W-:-:S07]  /*8200*/  FADD.FTZ R0, R206, R153 ;  /* 0x00000099ce007221 */ /* 0x008fce0000010000 */
[----:B------:R-:W3:Y:S01]  /*8210*/  MUFU.EX2 R187, R187 ;  /* 0x000000bb00bb7308 */ /* 0x000ee20000000800 */
[C---:B--2---:R-:W-:Y:S01]  /*8220*/  FADD.FTZ R160, R186.reuse, R3 ;  /* 0x00000003baa07221 */ /* 0x044fe20000010000 */
[----:B------:R-:W-:-:S06]  /*8230*/  F2FP.F16.F32.PACK_AB R170, R186, R185 ;  /* 0x000000b9baaa723e */ /* 0x000fcc00000000ff */
[----:B------:R-:W2:Y:S01]  /*8240*/  MUFU.EX2 R208, R208 ;  /* 0x000000d000d07308 */ /* 0x000ea20000000800 */
[----:B----4-:R-:W-:-:S07]  /*8250*/  FADD.FTZ R153, R207, R0 ;  /* 0x00000000cf997221 */ /* 0x010fce0000010000 */
[----:B------:R-:W4:Y:S01]  /*8260*/  MUFU.EX2 R209, R209 ;  /* 0x000000d100d17308 */ /* 0x000f220000000800 */
[----:B---3--:R-:W-:Y:S01]  /*8270*/  FADD.FTZ R3, R187, R160 ;  /* 0x000000a0bb037221 */ /* 0x008fe20000010000 */
[----:B------:R-:W-:-:S06]  /*8280*/  F2FP.F16.F32.PACK_AB R160, R176, R175 ;  /* 0x000000afb0a0723e */ /* 0x000fcc00000000ff */
[----:B------:R-:W3:Y:S01]  /*8290*/  MUFU.EX2 R192, R168 ;  /* 0x000000a800c07308 */ /* 0x000ee20000000800 */
[----:B--2---:R-:W-:Y:S01]  /*82a0*/  FADD.FTZ R0, R208, R153 ;  /* 0x00000099d0007221 */ /* 0x004fe20000010000 */
[----:B------:R-:W-:-:S06]  /*82b0*/  F2FP.F16.F32.PACK_AB R153, R191, R8 ;  /* 0x00000008bf99723e */ /* 0x000fcc00000000ff */
[----:B------:R-:W2:Y:S01]  /*82c0*/  MUFU.EX2 R188, R188 ;  /* 0x000000bc00bc7308 */ /* 0x000ea20000000800 */
[----:B----4-:R-:W-:-:S07]  /*82d0*/  FADD.FTZ R157, R209, R0 ;  /* 0x00000000d19d7221 */ /* 0x010fce0000010000 */
[----:B------:R4:W5:Y:S01]  /*82e0*/  MUFU.EX2 R173, R169 ;  /* 0x000000a900ad7308 */ /* 0x0009620000000800 */
[----:B---3--:R-:W-:Y:S01]  /*82f0*/  FADD.FTZ R0, R192, R157 ;  /* 0x0000009dc0007221 */ /* 0x008fe20000010000 */
[----:B------:R-:W-:-:S06]  /*8300*/  F2FP.F16.F32.PACK_AB R157, R13, R12 ;  /* 0x0000000c0d9d723e */ /* 0x000fcc00000000ff */
[----:B------:R-:W3:Y:S01]  /*8310*/  MUFU.EX2 R189, R189 ;  /* 0x000000bd00bd7308 */ /* 0x000ee20000000800 */
[C---:B--2---:R-:W-:Y:S01]  /*8320*/  FADD.FTZ R168, R188.reuse, R3 ;  /* 0x00000003bca87221 */ /* 0x044fe20000010000 */
[----:B------:R-:W-:Y:S02]  /*8330*/  F2FP.F16.F32.PACK_AB R172, R188, R187 ;  /* 0x000000bbbcac723e */ /* 0x000fe400000000ff */
[----:B----4-:R-:W-:-:S04]  /*8340*/  F2FP.F16.F32.PACK_AB R169, R207, R206 ;  /* 0x000000cecfa9723e */ /* 0x010fc800000000ff */
[----:B------:R2:W4:Y:S01]  /*8350*/  MUFU.EX2 R175, R159 ;  /* 0x0000009f00af7308 */ /* 0x0005220000000800 */
[C---:B-----5:R-:W-:Y:S01]  /*8360*/  FADD.FTZ R0, R173.reuse, R0 ;  /* 0x00000000ad007221 */ /* 0x060fe20000010000 */
[----:B------:R-:W-:-:S06]  /*8370*/  F2FP.F16.F32.PACK_AB R173, R173, R192 ;  /* 0x000000c0adad723e */ /* 0x000fcc00000000ff */
[----:B------:R-:W5:Y:S01]  /*8380*/  MUFU.EX2 R190, R190 ;  /* 0x000000be00be7308 */ /* 0x000f620000000800 */
[----:B---3--:R-:W-:Y:S01]  /*8390*/  FADD.FTZ R3, R189, R168 ;  /* 0x000000a8bd037221 */ /* 0x008fe20000010000 */
[----:B------:R-:W-:Y:S02]  /*83a0*/  F2FP.F16.F32.PACK_AB R168, R184, R183 ;  /* 0x000000b7b8a8723e */ /* 0x000fe400000000ff */
[----:B--2---:R-:W-:-:S04]  /*83b0*/  F2FP.F16.F32.PACK_AB R159, R15, R14 ;  /* 0x0000000e0f9f723e */ /* 0x004fc800000000ff */
[----:B------:R2:W3:Y:S01]  /*83c0*/  MUFU.EX2 R176, R171 ;  /* 0x000000ab00b07308 */ /* 0x0004e20000000800 */
[----:B----4-:R-:W-:Y:S01]  /*83d0*/  FADD.FTZ R7, R175, R0 ;  /* 0x00000000af077221 */ /* 0x010fe20000010000 */
[C---:B-----5:R-:W-:Y:S01]  /*83e0*/  FADD.FTZ R3, R190.reuse, R3 ;  /* 0x00000003be037221 */ /* 0x060fe20000010000 */
[----:B------:R-:W-:Y:S02]  /*83f0*/  F2FP.F16.F32.PACK_AB R174, R190, R189 ;  /* 0x000000bdbeae723e */ /* 0x000fe400000000ff */
[----:B--2---:R-:W-:Y:S01]  /*8400*/  F2FP.F16.F32.PACK_AB R171, R209, R208 ;  /* 0x000000d0d1ab723e */ /* 0x004fe200000000ff */
[C---:B---3--:R-:W-:Y:S01]  /*8410*/  FADD.FTZ R0, R176.reuse, R7 ;  /* 0x00000007b0007221 */ /* 0x048fe20000010000 */
[----:B------:R-:W-:Y:S01]  /*8420*/  F2FP.F16.F32.PACK_AB R175, R176, R175 ;  /* 0x000000afb0af723e */ /* 0x000fe200000000ff */
[----:B-1----:R-:W-:Y:S06]  /*8430*/  @!P0 BRA `(.L_x_10510) ;  /* 0x0000000000048947 */ /* 0x002fec0003800000 */
[----:B------:R-:W-:Y:S01]  /*8440*/  BPT.TRAP 0x1 ;  /* 0x000000040000795c */ /* 0x000fe20000300000 */
.L_x_10510:
[----:B------:R1:W2:Y:S01]  /*8450*/  SYNCS.PHASECHK.TRANS64.TRYWAIT P2, [UR23+0x22850], R6 ;  /* 0x02285006ff0075a7 */ /* 0x0002a20008040157 */
[----:B------:R-:W-:Y:S05]  /*8460*/  @!P0 BRA `(.L_x_10511) ;  /* 0x0000000000048947 */ /* 0x000fea0003800000 */
[----:B------:R-:W-:Y:S01]  /*8470*/  BPT.TRAP 0x1 ;  /* 0x000000040000795c */ /* 0x000fe20000300000 */
.L_x_10511:
[----:B--2---:R-:W-:Y:S05]  /*8480*/  @P2 BRA `(.L_x_10512) ;  /* 0x0000000000082947 */ /* 0x004fea0003800000 */
[----:B------:R-:W2:Y:S02]  /*8490*/  SYNCS.PHASECHK.TRANS64.TRYWAIT P2, [UR23+0x22850], R6 ;  /* 0x02285006ff0075a7 */ /* 0x000ea40008040157 */
[----:B--2---:R-:W-:Y:S05]  /*84a0*/  @!P2 BRA `(.L_x_10513) ;  /* 0x00000054005ca947 */ /* 0x004fea0003800000 */
.L_x_10512:
[----:B-12---:R-:W-:Y:S01]  /*84b0*/  VIADD R6, R23, 0x8 ;  /* 0x0000000817067836 */ /* 0x006fe20000000000 */
[----:B------:R-:W-:-:S04]  /*84c0*/  UIMAD UR10, UR37, 0xc00, UR21 ;  /* 0x00000c00250a78a4 */ /* 0x000fc8000f8e0215 */
[----:B------:R3:W-:Y:S01]  /*84d0*/  BAR.SYNC.DEFER_BLOCKING R6, 0x100 ;  /* 0x000400060000751d */ /* 0x0007e20000010000 */
[----:B------:R-:W-:Y:S01]  /*84e0*/  ISETP.LT.AND P2, PT, RZ, UR29, PT ;  /* 0x0000001dff007c0c */ /* 0x000fe2000bf41270 */
[----:B------:R-:W-:Y:S01]  /*84f0*/  @!P1 VIADD R199, R199, 0x22860 ;  /* 0x00022860c7c79836 */ /* 0x000fe20000000000 */
[----:B------:R-:W-:Y:S01]  /*8500*/  UIADD3 UR29, UR29, -0x1, URZ ;  /* 0xffffffff1d1d7890 */ /* 0x000fe2000fffe03f */
[----:B------:R-:W-:Y:S01]  /*8510*/  MOV R7, R4 ;  /* 0x0000000400077202 */ /* 0x000fe20000000f00 */
[----:B------:R-:W-:Y:S01]  /*8520*/  IMAD.MOV.U32 R206, RZ, RZ, R5 ;  /* 0x000000ffffce7224 */ /* 0x000fe200078e0005 */
[----:B------:R-:W-:Y:S01]  /*8530*/  UMOV UR6, UR10 ;  /* 0x0000000a00067c82 */ /* 0x000fe20008000000 */
[----:B------:R-:W-:Y:S01]  /*8540*/  UMOV UR7, 0x40000040 ;  /* 0x4000004000077882 */ /* 0x000fe20000000000 */
        /* <DEDUP_REMOVED lines=36> */
.L_x_10505:
[----:B--23--:R-:W2:Y:S01]  /*8790*/  SHFL.BFLY PT, R6, R3, 0x2, 0x1f ;  /* 0x0c401f0003067f89 */ /* 0x00cea200000e0000 */
[----:B------:R-:W-:Y:S01]  /*87a0*/  IMAD.MOV.U32 R13, RZ, RZ, RZ ;  /* 0x000000ffff0d7224 */ /* 0x000fe200078e00ff */
[----:B------:R-:W-:Y:S01]  /*87b0*/  UIADD3 UR37, UR37, 0x1, URZ ;  /* 0x0000000125257890 */ /* 0x000fe2000fffe03f */
[----:B------:R-:W-:Y:S01]  /*87c0*/  MOV R178, UR27 ;  /* 0x0000001b00b27c02 */ /* 0x000fe20008000f00 */
[----:B------:R-:W3:Y:S01]  /*87d0*/  SHFL.BFLY PT, R11, R0, 0x2, 0x1f ;  /* 0x0c401f00000b7f89 */ /* 0x000ee200000e0000 */
        /* <DEDUP_REMOVED lines=8> */
[----:B--2---:R-:W-:Y:S01]  /*8860*/  FADD.FTZ R6, R6, R3 ;  /* 0x0000000306067221 */ /* 0x004fe20000010000 */
[----:B------:R-:W-:Y:S01]  /*8870*/  IMAD.MOV.U32 R3, RZ, RZ, -0x800000 ;  /* 0xff800000ff037424 */ /* 0x000fe200078e00ff */
[----:B------:R-:W-:Y:S01]  /*8880*/  USEL UR37, UR37, URZ, UP0 ;  /* 0x0000003f25257287 */ /* 0x000fe20008000000 */
[----:B---3--:R-:W-:-:S02]  /*8890*/  FADD.FTZ R11, R11, R0 ;  /* 0x000000000b0b7221 */ /* 0x008fc40000010000 */
[----:B-1----:R-:W1:Y:S01]  /*88a0*/  SHFL.BFLY PT, R7, R6, 0x1, 0x1f ;  /* 0x0c201f0006077f89 */ /* 0x002e6200000e0000 */
[----:B------:R-:W-:-:S03]  /*88b0*/  ULOP3.LUT UR38, UR38, UR4, URZ, 0x3c, !UPT ;  /* 0x0000000426267292 */ /* 0x000fc6000f8e3c3f */
[----:B------:R-:W2:Y:S01]  /*88c0*/  SHFL.BFLY PT, R8, R11, 0x1, 0x1f ;  /* 0x0c201f000b087f89 */ /* 0x000ea200000e0000 */
[----:B-1----:R-:W-:Y:S01]  /*88d0*/  FADD.FTZ R174, R6, R7 ;  /* 0x0000000706ae7221 */ /* 0x002fe20000010000 */
[----:B------:R-:W-:Y:S01]  /*88e0*/  MOV R7, RZ ;  /* 0x000000ff00077202 */ /* 0x000fe20000000f00 */
[----:B--2---:R-:W-:-:S03]  /*88f0*/  FADD.FTZ R176, R11, R8 ;  /* 0x000000080bb07221 */ /* 0x004fc60000010000 */
[----:B------:R-:W-:Y:S02]  /*8900*/  FSETP.NE.FTZ.AND P1, PT, R174, RZ, PT ;  /* 0x000000ffae00720b */ /* 0x000fe40003f35000 */
[----:B------:R-:W-:-:S11]  /*8910*/  FSETP.NE.FTZ.AND P2, PT, R176, RZ, PT ;  /* 0x000000ffb000720b */ /* 0x000fd60003f55000 */
[----:B------:R-:W1:Y:S01]  /*8920*/  @P1 MUFU.RCP R13, R174 ;  /* 0x000000ae000d1308 */ /* 0x000e620000001000 */
[----:B------:R-:W-:Y:S01]  /*8930*/  @P1 FMUL.FTZ R172, R172, 0.69314718246459960938 ;  /* 0x3f317218acac1820 */ /* 0x000fe20000410000 */
[----:B------:R-:W-:-:S06]  /*8940*/  @P2 FMUL.FTZ R178, R178, 0.69314718246459960938 ;  /* 0x3f317218b2b22820 */ /* 0x000fcc0000410000 */
[----:B------:R-:W2:Y:S08]  /*8950*/  @P2 MUFU.RCP R7, R176 ;  /* 0x000000b000072308 */ /* 0x000eb00000001000 */
[----:B------:R-:W3:Y:S01]  /*8960*/  @P1 MUFU.LG2 R174, R174 ;  /* 0x000000ae00ae1308 */ /* 0x000ee20000000c00 */
[-C--:B-1----:R-:W-:Y:S01]  /*8970*/  FMUL.FTZ R0, R24, R13.reuse ;  /* 0x0000000d18007220 */ /* 0x082fe20000410000 */
[-C--:B------:R-:W-:Y:S01]  /*8980*/  FMUL.FTZ R6, R28, R13.reuse ;  /* 0x0000000d1c067220 */ /* 0x080fe20000410000 */
[-C--:B------:R-:W-:Y:S01]  /*8990*/  FMUL.FTZ R25, R25, R13.reuse ;  /* 0x0000000d19197220 */ /* 0x080fe20000410000 */
[-C--:B------:R-:W-:Y:S01]  /*89a0*/  FMUL.FTZ R29, R29, R13.reuse ;  /* 0x0000000d1d1d7220 */ /* 0x080fe20000410000 */
[-C--:B------:R-:W-:Y:S01]  /*89b0*/  FMUL.FTZ R32, R32, R13.reuse ;  /* 0x0000000d20207220 */ /* 0x080fe20000410000 */
[-C--:B------:R-:W-:Y:S01]  /*89c0*/  FMUL.FTZ R33, R33, R13.reuse ;  /* 0x0000000d21217220 */ /* 0x080fe20000410000 */
[----:B------:R-:W-:Y:S01]  /*89d0*/  FMUL.FTZ R36, R36, R13 ;  /* 0x0000000d24247220 */ /* 0x000fe20000410000 */
[----:B------:R-:W1:Y:S01]  /*89e0*/  @P2 MUFU.LG2 R176, R176 ;  /* 0x000000b000b02308 */ /* 0x000e620000000c00 */
[-C--:B--2---:R-:W-:Y:S01]  /*89f0*/  FMUL.FTZ R175, R27, R7.reuse ;  /* 0x000000071baf7220 */ /* 0x084fe20000410000 */
[-C--:B------:R-:W-:Y:S01]  /*8a00*/  FMUL.FTZ R173, R31, R7.reuse ;  /* 0x000000071fad7220 */ /* 0x080fe20000410000 */
[-C--:B------:R-:W-:Y:S01]  /*8a10*/  FMUL.FTZ R157, R87, R7.reuse ;  /* 0x00000007579d7220 */ /* 0x080fe20000410000 */
[----:B------:R-:W-:Y:S01]  /*8a20*/  FMUL.FTZ R155, R91, R7 ;  /* 0x000000075b9b7220 */ /* 0x000fe20000410000 */
        /* <DEDUP_REMOVED lines=121> */
.L_x_10484:
        /* <DEDUP_REMOVED lines=11> */
[----:B------:R-:W-:Y:S01]  /*9270*/  VIADD R95, R22, UR42 ;  /* 0x0000002a165f7c36 */ /* 0x000fe20008000000 */
[----:B------:R-:W-:Y:S01]  /*9280*/  LOP3.LUT R26, R27, 0x380, RZ, 0xc0, !PT ;  /* 0x000003801b1a7812 */ /* 0x000fe200078ec0ff */
[----:B------:R-:W-:Y:S01]  /*9290*/  USHF.R.S32.HI UR5, URZ, 0x1f, UR43 ;  /* 0x0000001f3f057899 */ /* 0x000fe2000801142b */
[----:B------:R-:W-:Y:S01]  /*92a0*/  IADD3 R39, P3, R16, 0x4000, RZ ;  /* 0x0000400010277810 */ /* 0x000fe20007f7e0ff */
[----:B------:R-:W-:Y:S01]  /*92b0*/  ULDC UR10, c[0x0][0xa88] ;  /* 0x0002a200000a7ab9 */ /* 0x000fe20000000800 */
[----:B------:R-:W-:Y:S01]  /*92c0*/  SHF.R.U64 R26, R26, 0x3, RZ ;  /* 0x000000031a1a7819 */ /* 0x000fe200000012ff */
[----:B------:R-:W-:Y:S01]  /*92d0*/  ULDC.64 UR6, c[0x0][0xb70] ;  /* 0x0002dc0000067ab9 */ /* 0x000fe20000000a00 */
[----:B------:R-:W-:Y:S01]  /*92e0*/  LOP3.LUT R34, R35, 0x380, RZ, 0xc0, !PT ;  /* 0x0000038023227812 */ /* 0x000fe200078ec0ff */
[----:B------:R-:W-:Y:S01]  /*92f0*/  UIMAD UR5, UR5, UR6, URZ ;  /* 0x00000006050572a4 */ /* 0x000fe2000f8e023f */
[----:B------:R-:W-:Y:S01]  /*9300*/  LOP3.LUT R26, R26, R27, RZ, 0x3c, !PT ;  /* 0x0000001b1a1a7212 */ /* 0x000fe200078e3cff */
[----:B------:R-:W-:Y:S01]  /*9310*/  IMAD.X R27, RZ, RZ, R17, P6 ;  /* 0x000000ffff1b7224 */ /* 0x000fe200030e0611 */
[C---:B------:R-:W-:Y:S01]  /*9320*/  IADD3 R47, P6, R16.reuse, 0x4040, RZ ;  /* 0x00004040102f7810 */ /* 0x040fe20007fde0ff */
[----:B------:R-:W-:Y:S01]  /*9330*/  UIMAD.WIDE.U32 UR8, UR43, UR6, URZ ;  /* 0x000000062b0872a5 */ /* 0x000fe2000f8e003f */
[----:B------:R-:W-:Y:S01]  /*9340*/  LOP3.LUT R38, R39, 0x380, RZ, 0xc0, !PT ;  /* 0x0000038027267812 */ /* 0x000fe200078ec0ff */
[----:B------:R-:W-:Y:S01]  /*9350*/  UIMAD UR5, UR43, UR7, UR5 ;  /* 0x000000072b0572a4 */ /* 0x000fe2000f8e0205 */
[----:B------:R-:W-:-:S02]  /*9360*/  IADD3 R31, P5, R16, 0x40, RZ ;  /* 0x00000040101f7810 */ /* 0x000fc40007fbe0ff */
[----:B------:R-:W-:Y:S01]  /*9370*/  LOP3.LUT R46, R47, 0x380, RZ, 0xc0, !PT ;  /* 0x000003802f2e7812 */ /* 0x000fe200078ec0ff */
[----:B------:R-:W-:Y:S01]  /*9380*/  UIADD3 UR5, UR9, UR5, URZ ;  /* 0x0000000509057290 */ /* 0x000fe2000fffe03f */
[----:B------:R-:W-:Y:S01]  /*9390*/  SHF.R.U64 R34, R34, 0x3, RZ ;  /* 0x0000000322227819 */ /* 0x000fe200000012ff */
[----:B------:R-:W-:Y:S01]  /*93a0*/  ULDC.64 UR6, c[0x0][0xb40] ;  /* 0x0002d00000067ab9 */ /* 0x000fe20000000a00 */
[----:B------:R-:W-:Y:S02]  /*93b0*/  SHF.R.U64 R38, R38, 0x3, RZ ;  /* 0x0000000326267819 */ /* 0x000fe400000012ff */
[----:B------:R-:W-:Y:S02]  /*93c0*/  IADD3 R43, P2, R16, 0x4020, RZ ;  /* 0x00004020102b7810 */ /* 0x000fe40007f5e0ff */
[----:B------:R-:W-:Y:S02]  /*93d0*/  LOP3.LUT R30, R31, 0x380, RZ, 0xc0, !PT ;  /* 0x000003801f1e7812 */ /* 0x000fe400078ec0ff */
[----:B------:R-:W-:-:S02]  /*93e0*/  SHF.R.U64 R46, R46, 0x3, RZ ;  /* 0x000000032e2e7819 */ /* 0x000fc400000012ff */
[----:B------:R-:W-:Y:S02]  /*93f0*/  LOP3.LUT R34, R34, R35, RZ, 0x3c, !PT ;  /* 0x0000002322227212 */ /* 0x000fe400078e3cff */
[----:B------:R-:W-:Y:S01]  /*9400*/  LOP3.LUT R38, R38, R39, RZ, 0x3c, !PT ;  /* 0x0000002726267212 */ /* 0x000fe200078e3cff */
[----:B------:R-:W-:Y:S01]  /*9410*/  IMAD.X R39, RZ, RZ, R17, P3 ;  /* 0x000000ffff277224 */ /* 0x000fe200018e0611 */
[----:B------:R-:W-:Y:S02]  /*9420*/  IADD3.X R35, RZ, R17, RZ, P4, !PT ;  /* 0x00000011ff237210 */ /* 0x000fe400027fe4ff */
[----:B------:R-:W-:Y:S02]  /*9430*/  LOP3.LUT R42, R43, 0x380, RZ, 0xc0, !PT ;  /* 0x000003802b2a7812 */ /* 0x000fe400078ec0ff */
[----:B------:R-:W-:Y:S02]  /*9440*/  SHF.R.U64 R30, R30, 0x3, RZ ;  /* 0x000000031e1e7819 */ /* 0x000fe400000012ff */
[----:B------:R-:W-:-:S02]  /*9450*/  IADD3 R55, P4, R16, 0x8000, RZ ;  /* 0x0000800010377810 */ /* 0x000fc40007f9e0ff */
[----:B------:R-:W-:Y:S02]  /*9460*/  IADD3 R59, P3, R16, 0x8020, RZ ;  /* 0x00008020103b7810 */ /* 0x000fe40007f7e0ff */
[----:B------:R-:W-:Y:S02]  /*9470*/  LOP3.LUT R46, R46, R47, RZ, 0x3c, !PT ;  /* 0x0000002f2e2e7212 */ /* 0x000fe400078e3cff */
[----:B------:R-:W-:Y:S02]  /*9480*/  LOP3.LUT R5, R16, 0x380, RZ, 0xc0, !PT ;  /* 0x0000038010057812 */ /* 0x000fe400078ec0ff */
[----:B------:R-:W-:Y:S02]  /*9490*/  IADD3.X R47, RZ, R17, RZ, P6, !PT ;  /* 0x00000011ff2f7210 */ /* 0x000fe400037fe4ff */
[----:B------:R-:W-:Y:S02]  /*94a0*/  SHF.R.U64 R42, R42, 0x3, RZ ;  /* 0x000000032a2a7819 */ /* 0x000fe400000012ff */
[----:B------:R-:W-:-:S02]  /*94b0*/  IADD3 R67, P6, R16, 0x8060, RZ ;  /* 0x0000806010437810 */ /* 0x000fc40007fde0ff */
[----:B------:R-:W-:Y:S01]  /*94c0*/  LOP3.LUT R30, R30, R31, RZ, 0x3c, !PT ;  /* 0x0000001f1e1e7212 */ /* 0x000fe200078e3cff */
[----:B------:R-:W-:Y:S01]  /*94d0*/  IMAD.X R31, RZ, RZ, R17, P5 ;  /* 0x000000ffff1f7224 */ /* 0x000fe200028e0611 */
[----:B------:R-:W-:Y:S02]  /*94e0*/  LOP3.LUT R54, R55, 0x380, RZ, 0xc0, !PT ;  /* 0x0000038037367812 */ /* 0x000fe400078ec0ff */
[----:B------:R-:W-:Y:S02]  /*94f0*/  LOP3.LUT R58, R59, 0x380, RZ, 0xc0, !PT ;  /* 0x000003803b3a7812 */ /* 0x000fe400078ec0ff */
[----:B------:R-:W-:Y:S02]  /*9500*/  LOP3.LUT P0, RZ, R202, 0x3, RZ, 0xc0, !PT ;  /* 0x00000003caff7812 */ /* 0x000fe4000780c0ff */
[----:B------:R-:W-:Y:S02]  /*9510*/  IADD3 R4, R95, 0x8, RZ ;  /* 0x000000085f047810 */ /* 0x000fe40007ffe0ff */
[----:B------:R-:W-:-:S02]  /*9520*/  IADD3 R51, P5, R16, 0x4060, RZ ;  /* 0x0000406010337810 */ /* 0x000fc40007fbe0ff */
[----:B------:R-:W-:Y:S02]  /*9530*/  SHF.R.U64 R5, R5, 0x3, RZ ;  /* 0x0000000305057819 */ /* 0x000fe400000012ff */
[----:B------:R-:W-:Y:S01]  /*9540*/  LOP3.LUT R42, R42, R43, RZ, 0x3c, !PT ;  /* 0x0000002b2a2a7212 */ /* 0x000fe200078e3cff */
[----:B------:R-:W-:Y:S01]  /*9550*/  IMAD.X R43, RZ, RZ, R17, P2 ;  /* 0x000000ffff2b7224 */ /* 0x000fe200010e0611 */
[----:B------:R-:W-:Y:S02]  /*9560*/  LOP3.LUT R66, R67, 0x380, RZ, 0xc0, !PT ;  /* 0x0000038043427812 */ /* 0x000fe400078ec0ff */
[----:B------:R-:W-:Y:S02]  /*9570*/  SHF.R.U64 R54, R54, 0x3, RZ ;  /* 0x0000000336367819 */ /* 0x000fe400000012ff */
[----:B------:R-:W-:Y:S02]  /*9580*/  SHF.R.U64 R58, R58, 0x3, RZ ;  /* 0x000000033a3a7819 */ /* 0x000fe400000012ff */
[----:B------:R-:W-:-:S02]  /*9590*/  ISETP.GE.OR P1, PT, R4, UR10, P0 ;  /* 0x0000000a04007c0c */ /* 0x000fc40008726670 */
[----:B------:R-:W-:Y:S02]  /*95a0*/  IADD3 R63, P2, R16, 0x8040, RZ ;  /* 0x00008040103f7810 */ /* 0x000fe40007f5e0ff */
[----:B------:R-:W-:Y:S02]  /*95b0*/  LOP3.LUT R50, R51, 0x380, RZ, 0xc0, !PT ;  /* 0x0000038033327812 */ /* 0x000fe400078ec0ff */
[----:B------:R-:W-:Y:S01]  /*95c0*/  LOP3.LUT R4, R5, R16, RZ, 0x3c, !PT ;  /* 0x0000001005047212 */ /* 0x000fe200078e3cff */
[--C-:B------:R-:W-:Y:S01]  /*95d0*/  IMAD.MOV.U32 R5, RZ, RZ, R17.reuse ;  /* 0x000000ffff057224 */ /* 0x100fe200078e0011 */
[----:B------:R-:W-:Y:S02]  /*95e0*/  SHF.R.U64 R66, R66, 0x3, RZ ;  /* 0x0000000342427819 */ /* 0x000fe400000012ff */
[----:B------:R-:W-:Y:S02]  /*95f0*/  LOP3.LUT R54, R54, R55, RZ, 0x3c, !PT ;  /* 0x0000003736367212 */ /* 0x000fe400078e3cff */
[----:B------:R-:W-:Y:S01]  /*9600*/  LOP3.LUT R58, R58, R59, RZ, 0x3c, !PT ;  /* 0x0000003b3a3a7212 */ /* 0x000fe200078e3cff */
[----:B------:R-:W-:Y:S01]  /*9610*/  IMAD.X R59, RZ, RZ, R17, P3 ;  /* 0x000000ffff3b7224 */ /* 0x000fe200018e0611 */
[----:B------:R-:W-:-:S02]  /*9620*/  LOP3.LUT R62, R63, 0x380, RZ, 0xc0, !PT ;  /* 0x000003803f3e7812 */ /* 0x000fc400078ec0ff */
[----:B------:R-:W-:Y:S02]  /*9630*/  IADD3.X R55, RZ, R17, RZ, P4, !PT ;  /* 0x00000011ff377210 */ /* 0x000fe400027fe4ff */
[----:B------:R-:W-:Y:S02]  /*9640*/  SHF.R.U64 R50, R50, 0x3, RZ ;  /* 0x0000000332327819 */ /* 0x000fe400000012ff */
[C---:B------:R-:W-:Y:S02]  /*9650*/  IADD3 R83, P4, R16.reuse, 0xc020, RZ ;  /* 0x0000c02010537810 */ /* 0x040fe40007f9e0ff */
[----:B------:R-:W-:Y:S02]  /*9660*/  IADD3 R75, P3, R16, 0xc040, RZ ;  /* 0x0000c040104b7810 */ /* 0x000fe40007f7e0ff */
[----:B------:R-:W-:Y:S02]  /*9670*/  LOP3.LUT R66, R66, R67, RZ, 0x3c, !PT ;  /* 0x0000004342427212 */ /* 0x000fe400078e3cff */
[----:B------:R-:W-:-:S02]  /*9680*/  MOV R67, R4 ;  /* 0x0000000400437202 */ /* 0x000fc40000000f00 */
[----:B------:R-:W-:Y:S02]  /*9690*/  SHF.R.U64 R62, R62, 0x3, RZ ;  /* 0x000000033e3e7819 */ /* 0x000fe400000012ff */
[----:B------:R-:W-:Y:S02]  /*96a0*/  F2FP.F16.F32.PACK_AB R4, R25, R0 ;  /* 0x000000001904723e */ /* 0x000fe400000000ff */
[----:B------:R-:W-:Y:S02]  /*96b0*/  F2FP.F16.F32.PACK_AB R5, R175, R168 ;  /* 0x000000a8af05723e */ /* 0x000fe400000000ff */
[----:B------:R-:W-:Y:S02]  /*96c0*/  F2FP.F16.F32.PACK_AB R6, R29, R6 ;  /* 0x000000061d06723e */ /* 0x000fe400000000ff */
[----:B------:R-:W-:Y:S02]  /*96d0*/  F2FP.F16.F32.PACK_AB R7, R173, R170 ;  /* 0x000000aaad07723e */ /* 0x000fe400000000ff */
[----:B------:R-:W-:Y:S01]  /*96e0*/  LOP3.LUT R50, R50, R51, RZ, 0x3c, !PT ;  /* 0x0000003332327212 */ /* 0x000fe200078e3cff */
[----:B------:R-:W-:Y:S01]  /*96f0*/  IMAD.X R51, RZ, RZ, R17, P5 ;  /* 0x000000ffff337224 */ /* 0x000fe200028e0611 */
[----:B------:R-:W-:Y:S01]  /*9700*/  LOP3.LUT R82, R83, 0x380, RZ, 0xc0, !PT ;  /* 0x0000038053527812 */ /* 0x000fe200078ec0ff */
[----:B------:R1:W-:Y:S01]  /*9710*/  STSM.16.M88.4 [R67], R4 ;  /* 0x0000000443007844 */ /* 0x0003e20000000200 */
[----:B------:R-:W-:-:S02]  /*9720*/  LOP3.LUT R74, R75, 0x380, RZ, 0xc0, !PT ;  /* 0x000003804b4a7812 */ /* 0x000fc400078ec0ff */
[----:B------:R-:W-:Y:S02]  /*9730*/  IADD3 R71, P5, R16, 0xc000, RZ ;  /* 0x0000c00010477810 */ /* 0x000fe40007fbe0ff */
[----:B------:R-:W-:Y:S01]  /*9740*/  LOP3.LUT R62, R62, R63, RZ, 0x3c, !PT ;  /* 0x0000003f3e3e7212 */ /* 0x000fe200078e3cff */
[----:B------:R-:W-:Y:S01]  /*9750*/  IMAD.X R63, RZ, RZ, R17, P2 ;  /* 0x000000ffff3f7224 */ /* 0x000fe200010e0611 */
[----:B------:R-:W-:Y:S02]  /*9760*/  SHF.R.U64 R82, R82, 0x3, RZ ;  /* 0x0000000352527819 */ /* 0x000fe400000012ff */
[----:B------:R-:W-:Y:S02]  /*9770*/  SHF.R.U64 R74, R74, 0x3, RZ ;  /* 0x000000034a4a7819 */ /* 0x000fe400000012ff */
[----:B------:R-:W-:Y:S02]  /*9780*/  IADD3 R79, P2, R16, 0xc060, RZ ;  /* 0x0000c060104f7810 */ /* 0x000fe40007f5e0ff */
[----:B------:R-:W-:-:S02]  /*9790*/  LOP3.LUT R70, R71, 0x380, RZ, 0xc0, !PT ;  /* 0x0000038047467812 */ /* 0x000fc400078ec0ff */
[----:B------:R-:W-:Y:S01]  /*97a0*/  LOP3.LUT R82, R82, R83, RZ, 0x3c, !PT ;  /* 0x0000005352527212 */ /* 0x000fe200078e3cff */
[----:B------:R-:W-:Y:S01]  /*97b0*/  IMAD.X R83, RZ, RZ, R17, P4 ;  /* 0x000000ffff537224 */ /* 0x000fe200020e0611 */
[----:B-1----:R-:W-:Y:S02]  /*97c0*/  F2FP.F16.F32.PACK_AB R4, R33, R32 ;  /* 0x000000202104723e */ /* 0x002fe400000000ff */
[----:B------:R-:W1:Y:S01]  /*97d0*/  LDC.64 R32, c[0x0][0xb78] ;  /* 0x0002de00ff207b82 */ /* 0x000e620000000a00 */
[----:B------:R-:W-:Y:S02]  /*97e0*/  LOP3.LUT R74, R74, R75, RZ, 0x3c, !PT ;  /* 0x0000004b4a4a7212 */ /* 0x000fe400078e3cff */
[----:B------:R-:W-:Y:S02]  /*97f0*/  LOP3.LUT R78, R79, 0x380, RZ, 0xc0, !PT ;  /* 0x000003804f4e7812 */ /* 0x000fe400078ec0ff */
[----:B------:R-:W-:Y:S02]  /*9800*/  MOV R168, R26 ;  /* 0x0000001a00a87202 */ /* 0x000fe40000000f00 */
[----:B------:R-:W-:-:S02]  /*9810*/  IADD3.X R75, RZ, R17, RZ, P3, !PT ;  /* 0x00000011ff4b7210 */ /* 0x000fc40001ffe4ff */
[----:B------:R-:W-:Y:S02]  /*9820*/  F2FP.F16.F32.PACK_AB R5, R166, R153 ;  /* 0x00000099a605723e */ /* 0x000fe400000000ff */
[----:B------:R-:W-:Y:S02]  /*9830*/  F2FP.F16.F32.PACK_AB R6, R37, R36 ;  /* 0x000000242506723e */ /* 0x000fe400000000ff */
[----:B------:R-:W-:Y:S02]  /*9840*/  F2FP.F16.F32.PACK_AB R7, R171, R152 ;  /* 0x00000098ab07723e */ /* 0x000fe400000000ff */
[----:B------:R-:W-:Y:S02]  /*9850*/  SHF.R.U64 R70, R70, 0x3, RZ ;  /* 0x0000000346467819 */ /* 0x000fe400000012ff */
[----:B------:R-:W-:Y:S01]  /*9860*/  MOV R103, R30 ;  /* 0x0000001e00677202 */ /* 0x000fe20000000f00 */
[----:B------:R1:W-:Y:S01]  /*9870*/  STSM.16.M88.4 [R168], R4 ;  /* 0x00000004a8007844 */ /* 0x0003e20000000200 */
[----:B------:R-:W-:-:S02]  /*9880*/  F2FP.F16.F32.PACK_AB R8, R41, R8 ;  /* 0x000000082908723e */ /* 0x000fc400000000ff */
[----:B------:R-:W-:Y:S01]  /*9890*/  F2FP.F16.F32.PACK_AB R9, R164, R9 ;  /* 0x00000009a409723e */ /* 0x000fe200000000ff */
[----:B------:R-:W2:Y:S01]  /*98a0*/  SHFL.IDX PT, R6, R204, RZ, 0x1f ;  /* 0x00001fffcc067589 */ /* 0x000ea200000e0000 */
[----:B------:R-:W-:Y:S02]  /*98b0*/  F2FP.F16.F32.PACK_AB R10, R45, R10 ;  /* 0x0000000a2d0a723e */ /* 0x000fe400000000ff */
[----:B------:R-:W-:Y:S02]  /*98c0*/  F2FP.F16.F32.PACK_AB R11, R162, R11 ;  /* 0x0000000ba20b723e */ /* 0x000fe400000000ff */
[----:B------:R-:W-:Y:S01]  /*98d0*/  MOV R102, R34 ;  /* 0x0000002200667202 */ /* 0x000fe20000000f00 */
[----:B------:R-:W-:Y:S01]  /*98e0*/  IMAD.U32 R35, RZ, RZ, UR9 ;  /* 0x00000009ff237e24 */ /* 0x000fe2000f8e00ff */
[----:B------:R-:W-:Y:S01]  /*98f0*/  F2FP.F16.F32.PACK_AB R12, R49, R12 ;  /* 0x0000000c310c723e */ /* 0x000fe200000000ff */
[----:B------:R3:W-:Y:S01]  /*9900*/  STSM.16.M88.4 [R103], R8 ;  /* 0x0000000867007844 */ /* 0x0007e20000000200 */
[----:B------:R-:W-:-:S02]  /*9910*/  F2FP.F16.F32.PACK_AB R13, R160, R13 ;  /* 0x0000000da00d723e */ /* 0x000fc400000000ff */
[----:B------:R-:W-:Y:S02]  /*9920*/  F2FP.F16.F32.PACK_AB R14, R53, R14 ;  /* 0x0000000e350e723e */ /* 0x000fe400000000ff */
[----:B------:R-:W-:Y:S02]  /*9930*/  F2FP.F16.F32.PACK_AB R15, R158, R15 ;  /* 0x0000000f9e0f723e */ /* 0x000fe400000000ff */
[----:B------:R-:W-:Y:S02]  /*9940*/  MOV R39, R38 ;  /* 0x0000002600277202 */ /* 0x000fe40000000f00 */
[----:B------:R-:W-:Y:S01]  /*9950*/  F2FP.F16.F32.PACK_AB R24, R57, R24 ;  /* 0x000000183918723e */ /* 0x000fe200000000ff */
[----:B------:R3:W-:Y:S01]  /*9960*/  STSM.16.M88.4 [R102], R12 ;  /* 0x0000000c66007844 */ /* 0x0007e20000000200 */
[----:B------:R-:W-:Y:S02]  /*9970*/  F2FP.F16.F32.PACK_AB R25, R169, R64 ;  /* 0x00000040a919723e */ /* 0x000fe400000000ff */
[----:B------:R-:W-:-:S02]  /*9980*/  F2FP.F16.F32.PACK_AB R26, R61, R60 ;  /* 0x0000003c3d1a723e */ /* 0x000fc400000000ff */
[----:B------:R-:W-:Y:S02]  /*9990*/  F2FP.F16.F32.PACK_AB R27, R167, R56 ;  /* 0x00000038a71b723e */ /* 0x000fe400000000ff */
[----:B------:R-:W-:Y:S02]  /*99a0*/  SHF.R.U64 R78, R78, 0x3, RZ ;  /* 0x000000034e4e7819 */ /* 0x000fe400000012ff */
[----:B------:R-:W-:Y:S01]  /*99b0*/  MOV R42, R42 ;  /* 0x0000002a002a7202 */ /* 0x000fe20000000f00 */
[----:B------:R3:W-:Y:S01]  /*99c0*/  STSM.16.M88.4 [R39], R24 ;  /* 0x0000001827007844 */ /* 0x0007e20000000200 */
[----:B------:R-:W-:Y:S02]  /*99d0*/  MOV R0, R74 ;  /* 0x0000004a00007202 */ /* 0x000fe40000000f00 */
[----:B------:R-:W-:Y:S02]  /*99e0*/  F2FP.F16.F32.PACK_AB R28, R65, R28 ;  /* 0x0000001c411c723e */ /* 0x000fe400000000ff */
[----:B------:R-:W-:-:S02]  /*99f0*/  F2FP.F16.F32.PACK_AB R29, R165, R52 ;  /* 0x00000034a51d723e */ /* 0x000fc400000000ff */
[----:B------:R-:W-:Y:S02]  /*9a00*/  F2FP.F16.F32.PACK_AB R30, R69, R68 ;  /* 0x00000044451e723e */ /* 0x000fe400000000ff */
[----:B------:R-:W-:Y:S02]  /*9a10*/  F2FP.F16.F32.PACK_AB R31, R163, R48 ;  /* 0x00000030a31f723e */ /* 0x000fe400000000ff */
[----:B------:R-:W-:Y:S02]  /*9a20*/  F2FP.F16.F32.PACK_AB R72, R73, R72 ;  /* 0x000000484948723e */ /* 0x000fe400000000ff */
[----:B------:R-:W-:Y:S01]  /*9a30*/  LOP3.LUT R70, R70, R71, RZ, 0x3c, !PT ;  /* 0x0000004746467212 */ /* 0x000fe200078e3cff */
[----:B------:R-:W-:Y:S01]  /*9a40*/  IMAD.X R71, RZ, RZ, R17, P5 ;  /* 0x000000ffff477224 */ /* 0x000fe200028e0611 */
        /* <DEDUP_REMOVED lines=10> */
[----:B------:R-:W-:Y:S02]  /*9af0*/  IADD3.X R67, RZ, R17, RZ, P6, !PT ;  /* 0x00000011ff437210 */ /* 0x000fe400037fe4ff */
        /* <DEDUP_REMOVED lines=12> */
[----:B------:R-:W-:Y:S01]  /*9bc0*/  LOP3.LUT R78, R78, R79, RZ, 0x3c, !PT ;  /* 0x0000004f4e4e7212 */ /* 0x000fe200078e3cff */
[----:B------:R-:W-:Y:S01]  /*9bd0*/  IMAD.X R79, RZ, RZ, R17, P2 ;  /* 0x000000ffff4f7224 */ /* 0x000fe200010e0611 */
        /* <DEDUP_REMOVED lines=32> */
[----:B------:R-:W-:Y:S01]  /*9de0*/  MOV R35, UR5 ;  /* 0x0000000500237c02 */ /* 0x000fe20008000f00 */
[----:B------:R-:W-:Y:S01]  /*9df0*/  USHF.R.S32.HI UR5, URZ, 0x1f, UR44 ;  /* 0x0000001f3f057899 */ /* 0x000fe2000801142c */
[----:B------:R-:W-:Y:S01]  /*9e00*/  MOV R78, R78 ;  /* 0x0000004e004e7202 */ /* 0x000fe20000000f00 */
[----:B------:R3:W-:Y:S01]  /*9e10*/  STSM.16.M88.4 [R0], R136 ;  /* 0x0000008800007844 */ /* 0x0007e20000000200 */
[----:B------:R-:W-:Y:S02]  /*9e20*/  F2FP.F16.F32.PACK_AB R146, R149, R148 ;  /* 0x000000949592723e */ /* 0x000fe400000000ff */
[----:B------:R-:W-:Y:S01]  /*9e30*/  F2FP.F16.F32.PACK_AB R147, R151, R150 ;  /* 0x000000969793723e */ /* 0x000fe200000000ff */
[----:B-1----:R-:W-:Y:S01]  /*9e40*/  IMAD R4, R32, UR5, RZ ;  /* 0x0000000520047c24 */ /* 0x002fe2000f8e02ff */
[----:B------:R-:W-:-:S02]  /*9e50*/  MOV R34, UR8 ;  /* 0x0000000800227c02 */ /* 0x000fc40008000f00 */
[----:B------:R-:W-:Y:S01]  /*9e60*/  ISETP.GE.OR P0, PT, R95, UR10, P0 ;  /* 0x0000000a5f007c0c */ /* 0x000fe20008706670 */
[----:B------:R3:W-:Y:S01]  /*9e70*/  STSM.16.M88.4 [R78], R144 ;  /* 0x000000904e007844 */ /* 0x0007e20000000200 */
[----:B------:R-:W-:Y:S01]  /*9e80*/  IMAD R4, R33, UR44, R4 ;  /* 0x0000002c21047c24 */ /* 0x000fe2000f8e0204 */
[----:B------:R-:W-:Y:S01]  /*9e90*/  SHF.R.S32.HI R5, RZ, 0x1f, R95 ;  /* 0x0000001fff057819 */ /* 0x000fe2000001145f */
[----:B------:R-:W-:Y:S01]  /*9ea0*/  IMAD.WIDE.U32 R32, R32, UR44, R34 ;  /* 0x0000002c20207c25 */ /* 0x000fe2000f8e0022 */
[----:B------:R-:W-:Y:S01]  /*9eb0*/  @!PT LDS RZ, [RZ] ;  /* 0x00000000fffff984 */ /* 0x000fe20000000800 */
[----:B------:R-:W-:Y:S01]  /*9ec0*/  @!PT LDS RZ, [RZ] ;  /* 0x00000000fffff984 */ /* 0x000fe20000000800 */
[----:B------:R-:W-:Y:S01]  /*9ed0*/  @!PT LDS RZ, [RZ] ;  /* 0x00000000fffff984 */ /* 0x000fe20000000800 */
[----:B------:R1:W-:Y:S06]  /*9ee0*/  MEMBAR.ALL.CTA ;  /* 0x0000000000007992 */ /* 0x0003ec0000008000 */
[----:B-1----:R-:W1:Y:S02]  /*9ef0*/  FENCE.VIEW.ASYNC.S ;  /* 0x00000000000073c6 */ /* 0x002e640000000000 */
[----:B-1----:R-:W-:Y:S06]  /*9f00*/  BAR.ARV 0x1, 0x120 ;  /* 0x0044800000007b1d */ /* 0x002fec0000002000 */
[----:B------:R-:W-:-:S04]  /*9f10*/  IADD3 R95, P2, R95, R32, RZ ;  /* 0x000000205f5f7210 */ /* 0x000fc80007f5e0ff */
[----:B------:R-:W-:Y:S02]  /*9f20*/  IADD3.X R32, R5, R33, R4, P2, !PT ;  /* 0x0000002105207210 */ /* 0x000fe400017fe404 */
[----:B------:R-:W-:-:S04]  /*9f30*/  LEA R4, P2, R95, UR6, 0x2 ;  /* 0x000000065f047c11 */ /* 0x000fc8000f8410ff */
[----:B------:R-:W-:-:S05]  /*9f40*/  LEA.HI.X R5, R95, UR7, R32, 0x2, P2 ;  /* 0x000000075f057c11 */ /* 0x000fca00090f1420 */
        /* <DEDUP_REMOVED lines=34> */
.L_x_10518:
[----:B------:R-:W-:Y:S05]  /*a170*/  BSYNC B0 ;  /* 0x0000000000007941 */ /* 0x000fea0003800000 */
.L_x_10517:
[----:B------:R-:W-:Y:S05]  /*a180*/  BRA `(.L_x_10516) ;  /* 0x00000008007c7947 */ /* 0x000fea0003800000 */
.L_x_10515:
[----:B------:R-:W1:Y:S01]  /*a190*/  LDC.64 R10, c[0x0][0xae0] ;  /* 0x0002b800ff0a7b82 */ /* 0x000e620000000a00 */
        /* <DEDUP_REMOVED lines=23> */
[----:B----4-:R-:W-:-:S03]  /*a310*/  IMAD R0, R14, UR6, RZ ;  /* 0x000000060e007c24 */ /* 0x010fc6000f8e02ff */
        /* <DEDUP_REMOVED lines=8> */
.L_x_10520:
[----:B------:R-:W-:Y:S05]  /*a3a0*/  BSYNC B0 ;  /* 0x0000000000007941 */ /* 0x000fea0003800000 */
.L_x_10519:
[----:B------:R-:W-:Y:S01]  /*a3b0*/  ULDC UR5, c[0x0][0xa88] ;  /* 0x0002a20000057ab9 */ /* 0x000fe20000000800 */
[C---:B------:R-:W-:Y:S01]  /*a3c0*/  VIADD R0, R200.reuse, 0x20 ;  /* 0x00000020c8007836 */ /* 0x040fe20000000000 */
[----:B------:R-:W-:Y:S01]  /*a3d0*/  UIADD3 UR42, -UR42, UR5, URZ ;  /* 0x000000052a2a7290 */ /* 0x000fe2000fffe13f */
[----:B-1----:R-:W-:Y:S01]  /*a3e0*/  IMAD R3, R11, UR43, R10 ;  /* 0x0000002b0b037c24 */ /* 0x002fe2000f8e020a */
[----:B------:R-:W-:Y:S01]  /*a3f0*/  ULOP3.LUT UR40, URZ, UR40, URZ, 0x33, !UPT ;  /* 0x000000283f287292 */ /* 0x000fe2000f8e333f */
[----:B------:R-:W-:Y:S01]  /*a400*/  SHF.R.S32.HI R201, RZ, 0x1f, R200 ;  /* 0x0000001fffc97819 */ /* 0x000fe200000114c8 */
[----:B------:R-:W-:Y:S01]  /*a410*/  BSSY B0, `(.L_x_10521) ;  /* 0x0000024000007945 */ /* 0x000fe20003800000 */
[----:B------:R-:W-:Y:S01]  /*a420*/  IMAD.IADD R9, R9, 0x1, R3 ;  /* 0x0000000109097824 */ /* 0x000fe200078e0203 */
[C---:B------:R-:W-:Y:S01]  /*a430*/  ISETP.GE.AND P2, PT, R200.reuse, UR42, PT ;  /* 0x0000002ac8007c0c */ /* 0x040fe2000bf46270 */
[----:B------:R-:W-:Y:S01]  /*a440*/  VIADD R10, R200, 0x60 ;  /* 0x00000060c80a7836 */ /* 0x000fe20000000000 */
[----:B------:R-:W-:Y:S01]  /*a450*/  ISETP.GE.AND P0, PT, R0, UR42, PT ;  /* 0x0000002a00007c0c */ /* 0x000fe2000bf06270 */
[----:B---3--:R-:W-:Y:S01]  /*a460*/  IMAD R0, R12, UR6, RZ ;  /* 0x000000060c007c24 */ /* 0x008fe2000f8e02ff */
[----:B--2---:R-:W-:Y:S01]  /*a470*/  IADD3 R7, R20, UR40, RZ ;  /* 0x0000002814077c10 */ /* 0x004fe2000fffe0ff */
[----:B------:R-:W-:Y:S01]  /*a480*/  IMAD.WIDE.U32 R8, R12, UR44, R8 ;  /* 0x0000002c0c087c25 */ /* 0x000fe2000f8e0008 */
[----:B------:R-:W-:-:S03]  /*a490*/  IADD3 R4, R200, 0x40, RZ ;  /* 0x00000040c8047810 */ /* 0x000fc60007ffe0ff */
[----:B------:R-:W-:Y:S01]  /*a4a0*/  IMAD R3, R13, UR44, R0 ;  /* 0x0000002c0d037c24 */ /* 0x000fe2000f8e0200 */
[----:B------:R-:W-:Y:S01]  /*a4b0*/  ISETP.GE.AND P1, PT, R4, UR42, PT ;  /* 0x0000002a04007c0c */ /* 0x000fe2000bf26270 */
[----:B------:R-:W-:-:S03]  /*a4c0*/  IMAD.WIDE R6, R7, 0x80, R200 ;  /* 0x0000008007067825 */ /* 0x000fc600078e02c8 */
[----:B------:R-:W-:Y:S01]  /*a4d0*/  IADD3 R11, R9, R3, RZ ;  /* 0x00000003090b7210 */ /* 0x000fe20007ffe0ff */
[----:B------:R-:W-:Y:S08]  /*a4e0*/  @P2 BRA `(.L_x_10522) ;  /* 0x0000000000582947 */ /* 0x000ff00003800000 */
[C---:B------:R-:W-:Y:S01]  /*a4f0*/  VIADD R0, R18.reuse, 0x40 ;  /* 0x0000004012007836 */ /* 0x040fe20000000000 */
[----:B------:R-:W-:Y:S01]  /*a500*/  IADD3 R3, R18, 0x80, RZ ;  /* 0x0000008012037810 */ /* 0x000fe20007ffe0ff */
[----:B------:R-:W-:Y:S01]  /*a510*/  ULDC UR5, c[0x0][0xa8c] ;  /* 0x0002a30000057ab9 */ /* 0x000fe20000000800 */
[----:B------:R-:W-:Y:S01]  /*a520*/  ULDC.64 UR6, c[0x0][0xad8] ;  /* 0x0002b60000067ab9 */ /* 0x000fe20000000a00 */
[----:B------:R-:W-:Y:S01]  /*a530*/  MOV R4, R8 ;  /* 0x0000000800047202 */ /* 0x000fe20000000f00 */
[----:B------:R-:W-:Y:S01]  /*a540*/  IMAD.MOV.U32 R5, RZ, RZ, R11 ;  /* 0x000000ffff057224 */ /* 0x000fe200078e000b */
[----:B------:R-:W-:Y:S01]  /*a550*/  ISETP.GE.AND P3, PT, R0, UR5, PT ;  /* 0x0000000500007c0c */ /* 0x000fe2000bf66270 */
[C---:B------:R-:W-:Y:S01]  /*a560*/  VIADD R0, R18.reuse, 0xc0 ;  /* 0x000000c012007836 */ /* 0x040fe20000000000 */
[----:B------:R-:W-:Y:S01]  /*a570*/  ISETP.GE.AND P4, PT, R3, UR5, PT ;  /* 0x0000000503007c0c */ /* 0x000fe2000bf86270 */
[----:B------:R-:W-:Y:S01]  /*a580*/  IMAD R3, R7, UR6, RZ ;  /* 0x0000000607037c24 */ /* 0x000fe2000f8e02ff */
[----:B------:R-:W-:Y:S01]  /*a590*/  ISETP.GE.AND P2, PT, R18, UR5, PT ;  /* 0x0000000512007c0c */ /* 0x000fe2000bf46270 */
        /* <DEDUP_REMOVED lines=11> */
.L_x_10522:
[----:B------:R-:W-:Y:S05]  /*a650*/  BSYNC B0 ;  /* 0x0000000000007941 */ /* 0x000fea0003800000 */
.L_x_10521:
[----:B------:R-:W-:Y:S01]  /*a660*/  BSSY B0, `(.L_x_10523) ;  /* 0x000001b000007945 */ /* 0x000fe20003800000 */
[----:B------:R-:W-:-:S03]  /*a670*/  ISETP.GE.AND P2, PT, R10, UR42, PT ;  /* 0x0000002a0a007c0c */ /* 0x000fc6000bf46270 */
[----:B------:R-:W-:Y:S10]  /*a680*/  @P0 BRA `(.L_x_10524) ;  /* 0x0000000000600947 */ /* 0x000ff40003800000 */
[----:B------:R-:W-:Y:S01]  /*a690*/  IADD3 R3, P0, R6, 0x20, RZ ;  /* 0x0000002006037810 */ /* 0x000fe20007f1e0ff */
[C---:B------:R-:W-:Y:S01]  /*a6a0*/  VIADD R4, R18.reuse, 0x40 ;  /* 0x0000004012047836 */ /* 0x040fe20000000000 */
[----:B------:R-:W-:Y:S01]  /*a6b0*/  IADD3 R5, R18, 0x80, RZ ;  /* 0x0000008012057810 */ /* 0x000fe20007ffe0ff */
[----:B------:R-:W-:Y:S01]  /*a6c0*/  ULDC UR5, c[0x0][0xa8c] ;  /* 0x0002a30000057ab9 */ /* 0x000fe20000000800 */
[----:B------:R-:W-:Y:S01]  /*a6d0*/  ULDC.64 UR6, c[0x0][0xad8] ;  /* 0x0002b60000067ab9 */ /* 0x000fe20000000a00 */
[----:B------:R-:W-:Y:S01]  /*a6e0*/  IMAD.X R0, RZ, RZ, R7, P0 ;  /* 0x000000ffff007224 */ /* 0x000fe200000e0607 */
[----:B------:R-:W-:Y:S02]  /*a6f0*/  ISETP.GE.AND P5, PT, R5, UR5, PT ;  /* 0x0000000505007c0c */ /* 0x000fe4000bfa6270 */
[----:B------:R-:W-:Y:S01]  /*a700*/  ISETP.GE.AND P4, PT, R4, UR5, PT ;  /* 0x0000000504007c0c */ /* 0x000fe2000bf86270 */
[----:B------:R-:W-:Y:S01]  /*a710*/  IMAD.MOV.U32 R4, RZ, RZ, R8 ;  /* 0x000000ffff047224 */ /* 0x000fe200078e0008 */
[----:B------:R-:W-:Y:S01]  /*a720*/  MOV R5, R11 ;  /* 0x0000000b00057202 */ /* 0x000fe20000000f00 */
[----:B------:R-:W-:Y:S01]  /*a730*/  IMAD R0, R0, UR6, RZ ;  /* 0x0000000600007c24 */ /* 0x000fe2000f8e02ff */
[----:B------:R-:W-:-:S02]  /*a740*/  IADD3 R10, R18, 0xc0, RZ ;  /* 0x000000c0120a7810 */ /* 0x000fc40007ffe0ff */
[----:B------:R-:W-:Y:S01]  /*a750*/  ISETP.GE.AND P3, PT, R18, UR5, PT ;  /* 0x0000000512007c0c */ /* 0x000fe2000bf66270 */
[----:B------:R-:W-:Y:S01]  /*a760*/  IMAD.WIDE.U32 R4, R3, UR6, R4 ;  /* 0x0000000603047c25 */ /* 0x000fe2000f8e0004 */
[----:B------:R-:W-:-:S03]  /*a770*/  ISETP.GE.AND P6, PT, R10, UR5, PT ;  /* 0x000000050a007c0c */ /* 0x000fc6000bfc6270 */
        /* <DEDUP_REMOVED lines=9> */
.L_x_10524:
[----:B------:R-:W-:Y:S05]  /*a810*/  BSYNC B0 ;  /* 0x0000000000007941 */ /* 0x000fea0003800000 */
.L_x_10523:
[----:B------:R-:W-:Y:S04]  /*a820*/  BSSY B0, `(.L_x_10525) ;  /* 0x000001a000007945 */ /* 0x000fe80003800000 */
[----:B------:R-:W-:Y:S05]  /*a830*/  @P1 BRA `(.L_x_10526) ;  /* 0x0000000000601947 */ /* 0x000fea0003800000 */
[----:B------:R-:W-:Y:S01]  /*a840*/  IADD3 R3, P0, R6, 0x40, RZ ;  /* 0x0000004006037810 */ /* 0x000fe20007f1e0ff */
[C---:B------:R-:W-:Y:S01]  /*a850*/  VIADD R5, R18.reuse, 0x80 ;  /* 0x0000008012057836 */ /* 0x040fe20000000000 */
[----:B------:R-:W-:Y:S01]  /*a860*/  IADD3 R4, R18, 0x40, RZ ;  /* 0x0000004012047810 */ /* 0x000fe20007ffe0ff */
[----:B------:R-:W-:Y:S01]  /*a870*/  ULDC UR5, c[0x0][0xa8c] ;  /* 0x0002a30000057ab9 */ /* 0x000fe20000000800 */
[----:B------:R-:W-:Y:S01]  /*a880*/  IADD3.X R0, RZ, R7, RZ, P0, !PT ;  /* 0x00000007ff007210 */ /* 0x000fe200007fe4ff */
[----:B------:R-:W-:Y:S01]  /*a890*/  ULDC.64 UR6, c[0x0][0xad8] ;  /* 0x0002b60000067ab9 */ /* 0x000fe20000000a00 */
        /* <DEDUP_REMOVED lines=11> */
[----:B-12---:R-:W-:Y:S02]  /*a950*/  LEA R12, P0, R4, UR6, 0x1 ;  /* 0x00000006040c7c11 */ /* 0x006fe4000f8008ff */
[----:B------:R-:W-:-:S04]  /*a960*/  IADD3 R3, R5, R3, RZ ;  /* 0x0000000305037210 */ /* 0x000fc80007ffe0ff */
[----:B------:R-:W-:-:S05]  /*a970*/  LEA.HI.X R13, R4, UR7, R3, 0x1, P0 ;  /* 0x00000007040d7c11 */ /* 0x000fca00080f0c03 */
[----:B------:R3:W-:Y:S04]  /*a980*/  @!P1 STG.E.128 desc[UR46][R12.64], RZ ;  /* 0x000000ff0c009986 */ /* 0x0007e8000c101d2e */
[----:B------:R3:W-:Y:S04]  /*a990*/  @!P3 STG.E.128 desc[UR46][R12.64+0x80], RZ ;  /* 0x000080ff0c00b986 */ /* 0x0007e8000c101d2e */
[----:B------:R3:W-:Y:S04]  /*a9a0*/  @!P4 STG.E.128 desc[UR46][R12.64+0x100], RZ ;  /* 0x000100ff0c00c986 */ /* 0x0007e8000c101d2e */
[----:B------:R3:W-:Y:S02]  /*a9b0*/  @!P5 STG.E.128 desc[UR46][R12.64+0x180], RZ ;  /* 0x000180ff0c00d986 */ /* 0x0007e4000c101d2e */
.L_x_10526:
[----:B------:R-:W-:Y:S05]  /*a9c0*/  BSYNC B0 ;  /* 0x0000000000007941 */ /* 0x000fea0003800000 */
.L_x_10525:
[----:B------:R-:W-:Y:S04]  /*a9d0*/  BSSY B0, `(.L_x_10516) ;  /* 0x000001a000007945 */ /* 0x000fe80003800000 */
[----:B------:R-:W-:Y:S05]  /*a9e0*/  @P2 BRA `(.L_x_10527) ;  /* 0x0000000000602947 */ /* 0x000fea0003800000 */
[----:B------:R-:W-:Y:S01]  /*a9f0*/  IADD3 R3, P0, R6, 0x60, RZ ;  /* 0x0000006006037810 */ /* 0x000fe20007f1e0ff */
[----:B------:R-:W-:Y:S01]  /*aa00*/  VIADD R0, R18, 0x40 ;  /* 0x0000004012007836 */ /* 0x000fe20000000000 */
[----:B------:R-:W-:Y:S01]  /*aa10*/  MOV R5, R11 ;  /* 0x0000000b00057202 */ /* 0x000fe20000000f00 */
[----:B------:R-:W-:Y:S01]  /*aa20*/  ULDC UR5, c[0x0][0xa8c] ;  /* 0x0002a30000057ab9 */ /* 0x000fe20000000800 */
[----:B------:R-:W-:Y:S01]  /*aa30*/  IADD3.X R6, RZ, R7, RZ, P0, !PT ;  /* 0x00000007ff067210 */ /* 0x000fe200007fe4ff */
[----:B------:R-:W-:Y:S01]  /*aa40*/  ULDC.64 UR6, c[0x0][0xad8] ;  /* 0x0002b60000067ab9 */ /* 0x000fe20000000a00 */
[----:B------:R-:W-:Y:S01]  /*aa50*/  IMAD.MOV.U32 R4, RZ, RZ, R8 ;  /* 0x000000ffff047224 */ /* 0x000fe200078e0008 */
[----:B------:R-:W-:Y:S01]  /*aa60*/  ISETP.GE.AND P2, PT, R0, UR5, PT ;  /* 0x0000000500007c0c */ /* 0x000fe2000bf46270 */
[C---:B------:R-:W-:Y:S01]  /*aa70*/  VIADD R7, R18.reuse, 0x80 ;  /* 0x0000008012077836 */ /* 0x040fe20000000000 */
[----:B------:R-:W-:Y:S01]  /*aa80*/  IADD3 R0, R18, 0xc0, RZ ;  /* 0x000000c012007810 */ /* 0x000fe20007ffe0ff */
[----:B------:R-:W-:Y:S01]  /*aa90*/  IMAD R6, R6, UR6, RZ ;  /* 0x0000000606067c24 */ /* 0x000fe2000f8e02ff */
[----:B------:R-:W-:Y:S01]  /*aaa0*/  ISETP.GE.AND P1, PT, R18, UR5, PT ;  /* 0x0000000512007c0c */ /* 0x000fe2000bf26270 */
[----:B------:R-:W-:Y:S01]  /*aab0*/  IMAD.WIDE.U32 R4, R3, UR6, R4 ;  /* 0x0000000603047c25 */ /* 0x000fe2000f8e0004 */
[----:B------:R-:W-:-:S02]  /*aac0*/  ISETP.GE.AND P3, PT, R7, UR5, PT ;  /* 0x0000000507007c0c */ /* 0x000fc4000bf66270 */
        /* <DEDUP_REMOVED lines=10> */
.L_x_10527:
[----:B------:R-:W-:Y:S05]  /*ab70*/  BSYNC B0 ;  /* 0x0000000000007941 */ /* 0x000fea0003800000 */
.L_x_10516:
[----:B------:R-:W5:Y:S02]  /*ab80*/  LDC R0, c[0x0][0xda8] ;  /* 0x00036a00ff007b82 */ /* 0x000f640000000800 */
[----:B-----5:R-:W-:-:S13]  /*ab90*/  ISETP.LE.AND P0, PT, R0, UR4, PT ;  /* 0x0000000400007c0c */ /* 0x020fda000bf03270 */
[----:B------:R-:W-:Y:S05]  /*aba0*/  @!P0 BRA `(.L_x_10528) ;  /* 0xffffff6000808947 */ /* 0x000fea000383ffff */
[----:B------:R-:W-:Y:S05]  /*abb0*/  EXIT ;  /* 0x000000000000794d */ /* 0x000fea0003800000 */
.L_x_10480:
        /* <DEDUP_REMOVED lines=14> */
[----:B------:R-:W-:Y:S01]  /*aca0*/  MOV R18, UR4 ;  /* 0x0000000400127c02 */ /* 0x000fe20008000f00 */
[----:B------:R-:W-:Y:S01]  /*acb0*/  IMAD.MOV.U32 R16, RZ, RZ, RZ ;  /* 0x000000ffff107224 */ /* 0x000fe200078e00ff */
[----:B------:R-:W-:Y:S01]  /*acc0*/  MOV R17, 0x1 ;  /* 0x0000000100117802 */ /* 0x000fe20000000f00 */
[----:B------:R-:W-:Y:S01]  /*acd0*/  ULDC UR39, c[0x0][0xc] ;  /* 0x0000030000277ab9 */ /* 0x000fe20000000800 */
[----:B------:R-:W-:Y:S01]  /*ace0*/  ULDC.64 UR48, c[0x0][0x198] ;  /* 0x0000660000307ab9 */ /* 0x000fe20000000a00 */
[----:B------:R-:W-:Y:S01]  /*acf0*/  UMOV UR44, URZ ;  /* 0x0000003f002c7c82 */ /* 0x000fe20008000000 */
[----:B-1----:R-:W-:-:S07]  /*ad00*/  LOP3.LUT R19, R2, 0x1f, RZ, 0xc0, !PT ;  /* 0x0000001f02137812 */ /* 0x002fce00078ec0ff */
.L_x_10577:
        /* <DEDUP_REMOVED lines=21> */
.L_x_10530:
[----:B------:R-:W-:Y:S01]  /*ae60*/  ULDC UR11, c[0x0][0xdc4] ;  /* 0x00037100000b7ab9 */ /* 0x000fe20000000800 */
[----:B------:R-:W-:Y:S01]  /*ae70*/  UMOV UR8, UR9 ;  /* 0x0000000900087c82 */ /* 0x000fe20008000000 */
[----:B------:R-:W-:-:S11]  /*ae80*/  UISETP.NE.AND UP0, UPT, UR11, 0x1, UPT ;  /* 0x000000010b00788c */ /* 0x000fd6000bf05270 */
[----:B------:R-:W-:Y:S02]  /*ae90*/  @UP0 ULDC.64 UR12, c[0x0][0xdc8] ;  /* 0x00037200000c0ab9 */ /* 0x000fe40000000a00 */
[----:B------:R-:W-:-:S04]  /*aea0*/  UIMAD.WIDE.U32 UR6, UR9, UR12, URZ ;  /* 0x0000000c090672a5 */ /* 0x000fc8000f8e003f */
[----:B------:R-:W-:-:S04]  /*aeb0*/  @UP0 USHF.R.U32.HI UR8, URZ, UR13, UR7 ;  /* 0x0000000d3f080299 */ /* 0x000fc80008011607 */
[----:B------:R-:W-:-:S12]  /*aec0*/  UIMAD UR6, UR8, UR11, URZ ;  /* 0x0000000b080672a4 */ /* 0x000fd8000f8e023f */
.L_x_10531:
[----:B------:R-:W-:Y:S01]  /*aed0*/  ULDC.64 UR12, c[0x0][0x3f8] ;  /* 0x0000fe00000c7ab9 */ /* 0x000fe20000000a00 */
[----:B------:R-:W-:Y:S01]  /*aee0*/  ULOP3.LUT UR8, URZ, UR8, URZ, 0x33, !UPT ;  /* 0x000000083f087292 */ /* 0x000fe2000f8e333f */
[----:B------:R-:W-:Y:S01]  /*aef0*/  BSSY B6, `(.L_x_10532) ;  /* 0x000024d000067945 */ /* 0x000fe20003800000 */
[----:B------:R-:W-:Y:S02]  /*af00*/  UISETP.NE.U32.AND UP0, UPT, UR12, URZ, UPT ;  /* 0x0000003f0c00728c */ /* 0x000fe4000bf05070 */
[----:B------:R-:W-:Y:S02]  /*af10*/  UIADD3 UR11, UR9, -UR6, URZ ;  /* 0x80000006090b7290 */ /* 0x000fe4000fffe03f */
[----:B------:R-:W-:Y:S01]  /*af20*/  UISETP.NE.AND.EX UP0, UPT, UR13, URZ, UPT, UP0 ;  /* 0x0000003f0d00728c */ /* 0x000fe2000bf05300 */
[----:B------:R-:W-:Y:S01]  /*af30*/  ULDC UR6, c[0x0][0xdac] ;  /* 0x00036b0000067ab9 */ /* 0x000fe20000000800 */
[----:B------:R-:W-:Y:S01]  /*af40*/  ULDC UR7, c[0x0][0x404] ;  /* 0x0001010000077ab9 */ /* 0x000fe20000000800 */
[----:B------:R-:W-:Y:S01]  /*af50*/  UIADD3 UR8, UR8, UR6, URZ ;  /* 0x0000000608087290 */ /* 0x000fe2000fffe03f */
[----:B------:R-:W-:-:S02]  /*af60*/  ULDC UR9, c[0x0][0x2e0] ;  /* 0x0000b80000097ab9 */ /* 0x000fc40000000800 */
[----:B------:R-:W-:Y:S01]  /*af70*/  ULDC UR6, c[0x0][0x288] ;  /* 0x0000a20000067ab9 */ /* 0x000fe20000000800 */
[----:B------:R-:W-:Y:S02]  /*af80*/  USHF.L.U32 UR41, UR8, 0x7, URZ ;  /* 0x0000000708297899 */ /* 0x000fe4000800063f */
[----:B------:R-:W-:Y:S02]  /*af90*/  USEL UR8, UR7, 0x1, UP0 ;  /* 0x0000000107087887 */ /* 0x000fe40008000000 */
[----:B------:R-:W-:Y:S02]  /*afa0*/  UIADD3 UR7, UR41, 0xdf, -UR6 ;  /* 0x000000df29077890 */ /* 0x000fe4000fffe806 */
[----:B------:R-:W-:Y:S02]  /*afb0*/  UIMAD UR6, UR8, UR9, 0x5f ;  /* 0x0000005f080674a4 */ /* 0x000fe4000f8e0209 */
[----:B------:R-:W-:Y:S02]  /*afc0*/  UIMAD UR8, UR8, UR9, UR7 ;  /* 0x00000009080872a4 */ /* 0x000fe4000f8e0207 */
[----:B------:R-:W-:Y:S01]  /*afd0*/  UIMAD.WIDE UR6, UR6, 0x2aaaaaab, URZ ;  /* 0x2aaaaaab060678a5 */ /* 0x000fe2000f8e023f */
[----:B------:R-:W-:Y:S01]  /*afe0*/  ULDC UR12, c[0x0][0xdc4] ;  /* 0x00037100000c7ab9 */ /* 0x000fe20000000800 */
[----:B------:R-:W-:-:S02]  /*aff0*/  UIMAD.WIDE UR8, UR8, 0x2aaaaaab, URZ ;  /* 0x2aaaaaab080878a5 */ /* 0x000fc4000f8e023f */
[----:B------:R-:W-:Y:S02]  /*b000*/  UIMAD UR12, UR10, UR12, UR11 ;  /* 0x0000000c0a0c72a4 */ /* 0x000fe4000f8e020b */
[----:B------:R-:W-:Y:S01]  /*b010*/  USHF.R.U32.HI UR8, URZ, 0x1f, UR9 ;  /* 0x0000001f3f087899 */ /* 0x000fe20008011609 */
[----:B------:R-:W-:Y:S01]  /*b020*/  UMOV UR10, UR7 ;  /* 0x00000007000a7c82 */ /* 0x000fe20008000000 */
[----:B------:R-:W-:Y:S01]  /*b030*/  ULDC UR13, c[0x0][0xdb8] ;  /* 0x00036e00000d7ab9 */ /* 0x000fe20000000800 */
[----:B------:R-:W-:Y:S02]  /*b040*/  USHF.R.U32.HI UR11, URZ, 0x1f, UR10 ;  /* 0x0000001f3f0b7899 */ /* 0x000fe4000801160a */
[----:B------:R-:W-:Y:S02]  /*b050*/  ULEA.HI.SX32 UR8, UR9, UR8, 0x1c ;  /* 0x0000000809087291 */ /* 0x000fe4000f8fe23f */
[----:B------:R-:W-:Y:S02]  /*b060*/  ULEA.HI.SX32 UR11, UR10, UR11, 0x1c ;  /* 0x0000000b0a0b7291 */ /* 0x000fe4000f8fe23f */
[----:B------:R-:W-:-:S02]  /*b070*/  UISETP.NE.AND UP1, UPT, UR13, 0x1, UPT ;  /* 0x000000010d00788c */ /* 0x000fc4000bf25270 */
[----:B------:R-:W-:Y:S01]  /*b080*/  UISETP.LT.AND UP0, UPT, UR11, UR8, UPT ;  /* 0x000000080b00728c */ /* 0x000fe2000bf01270 */
[----:B------:R-:W-:-:S03]  /*b090*/  UMOV UR43, UR12 ;  /* 0x0000000c002b7c82 */ /* 0x000fc60008000000 */
[----:B------:R-:W-:-:S05]  /*b0a0*/  USEL UR38, UR11, UR8, UP0 ;  /* 0x000000080b267287 */ /* 0x000fca0008000000 */
[----:B------:R-:W-:Y:S01]  /*b0b0*/  @UP1 ULDC UR14, c[0x0][0xdbc] ;  /* 0x00036f00000e1ab9 */ /* 0x000fe20000000800 */
[----:B------:R-:W-:Y:S01]  /*b0c0*/  ISETP.LT.AND P0, PT, RZ, UR38, PT ;  /* 0x00000026ff007c0c */ /* 0x000fe2000bf01270 */
[----:B------:R-:W-:Y:S01]  /*b0d0*/  UIMAD.WIDE.U32 UR6, UR12, UR14, URZ ;  /* 0x0000000e0c0672a5 */ /* 0x000fe2000f8e003f */
[----:B------:R-:W-:-:S03]  /*b0e0*/  @UP1 ULDC UR9, c[0x0][0xdc0] ;  /* 0x0003700000091ab9 */ /* 0x000fc60000000800 */
        /* <DEDUP_REMOVED lines=20> */
.L_x_10533:
        /* <DEDUP_REMOVED lines=22> */
[----:B-1----:R-:W-:Y:S05]  /*b390*/  CALL.ABS.NOINC R2 ;  /* 0x0000000002007343 */ /* 0x002fea0003c00000 */
.L_x_10535:
        /* <DEDUP_REMOVED lines=15> */
[----:B------:R-:W-:Y:S01]  /*b490*/  IMAD.MOV.U32 R8, RZ, RZ, 0x70 ;  /* 0x00000070ff087424 */ /* 0x000fe200078e00ff */
[----:B------:R-:W-:Y:S01]  /*b4a0*/  MOV R12, 0x1 ;  /* 0x00000001000c7802 */ /* 0x000fe20000000f00 */
[----:B-1----:R-:W-:-:S07]  /*b4b0*/  IMAD.MOV.U32 R13, RZ, RZ, RZ ;  /* 0x000000ffff0d7224 */ /* 0x002fce00078e00ff */
[----:B------:R-:W-:-:S07]  /*b4c0*/  LEPC R20, `(.L_x_10537) ;  /* 0x000000001014794e */ /* 0x000fce0000000000 */
[----:B--2---:R-:W-:Y:S05]  /*b4d0*/  CALL.ABS.NOINC R2 ;  /* 0x0000000002007343 */ /* 0x004fea0003c00000 */
.L_x_10537:
        /* <DEDUP_REMOVED lines=16> */
.L_x_10536:
        /* <DEDUP_REMOVED lines=13> */
[----:B------:R-:W-:Y:S01]  /*b6b0*/  MOV R10, UR38 ;  /* 0x00000026000a7c02 */ /* 0x000fe20008000f00 */
[----:B------:R-:W-:Y:S01]  /*b6c0*/  UMOV UR6, 0xffffffff ;  /* 0xffffffff00067882 */ /* 0x000fe20000000000 */
        /* <DEDUP_REMOVED lines=14> */
.L_x_10589:
[----:B------:R-:W-:Y:S01]  /*b7b0*/  UMOV UR4, 0xffffffff ;  /* 0xffffffff00047882 */ /* 0x000fe20000000000 */
[----:B------:R-:W-:Y:S02]  /*b7c0*/  SHF.R.S32.HI R7, RZ, 0x1f, R6 ;  /* 0x0000001fff077819 */ /* 0x000fe40000011406 */
[----:B------:R-:W-:Y:S05]  /*b7d0*/  BRA.DIV UR4, `(.L_x_10539) ;  /* 0x0000002204d07947 */ /* 0x000fea000b800000 */
[----:B------:R-:W-:-:S13]  /*b7e0*/  ELECT P6, URZ, PT ;  /* 0x00000000003f782f */ /* 0x000fda00038c0000 */
.L_x_10592:
        /* <DEDUP_REMOVED lines=16> */
[----:B------:R-:W-:-:S04]  /*b8f0*/  LEA R8, P2, R4, R2, 0x2 ;  /* 0x0000000204087211 */ /* 0x000fc800078410ff */
[----:B------:R-:W-:-:S05]  /*b900*/  LEA.HI.X R9, R4, R3, R5, 0x2, P2 ;  /* 0x0000000304097211 */ /* 0x000fca00010f1405 */
[----:B------:R1:W5:Y:S01]  /*b910*/  LDG.E R4, desc[UR46][R8.64] ;  /* 0x0000002e08047981 */ /* 0x000362000c1e1900 */
[----:B------:R-:W-:-:S05]  /*b920*/  IADD3 R5, -R11, RZ, RZ ;  /* 0x000000ff0b057210 */ /* 0x000fca0007ffe1ff */
[----:B------:R-:W-:-:S07]  /*b930*/  IMAD R10, R12, R5, R10 ;  /* 0x000000050c0a7224 */ /* 0x000fce00078e020a */
.L_x_10541:
[----:B------:R-:W2:Y:S01]  /*b940*/  S2R R5, SR_TID.X ;  /* 0x0000000000057919 */ /* 0x000ea20000002100 */
[----:B-1----:R-:W-:Y:S02]  /*b950*/  LEA R8, R16, UR37, 0x3 ;  /* 0x0000002510087c11 */ /* 0x002fe4000f8e18ff */
[----:B--2---:R-:W-:Y:S02]  /*b960*/  LOP3.LUT R9, R5, 0x7f, RZ, 0xc0, !PT ;  /* 0x0000007f05097812 */ /* 0x004fe400078ec0ff */
[----:B------:R-:W-:Y:S02]  /*b970*/  SHF.L.U32 R5, R17, 0x1f, RZ ;  /* 0x0000001f11057819 */ /* 0x000fe400000006ff */
[----:B------:R-:W-:Y:S02]  /*b980*/  ISETP.NE.AND P3, PT, R9, RZ, PT ;  /* 0x000000ff0900720c */ /* 0x000fe40003f65270 */
[----:B------:R-:W1:Y:S02]  /*b990*/  SYNCS.PHASECHK.TRANS64.TRYWAIT P2, [R8+URZ+0x22840], R5 ;  /* 0x02284005080075a7 */ /* 0x000e64000804017f */
[----:B-1----:R-:W-:Y:S09]  /*b9a0*/  @!P2 BRA `(.L_x_10542) ;  /* 0x00000020007ca947 */ /* 0x002ff20003800000 */
.L_x_10593:
[----:B------:R-:W-:Y:S05]  /*b9b0*/  @P3 BRA `(.L_x_10543) ;  /* 0x0000000000143947 */ /* 0x000fea0003800000 */
[----:B------:R-:W-:Y:S01]  /*b9c0*/  ISETP.NE.AND P2, PT, R19, RZ, PT ;  /* 0x000000ff1300720c */ /* 0x000fe20003f45270 */
[----:B-1----:R-:W-:-:S04]  /*b9d0*/  IMAD.MOV.U32 R5, RZ, RZ, 0x3000 ;  /* 0x00003000ff057424 */ /* 0x002fc800078e00ff */
[----:B------:R2:W-:Y:S08]  /*b9e0*/  SYNCS.ARRIVE.TRANS64 RZ, [R8+URZ+0x22830], R5 ;  /* 0x0228300508ff79a7 */ /* 0x0005f0000800003f */
[----:B------:R-:W-:Y:S05]  /*b9f0*/  @!P2 BRA `(.L_x_10543) ;  /* 0x000000000004a947 */ /* 0x000fea0003800000 */
[----:B------:R-:W-:Y:S01]  /*ba00*/  BPT.TRAP 0x1 ;  /* 0x000000040000795c */ /* 0x000fe20000300000 */
.L_x_10543:
        /* <DEDUP_REMOVED lines=16> */
.L_x_10540:
        /* <DEDUP_REMOVED lines=24> */
.L_x_10594:
        /* <DEDUP_REMOVED lines=10> */
.L_x_10595:
[----:B------:R-:W-:Y:S05]  /*bd30*/  @P3 BRA `(.L_x_10548) ;  /* 0x0000000000143947 */ /* 0x000fea0003800000 */
[----:B------:R-:W-:Y:S02]  /*bd40*/  ISETP.NE.AND P2, PT, R19, RZ, PT ;  /* 0x000000ff1300720c */ /* 0x000fe40003f45270 */
[----:B-1----:R-:W-:-:S04]  /*bd50*/  MOV R5, 0xc000 ;  /* 0x0000c00000057802 */ /* 0x002fc80000000f00 */
[----:B------:R2:W-:Y:S07]  /*bd60*/  SYNCS.ARRIVE.TRANS64 RZ, [R8+URZ+0x22850], R5 ;  /* 0x0228500508ff79a7 */ /* 0x0005ee000800003f */
[----:B------:R-:W-:Y:S05]  /*bd70*/  @!P2 BRA `(.L_x_10548) ;  /* 0x000000000004a947 */ /* 0x000fea0003800000 */
[----:B------:R-:W-:Y:S01]  /*bd80*/  BPT.TRAP 0x1 ;  /* 0x000000040000795c */ /* 0x000fe20000300000 */
.L_x_10548:
        /* <DEDUP_REMOVED lines=31> */
.L_x_10546:
[----:B------:R-:W-:Y:S05]  /*bf80*/  BSYNC B0 ;  /* 0x0000000000007941 */ /* 0x000fea0003800000 */
.L_x_10545:
[----:B------:R-:W-:-:S06]  /*bf90*/  UISETP.GE.AND UP0, UPT, UR38, 0x2, UPT ;  /* 0x000000022600788c */ /* 0x000fcc000bf06270 */
[----:B------:R-:W-:-:S13]  /*bfa0*/  PLOP3.LUT P2, PT, PT, PT, UP0, 0x80, 0x0 ;  /* 0x000000000000781c */ /* 0x000fda0003f4f008 */
[----:B------:R-:W-:Y:S05]  /*bfb0*/  @!P2 BRA `(.L_x_10549) ;  /* 0x0000001000aca947 */ /* 0x000fea0003800000 */
[----:B------:R-:W-:Y:S02]  /*bfc0*/  ULOP3.LUT UR6, UR38, 0x1, URZ, 0xc0, !UPT ;  /* 0x0000000126067892 */ /* 0x000fe4000f8ec03f */
[----:B------:R-:W-:Y:S02]  /*bfd0*/  IMAD.U32 R9, RZ, RZ, UR38 ;  /* 0x00000026ff097e24 */ /* 0x000fe4000f8e00ff */
[----:B------:R-:W-:-:S03]  /*bfe0*/  UISETP.NE.U32.AND UP0, UPT, UR6, 0x1, UPT ;  /* 0x000000010600788c */ /* 0x000fc6000bf05070 */
[----:B------:R-:W-:-:S03]  /*bff0*/  IADD3 R9, R9, -0x2, RZ ;  /* 0xfffffffe09097810 */ /* 0x000fc60007ffe0ff */
[----:B------:R-:W-:Y:S02]  /*c000*/  PLOP3.LUT P2, PT, PT, PT, UP0, 0x80, 0x0 ;  /* 0x000000000000781c */ /* 0x000fe40003f4f008 */
[----:B-12---:R-:W-:-:S11]  /*c010*/  IMAD.MOV.U32 R8, RZ, RZ, R9 ;  /* 0x000000ffff087224 */ /* 0x006fd600078e0009 */
[----:B------:R-:W-:Y:S05]  /*c020*/  @!P2 BRA `(.L_x_10550) ;  /* 0x000000040080a947 */ /* 0x000fea0003800000 */
        /* <DEDUP_REMOVED lines=27> */
.L_x_10553:
[----:B-1----:R-:W1:Y:S01]  /*c1e0*/  S2R R2, SR_TID.X ;  /* 0x0000000000027919 */ /* 0x002e620000002100 */
[----:B------:R-:W-:Y:S02]  /*c1f0*/  SHF.L.U32 R3, R17, 0x1f, RZ ;  /* 0x0000001f11037819 */ /* 0x000fe400000006ff */
[----:B-1----:R-:W-:Y:S02]  /*c200*/  LOP3.LUT R5, R2, 0x7f, RZ, 0xc0, !PT ;  /* 0x0000007f02057812 */ /* 0x002fe400078ec0ff */
[----:B------:R-:W-:Y:S02]  /*c210*/  LEA R2, R16, UR37, 0x3 ;  /* 0x0000002510027c11 */ /* 0x000fe4000f8e18ff */
[----:B------:R-:W-:Y:S02]  /*c220*/  ISETP.NE.AND P2, PT, R5, RZ, PT ;  /* 0x000000ff0500720c */ /* 0x000fe40003f45270 */
[----:B------:R-:W1:Y:S02]  /*c230*/  SYNCS.PHASECHK.TRANS64.TRYWAIT P3, [R2+URZ+0x22840], R3 ;  /* 0x02284003020075a7 */ /* 0x000e64000806017f */
[----:B-1----:R-:W-:Y:S09]  /*c240*/  @!P3 BRA `(.L_x_10554) ;  /* 0x000000180094b947 */ /* 0x002ff20003800000 */
.L_x_10596:
[----:B------:R-:W-:Y:S05]  /*c250*/  @P2 BRA `(.L_x_10555) ;  /* 0x0000000000142947 */ /* 0x000fea0003800000 */
[----:B------:R-:W-:Y:S02]  /*c260*/  ISETP.NE.AND P3, PT, R19, RZ, PT ;  /* 0x000000ff1300720c */ /* 0x000fe40003f65270 */
[----:B------:R-:W-:-:S04]  /*c270*/  MOV R5, 0x3000 ;  /* 0x0000300000057802 */ /* 0x000fc80000000f00 */
[----:B------:R2:W-:Y:S07]  /*c280*/  SYNCS.ARRIVE.TRANS64 RZ, [R2+URZ+0x22830], R5 ;  /* 0x0228300502ff79a7 */ /* 0x0005ee000800003f */
[----:B------:R-:W-:Y:S05]  /*c290*/  @!P3 BRA `(.L_x_10555) ;  /* 0x000000000004b947 */ /* 0x000fea0003800000 */
[----:B------:R-:W-:Y:S01]  /*c2a0*/  BPT.TRAP 0x1 ;  /* 0x000000040000795c */ /* 0x000fe20000300000 */
.L_x_10555:
        /* <DEDUP_REMOVED lines=17> */
.L_x_10597:
[----:B------:R-:W-:Y:S05]  /*c3c0*/  @P2 BRA `(.L_x_10557) ;  /* 0x0000000000142947 */ /* 0x000fea0003800000 */
[----:B------:R-:W-:Y:S01]  /*c3d0*/  ISETP.NE.AND P2, PT, R19, RZ, PT ;  /* 0x000000ff1300720c */ /* 0x000fe20003f45270 */
[----:B-12---:R-:W-:-:S04]  /*c3e0*/  IMAD.MOV.U32 R3, RZ, RZ, 0xc000 ;  /* 0x0000c000ff037424 */ /* 0x006fc800078e00ff */
[----:B------:R3:W-:Y:S08]  /*c3f0*/  SYNCS.ARRIVE.TRANS64 RZ, [R2+URZ+0x22850], R3 ;  /* 0x0228500302ff79a7 */ /* 0x0007f0000800003f */
[----:B------:R-:W-:Y:S05]  /*c400*/  @!P2 BRA `(.L_x_10557) ;  /* 0x000000000004a947 */ /* 0x000fea0003800000 */
[----:B------:R-:W-:Y:S01]  /*c410*/  BPT.TRAP 0x1 ;  /* 0x000000040000795c */ /* 0x000fe20000300000 */
.L_x_10557:
        /* <DEDUP_REMOVED lines=30> */
.L_x_10552:
[----:B------:R-:W-:Y:S05]  /*c600*/  BSYNC B0 ;  /* 0x0000000000007941 */ /* 0x000fea0003800000 */
.L_x_10551:
[----:B------:R-:W-:-:S06]  /*c610*/  UIADD3 UR6, UR38, -0x3, URZ ;  /* 0xfffffffd26067890 */ /* 0x000fcc000fffe03f */
[----:B------:R-:W-:-:S07]  /*c620*/  MOV R8, UR6 ;  /* 0x0000000600087c02 */ /* 0x000fce0008000f00 */
.L_x_10550:
[----:B------:R-:W-:Y:S01]  /*c630*/  ISETP.NE.AND P2, PT, R9, RZ, PT ;  /* 0x000000ff0900720c */ /* 0x000fe20003f45270 */
[----:B------:R-:W-:-:S12]  /*c640*/  BSSY B0, `(.L_x_10549) ;  /* 0x00000c2000007945 */ /* 0x000fd80003800000 */
[----:B------:R-:W-:Y:S05]  /*c650*/  @!P2 BRA `(.L_x_10558) ;  /* 0x0000000c0000a947 */ /* 0x000fea0003800000 */
.L_x_10573:
        /* <DEDUP_REMOVED lines=28> */
.L_x_10561:
[----:B------:R-:W1:Y:S01]  /*c820*/  S2R R2, SR_TID.X ;  /* 0x0000000000027919 */ /* 0x000e620000002100 */
[----:B------:R-:W-:Y:S02]  /*c830*/  LEA R3, R9, UR37, 0x3 ;  /* 0x0000002509037c11 */ /* 0x000fe4000f8e18ff */
[----:B-1----:R-:W-:Y:S02]  /*c840*/  LOP3.LUT R5, R2, 0x7f, RZ, 0xc0, !PT ;  /* 0x0000007f02057812 */ /* 0x002fe400078ec0ff */
[----:B------:R-:W-:Y:S02]  /*c850*/  SHF.L.U32 R2, R17, 0x1f, RZ ;  /* 0x0000001f11027819 */ /* 0x000fe400000006ff */
[----:B------:R-:W-:Y:S02]  /*c860*/  ISETP.NE.AND P2, PT, R5, RZ, PT ;  /* 0x000000ff0500720c */ /* 0x000fe40003f45270 */
[----:B------:R-:W1:Y:S02]  /*c870*/  SYNCS.PHASECHK.TRANS64.TRYWAIT P3, [R3+URZ+0x22840], R2 ;  /* 0x02284002030075a7 */ /* 0x000e64000806017f */
[----:B-1----:R-:W-:Y:S09]  /*c880*/  @!P3 BRA `(.L_x_10562) ;  /* 0x00000014002cb947 */ /* 0x002ff20003800000 */
.L_x_10598:
[----:B------:R-:W-:Y:S05]  /*c890*/  @P2 BRA `(.L_x_10563) ;  /* 0x0000000000142947 */ /* 0x000fea0003800000 */
[----:B------:R-:W-:Y:S01]  /*c8a0*/  ISETP.NE.AND P3, PT, R19, RZ, PT ;  /* 0x000000ff1300720c */ /* 0x000fe20003f65270 */
[----:B------:R-:W-:-:S04]  /*c8b0*/  IMAD.MOV.U32 R12, RZ, RZ, 0x3000 ;  /* 0x00003000ff0c7424 */ /* 0x000fc800078e00ff */
[----:B------:R2:W-:Y:S08]  /*c8c0*/  SYNCS.ARRIVE.TRANS64 RZ, [R3+URZ+0x22830], R12 ;  /* 0x0228300c03ff79a7 */ /* 0x0005f0000800003f */
[----:B------:R-:W-:Y:S05]  /*c8d0*/  @!P3 BRA `(.L_x_10563) ;  /* 0x000000000004b947 */ /* 0x000fea0003800000 */
[----:B------:R-:W-:Y:S01]  /*c8e0*/  BPT.TRAP 0x1 ;  /* 0x000000040000795c */ /* 0x000fe20000300000 */
.L_x_10563:
        /* <DEDUP_REMOVED lines=17> */
.L_x_10599:
[----:B------:R-:W-:Y:S05]  /*ca00*/  @P2 BRA `(.L_x_10565) ;  /* 0x0000000000142947 */ /* 0x000fea0003800000 */
[----:B------:R-:W-:Y:S02]  /*ca10*/  ISETP.NE.AND P2, PT, R19, RZ, PT ;  /* 0x000000ff1300720c */ /* 0x000fe40003f45270 */
[----:B-1-3--:R-:W-:-:S04]  /*ca20*/  MOV R2, 0xc000 ;  /* 0x0000c00000027802 */ /* 0x00afc80000000f00 */
[----:B------:R4:W-:Y:S07]  /*ca30*/  SYNCS.ARRIVE.TRANS64 RZ, [R3+URZ+0x22850], R2 ;  /* 0x0228500203ff79a7 */ /* 0x0009ee000800003f */
[----:B------:R-:W-:Y:S05]  /*ca40*/  @!P2 BRA `(.L_x_10565) ;  /* 0x000000000004a947 */ /* 0x000fea0003800000 */
[----:B------:R-:W-:Y:S01]  /*ca50*/  BPT.TRAP 0x1 ;  /* 0x000000040000795c */ /* 0x000fe20000300000 */
.L_x_10565:
        /* <DEDUP_REMOVED lines=30> */
.L_x_10560:
[----:B------:R-:W-:Y:S05]  /*cc40*/  BSYNC B1 ;  /* 0x0000000000017941 */ /* 0x000fea0003800000 */
.L_x_10559:
        /* <DEDUP_REMOVED lines=18> */
[----:B------:R-:W-:Y:S02]  /*cd70*/  SHF.R.S32.HI R3, RZ, 0x1f, R11 ;  /* 0x0000001fff037819 */ /* 0x000fe4000001140b */
[----:B------:R-:W-:-:S05]  /*cd80*/  MOV R2, R11 ;  /* 0x0000000b00027202 */ /* 0x000fca0000000f00 */
[----:B------:R-:W-:-:S04]  /*cd90*/  IMAD.WIDE.U32 R2, R6, UR4, R2 ;  /* 0x0000000406027c25 */ /* 0x000fc8000f8e0002 */
[----:B------:R-:W-:Y:S01]  /*cda0*/  IMAD.IADD R3, R13, 0x1, R3 ;  /* 0x000000010d037824 */ /* 0x000fe200078e0203 */
[----:B---3--:R-:W-:-:S04]  /*cdb0*/  LEA R4, P2, R2, R4, 0x2 ;  /* 0x0000000402047211 */ /* 0x008fc800078410ff */
[----:B------:R-:W-:-:S05]  /*cdc0*/  LEA.HI.X R5, R2, R5, R3, 0x2, P2 ;  /* 0x0000000502057211 */ /* 0x000fca00010f1403 */
[----:B------:R1:W5:Y:S01]  /*cdd0*/  LDG.E R4, desc[UR46][R4.64] ;  /* 0x0000002e04047981 */ /* 0x000362000c1e1900 */
[----:B------:R-:W-:-:S05]  /*cde0*/  IADD3 R2, -R11, RZ, RZ ;  /* 0x000000ff0b027210 */ /* 0x000fca0007ffe1ff */
[----:B------:R-:W-:-:S07]  /*cdf0*/  IMAD R10, R9, R2, R10 ;  /* 0x00000002090a7224 */ /* 0x000fce00078e020a */
.L_x_10568:
[----:B------:R-:W1:Y:S01]  /*ce00*/  S2R R2, SR_TID.X ;  /* 0x0000000000027919 */ /* 0x000e620000002100 */
[----:B--2---:R-:W-:Y:S02]  /*ce10*/  SHF.L.U32 R3, R17, 0x1f, RZ ;  /* 0x0000001f11037819 */ /* 0x004fe400000006ff */
[----:B-1----:R-:W-:Y:S02]  /*ce20*/  LOP3.LUT R5, R2, 0x7f, RZ, 0xc0, !PT ;  /* 0x0000007f02057812 */ /* 0x002fe400078ec0ff */
[----:B------:R-:W-:Y:S02]  /*ce30*/  LEA R2, R16, UR37, 0x3 ;  /* 0x0000002510027c11 */ /* 0x000fe4000f8e18ff */
[----:B------:R-:W-:Y:S02]  /*ce40*/  ISETP.NE.AND P2, PT, R5, RZ, PT ;  /* 0x000000ff0500720c */ /* 0x000fe40003f45270 */
[----:B------:R-:W1:Y:S02]  /*ce50*/  SYNCS.PHASECHK.TRANS64.TRYWAIT P3, [R2+URZ+0x22840], R3 ;  /* 0x02284003020075a7 */ /* 0x000e64000806017f */
[----:B-1----:R-:W-:Y:S09]  /*ce60*/  @!P3 BRA `(.L_x_10569) ;  /* 0x0000000c00dcb947 */ /* 0x002ff20003800000 */
.L_x_10600:
[----:B------:R-:W-:Y:S05]  /*ce70*/  @P2 BRA `(.L_x_10570) ;  /* 0x0000000000142947 */ /* 0x000fea0003800000 */
[----:B------:R-:W-:Y:S01]  /*ce80*/  ISETP.NE.AND P3, PT, R19, RZ, PT ;  /* 0x000000ff1300720c */ /* 0x000fe20003f65270 */
[----:B------:R-:W-:-:S04]  /*ce90*/  IMAD.MOV.U32 R5, RZ, RZ, 0x3000 ;  /* 0x00003000ff057424 */ /* 0x000fc800078e00ff */
[----:B------:R2:W-:Y:S08]  /*cea0*/  SYNCS.ARRIVE.TRANS64 RZ, [R2+URZ+0x22830], R5 ;  /* 0x0228300502ff79a7 */ /* 0x0005f0000800003f */
[----:B------:R-:W-:Y:S05]  /*ceb0*/  @!P3 BRA `(.L_x_10570) ;  /* 0x000000000004b947 */ /* 0x000fea0003800000 */
[----:B------:R-:W-:Y:S01]  /*cec0*/  BPT.TRAP 0x1 ;  /* 0x000000040000795c */ /* 0x000fe20000300000 */
.L_x_10570:
        /* <DEDUP_REMOVED lines=17> */
.L_x_10601:
[----:B------:R-:W-:Y:S05]  /*cfe0*/  @P2 BRA `(.L_x_10572) ;  /* 0x0000000000142947 */ /* 0x000fea0003800000 */
[----:B------:R-:W-:Y:S02]  /*cff0*/  ISETP.NE.AND P2, PT, R19, RZ, PT ;  /* 0x000000ff1300720c */ /* 0x000fe40003f45270 */
[----:B-1-3--:R-:W-:-:S04]  /*d000*/  MOV R3, 0xc000 ;  /* 0x0000c00000037802 */ /* 0x00afc80000000f00 */
[----:B------:R4:W-:Y:S07]  /*d010*/  SYNCS.ARRIVE.TRANS64 RZ, [R2+URZ+0x22850], R3 ;  /* 0x0228500302ff79a7 */ /* 0x0009ee000800003f */
[----:B------:R-:W-:Y:S05]  /*d020*/  @!P2 BRA `(.L_x_10572) ;  /* 0x000000000004a947 */ /* 0x000fea0003800000 */
[----:B------:R-:W-:Y:S01]  /*d030*/  BPT.TRAP 0x1 ;  /* 0x000000040000795c */ /* 0x000fe20000300000 */
.L_x_10572:
        /* <DEDUP_REMOVED lines=30> */
.L_x_10567:
[----:B------:R-:W-:Y:S05]  /*d220*/  BSYNC B1 ;  /* 0x0000000000017941 */ /* 0x000fea0003800000 */
.L_x_10566:
[C---:B------:R-:W-:Y:S01]  /*d230*/  ISETP.GT.AND P2, PT, R8.reuse, 0x1, PT ;  /* 0x000000010800780c */ /* 0x040fe20003f44270 */
[----:B------:R-:W-:-:S12]  /*d240*/  VIADD R8, R8, 0xfffffffe ;  /* 0xfffffffe08087836 */ /* 0x000fd80000000000 */
[----:B------:R-:W-:Y:S05]  /*d250*/  @P2 BRA `(.L_x_10573) ;  /* 0xfffffff400002947 */ /* 0x000fea000383ffff */
.L_x_10558:
[----:B------:R-:W-:Y:S05]  /*d260*/  BSYNC B0 ;  /* 0x0000000000007941 */ /* 0x000fea0003800000 */
.L_x_10549:
        /* <DEDUP_REMOVED lines=18> */
.L_x_10575:
[----:B------:R-:W-:Y:S05]  /*d390*/  BSYNC B0 ;  /* 0x0000000000007941 */ /* 0x000fea0003800000 */
.L_x_10574:
[----:B------:R-:W-:Y:S01]  /*d3a0*/  SEL R16, R16, RZ, P0 ;  /* 0x000000ff10107207 */ /* 0x000fe20000000000 */
[----:B------:R-:W-:-:S07]  /*d3b0*/  IMAD.MOV.U32 R13, RZ, RZ, R18 ;  /* 0x000000ffff0d7224 */ /* 0x000fce00078e0012 */
.L_x_10534:
[----:B------:R-:W-:Y:S05]  /*d3c0*/  BSYNC B6 ;  /* 0x0000000000067941 */ /* 0x000fea0003800000 */
.L_x_10532:
[----:B------:R-:W-:-:S03]  /*d3d0*/  UMOV UR6, 0xffffffff ;  /* 0xffffffff00067882 */ /* 0x000fc60000000000 */
[----:B------:R-:W-:Y:S05]  /*d3e0*/  BRA.DIV UR6, `(.L_x_10576) ;  /* 0x0000000a06a47947 */ /* 0x000fea000b800000 */
[----:B------:R1:W1:Y:S02]  /*d3f0*/  SHFL.IDX PT, R14, R13, RZ, 0x1f ;  /* 0x00001fff0d0e7589 */ /* 0x00026400000e0000 */
.L_x_10604:
        /* <DEDUP_REMOVED lines=12> */
.L_x_10529:
        /* <DEDUP_REMOVED lines=11> */
.L_x_10605:
        /* <DEDUP_REMOVED lines=14> */
.L_x_10581:
        /* <DEDUP_REMOVED lines=12> */
.L_x_10606:
[----:B------:R-:W2:Y:S02]  /*d710*/  SYNCS.PHASECHK.TRANS64.TRYWAIT P0, [R3+URZ], R0 ;  /* 0x00000000030075a7 */ /* 0x000ea4000800017f */
[----:B--2---:R-:W-:Y:S05]  /*d720*/  @!P0 BRA `(.L_x_10583) ;  /* 0x0000000800208947 */ /* 0x004fea0003800000 */
.L_x_10607:
[----:B------:R-:W-:Y:S05]  /*d730*/  @!P2 BRA `(.L_x_10584) ;  /* 0x000000000004a947 */ /* 0x000fea0003800000 */
[----:B------:R-:W-:Y:S01]  /*d740*/  BPT.TRAP 0x1 ;  /* 0x000000040000795c */ /* 0x000fe20000300000 */
.L_x_10584:
[----:B--2---:R-:W-:-:S05]  /*d750*/  VIADD R3, R7, 0x22860 ;  /* 0x0002286007037836 */ /* 0x004fca0000000000 */
[----:B-1----:R-:W-:-:S04]  /*d760*/  LEA R5, R16, R3, 0x3 ;  /* 0x0000000310057211 */ /* 0x002fc800078e18ff */
[----:B------:R-:W1:Y:S02]  /*d770*/  SYNCS.PHASECHK.TRANS64.TRYWAIT P0, [R5+URZ], R4 ;  /* 0x00000004050075a7 */ /* 0x000e64000800017f */
[----:B-1----:R-:W-:Y:S05]  /*d780*/  @!P0 BRA `(.L_x_10585) ;  /* 0x00000008001c8947 */ /* 0x002fea0003800000 */
.L_x_10608:
[----:B------:R-:W-:-:S07]  /*d790*/  IMAD R3, R2, 0x8, R3 ;  /* 0x0000000802037824 */ /* 0x000fce00078e0203 */
.L_x_10586:
[----:B--2---:R2:W3:Y:S02]  /*d7a0*/  SYNCS.PHASECHK.TRANS64.TRYWAIT P0, [R3+URZ], R0 ;  /* 0x00000000030075a7 */ /* 0x0044e4000800017f */
[----:B---3--:R-:W-:Y:S05]  /*d7b0*/  @!P0 NANOSLEEP.SYNCS 0x989680 ;  /* 0x009896800000895d */ /* 0x008fea0003900000 */
[----:B------:R-:W3:Y:S02]  /*d7c0*/  @!P0 SYNCS.PHASECHK.TRANS64 P0, [R3+URZ], R0 ;  /* 0x00000000030085a7 */ /* 0x000ee4000800007f */
[----:B---3--:R-:W-:Y:S05]  /*d7d0*/  @!P0 BRA `(.L_x_10586) ;  /* 0xfffffffc00f08947 */ /* 0x008fea000383ffff */
.L_x_10580:
[----:B------:R-:W-:Y:S05]  /*d7e0*/  BSYNC B0 ;  /* 0x0000000000007941 */ /* 0x000fea0003800000 */
.L_x_10579:
[----:B------:R-:W-:Y:S05]  /*d7f0*/  EXIT ;  /* 0x000000000000794d */ /* 0x000fea0003800000 */
.L_x_10486:
[----:B-1----:R-:W-:-:S04]  /*d800*/  MOV R3, UR49 ;  /* 0x0000003100037c02 */ /* 0x002fc80008000f00 */
[----:B------:R1:W2:Y:S03]  /*d810*/  SYNCS.PHASECHK.TRANS64.TRYWAIT P0, [R3+URZ+0x22800], R0 ;  /* 0x02280000030075a7 */ /* 0x0002a6000800017f */
[----:B--2---:R-:W-:Y:S05]  /*d820*/  @!P0 NANOSLEEP.SYNCS 0x989680 ;  /* 0x009896800000895d */ /* 0x004fea0003900000 */
[----:B------:R-:W2:Y:S02]  /*d830*/  @!P0 SYNCS.PHASECHK.TRANS64 P0, [R3+URZ+0x22800], R0 ;  /* 0x02280000030085a7 */ /* 0x000ea4000800007f */
[----:B--2---:R-:W-:Y:S05]  /*d840*/  @!P0 BRA `(.L_x_10486) ;  /* 0xfffffffc00ec8947 */ /* 0x004fea000383ffff */
[----:B------:R-:W-:Y:S05]  /*d850*/  BRA `(.L_x_10587) ;  /* 0xffffff3c00fc7947 */ /* 0x000fea000383ffff */
.L_x_10490:
[----:B--2---:R-:W-:-:S04]  /*d860*/  IMAD.U32 R0, RZ, RZ, UR21 ;  /* 0x00000015ff007e24 */ /* 0x004fc8000f8e00ff */
[----:B------:R2:W3:Y:S03]  /*d870*/  SYNCS.PHASECHK.TRANS64.TRYWAIT P1, [R0+URZ+0x22830], R7 ;  /* 0x02283007000075a7 */ /* 0x0004e6000802017f */
[----:B---3--:R-:W-:Y:S05]  /*d880*/  @!P1 NANOSLEEP.SYNCS 0x989680 ;  /* 0x009896800000995d */ /* 0x008fea0003900000 */
[----:B------:R-:W3:Y:S02]  /*d890*/  @!P1 SYNCS.PHASECHK.TRANS64 P1, [R0+URZ+0x22830], R7 ;  /* 0x02283007000095a7 */ /* 0x000ee4000802007f */
[----:B---3--:R-:W-:Y:S05]  /*d8a0*/  @!P1 BRA `(.L_x_10490) ;  /* 0xfffffffc00ec9947 */ /* 0x008fea000383ffff */
[----:B------:R-:W-:Y:S05]  /*d8b0*/  BRA `(.L_x_10489) ;  /* 0xffffff4000207947 */ /* 0x000fea000383ffff */
.L_x_10494:
[----:B--2---:R2:W3:Y:S02]  /*d8c0*/  SYNCS.PHASECHK.TRANS64.TRYWAIT P2, [R8+URZ+0x22850], R7 ;  /* 0x02285007080075a7 */ /* 0x0044e4000804017f */
[----:B---3--:R-:W-:Y:S05]  /*d8d0*/  @!P2 NANOSLEEP.SYNCS 0x989680 ;  /* 0x009896800000a95d */ /* 0x008fea0003900000 */
[----:B------:R-:W3:Y:S02]  /*d8e0*/  @!P2 SYNCS.PHASECHK.TRANS64 P2, [R8+URZ+0x22850], R7 ;  /* 0x022850070800a5a7 */ /* 0x000ee4000804007f */
[----:B---3--:R-:W-:Y:S05]  /*d8f0*/  @!P2 BRA `(.L_x_10494) ;  /* 0xfffffffc00f0a947 */ /* 0x008fea000383ffff */
[----:B------:R-:W-:Y:S05]  /*d900*/  BRA `(.L_x_10493) ;  /* 0xffffff5c008c7947 */ /* 0x000fea000383ffff */
.L_x_10499:
[----:B--2---:R-:W-:-:S04]  /*d910*/  MOV R5, UR30 ;  /* 0x0000001e00057c02 */ /* 0x004fc80008000f00 */
[----:B------:R2:W3:Y:S03]  /*d920*/  SYNCS.PHASECHK.TRANS64.TRYWAIT P2, [R5+URZ+0x22830], R6 ;  /* 0x02283006050075a7 */ /* 0x0004e6000804017f */
[----:B---3--:R-:W-:Y:S05]  /*d930*/  @!P2 NANOSLEEP.SYNCS 0x989680 ;  /* 0x009896800000a95d */ /* 0x008fea0003900000 */
[----:B------:R-:W3:Y:S02]  /*d940*/  @!P2 SYNCS.PHASECHK.TRANS64 P2, [R5+URZ+0x22830], R6 ;  /* 0x022830060500a5a7 */ /* 0x000ee4000804007f */
[----:B---3--:R-:W-:Y:S05]  /*d950*/  @!P2 BRA `(.L_x_10499) ;  /* 0xfffffffc00eca947 */ /* 0x008fea000383ffff */
[----:B------:R-:W-:Y:S05]  /*d960*/  BRA `(.L_x_10498) ;  /* 0xffffff6000a87947 */ /* 0x000fea000383ffff */
.L_x_10503:
[----:B--2---:R2:W3:Y:S02]  /*d970*/  SYNCS.PHASECHK.TRANS64.TRYWAIT P2, [R185+URZ+0x22850], R6 ;  /* 0x02285006b90075a7 */ /* 0x0044e4000804017f */
[----:B---3--:R-:W-:Y:S05]  /*d980*/  @!P2 NANOSLEEP.SYNCS 0x989680 ;  /* 0x009896800000a95d */ /* 0x008fea0003900000 */
[----:B------:R-:W3:Y:S02]  /*d990*/  @!P2 SYNCS.PHASECHK.TRANS64 P2, [R185+URZ+0x22850], R6 ;  /* 0x02285006b900a5a7 */ /* 0x000ee4000804007f */
[----:B---3--:R-:W-:Y:S05]  /*d9a0*/  @!P2 BRA `(.L_x_10503) ;  /* 0xfffffffc00f0a947 */ /* 0x008fea000383ffff */
[----:B------:R-:W-:Y:S05]  /*d9b0*/  BRA `(.L_x_10502) ;  /* 0xffffff8800007947 */ /* 0x000fea000383ffff */
.L_x_10509:
[----:B--2---:R-:W-:-:S04]  /*d9c0*/  IMAD.U32 R5, RZ, RZ, UR23 ;  /* 0x00000017ff057e24 */ /* 0x004fc8000f8e00ff */
[----:B------:R2:W3:Y:S03]  /*d9d0*/  SYNCS.PHASECHK.TRANS64.TRYWAIT P2, [R5+URZ+0x22830], R6 ;  /* 0x02283006050075a7 */ /* 0x0004e6000804017f */
[----:B---3--:R-:W-:Y:S05]  /*d9e0*/  @!P2 NANOSLEEP.SYNCS 0x989680 ;  /* 0x009896800000a95d */ /* 0x008fea0003900000 */
[----:B------:R-:W3:Y:S02]  /*d9f0*/  @!P2 SYNCS.PHASECHK.TRANS64 P2, [R5+URZ+0x22830], R6 ;  /* 0x022830060500a5a7 */ /* 0x000ee4000804007f */
[----:B---3--:R-:W-:Y:S05]  /*da00*/  @!P2 BRA `(.L_x_10509) ;  /* 0xfffffffc00eca947 */ /* 0x008fea000383ffff */
[----:B------:R-:W-:Y:S05]  /*da10*/  BRA `(.L_x_10508) ;  /* 0xffffff8800fc7947 */ /* 0x000fea000383ffff */
.L_x_10513:
[----:B--2---:R2:W3:Y:S02]  /*da20*/  SYNCS.PHASECHK.TRANS64.TRYWAIT P2, [R199+URZ+0x22850], R6 ;  /* 0x02285006c70075a7 */ /* 0x0044e4000804017f */
[----:B---3--:R-:W-:Y:S05]  /*da30*/  @!P2 NANOSLEEP.SYNCS 0x989680 ;  /* 0x009896800000a95d */ /* 0x008fea0003900000 */
[----:B------:R-:W3:Y:S02]  /*da40*/  @!P2 SYNCS.PHASECHK.TRANS64 P2, [R199+URZ+0x22850], R6 ;  /* 0x02285006c700a5a7 */ /* 0x000ee4000804007f */
[----:B---3--:R-:W-:Y:S05]  /*da50*/  @!P2 BRA `(.L_x_10513) ;  /* 0xfffffffc00f0a947 */ /* 0x008fea000383ffff */
[----:B------:R-:W-:Y:S05]  /*da60*/  BRA `(.L_x_10512) ;  /* 0xffffffa800907947 */ /* 0x000fea000383ffff */
.L_x_10538:
        /* <DEDUP_REMOVED lines=10> */
.L_x_10588:
[----:B------:R-:W-:Y:S05]  /*db10*/  BRA `(.L_x_10589) ;  /* 0xffffffdc00247947 */ /* 0x000fea000383ffff */
.L_x_10539:
[----:B------:R-:W-:Y:S01]  /*db20*/  BSSY B0, `(.L_x_10590) ;  /* 0x0000006000007945 */ /* 0x000fe20003800000 */
[----:B------:R-:W-:-:S07]  /*db30*/  MOV R15, 0xffffffff ;  /* 0xffffffff000f7802 */ /* 0x000fce0000000f00 */
[----:B------:R-:W-:Y:S05]  /*db40*/  WARPSYNC.COLLECTIVE R15, `(.L_x_10591) ;  /* 0x000000000f0c7348 */ /* 0x000fea0003c00000 */
[----:B------:R-:W-:Y:S02]  /*db50*/  ELECT P6, UR62, PT ;  /* 0x00000000003e782f */ /* 0x000fe400038c0000 */
[----:B------:R-:W-:Y:S01]  /*db60*/  MOV R14, UR62 ;  /* 0x0000003e000e7c02 */ /* 0x000fe20008000f00 */
[----:B------:R-:W-:Y:S10]  /*db70*/  ENDCOLLECTIVE ;  /* 0x000000000000791b */ /* 0x000ff40003800000 */
.L_x_10591:
[----:B------:R-:W-:Y:S05]  /*db80*/  BSYNC B0 ;  /* 0x0000000000007941 */ /* 0x000fea0003800000 */
.L_x_10590:
[----:B------:R-:W-:Y:S05]  /*db90*/  BRA `(.L_x_10592) ;  /* 0xffffffdc00147947 */ /* 0x000fea000383ffff */
.L_x_10542:
[----:B-1----:R1:W2:Y:S02]  /*dba0*/  SYNCS.PHASECHK.TRANS64.TRYWAIT P2, [R8+URZ+0x22840], R5 ;  /* 0x02284005080075a7 */ /* 0x0022a4000804017f */
[----:B--2---:R-:W-:Y:S05]  /*dbb0*/  @!P2 NANOSLEEP.SYNCS 0x989680 ;  /* 0x009896800000a95d */ /* 0x004fea0003900000 */
[----:B------:R-:W2:Y:S02]  /*dbc0*/  @!P2 SYNCS.PHASECHK.TRANS64 P2, [R8+URZ+0x22840], R5 ;  /* 0x022840050800a5a7 */ /* 0x000ea4000804007f */
[----:B--2---:R-:W-:Y:S05]  /*dbd0*/  @!P2 BRA `(.L_x_10542) ;  /* 0xfffffffc00f0a947 */ /* 0x004fea000383ffff */
[----:B------:R-:W-:Y:S05]  /*dbe0*/  BRA `(.L_x_10593) ;  /* 0xffffffdc00707947 */ /* 0x000fea000383ffff */
.L_x_10544:
[----:B-1----:R-:W-:-:S04]  /*dbf0*/  IMAD.U32 R8, RZ, RZ, UR37 ;  /* 0x00000025ff087e24 */ /* 0x002fc8000f8e00ff */
[----:B------:R1:W2:Y:S03]  /*dc00*/  SYNCS.PHASECHK.TRANS64.TRYWAIT P2, [R8+URZ+0x22820], R5 ;  /* 0x02282005080075a7 */ /* 0x0002a6000804017f */
[----:B--2---:R-:W-:Y:S05]  /*dc10*/  @!P2 NANOSLEEP.SYNCS 0x989680 ;  /* 0x009896800000a95d */ /* 0x004fea0003900000 */
[----:B------:R-:W2:Y:S02]  /*dc20*/  @!P2 SYNCS.PHASECHK.TRANS64 P2, [R8+URZ+0x22820], R5 ;  /* 0x022820050800a5a7 */ /* 0x000ea4000804007f */
[----:B--2---:R-:W-:Y:S05]  /*dc30*/  @!P2 BRA `(.L_x_10544) ;  /* 0xfffffffc00eca947 */ /* 0x004fea000383ffff */
[----:B------:R-:W-:Y:S05]  /*dc40*/  BRA `(.L_x_10594) ;  /* 0xffffffe000107947 */ /* 0x000fea000383ffff */
.L_x_10547:
[----:B-1----:R1:W2:Y:S02]  /*dc50*/  SYNCS.PHASECHK.TRANS64.TRYWAIT P2, [R8+URZ+0x22860], R5 ;  /* 0x02286005080075a7 */ /* 0x0022a4000804017f */
[----:B--2---:R-:W-:Y:S05]  /*dc60*/  @!P2 NANOSLEEP.SYNCS 0x989680 ;  /* 0x009896800000a95d */ /* 0x004fea0003900000 */
[----:B------:R-:W2:Y:S02]  /*dc70*/  @!P2 SYNCS.PHASECHK.TRANS64 P2, [R8+URZ+0x22860], R5 ;  /* 0x022860050800a5a7 */ /* 0x000ea4000804007f */
[----:B--2---:R-:W-:Y:S05]  /*dc80*/  @!P2 BRA `(.L_x_10547) ;  /* 0xfffffffc00f0a947 */ /* 0x004fea000383ffff */
[----:B------:R-:W-:Y:S05]  /*dc90*/  BRA `(.L_x_10595) ;  /* 0xffffffe000247947 */ /* 0x000fea000383ffff */
.L_x_10554:
[----:B-1----:R1:W2:Y:S02]  /*dca0*/  SYNCS.PHASECHK.TRANS64.TRYWAIT P3, [R2+URZ+0x22840], R3 ;  /* 0x02284003020075a7 */ /* 0x0022a4000806017f */
[----:B--2---:R-:W-:Y:S05]  /*dcb0*/  @!P3 NANOSLEEP.SYNCS 0x989680 ;  /* 0x009896800000b95d */ /* 0x004fea0003900000 */
[----:B------:R-:W2:Y:S02]  /*dcc0*/  @!P3 SYNCS.PHASECHK.TRANS64 P3, [R2+URZ+0x22840], R3 ;  /* 0x022840030200b5a7 */ /* 0x000ea4000806007f */
[----:B--2---:R-:W-:Y:S05]  /*dcd0*/  @!P3 BRA `(.L_x_10554) ;  /* 0xfffffffc00f0b947 */ /* 0x004fea000383ffff */
[----:B------:R-:W-:Y:S05]  /*dce0*/  BRA `(.L_x_10596) ;  /* 0xffffffe400587947 */ /* 0x000fea000383ffff */
.L_x_10556:
[----:B--2---:R2:W3:Y:S02]  /*dcf0*/  SYNCS.PHASECHK.TRANS64.TRYWAIT P3, [R2+URZ+0x22860], R3 ;  /* 0x02286003020075a7 */ /* 0x0044e4000806017f */
[----:B---3--:R-:W-:Y:S05]  /*dd00*/  @!P3 NANOSLEEP.SYNCS 0x989680 ;  /* 0x009896800000b95d */ /* 0x008fea0003900000 */
[----:B------:R-:W3:Y:S02]  /*dd10*/  @!P3 SYNCS.PHASECHK.TRANS64 P3, [R2+URZ+0x22860], R3 ;  /* 0x022860030200b5a7 */ /* 0x000ee4000806007f */
[----:B---3--:R-:W-:Y:S05]  /*dd20*/  @!P3 BRA `(.L_x_10556) ;  /* 0xfffffffc00f0b947 */ /* 0x008fea000383ffff */
[----:B------:R-:W-:Y:S05]  /*dd30*/  BRA `(.L_x_10597) ;  /* 0xffffffe400a07947 */ /* 0x000fea000383ffff */
.L_x_10562:
[----:B-1----:R1:W2:Y:S02]  /*dd40*/  SYNCS.PHASECHK.TRANS64.TRYWAIT P3, [R3+URZ+0x22840], R2 ;  /* 0x02284002030075a7 */ /* 0x0022a4000806017f */
[----:B--2---:R-:W-:Y:S05]  /*dd50*/  @!P3 NANOSLEEP.SYNCS 0x989680 ;  /* 0x009896800000b95d */ /* 0x004fea0003900000 */
[----:B------:R-:W2:Y:S02]  /*dd60*/  @!P3 SYNCS.PHASECHK.TRANS64 P3, [R3+URZ+0x22840], R2 ;  /* 0x022840020300b5a7 */ /* 0x000ea4000806007f */
[----:B--2---:R-:W-:Y:S05]  /*dd70*/  @!P3 BRA `(.L_x_10562) ;  /* 0xfffffffc00f0b947 */ /* 0x004fea000383ffff */
[----:B------:R-:W-:Y:S05]  /*dd80*/  BRA `(.L_x_10598) ;  /* 0xffffffe800c07947 */ /* 0x000fea000383ffff */
.L_x_10564:
[----:B---3--:R3:W4:Y:S02]  /*dd90*/  SYNCS.PHASECHK.TRANS64.TRYWAIT P3, [R3+URZ+0x22860], R2 ;  /* 0x02286002030075a7 */ /* 0x008724000806017f */
[----:B----4-:R-:W-:Y:S05]  /*dda0*/  @!P3 NANOSLEEP.SYNCS 0x989680 ;  /* 0x009896800000b95d */ /* 0x010fea0003900000 */
[----:B------:R-:W4:Y:S02]  /*ddb0*/  @!P3 SYNCS.PHASECHK.TRANS64 P3, [R3+URZ+0x22860], R2 ;  /* 0x022860020300b5a7 */ /* 0x000f24000806007f */
[----:B----4-:R-:W-:Y:S05]  /*ddc0*/  @!P3 BRA `(.L_x_10564) ;  /* 0xfffffffc00f0b947 */ /* 0x010fea000383ffff */
[----:B------:R-:W-:Y:S05]  /*ddd0*/  BRA `(.L_x_10599) ;  /* 0xffffffec00087947 */ /* 0x000fea000383ffff */
.L_x_10569:
[----:B-1----:R1:W2:Y:S02]  /*dde0*/  SYNCS.PHASECHK.TRANS64.TRYWAIT P3, [R2+URZ+0x22840], R3 ;  /* 0x02284003020075a7 */ /* 0x0022a4000806017f */
[----:B--2---:R-:W-:Y:S05]  /*ddf0*/  @!P3 NANOSLEEP.SYNCS 0x989680 ;  /* 0x009896800000b95d */ /* 0x004fea0003900000 */
[----:B------:R-:W2:Y:S02]  /*de00*/  @!P3 SYNCS.PHASECHK.TRANS64 P3, [R2+URZ+0x22840], R3 ;  /* 0x022840030200b5a7 */ /* 0x000ea4000806007f */
[----:B--2---:R-:W-:Y:S05]  /*de10*/  @!P3 BRA `(.L_x_10569) ;  /* 0xfffffffc00f0b947 */ /* 0x004fea000383ffff */
[----:B------:R-:W-:Y:S05]  /*de20*/  BRA `(.L_x_10600) ;  /* 0xfffffff000107947 */ /* 0x000fea000383ffff */
.L_x_10571:
[----:B---3--:R3:W4:Y:S02]  /*de30*/  SYNCS.PHASECHK.TRANS64.TRYWAIT P3, [R2+URZ+0x22860], R3 ;  /* 0x02286003020075a7 */ /* 0x008724000806017f */
[----:B----4-:R-:W-:Y:S05]  /*de40*/  @!P3 NANOSLEEP.SYNCS 0x989680 ;  /* 0x009896800000b95d */ /* 0x010fea0003900000 */
[----:B------:R-:W4:Y:S02]  /*de50*/  @!P3 SYNCS.PHASECHK.TRANS64 P3, [R2+URZ+0x22860], R3 ;  /* 0x022860030200b5a7 */ /* 0x000f24000806007f */
[----:B----4-:R-:W-:Y:S05]  /*de60*/  @!P3 BRA `(.L_x_10571) ;  /* 0xfffffffc00f0b947 */ /* 0x010fea000383ffff */
[----:B------:R-:W-:Y:S05]  /*de70*/  BRA `(.L_x_10601) ;  /* 0xfffffff000587947 */ /* 0x000fea000383ffff */
.L_x_10576:
[----:B------:R-:W-:Y:S01]  /*de80*/  BSSY B0, `(.L_x_10602) ;  /* 0x0000007000007945 */ /* 0x000fe20003800000 */
[----:B--2---:R-:W-:Y:S01]  /*de90*/  MOV R12, RZ ;  /* 0x000000ff000c7202 */ /* 0x004fe20000000f00 */
[----:B------:R-:W-:Y:S01]  /*dea0*/  IMAD.MOV.U32 R11, RZ, RZ, 0x1f ;  /* 0x0000001fff0b7424 */ /* 0x000fe200078e00ff */
[----:B------:R-:W-:-:S07]  /*deb0*/  MOV R15, 0xffffffff ;  /* 0xffffffff000f7802 */ /* 0x000fce0000000f00 */
[----:B-1-34-:R-:W-:Y:S05]  /*dec0*/  WARPSYNC.COLLECTIVE R15, `(.L_x_10603) ;  /* 0x000000000f087348 */ /* 0x01afea0003c00000 */
[----:B------:R2:W1:Y:S02]  /*ded0*/  SHFL.IDX P6, R14, R13, R12, R11 ;  /* 0x0000000c0d0e7389 */ /* 0x00046400000c000b */
[----:B-1234-:R-:W-:Y:S01]  /*dee0*/  ENDCOLLECTIVE ;  /* 0x000000000000791b */ /* 0x01efe20003800000 */
.L_x_10603:
[----:B------:R-:W-:Y:S05]  /*def0*/  BSYNC B0 ;  /* 0x0000000000007941 */ /* 0x000fea0003800000 */
.L_x_10602:
[----:B------:R-:W-:Y:S05]  /*df00*/  BRA `(.L_x_10604) ;  /* 0xfffffff4003c7947 */ /* 0x000fea000383ffff */
.L_x_10578:
[----:B-1----:R1:W2:Y:S02]  /*df10*/  SYNCS.PHASECHK.TRANS64.TRYWAIT P0, [R7+URZ+0x22820], R0 ;  /* 0x02282000070075a7 */ /* 0x0022a4000800017f */
[----:B--2---:R-:W-:Y:S05]  /*df20*/  @!P0 NANOSLEEP.SYNCS 0x989680 ;  /* 0x009896800000895d */ /* 0x004fea0003900000 */
[----:B------:R-:W2:Y:S02]  /*df30*/  @!P0 SYNCS.PHASECHK.TRANS64 P0, [R7+URZ+0x22820], R0 ;  /* 0x02282000070085a7 */ /* 0x000ea4000800007f */
[----:B--2---:R-:W-:Y:S05]  /*df40*/  @!P0 BRA `(.L_x_10578) ;  /* 0xfffffffc00f08947 */ /* 0x004fea000383ffff */
[----:B------:R-:W-:Y:S05]  /*df50*/  BRA `(.L_x_10605) ;  /* 0xfffffff400847947 */ /* 0x000fea000383ffff */
.L_x_10582:
[----:B-1----:R1:W2:Y:S02]  /*df60*/  SYNCS.PHASECHK.TRANS64.TRYWAIT P0, [R5+URZ], R4 ;  /* 0x00000004050075a7 */ /* 0x0022a4000800017f */
[----:B--2---:R-:W-:Y:S05]  /*df70*/  @!P0 NANOSLEEP.SYNCS 0x989680 ;  /* 0x009896800000895d */ /* 0x004fea0003900000 */
[----:B------:R-:W2:Y:S02]  /*df80*/  @!P0 SYNCS.PHASECHK.TRANS64 P0, [R5+URZ], R4 ;  /* 0x00000004050085a7 */ /* 0x000ea4000800007f */
[----:B--2---:R-:W-:Y:S05]  /*df90*/  @!P0 BRA `(.L_x_10582) ;  /* 0xfffffffc00f08947 */ /* 0x004fea000383ffff */
[----:B------:R-:W-:Y:S05]  /*dfa0*/  BRA `(.L_x_10606) ;  /* 0xfffffff400d87947 */ /* 0x000fea000383ffff */
.L_x_10583:
[----:B--2---:R2:W3:Y:S02]  /*dfb0*/  SYNCS.PHASECHK.TRANS64.TRYWAIT P0, [R3+URZ], R0 ;  /* 0x00000000030075a7 */ /* 0x0044e4000800017f */
[----:B---3--:R-:W-:Y:S05]  /*dfc0*/  @!P0 NANOSLEEP.SYNCS 0x989680 ;  /* 0x009896800000895d */ /* 0x008fea0003900000 */
[----:B------:R-:W3:Y:S02]  /*dfd0*/  @!P0 SYNCS.PHASECHK.TRANS64 P0, [R3+URZ], R0 ;  /* 0x00000000030085a7 */ /* 0x000ee4000800007f */
[----:B---3--:R-:W-:Y:S05]  /*dfe0*/  @!P0 BRA `(.L_x_10583) ;  /* 0xfffffffc00f08947 */ /* 0x008fea000383ffff */
[----:B------:R-:W-:Y:S05]  /*dff0*/  BRA `(.L_x_10607) ;  /* 0xfffffff400cc7947 */ /* 0x000fea000383ffff */
.L_x_10585:
[----:B-1----:R1:W2:Y:S02]  /*e000*/  SYNCS.PHASECHK.TRANS64.TRYWAIT P0, [R5+URZ], R4 ;  /* 0x00000004050075a7 */ /* 0x0022a4000800017f */
[----:B--2---:R-:W-:Y:S05]  /*e010*/  @!P0 NANOSLEEP.SYNCS 0x989680 ;  /* 0x009896800000895d */ /* 0x004fea0003900000 */
[----:B------:R-:W2:Y:S02]  /*e020*/  @!P0 SYNCS.PHASECHK.TRANS64 P0, [R5+URZ], R4 ;  /* 0x00000004050085a7 */ /* 0x000ea4000800007f */
[----:B--2---:R-:W-:Y:S05]  /*e030*/  @!P0 BRA `(.L_x_10585) ;  /* 0xfffffffc00f08947 */ /* 0x004fea000383ffff */
[----:B------:R-:W-:Y:S05]  /*e040*/  BRA `(.L_x_10608) ;  /* 0xfffffff400d07947 */ /* 0x000fea000383ffff */
.L_x_10609:
        /* <DEDUP_REMOVED lines=11> */
.L_x_11974:


//--------------------- .text._ZN7cutlass13device_kernelIN5flash11enable_sm90INS1_16FlashAttnFwdSm90INS1_25CollectiveMainloopFwdSm90ILi2EN4cute5tupleIJNS5_1CILi1EEES8_S8_EEENS6_IJNS7_ILi128EEENS7_ILi96EEENS7_ILi64EEEEEELi256ENS_6half_tEfNS_4arch4Sm90ELb1ELb0ELb1ELb0ELb0ELb0ELb1ELb1ELb0ELb0ELb0ELb0EEENS1_21CollectiveEpilogueFwdINS6_IJSA_NS7_ILi256EEESB_EEES9_SE_SG_Li256ELb0ELb0ELb0ELb0EEENS1_30DynamicPersistentTileSchedulerILi256ELi32ELb0ELb0ELb1EEEEEEEEEvNT_6ParamsE --------------------------
	.section	.text._ZN7cutlass13device_kernelIN5flash11enable_sm90INS1_16FlashAttnFwdSm90INS1_25CollectiveMainloopFwdSm90ILi2EN4cute5tupleIJNS5_1CILi1EEES8_S8_EEENS6_IJNS7_ILi128EEENS7_ILi96EEENS7_ILi64EEEEEELi256ENS_6half_tEfNS_4arch4Sm90ELb1ELb0ELb1ELb0ELb0ELb0ELb1ELb1ELb0ELb0ELb0ELb0EEENS1_21CollectiveEpilogueFwdINS6_IJSA_NS7_ILi256EEESB_EEES9_SE_SG_Li256ELb0ELb0ELb0ELb0EEENS1_30DynamicPersistentTileSchedulerILi256ELi32ELb0ELb0ELb1EEEEEEEEEvNT_6ParamsE,"ax",@progbits
	.align	128
.text._ZN7cutlass13device_kernelIN5flash11enable_sm90INS1_16FlashAttnFwdSm90INS1_25CollectiveMainloopFwdSm90ILi2EN4cute5tupleIJNS5_1CILi1EEES8_S8_EEENS6_IJNS7_ILi128EEENS7_ILi96EEENS7_ILi64EEEEEELi256ENS_6half_tEfNS_4arch4Sm90ELb1ELb0ELb1ELb0ELb0ELb0ELb1ELb1ELb0ELb0ELb0ELb0EEENS1_21CollectiveEpilogueFwdINS6_IJSA_NS7_ILi256EEESB_EEES9_SE_SG_Li256ELb0ELb0ELb0ELb0EEENS1_30DynamicPersistentTileSchedulerILi256ELi32ELb0ELb0ELb1EEEEEEEEEvNT_6ParamsE:
        .type           _ZN7cutlass13device_kernelIN5flash11enable_sm90INS1_16FlashAttnFwdSm90INS1_25CollectiveMainloopFwdSm90ILi2EN4cute5tupleIJNS5_1CILi1EEES8_S8_EEENS6_IJNS7_ILi128EEENS7_ILi96EEENS7_ILi64EEEEEELi256ENS_6half_tEfNS_4arch4Sm90ELb1ELb0ELb1ELb0ELb0ELb0ELb1ELb1ELb0ELb0ELb0ELb0EEENS1_21CollectiveEpilogueFwdINS6_IJSA_NS7_ILi256EEESB_EEES9_SE_SG_Li256ELb0ELb0ELb0ELb0EEENS1_30DynamicPersistentTileSchedulerILi256ELi32ELb0ELb0ELb1EEEEEEEEEvNT_6ParamsE,@function
        .size           _ZN7cutlass13device_kernelIN5flash11enable_sm90INS1_16FlashAttnFwdSm90INS1_25CollectiveMainloopFwdSm90ILi2EN4cute5tupleIJNS5_1CILi1EEES8_S8_EEENS6_IJNS7_ILi128EEENS7_ILi96EEENS7_ILi64EEEEEELi256ENS_6half_tEfNS_4arch4Sm90ELb1ELb0ELb1ELb0ELb0ELb0ELb1ELb1ELb0ELb0ELb0ELb0EEENS1_21CollectiveEpilogueFwdINS6_IJSA_NS7_ILi256EEESB_EEES9_SE_SG_Li256ELb0ELb0ELb0ELb0EEENS1_30DynamicPersistentTileSchedulerILi256ELi32ELb0ELb0ELb1EEEEEEEEEvNT_6ParamsE,(.L_x_11975 - _ZN7cutlass13device_kernelIN5flash11enable_sm90INS1_16FlashAttnFwdSm90INS1_25CollectiveMainloopFwdSm90ILi2EN4cute5tupleIJNS5_1CILi1EEES8_S8_EEENS6_IJNS7_ILi128EEENS7_ILi96EEENS7_ILi64EEEEEELi256ENS_6half_tEfNS_4arch4Sm90ELb1ELb0ELb1ELb0ELb0ELb0ELb1ELb1ELb0ELb0ELb0ELb0EEENS1_21CollectiveEpilogueFwdINS6_IJSA_NS7_ILi256EEESB_EEES9_SE_SG_Li256ELb0ELb0ELb0ELb0EEENS1_30DynamicPersistentTileSchedulerILi256ELi32ELb0ELb0ELb1EEEEEEEEEvNT_6ParamsE)
        .other          _ZN7cutlass13device_kernelIN5flash11enable_sm90INS1_16FlashAttnFwdSm90INS1_25CollectiveMainloopFwdSm90ILi2EN4cute5tupleIJNS5_1CILi1EEES8_S8_EEENS6_IJNS7_ILi128EEENS7_ILi96EEENS7_ILi64EEEEEELi256ENS_6half_tEfNS_4arch4Sm90ELb1ELb0ELb1ELb0ELb0ELb0ELb1ELb1ELb0ELb0ELb0ELb0EEENS1_21CollectiveEpilogueFwdINS6_IJSA_NS7_ILi256EEESB_EEES9_SE_SG_Li256ELb0ELb0ELb0ELb0EEENS1_30DynamicPersistentTileSchedulerILi256ELi32ELb0ELb0ELb1EEEEEEEEEvNT_6ParamsE,@"STO_CUDA_ENTRY STV_DEFAULT"
_ZN7cutlass13device_kernelIN5flash11enable_sm90INS1_16FlashAttnFwdSm90INS1_25CollectiveMainloopFwdSm90ILi2EN4cute5tupleIJNS5_1CILi1EEES8_S8_EEENS6_IJNS7_ILi128EEENS7_ILi96EEENS7_ILi64EEEEEELi256ENS_6half_tEfNS_4arch4Sm90ELb1ELb0ELb1ELb0ELb0ELb0ELb1ELb1ELb0ELb0ELb0ELb0EEENS1_21CollectiveEpilogueFwdINS6_IJSA_NS7_ILi256EEESB_EEES9_SE_SG_Li256ELb0ELb0ELb0ELb0EEENS1_30DynamicPersistentTileSchedulerILi256ELi32ELb0ELb0ELb1EEEEEEEEEvNT_6ParamsE:
        /* <DEDUP_REMOVED lines=26> */
.L_x_10611:
[----:B------:R-:W-:Y:S05]  /*01a0*/  BSYNC B0 ;  /* 0x0000000000007941 */ /* 0x000fea0003800000 */
.L_x_10610:
        /* <DEDUP_REMOVED lines=38> */
.L_x_10612:
        /* <DEDUP_REMOVED lines=22> */
.L_x_10613:
        /* <DEDUP_REMOVED lines=18> */
.L_x_10614:
        /* <DEDUP_REMOVED lines=22> */
.L_x_10615:
        /* <DEDUP_REMOVED lines=22> */
.L_x_10616:
[----:B---3--:R-:W-:Y:S01]  /*0950*/  ISETP.NE.AND P0, PT, R2, RZ, PT ;  /* 0x000000ff0200720c */ /* 0x008fe20003f05270 */
[----:B------:R-:W-:Y:S01]  /*0960*/  IMAD.MOV.U32 R2, RZ, RZ, 0x1 ;  /* 0x00000001ff027424 */ /* 0x000fe200078e00ff */
[----:B------:R-:W-:Y:S01]  /*0970*/  NOP ;  /* 0x0000000000007918 */ /* 0x000fe20000000000 */
[----:B------:R-:W-:-:S03]  /*0980*/  ULDC.64 UR46, c[0x0][0x208] ;  /* 0x00008200002e7ab9 */ /* 0x000fc60000000a00 */
[----:B------:R-:W-:-:S05]  /*0990*/  SEL R2, R2, 0x2, !P0 ;  /* 0x0000000202027807 */ /* 0x000fca0004000000 */
[----:B------:R3:W-:Y:S01]  /*09a0*/  STL [R1+0x8], R2 ;  /* 0x0000080201007387 */ /* 0x0007e20000100800 */
[----:B-12-4-:R-:W-:Y:S06]  /*09b0*/  BAR.SYNC.DEFER_BLOCKING 0x0 ;  /* 0x0000000000007b1d */ /* 0x016fec0000010000 */
[----:B------:R-:W-:Y:S05]  /*09c0*/  @!P0 BRA `(.L_x_10617) ;  /* 0x000000b800608947 */ /* 0x000fea0003800000 */
.L_x_10618:
[----:B------:R-:W-:-:S08]  /*09d0*/  NOP ;  /* 0x0000000000007918 */ /* 0x000fd00000000000 */
[----:B------:R-:W1:Y:S02]  /*09e0*/  USETMAXREG.TRY_ALLOC.CTAPOOL UP0, 0xf0 ;  /* 0x000000f0000079c8 */ /* 0x000e640008000600 */
[----:B-1----:R-:W-:-:S13]  /*09f0*/  PLOP3.LUT P0, PT, PT, PT, UP0, 0x80, 0x0 ;  /* 0x000000000000781c */ /* 0x002fda0003f0f008 */
[----:B------:R-:W-:Y:S05]  /*0a00*/  @!P0 BRA `(.L_x_10618) ;  /* 0xfffffffc00f08947 */ /* 0x000fea000383ffff */
[----:B------:R-:W1:Y:S01]  /*0a10*/  S2R R0, SR_TID.X ;  /* 0x0000000000007919 */ /* 0x000e620000002100 */
[----:B------:R-:W2:Y:S08]  /*0a20*/  S2UR UR7, SR_CTAID.X ;  /* 0x00000000000779c3 */ /* 0x000eb00000002500 */
[----:B------:R-:W-:Y:S08]  /*0a30*/  BAR.ARV 0x4, 0x120 ;  /* 0x0104800000007b1d */ /* 0x000ff00000002000 */
[----:B------:R-:W-:Y:S06]  /*0a40*/  BAR.ARV 0x8, 0x120 ;  /* 0x0204800000007b1d */ /* 0x000fec0000002000 */
[----:B-1----:R-:W-:-:S04]  /*0a50*/  SHF.R.U32.HI R0, RZ, 0x7, R0 ;  /* 0x00000007ff007819 */ /* 0x002fc80000011600 */
[----:B------:R-:W-:Y:S02]  /*0a60*/  ISETP.NE.AND P0, PT, R0, 0x1, PT ;  /* 0x000000010000780c */ /* 0x000fe40003f05270 */
[----:B------:R-:W2:Y:S11]  /*0a70*/  LDC R0, c[0x0][0xea8] ;  /* 0x0003aa00ff007b82 */ /* 0x000eb60000000800 */
[----:B------:R-:W-:Y:S06]  /*0a80*/  @!P0 BAR.ARV 0x9, 0x100 ;  /* 0x0244000000008b1d */ /* 0x000fec0000002000 */
[----:B--2---:R-:W-:-:S13]  /*0a90*/  ISETP.LE.AND P0, PT, R0, UR7, PT ;  /* 0x0000000700007c0c */ /* 0x004fda000bf03270 */
[----:B------:R-:W-:Y:S05]  /*0aa0*/  @P0 EXIT ;  /* 0x000000000000094d */ /* 0x000fea0003800000 */
[----:B------:R-:W2:Y:S01]  /*0ab0*/  LDL.LU R11, [R1+0x8] ;  /* 0x00000800010b7983 */ /* 0x000ea20000300800 */
[----:B---3--:R-:W1:Y:S01]  /*0ac0*/  S2R R2, SR_TID.X ;  /* 0x0000000000027919 */ /* 0x008e620000002100 */
[----:B------:R-:W3:Y:S08]  /*0ad0*/  S2UR UR4, SR_CgaCtaId ;  /* 0x00000000000479c3 */ /* 0x000ef00000008800 */
[----:B------:R-:W4:Y:S01]  /*0ae0*/  S2UR UR6, SR_SWINHI ;  /* 0x00000000000679c3 */ /* 0x000f220000002f00 */
[----:B-1----:R-:W-:-:S05]  /*0af0*/  VIADD R227, R2, 0xffffff80 ;  /* 0xffffff8002e37836 */ /* 0x002fca0000000000 */
[----:B------:R-:W-:-:S04]  /*0b00*/  SHF.R.S32.HI R0, RZ, 0x1f, R227 ;  /* 0x0000001fff007819 */ /* 0x000fc800000114e3 */
[----:B------:R-:W-:-:S04]  /*0b10*/  LEA.HI R2, R0, R227, RZ, 0x7 ;  /* 0x000000e300027211 */ /* 0x000fc800078f38ff */
[----:B------:R-:W-:Y:S02]  /*0b20*/  LOP3.LUT R4, R2, 0xffffff80, RZ, 0xc0, !PT ;  /* 0xffffff8002047812 */ /* 0x000fe400078ec0ff */
[CC--:B------:R-:W-:Y:S02]  /*0b30*/  LEA.HI R3, R0.reuse, R227.reuse, RZ, 0x4 ;  /* 0x000000e300037211 */ /* 0x0c0fe400078f20ff */
[----:B------:R-:W-:Y:S02]  /*0b40*/  IADD3 R224, R227, -R4, RZ ;  /* 0x80000004e3e07210 */ /* 0x000fe40007ffe0ff */
[----:B------:R-:W-:Y:S02]  /*0b50*/  LEA.HI R4, R0, R227, RZ, 0x5 ;  /* 0x000000e300047211 */ /* 0x000fe400078f28ff */
[----:B------:R-:W-:Y:S02]  /*0b60*/  SHF.R.S32.HI R6, RZ, 0x4, R3 ;  /* 0x00000004ff067819 */ /* 0x000fe40000011403 */
[----:B------:R-:W-:-:S02]  /*0b70*/  SHF.R.S32.HI R7, RZ, 0x1f, R224 ;  /* 0x0000001fff077819 */ /* 0x000fc400000114e0 */
[----:B------:R-:W-:Y:S02]  /*0b80*/  SHF.R.S32.HI R5, RZ, 0x5, R4 ;  /* 0x00000005ff057819 */ /* 0x000fe40000011404 */
[C---:B------:R-:W-:Y:S02]  /*0b90*/  LOP3.LUT R4, R3.reuse, 0x3fffff0, RZ, 0xc0, !PT ;  /* 0x03fffff003047812 */ /* 0x040fe400078ec0ff */
[----:B------:R-:W-:Y:S02]  /*0ba0*/  LEA.HI R3, R3, R6, RZ, 0x1 ;  /* 0x0000000603037211 */ /* 0x000fe400078f08ff */
[----:B------:R-:W-:Y:S02]  /*0bb0*/  LEA.HI R8, R7, R224, RZ, 0x2 ;  /* 0x000000e007087211 */ /* 0x000fe400078f10ff */
[----:B------:R-:W-:Y:S02]  /*0bc0*/  LOP3.LUT R3, R3, 0x1ffffffe, RZ, 0xc0, !PT ;  /* 0x1ffffffe03037812 */ /* 0x000fe400078ec0ff */
[----:B------:R-:W-:-:S02]  /*0bd0*/  SHF.R.S32.HI R9, RZ, 0x2, R8 ;  /* 0x00000002ff097819 */ /* 0x000fc40000011408 */
[----:B------:R-:W-:Y:S01]  /*0be0*/  SHF.R.S32.HI R10, RZ, 0x1f, R8 ;  /* 0x0000001fff0a7819 */ /* 0x000fe20000011408 */
[----:B------:R-:W-:Y:S01]  /*0bf0*/  IMAD.IADD R6, R6, 0x1, -R3 ;  /* 0x0000000106067824 */ /* 0x000fe200078e0a03 */
[----:B------:R-:W-:Y:S01]  /*0c00*/  SHF.R.S32.HI R3, RZ, 0x7, R2 ;  /* 0x00000007ff037819 */ /* 0x000fe20000011402 */
[----:B------:R-:W-:Y:S01]  /*0c10*/  IMAD.IADD R4, R227, 0x1, -R4 ;  /* 0x00000001e3047824 */ /* 0x000fe200078e0a04 */
[----:B------:R-:W-:Y:S01]  /*0c20*/  LEA.HI R10, R10, R9, RZ, 0x3 ;  /* 0x000000090a0a7211 */ /* 0x000fe200078f18ff */
[----:B------:R-:W-:Y:S01]  /*0c30*/  UMOV UR39, 0x400 ;  /* 0x0000040000277882 */ /* 0x000fe20000000000 */
[----:B------:R-:W-:Y:S01]  /*0c40*/  LEA.HI R2, R2, R3, RZ, 0x1 ;  /* 0x0000000302027211 */ /* 0x000fe200078f08ff */
[----:B------:R-:W-:Y:S01]  /*0c50*/  IMAD R5, R5, 0x10, R4 ;  /* 0x0000001005057824 */ /* 0x000fe200078e0204 */
[----:B------:R-:W-:Y:S01]  /*0c60*/  LOP3.LUT R10, R10, 0xfffffff8, RZ, 0xc0, !PT ;  /* 0xfffffff80a0a7812 */ /* 0x000fe200078ec0ff */
[----:B---3--:R-:W-:Y:S01]  /*0c70*/  ULEA UR39, UR4, UR39, 0x18 ;  /* 0x0000002704277291 */ /* 0x008fe2000f8ec03f */
[----:B------:R-:W-:-:S02]  /*0c80*/  LEA.HI R7, R7, R224, RZ, 0x5 ;  /* 0x000000e007077211 */ /* 0x000fc400078f28ff */
[----:B------:R-:W-:Y:S01]  /*0c90*/  LEA.HI R0, R0, R227, RZ, 0x3 ;  /* 0x000000e300007211 */ /* 0x000fe200078f18ff */
[----:B------:R-:W-:Y:S01]  /*0ca0*/  IMAD.IADD R10, R9, 0x1, -R10 ;  /* 0x00000001090a7824 */ /* 0x000fe200078e0a0a */
[----:B------:R-:W-:Y:S02]  /*0cb0*/  LOP3.LUT R2, R2, 0x3fffffe, RZ, 0xc0, !PT ;  /* 0x03fffffe02027812 */ /* 0x000fe400078ec0ff */
[----:B------:R-:W-:Y:S02]  /*0cc0*/  SHF.R.S32.HI R7, RZ, 0x5, R7 ;  /* 0x00000005ff077819 */ /* 0x000fe40000011407 */
[----:B------:R-:W-:Y:S02]  /*0cd0*/  LEA R5, R5, R6, 0x3 ;  /* 0x0000000605057211 */ /* 0x000fe400078e18ff */
[----:B------:R-:W-:Y:S01]  /*0ce0*/  LOP3.LUT R0, R0, 0x1ffffff8, RZ, 0xc0, !PT ;  /* 0x1ffffff800007812 */ /* 0x000fe200078ec0ff */
[----:B------:R-:W-:Y:S01]  /*0cf0*/  UMOV UR4, UR39 ;  /* 0x0000002700047c82 */ /* 0x000fe20008000000 */
[----:B----4-:R-:W-:Y:S01]  /*0d00*/  UMOV UR5, UR6 ;  /* 0x0000000600057c82 */ /* 0x010fe20008000000 */
[----:B------:R-:W-:Y:S01]  /*0d10*/  LOP3.LUT R9, R8, 0x7ffffffc, RZ, 0xc0, !PT ;  /* 0x7ffffffc08097812 */ /* 0x000fe200078ec0ff */
[----:B------:R-:W-:Y:S01]  /*0d20*/  IMAD.IADD R2, R3, 0x1, -R2 ;  /* 0x0000000103027824 */ /* 0x000fe200078e0a02 */
[----:B------:R-:W-:Y:S01]  /*0d30*/  SHF.L.U32 R5, R5, 0x3, RZ ;  /* 0x0000000305057819 */ /* 0x000fe200000006ff */
[----:B------:R-:W-:-:S02]  /*0d40*/  IMAD R7, R7, 0x10, R10 ;  /* 0x0000001007077824 */ /* 0x000fc400078e020a */
[----:B------:R-:W-:Y:S02]  /*0d50*/  IMAD.U32 R202, RZ, RZ, UR4 ;  /* 0x00000004ffca7e24 */ /* 0x000fe4000f8e00ff */
[----:B------:R-:W-:Y:S02]  /*0d60*/  IMAD.U32 R203, RZ, RZ, UR5 ;  /* 0x00000005ffcb7e24 */ /* 0x000fe4000f8e00ff */
[----:B------:R-:W-:Y:S01]  /*0d70*/  IMAD.IADD R0, R227, 0x1, -R0 ;  /* 0x00000001e3007824 */ /* 0x000fe200078e0a00 */
[----:B------:R-:W-:Y:S01]  /*0d80*/  LEA R225, R2, R7, 0x6 ;  /* 0x0000000702e17211 */ /* 0x000fe200078e30ff */
[----:B------:R-:W-:Y:S02]  /*0d90*/  IMAD.IADD R224, R224, 0x1, -R9 ;  /* 0x00000001e0e07824 */ /* 0x000fe400078e0a09 */
[----:B------:R-:W-:Y:S01]  /*0da0*/  IMAD.WIDE R202, R5, 0x2, R202 ;  /* 0x0000000205ca7825 */ /* 0x000fe200078e02ca */
[----:B------:R-:W-:-:S03]  /*0db0*/  UMOV UR4, UR7 ;  /* 0x0000000700047c82 */ /* 0x000fc60008000000 */
[----:B------:R-:W-:Y:S02]  /*0dc0*/  IMAD.MOV.U32 R226, RZ, RZ, RZ ;  /* 0x000000ffffe27224 */ /* 0x000fe400078e00ff */
[----:B------:R-:W-:Y:S01]  /*0dd0*/  IMAD.SHL.U32 R204, R0, 0x8, RZ ;  /* 0x0000000800cc7824 */ /* 0x000fe200078e00ff */
[----:B------:R-:W-:Y:S01]  /*0de0*/  ULDC.64 UR60, c[0x0][0x198] ;  /* 0x00006600003c7ab9 */ /* 0x000fe20000000a00 */
[----:B------:R-:W-:Y:S01]  /*0df0*/  UMOV UR37, URZ ;  /* 0x0000003f00257c82 */ /* 0x000fe20008000000 */
[----:B------:R-:W-:Y:S01]  /*0e00*/  UMOV UR36, URZ ;  /* 0x0000003f00247c82 */ /* 0x000fe20008000000 */
[----:B--2---:R-:W-:-:S07]  /*0e10*/  LOP3.LUT R219, R11, 0x1, RZ, 0xfc, !PT ;  /* 0x000000010bdb7812 */ /* 0x004fce00078efcff */
.L_x_10666:
        /* <DEDUP_REMOVED lines=20> */
.L_x_10619:
[----:B------:R-:W-:Y:S01]  /*0f60*/  ULDC UR6, c[0x0][0xec4] ;  /* 0x0003b10000067ab9 */ /* 0x000fe20000000800 */
[----:B------:R-:W-:Y:S01]  /*0f70*/  UMOV UR40, UR7 ;  /* 0x0000000700287c82 */ /* 0x000fe20008000000 */
[----:B------:R-:W-:-:S11]  /*0f80*/  UISETP.NE.AND UP0, UPT, UR6, 0x1, UPT ;  /* 0x000000010600788c */ /* 0x000fd6000bf05270 */
[----:B------:R-:W-:Y:S02]  /*0f90*/  @UP0 ULDC.64 UR10, c[0x0][0xec8] ;  /* 0x0003b200000a0ab9 */ /* 0x000fe40000000a00 */
[----:B------:R-:W-:-:S04]  /*0fa0*/  UIMAD.WIDE.U32 UR4, UR7, UR10, URZ ;  /* 0x0000000a070472a5 */ /* 0x000fc8000f8e003f */
[----:B------:R-:W-:-:S04]  /*0fb0*/  @UP0 USHF.R.U32.HI UR40, URZ, UR11, UR5 ;  /* 0x0000000b3f280299 */ /* 0x000fc80008011605 */
[----:B------:R-:W-:-:S12]  /*0fc0*/  UIMAD UR4, UR40, UR6, URZ ;  /* 0x00000006280472a4 */ /* 0x000fd8000f8e023f */
.L_x_10620:
[----:B------:R-:W1:Y:S01]  /*0fd0*/  LDC R2, c[0x0][0x288] ;  /* 0x0000a200ff027b82 */ /* 0x000e620000000800 */
[----:B------:R-:W-:Y:S01]  /*0fe0*/  ULOP3.LUT UR5, URZ, UR40, URZ, 0x33, !UPT ;  /* 0x000000283f057292 */ /* 0x000fe2000f8e333f */
[----:B------:R-:W-:Y:S01]  /*0ff0*/  PLOP3.LUT P0, PT, PT, PT, PT, 0x80, 0x0 ;  /* 0x000000000000781c */ /* 0x000fe20003f0f070 */
[----:B------:R-:W-:Y:S01]  /*1000*/  ULDC UR6, c[0x0][0xeac] ;  /* 0x0003ab0000067ab9 */ /* 0x000fe20000000800 */
[----:B------:R-:W-:Y:S01]  /*1010*/  ULDC.64 UR10, c[0x0][0x3f8] ;  /* 0x0000fe00000a7ab9 */ /* 0x000fe20000000a00 */
[----:B------:R-:W-:Y:S01]  /*1020*/  UIADD3 UR5, UR5, UR6, URZ ;  /* 0x0000000605057290 */ /* 0x000fe2000fffe03f */
[----:B------:R-:W-:Y:S01]  /*1030*/  MOV R150, RZ ;  /* 0x000000ff00967202 */ /* 0x000fe20000000f00 */
[----:B------:R-:W-:Y:S01]  /*1040*/  UISETP.NE.U32.AND UP0, UPT, UR10, URZ, UPT ;  /* 0x0000003f0a00728c */ /* 0x000fe2000bf05070 */
[----:B------:R-:W2:Y:S01]  /*1050*/  LDC R157, c[0x0][0x2e0] ;  /* 0x0000b800ff9d7b82 */ /* 0x000ea20000000800 */
[----:B------:R-:W-:Y:S01]  /*1060*/  USHF.L.U32 UR42, UR5, 0x7, URZ ;  /* 0x00000007052a7899 */ /* 0x000fe2000800063f */
[----:B------:R-:W-:Y:S01]  /*1070*/  CS2R R148, SRZ ;  /* 0x0000000000947805 */ /* 0x000fe2000001ff00 */
[----:B------:R-:W-:Y:S01]  /*1080*/  UISETP.NE.AND.EX UP0, UPT, UR11, URZ, UPT, UP0 ;  /* 0x0000003f0b00728c */ /* 0x000fe2000bf05300 */
[----:B------:R-:W-:Y:S01]  /*1090*/  CS2R R146, SRZ ;  /* 0x0000000000927805 */ /* 0x000fe2000001ff00 */
[----:B------:R-:W-:Y:S01]  /*10a0*/  ULDC UR6, c[0x0][0x404] ;  /* 0x0001010000067ab9 */ /* 0x000fe20000000800 */
[----:B------:R-:W-:Y:S01]  /*10b0*/  ULDC UR43, c[0x0][0xeb8] ;  /* 0x0003ae00002b7ab9 */ /* 0x000fe20000000800 */
[----:B------:R-:W-:Y:S01]  /*10c0*/  USEL UR5, UR6, 0x1, UP0 ;  /* 0x0000000106057887 */ /* 0x000fe20008000000 */
[----:B------:R-:W-:Y:S01]  /*10d0*/  MOV R223, UR42 ;  /* 0x0000002a00df7c02 */ /* 0x000fe20008000f00 */
[----:B------:R-:W-:Y:S01]  /*10e0*/  UISETP.NE.AND UP0, UPT, UR43, 0x1, UPT ;  /* 0x000000012b00788c */ /* 0x000fe2000bf05270 */
[----:B------:R-:W-:Y:S01]  /*10f0*/  CS2R R144, SRZ ;  /* 0x0000000000907805 */ /* 0x000fe2000001ff00 */
[----:B------:R-:W-:Y:S01]  /*1100*/  UIADD3 UR4, UR7, -UR4, URZ ;  /* 0x8000000407047290 */ /* 0x000fe2000fffe03f */
[----:B------:R-:W-:-:S02]  /*1110*/  CS2R R142, SRZ ;  /* 0x00000000008e7805 */ /* 0x000fc4000001ff00 */
[----:B------:R-:W-:Y:S02]  /*1120*/  CS2R R140, SRZ ;  /* 0x00000000008c7805 */ /* 0x000fe4000001ff00 */
[----:B------:R-:W-:Y:S02]  /*1130*/  CS2R R138, SRZ ;  /* 0x00000000008a7805 */ /* 0x000fe4000001ff00 */
[----:B------:R-:W-:Y:S02]  /*1140*/  CS2R R136, SRZ ;  /* 0x0000000000887805 */ /* 0x000fe4000001ff00 */
[----:B-1----:R-:W-:Y:S02]  /*1150*/  IADD3 R2, R223, 0xdf, -R2 ;  /* 0x000000dfdf027810 */ /* 0x002fe40007ffe802 */
[----:B------:R-:W-:Y:S02]  /*1160*/  CS2R R134, SRZ ;  /* 0x0000000000867805 */ /* 0x000fe4000001ff00 */
[----:B------:R-:W-:-:S02]  /*1170*/  CS2R R132, SRZ ;  /* 0x0000000000847805 */ /* 0x000fc4000001ff00 */
[----:B------:R-:W-:Y:S01]  /*1180*/  CS2R R130, SRZ ;  /* 0x0000000000827805 */ /* 0x000fe2000001ff00 */
[----:B------:R-:W-:Y:S01]  /*1190*/  @UP0 ULDC UR6, c[0x0][0xec0] ;  /* 0x0003b00000060ab9 */ /* 0x000fe20000000800 */
[----:B------:R-:W-:Y:S02]  /*11a0*/  CS2R R128, SRZ ;  /* 0x0000000000807805 */ /* 0x000fe4000001ff00 */
[----:B------:R-:W-:Y:S02]  /*11b0*/  CS2R R126, SRZ ;  /* 0x00000000007e7805 */ /* 0x000fe4000001ff00 */
[----:B------:R-:W-:Y:S01]  /*11c0*/  CS2R R124, SRZ ;  /* 0x00000000007c7805 */ /* 0x000fe2000001ff00 */
[----:B--2---:R-:W-:Y:S01]  /*11d0*/  IMAD R157, R157, UR5, RZ ;  /* 0x000000059d9d7c24 */ /* 0x004fe2000f8e02ff */
[----:B------:R-:W-:Y:S01]  /*11e0*/  ULDC UR5, c[0x0][0xec4] ;  /* 0x0003b10000057ab9 */ /* 0x000fe20000000800 */
[----:B------:R-:W-:Y:S01]  /*11f0*/  CS2R R122, SRZ ;  /* 0x00000000007a7805 */ /* 0x000fe2000001ff00 */
[----:B------:R-:W-:Y:S01]  /*1200*/  UIMAD UR8, UR8, UR5, UR4 ;  /* 0x00000005080872a4 */ /* 0x000fe2000f8e0204 */
[C---:B------:R-:W-:Y:S01]  /*1210*/  VIADD R0, R157.reuse, 0x5f ;  /* 0x0000005f9d007836 */ /* 0x040fe20000000000 */
[----:B------:R-:W-:Y:S01]  /*1220*/  CS2R R120, SRZ ;  /* 0x0000000000787805 */ /* 0x000fe2000001ff00 */
[----:B------:R-:W-:Y:S01]  /*1230*/  IMAD.IADD R2, R157, 0x1, R2 ;  /* 0x000000019d027824 */ /* 0x000fe200078e0202 */
[----:B------:R-:W-:Y:S01]  /*1240*/  @UP0 ULDC UR4, c[0x0][0xebc] ;  /* 0x0003af0000040ab9 */ /* 0x000fe20000000800 */
[----:B------:R-:W-:Y:S01]  /*1250*/  IMAD.HI R0, R0, 0x2aaaaaab, RZ ;  /* 0x2aaaaaab00007827 */ /* 0x000fe200078e02ff */
[----:B------:R-:W-:Y:S01]  /*1260*/  UIMAD.WIDE.U32 UR4, UR8, UR4, URZ ;  /* 0x00000004080472a5 */ /* 0x000fe2000f8e003f */
[----:B------:R-:W-:Y:S01]  /*1270*/  CS2R R118, SRZ ;  /* 0x0000000000767805 */ /* 0x000fe2000001ff00 */
[----:B------:R-:W-:Y:S01]  /*1280*/  UMOV UR44, UR8 ;  /* 0x00000008002c7c82 */ /* 0x000fe20008000000 */
[----:B------:R-:W-:Y:S01]  /*1290*/  IMAD.HI R2, R2, 0x2aaaaaab, RZ ;  /* 0x2aaaaaab02027827 */ /* 0x000fe200078e02ff */
[----:B------:R-:W-:Y:S01]  /*12a0*/  SHF.R.U32.HI R3, RZ, 0x1f, R0 ;  /* 0x0000001fff037819 */ /* 0x000fe20000011600 */
[----:B------:R-:W-:Y:S01]  /*12b0*/  @UP0 USHF.R.U32.HI UR44, URZ, UR6, UR5 ;  /* 0x000000063f2c0299 */ /* 0x000fe20008011605 */
[----:B------:R-:W-:-:S02]  /*12c0*/  CS2R R116, SRZ ;  /* 0x0000000000747805 */ /* 0x000fc4000001ff00 */
[----:B------:R-:W-:Y:S02]  /*12d0*/  CS2R R114, SRZ ;  /* 0x0000000000727805 */ /* 0x000fe4000001ff00 */
[----:B------:R-:W-:Y:S01]  /*12e0*/  SHF.R.U32.HI R5, RZ, 0x1f, R2 ;  /* 0x0000001fff057819 */ /* 0x000fe20000011602 */
[----:B------:R-:W-:Y:S01]  /*12f0*/  UIADD3 UR4, -UR44, URZ, URZ ;  /* 0x0000003f2c047290 */ /* 0x000fe2000fffe13f */
[----:B------:R-:W-:Y:S01]  /*1300*/  LEA.HI.SX32 R3, R0, R3, 0x1c ;  /* 0x0000000300037211 */ /* 0x000fe200078fe2ff */
[----:B------:R-:W-:Y:S01]  /*1310*/  IMAD.MOV.U32 R0, RZ, RZ, RZ ;  /* 0x000000ffff007224 */ /* 0x000fe200078e00ff */
[----:B------:R-:W-:Y:S01]  /*1320*/  LEA.HI.SX32 R2, R2, R5, 0x1c ;  /* 0x0000000502027211 */ /* 0x000fe200078fe2ff */
[----:B------:R-:W-:Y:S01]  /*1330*/  UIMAD UR43, UR43, UR4, UR8 ;  /* 0x000000042b2b72a4 */ /* 0x000fe2000f8e0208 */
[----:B------:R-:W-:Y:S02]  /*1340*/  CS2R R112, SRZ ;  /* 0x0000000000707805 */ /* 0x000fe4000001ff00 */
[----:B------:R-:W-:-:S02]  /*1350*/  CS2R R110, SRZ ;  /* 0x00000000006e7805 */ /* 0x000fc4000001ff00 */
[----:B------:R-:W-:Y:S02]  /*1360*/  VIMNMX R159, R3, R2, PT ;  /* 0x00000002039f7248 */ /* 0x000fe40003fe0100 */
[----:B------:R-:W-:Y:S02]  /*1370*/  CS2R R2, SRZ ;  /* 0x0000000000027805 */ /* 0x000fe4000001ff00 */
[----:B------:R-:W-:Y:S02]  /*1380*/  CS2R R108, SRZ ;  /* 0x00000000006c7805 */ /* 0x000fe4000001ff00 */
[----:B------:R-:W-:Y:S02]  /*1390*/  CS2R R106, SRZ ;  /* 0x00000000006a7805 */ /* 0x000fe4000001ff00 */
[----:B------:R-:W-:Y:S02]  /*13a0*/  ISETP.GE.AND P1, PT, R159, 0x1, PT ;  /* 0x000000019f00780c */ /* 0x000fe40003f26270 */
        /* <DEDUP_REMOVED lines=42> */
[----:B------:R-:W-:Y:S01]  /*1650*/  MOV R25, RZ ;  /* 0x000000ff00197202 */ /* 0x000fe20000000f00 */
        /* <DEDUP_REMOVED lines=13> */
[----:B------:R-:W-:Y:S02]  /*1730*/  USHF.R.U32.HI UR4, URZ, 0x4, UR5 ;  /* 0x000000043f047899 */ /* 0x000fe40008011605 */
[----:B------:R-:W-:Y:S02]  /*1740*/  UIADD3 UR5, UR5, 0xa000, URZ ;  /* 0x0000a00005057890 */ /* 0x000fe4000fffe03f */
[----:B------:R-:W-:Y:S02]  /*1750*/  ULOP3.LUT UR4, UR4, 0x3fff, URZ, 0xc0, !UPT ;  /* 0x00003fff04047892 */ /* 0x000fe4000f8ec03f */
[----:B------:R-:W-:Y:S02]  /*1760*/  USHF.R.U32.HI UR5, URZ, 0x4, UR5 ;  /* 0x000000043f057899 */ /* 0x000fe40008011605 */
[----:B------:R-:W-:Y:S02]  /*1770*/  ULOP3.LUT UR41, UR4, 0x10000, URZ, 0xfc, !UPT ;  /* 0x0001000004297892 */ /* 0x000fe4000f8efc3f */
[----:B------:R-:W-:-:S03]  /*1780*/  ULOP3.LUT UR45, UR5, 0x3fff, URZ, 0xc0, !UPT ;  /* 0x00003fff052d7892 */ /* 0x000fc6000f8ec03f */
[----:B------:R-:W-:Y:S02]  /*1790*/  UMOV UR5, 0x40000040 ;  /* 0x4000004000057882 */ /* 0x000fe40000000000 */
[----:B------:R-:W-:Y:S01]  /*17a0*/  UMOV UR4, UR41 ;  /* 0x0000002900047c82 */ /* 0x000fe20008000000 */
[----:B------:R-:W-:Y:S02]  /*17b0*/  IMAD.U32 R201, RZ, RZ, UR5 ;  /* 0x00000005ffc97e24 */ /* 0x000fe4000f8e00ff */
[----:B------:R-:W-:Y:S01]  /*17c0*/  IMAD.U32 R200, RZ, RZ, UR4 ;  /* 0x00000004ffc87e24 */ /* 0x000fe2000f8e00ff */
        /* <DEDUP_REMOVED lines=17> */
.L_x_10622:
[----:B------:R-:W-:Y:S01]  /*18e0*/  LEA.HI R0, R226, R226, RZ, 0x1 ;  /* 0x000000e2e2007211 */ /* 0x000fe200078f08ff */
[----:B------:R-:W1:Y:S03]  /*18f0*/  S2R R2, SR_TID.X ;  /* 0x0000000000027919 */ /* 0x000e660000002100 */
[----:B------:R-:W-:-:S04]  /*1900*/  LOP3.LUT R3, R0, 0xfffffffe, RZ, 0xc0, !PT ;  /* 0xfffffffe00037812 */ /* 0x000fc800078ec0ff */
[----:B------:R-:W-:-:S04]  /*1910*/  IADD3 R0, R226, -R3, RZ ;  /* 0x80000003e2007210 */ /* 0x000fc80007ffe0ff */
[----:B------:R-:W-:-:S04]  /*1920*/  SHF.L.U32 R0, R0, 0x1f, RZ ;  /* 0x0000001f00007819 */ /* 0x000fc800000006ff */
[----:B------:R-:W2:Y:S01]  /*1930*/  SYNCS.PHASECHK.TRANS64.TRYWAIT P0, [UR39+0x32400], R0 ;  /* 0x03240000ff0075a7 */ /* 0x000ea20008000167 */
[----:B-1----:R-:W-:-:S05]  /*1940*/  SHF.R.U32.HI R2, RZ, 0x7, R2 ;  /* 0x00000007ff027819 */ /* 0x002fca0000011602 */
[----:B------:R-:W-:Y:S01]  /*1950*/  VIADD R188, R2, 0x8 ;  /* 0x0000000802bc7836 */ /* 0x000fe20000000000 */
[----:B--2---:R-:W-:Y:S06]  /*1960*/  @!P0 BRA `(.L_x_10623) ;  /* 0x000000d800488947 */ /* 0x004fec0003800000 */
.L_x_10727:
[----:B------:R-:W-:Y:S01]  /*1970*/  ISETP.NE.AND P0, PT, R219, 0x3, PT ;  /* 0x00000003db00780c */ /* 0x000fe20003f05270 */
[----:B------:R-:W-:Y:S05]  /*1980*/  WARPSYNC.ALL ;  /* 0x0000000000007948 */ /* 0x000fea0003800000 */
[----:B------:R2:W-:Y:S07]  /*1990*/  BAR.SYNC.DEFER_BLOCKING R188, 0x100 ;  /* 0x000400bc0000751d */ /* 0x0005ee0000010000 */
[----:B------:R-:W-:Y:S05]  /*19a0*/  @!P0 BRA `(.L_x_10624) ;  /* 0x0000000000048947 */ /* 0x000fea0003800000 */
[----:B------:R-:W-:Y:S01]  /*19b0*/  BPT.TRAP 0x1 ;  /* 0x000000040000795c */ /* 0x000fe20000300000 */
.L_x_10624:
[----:B------:R-:W-:Y:S01]  /*19c0*/  ULEA UR7, UR36, UR39, 0x3 ;  /* 0x0000002724077291 */ /* 0x000fe2000f8e183f */
[----:B------:R-:W-:-:S05]  /*19d0*/  IMAD.U32 R2, RZ, RZ, UR37 ;  /* 0x00000025ff027e24 */ /* 0x000fca000f8e00ff */
[----:B------:R-:W-:-:S04]  /*19e0*/  SHF.L.U32 R2, R2, 0x1f, RZ ;  /* 0x0000001f02027819 */ /* 0x000fc800000006ff */
[----:B------:R3:W4:Y:S01]  /*19f0*/  SYNCS.PHASECHK.TRANS64.TRYWAIT P1, [UR7+0x32430], R2 ;  /* 0x03243002ff0075a7 */ /* 0x0007220008020147 */
[----:B------:R-:W-:Y:S05]  /*1a00*/  @!P0 BRA `(.L_x_10625) ;  /* 0x0000000000048947 */ /* 0x000fea0003800000 */
[----:B------:R-:W-:Y:S01]  /*1a10*/  BPT.TRAP 0x1 ;  /* 0x000000040000795c */ /* 0x000fe20000300000 */
.L_x_10625:
[----:B----4-:R-:W-:Y:S05]  /*1a20*/  @P1 BRA `(.L_x_10626) ;  /* 0x0000000000081947 */ /* 0x010fea0003800000 */
[----:B------:R-:W4:Y:S02]  /*1a30*/  SYNCS.PHASECHK.TRANS64.TRYWAIT P1, [UR7+0x32430], R2 ;  /* 0x03243002ff0075a7 */ /* 0x000f240008020147 */
[----:B----4-:R-:W-:Y:S05]  /*1a40*/  @!P1 BRA `(.L_x_10627) ;  /* 0x000000d800289947 */ /* 0x010fea0003800000 */
.L_x_10626:
[----:B------:R-:W-:Y:S01]  /*1a50*/  UIADD3 UR4, UR39, 0x1c400, URZ ;  /* 0x0001c40027047890 */ /* 0x000fe2000fffe03f */
[----:B------:R-:W-:Y:S01]  /*1a60*/  R2UR UR8, R200 ;  /* 0x00000000c80872ca */ /* 0x000fe200000e0000 */
[----:B------:R-:W-:Y:S01]  /*1a70*/  WARPGROUP.ARRIVE ;  /* 0x00000000000079c5 */ /* 0x000fe20000000000 */
[----:B------:R-:W-:Y:S01]  /*1a80*/  R2UR UR9, R201 ;  /* 0x00000000c90972ca */ /* 0x000fe200000e0000 */
[----:B------:R-:W-:Y:S01]  /*1a90*/  USHF.R.U32.HI UR4, URZ, 0x4, UR4 ;  /* 0x000000043f047899 */ /* 0x000fe20008011604 */
[----:B------:R-:W-:Y:S01]  /*1aa0*/  UMOV UR11, 0x40000040 ;  /* 0x40000040000b7882 */ /* 0x000fe20000000000 */
[----:B------:R-:W-:Y:S02]  /*1ab0*/  UIADD3 UR5, UR41, 0x2, URZ ;  /* 0x0000000229057890 */ /* 0x000fe4000fffe03f */
[----:B------:R-:W-:-:S04]  /*1ac0*/  ULOP3.LUT UR4, UR4, 0x3fff, URZ, 0xc0, !UPT ;  /* 0x00003fff04047892 */ /* 0x000fc8000f8ec03f */
[----:B------:R-:W-:-:S04]  /*1ad0*/  ULOP3.LUT UR38, UR4, 0x10000, URZ, 0xfc, !UPT ;  /* 0x0001000004267892 */ /* 0x000fc8000f8efc3f */
[----:B------:R-:W-:-:S04]  /*1ae0*/  UIMAD UR4, UR36, 0x300, UR38 ;  /* 0x00000300240478a4 */ /* 0x000fc8000f8e0226 */
[----:B------:R-:W-:-:S03]  /*1af0*/  UIADD3 UR6, UR4, 0x2, URZ ;  /* 0x0000000204067890 */ /* 0x000fc6000fffe03f */
[----:B------:R-:W-:Y:S02]  /*1b00*/  UMOV UR10, UR4 ;  /* 0x00000004000a7c82 */ /* 0x000fe40008000000 */
        /* <DEDUP_REMOVED lines=27> */
[----:B------:R-:W-:Y:S01]  /*1cc0*/  IMAD.U32 R18, RZ, RZ, UR8 ;  /* 0x00000008ff127e24 */ /* 0x000fe2000f8e00ff */
[----:B------:R-:W-:Y:S01]  /*1cd0*/  MOV R19, UR9 ;  /* 0x0000000900137c02 */ /* 0x000fe20008000f00 */
[----:B------:R-:W-:Y:S02]  /*1ce0*/  WARPGROUP.DEPBAR.LE gsb0, 0x0 ;  /* 0x00008000000079c5 */ /* 0x000fe40000010000 */
[----:B------:R-:W-:-:S06]  /*1cf0*/  WARPGROUP.ARRIVE ;  /* 0x00000000000079c5 */ /* 0x000fcc0000000000 */
[----:B------:R-:W-:Y:S03]  /*1d00*/  HGMMA.64x96x16.F32 R24, gdesc[UR8], R24, gsb0 ;  /* 0x01600000081879f0 */ /* 0x000fe60008000818 */
[----:B------:R-:W-:Y:S02]  /*1d10*/  WARPGROUP.DEPBAR.LE gsb0, 0x0 ;  /* 0x00008000000079c5 */ /* 0x000fe40000010000 */
[----:B------:R-:W4:Y:S02]  /*1d20*/  SYNCS.PHASECHK.TRANS64.TRYWAIT P1, [UR39+0x32410], R0 ;  /* 0x03241000ff0075a7 */ /* 0x000f240008020167 */
[----:B----4-:R-:W-:Y:S05]  /*1d30*/  @!P1 BRA `(.L_x_10628) ;  /* 0x000000d400849947 */ /* 0x010fea0003800000 */
.L_x_10728:
[----:B------:R-:W-:Y:S05]  /*1d40*/  @!P0 BRA `(.L_x_10629) ;  /* 0x0000000000048947 */ /* 0x000fea0003800000 */
[----:B------:R-:W-:Y:S01]  /*1d50*/  BPT.TRAP 0x1 ;  /* 0x000000040000795c */ /* 0x000fe20000300000 */
.L_x_10629:
[----:B------:R4:W1:Y:S01]  /*1d60*/  SYNCS.PHASECHK.TRANS64.TRYWAIT P1, [UR7+0x32450], R2 ;  /* 0x03245002ff0075a7 */ /* 0x0008620008020147 */
[----:B------:R-:W-:Y:S05]  /*1d70*/  @!P0 BRA `(.L_x_10630) ;  /* 0x0000000000048947 */ /* 0x000fea0003800000 */
[----:B------:R-:W-:Y:S01]  /*1d80*/  BPT.TRAP 0x1 ;  /* 0x000000040000795c */ /* 0x000fe20000300000 */
.L_x_10630:
[----:B-1----:R-:W-:Y:S05]  /*1d90*/  @P1 BRA `(.L_x_10631) ;  /* 0x0000000000081947 */ /* 0x002fea0003800000 */
[----:B------:R-:W1:Y:S02]  /*1da0*/  SYNCS.PHASECHK.TRANS64.TRYWAIT P1, [UR7+0x32450], R2 ;  /* 0x03245002ff0075a7 */ /* 0x000e640008020147 */
[----:B-1----:R-:W-:Y:S05]  /*1db0*/  @!P1 BRA `(.L_x_10632) ;  /* 0x000000d4007c9947 */ /* 0x002fea0003800000 */
.L_x_10631:
        /* <DEDUP_REMOVED lines=9> */
[----:B------:R-:W-:Y:S01]  /*1e50*/  MOV R15, UR13 ;  /* 0x0000000d000f7c02 */ /* 0x000fe20008000f00 */
[----:B------:R-:W-:Y:S01]  /*1e60*/  ULOP3.LUT UR4, UR45, 0x10000, URZ, 0xfc, !UPT ;  /* 0x000100002d047892 */ /* 0x000fe2000f8efc3f */
[----:B------:R-:W1:Y:S01]  /*1e70*/  LDC R0, c[0x0][0x288] ;  /* 0x0000a200ff007b82 */ /* 0x000e620000000800 */
[----:B------:R-:W-:Y:S01]  /*1e80*/  ULOP3.LUT UR6, UR41, 0x10000, URZ, 0xfc, !UPT ;  /* 0x0001000029067892 */ /* 0x000fe2000f8efc3f */
[----:B------:R-:W-:Y:S01]  /*1e90*/  IMAD R13, R159, -0x60, R157 ;  /* 0xffffffa09f0d7824 */ /* 0x000fe200078e029d */
[----:B------:R-:W-:Y:S01]  /*1ea0*/  UIADD3 UR16, UR4, 0x800, URZ ;  /* 0x0000080004107890 */ /* 0x000fe2000fffe03f */
[----:B------:R-:W5:Y:S01]  /*1eb0*/  S2R R74, SR_TID.X ;  /* 0x00000000004a7919 */ /* 0x000f620000002100 */
[----:B------:R-:W-:Y:S01]  /*1ec0*/  UIMAD UR5, UR36, 0xc00, UR6 ;  /* 0x00000c00240578a4 */ /* 0x000fe2000f8e0206 */
[----:B------:R-:W-:Y:S01]  /*1ed0*/  VIADD R73, R13, 0x60 ;  /* 0x000000600d497836 */ /* 0x000fe20000000000 */
[----:B------:R-:W-:Y:S01]  /*1ee0*/  UMOV UR8, UR4 ;  /* 0x0000000400087c82 */ /* 0x000fe20008000000 */
[----:B------:R-:W-:Y:S01]  /*1ef0*/  UMOV UR17, 0x40000040 ;  /* 0x4000004000117882 */ /* 0x000fe20000000000 */
[----:B------:R-:W-:Y:S01]  /*1f00*/  IMAD.U32 R16, RZ, RZ, UR8 ;  /* 0x00000008ff107e24 */ /* 0x000fe2000f8e00ff */
[----:B------:R-:W-:Y:S01]  /*1f10*/  UIADD3 UR18, UR5, 0x600, URZ ;  /* 0x0000060005127890 */ /* 0x000fe2000fffe03f */
[----:B------:R-:W-:Y:S01]  /*1f20*/  IMAD R73, R224, -0x2, R73 ;  /* 0xfffffffee0497824 */ /* 0x000fe200078e0249 */
[----:B------:R-:W-:Y:S01]  /*1f30*/  UMOV UR10, UR5 ;  /* 0x00000005000a7c82 */ /* 0x000fe20008000000 */
[----:B------:R-:W-:Y:S01]  /*1f40*/  UMOV UR19, 0x40000040 ;  /* 0x4000004000137882 */ /* 0x000fe20000000000 */
[----:B------:R-:W-:Y:S01]  /*1f50*/  HGMMA.64x96x16.F32 R24, gdesc[UR8], R24, gsb0 ;  /* 0x01600000081879f0 */ /* 0x000fe20008000818 */
[----:B------:R-:W-:Y:S01]  /*1f60*/  UIADD3 UR8, UR4, 0x2, URZ ;  /* 0x0000000204087890 */ /* 0x000fe2000fffe03f */
[----:B------:R-:W-:Y:S01]  /*1f70*/  IMAD.U32 R165, RZ, RZ, UR7 ;  /* 0x00000007ffa57e24 */ /* 0x000fe2000f8e00ff */
[----:B------:R-:W-:-:S02]  /*1f80*/  UIADD3 UR9, UR5, 0x2, URZ ;  /* 0x0000000205097890 */ /* 0x000fc4000fffe03f */
[----:B------:R-:W-:Y:S01]  /*1f90*/  UIADD3 UR10, UR5, 0x304, URZ ;  /* 0x00000304050a7890 */ /* 0x000fe2000fffe03f */
[----:B------:R-:W-:Y:S02]  /*1fa0*/  UMOV UR11, 0x40000040 ;  /* 0x40000040000b7882 */ /* 0x000fe40000000000 */
[----:B------:R-:W-:Y:S01]  /*1fb0*/  UMOV UR12, UR8 ;  /* 0x00000008000c7c82 */ /* 0x000fe20008000000 */
[----:B------:R-:W-:Y:S01]  /*1fc0*/  UIADD3 UR8, UR4, 0x4, URZ ;  /* 0x0000000404087890 */ /* 0x000fe2000fffe03f */
[----:B------:R-:W-:Y:S01]  /*1fd0*/  IMAD.U32 R14, RZ, RZ, UR12 ;  /* 0x0000000cff0e7e24 */ /* 0x000fe2000f8e00ff */
[----:B------:R-:W-:Y:S01]  /*1fe0*/  UMOV UR14, UR9 ;  /* 0x00000009000e7c82 */ /* 0x000fe20008000000 */
[----:B------:R-:W-:Y:S01]  /*1ff0*/  UIADD3 UR9, UR5, 0x4, URZ ;  /* 0x0000000405097890 */ /* 0x000fe2000fffe03f */
[C---:B-1----:R-:W-:Y:S01]  /*2000*/  IADD3 R13, -R0.reuse, 0x61, R13 ;  /* 0x00000061000d7810 */ /* 0x042fe20007ffe10d */
[----:B------:R-:W-:Y:S01]  /*2010*/  UIADD3 UR20, UR4, 0x802, URZ ;  /* 0x0000080204147890 */ /* 0x000fe2000fffe03f */
[----:B------:R-:W-:Y:S01]  /*2020*/  IADD3 R0, -R0, UR42, R157 ;  /* 0x0000002a00007c10 */ /* 0x000fe2000fffe19d */
[----:B------:R-:W-:Y:S01]  /*2030*/  UIADD3 UR22, UR5, 0x602, URZ ;  /* 0x0000060205167890 */ /* 0x000fe2000fffe03f */
[----:B------:R-:W-:Y:S01]  /*2040*/  UMOV UR21, 0x40000040 ;  /* 0x4000004000157882 */ /* 0x000fe20000000000 */
[----:B------:R-:W-:Y:S01]  /*2050*/  UMOV UR23, 0x40000040 ;  /* 0x4000004000177882 */ /* 0x000fe20000000000 */
[----:B------:R-:W-:Y:S01]  /*2060*/  UIADD3 UR24, UR4, 0x804, URZ ;  /* 0x0000080404187890 */ /* 0x000fe2000fffe03f */
[----:B------:R-:W-:Y:S01]  /*2070*/  IMAD R12, R224, -0x2, R13 ;  /* 0xfffffffee00c7824 */ /* 0x000fe200078e020d */
[----:B------:R-:W-:Y:S01]  /*2080*/  UIADD3 UR26, UR5, 0x604, URZ ;  /* 0x00000604051a7890 */ /* 0x000fe2000fffe03f */
[----:B------:R-:W-:Y:S01]  /*2090*/  IADD3 R13, R225, UR42, RZ ;  /* 0x0000002ae10d7c10 */ /* 0x000fe2000fffe0ff */
[----:B------:R-:W-:Y:S01]  /*20a0*/  UMOV UR25, 0x40000040 ;  /* 0x4000004000197882 */ /* 0x000fe20000000000 */
[----:B------:R-:W-:Y:S01]  /*20b0*/  UMOV UR27, 0x40000040 ;  /* 0x40000040001b7882 */ /* 0x000fe20000000000 */
[----:B------:R-:W-:Y:S01]  /*20c0*/  UIADD3 UR28, UR4, 0x806, URZ ;  /* 0x00000806041c7890 */ /* 0x000fe2000fffe03f */
[----:B------:R-:W-:Y:S01]  /*20d0*/  VIADDMNMX R72, R13, R12, R73, PT ;  /* 0x0000000c0d487246 */ /* 0x000fe20003800149 */
[----:B------:R-:W-:Y:S01]  /*20e0*/  UIADD3 UR30, UR5, 0x606, URZ ;  /* 0x00000606051e7890 */ /* 0x000fe2000fffe03f */
[----:B------:R-:W-:Y:S01]  /*20f0*/  IADD3 R12, R12, 0x8, R13 ;  /* 0x000000080c0c7810 */ /* 0x000fe20007ffe00d */
[----:B------:R-:W-:Y:S01]  /*2100*/  UMOV UR29, 0x40000040 ;  /* 0x40000040001d7882 */ /* 0x000fe20000000000 */
[----:B------:R-:W-:Y:S01]  /*2110*/  UMOV UR31, 0x40000040 ;  /* 0x40000040001f7882 */ /* 0x000fe20000000000 */
[----:B------:R-:W-:Y:S01]  /*2120*/  UIADD3 UR32, UR4, 0xc00, URZ ;  /* 0x00000c0004207890 */ /* 0x000fe2000fffe03f */
[C---:B------:R-:W-:Y:S01]  /*2130*/  ISETP.GT.AND P5, PT, R72.reuse, RZ, PT ;  /* 0x000000ff4800720c */ /* 0x040fe20003fa4270 */
[----:B------:R-:W-:Y:S01]  /*2140*/  UIADD3 UR34, UR5, 0x900, URZ ;  /* 0x0000090005227890 */ /* 0x000fe2000fffe03f */
[C---:B------:R-:W-:Y:S01]  /*2150*/  ISETP.GT.AND P6, PT, R72.reuse, 0x1, PT ;  /* 0x000000014800780c */ /* 0x040fe20003fc4270 */
[----:B------:R-:W-:Y:S01]  /*2160*/  UMOV UR33, 0x40000040 ;  /* 0x4000004000217882 */ /* 0x000fe20000000000 */
[----:B------:R-:W-:Y:S01]  /*2170*/  UMOV UR35, 0x40000040 ;  /* 0x4000004000237882 */ /* 0x000fe20000000000 */
[----:B------:R-:W-:Y:S01]  /*2180*/  UIADD3 UR48, UR4, 0xc02, URZ ;  /* 0x00000c0204307890 */ /* 0x000fe2000fffe03f */
[C---:B------:R-:W-:Y:S01]  /*2190*/  ISETP.GT.AND P1, PT, R72.reuse, 0x8, PT ;  /* 0x000000084800780c */ /* 0x040fe20003f24270 */
[----:B------:R-:W-:Y:S01]  /*21a0*/  UIADD3 UR50, UR5, 0x902, URZ ;  /* 0x0000090205327890 */ /* 0x000fe2000fffe03f */
[----:B------:R-:W-:Y:S01]  /*21b0*/  VIMNMX R12, R73, R12, PT ;  /* 0x0000000c490c7248 */ /* 0x000fe20003fe0100 */
[----:B------:R-:W-:Y:S01]  /*21c0*/  UMOV UR49, 0x40000040 ;  /* 0x4000004000317882 */ /* 0x000fe20000000000 */
[----:B------:R-:W-:Y:S01]  /*21d0*/  UMOV UR51, 0x40000040 ;  /* 0x4000004000337882 */ /* 0x000fe20000000000 */
        /* <DEDUP_REMOVED lines=8> */
[----:B------:R-:W-:Y:S01]  /*2260*/  ISETP.GT.AND P4, PT, R72, 0x11, PT ;  /* 0x000000114800780c */ /* 0x000fe20003f84270 */
[----:B------:R-:W-:Y:S01]  /*2270*/  ULOP3.LUT UR7, UR41, 0x3000000, URZ, 0xfc, !UPT ;  /* 0x0300000029077892 */ /* 0x000fe2000f8efc3f */
[----:B------:R-:W-:-:S04]  /*2280*/  IMAD.HI R0, R0, 0x2aaaaaab, RZ ;  /* 0x2aaaaaab00007827 */ /* 0x000fc800078e02ff */
        /* <DEDUP_REMOVED lines=43> */
[----:B------:R-:W-:Y:S01]  /*2540*/  UMOV UR9, 0x40000040 ;  /* 0x4000004000097882 */ /* 0x000fe20000000000 */
[----:B------:R-:W-:Y:S01]  /*2550*/  MOV R5, UR13 ;  /* 0x0000000d00057c02 */ /* 0x000fe20008000f00 */
[----:B------:R-:W-:Y:S02]  /*2560*/  WARPGROUP.DEPBAR.LE gsb0, 0x0 ;  /* 0x00008000000079c5 */ /* 0x000fe40000010000 */
[----:B------:R-:W-:-:S06]  /*2570*/  WARPGROUP.ARRIVE ;  /* 0x00000000000079c5 */ /* 0x000fcc0000000000 */
[----:B------:R-:W-:Y:S01]  /*2580*/  HGMMA.64x96x16.F32 R24, gdesc[UR12], R24, gsb0 ;  /* 0x016000000c1879f0 */ /* 0x000fe20008000818 */
[----:B------:R-:W-:Y:S02]  /*2590*/  UIADD3 UR12, UR4, 0x406, URZ ;  /* 0x00000406040c7890 */ /* 0x000fe4000fffe03f */
[----:B------:R-:W-:Y:S01]  /*25a0*/  UIADD3 UR14, UR5, 0x306, URZ ;  /* 0x00000306050e7890 */ /* 0x000fe2000fffe03f */
[----:B------:R-:W-:Y:S01]  /*25b0*/  UMOV UR13, 0x40000040 ;  /* 0x40000040000d7882 */ /* 0x000fe20000000000 */
[----:B------:R-:W-:Y:S01]  /*25c0*/  UMOV UR15, 0x40000040 ;  /* 0x40000040000f7882 */ /* 0x000fe20000000000 */
[----:B------:R-:W-:Y:S02]  /*25d0*/  UIADD3 UR4, UR4, 0xc06, URZ ;  /* 0x00000c0604047890 */ /* 0x000fe4000fffe03f */
[----:B------:R-:W-:-:S05]  /*25e0*/  UIADD3 UR5, UR5, 0x906, URZ ;  /* 0x0000090605057890 */ /* 0x000fca000fffe03f */
[----:B------:R-:W-:Y:S01]  /*25f0*/  UMOV UR56, UR4 ;  /* 0x0000000400387c82 */ /* 0x000fe20008000000 */
[----:B------:R-:W-:Y:S01]  /*2600*/  ULDC UR4, c[0x0][0xad0] ;  /* 0x0002b40000047ab9 */ /* 0x000fe20000000800 */
[----:B------:R-:W-:Y:S01]  /*2610*/  UMOV UR58, UR5 ;  /* 0x00000005003a7c82 */ /* 0x000fe20008000000 */
[----:B---34-:R-:W-:Y:S01]  /*2620*/  IMAD.U32 R2, RZ, RZ, UR56 ;  /* 0x00000038ff027e24 */ /* 0x018fe2000f8e00ff */
        /* <DEDUP_REMOVED lines=57> */
[----:B-1----:R-:W-:Y:S01]  /*29c0*/  FSEL R13, R24, -INF , P5 ;  /* 0xff800000180d7808 */ /* 0x002fe20002800000 */
[----:B------:R-:W-:Y:S01]  /*29d0*/  FMUL.FTZ R30, R30, UR4 ;  /* 0x000000041e1e7c20 */ /* 0x000fe20008410000 */
[----:B------:R-:W-:Y:S01]  /*29e0*/  ISETP.GT.AND P5, PT, R72, 0x18, PT ;  /* 0x000000184800780c */ /* 0x000fe20003fa4270 */
        /* <DEDUP_REMOVED lines=46> */
[----:B------:R-:W-:-:S02]  /*2cd0*/  ULDC UR4, c[0x0][0xa80] ;  /* 0x0002a00000047ab9 */ /* 0x000fc40000000800 */
[----:B------:R-:W-:Y:S01]  /*2ce0*/  IMAD.U32 R195, RZ, RZ, UR4 ;  /* 0x00000004ffc37e24 */ /* 0x000fe2000f8e00ff */
[----:B------:R-:W-:Y:S01]  /*2cf0*/  UIMAD UR4, UR36, 0xc00, UR7 ;  /* 0x00000c00240478a4 */ /* 0x000fe2000f8e0207 */
[----:B------:R-:W1:Y:S01]  /*2d00*/  MUFU.TANH R32, R32 ;  /* 0x0000002000207308 */ /* 0x000e620000002400 */
[----:B---3--:R-:W-:Y:S02]  /*2d10*/  FSEL R233, R48, -INF , P5 ;  /* 0xff80000030e97808 */ /* 0x008fe40002800000 */
[----:B------:R-:W-:-:S03]  /*2d20*/  ISETP.GT.AND P5, PT, R72, 0x48, PT ;  /* 0x000000484800780c */ /* 0x000fc60003fa4270 */
[----:B------:R-:W-:Y:S02]  /*2d30*/  UMOV UR10, UR4 ;  /* 0x00000004000a7c82 */ /* 0x000fe40008000000 */
[----:B------:R-:W3:Y:S01]  /*2d40*/  MUFU.TANH R41, R41 ;  /* 0x0000002900297308 */ /* 0x000ee20000002400 */
[----:B----4-:R-:W-:Y:S02]  /*2d50*/  FSEL R215, R49, -INF , P6 ;  /* 0xff80000031d77808 */ /* 0x010fe40003000000 */
[----:B------:R-:W-:-:S05]  /*2d60*/  ISETP.GT.AND P6, PT, R72, 0x49, PT ;  /* 0x000000494800780c */ /* 0x000fca0003fc4270 */
[----:B------:R-:W4:Y:S01]  /*2d70*/  MUFU.TANH R52, R52 ;  /* 0x0000003400347308 */ /* 0x000f220000002400 */
[----:B-1----:R-:W-:Y:S02]  /*2d80*/  FSEL R169, R32, -INF , P3 ;  /* 0xff80000020a97808 */ /* 0x002fe40001800000 */
[----:B------:R-:W-:Y:S02]  /*2d90*/  ISETP.GT.AND P3, PT, R72, 0x28, PT ;  /* 0x000000284800780c */ /* 0x000fe40003f64270 */
[----:B------:R-:W-:-:S03]  /*2da0*/  FMNMX.FTZ R24, R169, R24, !PT ;  /* 0x00000018a9187209 */ /* 0x000fc60007810000 */
[----:B------:R-:W1:Y:S01]  /*2db0*/  MUFU.TANH R60, R60 ;  /* 0x0000003c003c7308 */ /* 0x000e620000002400 */
[----:B---3--:R-:W-:Y:S02]  /*2dc0*/  FSEL R194, R41, -INF , P2 ;  /* 0xff80000029c27808 */ /* 0x008fe40001000000 */
[----:B------:R-:W-:-:S05]  /*2dd0*/  ISETP.GT.AND P2, PT, R72, 0x39, PT ;  /* 0x000000394800780c */ /* 0x000fca0003f44270 */
[----:B------:R-:W3:Y:S01]  /*2de0*/  MUFU.TANH R61, R61 ;  /* 0x0000003d003d7308 */ /* 0x000ee20000002400 */
[----:B----4-:R-:W-:Y:S02]  /*2df0*/  FSEL R231, R52, -INF , P1 ;  /* 0xff80000034e77808 */ /* 0x010fe40000800000 */
[----:B------:R-:W-:-:S05]  /*2e00*/  ISETP.GT.AND P1, PT, R72, 0x50, PT ;  /* 0x000000504800780c */ /* 0x000fca0003f24270 */
[----:B------:R-:W4:Y:S01]  /*2e10*/  MUFU.TANH R44, R44 ;  /* 0x0000002c002c7308 */ /* 0x000f220000002400 */
[----:B-1----:R-:W-:Y:S02]  /*2e20*/  FSEL R181, R60, -INF , P5 ;  /* 0xff8000003cb57808 */ /* 0x002fe40002800000 */
[----:B------:R-:W-:-:S05]  /*2e30*/  ISETP.GT.AND P5, PT, R12, RZ, PT ;  /* 0x000000ff0c00720c */ /* 0x000fca0003fa4270 */
        /* <DEDUP_REMOVED lines=17> */
[----:B------:R-:W-:Y:S02]  /*2f50*/  FMNMX.FTZ R26, R171, R24, !PT ;  /* 0x00000018ab1a7209 */ /* 0x000fe40007810000 */
[----:B------:R-:W-:Y:S02]  /*2f60*/  ISETP.GT.AND P5, PT, R12, 0x11, PT ;  /* 0x000000110c00780c */ /* 0x000fe40003fa4270 */
[----:B------:R-:W-:Y:S01]  /*2f70*/  FMNMX.FTZ R26, R173, R26, !PT ;  /* 0x0000001aad1a7209 */ /* 0x000fe20007810000 */
[----:B------:R-:W1:Y:S01]  /*2f80*/  MUFU.TANH R65, R65 ;  /* 0x0000004100417308 */ /* 0x000e620000002400 */
[----:B---3--:R-:W-:Y:S02]  /*2f90*/  FSEL R27, R27, -INF , P6 ;  /* 0xff8000001b1b7808 */ /* 0x008fe40003000000 */
[----:B------:R-:W-:-:S02]  /*2fa0*/  FMNMX.FTZ R26, R175, R26, !PT ;  /* 0x0000001aaf1a7209 */ /* 0x000fc40007810000 */
[----:B------:R-:W-:Y:S02]  /*2fb0*/  FMNMX.FTZ R24, R33, R27, !PT ;  /* 0x0000001b21187209 */ /* 0x000fe40007810000 */
[----:B------:R-:W-:Y:S01]  /*2fc0*/  FMNMX.FTZ R41, R193, R26, !PT ;  /* 0x0000001ac1297209 */ /* 0x000fe20007810000 */
[----:B------:R-:W3:Y:S01]  /*2fd0*/  MUFU.TANH R30, R30 ;  /* 0x0000001e001e7308 */ /* 0x000ee20000002400 */
[----:B----4-:R-:W-:Y:S02]  /*2fe0*/  FSEL R177, R56, -INF , P3 ;  /* 0xff80000038b17808 */ /* 0x010fe40001800000 */
[----:B------:R-:W-:Y:S02]  /*2ff0*/  ISETP.GT.AND P3, PT, R72, 0x58, PT ;  /* 0x000000584800780c */ /* 0x000fe40003f64270 */
[----:B------:R-:W-:Y:S02]  /*3000*/  ISETP.GT.AND P6, PT, R12, 0x18, PT ;  /* 0x000000180c00780c */ /* 0x000fe40003fc4270 */
[----:B------:R-:W-:Y:S01]  /*3010*/  FMNMX.FTZ R41, R194, R41, !PT ;  /* 0x00000029c2297209 */ /* 0x000fe20007810000 */
[----:B------:R-:W4:Y:S01]  /*3020*/  MUFU.TANH R68, R68 ;  /* 0x0000004400447308 */ /* 0x000f220000002400 */
[----:B-1----:R-:W-:-:S02]  /*3030*/  FSEL R168, R65, -INF , P2 ;  /* 0xff80000041a87808 */ /* 0x002fc40001000000 */
[----:B------:R-:W-:-:S05]  /*3040*/  ISETP.GT.AND P2, PT, R12, 0x9, PT ;  /* 0x000000090c00780c */ /* 0x000fca0003f44270 */
[----:B------:R-:W1:Y:S01]  /*3050*/  MUFU.TANH R31, R31 ;  /* 0x0000001f001f7308 */ /* 0x000e620000002400 */
[----:B---3--:R-:W-:Y:S02]  /*3060*/  FSEL R37, R30, -INF , P1 ;  /* 0xff8000001e257808 */ /* 0x008fe40000800000 */
[----:B------:R-:W-:Y:S02]  /*3070*/  ISETP.GT.AND P1, PT, R12, 0x19, PT ;  /* 0x000000190c00780c */ /* 0x000fe40003f24270 */
[----:B------:R-:W-:-:S03]  /*3080*/  FMNMX.FTZ R24, R37, R24, !PT ;  /* 0x0000001825187209 */ /* 0x000fc60007810000 */
        /* <DEDUP_REMOVED lines=8> */
[----:B------:R-:W-:Y:S02]  /*3110*/  FMNMX.FTZ R35, R31, R24, !PT ;  /* 0x000000181f237209 */ /* 0x000fe40007810000 */
[----:B------:R-:W-:Y:S02]  /*3120*/  FMNMX.FTZ R24, R196, R41, !PT ;  /* 0x00000029c4187209 */ /* 0x000fe40007810000 */
[----:B------:R-:W-:Y:S01]  /*3130*/  ISETP.GT.AND P5, PT, R12, 0x28, PT ;  /* 0x000000280c00780c */ /* 0x000fe20003fa4270 */
[----:B------:R-:W3:Y:S01]  /*3140*/  MUFU.TANH R45, R45 ;  /* 0x0000002d002d7308 */ /* 0x000ee20000002400 */
[----:B----4-:R-:W-:Y:S02]  /*3150*/  FSEL R190, R34, -INF , P3 ;  /* 0xff80000022be7808 */ /* 0x010fe40001800000 */
[----:B------:R-:W-:-:S02]  /*3160*/  ISETP.GT.AND P3, PT, R12, 0x21, PT ;  /* 0x000000210c00780c */ /* 0x000fc40003f64270 */
[----:B------:R-:W-:-:S03]  /*3170*/  FMNMX.FTZ R35, R190, R35, !PT ;  /* 0x00000023be237209 */ /* 0x000fc60007810000 */
[----:B------:R-:W4:Y:S01]  /*3180*/  MUFU.TANH R39, R39 ;  /* 0x0000002700277308 */ /* 0x000f220000002400 */
[----:B-1----:R-:W-:Y:S02]  /*3190*/  FSEL R198, R38, -INF , P6 ;  /* 0xff80000026c67808 */ /* 0x002fe40003000000 */
[----:B------:R-:W-:Y:S02]  /*31a0*/  FMNMX.FTZ R35, R192, R35, !PT ;  /* 0x00000023c0237209 */ /* 0x000fe40007810000 */
[----:B------:R-:W-:Y:S02]  /*31b0*/  ISETP.GT.AND P6, PT, R12, 0x29, PT ;  /* 0x000000290c00780c */ /* 0x000fe40003fc4270 */
[----:B------:R-:W-:Y:S01]  /*31c0*/  FMNMX.FTZ R35, R198, R35, !PT ;  /* 0x00000023c6237209 */ /* 0x000fe20007810000 */
[----:B------:R-:W1:Y:S01]  /*31d0*/  MUFU.TANH R42, R42 ;  /* 0x0000002a002a7308 */ /* 0x000e620000002400 */
[----:B---3--:R-:W-:Y:S02]  /*31e0*/  FSEL R199, R45, -INF , P4 ;  /* 0xff8000002dc77808 */ /* 0x008fe40002000000 */
[----:B------:R-:W-:-:S02]  /*31f0*/  ISETP.GT.AND P4, PT, R72, 0x41, PT ;  /* 0x000000414800780c */ /* 0x000fc40003f84270 */
[----:B------:R-:W-:-:S03]  /*3200*/  FMNMX.FTZ R26, R199, R24, !PT ;  /* 0x00000018c71a7209 */ /* 0x000fc60007810000 */
[----:B------:R-:W3:Y:S01]  /*3210*/  MUFU.TANH R43, R43 ;  /* 0x0000002b002b7308 */ /* 0x000ee20000002400 */
[----:B----4-:R-:W-:Y:S02]  /*3220*/  FSEL R206, R39, -INF , P1 ;  /* 0xff80000027ce7808 */ /* 0x010fe40000800000 */
[----:B------:R-:W-:Y:S02]  /*3230*/  FMNMX.FTZ R26, R233, R26, !PT ;  /* 0x0000001ae91a7209 */ /* 0x000fe40007810000 */
[----:B------:R-:W-:Y:S02]  /*3240*/  FMNMX.FTZ R24, R206, R35, !PT ;  /* 0x00000023ce187209 */ /* 0x000fe40007810000 */
[----:B------:R-:W-:Y:S01]  /*3250*/  FMNMX.FTZ R26, R215, R26, !PT ;  /* 0x0000001ad71a7209 */ /* 0x000fe20007810000 */
[----:B------:R-:W4:Y:S01]  /*3260*/  MUFU.TANH R46, R46 ;  /* 0x0000002e002e7308 */ /* 0x000f220000002400 */
[----:B-1----:R-:W-:Y:S02]  /*3270*/  FSEL R237, R42, -INF , P2 ;  /* 0xff8000002aed7808 */ /* 0x002fe40001000000 */
[----:B------:R-:W-:-:S02]  /*3280*/  FMNMX.FTZ R26, R231, R26, !PT ;  /* 0x0000001ae71a7209 */ /* 0x000fc40007810000 */
[----:B------:R-:W-:Y:S02]  /*3290*/  FMNMX.FTZ R24, R237, R24, !PT ;  /* 0x00000018ed187209 */ /* 0x000fe40007810000 */
[C---:B------:R-:W-:Y:S01]  /*32a0*/  ISETP.GT.AND P1, PT, R12.reuse, 0x30, PT ;  /* 0x000000300c00780c */ /* 0x040fe20003f24270 */
[----:B------:R-:W1:Y:S01]  /*32b0*/  MUFU.TANH R47, R47 ;  /* 0x0000002f002f7308 */ /* 0x000e620000002400 */
[----:B---3--:R-:W-:Y:S02]  /*32c0*/  FSEL R207, R43, -INF , P3 ;  /* 0xff8000002bcf7808 */ /* 0x008fe40001800000 */
[----:B------:R-:W-:Y:S02]  /*32d0*/  FMNMX.FTZ R26, R229, R26, !PT ;  /* 0x0000001ae51a7209 */ /* 0x000fe40007810000 */
[----:B------:R-:W-:Y:S02]  /*32e0*/  FMNMX.FTZ R24, R207, R24, !PT ;  /* 0x00000018cf187209 */ /* 0x000fe40007810000 */
[----:B------:R-:W-:Y:S01]  /*32f0*/  ISETP.GT.AND P2, PT, R12, 0x31, PT ;  /* 0x000000310c00780c */ /* 0x000fe20003f44270 */
[----:B------:R-:W3:Y:S01]  /*3300*/  MUFU.TANH R50, R50 ;  /* 0x0000003200327308 */ /* 0x000ee20000002400 */
[----:B----4-:R-:W-:-:S02]  /*3310*/  FSEL R235, R46, -INF , P5 ;  /* 0xff8000002eeb7808 */ /* 0x010fc40002800000 */
[----:B------:R-:W-:Y:S02]  /*3320*/  FMNMX.FTZ R26, R177, R26, !PT ;  /* 0x0000001ab11a7209 */ /* 0x000fe40007810000 */
[----:B------:R-:W-:Y:S02]  /*3330*/  FMNMX.FTZ R24, R235, R24, !PT ;  /* 0x00000018eb187209 */ /* 0x000fe40007810000 */
[C---:B------:R-:W-:Y:S01]  /*3340*/  ISETP.GT.AND P3, PT, R12.reuse, 0x38, PT ;  /* 0x000000380c00780c */ /* 0x040fe20003f64270 */
[----:B------:R-:W4:Y:S01]  /*3350*/  MUFU.TANH R57, R57 ;  /* 0x0000003900397308 */ /* 0x000f220000002400 */
[----:B-1----:R-:W-:Y:S02]  /*3360*/  FSEL R209, R47, -INF , P6 ;  /* 0xff8000002fd17808 */ /* 0x002fe40003000000 */
[----:B------:R-:W-:Y:S02]  /*3370*/  ISETP.GT.AND P5, PT, R12, 0x39, PT ;  /* 0x000000390c00780c */ /* 0x000fe40003fa4270 */
[----:B------:R-:W-:-:S02]  /*3380*/  FMNMX.FTZ R24, R209, R24, !PT ;  /* 0x00000018d1187209 */ /* 0x000fc40007810000 */
[----:B------:R-:W-:Y:S01]  /*3390*/  ISETP.GT.AND P6, PT, R12, 0x40, PT ;  /* 0x000000400c00780c */ /* 0x000fe20003fc4270 */
        /* <DEDUP_REMOVED lines=10> */
[----:B------:R-:W-:Y:S02]  /*3440*/  FMNMX.FTZ R26, R181, R26, !PT ;  /* 0x0000001ab51a7209 */ /* 0x000fe40007810000 */
[----:B------:R-:W-:Y:S02]  /*3450*/  FMNMX.FTZ R24, R217, R24, !PT ;  /* 0x00000018d9187209 */ /* 0x000fe40007810000 */
[----:B------:R-:W-:Y:S01]  /*3460*/  FMNMX.FTZ R35, R183, R26, !PT ;  /* 0x0000001ab7237209 */ /* 0x000fe20007810000 */
[----:B------:R-:W1:Y:S01]  /*3470*/  MUFU.TANH R58, R58 ;  /* 0x0000003a003a7308 */ /* 0x000e620000002400 */
[----:B---3--:R-:W-:Y:S02]  /*3480*/  FSEL R213, R54, -INF , P3 ;  /* 0xff80000036d57808 */ /* 0x008fe40001800000 */
[----:B------:R-:W-:-:S02]  /*3490*/  FMNMX.FTZ R35, R166, R35, !PT ;  /* 0x00000023a6237209 */ /* 0x000fc40007810000 */
[----:B------:R-:W-:Y:S02]  /*34a0*/  FMNMX.FTZ R24, R213, R24, !PT ;  /* 0x00000018d5187209 */ /* 0x000fe40007810000 */
[----:B------:R-:W-:Y:S01]  /*34b0*/  ISETP.GT.AND P2, PT, R12, 0x48, PT ;  /* 0x000000480c00780c */ /* 0x000fe20003f44270 */
[----:B------:R-:W3:Y:S01]  /*34c0*/  MUFU.TANH R59, R59 ;  /* 0x0000003b003b7308 */ /* 0x000ee20000002400 */
[----:B----4-:R-:W-:Y:S02]  /*34d0*/  FSEL R211, R55, -INF , P5 ;  /* 0xff80000037d37808 */ /* 0x010fe40002800000 */
[----:B------:R-:W-:Y:S02]  /*34e0*/  FMNMX.FTZ R35, R168, R35, !PT ;  /* 0x00000023a8237209 */ /* 0x000fe40007810000 */
[----:B------:R-:W-:Y:S02]  /*34f0*/  FMNMX.FTZ R24, R211, R24, !PT ;  /* 0x00000018d3187209 */ /* 0x000fe40007810000 */
[----:B------:R-:W-:Y:S01]  /*3500*/  ISETP.GT.AND P3, PT, R12, 0x49, PT ;  /* 0x000000490c00780c */ /* 0x000fe20003f64270 */
[----:B------:R-:W4:Y:S01]  /*3510*/  MUFU.TANH R62, R62 ;  /* 0x0000003e003e7308 */ /* 0x000f220000002400 */
[----:B-1----:R-:W-:-:S02]  /*3520*/  FSEL R185, R58, -INF , P6 ;  /* 0xff8000003ab97808 */ /* 0x002fc40003000000 */
[----:B------:R-:W-:Y:S02]  /*3530*/  FMNMX.FTZ R35, R170, R35, !PT ;  /* 0x00000023aa237209 */ /* 0x000fe40007810000 */
[----:B------:R-:W-:Y:S02]  /*3540*/  FMNMX.FTZ R24, R185, R24, !PT ;  /* 0x00000018b9187209 */ /* 0x000fe40007810000 */
[C---:B------:R-:W-:Y:S01]  /*3550*/  ISETP.GT.AND P5, PT, R12.reuse, 0x50, PT ;  /* 0x000000500c00780c */ /* 0x040fe20003fa4270 */
        /* <DEDUP_REMOVED lines=9> */
[----:B-1----:R-:W-:-:S04]  /*35f0*/  FSEL R172, R69, -INF , P4 ;  /* 0xff80000045ac7808 */ /* 0x002fc80002000000 */
[----:B------:R-:W-:-:S03]  /*3600*/  FMNMX.FTZ R26, R172, R35, !PT ;  /* 0x00000023ac1a7209 */ /* 0x000fc60007810000 */
[----:B------:R-:W1:Y:S01]  /*3610*/  MUFU.TANH R67, R67 ;  /* 0x0000004300437308 */ /* 0x000e620000002400 */
[----:B---3--:R-:W-:Y:S01]  /*3620*/  FSEL R191, R63, -INF , P3 ;  /* 0xff8000003fbf7808 */ /* 0x008fe20001800000 */
[----:B------:R-:W3:Y:S03]  /*3630*/  SHFL.BFLY PT, R39, R26, 0x2, 0x1f ;  /* 0x0c401f001a277f89 */ /* 0x000ee600000e0000 */
[----:B------:R-:W-:-:S03]  /*3640*/  FMNMX.FTZ R35, R191, R24, !PT ;  /* 0x00000018bf237209 */ /* 0x000fc60007810000 */
[----:B------:R-:W2:Y:S01]  /*3650*/  MUFU.TANH R70, R70 ;  /* 0x0000004600467308 */ /* 0x000ea20000002400 */
[----:B----4-:R-:W-:-:S04]  /*3660*/  FSEL R174, R66, -INF , P5 ;  /* 0xff80000042ae7808 */ /* 0x010fc80002800000 */
[----:B------:R-:W-:-:S03]  /*3670*/  FMNMX.FTZ R35, R174, R35, !PT ;  /* 0x00000023ae237209 */ /* 0x000fc60007810000 */
[----:B------:R-:W4:Y:S01]  /*3680*/  MUFU.TANH R71, R71 ;  /* 0x0000004700477308 */ /* 0x000f220000002400 */
[----:B-1----:R-:W-:Y:S02]  /*3690*/  FSEL R176, R67, -INF , P1 ;  /* 0xff80000043b07808 */ /* 0x002fe40000800000 */
[----:B------:R-:W-:Y:S02]  /*36a0*/  ISETP.GT.AND P1, PT, R12, 0x59, PT ;  /* 0x000000590c00780c */ /* 0x000fe40003f24270 */
[----:B------:R-:W-:Y:S02]  /*36b0*/  FMNMX.FTZ R35, R176, R35, !PT ;  /* 0x00000023b0237209 */ /* 0x000fe40007810000 */
[----:B--2---:R-:W-:Y:S02]  /*36c0*/  FSEL R178, R70, -INF , P2 ;  /* 0xff80000046b27808 */ /* 0x004fe40001000000 */
[----:B---3--:R-:W-:Y:S02]  /*36d0*/  FMNMX.FTZ R39, R26, R39, !PT ;  /* 0x000000271a277209 */ /* 0x008fe40007810000 */
[----:B------:R-:W-:-:S03]  /*36e0*/  FMNMX.FTZ R35, R178, R35, !PT ;  /* 0x00000023b2237209 */ /* 0x000fc60007810000 */
[----:B------:R-:W1:Y:S01]  /*36f0*/  SHFL.BFLY PT, R12, R39, 0x1, 0x1f ;  /* 0x0c201f00270c7f89 */ /* 0x000e6200000e0000 */
[----:B----4-:R-:W-:-:S04]  /*3700*/  FSEL R180, R71, -INF , P1 ;  /* 0xff80000047b47808 */ /* 0x010fc80000800000 */
[----:B------:R-:W-:-:S05]  /*3710*/  FMNMX.FTZ R35, R180, R35, !PT ;  /* 0x00000023b4237209 */ /* 0x000fca0007810000 */
[----:B------:R-:W2:Y:S01]  /*3720*/  SHFL.BFLY PT, R24, R35, 0x2, 0x1f ;  /* 0x0c401f0023187f89 */ /* 0x000ea200000e0000 */
[----:B-1----:R-:W-:-:S04]  /*3730*/  FMNMX.FTZ R197, R39, R12, !PT ;  /* 0x0000000c27c57209 */ /* 0x002fc80007810000 */
[C---:B------:R-:W-:Y:S01]  /*3740*/  FSETP.NEU.FTZ.AND P1, PT, R197.reuse, -INF , PT ;  /* 0xff800000c500780b */ /* 0x040fe20003f3d000 */
[----:B------:R-:W-:Y:S01]  /*3750*/  FMUL.FTZ R182, R197, R195 ;  /* 0x000000c3c5b67220 */ /* 0x000fe20000410000 */
[----:B--2---:R-:W-:-:S04]  /*3760*/  FMNMX.FTZ R24, R35, R24, !PT ;  /* 0x0000001823187209 */ /* 0x004fc80007810000 */
[----:B------:R-:W-:Y:S01]  /*3770*/  FSEL R182, R182, RZ, P1 ;  /* 0x000000ffb6b67208 */ /* 0x000fe20000800000 */
[----:B------:R-:W1:Y:S04]  /*3780*/  SHFL.BFLY PT, R41, R24, 0x1, 0x1f ;  /* 0x0c201f0018297f89 */ /* 0x000e6800000e0000 */
        /* <DEDUP_REMOVED lines=22> */
[----:B-1----:R-:W-:Y:S01]  /*38f0*/  FMNMX.FTZ R156, R24, R41, !PT ;  /* 0x00000029189c7209 */ /* 0x002fe20007810000 */
[----:B------:R-:W-:Y:S03]  /*3900*/  MUFU.EX2 R160, R160 ;  /* 0x000000a000a07308 */ /* 0x000fe60000000800 */
[C---:B------:R-:W-:Y:S01]  /*3910*/  FSETP.NEU.FTZ.AND P1, PT, R156.reuse, -INF , PT ;  /* 0xff8000009c00780b */ /* 0x040fe20003f3d000 */
[----:B------:R-:W-:-:S04]  /*3920*/  FMUL.FTZ R184, R156, R195 ;  /* 0x000000c39cb87220 */ /* 0x000fc80000410000 */
[----:B------:R-:W1:Y:S01]  /*3930*/  MUFU.EX2 R161, R161 ;  /* 0x000000a100a17308 */ /* 0x000e620000000800 */
[----:B------:R-:W-:Y:S02]  /*3940*/  FSEL R184, R184, RZ, P1 ;  /* 0x000000ffb8b87208 */ /* 0x000fe40000800000 */
[----:B-----5:R-:W-:Y:S02]  /*3950*/  LOP3.LUT P1, RZ, R74, 0x7f, RZ, 0xc0, !PT ;  /* 0x0000007f4aff7812 */ /* 0x020fe4000782c0ff */
[----:B------:R-:W-:Y:S01]  /*3960*/  SHF.R.U32.HI R74, RZ, 0x7, R74 ;  /* 0x00000007ff4a7819 */ /* 0x000fe2000001164a */
[-CC-:B------:R-:W-:Y:S01]  /*3970*/  FFMA.FTZ R162, R33, R195.reuse, -R184.reuse ;  /* 0x000000c321a27223 */ /* 0x180fe200000108b8 */
[-CC-:B------:R-:W-:Y:S01]  /*3980*/  FFMA.FTZ R163, R27, R195.reuse, -R184.reuse ;  /* 0x000000c31ba37223 */ /* 0x180fe200000108b8 */
[-CC-:B------:R-:W-:Y:S01]  /*3990*/  FFMA.FTZ R164, R37, R195.reuse, -R184.reuse ;  /* 0x000000c325a47223 */ /* 0x180fe200000108b8 */
[----:B------:R-:W-:Y:S01]  /*39a0*/  IADD3 R158, -R74, 0xb, RZ ;  /* 0x0000000b4a9e7810 */ /* 0x000fe20007ffe1ff */
[-CC-:B------:R-:W-:Y:S01]  /*39b0*/  FFMA.FTZ R167, R31, R195.reuse, -R184.reuse ;  /* 0x000000c31fa77223 */ /* 0x180fe200000108b8 */
[----:B--2---:R-:W-:Y:S01]  /*39c0*/  F2FP.F16.F32.PACK_AB R152, R13, R12 ;  /* 0x0000000c0d98723e */ /* 0x004fe200000000ff */
[----:B------:R-:W-:Y:S01]  /*39d0*/  MUFU.EX2 R162, R162 ;  /* 0x000000a200a27308 */ /* 0x000fe20000000800 */
[-CC-:B------:R-:W-:Y:S01]  /*39e0*/  FFMA.FTZ R173, R190, R195.reuse, -R184.reuse ;  /* 0x000000c3bead7223 */ /* 0x180fe200000108b8 */
[-CC-:B------:R-:W-:Y:S01]  /*39f0*/  FFMA.FTZ R190, R192, R195.reuse, -R184.reuse ;  /* 0x000000c3c0be7223 */ /* 0x180fe200000108b8 */
[-CC-:B------:R-:W-:Y:S01]  /*3a00*/  FFMA.FTZ R192, R206, R195.reuse, -R184.reuse ;  /* 0x000000c3cec07223 */ /* 0x180fe200000108b8 */
[----:B------:R-:W-:Y:S01]  /*3a10*/  @!P1 VIADD R24, R165, 0x32440 ;  /* 0x00032440a5189836 */ /* 0x000fe20000000000 */
[----:B-1----:R-:W-:Y:S01]  /*3a20*/  F2FP.F16.F32.PACK_AB R154, R161, R160 ;  /* 0x000000a0a19a723e */ /* 0x002fe200000000ff */
[-CC-:B------:R-:W-:Y:S01]  /*3a30*/  FFMA.FTZ R207, R207, R195.reuse, -R184.reuse ;  /* 0x000000c3cfcf7223 */ /* 0x180fe200000108b8 */
[-C--:B------:R-:W-:Y:S01]  /*3a40*/  FFMA.FTZ R206, R235, R195.reuse, -R184 ;  /* 0x000000c3ebce7223 */ /* 0x080fe200000108b8 */
[----:B------:R-:W1:Y:S01]  /*3a50*/  MUFU.EX2 R163, R163 ;  /* 0x000000a300a37308 */ /* 0x000e620000000800 */
[----:B------:R-:W-:Y:S01]  /*3a60*/  @!P1 PRMT R24, RZ, 0x654, R24 ;  /* 0x00000654ff189816 */ /* 0x000fe20000000018 */
[----:B------:R2:W-:Y:S06]  /*3a70*/  BAR.ARV R158, 0x100 ;  /* 0x0004009e0000751d */ /* 0x0005ec0000002000 */
[----:B------:R3:W-:Y:S01]  /*3a80*/  @!P1 SYNCS.ARRIVE.TRANS64.RED.A1T0 RZ, [R24+URZ], RZ ;  /* 0x000000ff18ff99a7 */ /* 0x0007e2000810043f */
[----:B------:R-:W-:Y:S01]  /*3a90*/  MUFU.EX2 R164, R164 ;  /* 0x000000a400a47308 */ /* 0x000fe20000000800 */
[----:B------:R4:W-:Y:S01]  /*3aa0*/  BAR.SYNC.DEFER_BLOCKING R188, 0x100 ;  /* 0x000400bc0000751d */ /* 0x0009e20000010000 */
[-CC-:B------:R-:W-:Y:S01]  /*3ab0*/  FFMA.FTZ R209, R209, R195.reuse, -R184.reuse ;  /* 0x000000c3d1d17223 */ /* 0x180fe200000108b8 */
[-CC-:B------:R-:W-:Y:S01]  /*3ac0*/  FFMA.FTZ R212, R221, R195.reuse, -R184.reuse ;  /* 0x000000c3ddd47223 */ /* 0x180fe200000108b8 */
[-CC-:B------:R-:W-:Y:S01]  /*3ad0*/  FFMA.FTZ R217, R217, R195.reuse, -R184.reuse ;  /* 0x000000c3d9d97223 */ /* 0x180fe200000108b8 */
[-CC-:B------:R-:W-:Y:S01]  /*3ae0*/  FFMA.FTZ R213, R213, R195.reuse, -R184.reuse ;  /* 0x000000c3d5d57223 */ /* 0x180fe200000108b8 */
[-CC-:B------:R-:W-:Y:S01]  /*3af0*/  FFMA.FTZ R214, R211, R195.reuse, -R184.reuse ;  /* 0x000000c3d3d67223 */ /* 0x180fe200000108b8 */
[-C--:B------:R-:W-:Y:S01]  /*3b00*/  FFMA.FTZ R181, R185, R195.reuse, -R184 ;  /* 0x000000c3b9b57223 */ /* 0x080fe200000108b8 */
[----:B------:R-:W5:Y:S01]  /*3b10*/  MUFU.EX2 R167, R167 ;  /* 0x000000a700a77308 */ /* 0x000f620000000800 */
[----:B-1----:R-:W-:Y:S01]  /*3b20*/  F2FP.F16.F32.PACK_AB R153, R163, R162 ;  /* 0x000000a2a399723e */ /* 0x002fe200000000ff */
[-C--:B----4-:R-:W-:Y:S01]  /*3b30*/  FFMA.FTZ R188, R175, R195.reuse, -R182 ;  /* 0x000000c3afbc7223 */ /* 0x090fe200000108b6 */
[-CC-:B------:R-:W-:Y:S01]  /*3b40*/  FFMA.FTZ R175, R198, R195.reuse, -R184.reuse ;  /* 0x000000c3c6af7223 */ /* 0x180fe200000108b8 */
[-CC-:B------:R-:W-:Y:S01]  /*3b50*/  FFMA.FTZ R198, R237, R195.reuse, -R184.reuse ;  /* 0x000000c3edc67223 */ /* 0x180fe200000108b8 */
[-CC-:B------:R-:W-:Y:S01]  /*3b60*/  FFMA.FTZ R220, R187, R195.reuse, -R184.reuse ;  /* 0x000000c3bbdc7223 */ /* 0x180fe200000108b8 */
[-CC-:B------:R-:W-:Y:S01]  /*3b70*/  FFMA.FTZ R183, R189, R195.reuse, -R184.reuse ;  /* 0x000000c3bdb77223 */ /* 0x180fe200000108b8 */
[-C--:B------:R-:W-:Y:S01]  /*3b80*/  FFMA.FTZ R222, R191, R195.reuse, -R184 ;  /* 0x000000c3bfde7223 */ /* 0x080fe200000108b8 */
[----:B------:R-:W-:Y:S01]  /*3b90*/  MUFU.EX2 R169, R169 ;  /* 0x000000a900a97308 */ /* 0x000fe20000000800 */
[-CC-:B------:R-:W-:Y:S01]  /*3ba0*/  FFMA.FTZ R185, R168, R195.reuse, -R182.reuse ;  /* 0x000000c3a8b97223 */ /* 0x180fe200000108b6 */
[-CC-:B------:R-:W-:Y:S01]  /*3bb0*/  FFMA.FTZ R168, R170, R195.reuse, -R182.reuse ;  /* 0x000000c3aaa87223 */ /* 0x180fe200000108b6 */
[-C--:B------:R-:W-:Y:S01]  /*3bc0*/  FFMA.FTZ R187, R172, R195.reuse, -R182 ;  /* 0x000000c3acbb7223 */ /* 0x080fe200000108b6 */
[-CC-:B------:R-:W-:Y:S01]  /*3bd0*/  FFMA.FTZ R189, R174, R195.reuse, -R184.reuse ;  /* 0x000000c3aebd7223 */ /* 0x180fe200000108b8 */
[-CC-:B------:R-:W-:Y:S01]  /*3be0*/  FFMA.FTZ R170, R176, R195.reuse, -R184.reuse ;  /* 0x000000c3b0aa7223 */ /* 0x180fe200000108b8 */
[-CC-:B------:R-:W-:Y:S01]  /*3bf0*/  FFMA.FTZ R172, R178, R195.reuse, -R184.reuse ;  /* 0x000000c3b2ac7223 */ /* 0x180fe200000108b8 */
[----:B------:R-:W-:Y:S01]  /*3c00*/  FFMA.FTZ R191, R180, R195, -R184 ;  /* 0x000000c3b4bf7223 */ /* 0x000fe200000108b8 */
[----:B------:R-:W1:Y:S01]  /*3c10*/  MUFU.EX2 R186, R186 ;  /* 0x000000ba00ba7308 */ /* 0x000e620000000800 */
[----:B-----5:R-:W-:Y:S01]  /*3c20*/  F2FP.F16.F32.PACK_AB R155, R167, R164 ;  /* 0x000000a4a79b723e */ /* 0x020fe200000000ff */
[----:B------:R-:W-:Y:S01]  /*3c30*/  FADD.FTZ R13, R12, R13 ;  /* 0x0000000d0c0d7221 */ /* 0x000fe20000010000 */
[----:B------:R-:W-:Y:S01]  /*3c40*/  FADD.FTZ R163, R162, R163 ;  /* 0x000000a3a2a37221 */ /* 0x000fe20000010000 */
[----:B------:R-:W-:Y:S01]  /*3c50*/  @!P1 IADD3 R165, R165, 0x32460, RZ ;  /* 0x00032460a5a59810 */ /* 0x000fe20007ffe0ff */
[----:B---3--:R-:W-:Y:S01]  /*3c60*/  WARPGROUP.ARRIVE ;  /* 0x00000000000079c5 */ /* 0x008fe20000000000 */
[----:B------:R-:W-:Y:S01]  /*3c70*/  FADD.FTZ R160, R160, R13 ;  /* 0x0000000da0a07221 */ /* 0x000fe20000010000 */
[----:B------:R-:W-:Y:S01]  /*3c80*/  FADD.FTZ R164, R164, R163 ;  /* 0x000000a3a4a47221 */ /* 0x000fe20000010000 */
[----:B------:R-:W-:Y:S01]  /*3c90*/  MUFU.EX2 R171, R171 ;  /* 0x000000ab00ab7308 */ /* 0x000fe20000000800 */
[----:B------:R-:W-:Y:S01]  /*3ca0*/  SHF.R.U32.HI R13, RZ, 0x1f, R0 ;  /* 0x0000001fff0d7819 */ /* 0x000fe20000011600 */
[----:B------:R-:W-:Y:S01]  /*3cb0*/  FADD.FTZ R160, R161, R160 ;  /* 0x000000a0a1a07221 */ /* 0x000fe20000010000 */
[----:B------:R-:W-:Y:S01]  /*3cc0*/  HGMMA.64x256x16.F32 R24, R152, gdesc[UR8].tnspB, RZ, !UPT, gsb0 ;  /* 0x43e0000898187df0 */ /* 0x000fe2000c0008ff */
[----:B------:R-:W-:Y:S01]  /*3cd0*/  UIADD3 UR10, UR4, 0x80, URZ ;  /* 0x00000080040a7890 */ /* 0x000fe2000fffe03f */
[----:B------:R-:W-:Y:S01]  /*3ce0*/  FADD.FTZ R164, R167, R164 ;  /* 0x000000a4a7a47221 */ /* 0x000fe20000010000 */
[----:B------:R-:W-:Y:S01]  /*3cf0*/  UMOV UR11, 0x40000040 ;  /* 0x40000040000b7882 */ /* 0x000fe20000000000 */
[----:B------:R-:W-:Y:S01]  /*3d00*/  @!P1 PRMT R165, RZ, 0x654, R165 ;  /* 0x00000654ffa59816 */ /* 0x000fe200000000a5 */
        /* <DEDUP_REMOVED lines=70> */
[----:B------:R-:W-:Y:S01]  /*4170*/  LEA.HI.SX32 R206, R0, R13, 0x1c ;  /* 0x0000000d00ce7211 */ /* 0x000fe200078fe2ff */
[----:B------:R-:W-:Y:S01]  /*4180*/  UMOV UR11, 0x40000040 ;  /* 0x40000040000b7882 */ /* 0x000fe20000000000 */
[----:B------:R-:W-:Y:S02]  /*4190*/  VIADD R13, R159, 0xfffffffe ;  /* 0xfffffffe9f0d7836 */ /* 0x000fe40000000000 */
[----:B------:R-:W-:-:S04]  /*41a0*/  VIMNMX R206, RZ, R206, !PT ;  /* 0x000000ceffce7248 */ /* 0x000fc80007fe0100 */
[----:B------:R-:W-:Y:S01]  /*41b0*/  ISETP.GE.AND P2, PT, R13, R206, PT ;  /* 0x000000ce0d00720c */ /* 0x000fe20003f46270 */
        /* <DEDUP_REMOVED lines=17> */
[----:B------:R-:W-:Y:S01]  /*42d0*/  UIADD3 UR4, UR4, 0x280, URZ ;  /* 0x0000028004047890 */ /* 0x000fe2000fffe03f */
        /* <DEDUP_REMOVED lines=13> */
[----:B------:R-:W-:-:S07]  /*43b0*/  FADD.FTZ R222, R222, R183 ;  /* 0x000000b7dede7221 */ /* 0x000fce0000010000 */
[----:B------:R-:W-:Y:S01]  /*43c0*/  HGMMA.64x256x16.F32 R24, R152, gdesc[UR8].tnspB, R24, gsb0 ;  /* 0x43e0000898187df0 */ /* 0x000fe20008000818 */
[----:B------:R-:W-:Y:S01]  /*43d0*/  UMOV UR10, UR4 ;  /* 0x00000004000a7c82 */ /* 0x000fe20008000000 */
[----:B------:R-:W-:Y:S01]  /*43e0*/  UMOV UR11, 0x40000040 ;  /* 0x40000040000b7882 */ /* 0x000fe20000000000 */
[----:B------:R-:W-:Y:S02]  /*43f0*/  WARPGROUP.DEPBAR.LE gsb0, 0x0 ;  /* 0x00008000000079c5 */ /* 0x000fe40000010000 */
[----:B------:R-:W-:Y:S01]  /*4400*/  F2FP.F16.F32.PACK_AB R152, R185, R166 ;  /* 0x000000a6b998723e */ /* 0x000fe200000000ff */
[----:B------:R-:W-:Y:S01]  /*4410*/  FADD.FTZ R166, R166, R179 ;  /* 0x000000b3a6a67221 */ /* 0x000fe20000010000 */
[C---:B-1----:R-:W-:Y:S01]  /*4420*/  F2FP.F16.F32.PACK_AB R153, R170.reuse, R189 ;  /* 0x000000bdaa99723e */ /* 0x042fe200000000ff */
        /* <DEDUP_REMOVED lines=14> */
[----:B------:R-:W-:Y:S02]  /*4510*/  IMAD.MOV.U32 R207, RZ, RZ, R156 ;  /* 0x000000ffffcf7224 */ /* 0x000fe400078e009c */
[----:B------:R-:W-:-:S07]  /*4520*/  IMAD.MOV.U32 R208, RZ, RZ, R197 ;  /* 0x000000ffffd07224 */ /* 0x000fce00078e00c5 */
.L_x_10642:
[----:B------:R-:W-:-:S04]  /*4530*/  UIADD3 UR36, UR36, 0x1, URZ ;  /* 0x0000000124247890 */ /* 0x000fc8000fffe03f */
[----:B------:R-:W-:-:S04]  /*4540*/  UISETP.NE.AND UP0, UPT, UR36, 0x2, UPT ;  /* 0x000000022400788c */ /* 0x000fc8000bf05270 */
[----:B------:R-:W-:Y:S02]  /*4550*/  USEL UR4, URZ, 0x1, UP0 ;  /* 0x000000013f047887 */ /* 0x000fe40008000000 */
[----:B------:R-:W-:Y:S02]  /*4560*/  USEL UR36, UR36, URZ, UP0 ;  /* 0x0000003f24247287 */ /* 0x000fe40008000000 */
[----:B------:R-:W-:Y:S01]  /*4570*/  ULOP3.LUT UR37, UR37, UR4, URZ, 0x3c, !UPT ;  /* 0x0000000425257292 */ /* 0x000fe2000f8e3c3f */
[----:B--2---:R-:W-:Y:S11]  /*4580*/  @!P0 BRA `(.L_x_10634) ;  /* 0x0000000000048947 */ /* 0x004ff60003800000 */
[----:B------:R-:W-:Y:S01]  /*4590*/  BPT.TRAP 0x1 ;  /* 0x000000040000795c */ /* 0x000fe20000300000 */
.L_x_10634:
[----:B------:R-:W-:Y:S01]  /*45a0*/  ULEA UR4, UR36, UR39, 0x3 ;  /* 0x0000002724047291 */ /* 0x000fe2000f8e183f */
[----:B------:R-:W-:-:S04]  /*45b0*/  MOV R209, UR37 ;  /* 0x0000002500d17c02 */ /* 0x000fc80008000f00 */
[----:B------:R-:W-:-:S04]  /*45c0*/  SHF.L.U32 R209, R209, 0x1f, RZ ;  /* 0x0000001fd1d17819 */ /* 0x000fc800000006ff */
[----:B------:R2:W3:Y:S01]  /*45d0*/  SYNCS.PHASECHK.TRANS64.TRYWAIT P2, [UR4+0x32430], R209 ;  /* 0x032430d1ff0075a7 */ /* 0x0004e20008040144 */
[----:B------:R-:W-:Y:S05]  /*45e0*/  @!P0 BRA `(.L_x_10635) ;  /* 0x0000000000048947 */ /* 0x000fea0003800000 */
[----:B------:R-:W-:Y:S01]  /*45f0*/  BPT.TRAP 0x1 ;  /* 0x000000040000795c */ /* 0x000fe20000300000 */
.L_x_10635:
[----:B---3--:R-:W-:Y:S05]  /*4600*/  @P2 BRA `(.L_x_10636) ;  /* 0x0000000000082947 */ /* 0x008fea0003800000 */
[----:B------:R-:W3:Y:S02]  /*4610*/  SYNCS.PHASECHK.TRANS64.TRYWAIT P2, [UR4+0x32430], R209 ;  /* 0x032430d1ff0075a7 */ /* 0x000ee40008040144 */
[----:B---3--:R-:W-:Y:S05]  /*4620*/  @!P2 BRA `(.L_x_10637) ;  /* 0x000000ac0078a947 */ /* 0x008fea0003800000 */
.L_x_10636:
[----:B------:R-:W-:Y:S01]  /*4630*/  R2UR UR56, R200 ;  /* 0x00000000c83872ca */ /* 0x000fe200000e0000 */
[----:B------:R-:W-:Y:S01]  /*4640*/  UIMAD UR5, UR36, 0x300, UR38 ;  /* 0x00000300240578a4 */ /* 0x000fe2000f8e0226 */
[----:B------:R-:W-:Y:S01]  /*4650*/  R2UR UR57, R201 ;  /* 0x00000000c93972ca */ /* 0x000fe200000e0000 */
[----:B-1-3--:R-:W-:Y:S01]  /*4660*/  WARPGROUP.ARRIVE ;  /* 0x00000000000079c5 */ /* 0x00afe20000000000 */
        /* <DEDUP_REMOVED lines=27> */
.L_x_10638:
[----:B------:R1:W3:Y:S01]  /*4820*/  SYNCS.PHASECHK.TRANS64.TRYWAIT P2, [UR4+0x32450], R209 ;  /* 0x032450d1ff0075a7 */ /* 0x0002e20008040144 */
[----:B------:R-:W-:Y:S05]  /*4830*/  @!P0 BRA `(.L_x_10639) ;  /* 0x0000000000048947 */ /* 0x000fea0003800000 */
[----:B------:R-:W-:Y:S01]  /*4840*/  BPT.TRAP 0x1 ;  /* 0x000000040000795c */ /* 0x000fe20000300000 */
.L_x_10639:
[----:B---3--:R-:W-:Y:S05]  /*4850*/  @P2 BRA `(.L_x_10640) ;  /* 0x0000000000082947 */ /* 0x008fea0003800000 */
[----:B------:R-:W3:Y:S02]  /*4860*/  SYNCS.PHASECHK.TRANS64.TRYWAIT P2, [UR4+0x32450], R209 ;  /* 0x032450d1ff0075a7 */ /* 0x000ee40008040144 */
[----:B---3--:R-:W-:Y:S05]  /*4870*/  @!P2 BRA `(.L_x_10641) ;  /* 0x000000a800fca947 */ /* 0x008fea0003800000 */
.L_x_10640:
[----:B------:R-:W-:Y:S01]  /*4880*/  R2UR UR56, R16 ;  /* 0x00000000103872ca */ /* 0x000fe200000e0000 */
[----:B------:R-:W-:Y:S01]  /*4890*/  UIMAD UR5, UR36, 0xc00, UR6 ;  /* 0x00000c00240578a4 */ /* 0x000fe2000f8e0206 */
[----:B------:R-:W-:Y:S01]  /*48a0*/  R2UR UR57, R17 ;  /* 0x00000000113972ca */ /* 0x000fe200000e0000 */
[----:B------:R-:W-:Y:S01]  /*48b0*/  WARPGROUP.ARRIVE ;  /* 0x00000000000079c5 */ /* 0x000fe20000000000 */
[----:B------:R-:W-:Y:S01]  /*48c0*/  UMOV UR59, 0x40000040 ;  /* 0x40000040003b7882 */ /* 0x000fe20000000000 */
[----:B------:R-:W-:-:S04]  /*48d0*/  UIADD3 UR10, UR5, 0x304, URZ ;  /* 0x00000304050a7890 */ /* 0x000fc8000fffe03f */
[----:B------:R-:W4:Y:S01]  /*48e0*/  S2R R229, SR_TID.X ;  /* 0x0000000000e57919 */ /* 0x000f220000002100 */
        /* <DEDUP_REMOVED lines=23> */
[----:B----4-:R-:W-:Y:S01]  /*4a60*/  SHF.R.U32.HI R229, RZ, 0x7, R229 ;  /* 0x00000007ffe57819 */ /* 0x010fe200000116e5 */
        /* <DEDUP_REMOVED lines=35> */
[----:B------:R-:W-:Y:S01]  /*4ca0*/  ULDC UR5, c[0x0][0xad0] ;  /* 0x0002b40000057ab9 */ /* 0x000fe20000000800 */
[----:B------:R-:W-:Y:S02]  /*4cb0*/  WARPGROUP.DEPBAR.LE gsb0, 0x0 ;  /* 0x00008000000079c5 */ /* 0x000fe40000010000 */
[----:B------:R-:W-:-:S06]  /*4cc0*/  WARPGROUP.ARRIVE ;  /* 0x00000000000079c5 */ /* 0x000fcc0000000000 */
[----:B------:R-:W-:Y:S01]  /*4cd0*/  HGMMA.64x96x16.F32 R152, gdesc[UR8], R152, gsb0 ;  /* 0x01600000089879f0 */ /* 0x000fe20008000898 */
[----:B------:R-:W-:Y:S02]  /*4ce0*/  ULDC.64 UR10, c[0x0][0x3f8] ;  /* 0x0000fe00000a7ab9 */ /* 0x000fe40000000a00 */
[----:B------:R-:W-:-:S03]  /*4cf0*/  UISETP.NE.U32.AND UP0, UPT, UR10, URZ, UPT ;  /* 0x0000003f0a00728c */ /* 0x000fc6000bf05070 */
[----:B------:R-:W-:Y:S01]  /*4d00*/  ULDC UR10, c[0x0][0x404] ;  /* 0x00010100000a7ab9 */ /* 0x000fe20000000800 */
[----:B------:R-:W-:-:S03]  /*4d10*/  UISETP.NE.AND.EX UP0, UPT, UR11, URZ, UPT, UP0 ;  /* 0x0000003f0b00728c */ /* 0x000fc6000bf05300 */
[----:B------:R-:W-:Y:S01]  /*4d20*/  UMOV UR11, 0x40000040 ;  /* 0x40000040000b7882 */ /* 0x000fe20000000000 */
[----:B------:R-:W-:Y:S01]  /*4d30*/  USEL UR10, UR10, 0x1, UP0 ;  /* 0x000000010a0a7887 */ /* 0x000fe20008000000 */
        /* <DEDUP_REMOVED lines=29> */
[----:B---3--:R-:W-:Y:S01]  /*4f10*/  FMUL.FTZ R210, R152, UR5 ;  /* 0x0000000598d27c20 */ /* 0x008fe20008410000 */
[----:B------:R-:W3:Y:S01]  /*4f20*/  LDC R165, c[0x0][0x2e0] ;  /* 0x0000b800ffa57b82 */ /* 0x000ee20000000800 */
[----:B------:R-:W-:Y:S01]  /*4f30*/  FMUL.FTZ R152, R154, UR5 ;  /* 0x000000059a987c20 */ /* 0x000fe20008410000 */
[----:B------:R-:W-:Y:S01]  /*4f40*/  FMUL.FTZ R154, R158, UR5 ;  /* 0x000000059e9a7c20 */ /* 0x000fe20008410000 */
[----:B------:R-:W-:Y:S01]  /*4f50*/  FMUL.FTZ R158, R163, UR5 ;  /* 0x00000005a39e7c20 */ /* 0x000fe20008410000 */
[----:B------:R-:W-:-:S02]  /*4f60*/  IMAD R163, R13, -0x60, R223 ;  /* 0xffffffa00da37824 */ /* 0x000fc400078e02df */
[----:B------:R-:W-:Y:S01]  /*4f70*/  FMUL.FTZ R213, R160, UR5 ;  /* 0x00000005a0d57c20 */ /* 0x000fe20008410000 */
[----:B------:R-:W-:Y:S01]  /*4f80*/  FMUL.FTZ R160, R164, UR5 ;  /* 0x00000005a4a07c20 */ /* 0x000fe20008410000 */
[----:B-12---:R-:W-:Y:S01]  /*4f90*/  FMUL.FTZ R209, R153, UR5 ;  /* 0x0000000599d17c20 */ /* 0x006fe20008410000 */
[----:B------:R-:W-:Y:S02]  /*4fa0*/  VIADD R164, R163, 0x1 ;  /* 0x00000001a3a47836 */ /* 0x000fe40000000000 */
        /* <DEDUP_REMOVED lines=15> */
[----:B---3--:R-:W-:Y:S01]  /*50a0*/  IMAD R164, R165, UR10, R164 ;  /* 0x0000000aa5a47c24 */ /* 0x008fe2000f8e02a4 */
[----:B------:R-:W-:Y:S01]  /*50b0*/  ULDC UR10, c[0x0][0x288] ;  /* 0x0000a200000a7ab9 */ /* 0x000fe20000000800 */
[----:B------:R-:W-:Y:S01]  /*50c0*/  FMUL.FTZ R180, R181, UR5 ;  /* 0x00000005b5b47c20 */ /* 0x000fe20008410000 */
[----:B------:R-:W-:Y:S01]  /*50d0*/  FMUL.FTZ R174, R176, UR5 ;  /* 0x00000005b0ae7c20 */ /* 0x000fe20008410000 */
[----:B------:R-:W-:Y:S01]  /*50e0*/  VIADD R165, R164, -UR10 ;  /* 0x8000000aa4a57c36 */ /* 0x000fe20008000000 */
[----:B------:R-:W3:Y:S01]  /*50f0*/  MUFU.TANH R211, R211 ;  /* 0x000000d300d37308 */ /* 0x000ee20000002400 */
[----:B------:R-:W-:Y:S01]  /*5100*/  FMUL.FTZ R221, R177, UR5 ;  /* 0x00000005b1dd7c20 */ /* 0x000fe20008410000 */
[----:B------:R-:W-:Y:S01]  /*5110*/  FMUL.FTZ R181, R184, UR5 ;  /* 0x00000005b8b57c20 */ /* 0x000fe20008410000 */
[----:B------:R-:W-:-:S02]  /*5120*/  IMAD R164, R224, -0x2, R165 ;  /* 0xfffffffee0a47824 */ /* 0x000fc400078e02a5 */
[----:B------:R-:W-:Y:S01]  /*5130*/  FMUL.FTZ R161, R166, UR5 ;  /* 0x00000005a6a17c20 */ /* 0x000fe20008410000 */
[----:B------:R-:W-:Y:S01]  /*5140*/  FMUL.FTZ R185, R185, UR5 ;  /* 0x00000005b9b97c20 */ /* 0x000fe20008410000 */
[----:B------:R-:W-:Y:S01]  /*5150*/  FMUL.FTZ R177, R183, UR5 ;  /* 0x00000005b7b17c20 */ /* 0x000fe20008410000 */
[----:B------:R-:W-:Y:S01]  /*5160*/  IMAD.IADD R175, R225, 0x1, R164 ;  /* 0x00000001e1af7824 */ /* 0x000fe200078e02a4 */
[----:B------:R-:W-:Y:S01]  /*5170*/  MUFU.TANH R157, R157 ;  /* 0x0000009d009d7308 */ /* 0x000fe20000002400 */
[----:B------:R-:W-:Y:S01]  /*5180*/  FMUL.FTZ R164, R188, UR5 ;  /* 0x00000005bca47c20 */ /* 0x000fe20008410000 */
[----:B------:R-:W-:Y:S01]  /*5190*/  FMUL.FTZ R183, R189, UR5 ;  /* 0x00000005bdb77c20 */ /* 0x000fe20008410000 */
[----:B------:R-:W-:Y:S01]  /*51a0*/  FMUL.FTZ R156, R162, UR5 ;  /* 0x00000005a29c7c20 */ /* 0x000fe20008410000 */
[----:B------:R-:W-:Y:S01]  /*51b0*/  ISETP.GT.AND P5, PT, R175, 0x1, PT ;  /* 0x00000001af00780c */ /* 0x000fe20003fa4270 */
[----:B------:R-:W-:Y:S01]  /*51c0*/  FMUL.FTZ R162, R167, UR5 ;  /* 0x00000005a7a27c20 */ /* 0x000fe20008410000 */
[C---:B------:R-:W-:Y:S01]  /*51d0*/  ISETP.GT.AND P6, PT, R175.reuse, RZ, PT ;  /* 0x000000ffaf00720c */ /* 0x040fe20003fc4270 */
[----:B------:R-:W-:Y:S01]  /*51e0*/  FMUL.FTZ R228, R196, UR5 ;  /* 0x00000005c4e47c20 */ /* 0x000fe20008410000 */
[----:B------:R-:W4:Y:S01]  /*51f0*/  MUFU.TANH R160, R160 ;  /* 0x000000a000a07308 */ /* 0x000f220000002400 */
[----:B------:R-:W-:Y:S01]  /*5200*/  ISETP.GT.AND P2, PT, R175, 0x8, PT ;  /* 0x00000008af00780c */ /* 0x000fe20003f44270 */
[----:B------:R-:W-:Y:S01]  /*5210*/  FMUL.FTZ R184, R192, UR5 ;  /* 0x00000005c0b87c20 */ /* 0x000fe20008410000 */
[----:B-1----:R-:W-:Y:S01]  /*5220*/  FSEL R166, R209, -INF , P5 ;  /* 0xff800000d1a67808 */ /* 0x002fe20002800000 */
[----:B------:R-:W-:Y:S01]  /*5230*/  FMUL.FTZ R214, R170, UR5 ;  /* 0x00000005aad67c20 */ /* 0x000fe20008410000 */
[----:B------:R-:W-:Y:S01]  /*5240*/  ISETP.GT.AND P4, PT, R175, 0x9, PT ;  /* 0x00000009af00780c */ /* 0x000fe20003f84270 */
[----:B------:R-:W-:Y:S01]  /*5250*/  FMUL.FTZ R170, R191, UR5 ;  /* 0x00000005bfaa7c20 */ /* 0x000fe20008410000 */
[C---:B------:R-:W-:Y:S01]  /*5260*/  ISETP.GT.AND P5, PT, R175.reuse, 0x18, PT ;  /* 0x00000018af00780c */ /* 0x040fe20003fa4270 */
[----:B------:R-:W1:Y:S01]  /*5270*/  MUFU.TANH R213, R213 ;  /* 0x000000d500d57308 */ /* 0x000e620000002400 */
[----:B------:R-:W-:Y:S01]  /*5280*/  ISETP.GT.AND P3, PT, R175, 0x10, PT ;  /* 0x00000010af00780c */ /* 0x000fe20003f64270 */
[----:B------:R-:W-:Y:S01]  /*5290*/  FMUL.FTZ R222, R193, UR5 ;  /* 0x00000005c1de7c20 */ /* 0x000fe20008410000 */
[----:B--2---:R-:W-:Y:S01]  /*52a0*/  FSEL R167, R210, -INF , P6 ;  /* 0xff800000d2a77808 */ /* 0x004fe20003000000 */
[----:B------:R-:W-:Y:S01]  /*52b0*/  FMUL.FTZ R176, R194, UR5 ;  /* 0x00000005c2b07c20 */ /* 0x000fe20008410000 */
[----:B---3--:R-:W-:Y:S01]  /*52c0*/  FSEL R165, R211, -INF , P2 ;  /* 0xff800000d3a57808 */ /* 0x008fe20001000000 */
[----:B------:R-:W-:Y:S01]  /*52d0*/  FMUL.FTZ R215, R171, UR5 ;  /* 0x00000005abd77c20 */ /* 0x000fe20008410000 */
[----:B------:R-:W-:Y:S01]  /*52e0*/  ISETP.GT.AND P6, PT, R175, 0x11, PT ;  /* 0x00000011af00780c */ /* 0x000fe20003fc4270 */
[----:B------:R-:W2:Y:S01]  /*52f0*/  MUFU.TANH R159, R159 ;  /* 0x0000009f009f7308 */ /* 0x000ea20000002400 */
[----:B----4-:R-:W-:Y:S01]  /*5300*/  FSEL R211, R160, -INF , P5 ;  /* 0xff800000a0d37808 */ /* 0x010fe20002800000 */
[----:B------:R-:W-:Y:S01]  /*5310*/  FMUL.FTZ R179, R179, UR5 ;  /* 0x00000005b3b37c20 */ /* 0x000fe20008410000 */
[C---:B------:R-:W-:Y:S01]  /*5320*/  ISETP.GT.AND P2, PT, R175.reuse, 0x19, PT ;  /* 0x00000019af00780c */ /* 0x040fe20003f44270 */
[----:B------:R-:W-:Y:S01]  /*5330*/  FMUL.FTZ R171, R186, UR5 ;  /* 0x00000005baab7c20 */ /* 0x000fe20008410000 */
[----:B------:R-:W-:Y:S01]  /*5340*/  ISETP.GT.AND P5, PT, R175, 0x29, PT ;  /* 0x00000029af00780c */ /* 0x000fe20003fa4270 */
        /* <DEDUP_REMOVED lines=11> */
[----:B--2---:R-:W-:-:S02]  /*5400*/  FSEL R210, R159, -INF , P6 ;  /* 0xff8000009fd27808 */ /* 0x004fc40003000000 */
[----:B------:R-:W-:-:S05]  /*5410*/  ISETP.GT.AND P6, PT, R175, 0x28, PT ;  /* 0x00000028af00780c */ /* 0x000fca0003fc4270 */
[----:B------:R-:W1:Y:S01]  /*5420*/  MUFU.TANH R173, R173 ;  /* 0x000000ad00ad7308 */ /* 0x000e620000002400 */
[----:B---3--:R-:W-:Y:S02]  /*5430*/  FSEL R212, R212, -INF , P2 ;  /* 0xff800000d4d47808 */ /* 0x008fe40001000000 */
[----:B------:R-:W-:-:S05]  /*5440*/  ISETP.GT.AND P2, PT, R175, 0x30, PT ;  /* 0x00000030af00780c */ /* 0x000fca0003f44270 */
[----:B------:R-:W2:Y:S08]  /*5450*/  MUFU.TANH R220, R220 ;  /* 0x000000dc00dc7308 */ /* 0x000eb00000002400 */
[----:B------:R-:W3:Y:S01]  /*5460*/  MUFU.TANH R172, R172 ;  /* 0x000000ac00ac7308 */ /* 0x000ee20000002400 */
[----:B-1----:R-:W-:Y:S02]  /*5470*/  FSEL R194, R173, -INF , P5 ;  /* 0xff800000adc27808 */ /* 0x002fe40002800000 */
[----:B------:R-:W-:-:S05]  /*5480*/  ISETP.GT.AND P5, PT, R175, 0x40, PT ;  /* 0x00000040af00780c */ /* 0x000fca0003fa4270 */
[----:B------:R-:W1:Y:S01]  /*5490*/  MUFU.TANH R174, R174 ;  /* 0x000000ae00ae7308 */ /* 0x000e620000002400 */
[----:B--2---:R-:W-:Y:S02]  /*54a0*/  FSEL R192, R220, -INF , P3 ;  /* 0xff800000dcc07808 */ /* 0x004fe40001800000 */
[----:B------:R-:W-:-:S05]  /*54b0*/  ISETP.GT.AND P3, PT, R175, 0x38, PT ;  /* 0x00000038af00780c */ /* 0x000fca0003f64270 */
[----:B------:R-:W-:Y:S01]  /*54c0*/  MUFU.TANH R221, R221 ;  /* 0x000000dd00dd7308 */ /* 0x000fe20000002400 */
[----:B---3--:R-:W-:Y:S02]  /*54d0*/  FSEL R193, R172, -INF , P6 ;  /* 0xff800000acc17808 */ /* 0x008fe40003000000 */
[----:B------:R-:W-:-:S05]  /*54e0*/  ISETP.GT.AND P6, PT, R175, 0x39, PT ;  /* 0x00000039af00780c */ /* 0x000fca0003fc4270 */
[----:B------:R-:W2:Y:S01]  /*54f0*/  MUFU.TANH R181, R181 ;  /* 0x000000b500b57308 */ /* 0x000ea20000002400 */
[----:B-1----:R-:W-:Y:S02]  /*5500*/  FSEL R186, R174, -INF , P2 ;  /* 0xff800000aeba7808 */ /* 0x002fe40001000000 */
[----:B------:R-:W-:-:S05]  /*5510*/  ISETP.GT.AND P2, PT, R175, 0x41, PT ;  /* 0x00000041af00780c */ /* 0x000fca0003f44270 */
[----:B------:R-:W-:Y:S08]  /*5520*/  MUFU.TANH R178, R178 ;  /* 0x000000b200b27308 */ /* 0x000ff00000002400 */
[----:B------:R-:W1:Y:S01]  /*5530*/  MUFU.TANH R180, R180 ;  /* 0x000000b400b47308 */ /* 0x000e620000002400 */
[----:B--2---:R-:W-:Y:S02]  /*5540*/  FSEL R172, R181, -INF , P5 ;  /* 0xff800000b5ac7808 */ /* 0x004fe40002800000 */
[----:B------:R-:W-:-:S02]  /*5550*/  FMNMX.FTZ R181, R167, R208, !PT ;  /* 0x000000d0a7b57209 */ /* 0x000fc40007810000 */
[----:B------:R-:W-:-:S03]  /*5560*/  ISETP.GT.AND P5, PT, R175, 0x51, PT ;  /* 0x00000051af00780c */ /* 0x000fc60003fa4270 */
[----:B------:R1:W2:Y:S08]  /*5570*/  MUFU.TANH R188, R185 ;  /* 0x000000b900bc7308 */ /* 0x0002b00000002400 */
[----:B------:R3:W4:Y:S01]  /*5580*/  MUFU.TANH R189, R164 ;  /* 0x000000a400bd7308 */ /* 0x0007220000002400 */
[----:B-1----:R-:W-:Y:S02]  /*5590*/  FSEL R185, R180, -INF , P6 ;  /* 0xff800000b4b97808 */ /* 0x002fe40003000000 */
[----:B------:R-:W-:-:S05]  /*55a0*/  ISETP.GT.AND P6, PT, R175, 0x50, PT ;  /* 0x00000050af00780c */ /* 0x000fca0003fc4270 */
[----:B------:R1:W-:Y:S01]  /*55b0*/  MUFU.TANH R196, R183 ;  /* 0x000000b700c47308 */ /* 0x0003e20000002400 */
[----:B---3--:R-:W-:Y:S02]  /*55c0*/  FSEL R164, R157, -INF , P4 ;  /* 0xff8000009da47808 */ /* 0x008fe40002000000 */
[C---:B------:R-:W-:Y:S02]  /*55d0*/  ISETP.GT.AND P4, PT, R175.reuse, 0x20, PT ;  /* 0x00000020af00780c */ /* 0x040fe40003f84270 */
[----:B--2---:R-:W-:Y:S02]  /*55e0*/  FSEL R173, R188, -INF , P2 ;  /* 0xff800000bcad7808 */ /* 0x004fe40001000000 */
[----:B------:R-:W-:Y:S01]  /*55f0*/  FSEL R191, R218, -INF , P4 ;  /* 0xff800000dabf7808 */ /* 0x000fe20002000000 */
[----:B------:R-:W-:Y:S01]  /*5600*/  MUFU.TANH R152, R152 ;  /* 0x0000009800987308 */ /* 0x000fe20000002400 */
[C---:B------:R-:W-:Y:S02]  /*5610*/  ISETP.GT.AND P4, PT, R175.reuse, 0x31, PT ;  /* 0x00000031af00780c */ /* 0x040fe40003f84270 */
[----:B------:R-:W-:-:S02]  /*5620*/  ISETP.GT.AND P2, PT, R175, 0x58, PT ;  /* 0x00000058af00780c */ /* 0x000fc40003f44270 */
[----:B-1----:R-:W-:Y:S02]  /*5630*/  FSEL R183, R221, -INF , P4 ;  /* 0xff800000ddb77808 */ /* 0x002fe40002000000 */
[----:B------:R-:W-:Y:S01]  /*5640*/  ISETP.GT.AND P4, PT, R175, 0x48, PT ;  /* 0x00000048af00780c */ /* 0x000fe20003f84270 */
[----:B------:R1:W2:Y:S03]  /*5650*/  MUFU.TANH R157, R184 ;  /* 0x000000b8009d7308 */ /* 0x0002a60000002400 */
[----:B----4-:R-:W-:Y:S02]  /*5660*/  FSEL R174, R189, -INF , P4 ;  /* 0xff800000bdae7808 */ /* 0x010fe40002000000 */
[----:B------:R-:W-:-:S03]  /*5670*/  ISETP.GT.AND P4, PT, R175, 0x59, PT ;  /* 0x00000059af00780c */ /* 0x000fc60003f84270 */
[----:B------:R-:W-:Y:S01]  /*5680*/  MUFU.TANH R156, R156 ;  /* 0x0000009c009c7308 */ /* 0x000fe20000002400 */
[----:B-1----:R-:W-:Y:S02]  /*5690*/  FSEL R184, R178, -INF , P3 ;  /* 0xff800000b2b87808 */ /* 0x002fe40001800000 */
[----:B------:R-:W-:Y:S02]  /*56a0*/  ISETP.GT.AND P3, PT, R175, 0x49, PT ;  /* 0x00000049af00780c */ /* 0x000fe40003f64270 */
[----:B------:R-:W-:-:S03]  /*56b0*/  FMNMX.FTZ R178, R166, R181, !PT ;  /* 0x000000b5a6b27209 */ /* 0x000fc60007810000 */
[----:B------:R-:W1:Y:S01]  /*56c0*/  MUFU.TANH R222, R222 ;  /* 0x000000de00de7308 */ /* 0x000e620000002400 */
[----:B------:R-:W-:Y:S02]  /*56d0*/  FMNMX.FTZ R181, R165, R178, !PT ;  /* 0x000000b2a5b57209 */ /* 0x000fe40007810000 */
[----:B--2---:R-:W-:Y:S02]  /*56e0*/  FSEL R160, R157, -INF , P6 ;  /* 0xff8000009da07808 */ /* 0x004fe40003000000 */
[----:B------:R-:W-:-:S03]  /*56f0*/  FMNMX.FTZ R178, R164, R181, !PT ;  /* 0x000000b5a4b27209 */ /* 0x000fc60007810000 */
[----:B------:R-:W2:Y:S01]  /*5700*/  MUFU.TANH R153, R153 ;  /* 0x0000009900997308 */ /* 0x000ea20000002400 */
[----:B------:R-:W-:-:S04]  /*5710*/  FMNMX.FTZ R181, R213, R178, !PT ;  /* 0x000000b2d5b57209 */ /* 0x000fc80007810000 */
[----:B------:R-:W-:-:S03]  /*5720*/  FMNMX.FTZ R178, R210, R181, !PT ;  /* 0x000000b5d2b27209 */ /* 0x000fc60007810000 */
[----:B------:R3:W-:Y:S01]  /*5730*/  MUFU.TANH R198, R179 ;  /* 0x000000b300c67308 */ /* 0x0007e20000002400 */
[----:B-1----:R-:W-:Y:S02]  /*5740*/  FSEL R157, R222, -INF , P5 ;  /* 0xff800000de9d7808 */ /* 0x002fe40002800000 */
[----:B------:R-:W-:-:S05]  /*5750*/  FMNMX.FTZ R189, R211, R178, !PT ;  /* 0x000000b2d3bd7209 */ /* 0x000fca0007810000 */
[----:B------:R-:W1:Y:S01]  /*5760*/  MUFU.TANH R159, R228 ;  /* 0x000000e4009f7308 */ /* 0x000e620000002400 */
[----:B---3--:R-:W-:Y:S02]  /*5770*/  IADD3 R179, R175, 0x8, RZ ;  /* 0x00000008afb37810 */ /* 0x008fe40007ffe0ff */
[----:B------:R-:W-:Y:S02]  /*5780*/  FSEL R175, R196, -INF , P3 ;  /* 0xff800000c4af7808 */ /* 0x000fe40001800000 */
[C---:B------:R-:W-:Y:S02]  /*5790*/  ISETP.GT.AND P3, PT, R179.reuse, RZ, PT ;  /* 0x000000ffb300720c */ /* 0x040fe40003f64270 */
[C---:B------:R-:W-:Y:S01]  /*57a0*/  ISETP.GT.AND P6, PT, R179.reuse, 0x1, PT ;  /* 0x00000001b300780c */ /* 0x040fe20003fc4270 */
[----:B------:R-:W3:Y:S01]  /*57b0*/  MUFU.TANH R154, R154 ;  /* 0x0000009a009a7308 */ /* 0x000ee20000002400 */
[----:B------:R-:W-:Y:S02]  /*57c0*/  FSEL R152, R152, -INF , P3 ;  /* 0xff80000098987808 */ /* 0x000fe40001800000 */
[----:B------:R-:W-:-:S02]  /*57d0*/  ISETP.GT.AND P3, PT, R179, 0x10, PT ;  /* 0x00000010b300780c */ /* 0x000fc40003f64270 */
[----:B------:R-:W-:Y:S02]  /*57e0*/  ISETP.GT.AND P5, PT, R179, 0x8, PT ;  /* 0x00000008b300780c */ /* 0x000fe40003fa4270 */
[----:B------:R-:W-:Y:S01]  /*57f0*/  FSEL R218, R156, -INF , P3 ;  /* 0xff8000009cda7808 */ /* 0x000fe20001800000 */
[----:B------:R-:W4:Y:S01]  /*5800*/  MUFU.TANH R155, R155 ;  /* 0x0000009b009b7308 */ /* 0x000f220000002400 */
[----:B--2---:R-:W-:Y:S02]  /*5810*/  FSEL R153, R153, -INF , P6 ;  /* 0xff80000099997808 */ /* 0x004fe40003000000 */
[----:B------:R-:W-:Y:S02]  /*5820*/  FMNMX.FTZ R156, R152, R207, !PT ;  /* 0x000000cf989c7209 */ /* 0x000fe40007810000 */
[----:B-1----:R-:W-:Y:S02]  /*5830*/  FSEL R159, R159, -INF , P2 ;  /* 0xff8000009f9f7808 */ /* 0x002fe40001000000 */
[----:B------:R-:W-:Y:S01]  /*5840*/  ISETP.GT.AND P2, PT, R179, 0x9, PT ;  /* 0x00000009b300780c */ /* 0x000fe20003f44270 */
[----:B------:R-:W1:Y:S01]  /*5850*/  MUFU.TANH R158, R158 ;  /* 0x0000009e009e7308 */ /* 0x000e620000002400 */
[----:B---3--:R-:W-:-:S02]  /*5860*/  FSEL R154, R154, -INF , P5 ;  /* 0xff8000009a9a7808 */ /* 0x008fc40002800000 */
[----:B------:R-:W-:Y:S02]  /*5870*/  FMNMX.FTZ R181, R153, R156, !PT ;  /* 0x0000009c99b57209 */ /* 0x000fe40007810000 */
[C---:B------:R-:W-:Y:S02]  /*5880*/  ISETP.GT.AND P6, PT, R179.reuse, 0x11, PT ;  /* 0x00000011b300780c */ /* 0x040fe40003fc4270 */
[----:B------:R-:W-:Y:S01]  /*5890*/  ISETP.GT.AND P5, PT, R179, 0x18, PT ;  /* 0x00000018b300780c */ /* 0x000fe20003fa4270 */
[----:B------:R-:W2:Y:S01]  /*58a0*/  MUFU.TANH R161, R161 ;  /* 0x000000a100a17308 */ /* 0x000ea20000002400 */
[----:B----4-:R-:W-:Y:S02]  /*58b0*/  FSEL R155, R155, -INF , P2 ;  /* 0xff8000009b9b7808 */ /* 0x010fe40001000000 */
[----:B------:R-:W-:Y:S02]  /*58c0*/  FMNMX.FTZ R156, R154, R181, !PT ;  /* 0x000000b59a9c7209 */ /* 0x000fe40007810000 */
[----:B------:R-:W-:-:S02]  /*58d0*/  ISETP.GT.AND P2, PT, R179, 0x19, PT ;  /* 0x00000019b300780c */ /* 0x000fc40003f44270 */
[C---:B------:R-:W-:Y:S01]  /*58e0*/  ISETP.GT.AND P3, PT, R179.reuse, 0x20, PT ;  /* 0x00000020b300780c */ /* 0x040fe20003f64270 */
[----:B------:R-:W3:Y:S01]  /*58f0*/  MUFU.TANH R162, R162 ;  /* 0x000000a200a27308 */ /* 0x000ee20000002400 */
[----:B-1----:R-:W-:Y:S02]  /*5900*/  FSEL R220, R158, -INF , P6 ;  /* 0xff8000009edc7808 */ /* 0x002fe40003000000 */
[----:B------:R-:W-:Y:S02]  /*5910*/  FMNMX.FTZ R158, R212, R189, !PT ;  /* 0x000000bdd49e7209 */ /* 0x000fe40007810000 */
[----:B------:R-:W-:Y:S02]  /*5920*/  ISETP.GT.AND P6, PT, R179, 0x21, PT ;  /* 0x00000021b300780c */ /* 0x000fe40003fc4270 */
[----:B------:R-:W-:Y:S01]  /*5930*/  FMNMX.FTZ R181, R191, R158, !PT ;  /* 0x0000009ebfb57209 */ /* 0x000fe20007810000 */
[----:B------:R-:W1:Y:S01]  /*5940*/  MUFU.TANH R214, R214 ;  /* 0x000000d600d67308 */ /* 0x000e620000002400 */
[----:B--2---:R-:W-:-:S02]  /*5950*/  FSEL R221, R161, -INF , P5 ;  /* 0xff800000a1dd7808 */ /* 0x004fc40002800000 */
[----:B------:R-:W-:Y:S02]  /*5960*/  FMNMX.FTZ R161, R155, R156, !PT ;  /* 0x0000009c9ba17209 */ /* 0x000fe40007810000 */
[----:B------:R-:W-:Y:S02]  /*5970*/  FMNMX.FTZ R158, R192, R181, !PT ;  /* 0x000000b5c09e7209 */ /* 0x000fe40007810000 */
[----:B------:R-:W-:Y:S01]  /*5980*/  FMNMX.FTZ R161, R218, R161, !PT ;  /* 0x000000a1daa17209 */ /* 0x000fe20007810000 */
[----:B------:R-:W2:Y:S01]  /*5990*/  MUFU.TANH R215, R215 ;  /* 0x000000d700d77308 */ /* 0x000ea20000002400 */
[----:B------:R-:W-:Y:S02]  /*59a0*/  FMNMX.FTZ R181, R193, R158, !PT ;  /* 0x0000009ec1b57209 */ /* 0x000fe40007810000 */
[----:B------:R-:W-:Y:S02]  /*59b0*/  FMNMX.FTZ R156, R220, R161, !PT ;  /* 0x000000a1dc9c7209 */ /* 0x000fe40007810000 */
[----:B---3--:R-:W-:-:S02]  /*59c0*/  FSEL R222, R162, -INF , P2 ;  /* 0xff800000a2de7808 */ /* 0x008fc40001000000 */
[----:B------:R-:W-:Y:S01]  /*59d0*/  FMNMX.FTZ R161, R221, R156, !PT ;  /* 0x0000009cdda17209 */ /* 0x000fe20007810000 */
[----:B------:R-:W3:Y:S01]  /*59e0*/  MUFU.TANH R216, R216 ;  /* 0x000000d800d87308 */ /* 0x000ee20000002400 */
[----:B------:R-:W-:Y:S02]  /*59f0*/  FMNMX.FTZ R181, R194, R181, !PT ;  /* 0x000000b5c2b57209 */ /* 0x000fe40007810000 */
[----:B-1----:R-:W-:Y:S02]  /*5a00*/  FSEL R214, R214, -INF , P3 ;  /* 0xff800000d6d67808 */ /* 0x002fe40001800000 */
[----:B------:R-:W-:Y:S02]  /*5a10*/  FMNMX.FTZ R161, R222, R161, !PT ;  /* 0x000000a1dea17209 */ /* 0x000fe40007810000 */
[----:B------:R-:W-:Y:S01]  /*5a20*/  FMNMX.FTZ R162, R186, R181, !PT ;  /* 0x000000b5baa27209 */ /* 0x000fe20007810000 */
[----:B------:R-:W1:Y:S01]  /*5a30*/  MUFU.TANH R217, R217 ;  /* 0x000000d900d97308 */ /* 0x000e620000002400 */
[----:B------:R-:W-:-:S02]  /*5a40*/  ISETP.GT.AND P5, PT, R179, 0x28, PT ;  /* 0x00000028b300780c */ /* 0x000fc40003fa4270 */
[----:B--2---:R-:W-:Y:S02]  /*5a50*/  FSEL R215, R215, -INF , P6 ;  /* 0xff800000d7d77808 */ /* 0x004fe40003000000 */
[----:B------:R-:W-:Y:S02]  /*5a60*/  FMNMX.FTZ R158, R214, R161, !PT ;  /* 0x000000a1d69e7209 */ /* 0x000fe40007810000 */
[----:B------:R-:W-:Y:S01]  /*5a70*/  FMNMX.FTZ R181, R183, R162, !PT ;  /* 0x000000a2b7b57209 */ /* 0x000fe20007810000 */
[----:B------:R-:W2:Y:S01]  /*5a80*/  MUFU.TANH R163, R163 ;  /* 0x000000a300a37308 */ /* 0x000ea20000002400 */
[----:B------:R-:W-:Y:S02]  /*5a90*/  ISETP.GT.AND P2, PT, R179, 0x29, PT ;  /* 0x00000029b300780c */ /* 0x000fe40003f44270 */
[----:B---3--:R-:W-:Y:S02]  /*5aa0*/  FSEL R216, R216, -INF , P5 ;  /* 0xff800000d8d87808 */ /* 0x008fe40002800000 */
[----:B------:R-:W-:-:S02]  /*5ab0*/  FMNMX.FTZ R161, R215, R158, !PT ;  /* 0x0000009ed7a17209 */ /* 0x000fc40007810000 */
[----:B------:R-:W-:Y:S01]  /*5ac0*/  ISETP.GT.AND P3, PT, R179, 0x30, PT ;  /* 0x00000030b300780c */ /* 0x000fe20003f64270 */
[----:B------:R-:W3:Y:S01]  /*5ad0*/  MUFU.TANH R182, R182 ;  /* 0x000000b600b67308 */ /* 0x000ee20000002400 */
[----:B------:R-:W-:Y:S02]  /*5ae0*/  FMNMX.FTZ R162, R184, R181, !PT ;  /* 0x000000b5b8a27209 */ /* 0x000fe40007810000 */
[----:B-1----:R-:W-:Y:S02]  /*5af0*/  FSEL R217, R217, -INF , P2 ;  /* 0xff800000d9d97808 */ /* 0x002fe40001000000 */
[----:B------:R-:W-:Y:S02]  /*5b00*/  FMNMX.FTZ R158, R216, R161, !PT ;  /* 0x000000a1d89e7209 */ /* 0x000fe40007810000 */
[----:B------:R-:W-:Y:S01]  /*5b10*/  ISETP.GT.AND P6, PT, R179, 0x31, PT ;  /* 0x00000031b300780c */ /* 0x000fe20003fc4270 */
[----:B------:R-:W1:Y:S01]  /*5b20*/  MUFU.TANH R177, R177 ;  /* 0x000000b100b17308 */ /* 0x000e620000002400 */
[----:B--2---:R-:W-:-:S02]  /*5b30*/  FSEL R196, R163, -INF , P3 ;  /* 0xff800000a3c47808 */ /* 0x004fc40001800000 */
[----:B------:R-:W-:Y:S02]  /*5b40*/  FMNMX.FTZ R163, R185, R162, !PT ;  /* 0x000000a2b9a37209 */ /* 0x000fe40007810000 */
[----:B------:R-:W-:Y:S02]  /*5b50*/  FMNMX.FTZ R161, R217, R158, !PT ;  /* 0x0000009ed9a17209 */ /* 0x000fe40007810000 */
[----:B------:R-:W-:Y:S01]  /*5b60*/  FMNMX.FTZ R158, R172, R163, !PT ;  /* 0x000000a3ac9e7209 */ /* 0x000fe20007810000 */
[----:B------:R-:W2:Y:S01]  /*5b70*/  MUFU.TANH R171, R171 ;  /* 0x000000ab00ab7308 */ /* 0x000ea20000002400 */
[----:B------:R-:W-:Y:S02]  /*5b80*/  ISETP.GT.AND P5, PT, R179, 0x38, PT ;  /* 0x00000038b300780c */ /* 0x000fe40003fa4270 */
[----:B------:R-:W-:Y:S02]  /*5b90*/  FSEL R198, R198, -INF , P6 ;  /* 0xff800000c6c67808 */ /* 0x000fe40003000000 */
[----:B------:R-:W-:-:S02]  /*5ba0*/  FMNMX.FTZ R161, R196, R161, !PT ;  /* 0x000000a1c4a17209 */ /* 0x000fc40007810000 */
[----:B------:R-:W-:Y:S01]  /*5bb0*/  FMNMX.FTZ R163, R173, R158, !PT ;  /* 0x0000009eada37209 */ /* 0x000fe20007810000 */
[----:B------:R2:W4:Y:S01]  /*5bc0*/  MUFU.TANH R188, R187 ;  /* 0x000000bb00bc7308 */ /* 0x0005220000002400 */
[C---:B------:R-:W-:Y:S02]  /*5bd0*/  ISETP.GT.AND P2, PT, R179.reuse, 0x39, PT ;  /* 0x00000039b300780c */ /* 0x040fe40003f44270 */
[----:B---3--:R-:W-:Y:S02]  /*5be0*/  FSEL R199, R182, -INF , P5 ;  /* 0xff800000b6c77808 */ /* 0x008fe40002800000 */
[----:B------:R-:W-:Y:S02]  /*5bf0*/  FMNMX.FTZ R158, R198, R161, !PT ;  /* 0x000000a1c69e7209 */ /* 0x000fe40007810000 */
[----:B------:R-:W-:Y:S01]  /*5c00*/  FMNMX.FTZ R162, R174, R163, !PT ;  /* 0x000000a3aea27209 */ /* 0x000fe20007810000 */
[----:B------:R-:W3:Y:S01]  /*5c10*/  MUFU.TANH R189, R190 ;  /* 0x000000be00bd7308 */ /* 0x000ee20000002400 */
[----:B------:R-:W-:-:S02]  /*5c20*/  ISETP.GT.AND P3, PT, R179, 0x40, PT ;  /* 0x00000040b300780c */ /* 0x000fc40003f64270 */
[----:B-1----:R-:W-:Y:S02]  /*5c30*/  FSEL R209, R177, -INF , P2 ;  /* 0xff800000b1d17808 */ /* 0x002fe40001000000 */
[----:B------:R-:W-:Y:S02]  /*5c40*/  FMNMX.FTZ R158, R199, R158, !PT ;  /* 0x0000009ec79e7209 */ /* 0x000fe40007810000 */
[----:B------:R-:W-:Y:S01]  /*5c50*/  FMNMX.FTZ R161, R175, R162, !PT ;  /* 0x000000a2afa17209 */ /* 0x000fe20007810000 */
[----:B------:R-:W1:Y:S01]  /*5c60*/  MUFU.TANH R170, R170 ;  /* 0x000000aa00aa7308 */ /* 0x000e620000002400 */
[----:B------:R-:W-:Y:S02]  /*5c70*/  ISETP.GT.AND P6, PT, R179, 0x41, PT ;  /* 0x00000041b300780c */ /* 0x000fe40003fc4270 */
[----:B--2---:R-:W-:Y:S02]  /*5c80*/  FSEL R187, R171, -INF , P3 ;  /* 0xff800000abbb7808 */ /* 0x004fe40001800000 */
[----:B------:R-:W-:-:S02]  /*5c90*/  FMNMX.FTZ R158, R209, R158, !PT ;  /* 0x0000009ed19e7209 */ /* 0x000fc40007810000 */
[----:B------:R-:W-:Y:S01]  /*5ca0*/  FMNMX.FTZ R162, R160, R161, !PT ;  /* 0x000000a1a0a27209 */ /* 0x000fe20007810000 */
[----:B------:R-:W2:Y:S01]  /*5cb0*/  MUFU.TANH R156, R176 ;  /* 0x000000b0009c7308 */ /* 0x000ea20000002400 */
[----:B------:R-:W-:Y:S02]  /*5cc0*/  ISETP.GT.AND P5, PT, R179, 0x48, PT ;  /* 0x00000048b300780c */ /* 0x000fe40003fa4270 */
[----:B----4-:R-:W-:Y:S02]  /*5cd0*/  FSEL R188, R188, -INF , P6 ;  /* 0xff800000bcbc7808 */ /* 0x010fe40003000000 */
[----:B------:R-:W-:Y:S02]  /*5ce0*/  FMNMX.FTZ R161, R187, R158, !PT ;  /* 0x0000009ebba17209 */ /* 0x000fe40007810000 */
[----:B------:R-:W-:Y:S01]  /*5cf0*/  ISETP.GT.AND P2, PT, R179, 0x49, PT ;  /* 0x00000049b300780c */ /* 0x000fe20003f44270 */
[----:B------:R4:W5:Y:S01]  /*5d00*/  MUFU.TANH R178, R195 ;  /* 0x000000c300b27308 */ /* 0x0009620000002400 */
[----:B---3--:R-:W-:-:S02]  /*5d10*/  FSEL R189, R189, -INF , P5 ;  /* 0xff800000bdbd7808 */ /* 0x008fc40002800000 */
[----:B------:R-:W-:Y:S02]  /*5d20*/  FMNMX.FTZ R158, R188, R161, !PT ;  /* 0x000000a1bc9e7209 */ /* 0x000fe40007810000 */
[----:B------:R-:W-:Y:S02]  /*5d30*/  ISETP.GT.AND P3, PT, R179, 0x50, PT ;  /* 0x00000050b300780c */ /* 0x000fe40003f64270 */
[----:B-1----:R-:W-:Y:S01]  /*5d40*/  FSEL R190, R170, -INF , P2 ;  /* 0xff800000aabe7808 */ /* 0x002fe20001000000 */
[----:B------:R-:W1:Y:S01]  /*5d50*/  MUFU.TANH R169, R169 ;  /* 0x000000a900a97308 */ /* 0x000e620000002400 */
[----:B------:R-:W-:Y:S01]  /*5d60*/  FMNMX.FTZ R161, R189, R158, !PT ;  /* 0x0000009ebda17209 */ /* 0x000fe20007810000 */
[----:B----4-:R-:W3:Y:S01]  /*5d70*/  LDC R195, c[0x0][0xa80] ;  /* 0x0002a000ffc37b82 */ /* 0x010ee20000000800 */
[----:B--2---:R-:W-:Y:S02]  /*5d80*/  FSEL R177, R156, -INF , P3 ;  /* 0xff8000009cb17808 */ /* 0x004fe40001800000 */
[----:B------:R-:W-:-:S02]  /*5d90*/  ISETP.GT.AND P2, PT, R179, 0x51, PT ;  /* 0x00000051b300780c */ /* 0x000fc40003f44270 */
[----:B------:R-:W-:Y:S01]  /*5da0*/  FMNMX.FTZ R156, R190, R161, !PT ;  /* 0x000000a1be9c7209 */ /* 0x000fe20007810000 */
[----:B------:R-:W2:Y:S01]  /*5db0*/  MUFU.TANH R176, R197 ;  /* 0x000000c500b07308 */ /* 0x000ea20000002400 */
[----:B------:R-:W-:Y:S02]  /*5dc0*/  ISETP.GT.AND P3, PT, R179, 0x58, PT ;  /* 0x00000058b300780c */ /* 0x000fe40003f64270 */
[----:B-----5:R-:W-:Y:S02]  /*5dd0*/  FSEL R178, R178, -INF , P2 ;  /* 0xff800000b2b27808 */ /* 0x020fe40001000000 */
[----:B------:R-:W-:Y:S02]  /*5de0*/  FMNMX.FTZ R161, R177, R156, !PT ;  /* 0x0000009cb1a17209 */ /* 0x000fe40007810000 */
[----:B------:R-:W-:Y:S01]  /*5df0*/  FMNMX.FTZ R162, R157, R162, !PT ;  /* 0x000000a29da27209 */ /* 0x000fe20007810000 */
[----:B------:R-:W4:Y:S01]  /*5e00*/  MUFU.TANH R168, R168 ;  /* 0x000000a800a87308 */ /* 0x000f220000002400 */
[----:B------:R-:W-:-:S02]  /*5e10*/  ISETP.GT.AND P2, PT, R179, 0x59, PT ;  /* 0x00000059b300780c */ /* 0x000fc40003f44270 */
[----:B-1----:R-:W-:Y:S01]  /*5e20*/  FSEL R179, R169, -INF , P3 ;  /* 0xff800000a9b37808 */ /* 0x002fe20001800000 */
[----:B------:R-:W-:Y:S01]  /*5e30*/  IMAD.U32 R169, RZ, RZ, UR4 ;  /* 0x00000004ffa97e24 */ /* 0x000fe2000f8e00ff */
[----:B------:R-:W-:Y:S01]  /*5e40*/  FMNMX.FTZ R156, R178, R161, !PT ;  /* 0x000000a1b29c7209 */ /* 0x000fe20007810000 */
[----:B------:R-:W-:Y:S01]  /*5e50*/  UIMAD UR4, UR36, 0xc00, UR7 ;  /* 0x00000c00240478a4 */ /* 0x000fe2000f8e0207 */
[----:B------:R-:W-:Y:S02]  /*5e60*/  FMNMX.FTZ R163, R159, R162, !PT ;  /* 0x000000a29fa37209 */ /* 0x000fe40007810000 */
[----:B--2---:R-:W-:Y:S02]  /*5e70*/  FSEL R176, R176, -INF , P4 ;  /* 0xff800000b0b07808 */ /* 0x004fe40002000000 */
[----:B------:R-:W-:Y:S02]  /*5e80*/  FMNMX.FTZ R161, R179, R156, !PT ;  /* 0x0000009cb3a17209 */ /* 0x000fe40007810000 */
[----:B------:R-:W-:Y:S01]  /*5e90*/  FMNMX.FTZ R163, R176, R163, !PT ;  /* 0x000000a3b0a37209 */ /* 0x000fe20007810000 */
[----:B------:R-:W-:Y:S01]  /*5ea0*/  UMOV UR10, UR4 ;  /* 0x00000004000a7c82 */ /* 0x000fe20008000000 */
[----:B----4-:R-:W-:-:S03]  /*5eb0*/  FSEL R180, R168, -INF , P2 ;  /* 0xff800000a8b47808 */ /* 0x010fc60001000000 */
[----:B------:R-:W1:Y:S01]  /*5ec0*/  SHFL.BFLY PT, R158, R163, 0x2, 0x1f ;  /* 0x0c401f00a39e7f89 */ /* 0x000e6200000e0000 */
[----:B------:R-:W-:-:S05]  /*5ed0*/  FMNMX.FTZ R161, R180, R161, !PT ;  /* 0x000000a1b4a17209 */ /* 0x000fca0007810000 */
[----:B------:R-:W2:Y:S01]  /*5ee0*/  SHFL.BFLY PT, R156, R161, 0x2, 0x1f ;  /* 0x0c401f00a19c7f89 */ /* 0x000ea200000e0000 */
[----:B-1----:R-:W-:-:S05]  /*5ef0*/  FMNMX.FTZ R158, R163, R158, !PT ;  /* 0x0000009ea39e7209 */ /* 0x002fca0007810000 */
[----:B------:R-:W1:Y:S01]  /*5f00*/  SHFL.BFLY PT, R197, R158, 0x1, 0x1f ;  /* 0x0c201f009ec57f89 */ /* 0x000e6200000e0000 */
[----:B--2---:R-:W-:-:S05]  /*5f10*/  FMNMX.FTZ R163, R161, R156, !PT ;  /* 0x0000009ca1a37209 */ /* 0x004fca0007810000 */
[----:B------:R-:W2:Y:S01]  /*5f20*/  SHFL.BFLY PT, R156, R163, 0x1, 0x1f ;  /* 0x0c201f00a39c7f89 */ /* 0x000ea200000e0000 */
[----:B-1----:R-:W-:Y:S02]  /*5f30*/  FMNMX.FTZ R197, R158, R197, !PT ;  /* 0x000000c59ec57209 */ /* 0x002fe40007810000 */
[----:B------:R-:W-:-:S05]  /*5f40*/  IADD3 R158, -R229, 0xb, RZ ;  /* 0x0000000be59e7810 */ /* 0x000fca0007ffe1ff */
[----:B------:R4:W-:Y:S06]  /*5f50*/  BAR.ARV R158, 0x100 ;  /* 0x0004009e0000751d */ /* 0x0009ec0000002000 */
[----:B--2---:R-:W-:Y:S01]  /*5f60*/  FMNMX.FTZ R156, R163, R156, !PT ;  /* 0x0000009ca39c7209 */ /* 0x004fe20007810000 */
[CC--:B---3--:R-:W-:Y:S01]  /*5f70*/  FMUL.FTZ R181, R197.reuse, R195.reuse ;  /* 0x000000c3c5b57220 */ /* 0x0c8fe20000410000 */
[----:B------:R-:W-:Y:S02]  /*5f80*/  FSETP.NEU.FTZ.AND P2, PT, R197, -INF , PT ;  /* 0xff800000c500780b */ /* 0x000fe40003f5d000 */
[C---:B------:R-:W-:Y:S01]  /*5f90*/  FSETP.NEU.FTZ.AND P3, PT, R156.reuse, -INF , PT ;  /* 0xff8000009c00780b */ /* 0x040fe20003f7d000 */
[----:B------:R-:W-:Y:S01]  /*5fa0*/  FMUL.FTZ R182, R156, R195 ;  /* 0x000000c39cb67220 */ /* 0x000fe20000410000 */
[----:B------:R-:W-:-:S04]  /*5fb0*/  FSEL R181, R181, RZ, P2 ;  /* 0x000000ffb5b57208 */ /* 0x000fc80001000000 */
[----:B------:R-:W-:Y:S01]  /*5fc0*/  FSEL R182, R182, RZ, P3 ;  /* 0x000000ffb6b67208 */ /* 0x000fe20001800000 */
[-CC-:B------:R-:W-:Y:S01]  /*5fd0*/  FFMA.FTZ R162, R166, R195.reuse, -R181.reuse ;  /* 0x000000c3a6a27223 */ /* 0x180fe200000108b5 */
[-CC-:B------:R-:W-:Y:S01]  /*5fe0*/  FFMA.FTZ R167, R167, R195.reuse, -R181.reuse ;  /* 0x000000c3a7a77223 */ /* 0x180fe200000108b5 */
[-CC-:B------:R-:W-:Y:S01]  /*5ff0*/  FFMA.FTZ R163, R165, R195.reuse, -R181.reuse ;  /* 0x000000c3a5a37223 */ /* 0x180fe200000108b5 */
[-CC-:B------:R-:W-:Y:S01]  /*6000*/  FFMA.FTZ R164, R164, R195.reuse, -R181.reuse ;  /* 0x000000c3a4a47223 */ /* 0x180fe200000108b5 */
[-CC-:B------:R-:W-:Y:S01]  /*6010*/  FFMA.FTZ R166, R153, R195.reuse, -R182.reuse ;  /* 0x000000c399a67223 */ /* 0x180fe200000108b6 */
[----:B------:R-:W-:Y:S01]  /*6020*/  FSEL R153, R197, RZ, P2 ;  /* 0x000000ffc5997208 */ /* 0x000fe20001000000 */
[----:B------:R1:W-:Y:S01]  /*6030*/  MUFU.EX2 R161, R167 ;  /* 0x000000a700a17308 */ /* 0x0003e20000000800 */
[-CC-:B------:R-:W-:Y:S01]  /*6040*/  FFMA.FTZ R165, R152, R195.reuse, -R182.reuse ;  /* 0x000000c398a57223 */ /* 0x180fe200000108b6 */
[-C--:B------:R-:W-:Y:S01]  /*6050*/  FFMA.FTZ R168, R155, R195.reuse, -R182 ;  /* 0x000000c39ba87223 */ /* 0x080fe200000108b6 */
[-CC-:B------:R-:W-:Y:S01]  /*6060*/  FFMA.FTZ R191, R191, R195.reuse, -R181.reuse ;  /* 0x000000c3bfbf7223 */ /* 0x180fe200000108b5 */
[----:B------:R-:W-:Y:S01]  /*6070*/  FADD.FTZ R152, -R153, R208 ;  /* 0x000000d099987221 */ /* 0x000fe20000010100 */
[-CC-:B------:R-:W-:Y:S01]  /*6080*/  FFMA.FTZ R208, R210, R195.reuse, -R181.reuse ;  /* 0x000000c3d2d07223 */ /* 0x180fe200000108b5 */
[-CC-:B------:R-:W-:Y:S01]  /*6090*/  FFMA.FTZ R210, R211, R195.reuse, -R181.reuse ;  /* 0x000000c3d3d27223 */ /* 0x180fe200000108b5 */
[-C--:B------:R-:W-:Y:S01]  /*60a0*/  FFMA.FTZ R211, R212, R195.reuse, -R181 ;  /* 0x000000c3d4d37223 */ /* 0x080fe200000108b5 */
[-C--:B------:R-:W-:Y:S01]  /*60b0*/  FMUL.FTZ R170, R152, R195.reuse ;  /* 0x000000c398aa7220 */ /* 0x080fe20000410000 */
[-CC-:B-1----:R-:W-:Y:S01]  /*60c0*/  FFMA.FTZ R167, R154, R195.reuse, -R182.reuse ;  /* 0x000000c39aa77223 */ /* 0x182fe200000108b6 */
[----:B------:R-:W-:Y:S01]  /*60d0*/  FSEL R154, R156, RZ, P3 ;  /* 0x000000ff9c9a7208 */ /* 0x000fe20001800000 */
[----:B------:R-:W-:Y:S01]  /*60e0*/  @!P1 VIADD R152, R169, 0x32440 ;  /* 0x00032440a9989836 */ /* 0x000fe20000000000 */
[----:B------:R-:W1:Y:S01]  /*60f0*/  MUFU.EX2 R162, R162 ;  /* 0x000000a200a27308 */ /* 0x000e620000000800 */
[-CC-:B------:R-:W-:Y:S01]  /*6100*/  FFMA.FTZ R212, R218, R195.reuse, -R182.reuse ;  /* 0x000000c3dad47223 */ /* 0x180fe200000108b6 */
[-C--:B------:R-:W-:Y:S01]  /*6110*/  FFMA.FTZ R218, R221, R195.reuse, -R182 ;  /* 0x000000c3ddda7223 */ /* 0x080fe200000108b6 */
[----:B------:R-:W-:Y:S01]  /*6120*/  FADD.FTZ R154, -R154, R207 ;  /* 0x000000cf9a9a7221 */ /* 0x000fe20000010100 */
[----:B------:R-:W-:Y:S01]  /*6130*/  VIADD R207, R229, 0x8 ;  /* 0x00000008e5cf7836 */ /* 0x000fe20000000000 */
[----:B------:R-:W-:Y:S01]  /*6140*/  @!P1 PRMT R152, RZ, 0x654, R152 ;  /* 0x00000654ff989816 */ /* 0x000fe20000000098 */
[-CC-:B------:R-:W-:Y:S01]  /*6150*/  FFMA.FTZ R192, R192, R195.reuse, -R181.reuse ;  /* 0x000000c3c0c07223 */ /* 0x180fe200000108b5 */
[-C--:B------:R-:W-:Y:S01]  /*6160*/  FMUL.FTZ R171, R154, R195.reuse ;  /* 0x000000c39aab7220 */ /* 0x080fe20000410000 */
[----:B------:R-:W2:Y:S01]  /*6170*/  MUFU.EX2 R170, R170 ;  /* 0x000000aa00aa7308 */ /* 0x000ea20000000800 */
[----:B------:R1:W-:Y:S01]  /*6180*/  @!P1 SYNCS.ARRIVE.TRANS64.RED.A1T0 RZ, [R152+URZ], RZ ;  /* 0x000000ff98ff99a7 */ /* 0x0003e2000810043f */
[----:B------:R3:W-:Y:S01]  /*6190*/  BAR.SYNC.DEFER_BLOCKING R207, 0x100 ;  /* 0x000400cf0000751d */ /* 0x0007e20000010000 */
[-CC-:B------:R-:W-:Y:S01]  /*61a0*/  FFMA.FTZ R193, R193, R195.reuse, -R181.reuse ;  /* 0x000000c3c1c17223 */ /* 0x180fe200000108b5 */
[-CC-:B------:R-:W-:Y:S01]  /*61b0*/  FFMA.FTZ R194, R194, R195.reuse, -R181.reuse ;  /* 0x000000c3c2c27223 */ /* 0x180fe200000108b5 */
[-CC-:B------:R-:W-:Y:S01]  /*61c0*/  FFMA.FTZ R214, R214, R195.reuse, -R182.reuse ;  /* 0x000000c3d6d67223 */ /* 0x180fe200000108b6 */
[-CC-:B------:R-:W-:Y:S01]  /*61d0*/  FFMA.FTZ R215, R215, R195.reuse, -R182.reuse ;  /* 0x000000c3d7d77223 */ /* 0x180fe200000108b6 */
[--C-:B------:R-:W-:Y:S01]  /*61e0*/  FFMA.FTZ R216, R216, R195, -R182.reuse ;  /* 0x000000c3d8d87223 */ /* 0x100fe200000108b6 */
[----:B------:R-:W5:Y:S01]  /*61f0*/  MUFU.EX2 R171, R171 ;  /* 0x000000ab00ab7308 */ /* 0x000f620000000800 */
[----:B-1----:R-:W-:Y:S01]  /*6200*/  F2FP.F16.F32.PACK_AB R152, R162, R161 ;  /* 0x000000a1a298723e */ /* 0x002fe200000000ff */
[-CC-:B---3--:R-:W-:Y:S01]  /*6210*/  FFMA.FTZ R207, R213, R195.reuse, -R181.reuse ;  /* 0x000000c3d5cf7223 */ /* 0x188fe200000108b5 */
[-CC-:B------:R-:W-:Y:S01]  /*6220*/  FFMA.FTZ R213, R220, R195.reuse, -R182.reuse ;  /* 0x000000c3dcd57223 */ /* 0x180fe200000108b6 */
[-CC-:B------:R-:W-:Y:S01]  /*6230*/  FFMA.FTZ R220, R222, R195.reuse, -R182.reuse ;  /* 0x000000c3dedc7223 */ /* 0x180fe200000108b6 */
[-CC-:B------:R-:W-:Y:S01]  /*6240*/  FFMA.FTZ R217, R217, R195.reuse, -R182.reuse ;  /* 0x000000c3d9d97223 */ /* 0x180fe200000108b6 */
[-CC-:B------:R-:W-:Y:S01]  /*6250*/  FFMA.FTZ R221, R198, R195.reuse, -R182.reuse ;  /* 0x000000c3c6dd7223 */ /* 0x180fe200000108b6 */
[--C-:B------:R-:W-:Y:S01]  /*6260*/  FFMA.FTZ R198, R199, R195, -R182.reuse ;  /* 0x000000c3c7c67223 */ /* 0x100fe200000108b6 */
        /* <DEDUP_REMOVED lines=134> */
[----:B-1----:R-:W-:Y:S01]  /*6ad0*/  F2FP.F16.F32.PACK_AB R154, R164, R163 ;  /* 0x000000a3a49a723e */ /* 0x002fe200000000ff */
[----:B------:R-:W-:Y:S01]  /*6ae0*/  MUFU.EX2 R207, R207 ;  /* 0x000000cf00cf7308 */ /* 0x000fe20000000800 */
[----:B--2---:R-:W-:Y:S01]  /*6af0*/  F2FP.F16.F32.PACK_AB R153, R166, R165 ;  /* 0x000000a5a699723e */ /* 0x004fe200000000ff */
[--C-:B------:R-:W-:Y:S01]  /*6b00*/  FFMA.FTZ R186, R186, R195, -R181.reuse ;  /* 0x000000c3baba7223 */ /* 0x100fe200000108b5 */
[----:B---3--:R-:W-:Y:S01]  /*6b10*/  F2FP.F16.F32.PACK_AB R155, R168, R167 ;  /* 0x000000a7a89b723e */ /* 0x008fe200000000ff */
[-CC-:B------:R-:W-:Y:S01]  /*6b20*/  FFMA.FTZ R183, R183, R195.reuse, -R181.reuse ;  /* 0x000000c3b7b77223 */ /* 0x180fe200000108b5 */
[-CC-:B------:R-:W-:Y:S01]  /*6b30*/  FFMA.FTZ R184, R184, R195.reuse, -R181.reuse ;  /* 0x000000c3b8b87223 */ /* 0x180fe200000108b5 */
[-CC-:B------:R-:W-:Y:S01]  /*6b40*/  FFMA.FTZ R185, R185, R195.reuse, -R181.reuse ;  /* 0x000000c3b9b97223 */ /* 0x180fe200000108b5 */
[----:B------:R-:W-:Y:S01]  /*6b50*/  WARPGROUP.ARRIVE ;  /* 0x00000000000079c5 */ /* 0x000fe20000000000 */
[----:B------:R-:W1:Y:S01]  /*6b60*/  MUFU.EX2 R208, R208 ;  /* 0x000000d000d07308 */ /* 0x000e620000000800 */
[-CC-:B------:R-:W-:Y:S01]  /*6b70*/  FFMA.FTZ R196, R196, R195.reuse, -R182.reuse ;  /* 0x000000c3c4c47223 */ /* 0x180fe200000108b6 */
[-CC-:B------:R-:W-:Y:S01]  /*6b80*/  FFMA.FTZ R199, R209, R195.reuse, -R182.reuse ;  /* 0x000000c3d1c77223 */ /* 0x180fe200000108b6 */
[-CC-:B------:R-:W-:Y:S01]  /*6b90*/  FFMA.FTZ R172, R172, R195.reuse, -R181.reuse ;  /* 0x000000c3acac7223 */ /* 0x180fe200000108b5 */
[-CC-:B------:R-:W-:Y:S01]  /*6ba0*/  FFMA.FTZ R173, R173, R195.reuse, -R181.reuse ;  /* 0x000000c3adad7223 */ /* 0x180fe200000108b5 */
[----:B------:R-:W-:Y:S01]  /*6bb0*/  HGMMA.64x256x16.F32 R24, R152, gdesc[UR8].tnspB, R24, gsb0 ;  /* 0x43e0000898187df0 */ /* 0x000fe20008000818 */
[----:B------:R-:W-:Y:S01]  /*6bc0*/  UIADD3 UR10, UR4, 0x80, URZ ;  /* 0x00000080040a7890 */ /* 0x000fe2000fffe03f */
[-CC-:B------:R-:W-:Y:S01]  /*6bd0*/  FFMA.FTZ R174, R174, R195.reuse, -R181.reuse ;  /* 0x000000c3aeae7223 */ /* 0x180fe200000108b5 */
[----:B------:R-:W-:Y:S01]  /*6be0*/  MUFU.EX2 R210, R210 ;  /* 0x000000d200d27308 */ /* 0x000fe20000000800 */
[----:B------:R-:W-:Y:S01]  /*6bf0*/  UMOV UR11, 0x40000040 ;  /* 0x40000040000b7882 */ /* 0x000fe20000000000 */
        /* <DEDUP_REMOVED lines=14> */
[----:B------:R-:W-:Y:S01]  /*6ce0*/  MUFU.EX2 R212, R212 ;  /* 0x000000d400d47308 */ /* 0x000fe20000000800 */
[----:B------:R-:W-:Y:S01]  /*6cf0*/  FFMA.FTZ R161, R170, R12, R161 ;  /* 0x0000000caaa17223 */ /* 0x000fe200000100a1 */
[----:B------:R-:W-:Y:S01]  /*6d00*/  FFMA.FTZ R165, R171, R0, R165 ;  /* 0x00000000aba57223 */ /* 0x000fe200000100a5 */
[C---:B------:R-:W-:Y:S01]  /*6d10*/  ISETP.GT.AND P2, PT, R13.reuse, R206, PT ;  /* 0x000000ce0d00720c */ /* 0x040fe20003f44270 */
[----:B------:R-:W-:-:S02]  /*6d20*/  VIADD R13, R13, 0xffffffff ;  /* 0xffffffff0d0d7836 */ /* 0x000fc40000000000 */
[----:B------:R-:W-:Y:S01]  /*6d30*/  FADD.FTZ R162, R162, R161 ;  /* 0x000000a1a2a27221 */ /* 0x000fe20000010000 */
[----:B------:R-:W-:Y:S01]  /*6d40*/  FADD.FTZ R166, R166, R165 ;  /* 0x000000a5a6a67221 */ /* 0x000fe20000010000 */
[----:B------:R-:W-:Y:S01]  /*6d50*/  @!P1 IADD3 R169, R169, 0x32460, RZ ;  /* 0x00032460a9a99810 */ /* 0x000fe20007ffe0ff */
[----:B------:R-:W2:Y:S01]  /*6d60*/  MUFU.EX2 R213, R213 ;  /* 0x000000d500d57308 */ /* 0x000ea20000000800 */
[----:B------:R-:W-:Y:S01]  /*6d70*/  FADD.FTZ R163, R163, R162 ;  /* 0x000000a2a3a37221 */ /* 0x000fe20000010000 */
[----:B------:R-:W-:Y:S01]  /*6d80*/  FADD.FTZ R167, R167, R166 ;  /* 0x000000a6a7a77221 */ /* 0x000fe20000010000 */
[----:B------:R-:W-:Y:S02]  /*6d90*/  @!P1 PRMT R169, RZ, 0x654, R169 ;  /* 0x00000654ffa99816 */ /* 0x000fe400000000a9 */
[----:B------:R-:W-:Y:S01]  /*6da0*/  FADD.FTZ R164, R164, R163 ;  /* 0x000000a3a4a47221 */ /* 0x000fe20000010000 */
[----:B------:R-:W-:Y:S02]  /*6db0*/  FADD.FTZ R167, R168, R167 ;  /* 0x000000a7a8a77221 */ /* 0x000fe40000010000 */
[----:B------:R-:W-:Y:S08]  /*6dc0*/  MUFU.EX2 R218, R218 ;  /* 0x000000da00da7308 */ /* 0x000ff00000000800 */
[----:B------:R-:W3:Y:S08]  /*6dd0*/  MUFU.EX2 R220, R220 ;  /* 0x000000dc00dc7308 */ /* 0x000ef00000000800 */
[----:B------:R-:W-:Y:S08]  /*6de0*/  MUFU.EX2 R191, R191 ;  /* 0x000000bf00bf7308 */ /* 0x000ff00000000800 */
[----:B------:R-:W5:Y:S08]  /*6df0*/  MUFU.EX2 R192, R192 ;  /* 0x000000c000c07308 */ /* 0x000f700000000800 */
[----:B------:R-:W-:Y:S08]  /*6e00*/  MUFU.EX2 R193, R193 ;  /* 0x000000c100c17308 */ /* 0x000ff00000000800 */
[----:B------:R-:W-:Y:S08]  /*6e10*/  MUFU.EX2 R194, R194 ;  /* 0x000000c200c27308 */ /* 0x000ff00000000800 */
[----:B------:R-:W-:Y:S08]  /*6e20*/  MUFU.EX2 R214, R214 ;  /* 0x000000d600d67308 */ /* 0x000ff00000000800 */
[----:B------:R-:W4:Y:S08]  /*6e30*/  MUFU.EX2 R215, R215 ;  /* 0x000000d700d77308 */ /* 0x000f300000000800 */
[----:B------:R-:W-:Y:S08]  /*6e40*/  MUFU.EX2 R216, R216 ;  /* 0x000000d800d87308 */ /* 0x000ff00000000800 */
[----:B------:R-:W4:Y:S08]  /*6e50*/  MUFU.EX2 R217, R217 ;  /* 0x000000d900d97308 */ /* 0x000f300000000800 */
[----:B------:R-:W-:Y:S08]  /*6e60*/  MUFU.EX2 R186, R186 ;  /* 0x000000ba00ba7308 */ /* 0x000ff00000000800 */
[----:B------:R-:W4:Y:S08]  /*6e70*/  MUFU.EX2 R183, R183 ;  /* 0x000000b700b77308 */ /* 0x000f300000000800 */
        /* <DEDUP_REMOVED lines=17> */
[----:B------:R-:W-:Y:S01]  /*6f90*/  MUFU.EX2 R176, R176 ;  /* 0x000000b000b07308 */ /* 0x000fe20000000800 */
[----:B------:R-:W-:-:S02]  /*6fa0*/  WARPGROUP.DEPBAR.LE gsb0, 0x0 ;  /* 0x00008000000079c5 */ /* 0x000fc40000010000 */
[----:B-1----:R-:W-:Y:S01]  /*6fb0*/  F2FP.F16.F32.PACK_AB R152, R208, R207 ;  /* 0x000000cfd098723e */ /* 0x002fe200000000ff */
[----:B------:R-:W-:Y:S01]  /*6fc0*/  FADD.FTZ R207, R207, R164 ;  /* 0x000000a4cfcf7221 */ /* 0x000fe20000010000 */
[----:B--2---:R-:W-:-:S03]  /*6fd0*/  F2FP.F16.F32.PACK_AB R153, R213, R212 ;  /* 0x000000d4d599723e */ /* 0x004fc600000000ff */
[----:B------:R-:W-:Y:S01]  /*6fe0*/  MUFU.EX2 R177, R177 ;  /* 0x000000b100b17308 */ /* 0x000fe20000000800 */
[----:B------:R-:W-:Y:S01]  /*6ff0*/  F2FP.F16.F32.PACK_AB R154, R211, R210 ;  /* 0x000000d2d39a723e */ /* 0x000fe200000000ff */
[----:B------:R-:W-:Y:S01]  /*7000*/  FADD.FTZ R212, R212, R167 ;  /* 0x000000a7d4d47221 */ /* 0x000fe20000010000 */
[----:B---3--:R-:W-:Y:S01]  /*7010*/  F2FP.F16.F32.PACK_AB R155, R220, R218 ;  /* 0x000000dadc9b723e */ /* 0x008fe200000000ff */
[----:B------:R-:W-:Y:S01]  /*7020*/  FADD.FTZ R207, R208, R207 ;  /* 0x000000cfd0cf7221 */ /* 0x000fe20000010000 */
[----:B------:R-:W-:Y:S02]  /*7030*/  IMAD.MOV.U32 R208, RZ, RZ, R197 ;  /* 0x000000ffffd07224 */ /* 0x000fe400078e00c5 */
[----:B------:R-:W-:Y:S01]  /*7040*/  FADD.FTZ R213, R213, R212 ;  /* 0x000000d4d5d57221 */ /* 0x000fe20000010000 */
[----:B------:R-:W-:Y:S01]  /*7050*/  WARPGROUP.ARRIVE ;  /* 0x00000000000079c5 */ /* 0x000fe20000000000 */
[----:B------:R-:W1:Y:S01]  /*7060*/  MUFU.EX2 R178, R178 ;  /* 0x000000b200b27308 */ /* 0x000e620000000800 */
[----:B------:R-:W-:Y:S01]  /*7070*/  FADD.FTZ R210, R210, R207 ;  /* 0x000000cfd2d27221 */ /* 0x000fe20000010000 */
[----:B------:R-:W-:Y:S01]  /*7080*/  FADD.FTZ R213, R218, R213 ;  /* 0x000000d5dad57221 */ /* 0x000fe20000010000 */
[----:B------:R-:W-:-:S02]  /*7090*/  IMAD.MOV.U32 R207, RZ, RZ, R156 ;  /* 0x000000ffffcf7224 */ /* 0x000fc400078e009c */
[----:B------:R-:W-:Y:S01]  /*70a0*/  HGMMA.64x256x16.F32 R24, R152, gdesc[UR8].tnspB, R24, gsb0 ;  /* 0x43e0000898187df0 */ /* 0x000fe20008000818 */
[----:B------:R-:W-:Y:S01]  /*70b0*/  UIADD3 UR10, UR4, 0x100, URZ ;  /* 0x00000100040a7890 */ /* 0x000fe2000fffe03f */
[----:B------:R-:W-:Y:S01]  /*70c0*/  FADD.FTZ R210, R211, R210 ;  /* 0x000000d2d3d27221 */ /* 0x000fe20000010000 */
[----:B------:R-:W-:Y:S01]  /*70d0*/  UMOV UR11, 0x40000040 ;  /* 0x40000040000b7882 */ /* 0x000fe20000000000 */
[----:B------:R-:W-:Y:S01]  /*70e0*/  MUFU.EX2 R179, R179 ;  /* 0x000000b300b37308 */ /* 0x000fe20000000800 */
[----:B------:R-:W-:-:S07]  /*70f0*/  FADD.FTZ R213, R220, R213 ;  /* 0x000000d5dcd57221 */ /* 0x000fce0000010000 */
[----:B------:R-:W2:Y:S01]  /*7100*/  MUFU.EX2 R180, R180 ;  /* 0x000000b400b47308 */ /* 0x000ea20000000800 */
[----:B------:R-:W-:Y:S02]  /*7110*/  WARPGROUP.DEPBAR.LE gsb0, 0x0 ;  /* 0x00008000000079c5 */ /* 0x000fe40000010000 */
[----:B-----5:R-:W-:Y:S01]  /*7120*/  F2FP.F16.F32.PACK_AB R152, R192, R191 ;  /* 0x000000bfc098723e */ /* 0x020fe200000000ff */
[----:B------:R-:W-:Y:S01]  /*7130*/  FADD.FTZ R191, R191, R210 ;  /* 0x000000d2bfbf7221 */ /* 0x000fe20000010000 */
[----:B----4-:R-:W-:Y:S01]  /*7140*/  F2FP.F16.F32.PACK_AB R153, R215, R214 ;  /* 0x000000d6d799723e */ /* 0x010fe200000000ff */
        /* <DEDUP_REMOVED lines=30> */
[----:B------:R-:W-:Y:S01]  /*7330*/  UIADD3 UR4, UR4, 0x280, URZ ;  /* 0x0000028004047890 */ /* 0x000fe2000fffe03f */
        /* <DEDUP_REMOVED lines=35> */
.L_x_10633:
[----:B------:R-:W-:-:S13]  /*7570*/  ISETP.GE.AND P2, PT, R13, RZ, PT ;  /* 0x000000ff0d00720c */ /* 0x000fda0003f46270 */
[----:B------:R-:W-:Y:S05]  /*7580*/  @!P2 BRA `(.L_x_10643) ;  /* 0x000000280048a947 */ /* 0x000fea0003800000 */
[----:B------:R-:W-:Y:S01]  /*7590*/  MOV R207, R156 ;  /* 0x0000009c00cf7202 */ /* 0x000fe20000000f00 */
[----:B------:R-:W-:-:S07]  /*75a0*/  IMAD.MOV.U32 R206, RZ, RZ, R197 ;  /* 0x000000ffffce7224 */ /* 0x000fce00078e00c5 */
.L_x_10652:
[----:B------:R-:W-:-:S04]  /*75b0*/  UIADD3 UR36, UR36, 0x1, URZ ;  /* 0x0000000124247890 */ /* 0x000fc8000fffe03f */
[----:B------:R-:W-:-:S04]  /*75c0*/  UISETP.NE.AND UP0, UPT, UR36, 0x2, UPT ;  /* 0x000000022400788c */ /* 0x000fc8000bf05270 */
[----:B------:R-:W-:Y:S02]  /*75d0*/  USEL UR4, URZ, 0x1, UP0 ;  /* 0x000000013f047887 */ /* 0x000fe40008000000 */
[----:B------:R-:W-:Y:S02]  /*75e0*/  USEL UR36, UR36, URZ, UP0 ;  /* 0x0000003f24247287 */ /* 0x000fe40008000000 */
[----:B------:R-:W-:Y:S01]  /*75f0*/  ULOP3.LUT UR37, UR37, UR4, URZ, 0x3c, !UPT ;  /* 0x0000000425257292 */ /* 0x000fe2000f8e3c3f */
[----:B---3--:R-:W-:Y:S11]  /*7600*/  @!P0 BRA `(.L_x_10644) ;  /* 0x0000000000048947 */ /* 0x008ff60003800000 */
[----:B------:R-:W-:Y:S01]  /*7610*/  BPT.TRAP 0x1 ;  /* 0x000000040000795c */ /* 0x000fe20000300000 */
.L_x_10644:
[----:B------:R-:W-:Y:S01]  /*7620*/  ULEA UR4, UR36, UR39, 0x3 ;  /* 0x0000002724047291 */ /* 0x000fe2000f8e183f */
[----:B------:R-:W-:-:S05]  /*7630*/  IMAD.U32 R208, RZ, RZ, UR37 ;  /* 0x00000025ffd07e24 */ /* 0x000fca000f8e00ff */
[----:B------:R-:W-:-:S04]  /*7640*/  SHF.L.U32 R208, R208, 0x1f, RZ ;  /* 0x0000001fd0d07819 */ /* 0x000fc800000006ff */
[----:B------:R3:W4:Y:S01]  /*7650*/  SYNCS.PHASECHK.TRANS64.TRYWAIT P2, [UR4+0x32430], R208 ;  /* 0x032430d0ff0075a7 */ /* 0x0007220008040144 */
[----:B------:R-:W-:Y:S05]  /*7660*/  @!P0 BRA `(.L_x_10645) ;  /* 0x0000000000048947 */ /* 0x000fea0003800000 */
[----:B------:R-:W-:Y:S01]  /*7670*/  BPT.TRAP 0x1 ;  /* 0x000000040000795c */ /* 0x000fe20000300000 */
.L_x_10645:
[----:B----4-:R-:W-:Y:S05]  /*7680*/  @P2 BRA `(.L_x_10646) ;  /* 0x0000000000082947 */ /* 0x010fea0003800000 */
[----:B------:R-:W4:Y:S02]  /*7690*/  SYNCS.PHASECHK.TRANS64.TRYWAIT P2, [UR4+0x32430], R208 ;  /* 0x032430d0ff0075a7 */ /* 0x000f240008040144 */
[----:B----4-:R-:W-:Y:S05]  /*76a0*/  @!P2 BRA `(.L_x_10647) ;  /* 0x0000007c0088a947 */ /* 0x010fea0003800000 */
.L_x_10646:
[----:B------:R-:W-:Y:S01]  /*76b0*/  R2UR UR56, R200 ;  /* 0x00000000c83872ca */ /* 0x000fe200000e0000 */
[----:B------:R-:W-:Y:S01]  /*76c0*/  UIMAD UR5, UR36, 0x300, UR38 ;  /* 0x00000300240578a4 */ /* 0x000fe2000f8e0226 */
[----:B------:R-:W-:Y:S01]  /*76d0*/  R2UR UR57, R201 ;  /* 0x00000000c93972ca */ /* 0x000fe200000e0000 */
[----:B-12-4-:R-:W-:Y:S01]  /*76e0*/  WARPGROUP.ARRIVE ;  /* 0x00000000000079c5 */ /* 0x016fe20000000000 */
        /* <DEDUP_REMOVED lines=27> */
.L_x_10648:
[----:B------:R1:W2:Y:S01]  /*78a0*/  SYNCS.PHASECHK.TRANS64.TRYWAIT P2, [UR4+0x32450], R208 ;  /* 0x032450d0ff0075a7 */ /* 0x0002a20008040144 */
[----:B------:R-:W-:Y:S05]  /*78b0*/  @!P0 BRA `(.L_x_10649) ;  /* 0x0000000000048947 */ /* 0x000fea0003800000 */
[----:B------:R-:W-:Y:S01]  /*78c0*/  BPT.TRAP 0x1 ;  /* 0x000000040000795c */ /* 0x000fe20000300000 */
.L_x_10649:
[----:B--2---:R-:W-:Y:S05]  /*78d0*/  @P2 BRA `(.L_x_10650) ;  /* 0x0000000000082947 */ /* 0x004fea0003800000 */
[----:B------:R-:W2:Y:S02]  /*78e0*/  SYNCS.PHASECHK.TRANS64.TRYWAIT P2, [UR4+0x32450], R208 ;  /* 0x032450d0ff0075a7 */ /* 0x000ea40008040144 */
[----:B--2---:R-:W-:Y:S05]  /*78f0*/  @!P2 BRA `(.L_x_10651) ;  /* 0x0000007c000ca947 */ /* 0x004fea0003800000 */
.L_x_10650:
        /* <DEDUP_REMOVED lines=10> */
[C---:B------:R-:W-:Y:S01]  /*79a0*/  ISETP.GT.AND P2, PT, R13.reuse, RZ, PT ;  /* 0x000000ff0d00720c */ /* 0x040fe20003f44270 */
[----:B------:R-:W-:Y:S01]  /*79b0*/  UMOV UR15, 0x40000040 ;  /* 0x40000040000f7882 */ /* 0x000fe20000000000 */
[----:B------:R-:W-:Y:S01]  /*79c0*/  UIADD3 UR18, UR5, 0x600, URZ ;  /* 0x0000060005127890 */ /* 0x000fe2000fffe03f */
[----:B------:R-:W-:Y:S01]  /*79d0*/  VIADD R13, R13, 0xffffffff ;  /* 0xffffffff0d0d7836 */ /* 0x000fe20000000000 */
        /* <DEDUP_REMOVED lines=116> */
[----:B-123--:R-:W-:Y:S01]  /*8120*/  FMNMX.FTZ R208, R152, R206, !PT ;  /* 0x000000ce98d07209 */ /* 0x00efe20007810000 */
[----:B------:R-:W1:Y:S01]  /*8130*/  MUFU.TANH R157, R157 ;  /* 0x0000009d009d7308 */ /* 0x000e620000002400 */
[----:B------:R-:W-:Y:S01]  /*8140*/  FMUL.FTZ R181, R182, UR5 ;  /* 0x00000005b6b57c20 */ /* 0x000fe20008410000 */
[----:B------:R-:W-:Y:S01]  /*8150*/  FMUL.FTZ R154, R154, UR5 ;  /* 0x000000059a9a7c20 */ /* 0x000fe20008410000 */
[----:B------:R-:W-:Y:S01]  /*8160*/  FMUL.FTZ R182, R183, UR5 ;  /* 0x00000005b7b67c20 */ /* 0x000fe20008410000 */
[----:B------:R-:W-:Y:S01]  /*8170*/  FMUL.FTZ R183, R184, UR5 ;  /* 0x00000005b8b77c20 */ /* 0x000fe20008410000 */
[----:B------:R-:W-:Y:S01]  /*8180*/  FMUL.FTZ R184, R185, UR5 ;  /* 0x00000005b9b87c20 */ /* 0x000fe20008410000 */
[----:B----4-:R-:W-:Y:S01]  /*8190*/  FMNMX.FTZ R209, R153, R208, !PT ;  /* 0x000000d099d17209 */ /* 0x010fe20007810000 */
[----:B------:R-:W-:Y:S01]  /*81a0*/  FMUL.FTZ R185, R186, UR5 ;  /* 0x00000005bab97c20 */ /* 0x000fe20008410000 */
[----:B------:R-:W2:Y:S01]  /*81b0*/  MUFU.TANH R217, R217 ;  /* 0x000000d900d97308 */ /* 0x000ea20000002400 */
[----:B------:R-:W-:Y:S01]  /*81c0*/  FMUL.FTZ R155, R155, UR5 ;  /* 0x000000059b9b7c20 */ /* 0x000fe20008410000 */
[----:B------:R-:W-:Y:S01]  /*81d0*/  FMUL.FTZ R186, R187, UR5 ;  /* 0x00000005bbba7c20 */ /* 0x000fe20008410000 */
[----:B------:R-:W-:Y:S01]  /*81e0*/  FMUL.FTZ R187, R188, UR5 ;  /* 0x00000005bcbb7c20 */ /* 0x000fe20008410000 */
[----:B-----5:R-:W-:Y:S01]  /*81f0*/  FMNMX.FTZ R188, R156, R209, !PT ;  /* 0x000000d19cbc7209 */ /* 0x020fe20007810000 */
[----:B------:R-:W-:Y:S01]  /*8200*/  FMUL.FTZ R158, R158, UR5 ;  /* 0x000000059e9e7c20 */ /* 0x000fe20008410000 */
[----:B------:R-:W-:-:S02]  /*8210*/  FMUL.FTZ R159, R159, UR5 ;  /* 0x000000059f9f7c20 */ /* 0x000fc40008410000 */
[----:B------:R-:W3:Y:S01]  /*8220*/  MUFU.TANH R160, R160 ;  /* 0x000000a000a07308 */ /* 0x000ee20000002400 */
[----:B-1----:R-:W-:Y:S01]  /*8230*/  FMNMX.FTZ R208, R157, R188, !PT ;  /* 0x000000bc9dd07209 */ /* 0x002fe20007810000 */
[----:B------:R-:W-:-:S06]  /*8240*/  FMUL.FTZ R188, R189, UR5 ;  /* 0x00000005bdbc7c20 */ /* 0x000fcc0008410000 */
        /* <DEDUP_REMOVED lines=21> */
[----:B------:R-:W-:-:S05]  /*83a0*/  FMUL.FTZ R192, R193, UR5 ;  /* 0x00000005c1c07c20 */ /* 0x000fca0008410000 */
        /* <DEDUP_REMOVED lines=61> */
[----:B--2---:R-:W-:-:S05]  /*8780*/  FMNMX.FTZ R197, R196, R197, !PT ;  /* 0x000000c5c4c57209 */ /* 0x004fca0007810000 */
[----:B------:R-:W2:Y:S02]  /*8790*/  SHFL.BFLY PT, R210, R197, 0x2, 0x1f ;  /* 0x0c401f00c5d27f89 */ /* 0x000ea400000e0000 */
[----:B------:R-:W4:Y:S01]  /*87a0*/  MUFU.TANH R190, R190 ;  /* 0x000000be00be7308 */ /* 0x000f220000002400 */
[----:B---3--:R-:W-:-:S07]  /*87b0*/  FMNMX.FTZ R198, R186, R195, !PT ;  /* 0x000000c3bac67209 */ /* 0x008fce0007810000 */
[----:B------:R-:W3:Y:S01]  /*87c0*/  MUFU.TANH R193, R193 ;  /* 0x000000c100c17308 */ /* 0x000ee20000002400 */
[----:B-1----:R-:W-:-:S07]  /*87d0*/  FMNMX.FTZ R195, R189, R198, !PT ;  /* 0x000000c6bdc37209 */ /* 0x002fce0007810000 */
[----:B------:R-:W1:Y:S01]  /*87e0*/  MUFU.TANH R208, R208 ;  /* 0x000000d000d07308 */ /* 0x000e620000002400 */
[----:B----4-:R-:W-:Y:S02]  /*87f0*/  FMNMX.FTZ R198, R190, R195, !PT ;  /* 0x000000c3bec67209 */ /* 0x010fe40007810000 */
[----:B--2---:R-:W-:-:S05]  /*8800*/  FMNMX.FTZ R210, R197, R210, !PT ;  /* 0x000000d2c5d27209 */ /* 0x004fca0007810000 */
[----:B------:R-:W2:Y:S01]  /*8810*/  MUFU.TANH R209, R209 ;  /* 0x000000d100d17308 */ /* 0x000ea20000002400 */
[----:B---3--:R-:W-:Y:S01]  /*8820*/  FMNMX.FTZ R195, R193, R198, !PT ;  /* 0x000000c6c1c37209 */ /* 0x008fe20007810000 */
[----:B------:R-:W3:Y:S06]  /*8830*/  SHFL.BFLY PT, R213, R210, 0x1, 0x1f ;  /* 0x0c201f00d2d57f89 */ /* 0x000eec00000e0000 */
[----:B------:R-:W4:Y:S01]  /*8840*/  MUFU.TANH R211, R211 ;  /* 0x000000d300d37308 */ /* 0x000f220000002400 */
[----:B-1----:R-:W-:Y:S02]  /*8850*/  FMNMX.FTZ R198, R208, R195, !PT ;  /* 0x000000c3d0c67209 */ /* 0x002fe40007810000 */
[----:B------:R-:W1:Y:S02]  /*8860*/  LDC R195, c[0x0][0xa80] ;  /* 0x0002a000ffc37b82 */ /* 0x000e640000000800 */
[----:B--2---:R-:W-:-:S04]  /*8870*/  FMNMX.FTZ R198, R209, R198, !PT ;  /* 0x000000c6d1c67209 */ /* 0x004fc80007810000 */
[----:B----4-:R-:W-:Y:S02]  /*8880*/  FMNMX.FTZ R199, R211, R198, !PT ;  /* 0x000000c6d3c77209 */ /* 0x010fe40007810000 */
[----:B---3--:R-:W-:-:S03]  /*8890*/  FMNMX.FTZ R197, R210, R213, !PT ;  /* 0x000000d5d2c57209 */ /* 0x008fc60007810000 */
[----:B------:R-:W2:Y:S02]  /*88a0*/  SHFL.BFLY PT, R198, R199, 0x2, 0x1f ;  /* 0x0c401f00c7c67f89 */ /* 0x000ea400000e0000 */
[----:B-1----:R-:W-:-:S04]  /*88b0*/  FMUL.FTZ R212, R197, R195 ;  /* 0x000000c3c5d47220 */ /* 0x002fc80000410000 */
        /* <DEDUP_REMOVED lines=15> */
[----:B--2---:R-:W-:Y:S01]  /*89b0*/  FMNMX.FTZ R214, R199, R198, !PT ;  /* 0x000000c6c7d67209 */ /* 0x004fe20007810000 */
[----:B------:R-:W-:Y:S01]  /*89c0*/  FADD.FTZ R198, -R197, R206 ;  /* 0x000000cec5c67221 */ /* 0x000fe20000010100 */
[-CC-:B------:R-:W-:Y:S01]  /*89d0*/  FFMA.FTZ R206, R153, R195.reuse, -R212.reuse ;  /* 0x000000c399ce7223 */ /* 0x180fe200000108d4 */
[-CC-:B------:R-:W-:Y:S01]  /*89e0*/  FFMA.FTZ R153, R157, R195.reuse, -R212.reuse ;  /* 0x000000c39d997223 */ /* 0x180fe200000108d4 */
[-CC-:B------:R-:W-:Y:S01]  /*89f0*/  FFMA.FTZ R180, R180, R195.reuse, -R212.reuse ;  /* 0x000000c3b4b47223 */ /* 0x180fe200000108d4 */
[----:B------:R-:W1:Y:S01]  /*8a00*/  SHFL.BFLY PT, R213, R214, 0x1, 0x1f ;  /* 0x0c201f00d6d57f89 */ /* 0x000e6200000e0000 */
        /* <DEDUP_REMOVED lines=10> */
[----:B------:R-:W-:-:S07]  /*8ab0*/  FFMA.FTZ R194, R194, R195, -R212 ;  /* 0x000000c3c2c27223 */ /* 0x000fce00000108d4 */
[----:B------:R-:W-:Y:S01]  /*8ac0*/  MUFU.EX2 R206, R206 ;  /* 0x000000ce00ce7308 */ /* 0x000fe20000000800 */
[----:B-1----:R-:W-:Y:S01]  /*8ad0*/  FMNMX.FTZ R156, R214, R213, !PT ;  /* 0x000000d5d69c7209 */ /* 0x002fe20007810000 */
[----:B------:R-:W-:Y:S01]  /*8ae0*/  IMAD.U32 R214, RZ, RZ, UR4 ;  /* 0x00000004ffd67e24 */ /* 0x000fe2000f8e00ff */
[----:B------:R-:W-:Y:S01]  /*8af0*/  UIMAD UR4, UR36, 0xc00, UR7 ;  /* 0x00000c00240478a4 */ /* 0x000fe2000f8e0207 */
[-C--:B--2---:R-:W-:Y:S01]  /*8b00*/  FMUL.FTZ R24, R24, R198.reuse ;  /* 0x000000c618187220 */ /* 0x084fe20000410000 */
[-C--:B------:R-:W-:Y:S01]  /*8b10*/  FMUL.FTZ R25, R25, R198.reuse ;  /* 0x000000c619197220 */ /* 0x080fe20000410000 */
[C---:B------:R-:W-:Y:S01]  /*8b20*/  FADD.FTZ R152, -R156.reuse, R207 ;  /* 0x000000cf9c987221 */ /* 0x040fe20000010100 */
[-C--:B------:R-:W-:Y:S01]  /*8b30*/  FMUL.FTZ R218, R156, R195.reuse ;  /* 0x000000c39cda7220 */ /* 0x080fe20000410000 */
[----:B------:R1:W-:Y:S01]  /*8b40*/  MUFU.EX2 R207, R153 ;  /* 0x0000009900cf7308 */ /* 0x0003e20000000800 */
[----:B------:R-:W-:Y:S01]  /*8b50*/  FMUL.FTZ R28, R28, R198 ;  /* 0x000000c61c1c7220 */ /* 0x000fe20000410000 */
[-C--:B------:R-:W-:Y:S01]  /*8b60*/  FMUL.FTZ R157, R152, R195.reuse ;  /* 0x000000c3989d7220 */ /* 0x080fe20000410000 */
[----:B------:R-:W-:Y:S01]  /*8b70*/  @!P1 IADD3 R152, R214, 0x32440, RZ ;  /* 0x00032440d6989810 */ /* 0x000fe20007ffe0ff */
[-CC-:B------:R-:W-:Y:S01]  /*8b80*/  FFMA.FTZ R216, R158, R195.reuse, -R218.reuse ;  /* 0x000000c39ed87223 */ /* 0x180fe200000108da */
[----:B------:R-:W-:Y:S01]  /*8b90*/  IADD3 R158, -R220, 0xb, RZ ;  /* 0x0000000bdc9e7810 */ /* 0x000fe20007ffe1ff */
[-C--:B------:R-:W-:Y:S01]  /*8ba0*/  FFMA.FTZ R213, R154, R195.reuse, -R218 ;  /* 0x000000c39ad57223 */ /* 0x080fe200000108da */
[----:B------:R-:W-:Y:S01]  /*8bb0*/  @!P1 PRMT R152, RZ, 0x654, R152 ;  /* 0x00000654ff989816 */ /* 0x000fe20000000098 */
[----:B------:R-:W-:Y:S01]  /*8bc0*/  FFMA.FTZ R215, R155, R195, -R218 ;  /* 0x000000c39bd77223 */ /* 0x000fe200000108da */
[----:B-1----:R-:W-:-:S02]  /*8bd0*/  VIADD R153, R220, 0x8 ;  /* 0x00000008dc997836 */ /* 0x002fc40000000000 */
[--C-:B------:R-:W-:Y:S01]  /*8be0*/  FFMA.FTZ R159, R159, R195, -R218.reuse ;  /* 0x000000c39f9f7223 */ /* 0x100fe200000108da */
[----:B------:R3:W-:Y:S06]  /*8bf0*/  BAR.ARV R158, 0x100 ;  /* 0x0004009e0000751d */ /* 0x0007ec0000002000 */
[----:B------:R1:W-:Y:S01]  /*8c00*/  @!P1 SYNCS.ARRIVE.TRANS64.RED.A1T0 RZ, [R152+URZ], RZ ;  /* 0x000000ff98ff99a7 */ /* 0x0003e2000810043f */
        /* <DEDUP_REMOVED lines=132> */
[----:B------:R-:W-:Y:S01]  /*9450*/  UMOV UR10, UR4 ;  /* 0x00000004000a7c82 */ /* 0x000fe20008000000 */
[----:B------:R-:W-:Y:S01]  /*9460*/  F2FP.F16.F32.PACK_AB R154, R207, R210 ;  /* 0x000000d2cf9a723e */ /* 0x000fe200000000ff */
[--C-:B------:R-:W-:Y:S01]  /*9470*/  FFMA.FTZ R161, R161, R195, -R218.reuse ;  /* 0x000000c3a1a17223 */ /* 0x100fe200000108da */
[----:B----4-:R-:W-:Y:S01]  /*9480*/  F2FP.F16.F32.PACK_AB R153, R215, R213 ;  /* 0x000000d5d799723e */ /* 0x010fe200000000ff */
[-CC-:B------:R-:W-:Y:S01]  /*9490*/  FFMA.FTZ R162, R162, R195.reuse, -R218.reuse ;  /* 0x000000c3a2a27223 */ /* 0x180fe200000108da */
[----:B-----5:R-:W-:Y:S01]  /*94a0*/  F2FP.F16.F32.PACK_AB R155, R159, R216 ;  /* 0x000000d89f9b723e */ /* 0x020fe200000000ff */
[-CC-:B------:R-:W-:Y:S01]  /*94b0*/  FFMA.FTZ R165, R165, R195.reuse, -R218.reuse ;  /* 0x000000c3a5a57223 */ /* 0x180fe200000108da */
[-CC-:B------:R-:W-:Y:S01]  /*94c0*/  FFMA.FTZ R166, R166, R195.reuse, -R218.reuse ;  /* 0x000000c3a6a67223 */ /* 0x180fe200000108da */
[----:B------:R-:W1:Y:S01]  /*94d0*/  MUFU.EX2 R160, R160 ;  /* 0x000000a000a07308 */ /* 0x000e620000000800 */
[----:B------:R-:W-:Y:S01]  /*94e0*/  WARPGROUP.ARRIVE ;  /* 0x00000000000079c5 */ /* 0x000fe20000000000 */
[-CC-:B------:R-:W-:Y:S01]  /*94f0*/  FFMA.FTZ R169, R169, R195.reuse, -R218.reuse ;  /* 0x000000c3a9a97223 */ /* 0x180fe200000108da */
[-CC-:B------:R-:W-:Y:S01]  /*9500*/  FFMA.FTZ R170, R170, R195.reuse, -R218.reuse ;  /* 0x000000c3aaaa7223 */ /* 0x180fe200000108da */
[-CC-:B------:R-:W-:Y:S01]  /*9510*/  FFMA.FTZ R173, R173, R195.reuse, -R218.reuse ;  /* 0x000000c3adad7223 */ /* 0x180fe200000108da */
[-CC-:B------:R-:W-:Y:S01]  /*9520*/  FFMA.FTZ R174, R174, R195.reuse, -R218.reuse ;  /* 0x000000c3aeae7223 */ /* 0x180fe200000108da */
[-CC-:B------:R-:W-:Y:S01]  /*9530*/  FFMA.FTZ R177, R177, R195.reuse, -R218.reuse ;  /* 0x000000c3b1b17223 */ /* 0x180fe200000108da */
[----:B------:R-:W-:Y:S01]  /*9540*/  HGMMA.64x256x16.F32 R24, R152, gdesc[UR8].tnspB, R24, gsb0 ;  /* 0x43e0000898187df0 */ /* 0x000fe20008000818 */
[----:B------:R-:W-:Y:S01]  /*9550*/  MUFU.EX2 R163, R163 ;  /* 0x000000a300a37308 */ /* 0x000fe20000000800 */
[----:B------:R-:W-:Y:S01]  /*9560*/  UIADD3 UR10, UR4, 0x80, URZ ;  /* 0x00000080040a7890 */ /* 0x000fe2000fffe03f */
[-CC-:B------:R-:W-:Y:S01]  /*9570*/  FFMA.FTZ R178, R178, R195.reuse, -R218.reuse ;  /* 0x000000c3b2b27223 */ /* 0x180fe200000108da */
[----:B------:R-:W-:Y:S01]  /*9580*/  UMOV UR11, 0x40000040 ;  /* 0x40000040000b7882 */ /* 0x000fe20000000000 */
        /* <DEDUP_REMOVED lines=10> */
[----:B------:R-:W-:Y:S01]  /*9630*/  FFMA.FTZ R209, R211, R195, -R218 ;  /* 0x000000c3d3d17223 */ /* 0x000fe200000108da */
[----:B------:R-:W-:Y:S01]  /*9640*/  FFMA.FTZ R199, R198, R12, R199 ;  /* 0x0000000cc6c77223 */ /* 0x000fe200000100c7 */
[----:B------:R-:W-:Y:S01]  /*9650*/  MUFU.EX2 R161, R161 ;  /* 0x000000a100a17308 */ /* 0x000fe20000000800 */
[----:B------:R-:W-:Y:S01]  /*9660*/  FFMA.FTZ R0, R157, R0, R213 ;  /* 0x000000009d007223 */ /* 0x000fe200000100d5 */
[----:B------:R-:W-:-:S02]  /*9670*/  @!P1 VIADD R214, R214, 0x32460 ;  /* 0x00032460d6d69836 */ /* 0x000fc40000000000 */
[----:B------:R-:W-:Y:S01]  /*9680*/  FADD.FTZ R199, R206, R199 ;  /* 0x000000c7cec77221 */ /* 0x000fe20000010000 */
[----:B------:R-:W-:Y:S02]  /*9690*/  IMAD.MOV.U32 R206, RZ, RZ, R197 ;  /* 0x000000ffffce7224 */ /* 0x000fe400078e00c5 */
[----:B------:R-:W-:Y:S01]  /*96a0*/  FADD.FTZ R215, R215, R0 ;  /* 0x00000000d7d77221 */ /* 0x000fe20000010000 */
[----:B------:R-:W-:Y:S01]  /*96b0*/  FADD.FTZ R210, R210, R199 ;  /* 0x000000c7d2d27221 */ /* 0x000fe20000010000 */
[----:B------:R-:W4:Y:S02]  /*96c0*/  MUFU.EX2 R162, R162 ;  /* 0x000000a200a27308 */ /* 0x000f240000000800 */
[----:B------:R-:W-:Y:S01]  /*96d0*/  FADD.FTZ R216, R216, R215 ;  /* 0x000000d7d8d87221 */ /* 0x000fe20000010000 */
[----:B------:R-:W-:Y:S01]  /*96e0*/  @!P1 PRMT R214, RZ, 0x654, R214 ;  /* 0x00000654ffd69816 */ /* 0x000fe200000000d6 */
[----:B------:R-:W-:Y:S01]  /*96f0*/  FADD.FTZ R210, R207, R210 ;  /* 0x000000d2cfd27221 */ /* 0x000fe20000010000 */
[----:B------:R-:W-:Y:S01]  /*9700*/  MOV R207, R156 ;  /* 0x0000009c00cf7202 */ /* 0x000fe20000000f00 */
[----:B------:R-:W-:-:S02]  /*9710*/  FADD.FTZ R216, R159, R216 ;  /* 0x000000d89fd87221 */ /* 0x000fc40000010000 */
[----:B------:R-:W-:Y:S08]  /*9720*/  MUFU.EX2 R165, R165 ;  /* 0x000000a500a57308 */ /* 0x000ff00000000800 */
[----:B------:R-:W5:Y:S08]  /*9730*/  MUFU.EX2 R166, R166 ;  /* 0x000000a600a67308 */ /* 0x000f700000000800 */
[----:B------:R-:W-:Y:S08]  /*9740*/  MUFU.EX2 R167, R167 ;  /* 0x000000a700a77308 */ /* 0x000ff00000000800 */
[----:B------:R-:W3:Y:S08]  /*9750*/  MUFU.EX2 R168, R168 ;  /* 0x000000a800a87308 */ /* 0x000ef00000000800 */
        /* <DEDUP_REMOVED lines=25> */
[----:B------:R-:W3:Y:S01]  /*98f0*/  MUFU.EX2 R221, R221 ;  /* 0x000000dd00dd7308 */ /* 0x000ee20000000800 */
[----:B------:R-:W-:-:S02]  /*9900*/  WARPGROUP.DEPBAR.LE gsb0, 0x0 ;  /* 0x00008000000079c5 */ /* 0x000fc40000010000 */
[----:B-1----:R-:W-:-:S05]  /*9910*/  F2FP.F16.F32.PACK_AB R152, R160, R217 ;  /* 0x000000d9a098723e */ /* 0x002fca00000000ff */
[----:B------:R-:W-:Y:S01]  /*9920*/  MUFU.EX2 R193, R193 ;  /* 0x000000c100c17308 */ /* 0x000fe20000000800 */
[----:B--2---:R-:W-:Y:S01]  /*9930*/  F2FP.F16.F32.PACK_AB R154, R164, R163 ;  /* 0x000000a3a49a723e */ /* 0x004fe200000000ff */
[----:B------:R-:W-:Y:S01]  /*9940*/  FADD.FTZ R217, R217, R210 ;  /* 0x000000d2d9d97221 */ /* 0x000fe20000010000 */
[----:B----4-:R-:W-:Y:S01]  /*9950*/  F2FP.F16.F32.PACK_AB R153, R162, R161 ;  /* 0x000000a1a299723e */ /* 0x010fe200000000ff */
[----:B------:R-:W-:Y:S01]  /*9960*/  FADD.FTZ R161, R161, R216 ;  /* 0x000000d8a1a17221 */ /* 0x000fe20000010000 */
[----:B-----5:R-:W-:Y:S01]  /*9970*/  F2FP.F16.F32.PACK_AB R155, R166, R165 ;  /* 0x000000a5a69b723e */ /* 0x020fe200000000ff */
[----:B------:R-:W-:Y:S02]  /*9980*/  FADD.FTZ R160, R160, R217 ;  /* 0x000000d9a0a07221 */ /* 0x000fe40000010000 */
[----:B------:R-:W1:Y:S01]  /*9990*/  MUFU.EX2 R196, R196 ;  /* 0x000000c400c47308 */ /* 0x000e620000000800 */
[----:B------:R-:W-:Y:S01]  /*99a0*/  WARPGROUP.ARRIVE ;  /* 0x00000000000079c5 */ /* 0x000fe20000000000 */
[----:B------:R-:W-:Y:S01]  /*99b0*/  FADD.FTZ R162, R162, R161 ;  /* 0x000000a1a2a27221 */ /* 0x000fe20000010000 */
[----:B------:R-:W-:-:S03]  /*99c0*/  FADD.FTZ R163, R163, R160 ;  /* 0x000000a0a3a37221 */ /* 0x000fc60000010000 */
[----:B------:R-:W-:Y:S01]  /*99d0*/  FADD.FTZ R165, R165, R162 ;  /* 0x000000a2a5a57221 */ /* 0x000fe20000010000 */
[----:B------:R-:W-:Y:S01]  /*99e0*/  HGMMA.64x256x16.F32 R24, R152, gdesc[UR8].tnspB, R24, gsb0 ;  /* 0x43e0000898187df0 */ /* 0x000fe20008000818 */
[----:B------:R-:W-:Y:S01]  /*99f0*/  UIADD3 UR10, UR4, 0x100, URZ ;  /* 0x00000100040a7890 */ /* 0x000fe2000fffe03f */
[----:B------:R-:W-:Y:S01]  /*9a00*/  MUFU.EX2 R208, R208 ;  /* 0x000000d000d07308 */ /* 0x000fe20000000800 */
[----:B------:R-:W-:Y:S01]  /*9a10*/  UMOV UR11, 0x40000040 ;  /* 0x40000040000b7882 */ /* 0x000fe20000000000 */
[----:B------:R-:W-:Y:S01]  /*9a20*/  FADD.FTZ R164, R164, R163 ;  /* 0x000000a3a4a47221 */ /* 0x000fe20000010000 */
[----:B------:R-:W-:-:S05]  /*9a30*/  FADD.FTZ R166, R166, R165 ;  /* 0x000000a5a6a67221 */ /* 0x000fca0000010000 */
[----:B------:R-:W2:Y:S01]  /*9a40*/  MUFU.EX2 R209, R209 ;  /* 0x000000d100d17308 */ /* 0x000ea20000000800 */
[----:B------:R-:W-:Y:S02]  /*9a50*/  WARPGROUP.DEPBAR.LE gsb0, 0x0 ;  /* 0x00008000000079c5 */ /* 0x000fe40000010000 */
[----:B---3--:R-:W-:Y:S01]  /*9a60*/  F2FP.F16.F32.PACK_AB R152, R168, R167 ;  /* 0x000000a7a898723e */ /* 0x008fe200000000ff */
        /* <DEDUP_REMOVED lines=13> */
[----:B------:R-:W-:Y:S01]  /*9b40*/  FADD.FTZ R174, R174, R173 ;  /* 0x000000adaeae7221 */ /* 0x000fe20000010000 */
[----:B------:R-:W-:Y:S01]  /*9b50*/  UMOV UR11, 0x40000040 ;  /* 0x40000040000b7882 */ /* 0x000fe20000000000 */
[----:B------:R-:W-:-:S02]  /*9b60*/  WARPGROUP.DEPBAR.LE gsb0, 0x0 ;  /* 0x00008000000079c5 */ /* 0x000fc40000010000 */
[----:B------:R-:W-:Y:S01]  /*9b70*/  F2FP.F16.F32.PACK_AB R152, R176, R175 ;  /* 0x000000afb098723e */ /* 0x000fe200000000ff */
[----:B------:R-:W-:Y:S01]  /*9b80*/  FADD.FTZ R175, R175, R172 ;  /* 0x000000acafaf7221 */ /* 0x000fe20000010000 */
[----:B------:R-:W-:Y:S02]  /*9b90*/  F2FP.F16.F32.PACK_AB R154, R180, R179 ;  /* 0x000000b3b49a723e */ /* 0x000fe400000000ff */
        /* <DEDUP_REMOVED lines=10> */
[----:B------:R-:W-:Y:S01]  /*9c40*/  UIADD3 UR10, UR4, 0x200, URZ ;  /* 0x00000200040a7890 */ /* 0x000fe2000fffe03f */
[----:B------:R-:W-:Y:S01]  /*9c50*/  FADD.FTZ R182, R182, R181 ;  /* 0x000000b5b6b67221 */ /* 0x000fe20000010000 */
[----:B------:R-:W-:Y:S01]  /*9c60*/  UMOV UR11, 0x40000040 ;  /* 0x40000040000b7882 */ /* 0x000fe20000000000 */
[----:B------:R-:W-:Y:S01]  /*9c70*/  UIADD3 UR4, UR4, 0x280, URZ ;  /* 0x0000028004047890 */ /* 0x000fe2000fffe03f */
        /* <DEDUP_REMOVED lines=12> */
[----:B------:R-:W-:-:S06]  /*9d40*/  FADD.FTZ R188, R188, R187 ;  /* 0x000000bbbcbc7221 */ /* 0x000fcc0000010000 */
[----:B------:R-:W-:Y:S01]  /*9d50*/  HGMMA.64x256x16.F32 R24, R152, gdesc[UR8].tnspB, R24, gsb0 ;  /* 0x43e0000898187df0 */ /* 0x000fe20008000818 */
[----:B------:R-:W-:Y:S01]  /*9d60*/  UMOV UR10, UR4 ;  /* 0x00000004000a7c82 */ /* 0x000fe20008000000 */
[----:B------:R-:W-:Y:S01]  /*9d70*/  UMOV UR11, 0x40000040 ;  /* 0x40000040000b7882 */ /* 0x000fe20000000000 */
[----:B------:R-:W-:Y:S01]  /*9d80*/  FADD.FTZ R190, R190, R189 ;  /* 0x000000bdbebe7221 */ /* 0x000fe20000010000 */
[----:B------:R-:W-:Y:S02]  /*9d90*/  WARPGROUP.DEPBAR.LE gsb0, 0x0 ;  /* 0x00008000000079c5 */ /* 0x000fe40000010000 */
[----:B------:R-:W-:Y:S01]  /*9da0*/  F2FP.F16.F32.PACK_AB R152, R192, R191 ;  /* 0x000000bfc098723e */ /* 0x000fe200000000ff */
[----:B------:R-:W-:Y:S01]  /*9db0*/  FADD.FTZ R191, R191, R188 ;  /* 0x000000bcbfbf7221 */ /* 0x000fe20000010000 */
[----:B------:R-:W-:Y:S02]  /*9dc0*/  F2FP.F16.F32.PACK_AB R154, R221, R194 ;  /* 0x000000c2dd9a723e */ /* 0x000fe400000000ff */
[----:B-1----:R-:W-:Y:S01]  /*9dd0*/  F2FP.F16.F32.PACK_AB R153, R196, R193 ;  /* 0x000000c1c499723e */ /* 0x002fe200000000ff */
[----:B------:R-:W-:Y:S01]  /*9de0*/  FADD.FTZ R193, R193, R190 ;  /* 0x000000bec1c17221 */ /* 0x000fe20000010000 */
[----:B--2---:R-:W-:Y:S01]  /*9df0*/  F2FP.F16.F32.PACK_AB R155, R209, R208 ;  /* 0x000000d0d19b723e */ /* 0x004fe200000000ff */
        /* <DEDUP_REMOVED lines=11> */
.L_x_10643:
[----:B------:R-:W4:Y:S01]  /*9eb0*/  SHFL.BFLY PT, R3, R12, 0x2, 0x1f ;  /* 0x0c401f000c037f89 */ /* 0x000f2200000e0000 */
[----:B------:R-:W-:Y:S01]  /*9ec0*/  IMAD.MOV.U32 R7, RZ, RZ, RZ ;  /* 0x000000ffff077224 */ /* 0x000fe200078e00ff */
[----:B------:R-:W-:Y:S01]  /*9ed0*/  UIADD3 UR36, UR36, 0x1, URZ ;  /* 0x0000000124247890 */ /* 0x000fe2000fffe03f */
[----:B------:R5:W-:Y:S06]  /*9ee0*/  BAR.ARV R158, 0x100 ;  /* 0x0004009e0000751d */ /* 0x000bec0000002000 */
[----:B------:R-:W-:Y:S02]  /*9ef0*/  UISETP.NE.AND UP0, UPT, UR36, 0x2, UPT ;  /* 0x000000022400788c */ /* 0x000fe4000bf05270 */
[----:B------:R-:W-:Y:S06]  /*9f00*/  BAR.ARV 0x8, 0x120 ;  /* 0x0204800000007b1d */ /* 0x000fec0000002000 */
[----:B------:R-:W-:Y:S01]  /*9f10*/  USEL UR4, URZ, 0x1, UP0 ;  /* 0x000000013f047887 */ /* 0x000fe20008000000 */
[----:B------:R-:W-:Y:S01]  /*9f20*/  PLOP3.LUT P0, PT, PT, PT, PT, 0x8, 0x0 ;  /* 0x000000000000781c */ /* 0x000fe20003f0e170 */
[----:B------:R-:W1:Y:S01]  /*9f30*/  SHFL.BFLY PT, R5, R0, 0x2, 0x1f ;  /* 0x0c401f0000057f89 */ /* 0x000e6200000e0000 */
[----:B------:R-:W-:Y:S01]  /*9f40*/  VIADD R226, R226, 0x1 ;  /* 0x00000001e2e27836 */ /* 0x000fe20000000000 */
[----:B------:R-:W-:Y:S01]  /*9f50*/  USEL UR36, UR36, URZ, UP0 ;  /* 0x0000003f24247287 */ /* 0x000fe20008000000 */
[----:B----4-:R-:W-:Y:S01]  /*9f60*/  FADD.FTZ R2, R3, R12 ;  /* 0x0000000c03027221 */ /* 0x010fe20000010000 */
[----:B------:R-:W-:-:S04]  /*9f70*/  ULOP3.LUT UR37, UR37, UR4, URZ, 0x3c, !UPT ;  /* 0x0000000425257292 */ /* 0x000fc8000f8e3c3f */
[----:B------:R-:W4:Y:S01]  /*9f80*/  SHFL.BFLY PT, R3, R2, 0x1, 0x1f ;  /* 0x0c201f0002037f89 */ /* 0x000f2200000e0000 */
[----:B-1----:R-:W-:Y:S01]  /*9f90*/  FADD.FTZ R5, R5, R0 ;  /* 0x0000000005057221 */ /* 0x002fe20000010000 */
[----:B------:R-:W-:-:S04]  /*9fa0*/  MOV R0, 0xff800000 ;  /* 0xff80000000007802 */ /* 0x000fc80000000f00 */
[----:B------:R-:W1:Y:S01]  /*9fb0*/  SHFL.BFLY PT, R4, R5, 0x1, 0x1f ;  /* 0x0c201f0005047f89 */ /* 0x000e6200000e0000 */
[----:B----4-:R-:W-:Y:S01]  /*9fc0*/  FADD.FTZ R21, R2, R3 ;  /* 0x0000000302157221 */ /* 0x010fe20000010000 */
[----:B------:R-:W-:Y:S02]  /*9fd0*/  IMAD.MOV.U32 R3, RZ, RZ, RZ ;  /* 0x000000ffff037224 */ /* 0x000fe400078e00ff */
[----:B------:R-:W-:Y:S02]  /*9fe0*/  IMAD.MOV.U32 R2, RZ, RZ, -0x800000 ;  /* 0xff800000ff027424 */ /* 0x000fe400078e00ff */
[----:B------:R-:W-:-:S13]  /*9ff0*/  FSETP.NE.FTZ.AND P1, PT, R21, RZ, PT ;  /* 0x000000ff1500720b */ /* 0x000fda0003f35000 */
[----:B------:R-:W4:Y:S01]  /*a000*/  @P1 MUFU.RCP R7, R21 ;  /* 0x0000001500071308 */ /* 0x000f220000001000 */
[----:B------:R-:W-:Y:S01]  /*a010*/  @P1 FMUL.FTZ R20, R195, 0.69314718246459960938 ;  /* 0x3f317218c3141820 */ /* 0x000fe20000410000 */
[----:B-1----:R-:W-:-:S05]  /*a020*/  FADD.FTZ R22, R5, R4 ;  /* 0x0000000405167221 */ /* 0x002fca0000010000 */
[----:B------:R-:W-:Y:S01]  /*a030*/  FSETP.NE.FTZ.AND P2, PT, R22, RZ, PT ;  /* 0x000000ff1600720b */ /* 0x000fe20003f55000 */
[----:B------:R-:W1:Y:S01]  /*a040*/  @P1 MUFU.LG2 R21, R21 ;  /* 0x0000001500151308 */ /* 0x000e620000000c00 */
[-C--:B----4-:R-:W-:Y:S01]  /*a050*/  FMUL.FTZ R4, R24, R7.reuse ;  /* 0x0000000718047220 */ /* 0x090fe20000410000 */
[-C--:B------:R-:W-:Y:S01]  /*a060*/  FMUL.FTZ R25, R25, R7.reuse ;  /* 0x0000000719197220 */ /* 0x080fe20000410000 */
[----:B------:R-:W-:-:S09]  /*a070*/  FMUL.FTZ R6, R28, R7 ;  /* 0x000000071c067220 */ /* 0x000fd20000410000 */
[----:B------:R-:W4:Y:S01]  /*a080*/  @P2 MUFU.RCP R3, R22 ;  /* 0x0000001600032308 */ /* 0x000f220000001000 */
[----:B------:R-:W-:Y:S01]  /*a090*/  @P2 FMUL.FTZ R24, R195, 0.69314718246459960938 ;  /* 0x3f317218c3182820 */ /* 0x000fe20000410000 */
[-C--:B------:R-:W-:Y:S01]  /*a0a0*/  FMUL.FTZ R29, R29, R7.reuse ;  /* 0x000000071d1d7220 */ /* 0x080fe20000410000 */
[-C--:B------:R-:W-:Y:S01]  /*a0b0*/  FMUL.FTZ R32, R32, R7.reuse ;  /* 0x0000000720207220 */ /* 0x080fe20000410000 */
[-C--:B------:R-:W-:Y:S01]  /*a0c0*/  FMUL.FTZ R33, R33, R7.reuse ;  /* 0x0000000721217220 */ /* 0x080fe20000410000 */
[----:B-1----:R-:W-:Y:S01]  /*a0d0*/  @P1 FMUL.FTZ R21, R21, 0.69314718246459960938 ;  /* 0x3f31721815151820 */ /* 0x002fe20000410000 */
        /* <DEDUP_REMOVED lines=14> */
[----:B------:R-:W-:Y:S01]  /*a1c0*/  FMUL.FTZ R78, R79, R3 ;  /* 0x000000034f4e7220 */ /* 0x000fe20000410000 */
        /* <DEDUP_REMOVED lines=111> */
.L_x_10621:
        /* <DEDUP_REMOVED lines=16> */
[----:B------:R-:W-:Y:S01]  /*a9c0*/  UIMAD.WIDE.U32 UR8, UR43, UR6, URZ ;  /* 0x000000062b0872a5 */ /* 0x000fe2000f8e003f */
[----:B------:R-:W-:Y:S01]  /*a9d0*/  SHF.R.U64 R34, R34, 0x3, RZ ;  /* 0x0000000322227819 */ /* 0x000fe200000012ff */
[----:B------:R-:W-:Y:S01]  /*a9e0*/  UIMAD UR5, UR5, UR6, URZ ;  /* 0x00000006050572a4 */ /* 0x000fe2000f8e023f */
[----:B------:R-:W-:-:S02]  /*a9f0*/  LOP3.LUT R22, R22, R23, RZ, 0x3c, !PT ;  /* 0x0000001716167212 */ /* 0x000fc400078e3cff */
[----:B------:R-:W-:Y:S01]  /*aa00*/  LOP3.LUT R34, R34, R35, RZ, 0x3c, !PT ;  /* 0x0000002322227212 */ /* 0x000fe200078e3cff */
[----:B------:R-:W-:Y:S01]  /*aa10*/  ULDC UR6, c[0x0][0xb88] ;  /* 0x0002e20000067ab9 */ /* 0x000fe20000000800 */
[----:B------:R-:W-:Y:S01]  /*aa20*/  IADD3.X R23, RZ, R203, RZ, P0, !PT ;  /* 0x000000cbff177210 */ /* 0x000fe200007fe4ff */
[----:B------:R-:W-:Y:S01]  /*aa30*/  UIMAD UR5, UR43, UR7, UR5 ;  /* 0x000000072b0572a4 */ /* 0x000fe2000f8e0205 */
[C---:B------:R-:W-:Y:S02]  /*aa40*/  IADD3 R35, P0, R202.reuse, 0x8020, RZ ;  /* 0x00008020ca237810 */ /* 0x040fe40007f1e0ff */
[C---:B------:R-:W-:Y:S01]  /*aa50*/  IADD3 R21, P6, R202.reuse, 0x20, RZ ;  /* 0x00000020ca157810 */ /* 0x040fe20007fde0ff */
[----:B------:R-:W-:Y:S01]  /*aa60*/  UIADD3 UR5, UR9, UR5, URZ ;  /* 0x0000000509057290 */ /* 0x000fe2000fffe03f */
[----:B------:R-:W-:Y:S02]  /*aa70*/  LOP3.LUT R24, R35, 0x380, RZ, 0xc0, !PT ;  /* 0x0000038023187812 */ /* 0x000fe400078ec0ff */
[----:B------:R-:W-:-:S02]  /*aa80*/  IADD3 R31, P2, R202, 0x4000, RZ ;  /* 0x00004000ca1f7810 */ /* 0x000fc40007f5e0ff */
[----:B------:R-:W-:Y:S02]  /*aa90*/  SHF.R.U64 R24, R24, 0x3, RZ ;  /* 0x0000000318187819 */ /* 0x000fe400000012ff */
[----:B------:R-:W-:Y:S02]  /*aaa0*/  LOP3.LUT R20, R21, 0x380, RZ, 0xc0, !PT ;  /* 0x0000038015147812 */ /* 0x000fe400078ec0ff */
[----:B------:R-:W-:Y:S02]  /*aab0*/  LOP3.LUT R30, R31, 0x380, RZ, 0xc0, !PT ;  /* 0x000003801f1e7812 */ /* 0x000fe400078ec0ff */
[----:B------:R-:W-:Y:S01]  /*aac0*/  LOP3.LUT R24, R24, R35, RZ, 0x3c, !PT ;  /* 0x0000002318187212 */ /* 0x000fe200078e3cff */
[----:B------:R-:W-:Y:S01]  /*aad0*/  IMAD.X R35, RZ, RZ, R203, P3 ;  /* 0x000000ffff237224 */ /* 0x000fe200018e06cb */
[----:B------:R-:W-:Y:S02]  /*aae0*/  IADD3 R27, P1, R202, 0x60, RZ ;  /* 0x00000060ca1b7810 */ /* 0x000fe40007f3e0ff */
[----:B------:R-:W-:-:S02]  /*aaf0*/  SHF.R.U64 R20, R20, 0x3, RZ ;  /* 0x0000000314147819 */ /* 0x000fc400000012ff */
[----:B------:R-:W-:Y:S02]  /*ab00*/  IADD3 R39, P4, R202, 0x4040, RZ ;  /* 0x00004040ca277810 */ /* 0x000fe40007f9e0ff */
[----:B------:R-:W-:Y:S02]  /*ab10*/  SHF.R.U64 R30, R30, 0x3, RZ ;  /* 0x000000031e1e7819 */ /* 0x000fe400000012ff */
[----:B------:R-:W-:Y:S02]  /*ab20*/  IADD3 R55, P3, R202, 0xc000, RZ ;  /* 0x0000c000ca377810 */ /* 0x000fe40007f7e0ff */
[----:B------:R-:W-:Y:S02]  /*ab30*/  LOP3.LUT R26, R27, 0x380, RZ, 0xc0, !PT ;  /* 0x000003801b1a7812 */ /* 0x000fe400078ec0ff */
[----:B------:R-:W-:Y:S01]  /*ab40*/  LOP3.LUT R20, R20, R21, RZ, 0x3c, !PT ;  /* 0x0000001514147212 */ /* 0x000fe200078e3cff */
[----:B------:R-:W-:Y:S01]  /*ab50*/  IMAD.X R21, RZ, RZ, R203, P6 ;  /* 0x000000ffff157224 */ /* 0x000fe200030e06cb */
[----:B------:R-:W-:-:S02]  /*ab60*/  LOP3.LUT R38, R39, 0x380, RZ, 0xc0, !PT ;  /* 0x0000038027267812 */ /* 0x000fc400078ec0ff */
[----:B------:R-:W-:Y:S01]  /*ab70*/  LOP3.LUT R30, R30, R31, RZ, 0x3c, !PT ;  /* 0x0000001f1e1e7212 */ /* 0x000fe200078e3cff */
[----:B------:R-:W-:Y:S01]  /*ab80*/  IMAD.X R31, RZ, RZ, R203, P2 ;  /* 0x000000ffff1f7224 */ /* 0x000fe200010e06cb */
[----:B------:R-:W-:Y:S02]  /*ab90*/  LOP3.LUT R54, R55, 0x380, RZ, 0xc0, !PT ;  /* 0x0000038037367812 */ /* 0x000fe400078ec0ff */
[C---:B------:R-:W-:Y:S02]  /*aba0*/  IADD3 R47, P6, R202.reuse, 0x8000, RZ ;  /* 0x00008000ca2f7810 */ /* 0x040fe40007fde0ff */
[----:B------:R-:W-:Y:S02]  /*abb0*/  IADD3 R51, P2, R202, 0x8060, RZ ;  /* 0x00008060ca337810 */ /* 0x000fe40007f5e0ff */
[----:B------:R-:W-:Y:S02]  /*abc0*/  SHF.R.U64 R26, R26, 0x3, RZ ;  /* 0x000000031a1a7819 */ /* 0x000fe400000012ff */
[----:B------:R-:W-:-:S02]  /*abd0*/  LOP3.LUT R67, R202, 0x380, RZ, 0xc0, !PT ;  /* 0x00000380ca437812 */ /* 0x000fc400078ec0ff */
[----:B------:R-:W-:Y:S02]  /*abe0*/  SHF.R.U64 R38, R38, 0x3, RZ ;  /* 0x0000000326267819 */ /* 0x000fe400000012ff */
[----:B------:R-:W-:Y:S02]  /*abf0*/  SHF.R.U64 R54, R54, 0x3, RZ ;  /* 0x0000000336367819 */ /* 0x000fe400000012ff */
[----:B------:R-:W-:Y:S02]  /*ac00*/  LOP3.LUT R46, R47, 0x380, RZ, 0xc0, !PT ;  /* 0x000003802f2e7812 */ /* 0x000fe400078ec0ff */
[----:B------:R-:W-:Y:S02]  /*ac10*/  SHF.R.S32.HI R86, RZ, 0x1f, R227 ;  /* 0x0000001fff567819 */ /* 0x000fe400000114e3 */
[----:B------:R-:W-:Y:S02]  /*ac20*/  LOP3.LUT R50, R51, 0x380, RZ, 0xc0, !PT ;  /* 0x0000038033327812 */ /* 0x000fe400078ec0ff */
[----:B------:R-:W-:Y:S01]  /*ac30*/  LOP3.LUT R26, R26, R27, RZ, 0x3c, !PT ;  /* 0x0000001b1a1a7212 */ /* 0x000fe200078e3cff */
[----:B------:R-:W-:Y:S01]  /*ac40*/  IMAD.X R27, RZ, RZ, R203, P1 ;  /* 0x000000ffff1b7224 */ /* 0x000fe200008e06cb */
[----:B------:R-:W-:-:S02]  /*ac50*/  SHF.R.U64 R67, R67, 0x3, RZ ;  /* 0x0000000343437819 */ /* 0x000fc400000012ff */
[----:B------:R-:W-:Y:S02]  /*ac60*/  LOP3.LUT R38, R38, R39, RZ, 0x3c, !PT ;  /* 0x0000002726267212 */ /* 0x000fe400078e3cff */
[----:B------:R-:W-:Y:S02]  /*ac70*/  LOP3.LUT R54, R54, R55, RZ, 0x3c, !PT ;  /* 0x0000003736367212 */ /* 0x000fe400078e3cff */
[C---:B------:R-:W-:Y:S02]  /*ac80*/  IADD3 R43, P5, R202.reuse, 0x4060, RZ ;  /* 0x00004060ca2b7810 */ /* 0x040fe40007fbe0ff */
[----:B------:R-:W-:Y:S02]  /*ac90*/  IADD3 R39, P1, R202, 0x8040, RZ ;  /* 0x00008040ca277810 */ /* 0x000fe40007f3e0ff */
[----:B------:R-:W-:Y:S02]  /*aca0*/  SHF.R.U64 R46, R46, 0x3, RZ ;  /* 0x000000032e2e7819 */ /* 0x000fe400000012ff */
[----:B------:R-:W-:-:S02]  /*acb0*/  LEA.HI R55, R86, R227, RZ, 0x7 ;  /* 0x000000e356377211 */ /* 0x000fc400078f38ff */
[----:B------:R-:W-:Y:S02]  /*acc0*/  SHF.R.U64 R50, R50, 0x3, RZ ;  /* 0x0000000332327819 */ /* 0x000fe400000012ff */
[----:B------:R-:W-:Y:S02]  /*acd0*/  LOP3.LUT R66, R67, R202, RZ, 0x3c, !PT ;  /* 0x000000ca43427212 */ /* 0x000fe400078e3cff */
[----:B------:R-:W-:Y:S02]  /*ace0*/  MOV R67, R203 ;  /* 0x000000cb00437202 */ /* 0x000fe40000000f00 */
[----:B------:R-:W-:Y:S02]  /*acf0*/  LOP3.LUT R42, R43, 0x380, RZ, 0xc0, !PT ;  /* 0x000003802b2a7812 */ /* 0x000fe400078ec0ff */
[----:B------:R-:W-:Y:S02]  /*ad00*/  LOP3.LUT R28, R39, 0x380, RZ, 0xc0, !PT ;  /* 0x00000380271c7812 */ /* 0x000fe400078ec0ff */
[----:B------:R-:W-:Y:S01]  /*ad10*/  LOP3.LUT R46, R46, R47, RZ, 0x3c, !PT ;  /* 0x0000002f2e2e7212 */ /* 0x000fe200078e3cff */
[--C-:B------:R-:W-:Y:S01]  /*ad20*/  IMAD.X R47, RZ, RZ, R203.reuse, P6 ;  /* 0x000000ffff2f7224 */ /* 0x100fe200030e06cb */
[----:B------:R-:W-:Y:S01]  /*ad30*/  LOP3.LUT R94, R55, 0xffffff80, RZ, 0xc0, !PT ;  /* 0xffffff80375e7812 */ /* 0x000fe200078ec0ff */
[----:B------:R-:W-:Y:S01]  /*ad40*/  IMAD.X R55, RZ, RZ, R203, P3 ;  /* 0x000000ffff377224 */ /* 0x000fe200018e06cb */
[----:B------:R-:W-:-:S02]  /*ad50*/  LOP3.LUT R50, R50, R51, RZ, 0x3c, !PT ;  /* 0x0000003332327212 */ /* 0x000fc400078e3cff */
[----:B------:R-:W-:Y:S01]  /*ad60*/  IADD3 R51, P6, R202, 0xc060, RZ ;  /* 0x0000c060ca337810 */ /* 0x000fe20007fde0ff */
[----:B------:R-:W-:Y:S01]  /*ad70*/  IMAD.IADD R94, R227, 0x1, -R94 ;  /* 0x00000001e35e7824 */ /* 0x000fe200078e0a5e */
[----:B------:R-:W-:Y:S02]  /*ad80*/  MOV R67, R66 ;  /* 0x0000004200437202 */ /* 0x000fe40000000f00 */
[----:B------:R-:W-:Y:S01]  /*ad90*/  F2FP.F16.F32.PACK_AB R4, R25, R4 ;  /* 0x000000041904723e */ /* 0x000fe200000000ff */
[----:B------:R-:W-:Y:S01]  /*ada0*/  IMAD.X R25, RZ, RZ, R203, P0 ;  /* 0x000000ffff197224 */ /* 0x000fe200000e06cb */
[----:B------:R-:W-:Y:S02]  /*adb0*/  F2FP.F16.F32.PACK_AB R5, R168, R5 ;  /* 0x00000005a805723e */ /* 0x000fe400000000ff */
[----:B------:R-:W-:Y:S02]  /*adc0*/  F2FP.F16.F32.PACK_AB R6, R29, R6 ;  /* 0x000000061d06723e */ /* 0x000fe400000000ff */
[----:B------:R-:W-:-:S02]  /*add0*/  F2FP.F16.F32.PACK_AB R7, R166, R7 ;  /* 0x00000007a607723e */ /* 0x000fc400000000ff */
[----:B------:R-:W-:Y:S02]  /*ade0*/  SHF.R.U64 R42, R42, 0x3, RZ ;  /* 0x000000032a2a7819 */ /* 0x000fe400000012ff */
[----:B------:R-:W-:Y:S01]  /*adf0*/  SHF.R.U64 R28, R28, 0x3, RZ ;  /* 0x000000031c1c7819 */ /* 0x000fe200000012ff */
[----:B------:R1:W-:Y:S01]  /*ae00*/  STSM.16.M88.4 [R67], R4 ;  /* 0x0000000443007844 */ /* 0x0003e20000000200 */
[----:B------:R-:W-:Y:S01]  /*ae10*/  MOV R26, R26 ;  /* 0x0000001a001a7202 */ /* 0x000fe20000000f00 */
[----:B------:R-:W-:Y:S01]  /*ae20*/  VIADD R27, R225, UR42 ;  /* 0x0000002ae11b7c36 */ /* 0x000fe20008000000 */
[----:B------:R-:W-:Y:S02]  /*ae30*/  LOP3.LUT R66, R51, 0x380, RZ, 0xc0, !PT ;  /* 0x0000038033427812 */ /* 0x000fe400078ec0ff */
[----:B------:R-:W-:Y:S01]  /*ae40*/  LOP3.LUT R42, R42, R43, RZ, 0x3c, !PT ;  /* 0x0000002b2a2a7212 */ /* 0x000fe200078e3cff */
[----:B------:R-:W-:Y:S01]  /*ae50*/  IMAD.X R43, RZ, RZ, R203, P5 ;  /* 0x000000ffff2b7224 */ /* 0x000fe200028e06cb */
[----:B------:R-:W-:-:S02]  /*ae60*/  LOP3.LUT R28, R28, R39, RZ, 0x3c, !PT ;  /* 0x000000271c1c7212 */ /* 0x000fc400078e3cff */
[-C--:B------:R-:W-:Y:S02]  /*ae70*/  IADD3.X R39, RZ, R203.reuse, RZ, P4, !PT ;  /* 0x000000cbff277210 */ /* 0x080fe400027fe4ff */
[C---:B------:R-:W-:Y:S02]  /*ae80*/  IADD3 R59, P4, R202.reuse, 0xc020, RZ ;  /* 0x0000c020ca3b7810 */ /* 0x040fe40007f9e0ff */
[----:B------:R-:W-:Y:S02]  /*ae90*/  IADD3 R63, P5, R202, 0xc040, RZ ;  /* 0x0000c040ca3f7810 */ /* 0x000fe40007fbe0ff */
[----:B------:R-:W-:Y:S01]  /*aea0*/  SHF.R.U64 R66, R66, 0x3, RZ ;  /* 0x0000000342427819 */ /* 0x000fe200000012ff */
[----:B-1----:R-:W-:Y:S01]  /*aeb0*/  VIADD R4, R27, 0x8 ;  /* 0x000000081b047836 */ /* 0x002fe20000000000 */
[----:B------:R-:W-:Y:S02]  /*aec0*/  LOP3.LUT P0, RZ, R94, 0x3, RZ, 0xc0, !PT ;  /* 0x000000035eff7812 */ /* 0x000fe4000780c0ff */
[----:B------:R-:W-:-:S02]  /*aed0*/  IADD3.X R29, RZ, R203, RZ, P1, !PT ;  /* 0x000000cbff1d7210 */ /* 0x000fc40000ffe4ff */
[----:B------:R-:W-:Y:S02]  /*aee0*/  LOP3.LUT R58, R59, 0x380, RZ, 0xc0, !PT ;  /* 0x000003803b3a7812 */ /* 0x000fe400078ec0ff */
[----:B------:R-:W-:Y:S02]  /*aef0*/  LOP3.LUT R62, R63, 0x380, RZ, 0xc0, !PT ;  /* 0x000003803f3e7812 */ /* 0x000fe400078ec0ff */
[----:B------:R-:W-:Y:S01]  /*af00*/  LOP3.LUT R66, R66, R51, RZ, 0x3c, !PT ;  /* 0x0000003342427212 */ /* 0x000fe200078e3cff */
[----:B------:R-:W-:Y:S01]  /*af10*/  IMAD.X R51, RZ, RZ, R203, P2 ;  /* 0x000000ffff337224 */ /* 0x000fe200010e06cb */
[----:B------:R-:W-:Y:S02]  /*af20*/  IADD3.X R67, RZ, R203, RZ, P6, !PT ;  /* 0x000000cbff437210 */ /* 0x000fe400037fe4ff */
[----:B------:R-:W-:Y:S02]  /*af30*/  ISETP.GE.OR P1, PT, R4, UR6, P0 ;  /* 0x0000000604007c0c */ /* 0x000fe40008726670 */
[----:B------:R-:W-:Y:S01]  /*af40*/  MOV R94, R20 ;  /* 0x00000014005e7202 */ /* 0x000fe20000000f00 */
[----:B------:R-:W-:Y:S01]  /*af50*/  IMAD.U32 R21, RZ, RZ, UR9 ;  /* 0x00000009ff157e24 */ /* 0x000fe2000f8e00ff */
[----:B------:R-:W-:Y:S01]  /*af60*/  F2FP.F16.F32.PACK_AB R4, R33, R32 ;  /* 0x000000202104723e */ /* 0x000fe200000000ff */
[----:B------:R-:W-:Y:S01]  /*af70*/  IMAD.U32 R20, RZ, RZ, UR8 ;  /* 0x00000008ff147e24 */ /* 0x000fe2000f8e00ff */
[----:B------:R-:W-:-:S02]  /*af80*/  F2FP.F16.F32.PACK_AB R5, R167, R48 ;  /* 0x00000030a705723e */ /* 0x000fc400000000ff */
[----:B------:R-:W-:Y:S02]  /*af90*/  F2FP.F16.F32.PACK_AB R6, R37, R36 ;  /* 0x000000242506723e */ /* 0x000fe400000000ff */
[----:B------:R-:W-:Y:S02]  /*afa0*/  F2FP.F16.F32.PACK_AB R7, R165, R44 ;  /* 0x0000002ca507723e */ /* 0x000fe400000000ff */
[----:B------:R-:W-:Y:S02]  /*afb0*/  MOV R87, R22 ;  /* 0x0000001600577202 */ /* 0x000fe40000000f00 */
[----:B------:R-:W-:Y:S01]  /*afc0*/  F2FP.F16.F32.PACK_AB R8, R41, R8 ;  /* 0x000000082908723e */ /* 0x000fe200000000ff */
[----:B------:R-:W1:Y:S01]  /*afd0*/  LDC.64 R22, c[0x0][0xc78] ;  /* 0x00031e00ff167b82 */ /* 0x000e620000000a00 */
[----:B------:R-:W-:Y:S01]  /*afe0*/  F2FP.F16.F32.PACK_AB R9, R164, R9 ;  /* 0x00000009a409723e */ /* 0x000fe200000000ff */
[----:B------:R4:W-:Y:S01]  /*aff0*/  STSM.16.M88.4 [R94], R4 ;  /* 0x000000045e007844 */ /* 0x0009e20000000200 */
[----:B------:R-:W-:-:S02]  /*b000*/  F2FP.F16.F32.PACK_AB R10, R45, R10 ;  /* 0x0000000a2d0a723e */ /* 0x000fc400000000ff */
[----:B------:R-:W-:Y:S02]  /*b010*/  F2FP.F16.F32.PACK_AB R11, R162, R11 ;  /* 0x0000000ba20b723e */ /* 0x000fe400000000ff */
[----:B------:R-:W-:Y:S02]  /*b020*/  MOV R25, R24 ;  /* 0x0000001800197202 */ /* 0x000fe40000000f00 */
[----:B------:R-:W-:Y:S01]  /*b030*/  F2FP.F16.F32.PACK_AB R12, R49, R12 ;  /* 0x0000000c310c723e */ /* 0x000fe200000000ff */
[----:B------:R-:W-:Y:S01]  /*b040*/  STSM.16.M88.4 [R87], R8 ;  /* 0x0000000857007844 */ /* 0x000fe20000000200 */
[----:B------:R-:W-:Y:S02]  /*b050*/  F2FP.F16.F32.PACK_AB R13, R160, R13 ;  /* 0x0000000da00d723e */ /* 0x000fe400000000ff */
[----:B------:R-:W-:Y:S02]  /*b060*/  F2FP.F16.F32.PACK_AB R14, R53, R14 ;  /* 0x0000000e350e723e */ /* 0x000fe400000000ff */
[----:B------:R-:W-:-:S02]  /*b070*/  F2FP.F16.F32.PACK_AB R15, R158, R15 ;  /* 0x0000000f9e0f723e */ /* 0x000fc400000000ff */
[----:B------:R-:W-:Y:S02]  /*b080*/  SHF.R.U64 R58, R58, 0x3, RZ ;  /* 0x000000033a3a7819 */ /* 0x000fe400000012ff */
[----:B------:R-:W-:Y:S01]  /*b090*/  SHF.R.U64 R62, R62, 0x3, RZ ;  /* 0x000000033e3e7819 */ /* 0x000fe200000012ff */
[----:B------:R-:W-:Y:S01]  /*b0a0*/  STSM.16.M88.4 [R26], R12 ;  /* 0x0000000c1a007844 */ /* 0x000fe20000000200 */
[----:B------:R-:W-:Y:S02]  /*b0b0*/  MOV R30, R30 ;  /* 0x0000001e001e7202 */ /* 0x000fe40000000f00 */
[----:B------:R-:W-:Y:S02]  /*b0c0*/  MOV R24, R66 ;  /* 0x0000004200187202 */ /* 0x000fe40000000f00 */
[----:B------:R-:W-:Y:S02]  /*b0d0*/  F2FP.F16.F32.PACK_AB R16, R57, R16 ;  /* 0x000000103910723e */ /* 0x000fe400000000ff */
[----:B------:R-:W-:-:S02]  /*b0e0*/  F2FP.F16.F32.PACK_AB R17, R154, R17 ;  /* 0x000000119a11723e */ /* 0x000fc400000000ff */
        /* <DEDUP_REMOVED lines=24> */
[----:B------:R-:W-:Y:S02]  /*b270*/  LOP3.LUT R58, R58, R59, RZ, 0x3c, !PT ;  /* 0x0000003b3a3a7212 */ /* 0x000fe400078e3cff */
[----:B------:R-:W-:Y:S01]  /*b280*/  LOP3.LUT R62, R62, R63, RZ, 0x3c, !PT ;  /* 0x0000003f3e3e7212 */ /* 0x000fe200078e3cff */
[----:B------:R-:W-:Y:S01]  /*b290*/  IMAD.X R63, RZ, RZ, R203, P5 ;  /* 0x000000ffff3f7224 */ /* 0x000fe200028e06cb */
[----:B------:R-:W-:Y:S02]  /*b2a0*/  MOV R46, R46 ;  /* 0x0000002e002e7202 */ /* 0x000fe40000000f00 */
[----:B------:R-:W-:-:S02]  /*b2b0*/  F2FP.F16.F32.PACK_AB R90, R93, R92 ;  /* 0x0000005c5d5a723e */ /* 0x000fc400000000ff */
[----:B------:R-:W-:Y:S02]  /*b2c0*/  F2FP.F16.F32.PACK_AB R91, R56, R91 ;  /* 0x0000005b385b723e */ /* 0x000fe400000000ff */
[----:B------:R-:W-:Y:S02]  /*b2d0*/  F2FP.F16.F32.PACK_AB R97, R71, R98 ;  /* 0x000000624761723e */ /* 0x000fe400000000ff */
[----:B------:R-:W-:Y:S01]  /*b2e0*/  F2FP.F16.F32.PACK_AB R104, R105, R104 ;  /* 0x000000686968723e */ /* 0x000fe200000000ff */
[----:B------:R-:W-:Y:S01]  /*b2f0*/  STSM.16.M88.4 [R46], R88 ;  /* 0x000000582e007844 */ /* 0x000fe20000000200 */
[----:B------:R-:W-:Y:S02]  /*b300*/  IADD3.X R59, RZ, R203, RZ, P4, !PT ;  /* 0x000000cbff3b7210 */ /* 0x000fe400027fe4ff */
        /* <DEDUP_REMOVED lines=35> */
[----:B------:R-:W-:Y:S02]  /*b540*/  F2FP.F16.F32.PACK_AB R147, R3, R150 ;  /* 0x000000960393723e */ /* 0x000fe400000000ff */
[----:B------:R-:W-:Y:S02]  /*b550*/  LEA.HI R86, R86, R227, RZ, 0x5 ;  /* 0x000000e356567211 */ /* 0x000fe400078f28ff */
[----:B------:R-:W-:Y:S01]  /*b560*/  MOV R21, UR5 ;  /* 0x0000000500157c02 */ /* 0x000fe20008000f00 */
[----:B------:R-:W-:Y:S01]  /*b570*/  STSM.16.M88.4 [R24], R144 ;  /* 0x0000009018007844 */ /* 0x000fe20000000200 */
[----:B------:R-:W-:Y:S01]  /*b580*/  USHF.R.S32.HI UR5, URZ, 0x1f, UR44 ;  /* 0x0000001f3f057899 */ /* 0x000fe2000801142c */
[----:B------:R-:W-:Y:S01]  /*b590*/  SHF.R.S32.HI R86, RZ, 0x5, R86 ;  /* 0x00000005ff567819 */ /* 0x000fe20000011456 */
[----:B------:R-:W-:Y:S01]  /*b5a0*/  @!PT LDS RZ, [RZ] ;  /* 0x00000000fffff984 */ /* 0x000fe20000000800 */
[----:B------:R-:W-:Y:S01]  /*b5b0*/  @!PT LDS RZ, [RZ] ;  /* 0x00000000fffff984 */ /* 0x000fe20000000800 */
[----:B------:R-:W-:Y:S01]  /*b5c0*/  @!PT LDS RZ, [RZ] ;  /* 0x00000000fffff984 */ /* 0x000fe20000000800 */
[----:B------:R-:W-:Y:S01]  /*b5d0*/  @!PT LDS RZ, [RZ] ;  /* 0x00000000fffff984 */ /* 0x000fe20000000800 */
[----:B------:R5:W-:Y:S06]  /*b5e0*/  MEMBAR.ALL.CTA ;  /* 0x0000000000007992 */ /* 0x000bec0000008000 */
[----:B-----5:R-:W5:Y:S01]  /*b5f0*/  FENCE.VIEW.ASYNC.S ;  /* 0x00000000000073c6 */ /* 0x020f620000000000 */
[----:B-1----:R-:W-:Y:S01]  /*b600*/  IMAD.WIDE.U32 R20, R22, UR44, R20 ;  /* 0x0000002c16147c25 */ /* 0x002fe2000f8e0014 */
[----:B----4-:R-:W-:-:S02]  /*b610*/  SHF.R.S32.HI R5, RZ, 0x1f, R27 ;  /* 0x0000001fff057819 */ /* 0x010fc4000001141b */
[----:B-----5:R-:W1:Y:S01]  /*b620*/  SHFL.IDX PT, R3, R86, RZ, 0x1f ;  /* 0x00001fff56037589 */ /* 0x020e6200000e0000 */
[----:B------:R-:W-:Y:S01]  /*b630*/  IMAD R4, R22, UR5, RZ ;  /* 0x0000000516047c24 */ /* 0x000fe2000f8e02ff */
[----:B------:R-:W-:Y:S06]  /*b640*/  BAR.ARV 0x1, 0x120 ;  /* 0x0044800000007b1d */ /* 0x000fec0000002000 */
[----:B------:R-:W-:Y:S01]  /*b650*/  IMAD R4, R23, UR44, R4 ;  /* 0x0000002c17047c24 */ /* 0x000fe2000f8e0204 */
[C---:B------:R-:W-:Y:S02]  /*b660*/  IADD3 R6, P2, R27.reuse, R20, RZ ;  /* 0x000000141b067210 */ /* 0x040fe40007f5e0ff */
[----:B------:R-:W-:Y:S01]  /*b670*/  ISETP.GE.OR P0, PT, R27, UR6, P0 ;  /* 0x000000061b007c0c */ /* 0x000fe20008706670 */
[----:B------:R-:W-:Y:S01]  /*b680*/  ULDC.64 UR6, c[0x0][0xc40] ;  /* 0x0003100000067ab9 */ /* 0x000fe20000000a00 */
[----:B------:R-:W-:-:S02]  /*b690*/  IADD3.X R5, R5, R21, R4, P2, !PT ;  /* 0x0000001505057210 */ /* 0x000fc400017fe404 */
[----:B------:R-:W-:-:S04]  /*b6a0*/  LEA R4, P2, R6, UR6, 0x2 ;  /* 0x0000000606047c11 */ /* 0x000fc8000f8410ff */
[----:B------:R-:W-:-:S05]  /*b6b0*/  LEA.HI.X R5, R6, UR7, R5, 0x2, P2 ;  /* 0x0000000706057c11 */ /* 0x000fca00090f1405 */
[----:B------:R4:W-:Y:S04]  /*b6c0*/  @!P1 STG.E desc[UR46][R4.64+0x20], R2 ;  /* 0x0000200204009986 */ /* 0x0009e8000c10192e */
[----:B------:R4:W-:Y:S01]  /*b6d0*/  @!P0 STG.E desc[UR46][R4.64], R0 ;  /* 0x0000000004008986 */ /* 0x0009e2000c10192e */
[----:B-1----:R-:W-:-:S13]  /*b6e0*/  ISETP.NE.AND P0, PT, R3, 0x7, PT ;  /* 0x000000070300780c */ /* 0x002fda0003f05270 */
        /* <DEDUP_REMOVED lines=31> */
.L_x_10656:
[----:B------:R-:W-:Y:S05]  /*b8e0*/  BSYNC B0 ;  /* 0x0000000000007941 */ /* 0x000fea0003800000 */
.L_x_10655:
[----:B------:R-:W-:Y:S05]  /*b8f0*/  BRA `(.L_x_10654) ;  /* 0x0000000800847947 */ /* 0x000fea0003800000 */
.L_x_10653:
[----:B------:R-:W1:Y:S01]  /*b900*/  LDC R12, c[0x0][0xeac] ;  /* 0x0003ab00ff0c7b82 */ /* 0x000e620000000800 */
[----:B------:R-:W-:Y:S01]  /*b910*/  ISETP.GT.AND P0, PT, R227, 0x7f, PT ;  /* 0x0000007fe300780c */ /* 0x000fe20003f04270 */
[----:B------:R-:W-:Y:S01]  /*b920*/  USHF.R.S32.HI UR5, URZ, 0x1f, UR43 ;  /* 0x0000001f3f057899 */ /* 0x000fe2000801142b */
[----:B------:R-:W-:Y:S01]  /*b930*/  BSSY B0, `(.L_x_10657) ;  /* 0x000001c000007945 */ /* 0x000fe20003800000 */
[----:B------:R-:W-:Y:S01]  /*b940*/  USHF.R.S32.HI UR6, URZ, 0x1f, UR44 ;  /* 0x0000001f3f067899 */ /* 0x000fe2000801142c */
[----:B------:R-:W-:Y:S02]  /*b950*/  SHF.R.S32.HI R205, RZ, 0x1f, R204 ;  /* 0x0000001fffcd7819 */ /* 0x000fe400000114cc */
[----:B------:R-:W-:Y:S01]  /*b960*/  SHF.R.S32.HI R14, RZ, 0x1f, R227 ;  /* 0x0000001fff0e7819 */ /* 0x000fe200000114e3 */
[----:B------:R-:W4:Y:S08]  /*b970*/  LDC.64 R6, c[0x0][0xbe0] ;  /* 0x0002f800ff067b82 */ /* 0x000f300000000a00 */
[----:B------:R-:W1:Y:S01]  /*b980*/  LDC.64 R8, c[0x0][0xbe8] ;  /* 0x0002fa00ff087b82 */ /* 0x000e620000000a00 */
[----:B------:R-:W-:Y:S05]  /*b990*/  @P0 BRA `(.L_x_10658) ;  /* 0x0000000000540947 */ /* 0x000fea0003800000 */
[----:B------:R-:W5:Y:S01]  /*b9a0*/  S2R R0, SR_TID.X ;  /* 0x0000000000007919 */ /* 0x000f620000002100 */
[----:B------:R-:W-:Y:S01]  /*b9b0*/  ULDC UR7, c[0x0][0xb88] ;  /* 0x0002e20000077ab9 */ /* 0x000fe20000000800 */
[----:B-----5:R-:W-:-:S04]  /*b9c0*/  IADD3 R2, R223, -0x80, R0 ;  /* 0xffffff80df027810 */ /* 0x020fc80007ffe000 */
[----:B------:R-:W-:-:S13]  /*b9d0*/  ISETP.GE.AND P0, PT, R2, UR7, PT ;  /* 0x0000000702007c0c */ /* 0x000fda000bf06270 */
[----:B------:R-:W-:Y:S05]  /*b9e0*/  @P0 BRA `(.L_x_10658) ;  /* 0x0000000000400947 */ /* 0x000fea0003800000 */
[----:B------:R-:W5:Y:S01]  /*b9f0*/  LDC.64 R4, c[0x0][0xc70] ;  /* 0x00031c00ff047b82 */ /* 0x000f620000000a00 */
[----:B------:R-:W-:Y:S01]  /*ba00*/  SHF.R.S32.HI R3, RZ, 0x1f, R2 ;  /* 0x0000001fff037819 */ /* 0x000fe20000011402 */
[----:B------:R-:W-:-:S06]  /*ba10*/  ULDC.64 UR8, c[0x0][0xc40] ;  /* 0x0003100000087ab9 */ /* 0x000fcc0000000a00 */
[----:B------:R-:W1:Y:S01]  /*ba20*/  LDC.64 R10, c[0x0][0xc78] ;  /* 0x00031e00ff0a7b82 */ /* 0x000e620000000a00 */
[C---:B-----5:R-:W-:Y:S02]  /*ba30*/  IMAD R0, R4.reuse, UR5, RZ ;  /* 0x0000000504007c24 */ /* 0x060fe4000f8e02ff */
[----:B------:R-:W-:-:S04]  /*ba40*/  IMAD.WIDE.U32 R2, R4, UR43, R2 ;  /* 0x0000002b04027c25 */ /* 0x000fc8000f8e0002 */
[----:B------:R-:W-:Y:S02]  /*ba50*/  IMAD R5, R5, UR43, R0 ;  /* 0x0000002b05057c24 */ /* 0x000fe4000f8e0200 */
[C---:B-1----:R-:W-:Y:S02]  /*ba60*/  IMAD R0, R10.reuse, UR6, RZ ;  /* 0x000000060a007c24 */ /* 0x042fe4000f8e02ff */
        /* <DEDUP_REMOVED lines=8> */
.L_x_10658:
[----:B------:R-:W-:Y:S05]  /*baf0*/  BSYNC B0 ;  /* 0x0000000000007941 */ /* 0x000fea0003800000 */
.L_x_10657:
[----:B----4-:R-:W-:Y:S01]  /*bb00*/  IMAD R0, R6, UR5, RZ ;  /* 0x0000000506007c24 */ /* 0x010fe2000f8e02ff */
[----:B------:R-:W-:Y:S01]  /*bb10*/  LEA.HI R14, R14, R227, RZ, 0x3 ;  /* 0x000000e30e0e7211 */ /* 0x000fe200078f18ff */
[----:B------:R-:W-:Y:S01]  /*bb20*/  ULDC UR5, c[0x0][0xb88] ;  /* 0x0002e20000057ab9 */ /* 0x000fe20000000800 */
[----:B-1----:R-:W-:Y:S01]  /*bb30*/  IMAD.WIDE.U32 R4, R6, UR43, R204 ;  /* 0x0000002b06047c25 */ /* 0x002fe2000f8e00cc */
[----:B------:R-:W-:Y:S01]  /*bb40*/  UIADD3 UR42, -UR42, UR5, URZ ;  /* 0x000000052a2a7290 */ /* 0x000fe2000fffe13f */
[----:B------:R-:W-:Y:S01]  /*bb50*/  SHF.R.S32.HI R2, RZ, 0x3, R14 ;  /* 0x00000003ff027819 */ /* 0x000fe2000001140e */
[----:B------:R-:W-:Y:S01]  /*bb60*/  ULOP3.LUT UR40, URZ, UR40, URZ, 0x33, !UPT ;  /* 0x000000283f287292 */ /* 0x000fe2000f8e333f */
[----:B------:R-:W-:Y:S01]  /*bb70*/  IMAD R3, R7, UR43, R0 ;  /* 0x0000002b07037c24 */ /* 0x000fe2000f8e0200 */
[----:B------:R-:W-:Y:S01]  /*bb80*/  BSSY B0, `(.L_x_10659) ;  /* 0x0000026000007945 */ /* 0x000fe20003800000 */
[C---:B------:R-:W-:Y:S01]  /*bb90*/  IADD3 R6, R2.reuse, 0x40, RZ ;  /* 0x0000004002067810 */ /* 0x040fe20007ffe0ff */
[C---:B------:R-:W-:Y:S01]  /*bba0*/  VIADD R0, R2.reuse, 0x20 ;  /* 0x0000002002007836 */ /* 0x040fe20000000000 */
[----:B------:R-:W-:Y:S01]  /*bbb0*/  ISETP.GE.AND P2, PT, R2, UR42, PT ;  /* 0x0000002a02007c0c */ /* 0x000fe2000bf46270 */
[----:B------:R-:W-:Y:S01]  /*bbc0*/  IMAD.IADD R5, R5, 0x1, R3 ;  /* 0x0000000105057824 */ /* 0x000fe200078e0203 */
[----:B------:R-:W-:Y:S01]  /*bbd0*/  SHF.R.S32.HI R3, RZ, 0x1f, R2 ;  /* 0x0000001fff037819 */ /* 0x000fe20000011402 */
[----:B------:R-:W-:Y:S01]  /*bbe0*/  VIADD R11, R12, UR40 ;  /* 0x000000280c0b7c36 */ /* 0x000fe20008000000 */
[----:B------:R-:W-:Y:S01]  /*bbf0*/  ISETP.GE.AND P0, PT, R0, UR42, PT ;  /* 0x0000002a00007c0c */ /* 0x000fe2000bf06270 */
[----:B------:R-:W-:Y:S01]  /*bc00*/  IMAD R0, R8, UR6, RZ ;  /* 0x0000000608007c24 */ /* 0x000fe2000f8e02ff */
[----:B------:R-:W-:Y:S01]  /*bc10*/  ISETP.GE.AND P1, PT, R6, UR42, PT ;  /* 0x0000002a06007c0c */ /* 0x000fe2000bf26270 */
[----:B------:R-:W-:-:S04]  /*bc20*/  IMAD.WIDE.U32 R6, R8, UR44, R4 ;  /* 0x0000002c08067c25 */ /* 0x000fc8000f8e0004 */
[----:B------:R-:W-:Y:S01]  /*bc30*/  IMAD R9, R9, UR44, R0 ;  /* 0x0000002c09097c24 */ /* 0x000fe2000f8e0200 */
[----:B------:R-:W-:Y:S01]  /*bc40*/  IADD3 R0, R2, 0x60, RZ ;  /* 0x0000006002007810 */ /* 0x000fe20007ffe0ff */
        /* <DEDUP_REMOVED lines=12> */
[----:B------:R-:W-:Y:S01]  /*bd10*/  MOV R3, R11 ;  /* 0x0000000b00037202 */ /* 0x000fe20000000f00 */
[----:B------:R-:W-:Y:S01]  /*bd20*/  IMAD R9, R4, UR7, R9 ;  /* 0x0000000704097c24 */ /* 0x000fe2000f8e0209 */
[----:B------:R-:W-:-:S02]  /*bd30*/  ISETP.GE.AND P2, PT, R204, UR5, PT ;  /* 0x00000005cc007c0c */ /* 0x000fc4000bf46270 */
        /* <DEDUP_REMOVED lines=10> */
.L_x_10660:
[----:B------:R-:W-:Y:S05]  /*bde0*/  BSYNC B0 ;  /* 0x0000000000007941 */ /* 0x000fea0003800000 */
.L_x_10659:
[----:B------:R-:W-:Y:S01]  /*bdf0*/  BSSY B0, `(.L_x_10661) ;  /* 0x000001b000007945 */ /* 0x000fe20003800000 */
[----:B------:R-:W-:-:S03]  /*be00*/  ISETP.GE.AND P2, PT, R0, UR42, PT ;  /* 0x0000002a00007c0c */ /* 0x000fc6000bf46270 */
[----:B------:R-:W-:Y:S10]  /*be10*/  @P0 BRA `(.L_x_10662) ;  /* 0x0000000000600947 */ /* 0x000ff40003800000 */
[----:B-1----:R-:W-:Y:S01]  /*be20*/  IADD3 R9, P0, R4, 0x20, RZ ;  /* 0x0000002004097810 */ /* 0x002fe20007f1e0ff */
[C---:B------:R-:W-:Y:S01]  /*be30*/  VIADD R2, R204.reuse, 0x40 ;  /* 0x00000040cc027836 */ /* 0x040fe20000000000 */
[----:B------:R-:W-:Y:S01]  /*be40*/  IADD3 R3, R204, 0x80, RZ ;  /* 0x00000080cc037810 */ /* 0x000fe20007ffe0ff */
[----:B------:R-:W-:Y:S01]  /*be50*/  ULDC UR5, c[0x0][0xb8c] ;  /* 0x0002e30000057ab9 */ /* 0x000fe20000000800 */
        /* <DEDUP_REMOVED lines=20> */
.L_x_10662:
[----:B------:R-:W-:Y:S05]  /*bfa0*/  BSYNC B0 ;  /* 0x0000000000007941 */ /* 0x000fea0003800000 */
.L_x_10661:
[----:B------:R-:W-:Y:S04]  /*bfb0*/  BSSY B0, `(.L_x_10663) ;  /* 0x000001a000007945 */ /* 0x000fe80003800000 */
[----:B------:R-:W-:Y:S05]  /*bfc0*/  @P1 BRA `(.L_x_10664) ;  /* 0x0000000000601947 */ /* 0x000fea0003800000 */
[----:B-1--4-:R-:W-:Y:S01]  /*bfd0*/  IADD3 R9, P0, R4, 0x40, RZ ;  /* 0x0000004004097810 */ /* 0x012fe20007f1e0ff */
        /* <DEDUP_REMOVED lines=9> */
[----:B------:R-:W-:Y:S01]  /*c070*/  IADD3 R8, R204, 0xc0, RZ ;  /* 0x000000c0cc087810 */ /* 0x000fe20007ffe0ff */
        /* <DEDUP_REMOVED lines=13> */
.L_x_10664:
[----:B------:R-:W-:Y:S05]  /*c150*/  BSYNC B0 ;  /* 0x0000000000007941 */ /* 0x000fea0003800000 */
.L_x_10663:
[----:B------:R-:W-:Y:S04]  /*c160*/  BSSY B0, `(.L_x_10654) ;  /* 0x000001a000007945 */ /* 0x000fe80003800000 */
[----:B------:R-:W-:Y:S05]  /*c170*/  @P2 BRA `(.L_x_10665) ;  /* 0x0000000000602947 */ /* 0x000fea0003800000 */
[----:B------:R-:W-:Y:S01]  /*c180*/  IADD3 R7, P0, R4, 0x60, RZ ;  /* 0x0000006004077810 */ /* 0x000fe20007f1e0ff */
[----:B------:R-:W-:Y:S01]  /*c190*/  ULDC UR5, c[0x0][0xb8c] ;  /* 0x0002e30000057ab9 */ /* 0x000fe20000000800 */
[C---:B------:R-:W-:Y:S01]  /*c1a0*/  IADD3 R0, R204.reuse, 0x40, RZ ;  /* 0x00000040cc007810 */ /* 0x040fe20007ffe0ff */
        /* <DEDUP_REMOVED lines=21> */
.L_x_10665:
[----:B------:R-:W-:Y:S05]  /*c300*/  BSYNC B0 ;  /* 0x0000000000007941 */ /* 0x000fea0003800000 */
.L_x_10654:
[----:B------:R-:W5:Y:S02]  /*c310*/  LDC R0, c[0x0][0xea8] ;  /* 0x0003aa00ff007b82 */ /* 0x000f640000000800 */
[----:B-----5:R-:W-:-:S13]  /*c320*/  ISETP.LE.AND P0, PT, R0, UR4, PT ;  /* 0x0000000400007c0c */ /* 0x020fda000bf03270 */
[----:B------:R-:W-:Y:S05]  /*c330*/  @!P0 BRA `(.L_x_10666) ;  /* 0xffffff4800b88947 */ /* 0x000fea000383ffff */
[----:B------:R-:W-:Y:S05]  /*c340*/  EXIT ;  /* 0x000000000000794d */ /* 0x000fea0003800000 */
.L_x_10617:
[----:B------:R-:W-:-:S08]  /*c350*/  NOP ;  /* 0x0000000000007918 */ /* 0x000fd00000000000 */
[----:B---3--:R-:W1:-:S00]  /*c360*/  USETMAXREG.DEALLOC.CTAPOOL 0x18 ;  /* 0x00000018000079c8 */ /* 0x008e4000080e0500 */
[----:B-1----:R-:W-:-:S06]  /*c370*/  LOP3.LUT R0, R0, 0x3, RZ, 0xc0, !PT ;  /* 0x0000000300007812 */ /* 0x002fcc00078ec0ff */
[----:B------:R-:W1:Y:S02]  /*c380*/  SHFL.IDX PT, R0, R0, RZ, 0x1f ;  /* 0x00001fff00007589 */ /* 0x000e6400000e0000 */
[----:B-1----:R-:W-:-:S13]  /*c390*/  ISETP.NE.AND P0, PT, R0, RZ, PT ;  /* 0x000000ff0000720c */ /* 0x002fda0003f05270 */
[----:B------:R-:W-:Y:S05]  /*c3a0*/  @P0 EXIT ;  /* 0x000000000000094d */ /* 0x000fea0003800000 */
[----:B------:R-:W1:Y:S01]  /*c3b0*/  S2UR UR4, SR_CTAID.X ;  /* 0x00000000000479c3 */ /* 0x000e620000002500 */
[----:B------:R2:W-:Y:S01]  /*c3c0*/  STL [R1+0x4], RZ ;  /* 0x000004ff01007387 */ /* 0x0005e20000100800 */
[----:B------:R-:W-:Y:S01]  /*c3d0*/  IMAD.MOV.U32 R16, RZ, RZ, RZ ;  /* 0x000000ffff107224 */ /* 0x000fe200078e00ff */
[----:B------:R-:W-:-:S05]  /*c3e0*/  MOV R17, 0x1 ;  /* 0x0000000100117802 */ /* 0x000fca0000000f00 */
[----:B------:R-:W1:Y:S02]  /*c3f0*/  LDC R0, c[0x0][0xea8] ;  /* 0x0003aa00ff007b82 */ /* 0x000e640000000800 */
[----:B-1----:R-:W-:-:S13]  /*c400*/  ISETP.LE.AND P0, PT, R0, UR4, PT ;  /* 0x0000000400007c0c */ /* 0x002fda000bf03270 */
[----:B--2---:R-:W-:Y:S05]  /*c410*/  @P0 BRA `(.L_x_10667) ;  /* 0x0000002800cc0947 */ /* 0x004fea0003800000 */
[----:B------:R-:W-:Y:S01]  /*c420*/  IMAD.U32 R0, RZ, RZ, UR4 ;  /* 0x00000004ff007e24 */ /* 0x000fe2000f8e00ff */
[----:B------:R-:W-:Y:S01]  /*c430*/  MOV R16, RZ ;  /* 0x000000ff00107202 */ /* 0x000fe20000000f00 */
[----:B------:R-:W-:Y:S01]  /*c440*/  IMAD.MOV.U32 R17, RZ, RZ, 0x1 ;  /* 0x00000001ff117424 */ /* 0x000fe200078e00ff */
[----:B------:R-:W-:Y:S01]  /*c450*/  ULDC UR44, c[0x0][0xc] ;  /* 0x00000300002c7ab9 */ /* 0x000fe20000000800 */
[----:B------:R-:W-:Y:S01]  /*c460*/  ULDC.64 UR38, c[0x0][0x198] ;  /* 0x0000660000267ab9 */ /* 0x000fe20000000a00 */
[----:B------:R1:W-:Y:S04]  /*c470*/  STL [R1], R0 ;  /* 0x0000000001007387 */ /* 0x0003e80000100800 */
[----:B------:R1:W-:Y:S02]  /*c480*/  STL [R1+0x4], RZ ;  /* 0x000004ff01007387 */ /* 0x0003e40000100800 */
.L_x_10717:
[----:B--23--:R-:W2:Y:S01]  /*c490*/  LDL R6, [R1] ;  /* 0x0000000001067983 */ /* 0x00cea20000100800 */
        /* <DEDUP_REMOVED lines=12> */
[----:B----4-:R-:W-:Y:S05]  /*c560*/  @!P0 BRA `(.L_x_10668) ;  /* 0x0000000000208947 */ /* 0x010fea0003800000 */
        /* <DEDUP_REMOVED lines=8> */
.L_x_10668:
[----:B------:R-:W-:Y:S01]  /*c5f0*/  ULDC UR11, c[0x0][0xec4] ;  /* 0x0003b100000b7ab9 */ /* 0x000fe20000000800 */
[----:B------:R-:W-:Y:S01]  /*c600*/  UMOV UR9, UR10 ;  /* 0x0000000a00097c82 */ /* 0x000fe20008000000 */
[----:B------:R-:W-:-:S11]  /*c610*/  UISETP.NE.AND UP0, UPT, UR11, 0x1, UPT ;  /* 0x000000010b00788c */ /* 0x000fd6000bf05270 */
[----:B------:R-:W-:Y:S02]  /*c620*/  @UP0 ULDC.64 UR12, c[0x0][0xec8] ;  /* 0x0003b200000c0ab9 */ /* 0x000fe40000000a00 */
[----:B------:R-:W-:-:S04]  /*c630*/  UIMAD.WIDE.U32 UR6, UR10, UR12, URZ ;  /* 0x0000000c0a0672a5 */ /* 0x000fc8000f8e003f */
[----:B------:R-:W-:-:S04]  /*c640*/  @UP0 USHF.R.U32.HI UR9, URZ, UR13, UR7 ;  /* 0x0000000d3f090299 */ /* 0x000fc80008011607 */
[----:B------:R-:W-:-:S12]  /*c650*/  UIMAD UR6, UR9, UR11, URZ ;  /* 0x0000000b090672a4 */ /* 0x000fd8000f8e023f */
.L_x_10669:
[----:B------:R-:W1:Y:S01]  /*c660*/  LDC R0, c[0x0][0x404] ;  /* 0x00010100ff007b82 */ /* 0x000e620000000800 */
[----:B------:R-:W-:Y:S01]  /*c670*/  ULOP3.LUT UR7, URZ, UR9, URZ, 0x33, !UPT ;  /* 0x000000093f077292 */ /* 0x000fe2000f8e333f */
[----:B------:R-:W-:Y:S01]  /*c680*/  BSSY B6, `(.L_x_10670) ;  /* 0x000027a000067945 */ /* 0x000fe20003800000 */
[----:B------:R-:W-:Y:S01]  /*c690*/  ULDC.64 UR12, c[0x0][0x3f8] ;  /* 0x0000fe00000c7ab9 */ /* 0x000fe20000000a00 */
[----:B------:R-:W-:Y:S01]  /*c6a0*/  ULDC UR9, c[0x0][0xeac] ;  /* 0x0003ab0000097ab9 */ /* 0x000fe20000000800 */
[----:B------:R-:W-:Y:S01]  /*c6b0*/  ISETP.NE.U32.AND P0, PT, RZ, UR12, PT ;  /* 0x0000000cff007c0c */ /* 0x000fe2000bf05070 */
[----:B------:R-:W-:Y:S02]  /*c6c0*/  UIADD3 UR7, UR7, UR9, URZ ;  /* 0x0000000907077290 */ /* 0x000fe4000fffe03f */
[----:B------:R-:W2:Y:S01]  /*c6d0*/  LDC R2, c[0x0][0x288] ;  /* 0x0000a200ff027b82 */ /* 0x000ea20000000800 */
[----:B------:R-:W-:Y:S01]  /*c6e0*/  ISETP.NE.AND.EX P0, PT, RZ, UR13, PT, P0 ;  /* 0x0000000dff007c0c */ /* 0x000fe2000bf05300 */
[----:B------:R-:W-:Y:S01]  /*c6f0*/  USHF.L.U32 UR41, UR7, 0x7, URZ ;  /* 0x0000000707297899 */ /* 0x000fe2000800063f */
[----:B------:R-:W-:Y:S01]  /*c700*/  ULDC UR9, c[0x0][0xeb8] ;  /* 0x0003ae0000097ab9 */ /* 0x000fe20000000800 */
[----:B------:R-:W-:-:S02]  /*c710*/  UIADD3 UR6, UR10, -UR6, URZ ;  /* 0x800000060a067290 */ /* 0x000fc4000fffe03f */
[----:B------:R-:W-:Y:S02]  /*c720*/  UISETP.NE.AND UP0, UPT, UR9, 0x1, UPT ;  /* 0x000000010900788c */ /* 0x000fe4000bf05270 */
[----:B------:R-:W3:Y:S01]  /*c730*/  LDC R4, c[0x0][0x2e0] ;  /* 0x0000b800ff047b82 */ /* 0x000ee20000000800 */
[----:B------:R-:W-:Y:S01]  /*c740*/  IMAD.U32 R5, RZ, RZ, UR41 ;  /* 0x00000029ff057e24 */ /* 0x000fe2000f8e00ff */
[----:B------:R-:W-:Y:S02]  /*c750*/  ULDC UR7, c[0x0][0xec4] ;  /* 0x0003b10000077ab9 */ /* 0x000fe40000000800 */
[----:B------:R-:W-:Y:S01]  /*c760*/  UIMAD UR8, UR8, UR7, UR6 ;  /* 0x00000007080872a4 */ /* 0x000fe2000f8e0206 */
[----:B-1----:R-:W-:-:S04]  /*c770*/  SEL R3, R0, 0x1, P0 ;  /* 0x0000000100037807 */ /* 0x002fc80000000000 */
[----:B------:R-:W-:Y:S01]  /*c780*/  @UP0 ULDC UR6, c[0x0][0xebc] ;  /* 0x0003af0000060ab9 */ /* 0x000fe20000000800 */
[----:B------:R-:W-:Y:S01]  /*c790*/  @UP0 ULDC UR10, c[0x0][0xec0] ;  /* 0x0003b000000a0ab9 */ /* 0x000fe20000000800 */
[----:B------:R-:W-:Y:S02]  /*c7a0*/  UIMAD.WIDE.U32 UR6, UR8, UR6, URZ ;  /* 0x00000006080672a5 */ /* 0x000fe4000f8e003f */
[----:B------:R-:W-:Y:S01]  /*c7b0*/  UMOV UR43, UR8 ;  /* 0x00000008002b7c82 */ /* 0x000fe20008000000 */
[----:B--2---:R-:W-:Y:S01]  /*c7c0*/  IADD3 R2, R5, 0xdf, -R2 ;  /* 0x000000df05027810 */ /* 0x004fe20007ffe802 */
[----:B------:R-:W-:-:S04]  /*c7d0*/  @UP0 USHF.R.U32.HI UR43, URZ, UR10, UR7 ;  /* 0x0000000a3f2b0299 */ /* 0x000fc80008011607 */
[----:B------:R-:W-:Y:S01]  /*c7e0*/  UIADD3 UR42, -UR43, URZ, URZ ;  /* 0x0000003f2b2a7290 */ /* 0x000fe2000fffe13f */
[----:B---3--:R-:W-:-:S03]  /*c7f0*/  IMAD R0, R3, R4, 0x5f ;  /* 0x0000005f03007424 */ /* 0x008fc600078e0204 */
[----:B------:R-:W-:Y:S01]  /*c800*/  UIMAD UR42, UR9, UR42, UR8 ;  /* 0x0000002a092a72a4 */ /* 0x000fe2000f8e0208 */
[----:B------:R-:W-:Y:S02]  /*c810*/  IMAD R2, R3, R4, R2 ;  /* 0x0000000403027224 */ /* 0x000fe400078e0202 */
[----:B------:R-:W-:-:S04]  /*c820*/  IMAD.HI R0, R0, 0x2aaaaaab, RZ ;  /* 0x2aaaaaab00007827 */ /* 0x000fc800078e02ff */
[----:B------:R-:W-:Y:S01]  /*c830*/  IMAD.HI R2, R2, 0x2aaaaaab, RZ ;  /* 0x2aaaaaab02027827 */ /* 0x000fe200078e02ff */
[----:B------:R-:W-:-:S04]  /*c840*/  SHF.R.U32.HI R3, RZ, 0x1f, R0 ;  /* 0x0000001fff037819 */ /* 0x000fc80000011600 */
[----:B------:R-:W-:Y:S02]  /*c850*/  SHF.R.U32.HI R5, RZ, 0x1f, R2 ;  /* 0x0000001fff057819 */ /* 0x000fe40000011602 */
[----:B------:R-:W-:Y:S02]  /*c860*/  LEA.HI.SX32 R3, R0, R3, 0x1c ;  /* 0x0000000300037211 */ /* 0x000fe400078fe2ff */
[----:B------:R-:W-:-:S04]  /*c870*/  LEA.HI.SX32 R2, R2, R5, 0x1c ;  /* 0x0000000502027211 */ /* 0x000fc800078fe2ff */
[----:B------:R-:W-:-:S04]  /*c880*/  VIMNMX R19, R3, R2, PT ;  /* 0x0000000203137248 */ /* 0x000fc80003fe0100 */
[----:B------:R-:W-:-:S13]  /*c890*/  ISETP.GT.AND P0, PT, R19, RZ, PT ;  /* 0x000000ff1300720c */ /* 0x000fda0003f04270 */
        /* <DEDUP_REMOVED lines=19> */
.L_x_10671:
[----:B------:R-:W1:Y:S01]  /*c9d0*/  S2R R3, SR_CgaCtaId ;  /* 0x0000000000037919 */ /* 0x000e620000008800 */
[----:B------:R-:W-:-:S04]  /*c9e0*/  MOV R18, 0x400 ;  /* 0x0000040000127802 */ /* 0x000fc80000000f00 */
[----:B-1----:R-:W-:-:S04]  /*c9f0*/  LEA R18, R3, R18, 0x18 ;  /* 0x0000001203127211 */ /* 0x002fc800078ec0ff */
[----:B------:R-:W-:-:S04]  /*ca00*/  IADD3 R0, R18, 0x1c400, RZ ;  /* 0x0001c40012007810 */ /* 0x000fc80007ffe0ff */
[----:B------:R-:W-:-:S13]  /*ca10*/  LOP3.LUT P0, RZ, R0, 0x3ff, RZ, 0xc0, !PT ;  /* 0x000003ff00ff7812 */ /* 0x000fda000780c0ff */
        /* <DEDUP_REMOVED lines=17> */
.L_x_10673:
        /* <DEDUP_REMOVED lines=19> */
.L_x_10675:
        /* <DEDUP_REMOVED lines=16> */
.L_x_10674:
[----:B------:R-:W-:Y:S01]  /*cd60*/  ULDC.64 UR4, c[0x0][0xaf0] ;  /* 0x0002bc0000047ab9 */ /* 0x000fe20000000a00 */
[----:B------:R-:W-:Y:S01]  /*cd70*/  IMAD.U32 R5, RZ, RZ, UR43 ;  /* 0x0000002bff057e24 */ /* 0x000fe2000f8e00ff */
[----:B------:R-:W-:Y:S01]  /*cd80*/  ISETP.NE.U32.AND P0, PT, RZ, UR4, PT ;  /* 0x00000004ff007c0c */ /* 0x000fe2000bf05070 */
[----:B------:R-:W1:Y:S01]  /*cd90*/  LDC R0, c[0x0][0x428] ;  /* 0x00010a00ff007b82 */ /* 0x000e620000000800 */
[----:B------:R-:W-:Y:S01]  /*cda0*/  MOV R6, UR43 ;  /* 0x0000002b00067c02 */ /* 0x000fe20008000f00 */
        /* <DEDUP_REMOVED lines=25> */
.L_x_10730:
[----:B------:R-:W-:Y:S01]  /*cf40*/  UMOV UR4, 0xffffffff ;  /* 0xffffffff00047882 */ /* 0x000fe20000000000 */
[----:B------:R-:W-:Y:S02]  /*cf50*/  SHF.R.S32.HI R7, RZ, 0x1f, R6 ;  /* 0x0000001fff077819 */ /* 0x000fe40000011406 */
[----:B------:R-:W-:Y:S05]  /*cf60*/  BRA.DIV UR4, `(.L_x_10677) ;  /* 0x0000002604b47947 */ /* 0x000fea000b800000 */
[----:B------:R-:W-:-:S13]  /*cf70*/  ELECT P6, URZ, PT ;  /* 0x00000000003f782f */ /* 0x000fda00038c0000 */
.L_x_10733:
[----:B------:R-:W-:Y:S05]  /*cf80*/  @!P6 BRA `(.L_x_10678) ;  /* 0x0000000000c8e947 */ /* 0x000fea0003800000 */
[----:B------:R-:W-:Y:S01]  /*cf90*/  MOV R4, R6 ;  /* 0x0000000600047202 */ /* 0x000fe20000000f00 */
        /* <DEDUP_REMOVED lines=15> */
[----:B------:R-:W-:-:S04]  /*d090*/  LEA R10, P2, R4, R2, 0x2 ;  /* 0x00000002040a7211 */ /* 0x000fc800078410ff */
[----:B------:R-:W-:-:S05]  /*d0a0*/  LEA.HI.X R11, R4, R3, R9, 0x2, P2 ;  /* 0x00000003040b7211 */ /* 0x000fca00010f1409 */
[----:B------:R1:W5:Y:S04]  /*d0b0*/  LDG.E R4, desc[UR46][R10.64] ;  /* 0x0000002e0a047981 */ /* 0x000368000c1e1900 */
.L_x_10679:
[----:B-1----:R-:W-:Y:S01]  /*d0c0*/  IMAD R10, R16, 0x8, R18 ;  /* 0x00000008100a7824 */ /* 0x002fe200078e0212 */
[----:B------:R-:W-:-:S04]  /*d0d0*/  SHF.L.U32 R5, R17, 0x1f, RZ ;  /* 0x0000001f11057819 */ /* 0x000fc800000006ff */
[----:B------:R-:W1:Y:S02]  /*d0e0*/  SYNCS.PHASECHK.TRANS64.TRYWAIT P2, [R10+URZ+0x32440], R5 ;  /* 0x032440050a0075a7 */ /* 0x000e64000804017f */
[----:B-1----:R-:W-:Y:S05]  /*d0f0*/  @!P2 BRA `(.L_x_10680) ;  /* 0x000000240070a947 */ /* 0x002fea0003800000 */
.L_x_10734:
        /* <DEDUP_REMOVED lines=11> */
.L_x_10681:
        /* <DEDUP_REMOVED lines=16> */
.L_x_10678:
[----:B------:R-:W2:Y:S01]  /*d2b0*/  LDL.LU R9, [R1+0x4] ;  /* 0x0000040001097983 */ /* 0x000ea20000300800 */
[----:B------:R-:W-:Y:S05]  /*d2c0*/  WARPSYNC.ALL ;  /* 0x0000000000007948 */ /* 0x000fea0003800000 */
[----:B------:R-:W-:Y:S01]  /*d2d0*/  BAR.SYNC.DEFER_BLOCKING 0x8, 0x120 ;  /* 0x0204800000007b1d */ /* 0x000fe20000010000 */
[----:B------:R-:W-:-:S05]  /*d2e0*/  ELECT P2, URZ, PT ;  /* 0x00000000003f782f */ /* 0x000fca0003840000 */
[----:B------:R-:W-:Y:S01]  /*d2f0*/  BSSY B0, `(.L_x_10682) ;  /* 0x0000030000007945 */ /* 0x000fe20003800000 */
[----:B--2---:R-:W-:-:S05]  /*d300*/  IADD3 R9, R9, 0x1, RZ ;  /* 0x0000000109097810 */ /* 0x004fca0007ffe0ff */
[----:B------:R1:W-:Y:S02]  /*d310*/  STL [R1+0x4], R9 ;  /* 0x0000040901007387 */ /* 0x0003e40000100800 */
[----:B------:R-:W-:Y:S05]  /*d320*/  @!P2 BRA `(.L_x_10683) ;  /* 0x0000000000b0a947 */ /* 0x000fea0003800000 */
        /* <DEDUP_REMOVED lines=14> */
[----:B--2---:R-:W-:Y:S01]  /*d410*/  IMAD.MOV.U32 R5, RZ, RZ, 0x10000 ;  /* 0x00010000ff057424 */ /* 0x004fe200078e00ff */
        /* <DEDUP_REMOVED lines=22> */
[----:B--2---:R-:W-:Y:S01]  /*d580*/  UIADD3 UR8, UR17, 0x2e400, URZ ;  /* 0x0002e40011087890 */ /* 0x004fe2000fffe03f */
[----:B------:R-:W-:-:S02]  /*d590*/  UMOV UR10, 0xc0 ;  /* 0x000000c0000a7882 */ /* 0x000fc40000000000 */
[----:B------:R-:W-:Y:S01]  /*d5a0*/  UMOV UR17, UR33 ;  /* 0x0000002100117c82 */ /* 0x000fe20008000000 */
[----:B------:R-:W-:Y:S01]  /*d5b0*/  UMOV UR9, UR33 ;  /* 0x0000002100097c82 */ /* 0x000fe20008000000 */
[----:B------:R3:W-:Y:S04]  /*d5c0*/  UTMALDG.4D [UR16], [UR6], desc[UR14] ;  /* 0x00000e10060075b4 */ /* 0x0007e80008019000 */
[----:B------:R3:W-:Y:S02]  /*d5d0*/  UTMALDG.4D [UR8], [UR6], desc[UR14] ;  /* 0x00000e08060075b4 */ /* 0x0007e40008019000 */
[----:B---3--:R-:W-:Y:S01]  /*d5e0*/  NOP ;  /* 0x0000000000007918 */ /* 0x008fe20000000000 */
.L_x_10683:
[----:B------:R-:W-:Y:S05]  /*d5f0*/  BSYNC B0 ;  /* 0x0000000000007941 */ /* 0x000fea0003800000 */
.L_x_10682:
[----:B------:R-:W-:-:S04]  /*d600*/  LEA.HI R5, R9, R9, RZ, 0x1 ;  /* 0x0000000909057211 */ /* 0x000fc800078f08ff */
[----:B------:R-:W-:-:S04]  /*d610*/  LOP3.LUT R5, R5, 0xfffffffe, RZ, 0xc0, !PT ;  /* 0xfffffffe05057812 */ /* 0x000fc800078ec0ff */
[----:B------:R-:W-:-:S04]  /*d620*/  IADD3 R5, R9, -R5, RZ ;  /* 0x8000000509057210 */ /* 0x000fc80007ffe0ff */
[----:B------:R-:W-:-:S04]  /*d630*/  SHF.L.U32 R5, R5, 0x1f, RZ ;  /* 0x0000001f05057819 */ /* 0x000fc800000006ff */
[----:B------:R-:W2:Y:S02]  /*d640*/  SYNCS.PHASECHK.TRANS64.TRYWAIT P2, [R18+URZ+0x32420], R5 ;  /* 0x03242005120075a7 */ /* 0x000ea4000804017f */
[----:B--2---:R-:W-:Y:S05]  /*d650*/  @!P2 BRA `(.L_x_10684) ;  /* 0x00000020002ca947 */ /* 0x004fea0003800000 */
.L_x_10735:
[----:B------:R-:W-:Y:S01]  /*d660*/  ULDC.64 UR4, c[0x0][0x408] ;  /* 0x0001020000047ab9 */ /* 0x000fe20000000a00 */
[----:B------:R-:W-:Y:S04]  /*d670*/  BSSY B0, `(.L_x_10685) ;  /* 0x0000030000007945 */ /* 0x000fe80003800000 */
[----:B------:R-:W-:Y:S05]  /*d680*/  @!P6 BRA `(.L_x_10686) ;  /* 0x0000000000b8e947 */ /* 0x000fea0003800000 */
[----:B------:R-:W-:Y:S01]  /*d690*/  IMAD R10, R16, 0x8, R18 ;  /* 0x00000008100a7824 */ /* 0x000fe200078e0212 */
[----:B--2---:R-:W-:Y:S01]  /*d6a0*/  SHF.L.U32 R5, R17, 0x1f, RZ ;  /* 0x0000001f11057819 */ /* 0x004fe200000006ff */
[----:B-1----:R-:W1:Y:S03]  /*d6b0*/  S2R R9, SR_TID.X ;  /* 0x0000000000097919 */ /* 0x002e660000002100 */
[----:B------:R-:W2:Y:S01]  /*d6c0*/  SYNCS.PHASECHK.TRANS64.TRYWAIT P2, [R10+URZ+0x32460], R5 ;  /* 0x032460050a0075a7 */ /* 0x000ea2000804017f */
[----:B-1----:R-:W-:-:S04]  /*d6d0*/  LOP3.LUT R9, R9, 0x7f, RZ, 0xc0, !PT ;  /* 0x0000007f09097812 */ /* 0x002fc800078ec0ff */
[----:B------:R-:W-:Y:S01]  /*d6e0*/  ISETP.NE.AND P3, PT, R9, RZ, PT ;  /* 0x000000ff0900720c */ /* 0x000fe20003f65270 */
[----:B--2---:R-:W-:-:S12]  /*d6f0*/  @!P2 BRA `(.L_x_10687) ;  /* 0x000000200018a947 */ /* 0x004fd80003800000 */
.L_x_10736:
        /* <DEDUP_REMOVED lines=8> */
.L_x_10688:
        /* <DEDUP_REMOVED lines=31> */
.L_x_10686:
[----:B------:R-:W-:Y:S05]  /*d970*/  BSYNC B0 ;  /* 0x0000000000007941 */ /* 0x000fea0003800000 */
.L_x_10685:
[----:B------:R-:W-:-:S13]  /*d980*/  ISETP.GE.AND P2, PT, R19, 0x2, PT ;  /* 0x000000021300780c */ /* 0x000fda0003f46270 */
[----:B------:R-:W-:Y:S05]  /*d990*/  @!P2 BRA `(.L_x_10689) ;  /* 0x0000001000c4a947 */ /* 0x000fea0003800000 */
[C---:B--2---:R-:W-:Y:S02]  /*d9a0*/  LOP3.LUT R5, R19.reuse, 0x1, RZ, 0xc0, !PT ;  /* 0x0000000113057812 */ /* 0x044fe400078ec0ff */
[----:B-1----:R-:W-:Y:S02]  /*d9b0*/  IADD3 R9, R19, -0x2, RZ ;  /* 0xfffffffe13097810 */ /* 0x002fe40007ffe0ff */
[----:B------:R-:W-:-:S03]  /*d9c0*/  ISETP.NE.U32.AND P2, PT, R5, 0x1, PT ;  /* 0x000000010500780c */ /* 0x000fc60003f45070 */
[----:B------:R-:W-:-:S10]  /*d9d0*/  IMAD.MOV.U32 R8, RZ, RZ, R9 ;  /* 0x000000ffff087224 */ /* 0x000fd400078e0009 */
        /* <DEDUP_REMOVED lines=22> */
[----:B------:R-:W-:-:S03]  /*db40*/  IMAD.WIDE.U32 R4, R6, UR6, R4 ;  /* 0x0000000606047c25 */ /* 0x000fc6000f8e0004 */
[----:B------:R-:W-:Y:S02]  /*db50*/  LEA R2, P2, R4, R2, 0x2 ;  /* 0x0000000204027211 */ /* 0x000fe400078410ff */
[----:B------:R-:W-:-:S04]  /*db60*/  IADD3 R10, R10, R5, RZ ;  /* 0x000000050a0a7210 */ /* 0x000fc80007ffe0ff */
[----:B------:R-:W-:-:S05]  /*db70*/  LEA.HI.X R3, R4, R3, R10, 0x2, P2 ;  /* 0x0000000304037211 */ /* 0x000fca00010f140a */
[----:B------:R1:W5:Y:S02]  /*db80*/  LDG.E R4, desc[UR46][R2.64] ;  /* 0x0000002e02047981 */ /* 0x000364000c1e1900 */
.L_x_10693:
[----:B-1----:R-:W1:Y:S01]  /*db90*/  S2R R2, SR_TID.X ;  /* 0x0000000000027919 */ /* 0x002e620000002100 */
[----:B------:R-:W-:Y:S02]  /*dba0*/  SHF.L.U32 R3, R17, 0x1f, RZ ;  /* 0x0000001f11037819 */ /* 0x000fe400000006ff */
[----:B-1----:R-:W-:Y:S01]  /*dbb0*/  LOP3.LUT R5, R2, 0x7f, RZ, 0xc0, !PT ;  /* 0x0000007f02057812 */ /* 0x002fe200078ec0ff */
[----:B------:R-:W-:-:S03]  /*dbc0*/  IMAD R2, R16, 0x8, R18 ;  /* 0x0000000810027824 */ /* 0x000fc600078e0212 */
[----:B------:R-:W-:Y:S01]  /*dbd0*/  ISETP.NE.AND P2, PT, R5, RZ, PT ;  /* 0x000000ff0500720c */ /* 0x000fe20003f45270 */
[----:B------:R-:W1:Y:S02]  /*dbe0*/  SYNCS.PHASECHK.TRANS64.TRYWAIT P3, [R2+URZ+0x32440], R3 ;  /* 0x03244003020075a7 */ /* 0x000e64000806017f */
[----:B-1----:R-:W-:Y:S10]  /*dbf0*/  @!P3 BRA `(.L_x_10694) ;  /* 0x0000001800ecb947 */ /* 0x002ff40003800000 */
.L_x_10737:
        /* <DEDUP_REMOVED lines=8> */
.L_x_10695:
        /* <DEDUP_REMOVED lines=17> */
.L_x_10738:
        /* <DEDUP_REMOVED lines=8> */
.L_x_10697:
        /* <DEDUP_REMOVED lines=30> */
.L_x_10692:
[----:B------:R-:W-:Y:S05]  /*dff0*/  BSYNC B0 ;  /* 0x0000000000007941 */ /* 0x000fea0003800000 */
.L_x_10691:
[----:B------:R-:W-:-:S07]  /*e000*/  VIADD R8, R19, 0xfffffffd ;  /* 0xfffffffd13087836 */ /* 0x000fce0000000000 */
.L_x_10690:
[----:B------:R-:W-:Y:S01]  /*e010*/  ISETP.NE.AND P2, PT, R9, RZ, PT ;  /* 0x000000ff0900720c */ /* 0x000fe20003f45270 */
[----:B------:R-:W-:-:S12]  /*e020*/  BSSY B0, `(.L_x_10689) ;  /* 0x00000c8000007945 */ /* 0x000fd80003800000 */
[----:B------:R-:W-:Y:S05]  /*e030*/  @!P2 BRA `(.L_x_10698) ;  /* 0x0000000c0018a947 */ /* 0x000fea0003800000 */
.L_x_10713:
        /* <DEDUP_REMOVED lines=8> */
[----:B------:R-:W-:Y:S01]  /*e0c0*/  MOV R10, R8 ;  /* 0x00000008000a7202 */ /* 0x000fe20000000f00 */
        /* <DEDUP_REMOVED lines=18> */
.L_x_10701:
[----:B------:R-:W1:Y:S01]  /*e1f0*/  S2R R2, SR_TID.X ;  /* 0x0000000000027919 */ /* 0x000e620000002100 */
[----:B------:R-:W-:Y:S01]  /*e200*/  IMAD R3, R9, 0x8, R18 ;  /* 0x0000000809037824 */ /* 0x000fe200078e0212 */
[----:B-1----:R-:W-:Y:S02]  /*e210*/  LOP3.LUT R5, R2, 0x7f, RZ, 0xc0, !PT ;  /* 0x0000007f02057812 */ /* 0x002fe400078ec0ff */
[----:B------:R-:W-:Y:S02]  /*e220*/  SHF.L.U32 R2, R17, 0x1f, RZ ;  /* 0x0000001f11027819 */ /* 0x000fe400000006ff */
[----:B------:R-:W-:Y:S02]  /*e230*/  ISETP.NE.AND P2, PT, R5, RZ, PT ;  /* 0x000000ff0500720c */ /* 0x000fe40003f45270 */
[----:B------:R-:W1:Y:S02]  /*e240*/  SYNCS.PHASECHK.TRANS64.TRYWAIT P3, [R3+URZ+0x32440], R2 ;  /* 0x03244002030075a7 */ /* 0x000e64000806017f */
[----:B-1----:R-:W-:Y:S09]  /*e250*/  @!P3 BRA `(.L_x_10702) ;  /* 0x00000014007cb947 */ /* 0x002ff20003800000 */
.L_x_10739:
        /* <DEDUP_REMOVED lines=8> */
.L_x_10703:
        /* <DEDUP_REMOVED lines=17> */
.L_x_10740:
        /* <DEDUP_REMOVED lines=8> */
.L_x_10705:
        /* <DEDUP_REMOVED lines=30> */
.L_x_10700:
[----:B------:R-:W-:Y:S05]  /*e650*/  BSYNC B1 ;  /* 0x0000000000017941 */ /* 0x000fea0003800000 */
.L_x_10699:
[----:B------:R-:W-:Y:S01]  /*e660*/  VIADD R9, R9, 0x1 ;  /* 0x0000000109097836 */ /* 0x000fe20000000000 */
[----:B------:R-:W-:Y:S04]  /*e670*/  BSSY B1, `(.L_x_10706) ;  /* 0x000005f000017945 */ /* 0x000fe80003800000 */
        /* <DEDUP_REMOVED lines=24> */
.L_x_10708:
[----:B------:R-:W1:Y:S01]  /*e800*/  S2R R2, SR_TID.X ;  /* 0x0000000000027919 */ /* 0x000e620000002100 */
[----:B------:R-:W-:Y:S02]  /*e810*/  SHF.L.U32 R3, R17, 0x1f, RZ ;  /* 0x0000001f11037819 */ /* 0x000fe400000006ff */
[----:B-1----:R-:W-:Y:S02]  /*e820*/  LOP3.LUT R5, R2, 0x7f, RZ, 0xc0, !PT ;  /* 0x0000007f02057812 */ /* 0x002fe400078ec0ff */
[----:B------:R-:W-:Y:S02]  /*e830*/  LEA R2, R16, R18, 0x3 ;  /* 0x0000001210027211 */ /* 0x000fe400078e18ff */
[----:B------:R-:W-:Y:S02]  /*e840*/  ISETP.NE.AND P2, PT, R5, RZ, PT ;  /* 0x000000ff0500720c */ /* 0x000fe40003f45270 */
[----:B------:R-:W1:Y:S02]  /*e850*/  SYNCS.PHASECHK.TRANS64.TRYWAIT P3, [R2+URZ+0x32440], R3 ;  /* 0x03244003020075a7 */ /* 0x000e64000806017f */
[----:B-1----:R-:W-:Y:S09]  /*e860*/  @!P3 BRA `(.L_x_10709) ;  /* 0x000000100020b947 */ /* 0x002ff20003800000 */
.L_x_10741:
        /* <DEDUP_REMOVED lines=8> */
.L_x_10710:
        /* <DEDUP_REMOVED lines=17> */
.L_x_10742:
        /* <DEDUP_REMOVED lines=8> */
.L_x_10712:
        /* <DEDUP_REMOVED lines=30> */
.L_x_10707:
[----:B------:R-:W-:Y:S05]  /*ec60*/  BSYNC B1 ;  /* 0x0000000000017941 */ /* 0x000fea0003800000 */
.L_x_10706:
[C---:B------:R-:W-:Y:S02]  /*ec70*/  ISETP.GT.AND P2, PT, R8.reuse, 0x1, PT ;  /* 0x000000010800780c */ /* 0x040fe40003f44270 */
[----:B------:R-:W-:-:S11]  /*ec80*/  IADD3 R8, R8, -0x2, RZ ;  /* 0xfffffffe08087810 */ /* 0x000fd60007ffe0ff */
[----:B------:R-:W-:Y:S05]  /*ec90*/  @P2 BRA `(.L_x_10713) ;  /* 0xfffffff000e82947 */ /* 0x000fea000383ffff */
.L_x_10698:
[----:B------:R-:W-:Y:S05]  /*eca0*/  BSYNC B0 ;  /* 0x0000000000007941 */ /* 0x000fea0003800000 */
.L_x_10689:
[----:B------:R3:W5:Y:S01]  /*ecb0*/  LDL R6, [R1] ;  /* 0x0000000001067983 */ /* 0x0007620000100800 */
[----:B------:R-:W-:Y:S01]  /*ecc0*/  VIADD R16, R16, 0x1 ;  /* 0x0000000110107836 */ /* 0x000fe20000000000 */
[----:B------:R-:W-:Y:S04]  /*ecd0*/  BSSY B0, `(.L_x_10714) ;  /* 0x0000012000007945 */ /* 0x000fe80003800000 */
[----:B------:R-:W-:-:S04]  /*ece0*/  ISETP.NE.AND P0, PT, R16, 0x2, PT ;  /* 0x000000021000780c */ /* 0x000fc80003f05270 */
[----:B------:R-:W-:-:S04]  /*ecf0*/  SEL R0, RZ, 0x1, P0 ;  /* 0x00000001ff007807 */ /* 0x000fc80000000000 */
[----:B------:R-:W-:Y:S01]  /*ed00*/  LOP3.LUT R17, R17, R0, RZ, 0x3c, !PT ;  /* 0x0000000011117212 */ /* 0x000fe200078e3cff */
[----:B---3--:R-:W-:Y:S06]  /*ed10*/  @P1 BRA `(.L_x_10715) ;  /* 0x0000000000341947 */ /* 0x008fec0003800000 */
[----:B--2---:R-:W2:Y:S01]  /*ed20*/  S2R R5, SR_LANEID ;  /* 0x0000000000057919 */ /* 0x004ea20000000000 */
[----:B------:R-:W-:Y:S01]  /*ed30*/  VOTEU.ANY UR6, UPT, PT ;  /* 0x0000000000067886 */ /* 0x000fe200038e0100 */
[----:B------:R-:W3:Y:S01]  /*ed40*/  LDC.64 R2, c[0x0][0xef0] ;  /* 0x0003bc00ff027b82 */ /* 0x000ee20000000a00 */
[----:B------:R-:W2:Y:S02]  /*ed50*/  FLO.U32 R0, UR6 ;  /* 0x0000000600007d00 */ /* 0x000ea400080e0000 */
[----:B--2---:R-:W-:-:S06]  /*ed60*/  ISETP.EQ.U32.AND P1, PT, R0, R5, PT ;  /* 0x000000050000720c */ /* 0x004fcc0003f22070 */
[----:B------:R-:W3:Y:S07]  /*ed70*/  POPC R5, UR6 ;  /* 0x0000000600057d09 */ /* 0x000eee0008000000 */
[----:B---3--:R-:W2:Y:S01]  /*ed80*/  @P1 ATOMG.E.ADD.STRONG.GPU PT, R3, desc[UR46][R2.64], R5 ;  /* 0x00000005020319a8 */ /* 0x008ea200081ee1ee */
[----:B------:R-:W3:Y:S02]  /*ed90*/  S2R R4, SR_LTMASK ;  /* 0x0000000000047919 */ /* 0x000ee40000003900 */
[----:B---3--:R-:W-:-:S04]  /*eda0*/  LOP3.LUT R4, R4, UR6, RZ, 0xc0, !PT ;  /* 0x0000000604047c12 */ /* 0x008fc8000f8ec0ff */
[----:B------:R-:W3:Y:S01]  /*edb0*/  POPC R7, R4 ;  /* 0x0000000400077309 */ /* 0x000ee20000000000 */
[----:B--2---:R-:W3:Y:S02]  /*edc0*/  SHFL.IDX PT, R0, R3, R0, 0x1f ;  /* 0x00001f0003007589 */ /* 0x004ee400000e0000 */
[----:B---3-5:R-:W-:-:S05]  /*edd0*/  IADD3 R6, R0, UR44, R7 ;  /* 0x0000002c00067c10 */ /* 0x028fca000fffe007 */
[----:B------:R3:W-:Y:S02]  /*ede0*/  STL [R1], R6 ;  /* 0x0000000601007387 */ /* 0x0007e40000100800 */
.L_x_10715:
[----:B------:R-:W-:Y:S05]  /*edf0*/  BSYNC B0 ;  /* 0x0000000000007941 */ /* 0x000fea0003800000 */
.L_x_10714:
[----:B------:R-:W-:Y:S01]  /*ee00*/  SEL R16, R16, RZ, P0 ;  /* 0x000000ff10107207 */ /* 0x000fe20000000000 */
[----:B-----5:R-:W-:-:S07]  /*ee10*/  IMAD.MOV.U32 R13, RZ, RZ, R6 ;  /* 0x000000ffff0d7224 */ /* 0x020fce00078e0006 */
.L_x_10672:
[----:B------:R-:W-:Y:S05]  /*ee20*/  BSYNC B6 ;  /* 0x0000000000067941 */ /* 0x000fea0003800000 */
.L_x_10670:
[----:B------:R-:W-:-:S03]  /*ee30*/  UMOV UR6, 0xffffffff ;  /* 0xffffffff00067882 */ /* 0x000fc60000000000 */
[----:B------:R-:W-:Y:S05]  /*ee40*/  BRA.DIV UR6, `(.L_x_10716) ;  /* 0x0000000a06d07947 */ /* 0x000fea000b800000 */
[----:B------:R4:W1:Y:S02]  /*ee50*/  SHFL.IDX PT, R14, R13, RZ, 0x1f ;  /* 0x00001fff0d0e7589 */ /* 0x00086400000e0000 */
.L_x_10745:
[----:B------:R-:W5:Y:S01]  /*ee60*/  S2R R0, SR_TID.X ;  /* 0x0000000000007919 */ /* 0x000f620000002100 */
[----:B------:R-:W-:Y:S05]  /*ee70*/  WARPSYNC.ALL ;  /* 0x0000000000007948 */ /* 0x000fea0003800000 */
[----:B------:R-:W-:Y:S01]  /*ee80*/  BAR.SYNC.DEFER_BLOCKING 0x4, 0x120 ;  /* 0x0104800000007b1d */ /* 0x000fe20000010000 */
[----:B-1----:R-:W-:-:S05]  /*ee90*/  MOV R2, R14 ;  /* 0x0000000e00027202 */ /* 0x002fca0000000f00 */
[----:B------:R-:W-:Y:S01]  /*eea0*/  ULDC UR6, c[0x0][0xea8] ;  /* 0x0003aa0000067ab9 */ /* 0x000fe20000000800 */
[----:B------:R1:W-:Y:S01]  /*eeb0*/  STL [R1], R2 ;  /* 0x0000000201007387 */ /* 0x0003e20000100800 */
        /* <DEDUP_REMOVED lines=8> */
[----:B-1----:R-:W-:Y:S05]  /*ef40*/  @!P0 BRA `(.L_x_10717) ;  /* 0xffffffd400508947 */ /* 0x002fea000383ffff */
.L_x_10667:
[----:B------:R-:W5:Y:S01]  /*ef50*/  LDL.LU R0, [R1+0x4] ;  /* 0x0000040001007983 */ /* 0x000f620000300800 */
[----:B--2---:R-:W1:Y:S01]  /*ef60*/  S2R R5, SR_CgaCtaId ;  /* 0x0000000000057919 */ /* 0x004e620000008800 */
[----:B-----5:R-:W-:-:S05]  /*ef70*/  VIADD R0, R0, 0x1 ;  /* 0x0000000100007836 */ /* 0x020fca0000000000 */
        /* <DEDUP_REMOVED lines=8> */
.L_x_10746:
        /* <DEDUP_REMOVED lines=9> */
[----:B------:R-:W2:Y:S02]  /*f090*/  LDL.LU R2, [R1+0x8] ;  /* 0x0000080001027983 */ /* 0x000ea40000300800 */
[----:B--2---:R-:W-:-:S04]  /*f0a0*/  LOP3.LUT R0, R2, 0x2, RZ, 0xfc, !PT ;  /* 0x0000000202007812 */ /* 0x004fc800078efcff */
[----:B------:R-:W-:-:S13]  /*f0b0*/  ISETP.NE.AND P2, PT, R0, 0x3, PT ;  /* 0x000000030000780c */ /* 0x000fda0003f45270 */
[----:B------:R-:W-:Y:S05]  /*f0c0*/  @!P2 BRA `(.L_x_10721) ;  /* 0x000000000004a947 */ /* 0x000fea0003800000 */
[----:B------:R-:W-:Y:S01]  /*f0d0*/  BPT.TRAP 0x1 ;  /* 0x000000040000795c */ /* 0x000fe20000300000 */
.L_x_10721:
[----:B------:R-:W-:Y:S01]  /*f0e0*/  IADD3 R3, R7, 0x32440, RZ ;  /* 0x0003244007037810 */ /* 0x000fe20007ffe0ff */
[----:B------:R-:W-:Y:S01]  /*f0f0*/  VIADD R0, R16, 0x1 ;  /* 0x0000000110007836 */ /* 0x000fe20000000000 */
[----:B------:R-:W-:-:S03]  /*f100*/  SHF.L.U32 R4, R17, 0x1f, RZ ;  /* 0x0000001f11047819 */ /* 0x000fc600000006ff */
[----:B------:R-:W-:Y:S01]  /*f110*/  IMAD R5, R16, 0x8, R3 ;  /* 0x0000000810057824 */ /* 0x000fe200078e0203 */
[----:B------:R-:W-:-:S03]  /*f120*/  ISETP.NE.AND P1, PT, R0, 0x2, PT ;  /* 0x000000020000780c */ /* 0x000fc60003f25270 */
[----:B------:R-:W1:Y:S01]  /*f130*/  SYNCS.PHASECHK.TRANS64.TRYWAIT P0, [R5+URZ], R4 ;  /* 0x00000004050075a7 */ /* 0x000e62000800017f */
[----:B------:R-:W-:-:S04]  /*f140*/  SEL R2, RZ, 0x1, P1 ;  /* 0x00000001ff027807 */ /* 0x000fc80000800000 */
[----:B------:R-:W-:Y:S02]  /*f150*/  LOP3.LUT R17, R17, R2, RZ, 0x3c, !PT ;  /* 0x0000000211117212 */ /* 0x000fe400078e3cff */
[----:B------:R-:W-:Y:S02]  /*f160*/  SEL R2, R0, RZ, P1 ;  /* 0x000000ff00027207 */ /* 0x000fe40000800000 */
[----:B------:R-:W-:Y:S02]  /*f170*/  SHF.L.U32 R0, R17, 0x1f, RZ ;  /* 0x0000001f11007819 */ /* 0x000fe400000006ff */
[----:B------:R-:W-:Y:S01]  /*f180*/  LEA R3, R2, R3, 0x3 ;  /* 0x0000000302037211 */ /* 0x000fe200078e18ff */
[----:B-1----:R-:W-:Y:S06]  /*f190*/  @!P0 BRA `(.L_x_10722) ;  /* 0x0000000800348947 */ /* 0x002fec0003800000 */
.L_x_10747:
[----:B------:R-:W2:Y:S02]  /*f1a0*/  SYNCS.PHASECHK.TRANS64.TRYWAIT P0, [R3+URZ], R0 ;  /* 0x00000000030075a7 */ /* 0x000ea4000800017f */
[----:B--2---:R-:W-:Y:S05]  /*f1b0*/  @!P0 BRA `(.L_x_10723) ;  /* 0x0000000800408947 */ /* 0x004fea0003800000 */
.L_x_10748:
[----:B------:R-:W-:Y:S05]  /*f1c0*/  @!P2 BRA `(.L_x_10724) ;  /* 0x000000000004a947 */ /* 0x000fea0003800000 */
[----:B------:R-:W-:Y:S01]  /*f1d0*/  BPT.TRAP 0x1 ;  /* 0x000000040000795c */ /* 0x000fe20000300000 */
.L_x_10724:
[----:B--2---:R-:W-:-:S04]  /*f1e0*/  VIADD R3, R7, 0x32460 ;  /* 0x0003246007037836 */ /* 0x004fc80000000000 */
[----:B-1----:R-:W-:-:S04]  /*f1f0*/  IMAD R5, R16, 0x8, R3 ;  /* 0x0000000810057824 */ /* 0x002fc800078e0203 */
[----:B------:R-:W1:Y:S02]  /*f200*/  SYNCS.PHASECHK.TRANS64.TRYWAIT P0, [R5+URZ], R4 ;  /* 0x00000004050075a7 */ /* 0x000e64000800017f */
[----:B-1----:R-:W-:Y:S05]  /*f210*/  @!P0 BRA `(.L_x_10725) ;  /* 0x00000008003c8947 */ /* 0x002fea0003800000 */
.L_x_10749:
[----:B------:R-:W-:-:S07]  /*f220*/  LEA R3, R2, R3, 0x3 ;  /* 0x0000000302037211 */ /* 0x000fce00078e18ff */
.L_x_10726:
[----:B--2---:R2:W1:Y:S02]  /*f230*/  SYNCS.PHASECHK.TRANS64.TRYWAIT P0, [R3+URZ], R0 ;  /* 0x00000000030075a7 */ /* 0x004464000800017f */
[----:B-1----:R-:W-:Y:S05]  /*f240*/  @!P0 NANOSLEEP.SYNCS 0x989680 ;  /* 0x009896800000895d */ /* 0x002fea0003900000 */
[----:B------:R-:W1:Y:S02]  /*f250*/  @!P0 SYNCS.PHASECHK.TRANS64 P0, [R3+URZ], R0 ;  /* 0x00000000030085a7 */ /* 0x000e64000800007f */
[----:B-1----:R-:W-:Y:S05]  /*f260*/  @!P0 BRA `(.L_x_10726) ;  /* 0xfffffffc00f08947 */ /* 0x002fea000383ffff */
.L_x_10720:
[----:B------:R-:W-:Y:S05]  /*f270*/  BSYNC B0 ;  /* 0x0000000000007941 */ /* 0x000fea0003800000 */
.L_x_10719:
[----:B------:R-:W-:Y:S05]  /*f280*/  EXIT ;  /* 0x000000000000794d */ /* 0x000fea0003800000 */
.L_x_10623:
[----:B-1----:R-:W-:-:S04]  /*f290*/  IMAD.U32 R3, RZ, RZ, UR39 ;  /* 0x00000027ff037e24 */ /* 0x002fc8000f8e00ff */
[----:B------:R1:W2:Y:S03]  /*f2a0*/  SYNCS.PHASECHK.TRANS64.TRYWAIT P0, [R3+URZ+0x32400], R0 ;  /* 0x03240000030075a7 */ /* 0x0002a6000800017f */
[----:B--2---:R-:W-:Y:S05]  /*f2b0*/  @!P0 NANOSLEEP.SYNCS 0x989680 ;  /* 0x009896800000895d */ /* 0x004fea0003900000 */
[----:B------:R-:W2:Y:S02]  /*f2c0*/  @!P0 SYNCS.PHASECHK.TRANS64 P0, [R3+URZ+0x32400], R0 ;  /* 0x03240000030085a7 */ /* 0x000ea4000800007f */
[----:B--2---:R-:W-:Y:S05]  /*f2d0*/  @!P0 BRA `(.L_x_10623) ;  /* 0xfffffffc00ec8947 */ /* 0x004fea000383ffff */
[----:B------:R-:W-:Y:S05]  /*f2e0*/  BRA `(.L_x_10727) ;  /* 0xffffff2400a07947 */ /* 0x000fea000383ffff */
.L_x_10627:
[----:B-1----:R-:W-:-:S04]  /*f2f0*/  IMAD.U32 R3, RZ, RZ, UR7 ;  /* 0x00000007ff037e24 */ /* 0x002fc8000f8e00ff */
[----:B------:R1:W4:Y:S03]  /*f300*/  SYNCS.PHASECHK.TRANS64.TRYWAIT P1, [R3+URZ+0x32430], R2 ;  /* 0x03243002030075a7 */ /* 0x000326000802017f */
[----:B----4-:R-:W-:Y:S05]  /*f310*/  @!P1 NANOSLEEP.SYNCS 0x989680 ;  /* 0x009896800000995d */ /* 0x010fea0003900000 */
[----:B------:R-:W4:Y:S02]  /*f320*/  @!P1 SYNCS.PHASECHK.TRANS64 P1, [R3+URZ+0x32430], R2 ;  /* 0x03243002030095a7 */ /* 0x000f24000802007f */
[----:B----4-:R-:W-:Y:S05]  /*f330*/  @!P1 BRA `(.L_x_10627) ;  /* 0xfffffffc00ec9947 */ /* 0x010fea000383ffff */
[----:B------:R-:W-:Y:S05]  /*f340*/  BRA `(.L_x_10626) ;  /* 0xffffff2400c07947 */ /* 0x000fea000383ffff */
.L_x_10628:
[----:B-1----:R-:W-:-:S04]  /*f350*/  MOV R3, UR39 ;  /* 0x0000002700037c02 */ /* 0x002fc80008000f00 */
[----:B------:R1:W4:Y:S03]  /*f360*/  SYNCS.PHASECHK.TRANS64.TRYWAIT P1, [R3+URZ+0x32410], R0 ;  /* 0x03241000030075a7 */ /* 0x000326000802017f */
[----:B----4-:R-:W-:Y:S05]  /*f370*/  @!P1 NANOSLEEP.SYNCS 0x989680 ;  /* 0x009896800000995d */ /* 0x010fea0003900000 */
[----:B------:R-:W4:Y:S02]  /*f380*/  @!P1 SYNCS.PHASECHK.TRANS64 P1, [R3+URZ+0x32410], R0 ;  /* 0x03241000030095a7 */ /* 0x000f24000802007f */
[----:B----4-:R-:W-:Y:S05]  /*f390*/  @!P1 BRA `(.L_x_10628) ;  /* 0xfffffffc00ec9947 */ /* 0x010fea000383ffff */
[----:B------:R-:W-:Y:S05]  /*f3a0*/  BRA `(.L_x_10728) ;  /* 0xffffff2800647947 */ /* 0x000fea000383ffff */
.L_x_10632:
[----:B------:R-:W-:-:S04]  /*f3b0*/  IMAD.U32 R3, RZ, RZ, UR7 ;  /* 0x00000007ff037e24 */ /* 0x000fc8000f8e00ff */
[----:B------:R1:W1:Y:S03]  /*f3c0*/  SYNCS.PHASECHK.TRANS64.TRYWAIT P1, [R3+URZ+0x32450], R2 ;  /* 0x03245002030075a7 */ /* 0x000266000802017f */
[----:B-1----:R-:W-:Y:S05]  /*f3d0*/  @!P1 NANOSLEEP.SYNCS 0x989680 ;  /* 0x009896800000995d */ /* 0x002fea0003900000 */
[----:B------:R-:W1:Y:S02]  /*f3e0*/  @!P1 SYNCS.PHASECHK.TRANS64 P1, [R3+URZ+0x32450], R2 ;  /* 0x03245002030095a7 */ /* 0x000e64000802007f */
[----:B-1----:R-:W-:Y:S05]  /*f3f0*/  @!P1 BRA `(.L_x_10632) ;  /* 0xfffffffc00ec9947 */ /* 0x002fea000383ffff */
[----:B------:R-:W-:Y:S05]  /*f400*/  BRA `(.L_x_10631) ;  /* 0xffffff28006c7947 */ /* 0x000fea000383ffff */
.L_x_10637:
[----:B---3--:R-:W-:-:S04]  /*f410*/  IMAD.U32 R152, RZ, RZ, UR4 ;  /* 0x00000004ff987e24 */ /* 0x008fc8000f8e00ff */
[----:B------:R3:W4:Y:S03]  /*f420*/  SYNCS.PHASECHK.TRANS64.TRYWAIT P2, [R152+URZ+0x32430], R209 ;  /* 0x032430d1980075a7 */ /* 0x000726000804017f */
[----:B----4-:R-:W-:Y:S05]  /*f430*/  @!P2 NANOSLEEP.SYNCS 0x989680 ;  /* 0x009896800000a95d */ /* 0x010fea0003900000 */
[----:B------:R-:W4:Y:S02]  /*f440*/  @!P2 SYNCS.PHASECHK.TRANS64 P2, [R152+URZ+0x32430], R209 ;  /* 0x032430d19800a5a7 */ /* 0x000f24000804007f */
[----:B----4-:R-:W-:Y:S05]  /*f450*/  @!P2 BRA `(.L_x_10637) ;  /* 0xfffffffc00eca947 */ /* 0x010fea000383ffff */
[----:B------:R-:W-:Y:S05]  /*f460*/  BRA `(.L_x_10636) ;  /* 0xffffff5000707947 */ /* 0x000fea000383ffff */
.L_x_10641:
[----:B---3--:R-:W-:-:S04]  /*f470*/  MOV R210, UR4 ;  /* 0x0000000400d27c02 */ /* 0x008fc80008000f00 */
[----:B------:R3:W4:Y:S03]  /*f480*/  SYNCS.PHASECHK.TRANS64.TRYWAIT P2, [R210+URZ+0x32450], R209 ;  /* 0x032450d1d20075a7 */ /* 0x000726000804017f */
[----:B----4-:R-:W-:Y:S05]  /*f490*/  @!P2 NANOSLEEP.SYNCS 0x989680 ;  /* 0x009896800000a95d */ /* 0x010fea0003900000 */
[----:B------:R-:W4:Y:S02]  /*f4a0*/  @!P2 SYNCS.PHASECHK.TRANS64 P2, [R210+URZ+0x32450], R209 ;  /* 0x032450d1d200a5a7 */ /* 0x000f24000804007f */
[----:B----4-:R-:W-:Y:S05]  /*f4b0*/  @!P2 BRA `(.L_x_10641) ;  /* 0xfffffffc00eca947 */ /* 0x010fea000383ffff */
[----:B------:R-:W-:Y:S05]  /*f4c0*/  BRA `(.L_x_10640) ;  /* 0xffffff5000ec7947 */ /* 0x000fea000383ffff */
.L_x_10647:
[----:B----4-:R-:W-:-:S04]  /*f4d0*/  IMAD.U32 R153, RZ, RZ, UR4 ;  /* 0x00000004ff997e24 */ /* 0x010fc8000f8e00ff */
[----:B------:R4:W1:Y:S03]  /*f4e0*/  SYNCS.PHASECHK.TRANS64.TRYWAIT P2, [R153+URZ+0x32430], R208 ;  /* 0x032430d0990075a7 */ /* 0x000866000804017f */
[----:B-1----:R-:W-:Y:S05]  /*f4f0*/  @!P2 NANOSLEEP.SYNCS 0x989680 ;  /* 0x009896800000a95d */ /* 0x002fea0003900000 */
[----:B------:R-:W1:Y:S02]  /*f500*/  @!P2 SYNCS.PHASECHK.TRANS64 P2, [R153+URZ+0x32430], R208 ;  /* 0x032430d09900a5a7 */ /* 0x000e64000804007f */
[----:B-1----:R-:W-:Y:S05]  /*f510*/  @!P2 BRA `(.L_x_10647) ;  /* 0xfffffffc00eca947 */ /* 0x002fea000383ffff */
[----:B------:R-:W-:Y:S05]  /*f520*/  BRA `(.L_x_10646) ;  /* 0xffffff8000607947 */ /* 0x000fea000383ffff */
.L_x_10651:
[----:B--2---:R-:W-:-:S04]  /*f530*/  IMAD.U32 R209, RZ, RZ, UR4 ;  /* 0x00000004ffd17e24 */ /* 0x004fc8000f8e00ff */
[----:B------:R2:W4:Y:S03]  /*f540*/  SYNCS.PHASECHK.TRANS64.TRYWAIT P2, [R209+URZ+0x32450], R208 ;  /* 0x032450d0d10075a7 */ /* 0x000526000804017f */
[----:B----4-:R-:W-:Y:S05]  /*f550*/  @!P2 NANOSLEEP.SYNCS 0x989680 ;  /* 0x009896800000a95d */ /* 0x010fea0003900000 */
[----:B------:R-:W4:Y:S02]  /*f560*/  @!P2 SYNCS.PHASECHK.TRANS64 P2, [R209+URZ+0x32450], R208 ;  /* 0x032450d0d100a5a7 */ /* 0x000f24000804007f */
[----:B----4-:R-:W-:Y:S05]  /*f570*/  @!P2 BRA `(.L_x_10651) ;  /* 0xfffffffc00eca947 */ /* 0x010fea000383ffff */
[----:B------:R-:W-:Y:S05]  /*f580*/  BRA `(.L_x_10650) ;  /* 0xffffff8000dc7947 */ /* 0x000fea000383ffff */
.L_x_10676:
[----:B------:R-:W1:Y:S01]  /*f590*/  S2R R7, SR_TID.X ;  /* 0x0000000000077919 */ /* 0x000e620000002100 */
[----:B------:R-:W-:Y:S01]  /*f5a0*/  IMAD.MOV.U32 R12, RZ, RZ, RZ ;  /* 0x000000ffff0c7224 */ /* 0x000fe200078e00ff */
[----:B------:R-:W-:Y:S01]  /*f5b0*/  MOV R15, 0xffffffff ;  /* 0xffffffff000f7802 */ /* 0x000fe20000000f00 */
[----:B------:R-:W-:Y:S01]  /*f5c0*/  IMAD.MOV.U32 R11, RZ, RZ, 0x1f ;  /* 0x0000001fff0b7424 */ /* 0x000fe200078e00ff */
[----:B-1----:R-:W-:-:S04]  /*f5d0*/  SHF.R.U32.HI R7, RZ, 0x5, R7 ;  /* 0x00000005ff077819 */ /* 0x002fc80000011607 */
[----:B------:R-:W-:-:S04]  /*f5e0*/  LOP3.LUT R7, R7, 0x3, RZ, 0xc0, !PT ;  /* 0x0000000307077812 */ /* 0x000fc800078ec0ff */
[----:B------:R-:W-:-:S07]  /*f5f0*/  MOV R13, R7 ;  /* 0x00000007000d7202 */ /* 0x000fce0000000f00 */
[----:B------:R-:W-:Y:S05]  /*f600*/  WARPSYNC.COLLECTIVE R15, `(.L_x_10729) ;  /* 0x000000000f087348 */ /* 0x000fea0003c00000 */
[----:B------:R1:W2:Y:S02]  /*f610*/  SHFL.IDX P6, R14, R13, R12, R11 ;  /* 0x0000000c0d0e7389 */ /* 0x0002a400000c000b */
[----:B-12---:R-:W-:Y:S01]  /*f620*/  ENDCOLLECTIVE ;  /* 0x000000000000791b */ /* 0x006fe20003800000 */
.L_x_10729:
[----:B------:R-:W-:Y:S05]  /*f630*/  BRA `(.L_x_10730) ;  /* 0xffffffd800407947 */ /* 0x000fea000383ffff */
.L_x_10677:
[----:B------:R-:W-:Y:S01]  /*f640*/  BSSY B0, `(.L_x_10731) ;  /* 0x0000006000007945 */ /* 0x000fe20003800000 */
[----:B------:R-:W-:-:S07]  /*f650*/  IMAD.MOV.U32 R15, RZ, RZ, -0x1 ;  /* 0xffffffffff0f7424 */ /* 0x000fce00078e00ff */
[----:B------:R-:W-:Y:S05]  /*f660*/  WARPSYNC.COLLECTIVE R15, `(.L_x_10732) ;  /* 0x000000000f0c7348 */ /* 0x000fea0003c00000 */
[----:B------:R-:W-:Y:S02]  /*f670*/  ELECT P6, UR62, PT ;  /* 0x00000000003e782f */ /* 0x000fe400038c0000 */
[----:B------:R-:W-:Y:S01]  /*f680*/  MOV R14, UR62 ;  /* 0x0000003e000e7c02 */ /* 0x000fe20008000f00 */
[----:B------:R-:W-:Y:S10]  /*f690*/  ENDCOLLECTIVE ;  /* 0x000000000000791b */ /* 0x000ff40003800000 */
.L_x_10732:
[----:B------:R-:W-:Y:S05]  /*f6a0*/  BSYNC B0 ;  /* 0x0000000000007941 */ /* 0x000fea0003800000 */
.L_x_10731:
[----:B------:R-:W-:Y:S05]  /*f6b0*/  BRA `(.L_x_10733) ;  /* 0xffffffd800307947 */ /* 0x000fea000383ffff */
.L_x_10680:
[----:B-1----:R1:W2:Y:S02]  /*f6c0*/  SYNCS.PHASECHK.TRANS64.TRYWAIT P2, [R10+URZ+0x32440], R5 ;  /* 0x032440050a0075a7 */ /* 0x0022a4000804017f */
[----:B--2---:R-:W-:Y:S05]  /*f6d0*/  @!P2 NANOSLEEP.SYNCS 0x989680 ;  /* 0x009896800000a95d */ /* 0x004fea0003900000 */
[----:B------:R-:W2:Y:S02]  /*f6e0*/  @!P2 SYNCS.PHASECHK.TRANS64 P2, [R10+URZ+0x32440], R5 ;  /* 0x032440050a00a5a7 */ /* 0x000ea4000804007f */
[----:B--2---:R-:W-:Y:S05]  /*f6f0*/  @!P2 BRA `(.L_x_10680) ;  /* 0xfffffffc00f0a947 */ /* 0x004fea000383ffff */
[----:B------:R-:W-:Y:S05]  /*f700*/  BRA `(.L_x_10734) ;  /* 0xffffffd8007c7947 */ /* 0x000fea000383ffff */
.L_x_10684:
[----:B--2---:R2:W3:Y:S02]  /*f710*/  SYNCS.PHASECHK.TRANS64.TRYWAIT P2, [R18+URZ+0x32420], R5 ;  /* 0x03242005120075a7 */ /* 0x0044e4000804017f */
[----:B---3--:R-:W-:Y:S05]  /*f720*/  @!P2 NANOSLEEP.SYNCS 0x989680 ;  /* 0x009896800000a95d */ /* 0x008fea0003900000 */
[----:B------:R-:W3:Y:S02]  /*f730*/  @!P2 SYNCS.PHASECHK.TRANS64 P2, [R18+URZ+0x32420], R5 ;  /* 0x032420051200a5a7 */ /* 0x000ee4000804007f */
[----:B---3--:R-:W-:Y:S05]  /*f740*/  @!P2 BRA `(.L_x_10684) ;  /* 0xfffffffc00f0a947 */ /* 0x008fea000383ffff */
[----:B------:R-:W-:Y:S05]  /*f750*/  BRA `(.L_x_10735) ;  /* 0xffffffdc00c07947 */ /* 0x000fea000383ffff */
.L_x_10687:
[----:B-1----:R1:W2:Y:S02]  /*f760*/  SYNCS.PHASECHK.TRANS64.TRYWAIT P2, [R10+URZ+0x32460], R5 ;  /* 0x032460050a0075a7 */ /* 0x0022a4000804017f */
[----:B--2---:R-:W-:Y:S05]  /*f770*/  @!P2 NANOSLEEP.SYNCS 0x989680 ;  /* 0x009896800000a95d */ /* 0x004fea0003900000 */
[----:B------:R-:W2:Y:S02]  /*f780*/  @!P2 SYNCS.PHASECHK.TRANS64 P2, [R10+URZ+0x32460], R5 ;  /* 0x032460050a00a5a7 */ /* 0x000ea4000804007f */
[----:B--2---:R-:W-:Y:S05]  /*f790*/  @!P2 BRA `(.L_x_10687) ;  /* 0xfffffffc00f0a947 */ /* 0x004fea000383ffff */
[----:B------:R-:W-:Y:S05]  /*f7a0*/  BRA `(.L_x_10736) ;  /* 0xffffffdc00d47947 */ /* 0x000fea000383ffff */
.L_x_10694:
[----:B-1----:R1:W2:Y:S02]  /*f7b0*/  SYNCS.PHASECHK.TRANS64.TRYWAIT P3, [R2+URZ+0x32440], R3 ;  /* 0x03244003020075a7 */ /* 0x0022a4000806017f */
[----:B--2---:R-:W-:Y:S05]  /*f7c0*/  @!P3 NANOSLEEP.SYNCS 0x989680 ;  /* 0x009896800000b95d */ /* 0x004fea0003900000 */
[----:B------:R-:W2:Y:S02]  /*f7d0*/  @!P3 SYNCS.PHASECHK.TRANS64 P3, [R2+URZ+0x32440], R3 ;  /* 0x032440030200b5a7 */ /* 0x000ea4000806007f */
[----:B--2---:R-:W-:Y:S05]  /*f7e0*/  @!P3 BRA `(.L_x_10694) ;  /* 0xfffffffc00f0b947 */ /* 0x004fea000383ffff */
[----:B------:R-:W-:Y:S05]  /*f7f0*/  BRA `(.L_x_10737) ;  /* 0xffffffe400007947 */ /* 0x000fea000383ffff */
.L_x_10696:
[----:B--2---:R2:W3:Y:S02]  /*f800*/  SYNCS.PHASECHK.TRANS64.TRYWAIT P3, [R2+URZ+0x32460], R3 ;  /* 0x03246003020075a7 */ /* 0x0044e4000806017f */
[----:B---3--:R-:W-:Y:S05]  /*f810*/  @!P3 NANOSLEEP.SYNCS 0x989680 ;  /* 0x009896800000b95d */ /* 0x008fea0003900000 */
[----:B------:R-:W3:Y:S02]  /*f820*/  @!P3 SYNCS.PHASECHK.TRANS64 P3, [R2+URZ+0x32460], R3 ;  /* 0x032460030200b5a7 */ /* 0x000ee4000806007f */
[----:B---3--:R-:W-:Y:S05]  /*f830*/  @!P3 BRA `(.L_x_10696) ;  /* 0xfffffffc00f0b947 */ /* 0x008fea000383ffff */
[----:B------:R-:W-:Y:S05]  /*f840*/  BRA `(.L_x_10738) ;  /* 0xffffffe400507947 */ /* 0x000fea000383ffff */
.L_x_10702:
[----:B-1----:R1:W2:Y:S02]  /*f850*/  SYNCS.PHASECHK.TRANS64.TRYWAIT P3, [R3+URZ+0x32440], R2 ;  /* 0x03244002030075a7 */ /* 0x0022a4000806017f */
[----:B--2---:R-:W-:Y:S05]  /*f860*/  @!P3 NANOSLEEP.SYNCS 0x989680 ;  /* 0x009896800000b95d */ /* 0x004fea0003900000 */
[----:B------:R-:W2:Y:S02]  /*f870*/  @!P3 SYNCS.PHASECHK.TRANS64 P3, [R3+URZ+0x32440], R2 ;  /* 0x032440020300b5a7 */ /* 0x000ea4000806007f */
[----:B--2---:R-:W-:Y:S05]  /*f880*/  @!P3 BRA `(.L_x_10702) ;  /* 0xfffffffc00f0b947 */ /* 0x004fea000383ffff */
[----:B------:R-:W-:Y:S05]  /*f890*/  BRA `(.L_x_10739) ;  /* 0xffffffe800707947 */ /* 0x000fea000383ffff */
.L_x_10704:
[----:B--2---:R2:W3:Y:S02]  /*f8a0*/  SYNCS.PHASECHK.TRANS64.TRYWAIT P3, [R3+URZ+0x32460], R2 ;  /* 0x03246002030075a7 */ /* 0x0044e4000806017f */
[----:B---3--:R-:W-:Y:S05]  /*f8b0*/  @!P3 NANOSLEEP.SYNCS 0x989680 ;  /* 0x009896800000b95d */ /* 0x008fea0003900000 */
[----:B------:R-:W3:Y:S02]  /*f8c0*/  @!P3 SYNCS.PHASECHK.TRANS64 P3, [R3+URZ+0x32460], R2 ;  /* 0x032460020300b5a7 */ /* 0x000ee4000806007f */
[----:B---3--:R-:W-:Y:S05]  /*f8d0*/  @!P3 BRA `(.L_x_10704) ;  /* 0xfffffffc00f0b947 */ /* 0x008fea000383ffff */
[----:B------:R-:W-:Y:S05]  /*f8e0*/  BRA `(.L_x_10740) ;  /* 0xffffffe800c07947 */ /* 0x000fea000383ffff */
.L_x_10709:
[----:B-1----:R1:W2:Y:S02]  /*f8f0*/  SYNCS.PHASECHK.TRANS64.TRYWAIT P3, [R2+URZ+0x32440], R3 ;  /* 0x03244003020075a7 */ /* 0x0022a4000806017f */
[----:B--2---:R-:W-:Y:S05]  /*f900*/  @!P3 NANOSLEEP.SYNCS 0x989680 ;  /* 0x009896800000b95d */ /* 0x004fea0003900000 */
[----:B------:R-:W2:Y:S02]  /*f910*/  @!P3 SYNCS.PHASECHK.TRANS64 P3, [R2+URZ+0x32440], R3 ;  /* 0x032440030200b5a7 */ /* 0x000ea4000806007f */
[----:B--2---:R-:W-:Y:S05]  /*f920*/  @!P3 BRA `(.L_x_10709) ;  /* 0xfffffffc00f0b947 */ /* 0x004fea000383ffff */
[----:B------:R-:W-:Y:S05]  /*f930*/  BRA `(.L_x_10741) ;  /* 0xffffffec00cc7947 */ /* 0x000fea000383ffff */
.L_x_10711:
[----:B--2---:R2:W3:Y:S02]  /*f940*/  SYNCS.PHASECHK.TRANS64.TRYWAIT P3, [R2+URZ+0x32460], R3 ;  /* 0x03246003020075a7 */ /* 0x0044e4000806017f */
[----:B---3--:R-:W-:Y:S05]  /*f950*/  @!P3 NANOSLEEP.SYNCS 0x989680 ;  /* 0x009896800000b95d */ /* 0x008fea0003900000 */
[----:B------:R-:W3:Y:S02]  /*f960*/  @!P3 SYNCS.PHASECHK.TRANS64 P3, [R2+URZ+0x32460], R3 ;  /* 0x032460030200b5a7 */ /* 0x000ee4000806007f */
[----:B---3--:R-:W-:Y:S05]  /*f970*/  @!P3 BRA `(.L_x_10711) ;  /* 0xfffffffc00f0b947 */ /* 0x008fea000383ffff */
[----:B------:R-:W-:Y:S05]  /*f980*/  BRA `(.L_x_10742) ;  /* 0xfffffff0001c7947 */ /* 0x000fea000383ffff */
.L_x_10716:
[----:B------:R-:W-:Y:S01]  /*f990*/  BSSY B0, `(.L_x_10743) ;  /* 0x0000007000007945 */ /* 0x000fe20003800000 */
[----:B------:R-:W-:Y:S01]  /*f9a0*/  IMAD.MOV.U32 R12, RZ, RZ, RZ ;  /* 0x000000ffff0c7224 */ /* 0x000fe200078e00ff */
[----:B------:R-:W-:Y:S01]  /*f9b0*/  MOV R11, 0x1f ;  /* 0x0000001f000b7802 */ /* 0x000fe20000000f00 */
[----:B------:R-:W-:-:S07]  /*f9c0*/  IMAD.MOV.U32 R15, RZ, RZ, -0x1 ;  /* 0xffffffffff0f7424 */ /* 0x000fce00078e00ff */
[----:B-123--:R-:W-:Y:S05]  /*f9d0*/  WARPSYNC.COLLECTIVE R15, `(.L_x_10744) ;  /* 0x000000000f087348 */ /* 0x00efea0003c00000 */
[----:B------:R4:W1:Y:S02]  /*f9e0*/  SHFL.IDX P6, R14, R13, R12, R11 ;  /* 0x0000000c0d0e7389 */ /* 0x00086400000c000b */
[----:B-1234-:R-:W-:Y:S01]  /*f9f0*/  ENDCOLLECTIVE ;  /* 0x000000000000791b */ /* 0x01efe20003800000 */
.L_x_10744:
[----:B------:R-:W-:Y:S05]  /*fa00*/  BSYNC B0 ;  /* 0x0000000000007941 */ /* 0x000fea0003800000 */
.L_x_10743:
[----:B------:R-:W-:Y:S05]  /*fa10*/  BRA `(.L_x_10745) ;  /* 0xfffffff400107947 */ /* 0x000fea000383ffff */
.L_x_10718:
[----:B-1----:R1:W2:Y:S02]  /*fa20*/  SYNCS.PHASECHK.TRANS64.TRYWAIT P0, [R7+URZ+0x32420], R0 ;  /* 0x03242000070075a7 */ /* 0x0022a4000800017f */
[----:B--2---:R-:W-:Y:S05]  /*fa30*/  @!P0 NANOSLEEP.SYNCS 0x989680 ;  /* 0x009896800000895d */ /* 0x004fea0003900000 */
[----:B------:R-:W2:Y:S02]  /*fa40*/  @!P0 SYNCS.PHASECHK.TRANS64 P0, [R7+URZ+0x32420], R0 ;  /* 0x03242000070085a7 */ /* 0x000ea4000800007f */
[----:B--2---:R-:W-:Y:S05]  /*fa50*/  @!P0 BRA `(.L_x_10718) ;  /* 0xfffffffc00f08947 */ /* 0x004fea000383ffff */
[----:B------:R-:W-:Y:S05]  /*fa60*/  BRA `(.L_x_10746) ;  /* 0xfffffff400647947 */ /* 0x000fea000383ffff */
.L_x_10722:
[----:B-1----:R1:W2:Y:S02]  /*fa70*/  SYNCS.PHASECHK.TRANS64.TRYWAIT P0, [R5+URZ], R4 ;  /* 0x00000004050075a7 */ /* 0x0022a4000800017f */
[----:B--2---:R-:W-:Y:S05]  /*fa80*/  @!P0 NANOSLEEP.SYNCS 0x989680 ;  /* 0x009896800000895d */ /* 0x004fea0003900000 */
[----:B------:R-:W2:Y:S02]  /*fa90*/  @!P0 SYNCS.PHASECHK.TRANS64 P0, [R5+URZ], R4 ;  /* 0x00000004050085a7 */ /* 0x000ea4000800007f */
[----:B--2---:R-:W-:Y:S05]  /*faa0*/  @!P0 BRA `(.L_x_10722) ;  /* 0xfffffffc00f08947 */ /* 0x004fea000383ffff */
[----:B------:R-:W-:Y:S05]  /*fab0*/  BRA `(.L_x_10747) ;  /* 0xfffffff400b87947 */ /* 0x000fea000383ffff */
.L_x_10723:
[----:B--2---:R2:W1:Y:S02]  /*fac0*/  SYNCS.PHASECHK.TRANS64.TRYWAIT P0, [R3+URZ], R0 ;  /* 0x00000000030075a7 */ /* 0x004464000800017f */
[----:B-1----:R-:W-:Y:S05]  /*fad0*/  @!P0 NANOSLEEP.SYNCS 0x989680 ;  /* 0x009896800000895d */ /* 0x002fea0003900000 */
[----:B------:R-:W1:Y:S02]  /*fae0*/  @!P0 SYNCS.PHASECHK.TRANS64 P0, [R3+URZ], R0 ;  /* 0x00000000030085a7 */ /* 0x000e64000800007f */
[----:B-1----:R-:W-:Y:S05]  /*faf0*/  @!P0 BRA `(.L_x_10723) ;  /* 0xfffffffc00f08947 */ /* 0x002fea000383ffff */
[----:B------:R-:W-:Y:S05]  /*fb00*/  BRA `(.L_x_10748) ;  /* 0xfffffff400ac7947 */ /* 0x000fea000383ffff */
.L_x_10725:
[----:B-1----:R1:W2:Y:S02]  /*fb10*/  SYNCS.PHASECHK.TRANS64.TRYWAIT P0, [R5+URZ], R4 ;  /* 0x00000004050075a7 */ /* 0x0022a4000800017f */
[----:B--2---:R-:W-:Y:S05]  /*fb20*/  @!P0 NANOSLEEP.SYNCS 0x989680 ;  /* 0x009896800000895d */ /* 0x004fea0003900000 */
[----:B------:R-:W2:Y:S02]  /*fb30*/  @!P0 SYNCS.PHASECHK.TRANS64 P0, [R5+URZ], R4 ;  /* 0x00000004050085a7 */ /* 0x000ea4000800007f */
[----:B--2---:R-:W-:Y:S05]  /*fb40*/  @!P0 BRA `(.L_x_10725) ;  /* 0xfffffffc00f08947 */ /* 0x004fea000383ffff */
[----:B------:R-:W-:Y:S05]  /*fb50*/  BRA `(.L_x_10749) ;  /* 0xfffffff400b07947 */ /* 0x000fea000383ffff */
.L_x_10750:
        /* <DEDUP_REMOVED lines=10> */
.L_x_11975:


//--------------------- .text._ZN7cutlass13device_kernelIN5flash11enable_sm90INS1_16FlashAttnFwdSm90INS1_25CollectiveMainloopFwdSm90ILi2EN4cute5tupleIJNS5_1CILi1EEES8_S8_EEENS6_IJNS7_ILi128EEENS7_ILi96EEENS7_ILi64EEEEEELi256ENS_6half_tEfNS_4arch4Sm90ELb1ELb0ELb1ELb1ELb0ELb0ELb0ELb1ELb0ELb0ELb0ELb0EEENS1_21CollectiveEpilogueFwdINS6_IJSA_NS7_ILi256EEESB_EEES9_SE_SG_Li256ELb1ELb0ELb0ELb0EEENS1_36VarlenDynamicPersistentTileSchedulerILi128ELi96ELi256ELi32ELb0ELb0ELb1ELb1ELb1ELb1EEEEEEEEEvNT_6ParamsE --------------------------
	.section	.text._ZN7cutlass13device_kernelIN5flash11enable_sm90INS1_16FlashAttnFwdSm90INS1_25CollectiveMainloopFwdSm90ILi2EN4cute5tupleIJNS5_1CILi1EEES8_S8_EEENS6_IJNS7_ILi128EEENS7_ILi96EEENS7_ILi64EEEEEELi256ENS_6half_tEfNS_4arch4Sm90ELb1ELb0ELb1ELb1ELb0ELb0ELb0ELb1ELb0ELb0ELb0ELb0EEENS1_21CollectiveEpilogueFwdINS6_IJSA_NS7_ILi256EEESB_EEES9_SE_SG_Li256ELb1ELb0ELb0ELb0EEENS1_36VarlenDynamicPersistentTileSchedulerILi128ELi96ELi256ELi32ELb0ELb0ELb1ELb1ELb1ELb1EEEEEEEEEvNT_6ParamsE,"ax",@progbits
	.align	128
.text._ZN7cutlass13device_kernelIN5flash11enable_sm90INS1_16FlashAttnFwdSm90INS1_25CollectiveMainloopFwdSm90ILi2EN4cute5tupleIJNS5_1CILi1EEES8_S8_EEENS6_IJNS7_ILi128EEENS7_ILi96EEENS7_ILi64EEEEEELi256ENS_6half_tEfNS_4arch4Sm90ELb1ELb0ELb1ELb1ELb0ELb0ELb0ELb1ELb0ELb0ELb0ELb0EEENS1_21CollectiveEpilogueFwdINS6_IJSA_NS7_ILi256EEESB_EEES9_SE_SG_Li256ELb1ELb0ELb0ELb0EEENS1_36VarlenDynamicPersistentTileSchedulerILi128ELi96ELi256ELi32ELb0ELb0ELb1ELb1ELb1ELb1EEEEEEEEEvNT_6ParamsE:
        .type           _ZN7cutlass13device_kernelIN5flash11enable_sm90INS1_16FlashAttnFwdSm90INS1_25CollectiveMainloopFwdSm90ILi2EN4cute5tupleIJNS5_1CILi1EEES8_S8_EEENS6_IJNS7_ILi128EEENS7_ILi96EEENS7_ILi64EEEEEELi256ENS_6half_tEfNS_4arch4Sm90ELb1ELb0ELb1ELb1ELb0ELb0ELb0ELb1ELb0ELb0ELb0ELb0EEENS1_21CollectiveEpilogueFwdINS6_IJSA_NS7_ILi256EEESB_EEES9_SE_SG_Li256ELb1ELb0ELb0ELb0EEENS1_36VarlenDynamicPersistentTileSchedulerILi128ELi96ELi256ELi32ELb0ELb0ELb1ELb1ELb1ELb1EEEEEEEEEvNT_6ParamsE,@function
        .size           _ZN7cutlass13device_kernelIN5flash11enable_sm90INS1_16FlashAttnFwdSm90INS1_25CollectiveMainloopFwdSm90ILi2EN4cute5tupleIJNS5_1CILi1EEES8_S8_EEENS6_IJNS7_ILi128EEENS7_ILi96EEENS7_ILi64EEEEEELi256ENS_6half_tEfNS_4arch4Sm90ELb1ELb0ELb1ELb1ELb0ELb0ELb0ELb1ELb0ELb0ELb0ELb0EEENS1_21CollectiveEpilogueFwdINS6_IJSA_NS7_ILi256EEESB_EEES9_SE_SG_Li256ELb1ELb0ELb0ELb0EEENS1_36VarlenDynamicPersistentTileSchedulerILi128ELi96ELi256ELi32ELb0ELb0ELb1ELb1ELb1ELb1EEEEEEEEEvNT_6ParamsE,(.L_x_11976 - _ZN7cutlass13device_kernelIN5flash11enable_sm90INS1_16FlashAttnFwdSm90INS1_25CollectiveMainloopFwdSm90ILi2EN4cute5tupleIJNS5_1CILi1EEES8_S8_EEENS6_IJNS7_ILi128EEENS7_ILi96EEENS7_ILi64EEEEEELi256ENS_6half_tEfNS_4arch4Sm90ELb1ELb0ELb1ELb1ELb0ELb0ELb0ELb1ELb0ELb0ELb0ELb0EEENS1_21CollectiveEpilogueFwdINS6_IJSA_NS7_ILi256EEESB_EEES9_SE_SG_Li256ELb1ELb0ELb0ELb0EEENS1_36VarlenDynamicPersistentTileSchedulerILi128ELi96ELi256ELi32ELb0ELb0ELb1ELb1ELb1ELb1EEEEEEEEEvNT_6ParamsE)
        .other          _ZN7cutlass13device_kernelIN5flash11enable_sm90INS1_16FlashAttnFwdSm90INS1_25CollectiveMainloopFwdSm90ILi2EN4cute5tupleIJNS5_1CILi1EEES8_S8_EEENS6_IJNS7_ILi128EEENS7_ILi96EEENS7_ILi64EEEEEELi256ENS_6half_tEfNS_4arch4Sm90ELb1ELb0ELb1ELb1ELb0ELb0ELb0ELb1ELb0ELb0ELb0ELb0EEENS1_21CollectiveEpilogueFwdINS6_IJSA_NS7_ILi256EEESB_EEES9_SE_SG_Li256ELb1ELb0ELb0ELb0EEENS1_36VarlenDynamicPersistentTileSchedulerILi128ELi96ELi256ELi32ELb0ELb0ELb1ELb1ELb1ELb1EEEEEEEEEvNT_6ParamsE,@"STO_CUDA_ENTRY STV_DEFAULT"
_ZN7cutlass13device_kernelIN5flash11enable_sm90INS1_16FlashAttnFwdSm90INS1_25CollectiveMainloopFwdSm90ILi2EN4cute5tupleIJNS5_1CILi1EEES8_S8_EEENS6_IJNS7_ILi128EEENS7_ILi96EEENS7_ILi64EEEEEELi256ENS_6half_tEfNS_4arch4Sm90ELb1ELb0ELb1ELb1ELb0ELb0ELb0ELb1ELb0ELb0ELb0ELb0EEENS1_21CollectiveEpilogueFwdINS6_IJSA_NS7_ILi256EEESB_EEES9_SE_SG_Li256ELb1ELb0ELb0ELb0EEENS1_36VarlenDynamicPersistentTileSchedulerILi128ELi96ELi256ELi32ELb0ELb0ELb1ELb1ELb1ELb1EEEEEEEEEvNT_6ParamsE:
        /* <DEDUP_REMOVED lines=21> */
.L_x_10752:
[----:B------:R-:W-:Y:S05]  /*0150*/  BSYNC B0 ;  /* 0x0000000000007941 */ /* 0x000fea0003800000 */
.L_x_10751:
        /* <DEDUP_REMOVED lines=41> */
.L_x_10753:
        /* <DEDUP_REMOVED lines=22> */
.L_x_10754:
        /* <DEDUP_REMOVED lines=18> */
.L_x_10755:
        /* <DEDUP_REMOVED lines=22> */
.L_x_10756:
        /* <DEDUP_REMOVED lines=22> */
.L_x_10757:
[----:B------:R-:W-:Y:S01]  /*0930*/  PLOP3.LUT P0, PT, PT, PT, UP0, 0x80, 0x0 ;  /* 0x000000000000781c */ /* 0x000fe20003f0f008 */
[----:B------:R-:W-:Y:S01]  /*0940*/  UMOV UR36, 0x1 ;  /* 0x0000000100247882 */ /* 0x000fe20000000000 */
[----:B------:R-:W-:Y:S01]  /*0950*/  NOP ;  /* 0x0000000000007918 */ /* 0x000fe20000000000 */
[----:B------:R-:W-:Y:S01]  /*0960*/  USEL UR36, UR36, 0x2, !UP0 ;  /* 0x0000000224247887 */ /* 0x000fe2000c000000 */
[----:B------:R-:W-:Y:S01]  /*0970*/  ULDC.64 UR38, c[0x0][0x208] ;  /* 0x0000820000267ab9 */ /* 0x000fe20000000a00 */
[----:B012-4-:R-:W-:Y:S08]  /*0980*/  BAR.SYNC.DEFER_BLOCKING 0x0 ;  /* 0x0000000000007b1d */ /* 0x017ff00000010000 */
[----:B------:R-:W-:Y:S05]  /*0990*/  @!P0 BRA `(.L_x_10758) ;  /* 0x000000b400648947 */ /* 0x000fea0003800000 */
.L_x_10759:
        /* <DEDUP_REMOVED lines=42> */
[----:B------:R-:W-:Y:S02]  /*0c40*/  LOP3.LUT R18, R6, 0x7ffffffc, RZ, 0xc0, !PT ;  /* 0x7ffffffc06127812 */ /* 0x000fe400078ec0ff */
[----:B------:R-:W-:Y:S02]  /*0c50*/  LOP3.LUT R8, R0, 0xfffffff8, RZ, 0xc0, !PT ;  /* 0xfffffff800087812 */ /* 0x000fe400078ec0ff */
[-C--:B------:R-:W-:Y:S01]  /*0c60*/  LEA.HI R0, R3, R202.reuse, RZ, 0x4 ;  /* 0x000000ca03007211 */ /* 0x080fe200078f20ff */
[----:B------:R-:W-:Y:S01]  /*0c70*/  IMAD.IADD R18, R23, 0x1, -R18 ;  /* 0x0000000117127824 */ /* 0x000fe200078e0a12 */
[----:B------:R-:W-:Y:S01]  /*0c80*/  LEA.HI R3, R3, R202, RZ, 0x3 ;  /* 0x000000ca03037211 */ /* 0x000fe200078f18ff */
[----:B------:R-:W-:Y:S01]  /*0c90*/  IMAD.IADD R11, R7, 0x1, -R8 ;  /* 0x00000001070b7824 */ /* 0x000fe200078e0a08 */
[----:B------:R-:W-:-:S02]  /*0ca0*/  SHF.R.S32.HI R9, RZ, 0x4, R0 ;  /* 0x00000004ff097819 */ /* 0x000fc40000011400 */
[----:B------:R-:W-:Y:S01]  /*0cb0*/  LOP3.LUT R7, R0, 0x3fffff0, RZ, 0xc0, !PT ;  /* 0x03fffff000077812 */ /* 0x000fe200078ec0ff */
[----:B------:R-:W-:Y:S01]  /*0cc0*/  IMAD R4, R4, 0x10, R11 ;  /* 0x0000001004047824 */ /* 0x000fe200078e020b */
[----:B------:R-:W-:Y:S02]  /*0cd0*/  LEA.HI R0, R0, R9, RZ, 0x1 ;  /* 0x0000000900007211 */ /* 0x000fe400078f08ff */
[----:B------:R-:W-:Y:S01]  /*0ce0*/  LOP3.LUT R5, R3, 0x1ffffff8, RZ, 0xc0, !PT ;  /* 0x1ffffff803057812 */ /* 0x000fe200078ec0ff */
[----:B------:R-:W-:Y:S01]  /*0cf0*/  IMAD.IADD R7, R202, 0x1, -R7 ;  /* 0x00000001ca077824 */ /* 0x000fe200078e0a07 */
[----:B------:R-:W-:Y:S01]  /*0d00*/  LOP3.LUT R0, R0, 0x1ffffffe, RZ, 0xc0, !PT ;  /* 0x1ffffffe00007812 */ /* 0x000fe200078ec0ff */
[----:B------:R-:W-:Y:S01]  /*0d10*/  IMAD R19, R19, 0x40, R4 ;  /* 0x0000004013137824 */ /* 0x000fe200078e0204 */
[----:B------:R-:W-:Y:S02]  /*0d20*/  SHF.R.S32.HI R16, RZ, 0x3, R3 ;  /* 0x00000003ff107819 */ /* 0x000fe40000011403 */
[----:B------:R-:W-:Y:S01]  /*0d30*/  LEA R7, R7, R2, 0x6 ;  /* 0x0000000207077211 */ /* 0x000fe200078e30ff */
[----:B------:R-:W-:-:S02]  /*0d40*/  IMAD.IADD R2, R202, 0x1, -R5 ;  /* 0x00000001ca027824 */ /* 0x000fc400078e0a05 */
[----:B------:R-:W-:-:S03]  /*0d50*/  IMAD.IADD R0, R9, 0x1, -R0 ;  /* 0x0000000109007824 */ /* 0x000fc600078e0a00 */
[----:B------:R-:W-:Y:S01]  /*0d60*/  SHF.L.U32 R2, R2, 0x3, RZ ;  /* 0x0000000302027819 */ /* 0x000fe200000006ff */
[----:B------:R-:W-:-:S07]  /*0d70*/  IMAD R201, R0, 0x8, R7 ;  /* 0x0000000800c97824 */ /* 0x000fce00078e0207 */
.L_x_10813:
[----:B0--3-5:R-:W0:Y:S01]  /*0d80*/  LDC.64 R4, c[0x0][0xc60] ;  /* 0x00031800ff047b82 */ /* 0x029e220000000a00 */
        /* <DEDUP_REMOVED lines=18> */
[----:B------:R-:W-:Y:S01]  /*0eb0*/  IMAD.U32 R5, RZ, RZ, UR7 ;  /* 0x00000007ff057e24 */ /* 0x000fe2000f8e00ff */
[----:B------:R-:W-:Y:S01]  /*0ec0*/  ULDC.64 UR6, c[0x0][0x3f8] ;  /* 0x0000fe0000067ab9 */ /* 0x000fe20000000a00 */
[----:B------:R-:W-:-:S03]  /*0ed0*/  IMAD.U32 R6, RZ, RZ, UR8 ;  /* 0x00000008ff067e24 */ /* 0x000fc6000f8e00ff */
[----:B------:R-:W-:Y:S01]  /*0ee0*/  IMAD.U32 R7, RZ, RZ, UR9 ;  /* 0x00000009ff077e24 */ /* 0x000fe2000f8e00ff */
        /* <DEDUP_REMOVED lines=29> */
.L_x_10760:
        /* <DEDUP_REMOVED lines=9> */
.L_x_10761:
        /* <DEDUP_REMOVED lines=13> */
.L_x_10762:
[----:B------:R-:W-:Y:S01]  /*1220*/  UIADD3 UR41, -UR41, UR6, URZ ;  /* 0x0000000629297290 */ /* 0x000fe2000fffe13f */
[----:B------:R-:W-:Y:S01]  /*1230*/  PLOP3.LUT P0, PT, PT, PT, PT, 0x80, 0x0 ;  /* 0x000000000000781c */ /* 0x000fe20003f0f070 */
[----:B------:R-:W-:Y:S01]  /*1240*/  ULEA UR5, UR49, 0xdf, 0x7 ;  /* 0x000000df31057891 */ /* 0x000fe2000f8e383f */
[----:B------:R-:W-:Y:S01]  /*1250*/  CS2R R40, SRZ ;  /* 0x0000000000287805 */ /* 0x000fe2000001ff00 */
[----:B------:R-:W-:Y:S01]  /*1260*/  UIADD3 UR4, UR41, 0x5f, URZ ;  /* 0x0000005f29047890 */ /* 0x000fe2000fffe03f */
[----:B------:R-:W-:Y:S01]  /*1270*/  CS2R R20, SRZ ;  /* 0x0000000000147805 */ /* 0x000fe2000001ff00 */
[----:B------:R-:W-:Y:S01]  /*1280*/  UIADD3 UR6, UR41, UR5, -UR44 ;  /* 0x0000000529067290 */ /* 0x000fe2000fffe82c */
        /* <DEDUP_REMOVED lines=27> */
[----:B------:R-:W-:-:S02]  /*1440*/  CS2R R114, SRZ ;  /* 0x0000000000727805 */ /* 0x000fc4000001ff00 */
[----:B------:R-:W-:Y:S02]  /*1450*/  CS2R R112, SRZ ;  /* 0x0000000000707805 */ /* 0x000fe4000001ff00 */
[----:B------:R-:W-:Y:S02]  /*1460*/  PLOP3.LUT P1, PT, PT, PT, UP0, 0x80, 0x0 ;  /* 0x000000000000781c */ /* 0x000fe40003f2f008 */
        /* <DEDUP_REMOVED lines=78> */
.L_x_10764:
[----:B------:R-:W0:Y:S01]  /*1950*/  S2R R0, SR_CgaCtaId ;  /* 0x0000000000007919 */ /* 0x000e220000008800 */
[----:B------:R-:W-:Y:S01]  /*1960*/  ULEA.HI UR4, UR47, UR47, URZ, 0x1 ;  /* 0x0000002f2f047291 */ /* 0x000fe2000f8f083f */
[----:B------:R-:W-:Y:S02]  /*1970*/  MOV R7, 0x400 ;  /* 0x0000040000077802 */ /* 0x000fe40000000f00 */
[----:B------:R-:W-:Y:S01]  /*1980*/  IADD3 R8, R22, 0x8, RZ ;  /* 0x0000000816087810 */ /* 0x000fe20007ffe0ff */
[----:B------:R-:W-:-:S04]  /*1990*/  ULOP3.LUT UR4, UR4, 0xfffffffe, URZ, 0xc0, !UPT ;  /* 0xfffffffe04047892 */ /* 0x000fc8000f8ec03f */
[----:B------:R-:W-:-:S06]  /*19a0*/  UIADD3 UR4, UR47, -UR4, URZ ;  /* 0x800000042f047290 */ /* 0x000fcc000fffe03f */
[----:B------:R-:W-:Y:S01]  /*19b0*/  IMAD.U32 R3, RZ, RZ, UR4 ;  /* 0x00000004ff037e24 */ /* 0x000fe2000f8e00ff */
[----:B0-----:R-:W-:-:S04]  /*19c0*/  LEA R7, R0, R7, 0x18 ;  /* 0x0000000700077211 */ /* 0x001fc800078ec0ff */
[----:B------:R-:W-:-:S04]  /*19d0*/  SHF.L.U32 R0, R3, 0x1f, RZ ;  /* 0x0000001f03007819 */ /* 0x000fc800000006ff */
[----:B------:R-:W0:Y:S02]  /*19e0*/  SYNCS.PHASECHK.TRANS64.TRYWAIT P0, [R7+URZ+0x22800], R0 ;  /* 0x02280000070075a7 */ /* 0x000e24000800017f */
[----:B0-----:R-:W-:Y:S05]  /*19f0*/  @!P0 BRA `(.L_x_10765) ;  /* 0x000000f000408947 */ /* 0x001fea0003800000 */
.L_x_10899:
[----:B0-----:R-:W-:Y:S01]  /*1a00*/  IMAD.U32 R0, RZ, RZ, UR48 ;  /* 0x00000030ff007e24 */ /* 0x001fe2000f8e00ff */
[----:B------:R-:W-:Y:S05]  /*1a10*/  WARPSYNC.ALL ;  /* 0x0000000000007948 */ /* 0x000fea0003800000 */
[----:B------:R0:W-:Y:S01]  /*1a20*/  BAR.SYNC.DEFER_BLOCKING R8, 0x100 ;  /* 0x000400080000751d */ /* 0x0001e20000010000 */
[----:B------:R-:W-:-:S13]  /*1a30*/  ISETP.NE.AND P0, PT, R0, 0x3, PT ;  /* 0x000000030000780c */ /* 0x000fda0003f05270 */
[----:B0-----:R-:W-:Y:S05]  /*1a40*/  @!P0 BRA `(.L_x_10766) ;  /* 0x0000000000048947 */ /* 0x001fea0003800000 */
[----:B------:R-:W-:Y:S01]  /*1a50*/  BPT.TRAP 0x1 ;  /* 0x000000040000795c */ /* 0x000fe20000300000 */
.L_x_10766:
[----:B------:R-:W-:Y:S02]  /*1a60*/  IMAD.U32 R11, RZ, RZ, UR40 ;  /* 0x00000028ff0b7e24 */ /* 0x000fe4000f8e00ff */
[----:B------:R-:W-:-:S03]  /*1a70*/  IMAD.U32 R6, RZ, RZ, UR37 ;  /* 0x00000025ff067e24 */ /* 0x000fc6000f8e00ff */
[----:B------:R-:W-:Y:S01]  /*1a80*/  SHF.L.U32 R11, R11, 0x1f, RZ ;  /* 0x0000001f0b0b7819 */ /* 0x000fe200000006ff */
[----:B------:R-:W-:-:S04]  /*1a90*/  IMAD R6, R6, 0x8, R7 ;  /* 0x0000000806067824 */ /* 0x000fc800078e0207 */
[----:B------:R0:W1:Y:S01]  /*1aa0*/  SYNCS.PHASECHK.TRANS64.TRYWAIT P1, [R6+URZ+0x22830], R11 ;  /* 0x0228300b060075a7 */ /* 0x000062000802017f */
[----:B------:R-:W-:Y:S05]  /*1ab0*/  @!P0 BRA `(.L_x_10767) ;  /* 0x0000000000048947 */ /* 0x000fea0003800000 */
[----:B------:R-:W-:Y:S01]  /*1ac0*/  BPT.TRAP 0x1 ;  /* 0x000000040000795c */ /* 0x000fe20000300000 */
.L_x_10767:
[----:B-1----:R-:W-:Y:S05]  /*1ad0*/  @P1 BRA `(.L_x_10768) ;  /* 0x0000000000081947 */ /* 0x002fea0003800000 */
[----:B------:R-:W1:Y:S02]  /*1ae0*/  SYNCS.PHASECHK.TRANS64.TRYWAIT P1, [R6+URZ+0x22830], R11 ;  /* 0x0228300b060075a7 */ /* 0x000e64000802017f */
[----:B-1----:R-:W-:Y:S05]  /*1af0*/  @!P1 BRA `(.L_x_10769) ;  /* 0x000000f000149947 */ /* 0x002fea0003800000 */
.L_x_10768:
[----:B------:R-:W-:Y:S01]  /*1b00*/  R2UR UR4, R7 ;  /* 0x00000000070472ca */ /* 0x000fe200000e0000 */
[----:B------:R-:W-:Y:S01]  /*1b10*/  ULOP3.LUT UR16, UR51, 0x10000, URZ, 0xfc, !UPT ;  /* 0x0001000033107892 */ /* 0x000fe2000f8efc3f */
[----:B------:R-:W-:Y:S01]  /*1b20*/  WARPGROUP.ARRIVE ;  /* 0x00000000000079c5 */ /* 0x000fe20000000000 */
[----:B------:R-:W-:Y:S01]  /*1b30*/  UMOV UR17, 0x40000040 ;  /* 0x4000004000117882 */ /* 0x000fe20000000000 */
[----:B------:R-:W-:Y:S01]  /*1b40*/  UMOV UR19, 0x40000040 ;  /* 0x4000004000137882 */ /* 0x000fe20000000000 */
[----:B------:R-:W-:Y:S01]  /*1b50*/  UMOV UR5, 0x40000040 ;  /* 0x4000004000057882 */ /* 0x000fe20000000000 */
[----:B------:R-:W-:Y:S01]  /*1b60*/  UMOV UR7, 0x40000040 ;  /* 0x4000004000077882 */ /* 0x000fe20000000000 */
[----:B------:R-:W-:Y:S01]  /*1b70*/  UIADD3 UR8, UR16, 0x4, URZ ;  /* 0x0000000410087890 */ /* 0x000fe2000fffe03f */
[----:B------:R-:W-:Y:S01]  /*1b80*/  IMAD.U32 R4, RZ, RZ, UR49 ;  /* 0x00000031ff047e24 */ /* 0x000fe2000f8e00ff */
[----:B------:R-:W-:Y:S01]  /*1b90*/  UMOV UR9, 0x40000040 ;  /* 0x4000004000097882 */ /* 0x000fe20000000000 */
[----:B------:R-:W-:Y:S01]  /*1ba0*/  UMOV UR11, 0x40000040 ;  /* 0x40000040000b7882 */ /* 0x000fe20000000000 */
[----:B------:R-:W-:Y:S01]  /*1bb0*/  UIADD3 UR12, UR16, 0x6, URZ ;  /* 0x00000006100c7890 */ /* 0x000fe2000fffe03f */
[----:B------:R-:W-:Y:S01]  /*1bc0*/  IMAD R4, R4, 0x80, R19 ;  /* 0x0000008004047824 */ /* 0x000fe200078e0213 */
[----:B------:R-:W-:Y:S01]  /*1bd0*/  UIADD3 UR4, UR4, 0x1c400, URZ ;  /* 0x0001c40004047890 */ /* 0x000fe2000fffe03f */
[----:B------:R-:W2:Y:S01]  /*1be0*/  S2R R12, SR_TID.X ;  /* 0x00000000000c7919 */ /* 0x000ea20000002100 */
[----:B------:R-:W-:Y:S01]  /*1bf0*/  UMOV UR13, 0x40000040 ;  /* 0x40000040000d7882 */ /* 0x000fe20000000000 */
[----:B------:R-:W-:Y:S01]  /*1c00*/  UMOV UR15, 0x40000040 ;  /* 0x40000040000f7882 */ /* 0x000fe20000000000 */
[----:B------:R-:W-:-:S04]  /*1c10*/  USHF.R.U32.HI UR4, URZ, 0x4, UR4 ;  /* 0x000000043f047899 */ /* 0x000fc80008011604 */
[----:B------:R-:W-:-:S04]  /*1c20*/  ULOP3.LUT UR4, UR4, 0x3fff, URZ, 0xc0, !UPT ;  /* 0x00003fff04047892 */ /* 0x000fc8000f8ec03f */
[----:B------:R-:W-:Y:S02]  /*1c30*/  ULOP3.LUT UR20, UR4, 0x10000, URZ, 0xfc, !UPT ;  /* 0x0001000004147892 */ /* 0x000fe4000f8efc3f */
[----:B------:R-:W-:Y:S02]  /*1c40*/  UIADD3 UR4, UR16, 0x2, URZ ;  /* 0x0000000210047890 */ /* 0x000fe4000fffe03f */
[----:B------:R-:W-:-:S04]  /*1c50*/  UIMAD UR18, UR37, 0x300, UR20 ;  /* 0x00000300251278a4 */ /* 0x000fc8000f8e0214 */
[----:B------:R-:W-:Y:S02]  /*1c60*/  UIADD3 UR6, UR18, 0x2, URZ ;  /* 0x0000000212067890 */ /* 0x000fe4000fffe03f */
[----:B------:R-:W-:Y:S02]  /*1c70*/  UIADD3 UR10, UR18, 0x4, URZ ;  /* 0x00000004120a7890 */ /* 0x000fe4000fffe03f */
[----:B------:R-:W-:Y:S02]  /*1c80*/  UIADD3 UR14, UR18, 0x6, URZ ;  /* 0x00000006120e7890 */ /* 0x000fe4000fffe03f */
[----:B------:R-:W-:Y:S03]  /*1c90*/  HGMMA.64x96x16.F32 R24, gdesc[UR16], RZ, !UPT, gsb0 ;  /* 0x01600000101879f0 */ /* 0x000fe6000c0008ff */
[----:B------:R-:W-:Y:S02]  /*1ca0*/  WARPGROUP.DEPBAR.LE gsb0, 0x0 ;  /* 0x00008000000079c5 */ /* 0x000fe40000010000 */
[----:B------:R-:W-:-:S06]  /*1cb0*/  WARPGROUP.ARRIVE ;  /* 0x00000000000079c5 */ /* 0x000fcc0000000000 */
[----:B------:R-:W-:Y:S01]  /*1cc0*/  HGMMA.64x96x16.F32 R24, gdesc[UR4], R24, gsb0 ;  /* 0x01600000041879f0 */ /* 0x000fe20008000818 */
[----:B------:R-:W-:-:S04]  /*1cd0*/  UIMAD UR6, UR50, -0x60, UR41 ;  /* 0xffffffa0320678a4 */ /* 0x000fc8000f8e0229 */
[----:B------:R-:W-:Y:S02]  /*1ce0*/  UIADD3 UR7, -UR44, 0x61, UR6 ;  /* 0x000000612c077890 */ /* 0x000fe4000fffe106 */
[----:B------:R-:W-:-:S04]  /*1cf0*/  UIADD3 UR6, UR6, 0x60, URZ ;  /* 0x0000006006067890 */ /* 0x000fc8000fffe03f */
[----:B------:R-:W-:Y:S02]  /*1d00*/  IMAD.U32 R3, RZ, RZ, UR7 ;  /* 0x00000007ff037e24 */ /* 0x000fe4000f8e00ff */
[----:B------:R-:W-:Y:S02]  /*1d10*/  MOV R5, UR6 ;  /* 0x0000000600057c02 */ /* 0x000fe40008000f00 */
[----:B------:R-:W-:-:S03]  /*1d20*/  IMAD R3, R18, -0x2, R3 ;  /* 0xfffffffe12037824 */ /* 0x000fc600078e0203 */
[----:B------:R-:W-:Y:S02]  /*1d30*/  IMAD R0, R18, -0x2, R5 ;  /* 0xfffffffe12007824 */ /* 0x000fe400078e0205 */
        /* <DEDUP_REMOVED lines=95> */
[----:B----4-:R-:W-:-:S02]  /*2330*/  FSEL R39, R39, -INF , P1 ;  /* 0xff80000027277808 */ /* 0x010fc40000800000 */
[----:B------:R-:W-:Y:S02]  /*2340*/  ISETP.GT.AND P1, PT, R5, 0x21, PT ;  /* 0x000000210500780c */ /* 0x000fe40003f24270 */
[----:B------:R-:W-:-:S03]  /*2350*/  FMNMX.FTZ R9, R39, R10, !PT ;  /* 0x0000000a27097209 */ /* 0x000fc60007810000 */
[----:B------:R-:W4:Y:S01]  /*2360*/  MUFU.TANH R46, R46 ;  /* 0x0000002e002e7308 */ /* 0x000f220000002400 */
[----:B-----5:R-:W-:Y:S02]  /*2370*/  FSEL R42, R42, -INF , P2 ;  /* 0xff8000002a2a7808 */ /* 0x020fe40001000000 */
[----:B------:R-:W-:Y:S02]  /*2380*/  ISETP.GT.AND P2, PT, R5, 0x28, PT ;  /* 0x000000280500780c */ /* 0x000fe40003f44270 */
[----:B------:R-:W-:-:S03]  /*2390*/  FMNMX.FTZ R10, R42, R9, !PT ;  /* 0x000000092a0a7209 */ /* 0x000fc60007810000 */
[----:B------:R-:W5:Y:S01]  /*23a0*/  MUFU.TANH R47, R47 ;  /* 0x0000002f002f7308 */ /* 0x000f620000002400 */
        /* <DEDUP_REMOVED lines=60> */
[----:B---3--:R-:W-:Y:S01]  /*2770*/  FSEL R24, R24, -INF , P2 ;  /* 0xff80000018187808 */ /* 0x008fe20001000000 */
[----:B------:R-:W3:Y:S06]  /*2780*/  SHFL.BFLY PT, R5, R10, 0x2, 0x1f ;  /* 0x0c401f000a057f89 */ /* 0x000eec00000e0000 */
[----:B------:R-:W0:Y:S01]  /*2790*/  MUFU.TANH R29, R29 ;  /* 0x0000001d001d7308 */ /* 0x000e220000002400 */
[----:B----4-:R-:W-:-:S04]  /*27a0*/  FSEL R25, R25, -INF , P3 ;  /* 0xff80000019197808 */ /* 0x010fc80001800000 */
[----:B------:R-:W-:-:S03]  /*27b0*/  FMNMX.FTZ R3, R24, R25, !PT ;  /* 0x0000001918037209 */ /* 0x000fc60007810000 */
[----:B------:R-:W4:Y:S01]  /*27c0*/  MUFU.TANH R32, R32 ;  /* 0x0000002000207308 */ /* 0x000f220000002400 */
[----:B-----5:R-:W-:-:S07]  /*27d0*/  FSEL R28, R28, -INF , P4 ;  /* 0xff8000001c1c7808 */ /* 0x020fce0002000000 */
[----:B------:R-:W-:Y:S01]  /*27e0*/  MUFU.TANH R33, R33 ;  /* 0x0000002100217308 */ /* 0x000fe20000002400 */
[----:B0-----:R-:W-:Y:S02]  /*27f0*/  FSEL R29, R29, -INF , P5 ;  /* 0xff8000001d1d7808 */ /* 0x001fe40002800000 */
[----:B---3--:R-:W-:-:S05]  /*2800*/  FMNMX.FTZ R5, R10, R5, !PT ;  /* 0x000000050a057209 */ /* 0x008fca0007810000 */
[----:B------:R-:W0:Y:S01]  /*2810*/  SHFL.BFLY PT, R10, R5, 0x1, 0x1f ;  /* 0x0c201f00050a7f89 */ /* 0x000e2200000e0000 */
[----:B------:R-:W3:Y:S01]  /*2820*/  MUFU.TANH R36, R36 ;  /* 0x0000002400247308 */ /* 0x000ee20000002400 */
[----:B----4-:R-:W-:Y:S02]  /*2830*/  FSEL R32, R32, -INF , P1 ;  /* 0xff80000020207808 */ /* 0x010fe40000800000 */
[----:B------:R-:W-:-:S05]  /*2840*/  ISETP.GT.AND P1, PT, R0, 0x18, PT ;  /* 0x000000180000780c */ /* 0x000fca0003f24270 */
[----:B------:R-:W4:Y:S08]  /*2850*/  MUFU.TANH R37, R37 ;  /* 0x0000002500257308 */ /* 0x000f300000002400 */
[----:B------:R-:W5:Y:S01]  /*2860*/  MUFU.TANH R40, R40 ;  /* 0x0000002800287308 */ /* 0x000f620000002400 */
[----:B---3--:R-:W-:Y:S02]  /*2870*/  FSEL R36, R36, -INF , P1 ;  /* 0xff80000024247808 */ /* 0x008fe40000800000 */
[----:B------:R-:W-:-:S02]  /*2880*/  ISETP.GT.AND P1, PT, R0, 0x20, PT ;  /* 0x000000200000780c */ /* 0x000fc40003f24270 */
[----:B0-----:R-:W-:-:S03]  /*2890*/  FMNMX.FTZ R5, R5, R10, !PT ;  /* 0x0000000a05057209 */ /* 0x001fc60007810000 */
[----:B------:R-:W0:Y:S01]  /*28a0*/  MUFU.TANH R41, R41 ;  /* 0x0000002900297308 */ /* 0x000e220000002400 */
[C---:B------:R-:W-:Y:S01]  /*28b0*/  FSETP.NEU.FTZ.AND P2, PT, R5.reuse, -INF , PT ;  /* 0xff8000000500780b */ /* 0x040fe20003f5d000 */
[----:B------:R-:W-:-:S06]  /*28c0*/  FMUL.FTZ R4, R5, UR10 ;  /* 0x0000000a05047c20 */ /* 0x000fcc0008410000 */
[----:B------:R-:W3:Y:S01]  /*28d0*/  MUFU.TANH R44, R44 ;  /* 0x0000002c002c7308 */ /* 0x000ee20000002400 */
[----:B------:R-:W-:Y:S02]  /*28e0*/  FSEL R9, R4, RZ, P2 ;  /* 0x000000ff04097208 */ /* 0x000fe40001000000 */
[----:B------:R-:W-:Y:S02]  /*28f0*/  FMNMX.FTZ R4, R28, R3, !PT ;  /* 0x000000031c047209 */ /* 0x000fe40007810000 */
[----:B------:R-:W-:Y:S01]  /*2900*/  ISETP.GT.AND P2, PT, R0, 0x11, PT ;  /* 0x000000110000780c */ /* 0x000fe20003f44270 */
[--C-:B------:R-:W-:Y:S01]  /*2910*/  FFMA.FTZ R26, R26, UR10, -R9.reuse ;  /* 0x0000000a1a1a7c23 */ /* 0x100fe20008010809 */
[----:B------:R-:W-:Y:S01]  /*2920*/  FMNMX.FTZ R3, R29, R4, !PT ;  /* 0x000000041d037209 */ /* 0x000fe20007810000 */
[----:B------:R-:W1:Y:S01]  /*2930*/  MUFU.TANH R45, R45 ;  /* 0x0000002d002d7308 */ /* 0x000e620000002400 */
[----:B------:R-:W-:Y:S01]  /*2940*/  FSEL R33, R33, -INF , P2 ;  /* 0xff80000021217808 */ /* 0x000fe20001000000 */
[--C-:B------:R-:W-:Y:S01]  /*2950*/  FFMA.FTZ R27, R27, UR10, -R9.reuse ;  /* 0x0000000a1b1b7c23 */ /* 0x100fe20008010809 */
[----:B------:R-:W-:Y:S01]  /*2960*/  FMNMX.FTZ R4, R32, R3, !PT ;  /* 0x0000000320047209 */ /* 0x000fe20007810000 */
[--C-:B------:R-:W-:Y:S01]  /*2970*/  FFMA.FTZ R30, R30, UR10, -R9.reuse ;  /* 0x0000000a1e1e7c23 */ /* 0x100fe20008010809 */
[----:B------:R-:W-:Y:S01]  /*2980*/  ISETP.GT.AND P2, PT, R0, 0x19, PT ;  /* 0x000000190000780c */ /* 0x000fe20003f44270 */
[--C-:B------:R-:W-:Y:S01]  /*2990*/  FFMA.FTZ R31, R31, UR10, -R9.reuse ;  /* 0x0000000a1f1f7c23 */ /* 0x100fe20008010809 */
[----:B------:R-:W-:Y:S01]  /*29a0*/  FMNMX.FTZ R3, R33, R4, !PT ;  /* 0x0000000421037209 */ /* 0x000fe20007810000 */
[----:B------:R-:W2:Y:S01]  /*29b0*/  MUFU.TANH R48, R48 ;  /* 0x0000003000307308 */ /* 0x000ea20000002400 */
[----:B----4-:R-:W-:Y:S01]  /*29c0*/  FSEL R37, R37, -INF , P2 ;  /* 0xff80000025257808 */ /* 0x010fe20001000000 */
[--C-:B------:R-:W-:Y:S01]  /*29d0*/  FFMA.FTZ R34, R34, UR10, -R9.reuse ;  /* 0x0000000a22227c23 */ /* 0x100fe20008010809 */
[----:B------:R-:W-:Y:S01]  /*29e0*/  FMNMX.FTZ R4, R36, R3, !PT ;  /* 0x0000000324047209 */ /* 0x000fe20007810000 */
[--C-:B------:R-:W-:Y:S01]  /*29f0*/  FFMA.FTZ R35, R35, UR10, -R9.reuse ;  /* 0x0000000a23237c23 */ /* 0x100fe20008010809 */
[----:B------:R-:W-:Y:S01]  /*2a00*/  ISETP.GT.AND P2, PT, R0, 0x21, PT ;  /* 0x000000210000780c */ /* 0x000fe20003f44270 */
[--C-:B------:R-:W-:Y:S01]  /*2a10*/  FFMA.FTZ R38, R38, UR10, -R9.reuse ;  /* 0x0000000a26267c23 */ /* 0x100fe20008010809 */
[----:B-----5:R-:W-:Y:S01]  /*2a20*/  FSEL R40, R40, -INF , P1 ;  /* 0xff80000028287808 */ /* 0x020fe20000800000 */
[----:B------:R-:W4:Y:S01]  /*2a30*/  MUFU.TANH R49, R49 ;  /* 0x0000003100317308 */ /* 0x000f220000002400 */
[----:B------:R-:W-:Y:S01]  /*2a40*/  FMNMX.FTZ R3, R37, R4, !PT ;  /* 0x0000000425037209 */ /* 0x000fe20007810000 */
[--C-:B------:R-:W-:Y:S01]  /*2a50*/  FFMA.FTZ R39, R39, UR10, -R9.reuse ;  /* 0x0000000a27277c23 */ /* 0x100fe20008010809 */
[----:B------:R-:W-:Y:S01]  /*2a60*/  ISETP.GT.AND P1, PT, R0, 0x28, PT ;  /* 0x000000280000780c */ /* 0x000fe20003f24270 */
[--C-:B------:R-:W-:Y:S01]  /*2a70*/  FFMA.FTZ R42, R42, UR10, -R9.reuse ;  /* 0x0000000a2a2a7c23 */ /* 0x100fe20008010809 */
[----:B0-----:R-:W-:Y:S01]  /*2a80*/  FSEL R41, R41, -INF , P2 ;  /* 0xff80000029297808 */ /* 0x001fe20001000000 */
[--C-:B------:R-:W-:Y:S01]  /*2a90*/  FFMA.FTZ R43, R43, UR10, -R9.reuse ;  /* 0x0000000a2b2b7c23 */ /* 0x100fe20008010809 */
[----:B------:R-:W-:Y:S01]  /*2aa0*/  FMNMX.FTZ R4, R40, R3, !PT ;  /* 0x0000000328047209 */ /* 0x000fe20007810000 */
[----:B------:R-:W0:Y:S01]  /*2ab0*/  MUFU.TANH R52, R52 ;  /* 0x0000003400347308 */ /* 0x000e220000002400 */
[----:B------:R-:W-:Y:S01]  /*2ac0*/  ISETP.GT.AND P2, PT, R0, 0x29, PT ;  /* 0x000000290000780c */ /* 0x000fe20003f44270 */
[--C-:B------:R-:W-:Y:S01]  /*2ad0*/  FFMA.FTZ R46, R46, UR10, -R9.reuse ;  /* 0x0000000a2e2e7c23 */ /* 0x100fe20008010809 */
[----:B---3--:R-:W-:Y:S01]  /*2ae0*/  FSEL R44, R44, -INF , P1 ;  /* 0xff8000002c2c7808 */ /* 0x008fe20000800000 */
[--C-:B------:R-:W-:Y:S01]  /*2af0*/  FFMA.FTZ R47, R47, UR10, -R9.reuse ;  /* 0x0000000a2f2f7c23 */ /* 0x100fe20008010809 */
[----:B------:R-:W-:Y:S01]  /*2b00*/  FMNMX.FTZ R3, R41, R4, !PT ;  /* 0x0000000429037209 */ /* 0x000fe20007810000 */
[--C-:B------:R-:W-:Y:S01]  /*2b10*/  FFMA.FTZ R50, R50, UR10, -R9.reuse ;  /* 0x0000000a32327c23 */ /* 0x100fe20008010809 */
[----:B------:R-:W-:Y:S01]  /*2b20*/  ISETP.GT.AND P1, PT, R0, 0x30, PT ;  /* 0x000000300000780c */ /* 0x000fe20003f24270 */
[----:B------:R-:W3:Y:S01]  /*2b30*/  MUFU.TANH R53, R53 ;  /* 0x0000003500357308 */ /* 0x000ee20000002400 */
        /* <DEDUP_REMOVED lines=12> */
[----:B----4-:R-:W-:Y:S01]  /*2c00*/  FSEL R49, R49, -INF , P2 ;  /* 0xff80000031317808 */ /* 0x010fe20001000000 */
[--C-:B------:R-:W-:Y:S01]  /*2c10*/  FFMA.FTZ R62, R62, UR10, -R9.reuse ;  /* 0x0000000a3e3e7c23 */ /* 0x100fe20008010809 */
[----:B------:R-:W-:Y:S01]  /*2c20*/  FMNMX.FTZ R4, R48, R3, !PT ;  /* 0x0000000330047209 */ /* 0x000fe20007810000 */
[----:B------:R-:W2:Y:S01]  /*2c30*/  MUFU.TANH R57, R57 ;  /* 0x0000003900397308 */ /* 0x000ea20000002400 */
[----:B------:R-:W-:Y:S01]  /*2c40*/  ISETP.GT.AND P2, PT, R0, 0x39, PT ;  /* 0x000000390000780c */ /* 0x000fe20003f44270 */
[--C-:B------:R-:W-:Y:S01]  /*2c50*/  FFMA.FTZ R63, R63, UR10, -R9.reuse ;  /* 0x0000000a3f3f7c23 */ /* 0x100fe20008010809 */
[----:B0-----:R-:W-:Y:S01]  /*2c60*/  FSEL R52, R52, -INF , P1 ;  /* 0xff80000034347808 */ /* 0x001fe20000800000 */
[--C-:B------:R-:W-:Y:S01]  /*2c70*/  FFMA.FTZ R66, R66, UR10, -R9.reuse ;  /* 0x0000000a42427c23 */ /* 0x100fe20008010809 */
[----:B------:R-:W-:Y:S01]  /*2c80*/  FMNMX.FTZ R3, R49, R4, !PT ;  /* 0x0000000431037209 */ /* 0x000fe20007810000 */
[--C-:B------:R-:W-:Y:S01]  /*2c90*/  FFMA.FTZ R67, R67, UR10, -R9.reuse ;  /* 0x0000000a43437c23 */ /* 0x100fe20008010809 */
[----:B------:R-:W-:Y:S01]  /*2ca0*/  ISETP.GT.AND P1, PT, R0, 0x40, PT ;  /* 0x000000400000780c */ /* 0x000fe20003f24270 */
[----:B------:R-:W0:Y:S01]  /*2cb0*/  MUFU.TANH R60, R60 ;  /* 0x0000003c003c7308 */ /* 0x000e220000002400 */
[----:B---3--:R-:W-:Y:S01]  /*2cc0*/  FSEL R53, R53, -INF , P2 ;  /* 0xff80000035357808 */ /* 0x008fe20001000000 */
[--C-:B------:R-:W-:Y:S01]  /*2cd0*/  FFMA.FTZ R70, R70, UR10, -R9.reuse ;  /* 0x0000000a46467c23 */ /* 0x100fe20008010809 */
[----:B------:R-:W-:Y:S01]  /*2ce0*/  FMNMX.FTZ R4, R52, R3, !PT ;  /* 0x0000000334047209 */ /* 0x000fe20007810000 */
[----:B------:R-:W-:Y:S01]  /*2cf0*/  FFMA.FTZ R9, R71, UR10, -R9 ;  /* 0x0000000a47097c23 */ /* 0x000fe20008010809 */
        /* <DEDUP_REMOVED lines=31> */
[----:B------:R-:W-:Y:S02]  /*2ef0*/  MUFU.EX2 R30, R30 ;  /* 0x0000001e001e7308 */ /* 0x000fe40000000800 */
[----:B------:R-:W1:Y:S06]  /*2f00*/  SHFL.BFLY PT, R3, R0, 0x2, 0x1f ;  /* 0x0c401f0000037f89 */ /* 0x000e6c00000e0000 */
[----:B------:R-:W2:Y:S01]  /*2f10*/  MUFU.EX2 R31, R31 ;  /* 0x0000001f001f7308 */ /* 0x000ea20000000800 */
[----:B0-----:R-:W-:-:S07]  /*2f20*/  F2FP.F16.F32.PACK_AB R173, R27, R26 ;  /* 0x0000001a1bad723e */ /* 0x001fce00000000ff */
[----:B------:R-:W-:Y:S08]  /*2f30*/  MUFU.EX2 R34, R34 ;  /* 0x0000002200227308 */ /* 0x000ff00000000800 */
[----:B------:R-:W0:Y:S01]  /*2f40*/  MUFU.EX2 R35, R35 ;  /* 0x0000002300237308 */ /* 0x000e220000000800 */
[----:B--2---:R-:W-:Y:S02]  /*2f50*/  F2FP.F16.F32.PACK_AB R175, R31, R30 ;  /* 0x0000001e1faf723e */ /* 0x004fe400000000ff */
[----:B-1----:R-:W-:-:S05]  /*2f60*/  FMNMX.FTZ R3, R0, R3, !PT ;  /* 0x0000000300037209 */ /* 0x002fca0007810000 */
[----:B------:R-:W1:Y:S01]  /*2f70*/  SHFL.BFLY PT, R4, R3, 0x1, 0x1f ;  /* 0x0c201f0003047f89 */ /* 0x000e6200000e0000 */
[----:B------:R2:W-:Y:S08]  /*2f80*/  MUFU.EX2 R155, R9 ;  /* 0x00000009009b7308 */ /* 0x0005f00000000800 */
[----:B------:R-:W-:Y:S01]  /*2f90*/  MUFU.EX2 R38, R38 ;  /* 0x0000002600267308 */ /* 0x000fe20000000800 */
[----:B--2---:R-:W-:Y:S01]  /*2fa0*/  FADD.FTZ R9, R26, R27 ;  /* 0x0000001b1a097221 */ /* 0x004fe20000010000 */
[----:B0-----:R-:W-:-:S06]  /*2fb0*/  F2FP.F16.F32.PACK_AB R169, R35, R34 ;  /* 0x0000002223a9723e */ /* 0x001fcc00000000ff */
[----:B------:R-:W0:Y:S01]  /*2fc0*/  MUFU.EX2 R39, R39 ;  /* 0x0000002700277308 */ /* 0x000e220000000800 */
        /* <DEDUP_REMOVED lines=8> */
[----:B0-----:R-:W-:Y:S01]  /*3050*/  F2FP.F16.F32.PACK_AB R171, R39, R38 ;  /* 0x0000002627ab723e */ /* 0x001fe200000000ff */
        /* <DEDUP_REMOVED lines=14> */
[----:B------:R-:W0:Y:S01]  /*3140*/  MUFU.EX2 R25, R25 ;  /* 0x0000001900197308 */ /* 0x000e220000000800 */
        /* <DEDUP_REMOVED lines=16> */
[----:B0-----:R-:W-:Y:S01]  /*3250*/  FADD.FTZ R9, R24, R25 ;  /* 0x0000001918097221 */ /* 0x001fe20000010000 */
[----:B------:R-:W-:Y:S01]  /*3260*/  FADD.FTZ R15, R43, R12 ;  /* 0x0000000c2b0f7221 */ /* 0x000fe20000010000 */
[--C-:B------:R-:W-:Y:S01]  /*3270*/  FFMA.FTZ R65, R65, UR10, -R3.reuse ;  /* 0x0000000a41417c23 */ /* 0x100fe20008010803 */
[--C-:B------:R-:W-:Y:S01]  /*3280*/  FFMA.FTZ R68, R68, UR10, -R3.reuse ;  /* 0x0000000a44447c23 */ /* 0x100fe20008010803 */
[----:B------:R-:W-:Y:S01]  /*3290*/  FFMA.FTZ R3, R69, UR10, -R3 ;  /* 0x0000000a45037c23 */ /* 0x000fe20008010803 */
[----:B------:R-:W-:-:S02]  /*32a0*/  F2FP.F16.F32.PACK_AB R165, R43, R42 ;  /* 0x0000002a2ba5723e */ /* 0x000fc400000000ff */
[----:B------:R-:W0:Y:S01]  /*32b0*/  MUFU.EX2 R32, R32 ;  /* 0x0000002000207308 */ /* 0x000e220000000800 */
[----:B--2---:R-:W-:Y:S01]  /*32c0*/  FADD.FTZ R0, R28, R9 ;  /* 0x000000091c007221 */ /* 0x004fe20000010000 */
[----:B------:R-:W-:Y:S02]  /*32d0*/  IADD3 R9, -R22, 0xb, RZ ;  /* 0x0000000b16097810 */ /* 0x000fe40007ffe1ff */
[----:B------:R-:W-:-:S04]  /*32e0*/  F2FP.F16.F32.PACK_AB R172, R25, R24 ;  /* 0x0000001819ac723e */ /* 0x000fc800000000ff */
[----:B------:R-:W2:Y:S01]  /*32f0*/  MUFU.EX2 R33, R33 ;  /* 0x0000002100217308 */ /* 0x000ea20000000800 */
[C---:B-1----:R-:W-:Y:S01]  /*3300*/  FADD.FTZ R13, R29.reuse, R0 ;  /* 0x000000001d0d7221 */ /* 0x042fe20000010000 */
[----:B------:R-:W-:Y:S01]  /*3310*/  @!P1 VIADD R0, R6, 0x22840 ;  /* 0x0002284006009836 */ /* 0x000fe20000000000 */
[----:B------:R-:W-:-:S04]  /*3320*/  F2FP.F16.F32.PACK_AB R174, R29, R28 ;  /* 0x0000001c1dae723e */ /* 0x000fc800000000ff */
[----:B------:R-:W-:Y:S01]  /*3330*/  @!P1 PRMT R0, RZ, 0x654, R0 ;  /* 0x00000654ff009816 */ /* 0x000fe20000000000 */
[----:B------:R-:W1:Y:S01]  /*3340*/  MUFU.EX2 R36, R36 ;  /* 0x0000002400247308 */ /* 0x000e620000000800 */
[----:B0-----:R-:W-:Y:S01]  /*3350*/  FADD.FTZ R10, R32, R13 ;  /* 0x0000000d200a7221 */ /* 0x001fe20000010000 */
[----:B------:R0:W-:Y:S06]  /*3360*/  BAR.ARV R9, 0x100 ;  /* 0x000400090000751d */ /* 0x0001ec0000002000 */
[----:B------:R-:W3:Y:S01]  /*3370*/  MUFU.EX2 R46, R46 ;  /* 0x0000002e002e7308 */ /* 0x000ee20000000800 */
[C---:B--2---:R-:W-:Y:S01]  /*3380*/  FADD.FTZ R13, R33.reuse, R10 ;  /* 0x0000000a210d7221 */ /* 0x044fe20000010000 */
[----:B------:R2:W-:Y:S01]  /*3390*/  @!P1 SYNCS.ARRIVE.TRANS64.RED.A1T0 RZ, [R0+URZ], RZ ;  /* 0x000000ff00ff99a7 */ /* 0x0005e2000810043f */
[----:B------:R-:W-:-:S05]  /*33a0*/  F2FP.F16.F32.PACK_AB R168, R33, R32 ;  /* 0x0000002021a8723e */ /* 0x000fca00000000ff */
[----:B------:R-:W4:Y:S01]  /*33b0*/  MUFU.EX2 R37, R37 ;  /* 0x0000002500257308 */ /* 0x000f220000000800 */
[----:B-1----:R-:W-:-:S07]  /*33c0*/  FADD.FTZ R10, R36, R13 ;  /* 0x0000000d240a7221 */ /* 0x002fce0000010000 */
[----:B------:R-:W1:Y:S01]  /*33d0*/  MUFU.EX2 R47, R47 ;  /* 0x0000002f002f7308 */ /* 0x000e620000000800 */
[----:B---3--:R-:W-:-:S07]  /*33e0*/  FADD.FTZ R12, R46, R15 ;  /* 0x0000000f2e0c7221 */ /* 0x008fce0000010000 */
[----:B------:R-:W2:Y:S01]  /*33f0*/  MUFU.EX2 R40, R40 ;  /* 0x0000002800287308 */ /* 0x000ea20000000800 */
[C---:B----4-:R-:W-:Y:S01]  /*3400*/  FADD.FTZ R13, R37.reuse, R10 ;  /* 0x0000000a250d7221 */ /* 0x050fe20000010000 */
[----:B------:R-:W-:-:S06]  /*3410*/  F2FP.F16.F32.PACK_AB R170, R37, R36 ;  /* 0x0000002425aa723e */ /* 0x000fcc00000000ff */
        /* <DEDUP_REMOVED lines=58> */
[----:B---3--:R-:W-:Y:S01]  /*37c0*/  FADD.FTZ R15, R61, R0 ;  /* 0x000000003d0f7221 */ /* 0x008fe20000010000 */
[C---:B------:R-:W-:Y:S01]  /*37d0*/  FADD.FTZ R0, R155.reuse, R10 ;  /* 0x0000000a9b007221 */ /* 0x040fe20000010000 */
[----:B------:R-:W-:Y:S02]  /*37e0*/  F2FP.F16.F32.PACK_AB R155, R155, R70 ;  /* 0x000000469b9b723e */ /* 0x000fe400000000ff */
[----:B------:R-:W-:-:S03]  /*37f0*/  F2FP.F16.F32.PACK_AB R158, R61, R60 ;  /* 0x0000003c3d9e723e */ /* 0x000fc600000000ff */
[----:B------:R-:W3:Y:S01]  /*3800*/  MUFU.EX2 R68, R68 ;  /* 0x0000004400447308 */ /* 0x000ee20000000800 */
[----:B-1----:R-:W-:-:S07]  /*3810*/  FADD.FTZ R10, R64, R15 ;  /* 0x0000000f400a7221 */ /* 0x002fce0000010000 */
[----:B------:R-:W1:Y:S01]  /*3820*/  MUFU.EX2 R13, R3 ;  /* 0x00000003000d7308 */ /* 0x000e620000000800 */
[C---:B--2---:R-:W-:Y:S01]  /*3830*/  FADD.FTZ R15, R65.reuse, R10 ;  /* 0x0000000a410f7221 */ /* 0x044fe20000010000 */
[----:B------:R-:W-:-:S03]  /*3840*/  F2FP.F16.F32.PACK_AB R152, R65, R64 ;  /* 0x000000404198723e */ /* 0x000fc600000000ff */
[----:B---3--:R-:W-:-:S04]  /*3850*/  FADD.FTZ R10, R68, R15 ;  /* 0x0000000f440a7221 */ /* 0x008fc80000010000 */
[C---:B-1----:R-:W-:Y:S01]  /*3860*/  FADD.FTZ R3, R13.reuse, R10 ;  /* 0x0000000a0d037221 */ /* 0x042fe20000010000 */
[----:B------:R-:W-:Y:S01]  /*3870*/  F2FP.F16.F32.PACK_AB R154, R13, R68 ;  /* 0x000000440d9a723e */ /* 0x000fe200000000ff */
[----:B0-----:R-:W-:Y:S06]  /*3880*/  @!P0 BRA `(.L_x_10770) ;  /* 0x0000000000048947 */ /* 0x001fec0003800000 */
[----:B------:R-:W-:Y:S01]  /*3890*/  BPT.TRAP 0x1 ;  /* 0x000000040000795c */ /* 0x000fe20000300000 */
.L_x_10770:
[----:B------:R0:W1:Y:S01]  /*38a0*/  SYNCS.PHASECHK.TRANS64.TRYWAIT P2, [R6+URZ+0x22850], R11 ;  /* 0x0228500b060075a7 */ /* 0x000062000804017f */
[----:B------:R-:W-:Y:S05]  /*38b0*/  @!P0 BRA `(.L_x_10771) ;  /* 0x0000000000048947 */ /* 0x000fea0003800000 */
[----:B------:R-:W-:Y:S01]  /*38c0*/  BPT.TRAP 0x1 ;  /* 0x000000040000795c */ /* 0x000fe20000300000 */
.L_x_10771:
[----:B-1----:R-:W-:Y:S05]  /*38d0*/  @P2 BRA `(.L_x_10772) ;  /* 0x0000000000082947 */ /* 0x002fea0003800000 */
[----:B------:R-:W1:Y:S02]  /*38e0*/  SYNCS.PHASECHK.TRANS64.TRYWAIT P2, [R6+URZ+0x22850], R11 ;  /* 0x0228500b060075a7 */ /* 0x000e64000804017f */
[----:B-1----:R-:W-:Y:S05]  /*38f0*/  @!P2 BRA `(.L_x_10773) ;  /* 0x000000d000a8a947 */ /* 0x002fea0003800000 */
.L_x_10772:
[----:B------:R-:W-:Y:S01]  /*3900*/  R2UR UR6, R7 ;  /* 0x00000000070672ca */ /* 0x000fe200000e0000 */
[----:B------:R2:W-:Y:S01]  /*3910*/  BAR.SYNC.DEFER_BLOCKING R8, 0x100 ;  /* 0x000400080000751d */ /* 0x0005e20000010000 */
[----:B------:R-:W-:Y:S01]  /*3920*/  UIADD3 UR23, UR50, -0x2, URZ ;  /* 0xfffffffe32177890 */ /* 0x000fe2000fffe03f */
[----:B01----:R-:W-:-:S04]  /*3930*/  @!P1 VIADD R6, R6, 0x22860 ;  /* 0x0002286006069836 */ /* 0x003fc80000000000 */
[----:B------:R-:W-:Y:S01]  /*3940*/  UMOV UR7, 0x40000040 ;  /* 0x4000004000077882 */ /* 0x000fe20000000000 */
[----:B------:R-:W-:-:S05]  /*3950*/  @!P1 PRMT R6, RZ, 0x654, R6 ;  /* 0x00000654ff069816 */ /* 0x000fca0000000006 */
        /* <DEDUP_REMOVED lines=49> */
[----:B--2---:R-:W-:Y:S05]  /*3c70*/  @!P2 BRA `(.L_x_10774) ;  /* 0x00000028007ca947 */ /* 0x004fea0003800000 */
[----:B------:R-:W-:Y:S01]  /*3c80*/  IMAD.MOV.U32 R8, RZ, RZ, R5 ;  /* 0x000000ffff087224 */ /* 0x000fe200078e0005 */
[----:B------:R-:W-:Y:S01]  /*3c90*/  ULDC UR25, c[0x0][0x9d8] ;  /* 0x0002760000197ab9 */ /* 0x000fe20000000800 */
[----:B------:R-:W-:Y:S01]  /*3ca0*/  IMAD.MOV.U32 R7, RZ, RZ, R4 ;  /* 0x000000ffff077224 */ /* 0x000fe200078e0004 */
[----:B------:R-:W-:-:S06]  /*3cb0*/  ULDC UR24, c[0x0][0x988] ;  /* 0x0002620000187ab9 */ /* 0x000fcc0000000800 */
.L_x_10783:
[----:B------:R-:W-:-:S04]  /*3cc0*/  UIADD3 UR37, UR37, 0x1, URZ ;  /* 0x0000000125257890 */ /* 0x000fc8000fffe03f */
[----:B------:R-:W-:-:S04]  /*3cd0*/  UISETP.NE.AND UP0, UPT, UR37, 0x2, UPT ;  /* 0x000000022500788c */ /* 0x000fc8000bf05270 */
[----:B------:R-:W-:Y:S02]  /*3ce0*/  USEL UR6, URZ, 0x1, UP0 ;  /* 0x000000013f067887 */ /* 0x000fe40008000000 */
[----:B------:R-:W-:Y:S02]  /*3cf0*/  USEL UR37, UR37, URZ, UP0 ;  /* 0x0000003f25257287 */ /* 0x000fe40008000000 */
[----:B------:R-:W-:Y:S01]  /*3d00*/  ULOP3.LUT UR40, UR40, UR6, URZ, 0x3c, !UPT ;  /* 0x0000000628287292 */ /* 0x000fe2000f8e3c3f */
[----:B0-----:R-:W-:Y:S11]  /*3d10*/  @!P0 BRA `(.L_x_10775) ;  /* 0x0000000000048947 */ /* 0x001ff60003800000 */
[----:B------:R-:W-:Y:S01]  /*3d20*/  BPT.TRAP 0x1 ;  /* 0x000000040000795c */ /* 0x000fe20000300000 */
.L_x_10775:
        /* <DEDUP_REMOVED lines=9> */
.L_x_10776:
[----:B-1----:R-:W-:Y:S05]  /*3dc0*/  @P2 BRA `(.L_x_10777) ;  /* 0x0000000000082947 */ /* 0x002fea0003800000 */
[----:B------:R-:W1:Y:S02]  /*3dd0*/  SYNCS.PHASECHK.TRANS64.TRYWAIT P2, [UR26+0x22830], R6 ;  /* 0x02283006ff0075a7 */ /* 0x000e64000804015a */
[----:B-1----:R-:W-:Y:S05]  /*3de0*/  @!P2 BRA `(.L_x_10778) ;  /* 0x000000cc0080a947 */ /* 0x002fea0003800000 */
.L_x_10777:
[----:B------:R-:W-:Y:S01]  /*3df0*/  UIMAD UR18, UR37, 0x300, UR20 ;  /* 0x00000300251278a4 */ /* 0x000fe2000f8e0214 */
[----:B------:R-:W-:Y:S01]  /*3e00*/  WARPGROUP.ARRIVE ;  /* 0x00000000000079c5 */ /* 0x000fe20000000000 */
[----:B------:R-:W-:Y:S01]  /*3e10*/  UMOV UR19, 0x40000040 ;  /* 0x4000004000137882 */ /* 0x000fe20000000000 */
[----:B------:R-:W-:Y:S01]  /*3e20*/  UMOV UR7, 0x40000040 ;  /* 0x4000004000077882 */ /* 0x000fe20000000000 */
[----:B------:R-:W-:Y:S01]  /*3e30*/  UIADD3 UR6, UR18, 0x2, URZ ;  /* 0x0000000212067890 */ /* 0x000fe2000fffe03f */
[----:B------:R-:W-:Y:S01]  /*3e40*/  MOV R13, 0xfffffffe ;  /* 0xfffffffe000d7802 */ /* 0x000fe20000000f00 */
        /* <DEDUP_REMOVED lines=8> */
[----:B------:R-:W-:-:S04]  /*3ed0*/  USHF.L.U32 UR6, UR49, 0x7, URZ ;  /* 0x0000000731067899 */ /* 0x000fc8000800063f */
[----:B------:R-:W-:-:S04]  /*3ee0*/  UIMAD UR6, UR23, -0x60, UR6 ;  /* 0xffffffa0170678a4 */ /* 0x000fc8000f8e0206 */
[----:B------:R-:W-:-:S04]  /*3ef0*/  UIADD3 UR6, UR6, 0x1, UR41 ;  /* 0x0000000106067890 */ /* 0x000fc8000fffe029 */
[----:B------:R-:W-:Y:S01]  /*3f00*/  UIADD3 UR6, UR6, -UR44, URZ ;  /* 0x8000002c06067290 */ /* 0x000fe2000fffe03f */
        /* <DEDUP_REMOVED lines=15> */
[----:B------:R-:W-:-:S02]  /*4000*/  IMAD R170, R18, R13, UR6 ;  /* 0x0000000612aa7e24 */ /* 0x000fc4000f8e020d */
[----:B------:R-:W-:Y:S01]  /*4010*/  FMUL.FTZ R10, R157, UR25 ;  /* 0x000000199d0a7c20 */ /* 0x000fe20008410000 */
[----:B------:R-:W-:Y:S01]  /*4020*/  FMUL.FTZ R205, R160, UR25 ;  /* 0x00000019a0cd7c20 */ /* 0x000fe20008410000 */
[----:B------:R-:W-:Y:S01]  /*4030*/  FMUL.FTZ R11, R161, UR25 ;  /* 0x00000019a10b7c20 */ /* 0x000fe20008410000 */
[----:B------:R-:W-:Y:S02]  /*4040*/  IMAD.IADD R170, R19, 0x1, R170 ;  /* 0x0000000113aa7824 */ /* 0x000fe400078e02aa */
[----:B------:R-:W-:Y:S01]  /*4050*/  FMUL.FTZ R161, R163, UR25 ;  /* 0x00000019a3a17c20 */ /* 0x000fe20008410000 */
[----:B------:R-:W-:Y:S01]  /*4060*/  FMUL.FTZ R163, R167, UR25 ;  /* 0x00000019a7a37c20 */ /* 0x000fe20008410000 */
[----:B------:R-:W2:Y:S01]  /*4070*/  MUFU.TANH R5, R5 ;  /* 0x0000000500057308 */ /* 0x000ea20000002400 */
[----:B------:R-:W-:Y:S01]  /*4080*/  FMUL.FTZ R15, R154, UR25 ;  /* 0x000000199a0f7c20 */ /* 0x000fe20008410000 */
[C---:B------:R-:W-:Y:S01]  /*4090*/  ISETP.GT.AND P2, PT, R170.reuse, RZ, PT ;  /* 0x000000ffaa00720c */ /* 0x040fe20003f44270 */
[----:B------:R-:W-:Y:S01]  /*40a0*/  FMUL.FTZ R167, R171, UR25 ;  /* 0x00000019aba77c20 */ /* 0x000fe20008410000 */
[----:B------:R-:W-:Y:S01]  /*40b0*/  ISETP.GT.AND P3, PT, R170, 0x1, PT ;  /* 0x00000001aa00780c */ /* 0x000fe20003f64270 */
        /* <DEDUP_REMOVED lines=32> */
[----:B------:R-:W-:Y:S08]  /*42c0*/  MUFU.TANH R12, R12 ;  /* 0x0000000c000c7308 */ /* 0x000ff00000002400 */
[----:B------:R3:W-:Y:S08]  /*42d0*/  MUFU.TANH R152, R173 ;  /* 0x000000ad00987308 */ /* 0x0007f00000002400 */
[----:B------:R-:W4:Y:S01]  /*42e0*/  MUFU.TANH R165, R165 ;  /* 0x000000a500a57308 */ /* 0x000f220000002400 */
[----:B---3--:R-:W-:-:S02]  /*42f0*/  FSEL R173, R9, -INF , P2 ;  /* 0xff80000009ad7808 */ /* 0x008fc40001000000 */
[C---:B------:R-:W-:Y:S02]  /*4300*/  ISETP.GT.AND P2, PT, R170.reuse, 0x10, PT ;  /* 0x00000010aa00780c */ /* 0x040fe40003f44270 */
[----:B------:R-:W-:Y:S02]  /*4310*/  FMNMX.FTZ R154, R173, R154, !PT ;  /* 0x0000009aad9a7209 */ /* 0x000fe40007810000 */
[----:B-1----:R-:W-:Y:S01]  /*4320*/  FSEL R205, R205, -INF , P2 ;  /* 0xff800000cdcd7808 */ /* 0x002fe20001000000 */
[----:B------:R1:W-:Y:S01]  /*4330*/  MUFU.TANH R13, R177 ;  /* 0x000000b1000d7308 */ /* 0x0003e20000002400 */
[----:B------:R-:W-:-:S07]  /*4340*/  ISETP.GT.AND P2, PT, R170, 0x18, PT ;  /* 0x00000018aa00780c */ /* 0x000fce0003f44270 */
[----:B------:R3:W5:Y:S01]  /*4350*/  MUFU.TANH R160, R168 ;  /* 0x000000a800a07308 */ /* 0x0007620000002400 */
[----:B-1----:R-:W-:Y:S02]  /*4360*/  FSEL R177, R10, -INF , P3 ;  /* 0xff8000000ab17808 */ /* 0x002fe40001800000 */
[----:B------:R-:W-:Y:S02]  /*4370*/  ISETP.GT.AND P3, PT, R170, 0x11, PT ;  /* 0x00000011aa00780c */ /* 0x000fe40003f64270 */
[----:B------:R-:W-:Y:S02]  /*4380*/  FMNMX.FTZ R154, R177, R154, !PT ;  /* 0x0000009ab19a7209 */ /* 0x000fe40007810000 */
[----:B--2---:R-:W-:Y:S01]  /*4390*/  FSEL R181, R11, -INF , P3 ;  /* 0xff8000000bb57808 */ /* 0x004fe20001800000 */
[----:B------:R1:W2:Y:S01]  /*43a0*/  MUFU.TANH R153, R169 ;  /* 0x000000a900997308 */ /* 0x0002a20000002400 */
[----:B------:R-:W-:Y:S01]  /*43b0*/  FMNMX.FTZ R154, R205, R154, !PT ;  /* 0x0000009acd9a7209 */ /* 0x000fe20007810000 */
[----:B---3--:R-:W-:Y:S01]  /*43c0*/  FMUL.FTZ R168, R174, UR25 ;  /* 0x00000019aea87c20 */ /* 0x008fe20008410000 */
[----:B------:R-:W-:-:S02]  /*43d0*/  ISETP.GT.AND P3, PT, R170, 0x19, PT ;  /* 0x00000019aa00780c */ /* 0x000fc40003f64270 */
[----:B------:R-:W-:Y:S02]  /*43e0*/  FMNMX.FTZ R154, R181, R154, !PT ;  /* 0x0000009ab59a7209 */ /* 0x000fe40007810000 */
[----:B----4-:R-:W-:Y:S01]  /*43f0*/  FSEL R165, R165, -INF , P3 ;  /* 0xff800000a5a57808 */ /* 0x010fe20001800000 */
[----:B------:R-:W3:Y:S01]  /*4400*/  MUFU.TANH R155, R172 ;  /* 0x000000ac009b7308 */ /* 0x000ee20000002400 */
[----:B-1----:R-:W-:Y:S02]  /*4410*/  FSEL R169, R12, -INF , P2 ;  /* 0xff8000000ca97808 */ /* 0x002fe40001000000 */
[C---:B------:R-:W-:Y:S02]  /*4420*/  ISETP.GT.AND P2, PT, R170.reuse, 0x20, PT ;  /* 0x00000020aa00780c */ /* 0x040fe40003f44270 */
[----:B------:R-:W-:Y:S02]  /*4430*/  FMNMX.FTZ R154, R169, R154, !PT ;  /* 0x0000009aa99a7209 */ /* 0x000fe40007810000 */
[----:B------:R-:W-:Y:S01]  /*4440*/  ISETP.GT.AND P3, PT, R170, 0x21, PT ;  /* 0x00000021aa00780c */ /* 0x000fe20003f64270 */
[----:B------:R1:W4:Y:S01]  /*4450*/  MUFU.TANH R20, R176 ;  /* 0x000000b000147308 */ /* 0x0003220000002400 */
[----:B-----5:R-:W-:-:S02]  /*4460*/  FSEL R160, R160, -INF , P2 ;  /* 0xff800000a0a07808 */ /* 0x020fc40001000000 */
[----:B------:R-:W-:Y:S02]  /*4470*/  FMNMX.FTZ R5, R165, R154, !PT ;  /* 0x0000009aa5057209 */ /* 0x000fe40007810000 */
[----:B------:R-:W-:Y:S02]  /*4480*/  ISETP.GT.AND P2, PT, R170, 0x28, PT ;  /* 0x00000028aa00780c */ /* 0x000fe40003f44270 */
[----:B--2---:R-:W-:Y:S01]  /*4490*/  FSEL R153, R153, -INF , P3 ;  /* 0xff80000099997808 */ /* 0x004fe20001800000 */
[----:B------:R-:W2:Y:S01]  /*44a0*/  MUFU.TANH R180, R180 ;  /* 0x000000b400b47308 */ /* 0x000ea20000002400 */
[----:B------:R-:W-:Y:S01]  /*44b0*/  FMNMX.FTZ R10, R160, R5, !PT ;  /* 0x00000005a00a7209 */ /* 0x000fe20007810000 */
[----:B-1----:R-:W-:Y:S01]  /*44c0*/  FMUL.FTZ R176, R178, UR25 ;  /* 0x00000019b2b07c20 */ /* 0x002fe20008410000 */
[C---:B------:R-:W-:Y:S01]  /*44d0*/  ISETP.GT.AND P3, PT, R170.reuse, 0x29, PT ;  /* 0x00000029aa00780c */ /* 0x040fe20003f64270 */
[----:B------:R-:W-:Y:S01]  /*44e0*/  FMUL.FTZ R178, R179, UR25 ;  /* 0x00000019b3b27c20 */ /* 0x000fe20008410000 */
[----:B---3--:R-:W-:Y:S01]  /*44f0*/  FSEL R155, R155, -INF , P2 ;  /* 0xff8000009b9b7808 */ /* 0x008fe20001000000 */
[----:B------:R-:W-:Y:S01]  /*4500*/  FMUL.FTZ R179, R183, UR25 ;  /* 0x00000019b7b37c20 */ /* 0x000fe20008410000 */
[----:B------:R-:W-:Y:S01]  /*4510*/  FMNMX.FTZ R10, R153, R10, !PT ;  /* 0x0000000a990a7209 */ /* 0x000fe20007810000 */
[----:B------:R-:W1:Y:S01]  /*4520*/  MUFU.TANH R4, R4 ;  /* 0x0000000400047308 */ /* 0x000e620000002400 */
[----:B------:R-:W-:Y:S01]  /*4530*/  ISETP.GT.AND P2, PT, R170, 0x30, PT ;  /* 0x00000030aa00780c */ /* 0x000fe20003f44270 */
[----:B------:R-:W-:Y:S01]  /*4540*/  FMUL.FTZ R183, R187, UR25 ;  /* 0x00000019bbb77c20 */ /* 0x000fe20008410000 */
[----:B------:R-:W-:Y:S01]  /*4550*/  FSEL R152, R152, -INF , P3 ;  /* 0xff80000098987808 */ /* 0x000fe20001800000 */
[----:B------:R-:W-:Y:S01]  /*4560*/  FMUL.FTZ R187, R195, UR25 ;  /* 0x00000019c3bb7c20 */ /* 0x000fe20008410000 */
[----:B------:R-:W-:-:S02]  /*4570*/  FMNMX.FTZ R5, R155, R10, !PT ;  /* 0x0000000a9b057209 */ /* 0x000fc40007810000 */
[----:B------:R-:W-:Y:S01]  /*4580*/  ISETP.GT.AND P3, PT, R170, 0x31, PT ;  /* 0x00000031aa00780c */ /* 0x000fe20003f64270 */
[----:B------:R-:W3:Y:S01]  /*4590*/  MUFU.TANH R184, R184 ;  /* 0x000000b800b87308 */ /* 0x000ee20000002400 */
[----:B----4-:R-:W-:Y:S02]  /*45a0*/  FSEL R20, R20, -INF , P2 ;  /* 0xff80000014147808 */ /* 0x010fe40001000000 */
[----:B------:R-:W-:Y:S02]  /*45b0*/  FMNMX.FTZ R5, R152, R5, !PT ;  /* 0x0000000598057209 */ /* 0x000fe40007810000 */
[----:B------:R-:W-:Y:S02]  /*45c0*/  ISETP.GT.AND P2, PT, R170, 0x38, PT ;  /* 0x00000038aa00780c */ /* 0x000fe40003f44270 */
[----:B------:R-:W-:Y:S01]  /*45d0*/  FSEL R12, R13, -INF , P3 ;  /* 0xff8000000d0c7808 */ /* 0x000fe20001800000 */
[----:B------:R-:W4:Y:S01]  /*45e0*/  MUFU.TANH R9, R185 ;  /* 0x000000b900097308 */ /* 0x000f220000002400 */
[----:B------:R-:W-:-:S02]  /*45f0*/  FMNMX.FTZ R5, R20, R5, !PT ;  /* 0x0000000514057209 */ /* 0x000fc40007810000 */
[----:B------:R-:W-:Y:S02]  /*4600*/  ISETP.GT.AND P3, PT, R170, 0x39, PT ;  /* 0x00000039aa00780c */ /* 0x000fe40003f64270 */
[----:B--2---:R-:W-:Y:S01]  /*4610*/  FSEL R10, R180, -INF , P2 ;  /* 0xff800000b40a7808 */ /* 0x004fe20001000000 */
[----:B------:R-:W-:Y:S01]  /*4620*/  FMUL.FTZ R180, R182, UR25 ;  /* 0x00000019b6b47c20 */ /* 0x000fe20008410000 */
[----:B------:R-:W-:Y:S01]  /*4630*/  FMNMX.FTZ R11, R12, R5, !PT ;  /* 0x000000050c0b7209 */ /* 0x000fe20007810000 */
[----:B------:R-:W2:Y:S01]  /*4640*/  MUFU.TANH R188, R188 ;  /* 0x000000bc00bc7308 */ /* 0x000ea20000002400 */
[----:B-1----:R-:W-:Y:S01]  /*4650*/  FSEL R5, R4, -INF , P3 ;  /* 0xff80000004057808 */ /* 0x002fe20001800000 */
[----:B------:R-:W-:Y:S01]  /*4660*/  FMUL.FTZ R182, R186, UR25 ;  /* 0x00000019bab67c20 */ /* 0x000fe20008410000 */
[----:B------:R-:W-:Y:S01]  /*4670*/  ISETP.GT.AND P2, PT, R170, 0x40, PT ;  /* 0x00000040aa00780c */ /* 0x000fe20003f44270 */
[----:B------:R-:W-:Y:S01]  /*4680*/  FMUL.FTZ R186, R194, UR25 ;  /* 0x00000019c2ba7c20 */ /* 0x000fe20008410000 */
[----:B------:R-:W-:-:S02]  /*4690*/  FMNMX.FTZ R4, R10, R11, !PT ;  /* 0x0000000b0a047209 */ /* 0x000fc40007810000 */
[----:B------:R-:W-:Y:S01]  /*46a0*/  ISETP.GT.AND P3, PT, R170, 0x41, PT ;  /* 0x00000041aa00780c */ /* 0x000fe20003f64270 */
[----:B------:R1:W5:Y:S01]  /*46b0*/  MUFU.TANH R21, R189 ;  /* 0x000000bd00157308 */ /* 0x0003620000002400 */
[----:B---3--:R-:W-:Y:S01]  /*46c0*/  FSEL R11, R184, -INF , P2 ;  /* 0xff800000b80b7808 */ /* 0x008fe20001000000 */
[----:B------:R-:W-:Y:S01]  /*46d0*/  FMUL.FTZ R184, R191, UR25 ;  /* 0x00000019bfb87c20 */ /* 0x000fe20008410000 */
[----:B------:R-:W-:Y:S02]  /*46e0*/  FMNMX.FTZ R4, R5, R4, !PT ;  /* 0x0000000405047209 */ /* 0x000fe40007810000 */
[C---:B------:R-:W-:Y:S02]  /*46f0*/  ISETP.GT.AND P2, PT, R170.reuse, 0x48, PT ;  /* 0x00000048aa00780c */ /* 0x040fe40003f44270 */
[----:B----4-:R-:W-:Y:S01]  /*4700*/  FSEL R9, R9, -INF , P3 ;  /* 0xff80000009097808 */ /* 0x010fe20001800000 */
[----:B------:R-:W3:Y:S01]  /*4710*/  MUFU.TANH R154, R192 ;  /* 0x000000c0009a7308 */ /* 0x000ee20000002400 */
[----:B------:R-:W-:Y:S01]  /*4720*/  FMNMX.FTZ R4, R11, R4, !PT ;  /* 0x000000040b047209 */ /* 0x000fe20007810000 */
[C---:B-1----:R-:W-:Y:S01]  /*4730*/  VIADD R189, R170.reuse, 0x8 ;  /* 0x00000008aabd7836 */ /* 0x042fe20000000000 */
[----:B------:R-:W-:-:S02]  /*4740*/  ISETP.GT.AND P3, PT, R170, 0x49, PT ;  /* 0x00000049aa00780c */ /* 0x000fc40003f64270 */
[----:B--2---:R-:W-:Y:S01]  /*4750*/  FSEL R13, R188, -INF , P2 ;  /* 0xff800000bc0d7808 */ /* 0x004fe20001000000 */
[----:B------:R-:W-:Y:S01]  /*4760*/  FMUL.FTZ R188, R198, UR25 ;  /* 0x00000019c6bc7c20 */ /* 0x000fe20008410000 */
[----:B------:R-:W-:Y:S01]  /*4770*/  FMNMX.FTZ R4, R9, R4, !PT ;  /* 0x0000000409047209 */ /* 0x000fe20007810000 */
[----:B------:R-:W1:Y:S01]  /*4780*/  MUFU.TANH R159, R193 ;  /* 0x000000c1009f7308 */ /* 0x000e620000002400 */
[C---:B------:R-:W-:Y:S02]  /*4790*/  ISETP.GT.AND P2, PT, R170.reuse, 0x50, PT ;  /* 0x00000050aa00780c */ /* 0x040fe40003f44270 */
[----:B-----5:R-:W-:Y:S02]  /*47a0*/  FSEL R21, R21, -INF , P3 ;  /* 0xff80000015157808 */ /* 0x020fe40001800000 */
[----:B------:R-:W-:Y:S02]  /*47b0*/  FMNMX.FTZ R4, R13, R4, !PT ;  /* 0x000000040d047209 */ /* 0x000fe40007810000 */
[----:B------:R-:W-:Y:S01]  /*47c0*/  ISETP.GT.AND P3, PT, R170, 0x51, PT ;  /* 0x00000051aa00780c */ /* 0x000fe20003f64270 */
[----:B------:R-:W2:Y:S01]  /*47d0*/  MUFU.TANH R156, R196 ;  /* 0x000000c4009c7308 */ /* 0x000ea20000002400 */
[----:B---3--:R-:W-:-:S02]  /*47e0*/  FSEL R154, R154, -INF , P2 ;  /* 0xff8000009a9a7808 */ /* 0x008fc40001000000 */
[----:B------:R-:W-:Y:S02]  /*47f0*/  FMNMX.FTZ R185, R21, R4, !PT ;  /* 0x0000000415b97209 */ /* 0x000fe40007810000 */
[----:B------:R-:W-:Y:S02]  /*4800*/  ISETP.GT.AND P2, PT, R170, 0x58, PT ;  /* 0x00000058aa00780c */ /* 0x000fe40003f44270 */
[----:B------:R-:W-:Y:S01]  /*4810*/  FMNMX.FTZ R4, R154, R185, !PT ;  /* 0x000000b99a047209 */ /* 0x000fe20007810000 */
[----:B------:R-:W3:Y:S01]  /*4820*/  MUFU.TANH R157, R197 ;  /* 0x000000c5009d7308 */ /* 0x000ee20000002400 */
[----:B-1----:R-:W-:Y:S02]  /*4830*/  FSEL R159, R159, -INF , P3 ;  /* 0xff8000009f9f7808 */ /* 0x002fe40001800000 */
[----:B------:R-:W-:Y:S02]  /*4840*/  ISETP.GT.AND P3, PT, R170, 0x59, PT ;  /* 0x00000059aa00780c */ /* 0x000fe40003f64270 */
[----:B------:R-:W-:-:S02]  /*4850*/  FMNMX.FTZ R185, R159, R4, !PT ;  /* 0x000000049fb97209 */ /* 0x000fc40007810000 */
[C---:B------:R-:W-:Y:S01]  /*4860*/  ISETP.GT.AND P4, PT, R189.reuse, 0x8, PT ;  /* 0x00000008bd00780c */ /* 0x040fe20003f84270 */
[----:B------:R-:W1:Y:S01]  /*4870*/  MUFU.TANH R15, R15 ;  /* 0x0000000f000f7308 */ /* 0x000e620000002400 */
[----:B--2---:R-:W-:Y:S02]  /*4880*/  FSEL R156, R156, -INF , P2 ;  /* 0xff8000009c9c7808 */ /* 0x004fe40001000000 */
[C---:B------:R-:W-:Y:S02]  /*4890*/  ISETP.GT.AND P2, PT, R189.reuse, RZ, PT ;  /* 0x000000ffbd00720c */ /* 0x040fe40003f44270 */
[----:B------:R-:W-:Y:S02]  /*48a0*/  FMNMX.FTZ R4, R156, R185, !PT ;  /* 0x000000b99c047209 */ /* 0x000fe40007810000 */
[----:B------:R-:W-:Y:S01]  /*48b0*/  ISETP.GT.AND P5, PT, R189, 0x9, PT ;  /* 0x00000009bd00780c */ /* 0x000fe20003fa4270 */
[----:B------:R-:W2:Y:S01]  /*48c0*/  MUFU.TANH R14, R14 ;  /* 0x0000000e000e7308 */ /* 0x000ea20000002400 */
[----:B---3--:R-:W-:-:S02]  /*48d0*/  FSEL R157, R157, -INF , P3 ;  /* 0xff8000009d9d7808 */ /* 0x008fc40001800000 */
[----:B------:R-:W-:Y:S02]  /*48e0*/  ISETP.GT.AND P3, PT, R189, 0x1, PT ;  /* 0x00000001bd00780c */ /* 0x000fe40003f64270 */
[----:B------:R-:W-:-:S03]  /*48f0*/  FMNMX.FTZ R4, R157, R4, !PT ;  /* 0x000000049d047209 */ /* 0x000fc60007810000 */
[----:B------:R-:W3:Y:S01]  /*4900*/  MUFU.TANH R203, R203 ;  /* 0x000000cb00cb7308 */ /* 0x000ee20000002400 */
[----:B-1----:R-:W-:Y:S01]  /*4910*/  FSEL R15, R15, -INF , P2 ;  /* 0xff8000000f0f7808 */ /* 0x002fe20001000000 */
[----:B------:R-:W1:Y:S03]  /*4920*/  SHFL.BFLY PT, R185, R4, 0x2, 0x1f ;  /* 0x0c401f0004b97f89 */ /* 0x000e6600000e0000 */
[----:B------:R-:W-:-:S03]  /*4930*/  FMNMX.FTZ R191, R15, R8, !PT ;  /* 0x000000080fbf7209 */ /* 0x000fc60007810000 */
[----:B------:R-:W4:Y:S01]  /*4940*/  MUFU.TANH R158, R158 ;  /* 0x0000009e009e7308 */ /* 0x000f220000002400 */
[----:B--2---:R-:W-:Y:S02]  /*4950*/  FSEL R14, R14, -INF , P3 ;  /* 0xff8000000e0e7808 */ /* 0x004fe40001800000 */
[----:B------:R-:W-:-:S05]  /*4960*/  ISETP.GT.AND P3, PT, R189, 0x10, PT ;  /* 0x00000010bd00780c */ /* 0x000fca0003f64270 */
[----:B------:R-:W2:Y:S01]  /*4970*/  MUFU.TANH R162, R162 ;  /* 0x000000a200a27308 */ /* 0x000ea20000002400 */
[----:B---3--:R-:W-:Y:S02]  /*4980*/  FSEL R203, R203, -INF , P4 ;  /* 0xff800000cbcb7808 */ /* 0x008fe40002000000 */
[----:B------:R-:W-:-:S05]  /*4990*/  ISETP.GT.AND P4, PT, R189, 0x11, PT ;  /* 0x00000011bd00780c */ /* 0x000fca0003f84270 */
[----:B------:R-:W3:Y:S01]  /*49a0*/  MUFU.TANH R161, R161 ;  /* 0x000000a100a17308 */ /* 0x000ee20000002400 */
[----:B----4-:R-:W-:Y:S02]  /*49b0*/  FSEL R158, R158, -INF , P5 ;  /* 0xff8000009e9e7808 */ /* 0x010fe40002800000 */
[----:B-1----:R-:W-:Y:S01]  /*49c0*/  FMNMX.FTZ R172, R4, R185, !PT ;  /* 0x000000b904ac7209 */ /* 0x002fe20007810000 */
[----:B------:R-:W-:Y:S01]  /*49d0*/  FMUL.FTZ R185, R190, UR25 ;  /* 0x00000019beb97c20 */ /* 0x000fe20008410000 */
[----:B------:R-:W-:-:S03]  /*49e0*/  FMUL.FTZ R190, R199, UR25 ;  /* 0x00000019c7be7c20 */ /* 0x000fc60008410000 */
[----:B------:R-:W1:Y:S01]  /*49f0*/  SHFL.BFLY PT, R193, R172, 0x1, 0x1f ;  /* 0x0c201f00acc17f89 */ /* 0x000e6200000e0000 */
[----:B------:R-:W4:Y:S01]  /*4a00*/  MUFU.TANH R164, R164 ;  /* 0x000000a400a47308 */ /* 0x000f220000002400 */
[----:B--2---:R-:W-:Y:S02]  /*4a10*/  FSEL R162, R162, -INF , P3 ;  /* 0xff800000a2a27808 */ /* 0x004fe40001800000 */
[----:B------:R-:W-:-:S05]  /*4a20*/  ISETP.GT.AND P3, PT, R189, 0x18, PT ;  /* 0x00000018bd00780c */ /* 0x000fca0003f64270 */
[----:B------:R-:W-:Y:S01]  /*4a30*/  MUFU.TANH R163, R163 ;  /* 0x000000a300a37308 */ /* 0x000fe20000002400 */
[----:B---3--:R-:W-:Y:S02]  /*4a40*/  FSEL R161, R161, -INF , P4 ;  /* 0xff800000a1a17808 */ /* 0x008fe40002000000 */
[----:B------:R-:W-:-:S05]  /*4a50*/  ISETP.GT.AND P4, PT, R189, 0x19, PT ;  /* 0x00000019bd00780c */ /* 0x000fca0003f84270 */
[----:B------:R-:W2:Y:S01]  /*4a60*/  MUFU.TANH R166, R166 ;  /* 0x000000a600a67308 */ /* 0x000ea20000002400 */
[----:B----4-:R-:W-:Y:S02]  /*4a70*/  FSEL R164, R164, -INF , P3 ;  /* 0xff800000a4a47808 */ /* 0x010fe40001800000 */
[----:B------:R-:W-:Y:S02]  /*4a80*/  ISETP.GT.AND P3, PT, R189, 0x20, PT ;  /* 0x00000020bd00780c */ /* 0x000fe40003f64270 */
[----:B-1----:R-:W-:-:S03]  /*4a90*/  FMNMX.FTZ R4, R172, R193, !PT ;  /* 0x000000c1ac047209 */ /* 0x002fc60007810000 */
[----:B------:R-:W1:Y:S01]  /*4aa0*/  MUFU.TANH R167, R167 ;  /* 0x000000a700a77308 */ /* 0x000e620000002400 */
[----:B------:R-:W-:Y:S02]  /*4ab0*/  FMNMX.FTZ R172, R14, R191, !PT ;  /* 0x000000bf0eac7209 */ /* 0x000fe40007810000 */
[C---:B------:R-:W-:Y:S01]  /*4ac0*/  FSETP.NEU.FTZ.AND P2, PT, R4.reuse, -INF , PT ;  /* 0xff8000000400780b */ /* 0x040fe20003f5d000 */
[----:B------:R-:W-:Y:S01]  /*4ad0*/  FMUL.FTZ R170, R4, UR10 ;  /* 0x0000000a04aa7c20 */ /* 0x000fe20008410000 */
[----:B------:R-:W-:-:S03]  /*4ae0*/  FMNMX.FTZ R191, R203, R172, !PT ;  /* 0x000000accbbf7209 */ /* 0x000fc60007810000 */
[----:B------:R-:W3:Y:S01]  /*4af0*/  MUFU.TANH R168, R168 ;  /* 0x000000a800a87308 */ /* 0x000ee20000002400 */
[----:B------:R-:W-:Y:S02]  /*4b00*/  FMNMX.FTZ R191, R158, R191, !PT ;  /* 0x000000bf9ebf7209 */ /* 0x000fe40007810000 */
[----:B------:R-:W-:Y:S02]  /*4b10*/  FSEL R170, R170, RZ, P2 ;  /* 0x000000ffaaaa7208 */ /* 0x000fe40001000000 */
[----:B------:R-:W-:Y:S02]  /*4b20*/  FMNMX.FTZ R174, R162, R191, !PT ;  /* 0x000000bfa2ae7209 */ /* 0x000fe40007810000 */
[----:B--2---:R-:W-:Y:S01]  /*4b30*/  FSEL R166, R166, -INF , P3 ;  /* 0xff800000a6a67808 */ /* 0x004fe20001800000 */
[----:B------:R-:W2:Y:S01]  /*4b40*/  MUFU.TANH R175, R175 ;  /* 0x000000af00af7308 */ /* 0x000ea20000002400 */
[----:B------:R-:W-:Y:S01]  /*4b50*/  FMNMX.FTZ R191, R161, R174, !PT ;  /* 0x000000aea1bf7209 */ /* 0x000fe20007810000 */
[--C-:B------:R-:W-:Y:S01]  /*4b60*/  FFMA.FTZ R192, R171, UR10, -R170.reuse ;  /* 0x0000000aabc07c23 */ /* 0x100fe200080108aa */
[----:B------:R-:W-:Y:S01]  /*4b70*/  FSEL R171, R163, -INF , P4 ;  /* 0xff800000a3ab7808 */ /* 0x000fe20002000000 */
[--C-:B------:R-:W-:Y:S01]  /*4b80*/  FFMA.FTZ R193, R173, UR10, -R170.reuse ;  /* 0x0000000aadc17c23 */ /* 0x100fe200080108aa */
[----:B------:R-:W-:Y:S01]  /*4b90*/  FMNMX.FTZ R174, R164, R191, !PT ;  /* 0x000000bfa4ae7209 */ /* 0x000fe20007810000 */
[--C-:B------:R-:W-:Y:S01]  /*4ba0*/  FFMA.FTZ R194, R177, UR10, -R170.reuse ;  /* 0x0000000ab1c27c23 */ /* 0x100fe200080108aa */
[----:B------:R-:W-:Y:S01]  /*4bb0*/  ISETP.GT.AND P4, PT, R189, 0x21, PT ;  /* 0x00000021bd00780c */ /* 0x000fe20003f84270 */
[----:B------:R-:W-:Y:S01]  /*4bc0*/  MUFU.TANH R176, R176 ;  /* 0x000000b000b07308 */ /* 0x000fe20000002400 */
[----:B------:R-:W-:Y:S01]  /*4bd0*/  FMNMX.FTZ R191, R171, R174, !PT ;  /* 0x000000aeabbf7209 */ /* 0x000fe20007810000 */
[--C-:B------:R-:W-:Y:S01]  /*4be0*/  FFMA.FTZ R172, R207, UR10, -R170.reuse ;  /* 0x0000000acfac7c23 */ /* 0x100fe200080108aa */
[----:B------:R-:W-:Y:S01]  /*4bf0*/  ISETP.GT.AND P3, PT, R189, 0x28, PT ;  /* 0x00000028bd00780c */ /* 0x000fe20003f64270 */
[--C-:B------:R-:W-:Y:S01]  /*4c00*/  FFMA.FTZ R196, R157, UR10, -R170.reuse ;  /* 0x0000000a9dc47c23 */ /* 0x100fe200080108aa */
[----:B-1----:R-:W-:Y:S01]  /*4c10*/  FSEL R173, R167, -INF , P4 ;  /* 0xff800000a7ad7808 */ /* 0x002fe20002000000 */
[--C-:B------:R-:W-:Y:S01]  /*4c20*/  FFMA.FTZ R169, R169, UR10, -R170.reuse ;  /* 0x0000000aa9a97c23 */ /* 0x100fe200080108aa */
[----:B------:R-:W-:Y:S01]  /*4c30*/  FMNMX.FTZ R174, R166, R191, !PT ;  /* 0x000000bfa6ae7209 */ /* 0x000fe20007810000 */
[----:B------:R-:W1:Y:S01]  /*4c40*/  MUFU.TANH R178, R178 ;  /* 0x000000b200b27308 */ /* 0x000e620000002400 */
        /* <DEDUP_REMOVED lines=8> */
[----:B--2---:R-:W-:Y:S01]  /*4cd0*/  FSEL R175, R175, -INF , P4 ;  /* 0xff800000afaf7808 */ /* 0x004fe20002000000 */
[--C-:B------:R-:W-:Y:S01]  /*4ce0*/  FFMA.FTZ R20, R20, UR10, -R170.reuse ;  /* 0x0000000a14147c23 */ /* 0x100fe200080108aa */
[----:B------:R-:W-:Y:S01]  /*4cf0*/  ISETP.GT.AND P4, PT, R189, 0x31, PT ;  /* 0x00000031bd00780c */ /* 0x000fe20003f84270 */
[--C-:B------:R-:W-:Y:S01]  /*4d00*/  FFMA.FTZ R10, R10, UR10, -R170.reuse ;  /* 0x0000000a0a0a7c23 */ /* 0x100fe200080108aa */
[--C-:B------:R-:W-:Y:S01]  /*4d10*/  FFMA.FTZ R11, R11, UR10, -R170.reuse ;  /* 0x0000000a0b0b7c23 */ /* 0x100fe200080108aa */
[----:B------:R-:W-:-:S02]  /*4d20*/  FFMA.FTZ R13, R13, UR10, -R170 ;  /* 0x0000000a0d0d7c23 */ /* 0x000fc400080108aa */
[----:B------:R-:W-:Y:S01]  /*4d30*/  MUFU.TANH R179, R179 ;  /* 0x000000b300b37308 */ /* 0x000fe20000002400 */
[----:B-1----:R-:W-:Y:S02]  /*4d40*/  FSEL R178, R178, -INF , P4 ;  /* 0xff800000b2b27808 */ /* 0x002fe40002000000 */
[----:B------:R-:W-:-:S05]  /*4d50*/  ISETP.GT.AND P4, PT, R189, 0x39, PT ;  /* 0x00000039bd00780c */ /* 0x000fca0003f84270 */
[----:B------:R1:W-:Y:S08]  /*4d60*/  MUFU.EX2 R163, R192 ;  /* 0x000000c000a37308 */ /* 0x0003f00000000800 */
[----:B------:R-:W2:Y:S01]  /*4d70*/  MUFU.TANH R182, R182 ;  /* 0x000000b600b67308 */ /* 0x000ea20000002400 */
[----:B-1----:R-:W-:Y:S02]  /*4d80*/  FMNMX.FTZ R192, R168, R177, !PT ;  /* 0x000000b1a8c07209 */ /* 0x002fe40007810000 */
[----:B------:R-:W-:Y:S01]  /*4d90*/  FSEL R177, R176, -INF , P3 ;  /* 0xff800000b0b17808 */ /* 0x000fe20001800000 */
[----:B------:R-:W-:Y:S01]  /*4da0*/  FFMA.FTZ R176, R205, UR10, -R170 ;  /* 0x0000000acdb07c23 */ /* 0x000fe200080108aa */
[----:B------:R-:W-:-:S02]  /*4db0*/  FMNMX.FTZ R192, R175, R192, !PT ;  /* 0x000000c0afc07209 */ /* 0x000fc40007810000 */
[----:B------:R-:W-:Y:S01]  /*4dc0*/  ISETP.GT.AND P3, PT, R189, 0x38, PT ;  /* 0x00000038bd00780c */ /* 0x000fe20003f64270 */
[----:B------:R-:W1:Y:S01]  /*4dd0*/  MUFU.TANH R183, R183 ;  /* 0x000000b700b77308 */ /* 0x000e620000002400 */
[----:B------:R-:W-:Y:S02]  /*4de0*/  FMNMX.FTZ R191, R177, R192, !PT ;  /* 0x000000c0b1bf7209 */ /* 0x000fe40007810000 */
[----:B---3--:R-:W-:Y:S02]  /*4df0*/  FSEL R180, R180, -INF , P3 ;  /* 0xff800000b4b47808 */ /* 0x008fe40001800000 */
[----:B------:R-:W-:Y:S02]  /*4e00*/  FMNMX.FTZ R191, R178, R191, !PT ;  /* 0x000000bfb2bf7209 */ /* 0x000fe40007810000 */
[----:B------:R-:W-:Y:S01]  /*4e10*/  ISETP.GT.AND P3, PT, R189, 0x40, PT ;  /* 0x00000040bd00780c */ /* 0x000fe20003f64270 */
[----:B------:R-:W3:Y:S01]  /*4e20*/  MUFU.TANH R185, R185 ;  /* 0x000000b900b97308 */ /* 0x000ee20000002400 */
[----:B------:R-:W-:-:S02]  /*4e30*/  FMNMX.FTZ R192, R180, R191, !PT ;  /* 0x000000bfb4c07209 */ /* 0x000fc40007810000 */
[----:B--2---:R-:W-:Y:S02]  /*4e40*/  FSEL R182, R182, -INF , P3 ;  /* 0xff800000b6b67808 */ /* 0x004fe40001800000 */
[----:B------:R-:W-:-:S03]  /*4e50*/  ISETP.GT.AND P3, PT, R189, 0x48, PT ;  /* 0x00000048bd00780c */ /* 0x000fc60003f64270 */
[----:B------:R2:W-:Y:S08]  /*4e60*/  MUFU.EX2 R167, R193 ;  /* 0x000000c100a77308 */ /* 0x0005f00000000800 */
[----:B------:R-:W-:Y:S01]  /*4e70*/  MUFU.TANH R184, R184 ;  /* 0x000000b800b87308 */ /* 0x000fe20000002400 */
[----:B--2---:R-:W-:Y:S01]  /*4e80*/  FFMA.FTZ R193, R181, UR10, -R170 ;  /* 0x0000000ab5c17c23 */ /* 0x004fe200080108aa */
[----:B------:R-:W-:-:S02]  /*4e90*/  FSEL R181, R179, -INF , P4 ;  /* 0xff800000b3b57808 */ /* 0x000fc40002000000 */
[----:B------:R-:W-:Y:S02]  /*4ea0*/  ISETP.GT.AND P4, PT, R189, 0x41, PT ;  /* 0x00000041bd00780c */ /* 0x000fe40003f84270 */
[----:B------:R-:W-:Y:S02]  /*4eb0*/  FMNMX.FTZ R191, R181, R192, !PT ;  /* 0x000000c0b5bf7209 */ /* 0x000fe40007810000 */
[----:B------:R-:W2:Y:S01]  /*4ec0*/  MUFU.TANH R186, R186 ;  /* 0x000000ba00ba7308 */ /* 0x000ea20000002400 */
[----:B-1----:R-:W-:Y:S02]  /*4ed0*/  FSEL R183, R183, -INF , P4 ;  /* 0xff800000b7b77808 */ /* 0x002fe40002000000 */
[----:B------:R-:W-:Y:S02]  /*4ee0*/  FMNMX.FTZ R192, R182, R191, !PT ;  /* 0x000000bfb6c07209 */ /* 0x000fe40007810000 */
[----:B------:R-:W-:Y:S02]  /*4ef0*/  ISETP.GT.AND P4, PT, R189, 0x49, PT ;  /* 0x00000049bd00780c */ /* 0x000fe40003f84270 */
[----:B---3--:R-:W-:Y:S01]  /*4f00*/  FSEL R185, R185, -INF , P3 ;  /* 0xff800000b9b97808 */ /* 0x008fe20001800000 */
[----:B------:R-:W1:Y:S01]  /*4f10*/  MUFU.TANH R187, R187 ;  /* 0x000000bb00bb7308 */ /* 0x000e620000002400 */
[----:B------:R-:W-:-:S02]  /*4f20*/  FMNMX.FTZ R192, R183, R192, !PT ;  /* 0x000000c0b7c07209 */ /* 0x000fc40007810000 */
[----:B------:R-:W-:Y:S02]  /*4f30*/  ISETP.GT.AND P3, PT, R189, 0x50, PT ;  /* 0x00000050bd00780c */ /* 0x000fe40003f64270 */
[----:B------:R-:W-:-:S03]  /*4f40*/  FMNMX.FTZ R192, R185, R192, !PT ;  /* 0x000000c0b9c07209 */ /* 0x000fc60007810000 */
[----:B------:R-:W3:Y:S01]  /*4f50*/  MUFU.TANH R188, R188 ;  /* 0x000000bc00bc7308 */ /* 0x000ee20000002400 */
[----:B--2---:R-:W-:Y:S02]  /*4f60*/  FSEL R186, R186, -INF , P3 ;  /* 0xff800000baba7808 */ /* 0x004fe40001800000 */
[----:B------:R-:W-:-:S05]  /*4f70*/  ISETP.GT.AND P3, PT, R189, 0x58, PT ;  /* 0x00000058bd00780c */ /* 0x000fca0003f64270 */
[----:B------:R2:W-:Y:S08]  /*4f80*/  MUFU.EX2 R179, R193 ;  /* 0x000000c100b37308 */ /* 0x0005f00000000800 */
[----:B------:R-:W4:Y:S01]  /*4f90*/  MUFU.TANH R190, R190 ;  /* 0x000000be00be7308 */ /* 0x000f220000002400 */
[----:B--2---:R-:W-:Y:S01]  /*4fa0*/  FFMA.FTZ R193, R165, UR10, -R170 ;  /* 0x0000000aa5c17c23 */ /* 0x004fe200080108aa */
[----:B------:R-:W-:-:S02]  /*4fb0*/  FSEL R165, R184, -INF , P4 ;  /* 0xff800000b8a57808 */ /* 0x000fc40002000000 */
[----:B------:R-:W-:Y:S02]  /*4fc0*/  ISETP.GT.AND P4, PT, R189, 0x51, PT ;  /* 0x00000051bd00780c */ /* 0x000fe40003f84270 */
[----:B------:R-:W-:Y:S02]  /*4fd0*/  FMNMX.FTZ R191, R165, R192, !PT ;  /* 0x000000c0a5bf7209 */ /* 0x000fe40007810000 */
[----:B-1----:R-:W-:Y:S01]  /*4fe0*/  FSEL R187, R187, -INF , P4 ;  /* 0xff800000bbbb7808 */ /* 0x002fe20002000000 */
[----:B------:R1:W-:Y:S01]  /*4ff0*/  MUFU.EX2 R184, R193 ;  /* 0x000000c100b87308 */ /* 0x0003e20000000800 */
[----:B------:R-:W-:Y:S02]  /*5000*/  FMNMX.FTZ R192, R186, R191, !PT ;  /* 0x000000bfbac07209 */ /* 0x000fe40007810000 */
[----:B------:R-:W-:Y:S02]  /*5010*/  ISETP.GT.AND P4, PT, R189, 0x59, PT ;  /* 0x00000059bd00780c */ /* 0x000fe40003f84270 */
[----:B---3--:R-:W-:Y:S01]  /*5020*/  FSEL R191, R188, -INF , P3 ;  /* 0xff800000bcbf7808 */ /* 0x008fe20001800000 */
[--C-:B------:R-:W-:Y:S01]  /*5030*/  FFMA.FTZ R188, R152, UR10, -R170.reuse ;  /* 0x0000000a98bc7c23 */ /* 0x100fe200080108aa */
[----:B------:R-:W-:Y:S01]  /*5040*/  FMNMX.FTZ R192, R187, R192, !PT ;  /* 0x000000c0bbc07209 */ /* 0x000fe20007810000 */
[----:B------:R-:W-:Y:S01]  /*5050*/  MUFU.EX2 R172, R172 ;  /* 0x000000ac00ac7308 */ /* 0x000fe20000000800 */
[----:B----4-:R-:W-:Y:S01]  /*5060*/  FSEL R190, R190, -INF , P4 ;  /* 0xff800000bebe7808 */ /* 0x010fe20002000000 */
[----:B-1----:R-:W-:Y:S01]  /*5070*/  FFMA.FTZ R193, R5, UR10, -R170 ;  /* 0x0000000a05c17c23 */ /* 0x002fe200080108aa */
[----:B------:R-:W-:-:S04]  /*5080*/  FMNMX.FTZ R189, R191, R192, !PT ;  /* 0x000000c0bfbd7209 */ /* 0x000fc80007810000 */
[----:B------:R-:W-:Y:S01]  /*5090*/  FMNMX.FTZ R192, R190, R189, !PT ;  /* 0x000000bdbec07209 */ /* 0x000fe20007810000 */
[--C-:B------:R-:W-:Y:S01]  /*50a0*/  FFMA.FTZ R189, R12, UR10, -R170.reuse ;  /* 0x0000000a0cbd7c23 */ /* 0x100fe200080108aa */
[--C-:B------:R-:W-:Y:S01]  /*50b0*/  FFMA.FTZ R12, R9, UR10, -R170.reuse ;  /* 0x0000000a090c7c23 */ /* 0x100fe200080108aa */
[----:B------:R1:W-:Y:S02]  /*50c0*/  MUFU.EX2 R174, R194 ;  /* 0x000000c200ae7308 */ /* 0x0003e40000000800 */
[----:B------:R-:W2:Y:S06]  /*50d0*/  SHFL.BFLY PT, R195, R192, 0x2, 0x1f ;  /* 0x0c401f00c0c37f89 */ /* 0x000eac00000e0000 */
[----:B------:R-:W-:Y:S01]  /*50e0*/  MUFU.EX2 R176, R176 ;  /* 0x000000b000b07308 */ /* 0x000fe20000000800 */
[--C-:B-1----:R-:W-:Y:S01]  /*50f0*/  FFMA.FTZ R194, R159, UR10, -R170.reuse ;  /* 0x0000000a9fc27c23 */ /* 0x102fe200080108aa */
[----:B------:R-:W-:-:S06]  /*5100*/  FFMA.FTZ R159, R156, UR10, -R170 ;  /* 0x0000000a9c9f7c23 */ /* 0x000fcc00080108aa */
[----:B------:R-:W-:Y:S08]  /*5110*/  MUFU.EX2 R169, R169 ;  /* 0x000000a900a97308 */ /* 0x000ff00000000800 */
[----:B------:R-:W-:Y:S01]  /*5120*/  MUFU.EX2 R160, R160 ;  /* 0x000000a000a07308 */ /* 0x000fe20000000800 */
[----:B--2---:R-:W-:Y:S01]  /*5130*/  FMNMX.FTZ R195, R192, R195, !PT ;  /* 0x000000c3c0c37209 */ /* 0x004fe20007810000 */
[--C-:B------:R-:W-:Y:S01]  /*5140*/  FFMA.FTZ R192, R21, UR10, -R170.reuse ;  /* 0x0000000a15c07c23 */ /* 0x100fe200080108aa */
[----:B------:R-:W-:Y:S01]  /*5150*/  FFMA.FTZ R21, R154, UR10, -R170 ;  /* 0x0000000a9a157c23 */ /* 0x000fe200080108aa */
[----:B------:R-:W-:-:S02]  /*5160*/  FSEL R154, R4, RZ, P2 ;  /* 0x000000ff049a7208 */ /* 0x000fc40001000000 */
[----:B------:R-:W1:Y:S02]  /*5170*/  SHFL.BFLY PT, R152, R195, 0x1, 0x1f ;  /* 0x0c201f00c3987f89 */ /* 0x000e6400000e0000 */
[----:B------:R-:W-:Y:S01]  /*5180*/  MUFU.EX2 R153, R153 ;  /* 0x0000009900997308 */ /* 0x000fe20000000800 */
[----:B------:R-:W-:-:S04]  /*5190*/  FADD.FTZ R154, -R154, R7 ;  /* 0x000000079a9a7221 */ /* 0x000fc80000010100 */
[----:B------:R-:W-:-:S03]  /*51a0*/  FMUL.FTZ R7, R154, UR10 ;  /* 0x0000000a9a077c20 */ /* 0x000fc60008410000 */
[----:B------:R-:W-:Y:S08]  /*51b0*/  MUFU.EX2 R155, R155 ;  /* 0x0000009b009b7308 */ /* 0x000ff00000000800 */
[----:B------:R-:W2:Y:S01]  /*51c0*/  MUFU.EX2 R7, R7 ;  /* 0x0000000700077308 */ /* 0x000ea20000000800 */
[----:B-1----:R-:W-:-:S07]  /*51d0*/  FMNMX.FTZ R5, R195, R152, !PT ;  /* 0x00000098c3057209 */ /* 0x002fce0007810000 */
[----:B------:R-:W-:Y:S01]  /*51e0*/  MUFU.EX2 R188, R188 ;  /* 0x000000bc00bc7308 */ /* 0x000fe20000000800 */
[C---:B------:R-:W-:Y:S01]  /*51f0*/  FSETP.NEU.FTZ.AND P3, PT, R5.reuse, -INF , PT ;  /* 0xff8000000500780b */ /* 0x040fe20003f7d000 */
[----:B------:R-:W-:-:S03]  /*5200*/  FMUL.FTZ R152, R5, UR10 ;  /* 0x0000000a05987c20 */ /* 0x000fc60008410000 */
[----:B------:R-:W-:-:S03]  /*5210*/  FSEL R9, R5, RZ, P3 ;  /* 0x000000ff05097208 */ /* 0x000fc60001800000 */
[----:B------:R-:W-:Y:S01]  /*5220*/  MUFU.EX2 R20, R20 ;  /* 0x0000001400147308 */ /* 0x000fe20000000800 */
[----:B------:R-:W-:Y:S01]  /*5230*/  FSEL R152, R152, RZ, P3 ;  /* 0x000000ff98987208 */ /* 0x000fe20001800000 */
[----:B--2---:R-:W-:Y:S01]  /*5240*/  FFMA.FTZ R154, R7, R3, R172 ;  /* 0x00000003079a7223 */ /* 0x004fe200000100ac */
[-C--:B------:R-:W-:Y:S01]  /*5250*/  FMUL.FTZ R24, R24, R7.reuse ;  /* 0x0000000718187220 */ /* 0x080fe20000410000 */
[----:B------:R-:W-:Y:S01]  /*5260*/  FADD.FTZ R9, -R9, R8 ;  /* 0x0000000809097221 */ /* 0x000fe20000010100 */
[----:B------:R-:W-:Y:S01]  /*5270*/  FMUL.FTZ R25, R25, R7 ;  /* 0x0000000719197220 */ /* 0x000fe20000410000 */
[--C-:B------:R-:W-:Y:S01]  /*5280*/  FFMA.FTZ R15, R15, UR10, -R152.reuse ;  /* 0x0000000a0f0f7c23 */ /* 0x100fe20008010898 */
[--C-:B------:R-:W-:Y:S01]  /*5290*/  FFMA.FTZ R14, R14, UR10, -R152.reuse ;  /* 0x0000000a0e0e7c23 */ /* 0x100fe20008010898 */
[----:B------:R-:W-:Y:S01]  /*52a0*/  FMUL.FTZ R8, R9, UR10 ;  /* 0x0000000a09087c20 */ /* 0x000fe20008410000 */
[--C-:B------:R-:W-:Y:S01]  /*52b0*/  FFMA.FTZ R157, R203, UR10, -R152.reuse ;  /* 0x0000000acb9d7c23 */ /* 0x100fe20008010898 */
[----:B------:R-:W-:Y:S01]  /*52c0*/  FFMA.FTZ R198, R158, UR10, -R152 ;  /* 0x0000000a9ec67c23 */ /* 0x000fe20008010898 */
[----:B------:R-:W-:Y:S01]  /*52d0*/  FADD.FTZ R154, R163, R154 ;  /* 0x0000009aa39a7221 */ /* 0x000fe20000010000 */
[----:B------:R-:W-:Y:S01]  /*52e0*/  MUFU.EX2 R15, R15 ;  /* 0x0000000f000f7308 */ /* 0x000fe20000000800 */
[--C-:B------:R-:W-:Y:S01]  /*52f0*/  FFMA.FTZ R195, R162, UR10, -R152.reuse ;  /* 0x0000000aa2c37c23 */ /* 0x100fe20008010898 */
[----:B------:R-:W-:Y:S01]  /*5300*/  FFMA.FTZ R204, R161, UR10, -R152 ;  /* 0x0000000aa1cc7c23 */ /* 0x000fe20008010898 */
[----:B------:R-:W-:Y:S01]  /*5310*/  FADD.FTZ R3, R167, R154 ;  /* 0x0000009aa7037221 */ /* 0x000fe20000010000 */
[--C-:B------:R-:W-:Y:S01]  /*5320*/  FFMA.FTZ R161, R164, UR10, -R152.reuse ;  /* 0x0000000aa4a17c23 */ /* 0x100fe20008010898 */
[--C-:B------:R-:W-:Y:S01]  /*5330*/  FFMA.FTZ R206, R171, UR10, -R152.reuse ;  /* 0x0000000aabce7c23 */ /* 0x100fe20008010898 */
[--C-:B------:R-:W-:Y:S01]  /*5340*/  FFMA.FTZ R171, R166, UR10, -R152.reuse ;  /* 0x0000000aa6ab7c23 */ /* 0x100fe20008010898 */
[----:B------:R-:W-:Y:S01]  /*5350*/  FADD.FTZ R9, R174, R3 ;  /* 0x00000003ae097221 */ /* 0x000fe20000010000 */
[----:B------:R-:W1:Y:S01]  /*5360*/  MUFU.EX2 R8, R8 ;  /* 0x0000000800087308 */ /* 0x000e620000000800 */
[--C-:B------:R-:W-:Y:S01]  /*5370*/  FFMA.FTZ R208, R173, UR10, -R152.reuse ;  /* 0x0000000aadd07c23 */ /* 0x100fe20008010898 */
[--C-:B------:R-:W-:Y:S01]  /*5380*/  FFMA.FTZ R210, R175, UR10, -R152.reuse ;  /* 0x0000000aafd27c23 */ /* 0x100fe20008010898 */
[----:B------:R-:W-:Y:S01]  /*5390*/  FADD.FTZ R156, R176, R9 ;  /* 0x00000009b09c7221 */ /* 0x000fe20000010000 */
[--C-:B------:R-:W-:Y:S01]  /*53a0*/  FFMA.FTZ R173, R168, UR10, -R152.reuse ;  /* 0x0000000aa8ad7c23 */ /* 0x100fe20008010898 */
[----:B------:R-:W-:Y:S01]  /*53b0*/  FFMA.FTZ R175, R177, UR10, -R152 ;  /* 0x0000000ab1af7c23 */ /* 0x000fe20008010898 */
[----:B------:R-:W-:-:S02]  /*53c0*/  IMAD.U32 R177, RZ, RZ, UR26 ;  /* 0x0000001affb17e24 */ /* 0x000fc4000f8e00ff */
[----:B------:R-:W-:Y:S01]  /*53d0*/  FADD.FTZ R156, R179, R156 ;  /* 0x0000009cb39c7221 */ /* 0x000fe20000010000 */
[----:B------:R-:W2:Y:S01]  /*53e0*/  MUFU.EX2 R14, R14 ;  /* 0x0000000e000e7308 */ /* 0x000ea20000000800 */
[----:B------:R-:W-:Y:S01]  /*53f0*/  IADD3 R9, -R22, 0xb, RZ ;  /* 0x0000000b16097810 */ /* 0x000fe20007ffe1ff */
[----:B------:R-:W-:Y:S01]  /*5400*/  FFMA.FTZ R178, R178, UR10, -R152 ;  /* 0x0000000ab2b27c23 */ /* 0x000fe20008010898 */
[----:B------:R-:W-:Y:S01]  /*5410*/  FADD.FTZ R197, R169, R156 ;  /* 0x0000009ca9c57221 */ /* 0x000fe20000010000 */
[--C-:B------:R-:W-:Y:S01]  /*5420*/  FFMA.FTZ R181, R181, UR10, -R152.reuse ;  /* 0x0000000ab5b57c23 */ /* 0x100fe20008010898 */
[--C-:B------:R-:W-:Y:S01]  /*5430*/  FFMA.FTZ R183, R183, UR10, -R152.reuse ;  /* 0x0000000ab7b77c23 */ /* 0x100fe20008010898 */
[--C-:B------:R-:W-:Y:S01]  /*5440*/  FFMA.FTZ R186, R186, UR10, -R152.reuse ;  /* 0x0000000ababa7c23 */ /* 0x100fe20008010898 */
[----:B------:R-:W-:Y:S01]  /*5450*/  FADD.FTZ R199, R184, R197 ;  /* 0x000000c5b8c77221 */ /* 0x000fe20000010000 */
[----:B------:R-:W3:Y:S01]  /*5460*/  MUFU.EX2 R157, R157 ;  /* 0x0000009d009d7308 */ /* 0x000ee20000000800 */
[----:B-1----:R-:W-:Y:S01]  /*5470*/  FFMA.FTZ R3, R8, R0, R15 ;  /* 0x0000000008037223 */ /* 0x002fe2000001000f */
[--C-:B------:R-:W-:Y:S01]  /*5480*/  FFMA.FTZ R0, R180, UR10, -R152.reuse ;  /* 0x0000000ab4007c23 */ /* 0x100fe20008010898 */
[----:B------:R-:W-:Y:S01]  /*5490*/  FADD.FTZ R156, R160, R199 ;  /* 0x000000c7a09c7221 */ /* 0x000fe20000010000 */
[--C-:B------:R-:W-:Y:S01]  /*54a0*/  FFMA.FTZ R180, R182, UR10, -R152.reuse ;  /* 0x0000000ab6b47c23 */ /* 0x100fe20008010898 */
[--C-:B------:R-:W-:Y:S01]  /*54b0*/  FFMA.FTZ R182, R185, UR10, -R152.reuse ;  /* 0x0000000ab9b67c23 */ /* 0x100fe20008010898 */
[----:B------:R-:W-:Y:S01]  /*54c0*/  FFMA.FTZ R185, R165, UR10, -R152 ;  /* 0x0000000aa5b97c23 */ /* 0x000fe20008010898 */
[----:B------:R-:W-:Y:S01]  /*54d0*/  FADD.FTZ R156, R153, R156 ;  /* 0x0000009c999c7221 */ /* 0x000fe20000010000 */
[----:B------:R-:W1:Y:S01]  /*54e0*/  MUFU.EX2 R198, R198 ;  /* 0x000000c600c67308 */ /* 0x000e620000000800 */
[----:B--2---:R-:W-:Y:S01]  /*54f0*/  FADD.FTZ R154, R14, R3 ;  /* 0x000000030e9a7221 */ /* 0x004fe20000010000 */
[----:B------:R-:W-:Y:S01]  /*5500*/  FFMA.FTZ R187, R187, UR10, -R152 ;  /* 0x0000000abbbb7c23 */ /* 0x000fe20008010898 */
[----:B------:R-:W-:Y:S01]  /*5510*/  FADD.FTZ R199, R155, R156 ;  /* 0x0000009c9bc77221 */ /* 0x000fe20000010000 */
[--C-:B------:R-:W-:Y:S01]  /*5520*/  FFMA.FTZ R191, R191, UR10, -R152.reuse ;  /* 0x0000000abfbf7c23 */ /* 0x100fe20008010898 */
[----:B------:R-:W-:Y:S01]  /*5530*/  FFMA.FTZ R190, R190, UR10, -R152 ;  /* 0x0000000abebe7c23 */ /* 0x000fe20008010898 */
[----:B------:R-:W-:Y:S01]  /*5540*/  F2FP.F16.F32.PACK_AB R152, R163, R172 ;  /* 0x000000aca398723e */ /* 0x000fe200000000ff */
[----:B------:R-:W-:Y:S01]  /*5550*/  FADD.FTZ R199, R188, R199 ;  /* 0x000000c7bcc77221 */ /* 0x000fe20000010000 */
[----:B------:R-:W2:Y:S01]  /*5560*/  MUFU.EX2 R195, R195 ;  /* 0x000000c300c37308 */ /* 0x000ea20000000800 */
[----:B---3--:R-:W-:Y:S01]  /*5570*/  FADD.FTZ R3, R157, R154 ;  /* 0x0000009a9d037221 */ /* 0x008fe20000010000 */
[----:B------:R-:W-:Y:S01]  /*5580*/  F2FP.F16.F32.PACK_AB R160, R153, R160 ;  /* 0x000000a099a0723e */ /* 0x000fe200000000ff */
[----:B------:R-:W-:Y:S01]  /*5590*/  FADD.FTZ R156, R20, R199 ;  /* 0x000000c7149c7221 */ /* 0x000fe20000010000 */
[----:B------:R-:W-:Y:S01]  /*55a0*/  F2FP.F16.F32.PACK_AB R158, R184, R169 ;  /* 0x000000a9b89e723e */ /* 0x000fe200000000ff */
[-C--:B------:R-:W-:Y:S01]  /*55b0*/  FMUL.FTZ R28, R28, R7.reuse ;  /* 0x000000071c1c7220 */ /* 0x080fe20000410000 */
[-C--:B------:R-:W-:Y:S01]  /*55c0*/  FMUL.FTZ R29, R29, R7.reuse ;  /* 0x000000071d1d7220 */ /* 0x080fe20000410000 */
[----:B------:R-:W-:Y:S01]  /*55d0*/  FMUL.FTZ R32, R32, R7 ;  /* 0x0000000720207220 */ /* 0x000fe20000410000 */
[----:B------:R-:W3:Y:S01]  /*55e0*/  MUFU.EX2 R204, R204 ;  /* 0x000000cc00cc7308 */ /* 0x000ee20000000800 */
[----:B-1----:R-:W-:Y:S01]  /*55f0*/  FADD.FTZ R154, R198, R3 ;  /* 0x00000003c69a7221 */ /* 0x002fe20000010000 */
[----:B------:R-:W-:-:S02]  /*5600*/  @!P1 VIADD R3, R177, 0x22840 ;  /* 0x00022840b1039836 */ /* 0x000fc40000000000 */
[-C--:B------:R-:W-:Y:S01]  /*5610*/  FMUL.FTZ R33, R33, R7.reuse ;  /* 0x0000000721217220 */ /* 0x080fe20000410000 */
[-C--:B------:R-:W-:Y:S01]  /*5620*/  FMUL.FTZ R36, R36, R7.reuse ;  /* 0x0000000724247220 */ /* 0x080fe20000410000 */
[-C--:B------:R-:W-:Y:S01]  /*5630*/  FMUL.FTZ R37, R37, R7.reuse ;  /* 0x0000000725257220 */ /* 0x080fe20000410000 */
[-C--:B------:R-:W-:Y:S01]  /*5640*/  FMUL.FTZ R40, R40, R7.reuse ;  /* 0x0000000728287220 */ /* 0x080fe20000410000 */
[----:B------:R-:W-:Y:S01]  /*5650*/  @!P1 PRMT R3, RZ, 0x654, R3 ;  /* 0x00000654ff039816 */ /* 0x000fe20000000003 */
[----:B------:R-:W1:Y:S01]  /*5660*/  MUFU.EX2 R161, R161 ;  /* 0x000000a100a17308 */ /* 0x000e620000000800 */
[----:B--2---:R-:W-:Y:S01]  /*5670*/  FADD.FTZ R197, R195, R154 ;  /* 0x0000009ac3c57221 */ /* 0x004fe20000010000 */
[----:B------:R2:W-:Y:S06]  /*5680*/  BAR.ARV R9, 0x100 ;  /* 0x000400090000751d */ /* 0x0005ec0000002000 */
[----:B------:R-:W4:Y:S01]  /*5690*/  MUFU.EX2 R206, R206 ;  /* 0x000000ce00ce7308 */ /* 0x000f220000000800 */
[----:B---3--:R-:W-:Y:S01]  /*56a0*/  FADD.FTZ R154, R204, R197 ;  /* 0x000000c5cc9a7221 */ /* 0x008fe20000010000 */
[----:B------:R3:W-:Y:S01]  /*56b0*/  @!P1 SYNCS.ARRIVE.TRANS64.RED.A1T0 RZ, [R3+URZ], RZ ;  /* 0x000000ff03ff99a7 */ /* 0x0007e2000810043f */
        /* <DEDUP_REMOVED lines=70> */
[----:B---3--:R-:W-:Y:S01]  /*5b20*/  FADD.FTZ R3, R175, R154 ;  /* 0x0000009aaf037221 */ /* 0x008fe20000010000 */
[----:B------:R-:W-:Y:S01]  /*5b30*/  F2FP.F16.F32.PACK_AB R154, R174, R167 ;  /* 0x000000a7ae9a723e */ /* 0x000fe200000000ff */
        /* <DEDUP_REMOVED lines=14> */
[C---:B----4-:R-:W-:Y:S01]  /*5c20*/  FADD.FTZ R3, R178.reuse, R3 ;  /* 0x00000003b2037221 */ /* 0x050fe20000010000 */
[----:B------:R-:W-:Y:S01]  /*5c30*/  F2FP.F16.F32.PACK_AB R165, R178, R175 ;  /* 0x000000afb2a5723e */ /* 0x000fe200000000ff */
        /* <DEDUP_REMOVED lines=30> */
[----:B---3--:R-:W-:Y:S01]  /*5e20*/  FADD.FTZ R3, R181, R162 ;  /* 0x000000a2b5037221 */ /* 0x008fe20000010000 */
[----:B------:R-:W-:Y:S01]  /*5e30*/  F2FP.F16.F32.PACK_AB R162, R188, R155 ;  /* 0x0000009bbca2723e */ /* 0x000fe200000000ff */
[-C--:B------:R-:W-:Y:S01]  /*5e40*/  FMUL.FTZ R86, R86, R8.reuse ;  /* 0x0000000856567220 */ /* 0x080fe20000410000 */
[----:B------:R-:W-:Y:S01]  /*5e50*/  F2FP.F16.F32.PACK_AB R155, R198, R157 ;  /* 0x0000009dc69b723e */ /* 0x000fe200000000ff */
[----:B------:R-:W-:Y:S01]  /*5e60*/  FMUL.FTZ R87, R87, R8 ;  /* 0x0000000857577220 */ /* 0x000fe20000410000 */
[----:B------:R-:W-:Y:S01]  /*5e70*/  F2FP.F16.F32.PACK_AB R167, R181, R0 ;  /* 0x00000000b5a7723e */ /* 0x000fe200000000ff */
[----:B------:R-:W-:Y:S01]  /*5e80*/  FMUL.FTZ R90, R90, R8 ;  /* 0x000000085a5a7220 */ /* 0x000fe20000410000 */
[----:B------:R-:W3:Y:S01]  /*5e90*/  MUFU.EX2 R192, R192 ;  /* 0x000000c000c07308 */ /* 0x000ee20000000800 */
[----:B-1----:R-:W-:Y:S01]  /*5ea0*/  FADD.FTZ R163, R13, R164 ;  /* 0x000000a40da37221 */ /* 0x002fe20000010000 */
[----:B------:R-:W-:Y:S01]  /*5eb0*/  F2FP.F16.F32.PACK_AB R164, R189, R20 ;  /* 0x00000014bda4723e */ /* 0x000fe200000000ff */
        /* <DEDUP_REMOVED lines=30> */
[----:B----4-:R-:W-:Y:S01]  /*60a0*/  FADD.FTZ R153, R21, R166 ;  /* 0x000000a615997221 */ /* 0x010fe20000010000 */
        /* <DEDUP_REMOVED lines=16> */
[----:B------:R-:W-:-:S06]  /*61b0*/  FMUL.FTZ R151, R151, R8 ;  /* 0x0000000897977220 */ /* 0x000fcc0000410000 */
[----:B------:R-:W1:Y:S01]  /*61c0*/  MUFU.EX2 R187, R187 ;  /* 0x000000bb00bb7308 */ /* 0x000e620000000800 */
[----:B----4-:R-:W-:-:S07]  /*61d0*/  FADD.FTZ R10, R186, R11 ;  /* 0x0000000bba0a7221 */ /* 0x010fce0000010000 */
[----:B------:R-:W4:Y:S01]  /*61e0*/  MUFU.EX2 R159, R159 ;  /* 0x0000009f009f7308 */ /* 0x000f220000000800 */
[C---:B---3--:R-:W-:Y:S01]  /*61f0*/  FADD.FTZ R20, R194.reuse, R153 ;  /* 0x00000099c2147221 */ /* 0x048fe20000010000 */
[----:B------:R-:W-:Y:S02]  /*6200*/  F2FP.F16.F32.PACK_AB R172, R194, R21 ;  /* 0x00000015c2ac723e */ /* 0x000fe400000000ff */
[----:B------:R-:W-:-:S04]  /*6210*/  F2FP.F16.F32.PACK_AB R153, R14, R15 ;  /* 0x0000000f0e99723e */ /* 0x000fc800000000ff */
[----:B------:R-:W3:Y:S01]  /*6220*/  MUFU.EX2 R191, R191 ;  /* 0x000000bf00bf7308 */ /* 0x000ee20000000800 */
[C---:B-1----:R-:W-:Y:S01]  /*6230*/  FADD.FTZ R10, R187.reuse, R10 ;  /* 0x0000000abb0a7221 */ /* 0x042fe20000010000 */
[----:B------:R-:W-:-:S06]  /*6240*/  F2FP.F16.F32.PACK_AB R173, R187, R186 ;  /* 0x000000babbad723e */ /* 0x000fcc00000000ff */
[----:B------:R-:W1:Y:S01]  /*6250*/  MUFU.EX2 R196, R196 ;  /* 0x000000c400c47308 */ /* 0x000e620000000800 */
[----:B----4-:R-:W-:-:S07]  /*6260*/  FADD.FTZ R3, R159, R20 ;  /* 0x000000149f037221 */ /* 0x010fce0000010000 */
[----:B------:R-:W4:Y:S01]  /*6270*/  MUFU.EX2 R190, R190 ;  /* 0x000000be00be7308 */ /* 0x000f220000000800 */
[----:B---3--:R-:W-:Y:S01]  /*6280*/  FADD.FTZ R11, R191, R10 ;  /* 0x0000000abf0b7221 */ /* 0x008fe20000010000 */
[C---:B-1----:R-:W-:Y:S01]  /*6290*/  F2FP.F16.F32.PACK_AB R174, R196.reuse, R159 ;  /* 0x0000009fc4ae723e */ /* 0x042fe200000000ff */
[----:B------:R-:W-:Y:S01]  /*62a0*/  FADD.FTZ R3, R196, R3 ;  /* 0x00000003c4037221 */ /* 0x000fe20000010000 */
[----:B------:R-:W-:Y:S02]  /*62b0*/  F2FP.F16.F32.PACK_AB R159, R206, R161 ;  /* 0x000000a1ce9f723e */ /* 0x000fe400000000ff */
[----:B------:R-:W-:Y:S02]  /*62c0*/  F2FP.F16.F32.PACK_AB R161, R208, R171 ;  /* 0x000000abd0a1723e */ /* 0x000fe400000000ff */
[----:B------:R-:W-:Y:S01]  /*62d0*/  F2FP.F16.F32.PACK_AB R171, R185, R182 ;  /* 0x000000b6b9ab723e */ /* 0x000fe200000000ff */
[C---:B----4-:R-:W-:Y:S01]  /*62e0*/  FADD.FTZ R0, R190.reuse, R11 ;  /* 0x0000000bbe007221 */ /* 0x050fe20000010000 */
[----:B------:R-:W-:Y:S01]  /*62f0*/  F2FP.F16.F32.PACK_AB R175, R190, R191 ;  /* 0x000000bfbeaf723e */ /* 0x000fe200000000ff */
[----:B--2---:R-:W-:Y:S06]  /*6300*/  @!P0 BRA `(.L_x_10779) ;  /* 0x0000000000048947 */ /* 0x004fec0003800000 */
[----:B------:R-:W-:Y:S01]  /*6310*/  BPT.TRAP 0x1 ;  /* 0x000000040000795c */ /* 0x000fe20000300000 */
.L_x_10779:
[----:B------:R1:W2:Y:S01]  /*6320*/  SYNCS.PHASECHK.TRANS64.TRYWAIT P2, [UR26+0x22850], R6 ;  /* 0x02285006ff0075a7 */ /* 0x0002a2000804015a */
[----:B------:R-:W-:Y:S05]  /*6330*/  @!P0 BRA `(.L_x_10780) ;  /* 0x0000000000048947 */ /* 0x000fea0003800000 */
[----:B------:R-:W-:Y:S01]  /*6340*/  BPT.TRAP 0x1 ;  /* 0x000000040000795c */ /* 0x000fe20000300000 */
.L_x_10780:
[----:B--2---:R-:W-:Y:S05]  /*6350*/  @P2 BRA `(.L_x_10781) ;  /* 0x0000000000082947 */ /* 0x004fea0003800000 */
[----:B------:R-:W2:Y:S02]  /*6360*/  SYNCS.PHASECHK.TRANS64.TRYWAIT P2, [UR26+0x22850], R6 ;  /* 0x02285006ff0075a7 */ /* 0x000ea4000804015a */
[----:B--2---:R-:W-:Y:S05]  /*6370*/  @!P2 BRA `(.L_x_10782) ;  /* 0x000000a80034a947 */ /* 0x004fea0003800000 */
.L_x_10781:
[----:B012---:R-:W-:Y:S01]  /*6380*/  VIADD R6, R22, 0x8 ;  /* 0x0000000816067836 */ /* 0x007fe20000000000 */
        /* <DEDUP_REMOVED lines=46> */
.L_x_10774:
[----:B------:R-:W-:-:S13]  /*6670*/  ISETP.LE.AND P2, PT, RZ, UR23, PT ;  /* 0x00000017ff007c0c */ /* 0x000fda000bf43270 */
[----:B------:R-:W-:Y:S05]  /*6680*/  @!P2 BRA `(.L_x_10784) ;  /* 0x0000002000c0a947 */ /* 0x000fea0003800000 */
[----:B------:R-:W-:Y:S01]  /*6690*/  IMAD.MOV.U32 R8, RZ, RZ, R5 ;  /* 0x000000ffff087224 */ /* 0x000fe200078e0005 */
[----:B------:R-:W-:Y:S01]  /*66a0*/  ULDC UR24, c[0x0][0x9d8] ;  /* 0x0002760000187ab9 */ /* 0x000fe20000000800 */
[----:B------:R-:W-:Y:S01]  /*66b0*/  IMAD.MOV.U32 R21, RZ, RZ, R4 ;  /* 0x000000ffff157224 */ /* 0x000fe200078e0004 */
[----:B------:R-:W-:-:S06]  /*66c0*/  ULDC UR22, c[0x0][0x988] ;  /* 0x0002620000167ab9 */ /* 0x000fcc0000000800 */
.L_x_10793:
[----:B------:R-:W-:-:S04]  /*66d0*/  UIADD3 UR37, UR37, 0x1, URZ ;  /* 0x0000000125257890 */ /* 0x000fc8000fffe03f */
[----:B------:R-:W-:-:S04]  /*66e0*/  UISETP.NE.AND UP0, UPT, UR37, 0x2, UPT ;  /* 0x000000022500788c */ /* 0x000fc8000bf05270 */
[----:B------:R-:W-:Y:S02]  /*66f0*/  USEL UR6, URZ, 0x1, UP0 ;  /* 0x000000013f067887 */ /* 0x000fe40008000000 */
[----:B------:R-:W-:Y:S02]  /*6700*/  USEL UR37, UR37, URZ, UP0 ;  /* 0x0000003f25257287 */ /* 0x000fe40008000000 */
[----:B------:R-:W-:Y:S01]  /*6710*/  ULOP3.LUT UR40, UR40, UR6, URZ, 0x3c, !UPT ;  /* 0x0000000628287292 */ /* 0x000fe2000f8e3c3f */
[----:B-1----:R-:W-:Y:S11]  /*6720*/  @!P0 BRA `(.L_x_10785) ;  /* 0x0000000000048947 */ /* 0x002ff60003800000 */
[----:B------:R-:W-:Y:S01]  /*6730*/  BPT.TRAP 0x1 ;  /* 0x000000040000795c */ /* 0x000fe20000300000 */
.L_x_10785:
[----:B------:R-:W1:Y:S01]  /*6740*/  S2UR UR7, SR_CgaCtaId ;  /* 0x00000000000779c3 */ /* 0x000e620000008800 */
[----:B------:R-:W-:Y:S01]  /*6750*/  UMOV UR6, 0x400 ;  /* 0x0000040000067882 */ /* 0x000fe20000000000 */
[----:B0-----:R-:W-:-:S05]  /*6760*/  IMAD.U32 R6, RZ, RZ, UR40 ;  /* 0x00000028ff067e24 */ /* 0x001fca000f8e00ff */
[----:B------:R-:W-:Y:S01]  /*6770*/  SHF.L.U32 R6, R6, 0x1f, RZ ;  /* 0x0000001f06067819 */ /* 0x000fe200000006ff */
[----:B-1----:R-:W-:-:S04]  /*6780*/  ULEA UR6, UR7, UR6, 0x18 ;  /* 0x0000000607067291 */ /* 0x002fc8000f8ec03f */
[----:B------:R-:W-:-:S09]  /*6790*/  ULEA UR25, UR37, UR6, 0x3 ;  /* 0x0000000625197291 */ /* 0x000fd2000f8e183f */
[----:B------:R0:W1:Y:S01]  /*67a0*/  SYNCS.PHASECHK.TRANS64.TRYWAIT P2, [UR25+0x22830], R6 ;  /* 0x02283006ff0075a7 */ /* 0x0000620008040159 */
[----:B------:R-:W-:Y:S05]  /*67b0*/  @!P0 BRA `(.L_x_10786) ;  /* 0x0000000000048947 */ /* 0x000fea0003800000 */
[----:B------:R-:W-:Y:S01]  /*67c0*/  BPT.TRAP 0x1 ;  /* 0x000000040000795c */ /* 0x000fe20000300000 */
.L_x_10786:
[----:B-1----:R-:W-:Y:S05]  /*67d0*/  @P2 BRA `(.L_x_10787) ;  /* 0x0000000000082947 */ /* 0x002fea0003800000 */
[----:B------:R-:W1:Y:S02]  /*67e0*/  SYNCS.PHASECHK.TRANS64.TRYWAIT P2, [UR25+0x22830], R6 ;  /* 0x02283006ff0075a7 */ /* 0x000e640008040159 */
[----:B-1----:R-:W-:Y:S05]  /*67f0*/  @!P2 BRA `(.L_x_10788) ;  /* 0x000000a40028a947 */ /* 0x002fea0003800000 */
.L_x_10787:
        /* <DEDUP_REMOVED lines=77> */
[----:B------:R-:W-:-:S06]  /*6cd0*/  IMAD.U32 R197, RZ, RZ, UR25 ;  /* 0x00000019ffc57e24 */ /* 0x000fcc000f8e00ff */
        /* <DEDUP_REMOVED lines=39> */
[----:B---3--:R-:W-:Y:S01]  /*6f50*/  FMNMX.FTZ R4, R184, R163, !PT ;  /* 0x000000a3b8047209 */ /* 0x008fe20007810000 */
[----:B------:R-:W-:-:S04]  /*6f60*/  FMUL.FTZ R163, R183, UR24 ;  /* 0x00000018b7a37c20 */ /* 0x000fc80008410000 */
        /* <DEDUP_REMOVED lines=14> */
[C---:B------:R-:W-:Y:S01]  /*7050*/  FADD.FTZ R21, -R4.reuse, R21 ;  /* 0x0000001504157221 */ /* 0x040fe20000010100 */
[----:B------:R-:W-:Y:S01]  /*7060*/  FMUL.FTZ R186, R4, UR10 ;  /* 0x0000000a04ba7c20 */ /* 0x000fe20008410000 */
[----:B------:R-:W0:Y:S02]  /*7070*/  MUFU.TANH R153, R153 ;  /* 0x0000009900997308 */ /* 0x000e240000002400 */
[----:B------:R-:W-:Y:S01]  /*7080*/  FMUL.FTZ R172, R21, UR10 ;  /* 0x0000000a15ac7c20 */ /* 0x000fe20008410000 */
        /* <DEDUP_REMOVED lines=9> */
[----:B-----5:R-:W-:Y:S01]  /*7120*/  FMNMX.FTZ R174, R12, R5, !PT ;  /* 0x000000050cae7209 */ /* 0x020fe20007810000 */
[--C-:B------:R-:W-:Y:S01]  /*7130*/  FFMA.FTZ R188, R192, UR10, -R186.reuse ;  /* 0x0000000ac0bc7c23 */ /* 0x100fe200080108ba */
[--C-:B------:R-:W-:Y:S01]  /*7140*/  FFMA.FTZ R192, R184, UR10, -R186.reuse ;  /* 0x0000000ab8c07c23 */ /* 0x100fe200080108ba */
[--C-:B------:R-:W-:Y:S01]  /*7150*/  FFMA.FTZ R157, R157, UR10, -R186.reuse ;  /* 0x0000000a9d9d7c23 */ /* 0x100fe200080108ba */
[----:B---3--:R-:W-:Y:S01]  /*7160*/  FMNMX.FTZ R5, R13, R174, !PT ;  /* 0x000000ae0d057209 */ /* 0x008fe20007810000 */
        /* <DEDUP_REMOVED lines=14> */
[--C-:B------:R-:W-:Y:S01]  /*7250*/  FFMA.FTZ R194, R215, UR10, -R186.reuse ;  /* 0x0000000ad7c27c23 */ /* 0x100fe200080108ba */
[----:B0-----:R-:W-:Y:S01]  /*7260*/  FMNMX.FTZ R5, R153, R154, !PT ;  /* 0x0000009a99057209 */ /* 0x001fe20007810000 */
[----:B------:R-:W0:Y:S01]  /*7270*/  MUFU.TANH R161, R161 ;  /* 0x000000a100a17308 */ /* 0x000e220000002400 */
[----:B------:R-:W-:-:S02]  /*7280*/  FFMA.FTZ R189, R189, UR10, -R186 ;  /* 0x0000000abdbd7c23 */ /* 0x000fc400080108ba */
        /* <DEDUP_REMOVED lines=35> */
[----:B------:R2:W5:Y:S01]  /*74c0*/  MUFU.EX2 R174, R175 ;  /* 0x000000af00ae7308 */ /* 0x0005620000000800 */
[--C-:B---3--:R-:W-:Y:S01]  /*74d0*/  FFMA.FTZ R173, R204, UR10, -R186.reuse ;  /* 0x0000000accad7c23 */ /* 0x108fe200080108ba */
[----:B0-----:R-:W-:Y:S01]  /*74e0*/  FFMA.FTZ R3, R172, R3, R21 ;  /* 0x00000003ac037223 */ /* 0x001fe20000010015 */
[-C--:B------:R-:W-:Y:S01]  /*74f0*/  FMUL.FTZ R37, R37, R172.reuse ;  /* 0x000000ac25257220 */ /* 0x080fe20000410000 */
[-C--:B------:R-:W-:Y:S01]  /*7500*/  FMUL.FTZ R40, R40, R172.reuse ;  /* 0x000000ac28287220 */ /* 0x080fe20000410000 */
[-C--:B------:R-:W-:Y:S01]  /*7510*/  FMUL.FTZ R41, R41, R172.reuse ;  /* 0x000000ac29297220 */ /* 0x080fe20000410000 */
[-C--:B------:R-:W-:Y:S01]  /*7520*/  FMUL.FTZ R44, R44, R172.reuse ;  /* 0x000000ac2c2c7220 */ /* 0x080fe20000410000 */
[-C--:B------:R-:W-:Y:S01]  /*7530*/  FMUL.FTZ R45, R45, R172.reuse ;  /* 0x000000ac2d2d7220 */ /* 0x080fe20000410000 */
[----:B------:R0:W-:Y:S01]  /*7540*/  MUFU.EX2 R154, R177 ;  /* 0x000000b1009a7308 */ /* 0x0001e20000000800 */
[--C-:B--2---:R-:W-:Y:S01]  /*7550*/  FFMA.FTZ R175, R205, UR10, -R186.reuse ;  /* 0x0000000acdaf7c23 */ /* 0x104fe200080108ba */
[----:B----4-:R-:W-:Y:S01]  /*7560*/  FADD.FTZ R3, R152, R3 ;  /* 0x0000000398037221 */ /* 0x010fe20000010000 */
[-C--:B------:R-:W-:Y:S01]  /*7570*/  FMUL.FTZ R48, R48, R172.reuse ;  /* 0x000000ac30307220 */ /* 0x080fe20000410000 */
[-C--:B------:R-:W-:Y:S01]  /*7580*/  FMUL.FTZ R49, R49, R172.reuse ;  /* 0x000000ac31317220 */ /* 0x080fe20000410000 */
[----:B------:R-:W-:Y:S01]  /*7590*/  FMUL.FTZ R52, R52, R172 ;  /* 0x000000ac34347220 */ /* 0x000fe20000410000 */
[----:B-1----:R-:W-:Y:S01]  /*75a0*/  FMNMX.FTZ R191, R5, R190, !PT ;  /* 0x000000be05bf7209 */ /* 0x002fe20007810000 */
[--C-:B------:R-:W-:Y:S01]  /*75b0*/  FFMA.FTZ R190, R214, UR10, -R186.reuse ;  /* 0x0000000ad6be7c23 */ /* 0x100fe200080108ba */
[----:B------:R-:W-:Y:S01]  /*75c0*/  MUFU.EX2 R155, R155 ;  /* 0x0000009b009b7308 */ /* 0x000fe20000000800 */
[----:B0-----:R-:W-:Y:S01]  /*75d0*/  FFMA.FTZ R177, R207, UR10, -R186 ;  /* 0x0000000acfb17c23 */ /* 0x001fe200080108ba */
        /* <DEDUP_REMOVED lines=37> */
[----:B------:R-:W-:Y:S01]  /*7830*/  IADD3 R9, -R22, 0xb, RZ ;  /* 0x0000000b16097810 */ /* 0x000fe20007ffe1ff */
[--C-:B------:R-:W-:Y:S01]  /*7840*/  FFMA.FTZ R10, R10, UR10, -R186.reuse ;  /* 0x0000000a0a0a7c23 */ /* 0x100fe200080108ba */
[--C-:B------:R-:W-:Y:S01]  /*7850*/  FFMA.FTZ R11, R11, UR10, -R186.reuse ;  /* 0x0000000a0b0b7c23 */ /* 0x100fe200080108ba */
[----:B------:R-:W-:Y:S01]  /*7860*/  MUFU.EX2 R191, R191 ;  /* 0x000000bf00bf7308 */ /* 0x000fe20000000800 */
[----:B0-----:R-:W-:Y:S01]  /*7870*/  FFMA.FTZ R192, R156, UR10, -R186 ;  /* 0x0000000a9cc07c23 */ /* 0x001fe200080108ba */
[----:B------:R-:W-:-:S02]  /*7880*/  @!P1 VIADD R156, R197, 0x22840 ;  /* 0x00022840c59c9836 */ /* 0x000fc40000000000 */
[--C-:B------:R-:W-:Y:S01]  /*7890*/  FFMA.FTZ R12, R12, UR10, -R186.reuse ;  /* 0x0000000a0c0c7c23 */ /* 0x100fe200080108ba */
[--C-:B------:R-:W-:Y:S01]  /*78a0*/  FFMA.FTZ R13, R13, UR10, -R186.reuse ;  /* 0x0000000a0d0d7c23 */ /* 0x100fe200080108ba */
[--C-:B------:R-:W-:Y:S01]  /*78b0*/  FFMA.FTZ R168, R168, UR10, -R186.reuse ;  /* 0x0000000aa8a87c23 */ /* 0x100fe200080108ba */
[----:B------:R-:W-:Y:S01]  /*78c0*/  FFMA.FTZ R196, R161, UR10, -R186 ;  /* 0x0000000aa1c47c23 */ /* 0x000fe200080108ba */
[----:B------:R-:W-:Y:S01]  /*78d0*/  @!P1 PRMT R156, RZ, 0x654, R156 ;  /* 0x00000654ff9c9816 */ /* 0x000fe2000000009c */
[----:B------:R-:W0:Y:S01]  /*78e0*/  MUFU.EX2 R184, R184 ;  /* 0x000000b800b87308 */ /* 0x000e220000000800 */
        /* <DEDUP_REMOVED lines=10> */
[----:B------:R-:W-:Y:S01]  /*7990*/  MUFU.EX2 R10, R10 ;  /* 0x0000000a000a7308 */ /* 0x000fe20000000800 */
[----:B0-----:R-:W-:Y:S01]  /*79a0*/  FFMA.FTZ R0, R191, R0, R184 ;  /* 0x00000000bf007223 */ /* 0x001fe200000100b8 */
[----:B------:R-:W-:Y:S01]  /*79b0*/  FFMA.FTZ R195, R162, UR10, -R186 ;  /* 0x0000000aa2c37c23 */ /* 0x000fe200080108ba */
[----:B------:R-:W-:Y:S01]  /*79c0*/  FADD.FTZ R3, R155, R156 ;  /* 0x0000009c9b037221 */ /* 0x000fe20000010000 */
[--C-:B------:R-:W-:Y:S01]  /*79d0*/  FFMA.FTZ R198, R163, UR10, -R186.reuse ;  /* 0x0000000aa3c67c23 */ /* 0x100fe200080108ba */
[--C-:B------:R-:W-:Y:S01]  /*79e0*/  FFMA.FTZ R199, R164, UR10, -R186.reuse ;  /* 0x0000000aa4c77c23 */ /* 0x100fe200080108ba */
[--C-:B------:R-:W-:Y:S01]  /*79f0*/  FFMA.FTZ R204, R165, UR10, -R186.reuse ;  /* 0x0000000aa5cc7c23 */ /* 0x100fe200080108ba */
[----:B------:R-:W-:Y:S01]  /*7a00*/  FADD.FTZ R156, R154, R3 ;  /* 0x000000039a9c7221 */ /* 0x000fe20000010000 */
[----:B------:R-:W-:Y:S01]  /*7a10*/  MUFU.EX2 R11, R11 ;  /* 0x0000000b000b7308 */ /* 0x000fe20000000800 */
[--C-:B------:R-:W-:Y:S01]  /*7a20*/  FFMA.FTZ R203, R166, UR10, -R186.reuse ;  /* 0x0000000aa6cb7c23 */ /* 0x100fe200080108ba */
[--C-:B------:R-:W-:Y:S01]  /*7a30*/  FFMA.FTZ R169, R169, UR10, -R186.reuse ;  /* 0x0000000aa9a97c23 */ /* 0x100fe200080108ba */
[--C-:B------:R-:W-:Y:S01]  /*7a40*/  FFMA.FTZ R161, R170, UR10, -R186.reuse ;  /* 0x0000000aaaa17c23 */ /* 0x100fe200080108ba */
[----:B------:R-:W-:Y:S01]  /*7a50*/  FFMA.FTZ R171, R171, UR10, -R186 ;  /* 0x0000000aabab7c23 */ /* 0x000fe200080108ba */
        /* <DEDUP_REMOVED lines=28> */
[----:B--2---:R-:W-:Y:S01]  /*7c20*/  FFMA.FTZ R206, R167, UR10, -R186 ;  /* 0x0000000aa7ce7c23 */ /* 0x004fe200080108ba */
[-C--:B------:R-:W-:Y:S01]  /*7c30*/  FMUL.FTZ R145, R145, R172.reuse ;  /* 0x000000ac91917220 */ /* 0x080fe20000410000 */
[-C--:B------:R-:W-:Y:S01]  /*7c40*/  FMUL.FTZ R148, R148, R172.reuse ;  /* 0x000000ac94947220 */ /* 0x080fe20000410000 */
[----:B------:R-:W-:Y:S01]  /*7c50*/  FMUL.FTZ R149, R149, R172 ;  /* 0x000000ac95957220 */ /* 0x000fe20000410000 */
[----:B------:R-:W-:Y:S01]  /*7c60*/  F2FP.F16.F32.PACK_AB R172, R152, R21 ;  /* 0x0000001598ac723e */ /* 0x000fe200000000ff */
[-C--:B------:R-:W-:Y:S01]  /*7c70*/  FMUL.FTZ R26, R26, R191.reuse ;  /* 0x000000bf1a1a7220 */ /* 0x080fe20000410000 */
[----:B------:R-:W-:Y:S01]  /*7c80*/  F2FP.F16.F32.PACK_AB R174, R155, R174 ;  /* 0x000000ae9bae723e */ /* 0x000fe200000000ff */
[----:B------:R0:W-:Y:S01]  /*7c90*/  MUFU.EX2 R186, R168 ;  /* 0x000000a800ba7308 */ /* 0x0001e20000000800 */
[----:B---3--:R-:W-:Y:S01]  /*7ca0*/  FADD.FTZ R156, R176, R3 ;  /* 0x00000003b09c7221 */ /* 0x008fe20000010000 */
[----:B------:R-:W-:Y:S01]  /*7cb0*/  F2FP.F16.F32.PACK_AB R170, R173, R158 ;  /* 0x0000009eadaa723e */ /* 0x000fe200000000ff */
[-C--:B------:R-:W-:Y:S01]  /*7cc0*/  FMUL.FTZ R27, R27, R191.reuse ;  /* 0x000000bf1b1b7220 */ /* 0x080fe20000410000 */
[----:B------:R-:W-:Y:S01]  /*7cd0*/  F2FP.F16.F32.PACK_AB R173, R7, R184 ;  /* 0x000000b807ad723e */ /* 0x000fe200000000ff */
[----:B------:R-:W-:Y:S01]  /*7ce0*/  FMUL.FTZ R30, R30, R191 ;  /* 0x000000bf1e1e7220 */ /* 0x000fe20000410000 */
[----:B------:R-:W-:Y:S01]  /*7cf0*/  F2FP.F16.F32.PACK_AB R164, R176, R175 ;  /* 0x000000afb0a4723e */ /* 0x000fe200000000ff */
[-C--:B------:R-:W-:Y:S01]  /*7d00*/  FMUL.FTZ R31, R31, R191.reuse ;  /* 0x000000bf1f1f7220 */ /* 0x080fe20000410000 */
[----:B------:R-:W2:Y:S01]  /*7d10*/  MUFU.EX2 R177, R177 ;  /* 0x000000b100b17308 */ /* 0x000ea20000000800 */
[----:B0-----:R-:W-:Y:S01]  /*7d20*/  F2FP.F16.F32.PACK_AB R168, R157, R154 ;  /* 0x0000009a9da8723e */ /* 0x001fe200000000ff */
[----:B------:R-:W-:Y:S01]  /*7d30*/  FADD.FTZ R157, R7, R0 ;  /* 0x00000000079d7221 */ /* 0x000fe20000010000 */
[-C--:B------:R-:W-:Y:S01]  /*7d40*/  FMUL.FTZ R34, R34, R191.reuse ;  /* 0x000000bf22227220 */ /* 0x080fe20000410000 */
[-C--:B------:R-:W-:Y:S01]  /*7d50*/  FMUL.FTZ R35, R35, R191.reuse ;  /* 0x000000bf23237220 */ /* 0x080fe20000410000 */
[-C--:B------:R-:W-:Y:S01]  /*7d60*/  FMUL.FTZ R38, R38, R191.reuse ;  /* 0x000000bf26267220 */ /* 0x080fe20000410000 */
[----:B------:R-:W-:Y:S01]  /*7d70*/  FADD.FTZ R0, R10, R157 ;  /* 0x0000009d0a007221 */ /* 0x000fe20000010000 */
[-C--:B------:R-:W-:Y:S01]  /*7d80*/  FMUL.FTZ R39, R39, R191.reuse ;  /* 0x000000bf27277220 */ /* 0x080fe20000410000 */
[----:B------:R-:W0:Y:S01]  /*7d90*/  MUFU.EX2 R14, R14 ;  /* 0x0000000e000e7308 */ /* 0x000e220000000800 */
[-C--:B------:R-:W-:Y:S01]  /*7da0*/  FMUL.FTZ R42, R42, R191.reuse ;  /* 0x000000bf2a2a7220 */ /* 0x080fe20000410000 */
[----:B------:R-:W-:Y:S01]  /*7db0*/  FADD.FTZ R157, R11, R0 ;  /* 0x000000000b9d7221 */ /* 0x000fe20000010000 */
[-C--:B------:R-:W-:Y:S01]  /*7dc0*/  FMUL.FTZ R43, R43, R191.reuse ;  /* 0x000000bf2b2b7220 */ /* 0x080fe20000410000 */
[-C--:B------:R-:W-:Y:S01]  /*7dd0*/  FMUL.FTZ R46, R46, R191.reuse ;  /* 0x000000bf2e2e7220 */ /* 0x080fe20000410000 */
[-C--:B------:R-:W-:Y:S01]  /*7de0*/  FMUL.FTZ R47, R47, R191.reuse ;  /* 0x000000bf2f2f7220 */ /* 0x080fe20000410000 */
[----:B------:R-:W-:Y:S01]  /*7df0*/  FADD.FTZ R0, R12, R157 ;  /* 0x0000009d0c007221 */ /* 0x000fe20000010000 */
[-C--:B------:R-:W-:Y:S01]  /*7e00*/  FMUL.FTZ R50, R50, R191.reuse ;  /* 0x000000bf32327220 */ /* 0x080fe20000410000 */
        /* <DEDUP_REMOVED lines=74> */
[----:B------:R-:W-:Y:S01]  /*82b0*/  FMUL.FTZ R151, R151, R191 ;  /* 0x000000bf97977220 */ /* 0x000fe20000410000 */
[----:B------:R-:W-:-:S05]  /*82c0*/  F2FP.F16.F32.PACK_AB R175, R11, R10 ;  /* 0x0000000a0baf723e */ /* 0x000fca00000000ff */
[----:B------:R-:W2:Y:S01]  /*82d0*/  MUFU.EX2 R183, R183 ;  /* 0x000000b700b77308 */ /* 0x000ea20000000800 */
[C---:B0-----:R-:W-:Y:S01]  /*82e0*/  FADD.FTZ R156, R182.reuse, R3 ;  /* 0x00000003b69c7221 */ /* 0x041fe20000010000 */
[----:B------:R-:W-:-:S06]  /*82f0*/  F2FP.F16.F32.PACK_AB R162, R182, R181 ;  /* 0x000000b5b6a2723e */ /* 0x000fcc00000000ff */
[----:B------:R-:W0:Y:S01]  /*8300*/  MUFU.EX2 R193, R193 ;  /* 0x000000c100c17308 */ /* 0x000e220000000800 */
[C---:B---3--:R-:W-:Y:S01]  /*8310*/  FADD.FTZ R0, R159.reuse, R0 ;  /* 0x000000009f007221 */ /* 0x048fe20000010000 */
[----:B------:R-:W-:-:S06]  /*8320*/  F2FP.F16.F32.PACK_AB R167, R159, R192 ;  /* 0x000000c09fa7723e */ /* 0x000fcc00000000ff */
[----:B------:R-:W3:Y:S01]  /*8330*/  MUFU.EX2 R190, R190 ;  /* 0x000000be00be7308 */ /* 0x000ee20000000800 */
[----:B--2---:R-:W-:-:S07]  /*8340*/  FADD.FTZ R3, R183, R156 ;  /* 0x0000009cb7037221 */ /* 0x004fce0000010000 */
[----:B------:R-:W2:Y:S01]  /*8350*/  MUFU.EX2 R196, R196 ;  /* 0x000000c400c47308 */ /* 0x000ea20000000800 */
[----:B0-----:R-:W-:-:S07]  /*8360*/  FADD.FTZ R157, R193, R0 ;  /* 0x00000000c19d7221 */ /* 0x001fce0000010000 */
[----:B------:R-:W0:Y:S01]  /*8370*/  MUFU.EX2 R185, R185 ;  /* 0x000000b900b97308 */ /* 0x000e220000000800 */
[----:B---3--:R-:W-:-:S07]  /*8380*/  FADD.FTZ R156, R190, R3 ;  /* 0x00000003be9c7221 */ /* 0x008fce0000010000 */
[----:B------:R-:W3:Y:S01]  /*8390*/  MUFU.EX2 R195, R195 ;  /* 0x000000c300c37308 */ /* 0x000ee20000000800 */
[----:B--2---:R-:W-:-:S07]  /*83a0*/  FADD.FTZ R0, R196, R157 ;  /* 0x0000009dc4007221 */ /* 0x004fce0000010000 */
[----:B------:R-:W2:Y:S01]  /*83b0*/  MUFU.EX2 R194, R194 ;  /* 0x000000c200c27308 */ /* 0x000ea20000000800 */
[----:B0-----:R-:W-:Y:S01]  /*83c0*/  FADD.FTZ R3, R185, R156 ;  /* 0x0000009cb9037221 */ /* 0x001fe20000010000 */
[----:B------:R-:W-:-:S06]  /*83d0*/  F2FP.F16.F32.PACK_AB R156, R190, R183 ;  /* 0x000000b7be9c723e */ /* 0x000fcc00000000ff */
[----:B------:R-:W0:Y:S01]  /*83e0*/  MUFU.EX2 R198, R198 ;  /* 0x000000c600c67308 */ /* 0x000e220000000800 */
[----:B---3--:R-:W-:-:S07]  /*83f0*/  FADD.FTZ R157, R195, R0 ;  /* 0x00000000c39d7221 */ /* 0x008fce0000010000 */
[----:B------:R-:W3:Y:S01]  /*8400*/  MUFU.EX2 R187, R187 ;  /* 0x000000bb00bb7308 */ /* 0x000ee20000000800 */
[C---:B--2---:R-:W-:Y:S01]  /*8410*/  FADD.FTZ R152, R194.reuse, R3 ;  /* 0x00000003c2987221 */ /* 0x044fe20000010000 */
[----:B------:R-:W-:-:S06]  /*8420*/  F2FP.F16.F32.PACK_AB R158, R194, R185 ;  /* 0x000000b9c29e723e */ /* 0x000fcc00000000ff */
[----:B------:R-:W2:Y:S01]  /*8430*/  MUFU.EX2 R199, R199 ;  /* 0x000000c700c77308 */ /* 0x000ea20000000800 */
[C---:B0-----:R-:W-:Y:S01]  /*8440*/  FADD.FTZ R0, R198.reuse, R157 ;  /* 0x0000009dc6007221 */ /* 0x041fe20000010000 */
[----:B------:R-:W-:-:S06]  /*8450*/  F2FP.F16.F32.PACK_AB R163, R198, R195 ;  /* 0x000000c3c6a3723e */ /* 0x000fcc00000000ff */
[----:B------:R-:W0:Y:S01]  /*8460*/  MUFU.EX2 R188, R188 ;  /* 0x000000bc00bc7308 */ /* 0x000e220000000800 */
[----:B---3--:R-:W-:-:S07]  /*8470*/  FADD.FTZ R3, R187, R152 ;  /* 0x00000098bb037221 */ /* 0x008fce0000010000 */
[----:B------:R-:W3:Y:S01]  /*8480*/  MUFU.EX2 R204, R204 ;  /* 0x000000cc00cc7308 */ /* 0x000ee20000000800 */
[----:B--2---:R-:W-:-:S07]  /*8490*/  FADD.FTZ R157, R199, R0 ;  /* 0x00000000c79d7221 */ /* 0x004fce0000010000 */
[----:B------:R-:W2:Y:S01]  /*84a0*/  MUFU.EX2 R189, R189 ;  /* 0x000000bd00bd7308 */ /* 0x000ea20000000800 */
[----:B0-----:R-:W-:-:S07]  /*84b0*/  FADD.FTZ R152, R188, R3 ;  /* 0x00000003bc987221 */ /* 0x001fce0000010000 */
[----:B------:R-:W0:Y:S01]  /*84c0*/  MUFU.EX2 R203, R203 ;  /* 0x000000cb00cb7308 */ /* 0x000e220000000800 */
[----:B---3--:R-:W-:-:S07]  /*84d0*/  FADD.FTZ R0, R204, R157 ;  /* 0x0000009dcc007221 */ /* 0x008fce0000010000 */
[----:B------:R-:W3:Y:S01]  /*84e0*/  MUFU.EX2 R206, R206 ;  /* 0x000000ce00ce7308 */ /* 0x000ee20000000800 */
[----:B--2---:R-:W-:Y:S01]  /*84f0*/  FADD.FTZ R3, R189, R152 ;  /* 0x00000098bd037221 */ /* 0x004fe20000010000 */
[----:B------:R-:W-:Y:S02]  /*8500*/  F2FP.F16.F32.PACK_AB R154, R8, R189 ;  /* 0x000000bd089a723e */ /* 0x000fe400000000ff */
[----:B------:R-:W-:Y:S01]  /*8510*/  F2FP.F16.F32.PACK_AB R152, R188, R187 ;  /* 0x000000bbbc98723e */ /* 0x000fe200000000ff */
[----:B------:R-:W-:-:S03]  /*8520*/  FADD.FTZ R3, R8, R3 ;  /* 0x0000000308037221 */ /* 0x000fc60000010000 */
[----:B------:R2:W4:Y:S01]  /*8530*/  MUFU.EX2 R21, R169 ;  /* 0x000000a900157308 */ /* 0x0005220000000800 */
[----:B0-----:R-:W-:-:S07]  /*8540*/  FADD.FTZ R157, R203, R0 ;  /* 0x00000000cb9d7221 */ /* 0x001fce0000010000 */
[----:B------:R0:W5:Y:S01]  /*8550*/  MUFU.EX2 R155, R161 ;  /* 0x000000a1009b7308 */ /* 0x0001620000000800 */
[C---:B---3--:R-:W-:Y:S01]  /*8560*/  FADD.FTZ R157, R206.reuse, R157 ;  /* 0x0000009dce9d7221 */ /* 0x048fe20000010000 */
[----:B--2---:R-:W-:Y:S02]  /*8570*/  F2FP.F16.F32.PACK_AB R169, R13, R12 ;  /* 0x0000000c0da9723e */ /* 0x004fe400000000ff */
[----:B------:R-:W-:Y:S01]  /*8580*/  F2FP.F16.F32.PACK_AB R159, R206, R203 ;  /* 0x000000cbce9f723e */ /* 0x000fe200000000ff */
[----:B------:R-:W-:Y:S01]  /*8590*/  FADD.FTZ R0, R186, R157 ;  /* 0x0000009dba007221 */ /* 0x000fe20000010000 */
[----:B------:R-:W-:Y:S02]  /*85a0*/  F2FP.F16.F32.PACK_AB R157, R204, R199 ;  /* 0x000000c7cc9d723e */ /* 0x000fe400000000ff */
[----:B------:R2:W3:Y:S01]  /*85b0*/  MUFU.EX2 R8, R171 ;  /* 0x000000ab00087308 */ /* 0x0004e20000000800 */
[----:B----4-:R-:W-:Y:S01]  /*85c0*/  FADD.FTZ R0, R21, R0 ;  /* 0x0000000015007221 */ /* 0x010fe20000010000 */
[----:B0-----:R-:W-:-:S02]  /*85d0*/  F2FP.F16.F32.PACK_AB R161, R196, R193 ;  /* 0x000000c1c4a1723e */ /* 0x001fc400000000ff */
[----:B------:R-:W-:Y:S01]  /*85e0*/  F2FP.F16.F32.PACK_AB R153, R21, R186 ;  /* 0x000000ba1599723e */ /* 0x000fe200000000ff */
[----:B-----5:R-:W-:Y:S01]  /*85f0*/  FADD.FTZ R7, R155, R0 ;  /* 0x000000009b077221 */ /* 0x020fe20000010000 */
[----:B--2---:R-:W-:-:S03]  /*8600*/  F2FP.F16.F32.PACK_AB R171, R15, R14 ;  /* 0x0000000e0fab723e */ /* 0x004fc600000000ff */
[C---:B---3--:R-:W-:Y:S01]  /*8610*/  FADD.FTZ R0, R8.reuse, R7 ;  /* 0x0000000708007221 */ /* 0x048fe20000010000 */
[----:B------:R-:W-:Y:S01]  /*8620*/  F2FP.F16.F32.PACK_AB R155, R8, R155 ;  /* 0x0000009b089b723e */ /* 0x000fe200000000ff */
[----:B-1----:R-:W-:Y:S06]  /*8630*/  @!P0 BRA `(.L_x_10789) ;  /* 0x0000000000048947 */ /* 0x002fec0003800000 */
[----:B------:R-:W-:Y:S01]  /*8640*/  BPT.TRAP 0x1 ;  /* 0x000000040000795c */ /* 0x000fe20000300000 */
.L_x_10789:
[----:B------:R0:W1:Y:S01]  /*8650*/  SYNCS.PHASECHK.TRANS64.TRYWAIT P2, [UR25+0x22850], R6 ;  /* 0x02285006ff0075a7 */ /* 0x0000620008040159 */
[----:B------:R-:W-:Y:S05]  /*8660*/  @!P0 BRA `(.L_x_10790) ;  /* 0x0000000000048947 */ /* 0x000fea0003800000 */
[----:B------:R-:W-:Y:S01]  /*8670*/  BPT.TRAP 0x1 ;  /* 0x000000040000795c */ /* 0x000fe20000300000 */
.L_x_10790:
[----:B-1----:R-:W-:Y:S05]  /*8680*/  @P2 BRA `(.L_x_10791) ;  /* 0x0000000000082947 */ /* 0x002fea0003800000 */
[----:B------:R-:W1:Y:S02]  /*8690*/  SYNCS.PHASECHK.TRANS64.TRYWAIT P2, [UR25+0x22850], R6 ;  /* 0x02285006ff0075a7 */ /* 0x000e640008040159 */
[----:B-1----:R-:W-:Y:S05]  /*86a0*/  @!P2 BRA `(.L_x_10792) ;  /* 0x000000840094a947 */ /* 0x002fea0003800000 */
.L_x_10791:
[----:B01----:R-:W-:Y:S01]  /*86b0*/  IADD3 R6, R22, 0x8, RZ ;  /* 0x0000000816067810 */ /* 0x003fe20007ffe0ff */
[----:B------:R-:W-:-:S04]  /*86c0*/  UIMAD UR11, UR37, 0xc00, UR21 ;  /* 0x00000c00250b78a4 */ /* 0x000fc8000f8e0215 */
[----:B------:R1:W-:Y:S01]  /*86d0*/  BAR.SYNC.DEFER_BLOCKING R6, 0x100 ;  /* 0x000400060000751d */ /* 0x0003e20000010000 */
[----:B------:R-:W-:Y:S01]  /*86e0*/  ISETP.LT.AND P2, PT, RZ, UR23, PT ;  /* 0x00000017ff007c0c */ /* 0x000fe2000bf41270 */
[----:B------:R-:W-:Y:S01]  /*86f0*/  @!P1 VIADD R197, R197, 0x22860 ;  /* 0x00022860c5c59836 */ /* 0x000fe20000000000 */
[----:B------:R-:W-:Y:S01]  /*8700*/  UIADD3 UR23, UR23, -0x1, URZ ;  /* 0xffffffff17177890 */ /* 0x000fe2000fffe03f */
[----:B------:R-:W-:Y:S02]  /*8710*/  IMAD.MOV.U32 R8, RZ, RZ, R5 ;  /* 0x000000ffff087224 */ /* 0x000fe400078e0005 */
[----:B------:R-:W-:Y:S01]  /*8720*/  UMOV UR6, UR11 ;  /* 0x0000000b00067c82 */ /* 0x000fe20008000000 */
[----:B------:R-:W-:Y:S01]  /*8730*/  UMOV UR7, 0x40000040 ;  /* 0x4000004000077882 */ /* 0x000fe20000000000 */
[----:B------:R-:W-:Y:S01]  /*8740*/  @!P1 PRMT R197, RZ, 0x654, R197 ;  /* 0x00000654ffc59816 */ /* 0x000fe200000000c5 */
[----:B------:R-:W-:Y:S01]  /*8750*/  IMAD.MOV.U32 R21, RZ, RZ, R4 ;  /* 0x000000ffff157224 */ /* 0x000fe200078e0004 */
        /* <DEDUP_REMOVED lines=35> */
.L_x_10784:
[----:B01----:R-:W0:Y:S01]  /*8990*/  SHFL.BFLY PT, R6, R3, 0x2, 0x1f ;  /* 0x0c401f0003067f89 */ /* 0x003e2200000e0000 */
[----:B------:R-:W-:Y:S01]  /*89a0*/  IMAD.MOV.U32 R13, RZ, RZ, RZ ;  /* 0x000000ffff0d7224 */ /* 0x000fe200078e00ff */
[----:B------:R-:W-:Y:S01]  /*89b0*/  UIADD3 UR37, UR37, 0x1, URZ ;  /* 0x0000000125257890 */ /* 0x000fe2000fffe03f */
[----:B------:R-:W-:Y:S01]  /*89c0*/  IMAD.U32 R181, RZ, RZ, UR10 ;  /* 0x0000000affb57e24 */ /* 0x000fe2000f8e00ff */
[----:B------:R-:W1:Y:S01]  /*89d0*/  SHFL.BFLY PT, R11, R0, 0x2, 0x1f ;  /* 0x0c401f00000b7f89 */ /* 0x000e6200000e0000 */
[----:B------:R-:W-:Y:S01]  /*89e0*/  MOV R21, 0xff800000 ;  /* 0xff80000000157802 */ /* 0x000fe20000000f00 */
[----:B------:R-:W-:Y:S01]  /*89f0*/  UISETP.NE.AND UP0, UPT, UR37, 0x2, UPT ;  /* 0x000000022500788c */ /* 0x000fe2000bf05270 */
        /* <DEDUP_REMOVED lines=12> */
[----:B------:R-:W-:-:S02]  /*8ac0*/  IMAD.MOV.U32 R7, RZ, RZ, RZ ;  /* 0x000000ffff077224 */ /* 0x000fc400078e00ff */
[----:B-1----:R-:W-:Y:S02]  /*8ad0*/  FADD.FTZ R176, R11, R8 ;  /* 0x000000080bb07221 */ /* 0x002fe40000010000 */
[----:B------:R-:W-:-:S03]  /*8ae0*/  FSETP.NE.FTZ.AND P1, PT, R15, RZ, PT ;  /* 0x000000ff0f00720b */ /* 0x000fc60003f35000 */
[----:B------:R-:W-:-:S10]  /*8af0*/  FSETP.NE.FTZ.AND P2, PT, R176, RZ, PT ;  /* 0x000000ffb000720b */ /* 0x000fd40003f55000 */
[----:B------:R-:W0:Y:S03]  /*8b00*/  @P1 MUFU.RCP R13, R15 ;  /* 0x0000000f000d1308 */ /* 0x000e260000001000 */
[----:B------:R-:W-:-:S05]  /*8b10*/  @P2 FMUL.FTZ R181, R181, 0.69314718246459960938 ;  /* 0x3f317218b5b52820 */ /* 0x000fca0000410000 */
[----:B------:R-:W1:Y:S08]  /*8b20*/  @P2 MUFU.RCP R7, R176 ;  /* 0x000000b000072308 */ /* 0x000e700000001000 */
[----:B------:R-:W3:Y:S01]  /*8b30*/  @P2 MUFU.LG2 R176, R176 ;  /* 0x000000b000b02308 */ /* 0x000ee20000000c00 */
[-C--:B0-----:R-:W-:Y:S01]  /*8b40*/  FMUL.FTZ R3, R108, R13.reuse ;  /* 0x0000000d6c037220 */ /* 0x081fe20000410000 */
[----:B------:R-:W-:Y:S01]  /*8b50*/  FMUL.FTZ R20, R109, R13 ;  /* 0x0000000d6d147220 */ /* 0x000fe20000410000 */
[----:B------:R-:W-:-:S02]  /*8b60*/  IMAD.U32 R109, RZ, RZ, UR10 ;  /* 0x0000000aff6d7e24 */ /* 0x000fc4000f8e00ff */
[-C--:B------:R-:W-:Y:S01]  /*8b70*/  FMUL.FTZ R0, R24, R13.reuse ;  /* 0x0000000d18007220 */ /* 0x080fe20000410000 */
[-C--:B------:R-:W-:Y:S01]  /*8b80*/  FMUL.FTZ R6, R28, R13.reuse ;  /* 0x0000000d1c067220 */ /* 0x080fe20000410000 */
[----:B------:R-:W-:Y:S01]  /*8b90*/  FMUL.FTZ R8, R40, R13 ;  /* 0x0000000d28087220 */ /* 0x000fe20000410000 */
[----:B------:R-:W-:Y:S01]  /*8ba0*/  @P1 FMUL.FTZ R109, R109, 0.69314718246459960938 ;  /* 0x3f3172186d6d1820 */ /* 0x000fe20000410000 */
[----:B------:R-:W0:Y:S01]  /*8bb0*/  @P1 MUFU.LG2 R108, R15 ;  /* 0x0000000f006c1308 */ /* 0x000e220000000c00 */
[----:B-1----:R-:W-:Y:S01]  /*8bc0*/  FMUL.FTZ R161, R91, R7 ;  /* 0x000000075ba17220 */ /* 0x002fe20000410000 */
        /* <DEDUP_REMOVED lines=127> */
.L_x_10763:
        /* <DEDUP_REMOVED lines=16> */
[----:B------:R-:W-:Y:S01]  /*94c0*/  ULDC.64 UR6, c[0x0][0xbd8] ;  /* 0x0002f60000067ab9 */ /* 0x000fe20000000a00 */
[----:B------:R-:W-:Y:S01]  /*94d0*/  F2FP.F16.F32.PACK_AB R10, R45, R10 ;  /* 0x0000000a2d0a723e */ /* 0x000fe200000000ff */
[----:B------:R-:W-:Y:S01]  /*94e0*/  UISETP.NE.AND.EX UP0, UPT, UR9, URZ, UPT, UP0 ;  /* 0x0000003f0900728c */ /* 0x000fe2000bf05300 */
        /* <DEDUP_REMOVED lines=11> */
[----:B------:R-:W-:Y:S01]  /*95a0*/  @UP0 UIADD3 UR6, UP3, UR10, UR8, URZ ;  /* 0x000000080a060290 */ /* 0x000fe2000ff7e03f */
[----:B------:R-:W-:Y:S01]  /*95b0*/  F2FP.F16.F32.PACK_AB R28, R65, R28 ;  /* 0x0000001c411c723e */ /* 0x000fe200000000ff */
[----:B------:R-:W-:Y:S01]  /*95c0*/  UIADD3.X UR8, UR11, UR7, URZ, UP2, !UPT ;  /* 0x000000070b087290 */ /* 0x000fe200097fe43f */
[----:B------:R-:W-:Y:S01]  /*95d0*/  F2FP.F16.F32.PACK_AB R72, R73, R72 ;  /* 0x000000484948723e */ /* 0x000fe200000000ff */
[----:B------:R-:W-:Y:S01]  /*95e0*/  @UP0 UIADD3.X UR7, UR11, UR9, URZ, UP3, !UPT ;  /* 0x000000090b070290 */ /* 0x000fe20009ffe43f */
[----:B------:R-:W-:-:S02]  /*95f0*/  F2FP.F16.F32.PACK_AB R73, R169, R64 ;  /* 0x00000040a949723e */ /* 0x000fc400000000ff */
[----:B------:R-:W-:Y:S02]  /*9600*/  F2FP.F16.F32.PACK_AB R80, R81, R80 ;  /* 0x000000505150723e */ /* 0x000fe400000000ff */
[----:B------:R-:W-:Y:S02]  /*9610*/  F2FP.F16.F32.PACK_AB R88, R89, R88 ;  /* 0x000000585958723e */ /* 0x000fe400000000ff */
[----:B------:R-:W-:Y:S02]  /*9620*/  F2FP.F16.F32.PACK_AB R81, R165, R52 ;  /* 0x00000034a551723e */ /* 0x000fe400000000ff */
[----:B------:R-:W-:Y:S02]  /*9630*/  MOV R34, R102 ;  /* 0x0000006600227202 */ /* 0x000fe40000000f00 */
[----:B0-----:R-:W-:Y:S02]  /*9640*/  MOV R35, R5 ;  /* 0x0000000500237202 */ /* 0x001fe40000000f00 */
[----:B------:R-:W-:-:S02]  /*9650*/  F2FP.F16.F32.PACK_AB R89, R161, R90 ;  /* 0x0000005aa159723e */ /* 0x000fc400000000ff */
[----:B------:R-:W-:Y:S01]  /*9660*/  F2FP.F16.F32.PACK_AB R96, R97, R96 ;  /* 0x000000606160723e */ /* 0x000fe200000000ff */
[----:B------:R-:W-:Y:S01]  /*9670*/  IMAD.WIDE R4, R201, 0x2, R34 ;  /* 0x00000002c9047825 */ /* 0x000fe200078e0222 */
[----:B------:R-:W-:Y:S02]  /*9680*/  F2FP.F16.F32.PACK_AB R90, R93, R92 ;  /* 0x0000005c5d5a723e */ /* 0x000fe400000000ff */
[----:B------:R-:W-:Y:S02]  /*9690*/  F2FP.F16.F32.PACK_AB R91, R160, R91 ;  /* 0x0000005ba05b723e */ /* 0x000fe400000000ff */
[C---:B------:R-:W-:Y:S02]  /*96a0*/  IADD3 R26, P1, R4.reuse, 0x20, RZ ;  /* 0x00000020041a7810 */ /* 0x040fe40007f3e0ff */
[C---:B------:R-:W-:Y:S02]  /*96b0*/  LOP3.LUT R7, R4.reuse, 0x380, RZ, 0xc0, !PT ;  /* 0x0000038004077812 */ /* 0x040fe400078ec0ff */
        /* <DEDUP_REMOVED lines=28> */
[--C-:B------:R-:W-:Y:S01]  /*9880*/  IMAD.X R87, RZ, RZ, R5.reuse, P2 ;  /* 0x000000ffff577224 */ /* 0x100fe200010e0605 */
[----:B------:R-:W-:Y:S01]  /*9890*/  LOP3.LUT R7, R26, 0x380, RZ, 0xc0, !PT ;  /* 0x000003801a077812 */ /* 0x000fe200078ec0ff */
[----:B------:R-:W-:Y:S01]  /*98a0*/  IMAD.X R31, RZ, RZ, R5, P1 ;  /* 0x000000ffff1f7224 */ /* 0x000fe200008e0605 */
[----:B------:R-:W-:Y:S02]  /*98b0*/  LOP3.LUT R38, R103, 0x380, RZ, 0xc0, !PT ;  /* 0x0000038067267812 */ /* 0x000fe400078ec0ff */
[----:B------:R-:W-:Y:S02]  /*98c0*/  SHF.R.U64 R7, R7, 0x3, RZ ;  /* 0x0000000307077819 */ /* 0x000fe400000012ff */
[----:B------:R-:W-:-:S02]  /*98d0*/  LOP3.LUT R42, R109, 0x380, RZ, 0xc0, !PT ;  /* 0x000003806d2a7812 */ /* 0x000fc400078ec0ff */
[----:B------:R-:W-:Y:S02]  /*98e0*/  LOP3.LUT R26, R7, R26, RZ, 0x3c, !PT ;  /* 0x0000001a071a7212 */ /* 0x000fe400078e3cff */
[----:B------:R-:W-:Y:S02]  /*98f0*/  LOP3.LUT R7, R50, 0x380, RZ, 0xc0, !PT ;  /* 0x0000038032077812 */ /* 0x000fe400078ec0ff */
[----:B------:R-:W-:Y:S02]  /*9900*/  LOP3.LUT R46, R181, 0x380, RZ, 0xc0, !PT ;  /* 0x00000380b52e7812 */ /* 0x000fe400078ec0ff */
[----:B------:R-:W-:Y:S02]  /*9910*/  SHF.R.U64 R7, R7, 0x3, RZ ;  /* 0x0000000307077819 */ /* 0x000fe400000012ff */
[----:B------:R-:W-:Y:S02]  /*9920*/  MOV R108, R4 ;  /* 0x00000004006c7202 */ /* 0x000fe40000000f00 */
[----:B------:R-:W-:-:S02]  /*9930*/  LOP3.LUT R50, R7, R50, RZ, 0x3c, !PT ;  /* 0x0000003207327212 */ /* 0x000fc400078e3cff */
[----:B------:R-:W-:Y:S02]  /*9940*/  LOP3.LUT R7, R66, 0x380, RZ, 0xc0, !PT ;  /* 0x0000038042077812 */ /* 0x000fe400078ec0ff */
[----:B------:R-:W-:Y:S02]  /*9950*/  LOP3.LUT R74, R191, 0x380, RZ, 0xc0, !PT ;  /* 0x00000380bf4a7812 */ /* 0x000fe400078ec0ff */
[----:B------:R-:W-:Y:S02]  /*9960*/  SHF.R.U64 R7, R7, 0x3, RZ ;  /* 0x0000000307077819 */ /* 0x000fe400000012ff */
[----:B------:R-:W-:Y:S02]  /*9970*/  F2FP.F16.F32.PACK_AB R4, R25, R0 ;  /* 0x000000001904723e */ /* 0x000fe400000000ff */
[----:B------:R-:W-:Y:S02]  /*9980*/  LOP3.LUT R66, R7, R66, RZ, 0x3c, !PT ;  /* 0x0000004207427212 */ /* 0x000fe400078e3cff */
[----:B------:R-:W-:-:S02]  /*9990*/  LOP3.LUT R7, R110, 0x380, RZ, 0xc0, !PT ;  /* 0x000003806e077812 */ /* 0x000fc400078ec0ff */
[----:B------:R-:W-:Y:S02]  /*99a0*/  IADD3.X R79, RZ, R5, RZ, P6, !PT ;  /* 0x00000005ff4f7210 */ /* 0x000fe400037fe4ff */
[----:B------:R-:W-:Y:S02]  /*99b0*/  SHF.R.U64 R38, R38, 0x3, RZ ;  /* 0x0000000326267819 */ /* 0x000fe400000012ff */
[----:B------:R-:W-:Y:S02]  /*99c0*/  LOP3.LUT R54, R183, 0x380, RZ, 0xc0, !PT ;  /* 0x00000380b7367812 */ /* 0x000fe400078ec0ff */
[----:B------:R-:W-:Y:S02]  /*99d0*/  LOP3.LUT R0, R195, 0x380, RZ, 0xc0, !PT ;  /* 0x00000380c3007812 */ /* 0x000fe400078ec0ff */
[----:B------:R-:W-:Y:S02]  /*99e0*/  SHF.R.U64 R29, R7, 0x3, RZ ;  /* 0x00000003071d7819 */ /* 0x000fe400000012ff */
[----:B------:R-:W-:-:S02]  /*99f0*/  SHF.R.U64 R42, R42, 0x3, RZ ;  /* 0x000000032a2a7819 */ /* 0x000fc400000012ff */
[----:B------:R-:W-:Y:S02]  /*9a00*/  LOP3.LUT R58, R185, 0x380, RZ, 0xc0, !PT ;  /* 0x00000380b93a7812 */ /* 0x000fe400078ec0ff */
[----:B------:R-:W-:Y:S02]  /*9a10*/  F2FP.F16.F32.PACK_AB R5, R179, R158 ;  /* 0x0000009eb305723e */ /* 0x000fe400000000ff */
[----:B------:R-:W-:Y:S02]  /*9a20*/  LOP3.LUT R25, R86, 0x380, RZ, 0xc0, !PT ;  /* 0x0000038056197812 */ /* 0x000fe400078ec0ff */
[----:B------:R-:W-:Y:S01]  /*9a30*/  F2FP.F16.F32.PACK_AB R7, R177, R30 ;  /* 0x0000001eb107723e */ /* 0x000fe200000000ff */
[----:B------:R-:W-:Y:S01]  /*9a40*/  BAR.SYNC.DEFER_BLOCKING 0x1, 0x100 ;  /* 0x0044000000007b1d */ /* 0x000fe20000010000 */
[----:B------:R-:W-:Y:S02]  /*9a50*/  SHF.R.U64 R46, R46, 0x3, RZ ;  /* 0x000000032e2e7819 */ /* 0x000fe400000012ff */
[----:B------:R-:W-:-:S02]  /*9a60*/  LOP3.LUT R62, R187, 0x380, RZ, 0xc0, !PT ;  /* 0x00000380bb3e7812 */ /* 0x000fc400078ec0ff */
[----:B------:R-:W-:Y:S02]  /*9a70*/  SHF.R.U64 R74, R74, 0x3, RZ ;  /* 0x000000034a4a7819 */ /* 0x000fe400000012ff */
[----:B------:R-:W-:Y:S02]  /*9a80*/  LOP3.LUT R38, R38, R103, RZ, 0x3c, !PT ;  /* 0x0000006726267212 */ /* 0x000fe400078e3cff */
[----:B------:R-:W-:Y:S02]  /*9a90*/  SHF.R.U64 R54, R54, 0x3, RZ ;  /* 0x0000000336367819 */ /* 0x000fe400000012ff */
[----:B------:R-:W-:Y:S02]  /*9aa0*/  LOP3.LUT R70, R189, 0x380, RZ, 0xc0, !PT ;  /* 0x00000380bd467812 */ /* 0x000fe400078ec0ff */
[----:B------:R-:W-:Y:S02]  /*9ab0*/  SHF.R.U64 R0, R0, 0x3, RZ ;  /* 0x0000000300007819 */ /* 0x000fe400000012ff */
[----:B------:R-:W-:-:S02]  /*9ac0*/  LOP3.LUT R42, R42, R109, RZ, 0x3c, !PT ;  /* 0x0000006d2a2a7212 */ /* 0x000fc400078e3cff */
[----:B------:R-:W-:Y:S02]  /*9ad0*/  SHF.R.U64 R58, R58, 0x3, RZ ;  /* 0x000000033a3a7819 */ /* 0x000fe400000012ff */
[----:B------:R-:W-:Y:S02]  /*9ae0*/  SHF.R.U64 R25, R25, 0x3, RZ ;  /* 0x0000000319197819 */ /* 0x000fe400000012ff */
[----:B------:R-:W-:Y:S02]  /*9af0*/  LOP3.LUT R46, R46, R181, RZ, 0x3c, !PT ;  /* 0x000000b52e2e7212 */ /* 0x000fe400078e3cff */
[----:B------:R-:W-:Y:S01]  /*9b00*/  SHF.R.U64 R62, R62, 0x3, RZ ;  /* 0x000000033e3e7819 */ /* 0x000fe200000012ff */
[----:B------:R0:W-:Y:S01]  /*9b10*/  STSM.16.M88.4 [R108], R4 ;  /* 0x000000046c007844 */ /* 0x0001e20000000200 */
[----:B------:R-:W-:Y:S02]  /*9b20*/  LOP3.LUT R78, R193, 0x380, RZ, 0xc0, !PT ;  /* 0x00000380c14e7812 */ /* 0x000fe400078ec0ff */
[----:B------:R-:W-:-:S02]  /*9b30*/  LOP3.LUT R30, R29, R110, RZ, 0x3c, !PT ;  /* 0x0000006e1d1e7212 */ /* 0x000fc400078e3cff */
[----:B------:R-:W-:Y:S02]  /*9b40*/  LOP3.LUT R74, R74, R191, RZ, 0x3c, !PT ;  /* 0x000000bf4a4a7212 */ /* 0x000fe400078e3cff */
[----:B------:R-:W-:Y:S02]  /*9b50*/  MOV R103, R26 ;  /* 0x0000001a00677202 */ /* 0x000fe40000000f00 */
        /* <DEDUP_REMOVED lines=8> */
[----:B------:R-:W-:Y:S02]  /*9be0*/  LOP3.LUT R58, R58, R185, RZ, 0x3c, !PT ;  /* 0x000000b93a3a7212 */ /* 0x000fe400078e3cff */
        /* <DEDUP_REMOVED lines=8> */
[----:B------:R-:W-:Y:S02]  /*9c70*/  F2FP.F16.F32.PACK_AB R25, R164, R155 ;  /* 0x0000009ba419723e */ /* 0x000fe400000000ff */
[----:B------:R-:W-:Y:S02]  /*9c80*/  F2FP.F16.F32.PACK_AB R26, R61, R60 ;  /* 0x0000003c3d1a723e */ /* 0x000fe400000000ff */
[----:B------:R-:W-:-:S02]  /*9c90*/  F2FP.F16.F32.PACK_AB R27, R173, R154 ;  /* 0x0000009aad1b723e */ /* 0x000fc400000000ff */
[----:B------:R-:W-:Y:S01]  /*9ca0*/  MOV R32, R30 ;  /* 0x0000001e00207202 */ /* 0x000fe20000000f00 */
[----:B0-----:R-:W-:Y:S01]  /*9cb0*/  IMAD.U32 R4, RZ, RZ, UR4 ;  /* 0x00000004ff047e24 */ /* 0x001fe2000f8e00ff */
[----:B------:R-:W-:Y:S01]  /*9cc0*/  MOV R50, R50 ;  /* 0x0000003200327202 */ /* 0x000fe20000000f00 */
[----:B------:R-:W-:Y:S01]  /*9cd0*/  STSM.16.M88.4 [R46], R24 ;  /* 0x000000182e007844 */ /* 0x000fe20000000200 */
[----:B------:R-:W-:Y:S01]  /*9ce0*/  MOV R0, R74 ;  /* 0x0000004a00007202 */ /* 0x000fe20000000f00 */
[----:B------:R-:W-:Y:S01]  /*9cf0*/  IMAD.U32 R5, RZ, RZ, UR8 ;  /* 0x00000008ff057e24 */ /* 0x000fe2000f8e00ff */
[----:B------:R-:W-:Y:S02]  /*9d00*/  F2FP.F16.F32.PACK_AB R29, R162, R153 ;  /* 0x00000099a21d723e */ /* 0x000fe400000000ff */
[----:B------:R-:W-:Y:S02]  /*9d10*/  F2FP.F16.F32.PACK_AB R30, R69, R68 ;  /* 0x00000044451e723e */ /* 0x000fe400000000ff */
[----:B------:R-:W-:-:S02]  /*9d20*/  F2FP.F16.F32.PACK_AB R31, R171, R152 ;  /* 0x00000098ab1f723e */ /* 0x000fc400000000ff */
[----:B------:R-:W-:Y:S02]  /*9d30*/  LOP3.LUT R70, R70, R189, RZ, 0x3c, !PT ;  /* 0x000000bd46467212 */ /* 0x000fe400078e3cff */
[----:B------:R-:W-:Y:S01]  /*9d40*/  MOV R54, R54 ;  /* 0x0000003600367202 */ /* 0x000fe20000000f00 */
[----:B------:R-:W-:Y:S01]  /*9d50*/  STSM.16.M88.4 [R50], R28 ;  /* 0x0000001c32007844 */ /* 0x000fe20000000200 */
[----:B------:R-:W-:Y:S02]  /*9d60*/  MOV R38, R82 ;  /* 0x0000005200267202 */ /* 0x000fe40000000f00 */
[----:B------:R-:W-:Y:S02]  /*9d70*/  F2FP.F16.F32.PACK_AB R74, R77, R76 ;  /* 0x0000004c4d4a723e */ /* 0x000fe400000000ff */
[----:B------:R-:W-:Y:S02]  /*9d80*/  F2FP.F16.F32.PACK_AB R75, R167, R56 ;  /* 0x00000038a74b723e */ /* 0x000fe400000000ff */
[----:B------:R-:W-:-:S02]  /*9d90*/  MOV R58, R58 ;  /* 0x0000003a003a7202 */ /* 0x000fc40000000f00 */
[----:B------:R-:W-:Y:S01]  /*9da0*/  F2FP.F16.F32.PACK_AB R82, R85, R84 ;  /* 0x000000545552723e */ /* 0x000fe200000000ff */
[----:B------:R-:W-:Y:S01]  /*9db0*/  STSM.16.M88.4 [R54], R72 ;  /* 0x0000004836007844 */ /* 0x000fe20000000200 */
[----:B------:R-:W-:Y:S02]  /*9dc0*/  F2FP.F16.F32.PACK_AB R83, R163, R48 ;  /* 0x00000030a353723e */ /* 0x000fe400000000ff */
[----:B------:R-:W-:Y:S02]  /*9dd0*/  LOP3.LUT R78, R78, R193, RZ, 0x3c, !PT ;  /* 0x000000c14e4e7212 */ /* 0x000fe400078e3cff */
[----:B------:R-:W-:Y:S01]  /*9de0*/  MOV R62, R62 ;  /* 0x0000003e003e7202 */ /* 0x000fe20000000f00 */
[----:B------:R-:W-:Y:S01]  /*9df0*/  STSM.16.M88.4 [R58], R80 ;  /* 0x000000503a007844 */ /* 0x000fe20000000200 */
[----:B------:R-:W-:Y:S02]  /*9e00*/  F2FP.F16.F32.PACK_AB R97, R159, R98 ;  /* 0x000000629f61723e */ /* 0x000fe400000000ff */
[----:B------:R-:W-:Y:S01]  /*9e10*/  MOV R66, R66 ;  /* 0x0000004200427202 */ /* 0x000fe20000000f00 */
[----:B------:R-:W-:Y:S01]  /*9e20*/  STSM.16.M88.4 [R62], R88 ;  /* 0x000000583e007844 */ /* 0x000fe20000000200 */
        /* <DEDUP_REMOVED lines=34> */
[----:B------:R-:W-:Y:S02]  /*a050*/  F2FP.F16.F32.PACK_AB R147, R151, R150 ;  /* 0x000000969793723e */ /* 0x000fe400000000ff */
[----:B------:R-:W-:Y:S02]  /*a060*/  PLOP3.LUT P1, PT, PT, PT, UP1, 0x80, 0x0 ;  /* 0x000000000000781c */ /* 0x000fe40003f2f018 */
[----:B------:R-:W-:Y:S01]  /*a070*/  PLOP3.LUT P2, PT, PT, PT, UP0, 0x80, 0x0 ;  /* 0x000000000000781c */ /* 0x000fe20003f4f008 */
[----:B------:R1:W-:Y:S01]  /*a080*/  STSM.16.M88.4 [R32], R144 ;  /* 0x0000009020007844 */ /* 0x0003e20000000200 */
[----:B------:R-:W-:Y:S01]  /*a090*/  BAR.SYNC.DEFER_BLOCKING 0x1, 0x100 ;  /* 0x0044000000007b1d */ /* 0x000fe20000010000 */
[----:B------:R-:W-:Y:S01]  /*a0a0*/  IMAD.U32 R6, RZ, RZ, UR6 ;  /* 0x00000006ff067e24 */ /* 0x000fe2000f8e00ff */
[----:B------:R-:W-:-:S07]  /*a0b0*/  MOV R7, UR7 ;  /* 0x0000000700077c02 */ /* 0x000fce0008000f00 */
[----:B0-----:R-:W2:Y:S04]  /*a0c0*/  @P1 LDG.E R0, desc[UR38][R4.64] ;  /* 0x0000002604001981 */ /* 0x001ea8000c1e1900 */
        /* <DEDUP_REMOVED lines=8> */
[----:B-1----:R-:W-:-:S14]  /*a150*/  @P2 BRA `(.L_x_10796) ;  /* 0x0000000000182947 */ /* 0x002fdc0003800000 */
[----:B------:R-:W-:Y:S05]  /*a160*/  @!P1 BRA `(.L_x_10796) ;  /* 0x0000000000149947 */ /* 0x000fea0003800000 */
[----:B------:R-:W2:Y:S04]  /*a170*/  LDG.E R3, desc[UR38][R4.64] ;  /* 0x0000002604037981 */ /* 0x000ea8000c1e1900 */
[----:B------:R-:W3:Y:S01]  /*a180*/  LDG.E R0, desc[UR38][R4.64+0x4] ;  /* 0x0000042604007981 */ /* 0x000ee2000c1e1900 */
[----:B--2---:R-:W-:Y:S02]  /*a190*/  R2UR UR6, R3 ;  /* 0x00000000030672ca */ /* 0x004fe400000e0000 */
[----:B---3--:R-:W-:-:S13]  /*a1a0*/  R2UR UR10, R0 ;  /* 0x00000000000a72ca */ /* 0x008fda00000e0000 */
[----:B------:R-:W-:-:S12]  /*a1b0*/  UIADD3 UR10, -UR6, UR10, URZ ;  /* 0x0000000a060a7290 */ /* 0x000fd8000fffe13f */
.L_x_10796:
[----:B------:R-:W-:Y:S01]  /*a1c0*/  USHF.R.S32.HI UR14, URZ, 0x1f, UR43 ;  /* 0x0000001f3f0e7899 */ /* 0x000fe2000801142b */
[----:B------:R-:W-:Y:S01]  /*a1d0*/  IADD3 R5, P2, R34, 0x3000, RZ ;  /* 0x0000300022057810 */ /* 0x000fe20007f5e0ff */
[----:B------:R-:W-:Y:S01]  /*a1e0*/  ULDC.64 UR12, c[0x0][0xb70] ;  /* 0x0002dc00000c7ab9 */ /* 0x000fe20000000a00 */
[----:B------:R-:W-:Y:S01]  /*a1f0*/  USHF.R.S32.HI UR9, URZ, 0x1f, UR4 ;  /* 0x0000001f3f097899 */ /* 0x000fe20008011404 */
[----:B------:R-:W-:Y:S01]  /*a200*/  IMAD.U32 R6, RZ, RZ, UR42 ;  /* 0x0000002aff067e24 */ /* 0x000fe2000f8e00ff */
[----:B------:R-:W-:Y:S01]  /*a210*/  UIMAD UR11, UR14, UR12, URZ ;  /* 0x0000000c0e0b72a4 */ /* 0x000fe2000f8e023f */
[----:B------:R-:W-:Y:S01]  /*a220*/  LOP3.LUT R4, R5, 0x380, RZ, 0xc0, !PT ;  /* 0x0000038005047812 */ /* 0x000fe200078ec0ff */
[----:B------:R-:W-:Y:S01]  /*a230*/  UMOV UR8, UR4 ;  /* 0x0000000400087c82 */ /* 0x000fe20008000000 */
[----:B------:R-:W-:Y:S01]  /*a240*/  USEL UR45, UR45, URZ, !UP1 ;  /* 0x0000003f2d2d7287 */ /* 0x000fe2000c800000 */
[----:B------:R-:W-:Y:S01]  /*a250*/  IMAD R6, R6, 0x80, R19 ;  /* 0x0000008006067824 */ /* 0x000fe200078e0213 */
[----:B------:R-:W-:Y:S01]  /*a260*/  UIMAD.WIDE.U32 UR6, UR43, UR12, UR8 ;  /* 0x0000000c2b0672a5 */ /* 0x000fe2000f8e0008 */
[----:B------:R-:W-:Y:S01]  /*a270*/  SHF.R.U64 R4, R4, 0x3, RZ ;  /* 0x0000000304047819 */ /* 0x000fe200000012ff */
[----:B------:R-:W-:Y:S01]  /*a280*/  UIMAD UR11, UR43, UR13, UR11 ;  /* 0x0000000d2b0b72a4 */ /* 0x000fe2000f8e020b */
[----:B------:R-:W-:Y:S01]  /*a290*/  LOP3.LUT R32, R33, 0x380, RZ, 0xc0, !PT ;  /* 0x0000038021207812 */ /* 0x000fe200078ec0ff */
[----:B------:R-:W-:Y:S01]  /*a2a0*/  USEL UR46, UR46, URZ, !UP1 ;  /* 0x0000003f2e2e7287 */ /* 0x000fe2000c800000 */
[----:B------:R-:W-:Y:S01]  /*a2b0*/  LOP3.LUT R4, R4, R5, RZ, 0x3c, !PT ;  /* 0x0000000504047212 */ /* 0x000fe200078e3cff */
[----:B------:R-:W-:Y:S01]  /*a2c0*/  ULDC.64 UR12, c[0x0][0xb78] ;  /* 0x0002de00000c7ab9 */ /* 0x000fe20000000a00 */
[----:B------:R-:W-:Y:S01]  /*a2d0*/  UIADD3 UR7, UR7, UR11, URZ ;  /* 0x0000000b07077290 */ /* 0x000fe2000fffe03f */
[----:B------:R-:W-:Y:S01]  /*a2e0*/  IADD3 R9, P1, R34, 0x2000, RZ ;  /* 0x0000200022097810 */ /* 0x000fe20007f3e0ff */
[----:B------:R-:W-:Y:S01]  /*a2f0*/  UIMAD UR8, UR45, UR12, URZ ;  /* 0x0000000c2d0872a4 */ /* 0x000fe2000f8e023f */
[----:B------:R-:W-:Y:S01]  /*a300*/  SHF.R.S32.HI R0, RZ, 0x1f, R6 ;  /* 0x0000001fff007819 */ /* 0x000fe20000011406 */
[----:B------:R-:W-:Y:S01]  /*a310*/  UIMAD.WIDE.U32 UR6, UR46, UR12, UR6 ;  /* 0x0000000c2e0672a5 */ /* 0x000fe2000f8e0006 */
[----:B------:R-:W-:Y:S01]  /*a320*/  SHF.R.U64 R32, R32, 0x3, RZ ;  /* 0x0000000320207819 */ /* 0x000fe200000012ff */
[----:B------:R-:W-:Y:S01]  /*a330*/  UIMAD UR8, UR46, UR13, UR8 ;  /* 0x0000000d2e0872a4 */ /* 0x000fe2000f8e0208 */
[----:B------:R-:W-:-:S02]  /*a340*/  LOP3.LUT R8, R9, 0x380, RZ, 0xc0, !PT ;  /* 0x0000038009087812 */ /* 0x000fc400078ec0ff */
[----:B------:R-:W-:Y:S01]  /*a350*/  LOP3.LUT R32, R32, R33, RZ, 0x3c, !PT ;  /* 0x0000002120207212 */ /* 0x000fe200078e3cff */
[----:B------:R-:W-:Y:S01]  /*a360*/  IMAD.X R33, RZ, RZ, R35, P0 ;  /* 0x000000ffff217224 */ /* 0x000fe200000e0623 */
[----:B------:R-:W-:Y:S01]  /*a370*/  IADD3 R3, P3, R6, UR6, RZ ;  /* 0x0000000606037c10 */ /* 0x000fe2000ff7e0ff */
[----:B------:R-:W-:Y:S01]  /*a380*/  IMAD.U32 R5, RZ, RZ, UR8 ;  /* 0x00000008ff057e24 */ /* 0x000fe2000f8e00ff */
[----:B------:R-:W-:Y:S01]  /*a390*/  SHF.R.U64 R8, R8, 0x3, RZ ;  /* 0x0000000308087819 */ /* 0x000fe200000012ff */
[----:B------:R-:W-:Y:S01]  /*a3a0*/  ULDC.64 UR12, c[0x0][0xaa0] ;  /* 0x0002a800000c7ab9 */ /* 0x000fe20000000a00 */
[----:B------:R-:W-:Y:S02]  /*a3b0*/  IADD3 R69, P0, R34, 0x8000, RZ ;  /* 0x0000800022457810 */ /* 0x000fe40007f1e0ff */
[----:B------:R-:W-:Y:S01]  /*a3c0*/  IADD3.X R0, R0, UR7, R5, P3, !PT ;  /* 0x0000000700007c10 */ /* 0x000fe20009ffe405 */
[----:B------:R-:W-:Y:S01]  /*a3d0*/  ULDC.64 UR6, c[0x0][0xb40] ;  /* 0x0002d00000067ab9 */ /* 0x000fe20000000a00 */
[----:B------:R-:W-:Y:S01]  /*a3e0*/  LOP3.LUT R8, R8, R9, RZ, 0x3c, !PT ;  /* 0x0000000908087212 */ /* 0x000fe200078e3cff */
[----:B------:R-:W-:Y:S01]  /*a3f0*/  IMAD.X R9, RZ, RZ, R35, P1 ;  /* 0x000000ffff097224 */ /* 0x000fe200008e0623 */
[----:B------:R-:W-:-:S02]  /*a400*/  LEA R26, P3, R3, UR6, 0x2 ;  /* 0x00000006031a7c11 */ /* 0x000fc4000f8610ff */
[C---:B------:R-:W-:Y:S02]  /*a410*/  IADD3 R61, P6, R34.reuse, 0x4000, RZ ;  /* 0x00004000223d7810 */ /* 0x040fe40007fde0ff */
[----:B------:R-:W-:Y:S02]  /*a420*/  LEA.HI.X R27, R3, UR7, R0, 0x2, P3 ;  /* 0x00000007031b7c11 */ /* 0x000fe400098f1400 */
[C---:B------:R-:W-:Y:S02]  /*a430*/  IADD3 R45, P5, R34.reuse, 0x5000, RZ ;  /* 0x00005000222d7810 */ /* 0x040fe40007fbe0ff */
[C---:B------:R-:W-:Y:S02]  /*a440*/  IADD3 R29, P4, R34.reuse, 0x6000, RZ ;  /* 0x00006000221d7810 */ /* 0x040fe40007f9e0ff */
[----:B------:R-:W-:Y:S02]  /*a450*/  IADD3 R13, P3, R34, 0x7000, RZ ;  /* 0x00007000220d7810 */ /* 0x000fe40007f7e0ff */
[----:B------:R-:W-:-:S02]  /*a460*/  IADD3.X R5, RZ, R35, RZ, P2, !PT ;  /* 0x00000023ff057210 */ /* 0x000fc400017fe4ff */
[C---:B------:R-:W-:Y:S02]  /*a470*/  IADD3 R43, P2, R34.reuse, 0xa000, RZ ;  /* 0x0000a000222b7810 */ /* 0x040fe40007f5e0ff */
[----:B------:R-:W-:Y:S02]  /*a480*/  IADD3 R57, P1, R34, 0x9000, RZ ;  /* 0x0000900022397810 */ /* 0x000fe40007f3e0ff */
[----:B------:R-:W-:Y:S02]  /*a490*/  LOP3.LUT R68, R69, 0x380, RZ, 0xc0, !PT ;  /* 0x0000038045447812 */ /* 0x000fe400078ec0ff */
[----:B------:R-:W-:Y:S02]  /*a4a0*/  LOP3.LUT R60, R61, 0x380, RZ, 0xc0, !PT ;  /* 0x000003803d3c7812 */ /* 0x000fe400078ec0ff */
        /* <DEDUP_REMOVED lines=23> */
[----:B------:R-:W-:Y:S01]  /*a620*/  LOP3.LUT R42, R42, R43, RZ, 0x3c, !PT ;  /* 0x0000002b2a2a7212 */ /* 0x000fe200078e3cff */
[--C-:B------:R-:W-:Y:S01]  /*a630*/  IMAD.X R43, RZ, RZ, R35.reuse, P2 ;  /* 0x000000ffff2b7224 */ /* 0x100fe200010e0623 */
[----:B------:R-:W-:Y:S01]  /*a640*/  LOP3.LUT R56, R56, R57, RZ, 0x3c, !PT ;  /* 0x0000003938387212 */ /* 0x000fe200078e3cff */
[----:B------:R-:W-:Y:S01]  /*a650*/  IMAD.X R57, RZ, RZ, R35, P1 ;  /* 0x000000ffff397224 */ /* 0x000fe200008e0623 */
[C---:B------:R-:W-:Y:S02]  /*a660*/  IADD3 R25, P6, R34.reuse, 0xb000, RZ ;  /* 0x0000b00022197810 */ /* 0x040fe40007fde0ff */
[C---:B------:R-:W-:Y:S02]  /*a670*/  IADD3 R73, P5, R34.reuse, 0xc000, RZ ;  /* 0x0000c00022497810 */ /* 0x040fe40007fbe0ff */
[C---:B------:R-:W-:Y:S02]  /*a680*/  IADD3 R65, P4, R34.reuse, 0xd000, RZ ;  /* 0x0000d00022417810 */ /* 0x040fe40007f9e0ff */
[----:B------:R-:W-:-:S02]  /*a690*/  IADD3 R49, P3, R34, 0xe000, RZ ;  /* 0x0000e00022317810 */ /* 0x000fc40007f7e0ff */
[----:B------:R-:W-:Y:S02]  /*a6a0*/  IADD3 R0, R6, 0x8, RZ ;  /* 0x0000000806007810 */ /* 0x000fe40007ffe0ff */
[----:B------:R-:W-:Y:S02]  /*a6b0*/  IADD3 R3, P2, R34, 0xf000, RZ ;  /* 0x0000f00022037810 */ /* 0x000fe40007f5e0ff */
[----:B------:R-:W-:Y:S02]  /*a6c0*/  ISETP.GE.OR P1, PT, R6, UR10, P0 ;  /* 0x0000000a06007c0c */ /* 0x000fe40008726670 */
[----:B------:R-:W-:Y:S01]  /*a6d0*/  LOP3.LUT R24, R25, 0x380, RZ, 0xc0, !PT ;  /* 0x0000038019187812 */ /* 0x000fe200078ec0ff */
[----:B------:R-:W-:Y:S01]  /*a6e0*/  IMAD.X R37, RZ, RZ, R35, P2 ;  /* 0x000000ffff257224 */ /* 0x000fe200010e0623 */
[----:B------:R-:W-:Y:S02]  /*a6f0*/  LOP3.LUT R72, R73, 0x380, RZ, 0xc0, !PT ;  /* 0x0000038049487812 */ /* 0x000fe400078ec0ff */
[----:B------:R-:W-:-:S02]  /*a700*/  LOP3.LUT R64, R65, 0x380, RZ, 0xc0, !PT ;  /* 0x0000038041407812 */ /* 0x000fc400078ec0ff */
[----:B------:R-:W-:Y:S02]  /*a710*/  LOP3.LUT R48, R49, 0x380, RZ, 0xc0, !PT ;  /* 0x0000038031307812 */ /* 0x000fe400078ec0ff */
[----:B------:R-:W-:Y:S02]  /*a720*/  LOP3.LUT R53, R34, 0x380, RZ, 0xc0, !PT ;  /* 0x0000038022357812 */ /* 0x000fe400078ec0ff */
[----:B------:R-:W-:Y:S01]  /*a730*/  ISETP.GE.OR P0, PT, R0, UR10, P0 ;  /* 0x0000000a00007c0c */ /* 0x000fe20008706670 */
[----:B------:R-:W-:Y:S01]  /*a740*/  UIMAD UR6, UR9, UR12, URZ ;  /* 0x0000000c090672a4 */ /* 0x000fe2000f8e023f */
[----:B------:R-:W-:Y:S01]  /*a750*/  LOP3.LUT R0, R3, 0x380, RZ, 0xc0, !PT ;  /* 0x0000038003007812 */ /* 0x000fe200078ec0ff */
[----:B------:R0:W-:Y:S01]  /*a760*/  @!P1 STG.E desc[UR38][R26.64], R21 ;  /* 0x000000151a009986 */ /* 0x0001e2000c101926 */
[----:B------:R-:W-:Y:S01]  /*a770*/  SHF.R.U64 R24, R24, 0x3, RZ ;  /* 0x0000000318187819 */ /* 0x000fe200000012ff */
[----:B------:R-:W-:Y:S01]  /*a780*/  ULDC.64 UR8, c[0x0][0xae0] ;  /* 0x0002b80000087ab9 */ /* 0x000fe20000000a00 */
[----:B------:R-:W-:-:S02]  /*a790*/  SHF.R.U64 R72, R72, 0x3, RZ ;  /* 0x0000000348487819 */ /* 0x000fc400000012ff */
[----:B------:R-:W-:Y:S02]  /*a7a0*/  SHF.R.U64 R64, R64, 0x3, RZ ;  /* 0x0000000340407819 */ /* 0x000fe400000012ff */
[----:B------:R-:W-:Y:S02]  /*a7b0*/  SHF.R.U64 R48, R48, 0x3, RZ ;  /* 0x0000000330307819 */ /* 0x000fe400000012ff */
        /* <DEDUP_REMOVED lines=12> */
[----:B0-----:R-:W-:Y:S01]  /*a880*/  IMAD.U32 R21, RZ, RZ, UR12 ;  /* 0x0000000cff157e24 */ /* 0x001fe2000f8e00ff */
[----:B------:R-:W-:Y:S01]  /*a890*/  MOV R53, R35 ;  /* 0x0000002300357202 */ /* 0x000fe20000000f00 */
[----:B------:R-:W-:Y:S01]  /*a8a0*/  UIMAD UR6, UR4, UR13, UR6 ;  /* 0x0000000d040672a4 */ /* 0x000fe2000f8e0206 */
[----:B------:R-:W-:Y:S01]  /*a8b0*/  LOP3.LUT R36, R0, R3, RZ, 0x3c, !PT ;  /* 0x0000000300247212 */ /* 0x000fe200078e3cff */
[----:B------:R-:W5:Y:S01]  /*a8c0*/  LD.E.128 R32, desc[UR38][R32.64] ;  /* 0x0000002620207980 */ /* 0x000f62000c101d00 */
[----:B------:R-:W-:-:S03]  /*a8d0*/  SHF.R.S32.HI R3, RZ, 0x1f, R2 ;  /* 0x0000001fff037819 */ /* 0x000fc60000011402 */
[----:B------:R-:W5:Y:S01]  /*a8e0*/  LD.E.128 R52, desc[UR38][R52.64] ;  /* 0x0000002634347980 */ /* 0x000f62000c101d00 */
[----:B------:R-:W-:-:S03]  /*a8f0*/  IMAD.WIDE.U32 R20, R21, UR4, R2 ;  /* 0x0000000415147c25 */ /* 0x000fc6000f8e0002 */
        /* <DEDUP_REMOVED lines=21> */
[----:B------:R-:W-:-:S02]  /*aa50*/  VIADD R21, R21, UR6 ;  /* 0x0000000615157c36 */ /* 0x000fc40008000000 */
[----:B------:R-:W-:Y:S01]  /*aa60*/  IMAD.U32 R3, RZ, RZ, UR8 ;  /* 0x00000008ff037e24 */ /* 0x000fe2000f8e00ff */
[----:B------:R-:W-:Y:S02]  /*aa70*/  UIMAD UR10, UR42, -0x80, UR10 ;  /* 0xffffff802a0a78a4 */ /* 0x000fe4000f8e020a */
[----:B------:R-:W-:Y:S02]  /*aa80*/  UIMAD UR4, UR43, UR9, UR4 ;  /* 0x000000092b0472a4 */ /* 0x000fe4000f8e0204 */
[----:B------:R-:W-:Y:S01]  /*aa90*/  IMAD.WIDE.U32 R20, R3, UR43, R20 ;  /* 0x0000002b03147c25 */ /* 0x000fe2000f8e0014 */
[----:B------:R-:W-:Y:S01]  /*aaa0*/  ULDC.64 UR6, c[0x0][0xae8] ;  /* 0x0002ba0000067ab9 */ /* 0x000fe20000000a00 */
[----:B------:R-:W-:-:S03]  /*aab0*/  ISETP.GE.AND P3, PT, R16, UR10, PT ;  /* 0x0000000a10007c0c */ /* 0x000fc6000bf66270 */
[----:B------:R-:W-:Y:S01]  /*aac0*/  IADD3 R21, R21, UR4, RZ ;  /* 0x0000000415157c10 */ /* 0x000fe2000fffe0ff */
[----:B------:R-:W-:Y:S01]  /*aad0*/  UIMAD UR4, UR45, UR6, URZ ;  /* 0x000000062d0472a4 */ /* 0x000fe2000f8e023f */
[----:B------:R-:W-:Y:S02]  /*aae0*/  VIADD R102, R102, 0x22820 ;  /* 0x0002282066667836 */ /* 0x000fe40000000000 */
[C---:B------:R-:W-:Y:S02]  /*aaf0*/  VIADD R17, R16.reuse, 0x60 ;  /* 0x0000006010117836 */ /* 0x040fe40000000000 */
[----:B------:R-:W-:Y:S01]  /*ab00*/  IMAD.U32 R79, RZ, RZ, UR6 ;  /* 0x00000006ff4f7e24 */ /* 0x000fe2000f8e00ff */
[----:B------:R-:W-:Y:S01]  /*ab10*/  UIMAD UR4, UR46, UR7, UR4 ;  /* 0x000000072e0472a4 */ /* 0x000fe2000f8e0204 */
[----:B------:R-:W-:Y:S02]  /*ab20*/  PRMT R102, RZ, 0x654, R102 ;  /* 0x00000654ff667816 */ /* 0x000fe40000000066 */
[----:B------:R-:W-:Y:S01]  /*ab30*/  IMAD.WIDE.U32 R78, R79, UR46, R20 ;  /* 0x0000002e4f4e7c25 */ /* 0x000fe2000f8e0014 */
[----:B------:R-:W-:Y:S01]  /*ab40*/  ISETP.GE.AND P2, PT, R17, UR10, PT ;  /* 0x0000000a11007c0c */ /* 0x000fe2000bf46270 */
[----:B0-----:R0:W-:Y:S01]  /*ab50*/  SYNCS.ARRIVE.TRANS64.RED.A1T0 RZ, [R102+URZ], RZ ;  /* 0x000000ff66ff79a7 */ /* 0x0011e2000810043f */
[----:B------:R-:W-:Y:S01]  /*ab60*/  SHF.R.S32.HI R17, RZ, 0x1f, R16 ;  /* 0x0000001fff117819 */ /* 0x000fe20000011410 */
[----:B------:R-:W-:-:S02]  /*ab70*/  VIADD R0, R16, 0x20 ;  /* 0x0000002010007836 */ /* 0x000fc40000000000 */
[----:B------:R-:W-:Y:S01]  /*ab80*/  VIADD R3, R16, 0x40 ;  /* 0x0000004010037836 */ /* 0x000fe20000000000 */
[----:B------:R-:W-:Y:S01]  /*ab90*/  BSSY B1, `(.L_x_10797) ;  /* 0x000001d000017945 */ /* 0x000fe20003800000 */
[----:B------:R-:W-:Y:S02]  /*aba0*/  IMAD.U32 R77, RZ, RZ, UR42 ;  /* 0x0000002aff4d7e24 */ /* 0x000fe4000f8e00ff */
        /* <DEDUP_REMOVED lines=9> */
[----:B------:R-:W-:Y:S01]  /*ac40*/  IMAD.MOV.U32 R20, RZ, RZ, R78 ;  /* 0x000000ffff147224 */ /* 0x000fe200078e004e */
[C---:B------:R-:W-:Y:S01]  /*ac50*/  ISETP.GE.AND P4, PT, R2.reuse, UR4, PT ;  /* 0x0000000402007c0c */ /* 0x040fe2000bf86270 */
        /* <DEDUP_REMOVED lines=16> */
.L_x_10798:
[----:B------:R-:W-:Y:S05]  /*ad60*/  BSYNC B1 ;  /* 0x0000000000017941 */ /* 0x000fea0003800000 */
.L_x_10797:
        /* <DEDUP_REMOVED lines=12> */
[----:B0----5:R-:W-:Y:S01]  /*ae30*/  IADD3 R52, R2, 0xc0, RZ ;  /* 0x000000c002347810 */ /* 0x021fe20007ffe0ff */
        /* <DEDUP_REMOVED lines=13> */
.L_x_10800:
[----:B------:R-:W-:Y:S05]  /*af10*/  BSYNC B1 ;  /* 0x0000000000017941 */ /* 0x000fea0003800000 */
.L_x_10799:
        /* <DEDUP_REMOVED lines=12> */
[----:B-1---5:R-:W-:Y:S01]  /*afe0*/  IADD3 R32, R2, 0xc0, RZ ;  /* 0x000000c002207810 */ /* 0x022fe20007ffe0ff */
        /* <DEDUP_REMOVED lines=13> */
.L_x_10802:
[----:B------:R-:W-:Y:S05]  /*b0c0*/  BSYNC B1 ;  /* 0x0000000000017941 */ /* 0x000fea0003800000 */
.L_x_10801:
[----:B------:R-:W-:Y:S05]  /*b0d0*/  @P2 BRA `(.L_x_10803) ;  /* 0x0000000c00802947 */ /* 0x000fea0003800000 */
[----:B------:R-:W-:Y:S01]  /*b0e0*/  IADD3 R3, P0, R76, 0x60, RZ ;  /* 0x000000604c037810 */ /* 0x000fe20007f1e0ff */
[----:B------:R-:W-:Y:S01]  /*b0f0*/  ULDC UR4, c[0x0][0xa8c] ;  /* 0x0002a30000047ab9 */ /* 0x000fe20000000800 */
[C---:B------:R-:W-:Y:S01]  /*b100*/  IADD3 R0, R2.reuse, 0x40, RZ ;  /* 0x0000004002007810 */ /* 0x040fe20007ffe0ff */
        /* <DEDUP_REMOVED lines=23> */
.L_x_10795:
[----:B------:R-:W-:Y:S01]  /*b280*/  ULDC.64 UR6, c[0x0][0xbe0] ;  /* 0x0002f80000067ab9 */ /* 0x000fe20000000a00 */
[----:B------:R-:W-:Y:S02]  /*b290*/  USHF.L.U32 UR4, UR46, 0x2, URZ ;  /* 0x000000022e047899 */ /* 0x000fe4000800063f */
[----:B------:R-:W-:Y:S01]  /*b2a0*/  UISETP.NE.U32.AND UP0, UPT, UR6, URZ, UPT ;  /* 0x0000003f0600728c */ /* 0x000fe2000bf05070 */
[----:B------:R-:W-:Y:S01]  /*b2b0*/  ULDC.64 UR8, c[0x0][0xbd8] ;  /* 0x0002f60000087ab9 */ /* 0x000fe20000000a00 */
[----:B------:R-:W-:Y:S02]  /*b2c0*/  USHF.L.U64.HI UR10, UR46, 0x2, UR45 ;  /* 0x000000022e0a7899 */ /* 0x000fe4000801022d */
[----:B------:R-:W-:Y:S02]  /*b2d0*/  UISETP.NE.AND.EX UP1, UPT, UR7, URZ, UPT, UP0 ;  /* 0x0000003f0700728c */ /* 0x000fe4000bf25300 */
[----:B------:R-:W-:-:S04]  /*b2e0*/  UISETP.NE.U32.AND UP0, UPT, UR8, URZ, UPT ;  /* 0x0000003f0800728c */ /* 0x000fc8000bf05070 */
[----:B------:R-:W-:Y:S01]  /*b2f0*/  PLOP3.LUT P2, PT, PT, PT, UP1, 0x80, 0x0 ;  /* 0x000000000000781c */ /* 0x000fe20003f4f018 */
[----:B------:R-:W-:-:S04]  /*b300*/  UISETP.NE.AND.EX UP0, UPT, UR9, URZ, UPT, UP0 ;  /* 0x0000003f0900728c */ /* 0x000fc8000bf05300 */
[----:B------:R-:W-:Y:S02]  /*b310*/  @UP1 UIADD3 UR6, UP2, UR4, UR6, URZ ;  /* 0x0000000604061290 */ /* 0x000fe4000ff5e03f */
[----:B------:R-:W-:Y:S02]  /*b320*/  PLOP3.LUT P1, PT, PT, PT, UP0, 0x80, 0x0 ;  /* 0x000000000000781c */ /* 0x000fe40003f2f008 */
[----:B------:R-:W-:Y:S02]  /*b330*/  @UP1 UIADD3.X UR7, UR10, UR7, URZ, UP2, !UPT ;  /* 0x000000070a071290 */ /* 0x000fe400097fe43f */
[----:B------:R-:W-:Y:S01]  /*b340*/  UIADD3 UR4, UP1, UR4, UR8, URZ ;  /* 0x0000000804047290 */ /* 0x000fe2000ff3e03f */
[----:B------:R-:W-:-:S03]  /*b350*/  IMAD.U32 R6, RZ, RZ, UR6 ;  /* 0x00000006ff067e24 */ /* 0x000fc6000f8e00ff */
[----:B------:R-:W-:Y:S01]  /*b360*/  IMAD.U32 R7, RZ, RZ, UR7 ;  /* 0x00000007ff077e24 */ /* 0x000fe2000f8e00ff */
[----:B------:R-:W-:Y:S01]  /*b370*/  UIADD3.X UR6, UR10, UR9, URZ, UP1, !UPT ;  /* 0x000000090a067290 */ /* 0x000fe20008ffe43f */
[----:B------:R-:W-:-:S03]  /*b380*/  IMAD.MOV.U32 R9, RZ, RZ, RZ ;  /* 0x000000ffff097224 */ /* 0x000fc600078e00ff */
[----:B------:R-:W2:Y:S01]  /*b390*/  @P2 LDG.E R6, desc[UR38][R6.64] ;  /* 0x0000002606062981 */ /* 0x000ea2000c1e1900 */
[----:B------:R-:W-:Y:S01]  /*b3a0*/  IMAD.U32 R4, RZ, RZ, UR4 ;  /* 0x00000004ff047e24 */ /* 0x000fe2000f8e00ff */
[----:B------:R-:W-:-:S05]  /*b3b0*/  MOV R5, UR6 ;  /* 0x0000000600057c02 */ /* 0x000fca0008000f00 */
[----:B------:R0:W5:Y:S01]  /*b3c0*/  @P1 LDG.E R9, desc[UR38][R4.64] ;  /* 0x0000002604091981 */ /* 0x000162000c1e1900 */
[----:B------:R-:W-:Y:S01]  /*b3d0*/  ULDC UR4, c[0x0][0xa88] ;  /* 0x0002a20000047ab9 */ /* 0x000fe20000000800 */
        /* <DEDUP_REMOVED lines=9> */
.L_x_10804:
        /* <DEDUP_REMOVED lines=32> */
.L_x_10806:
[----:B------:R-:W-:Y:S05]  /*b670*/  BSYNC B1 ;  /* 0x0000000000017941 */ /* 0x000fea0003800000 */
.L_x_10805:
[----:B------:R-:W-:Y:S01]  /*b680*/  ULDC.64 UR6, c[0x0][0xaa0] ;  /* 0x0002a80000067ab9 */ /* 0x000fe20000000a00 */
[----:B0-----:R-:W-:Y:S01]  /*b690*/  IMAD.MOV.U32 R3, RZ, RZ, R11 ;  /* 0x000000ffff037224 */ /* 0x001fe200078e000b */
[----:B------:R-:W-:Y:S01]  /*b6a0*/  ULDC.64 UR10, c[0x0][0xae0] ;  /* 0x0002b800000a7ab9 */ /* 0x000fe20000000a00 */
[----:B------:R-:W-:Y:S01]  /*b6b0*/  IMAD R0, R8, UR6, RZ ;  /* 0x0000000608007c24 */ /* 0x000fe2000f8e02ff */
[----:B------:R-:W-:Y:S01]  /*b6c0*/  BSSY B1, `(.L_x_10807) ;  /* 0x0000031000017945 */ /* 0x000fe20003800000 */
[----:B------:R-:W-:Y:S01]  /*b6d0*/  IMAD.WIDE.U32 R4, R9, UR6, R2 ;  /* 0x0000000609047c25 */ /* 0x000fe2000f8e0002 */
[----:B------:R-:W-:-:S03]  /*b6e0*/  UIMAD UR6, UR8, UR10, URZ ;  /* 0x0000000a080672a4 */ /* 0x000fc6000f8e023f */
[----:B------:R-:W-:Y:S01]  /*b6f0*/  IMAD R9, R9, UR7, R0 ;  /* 0x0000000709097c24 */ /* 0x000fe2000f8e0200 */
[----:B------:R-:W-:Y:S01]  /*b700*/  UIMAD UR7, UR42, -0x80, UR4 ;  /* 0xffffff802a0778a4 */ /* 0x000fe2000f8e0204 */
[----:B------:R-:W-:Y:S01]  /*b710*/  IMAD.U32 R3, RZ, RZ, UR10 ;  /* 0x0000000aff037e24 */ /* 0x000fe2000f8e00ff */
[----:B------:R-:W-:Y:S01]  /*b720*/  UIMAD UR6, UR43, UR11, UR6 ;  /* 0x0000000b2b0672a4 */ /* 0x000fe2000f8e0206 */
[----:B------:R-:W-:Y:S01]  /*b730*/  IMAD.IADD R5, R5, 0x1, R9 ;  /* 0x0000000105057824 */ /* 0x000fe200078e0209 */
[----:B------:R-:W-:Y:S01]  /*b740*/  ULDC.64 UR8, c[0x0][0xae8] ;  /* 0x0002ba0000087ab9 */ /* 0x000fe20000000a00 */
[C---:B------:R-:W-:Y:S01]  /*b750*/  VIADD R0, R16.reuse, 0x20 ;  /* 0x0000002010007836 */ /* 0x040fe20000000000 */
[C---:B------:R-:W-:Y:S01]  /*b760*/  ISETP.GE.AND P2, PT, R16.reuse, UR7, PT ;  /* 0x0000000710007c0c */ /* 0x040fe2000bf46270 */
[----:B------:R-:W-:Y:S01]  /*b770*/  IMAD.WIDE.U32 R4, R3, UR43, R4 ;  /* 0x0000002b03047c25 */ /* 0x000fe2000f8e0004 */
[----:B------:R-:W-:Y:S01]  /*b780*/  UIMAD UR4, UR45, UR8, URZ ;  /* 0x000000082d0472a4 */ /* 0x000fe2000f8e023f */
[----:B------:R-:W-:-:S02]  /*b790*/  IADD3 R3, R16, 0x40, RZ ;  /* 0x0000004010037810 */ /* 0x000fc40007ffe0ff */
[----:B------:R-:W-:Y:S01]  /*b7a0*/  VIADD R5, R5, UR6 ;  /* 0x0000000605057c36 */ /* 0x000fe20008000000 */
[----:B------:R-:W-:Y:S01]  /*b7b0*/  UIMAD UR4, UR46, UR9, UR4 ;  /* 0x000000092e0472a4 */ /* 0x000fe2000f8e0204 */
[----:B------:R-:W-:Y:S01]  /*b7c0*/  IMAD.U32 R7, RZ, RZ, UR8 ;  /* 0x00000008ff077e24 */ /* 0x000fe2000f8e00ff */
[----:B------:R-:W-:Y:S01]  /*b7d0*/  ISETP.GE.AND P0, PT, R3, UR7, PT ;  /* 0x0000000703007c0c */ /* 0x000fe2000bf06270 */
[----:B------:R-:W-:Y:S01]  /*b7e0*/  IMAD.U32 R3, RZ, RZ, UR42 ;  /* 0x0000002aff037e24 */ /* 0x000fe2000f8e00ff */
[----:B------:R-:W-:Y:S01]  /*b7f0*/  SHF.R.S32.HI R9, RZ, 0x1f, R16 ;  /* 0x0000001fff097819 */ /* 0x000fe20000011410 */
[----:B------:R-:W-:Y:S01]  /*b800*/  IMAD.WIDE.U32 R6, R7, UR46, R4 ;  /* 0x0000002e07067c25 */ /* 0x000fe2000f8e0004 */
[----:B------:R-:W-:-:S03]  /*b810*/  ISETP.GE.AND P1, PT, R0, UR7, PT ;  /* 0x0000000700007c0c */ /* 0x000fc6000bf26270 */
[----:B------:R-:W-:Y:S02]  /*b820*/  IMAD.MOV.U32 R8, RZ, RZ, R16 ;  /* 0x000000ffff087224 */ /* 0x000fe400078e0010 */
[----:B------:R-:W-:Y:S02]  /*b830*/  VIADD R11, R7, UR4 ;  /* 0x00000004070b7c36 */ /* 0x000fe40008000000 */
[----:B------:R-:W-:-:S04]  /*b840*/  IMAD.WIDE R8, R3, 0x80, R8 ;  /* 0x0000008003087825 */ /* 0x000fc800078e0208 */
[----:B------:R-:W-:Y:S01]  /*b850*/  VIADD R10, R16, 0x60 ;  /* 0x00000060100a7836 */ /* 0x000fe20000000000 */
[----:B------:R-:W-:Y:S06]  /*b860*/  @P2 BRA `(.L_x_10808) ;  /* 0x0000000000582947 */ /* 0x000fec0003800000 */
[C---:B------:R-:W-:Y:S01]  /*b870*/  VIADD R3, R2.reuse, 0x80 ;  /* 0x0000008002037836 */ /* 0x040fe20000000000 */
[----:B------:R-:W-:Y:S01]  /*b880*/  IADD3 R0, R2, 0x40, RZ ;  /* 0x0000004002007810 */ /* 0x000fe20007ffe0ff */
[----:B------:R-:W-:Y:S01]  /*b890*/  ULDC UR4, c[0x0][0xa8c] ;  /* 0x0002a30000047ab9 */ /* 0x000fe20000000800 */
[----:B------:R-:W-:Y:S01]  /*b8a0*/  ULDC.64 UR8, c[0x0][0xad8] ;  /* 0x0002b60000087ab9 */ /* 0x000fe20000000a00 */
[----:B------:R-:W-:Y:S01]  /*b8b0*/  IMAD.MOV.U32 R4, RZ, RZ, R6 ;  /* 0x000000ffff047224 */ /* 0x000fe200078e0006 */
[----:B------:R-:W-:Y:S01]  /*b8c0*/  ISETP.GE.AND P4, PT, R0, UR4, PT ;  /* 0x0000000400007c0c */ /* 0x000fe2000bf86270 */
[C---:B------:R-:W-:Y:S01]  /*b8d0*/  VIADD R0, R2.reuse, 0xc0 ;  /* 0x000000c002007836 */ /* 0x040fe20000000000 */
[----:B------:R-:W-:Y:S01]  /*b8e0*/  ISETP.GE.AND P5, PT, R3, UR4, PT ;  /* 0x0000000403007c0c */ /* 0x000fe2000bfa6270 */
[----:B------:R-:W-:Y:S01]  /*b8f0*/  IMAD R3, R9, UR8, RZ ;  /* 0x0000000809037c24 */ /* 0x000fe2000f8e02ff */
        /* <DEDUP_REMOVED lines=13> */
.L_x_10808:
[----:B------:R-:W-:Y:S05]  /*b9d0*/  BSYNC B1 ;  /* 0x0000000000017941 */ /* 0x000fea0003800000 */
.L_x_10807:
        /* <DEDUP_REMOVED lines=20> */
[----:B0-----:R-:W-:Y:S01]  /*bb20*/  LEA R12, P1, R4, UR8, 0x1 ;  /* 0x00000008040c7c11 */ /* 0x001fe2000f8208ff */
[----:B------:R-:W-:-:S05]  /*bb30*/  IMAD.IADD R3, R5, 0x1, R3 ;  /* 0x0000000105037824 */ /* 0x000fca00078e0203 */
[----:B------:R-:W-:-:S05]  /*bb40*/  LEA.HI.X R13, R4, UR9, R3, 0x1, P1 ;  /* 0x00000009040d7c11 */ /* 0x000fca00088f0c03 */
[----:B------:R1:W-:Y:S04]  /*bb50*/  @!P3 STG.E.128 desc[UR38][R12.64], RZ ;  /* 0x000000ff0c00b986 */ /* 0x0003e8000c101d26 */
[----:B------:R1:W-:Y:S04]  /*bb60*/  @!P4 STG.E.128 desc[UR38][R12.64+0x80], RZ ;  /* 0x000080ff0c00c986 */ /* 0x0003e8000c101d26 */
[----:B------:R1:W-:Y:S04]  /*bb70*/  @!P5 STG.E.128 desc[UR38][R12.64+0x100], RZ ;  /* 0x000100ff0c00d986 */ /* 0x0003e8000c101d26 */
[----:B------:R1:W-:Y:S02]  /*bb80*/  @!P6 STG.E.128 desc[UR38][R12.64+0x180], RZ ;  /* 0x000180ff0c00e986 */ /* 0x0003e4000c101d26 */
.L_x_10810:
[----:B------:R-:W-:Y:S05]  /*bb90*/  BSYNC B1 ;  /* 0x0000000000017941 */ /* 0x000fea0003800000 */
.L_x_10809:
        /* <DEDUP_REMOVED lines=19> */
[----:B01----:R-:W-:Y:S01]  /*bcd0*/  LEA R12, P0, R4, UR8, 0x1 ;  /* 0x00000008040c7c11 */ /* 0x003fe2000f8008ff */
[----:B------:R-:W-:-:S05]  /*bce0*/  IMAD.IADD R3, R5, 0x1, R3 ;  /* 0x0000000105037824 */ /* 0x000fca00078e0203 */
[----:B------:R-:W-:-:S05]  /*bcf0*/  LEA.HI.X R13, R4, UR9, R3, 0x1, P0 ;  /* 0x00000009040d7c11 */ /* 0x000fca00080f0c03 */
[----:B------:R2:W-:Y:S04]  /*bd00*/  @!P1 STG.E.128 desc[UR38][R12.64], RZ ;  /* 0x000000ff0c009986 */ /* 0x0005e8000c101d26 */
[----:B------:R2:W-:Y:S04]  /*bd10*/  @!P3 STG.E.128 desc[UR38][R12.64+0x80], RZ ;  /* 0x000080ff0c00b986 */ /* 0x0005e8000c101d26 */
[----:B------:R2:W-:Y:S04]  /*bd20*/  @!P4 STG.E.128 desc[UR38][R12.64+0x100], RZ ;  /* 0x000100ff0c00c986 */ /* 0x0005e8000c101d26 */
[----:B------:R2:W-:Y:S02]  /*bd30*/  @!P5 STG.E.128 desc[UR38][R12.64+0x180], RZ ;  /* 0x000180ff0c00d986 */ /* 0x0005e4000c101d26 */
.L_x_10812:
[----:B------:R-:W-:Y:S05]  /*bd40*/  BSYNC B1 ;  /* 0x0000000000017941 */ /* 0x000fea0003800000 */
.L_x_10811:
[----:B------:R-:W-:Y:S05]  /*bd50*/  @P2 BRA `(.L_x_10803) ;  /* 0x0000000000602947 */ /* 0x000fea0003800000 */
[----:B------:R-:W-:Y:S01]  /*bd60*/  IADD3 R3, P0, R8, 0x60, RZ ;  /* 0x0000006008037810 */ /* 0x000fe20007f1e0ff */
[----:B------:R-:W-:Y:S01]  /*bd70*/  VIADD R0, R2, 0x40 ;  /* 0x0000004002007836 */ /* 0x000fe20000000000 */
[----:B------:R-:W-:Y:S01]  /*bd80*/  ULDC UR4, c[0x0][0xa8c] ;  /* 0x0002a30000047ab9 */ /* 0x000fe20000000800 */
[----:B------:R-:W-:Y:S01]  /*bd90*/  MOV R5, R11 ;  /* 0x0000000b00057202 */ /* 0x000fe20000000f00 */
[----:B------:R-:W-:Y:S01]  /*bda0*/  ULDC.64 UR6, c[0x0][0xad8] ;  /* 0x0002b60000067ab9 */ /* 0x000fe20000000a00 */
[----:B------:R-:W-:Y:S01]  /*bdb0*/  IMAD.X R8, RZ, RZ, R9, P0 ;  /* 0x000000ffff087224 */ /* 0x000fe200000e0609 */
        /* <DEDUP_REMOVED lines=18> */
.L_x_10803:
[----:B------:R-:W-:Y:S05]  /*bee0*/  BSYNC B0 ;  /* 0x0000000000007941 */ /* 0x000fea0003800000 */
.L_x_10794:
[----:B------:R-:W-:Y:S02]  /*bef0*/  ULDC UR4, c[0x0][0xc14] ;  /* 0x0003050000047ab9 */ /* 0x000fe40000000800 */
[----:B------:R-:W-:-:S13]  /*bf00*/  ISETP.GE.AND P0, PT, R111, UR4, PT ;  /* 0x000000046f007c0c */ /* 0x000fda000bf06270 */
[----:B------:R-:W-:Y:S05]  /*bf10*/  @!P0 BRA `(.L_x_10813) ;  /* 0xffffff4c00988947 */ /* 0x000fea000383ffff */
[----:B------:R-:W-:Y:S05]  /*bf20*/  EXIT ;  /* 0x000000000000794d */ /* 0x000fea0003800000 */
.L_x_10758:
        /* <DEDUP_REMOVED lines=61> */
.L_x_10818:
        /* <DEDUP_REMOVED lines=15> */
.L_x_10817:
[----:B------:R-:W-:Y:S05]  /*c3f0*/  BSYNC B0 ;  /* 0x0000000000007941 */ /* 0x000fea0003800000 */
.L_x_10816:
        /* <DEDUP_REMOVED lines=25> */
.L_x_10814:
        /* <DEDUP_REMOVED lines=20> */
.L_x_10819:
        /* <DEDUP_REMOVED lines=56> */
.L_x_10815:
[----:B------:R-:W-:Y:S02]  /*ca50*/  IMAD.MOV.U32 R17, RZ, RZ, RZ ;  /* 0x000000ffff117224 */ /* 0x000fe400078e00ff */
[----:B------:R-:W-:Y:S02]  /*ca60*/  IMAD.U32 R16, RZ, RZ, UR6 ;  /* 0x00000006ff107e24 */ /* 0x000fe4000f8e00ff */
[----:B------:R-:W-:-:S07]  /*ca70*/  IMAD.MOV.U32 R18, RZ, RZ, RZ ;  /* 0x000000ffff127224 */ /* 0x000fce00078e00ff */
.L_x_10820:
        /* <DEDUP_REMOVED lines=20> */
.L_x_10886:
        /* <DEDUP_REMOVED lines=35> */
[----:B-1----:R-:W-:Y:S01]  /*cdf0*/  IMAD.U32 R6, RZ, RZ, UR4 ;  /* 0x00000004ff067e24 */ /* 0x002fe2000f8e00ff */
        /* <DEDUP_REMOVED lines=15> */
.L_x_10822:
[----:B------:R-:W-:Y:S01]  /*cef0*/  IMAD.MOV.U32 R3, RZ, RZ, RZ ;  /* 0x000000ffff037224 */ /* 0x000fe200078e00ff */
[----:B------:R-:W-:-:S05]  /*cf00*/  ULDC.64 UR4, c[0x0][0xa20] ;  /* 0x0002880000047ab9 */ /* 0x000fca0000000a00 */
[----:B------:R-:W2:Y:S01]  /*cf10*/  @P0 LDG.E R3, desc[UR38][R4.64] ;  /* 0x0000002604030981 */ /* 0x000ea2000c1e1900 */
[----:B------:R-:W-:-:S04]  /*cf20*/  ISETP.NE.U32.AND P1, PT, RZ, UR4, PT ;  /* 0x00000004ff007c0c */ /* 0x000fc8000bf25070 */
[----:B------:R-:W-:Y:S02]  /*cf30*/  ISETP.NE.AND.EX P1, PT, RZ, UR5, PT, P1 ;  /* 0x00000005ff007c0c */ /* 0x000fe4000bf25310 */
[----:B--2--5:R-:W-:-:S05]  /*cf40*/  IADD3 R2, R3, R0, RZ ;  /* 0x0000000003027210 */ /* 0x024fca0007ffe0ff */
[----:B------:R1:W-:Y:S06]  /*cf50*/  STL [R1+0x8], R2 ;  /* 0x0000080201007387 */ /* 0x0003ec0000100800 */
[----:B------:R-:W-:Y:S05]  /*cf60*/  @!P1 BRA `(.L_x_10823) ;  /* 0x0000000000109947 */ /* 0x000fea0003800000 */
[----:B-1----:R-:W-:-:S04]  /*cf70*/  IADD3 R2, P0, R11, UR4, RZ ;  /* 0x000000040b027c10 */ /* 0x002fc8000ff1e0ff */
[----:B------:R-:W-:-:S05]  /*cf80*/  IADD3.X R3, R10, UR5, RZ, P0, !PT ;  /* 0x000000050a037c10 */ /* 0x000fca00087fe4ff */
[----:B------:R1:W5:Y:S01]  /*cf90*/  LDG.E R7, desc[UR38][R2.64] ;  /* 0x0000002602077981 */ /* 0x000362000c1e1900 */
[----:B------:R-:W-:Y:S05]  /*cfa0*/  BRA `(.L_x_10824) ;  /* 0x0000000000107947 */ /* 0x000fea0003800000 */
.L_x_10823:
[----:B------:R-:W-:Y:S05]  /*cfb0*/  @!P0 BRA `(.L_x_10824) ;  /* 0x00000000000c8947 */ /* 0x000fea0003800000 */
[----:B-1----:R-:W2:Y:S04]  /*cfc0*/  LDG.E R2, desc[UR38][R4.64] ;  /* 0x0000002604027981 */ /* 0x002ea8000c1e1900 */
[----:B------:R-:W2:Y:S02]  /*cfd0*/  LDG.E R7, desc[UR38][R4.64+0x4] ;  /* 0x0000042604077981 */ /* 0x000ea4000c1e1900 */
[----:B--2---:R-:W-:-:S07]  /*cfe0*/  IMAD.IADD R7, R7, 0x1, -R2 ;  /* 0x0000000107077824 */ /* 0x004fce00078e0a02 */
.L_x_10824:
[----:B-----5:R-:W-:Y:S01]  /*cff0*/  IMAD.IADD R7, R7, 0x1, -R0 ;  /* 0x0000000107077824 */ /* 0x020fe200078e0a00 */
[----:B------:R-:W-:Y:S01]  /*d000*/  LEA R0, R17, 0xdf, 0x7 ;  /* 0x000000df11007811 */ /* 0x000fe200078e38ff */
[----:B------:R-:W-:Y:S03]  /*d010*/  BSSY B6, `(.L_x_10825) ;  /* 0x00002b0000067945 */ /* 0x000fe60003800000 */
[C---:B------:R-:W-:Y:S01]  /*d020*/  IADD3 R0, R7.reuse, R0, -R6 ;  /* 0x0000000007007210 */ /* 0x040fe20007ffe806 */
[----:B------:R-:W-:-:S04]  /*d030*/  VIADD R7, R7, 0x5f ;  /* 0x0000005f07077836 */ /* 0x000fc80000000000 */
[----:B------:R-:W-:-:S04]  /*d040*/  IMAD.HI R7, R7, 0x2aaaaaab, RZ ;  /* 0x2aaaaaab07077827 */ /* 0x000fc800078e02ff */
[----:B-1----:R-:W-:Y:S01]  /*d050*/  IMAD.HI R2, R0, 0x2aaaaaab, RZ ;  /* 0x2aaaaaab00027827 */ /* 0x002fe200078e02ff */
[----:B------:R-:W-:-:S04]  /*d060*/  SHF.R.U32.HI R0, RZ, 0x1f, R7 ;  /* 0x0000001fff007819 */ /* 0x000fc80000011607 */
[----:B------:R-:W-:Y:S02]  /*d070*/  SHF.R.U32.HI R3, RZ, 0x1f, R2 ;  /* 0x0000001fff037819 */ /* 0x000fe40000011602 */
[----:B------:R-:W-:Y:S02]  /*d080*/  LEA.HI.SX32 R0, R7, R0, 0x1c ;  /* 0x0000000007007211 */ /* 0x000fe400078fe2ff */
[----:B------:R-:W-:-:S04]  /*d090*/  LEA.HI.SX32 R3, R2, R3, 0x1c ;  /* 0x0000000302037211 */ /* 0x000fc800078fe2ff */
        /* <DEDUP_REMOVED lines=21> */
.L_x_10826:
        /* <DEDUP_REMOVED lines=23> */
.L_x_10828:
        /* <DEDUP_REMOVED lines=20> */
.L_x_10830:
        /* <DEDUP_REMOVED lines=16> */
.L_x_10829:
        /* <DEDUP_REMOVED lines=31> */
.L_x_10831:
        /* <DEDUP_REMOVED lines=19> */
.L_x_10902:
[----:B------:R-:W-:Y:S01]  /*d8c0*/  UMOV UR4, 0xffffffff ;  /* 0xffffffff00047882 */ /* 0x000fe20000000000 */
[----:B------:R-:W-:Y:S02]  /*d8d0*/  SHF.R.S32.HI R5, RZ, 0x1f, R0 ;  /* 0x0000001fff057819 */ /* 0x000fe40000011400 */
[----:B------:R-:W-:Y:S05]  /*d8e0*/  BRA.DIV UR4, `(.L_x_10833) ;  /* 0x00000036044c7947 */ /* 0x000fea000b800000 */
[----:B------:R-:W-:-:S13]  /*d8f0*/  ELECT P6, URZ, PT ;  /* 0x00000000003f782f */ /* 0x000fda00038c0000 */
.L_x_10905:
        /* <DEDUP_REMOVED lines=21> */
.L_x_10835:
        /* <DEDUP_REMOVED lines=9> */
.L_x_10906:
        /* <DEDUP_REMOVED lines=11> */
.L_x_10837:
        /* <DEDUP_REMOVED lines=22> */
.L_x_10834:
        /* <DEDUP_REMOVED lines=30> */
.L_x_10907:
[----:B------:R-:W-:Y:S05]  /*ded0*/  BSYNC B0 ;  /* 0x0000000000007941 */ /* 0x000fea0003800000 */
.L_x_10838:
        /* <DEDUP_REMOVED lines=11> */
.L_x_10908:
        /* <DEDUP_REMOVED lines=11> */
.L_x_10843:
        /* <DEDUP_REMOVED lines=37> */
.L_x_10841:
[----:B------:R-:W-:Y:S05]  /*e290*/  BSYNC B0 ;  /* 0x0000000000007941 */ /* 0x000fea0003800000 */
.L_x_10840:
        /* <DEDUP_REMOVED lines=43> */
.L_x_10850:
[----:B-1----:R-:W1:Y:S01]  /*e550*/  S2R R3, SR_CgaCtaId ;  /* 0x0000000000037919 */ /* 0x002e620000008800 */
[----:B------:R-:W-:-:S04]  /*e560*/  MOV R2, 0x400 ;  /* 0x0000040000027802 */ /* 0x000fc80000000f00 */
[----:B-1----:R-:W-:Y:S02]  /*e570*/  LEA R2, R3, R2, 0x18 ;  /* 0x0000000203027211 */ /* 0x002fe400078ec0ff */
[----:B------:R-:W-:-:S03]  /*e580*/  SHF.L.U32 R3, R12, 0x1f, RZ ;  /* 0x0000001f0c037819 */ /* 0x000fc600000006ff */
[----:B------:R-:W-:-:S04]  /*e590*/  IMAD R2, R13, 0x8, R2 ;  /* 0x000000080d027824 */ /* 0x000fc800078e0202 */
[----:B------:R-:W1:Y:S02]  /*e5a0*/  SYNCS.PHASECHK.TRANS64.TRYWAIT P0, [R2+URZ+0x22840], R3 ;  /* 0x02284003020075a7 */ /* 0x000e64000800017f */
[----:B-1----:R-:W-:Y:S05]  /*e5b0*/  @!P0 BRA `(.L_x_10851) ;  /* 0x0000002800808947 */ /* 0x002fea0003800000 */
.L_x_10909:
[----:B------:R-:W2:Y:S02]  /*e5c0*/  S2R R6, SR_TID.X ;  /* 0x0000000000067919 */ /* 0x000ea40000002100 */
[----:B--2---:R-:W-:-:S04]  /*e5d0*/  LOP3.LUT R6, R6, 0x7f, RZ, 0xc0, !PT ;  /* 0x0000007f06067812 */ /* 0x004fc800078ec0ff */
[----:B------:R-:W-:-:S13]  /*e5e0*/  ISETP.NE.AND P1, PT, R6, RZ, PT ;  /* 0x000000ff0600720c */ /* 0x000fda0003f25270 */
        /* <DEDUP_REMOVED lines=8> */
.L_x_10852:
        /* <DEDUP_REMOVED lines=22> */
.L_x_10910:
        /* <DEDUP_REMOVED lines=8> */
.L_x_10854:
        /* <DEDUP_REMOVED lines=34> */
.L_x_10849:
[----:B------:R-:W-:Y:S05]  /*ea70*/  BSYNC B2 ;  /* 0x0000000000027941 */ /* 0x000fea0003800000 */
.L_x_10848:
[----:B------:R-:W2:Y:S02]  /*ea80*/  LDL.LU R2, [R1+0x14] ;  /* 0x0000140001027983 */ /* 0x000ea40000300800 */
[----:B--2---:R-:W-:-:S07]  /*ea90*/  VIADD R8, R2, 0xfffffffd ;  /* 0xfffffffd02087836 */ /* 0x004fce0000000000 */
.L_x_10847:
[----:B------:R-:W-:Y:S05]  /*eaa0*/  BSYNC B1 ;  /* 0x0000000000017941 */ /* 0x000fea0003800000 */
.L_x_10846:
[----:B------:R-:W-:-:S13]  /*eab0*/  ISETP.NE.AND P0, PT, R10, RZ, PT ;  /* 0x000000ff0a00720c */ /* 0x000fda0003f05270 */
[----:B------:R-:W-:Y:S05]  /*eac0*/  @!P0 BRA `(.L_x_10845) ;  /* 0x0000000c00a08947 */ /* 0x000fea0003800000 */
.L_x_10869:
        /* <DEDUP_REMOVED lines=11> */
[----:B0-----:R-:W-:Y:S01]  /*eb80*/  IMAD.MOV.U32 R12, RZ, RZ, R8 ;  /* 0x000000ffff0c7224 */ /* 0x001fe200078e0008 */
[----:B------:R-:W-:-:S04]  /*eb90*/  ISETP.NE.U32.AND P0, PT, RZ, UR4, PT ;  /* 0x00000004ff007c0c */ /* 0x000fc8000bf05070 */
[----:B------:R-:W-:-:S13]  /*eba0*/  ISETP.NE.AND.EX P0, PT, RZ, UR5, PT, P0 ;  /* 0x00000005ff007c0c */ /* 0x000fda000bf05300 */
[----:B------:R-:W-:Y:S05]  /*ebb0*/  @!P0 BRA `(.L_x_10857) ;  /* 0x0000000000488947 */ /* 0x000fea0003800000 */
[----:B------:R-:W0:Y:S01]  /*ebc0*/  LDC R12, c[0x0][0x41c] ;  /* 0x00010700ff0c7b82 */ /* 0x000e220000000800 */
[----:B------:R-:W-:Y:S01]  /*ebd0*/  IMAD.MOV.U32 R9, RZ, RZ, R8 ;  /* 0x000000ffff097224 */ /* 0x000fe200078e0008 */
        /* <DEDUP_REMOVED lines=16> */
.L_x_10857:
[----:B------:R-:W1:Y:S01]  /*ece0*/  S2R R3, SR_CgaCtaId ;  /* 0x0000000000037919 */ /* 0x000e620000008800 */
[----:B------:R-:W-:-:S04]  /*ecf0*/  MOV R2, 0x400 ;  /* 0x0000040000027802 */ /* 0x000fc80000000f00 */
[----:B-1----:R-:W-:Y:S02]  /*ed00*/  LEA R2, R3, R2, 0x18 ;  /* 0x0000000203027211 */ /* 0x002fe400078ec0ff */
[----:B------:R-:W-:-:S03]  /*ed10*/  SHF.L.U32 R3, R11, 0x1f, RZ ;  /* 0x0000001f0b037819 */ /* 0x000fc600000006ff */
[----:B------:R-:W-:-:S04]  /*ed20*/  IMAD R2, R10, 0x8, R2 ;  /* 0x000000080a027824 */ /* 0x000fc800078e0202 */
[----:B------:R-:W1:Y:S02]  /*ed30*/  SYNCS.PHASECHK.TRANS64.TRYWAIT P0, [R2+URZ+0x22840], R3 ;  /* 0x02284003020075a7 */ /* 0x000e64000800017f */
[----:B-1----:R-:W-:Y:S05]  /*ed40*/  @!P0 BRA `(.L_x_10858) ;  /* 0x0000002000c48947 */ /* 0x002fea0003800000 */
.L_x_10911:
        /* <DEDUP_REMOVED lines=11> */
.L_x_10859:
        /* <DEDUP_REMOVED lines=21> */
.L_x_10912:
        /* <DEDUP_REMOVED lines=8> */
.L_x_10861:
        /* <DEDUP_REMOVED lines=33> */
.L_x_10856:
[----:B------:R-:W-:Y:S05]  /*f1e0*/  BSYNC B1 ;  /* 0x0000000000017941 */ /* 0x000fea0003800000 */
.L_x_10855:
        /* <DEDUP_REMOVED lines=31> */
.L_x_10864:
[----:B------:R-:W2:Y:S01]  /*f3e0*/  S2R R3, SR_CgaCtaId ;  /* 0x0000000000037919 */ /* 0x000ea20000008800 */
[----:B------:R-:W-:-:S04]  /*f3f0*/  MOV R2, 0x400 ;  /* 0x0000040000027802 */ /* 0x000fc80000000f00 */
[----:B--2---:R-:W-:Y:S02]  /*f400*/  LEA R2, R3, R2, 0x18 ;  /* 0x0000000203027211 */ /* 0x004fe400078ec0ff */
[----:B------:R-:W-:-:S03]  /*f410*/  SHF.L.U32 R3, R11, 0x1f, RZ ;  /* 0x0000001f0b037819 */ /* 0x000fc600000006ff */
[----:B------:R-:W-:-:S04]  /*f420*/  IMAD R2, R12, 0x8, R2 ;  /* 0x000000080c027824 */ /* 0x000fc800078e0202 */
[----:B------:R-:W2:Y:S02]  /*f430*/  SYNCS.PHASECHK.TRANS64.TRYWAIT P0, [R2+URZ+0x22840], R3 ;  /* 0x02284003020075a7 */ /* 0x000ea4000800017f */
[----:B--2---:R-:W-:Y:S05]  /*f440*/  @!P0 BRA `(.L_x_10865) ;  /* 0x0000001c002c8947 */ /* 0x004fea0003800000 */
.L_x_10913:
        /* <DEDUP_REMOVED lines=11> */
.L_x_10866:
        /* <DEDUP_REMOVED lines=22> */
.L_x_10914:
        /* <DEDUP_REMOVED lines=8> */
.L_x_10868:
        /* <DEDUP_REMOVED lines=34> */
.L_x_10863:
[----:B------:R-:W-:Y:S05]  /*f900*/  BSYNC B1 ;  /* 0x0000000000017941 */ /* 0x000fea0003800000 */
.L_x_10862:
[C---:B------:R-:W-:Y:S01]  /*f910*/  ISETP.GT.AND P0, PT, R8.reuse, 0x1, PT ;  /* 0x000000010800780c */ /* 0x040fe20003f04270 */
[----:B------:R-:W-:-:S05]  /*f920*/  VIADD R2, R8, 0xfffffffe ;  /* 0xfffffffe08027836 */ /* 0x000fca0000000000 */
[----:B------:R-:W-:-:S07]  /*f930*/  MOV R8, R2 ;  /* 0x0000000200087202 */ /* 0x000fce0000000f00 */
[----:B------:R-:W-:Y:S05]  /*f940*/  @P0 BRA `(.L_x_10869) ;  /* 0xfffffff000600947 */ /* 0x000fea000383ffff */
.L_x_10845:
[----:B------:R-:W-:Y:S05]  /*f950*/  BSYNC B0 ;  /* 0x0000000000007941 */ /* 0x000fea0003800000 */
.L_x_10844:
        /* <DEDUP_REMOVED lines=23> */
.L_x_10871:
[----:B------:R-:W-:Y:S05]  /*fad0*/  BSYNC B0 ;  /* 0x0000000000007941 */ /* 0x000fea0003800000 */
.L_x_10870:
[----:B-1----:R-:W2:Y:S02]  /*fae0*/  LDL.LU R2, [R1+0x4] ;  /* 0x0000040001027983 */ /* 0x002ea40000300800 */
[----:B--2---:R-:W-:-:S05]  /*faf0*/  LOP3.LUT R2, R2, R0, RZ, 0x3c, !PT ;  /* 0x0000000002027212 */ /* 0x004fca00078e3cff */
[----:B------:R1:W-:Y:S02]  /*fb00*/  STL [R1+0x4], R2 ;  /* 0x0000040201007387 */ /* 0x0003e40000100800 */
.L_x_10827:
[----:B------:R-:W-:Y:S05]  /*fb10*/  BSYNC B6 ;  /* 0x0000000000067941 */ /* 0x000fea0003800000 */
.L_x_10825:
[----:B------:R-:W-:-:S03]  /*fb20*/  UMOV UR4, 0xffffffff ;  /* 0xffffffff00047882 */ /* 0x000fc60000000000 */
[----:B------:R-:W-:Y:S05]  /*fb30*/  BRA.DIV UR4, `(.L_x_10872) ;  /* 0x0000001604987947 */ /* 0x000fea000b800000 */
[----:B------:R2:W3:Y:S04]  /*fb40*/  SHFL.IDX PT, R4, R16, RZ, 0x1f ;  /* 0x00001fff10047589 */ /* 0x0004e800000e0000 */
[----:B------:R2:W4:Y:S02]  /*fb50*/  SHFL.IDX PT, R7, R16, 0x1, 0x1f ;  /* 0x00201f0010077f89 */ /* 0x00052400000e0000 */
.L_x_10918:
        /* <DEDUP_REMOVED lines=13> */
.L_x_10874:
[----:B------:R-:W-:Y:S05]  /*fc30*/  BSYNC B0 ;  /* 0x0000000000007941 */ /* 0x000fea0003800000 */
.L_x_10873:
        /* <DEDUP_REMOVED lines=23> */
.L_x_10926:
[----:B------:R-:W-:Y:S02]  /*fdb0*/  ULDC UR4, c[0x0][0xc10] ;  /* 0x0003040000047ab9 */ /* 0x000fe40000000800 */
[----:B------:R-:W-:-:S04]  /*fdc0*/  IMAD.U32 R5, RZ, RZ, UR4 ;  /* 0x00000004ff057e24 */ /* 0x000fc8000f8e00ff */
[----:B-1----:R-:W-:-:S04]  /*fdd0*/  IMAD R14, R14, R5, RZ ;  /* 0x000000050e0e7224 */ /* 0x002fc800078e02ff */
[----:B----4-:R-:W-:-:S05]  /*fde0*/  IMAD.IADD R7, R7, 0x1, R14 ;  /* 0x0000000107077824 */ /* 0x010fca00078e020e */
[----:B---3--:R-:W-:-:S13]  /*fdf0*/  ISETP.GT.AND P0, PT, R7, R4, PT ;  /* 0x000000040700720c */ /* 0x008fda0003f04270 */
[----:B------:R-:W-:Y:S05]  /*fe00*/  @P0 BRA `(.L_x_10876) ;  /* 0x0000000000b40947 */ /* 0x000fea0003800000 */
[----:B------:R-:W1:Y:S02]  /*fe10*/  LDC R0, c[0x0][0xc14] ;  /* 0x00030500ff007b82 */ /* 0x000e640000000800 */
.L_x_10881:
[----:B------:R-:W-:-:S05]  /*fe20*/  VIADD R19, R19, 0x1f ;  /* 0x0000001f13137836 */ /* 0x000fca0000000000 */
[----:B-1----:R-:W-:-:S13]  /*fe30*/  ISETP.GE.AND P0, PT, R19, R0, PT ;  /* 0x000000001300720c */ /* 0x002fda0003f06270 */
[----:B------:R-:W-:Y:S05]  /*fe40*/  @P0 BRA `(.L_x_10877) ;  /* 0x0000000400ec0947 */ /* 0x000fea0003800000 */
[----:B0-----:R-:W0:Y:S01]  /*fe50*/  S2R R2, SR_TID.X ;  /* 0x0000000000027919 */ /* 0x001e220000002100 */
[----:B------:R-:W-:Y:S01]  /*fe60*/  BSSY B0, `(.L_x_10878) ;  /* 0x000000a000007945 */ /* 0x000fe20003800000 */
[----:B------:R-:W-:Y:S02]  /*fe70*/  MOV R17, RZ ;  /* 0x000000ff00117202 */ /* 0x000fe40000000f00 */
        /* <DEDUP_REMOVED lines=8> */
.L_x_10879:
[----:B------:R-:W-:Y:S05]  /*ff00*/  BSYNC B0 ;  /* 0x0000000000007941 */ /* 0x000fea0003800000 */
.L_x_10878:
        /* <DEDUP_REMOVED lines=23> */
.L_x_10934:
[----:B------:R-:W-:Y:S02]  /*10080*/  ULDC UR4, c[0x0][0xc10] ;  /* 0x0003040000047ab9 */ /* 0x000fe40000000800 */
[----:B------:R-:W-:-:S04]  /*10090*/  IMAD.U32 R5, RZ, RZ, UR4 ;  /* 0x00000004ff057e24 */ /* 0x000fc8000f8e00ff */
[----:B-1----:R-:W-:-:S05]  /*100a0*/  IMAD R14, R14, R5, RZ ;  /* 0x000000050e0e7224 */ /* 0x002fca00078e02ff */
[----:B------:R-:W-:-:S04]  /*100b0*/  IADD3 R7, R14, R7, RZ ;  /* 0x000000070e077210 */ /* 0x000fc80007ffe0ff */
[----:B------:R-:W-:-:S13]  /*100c0*/  ISETP.GT.AND P0, PT, R7, R4, PT ;  /* 0x000000040700720c */ /* 0x000fda0003f04270 */
[----:B------:R-:W-:Y:S05]  /*100d0*/  @!P0 BRA `(.L_x_10881) ;  /* 0xfffffffc00508947 */ /* 0x000fea000383ffff */
.L_x_10876:
        /* <DEDUP_REMOVED lines=8> */
.L_x_10938:
[----:B------:R-:W-:Y:S01]  /*10160*/  ISETP.NE.AND P0, PT, R3, RZ, PT ;  /* 0x000000ff0300720c */ /* 0x000fe20003f05270 */
[----:B------:R-:W-:-:S12]  /*10170*/  IMAD.MOV.U32 R7, RZ, RZ, RZ ;  /* 0x000000ffff077224 */ /* 0x000fd800078e00ff */
[----:B------:R-:W-:Y:S05]  /*10180*/  @!P0 BRA `(.L_x_10883) ;  /* 0x0000000000108947 */ /* 0x000fea0003800000 */
[----:B------:R-:W-:Y:S01]  /*10190*/  UMOV UR4, 0xffffffff ;  /* 0xffffffff00047882 */ /* 0x000fe20000000000 */
[----:B------:R-:W-:Y:S02]  /*101a0*/  VIADD R12, R6, 0xffffffff ;  /* 0xffffffff060c7836 */ /* 0x000fe40000000000 */
[----:B------:R-:W-:Y:S05]  /*101b0*/  BRA.DIV UR4, `(.L_x_10884) ;  /* 0x0000001a042c7947 */ /* 0x000fea000b800000 */
[----:B------:R3:W4:Y:S02]  /*101c0*/  SHFL.IDX PT, R7, R2, R12, 0x1f ;  /* 0x00001f0c02077589 */ /* 0x00072400000e0000 */
.L_x_10883:
        /* <DEDUP_REMOVED lines=67> */
.L_x_10877:
[----:B------:R-:W-:Y:S01]  /*10600*/  UMOV UR4, URZ ;  /* 0x0000003f00047c82 */ /* 0x000fe20008000000 */
[----:B------:R-:W-:Y:S01]  /*10610*/  UMOV UR5, URZ ;  /* 0x0000003f00057c82 */ /* 0x000fe20008000000 */
[----:B------:R-:W-:Y:S01]  /*10620*/  ULDC UR6, c[0x0][0xc14] ;  /* 0x0003050000067ab9 */ /* 0x000fe20000000800 */
[----:B--2---:R-:W-:Y:S01]  /*10630*/  MOV R16, R4 ;  /* 0x0000000400107202 */ /* 0x004fe20000000f00 */
[----:B------:R-:W-:Y:S02]  /*10640*/  IMAD.U32 R17, RZ, RZ, UR4 ;  /* 0x00000004ff117e24 */ /* 0x000fe4000f8e00ff */
[----:B------:R-:W-:Y:S02]  /*10650*/  IMAD.U32 R18, RZ, RZ, UR5 ;  /* 0x00000005ff127e24 */ /* 0x000fe4000f8e00ff */
[----:B------:R-:W-:-:S07]  /*10660*/  IMAD.U32 R19, RZ, RZ, UR6 ;  /* 0x00000006ff137e24 */ /* 0x000fce000f8e00ff */
.L_x_10885:
        /* <DEDUP_REMOVED lines=12> */
.L_x_10821:
        /* <DEDUP_REMOVED lines=12> */
.L_x_10941:
[----:B------:R-:W-:Y:S05]  /*107f0*/  BSYNC B0 ;  /* 0x0000000000007941 */ /* 0x000fea0003800000 */
.L_x_10887:
[----:B------:R-:W-:-:S03]  /*10800*/  UMOV UR4, 0xffffffff ;  /* 0xffffffff00047882 */ /* 0x000fc60000000000 */
[----:B------:R-:W-:Y:S05]  /*10810*/  BRA.DIV UR4, `(.L_x_10889) ;  /* 0x0000001204d07947 */ /* 0x000fea000b800000 */
[----:B------:R-:W2:Y:S02]  /*10820*/  S2R R2, SR_TID.X ;  /* 0x0000000000027919 */ /* 0x000ea40000002100 */
[----:B--2---:R-:W-:-:S04]  /*10830*/  SHF.R.U32.HI R2, RZ, 0x5, R2 ;  /* 0x00000005ff027819 */ /* 0x004fc80000011602 */
[----:B------:R-:W-:-:S05]  /*10840*/  LOP3.LUT R2, R2, 0x3, RZ, 0xc0, !PT ;  /* 0x0000000302027812 */ /* 0x000fca00078ec0ff */
[----:B------:R2:W3:Y:S02]  /*10850*/  SHFL.IDX PT, R14, R2, RZ, 0x1f ;  /* 0x00001fff020e7589 */ /* 0x0004e400000e0000 */
.L_x_10944:
[----:B---3--:R-:W-:Y:S01]  /*10860*/  ISETP.NE.AND P0, PT, R14, RZ, PT ;  /* 0x000000ff0e00720c */ /* 0x008fe20003f05270 */
[----:B------:R-:W-:-:S12]  /*10870*/  BSSY B0, `(.L_x_10890) ;  /* 0x0000027000007945 */ /* 0x000fd80003800000 */
[----:B------:R-:W-:Y:S05]  /*10880*/  @P0 BRA `(.L_x_10891) ;  /* 0x0000000000940947 */ /* 0x000fea0003800000 */
[----:B------:R-:W-:-:S03]  /*10890*/  UMOV UR4, 0xffffffff ;  /* 0xffffffff00047882 */ /* 0x000fc60000000000 */
[----:B------:R-:W-:Y:S05]  /*108a0*/  BRA.DIV UR4, `(.L_x_10892) ;  /* 0x0000001204e07947 */ /* 0x000fea000b800000 */
[----:B------:R-:W-:-:S13]  /*108b0*/  ELECT P6, URZ, PT ;  /* 0x00000000003f782f */ /* 0x000fda00038c0000 */
.L_x_10947:
[----:B------:R-:W-:Y:S05]  /*108c0*/  @!P6 BRA `(.L_x_10891) ;  /* 0x000000000084e947 */ /* 0x000fea0003800000 */
[----:B------:R-:W-:-:S06]  /*108d0*/  ULOP3.LUT UR4, UR36, 0x2, URZ, 0xfc, !UPT ;  /* 0x0000000224047892 */ /* 0x000fcc000f8efc3f */
[----:B--2---:R-:W-:-:S04]  /*108e0*/  MOV R2, UR4 ;  /* 0x0000000400027c02 */ /* 0x004fc80008000f00 */
[----:B------:R-:W-:-:S13]  /*108f0*/  ISETP.NE.AND P2, PT, R2, 0x3, PT ;  /* 0x000000030200780c */ /* 0x000fda0003f45270 */
[----:B------:R-:W-:Y:S05]  /*10900*/  @!P2 BRA `(.L_x_10893) ;  /* 0x000000000004a947 */ /* 0x000fea0003800000 */
[----:B------:R-:W-:Y:S01]  /*10910*/  BPT.TRAP 0x1 ;  /* 0x000000040000795c */ /* 0x000fe20000300000 */
.L_x_10893:
        /* <DEDUP_REMOVED lines=14> */
.L_x_10948:
[----:B------:R-:W2:Y:S02]  /*10a00*/  SYNCS.PHASECHK.TRANS64.TRYWAIT P0, [R7+URZ], R2 ;  /* 0x00000002070075a7 */ /* 0x000ea4000800017f */
[----:B--2---:R-:W-:Y:S05]  /*10a10*/  @!P0 BRA `(.L_x_10895) ;  /* 0x0000001000b88947 */ /* 0x004fea0003800000 */
.L_x_10949:
[----:B------:R-:W-:Y:S05]  /*10a20*/  @!P2 BRA `(.L_x_10896) ;  /* 0x000000000004a947 */ /* 0x000fea0003800000 */
[----:B------:R-:W-:Y:S01]  /*10a30*/  BPT.TRAP 0x1 ;  /* 0x000000040000795c */ /* 0x000fe20000300000 */
.L_x_10896:
[----:B------:R-:W3:Y:S01]  /*10a40*/  LDL.LU R4, [R1] ;  /* 0x0000000001047983 */ /* 0x000ee20000300800 */
[----:B------:R-:W-:-:S05]  /*10a50*/  VIADD R0, R0, 0x22860 ;  /* 0x0002286000007836 */ /* 0x000fca0000000000 */
[----:B---3--:R-:W-:-:S04]  /*10a60*/  LEA R4, R4, R0, 0x3 ;  /* 0x0000000004047211 */ /* 0x008fc800078e18ff */
[----:B------:R-:W3:Y:S02]  /*10a70*/  SYNCS.PHASECHK.TRANS64.TRYWAIT P0, [R4+URZ], R5 ;  /* 0x00000005040075a7 */ /* 0x000ee4000800017f */
[----:B---3--:R-:W-:Y:S05]  /*10a80*/  @!P0 BRA `(.L_x_10897) ;  /* 0x0000001000b08947 */ /* 0x008fea0003800000 */
.L_x_10950:
[----:B------:R-:W-:-:S07]  /*10a90*/  IMAD R3, R3, 0x8, R0 ;  /* 0x0000000803037824 */ /* 0x000fce00078e0200 */
.L_x_10898:
[----:B----4-:R4:W0:Y:S02]  /*10aa0*/  SYNCS.PHASECHK.TRANS64.TRYWAIT P0, [R3+URZ], R2 ;  /* 0x00000002030075a7 */ /* 0x010824000800017f */
[----:B0-----:R-:W-:Y:S05]  /*10ab0*/  @!P0 NANOSLEEP.SYNCS 0x989680 ;  /* 0x009896800000895d */ /* 0x001fea0003900000 */
[----:B------:R-:W0:Y:S02]  /*10ac0*/  @!P0 SYNCS.PHASECHK.TRANS64 P0, [R3+URZ], R2 ;  /* 0x00000002030085a7 */ /* 0x000e24000800007f */
[----:B0-----:R-:W-:Y:S05]  /*10ad0*/  @!P0 BRA `(.L_x_10898) ;  /* 0xfffffffc00f08947 */ /* 0x001fea000383ffff */
.L_x_10891:
[----:B------:R-:W-:Y:S05]  /*10ae0*/  BSYNC B0 ;  /* 0x0000000000007941 */ /* 0x000fea0003800000 */
.L_x_10890:
[----:B------:R-:W-:Y:S05]  /*10af0*/  EXIT ;  /* 0x000000000000794d */ /* 0x000fea0003800000 */
.L_x_10765:
[----:B0-----:R0:W1:Y:S02]  /*10b00*/  SYNCS.PHASECHK.TRANS64.TRYWAIT P0, [R7+URZ+0x22800], R0 ;  /* 0x02280000070075a7 */ /* 0x001064000800017f */
[----:B-1----:R-:W-:Y:S05]  /*10b10*/  @!P0 NANOSLEEP.SYNCS 0x989680 ;  /* 0x009896800000895d */ /* 0x002fea0003900000 */
[----:B------:R-:W1:Y:S02]  /*10b20*/  @!P0 SYNCS.PHASECHK.TRANS64 P0, [R7+URZ+0x22800], R0 ;  /* 0x02280000070085a7 */ /* 0x000e64000800007f */
[----:B-1----:R-:W-:Y:S05]  /*10b30*/  @!P0 BRA `(.L_x_10765) ;  /* 0xfffffffc00f08947 */ /* 0x002fea000383ffff */
[----:B------:R-:W-:Y:S05]  /*10b40*/  BRA `(.L_x_10899) ;  /* 0xffffff0c00ac7947 */ /* 0x000fea000383ffff */
.L_x_10769:
[----:B-1----:R1:W2:Y:S02]  /*10b50*/  SYNCS.PHASECHK.TRANS64.TRYWAIT P1, [R6+URZ+0x22830], R11 ;  /* 0x0228300b060075a7 */ /* 0x0022a4000802017f */
[----:B--2---:R-:W-:Y:S05]  /*10b60*/  @!P1 NANOSLEEP.SYNCS 0x989680 ;  /* 0x009896800000995d */ /* 0x004fea0003900000 */
[----:B------:R-:W2:Y:S02]  /*10b70*/  @!P1 SYNCS.PHASECHK.TRANS64 P1, [R6+URZ+0x22830], R11 ;  /* 0x0228300b060095a7 */ /* 0x000ea4000802007f */
[----:B--2---:R-:W-:Y:S05]  /*10b80*/  @!P1 BRA `(.L_x_10769) ;  /* 0xfffffffc00f09947 */ /* 0x004fea000383ffff */
[----:B------:R-:W-:Y:S05]  /*10b90*/  BRA `(.L_x_10768) ;  /* 0xffffff0c00d87947 */ /* 0x000fea000383ffff */
.L_x_10773:
[----:B-1----:R1:W2:Y:S02]  /*10ba0*/  SYNCS.PHASECHK.TRANS64.TRYWAIT P2, [R6+URZ+0x22850], R11 ;  /* 0x0228500b060075a7 */ /* 0x0022a4000804017f */
[----:B--2---:R-:W-:Y:S05]  /*10bb0*/  @!P2 NANOSLEEP.SYNCS 0x989680 ;  /* 0x009896800000a95d */ /* 0x004fea0003900000 */
[----:B------:R-:W2:Y:S02]  /*10bc0*/  @!P2 SYNCS.PHASECHK.TRANS64 P2, [R6+URZ+0x22850], R11 ;  /* 0x0228500b0600a5a7 */ /* 0x000ea4000804007f */
[----:B--2---:R-:W-:Y:S05]  /*10bd0*/  @!P2 BRA `(.L_x_10773) ;  /* 0xfffffffc00f0a947 */ /* 0x004fea000383ffff */
[----:B------:R-:W-:Y:S05]  /*10be0*/  BRA `(.L_x_10772) ;  /* 0xffffff2c00447947 */ /* 0x000fea000383ffff */
.L_x_10778:
[----:B-1----:R-:W-:-:S04]  /*10bf0*/  IMAD.U32 R5, RZ, RZ, UR26 ;  /* 0x0000001aff057e24 */ /* 0x002fc8000f8e00ff */
[----:B------:R1:W2:Y:S03]  /*10c00*/  SYNCS.PHASECHK.TRANS64.TRYWAIT P2, [R5+URZ+0x22830], R6 ;  /* 0x02283006050075a7 */ /* 0x0002a6000804017f */
[----:B--2---:R-:W-:Y:S05]  /*10c10*/  @!P2 NANOSLEEP.SYNCS 0x989680 ;  /* 0x009896800000a95d */ /* 0x004fea0003900000 */
[----:B------:R-:W2:Y:S02]  /*10c20*/  @!P2 SYNCS.PHASECHK.TRANS64 P2, [R5+URZ+0x22830], R6 ;  /* 0x022830060500a5a7 */ /* 0x000ea4000804007f */
[----:B--2---:R-:W-:Y:S05]  /*10c30*/  @!P2 BRA `(.L_x_10778) ;  /* 0xfffffffc00eca947 */ /* 0x004fea000383ffff */
[----:B------:R-:W-:Y:S05]  /*10c40*/  BRA `(.L_x_10777) ;  /* 0xffffff3000687947 */ /* 0x000fea000383ffff */
.L_x_10782:
[----:B--2---:R2:W3:Y:S02]  /*10c50*/  SYNCS.PHASECHK.TRANS64.TRYWAIT P2, [R177+URZ+0x22850], R6 ;  /* 0x02285006b10075a7 */ /* 0x0044e4000804017f */
[----:B---3--:R-:W-:Y:S05]  /*10c60*/  @!P2 NANOSLEEP.SYNCS 0x989680 ;  /* 0x009896800000a95d */ /* 0x008fea0003900000 */
[----:B------:R-:W3:Y:S02]  /*10c70*/  @!P2 SYNCS.PHASECHK.TRANS64 P2, [R177+URZ+0x22850], R6 ;  /* 0x02285006b100a5a7 */ /* 0x000ee4000804007f */
[----:B---3--:R-:W-:Y:S05]  /*10c80*/  @!P2 BRA `(.L_x_10782) ;  /* 0xfffffffc00f0a947 */ /* 0x008fea000383ffff */
[----:B------:R-:W-:Y:S05]  /*10c90*/  BRA `(.L_x_10781) ;  /* 0xffffff5400b87947 */ /* 0x000fea000383ffff */
.L_x_10788:
[----:B-1----:R-:W-:-:S04]  /*10ca0*/  IMAD.U32 R5, RZ, RZ, UR25 ;  /* 0x00000019ff057e24 */ /* 0x002fc8000f8e00ff */
[----:B------:R1:W2:Y:S03]  /*10cb0*/  SYNCS.PHASECHK.TRANS64.TRYWAIT P2, [R5+URZ+0x22830], R6 ;  /* 0x02283006050075a7 */ /* 0x0002a6000804017f */
[----:B--2---:R-:W-:Y:S05]  /*10cc0*/  @!P2 NANOSLEEP.SYNCS 0x989680 ;  /* 0x009896800000a95d */ /* 0x004fea0003900000 */
[----:B------:R-:W2:Y:S02]  /*10cd0*/  @!P2 SYNCS.PHASECHK.TRANS64 P2, [R5+URZ+0x22830], R6 ;  /* 0x022830060500a5a7 */ /* 0x000ea4000804007f */
[----:B--2---:R-:W-:Y:S05]  /*10ce0*/  @!P2 BRA `(.L_x_10788) ;  /* 0xfffffffc00eca947 */ /* 0x004fea000383ffff */
[----:B------:R-:W-:Y:S05]  /*10cf0*/  BRA `(.L_x_10787) ;  /* 0xffffff5800c07947 */ /* 0x000fea000383ffff */
.L_x_10792:
[----:B-1----:R1:W2:Y:S02]  /*10d00*/  SYNCS.PHASECHK.TRANS64.TRYWAIT P2, [R197+URZ+0x22850], R6 ;  /* 0x02285006c50075a7 */ /* 0x0022a4000804017f */
[----:B--2---:R-:W-:Y:S05]  /*10d10*/  @!P2 NANOSLEEP.SYNCS 0x989680 ;  /* 0x009896800000a95d */ /* 0x004fea0003900000 */
[----:B------:R-:W2:Y:S02]  /*10d20*/  @!P2 SYNCS.PHASECHK.TRANS64 P2, [R197+URZ+0x22850], R6 ;  /* 0x02285006c500a5a7 */ /* 0x000ea4000804007f */
[----:B--2---:R-:W-:Y:S05]  /*10d30*/  @!P2 BRA `(.L_x_10792) ;  /* 0xfffffffc00f0a947 */ /* 0x004fea000383ffff */
[----:B------:R-:W-:Y:S05]  /*10d40*/  BRA `(.L_x_10791) ;  /* 0xffffff7800587947 */ /* 0x000fea000383ffff */
.L_x_10832:
        /* <DEDUP_REMOVED lines=11> */
.L_x_10901:
[----:B------:R-:W-:Y:S05]  /*10e00*/  BSYNC B0 ;  /* 0x0000000000007941 */ /* 0x000fea0003800000 */
.L_x_10900:
[----:B------:R-:W-:Y:S05]  /*10e10*/  BRA `(.L_x_10902) ;  /* 0xffffffc800a87947 */ /* 0x000fea000383ffff */
.L_x_10833:
[----:B------:R-:W-:Y:S01]  /*10e20*/  BSSY B0, `(.L_x_10903) ;  /* 0x0000006000007945 */ /* 0x000fe20003800000 */
[----:B------:R-:W-:-:S07]  /*10e30*/  IMAD.MOV.U32 R15, RZ, RZ, -0x1 ;  /* 0xffffffffff0f7424 */ /* 0x000fce00078e00ff */
[----:B------:R-:W-:Y:S05]  /*10e40*/  WARPSYNC.COLLECTIVE R15, `(.L_x_10904) ;  /* 0x000000000f0c7348 */ /* 0x000fea0003c00000 */
[----:B------:R-:W-:Y:S02]  /*10e50*/  ELECT P6, UR62, PT ;  /* 0x00000000003e782f */ /* 0x000fe400038c0000 */
[----:B------:R-:W-:Y:S01]  /*10e60*/  MOV R14, UR62 ;  /* 0x0000003e000e7c02 */ /* 0x000fe20008000f00 */
[----:B------:R-:W-:Y:S10]  /*10e70*/  ENDCOLLECTIVE ;  /* 0x000000000000791b */ /* 0x000ff40003800000 */
.L_x_10904:
[----:B------:R-:W-:Y:S05]  /*10e80*/  BSYNC B0 ;  /* 0x0000000000007941 */ /* 0x000fea0003800000 */
.L_x_10903:
[----:B------:R-:W-:Y:S05]  /*10e90*/  BRA `(.L_x_10905) ;  /* 0xffffffc800987947 */ /* 0x000fea000383ffff */
.L_x_10836:
[----:B0-----:R0:W1:Y:S02]  /*10ea0*/  SYNCS.PHASECHK.TRANS64.TRYWAIT P0, [R8+URZ+0x22840], R10 ;  /* 0x0228400a080075a7 */ /* 0x001064000800017f */
[----:B-1----:R-:W-:Y:S05]  /*10eb0*/  @!P0 NANOSLEEP.SYNCS 0x989680 ;  /* 0x009896800000895d */ /* 0x002fea0003900000 */
[----:B------:R-:W1:Y:S02]  /*10ec0*/  @!P0 SYNCS.PHASECHK.TRANS64 P0, [R8+URZ+0x22840], R10 ;  /* 0x0228400a080085a7 */ /* 0x000e64000800007f */
[----:B-1----:R-:W-:Y:S05]  /*10ed0*/  @!P0 BRA `(.L_x_10836) ;  /* 0xfffffffc00f08947 */ /* 0x002fea000383ffff */
[----:B------:R-:W-:Y:S05]  /*10ee0*/  BRA `(.L_x_10906) ;  /* 0xffffffc800fc7947 */ /* 0x000fea000383ffff */
.L_x_10839:
        /* <DEDUP_REMOVED lines=8> */
.L_x_10842:
[----:B0-----:R0:W1:Y:S02]  /*10f70*/  SYNCS.PHASECHK.TRANS64.TRYWAIT P0, [R11+URZ+0x22860], R6 ;  /* 0x022860060b0075a7 */ /* 0x001064000800017f */
[----:B-1----:R-:W-:Y:S05]  /*10f80*/  @!P0 NANOSLEEP.SYNCS 0x989680 ;  /* 0x009896800000895d */ /* 0x002fea0003900000 */
[----:B------:R-:W1:Y:S02]  /*10f90*/  @!P0 SYNCS.PHASECHK.TRANS64 P0, [R11+URZ+0x22860], R6 ;  /* 0x022860060b0085a7 */ /* 0x000e64000800007f */
[----:B-1----:R-:W-:Y:S05]  /*10fa0*/  @!P0 BRA `(.L_x_10842) ;  /* 0xfffffffc00f08947 */ /* 0x002fea000383ffff */
[----:B------:R-:W-:Y:S05]  /*10fb0*/  BRA `(.L_x_10908) ;  /* 0xffffffcc00f47947 */ /* 0x000fea000383ffff */
.L_x_10851:
[----:B-1----:R1:W2:Y:S02]  /*10fc0*/  SYNCS.PHASECHK.TRANS64.TRYWAIT P0, [R2+URZ+0x22840], R3 ;  /* 0x02284003020075a7 */ /* 0x0022a4000800017f */
[----:B--2---:R-:W-:Y:S05]  /*10fd0*/  @!P0 NANOSLEEP.SYNCS 0x989680 ;  /* 0x009896800000895d */ /* 0x004fea0003900000 */
[----:B------:R-:W2:Y:S02]  /*10fe0*/  @!P0 SYNCS.PHASECHK.TRANS64 P0, [R2+URZ+0x22840], R3 ;  /* 0x02284003020085a7 */ /* 0x000ea4000800007f */
[----:B--2---:R-:W-:Y:S05]  /*10ff0*/  @!P0 BRA `(.L_x_10851) ;  /* 0xfffffffc00f08947 */ /* 0x004fea000383ffff */
[----:B------:R-:W-:Y:S05]  /*11000*/  BRA `(.L_x_10909) ;  /* 0xffffffd4006c7947 */ /* 0x000fea000383ffff */
.L_x_10853:
[----:B0-----:R0:W2:Y:S02]  /*11010*/  SYNCS.PHASECHK.TRANS64.TRYWAIT P0, [R2+URZ+0x22860], R3 ;  /* 0x02286003020075a7 */ /* 0x0010a4000800017f */
[----:B--2---:R-:W-:Y:S05]  /*11020*/  @!P0 NANOSLEEP.SYNCS 0x989680 ;  /* 0x009896800000895d */ /* 0x004fea0003900000 */
[----:B------:R-:W2:Y:S02]  /*11030*/  @!P0 SYNCS.PHASECHK.TRANS64 P0, [R2+URZ+0x22860], R3 ;  /* 0x02286003020085a7 */ /* 0x000ea4000800007f */
[----:B--2---:R-:W-:Y:S05]  /*11040*/  @!P0 BRA `(.L_x_10853) ;  /* 0xfffffffc00f08947 */ /* 0x004fea000383ffff */
[----:B------:R-:W-:Y:S05]  /*11050*/  BRA `(.L_x_10910) ;  /* 0xffffffd400dc7947 */ /* 0x000fea000383ffff */
.L_x_10858:
[----:B-1----:R1:W2:Y:S02]  /*11060*/  SYNCS.PHASECHK.TRANS64.TRYWAIT P0, [R2+URZ+0x22840], R3 ;  /* 0x02284003020075a7 */ /* 0x0022a4000800017f */
[----:B--2---:R-:W-:Y:S05]  /*11070*/  @!P0 NANOSLEEP.SYNCS 0x989680 ;  /* 0x009896800000895d */ /* 0x004fea0003900000 */
[----:B------:R-:W2:Y:S02]  /*11080*/  @!P0 SYNCS.PHASECHK.TRANS64 P0, [R2+URZ+0x22840], R3 ;  /* 0x02284003020085a7 */ /* 0x000ea4000800007f */
[----:B--2---:R-:W-:Y:S05]  /*11090*/  @!P0 BRA `(.L_x_10858) ;  /* 0xfffffffc00f08947 */ /* 0x004fea000383ffff */
[----:B------:R-:W-:Y:S05]  /*110a0*/  BRA `(.L_x_10911) ;  /* 0xffffffdc00287947 */ /* 0x000fea000383ffff */
.L_x_10860:
[----:B0-----:R0:W2:Y:S02]  /*110b0*/  SYNCS.PHASECHK.TRANS64.TRYWAIT P1, [R2+URZ+0x22860], R3 ;  /* 0x02286003020075a7 */ /* 0x0010a4000802017f */
[----:B--2---:R-:W-:Y:S05]  /*110c0*/  @!P1 NANOSLEEP.SYNCS 0x989680 ;  /* 0x009896800000995d */ /* 0x004fea0003900000 */
[----:B------:R-:W2:Y:S02]  /*110d0*/  @!P1 SYNCS.PHASECHK.TRANS64 P1, [R2+URZ+0x22860], R3 ;  /* 0x02286003020095a7 */ /* 0x000ea4000802007f */
[----:B--2---:R-:W-:Y:S05]  /*110e0*/  @!P1 BRA `(.L_x_10860) ;  /* 0xfffffffc00f09947 */ /* 0x004fea000383ffff */
[----:B------:R-:W-:Y:S05]  /*110f0*/  BRA `(.L_x_10912) ;  /* 0xffffffdc00947947 */ /* 0x000fea000383ffff */
.L_x_10865:
[----:B--2---:R2:W3:Y:S02]  /*11100*/  SYNCS.PHASECHK.TRANS64.TRYWAIT P0, [R2+URZ+0x22840], R3 ;  /* 0x02284003020075a7 */ /* 0x0044e4000800017f */
[----:B---3--:R-:W-:Y:S05]  /*11110*/  @!P0 NANOSLEEP.SYNCS 0x989680 ;  /* 0x009896800000895d */ /* 0x008fea0003900000 */
[----:B------:R-:W3:Y:S02]  /*11120*/  @!P0 SYNCS.PHASECHK.TRANS64 P0, [R2+URZ+0x22840], R3 ;  /* 0x02284003020085a7 */ /* 0x000ee4000800007f */
[----:B---3--:R-:W-:Y:S05]  /*11130*/  @!P0 BRA `(.L_x_10865) ;  /* 0xfffffffc00f08947 */ /* 0x008fea000383ffff */
[----:B------:R-:W-:Y:S05]  /*11140*/  BRA `(.L_x_10913) ;  /* 0xffffffe000c07947 */ /* 0x000fea000383ffff */
.L_x_10867:
[----:B0-----:R0:W1:Y:S02]  /*11150*/  SYNCS.PHASECHK.TRANS64.TRYWAIT P1, [R2+URZ+0x22860], R3 ;  /* 0x02286003020075a7 */ /* 0x001064000802017f */
[----:B-1----:R-:W-:Y:S05]  /*11160*/  @!P1 NANOSLEEP.SYNCS 0x989680 ;  /* 0x009896800000995d */ /* 0x002fea0003900000 */
[----:B------:R-:W1:Y:S02]  /*11170*/  @!P1 SYNCS.PHASECHK.TRANS64 P1, [R2+URZ+0x22860], R3 ;  /* 0x02286003020095a7 */ /* 0x000e64000802007f */
[----:B-1----:R-:W-:Y:S05]  /*11180*/  @!P1 BRA `(.L_x_10867) ;  /* 0xfffffffc00f09947 */ /* 0x002fea000383ffff */
[----:B------:R-:W-:Y:S05]  /*11190*/  BRA `(.L_x_10914) ;  /* 0xffffffe400307947 */ /* 0x000fea000383ffff */
.L_x_10872:
        /* <DEDUP_REMOVED lines=8> */
.L_x_10916:
[----:B------:R-:W-:Y:S05]  /*11220*/  BSYNC B0 ;  /* 0x0000000000007941 */ /* 0x000fea0003800000 */
.L_x_10915:
        /* <DEDUP_REMOVED lines=8> */
.L_x_10917:
[----:B------:R-:W-:Y:S01]  /*112b0*/  MOV R7, R14 ;  /* 0x0000000e00077202 */ /* 0x000fe20000000f00 */
[----:B------:R-:W-:Y:S06]  /*112c0*/  BRA `(.L_x_10918) ;  /* 0xffffffe800247947 */ /* 0x000fec000383ffff */
.L_x_10875:
        /* <DEDUP_REMOVED lines=8> */
.L_x_10920:
[----:B------:R-:W-:Y:S05]  /*11350*/  BSYNC B0 ;  /* 0x0000000000007941 */ /* 0x000fea0003800000 */
.L_x_10919:
        /* <DEDUP_REMOVED lines=10> */
.L_x_10921:
        /* <DEDUP_REMOVED lines=8> */
.L_x_10922:
        /* <DEDUP_REMOVED lines=8> */
.L_x_10923:
        /* <DEDUP_REMOVED lines=8> */
.L_x_10924:
        /* <DEDUP_REMOVED lines=8> */
.L_x_10925:
[----:B------:R-:W-:Y:S05]  /*11600*/  BRA `(.L_x_10926) ;  /* 0xffffffe400e87947 */ /* 0x000fea000383ffff */
.L_x_10880:
        /* <DEDUP_REMOVED lines=8> */
.L_x_10928:
[----:B------:R-:W-:Y:S05]  /*11690*/  BSYNC B0 ;  /* 0x0000000000007941 */ /* 0x000fea0003800000 */
.L_x_10927:
        /* <DEDUP_REMOVED lines=10> */
.L_x_10929:
        /* <DEDUP_REMOVED lines=8> */
.L_x_10930:
        /* <DEDUP_REMOVED lines=8> */
.L_x_10931:
        /* <DEDUP_REMOVED lines=8> */
.L_x_10932:
        /* <DEDUP_REMOVED lines=8> */
.L_x_10933:
[----:B------:R-:W-:Y:S05]  /*11940*/  BRA `(.L_x_10934) ;  /* 0xffffffe400cc7947 */ /* 0x000fea000383ffff */
.L_x_10882:
[----:B------:R-:W-:Y:S01]  /*11950*/  BSSY B0, `(.L_x_10935) ;  /* 0x0000006000007945 */ /* 0x000fe20003800000 */
[----:B------:R-:W-:Y:S01]  /*11960*/  PLOP3.LUT P6, PT, P6, PT, PT, 0x8, 0x0 ;  /* 0x000000000000781c */ /* 0x000fe200037ce170 */
[----:B------:R-:W-:-:S12]  /*11970*/  IMAD.MOV.U32 R15, RZ, RZ, -0x1 ;  /* 0xffffffffff0f7424 */ /* 0x000fd800078e00ff */
[----:B0-----:R-:W-:Y:S05]  /*11980*/  WARPSYNC.COLLECTIVE R15, `(.L_x_10936) ;  /* 0x000000000f087348 */ /* 0x001fea0003c00000 */
[----:B------:R-:W-:Y:S01]  /*11990*/  VOTE.ANY R14, PT, P6 ;  /* 0x00000000000e7806 */ /* 0x000fe200030e0100 */
[----:B0-----:R-:W-:Y:S06]  /*119a0*/  ENDCOLLECTIVE ;  /* 0x000000000000791b */ /* 0x001fec0003800000 */
.L_x_10936:
[----:B------:R-:W-:Y:S05]  /*119b0*/  BSYNC B0 ;  /* 0x0000000000007941 */ /* 0x000fea0003800000 */
.L_x_10935:
        /* <DEDUP_REMOVED lines=9> */
.L_x_10937:
[----:B------:R-:W-:Y:S01]  /*11a50*/  IMAD.MOV.U32 R17, RZ, RZ, R14 ;  /* 0x000000ffff117224 */ /* 0x000fe200078e000e */
[----:B------:R-:W-:Y:S06]  /*11a60*/  BRA `(.L_x_10938) ;  /* 0xffffffe400bc7947 */ /* 0x000fec000383ffff */
.L_x_10884:
[----:B------:R-:W-:Y:S01]  /*11a70*/  BSSY B0, `(.L_x_10939) ;  /* 0x0000007000007945 */ /* 0x000fe20003800000 */
[----:B------:R-:W-:Y:S02]  /*11a80*/  IMAD.MOV.U32 R13, RZ, RZ, R2 ;  /* 0x000000ffff0d7224 */ /* 0x000fe400078e0002 */
[----:B------:R-:W-:Y:S02]  /*11a90*/  IMAD.MOV.U32 R11, RZ, RZ, 0x1f ;  /* 0x0000001fff0b7424 */ /* 0x000fe400078e00ff */
[----:B------:R-:W-:-:S07]  /*11aa0*/  IMAD.MOV.U32 R15, RZ, RZ, -0x1 ;  /* 0xffffffffff0f7424 */ /* 0x000fce00078e00ff */
[----:B012---:R-:W-:Y:S05]  /*11ab0*/  WARPSYNC.COLLECTIVE R15, `(.L_x_10940) ;  /* 0x000000000f087348 */ /* 0x007fea0003c00000 */
[----:B------:R3:W4:Y:S02]  /*11ac0*/  SHFL.IDX P6, R14, R13, R12, R11 ;  /* 0x0000000c0d0e7389 */ /* 0x00072400000c000b */
[----:B01234-:R-:W-:Y:S01]  /*11ad0*/  ENDCOLLECTIVE ;  /* 0x000000000000791b */ /* 0x01ffe20003800000 */
.L_x_10940:
[----:B------:R-:W-:Y:S05]  /*11ae0*/  BSYNC B0 ;  /* 0x0000000000007941 */ /* 0x000fea0003800000 */
.L_x_10939:
[----:B------:R-:W-:Y:S01]  /*11af0*/  IMAD.MOV.U32 R7, RZ, RZ, R14 ;  /* 0x000000ffff077224 */ /* 0x000fe200078e000e */
[----:B------:R-:W-:Y:S06]  /*11b00*/  BRA `(.L_x_10883) ;  /* 0xffffffe400b07947 */ /* 0x000fec000383ffff */
.L_x_10888:
[----:B-1----:R1:W2:Y:S02]  /*11b10*/  SYNCS.PHASECHK.TRANS64.TRYWAIT P0, [R0+URZ+0x22820], R3 ;  /* 0x02282003000075a7 */ /* 0x0022a4000800017f */
[----:B--2---:R-:W-:Y:S05]  /*11b20*/  @!P0 NANOSLEEP.SYNCS 0x989680 ;  /* 0x009896800000895d */ /* 0x004fea0003900000 */
[----:B------:R-:W2:Y:S02]  /*11b30*/  @!P0 SYNCS.PHASECHK.TRANS64 P0, [R0+URZ+0x22820], R3 ;  /* 0x02282003000085a7 */ /* 0x000ea4000800007f */
[----:B--2---:R-:W-:Y:S05]  /*11b40*/  @!P0 BRA `(.L_x_10888) ;  /* 0xfffffffc00f08947 */ /* 0x004fea000383ffff */
[----:B------:R-:W-:Y:S05]  /*11b50*/  BRA `(.L_x_10941) ;  /* 0xffffffec00247947 */ /* 0x000fea000383ffff */
.L_x_10889:
[----:B------:R-:W2:Y:S01]  /*11b60*/  S2R R2, SR_TID.X ;  /* 0x0000000000027919 */ /* 0x000ea20000002100 */
        /* <DEDUP_REMOVED lines=10> */
.L_x_10943:
[----:B------:R-:W-:Y:S05]  /*11c10*/  BSYNC B0 ;  /* 0x0000000000007941 */ /* 0x000fea0003800000 */
.L_x_10942:
[----:B------:R-:W-:Y:S05]  /*11c20*/  BRA `(.L_x_10944) ;  /* 0xffffffec000c7947 */ /* 0x000fea000383ffff */
.L_x_10892:
[----:B------:R-:W-:Y:S01]  /*11c30*/  BSSY B1, `(.L_x_10945) ;  /* 0x0000006000017945 */ /* 0x000fe20003800000 */
[----:B------:R-:W-:-:S07]  /*11c40*/  IMAD.MOV.U32 R15, RZ, RZ, -0x1 ;  /* 0xffffffffff0f7424 */ /* 0x000fce00078e00ff */
[----:B012---:R-:W-:Y:S05]  /*11c50*/  WARPSYNC.COLLECTIVE R15, `(.L_x_10946) ;  /* 0x000000000f0c7348 */ /* 0x007fea0003c00000 */
[----:B------:R-:W-:Y:S02]  /*11c60*/  ELECT P6, UR62, PT ;  /* 0x00000000003e782f */ /* 0x000fe400038c0000 */
[----:B------:R-:W-:Y:S01]  /*11c70*/  MOV R14, UR62 ;  /* 0x0000003e000e7c02 */ /* 0x000fe20008000f00 */
[----:B012---:R-:W-:Y:S10]  /*11c80*/  ENDCOLLECTIVE ;  /* 0x000000000000791b */ /* 0x007ff40003800000 */
.L_x_10946:
[----:B------:R-:W-:Y:S05]  /*11c90*/  BSYNC B1 ;  /* 0x0000000000017941 */ /* 0x000fea0003800000 */
.L_x_10945:
[----:B------:R-:W-:Y:S05]  /*11ca0*/  BRA `(.L_x_10947) ;  /* 0xffffffec00047947 */ /* 0x000fea000383ffff */
.L_x_10894:
[----:B-1----:R1:W2:Y:S02]  /*11cb0*/  SYNCS.PHASECHK.TRANS64.TRYWAIT P0, [R6+URZ], R5 ;  /* 0x00000005060075a7 */ /* 0x0022a4000800017f */
[----:B--2---:R-:W-:Y:S05]  /*11cc0*/  @!P0 NANOSLEEP.SYNCS 0x989680 ;  /* 0x009896800000895d */ /* 0x004fea0003900000 */
[----:B------:R-:W2:Y:S02]  /*11cd0*/  @!P0 SYNCS.PHASECHK.TRANS64 P0, [R6+URZ], R5 ;  /* 0x00000005060085a7 */ /* 0x000ea4000800007f */
[----:B--2---:R-:W-:Y:S05]  /*11ce0*/  @!P0 BRA `(.L_x_10894) ;  /* 0xfffffffc00f08947 */ /* 0x004fea000383ffff */
[----:B------:R-:W-:Y:S05]  /*11cf0*/  BRA `(.L_x_10948) ;  /* 0xffffffec00407947 */ /* 0x000fea000383ffff */
.L_x_10895:
[----:B--2---:R2:W3:Y:S02]  /*11d00*/  SYNCS.PHASECHK.TRANS64.TRYWAIT P0, [R7+URZ], R2 ;  /* 0x00000002070075a7 */ /* 0x0044e4000800017f */
[----:B---3--:R-:W-:Y:S05]  /*11d10*/  @!P0 NANOSLEEP.SYNCS 0x989680 ;  /* 0x009896800000895d */ /* 0x008fea0003900000 */
[----:B------:R-:W3:Y:S02]  /*11d20*/  @!P0 SYNCS.PHASECHK.TRANS64 P0, [R7+URZ], R2 ;  /* 0x00000002070085a7 */ /* 0x000ee4000800007f */
[----:B---3--:R-:W-:Y:S05]  /*11d30*/  @!P0 BRA `(.L_x_10895) ;  /* 0xfffffffc00f08947 */ /* 0x008fea000383ffff */
[----:B------:R-:W-:Y:S05]  /*11d40*/  BRA `(.L_x_10949) ;  /* 0xffffffec00347947 */ /* 0x000fea000383ffff */
.L_x_10897:
[----:B---3--:R3:W4:Y:S02]  /*11d50*/  SYNCS.PHASECHK.TRANS64.TRYWAIT P0, [R4+URZ], R5 ;  /* 0x00000005040075a7 */ /* 0x008724000800017f */
[----:B----4-:R-:W-:Y:S05]  /*11d60*/  @!P0 NANOSLEEP.SYNCS 0x989680 ;  /* 0x009896800000895d */ /* 0x010fea0003900000 */
[----:B------:R-:W4:Y:S02]  /*11d70*/  @!P0 SYNCS.PHASECHK.TRANS64 P0, [R4+URZ], R5 ;  /* 0x00000005040085a7 */ /* 0x000f24000800007f */
[----:B----4-:R-:W-:Y:S05]  /*11d80*/  @!P0 BRA `(.L_x_10897) ;  /* 0xfffffffc00f08947 */ /* 0x010fea000383ffff */
[----:B------:R-:W-:Y:S05]  /*11d90*/  BRA `(.L_x_10950) ;  /* 0xffffffec003c7947 */ /* 0x000fea000383ffff */
.L_x_10951:
        /* <DEDUP_REMOVED lines=14> */
.L_x_11976:


//--------------------- .text._ZN7cutlass13device_kernelIN5flash11enable_sm90INS1_16FlashAttnFwdSm90INS1_25CollectiveMainloopFwdSm90ILi2EN4cute5tupleIJNS5_1CILi1EEES8_S8_EEENS6_IJNS7_ILi128EEENS7_ILi96EEENS7_ILi64EEEEEELi256ENS_6half_tEfNS_4arch4Sm90ELb1ELb0ELb1ELb1ELb0ELb1ELb0ELb1ELb0ELb0ELb0ELb0EEENS1_21CollectiveEpilogueFwdINS6_IJSA_NS7_ILi256EEESB_EEES9_SE_SG_Li256ELb1ELb0ELb0ELb0EEENS1_36VarlenDynamicPersistentTileSchedulerILi128ELi96ELi256ELi32ELb0ELb0ELb1ELb1ELb1ELb1EEEEEEEEEvNT_6ParamsE --------------------------
	.section	.text._ZN7cutlass13device_kernelIN5flash11enable_sm90INS1_16FlashAttnFwdSm90INS1_25CollectiveMainloopFwdSm90ILi2EN4cute5tupleIJNS5_1CILi1EEES8_S8_EEENS6_IJNS7_ILi128EEENS7_ILi96EEENS7_ILi64EEEEEELi256ENS_6half_tEfNS_4arch4Sm90ELb1ELb0ELb1ELb1ELb0ELb1ELb0ELb1ELb0ELb0ELb0ELb0EEENS1_21CollectiveEpilogueFwdINS6_IJSA_NS7_ILi256EEESB_EEES9_SE_SG_Li256ELb1ELb0ELb0ELb0EEENS1_36VarlenDynamicPersistentTileSchedulerILi128ELi96ELi256ELi32ELb0ELb0ELb1ELb1ELb1ELb1EEEEEEEEEvNT_6ParamsE,"ax",@progbits
	.align	128
.text._ZN7cutlass13device_kernelIN5flash11enable_sm90INS1_16FlashAttnFwdSm90INS1_25CollectiveMainloopFwdSm90ILi2EN4cute5tupleIJNS5_1CILi1EEES8_S8_EEENS6_IJNS7_ILi128EEENS7_ILi96EEENS7_ILi64EEEEEELi256ENS_6half_tEfNS_4arch4Sm90ELb1ELb0ELb1ELb1ELb0ELb1ELb0ELb1ELb0ELb0ELb0ELb0EEENS1_21CollectiveEpilogueFwdINS6_IJSA_NS7_ILi256EEESB_EEES9_SE_SG_Li256ELb1ELb0ELb0ELb0EEENS1_36VarlenDynamicPersistentTileSchedulerILi128ELi96ELi256ELi32ELb0ELb0ELb1ELb1ELb1ELb1EEEEEEEEEvNT_6ParamsE:
        .type           _ZN7cutlass13device_kernelIN5flash11enable_sm90INS1_16FlashAttnFwdSm90INS1_25CollectiveMainloopFwdSm90ILi2EN4cute5tupleIJNS5_1CILi1EEES8_S8_EEENS6_IJNS7_ILi128EEENS7_ILi96EEENS7_ILi64EEEEEELi256ENS_6half_tEfNS_4arch4Sm90ELb1ELb0ELb1ELb1ELb0ELb1ELb0ELb1ELb0ELb0ELb0ELb0EEENS1_21CollectiveEpilogueFwdINS6_IJSA_NS7_ILi256EEESB_EEES9_SE_SG_Li256ELb1ELb0ELb0ELb0EEENS1_36VarlenDynamicPersistentTileSchedulerILi128ELi96ELi256ELi32ELb0ELb0ELb1ELb1ELb1ELb1EEEEEEEEEvNT_6ParamsE,@function
        .size           _ZN7cutlass13device_kernelIN5flash11enable_sm90INS1_16FlashAttnFwdSm90INS1_25CollectiveMainloopFwdSm90ILi2EN4cute5tupleIJNS5_1CILi1EEES8_S8_EEENS6_IJNS7_ILi128EEENS7_ILi96EEENS7_ILi64EEEEEELi256ENS_6half_tEfNS_4arch4Sm90ELb1ELb0ELb1ELb1ELb0ELb1ELb0ELb1ELb0ELb0ELb0ELb0EEENS1_21CollectiveEpilogueFwdINS6_IJSA_NS7_ILi256EEESB_EEES9_SE_SG_Li256ELb1ELb0ELb0ELb0EEENS1_36VarlenDynamicPersistentTileSchedulerILi128ELi96ELi256ELi32ELb0ELb0ELb1ELb1ELb1ELb1EEEEEEEEEvNT_6ParamsE,(.L_x_11977 - _ZN7cutlass13device_kernelIN5flash11enable_sm90INS1_16FlashAttnFwdSm90INS1_25CollectiveMainloopFwdSm90ILi2EN4cute5tupleIJNS5_1CILi1EEES8_S8_EEENS6_IJNS7_ILi128EEENS7_ILi96EEENS7_ILi64EEEEEELi256ENS_6half_tEfNS_4arch4Sm90ELb1ELb0ELb1ELb1ELb0ELb1ELb0ELb1ELb0ELb0ELb0ELb0EEENS1_21CollectiveEpilogueFwdINS6_IJSA_NS7_ILi256EEESB_EEES9_SE_SG_Li256ELb1ELb0ELb0ELb0EEENS1_36VarlenDynamicPersistentTileSchedulerILi128ELi96ELi256ELi32ELb0ELb0ELb1ELb1ELb1ELb1EEEEEEEEEvNT_6ParamsE)
        .other          _ZN7cutlass13device_kernelIN5flash11enable_sm90INS1_16FlashAttnFwdSm90INS1_25CollectiveMainloopFwdSm90ILi2EN4cute5tupleIJNS5_1CILi1EEES8_S8_EEENS6_IJNS7_ILi128EEENS7_ILi96EEENS7_ILi64EEEEEELi256ENS_6half_tEfNS_4arch4Sm90ELb1ELb0ELb1ELb1ELb0ELb1ELb0ELb1ELb0ELb0ELb0ELb0EEENS1_21CollectiveEpilogueFwdINS6_IJSA_NS7_ILi256EEESB_EEES9_SE_SG_Li256ELb1ELb0ELb0ELb0EEENS1_36VarlenDynamicPersistentTileSchedulerILi128ELi96ELi256ELi32ELb0ELb0ELb1ELb1ELb1ELb1EEEEEEEEEvNT_6ParamsE,@"STO_CUDA_ENTRY STV_DEFAULT"
_ZN7cutlass13device_kernelIN5flash11enable_sm90INS1_16FlashAttnFwdSm90INS1_25CollectiveMainloopFwdSm90ILi2EN4cute5tupleIJNS5_1CILi1EEES8_S8_EEENS6_IJNS7_ILi128EEENS7_ILi96EEENS7_ILi64EEEEEELi256ENS_6half_tEfNS_4arch4Sm90ELb1ELb0ELb1ELb1ELb0ELb1ELb0ELb1ELb0ELb0ELb0ELb0EEENS1_21CollectiveEpilogueFwdINS6_IJSA_NS7_ILi256EEESB_EEES9_SE_SG_Li256ELb1ELb0ELb0ELb0EEENS1_36VarlenDynamicPersistentTileSchedulerILi128ELi96ELi256ELi32ELb0ELb0ELb1ELb1ELb1ELb1EEEEEEEEEvNT_6ParamsE:
        /* <DEDUP_REMOVED lines=27> */
.L_x_10953:
[----:B------:R-:W-:Y:S05]  /*01b0*/  BSYNC B0 ;  /* 0x0000000000007941 */ /* 0x000fea0003800000 */
.L_x_10952:
        /* <DEDUP_REMOVED lines=41> */
.L_x_10954:
        /* <DEDUP_REMOVED lines=22> */
.L_x_10955:
        /* <DEDUP_REMOVED lines=18> */
.L_x_10956:
        /* <DEDUP_REMOVED lines=22> */
.L_x_10957:
        /* <DEDUP_REMOVED lines=22> */
.L_x_10958:
        /* <DEDUP_REMOVED lines=8> */
.L_x_10961:
        /* <DEDUP_REMOVED lines=21> */
[----:B------:R-:W-:Y:S01]  /*0b60*/  CS2R R22, SRZ ;  /* 0x0000000000167805 */ /* 0x000fe2000001ff00 */
[----:B------:R-:W-:Y:S01]  /*0b70*/  IMAD.MOV.U32 R204, RZ, RZ, RZ ;  /* 0x000000ffffcc7224 */ /* 0x000fe200078e00ff */
[----:B------:R-:W-:Y:S01]  /*0b80*/  ULOP3.LUT UR44, UR36, 0x1, URZ, 0xfc, !UPT ;  /* 0x00000001242c7892 */ /* 0x000fe2000f8efc3f */
[----:B0-----:R-:W-:-:S05]  /*0b90*/  VIADD R10, R2, 0xffffff80 ;  /* 0xffffff80020a7836 */ /* 0x001fca0000000000 */
[----:B------:R-:W-:-:S04]  /*0ba0*/  SHF.R.S32.HI R0, RZ, 0x1f, R10 ;  /* 0x0000001fff007819 */ /* 0x000fc8000001140a */
[CC--:B------:R-:W-:Y:S02]  /*0bb0*/  LEA.HI R2, R0.reuse, R10.reuse, RZ, 0x7 ;  /* 0x0000000a00027211 */ /* 0x0c0fe400078f38ff */
[----:B------:R-:W-:Y:S02]  /*0bc0*/  LEA.HI R209, R0, R10, RZ, 0x5 ;  /* 0x0000000a00d17211 */ /* 0x000fe400078f28ff */
[----:B------:R-:W-:Y:S02]  /*0bd0*/  LOP3.LUT R236, R2, 0xffffff80, RZ, 0xc0, !PT ;  /* 0xffffff8002ec7812 */ /* 0x000fe400078ec0ff */
[----:B------:R-:W-:Y:S02]  /*0be0*/  SHF.R.S32.HI R209, RZ, 0x5, R209 ;  /* 0x00000005ffd17819 */ /* 0x000fe400000114d1 */
[----:B------:R-:W-:Y:S02]  /*0bf0*/  IADD3 R236, R10, -R236, RZ ;  /* 0x800000ec0aec7210 */ /* 0x000fe40007ffe0ff */
        /* <DEDUP_REMOVED lines=17> */
[----:B------:R-:W-:Y:S01]  /*0d10*/  LOP3.LUT R211, R7, 0x7ffffffc, RZ, 0xc0, !PT ;  /* 0x7ffffffc07d37812 */ /* 0x000fe200078ec0ff */
[----:B------:R-:W-:Y:S01]  /*0d20*/  IMAD.IADD R4, R10, 0x1, -R4 ;  /* 0x000000010a047824 */ /* 0x000fe200078e0a04 */
[----:B------:R-:W-:Y:S01]  /*0d30*/  LOP3.LUT R3, R3, 0x1ffffffe, RZ, 0xc0, !PT ;  /* 0x1ffffffe03037812 */ /* 0x000fe200078ec0ff */
[----:B------:R-:W-:Y:S01]  /*0d40*/  IMAD.IADD R2, R11, 0x1, -R2 ;  /* 0x000000010b027824 */ /* 0x000fe200078e0a02 */
[----:B------:R-:W-:Y:S02]  /*0d50*/  IADD3 R211, R236, -R211, RZ ;  /* 0x800000d3ecd37210 */ /* 0x000fe40007ffe0ff */
[----:B------:R-:W-:Y:S01]  /*0d60*/  LEA R4, R209, R4, 0x4 ;  /* 0x00000004d1047211 */ /* 0x000fe200078e20ff */
[----:B------:R-:W-:Y:S01]  /*0d70*/  IMAD.IADD R3, R6, 0x1, -R3 ;  /* 0x0000000106037824 */ /* 0x000fe200078e0a03 */
[----:B------:R-:W-:Y:S01]  /*0d80*/  LEA R212, R2, R5, 0x6 ;  /* 0x0000000502d47211 */ /* 0x000fe200078e30ff */
[----:B------:R-:W-:-:S02]  /*0d90*/  IMAD.MOV.U32 R2, RZ, RZ, RZ ;  /* 0x000000ffff027224 */ /* 0x000fc400078e00ff */
[----:B------:R-:W-:Y:S01]  /*0da0*/  IMAD R8, R4, 0x8, R3 ;  /* 0x0000000804087824 */ /* 0x000fe200078e0203 */
[CC--:B------:R-:W-:Y:S02]  /*0db0*/  LEA.HI R3, R0.reuse, R10.reuse, RZ, 0x2 ;  /* 0x0000000a00037211 */ /* 0x0c0fe400078f10ff */
[----:B------:R-:W-:Y:S02]  /*0dc0*/  LEA.HI R0, R0, R10, RZ, 0x3 ;  /* 0x0000000a00007211 */ /* 0x000fe400078f18ff */
[----:B------:R-:W-:Y:S02]  /*0dd0*/  SHF.R.S32.HI R19, RZ, 0x2, R3 ;  /* 0x00000002ff137819 */ /* 0x000fe40000011403 */
[----:B------:R-:W-:Y:S02]  /*0de0*/  SHF.R.S32.HI R206, RZ, 0x3, R0 ;  /* 0x00000003ffce7819 */ /* 0x000fe40000011400 */
[----:B------:R-:W-:Y:S02]  /*0df0*/  LOP3.LUT R0, R0, 0x1ffffff8, RZ, 0xc0, !PT ;  /* 0x1ffffff800007812 */ /* 0x000fe400078ec0ff */
[----:B------:R-:W-:-:S02]  /*0e00*/  IADD3 R225, R19, 0x40, RZ ;  /* 0x0000004013e17810 */ /* 0x000fc40007ffe0ff */
[----:B------:R-:W-:Y:S01]  /*0e10*/  LOP3.LUT R235, R3, 0xfffffffc, RZ, 0xc0, !PT ;  /* 0xfffffffc03eb7812 */ /* 0x000fe200078ec0ff */
[----:B------:R-:W-:Y:S01]  /*0e20*/  IMAD.IADD R0, R10, 0x1, -R0 ;  /* 0x000000010a007824 */ /* 0x000fe200078e0a00 */
[----:B------:R-:W-:Y:S01]  /*0e30*/  SHF.R.S32.HI R6, RZ, 0x1f, R225 ;  /* 0x0000001fff067819 */ /* 0x000fe200000114e1 */
[----:B------:R-:W-:Y:S01]  /*0e40*/  IMAD.SHL.U32 R208, R225, 0x40, RZ ;  /* 0x00000040e1d07824 */ /* 0x000fe200078e00ff */
[----:B------:R-:W-:Y:S01]  /*0e50*/  SHF.R.S32.HI R4, RZ, 0x1f, R3 ;  /* 0x0000001fff047819 */ /* 0x000fe20000011403 */
[----:B------:R-:W-:Y:S01]  /*0e60*/  IMAD.SHL.U32 R205, R0, 0x8, RZ ;  /* 0x0000000800cd7824 */ /* 0x000fe200078e00ff */
[----:B------:R-:W-:Y:S01]  /*0e70*/  LEA.HI R6, R6, R225, RZ, 0x3 ;  /* 0x000000e106067211 */ /* 0x000fe200078f18ff */
[----:B------:R-:W-:Y:S01]  /*0e80*/  IMAD.SHL.U32 R0, R8, 0x8, RZ ;  /* 0x0000000808007824 */ /* 0x000fe200078e00ff */
[----:B------:R-:W-:Y:S01]  /*0e90*/  LOP3.LUT R208, R208, 0x1c0, RZ, 0xc0, !PT ;  /* 0x000001c0d0d07812 */ /* 0x000fe200078ec0ff */
[----:B------:R-:W-:Y:S01]  /*0ea0*/  IMAD.IADD R235, R10, 0x1, -R235 ;  /* 0x000000010aeb7824 */ /* 0x000fe200078e0aeb */
[----:B------:R-:W-:Y:S01]  /*0eb0*/  LEA.HI R4, R4, R19, RZ, 0x3 ;  /* 0x0000001304047211 */ /* 0x000fe200078f18ff */
[----:B------:R-:W-:Y:S01]  /*0ec0*/  IMAD.SHL.U32 R6, R6, 0x40, RZ ;  /* 0x0000004006067824 */ /* 0x000fe200078e00ff */
[----:B------:R0:W-:Y:S01]  /*0ed0*/  STL [R1+0x8], R0 ;  /* 0x0000080001007387 */ /* 0x0001e20000100800 */
[----:B------:R-:W-:-:S02]  /*0ee0*/  SHF.R.U32.HI R5, RZ, 0x3, R208 ;  /* 0x00000003ff057819 */ /* 0x000fc400000116d0 */
[----:B------:R-:W-:Y:S02]  /*0ef0*/  SHF.L.U32 R16, R235, 0x3, RZ ;  /* 0x00000003eb107819 */ /* 0x000fe400000006ff */
[----:B------:R-:W-:Y:S02]  /*0f00*/  LOP3.LUT R210, R6, 0xfffffe00, RZ, 0xc0, !PT ;  /* 0xfffffe0006d27812 */ /* 0x000fe400078ec0ff */
[----:B------:R-:W-:Y:S02]  /*0f10*/  LOP3.LUT R3, R208, 0x38, R16, 0xf8, !PT ;  /* 0x00000038d0037812 */ /* 0x000fe400078ef810 */
[----:B------:R-:W-:Y:S02]  /*0f20*/  LOP3.LUT R4, R4, 0xfffffff8, RZ, 0xc0, !PT ;  /* 0xfffffff804047812 */ /* 0x000fe400078ec0ff */
[----:B------:R-:W-:Y:S02]  /*0f30*/  LOP3.LUT R3, R210, R3, R5, 0xf6, !PT ;  /* 0x00000003d2037212 */ /* 0x000fe400078ef605 */
[----:B------:R-:W-:Y:S01]  /*0f40*/  SHF.R.S32.HI R228, RZ, 0x1f, R19 ;  /* 0x0000001fffe47819 */ /* 0x000fe20000011413 */
[----:B------:R-:W-:Y:S01]  /*0f50*/  IMAD.IADD R233, R19, 0x1, -R4 ;  /* 0x0000000113e97824 */ /* 0x000fe200078e0a04 */
[----:B------:R-:W-:Y:S01]  /*0f60*/  SHF.R.S32.HI R17, RZ, 0x1f, R16 ;  /* 0x0000001fff117819 */ /* 0x000fe20000011410 */
[----:B0-----:R-:W-:-:S07]  /*0f70*/  IMAD R237, R3, 0x2, R18 ;  /* 0x0000000203ed7824 */ /* 0x001fce00078e0212 */
.L_x_11116:
[----:B0-----:R-:W0:Y:S02]  /*0f80*/  LDC.64 R220, c[0x0][0xc60] ;  /* 0x00031800ffdc7b82 */ /* 0x001e240000000a00 */
[----:B0-----:R-:W-:-:S06]  /*0f90*/  IMAD.WIDE R220, R203, 0x4, R220 ;  /* 0x00000004cbdc7825 */ /* 0x001fcc00078e02dc */
[----:B--2---:R-:W2:Y:S01]  /*0fa0*/  LDG.E R220, desc[UR40][R220.64] ;  /* 0x00000028dcdc7981 */ /* 0x004ea2000c1e1900 */
[----:B------:R-:W-:Y:S05]  /*0fb0*/  YIELD ;  /* 0x0000000000007946 */ /* 0x000fea0003800000 */
[----:B------:R-:W-:Y:S01]  /*0fc0*/  ULDC.64 UR4, c[0x0][0xa28] ;  /* 0x00028a0000047ab9 */ /* 0x000fe20000000a00 */
[----:B------:R-:W-:Y:S01]  /*0fd0*/  ULDC.64 UR8, c[0x0][0xa18] ;  /* 0x0002860000087ab9 */ /* 0x000fe20000000a00 */
[----:B------:R-:W-:Y:S01]  /*0fe0*/  ISETP.NE.U32.AND P1, PT, RZ, UR4, PT ;  /* 0x00000004ff007c0c */ /* 0x000fe2000bf25070 */
[----:B------:R-:W-:Y:S01]  /*0ff0*/  ULDC.64 UR6, c[0x0][0xa08] ;  /* 0x0002820000067ab9 */ /* 0x000fe20000000a00 */
[----:B------:R-:W-:Y:S01]  /*1000*/  MOV R3, RZ ;  /* 0x000000ff00037202 */ /* 0x000fe20000000f00 */
[----:B-----5:R-:W-:Y:S01]  /*1010*/  IMAD.MOV.U32 R27, RZ, RZ, RZ ;  /* 0x000000ffff1b7224 */ /* 0x020fe200078e00ff */
[----:B------:R-:W-:-:S02]  /*1020*/  ISETP.NE.AND.EX P1, PT, RZ, UR5, PT, P1 ;  /* 0x00000005ff007c0c */ /* 0x000fc4000bf25310 */
[----:B------:R-:W-:-:S04]  /*1030*/  ISETP.NE.U32.AND P0, PT, RZ, UR6, PT ;  /* 0x00000006ff007c0c */ /* 0x000fc8000bf05070 */
[----:B------:R-:W-:Y:S02]  /*1040*/  ISETP.NE.AND.EX P0, PT, RZ, UR7, PT, P0 ;  /* 0x00000007ff007c0c */ /* 0x000fe4000bf05300 */
[----:B--2---:R-:W-:Y:S01]  /*1050*/  SHF.R.S32.HI R234, RZ, 0x1f, R220 ;  /* 0x0000001fffea7819 */ /* 0x004fe200000114dc */
[----:B------:R-:W-:-:S04]  /*1060*/  IMAD.SHL.U32 R218, R220, 0x4, RZ ;  /* 0x00000004dcda7824 */ /* 0x000fc800078e00ff */
[C---:B-1----:R-:W-:Y:S02]  /*1070*/  @P1 LEA R4, P2, R220.reuse, UR4, 0x2 ;  /* 0x00000004dc041c11 */ /* 0x042fe4000f8410ff */
[C-C-:B------:R-:W-:Y:S02]  /*1080*/  SHF.L.U64.HI R219, R220.reuse, 0x2, R234.reuse ;  /* 0x00000002dcdb7819 */ /* 0x140fe400000102ea */
[----:B------:R-:W-:Y:S02]  /*1090*/  @P1 LEA.HI.X R5, R220, UR5, R234, 0x2, P2 ;  /* 0x00000005dc051c11 */ /* 0x000fe400090f14ea */
[----:B------:R-:W-:Y:S01]  /*10a0*/  ISETP.NE.U32.AND P2, PT, RZ, UR8, PT ;  /* 0x00000008ff007c0c */ /* 0x000fe2000bf45070 */
[----:B------:R-:W-:Y:S01]  /*10b0*/  ULDC UR4, c[0x0][0x288] ;  /* 0x0000a20000047ab9 */ /* 0x000fe20000000800 */
[----:B------:R-:W-:Y:S01]  /*10c0*/  IADD3 R8, P3, R218, UR6, RZ ;  /* 0x00000006da087c10 */ /* 0x000fe2000ff7e0ff */
[----:B------:R0:W5:Y:S01]  /*10d0*/  @P1 LDG.E R3, desc[UR40][R4.64] ;  /* 0x0000002804031981 */ /* 0x000162000c1e1900 */
[----:B------:R-:W-:Y:S01]  /*10e0*/  ISETP.NE.AND.EX P2, PT, RZ, UR9, PT, P2 ;  /* 0x00000009ff007c0c */ /* 0x000fe2000bf45320 */
[----:B------:R-:W-:Y:S01]  /*10f0*/  IMAD.U32 R200, RZ, RZ, UR4 ;  /* 0x00000004ffc87e24 */ /* 0x000fe2000f8e00ff */
[----:B------:R-:W-:Y:S01]  /*1100*/  IADD3.X R9, R219, UR7, RZ, P3, !PT ;  /* 0x00000007db097c10 */ /* 0x000fe20009ffe4ff */
[----:B------:R-:W-:-:S04]  /*1110*/  ULDC.64 UR4, c[0x0][0x3f8] ;  /* 0x0000fe0000047ab9 */ /* 0x000fc80000000a00 */
[----:B------:R0:W5:Y:S06]  /*1120*/  @P0 LDG.E R27, desc[UR40][R8.64] ;  /* 0x00000028081b0981 */ /* 0x00016c000c1e1900 */
        /* <DEDUP_REMOVED lines=12> */
[----:B------:R-:W-:Y:S01]  /*11f0*/  MOV R25, R220 ;  /* 0x000000dc00197202 */ /* 0x000fe20000000f00 */
        /* <DEDUP_REMOVED lines=10> */
.L_x_10963:
[----:B------:R-:W-:Y:S01]  /*12a0*/  ULDC.64 UR4, c[0x0][0xa20] ;  /* 0x0002880000047ab9 */ /* 0x000fe20000000a00 */
[----:B------:R-:W-:Y:S01]  /*12b0*/  IMAD.MOV.U32 R229, RZ, RZ, R201 ;  /* 0x000000ffffe57224 */ /* 0x000fe200078e00c9 */
[----:B------:R-:W-:Y:S02]  /*12c0*/  ISETP.NE.U32.AND P1, PT, RZ, UR4, PT ;  /* 0x00000004ff007c0c */ /* 0x000fe4000bf25070 */
[----:B------:R-:W-:Y:S02]  /*12d0*/  MOV R213, R202 ;  /* 0x000000ca00d57202 */ /* 0x000fe40000000f00 */
[----:B------:R-:W-:-:S13]  /*12e0*/  ISETP.NE.AND.EX P1, PT, RZ, UR5, PT, P1 ;  /* 0x00000005ff007c0c */ /* 0x000fda000bf25310 */
[----:B------:R-:W-:Y:S05]  /*12f0*/  @!P1 BRA `(.L_x_10964) ;  /* 0x0000000000109947 */ /* 0x000fea0003800000 */
[----:B------:R-:W-:-:S04]  /*1300*/  IADD3 R4, P0, R218, UR4, RZ ;  /* 0x00000004da047c10 */ /* 0x000fc8000ff1e0ff */
[----:B------:R-:W-:-:S05]  /*1310*/  IADD3.X R5, R219, UR5, RZ, P0, !PT ;  /* 0x00000005db057c10 */ /* 0x000fca00087fe4ff */
[----:B------:R0:W5:Y:S01]  /*1320*/  LDG.E R24, desc[UR40][R4.64] ;  /* 0x0000002804187981 */ /* 0x000162000c1e1900 */
[----:B------:R-:W-:Y:S05]  /*1330*/  BRA `(.L_x_10965) ;  /* 0x0000000000107947 */ /* 0x000fea0003800000 */
.L_x_10964:
[----:B------:R-:W-:Y:S05]  /*1340*/  @!P0 BRA `(.L_x_10965) ;  /* 0x00000000000c8947 */ /* 0x000fea0003800000 */
[----:B------:R-:W2:Y:S04]  /*1350*/  LDG.E R5, desc[UR40][R8.64] ;  /* 0x0000002808057981 */ /* 0x000ea8000c1e1900 */
[----:B------:R-:W2:Y:S02]  /*1360*/  LDG.E R24, desc[UR40][R8.64+0x4] ;  /* 0x0000042808187981 */ /* 0x000ea4000c1e1900 */
[----:B--2---:R-:W-:-:S07]  /*1370*/  IMAD.IADD R24, R24, 0x1, -R5 ;  /* 0x0000000118187824 */ /* 0x004fce00078e0a05 */
.L_x_10965:
        /* <DEDUP_REMOVED lines=21> */
[----:B------:R-:W-:-:S03]  /*14d0*/  IADD3 R3, R203, R3, -R200 ;  /* 0x00000003cb037210 */ /* 0x000fc60007ffe8c8 */
[----:B------:R-:W-:-:S04]  /*14e0*/  IMAD.HI R0, R0, 0x2aaaaaab, RZ ;  /* 0x2aaaaaab00007827 */ /* 0x000fc800078e02ff */
[----:B------:R-:W-:Y:S01]  /*14f0*/  IMAD.HI R4, R3, 0x2aaaaaab, RZ ;  /* 0x2aaaaaab03047827 */ /* 0x000fe200078e02ff */
[----:B------:R-:W-:-:S04]  /*1500*/  SHF.R.U32.HI R3, RZ, 0x1f, R0 ;  /* 0x0000001fff037819 */ /* 0x000fc80000011600 */
[----:B------:R-:W-:Y:S02]  /*1510*/  SHF.R.U32.HI R5, RZ, 0x1f, R4 ;  /* 0x0000001fff057819 */ /* 0x000fe40000011604 */
[----:B------:R-:W-:Y:S02]  /*1520*/  LEA.HI.SX32 R3, R0, R3, 0x1c ;  /* 0x0000000300037211 */ /* 0x000fe400078fe2ff */
[----:B------:R-:W-:-:S04]  /*1530*/  LEA.HI.SX32 R176, R4, R5, 0x1c ;  /* 0x0000000504b07211 */ /* 0x000fc800078fe2ff */
[----:B------:R-:W-:-:S05]  /*1540*/  VIMNMX R176, R3, R176, PT ;  /* 0x000000b003b07248 */ /* 0x000fca0003fe0100 */
[----:B------:R-:W-:-:S05]  /*1550*/  IMAD R3, R176, 0x60, -R11 ;  /* 0x00000060b0037824 */ /* 0x000fca00078e0a0b */
[----:B------:R-:W-:-:S04]  /*1560*/  VIMNMX R3, R3, R60, PT ;  /* 0x0000003c03037248 */ /* 0x000fc80003fe0100 */
[----:B------:R-:W-:Y:S01]  /*1570*/  ISETP.GT.AND P0, PT, R3, R58, PT ;  /* 0x0000003a0300720c */ /* 0x000fe20003f04270 */
[----:B------:R-:W-:-:S05]  /*1580*/  IMAD.WIDE.U32 R58, R58, -0x55555555, RZ ;  /* 0xaaaaaaab3a3a7825 */ /* 0x000fca00078e00ff */
[----:B------:R-:W-:-:S05]  /*1590*/  SHF.R.U32.HI R58, RZ, 0x6, R59 ;  /* 0x00000006ff3a7819 */ /* 0x000fca000001163b */
[----:B------:R-:W-:Y:S02]  /*15a0*/  IMAD.MOV.U32 R59, RZ, RZ, R58 ;  /* 0x000000ffff3b7224 */ /* 0x000fe400078e003a */
[----:B------:R-:W-:-:S05]  /*15b0*/  @P0 IADD3 R0, R3, 0x5f, RZ ;  /* 0x0000005f03000810 */ /* 0x000fca0007ffe0ff */
        /* <DEDUP_REMOVED lines=26> */
.L_x_10968:
[----:B------:R-:W-:Y:S05]  /*1760*/  BSYNC B6 ;  /* 0x0000000000067941 */ /* 0x000fea0003800000 */
.L_x_10967:
        /* <DEDUP_REMOVED lines=20> */
.L_x_10970:
[----:B------:R-:W-:Y:S05]  /*18b0*/  BSYNC B6 ;  /* 0x0000000000067941 */ /* 0x000fea0003800000 */
.L_x_10969:
        /* <DEDUP_REMOVED lines=8> */
[C---:B------:R-:W-:Y:S02]  /*1940*/  VIADD R97, R16.reuse, 0x20 ;  /* 0x0000002010617836 */ /* 0x040fe40000000000 */
        /* <DEDUP_REMOVED lines=10> */
[C---:B------:R-:W-:Y:S01]  /*19f0*/  VIADD R90, R16.reuse, 0xa0 ;  /* 0x000000a0105a7836 */ /* 0x040fe20000000000 */
[----:B------:R-:W-:Y:S01]  /*1a00*/  IADD3 R92, R16, 0x80, RZ ;  /* 0x00000080105c7810 */ /* 0x000fe20007ffe0ff */
[----:B------:R-:W-:Y:S01]  /*1a10*/  IMAD.SHL.U32 R28, R235, 0x4, RZ ;  /* 0x00000004eb1c7824 */ /* 0x000fe200078e00ff */
[----:B-1----:R-:W-:Y:S01]  /*1a20*/  SHF.L.U64.HI R86, R42, 0x6, R43 ;  /* 0x000000062a567819 */ /* 0x002fe2000001022b */
[-C--:B------:R-:W-:Y:S01]  /*1a30*/  IMAD R6, R33, R42.reuse, RZ ;  /* 0x0000002a21067224 */ /* 0x080fe200078e02ff */
[----:B---3--:R-:W-:Y:S01]  /*1a40*/  SHF.L.U64.HI R85, R54, 0x6, R55 ;  /* 0x0000000636557819 */ /* 0x008fe20000010237 */
[----:B--2---:R-:W-:Y:S01]  /*1a50*/  IMAD.WIDE.U32 R4, R56, R42, RZ ;  /* 0x0000002a38047225 */ /* 0x004fe200078e00ff */
[----:B------:R-:W-:-:S02]  /*1a60*/  SHF.R.U32.HI R26, RZ, 0x7, R20 ;  /* 0x00000007ff1a7819 */ /* 0x000fc40000011614 */
[----:B------:R-:W-:Y:S01]  /*1a70*/  SHF.R.S32.HI R29, RZ, 0x1f, R28 ;  /* 0x0000001fff1d7819 */ /* 0x000fe2000001141c */
[----:B------:R-:W0:Y:S01]  /*1a80*/  @P0 LDC R3, c[0x0][0x42c] ;  /* 0x00010b00ff030b82 */ /* 0x000e220000000800 */
[----:B------:R-:W-:Y:S01]  /*1a90*/  ISETP.NE.AND P6, PT, R26, 0x1, PT ;  /* 0x000000011a00780c */ /* 0x000fe20003fc5270 */
[----:B------:R-:W-:Y:S01]  /*1aa0*/  IMAD.SHL.U32 R87, R233, 0x40, RZ ;  /* 0x00000040e9577824 */ /* 0x000fe200078e00ff */
[----:B------:R-:W-:Y:S01]  /*1ab0*/  SHF.L.U32 R83, R54, 0x6, RZ ;  /* 0x0000000636537819 */ /* 0x000fe200000006ff */
[----:B------:R-:W-:Y:S01]  /*1ac0*/  IMAD.MOV.U32 R78, RZ, RZ, 0x20 ;  /* 0x00000020ff4e7424 */ /* 0x000fe200078e00ff */
[----:B------:R-:W-:Y:S01]  /*1ad0*/  SHF.R.S32.HI R81, RZ, 0x1f, R225 ;  /* 0x0000001fff517819 */ /* 0x000fe200000114e1 */
[----:B------:R-:W-:Y:S01]  /*1ae0*/  VIADD R79, R26, 0x8 ;  /* 0x000000081a4f7836 */ /* 0x000fe20000000000 */
[----:B------:R-:W-:Y:S01]  /*1af0*/  LOP3.LUT R87, R87, 0x1c0, RZ, 0xc0, !PT ;  /* 0x000001c057577812 */ /* 0x000fe200078ec0ff */
[----:B------:R-:W1:Y:S01]  /*1b00*/  @P0 LDC R7, c[0x0][0x430] ;  /* 0x00010c00ff070b82 */ /* 0x000e620000000800 */
[----:B------:R-:W-:Y:S01]  /*1b10*/  SHF.R.U32.HI R26, RZ, 0x3, R208 ;  /* 0x00000003ff1a7819 */ /* 0x000fe200000116d0 */
[----:B------:R-:W-:Y:S01]  /*1b20*/  IMAD R75, R43, 0x60, RZ ;  /* 0x000000602b4b7824 */ /* 0x000fe200078e02ff */
[----:B------:R-:W-:Y:S01]  /*1b30*/  SHF.R.U32.HI R80, RZ, 0x3, R87 ;  /* 0x00000003ff507819 */ /* 0x000fe20000011657 */
[----:B------:R-:W-:-:S02]  /*1b40*/  IMAD.SHL.U32 R84, R42, 0x40, RZ ;  /* 0x000000402a547824 */ /* 0x000fc400078e00ff */
[----:B----4-:R-:W-:Y:S02]  /*1b50*/  IMAD.SHL.U32 R76, R27, 0x2, RZ ;  /* 0x000000021b4c7824 */ /* 0x010fe400078e00ff */
        /* <DEDUP_REMOVED lines=16> */
[----:B------:R-:W-:Y:S01]  /*1c60*/  SEL R8, R0, RZ, !P0 ;  /* 0x000000ff00087207 */ /* 0x000fe20004000000 */
[----:B------:R-:W0:Y:S02]  /*1c70*/  LDC.64 R24, c[0x0][0x3e8] ;  /* 0x0000fa00ff187b82 */ /* 0x000e240000000a00 */
[----:B------:R-:W-:-:S04]  /*1c80*/  IMAD.WIDE.U32 R20, R41, UR4, R4 ;  /* 0x0000000429147c25 */ /* 0x000fc8000f8e0004 */
[----:B------:R-:W-:Y:S02]  /*1c90*/  IMAD R0, R8, UR4, RZ ;  /* 0x0000000408007c24 */ /* 0x000fe4000f8e02ff */
[----:B------:R-:W-:-:S04]  /*1ca0*/  IMAD.WIDE.U32 R4, R19, R42, R16 ;  /* 0x0000002a13047225 */ /* 0x000fc800078e0010 */
[----:B------:R-:W-:Y:S01]  /*1cb0*/  IMAD R95, R41, UR5, R0 ;  /* 0x00000005295f7c24 */ /* 0x000fe2000f8e0200 */
[----:B------:R-:W-:Y:S05]  /*1cc0*/  @!P6 WARPSYNC.ALL ;  /* 0x000000000000e948 */ /* 0x000fea0003800000 */
[----:B------:R-:W-:Y:S01]  /*1cd0*/  ULDC UR4, c[0x0][0x310] ;  /* 0x0000c40000047ab9 */ /* 0x000fe20000000800 */
[----:B------:R-:W-:Y:S01]  /*1ce0*/  IMAD.IADD R95, R21, 0x1, R95 ;  /* 0x00000001155f7824 */ /* 0x000fe200078e025f */
[----:B------:R-:W-:Y:S01]  /*1cf0*/  ISETP.GE.AND P1, PT, R97, UR4, PT ;  /* 0x0000000461007c0c */ /* 0x000fe2000bf26270 */
[----:B------:R-:W-:Y:S01]  /*1d00*/  ULDC.64 UR6, c[0x0][0x320] ;  /* 0x0000c80000067ab9 */ /* 0x000fe20000000a00 */
[----:B------:R-:W-:Y:S01]  /*1d10*/  @!P6 BAR.SYNC.DEFER_BLOCKING 0x9, 0x100 ;  /* 0x024400000000eb1d */ /* 0x000fe20000010000 */
[----:B------:R-:W-:Y:S01]  /*1d20*/  IADD3 R93, P0, R20, R4, RZ ;  /* 0x00000004145d7210 */ /* 0x000fe20007f1e0ff */
[----:B------:R-:W-:Y:S01]  /*1d30*/  VIADD R4, R16, 0xc0 ;  /* 0x000000c010047836 */ /* 0x000fe20000000000 */
[----:B------:R-:W-:Y:S01]  /*1d40*/  SEL R3, RZ, 0xffffffff, P1 ;  /* 0xffffffffff037807 */ /* 0x000fe20000800000 */
[----:B0-----:R-:W-:Y:S01]  /*1d50*/  IMAD.WIDE.U32 R10, R19, R24, R16 ;  /* 0x00000018130a7225 */ /* 0x001fe200078e0010 */
[----:B------:R-:W-:-:S02]  /*1d60*/  IADD3.X R91, R95, R5, R6, P0, !PT ;  /* 0x000000055f5b7210 */ /* 0x000fc400007fe406 */
[C---:B------:R-:W-:Y:S01]  /*1d70*/  ISETP.GE.AND P0, PT, R16.reuse, UR4, PT ;  /* 0x0000000410007c0c */ /* 0x040fe2000bf06270 */
[----:B------:R-:W-:Y:S01]  /*1d80*/  IMAD.SHL.U32 R5, R3, 0x2, RZ ;  /* 0x0000000203057824 */ /* 0x000fe200078e00ff */
[----:B------:R-:W-:Y:S01]  /*1d90*/  IADD3 R6, R16, 0xe0, RZ ;  /* 0x000000e010067810 */ /* 0x000fe20007ffe0ff */
[----:B------:R-:W-:Y:S01]  /*1da0*/  IMAD R3, R7, UR6, RZ ;  /* 0x0000000607037c24 */ /* 0x000fe2000f8e02ff */
[----:B------:R-:W-:Y:S01]  /*1db0*/  SEL R0, RZ, 0x1, P0 ;  /* 0x00000001ff007807 */ /* 0x000fe20000000000 */
[----:B------:R-:W-:Y:S01]  /*1dc0*/  IMAD.WIDE.U32 R42, R42, 0x60, RZ ;  /* 0x000000602a2a7825 */ /* 0x000fe200078e00ff */
[----:B------:R-:W-:Y:S02]  /*1dd0*/  ISETP.GE.AND P0, PT, R96, UR4, PT ;  /* 0x0000000460007c0c */ /* 0x000fe4000bf06270 */
[----:B------:R-:W-:Y:S01]  /*1de0*/  ISETP.GE.AND P1, PT, R94, UR4, PT ;  /* 0x000000045e007c0c */ /* 0x000fe2000bf26270 */
[----:B------:R-:W-:Y:S01]  /*1df0*/  IMAD R7, R202, UR7, R3 ;  /* 0x00000007ca077c24 */ /* 0x000fe2000f8e0203 */
[----:B------:R-:W-:Y:S01]  /*1e00*/  ISETP.GE.AND P3, PT, R6, UR4, PT ;  /* 0x0000000406007c0c */ /* 0x000fe2000bf66270 */
[----:B------:R-:W-:Y:S01]  /*1e10*/  IMAD.WIDE.U32 R48, R24, 0x60, RZ ;  /* 0x0000006018307825 */ /* 0x000fe200078e00ff */
[----:B------:R-:W-:-:S02]  /*1e20*/  LOP3.LUT R0, R5, 0x2, R0, 0xe2, !PT ;  /* 0x0000000205007812 */ /* 0x000fc400078ee200 */
[----:B------:R-:W-:Y:S01]  /*1e30*/  SEL R3, RZ, 0x4, P0 ;  /* 0x00000004ff037807 */ /* 0x000fe20000000000 */
[----:B------:R-:W-:Y:S01]  /*1e40*/  IMAD.SHL.U32 R89, R24, 0x40, RZ ;  /* 0x0000004018597824 */ /* 0x000fe200078e00ff */
[----:B------:R-:W-:Y:S01]  /*1e50*/  SEL R6, RZ, 0x8, P1 ;  /* 0x00000008ff067807 */ /* 0x000fe20000800000 */
[----:B------:R-:W-:Y:S01]  /*1e60*/  IMAD.IADD R75, R43, 0x1, R75 ;  /* 0x000000012b4b7824 */ /* 0x000fe200078e024b */
[----:B------:R-:W-:Y:S02]  /*1e70*/  ISETP.GE.AND P0, PT, R92, UR4, PT ;  /* 0x000000045c007c0c */ /* 0x000fe4000bf06270 */
[----:B------:R-:W-:Y:S02]  /*1e80*/  ISETP.GE.AND P1, PT, R90, UR4, PT ;  /* 0x000000045a007c0c */ /* 0x000fe4000bf26270 */
[----:B------:R-:W-:Y:S01]  /*1e90*/  ISETP.GE.AND P2, PT, R4, UR4, PT ;  /* 0x0000000404007c0c */ /* 0x000fe2000bf46270 */
[----:B------:R-:W-:Y:S01]  /*1ea0*/  IMAD.WIDE.U32 R4, R202, UR6, R16 ;  /* 0x00000006ca047c25 */ /* 0x000fe2000f8e0010 */
[----:B------:R-:W-:Y:S01]  /*1eb0*/  LOP3.LUT R0, R6, R0, R3, 0xfe, !PT ;  /* 0x0000000006007212 */ /* 0x000fe200078efe03 */
[----:B------:R-:W-:Y:S01]  /*1ec0*/  ULDC.64 UR4, c[0x0][0x328] ;  /* 0x0000ca0000047ab9 */ /* 0x000fe20000000a00 */
[----:B------:R-:W-:Y:S01]  /*1ed0*/  SEL R3, RZ, 0x10, P0 ;  /* 0x00000010ff037807 */ /* 0x000fe20000000000 */
[----:B------:R-:W-:Y:S01]  /*1ee0*/  IMAD.IADD R5, R5, 0x1, R7 ;  /* 0x0000000105057824 */ /* 0x000fe200078e0207 */
[----:B------:R-:W-:Y:S01]  /*1ef0*/  SEL R6, RZ, 0x20, P1 ;  /* 0x00000020ff067807 */ /* 0x000fe20000800000 */
[----:B------:R-:W-:Y:S01]  /*1f00*/  IMAD R7, R8, UR4, RZ ;  /* 0x0000000408077c24 */ /* 0x000fe2000f8e02ff */
[----:B------:R-:W-:Y:S01]  /*1f10*/  ISETP.GE.AND P0, PT, R16, R27, PT ;  /* 0x0000001b1000720c */ /* 0x000fe20003f06270 */
[----:B------:R-:W-:Y:S01]  /*1f20*/  IMAD.WIDE.U32 R8, R19, R54, R16 ;  /* 0x0000003613087225 */ /* 0x000fe200078e0010 */
[----:B------:R-:W-:-:S02]  /*1f30*/  LOP3.LUT R3, R6, R0, R3, 0xfe, !PT ;  /* 0x0000000006037212 */ /* 0x000fc400078efe03 */
[----:B------:R-:W-:Y:S01]  /*1f40*/  SEL R0, RZ, 0x40, P2 ;  /* 0x00000040ff007807 */ /* 0x000fe20001000000 */
[----:B------:R-:W-:Y:S01]  /*1f50*/  IMAD R63, R41, UR5, R7 ;  /* 0x00000005293f7c24 */ /* 0x000fe2000f8e0207 */
[----:B------:R-:W-:Y:S01]  /*1f60*/  LOP3.LUT P1, RZ, R233, 0x4, RZ, 0xc0, !PT ;  /* 0x00000004e9ff7812 */ /* 0x000fe2000782c0ff */
[----:B------:R-:W-:Y:S01]  /*1f70*/  IMAD.WIDE.U32 R40, R41, UR4, R4 ;  /* 0x0000000429287c25 */ /* 0x000fe2000f8e0004 */
[----:B------:R-:W-:Y:S01]  /*1f80*/  LOP3.LUT R0, R3, R0, RZ, 0xfc, !PT ;  /* 0x0000000003007212 */ /* 0x000fe200078efcff */
[----:B------:R-:W-:Y:S01]  /*1f90*/  ULDC UR4, c[0x0][0x2e4] ;  /* 0x0000b90000047ab9 */ /* 0x000fe20000000800 */
[----:B------:R-:W-:Y:S01]  /*1fa0*/  SEL R3, R27, RZ, P0 ;  /* 0x000000ff1b037207 */ /* 0x000fe20000000000 */
[----:B------:R-:W-:Y:S01]  /*1fb0*/  IMAD R4, R228, R54, RZ ;  /* 0x00000036e4047224 */ /* 0x000fe200078e02ff */
[----:B------:R-:W-:Y:S01]  /*1fc0*/  SHF.L.U64.HI R82, R24, 0x6, R25 ;  /* 0x0000000618527819 */ /* 0x000fe20000010219 */
[----:B------:R-:W-:Y:S01]  /*1fd0*/  IMAD R6, R228, R24, RZ ;  /* 0x00000018e4067224 */ /* 0x000fe200078e02ff */
[C---:B------:R-:W-:Y:S01]  /*1fe0*/  IADD3 R56, P2, R19.reuse, R56, RZ ;  /* 0x0000003813387210 */ /* 0x040fe20007f5e0ff */
[C---:B------:R-:W-:Y:S01]  /*1ff0*/  IMAD R13, R19.reuse, R55, R4 ;  /* 0x00000037130d7224 */ /* 0x040fe200078e0204 */
[----:B------:R-:W-:Y:S01]  /*2000*/  SEL R78, R78, 0xffffffe0, !P1 ;  /* 0xffffffe04e4e7807 */ /* 0x000fe20004800000 */
[----:B------:R-:W-:Y:S01]  /*2010*/  IMAD.WIDE.U32 R4, R19, R54, R28 ;  /* 0x0000003613047225 */ /* 0x000fe200078e001c */
[----:B------:R-:W-:-:S02]  /*2020*/  IADD3.X R57, R228, R33, RZ, P2, !PT ;  /* 0x00000021e4397210 */ /* 0x000fc400017fe4ff */
[C---:B------:R-:W-:Y:S01]  /*2030*/  ISETP.GE.AND P1, PT, R16.reuse, UR4, PT ;  /* 0x0000000410007c0c */ /* 0x040fe2000bf26270 */
[----:B------:R-:W-:Y:S01]  /*2040*/  IMAD.IADD R3, R16, 0x1, R3 ;  /* 0x0000000110037824 */ /* 0x000fe200078e0203 */
[----:B------:R-:W-:Y:S01]  /*2050*/  IADD3 R5, R5, R13, RZ ;  /* 0x0000000d05057210 */ /* 0x000fe20007ffe0ff */
[----:B------:R-:W-:Y:S01]  /*2060*/  IMAD.IADD R9, R13, 0x1, R9 ;  /* 0x000000010d097824 */ /* 0x000fe200078e0209 */
[----:B-----5:R-:W-:Y:S01]  /*2070*/  SHF.R.S32.HI R13, RZ, 0x1f, R31 ;  /* 0x0000001fff0d7819 */ /* 0x020fe2000001141f */
[C---:B------:R-:W-:Y:S01]  /*2080*/  IMAD R15, R19.reuse, R25, R6 ;  /* 0x00000019130f7224 */ /* 0x040fe200078e0206 */
[----:B------:R-:W-:Y:S01]  /*2090*/  SHF.R.S32.HI R12, RZ, 0x1f, R3 ;  /* 0x0000001fff0c7819 */ /* 0x000fe20000011403 */
[-C--:B------:R-:W-:Y:S01]  /*20a0*/  IMAD.WIDE.U32 R6, R19, R24.reuse, R28 ;  /* 0x0000001813067225 */ /* 0x080fe200078e001c */
[----:B------:R-:W-:Y:S02]  /*20b0*/  ISETP.GE.AND P2, PT, R97, UR4, PT ;  /* 0x0000000461007c0c */ /* 0x000fe4000bf46270 */
[----:B------:R-:W-:Y:S01]  /*20c0*/  LEA.HI R12, R12, R3, RZ, 0x3 ;  /* 0x000000030c0c7211 */ /* 0x000fe200078f18ff */
[----:B------:R-:W-:Y:S01]  /*20d0*/  IMAD R14, R13, R24, RZ ;  /* 0x000000180d0e7224 */ /* 0x000fe200078e02ff */
[----:B------:R-:W-:Y:S01]  /*20e0*/  LOP3.LUT R3, R87, 0x18, R16, 0xf8, !PT ;  /* 0x0000001857037812 */ /* 0x000fe200078ef810 */
[----:B------:R-:W-:Y:S01]  /*20f0*/  IMAD.WIDE.U32 R52, R31, R54, R4 ;  /* 0x000000361f347225 */ /* 0x000fe200078e0004 */
[----:B------:R-:W-:-:S02]  /*2100*/  IADD3 R11, R15, R11, RZ ;  /* 0x0000000b0f0b7210 */ /* 0x000fc40007ffe0ff */
[----:B------:R-:W-:Y:S01]  /*2110*/  LOP3.LUT R4, R3, R80, RZ, 0x3c, !PT ;  /* 0x0000005003047212 */ /* 0x000fe200078e3cff */
[----:B------:R-:W-:Y:S01]  /*2120*/  IMAD.IADD R7, R7, 0x1, R15 ;  /* 0x0000000107077824 */ /* 0x000fe200078e020f */
[----:B------:R-:W-:Y:S01]  /*2130*/  LOP3.LUT R3, R87, 0x38, R12, 0xf8, !PT ;  /* 0x0000003857037812 */ /* 0x000fe200078ef80c */
[----:B------:R-:W-:Y:S01]  /*2140*/  IMAD R15, R31, R25, R14 ;  /* 0x000000191f0f7224 */ /* 0x000fe200078e020e */
[----:B------:R-:W-:Y:S01]  /*2150*/  SHF.R.S32.HI R68, RZ, 0x3, R12 ;  /* 0x00000003ff447819 */ /* 0x000fe2000001140c */
[----:B------:R-:W-:Y:S01]  /*2160*/  IMAD R14, R13, R54, RZ ;  /* 0x000000360d0e7224 */ /* 0x000fe200078e02ff */
[----:B------:R-:W-:Y:S01]  /*2170*/  LOP3.LUT R69, R12, 0xfffffff8, RZ, 0xc0, !PT ;  /* 0xfffffff80c457812 */ /* 0x000fe200078ec0ff */
[CC--:B------:R-:W-:Y:S01]  /*2180*/  IMAD.WIDE.U32 R44, R31.reuse, R24.reuse, R10 ;  /* 0x000000181f2c7225 */ /* 0x0c0fe200078e000a */
[----:B------:R-:W-:Y:S02]  /*2190*/  LOP3.LUT R12, R208, 0x38, R12, 0xf8, !PT ;  /* 0x00000038d00c7812 */ /* 0x000fe400078ef80c */
[----:B------:R-:W-:Y:S01]  /*21a0*/  SHF.R.S32.HI R62, RZ, 0x1f, R69 ;  /* 0x0000001fff3e7819 */ /* 0x000fe20000011445 */
[----:B------:R-:W-:Y:S01]  /*21b0*/  IMAD.WIDE.U32 R46, R31, R24, R6 ;  /* 0x000000181f2e7225 */ /* 0x000fe200078e0006 */
[----:B------:R-:W-:-:S02]  /*21c0*/  LOP3.LUT R65, R12, R26, RZ, 0x3c, !PT ;  /* 0x0000001a0c417212 */ /* 0x000fc400078e3cff */
[----:B------:R-:W-:Y:S01]  /*21d0*/  IADD3 R63, R41, R63, RZ ;  /* 0x0000003f293f7210 */ /* 0x000fe20007ffe0ff */
[----:B------:R-:W-:Y:S01]  /*21e0*/  IMAD R77, R209, 0x200, R4 ;  /* 0x00000200d14d7824 */ /* 0x000fe200078e0204 */
[----:B------:R-:W-:Y:S01]  /*21f0*/  LOP3.LUT R4, R3, R80, RZ, 0x3c, !PT ;  /* 0x0000005003047212 */ /* 0x000fe200078e3cff */
[----:B------:R-:W-:Y:S01]  /*2200*/  IMAD R7, R31, R55, R14 ;  /* 0x000000371f077224 */ /* 0x000fe200078e020e */
[----:B------:R-:W-:Y:S01]  /*2210*/  SEL R3, RZ, 0xffffff80, P3 ;  /* 0xffffff80ff037807 */ /* 0x000fe20001800000 */
[----:B------:R-:W-:Y:S01]  /*2220*/  IMAD R11, R55, 0x60, RZ ;  /* 0x00000060370b7824 */ /* 0x000fe200078e02ff */
[----:B------:R-:W-:Y:S01]  /*2230*/  IADD3 R66, R47, R15, RZ ;  /* 0x0000000f2f427210 */ /* 0x000fe20007ffe0ff */
[----:B------:R-:W-:Y:S01]  /*2240*/  IMAD.WIDE.U32 R50, R31, R54, R8 ;  /* 0x000000361f327225 */ /* 0x000fe200078e0008 */
[C---:B------:R-:W-:Y:S02]  /*2250*/  LOP3.LUT R3, R0.reuse, 0x80, R3, 0xc8, !PT ;  /* 0x0000008000037812 */ /* 0x040fe400078ec803 */
[----:B------:R-:W-:Y:S01]  /*2260*/  LOP3.LUT R0, R0, 0x40, RZ, 0xc0, !PT ;  /* 0x0000004000007812 */ /* 0x000fe200078ec0ff */
[----:B------:R-:W-:-:S04]  /*2270*/  IMAD.WIDE.U32 R54, R54, 0x60, RZ ;  /* 0x0000006036367825 */ /* 0x000fc800078e00ff */
[----:B------:R-:W-:Y:S01]  /*2280*/  IMAD R25, R25, 0x60, RZ ;  /* 0x0000006019197824 */ /* 0x000fe200078e02ff */
[----:B------:R-:W-:Y:S01]  /*2290*/  IADD3 R72, R55, R11, RZ ;  /* 0x0000000b37487210 */ /* 0x000fe20007ffe0ff */
[----:B------:R-:W-:Y:S02]  /*22a0*/  IMAD.IADD R73, R78, 0x1, R77 ;  /* 0x000000014e497824 */ /* 0x000fe400078e024d */
[----:B------:R-:W-:Y:S02]  /*22b0*/  IMAD.IADD R74, R49, 0x1, R25 ;  /* 0x00000001314a7824 */ /* 0x000fe400078e0219 */
[----:B------:R-:W-:Y:S02]  /*22c0*/  IMAD.IADD R71, R15, 0x1, R45 ;  /* 0x000000010f477824 */ /* 0x000fe400078e022d */
[----:B------:R-:W-:Y:S02]  /*22d0*/  IMAD.IADD R70, R7, 0x1, R51 ;  /* 0x0000000107467824 */ /* 0x000fe400078e0233 */
[----:B------:R-:W-:-:S02]  /*22e0*/  IMAD.IADD R64, R53, 0x1, R7 ;  /* 0x0000000135407824 */ /* 0x000fc400078e0207 */
[----:B------:R-:W-:Y:S02]  /*22f0*/  IMAD R67, R209, 0x200, R4 ;  /* 0x00000200d1437824 */ /* 0x000fe400078e0204 */
[----:B------:R-:W-:-:S07]  /*2300*/  IMAD.IADD R65, R210, 0x1, R65 ;  /* 0x00000001d2417824 */ /* 0x000fce00078e0241 */
.L_x_11018:
        /* <DEDUP_REMOVED lines=9> */
[CC--:B------:R-:W-:Y:S01]  /*23a0*/  IADD3 R4, P3, P4, R93.reuse, R106.reuse, R84 ;  /* 0x0000006a5d047210 */ /* 0x0c0fe20007c7e054 */
[----:B------:R-:W-:Y:S01]  /*23b0*/  IMAD R105, R2, 0x1800, R77 ;  /* 0x0000180002697824 */ /* 0x000fe200078e024d */
[----:B------:R-:W-:Y:S01]  /*23c0*/  IADD3 R6, P5, R93, R106, RZ ;  /* 0x0000006a5d067210 */ /* 0x000fe20007fbe0ff */
[----:B------:R-:W-:-:S03]  /*23d0*/  IMAD.IADD R38, R107, 0x1, R5 ;  /* 0x000000016b267824 */ /* 0x000fc600078e0205 */
[----:B------:R-:W-:Y:S01]  /*23e0*/  LEA R105, R105, R30, 0x1 ;  /* 0x0000001e69697211 */ /* 0x000fe200078e08ff */
[----:B------:R-:W-:Y:S01]  /*23f0*/  IMAD.X R7, R38, 0x1, R91, P5 ;  /* 0x0000000126077824 */ /* 0x000fe200028e065b */
[----:B------:R-:W-:Y:S02]  /*2400*/  IADD3.X R5, R91, R38, R86, P3, P4 ;  /* 0x000000265b057210 */ /* 0x000fe40001fe8456 */
[-C--:B0-----:R-:W-:Y:S02]  /*2410*/  LEA R12, P3, R4, R100.reuse, 0x1 ;  /* 0x00000064040c7211 */ /* 0x081fe400078608ff */
[----:B------:R-:W-:Y:S02]  /*2420*/  LEA R14, P5, R6, R100, 0x1 ;  /* 0x00000064060e7211 */ /* 0x000fe400078a08ff */
[----:B------:R-:W-:Y:S01]  /*2430*/  LEA.HI.X R13, R4, R101, R5, 0x1, P3 ;  /* 0x00000065040d7211 */ /* 0x000fe200018f0c05 */
[----:B------:R-:W-:Y:S01]  /*2440*/  IMAD R5, R2, 0x1800, R73 ;  /* 0x0000180002057824 */ /* 0x000fe200078e0249 */
[----:B-1----:R-:W-:-:S02]  /*2450*/  ISETP.GE.AND P3, PT, R103, 0x1, PT ;  /* 0x000000016700780c */ /* 0x002fc40003f66270 */
[----:B------:R-:W-:Y:S01]  /*2460*/  ISETP.GT.AND P4, PT, R59, R58, PT ;  /* 0x0000003a3b00720c */ /* 0x000fe20003f84270 */
[----:B------:R-:W-:Y:S01]  /*2470*/  IMAD R104, R5, 0x2, R30 ;  /* 0x0000000205687824 */ /* 0x000fe200078e021e */
[----:B------:R-:W-:Y:S02]  /*2480*/  LEA.HI.X R15, R6, R101, R7, 0x1, P5 ;  /* 0x00000065060f7211 */ /* 0x000fe400028f0c07 */
        /* <DEDUP_REMOVED lines=26> */
[----:B------:R-:W-:Y:S02]  /*2630*/  CS2R R36, SRZ ;  /* 0x0000000000247805 */ /* 0x000fe4000001ff00 */
[----:B------:R-:W-:Y:S02]  /*2640*/  IADD3.X R24, R99, R64, RZ, P3, !PT ;  /* 0x0000004063187210 */ /* 0x000fe40001ffe4ff */
        /* <DEDUP_REMOVED lines=16> */
.L_x_10975:
[----:B------:R-:W-:Y:S05]  /*2750*/  BSYNC B1 ;  /* 0x0000000000017941 */ /* 0x000fea0003800000 */
.L_x_10974:
[----:B------:R-:W-:Y:S01]  /*2760*/  ISETP.GE.AND P5, PT, R225, R102, PT ;  /* 0x00000066e100720c */ /* 0x000fe20003fa6270 */
[----:B------:R-:W-:Y:S01]  /*2770*/  BSSY B1, `(.L_x_10976) ;  /* 0x000001c000017945 */ /* 0x000fe20003800000 */
[----:B------:R-:W-:Y:S02]  /*2780*/  CS2R R26, SRZ ;  /* 0x00000000001a7805 */ /* 0x000fe4000001ff00 */
[----:B0-----:R-:W-:Y:S01]  /*2790*/  CS2R R8, SRZ ;  /* 0x0000000000087805 */ /* 0x001fe2000001ff00 */
        /* <DEDUP_REMOVED lines=25> */
.L_x_10977:
[----:B------:R-:W-:Y:S05]  /*2930*/  BSYNC B1 ;  /* 0x0000000000017941 */ /* 0x000fea0003800000 */
.L_x_10976:
        /* <DEDUP_REMOVED lines=28> */
.L_x_10978:
[----:B------:R-:W-:Y:S01]  /*2b00*/  LEA R88, R2, R18, 0x3 ;  /* 0x0000001202587211 */ /* 0x000fe200078e18ff */
[----:B------:R-:W-:Y:S01]  /*2b10*/  BSSY B1, `(.L_x_10979) ;  /* 0x0000004000017945 */ /* 0x000fe20003800000 */
[----:B------:R-:W-:-:S04]  /*2b20*/  SHF.L.U32 R99, R204, 0x1f, RZ ;  /* 0x0000001fcc637819 */ /* 0x000fc800000006ff */
[----:B------:R-:W0:Y:S02]  /*2b30*/  SYNCS.PHASECHK.TRANS64.TRYWAIT P6, [R88+URZ+0x22890], R99 ;  /* 0x02289063580075a7 */ /* 0x000e2400080c017f */
[----:B0-----:R-:W-:Y:S05]  /*2b40*/  @!P6 BRA `(.L_x_10980) ;  /* 0x0000016000d8e947 */ /* 0x001fea0003800000 */
.L_x_11219:
[----:B------:R-:W-:Y:S05]  /*2b50*/  BSYNC B1 ;  /* 0x0000000000017941 */ /* 0x000fea0003800000 */
.L_x_10979:
        /* <DEDUP_REMOVED lines=49> */
.L_x_10986:
[----:B------:R-:W-:Y:S05]  /*2e70*/  BSYNC B3 ;  /* 0x0000000000037941 */ /* 0x000fea0003800000 */
.L_x_10985:
[----:B--2---:R1:W-:Y:S02]  /*2e80*/  STG.E.128 desc[UR40][R14.64], R4 ;  /* 0x000000040e007986 */ /* 0x0043e4000c101d28 */
.L_x_10984:
[----:B------:R-:W-:Y:S05]  /*2e90*/  BSYNC B2 ;  /* 0x0000000000027941 */ /* 0x000fea0003800000 */
.L_x_10983:
        /* <DEDUP_REMOVED lines=47> */
.L_x_10988:
[----:B------:R-:W-:Y:S05]  /*3190*/  BSYNC B2 ;  /* 0x0000000000027941 */ /* 0x000fea0003800000 */
.L_x_10987:
[----:B--2---:R2:W-:Y:S02]  /*31a0*/  STG.E.128 desc[UR40][R14.64+0x40], R4 ;  /* 0x000040040e007986 */ /* 0x0045e4000c101d28 */
.L_x_10982:
[----:B------:R-:W-:Y:S05]  /*31b0*/  BSYNC B1 ;  /* 0x0000000000017941 */ /* 0x000fea0003800000 */
.L_x_10981:
[----:B------:R-:W-:Y:S05]  /*31c0*/  @P5 BRA `(.L_x_10989) ;  /* 0x0000001800f85947 */ /* 0x000fea0003800000 */
[----:B------:R-:W-:Y:S04]  /*31d0*/  BSSY B1, `(.L_x_10990) ;  /* 0x0000031000017945 */ /* 0x000fe80003800000 */
[----:B------:R-:W-:Y:S05]  /*31e0*/  @P1 BRA `(.L_x_10991) ;  /* 0x0000000000bc1947 */ /* 0x000fea0003800000 */
[----:B-12---:R1:W2:Y:S01]  /*31f0*/  LDS.128 R4, [R105+0x2000] ;  /* 0x0020000069047984 */ /* 0x0062a20000000c00 */
[----:B------:R-:W-:Y:S01]  /*3200*/  ISETP.GE.AND P4, PT, R28, R103, PT ;  /* 0x000000671c00720c */ /* 0x000fe20003f86270 */
[----:B------:R-:W-:-:S12]  /*3210*/  BSSY B2, `(.L_x_10992) ;  /* 0x000002b000027945 */ /* 0x000fd80003800000 */
[----:B-1----:R-:W-:Y:S05]  /*3220*/  @P4 BRA `(.L_x_10993) ;  /* 0x0000000000a44947 */ /* 0x002fea0003800000 */
[--C-:B------:R-:W-:Y:S02]  /*3230*/  SHF.R.U64 R15, R24, 0x10, R25.reuse ;  /* 0x00000010180f7819 */ /* 0x100fe40000001219 */
[----:B------:R-:W-:Y:S02]  /*3240*/  SHF.R.U32.HI R32, RZ, 0x10, R25 ;  /* 0x00000010ff207819 */ /* 0x000fe40000011619 */
[--C-:B------:R-:W-:Y:S01]  /*3250*/  SHF.R.U64 R33, R26, 0x10, R27.reuse ;  /* 0x000000101a217819 */ /* 0x100fe2000000121b */
[----:B------:R-:W-:Y:S01]  /*3260*/  HADD2.F32 R25, -RZ, R15.H0_H0 ;  /* 0x2000000fff197230 */ /* 0x000fe20000004100 */
[----:B--2---:R-:W-:Y:S01]  /*3270*/  MOV R14, R6 ;  /* 0x00000006000e7202 */ /* 0x004fe20000000f00 */
[--C-:B------:R-:W-:Y:S01]  /*3280*/  HADD2.F32 R6, -RZ, R5.reuse.H1_H1 ;  /* 0x30000005ff067230 */ /* 0x100fe20000004100 */
[----:B------:R-:W-:Y:S01]  /*3290*/  SHF.R.U32.HI R26, RZ, 0x10, R27 ;  /* 0x00000010ff1a7819 */ /* 0x000fe2000001161b */
[----:B------:R-:W-:Y:S02]  /*32a0*/  HADD2.F32 R32, -RZ, R32.H0_H0 ;  /* 0x20000020ff207230 */ /* 0x000fe40000004100 */
[----:B------:R-:W-:-:S02]  /*32b0*/  HADD2.F32 R5, -RZ, R5.H0_H0 ;  /* 0x20000005ff057230 */ /* 0x000fc40000004100 */
[CC--:B------:R-:W-:Y:S01]  /*32c0*/  FMUL.FTZ R34, R6.reuse, R25.reuse ;  /* 0x0000001906227220 */ /* 0x0c0fe20000410000 */
[----:B------:R-:W-:Y:S02]  /*32d0*/  HADD2.F32 R15, -RZ, R7.H1_H1 ;  /* 0x30000007ff0f7230 */ /* 0x000fe40000004100 */
        /* <DEDUP_REMOVED lines=30> */
.L_x_10993:
[----:B------:R-:W-:Y:S05]  /*34c0*/  BSYNC B2 ;  /* 0x0000000000027941 */ /* 0x000fea0003800000 */
.L_x_10992:
[----:B--2---:R3:W-:Y:S02]  /*34d0*/  STG.E.128 desc[UR40][R12.64], R4 ;  /* 0x000000040c007986 */ /* 0x0047e4000c101d28 */
.L_x_10991:
[----:B------:R-:W-:Y:S05]  /*34e0*/  BSYNC B1 ;  /* 0x0000000000017941 */ /* 0x000fea0003800000 */
.L_x_10990:
        /* <DEDUP_REMOVED lines=47> */
.L_x_10995:
[----:B------:R-:W-:Y:S05]  /*37e0*/  BSYNC B1 ;  /* 0x0000000000017941 */ /* 0x000fea0003800000 */
.L_x_10994:
[----:B--2---:R1:W-:Y:S01]  /*37f0*/  STG.E.128 desc[UR40][R12.64+0x40], R4 ;  /* 0x000040040c007986 */ /* 0x0043e2000c101d28 */
[----:B------:R-:W-:Y:S05]  /*3800*/  BRA `(.L_x_10989) ;  /* 0x0000001400687947 */ /* 0x000fea0003800000 */
.L_x_10973:
        /* <DEDUP_REMOVED lines=41> */
[----:B------:R-:W-:Y:S01]  /*3aa0*/  IMAD.MOV.U32 R39, RZ, RZ, R12 ;  /* 0x000000ffff277224 */ /* 0x000fe200078e000c */
[----:B------:R-:W-:Y:S02]  /*3ab0*/  MOV R88, R13 ;  /* 0x0000000d00587202 */ /* 0x000fe40000000f00 */
[----:B------:R-:W-:-:S02]  /*3ac0*/  PRMT R119, R32, 0x7610, R119 ;  /* 0x0000761020777816 */ /* 0x000fc40000000077 */
[----:B------:R-:W-:Y:S02]  /*3ad0*/  PRMT R125, R33, 0x7610, R125 ;  /* 0x00007610217d7816 */ /* 0x000fe4000000007d */
[----:B------:R-:W-:Y:S01]  /*3ae0*/  PRMT R131, R39, 0x7610, R131 ;  /* 0x0000761027837816 */ /* 0x000fe20000000083 */
[----:B---3--:R-:W-:Y:S02]  /*3af0*/  IMAD.MOV.U32 R32, RZ, RZ, R26 ;  /* 0x000000ffff207224 */ /* 0x008fe400078e001a */
[----:B------:R-:W-:Y:S02]  /*3b00*/  IMAD.MOV.U32 R33, RZ, RZ, R27 ;  /* 0x000000ffff217224 */ /* 0x000fe400078e001b */
[----:B0-----:R-:W-:Y:S01]  /*3b10*/  IMAD.MOV.U32 R34, RZ, RZ, R24 ;  /* 0x000000ffff227224 */ /* 0x001fe200078e0018 */
[----:B------:R-:W-:Y:S02]  /*3b20*/  PRMT R121, R88, 0x7610, R121 ;  /* 0x0000761058797816 */ /* 0x000fe40000000079 */
[----:B------:R-:W-:-:S02]  /*3b30*/  MOV R35, R25 ;  /* 0x0000001900237202 */ /* 0x000fc40000000f00 */
[----:B------:R-:W-:Y:S02]  /*3b40*/  PRMT R119, R119, 0x5410, R32 ;  /* 0x0000541077777816 */ /* 0x000fe40000000020 */
[----:B------:R-:W-:Y:S01]  /*3b50*/  PRMT R125, R125, 0x5410, R33 ;  /* 0x000054107d7d7816 */ /* 0x000fe20000000021 */
[----:B--2---:R-:W-:Y:S01]  /*3b60*/  IMAD.MOV.U32 R32, RZ, RZ, R6 ;  /* 0x000000ffff207224 */ /* 0x004fe200078e0006 */
[----:B------:R-:W-:Y:S01]  /*3b70*/  PRMT R131, R131, 0x5410, R34 ;  /* 0x0000541083837816 */ /* 0x000fe20000000022 */
[----:B------:R-:W-:Y:S01]  /*3b80*/  IMAD.MOV.U32 R33, RZ, RZ, R7 ;  /* 0x000000ffff217224 */ /* 0x000fe200078e0007 */
[----:B------:R-:W-:Y:S01]  /*3b90*/  PRMT R121, R121, 0x5410, R35 ;  /* 0x0000541079797816 */ /* 0x000fe20000000023 */
[----:B------:R-:W-:Y:S01]  /*3ba0*/  IMAD.MOV.U32 R34, RZ, RZ, R4 ;  /* 0x000000ffff227224 */ /* 0x000fe200078e0004 */
[----:B------:R-:W-:Y:S02]  /*3bb0*/  MOV R35, R5 ;  /* 0x0000000500237202 */ /* 0x000fe40000000f00 */
[----:B------:R-:W-:Y:S01]  /*3bc0*/  PRMT R110, R32, 0x5410, R33 ;  /* 0x00005410206e7816 */ /* 0x000fe20000000021 */
[----:B-----5:R-:W-:Y:S01]  /*3bd0*/  IMAD.MOV.U32 R32, RZ, RZ, R10 ;  /* 0x000000ffff207224 */ /* 0x020fe200078e000a */
        /* <DEDUP_REMOVED lines=8> */
.L_x_10996:
        /* <DEDUP_REMOVED lines=9> */
.L_x_11220:
[----:B------:R-:W-:Y:S05]  /*3cf0*/  BSYNC B1 ;  /* 0x0000000000017941 */ /* 0x000fea0003800000 */
.L_x_10997:
        /* <DEDUP_REMOVED lines=20> */
[----:B------:R-:W-:-:S05]  /*3e40*/  IMAD R35, R2, 0x1800, R35 ;  /* 0x0000180002237824 */ /* 0x000fca00078e0223 */
[----:B------:R-:W-:Y:S02]  /*3e50*/  LEA R36, R35, R18, 0x1 ;  /* 0x0000001223247211 */ /* 0x000fe400078e08ff */
        /* <DEDUP_REMOVED lines=85> */
.L_x_11002:
[----:B------:R-:W-:Y:S05]  /*43b0*/  BSYNC B2 ;  /* 0x0000000000027941 */ /* 0x000fea0003800000 */
.L_x_11001:
        /* <DEDUP_REMOVED lines=12> */
.L_x_11000:
[----:B------:R-:W-:Y:S05]  /*4480*/  BSYNC B1 ;  /* 0x0000000000017941 */ /* 0x000fea0003800000 */
.L_x_10999:
        /* <DEDUP_REMOVED lines=15> */
[----:B------:R-:W-:-:S04]  /*4580*/  LEA.HI.SX32 R35, R111, R68, 0x1c ;  /* 0x000000446f237211 */ /* 0x000fc800078fe2ff */
[----:B------:R-:W-:-:S04]  /*4590*/  SHF.L.U32 R35, R35, 0x3, RZ ;  /* 0x0000000323237819 */ /* 0x000fc800000006ff */
        /* <DEDUP_REMOVED lines=92> */
.L_x_11004:
[----:B------:R-:W-:Y:S05]  /*4b60*/  BSYNC B1 ;  /* 0x0000000000017941 */ /* 0x000fea0003800000 */
.L_x_11003:
        /* <DEDUP_REMOVED lines=10> */
.L_x_10972:
[----:B------:R-:W-:-:S06]  /*4c10*/  UISETP.NE.AND UP0, UPT, UR44, 0x3, UPT ;  /* 0x000000032c00788c */ /* 0x000fcc000bf05270 */
[----:B------:R-:W-:-:S13]  /*4c20*/  PLOP3.LUT P3, PT, PT, PT, UP0, 0x80, 0x0 ;  /* 0x000000000000781c */ /* 0x000fda0003f6f008 */
[----:B------:R-:W-:Y:S05]  /*4c30*/  @!P3 BRA `(.L_x_11005) ;  /* 0x000000000004b947 */ /* 0x000fea0003800000 */
[----:B------:R-:W-:Y:S01]  /*4c40*/  BPT.TRAP 0x1 ;  /* 0x000000040000795c */ /* 0x000fe20000300000 */
.L_x_11005:
[----:B------:R-:W-:Y:S01]  /*4c50*/  IMAD R88, R2, 0x8, R18 ;  /* 0x0000000802587824 */ /* 0x000fe200078e0212 */
[----:B------:R-:W-:Y:S01]  /*4c60*/  SHF.L.U32 R99, R204, 0x1f, RZ ;  /* 0x0000001fcc637819 */ /* 0x000fe200000006ff */
[----:B------:R-:W-:Y:S01]  /*4c70*/  IMAD R102, R59, -0x60, R60 ;  /* 0xffffffa03b667824 */ /* 0x000fe200078e023c */
[----:B------:R-:W-:Y:S02]  /*4c80*/  BSSY B1, `(.L_x_11006) ;  /* 0x0000004000017945 */ /* 0x000fe40003800000 */
[----:B------:R-:W0:Y:S02]  /*4c90*/  SYNCS.PHASECHK.TRANS64.TRYWAIT P4, [R88+URZ+0x22890], R99 ;  /* 0x02289063580075a7 */ /* 0x000e24000808017f */
[----:B------:R-:W-:Y:S01]  /*4ca0*/  VIMNMX R102, R102, 0x60, PT ;  /* 0x0000006066667848 */ /* 0x000fe20003fe0100 */
[----:B0-----:R-:W-:Y:S06]  /*4cb0*/  @!P4 BRA `(.L_x_11007) ;  /* 0x0000014000a4c947 */ /* 0x001fec0003800000 */
.L_x_11221:
[----:B------:R-:W-:Y:S05]  /*4cc0*/  BSYNC B1 ;  /* 0x0000000000017941 */ /* 0x000fea0003800000 */
.L_x_11006:
        /* <DEDUP_REMOVED lines=8> */
.L_x_11009:
[----:B------:R-:W-:Y:S05]  /*4d50*/  BSYNC B1 ;  /* 0x0000000000017941 */ /* 0x000fea0003800000 */
.L_x_11008:
[----:B------:R-:W-:Y:S05]  /*4d60*/  @P4 BRA `(.L_x_10989) ;  /* 0x0000000000104947 */ /* 0x000fea0003800000 */
[----:B-1----:R-:W1:Y:S04]  /*4d70*/  @!P1 LDS.128 R4, [R105+0x2000] ;  /* 0x0020000069049984 */ /* 0x002e680000000c00 */
[----:B------:R-:W2:Y:S04]  /*4d80*/  @!P2 LDS.128 R8, [R104+0x2000] ;  /* 0x002000006808a984 */ /* 0x000ea80000000c00 */
[----:B-1----:R3:W-:Y:S04]  /*4d90*/  @!P1 STG.E.128 desc[UR40][R12.64], R4 ;  /* 0x000000040c009986 */ /* 0x0027e8000c101d28 */
[----:B--2---:R3:W-:Y:S02]  /*4da0*/  @!P2 STG.E.128 desc[UR40][R12.64+0x40], R8 ;  /* 0x000040080c00a986 */ /* 0x0047e4000c101d28 */
.L_x_10989:
[----:B------:R-:W-:Y:S05]  /*4db0*/  BSYNC B0 ;  /* 0x0000000000007941 */ /* 0x000fea0003800000 */
.L_x_10971:
        /* <DEDUP_REMOVED lines=17> */
.L_x_11011:
[----:B------:R-:W-:Y:S05]  /*4ed0*/  BSYNC B0 ;  /* 0x0000000000007941 */ /* 0x000fea0003800000 */
.L_x_11010:
[----:B------:R-:W2:Y:S01]  /*4ee0*/  SYNCS.PHASECHK.TRANS64.TRYWAIT P3, [R88+URZ+0x228b0], R99 ;  /* 0x0228b063580075a7 */ /* 0x000ea2000806017f */
[----:B------:R-:W-:Y:S01]  /*4ef0*/  ULDC UR45, c[0x0][0x310] ;  /* 0x0000c400002d7ab9 */ /* 0x000fe20000000800 */
[----:B------:R-:W-:Y:S01]  /*4f00*/  ULDC.64 UR42, c[0x0][0x318] ;  /* 0x0000c600002a7ab9 */ /* 0x000fe20000000a00 */
[----:B------:R-:W-:Y:S01]  /*4f10*/  ULDC.64 UR38, c[0x0][0x308] ;  /* 0x0000c20000267ab9 */ /* 0x000fe20000000a00 */
[----:B------:R-:W-:Y:S01]  /*4f20*/  BSSY B0, `(.L_x_11012) ;  /* 0x0000003000007945 */ /* 0x000fe20003800000 */
[----:B-1----:R-:W-:-:S03]  /*4f30*/  IMAD R4, R2, 0x6000, R77 ;  /* 0x0000600002047824 */ /* 0x002fc600078e024d */
[----:B--2---:R-:W-:Y:S05]  /*4f40*/  @!P3 BRA `(.L_x_11013) ;  /* 0x000001400014b947 */ /* 0x004fea0003800000 */
.L_x_11222:
[----:B------:R-:W-:Y:S05]  /*4f50*/  BSYNC B0 ;  /* 0x0000000000007941 */ /* 0x000fea0003800000 */
.L_x_11012:
[----:B------:R-:W-:Y:S01]  /*4f60*/  ISETP.GE.AND P3, PT, R19, R102, PT ;  /* 0x000000661300720c */ /* 0x000fe20003f66270 */
[----:B------:R-:W-:Y:S01]  /*4f70*/  BSSY B0, `(.L_x_11014) ;  /* 0x0000026000007945 */ /* 0x000fe20003800000 */
[----:B------:R-:W-:Y:S01]  /*4f80*/  IADD3 R6, R78, R4, RZ ;  /* 0x000000044e067210 */ /* 0x000fe20007ffe0ff */
        /* <DEDUP_REMOVED lines=36> */
.L_x_11015:
[----:B------:R-:W-:Y:S05]  /*51d0*/  BSYNC B0 ;  /* 0x0000000000007941 */ /* 0x000fea0003800000 */
.L_x_11014:
[----:B------:R-:W-:Y:S01]  /*51e0*/  ISETP.GE.AND P3, PT, R225, R102, PT ;  /* 0x00000066e100720c */ /* 0x000fe20003f66270 */
[----:B------:R-:W-:-:S12]  /*51f0*/  BSSY B0, `(.L_x_11016) ;  /* 0x0000024000007945 */ /* 0x000fd80003800000 */
[----:B------:R-:W-:Y:S05]  /*5200*/  @P3 BRA `(.L_x_11017) ;  /* 0x0000000000883947 */ /* 0x000fea0003800000 */
[----:B------:R-:W-:Y:S01]  /*5210*/  IADD3 R7, P3, R32, 0x40, RZ ;  /* 0x0000004020077810 */ /* 0x000fe20007f7e0ff */
[----:B------:R-:W-:Y:S01]  /*5220*/  IMAD.MOV.U32 R4, RZ, RZ, R40 ;  /* 0x000000ffff047224 */ /* 0x000fe200078e0028 */
[----:B------:R-:W-:-:S03]  /*5230*/  MOV R5, R63 ;  /* 0x0000003f00057202 */ /* 0x000fc60000000f00 */
        /* <DEDUP_REMOVED lines=31> */
.L_x_11017:
[----:B------:R-:W-:Y:S05]  /*5430*/  BSYNC B0 ;  /* 0x0000000000007941 */ /* 0x000fea0003800000 */
.L_x_11016:
        /* <DEDUP_REMOVED lines=22> */
.L_x_10966:
[----:B------:R-:W-:Y:S02]  /*55a0*/  ISETP.GE.AND P2, PT, R176, 0x1, PT ;  /* 0x00000001b000780c */ /* 0x000fe40003f46270 */
[----:B------:R-:W-:Y:S02]  /*55b0*/  CS2R R4, SRZ ;  /* 0x0000000000047805 */ /* 0x000fe4000001ff00 */
[----:B------:R-:W-:Y:S01]  /*55c0*/  PLOP3.LUT P1, PT, PT, PT, PT, 0x80, 0x0 ;  /* 0x000000000000781c */ /* 0x000fe20003f2f070 */
[----:B------:R-:W-:Y:S01]  /*55d0*/  IMAD.MOV.U32 R0, RZ, RZ, RZ ;  /* 0x000000ffff007224 */ /* 0x000fe200078e00ff */
[----:B------:R-:W-:Y:S01]  /*55e0*/  MOV R3, RZ ;  /* 0x000000ff00037202 */ /* 0x000fe20000000f00 */
        /* <DEDUP_REMOVED lines=67> */
.L_x_11019:
[----:B------:R-:W-:Y:S01]  /*5a20*/  CS2R R24, SRZ ;  /* 0x0000000000187805 */ /* 0x000fe2000001ff00 */
[----:B------:R-:W-:Y:S06]  /*5a30*/  @!P2 BRA `(.L_x_11020) ;  /* 0x000000ac00f0a947 */ /* 0x000fec0003800000 */
[----:B------:R-:W-:-:S03]  /*5a40*/  UMOV UR4, 0xffffffff ;  /* 0xffffffff00047882 */ /* 0x000fc60000000000 */
[----:B------:R-:W-:Y:S05]  /*5a50*/  BRA.DIV UR4, `(.L_x_11021) ;  /* 0x0000013604647947 */ /* 0x000fea000b800000 */
[----:B------:R-:W0:Y:S02]  /*5a60*/  S2R R0, SR_TID.X ;  /* 0x0000000000007919 */ /* 0x000e240000002100 */
[----:B0-----:R-:W-:-:S04]  /*5a70*/  IADD3 R3, R0, -0x80, RZ ;  /* 0xffffff8000037810 */ /* 0x001fc80007ffe0ff */
[----:B------:R-:W-:-:S04]  /*5a80*/  SHF.R.S32.HI R0, RZ, 0x1f, R3 ;  /* 0x0000001fff007819 */ /* 0x000fc80000011403 */
[----:B------:R-:W-:-:S04]  /*5a90*/  LEA.HI R0, R0, R3, RZ, 0x7 ;  /* 0x0000000300007211 */ /* 0x000fc800078f38ff */
[----:B------:R-:W-:-:S05]  /*5aa0*/  SHF.R.S32.HI R0, RZ, 0x7, R0 ;  /* 0x00000007ff007819 */ /* 0x000fca0000011400 */
[----:B------:R0:W1:Y:S02]  /*5ab0*/  SHFL.IDX PT, R14, R0, RZ, 0x1f ;  /* 0x00001fff000e7589 */ /* 0x00006400000e0000 */
.L_x_11225:
[----:B01----:R-:W-:Y:S01]  /*5ac0*/  LEA.HI R0, R14, R14, RZ, 0x1 ;  /* 0x0000000e0e007211 */ /* 0x003fe200078f08ff */
[----:B------:R-:W-:Y:S01]  /*5ad0*/  VIADD R26, R18, 0x18400 ;  /* 0x00018400121a7836 */ /* 0x000fe20000000000 */
[----:B------:R-:W-:Y:S02]  /*5ae0*/  BSSY B6, `(.L_x_11022) ;  /* 0x0000018000067945 */ /* 0x000fe40003800000 */
        /* <DEDUP_REMOVED lines=23> */
.L_x_11023:
[----:B------:R-:W-:Y:S05]  /*5c60*/  BSYNC B6 ;  /* 0x0000000000067941 */ /* 0x000fea0003800000 */
.L_x_11022:
        /* <DEDUP_REMOVED lines=12> */
.L_x_11027:
[----:B-1----:R1:W2:Y:S02]  /*5d30*/  SYNCS.PHASECHK.TRANS64.TRYWAIT P0, [R18+URZ+0x22800], R3 ;  /* 0x02280003120075a7 */ /* 0x0022a4000800017f */
[----:B--2---:R-:W-:Y:S05]  /*5d40*/  @!P0 NANOSLEEP.SYNCS 0x989680 ;  /* 0x009896800000895d */ /* 0x004fea0003900000 */
[----:B------:R-:W2:Y:S02]  /*5d50*/  @!P0 SYNCS.PHASECHK.TRANS64 P0, [R18+URZ+0x22800], R3 ;  /* 0x02280003120085a7 */ /* 0x000ea4000800007f */
[----:B--2---:R-:W-:Y:S05]  /*5d60*/  @!P0 BRA `(.L_x_11027) ;  /* 0xfffffffc00f08947 */ /* 0x004fea000383ffff */
.L_x_11026:
[----:B------:R-:W-:Y:S05]  /*5d70*/  BSYNC B0 ;  /* 0x0000000000007941 */ /* 0x000fea0003800000 */
.L_x_11025:
[----:B------:R-:W-:Y:S05]  /*5d80*/  BRA `(.L_x_11028) ;  /* 0x0000002c004c7947 */ /* 0x000fea0003800000 */
.L_x_11024:
[----:B------:R-:W0:Y:S01]  /*5d90*/  LDC.64 R14, c[0x0][0x3e8] ;  /* 0x0000fa00ff0e7b82 */ /* 0x000e220000000a00 */
[----:B-----5:R-:W-:Y:S01]  /*5da0*/  SHF.R.S32.HI R3, RZ, 0x1f, R31 ;  /* 0x0000001fff037819 */ /* 0x020fe2000001141f */
[----:B------:R-:W-:Y:S01]  /*5db0*/  IMAD.SHL.U32 R24, R235, 0x4, RZ ;  /* 0x00000004eb187824 */ /* 0x000fe200078e00ff */
[----:B------:R-:W-:Y:S01]  /*5dc0*/  LOP3.LUT P0, RZ, R26, 0x3ff, RZ, 0xc0, !PT ;  /* 0x000003ff1aff7812 */ /* 0x000fe2000780c0ff */
[----:B------:R-:W-:Y:S01]  /*5dd0*/  IMAD.MOV.U32 R4, RZ, RZ, R16 ;  /* 0x000000ffff047224 */ /* 0x000fe200078e0010 */
[----:B------:R-:W-:Y:S01]  /*5de0*/  MOV R5, R17 ;  /* 0x0000001100057202 */ /* 0x000fe20000000f00 */
[----:B------:R-:W-:Y:S01]  /*5df0*/  BSSY B6, `(.L_x_11029) ;  /* 0x0000030000067945 */ /* 0x000fe20003800000 */
[----:B------:R-:W-:Y:S01]  /*5e00*/  SHF.R.S32.HI R25, RZ, 0x1f, R24 ;  /* 0x0000001fff197819 */ /* 0x000fe20000011418 */
[----:B------:R-:W1:Y:S01]  /*5e10*/  LDC.64 R12, c[0x0][0x3d8] ;  /* 0x0000f600ff0c7b82 */ /* 0x000e620000000a00 */
[-C--:B0-----:R-:W-:Y:S01]  /*5e20*/  IMAD R6, R3, R14.reuse, RZ ;  /* 0x0000000e03067224 */ /* 0x081fe200078e02ff */
[C---:B------:R-:W-:Y:S01]  /*5e30*/  SHF.L.U64.HI R57, R14.reuse, 0x6, R15 ;  /* 0x000000060e397819 */ /* 0x040fe2000001020f */
[----:B------:R-:W-:Y:S01]  /*5e40*/  IMAD.WIDE.U32 R10, R19, R14, R4 ;  /* 0x0000000e130a7225 */ /* 0x000fe200078e0004 */
[----:B------:R-:W-:-:S03]  /*5e50*/  SHF.L.U32 R59, R14, 0x6, RZ ;  /* 0x000000060e3b7819 */ /* 0x000fc600000006ff */
[----:B------:R-:W-:Y:S02]  /*5e60*/  IMAD R28, R228, R14, RZ ;  /* 0x0000000ee41c7224 */ /* 0x000fe400078e02ff */
[-C--:B-1----:R-:W-:Y:S01]  /*5e70*/  IMAD R0, R3, R12.reuse, RZ ;  /* 0x0000000c03007224 */ /* 0x082fe200078e02ff */
[----:B------:R-:W-:Y:S01]  /*5e80*/  SHF.L.U64.HI R56, R12, 0x6, R13 ;  /* 0x000000060c387819 */ /* 0x000fe2000001020d */
[----:B------:R-:W-:-:S04]  /*5e90*/  IMAD.WIDE.U32 R8, R19, R12, R4 ;  /* 0x0000000c13087225 */ /* 0x000fc800078e0004 */
[C---:B------:R-:W-:Y:S02]  /*5ea0*/  IMAD R47, R31.reuse, R15, R6 ;  /* 0x0000000f1f2f7224 */ /* 0x040fe400078e0206 */
[----:B------:R-:W-:-:S04]  /*5eb0*/  IMAD.WIDE.U32 R42, R31, R14, RZ ;  /* 0x0000000e1f2a7225 */ /* 0x000fc800078e00ff */
[-C--:B------:R-:W-:Y:S02]  /*5ec0*/  IMAD R20, R228, R12.reuse, RZ ;  /* 0x0000000ce4147224 */ /* 0x080fe400078e02ff */
[----:B------:R-:W-:-:S04]  /*5ed0*/  IMAD.WIDE.U32 R44, R31, R12, RZ ;  /* 0x0000000c1f2c7225 */ /* 0x000fc800078e00ff */
[----:B------:R-:W-:Y:S01]  /*5ee0*/  IMAD R41, R31, R13, R0 ;  /* 0x0000000d1f297224 */ /* 0x000fe200078e0200 */
[----:B------:R-:W-:Y:S01]  /*5ef0*/  IADD3 R26, P3, R8, R44, RZ ;  /* 0x0000002c081a7210 */ /* 0x000fe20007f7e0ff */
[----:B------:R-:W-:-:S04]  /*5f00*/  IMAD.WIDE.U32 R4, R19, R12, R24 ;  /* 0x0000000c13047225 */ /* 0x000fc800078e0018 */
[----:B------:R-:W-:Y:S01]  /*5f10*/  IMAD.WIDE.U32 R6, R19, R14, R24 ;  /* 0x0000000e13067225 */ /* 0x000fe200078e0018 */
[----:B------:R-:W-:-:S03]  /*5f20*/  IADD3 R46, P1, R4, R44, RZ ;  /* 0x0000002c042e7210 */ /* 0x000fc60007f3e0ff */
[----:B------:R-:W-:Y:S01]  /*5f30*/  IMAD R50, R19, R15, R28 ;  /* 0x0000000f13327224 */ /* 0x000fe200078e021c */
[-C--:B------:R-:W-:Y:S01]  /*5f40*/  IADD3 R28, P4, R10, R42.reuse, RZ ;  /* 0x0000002a0a1c7210 */ /* 0x080fe20007f9e0ff */
[----:B------:R-:W-:Y:S01]  /*5f50*/  IMAD.IADD R47, R47, 0x1, R43 ;  /* 0x000000012f2f7824 */ /* 0x000fe200078e022b */
[----:B------:R-:W-:Y:S01]  /*5f60*/  IADD3 R49, P2, R6, R42, RZ ;  /* 0x0000002a06317210 */ /* 0x000fe20007f5e0ff */
[----:B------:R-:W-:Y:S02]  /*5f70*/  IMAD R20, R19, R13, R20 ;  /* 0x0000000d13147224 */ /* 0x000fe400078e0214 */
[----:B------:R-:W-:Y:S01]  /*5f80*/  IMAD.IADD R41, R41, 0x1, R45 ;  /* 0x0000000129297824 */ /* 0x000fe200078e022d */
[C---:B------:R-:W-:Y:S01]  /*5f90*/  IADD3.X R29, R47.reuse, R50, R11, P4, !PT ;  /* 0x000000322f1d7210 */ /* 0x040fe200027fe40b */
[----:B------:R-:W-:Y:S01]  /*5fa0*/  IMAD.SHL.U32 R55, R12, 0x40, RZ ;  /* 0x000000400c377824 */ /* 0x000fe200078e00ff */
[----:B------:R-:W-:Y:S02]  /*5fb0*/  IADD3.X R50, R47, R7, R50, P2, !PT ;  /* 0x000000072f327210 */ /* 0x000fe400017fe432 */
        /* <DEDUP_REMOVED lines=19> */
.L_x_11030:
[----:B------:R-:W-:Y:S05]  /*60f0*/  BSYNC B6 ;  /* 0x0000000000067941 */ /* 0x000fea0003800000 */
.L_x_11029:
        /* <DEDUP_REMOVED lines=35> */
[----:B0-----:R-:W-:Y:S01]  /*6330*/  ISETP.NE.AND P2, PT, R0, 0x1, PT ;  /* 0x000000010000780c */ /* 0x001fe20003f45270 */
[----:B------:R-:W-:-:S04]  /*6340*/  IMAD R0, R201, 0x80, R19 ;  /* 0x00000080c9007824 */ /* 0x000fc800078e0213 */
[----:B------:R-:W-:-:S08]  /*6350*/  IMAD R3, R235, 0x40, R0 ;  /* 0x00000040eb037824 */ /* 0x000fd000078e0200 */
[----:B------:R-:W0:Y:S08]  /*6360*/  @P2 LDC R10, c[0x0][0x42c] ;  /* 0x00010b00ff0a2b82 */ /* 0x000e300000000800 */
[----:B------:R-:W1:Y:S01]  /*6370*/  @P2 LDC R9, c[0x0][0x430] ;  /* 0x00010c00ff092b82 */ /* 0x000e620000000800 */
[----:B0-----:R-:W-:Y:S01]  /*6380*/  @P2 IMAD.HI.U32 R0, R3, R10, RZ ;  /* 0x0000000a03002227 */ /* 0x001fe200078e00ff */
[----:B------:R-:W-:-:S04]  /*6390*/  MOV R10, R44 ;  /* 0x0000002c000a7202 */ /* 0x000fc80000000f00 */
[----:B-1----:R-:W-:Y:S02]  /*63a0*/  @P2 SHF.R.U32.HI R3, RZ, R9, R0 ;  /* 0x00000009ff032219 */ /* 0x002fe40000011600 */
[----:B------:R-:W-:Y:S02]  /*63b0*/  CS2R R8, SRZ ;  /* 0x0000000000087805 */ /* 0x000fe4000001ff00 */
[----:B------:R-:W-:Y:S01]  /*63c0*/  SHF.R.S32.HI R41, RZ, 0x1f, R3 ;  /* 0x0000001fff297819 */ /* 0x000fe20000011403 */
[----:B------:R-:W-:Y:S06]  /*63d0*/  @P0 BRA `(.L_x_11034) ;  /* 0x0000000000580947 */ /* 0x000fec0003800000 */
[----:B------:R-:W-:Y:S01]  /*63e0*/  IADD3 R15, P2, R53, R46, RZ ;  /* 0x0000002e350f7210 */ /* 0x000fe20007f5e0ff */
[----:B------:R-:W-:Y:S01]  /*63f0*/  ULDC UR4, c[0x0][0x3d4] ;  /* 0x0000f50000047ab9 */ /* 0x000fe20000000800 */
[C---:B------:R-:W-:Y:S01]  /*6400*/  IADD3 R0, R24.reuse, 0x10, RZ ;  /* 0x0000001018007810 */ /* 0x040fe20007ffe0ff */
[----:B------:R-:W-:Y:S01]  /*6410*/  ULDC.64 UR6, c[0x0][0x3c8] ;  /* 0x0000f20000067ab9 */ /* 0x000fe20000000a00 */
[----:B------:R-:W-:Y:S01]  /*6420*/  ISETP.GE.AND P5, PT, R24, UR4, PT ;  /* 0x0000000418007c0c */ /* 0x000fe2000bfa6270 */
[----:B------:R-:W-:Y:S01]  /*6430*/  IMAD.X R30, R51, 0x1, R48, P2 ;  /* 0x00000001331e7824 */ /* 0x000fe200010e0630 */
[----:B------:R-:W-:Y:S01]  /*6440*/  ISETP.GE.AND P2, PT, R0, UR4, PT ;  /* 0x0000000400007c0c */ /* 0x000fe2000bf46270 */
[----:B------:R-:W-:Y:S01]  /*6450*/  ULDC.64 UR4, c[0x0][0x3e0] ;  /* 0x0000f80000047ab9 */ /* 0x000fe20000000a00 */
[----:B------:R-:W-:Y:S02]  /*6460*/  IADD3 R0, P4, R54, R49, RZ ;  /* 0x0000003136007210 */ /* 0x000fe40007f9e0ff */
[----:B------:R-:W-:-:S02]  /*6470*/  CS2R R36, SRZ ;  /* 0x0000000000247805 */ /* 0x000fc4000001ff00 */
[C---:B------:R-:W-:Y:S02]  /*6480*/  LEA R14, P3, R15.reuse, UR6, 0x1 ;  /* 0x000000060f0e7c11 */ /* 0x040fe4000f8608ff */
[----:B------:R-:W-:Y:S02]  /*6490*/  CS2R R32, SRZ ;  /* 0x0000000000207805 */ /* 0x000fe4000001ff00 */
[----:B------:R-:W-:Y:S01]  /*64a0*/  CS2R R34, SRZ ;  /* 0x0000000000227805 */ /* 0x000fe2000001ff00 */
[----:B------:R-:W-:Y:S01]  /*64b0*/  IMAD.X R31, R52, 0x1, R50, P4 ;  /* 0x00000001341f7824 */ /* 0x000fe200020e0632 */
[----:B------:R-:W-:Y:S02]  /*64c0*/  LEA.HI.X R15, R15, UR7, R30, 0x1, P3 ;  /* 0x000000070f0f7c11 */ /* 0x000fe400098f0c1e */
[----:B------:R-:W-:-:S03]  /*64d0*/  LEA R38, P3, R0, UR4, 0x1 ;  /* 0x0000000400267c11 */ /* 0x000fc6000f8608ff */
[----:B------:R0:W5:Y:S01]  /*64e0*/  @!P5 LDG.E.64 R36, desc[UR40][R14.64] ;  /* 0x000000280e24d981 */ /* 0x000162000c1e1b00 */
[----:B------:R-:W-:Y:S02]  /*64f0*/  LEA.HI.X R39, R0, UR5, R31, 0x1, P3 ;  /* 0x0000000500277c11 */ /* 0x000fe400098f0c1f */
[----:B------:R-:W-:Y:S01]  /*6500*/  CS2R R30, SRZ ;  /* 0x00000000001e7805 */ /* 0x000fe2000001ff00 */
[----:B------:R0:W5:Y:S04]  /*6510*/  @!P2 LDG.E.64 R32, desc[UR40][R14.64+0x20] ;  /* 0x000020280e20a981 */ /* 0x000168000c1e1b00 */
[----:B------:R0:W5:Y:S04]  /*6520*/  @!P5 LDG.E.64 R34, desc[UR40][R38.64] ;  /* 0x000000282622d981 */ /* 0x000168000c1e1b00 */
[----:B------:R0:W5:Y:S02]  /*6530*/  @!P2 LDG.E.64 R30, desc[UR40][R38.64+0x20] ;  /* 0x00002028261ea981 */ /* 0x000164000c1e1b00 */
.L_x_11034:
[----:B------:R-:W-:Y:S05]  /*6540*/  BSYNC B1 ;  /* 0x0000000000017941 */ /* 0x000fea0003800000 */
.L_x_11033:
        /* <DEDUP_REMOVED lines=24> */
.L_x_11036:
[----:B------:R-:W-:Y:S05]  /*66d0*/  BSYNC B1 ;  /* 0x0000000000017941 */ /* 0x000fea0003800000 */
.L_x_11035:
[----:B------:R-:W-:Y:S01]  /*66e0*/  IMAD.WIDE.U32 R10, R3, R6, R10 ;  /* 0x00000006030a7225 */ /* 0x000fe200078e000a */
[----:B------:R-:W-:Y:S01]  /*66f0*/  LEA.HI R0, R226, R226, RZ, 0x1 ;  /* 0x000000e2e2007211 */ /* 0x000fe200078f08ff */
[----:B------:R-:W-:Y:S01]  /*6700*/  ULDC.64 UR4, c[0x0][0x3c8] ;  /* 0x0000f20000047ab9 */ /* 0x000fe20000000a00 */
[----:B01----:R-:W-:Y:S01]  /*6710*/  SHF.L.U32 R14, R233, 0x6, RZ ;  /* 0x00000006e90e7819 */ /* 0x003fe200000006ff */
[----:B------:R-:W-:Y:S01]  /*6720*/  IMAD.WIDE.U32 R12, R3, R4, R12 ;  /* 0x00000004030c7225 */ /* 0x000fe200078e000c */
[----:B------:R-:W-:Y:S01]  /*6730*/  LOP3.LUT R15, R0, 0xfffffffe, RZ, 0xc0, !PT ;  /* 0xfffffffe000f7812 */ /* 0x000fe200078ec0ff */
[----:B------:R-:W-:Y:S01]  /*6740*/  ULDC.64 UR6, c[0x0][0x3e0] ;  /* 0x0000f80000067ab9 */ /* 0x000fe20000000a00 */
[----:B------:R-:W-:Y:S01]  /*6750*/  LOP3.LUT R39, R14, 0x1c0, RZ, 0xc0, !PT ;  /* 0x000001c00e277812 */ /* 0x000fe200078ec0ff */
[C---:B------:R-:W-:Y:S01]  /*6760*/  IMAD R6, R41.reuse, R6, RZ ;  /* 0x0000000629067224 */ /* 0x040fe200078e02ff */
[----:B------:R-:W-:Y:S01]  /*6770*/  LEA R0, P3, R12, UR6, 0x1 ;  /* 0x000000060c007c11 */ /* 0x000fe2000f8608ff */
[----:B------:R-:W-:-:S02]  /*6780*/  IMAD R4, R41, R4, RZ ;  /* 0x0000000429047224 */ /* 0x000fc400078e02ff */
[----:B------:R-:W-:Y:S01]  /*6790*/  IMAD R7, R3, R7, R6 ;  /* 0x0000000703077224 */ /* 0x000fe200078e0206 */
[----:B------:R-:W-:Y:S01]  /*67a0*/  LOP3.LUT R6, R39, 0x18, R16, 0xf8, !PT ;  /* 0x0000001827067812 */ /* 0x000fe200078ef810 */
[----:B------:R-:W-:Y:S01]  /*67b0*/  IMAD R3, R3, R5, R4 ;  /* 0x0000000503037224 */ /* 0x000fe200078e0204 */
[----:B------:R-:W-:Y:S01]  /*67c0*/  LEA R4, P2, R10, UR4, 0x1 ;  /* 0x000000040a047c11 */ /* 0x000fe2000f8408ff */
[----:B------:R-:W-:Y:S01]  /*67d0*/  IMAD.IADD R5, R11, 0x1, R7 ;  /* 0x000000010b057824 */ /* 0x000fe200078e0207 */
[----:B------:R-:W-:Y:S01]  /*67e0*/  UMOV UR4, 0xffffffff ;  /* 0xffffffff00047882 */ /* 0x000fe20000000000 */
[----:B------:R-:W-:Y:S01]  /*67f0*/  IMAD.IADD R3, R13, 0x1, R3 ;  /* 0x000000010d037824 */ /* 0x000fe200078e0203 */
[----:B------:R-:W-:Y:S01]  /*6800*/  SHF.R.U32.HI R39, RZ, 0x3, R39 ;  /* 0x00000003ff277819 */ /* 0x000fe20000011627 */
[----:B------:R-:W-:Y:S01]  /*6810*/  IMAD.IADD R7, R226, 0x1, -R15 ;  /* 0x00000001e2077824 */ /* 0x000fe200078e0a0f */
[----:B------:R-:W-:Y:S02]  /*6820*/  LEA.HI.X R5, R10, UR5, R5, 0x1, P2 ;  /* 0x000000050a057c11 */ /* 0x000fe400090f0c05 */
[----:B------:R-:W-:-:S02]  /*6830*/  LEA.HI.X R3, R12, UR7, R3, 0x1, P3 ;  /* 0x000000070c037c11 */ /* 0x000fc400098f0c03 */
[----:B------:R-:W-:Y:S02]  /*6840*/  LOP3.LUT R6, R6, R39, RZ, 0x3c, !PT ;  /* 0x0000002706067212 */ /* 0x000fe400078e3cff */
[----:B------:R-:W-:Y:S01]  /*6850*/  SHF.L.U32 R7, R7, 0x1f, RZ ;  /* 0x0000001f07077819 */ /* 0x000fe200000006ff */
[----:B------:R-:W-:Y:S06]  /*6860*/  BRA.DIV UR4, `(.L_x_11037) ;  /* 0x0000012a041c7947 */ /* 0x000fec000b800000 */
.L_x_11228:
[----:B------:R-:W-:-:S03]  /*6870*/  UMOV UR4, 0xffffffff ;  /* 0xffffffff00047882 */ /* 0x000fc60000000000 */
[----:B------:R-:W-:Y:S05]  /*6880*/  BRA.DIV UR4, `(.L_x_11038) ;  /* 0x0000012a043c7947 */ /* 0x000fea000b800000 */
.L_x_11231:
[----:B------:R-:W-:-:S03]  /*6890*/  UMOV UR4, 0xffffffff ;  /* 0xffffffff00047882 */ /* 0x000fc60000000000 */
[----:B------:R-:W-:Y:S05]  /*68a0*/  BRA.DIV UR4, `(.L_x_11039) ;  /* 0x0000012a045c7947 */ /* 0x000fea000b800000 */
.L_x_11234:
[----:B------:R-:W-:-:S03]  /*68b0*/  UMOV UR4, 0xffffffff ;  /* 0xffffffff00047882 */ /* 0x000fc60000000000 */
[----:B------:R-:W-:Y:S05]  /*68c0*/  BRA.DIV UR4, `(.L_x_11040) ;  /* 0x0000012a047c7947 */ /* 0x000fea000b800000 */
.L_x_11237:
[----:B------:R-:W-:-:S03]  /*68d0*/  UMOV UR4, 0xffffffff ;  /* 0xffffffff00047882 */ /* 0x000fc60000000000 */
[----:B------:R-:W-:Y:S05]  /*68e0*/  BRA.DIV UR4, `(.L_x_11041) ;  /* 0x0000012a049c7947 */ /* 0x000fea000b800000 */
.L_x_11240:
[----:B------:R-:W-:-:S03]  /*68f0*/  UMOV UR4, 0xffffffff ;  /* 0xffffffff00047882 */ /* 0x000fc60000000000 */
[----:B------:R-:W-:Y:S05]  /*6900*/  BRA.DIV UR4, `(.L_x_11042) ;  /* 0x0000012a04bc7947 */ /* 0x000fea000b800000 */
.L_x_11243:
[----:B------:R-:W-:-:S03]  /*6910*/  UMOV UR4, 0xffffffff ;  /* 0xffffffff00047882 */ /* 0x000fc60000000000 */
[----:B------:R-:W-:Y:S05]  /*6920*/  BRA.DIV UR4, `(.L_x_11043) ;  /* 0x0000012a04dc7947 */ /* 0x000fea000b800000 */
.L_x_11246:
[----:B------:R-:W-:-:S03]  /*6930*/  UMOV UR4, 0xffffffff ;  /* 0xffffffff00047882 */ /* 0x000fc60000000000 */
[----:B------:R-:W-:Y:S05]  /*6940*/  BRA.DIV UR4, `(.L_x_11044) ;  /* 0x0000012a04fc7947 */ /* 0x000fea000b800000 */
.L_x_11249:
        /* <DEDUP_REMOVED lines=12> */
[----:B------:R-:W-:Y:S01]  /*6a10*/  LEA R3, R3, R18, 0x1 ;  /* 0x0000001203037211 */ /* 0x000fe200078e08ff */
[----:B------:R-:W-:Y:S01]  /*6a20*/  IMAD.MOV.U32 R11, RZ, RZ, R9 ;  /* 0x000000ffff0b7224 */ /* 0x000fe200078e0009 */
[----:B------:R-:W-:Y:S01]  /*6a30*/  MOV R0, R30 ;  /* 0x0000001e00007202 */ /* 0x000fe20000000f00 */
[----:B------:R-:W-:Y:S01]  /*6a40*/  BSSY B1, `(.L_x_11045) ;  /* 0x0000014000017945 */ /* 0x000fe20003800000 */
[----:B------:R-:W-:Y:S01]  /*6a50*/  PRMT R45, R4, 0x7610, R45 ;  /* 0x00007610042d7816 */ /* 0x000fe2000000002d */
[----:B------:R-:W-:Y:S01]  /*6a60*/  VIADD R4, R3, 0x18400 ;  /* 0x0001840003047836 */ /* 0x000fe20000000000 */
[----:B------:R-:W-:Y:S01]  /*6a70*/  PRMT R10, R5, 0x7610, R10 ;  /* 0x00007610050a7816 */ /* 0x000fe2000000000a */
[----:B------:R-:W-:Y:S01]  /*6a80*/  IMAD.MOV.U32 R5, RZ, RZ, R35 ;  /* 0x000000ffff057224 */ /* 0x000fe200078e0023 */
[----:B------:R-:W-:-:S02]  /*6a90*/  MOV R6, R8 ;  /* 0x0000000800067202 */ /* 0x000fc40000000f00 */
[----:B------:R-:W-:Y:S01]  /*6aa0*/  PRMT R44, R44, 0x5410, R0 ;  /* 0x000054102c2c7816 */ /* 0x000fe20000000000 */
[----:B------:R-:W-:Y:S01]  /*6ab0*/  VIADD R0, R3, 0x18440 ;  /* 0x0001844003007836 */ /* 0x000fe20000000000 */
[----:B------:R-:W-:Y:S01]  /*6ac0*/  PRMT R45, R45, 0x5410, R5 ;  /* 0x000054102d2d7816 */ /* 0x000fe20000000005 */
[----:B------:R-:W-:Y:S01]  /*6ad0*/  @P3 VIADD R0, R4, 0xffffffc0 ;  /* 0xffffffc004003836 */ /* 0x000fe20000000000 */
[----:B------:R-:W-:Y:S01]  /*6ae0*/  PRMT R46, R6, 0x5410, R11 ;  /* 0x00005410062e7816 */ /* 0x000fe2000000000b */
[----:B------:R-:W-:Y:S01]  /*6af0*/  IMAD.MOV.U32 R4, RZ, RZ, R26 ;  /* 0x000000ffff047224 */ /* 0x000fe200078e001a */
[----:B------:R-:W-:Y:S01]  /*6b00*/  MOV R5, R27 ;  /* 0x0000001b00057202 */ /* 0x000fe20000000f00 */
[----:B------:R-:W-:Y:S02]  /*6b10*/  IMAD.MOV.U32 R6, RZ, RZ, R20 ;  /* 0x000000ffff067224 */ /* 0x000fe400078e0014 */
[----:B------:R-:W-:Y:S01]  /*6b20*/  IMAD.MOV.U32 R11, RZ, RZ, R21 ;  /* 0x000000ffff0b7224 */ /* 0x000fe200078e0015 */
[----:B------:R-:W-:Y:S01]  /*6b30*/  PRMT R47, R4, 0x5410, R5 ;  /* 0x00005410042f7816 */ /* 0x000fe20000000005 */
[----:B------:R-:W-:Y:S01]  /*6b40*/  IMAD.MOV.U32 R4, RZ, RZ, R28 ;  /* 0x000000ffff047224 */ /* 0x000fe200078e001c */
[----:B------:R-:W-:-:S02]  /*6b50*/  MOV R5, R29 ;  /* 0x0000001d00057202 */ /* 0x000fc40000000f00 */
[----:B------:R-:W-:Y:S01]  /*6b60*/  PRMT R48, R6, 0x5410, R11 ;  /* 0x0000541006307816 */ /* 0x000fe2000000000b */
[----:B0-----:R-:W-:Y:S06]  /*6b70*/  @!P2 BRA `(.L_x_11046) ;  /* 0x000001280098a947 */ /* 0x001fec0003800000 */
.L_x_11250:
[----:B------:R-:W-:Y:S05]  /*6b80*/  BSYNC B1 ;  /* 0x0000000000017941 */ /* 0x000fea0003800000 */
.L_x_11045:
        /* <DEDUP_REMOVED lines=51> */
.L_x_11050:
[----:B------:R-:W-:Y:S05]  /*6ec0*/  BSYNC B2 ;  /* 0x0000000000027941 */ /* 0x000fea0003800000 */
.L_x_11049:
        /* <DEDUP_REMOVED lines=43> */
.L_x_11048:
[----:B------:R-:W-:Y:S05]  /*7180*/  BSYNC B1 ;  /* 0x0000000000017941 */ /* 0x000fea0003800000 */
.L_x_11047:
        /* <DEDUP_REMOVED lines=49> */
.L_x_11053:
[----:B------:R-:W-:Y:S05]  /*74a0*/  BSYNC B1 ;  /* 0x0000000000017941 */ /* 0x000fea0003800000 */
.L_x_11052:
        /* <DEDUP_REMOVED lines=44> */
.L_x_11032:
        /* <DEDUP_REMOVED lines=11> */
[----:B------:R-:W-:Y:S02]  /*7820*/  @!P1 IADD3.X R20, R27, R56, R51, P2, P3 ;  /* 0x000000381b149210 */ /* 0x000fe400017e6433 */
[----:B------:R-:W-:Y:S01]  /*7830*/  @!P1 IADD3 R0, P3, P4, R28, R59, R54 ;  /* 0x0000003b1c009210 */ /* 0x000fe20007c7e036 */
[----:B------:R-:W1:Y:S01]  /*7840*/  @!P1 LDC.64 R30, c[0x0][0x3e0] ;  /* 0x0000f800ff1e9b82 */ /* 0x000e620000000a00 */
[----:B------:R-:W-:Y:S01]  /*7850*/  @!P0 IADD3 R11, P2, R54, R28, RZ ;  /* 0x0000001c360b8210 */ /* 0x000fe20007f5e0ff */
[----:B------:R-:W-:Y:S01]  /*7860*/  @!P0 IMAD.X R10, R51, 0x1, R27, P5 ;  /* 0x00000001330a8824 */ /* 0x000fe200028e061b */
[----:B------:R-:W-:-:S02]  /*7870*/  @!P1 IADD3.X R3, R29, R57, R52, P3, P4 ;  /* 0x000000391d039210 */ /* 0x000fc40001fe8434 */
[----:B------:R-:W-:Y:S02]  /*7880*/  @!P0 IADD3.X R24, R52, R29, RZ, P2, !PT ;  /* 0x0000001d34188210 */ /* 0x000fe400017fe4ff */
[----:B------:R-:W-:Y:S02]  /*7890*/  CS2R R28, SRZ ;  /* 0x00000000001c7805 */ /* 0x000fe4000001ff00 */
[----:B------:R-:W-:-:S04]  /*78a0*/  @!P0 LEA R8, P5, R9, UR4, 0x1 ;  /* 0x0000000409088c11 */ /* 0x000fc8000f8a08ff */
[----:B------:R-:W-:Y:S02]  /*78b0*/  @!P0 LEA.HI.X R9, R9, UR5, R10, 0x1, P5 ;  /* 0x0000000509098c11 */ /* 0x000fe4000a8f0c0a */
[----:B------:R-:W-:Y:S02]  /*78c0*/  @!P0 LEA R10, P2, R11, UR6, 0x1 ;  /* 0x000000060b0a8c11 */ /* 0x000fe4000f8408ff */
[----:B0-----:R-:W-:Y:S01]  /*78d0*/  @!P1 LEA R12, P3, R13, R14, 0x1 ;  /* 0x0000000e0d0c9211 */ /* 0x001fe200078608ff */
[----:B------:R0:W5:Y:S01]  /*78e0*/  @!P0 LDG.E.128 R32, desc[UR40][R8.64] ;  /* 0x0000002808208981 */ /* 0x000162000c1e1d00 */
[----:B------:R-:W-:Y:S02]  /*78f0*/  @!P0 LEA.HI.X R11, R11, UR7, R24, 0x1, P2 ;  /* 0x000000070b0b8c11 */ /* 0x000fe400090f0c18 */
        /* <DEDUP_REMOVED lines=9> */
[----:B------:R-:W-:-:S04]  /*7990*/  IMAD R0, R201, 0x80, R19 ;  /* 0x00000080c9007824 */ /* 0x000fc800078e0213 */
[----:B------:R-:W-:Y:S01]  /*79a0*/  IMAD R3, R235, 0x40, R0 ;  /* 0x00000040eb037824 */ /* 0x000fe200078e0200 */
        /* <DEDUP_REMOVED lines=10> */
[----:B------:R-:W-:Y:S01]  /*7a50*/  MOV R9, R41 ;  /* 0x0000002900097202 */ /* 0x000fe20000000f00 */
[----:B--2---:R-:W-:Y:S02]  /*7a60*/  IMAD.MOV.U32 R10, RZ, RZ, R42 ;  /* 0x000000ffff0a7224 */ /* 0x004fe400078e002a */
        /* <DEDUP_REMOVED lines=16> */
.L_x_11253:
[----:B------:R-:W-:-:S03]  /*7b70*/  UMOV UR4, 0xffffffff ;  /* 0xffffffff00047882 */ /* 0x000fc60000000000 */
[----:B------:R-:W-:Y:S05]  /*7b80*/  BRA.DIV UR4, `(.L_x_11055) ;  /* 0x0000011a04d07947 */ /* 0x000fea000b800000 */
.L_x_11256:
[----:B------:R-:W-:-:S03]  /*7b90*/  UMOV UR4, 0xffffffff ;  /* 0xffffffff00047882 */ /* 0x000fc60000000000 */
[----:B------:R-:W-:Y:S05]  /*7ba0*/  BRA.DIV UR4, `(.L_x_11056) ;  /* 0x0000011a04f07947 */ /* 0x000fea000b800000 */
.L_x_11259:
[----:B------:R-:W-:-:S03]  /*7bb0*/  UMOV UR4, 0xffffffff ;  /* 0xffffffff00047882 */ /* 0x000fc60000000000 */
[----:B------:R-:W-:Y:S05]  /*7bc0*/  BRA.DIV UR4, `(.L_x_11057) ;  /* 0x0000011e04107947 */ /* 0x000fea000b800000 */
.L_x_11262:
[----:B------:R-:W-:-:S03]  /*7bd0*/  UMOV UR4, 0xffffffff ;  /* 0xffffffff00047882 */ /* 0x000fc60000000000 */
[----:B------:R-:W-:Y:S05]  /*7be0*/  BRA.DIV UR4, `(.L_x_11058) ;  /* 0x0000011e04307947 */ /* 0x000fea000b800000 */
.L_x_11265:
[----:B------:R-:W-:Y:S01]  /*7bf0*/  UMOV UR4, 0xffffffff ;  /* 0xffffffff00047882 */ /* 0x000fe20000000000 */
[----:B------:R-:W-:Y:S02]  /*7c00*/  LOP3.LUT R5, R6, 0xfffffffe, RZ, 0xc0, !PT ;  /* 0xfffffffe06057812 */ /* 0x000fe400078ec0ff */
[----:B------:R-:W-:Y:S05]  /*7c10*/  BRA.DIV UR4, `(.L_x_11059) ;  /* 0x0000011e044c7947 */ /* 0x000fea000b800000 */
.L_x_11268:
[----:B------:R-:W-:Y:S01]  /*7c20*/  UMOV UR4, 0xffffffff ;  /* 0xffffffff00047882 */ /* 0x000fe20000000000 */
[----:B------:R-:W-:Y:S02]  /*7c30*/  IMAD.IADD R5, R226, 0x1, -R5 ;  /* 0x00000001e2057824 */ /* 0x000fe400078e0a05 */
[----:B------:R-:W-:Y:S05]  /*7c40*/  BRA.DIV UR4, `(.L_x_11060) ;  /* 0x0000011e04687947 */ /* 0x000fea000b800000 */
.L_x_11271:
[----:B------:R-:W-:Y:S01]  /*7c50*/  UMOV UR4, 0xffffffff ;  /* 0xffffffff00047882 */ /* 0x000fe20000000000 */
[----:B------:R-:W-:Y:S02]  /*7c60*/  SHF.L.U32 R3, R5, 0x1f, RZ ;  /* 0x0000001f05037819 */ /* 0x000fe400000006ff */
[----:B------:R-:W-:Y:S05]  /*7c70*/  BRA.DIV UR4, `(.L_x_11061) ;  /* 0x0000011e04847947 */ /* 0x000fea000b800000 */
.L_x_11274:
        /* <DEDUP_REMOVED lines=26> */
[----:B------:R-:W-:Y:S01]  /*7e20*/  IADD3 R0, R16, R43, RZ ;  /* 0x0000002b10007210 */ /* 0x000fe20007ffe0ff */
[----:B0-----:R-:W-:Y:S06]  /*7e30*/  @!P2 BRA `(.L_x_11063) ;  /* 0x0000011c003ca947 */ /* 0x001fec0003800000 */
.L_x_11275:
[----:B------:R-:W-:Y:S05]  /*7e40*/  BSYNC B1 ;  /* 0x0000000000017941 */ /* 0x000fea0003800000 */
.L_x_11062:
        /* <DEDUP_REMOVED lines=17> */
[----:B------:R-:W-:Y:S02]  /*7f60*/  LEA R5, R209, R0, 0x9 ;  /* 0x00000000d1057211 */ /* 0x000fe400078e48ff */
[----:B------:R-:W-:Y:S02]  /*7f70*/  LOP3.LUT R0, R7, R3, R4, 0x1e, !PT ;  /* 0x0000000307007212 */ /* 0x000fe400078e1e04 */
[--C-:B------:R-:W-:Y:S01]  /*7f80*/  SHF.R.U64 R45, R38, 0x10, R39.reuse ;  /* 0x00000010262d7819 */ /* 0x100fe20000001227 */
[----:B------:R-:W-:Y:S01]  /*7f90*/  IMAD R43, R5, 0x2, R18 ;  /* 0x00000002052b7824 */ /* 0x000fe200078e0212 */
[----:B------:R-:W-:Y:S01]  /*7fa0*/  SHF.R.U32.HI R41, RZ, 0x10, R39 ;  /* 0x00000010ff297819 */ /* 0x000fe20000011627 */
[----:B------:R-:W-:Y:S01]  /*7fb0*/  IMAD R5, R209, 0x200, R0 ;  /* 0x00000200d1057824 */ /* 0x000fe200078e0200 */
[----:B------:R-:W-:Y:S01]  /*7fc0*/  SHF.R.U32.HI R47, RZ, 0x10, R35 ;  /* 0x00000010ff2f7819 */ /* 0x000fe20000011623 */
[----:B------:R-:W-:Y:S01]  /*7fd0*/  HADD2.F32 R35, -RZ, R36.H0_H0 ;  /* 0x20000024ff237230 */ /* 0x000fe20000004100 */
[----:B------:R-:W0:Y:S01]  /*7fe0*/  LDS.128 R8, [R43+0x18400] ;  /* 0x018400002b087984 */ /* 0x000e220000000c00 */
[----:B------:R-:W-:-:S02]  /*7ff0*/  IMAD R44, R5, 0x2, R18 ;  /* 0x00000002052c7824 */ /* 0x000fc400078e0212 */
[----:B------:R-:W-:-:S03]  /*8000*/  HADD2.F32 R36, -RZ, R51.H0_H0 ;  /* 0x20000033ff247230 */ /* 0x000fc60000004100 */
[----:B------:R-:W1:Y:S01]  /*8010*/  LDS.128 R4, [R44+0x18400] ;  /* 0x018400002c047984 */ /* 0x000e620000000c00 */
[--C-:B0-----:R-:W-:Y:S02]  /*8020*/  HADD2.F32 R12, -RZ, R9.reuse.H0_H0 ;  /* 0x20000009ff0c7230 */ /* 0x101fe40000004100 */
[----:B------:R-:W-:Y:S02]  /*8030*/  HADD2.F32 R9, -RZ, R9.H1_H1 ;  /* 0x30000009ff097230 */ /* 0x000fe40000004100 */
[----:B------:R-:W-:Y:S02]  /*8040*/  HADD2.F32 R13, -RZ, R11.H0_H0 ;  /* 0x2000000bff0d7230 */ /* 0x000fe40000004100 */
[--C-:B-1----:R-:W-:Y:S02]  /*8050*/  HADD2.F32 R15, -RZ, R5.reuse.H0_H0 ;  /* 0x20000005ff0f7230 */ /* 0x102fe40000004100 */
        /* <DEDUP_REMOVED lines=66> */
.L_x_11065:
[----:B------:R-:W-:Y:S05]  /*8480*/  BSYNC B1 ;  /* 0x0000000000017941 */ /* 0x000fea0003800000 */
.L_x_11064:
[----:B------:R-:W-:Y:S01]  /*8490*/  PRMT R39, R56, 0x5410, R57 ;  /* 0x0000541038277816 */ /* 0x000fe20000000039 */
[----:B------:R-:W-:Y:S06]  /*84a0*/  @P1 BRA `(.L_x_11051) ;  /* 0x0000000400601947 */ /* 0x000fec0003800000 */
[--C-:B------:R-:W-:Y:S01]  /*84b0*/  SHF.R.U32.HI R0, RZ, 0x3, R208.reuse ;  /* 0x00000003ff007819 */ /* 0x100fe200000116d0 */
[----:B0-----:R-:W0:Y:S01]  /*84c0*/  LDS.128 R8, [R237+0x18400] ;  /* 0x01840000ed087984 */ /* 0x001e220000000c00 */
[----:B------:R-:W-:Y:S02]  /*84d0*/  SHF.R.U64 R36, R28, 0x10, R29 ;  /* 0x000000101c247819 */ /* 0x000fe4000000121d */
[----:B------:R-:W-:Y:S02]  /*84e0*/  LOP3.LUT R3, R0, R3, R208, 0x1e, !PT ;  /* 0x0000000300037212 */ /* 0x000fe400078e1ed0 */
[----:B------:R-:W-:Y:S01]  /*84f0*/  SHF.R.U64 R37, R26, 0x10, R27 ;  /* 0x000000101a257819 */ /* 0x000fe2000000121b */
[----:B------:R-:W-:Y:S01]  /*8500*/  HADD2.F32 R26, -RZ, R53.H1_H1 ;  /* 0x30000035ff1a7230 */ /* 0x000fe20000004100 */
[----:B------:R-:W-:Y:S02]  /*8510*/  IADD3 R3, R210, R3, RZ ;  /* 0x00000003d2037210 */ /* 0x000fe40007ffe0ff */
[----:B------:R-:W-:-:S02]  /*8520*/  SHF.R.U32.HI R28, RZ, 0x10, R29 ;  /* 0x00000010ff1c7819 */ /* 0x000fc4000001161d */
[--C-:B------:R-:W-:Y:S01]  /*8530*/  SHF.R.U64 R38, R24, 0x10, R25.reuse ;  /* 0x0000001018267819 */ /* 0x100fe20000001219 */
[----:B------:R-:W-:Y:S01]  /*8540*/  IMAD R3, R3, 0x2, R18 ;  /* 0x0000000203037824 */ /* 0x000fe200078e0212 */
[----:B------:R-:W-:Y:S01]  /*8550*/  SHF.R.U32.HI R32, RZ, 0x10, R25 ;  /* 0x00000010ff207819 */ /* 0x000fe20000011619 */
[----:B------:R-:W-:Y:S01]  /*8560*/  HADD2.F32 R25, -RZ, R54.H1_H1 ;  /* 0x30000036ff197230 */ /* 0x000fe20000004100 */
[----:B------:R-:W-:Y:S01]  /*8570*/  SHF.R.U32.HI R34, RZ, 0x10, R27 ;  /* 0x00000010ff227819 */ /* 0x000fe2000001161b */
[----:B------:R-:W-:Y:S01]  /*8580*/  HADD2.F32 R27, -RZ, R28.H0_H0 ;  /* 0x2000001cff1b7230 */ /* 0x000fe20000004100 */
[----:B------:R-:W1:Y:S01]  /*8590*/  LDS.128 R4, [R3+0x18400] ;  /* 0x0184000003047984 */ /* 0x000e620000000c00 */
[--C-:B------:R-:W-:Y:S02]  /*85a0*/  SHF.R.U64 R35, R30, 0x10, R31.reuse ;  /* 0x000000101e237819 */ /* 0x100fe4000000121f */
[----:B------:R-:W-:Y:S01]  /*85b0*/  SHF.R.U32.HI R33, RZ, 0x10, R31 ;  /* 0x00000010ff217819 */ /* 0x000fe2000001161f */
[----:B0-----:R-:W-:-:S02]  /*85c0*/  HADD2.F32 R12, -RZ, R9.H0_H0 ;  /* 0x20000009ff0c7230 */ /* 0x001fc40000004100 */
[----:B------:R-:W-:Y:S02]  /*85d0*/  HADD2.F32 R9, -RZ, R9.H1_H1 ;  /* 0x30000009ff097230 */ /* 0x000fe40000004100 */
[----:B------:R-:W-:Y:S02]  /*85e0*/  HADD2.F32 R0, -RZ, R8.H0_H0 ;  /* 0x20000008ff007230 */ /* 0x000fe40000004100 */
[----:B------:R-:W-:Y:S02]  /*85f0*/  HADD2.F32 R13, -RZ, R10.H0_H0 ;  /* 0x2000000aff0d7230 */ /* 0x000fe40000004100 */
[--C-:B------:R-:W-:Y:S02]  /*8600*/  HADD2.F32 R14, -RZ, R11.reuse.H0_H0 ;  /* 0x2000000bff0e7230 */ /* 0x100fe40000004100 */
[----:B------:R-:W-:Y:S02]  /*8610*/  HADD2.F32 R11, -RZ, R11.H1_H1 ;  /* 0x3000000bff0b7230 */ /* 0x000fe40000004100 */
        /* <DEDUP_REMOVED lines=20> */
[----:B------:R-:W-:Y:S01]  /*8760*/  FFMA.FTZ R30, R9, R27, R30 ;  /* 0x0000001b091e7223 */ /* 0x000fe2000001001e */
[----:B------:R-:W-:Y:S02]  /*8770*/  HADD2.F32 R12, -RZ, R55.H0_H0 ;  /* 0x20000037ff0c7230 */ /* 0x000fe40000004100 */
[----:B------:R-:W-:Y:S01]  /*8780*/  FFMA.FTZ R26, R0, R25, R26 ;  /* 0x00000019001a7223 */ /* 0x000fe2000001001a */
[----:B------:R-:W-:Y:S02]  /*8790*/  HADD2.F32 R24, -RZ, R7.H0_H0 ;  /* 0x20000007ff187230 */ /* 0x000fe40000004100 */
[----:B------:R-:W-:Y:S01]  /*87a0*/  FMUL.FTZ R0, R21, R20 ;  /* 0x0000001415007220 */ /* 0x000fe20000410000 */
[----:B------:R-:W-:-:S02]  /*87b0*/  HADD2.F32 R9, -RZ, R39.H1_H1 ;  /* 0x30000027ff097230 */ /* 0x000fc40000004100 */
[-C--:B------:R-:W-:Y:S01]  /*87c0*/  FMUL.FTZ R32, R21, R12.reuse ;  /* 0x0000000c15207220 */ /* 0x080fe20000410000 */
[----:B------:R-:W-:Y:S02]  /*87d0*/  HADD2.F32 R5, -RZ, R55.H1_H1 ;  /* 0x30000037ff057230 */ /* 0x000fe40000004100 */
[----:B------:R-:W-:Y:S01]  /*87e0*/  FFMA.FTZ R21, R13, R12, -R0 ;  /* 0x0000000c0d157223 */ /* 0x000fe20000010800 */
[----:B------:R-:W-:Y:S02]  /*87f0*/  HADD2.F32 R7, -RZ, R7.H1_H1 ;  /* 0x30000007ff077230 */ /* 0x000fe40000004100 */
[C---:B------:R-:W-:Y:S01]  /*8800*/  FMUL.FTZ R25, R24.reuse, R9 ;  /* 0x0000000918197220 */ /* 0x040fe20000410000 */
[----:B------:R-:W-:Y:S02]  /*8810*/  HADD2.F32 R12, -RZ, R33.H0_H0 ;  /* 0x20000021ff0c7230 */ /* 0x000fe40000004100 */
[----:B------:R-:W-:Y:S01]  /*8820*/  FMUL.FTZ R24, R24, R5 ;  /* 0x0000000518187220 */ /* 0x000fe20000410000 */
[----:B------:R-:W-:-:S02]  /*8830*/  HADD2.F32 R0, -RZ, R34.H0_H0 ;  /* 0x20000022ff007230 */ /* 0x000fc40000004100 */
[----:B------:R-:W-:Y:S01]  /*8840*/  FFMA.FTZ R32, R13, R20, R32 ;  /* 0x000000140d207223 */ /* 0x000fe20000010020 */
[C---:B------:R-:W-:Y:S01]  /*8850*/  FFMA.FTZ R20, R14.reuse, R5, -R25 ;  /* 0x000000050e147223 */ /* 0x040fe20000010819 */
[----:B------:R-:W-:Y:S01]  /*8860*/  FFMA.FTZ R24, R14, R9, R24 ;  /* 0x000000090e187223 */ /* 0x000fe20000010018 */
[----:B------:R-:W-:Y:S02]  /*8870*/  HADD2.F32 R4, -RZ, R4.H1_H1 ;  /* 0x30000004ff047230 */ /* 0x000fe40000004100 */
[C---:B------:R-:W-:Y:S01]  /*8880*/  FMUL.FTZ R34, R7.reuse, R12 ;  /* 0x0000000c07227220 */ /* 0x040fe20000410000 */
[-C--:B------:R-:W-:Y:S01]  /*8890*/  FMUL.FTZ R14, R7, R0.reuse ;  /* 0x00000000070e7220 */ /* 0x080fe20000410000 */
[----:B------:R-:W-:Y:S02]  /*88a0*/  HADD2.F32 R9, -RZ, R36.H0_H0 ;  /* 0x20000024ff097230 */ /* 0x000fe40000004100 */
[----:B------:R-:W-:Y:S02]  /*88b0*/  HADD2.F32 R5, -RZ, R38.H0_H0 ;  /* 0x20000026ff057230 */ /* 0x000fe40000004100 */
[----:B------:R-:W-:Y:S01]  /*88c0*/  FFMA.FTZ R27, R11, R0, -R34 ;  /* 0x000000000b1b7223 */ /* 0x000fe20000010822 */
[----:B------:R-:W-:-:S02]  /*88d0*/  HADD2.F32 R6, -RZ, R6.H1_H1 ;  /* 0x30000006ff067230 */ /* 0x000fc40000004100 */
[----:B------:R-:W-:Y:S01]  /*88e0*/  FFMA.FTZ R33, R11, R12, R14 ;  /* 0x0000000c0b217223 */ /* 0x000fe2000001000e */
[----:B------:R-:W-:Y:S02]  /*88f0*/  HADD2.F32 R13, -RZ, R35.H0_H0 ;  /* 0x20000023ff0d7230 */ /* 0x000fe40000004100 */
[C---:B------:R-:W-:Y:S01]  /*8900*/  FMUL.FTZ R11, R4.reuse, R9 ;  /* 0x00000009040b7220 */ /* 0x040fe20000410000 */
[----:B------:R-:W-:Y:S02]  /*8910*/  HADD2.F32 R7, -RZ, R37.H0_H0 ;  /* 0x20000025ff077230 */ /* 0x000fe40000004100 */
[----:B------:R-:W-:Y:S01]  /*8920*/  FMUL.FTZ R4, R4, R5 ;  /* 0x0000000504047220 */ /* 0x000fe20000410000 */
[----:B------:R-:W-:Y:S01]  /*8930*/  F2FP.F16.F32.PACK_AB R39, R33, R24 ;  /* 0x000000182127723e */ /* 0x000fe200000000ff */
[----:B------:R-:W-:Y:S01]  /*8940*/  FMUL.FTZ R25, R6, R13 ;  /* 0x0000000d06197220 */ /* 0x000fe20000410000 */
[----:B------:R-:W-:Y:S01]  /*8950*/  FFMA.FTZ R0, R8, R5, -R11 ;  /* 0x0000000508007223 */ /* 0x000fe2000001080b */
[----:B------:R-:W-:Y:S01]  /*8960*/  FMUL.FTZ R6, R6, R7 ;  /* 0x0000000706067220 */ /* 0x000fe20000410000 */
[----:B------:R-:W-:Y:S01]  /*8970*/  FFMA.FTZ R9, R8, R9, R4 ;  /* 0x0000000908097223 */ /* 0x000fe20000010004 */
        /* <DEDUP_REMOVED lines=11> */
.L_x_11051:
[----:B------:R-:W-:Y:S05]  /*8a30*/  BSYNC B0 ;  /* 0x0000000000007941 */ /* 0x000fea0003800000 */
.L_x_11031:
        /* <DEDUP_REMOVED lines=8> */
.L_x_11028:
[----:B--23--:R-:W0:Y:S01]  /*8ac0*/  S2R R0, SR_TID.X ;  /* 0x0000000000007919 */ /* 0x00ce220000002100 */
[----:B------:R-:W-:Y:S05]  /*8ad0*/  WARPSYNC.ALL ;  /* 0x0000000000007948 */ /* 0x000fea0003800000 */
[----:B01--4-:R-:W-:Y:S01]  /*8ae0*/  SHF.R.U32.HI R3, RZ, 0x7, R0 ;  /* 0x00000007ff037819 */ /* 0x013fe20000011600 */
[----:B------:R-:W-:-:S04]  /*8af0*/  IMAD.U32 R0, RZ, RZ, UR44 ;  /* 0x0000002cff007e24 */ /* 0x000fc8000f8e00ff */
[----:B------:R-:W-:-:S05]  /*8b00*/  VIADD R20, R3, 0x8 ;  /* 0x0000000803147836 */ /* 0x000fca0000000000 */
[----:B------:R0:W-:Y:S01]  /*8b10*/  BAR.SYNC.DEFER_BLOCKING R20, 0x100 ;  /* 0x000400140000751d */ /* 0x0001e20000010000 */
[----:B------:R-:W-:-:S13]  /*8b20*/  ISETP.NE.AND P0, PT, R0, 0x3, PT ;  /* 0x000000030000780c */ /* 0x000fda0003f05270 */
[----:B0-----:R-:W-:Y:S05]  /*8b30*/  @!P0 BRA `(.L_x_11066) ;  /* 0x0000000000048947 */ /* 0x001fea0003800000 */
[----:B------:R-:W-:Y:S01]  /*8b40*/  BPT.TRAP 0x1 ;  /* 0x000000040000795c */ /* 0x000fe20000300000 */
.L_x_11066:
[----:B------:R-:W-:Y:S02]  /*8b50*/  LEA R13, R22, R18, 0x3 ;  /* 0x00000012160d7211 */ /* 0x000fe400078e18ff */
[----:B------:R-:W-:-:S04]  /*8b60*/  SHF.L.U32 R14, R23, 0x1f, RZ ;  /* 0x0000001f170e7819 */ /* 0x000fc800000006ff */
[----:B------:R0:W1:Y:S01]  /*8b70*/  SYNCS.PHASECHK.TRANS64.TRYWAIT P1, [R13+URZ+0x22830], R14 ;  /* 0x0228300e0d0075a7 */ /* 0x000062000802017f */
[----:B------:R-:W-:Y:S05]  /*8b80*/  @!P0 BRA `(.L_x_11067) ;  /* 0x0000000000048947 */ /* 0x000fea0003800000 */
[----:B------:R-:W-:Y:S01]  /*8b90*/  BPT.TRAP 0x1 ;  /* 0x000000040000795c */ /* 0x000fe20000300000 */
.L_x_11067:
[----:B------:R-:W-:Y:S01]  /*8ba0*/  VIADD R0, R18, 0x1c400 ;  /* 0x0001c40012007836 */ /* 0x000fe20000000000 */
[----:B------:R-:W-:Y:S01]  /*8bb0*/  LOP3.LUT R4, R40, 0x10000, RZ, 0xfc, !PT ;  /* 0x0001000028047812 */ /* 0x000fe200078efcff */
[----:B------:R-:W-:-:S03]  /*8bc0*/  IMAD.MOV.U32 R5, RZ, RZ, 0x40000040 ;  /* 0x40000040ff057424 */ /* 0x000fc600078e00ff */
[----:B------:R-:W-:-:S04]  /*8bd0*/  SHF.R.U32.HI R0, RZ, 0x4, R0 ;  /* 0x00000004ff007819 */ /* 0x000fc80000011600 */
[----:B------:R-:W-:-:S04]  /*8be0*/  LOP3.LUT R0, R0, 0x3fff, RZ, 0xc0, !PT ;  /* 0x00003fff00007812 */ /* 0x000fc800078ec0ff */
[----:B------:R-:W-:Y:S01]  /*8bf0*/  LOP3.LUT R12, R0, 0x10000, RZ, 0xfc, !PT ;  /* 0x00010000000c7812 */ /* 0x000fe200078efcff */
[----:B-1----:R-:W-:Y:S06]  /*8c00*/  @P1 BRA `(.L_x_11068) ;  /* 0x0000000000081947 */ /* 0x002fec0003800000 */
[----:B------:R-:W1:Y:S02]  /*8c10*/  SYNCS.PHASECHK.TRANS64.TRYWAIT P1, [R13+URZ+0x22830], R14 ;  /* 0x0228300e0d0075a7 */ /* 0x000e64000802017f */
[----:B-1----:R-:W-:Y:S05]  /*8c20*/  @!P1 BRA `(.L_x_11069) ;  /* 0x0000010c00d49947 */ /* 0x002fea0003800000 */
.L_x_11068:
        /* <DEDUP_REMOVED lines=15> */
[----:B------:R-:W2:Y:S07]  /*8d20*/  S2R R77, SR_TID.X ;  /* 0x00000000004d7919 */ /* 0x000eae0000002100 */
        /* <DEDUP_REMOVED lines=8> */
[----:B--2---:R-:W-:Y:S01]  /*8db0*/  LOP3.LUT R77, R77, 0x7f, RZ, 0xc0, !PT ;  /* 0x0000007f4d4d7812 */ /* 0x004fe200078ec0ff */
        /* <DEDUP_REMOVED lines=19> */
[----:B------:R-:W-:Y:S02]  /*8ef0*/  ULDC UR4, c[0x0][0x9d8] ;  /* 0x0002760000047ab9 */ /* 0x000fe40000000800 */
[----:B------:R-:W-:Y:S02]  /*8f00*/  WARPGROUP.DEPBAR.LE gsb0, 0x0 ;  /* 0x00008000000079c5 */ /* 0x000fe40000010000 */
[----:B------:R-:W-:Y:S01]  /*8f10*/  FMUL.FTZ R73, R28, UR4 ;  /* 0x000000041c497c20 */ /* 0x000fe20008410000 */
[----:B------:R-:W-:Y:S01]  /*8f20*/  FMUL.FTZ R28, R33, UR4 ;  /* 0x00000004211c7c20 */ /* 0x000fe20008410000 */
[----:B------:R-:W-:Y:S02]  /*8f30*/  IMAD R33, R176, -0x60, R203 ;  /* 0xffffffa0b0217824 */ /* 0x000fe400078e02cb */
[----:B------:R-:W-:Y:S01]  /*8f40*/  FMUL.FTZ R21, R24, UR4 ;  /* 0x0000000418157c20 */ /* 0x000fe20008410000 */
[----:B------:R-:W-:Y:S01]  /*8f50*/  FMUL.FTZ R24, R36, UR4 ;  /* 0x0000000424187c20 */ /* 0x000fe20008410000 */
[----:B------:R-:W-:Y:S01]  /*8f60*/  FMUL.FTZ R26, R26, UR4 ;  /* 0x000000041a1a7c20 */ /* 0x000fe20008410000 */
[----:B------:R-:W-:Y:S01]  /*8f70*/  FMUL.FTZ R27, R27, UR4 ;  /* 0x000000041b1b7c20 */ /* 0x000fe20008410000 */
[----:B------:R-:W-:Y:S01]  /*8f80*/  IADD3 R36, -R200, 0x61, R33 ;  /* 0x00000061c8247810 */ /* 0x000fe20007ffe121 */
[----:B------:R-:W-:Y:S01]  /*8f90*/  FMUL.FTZ R3, R40, UR4 ;  /* 0x0000000428037c20 */ /* 0x000fe20008410000 */
[----:B------:R-:W-:Y:S01]  /*8fa0*/  FMUL.FTZ R30, R30, UR4 ;  /* 0x000000041e1e7c20 */ /* 0x000fe20008410000 */
[----:B------:R-:W-:Y:S01]  /*8fb0*/  FMUL.FTZ R15, R37, UR4 ;  /* 0x00000004250f7c20 */ /* 0x000fe20008410000 */
[----:B------:R-:W-:Y:S01]  /*8fc0*/  IADD3 R40, R33, 0x60, RZ ;  /* 0x0000006021287810 */ /* 0x000fe20007ffe0ff */
[----:B------:R-:W2:Y:S01]  /*8fd0*/  MUFU.TANH R26, R26 ;  /* 0x0000001a001a7308 */ /* 0x000ea20000002400 */
[----:B------:R-:W-:-:S02]  /*8fe0*/  IMAD R74, R211, -0x2, R36 ;  /* 0xfffffffed34a7824 */ /* 0x000fc400078e0224 */
[----:B------:R-:W-:Y:S01]  /*8ff0*/  FMUL.FTZ R31, R31, UR4 ;  /* 0x000000041f1f7c20 */ /* 0x000fe20008410000 */
[----:B------:R-:W-:Y:S02]  /*9000*/  IMAD R37, R201, 0x80, R212 ;  /* 0x00000080c9257824 */ /* 0x000fe400078e02d4 */
[----:B------:R-:W-:Y:S01]  /*9010*/  FMUL.FTZ R34, R34, UR4 ;  /* 0x0000000422227c20 */ /* 0x000fe20008410000 */
[----:B------:R-:W-:Y:S02]  /*9020*/  IMAD R33, R211, -0x2, R40 ;  /* 0xfffffffed3217824 */ /* 0x000fe400078e0228 */
[----:B------:R-:W-:Y:S01]  /*9030*/  FMUL.FTZ R0, R41, UR4 ;  /* 0x0000000429007c20 */ /* 0x000fe20008410000 */
[----:B------:R-:W-:Y:S01]  /*9040*/  FMUL.FTZ R35, R35, UR4 ;  /* 0x0000000423237c20 */ /* 0x000fe20008410000 */
[----:B------:R-:W3:Y:S01]  /*9050*/  MUFU.TANH R27, R27 ;  /* 0x0000001b001b7308 */ /* 0x000ee20000002400 */
[----:B------:R-:W-:Y:S01]  /*9060*/  IADD3 R40, R74, 0x8, R37 ;  /* 0x000000084a287810 */ /* 0x000fe20007ffe025 */
[----:B------:R-:W-:Y:S01]  /*9070*/  FMUL.FTZ R38, R38, UR4 ;  /* 0x0000000426267c20 */ /* 0x000fe20008410000 */
[----:B------:R-:W-:Y:S01]  /*9080*/  FMUL.FTZ R39, R39, UR4 ;  /* 0x0000000427277c20 */ /* 0x000fe20008410000 */
[----:B------:R-:W-:Y:S01]  /*9090*/  FMUL.FTZ R42, R42, UR4 ;  /* 0x000000042a2a7c20 */ /* 0x000fe20008410000 */
[----:B------:R-:W-:Y:S01]  /*90a0*/  VIMNMX R41, R33, R40, PT ;  /* 0x0000002821297248 */ /* 0x000fe20003fe0100 */
[----:B------:R-:W-:Y:S01]  /*90b0*/  FMUL.FTZ R72, R29, UR4 ;  /* 0x000000041d487c20 */ /* 0x000fe20008410000 */
[----:B------:R-:W-:Y:S01]  /*90c0*/  FMUL.FTZ R43, R43, UR4 ;  /* 0x000000042b2b7c20 */ /* 0x000fe20008410000 */
[----:B------:R-:W4:Y:S01]  /*90d0*/  MUFU.TANH R30, R30 ;  /* 0x0000001e001e7308 */ /* 0x000f220000002400 */
[C---:B------:R-:W-:Y:S01]  /*90e0*/  ISETP.GT.AND P1, PT, R41.reuse, RZ, PT ;  /* 0x000000ff2900720c */ /* 0x040fe20003f24270 */
[----:B------:R-:W-:Y:S01]  /*90f0*/  FMUL.FTZ R29, R32, UR4 ;  /* 0x00000004201d7c20 */ /* 0x000fe20008410000 */
[C---:B------:R-:W-:Y:S01]  /*9100*/  ISETP.GT.AND P2, PT, R41.reuse, 0x1, PT ;  /* 0x000000012900780c */ /* 0x040fe20003f44270 */
[----:B------:R-:W-:Y:S01]  /*9110*/  FMUL.FTZ R46, R46, UR4 ;  /* 0x000000042e2e7c20 */ /* 0x000fe20008410000 */
[----:B------:R-:W-:Y:S01]  /*9120*/  ISETP.GT.AND P3, PT, R41, 0x8, PT ;  /* 0x000000082900780c */ /* 0x000fe20003f64270 */
[----:B------:R-:W-:Y:S01]  /*9130*/  FMUL.FTZ R47, R47, UR4 ;  /* 0x000000042f2f7c20 */ /* 0x000fe20008410000 */
[----:B--2---:R-:W-:Y:S01]  /*9140*/  FSEL R76, R26, -INF , P1 ;  /* 0xff8000001a4c7808 */ /* 0x004fe20000800000 */
[----:B------:R-:W2:Y:S01]  /*9150*/  MUFU.TANH R31, R31 ;  /* 0x0000001f001f7308 */ /* 0x000ea20000002400 */
[----:B---3--:R-:W-:Y:S01]  /*9160*/  FSEL R75, R27, -INF , P2 ;  /* 0xff8000001b4b7808 */ /* 0x008fe20001000000 */
[----:B------:R-:W-:Y:S01]  /*9170*/  FMUL.FTZ R50, R50, UR4 ;  /* 0x0000000432327c20 */ /* 0x000fe20008410000 */
[----:B------:R-:W-:Y:S01]  /*9180*/  ISETP.GT.AND P1, PT, R41, 0x9, PT ;  /* 0x000000092900780c */ /* 0x000fe20003f24270 */
[----:B------:R-:W-:Y:S01]  /*9190*/  FMUL.FTZ R51, R51, UR4 ;  /* 0x0000000433337c20 */ /* 0x000fe20008410000 */
[----:B------:R-:W-:Y:S01]  /*91a0*/  FMNMX.FTZ R27, R76, R75, !PT ;  /* 0x0000004b4c1b7209 */ /* 0x000fe20007810000 */
[----:B------:R-:W-:Y:S01]  /*91b0*/  FMUL.FTZ R54, R54, UR4 ;  /* 0x0000000436367c20 */ /* 0x000fe20008410000 */
[----:B------:R-:W-:Y:S01]  /*91c0*/  ISETP.GT.AND P2, PT, R41, 0x10, PT ;  /* 0x000000102900780c */ /* 0x000fe20003f44270 */
        /* <DEDUP_REMOVED lines=23> */
[----:B------:R-:W-:Y:S01]  /*9340*/  VIADDMNMX R33, R37, R74, R33, PT ;  /* 0x0000004a25217246 */ /* 0x000fe20003800121 */
[----:B------:R-:W3:Y:S01]  /*9350*/  MUFU.TANH R39, R39 ;  /* 0x0000002700277308 */ /* 0x000ee20000002400 */
[----:B----4-:R-:W-:Y:S01]  /*9360*/  FSEL R90, R35, -INF , P1 ;  /* 0xff800000235a7808 */ /* 0x010fe20000800000 */
[----:B------:R-:W-:Y:S01]  /*9370*/  FMUL.FTZ R49, R49, UR4 ;  /* 0x0000000431317c20 */ /* 0x000fe20008410000 */
[----:B------:R-:W-:Y:S01]  /*9380*/  ISETP.GT.AND P1, PT, R41, 0x19, PT ;  /* 0x000000192900780c */ /* 0x000fe20003f24270 */
[----:B------:R-:W-:Y:S01]  /*9390*/  FMUL.FTZ R52, R52, UR4 ;  /* 0x0000000434347c20 */ /* 0x000fe20008410000 */
[----:B------:R-:W-:Y:S01]  /*93a0*/  FMNMX.FTZ R27, R90, R27, !PT ;  /* 0x0000001b5a1b7209 */ /* 0x000fe20007810000 */
[----:B------:R-:W-:Y:S01]  /*93b0*/  FMUL.FTZ R53, R53, UR4 ;  /* 0x0000000435357c20 */ /* 0x000fe20008410000 */
[----:B------:R-:W-:Y:S01]  /*93c0*/  ISETP.GT.AND P4, PT, R33, RZ, PT ;  /* 0x000000ff2100720c */ /* 0x000fe20003f84270 */
[----:B------:R-:W4:Y:S01]  /*93d0*/  MUFU.TANH R32, R42 ;  /* 0x0000002a00207308 */ /* 0x000f220000002400 */
        /* <DEDUP_REMOVED lines=18> */
[----:B------:R-:W-:Y:S01]  /*9500*/  ISETP.GT.AND P2, PT, R41, 0x28, PT ;  /* 0x000000282900780c */ /* 0x000fe20003f44270 */
[----:B------:R-:W-:Y:S01]  /*9510*/  FMUL.FTZ R69, R69, UR4 ;  /* 0x0000000445457c20 */ /* 0x000fe20008410000 */
[----:B------:R-:W-:-:S03]  /*9520*/  FMNMX.FTZ R27, R32, R27, !PT ;  /* 0x0000001b201b7209 */ /* 0x000fc60007810000 */
[----:B------:R-:W4:Y:S01]  /*9530*/  MUFU.TANH R47, R47 ;  /* 0x0000002f002f7308 */ /* 0x000f220000002400 */
        /* <DEDUP_REMOVED lines=38> */
[----:B------:R-:W-:Y:S01]  /*97a0*/  FMNMX.FTZ R31, R54, R27, !PT ;  /* 0x0000001b361f7209 */ /* 0x000fe20007810000 */
[----:B------:R-:W-:Y:S01]  /*97b0*/  FMUL.FTZ R27, R44, UR4 ;  /* 0x000000042c1b7c20 */ /* 0x000fe20008410000 */
[----:B------:R-:W-:Y:S01]  /*97c0*/  ULDC UR4, c[0x0][0x988] ;  /* 0x0002620000047ab9 */ /* 0x000fe20000000800 */
[----:B------:R-:W2:Y:S01]  /*97d0*/  MUFU.TANH R67, R67 ;  /* 0x0000004300437308 */ /* 0x000ea20000002400 */
[----:B---3--:R-:W-:Y:S01]  /*97e0*/  FSEL R58, R63, -INF , P1 ;  /* 0xff8000003f3a7808 */ /* 0x008fe20000800000 */
[----:B------:R-:W-:Y:S01]  /*97f0*/  IMAD.U32 R177, RZ, RZ, UR4 ;  /* 0x00000004ffb17e24 */ /* 0x000fe2000f8e00ff */
[----:B------:R-:W-:-:S02]  /*9800*/  ISETP.GT.AND P1, PT, R41, 0x51, PT ;  /* 0x000000512900780c */ /* 0x000fc40003f24270 */
        /* <DEDUP_REMOVED lines=9> */
[----:B------:R-:W-:Y:S01]  /*98a0*/  MUFU.TANH R21, R21 ;  /* 0x0000001500157308 */ /* 0x000fe20000002400 */
[----:B---3--:R-:W-:Y:S02]  /*98b0*/  FSEL R98, R70, -INF , P2 ;  /* 0xff80000046627808 */ /* 0x008fe40001000000 */
[----:B------:R-:W-:Y:S02]  /*98c0*/  ISETP.GT.AND P2, PT, R33, 0x9, PT ;  /* 0x000000092100780c */ /* 0x000fe40003f44270 */
[----:B------:R-:W-:-:S03]  /*98d0*/  FMNMX.FTZ R31, R98, R31, !PT ;  /* 0x0000001f621f7209 */ /* 0x000fc60007810000 */
[----:B------:R-:W2:Y:S01]  /*98e0*/  MUFU.TANH R25, R25 ;  /* 0x0000001900197308 */ /* 0x000ea20000002400 */
[----:B----4-:R-:W-:Y:S02]  /*98f0*/  FSEL R100, R71, -INF , P1 ;  /* 0xff80000047647808 */ /* 0x010fe40000800000 */
[----:B------:R-:W-:Y:S02]  /*9900*/  ISETP.GT.AND P1, PT, R33, 0x10, PT ;  /* 0x000000102100780c */ /* 0x000fe40003f24270 */
[----:B------:R-:W-:-:S03]  /*9910*/  FMNMX.FTZ R31, R100, R31, !PT ;  /* 0x0000001f641f7209 */ /* 0x000fc60007810000 */
[----:B------:R-:W3:Y:S02]  /*9920*/  MUFU.TANH R73, R73 ;  /* 0x0000004900497308 */ /* 0x000ee40000002400 */
[----:B------:R-:W4:Y:S06]  /*9930*/  SHFL.BFLY PT, R62, R31, 0x2, 0x1f ;  /* 0x0c401f001f3e7f89 */ /* 0x000f2c00000e0000 */
[----:B------:R-:W0:Y:S01]  /*9940*/  MUFU.TANH R72, R72 ;  /* 0x0000004800487308 */ /* 0x000e220000002400 */
[----:B--2---:R-:W-:-:S07]  /*9950*/  FSEL R25, R25, -INF , P5 ;  /* 0xff80000019197808 */ /* 0x004fce0002800000 */
[----:B------:R-:W2:Y:S01]  /*9960*/  MUFU.TANH R29, R29 ;  /* 0x0000001d001d7308 */ /* 0x000ea20000002400 */
[----:B---3--:R-:W-:-:S07]  /*9970*/  FSEL R66, R73, -INF , P3 ;  /* 0xff80000049427808 */ /* 0x008fce0001800000 */
[----:B------:R-:W3:Y:S01]  /*9980*/  MUFU.TANH R28, R28 ;  /* 0x0000001c001c7308 */ /* 0x000ee20000002400 */
[----:B0-----:R-:W-:Y:S02]  /*9990*/  FSEL R72, R72, -INF , P2 ;  /* 0xff80000048487808 */ /* 0x001fe40001000000 */
[----:B----4-:R-:W-:Y:S02]  /*99a0*/  FMNMX.FTZ R62, R31, R62, !PT ;  /* 0x0000003e1f3e7209 */ /* 0x010fe40007810000 */
[----:B------:R-:W-:-:S03]  /*99b0*/  ISETP.GT.AND P2, PT, R33, 0x11, PT ;  /* 0x000000112100780c */ /* 0x000fc60003f44270 */
[----:B------:R-:W0:Y:S01]  /*99c0*/  SHFL.BFLY PT, R31, R62, 0x1, 0x1f ;  /* 0x0c201f003e1f7f89 */ /* 0x000e2200000e0000 */
[----:B------:R-:W-:Y:S01]  /*99d0*/  MUFU.TANH R24, R24 ;  /* 0x0000001800187308 */ /* 0x000fe20000002400 */
[----:B--2---:R-:W-:Y:S02]  /*99e0*/  FSEL R70, R29, -INF , P1 ;  /* 0xff8000001d467808 */ /* 0x004fe40000800000 */
[----:B------:R-:W-:-:S05]  /*99f0*/  ISETP.GT.AND P1, PT, R33, 0x18, PT ;  /* 0x000000182100780c */ /* 0x000fca0003f24270 */
[----:B------:R-:W2:Y:S01]  /*9a00*/  MUFU.TANH R15, R15 ;  /* 0x0000000f000f7308 */ /* 0x000ea20000002400 */
[----:B---3--:R-:W-:Y:S02]  /*9a10*/  FSEL R74, R28, -INF , P2 ;  /* 0xff8000001c4a7808 */ /* 0x008fe40001000000 */
[----:B------:R-:W-:-:S05]  /*9a20*/  ISETP.GT.AND P2, PT, R33, 0x19, PT ;  /* 0x000000192100780c */ /* 0x000fca0003f44270 */
[----:B------:R-:W3:Y:S01]  /*9a30*/  MUFU.TANH R3, R3 ;  /* 0x0000000300037308 */ /* 0x000ee20000002400 */
[----:B0-----:R-:W-:-:S07]  /*9a40*/  FMNMX.FTZ R178, R62, R31, !PT ;  /* 0x0000001f3eb27209 */ /* 0x001fce0007810000 */
[----:B------:R-:W0:Y:S01]  /*9a50*/  MUFU.TANH R0, R0 ;  /* 0x0000000000007308 */ /* 0x000e220000002400 */
[----:B------:R-:W-:Y:S02]  /*9a60*/  FSEL R62, R21, -INF , P4 ;  /* 0xff800000153e7808 */ /* 0x000fe40002000000 */
[C---:B------:R-:W-:Y:S01]  /*9a70*/  FSETP.NEU.FTZ.AND P4, PT, R178.reuse, -INF , PT ;  /* 0xff800000b200780b */ /* 0x040fe20003f9d000 */
[----:B------:R-:W-:Y:S01]  /*9a80*/  FMUL.FTZ R31, R178, R177 ;  /* 0x000000b1b21f7220 */ /* 0x000fe20000410000 */
[----:B------:R-:W-:Y:S02]  /*9a90*/  FMNMX.FTZ R21, R62, R25, !PT ;  /* 0x000000193e157209 */ /* 0x000fe40007810000 */
[----:B--2---:R-:W-:Y:S01]  /*9aa0*/  FSEL R78, R15, -INF , P2 ;  /* 0xff8000000f4e7808 */ /* 0x004fe20001000000 */
[----:B------:R-:W2:Y:S01]  /*9ab0*/  MUFU.TANH R27, R27 ;  /* 0x0000001b001b7308 */ /* 0x000ea20000002400 */
[----:B------:R-:W-:Y:S02]  /*9ac0*/  FMNMX.FTZ R21, R66, R21, !PT ;  /* 0x0000001542157209 */ /* 0x000fe40007810000 */
[----:B------:R-:W-:-:S02]  /*9ad0*/  FSEL R31, R31, RZ, P4 ;  /* 0x000000ff1f1f7208 */ /* 0x000fc40002000000 */
[----:B------:R-:W-:Y:S02]  /*9ae0*/  FMNMX.FTZ R21, R72, R21, !PT ;  /* 0x0000001548157209 */ /* 0x000fe40007810000 */
[C---:B------:R-:W-:Y:S01]  /*9af0*/  ISETP.GT.AND P2, PT, R33.reuse, 0x21, PT ;  /* 0x000000212100780c */ /* 0x040fe20003f44270 */
[--C-:B------:R-:W-:Y:S01]  /*9b00*/  FFMA.FTZ R153, R76, R177, -R31.reuse ;  /* 0x000000b14c997223 */ /* 0x100fe2000001081f */
[----:B------:R-:W-:Y:S01]  /*9b10*/  FMNMX.FTZ R21, R70, R21, !PT ;  /* 0x0000001546157209 */ /* 0x000fe20007810000 */
[----:B------:R-:W4:Y:S01]  /*9b20*/  MUFU.TANH R45, R45 ;  /* 0x0000002d002d7308 */ /* 0x000f220000002400 */
[----:B------:R-:W-:Y:S01]  /*9b30*/  FSEL R76, R24, -INF , P1 ;  /* 0xff800000184c7808 */ /* 0x000fe20000800000 */
[--C-:B------:R-:W-:Y:S01]  /*9b40*/  FFMA.FTZ R155, R82, R177, -R31.reuse ;  /* 0x000000b1529b7223 */ /* 0x100fe2000001081f */
[----:B------:R-:W-:Y:S01]  /*9b50*/  FMNMX.FTZ R21, R74, R21, !PT ;  /* 0x000000154a157209 */ /* 0x000fe20007810000 */
[-CC-:B------:R-:W-:Y:S01]  /*9b60*/  FFMA.FTZ R157, R88, R177.reuse, -R31.reuse ;  /* 0x000000b1589d7223 */ /* 0x180fe2000001081f */
[----:B------:R-:W-:Y:S01]  /*9b70*/  ISETP.GT.AND P1, PT, R33, 0x20, PT ;  /* 0x000000202100780c */ /* 0x000fe20003f24270 */
[--C-:B------:R-:W-:Y:S01]  /*9b80*/  FFMA.FTZ R28, R90, R177, -R31.reuse ;  /* 0x000000b15a1c7223 */ /* 0x100fe2000001081f */
[----:B------:R-:W-:Y:S01]  /*9b90*/  FMNMX.FTZ R21, R76, R21, !PT ;  /* 0x000000154c157209 */ /* 0x000fe20007810000 */
[----:B------:R-:W1:Y:S01]  /*9ba0*/  MUFU.TANH R48, R48 ;  /* 0x0000003000307308 */ /* 0x000e620000002400 */
[----:B---3--:R-:W-:Y:S01]  /*9bb0*/  FSEL R80, R3, -INF , P1 ;  /* 0xff80000003507808 */ /* 0x008fe20000800000 */
[--C-:B------:R-:W-:Y:S01]  /*9bc0*/  FFMA.FTZ R159, R92, R177, -R31.reuse ;  /* 0x000000b15c9f7223 */ /* 0x100fe2000001081f */
[----:B------:R-:W-:Y:S01]  /*9bd0*/  FMNMX.FTZ R21, R78, R21, !PT ;  /* 0x000000154e157209 */ /* 0x000fe20007810000 */
[-CC-:B------:R-:W-:Y:S01]  /*9be0*/  FFMA.FTZ R3, R94, R177.reuse, -R31.reuse ;  /* 0x000000b15e037223 */ /* 0x180fe2000001081f */
[C---:B------:R-:W-:Y:S01]  /*9bf0*/  ISETP.GT.AND P1, PT, R33.reuse, 0x28, PT ;  /* 0x000000282100780c */ /* 0x040fe20003f24270 */
[--C-:B------:R-:W-:Y:S01]  /*9c00*/  FFMA.FTZ R15, R32, R177, -R31.reuse ;  /* 0x000000b1200f7223 */ /* 0x100fe2000001081f */
[----:B0-----:R-:W-:Y:S01]  /*9c10*/  FSEL R82, R0, -INF , P2 ;  /* 0xff80000000527808 */ /* 0x001fe20001000000 */
[----:B------:R-:W0:Y:S01]  /*9c20*/  MUFU.TANH R49, R49 ;  /* 0x0000003100317308 */ /* 0x000e220000002400 */
        /* <DEDUP_REMOVED lines=10> */
[----:B----4-:R-:W-:Y:S01]  /*9cd0*/  FSEL R86, R45, -INF , P2 ;  /* 0xff8000002d567808 */ /* 0x010fe20001000000 */
[--C-:B------:R-:W-:Y:S01]  /*9ce0*/  FFMA.FTZ R34, R34, R177, -R31.reuse ;  /* 0x000000b122227223 */ /* 0x100fe2000001081f */
[----:B------:R-:W-:Y:S01]  /*9cf0*/  FMNMX.FTZ R21, R84, R21, !PT ;  /* 0x0000001554157209 */ /* 0x000fe20007810000 */
[-CC-:B------:R-:W-:Y:S01]  /*9d00*/  FFMA.FTZ R36, R36, R177.reuse, -R31.reuse ;  /* 0x000000b124247223 */ /* 0x180fe2000001081f */
[C---:B------:R-:W-:Y:S01]  /*9d10*/  ISETP.GT.AND P2, PT, R33.reuse, 0x31, PT ;  /* 0x000000312100780c */ /* 0x040fe20003f44270 */
[----:B------:R-:W3:Y:S01]  /*9d20*/  MUFU.TANH R53, R53 ;  /* 0x0000003500357308 */ /* 0x000ee20000002400 */
[----:B-1----:R-:W-:Y:S01]  /*9d30*/  FSEL R48, R48, -INF , P1 ;  /* 0xff80000030307808 */ /* 0x002fe20000800000 */
        /* <DEDUP_REMOVED lines=9> */
[C---:B------:R-:W-:Y:S01]  /*9dd0*/  ISETP.GT.AND P2, PT, R33.reuse, 0x39, PT ;  /* 0x000000392100780c */ /* 0x040fe20003f44270 */
[-CC-:B------:R-:W-:Y:S01]  /*9de0*/  FFMA.FTZ R54, R54, R177.reuse, -R31.reuse ;  /* 0x000000b136367223 */ /* 0x180fe2000001081f */
[----:B--2---:R-:W-:Y:S01]  /*9df0*/  FSEL R52, R52, -INF , P1 ;  /* 0xff80000034347808 */ /* 0x004fe20000800000 */
[--C-:B------:R-:W-:Y:S01]  /*9e00*/  FFMA.FTZ R58, R58, R177, -R31.reuse ;  /* 0x000000b13a3a7223 */ /* 0x100fe2000001081f */
[----:B------:R-:W-:Y:S01]  /*9e10*/  FMNMX.FTZ R21, R88, R21, !PT ;  /* 0x0000001558157209 */ /* 0x000fe20007810000 */
[----:B------:R-:W1:Y:S01]  /*9e20*/  MUFU.TANH R57, R57 ;  /* 0x0000003900397308 */ /* 0x000e620000002400 */
[----:B------:R-:W-:Y:S01]  /*9e30*/  ISETP.GT.AND P1, PT, R33, 0x40, PT ;  /* 0x000000402100780c */ /* 0x000fe20003f24270 */
[-CC-:B------:R-:W-:Y:S01]  /*9e40*/  FFMA.FTZ R44, R44, R177.reuse, -R31.reuse ;  /* 0x000000b12c2c7223 */ /* 0x180fe2000001081f */
[----:B---3--:R-:W-:Y:S01]  /*9e50*/  FSEL R90, R53, -INF , P2 ;  /* 0xff800000355a7808 */ /* 0x008fe20001000000 */
[--C-:B------:R-:W-:Y:S01]  /*9e60*/  FFMA.FTZ R96, R96, R177, -R31.reuse ;  /* 0x000000b160607223 */ /* 0x100fe2000001081f */
[----:B------:R-:W-:Y:S01]  /*9e70*/  FMNMX.FTZ R21, R52, R21, !PT ;  /* 0x0000001534157209 */ /* 0x000fe20007810000 */
[----:B------:R-:W-:Y:S01]  /*9e80*/  FFMA.FTZ R98, R98, R177, -R31 ;  /* 0x000000b162627223 */ /* 0x000fe2000001081f */
[----:B------:R-:W-:Y:S01]  /*9e90*/  ISETP.GT.AND P2, PT, R33, 0x41, PT ;  /* 0x000000412100780c */ /* 0x000fe20003f44270 */
[----:B------:R-:W2:Y:S01]  /*9ea0*/  MUFU.TANH R60, R60 ;  /* 0x0000003c003c7308 */ /* 0x000ea20000002400 */
[----:B0-----:R-:W-:-:S02]  /*9eb0*/  FSEL R56, R56, -INF , P1 ;  /* 0xff80000038387808 */ /* 0x001fc40000800000 */
[----:B------:R-:W-:Y:S02]  /*9ec0*/  FMNMX.FTZ R21, R90, R21, !PT ;  /* 0x000000155a157209 */ /* 0x000fe40007810000 */
[----:B------:R-:W-:Y:S02]  /*9ed0*/  ISETP.GT.AND P1, PT, R33, 0x48, PT ;  /* 0x000000482100780c */ /* 0x000fe40003f24270 */
[----:B------:R-:W-:Y:S01]  /*9ee0*/  FMNMX.FTZ R21, R56, R21, !PT ;  /* 0x0000001538157209 */ /* 0x000fe20007810000 */
        /* <DEDUP_REMOVED lines=20> */
[----:B------:R2:W-:Y:S01]  /*a030*/  MUFU.EX2 R102, R3 ;  /* 0x0000000300667308 */ /* 0x0005e20000000800 */
[----:B0-----:R-:W-:-:S04]  /*a040*/  FSEL R68, R68, -INF , P1 ;  /* 0xff80000044447808 */ /* 0x001fc80000800000 */
[----:B------:R-:W-:-:S03]  /*a050*/  FMNMX.FTZ R21, R68, R21, !PT ;  /* 0x0000001544157209 */ /* 0x000fc60007810000 */
[----:B------:R-:W-:Y:S01]  /*a060*/  MUFU.EX2 R153, R153 ;  /* 0x0000009900997308 */ /* 0x000fe20000000800 */
[-CC-:B--2---:R-:W-:Y:S01]  /*a070*/  FFMA.FTZ R3, R26, R177.reuse, -R31.reuse ;  /* 0x000000b11a037223 */ /* 0x184fe2000001081f */
[----:B-1----:R-:W-:Y:S01]  /*a080*/  FSEL R26, R69, -INF , P2 ;  /* 0xff800000451a7808 */ /* 0x002fe20001000000 */
[----:B------:R-:W-:-:S03]  /*a090*/  FFMA.FTZ R31, R100, R177, -R31 ;  /* 0x000000b1641f7223 */ /* 0x000fc6000001081f */
[----:B------:R-:W-:Y:S02]  /*a0a0*/  FMNMX.FTZ R21, R26, R21, !PT ;  /* 0x000000151a157209 */ /* 0x000fe40007810000 */
[----:B------:R-:W-:Y:S03]  /*a0b0*/  MUFU.EX2 R104, R3 ;  /* 0x0000000300687308 */ /* 0x000fe60000000800 */
[----:B------:R-:W0:Y:S05]  /*a0c0*/  SHFL.BFLY PT, R30, R21, 0x2, 0x1f ;  /* 0x0c401f00151e7f89 */ /* 0x000e2a00000e0000 */
[----:B------:R-:W1:Y:S08]  /*a0d0*/  MUFU.EX2 R24, R24 ;  /* 0x0000001800187308 */ /* 0x000e700000000800 */
[----:B------:R2:W-:Y:S08]  /*a0e0*/  MUFU.EX2 R161, R15 ;  /* 0x0000000f00a17308 */ /* 0x0005f00000000800 */
[----:B------:R-:W3:Y:S01]  /*a0f0*/  MUFU.EX2 R155, R155 ;  /* 0x0000009b009b7308 */ /* 0x000ee20000000800 */
[----:B0-----:R-:W-:-:S05]  /*a100*/  FMNMX.FTZ R30, R21, R30, !PT ;  /* 0x0000001e151e7209 */ /* 0x001fca0007810000 */
[----:B------:R-:W0:Y:S02]  /*a110*/  SHFL.BFLY PT, R21, R30, 0x1, 0x1f ;  /* 0x0c201f001e157f89 */ /* 0x000e2400000e0000 */
[----:B------:R-:W4:Y:S08]  /*a120*/  MUFU.EX2 R0, R0 ;  /* 0x0000000000007308 */ /* 0x000f300000000800 */
[----:B------:R-:W4:Y:S08]  /*a130*/  MUFU.EX2 R157, R157 ;  /* 0x0000009d009d7308 */ /* 0x000f300000000800 */
[----:B------:R-:W-:Y:S01]  /*a140*/  MUFU.EX2 R28, R28 ;  /* 0x0000001c001c7308 */ /* 0x000fe20000000800 */
[----:B0-----:R-:W-:Y:S01]  /*a150*/  FMNMX.FTZ R21, R30, R21, !PT ;  /* 0x000000151e157209 */ /* 0x001fe20007810000 */
[----:B-1----:R-:W-:-:S06]  /*a160*/  FADD.FTZ R30, R153, R24 ;  /* 0x00000018991e7221 */ /* 0x002fcc0000010000 */
[----:B------:R-:W-:Y:S01]  /*a170*/  MUFU.EX2 R159, R159 ;  /* 0x0000009f009f7308 */ /* 0x000fe20000000800 */
[----:B------:R-:W-:Y:S01]  /*a180*/  F2FP.F16.F32.PACK_AB R153, R24, R153 ;  /* 0x000000991899723e */ /* 0x000fe200000000ff */
[C---:B------:R-:W-:Y:S01]  /*a190*/  FMUL.FTZ R3, R21.reuse, R177 ;  /* 0x000000b115037220 */ /* 0x040fe20000410000 */
[----:B------:R-:W-:-:S04]  /*a1a0*/  FSETP.NEU.FTZ.AND P1, PT, R21, -INF , PT ;  /* 0xff8000001500780b */ /* 0x000fc80003f3d000 */
[----:B--2---:R-:W-:Y:S01]  /*a1b0*/  FSEL R15, R3, RZ, P1 ;  /* 0x000000ff030f7208 */ /* 0x004fe20000800000 */
[----:B------:R-:W-:Y:S01]  /*a1c0*/  MUFU.EX2 R163, R27 ;  /* 0x0000001b00a37308 */ /* 0x000fe20000000800 */
[----:B------:R-:W-:Y:S01]  /*a1d0*/  ISETP.NE.AND P1, PT, R77, RZ, PT ;  /* 0x000000ff4d00720c */ /* 0x000fe20003f25270 */
[----:B---3--:R-:W-:Y:S01]  /*a1e0*/  FADD.FTZ R3, R155, R30 ;  /* 0x0000001e9b037221 */ /* 0x008fe20000010000 */
[----:B------:R-:W0:Y:S01]  /*a1f0*/  S2R R77, SR_TID.X ;  /* 0x00000000004d7919 */ /* 0x000e220000002100 */
[-CC-:B------:R-:W-:Y:S01]  /*a200*/  FFMA.FTZ R62, R62, R177.reuse, -R15.reuse ;  /* 0x000000b13e3e7223 */ /* 0x180fe2000001080f */
[-CC-:B------:R-:W-:Y:S01]  /*a210*/  FFMA.FTZ R25, R25, R177.reuse, -R15.reuse ;  /* 0x000000b119197223 */ /* 0x180fe2000001080f */
[-CC-:B------:R-:W-:Y:S01]  /*a220*/  FFMA.FTZ R66, R66, R177.reuse, -R15.reuse ;  /* 0x000000b142427223 */ /* 0x180fe2000001080f */
[-CC-:B------:R-:W-:Y:S01]  /*a230*/  FFMA.FTZ R72, R72, R177.reuse, -R15.reuse ;  /* 0x000000b148487223 */ /* 0x180fe2000001080f */
[-CC-:B------:R-:W-:Y:S01]  /*a240*/  FFMA.FTZ R70, R70, R177.reuse, -R15.reuse ;  /* 0x000000b146467223 */ /* 0x180fe2000001080f */
[-C--:B------:R-:W-:Y:S01]  /*a250*/  FFMA.FTZ R74, R74, R177.reuse, -R15 ;  /* 0x000000b14a4a7223 */ /* 0x080fe2000001080f */
[----:B------:R-:W-:Y:S01]  /*a260*/  MUFU.EX2 R62, R62 ;  /* 0x0000003e003e7308 */ /* 0x000fe20000000800 */
[----:B----4-:R-:W-:Y:S01]  /*a270*/  FADD.FTZ R30, R0, R3 ;  /* 0x00000003001e7221 */ /* 0x010fe20000010000 */
[-CC-:B------:R-:W-:Y:S01]  /*a280*/  FFMA.FTZ R76, R76, R177.reuse, -R15.reuse ;  /* 0x000000b14c4c7223 */ /* 0x180fe2000001080f */
[-CC-:B------:R-:W-:Y:S01]  /*a290*/  FFMA.FTZ R78, R78, R177.reuse, -R15.reuse ;  /* 0x000000b14e4e7223 */ /* 0x180fe2000001080f */
[-CC-:B------:R-:W-:Y:S01]  /*a2a0*/  FFMA.FTZ R80, R80, R177.reuse, -R15.reuse ;  /* 0x000000b150507223 */ /* 0x180fe2000001080f */
[----:B------:R-:W-:Y:S01]  /*a2b0*/  FADD.FTZ R39, R157, R30 ;  /* 0x0000001e9d277221 */ /* 0x000fe20000010000 */
        /* <DEDUP_REMOVED lines=17> */
[----:B------:R-:W-:Y:S01]  /*a3d0*/  F2FP.F16.F32.PACK_AB R155, R0, R155 ;  /* 0x0000009b009b723e */ /* 0x000fe200000000ff */
[----:B------:R-:W3:Y:S01]  /*a3e0*/  MUFU.EX2 R27, R72 ;  /* 0x00000048001b7308 */ /* 0x000ee20000000800 */
[----:B-1----:R-:W-:Y:S01]  /*a3f0*/  FADD.FTZ R3, R62, R25 ;  /* 0x000000193e037221 */ /* 0x002fe20000010000 */
[----:B0-----:R-:W-:-:S02]  /*a400*/  SHF.R.U32.HI R77, RZ, 0x7, R77 ;  /* 0x00000007ff4d7819 */ /* 0x001fc4000001164d */
[----:B------:R-:W-:Y:S02]  /*a410*/  F2FP.F16.F32.PACK_AB R152, R25, R62 ;  /* 0x0000003e1998723e */ /* 0x000fe400000000ff */
[----:B------:R-:W-:Y:S02]  /*a420*/  IADD3 R179, -R77, 0xb, RZ ;  /* 0x0000000b4db37810 */ /* 0x000fe40007ffe1ff */
[----:B------:R-:W0:Y:S01]  /*a430*/  MUFU.EX2 R70, R70 ;  /* 0x0000004600467308 */ /* 0x000e220000000800 */
[----:B--2---:R-:W-:Y:S01]  /*a440*/  FADD.FTZ R30, R66, R3 ;  /* 0x00000003421e7221 */ /* 0x004fe20000010000 */
[----:B------:R-:W-:-:S06]  /*a450*/  F2FP.F16.F32.PACK_AB R157, R28, R157 ;  /* 0x0000009d1c9d723e */ /* 0x000fcc00000000ff */
[----:B------:R-:W1:Y:S01]  /*a460*/  MUFU.EX2 R29, R74 ;  /* 0x0000004a001d7308 */ /* 0x000e620000000800 */
[C---:B---3--:R-:W-:Y:S01]  /*a470*/  FADD.FTZ R41, R27.reuse, R30 ;  /* 0x0000001e1b297221 */ /* 0x048fe20000010000 */
[----:B------:R-:W-:-:S06]  /*a480*/  F2FP.F16.F32.PACK_AB R154, R27, R66 ;  /* 0x000000421b9a723e */ /* 0x000fcc00000000ff */
[----:B------:R2:W-:Y:S01]  /*a490*/  MUFU.EX2 R165, R38 ;  /* 0x0000002600a57308 */ /* 0x0005e20000000800 */
[----:B0-----:R-:W-:-:S07]  /*a4a0*/  FADD.FTZ R30, R70, R41 ;  /* 0x00000029461e7221 */ /* 0x001fce0000010000 */
[----:B------:R-:W0:Y:S01]  /*a4b0*/  MUFU.EX2 R76, R76 ;  /* 0x0000004c004c7308 */ /* 0x000e220000000800 */
[----:B--2---:R-:W-:Y:S01]  /*a4c0*/  FADD.FTZ R38, R28, R39 ;  /* 0x000000271c267221 */ /* 0x004fe20000010000 */
[C---:B-1----:R-:W-:Y:S01]  /*a4d0*/  FADD.FTZ R41, R29.reuse, R30 ;  /* 0x0000001e1d297221 */ /* 0x042fe20000010000 */
[----:B------:R-:W-:Y:S02]  /*a4e0*/  F2FP.F16.F32.PACK_AB R156, R29, R70 ;  /* 0x000000461d9c723e */ /* 0x000fe400000000ff */
[----:B------:R-:W-:Y:S01]  /*a4f0*/  FADD.FTZ R3, R159, R38 ;  /* 0x000000269f037221 */ /* 0x000fe20000010000 */
[C---:B------:R-:W-:Y:S02]  /*a500*/  F2FP.F16.F32.PACK_AB R159, R102.reuse, R159 ;  /* 0x0000009f669f723e */ /* 0x040fe400000000ff */
[----:B------:R-:W-:Y:S01]  /*a510*/  MUFU.EX2 R175, R31 ;  /* 0x0000001f00af7308 */ /* 0x000fe20000000800 */
[----:B------:R-:W-:Y:S01]  /*a520*/  FADD.FTZ R38, R102, R3 ;  /* 0x0000000366267221 */ /* 0x000fe20000010000 */
[----:B------:R-:W-:-:S03]  /*a530*/  @!P1 VIADD R3, R13, 0x22840 ;  /* 0x000228400d039836 */ /* 0x000fc60000000000 */
[----:B------:R-:W-:Y:S01]  /*a540*/  FADD.FTZ R43, R161, R38 ;  /* 0x00000026a12b7221 */ /* 0x000fe20000010000 */
[C---:B------:R-:W-:Y:S02]  /*a550*/  F2FP.F16.F32.PACK_AB R161, R104.reuse, R161 ;  /* 0x000000a168a1723e */ /* 0x040fe400000000ff */
[----:B------:R-:W1:Y:S01]  /*a560*/  MUFU.EX2 R31, R78 ;  /* 0x0000004e001f7308 */ /* 0x000e620000000800 */
[----:B------:R-:W-:Y:S01]  /*a570*/  FADD.FTZ R38, R104, R43 ;  /* 0x0000002b68267221 */ /* 0x000fe20000010000 */
[----:B0-----:R-:W-:Y:S01]  /*a580*/  FADD.FTZ R30, R76, R41 ;  /* 0x000000294c1e7221 */ /* 0x001fe20000010000 */
[----:B------:R-:W-:Y:S01]  /*a590*/  @!P1 PRMT R3, RZ, 0x654, R3 ;  /* 0x00000654ff039816 */ /* 0x000fe20000000003 */
[----:B------:R0:W-:Y:S06]  /*a5a0*/  BAR.ARV R179, 0x100 ;  /* 0x000400b30000751d */ /* 0x0001ec0000002000 */
[----:B------:R-:W2:Y:S01]  /*a5b0*/  MUFU.EX2 R34, R34 ;  /* 0x0000002200227308 */ /* 0x000ea20000000800 */
[----:B------:R-:W-:Y:S01]  /*a5c0*/  FADD.FTZ R45, R163, R38 ;  /* 0x00000026a32d7221 */ /* 0x000fe20000010000 */
[----:B------:R3:W-:Y:S01]  /*a5d0*/  @!P1 SYNCS.ARRIVE.TRANS64.RED.A1T0 RZ, [R3+URZ], RZ ;  /* 0x000000ff03ff99a7 */ /* 0x0007e2000810043f */
[----:B-1----:R-:W-:-:S05]  /*a5e0*/  FADD.FTZ R43, R31, R30 ;  /* 0x0000001e1f2b7221 */ /* 0x002fca0000010000 */
[----:B------:R-:W1:Y:S01]  /*a5f0*/  MUFU.EX2 R80, R80 ;  /* 0x0000005000507308 */ /* 0x000e620000000800 */
[----:B------:R-:W-:-:S07]  /*a600*/  F2FP.F16.F32.PACK_AB R158, R31, R76 ;  /* 0x0000004c1f9e723e */ /* 0x000fce00000000ff */
[----:B------:R-:W4:Y:S01]  /*a610*/  MUFU.EX2 R36, R36 ;  /* 0x0000002400247308 */ /* 0x000f220000000800 */
[C---:B--2---:R-:W-:Y:S01]  /*a620*/  FADD.FTZ R45, R34.reuse, R45 ;  /* 0x0000002d222d7221 */ /* 0x044fe20000010000 */
[----:B------:R-:W-:-:S06]  /*a630*/  F2FP.F16.F32.PACK_AB R163, R34, R163 ;  /* 0x000000a322a3723e */ /* 0x000fcc00000000ff */
[----:B------:R-:W3:Y:S01]  /*a640*/  MUFU.EX2 R33, R82 ;  /* 0x0000005200217308 */ /* 0x000ee20000000800 */
[----:B-1----:R-:W-:-:S07]  /*a650*/  FADD.FTZ R30, R80, R43 ;  /* 0x0000002b501e7221 */ /* 0x002fce0000010000 */
[----:B------:R-:W1:Y:S01]  /*a660*/  MUFU.EX2 R84, R84 ;  /* 0x0000005400547308 */ /* 0x000e620000000800 */
[----:B----4-:R-:W-:-:S04]  /*a670*/  FADD.FTZ R38, R36, R45 ;  /* 0x0000002d24267221 */ /* 0x010fc80000010000 */
[C---:B------:R-:W-:Y:S01]  /*a680*/  FADD.FTZ R43, R165.reuse, R38 ;  /* 0x00000026a52b7221 */ /* 0x040fe20000010000 */
[----:B------:R-:W-:Y:S02]  /*a690*/  F2FP.F16.F32.PACK_AB R165, R165, R36 ;  /* 0x00000024a5a5723e */ /* 0x000fe400000000ff */
        /* <DEDUP_REMOVED lines=48> */
[----:B-1----:R-:W-:Y:S01]  /*a9a0*/  FADD.FTZ R45, R3, R0 ;  /* 0x00000000032d7221 */ /* 0x002fe20000010000 */
[----:B------:R-:W-:Y:S01]  /*a9b0*/  FADD.FTZ R0, R175, R24 ;  /* 0x00000018af007221 */ /* 0x000fe20000010000 */
[----:B------:R-:W-:Y:S02]  /*a9c0*/  F2FP.F16.F32.PACK_AB R170, R3, R60 ;  /* 0x0000003c03aa723e */ /* 0x000fe400000000ff */
[----:B------:R-:W-:-:S03]  /*a9d0*/  F2FP.F16.F32.PACK_AB R175, R175, R98 ;  /* 0x00000062afaf723e */ /* 0x000fc600000000ff */
[----:B------:R-:W1:Y:S01]  /*a9e0*/  MUFU.EX2 R68, R68 ;  /* 0x0000004400447308 */ /* 0x000e620000000800 */
[----:B--2---:R-:W-:-:S07]  /*a9f0*/  FADD.FTZ R24, R64, R45 ;  /* 0x0000002d40187221 */ /* 0x004fce0000010000 */
[----:B------:R-:W2:Y:S01]  /*aa00*/  MUFU.EX2 R43, R26 ;  /* 0x0000001a002b7308 */ /* 0x000ea20000000800 */
[C---:B---3--:R-:W-:Y:S01]  /*aa10*/  FADD.FTZ R25, R15.reuse, R24 ;  /* 0x000000180f197221 */ /* 0x048fe20000010000 */
[----:B------:R-:W-:-:S03]  /*aa20*/  F2FP.F16.F32.PACK_AB R172, R15, R64 ;  /* 0x000000400fac723e */ /* 0x000fc600000000ff */
[----:B-1----:R-:W-:-:S04]  /*aa30*/  FADD.FTZ R24, R68, R25 ;  /* 0x0000001944187221 */ /* 0x002fc80000010000 */
[C---:B--2---:R-:W-:Y:S01]  /*aa40*/  FADD.FTZ R3, R43.reuse, R24 ;  /* 0x000000182b037221 */ /* 0x044fe20000010000 */
[----:B------:R-:W-:Y:S01]  /*aa50*/  F2FP.F16.F32.PACK_AB R174, R43, R68 ;  /* 0x000000442bae723e */ /* 0x000fe200000000ff */
[----:B0-----:R-:W-:Y:S06]  /*aa60*/  @!P0 BRA `(.L_x_11070) ;  /* 0x0000000000048947 */ /* 0x001fec0003800000 */
[----:B------:R-:W-:Y:S01]  /*aa70*/  BPT.TRAP 0x1 ;  /* 0x000000040000795c */ /* 0x000fe20000300000 */
.L_x_11070:
[----:B------:R0:W1:Y:S01]  /*aa80*/  SYNCS.PHASECHK.TRANS64.TRYWAIT P2, [R13+URZ+0x22850], R14 ;  /* 0x0228500e0d0075a7 */ /* 0x000062000804017f */
[----:B------:R-:W-:Y:S05]  /*aa90*/  @!P0 BRA `(.L_x_11071) ;  /* 0x0000000000048947 */ /* 0x000fea0003800000 */
[----:B------:R-:W-:Y:S01]  /*aaa0*/  BPT.TRAP 0x1 ;  /* 0x000000040000795c */ /* 0x000fe20000300000 */
.L_x_11071:
[----:B------:R-:W-:Y:S04]  /*aab0*/  BSSY B0, `(.L_x_11072) ;  /* 0x0000004000007945 */ /* 0x000fe80003800000 */
[----:B-1----:R-:W-:Y:S05]  /*aac0*/  @P2 BRA `(.L_x_11073) ;  /* 0x0000000000082947 */ /* 0x002fea0003800000 */
[----:B------:R-:W1:Y:S02]  /*aad0*/  SYNCS.PHASECHK.TRANS64.TRYWAIT P2, [R13+URZ+0x22850], R14 ;  /* 0x0228500e0d0075a7 */ /* 0x000e64000804017f */
[----:B-1----:R-:W-:Y:S05]  /*aae0*/  @!P2 BRA `(.L_x_11074) ;  /* 0x000000f00038a947 */ /* 0x002fea0003800000 */
.L_x_11073:
[----:B------:R-:W-:Y:S05]  /*aaf0*/  BSYNC B0 ;  /* 0x0000000000007941 */ /* 0x000fea0003800000 */
.L_x_11072:
[----:B------:R-:W-:Y:S05]  /*ab00*/  WARPSYNC.ALL ;  /* 0x0000000000007948 */ /* 0x000fea0003800000 */
[----:B------:R-:W-:Y:S01]  /*ab10*/  R2UR UR4, R18 ;  /* 0x00000000120472ca */ /* 0x000fe200000e0000 */
[----:B------:R2:W-:Y:S01]  /*ab20*/  BAR.SYNC.DEFER_BLOCKING R20, 0x100 ;  /* 0x000400140000751d */ /* 0x0005e20000010000 */
[----:B------:R-:W-:Y:S01]  /*ab30*/  MOV R15, 0xc00 ;  /* 0x00000c00000f7802 */ /* 0x000fe20000000f00 */
[----:B01----:R-:W-:-:S04]  /*ab40*/  @!P1 VIADD R13, R13, 0x22860 ;  /* 0x000228600d0d9836 */ /* 0x003fc80000000000 */
[----:B------:R-:W-:Y:S01]  /*ab50*/  ULDC UR48, c[0x0][0x9d8] ;  /* 0x0002760000307ab9 */ /* 0x000fe20000000800 */
[----:B------:R-:W-:Y:S01]  /*ab60*/  @!P1 PRMT R13, RZ, 0x654, R13 ;  /* 0x00000654ff0d9816 */ /* 0x000fe2000000000d */
[----:B--2---:R-:W-:Y:S01]  /*ab70*/  VIADD R20, R176, 0xfffffffe ;  /* 0xfffffffeb0147836 */ /* 0x004fe20000000000 */
[----:B------:R-:W-:Y:S01]  /*ab80*/  ULDC UR49, c[0x0][0x9d8] ;  /* 0x0002760000317ab9 */ /* 0x000fe20000000800 */
[----:B------:R-:W-:Y:S01]  /*ab90*/  ULDC UR46, c[0x0][0x988] ;  /* 0x00026200002e7ab9 */ /* 0x000fe20000000800 */
[----:B------:R-:W-:Y:S01]  /*aba0*/  ULDC UR47, c[0x0][0x988] ;  /* 0x00026200002f7ab9 */ /* 0x000fe20000000800 */
[----:B------:R-:W-:-:S04]  /*abb0*/  UIADD3 UR4, UR4, 0x400, URZ ;  /* 0x0000040004047890 */ /* 0x000fc8000fffe03f */
[----:B------:R-:W-:-:S04]  /*abc0*/  USHF.R.U32.HI UR4, URZ, 0x4, UR4 ;  /* 0x000000043f047899 */ /* 0x000fc80008011604 */
[----:B------:R-:W-:-:S04]  /*abd0*/  ULOP3.LUT UR4, UR4, 0x3fff, URZ, 0xc0, !UPT ;  /* 0x00003fff04047892 */ /* 0x000fc8000f8ec03f */
[----:B------:R-:W-:Y:S01]  /*abe0*/  ULOP3.LUT UR37, UR4, 0x3000000, URZ, 0xfc, !UPT ;  /* 0x0300000004257892 */ /* 0x000fe2000f8efc3f */
[----:B------:R-:W-:-:S05]  /*abf0*/  WARPGROUP.ARRIVE ;  /* 0x00000000000079c5 */ /* 0x000fca0000000000 */
[----:B------:R-:W-:Y:S02]  /*ac00*/  IMAD R14, R22, R15, UR37 ;  /* 0x00000025160e7e24 */ /* 0x000fe4000f8e020f */
[----:B------:R-:W-:-:S03]  /*ac10*/  IMAD.MOV.U32 R15, RZ, RZ, 0x40000040 ;  /* 0x40000040ff0f7424 */ /* 0x000fc600078e00ff */
        /* <DEDUP_REMOVED lines=37> */
[----:B------:R-:W-:Y:S02]  /*ae70*/  R2UR UR7, R15 ;  /* 0x000000000f0772ca */ /* 0x000fe400000e0000 */
[----:B------:R-:W-:-:S05]  /*ae80*/  IADD3 R14, R203, -R200, RZ ;  /* 0x800000c8cb0e7210 */ /* 0x000fca0007ffe0ff */
[----:B------:R-:W-:-:S04]  /*ae90*/  IMAD R14, R201, 0x80, R14 ;  /* 0x00000080c90e7824 */ /* 0x000fc800078e020e */
[----:B------:R-:W-:-:S05]  /*aea0*/  IMAD.HI R14, R14, 0x2aaaaaab, RZ ;  /* 0x2aaaaaab0e0e7827 */ /* 0x000fca00078e02ff */
[----:B------:R-:W-:-:S04]  /*aeb0*/  SHF.R.U32.HI R15, RZ, 0x1f, R14 ;  /* 0x0000001fff0f7819 */ /* 0x000fc8000001160e */
[----:B------:R-:W-:-:S04]  /*aec0*/  LEA.HI.SX32 R15, R14, R15, 0x1c ;  /* 0x0000000f0e0f7211 */ /* 0x000fc800078fe2ff */
[----:B------:R-:W-:-:S04]  /*aed0*/  VIMNMX R15, RZ, R15, !PT ;  /* 0x0000000fff0f7248 */ /* 0x000fc80007fe0100 */
[----:B------:R-:W-:Y:S01]  /*aee0*/  ISETP.GE.AND P2, PT, R20, R15, PT ;  /* 0x0000000f1400720c */ /* 0x000fe20003f46270 */
[----:B------:R-:W-:Y:S02]  /*aef0*/  WARPGROUP.DEPBAR.LE gsb0, 0x0 ;  /* 0x00008000000079c5 */ /* 0x000fe40000010000 */
[----:B------:R-:W-:-:S06]  /*af00*/  WARPGROUP.ARRIVE ;  /* 0x00000000000079c5 */ /* 0x000fcc0000000000 */
[----:B------:R-:W-:Y:S03]  /*af10*/  HGMMA.64x256x16.F32 R24, R172, gdesc[UR4].tnspB, R24, gsb0 ;  /* 0x43e00004ac187df0 */ /* 0x000fe60008000818 */
[----:B------:R-:W-:Y:S02]  /*af20*/  WARPGROUP.DEPBAR.LE gsb0, 0x0 ;  /* 0x00008000000079c5 */ /* 0x000fe40000010000 */
[----:B------:R0:W-:Y:S01]  /*af30*/  @!P1 SYNCS.ARRIVE.TRANS64.RED.A1T0 RZ, [R13+URZ], RZ ;  /* 0x000000ff0dff99a7 */ /* 0x0001e2000810043f */
[----:B------:R-:W-:Y:S05]  /*af40*/  @!P2 BRA `(.L_x_11075) ;  /* 0x0000002800e8a947 */ /* 0x000fea0003800000 */
[----:B------:R-:W-:Y:S01]  /*af50*/  MOV R202, R178 ;  /* 0x000000b200ca7202 */ /* 0x000fe20000000f00 */
[----:B------:R-:W-:-:S07]  /*af60*/  IMAD.MOV.U32 R221, RZ, RZ, R21 ;  /* 0x000000ffffdd7224 */ /* 0x000fce00078e0015 */
.L_x_11085:
[----:B------:R-:W-:Y:S01]  /*af70*/  VIADD R22, R22, 0x1 ;  /* 0x0000000116167836 */ /* 0x000fe20000000000 */
[----:B------:R-:W-:Y:S05]  /*af80*/  YIELD ;  /* 0x0000000000007946 */ /* 0x000fea0003800000 */
[----:B------:R-:W-:-:S04]  /*af90*/  ISETP.NE.AND P2, PT, R22, 0x2, PT ;  /* 0x000000021600780c */ /* 0x000fc80003f45270 */
[----:B-1----:R-:W-:Y:S02]  /*afa0*/  SEL R14, RZ, 0x1, P2 ;  /* 0x00000001ff0e7807 */ /* 0x002fe40001000000 */
[----:B------:R-:W-:Y:S02]  /*afb0*/  SEL R22, R22, RZ, P2 ;  /* 0x000000ff16167207 */ /* 0x000fe40001000000 */
[----:B------:R-:W-:Y:S01]  /*afc0*/  LOP3.LUT R23, R23, R14, RZ, 0x3c, !PT ;  /* 0x0000000e17177212 */ /* 0x000fe200078e3cff */
[----:B------:R-:W-:Y:S06]  /*afd0*/  @!P0 BRA `(.L_x_11076) ;  /* 0x0000000000048947 */ /* 0x000fec0003800000 */
[----:B------:R-:W-:Y:S01]  /*afe0*/  BPT.TRAP 0x1 ;  /* 0x000000040000795c */ /* 0x000fe20000300000 */
.L_x_11076:
[----:B------:R-:W-:Y:S01]  /*aff0*/  IMAD R14, R22, 0x8, R18 ;  /* 0x00000008160e7824 */ /* 0x000fe200078e0212 */
[----:B0-----:R-:W-:-:S04]  /*b000*/  SHF.L.U32 R13, R23, 0x1f, RZ ;  /* 0x0000001f170d7819 */ /* 0x001fc800000006ff */
[----:B------:R0:W1:Y:S01]  /*b010*/  SYNCS.PHASECHK.TRANS64.TRYWAIT P2, [R14+URZ+0x22830], R13 ;  /* 0x0228300d0e0075a7 */ /* 0x000062000804017f */
[----:B------:R-:W-:Y:S05]  /*b020*/  @!P0 BRA `(.L_x_11077) ;  /* 0x0000000000048947 */ /* 0x000fea0003800000 */
[----:B------:R-:W-:Y:S01]  /*b030*/  BPT.TRAP 0x1 ;  /* 0x000000040000795c */ /* 0x000fe20000300000 */
.L_x_11077:
[----:B------:R-:W-:Y:S01]  /*b040*/  IMAD R214, R22, 0x300, R12 ;  /* 0x0000030016d67824 */ /* 0x000fe200078e020c */
[----:B------:R-:W-:Y:S01]  /*b050*/  MOV R215, 0x40000040 ;  /* 0x4000004000d77802 */ /* 0x000fe20000000f00 */
[----:B-1----:R-:W-:Y:S06]  /*b060*/  @P2 BRA `(.L_x_11078) ;  /* 0x0000000000082947 */ /* 0x002fec0003800000 */
[----:B------:R-:W1:Y:S02]  /*b070*/  SYNCS.PHASECHK.TRANS64.TRYWAIT P2, [R14+URZ+0x22830], R13 ;  /* 0x0228300d0e0075a7 */ /* 0x000e64000804017f */
[----:B-1----:R-:W-:Y:S05]  /*b080*/  @!P2 BRA `(.L_x_11079) ;  /* 0x000000e800e4a947 */ /* 0x002fea0003800000 */
.L_x_11078:
[----:B------:R-:W-:Y:S05]  /*b090*/  WARPSYNC.ALL ;  /* 0x0000000000007948 */ /* 0x000fea0003800000 */
        /* <DEDUP_REMOVED lines=8> */
[----:B------:R-:W-:Y:S01]  /*b120*/  HGMMA.64x96x16.F32 R152, gdesc[UR4], RZ, !UPT, gsb0 ;  /* 0x01600000049879f0 */ /* 0x000fe2000c0008ff */
        /* <DEDUP_REMOVED lines=27> */
[----:B------:R-:W-:Y:S02]  /*b2e0*/  IMAD.SHL.U32 R153, R201, 0x80, RZ ;  /* 0x00000080c9997824 */ /* 0x000fe400078e00ff */
[----:B------:R-:W-:Y:S01]  /*b2f0*/  FMUL.FTZ R156, R156, UR49 ;  /* 0x000000319c9c7c20 */ /* 0x000fe20008410000 */
[----:B------:R-:W-:Y:S01]  /*b300*/  FMUL.FTZ R157, R157, UR49 ;  /* 0x000000319d9d7c20 */ /* 0x000fe20008410000 */
[----:B------:R-:W-:Y:S01]  /*b310*/  FMUL.FTZ R160, R160, UR49 ;  /* 0x00000031a0a07c20 */ /* 0x000fe20008410000 */
[----:B------:R-:W-:Y:S01]  /*b320*/  IMAD R214, R20, -0x60, R153 ;  /* 0xffffffa014d67824 */ /* 0x000fe200078e0299 */
[----:B------:R-:W2:Y:S01]  /*b330*/  MUFU.TANH R217, R217 ;  /* 0x000000d900d97308 */ /* 0x000ea20000002400 */
[----:B------:R-:W-:Y:S01]  /*b340*/  FMUL.FTZ R161, R161, UR49 ;  /* 0x00000031a1a17c20 */ /* 0x000fe20008410000 */
[----:B------:R-:W-:Y:S01]  /*b350*/  FMUL.FTZ R21, R164, UR49 ;  /* 0x00000031a4157c20 */ /* 0x000fe20008410000 */
[----:B------:R-:W-:Y:S01]  /*b360*/  FMUL.FTZ R164, R165, UR49 ;  /* 0x00000031a5a47c20 */ /* 0x000fe20008410000 */
[----:B------:R-:W-:Y:S01]  /*b370*/  IADD3 R153, R214, 0x1, R203 ;  /* 0x00000001d6997810 */ /* 0x000fe20007ffe0cb */
[----:B------:R-:W-:Y:S01]  /*b380*/  FMUL.FTZ R214, R176, UR49 ;  /* 0x00000031b0d67c20 */ /* 0x000fe20008410000 */
[----:B------:R-:W-:Y:S01]  /*b390*/  FMUL.FTZ R176, R177, UR49 ;  /* 0x00000031b1b07c20 */ /* 0x000fe20008410000 */
[----:B------:R-:W-:Y:S01]  /*b3a0*/  FMUL.FTZ R168, R168, UR49 ;  /* 0x00000031a8a87c20 */ /* 0x000fe20008410000 */
[----:B------:R-:W-:Y:S01]  /*b3b0*/  IADD3 R222, R153, -R200, RZ ;  /* 0x800000c899de7210 */ /* 0x000fe20007ffe0ff */
[----:B------:R-:W3:Y:S01]  /*b3c0*/  MUFU.TANH R152, R152 ;  /* 0x0000009800987308 */ /* 0x000ee20000002400 */
[----:B------:R-:W-:Y:S01]  /*b3d0*/  FMUL.FTZ R215, R169, UR49 ;  /* 0x00000031a9d77c20 */ /* 0x000fe20008410000 */
[----:B------:R-:W-:Y:S01]  /*b3e0*/  FMUL.FTZ R180, R180, UR49 ;  /* 0x00000031b4b47c20 */ /* 0x000fe20008410000 */
[----:B------:R-:W-:Y:S01]  /*b3f0*/  FMUL.FTZ R216, R172, UR49 ;  /* 0x00000031acd87c20 */ /* 0x000fe20008410000 */
[----:B------:R-:W-:-:S02]  /*b400*/  IMAD R153, R211, -0x2, R222 ;  /* 0xfffffffed3997824 */ /* 0x000fc400078e02de */
[----:B------:R-:W-:Y:S01]  /*b410*/  FMUL.FTZ R172, R173, UR49 ;  /* 0x00000031adac7c20 */ /* 0x000fe20008410000 */
[----:B------:R-:W-:Y:S01]  /*b420*/  FMUL.FTZ R181, R181, UR49 ;  /* 0x00000031b5b57c20 */ /* 0x000fe20008410000 */
[----:B------:R-:W-:Y:S01]  /*b430*/  FMUL.FTZ R222, R184, UR49 ;  /* 0x00000031b8de7c20 */ /* 0x000fe20008410000 */
[----:B------:R-:W4:Y:S01]  /*b440*/  MUFU.TANH R156, R156 ;  /* 0x0000009c009c7308 */ /* 0x000f220000002400 */
[----:B------:R-:W-:Y:S02]  /*b450*/  IMAD.IADD R177, R212, 0x1, R153 ;  /* 0x00000001d4b17824 */ /* 0x000fe400078e0299 */
[----:B------:R-:W-:Y:S01]  /*b460*/  FMUL.FTZ R185, R185, UR49 ;  /* 0x00000031b9b97c20 */ /* 0x000fe20008410000 */
[----:B------:R-:W-:Y:S01]  /*b470*/  FMUL.FTZ R189, R189, UR49 ;  /* 0x00000031bdbd7c20 */ /* 0x000fe20008410000 */
[----:B------:R-:W-:Y:S01]  /*b480*/  FMUL.FTZ R192, R192, UR49 ;  /* 0x00000031c0c07c20 */ /* 0x000fe20008410000 */
[----:B------:R-:W-:Y:S01]  /*b490*/  FMUL.FTZ R196, R196, UR49 ;  /* 0x00000031c4c47c20 */ /* 0x000fe20008410000 */
[C---:B------:R-:W-:Y:S01]  /*b4a0*/  ISETP.GT.AND P2, PT, R177.reuse, RZ, PT ;  /* 0x000000ffb100720c */ /* 0x040fe20003f44270 */
[----:B------:R-:W-:Y:S01]  /*b4b0*/  FMUL.FTZ R230, R170, UR49 ;  /* 0x00000031aae67c20 */ /* 0x000fe20008410000 */
[----:B------:R-:W5:Y:S01]  /*b4c0*/  MUFU.TANH R157, R157 ;  /* 0x0000009d009d7308 */ /* 0x000f620000002400 */
[----:B------:R-:W-:Y:S01]  /*b4d0*/  ISETP.GT.AND P3, PT, R177, 0x1, PT ;  /* 0x00000001b100780c */ /* 0x000fe20003f64270 */
[----:B------:R-:W-:Y:S01]  /*b4e0*/  FMUL.FTZ R175, R175, UR49 ;  /* 0x00000031afaf7c20 */ /* 0x000fe20008410000 */
[----:B--2---:R-:W-:Y:S01]  /*b4f0*/  FSEL R153, R217, -INF , P2 ;  /* 0xff800000d9997808 */ /* 0x004fe20001000000 */
[----:B------:R-:W-:Y:S01]  /*b500*/  FMUL.FTZ R227, R167, UR49 ;  /* 0x00000031a7e37c20 */ /* 0x000fe20008410000 */
[----:B------:R-:W-:Y:S01]  /*b510*/  ISETP.GT.AND P4, PT, R177, 0x8, PT ;  /* 0x00000008b100780c */ /* 0x000fe20003f84270 */
[----:B------:R-:W-:Y:S01]  /*b520*/  FMUL.FTZ R231, R171, UR49 ;  /* 0x00000031abe77c20 */ /* 0x000fe20008410000 */
[----:B---3--:R-:W-:Y:S01]  /*b530*/  FSEL R152, R152, -INF , P3 ;  /* 0xff80000098987808 */ /* 0x008fe20001800000 */
[----:B------:R-:W2:Y:S01]  /*b540*/  MUFU.TANH R160, R160 ;  /* 0x000000a000a07308 */ /* 0x000ea20000002400 */
[----:B------:R-:W-:Y:S01]  /*b550*/  FMNMX.FTZ R165, R153, R221, !PT ;  /* 0x000000dd99a57209 */ /* 0x000fe20007810000 */
[----:B------:R-:W-:Y:S01]  /*b560*/  FMUL.FTZ R182, R182, UR49 ;  /* 0x00000031b6b67c20 */ /* 0x000fe20008410000 */
[C---:B------:R-:W-:Y:S01]  /*b570*/  ISETP.GT.AND P2, PT, R177.reuse, 0x9, PT ;  /* 0x00000009b100780c */ /* 0x040fe20003f44270 */
[----:B------:R-:W-:Y:S01]  /*b580*/  FMUL.FTZ R232, R174, UR49 ;  /* 0x00000031aee87c20 */ /* 0x000fe20008410000 */
[----:B----4-:R-:W-:Y:S01]  /*b590*/  FSEL R156, R156, -INF , P4 ;  /* 0xff8000009c9c7808 */ /* 0x010fe20002000000 */
[----:B------:R-:W-:Y:S01]  /*b5a0*/  FMUL.FTZ R178, R178, UR49 ;  /* 0x00000031b2b27c20 */ /* 0x000fe20008410000 */
[----:B------:R-:W-:Y:S01]  /*b5b0*/  FMNMX.FTZ R165, R152, R165, !PT ;  /* 0x000000a598a57209 */ /* 0x000fe20007810000 */
[----:B------:R-:W3:Y:S01]  /*b5c0*/  MUFU.TANH R161, R161 ;  /* 0x000000a100a17308 */ /* 0x000ee20000002400 */
[----:B------:R-:W-:Y:S01]  /*b5d0*/  ISETP.GT.AND P3, PT, R177, 0x10, PT ;  /* 0x00000010b100780c */ /* 0x000fe20003f64270 */
[----:B------:R-:W-:Y:S01]  /*b5e0*/  FMUL.FTZ R179, R179, UR49 ;  /* 0x00000031b3b37c20 */ /* 0x000fe20008410000 */
[----:B-----5:R-:W-:Y:S01]  /*b5f0*/  FSEL R157, R157, -INF , P2 ;  /* 0xff8000009d9d7808 */ /* 0x020fe20001000000 */
[----:B------:R-:W-:Y:S01]  /*b600*/  FMUL.FTZ R183, R183, UR49 ;  /* 0x00000031b7b77c20 */ /* 0x000fe20008410000 */
[----:B------:R-:W-:Y:S01]  /*b610*/  FMNMX.FTZ R224, R156, R165, !PT ;  /* 0x000000a59ce07209 */ /* 0x000fe20007810000 */
[----:B------:R-:W-:Y:S01]  /*b620*/  FMUL.FTZ R187, R187, UR49 ;  /* 0x00000031bbbb7c20 */ /* 0x000fe20008410000 */
[----:B------:R-:W-:Y:S01]  /*b630*/  ISETP.GT.AND P2, PT, R177, 0x11, PT ;  /* 0x00000011b100780c */ /* 0x000fe20003f44270 */
[----:B------:R-:W-:Y:S01]  /*b640*/  MUFU.TANH R21, R21 ;  /* 0x0000001500157308 */ /* 0x000fe20000002400 */
[----:B--2---:R-:W-:Y:S01]  /*b650*/  FSEL R160, R160, -INF , P3 ;  /* 0xff800000a0a07808 */ /* 0x004fe20001800000 */
[----:B------:R-:W-:Y:S01]  /*b660*/  FMUL.FTZ R186, R186, UR49 ;  /* 0x00000031baba7c20 */ /* 0x000fe20008410000 */
[----:B------:R-:W-:Y:S01]  /*b670*/  FMNMX.FTZ R165, R157, R224, !PT ;  /* 0x000000e09da57209 */ /* 0x000fe20007810000 */
[----:B------:R-:W-:Y:S01]  /*b680*/  FMUL.FTZ R224, R166, UR49 ;  /* 0x00000031a6e07c20 */ /* 0x000fe20008410000 */
[----:B------:R-:W-:Y:S01]  /*b690*/  ISETP.GT.AND P3, PT, R177, 0x18, PT ;  /* 0x00000018b100780c */ /* 0x000fe20003f64270 */
[----:B------:R-:W-:Y:S01]  /*b6a0*/  FMUL.FTZ R194, R194, UR49 ;  /* 0x00000031c2c27c20 */ /* 0x000fe20008410000 */
[----:B------:R-:W-:Y:S01]  /*b6b0*/  FMUL.FTZ R195, R195, UR49 ;  /* 0x00000031c3c37c20 */ /* 0x000fe20008410000 */
[----:B------:R-:W2:Y:S01]  /*b6c0*/  MUFU.TANH R164, R164 ;  /* 0x000000a400a47308 */ /* 0x000ea20000002400 */
[----:B---3--:R-:W-:-:S02]  /*b6d0*/  FSEL R161, R161, -INF , P2 ;  /* 0xff800000a1a17808 */ /* 0x008fc40001000000 */
[----:B------:R-:W-:-:S05]  /*b6e0*/  ISETP.GT.AND P2, PT, R177, 0x19, PT ;  /* 0x00000019b100780c */ /* 0x000fca0003f44270 */
[----:B------:R-:W3:Y:S08]  /*b6f0*/  MUFU.TANH R168, R168 ;  /* 0x000000a800a87308 */ /* 0x000ef00000002400 */
[----:B------:R-:W4:Y:S01]  /*b700*/  MUFU.TANH R215, R215 ;  /* 0x000000d700d77308 */ /* 0x000f220000002400 */
[----:B--2---:R-:W-:Y:S02]  /*b710*/  FSEL R164, R164, -INF , P2 ;  /* 0xff800000a4a47808 */ /* 0x004fe40001000000 */
[----:B------:R-:W-:-:S05]  /*b720*/  ISETP.GT.AND P2, PT, R177, 0x21, PT ;  /* 0x00000021b100780c */ /* 0x000fca0003f44270 */
[----:B------:R2:W-:Y:S08]  /*b730*/  MUFU.TANH R217, R180 ;  /* 0x000000b400d97308 */ /* 0x0005f00000002400 */
[----:B------:R-:W5:Y:S01]  /*b740*/  MUFU.TANH R216, R216 ;  /* 0x000000d800d87308 */ /* 0x000f620000002400 */
[----:B--2---:R-:W-:Y:S02]  /*b750*/  FMNMX.FTZ R180, R160, R165, !PT ;  /* 0x000000a5a0b47209 */ /* 0x004fe40007810000 */
[----:B------:R-:W-:Y:S01]  /*b760*/  FSEL R165, R21, -INF , P3 ;  /* 0xff80000015a57808 */ /* 0x000fe20001800000 */
[----:B------:R-:W-:Y:S01]  /*b770*/  FMUL.FTZ R21, R188, UR49 ;  /* 0x00000031bc157c20 */ /* 0x000fe20008410000 */
[----:B------:R-:W-:-:S02]  /*b780*/  FMNMX.FTZ R180, R161, R180, !PT ;  /* 0x000000b4a1b47209 */ /* 0x000fc40007810000 */
[----:B------:R-:W-:Y:S01]  /*b790*/  ISETP.GT.AND P3, PT, R177, 0x20, PT ;  /* 0x00000020b100780c */ /* 0x000fe20003f64270 */
[----:B------:R-:W2:Y:S01]  /*b7a0*/  MUFU.TANH R172, R172 ;  /* 0x000000ac00ac7308 */ /* 0x000ea20000002400 */
[----:B------:R-:W-:Y:S02]  /*b7b0*/  FMNMX.FTZ R173, R165, R180, !PT ;  /* 0x000000b4a5ad7209 */ /* 0x000fe40007810000 */
[----:B---3--:R-:W-:Y:S02]  /*b7c0*/  FSEL R169, R168, -INF , P3 ;  /* 0xff800000a8a97808 */ /* 0x008fe40001800000 */
[----:B------:R-:W-:Y:S02]  /*b7d0*/  FMNMX.FTZ R180, R164, R173, !PT ;  /* 0x000000ada4b47209 */ /* 0x000fe40007810000 */
[----:B----4-:R-:W-:Y:S01]  /*b7e0*/  FSEL R168, R215, -INF , P2 ;  /* 0xff800000d7a87808 */ /* 0x010fe20001000000 */
[----:B------:R-:W3:Y:S01]  /*b7f0*/  MUFU.TANH R214, R214 ;  /* 0x000000d600d67308 */ /* 0x000ee20000002400 */
[----:B------:R-:W-:-:S02]  /*b800*/  ISETP.GT.AND P3, PT, R177, 0x28, PT ;  /* 0x00000028b100780c */ /* 0x000fc40003f64270 */
[----:B------:R-:W-:Y:S02]  /*b810*/  FMNMX.FTZ R215, R169, R180, !PT ;  /* 0x000000b4a9d77209 */ /* 0x000fe40007810000 */
[C---:B------:R-:W-:Y:S02]  /*b820*/  ISETP.GT.AND P2, PT, R177.reuse, 0x29, PT ;  /* 0x00000029b100780c */ /* 0x040fe40003f44270 */
[----:B-----5:R-:W-:Y:S01]  /*b830*/  FSEL R173, R216, -INF , P3 ;  /* 0xff800000d8ad7808 */ /* 0x020fe20001800000 */
[----:B------:R-:W4:Y:S01]  /*b840*/  MUFU.TANH R176, R176 ;  /* 0x000000b000b07308 */ /* 0x000f220000002400 */
[----:B------:R-:W-:Y:S02]  /*b850*/  FMNMX.FTZ R180, R168, R215, !PT ;  /* 0x000000d7a8b47209 */ /* 0x000fe40007810000 */
[----:B------:R-:W-:Y:S02]  /*b860*/  ISETP.GT.AND P3, PT, R177, 0x30, PT ;  /* 0x00000030b100780c */ /* 0x000fe40003f64270 */
[----:B--2---:R-:W-:-:S02]  /*b870*/  FSEL R172, R172, -INF , P2 ;  /* 0xff800000acac7808 */ /* 0x004fc40001000000 */
[----:B------:R-:W-:Y:S01]  /*b880*/  FMNMX.FTZ R215, R173, R180, !PT ;  /* 0x000000b4add77209 */ /* 0x000fe20007810000 */
[----:B------:R-:W2:Y:S01]  /*b890*/  MUFU.TANH R181, R181 ;  /* 0x000000b500b57308 */ /* 0x000ea20000002400 */
[C---:B------:R-:W-:Y:S02]  /*b8a0*/  ISETP.GT.AND P2, PT, R177.reuse, 0x31, PT ;  /* 0x00000031b100780c */ /* 0x040fe40003f44270 */
[----:B---3--:R-:W-:Y:S02]  /*b8b0*/  FSEL R180, R214, -INF , P3 ;  /* 0xff800000d6b47808 */ /* 0x008fe40001800000 */
[----:B------:R-:W-:Y:S02]  /*b8c0*/  FMNMX.FTZ R215, R172, R215, !PT ;  /* 0x000000d7acd77209 */ /* 0x000fe40007810000 */
[----:B------:R-:W-:Y:S01]  /*b8d0*/  ISETP.GT.AND P3, PT, R177, 0x38, PT ;  /* 0x00000038b100780c */ /* 0x000fe20003f64270 */
[----:B------:R-:W3:Y:S01]  /*b8e0*/  MUFU.TANH R222, R222 ;  /* 0x000000de00de7308 */ /* 0x000ee20000002400 */
[----:B----4-:R-:W-:-:S02]  /*b8f0*/  FSEL R176, R176, -INF , P2 ;  /* 0xff800000b0b07808 */ /* 0x010fc40001000000 */
[----:B------:R-:W-:Y:S01]  /*b900*/  FMNMX.FTZ R223, R180, R215, !PT ;  /* 0x000000d7b4df7209 */ /* 0x000fe20007810000 */
[----:B------:R-:W-:Y:S01]  /*b910*/  FMUL.FTZ R215, R193, UR49 ;  /* 0x00000031c1d77c20 */ /* 0x000fe20008410000 */
[----:B------:R-:W-:Y:S02]  /*b920*/  ISETP.GT.AND P2, PT, R177, 0x39, PT ;  /* 0x00000039b100780c */ /* 0x000fe40003f44270 */
[----:B------:R-:W-:Y:S01]  /*b930*/  FSEL R184, R217, -INF , P3 ;  /* 0xff800000d9b87808 */ /* 0x000fe20001800000 */
[----:B------:R-:W4:Y:S01]  /*b940*/  MUFU.TANH R185, R185 ;  /* 0x000000b900b97308 */ /* 0x000f220000002400 */
[----:B------:R-:W-:Y:S01]  /*b950*/  FMNMX.FTZ R223, R176, R223, !PT ;  /* 0x000000dfb0df7209 */ /* 0x000fe20007810000 */
[C---:B------:R-:W-:Y:S01]  /*b960*/  VIADD R217, R177.reuse, 0x8 ;  /* 0x00000008b1d97836 */ /* 0x040fe20000000000 */
[----:B------:R-:W-:Y:S02]  /*b970*/  ISETP.GT.AND P3, PT, R177, 0x40, PT ;  /* 0x00000040b100780c */ /* 0x000fe40003f64270 */
[----:B--2---:R-:W-:-:S02]  /*b980*/  FSEL R181, R181, -INF , P2 ;  /* 0xff800000b5b57808 */ /* 0x004fc40001000000 */
[----:B------:R-:W-:Y:S01]  /*b990*/  FMNMX.FTZ R216, R184, R223, !PT ;  /* 0x000000dfb8d87209 */ /* 0x000fe20007810000 */
[----:B------:R-:W2:Y:S01]  /*b9a0*/  MUFU.TANH R21, R21 ;  /* 0x0000001500157308 */ /* 0x000ea20000002400 */
[----:B------:R-:W-:Y:S01]  /*b9b0*/  ISETP.GT.AND P2, PT, R177, 0x41, PT ;  /* 0x00000041b100780c */ /* 0x000fe20003f44270 */
[----:B------:R-:W-:Y:S01]  /*b9c0*/  FMUL.FTZ R223, R163, UR49 ;  /* 0x00000031a3df7c20 */ /* 0x000fe20008410000 */
[----:B---3--:R-:W-:Y:S02]  /*b9d0*/  FSEL R188, R222, -INF , P3 ;  /* 0xff800000debc7808 */ /* 0x008fe40001800000 */
[----:B------:R-:W-:Y:S01]  /*b9e0*/  FMNMX.FTZ R193, R181, R216, !PT ;  /* 0x000000d8b5c17209 */ /* 0x000fe20007810000 */
[----:B------:R-:W-:Y:S01]  /*b9f0*/  FMUL.FTZ R216, R197, UR49 ;  /* 0x00000031c5d87c20 */ /* 0x000fe20008410000 */
[----:B------:R-:W-:Y:S01]  /*ba00*/  ISETP.GT.AND P3, PT, R177, 0x48, PT ;  /* 0x00000048b100780c */ /* 0x000fe20003f64270 */
[----:B------:R-:W3:Y:S01]  /*ba10*/  MUFU.TANH R189, R189 ;  /* 0x000000bd00bd7308 */ /* 0x000ee20000002400 */
[----:B----4-:R-:W-:Y:S01]  /*ba20*/  FSEL R185, R185, -INF , P2 ;  /* 0xff800000b9b97808 */ /* 0x010fe20001000000 */
[----:B------:R-:W-:Y:S01]  /*ba30*/  FMUL.FTZ R197, R154, UR49 ;  /* 0x000000319ac57c20 */ /* 0x000fe20008410000 */
[----:B------:R-:W-:-:S02]  /*ba40*/  FMNMX.FTZ R222, R188, R193, !PT ;  /* 0x000000c1bcde7209 */ /* 0x000fc40007810000 */
[----:B------:R-:W-:Y:S02]  /*ba50*/  ISETP.GT.AND P2, PT, R177, 0x49, PT ;  /* 0x00000049b100780c */ /* 0x000fe40003f44270 */
[----:B------:R-:W-:Y:S01]  /*ba60*/  FMNMX.FTZ R193, R185, R222, !PT ;  /* 0x000000deb9c17209 */ /* 0x000fe20007810000 */
[----:B------:R2:W4:Y:S01]  /*ba70*/  MUFU.TANH R214, R192 ;  /* 0x000000c000d67308 */ /* 0x0005220000002400 */
[C---:B------:R-:W-:Y:S02]  /*ba80*/  ISETP.GT.AND P4, PT, R217.reuse, RZ, PT ;  /* 0x000000ffd900720c */ /* 0x040fe40003f84270 */
[C---:B------:R-:W-:Y:S02]  /*ba90*/  ISETP.GT.AND P5, PT, R217.reuse, 0x1, PT ;  /* 0x00000001d900780c */ /* 0x040fe40003fa4270 */
[----:B------:R-:W-:-:S03]  /*baa0*/  ISETP.GT.AND P6, PT, R217, 0x59, PT ;  /* 0x00000059d900780c */ /* 0x000fc60003fc4270 */
[----:B------:R-:W5:Y:S01]  /*bab0*/  MUFU.TANH R215, R215 ;  /* 0x000000d700d77308 */ /* 0x000f620000002400 */
[----:B--2---:R-:W-:Y:S02]  /*bac0*/  FSEL R192, R21, -INF , P3 ;  /* 0xff80000015c07808 */ /* 0x004fe40001800000 */
[----:B------:R-:W-:Y:S02]  /*bad0*/  ISETP.GT.AND P3, PT, R177, 0x50, PT ;  /* 0x00000050b100780c */ /* 0x000fe40003f64270 */
[----:B---3--:R-:W-:Y:S02]  /*bae0*/  FSEL R189, R189, -INF , P2 ;  /* 0xff800000bdbd7808 */ /* 0x008fe40001000000 */
[----:B------:R-:W-:Y:S01]  /*baf0*/  FMNMX.FTZ R222, R192, R193, !PT ;  /* 0x000000c1c0de7209 */ /* 0x000fe20007810000 */
[----:B------:R-:W2:Y:S01]  /*bb00*/  MUFU.TANH R196, R196 ;  /* 0x000000c400c47308 */ /* 0x000ea20000002400 */
[----:B------:R-:W-:Y:S02]  /*bb10*/  ISETP.GT.AND P2, PT, R177, 0x51, PT ;  /* 0x00000051b100780c */ /* 0x000fe40003f44270 */
[----:B----4-:R-:W-:Y:S01]  /*bb20*/  FSEL R193, R214, -INF , P3 ;  /* 0xff800000d6c17808 */ /* 0x010fe20001800000 */
[----:B------:R-:W-:Y:S01]  /*bb30*/  FMUL.FTZ R214, R155, UR49 ;  /* 0x000000319bd67c20 */ /* 0x000fe20008410000 */
[----:B------:R-:W-:-:S02]  /*bb40*/  FMNMX.FTZ R222, R189, R222, !PT ;  /* 0x000000debdde7209 */ /* 0x000fc40007810000 */
[----:B------:R-:W-:Y:S01]  /*bb50*/  ISETP.GT.AND P3, PT, R177, 0x58, PT ;  /* 0x00000058b100780c */ /* 0x000fe20003f64270 */
[----:B------:R3:W4:Y:S01]  /*bb60*/  MUFU.TANH R21, R216 ;  /* 0x000000d800157308 */ /* 0x0007220000002400 */
[----:B-----5:R-:W-:Y:S02]  /*bb70*/  FSEL R154, R215, -INF , P2 ;  /* 0xff800000d79a7808 */ /* 0x020fe40001000000 */
[----:B------:R-:W-:Y:S01]  /*bb80*/  FMNMX.FTZ R215, R193, R222, !PT ;  /* 0x000000dec1d77209 */ /* 0x000fe20007810000 */
[----:B------:R-:W-:Y:S01]  /*bb90*/  FMUL.FTZ R222, R162, UR49 ;  /* 0x00000031a2de7c20 */ /* 0x000fe20008410000 */
[----:B------:R-:W-:-:S03]  /*bba0*/  ISETP.GT.AND P2, PT, R177, 0x59, PT ;  /* 0x00000059b100780c */ /* 0x000fc60003f44270 */
[----:B------:R-:W5:Y:S01]  /*bbb0*/  MUFU.TANH R197, R197 ;  /* 0x000000c500c57308 */ /* 0x000f620000002400 */
[----:B--2---:R-:W-:Y:S02]  /*bbc0*/  FSEL R155, R196, -INF , P3 ;  /* 0xff800000c49b7808 */ /* 0x004fe40001800000 */
[----:B---3--:R-:W-:Y:S01]  /*bbd0*/  FMNMX.FTZ R216, R154, R215, !PT ;  /* 0x000000d79ad87209 */ /* 0x008fe20007810000 */
[----:B------:R-:W-:Y:S01]  /*bbe0*/  FMUL.FTZ R215, R158, UR49 ;  /* 0x000000319ed77c20 */ /* 0x000fe20008410000 */
[----:B------:R-:W-:-:S03]  /*bbf0*/  ISETP.GT.AND P3, PT, R217, 0x8, PT ;  /* 0x00000008d900780c */ /* 0x000fc60003f64270 */
[----:B------:R-:W-:Y:S01]  /*bc00*/  MUFU.TANH R223, R223 ;  /* 0x000000df00df7308 */ /* 0x000fe20000002400 */
[----:B----4-:R-:W-:Y:S02]  /*bc10*/  FSEL R196, R21, -INF , P2 ;  /* 0xff80000015c47808 */ /* 0x010fe40001000000 */
[----:B------:R-:W-:Y:S01]  /*bc20*/  FMNMX.FTZ R21, R155, R216, !PT ;  /* 0x000000d89b157209 */ /* 0x000fe20007810000 */
[----:B------:R-:W-:-:S03]  /*bc30*/  FMUL.FTZ R216, R159, UR49 ;  /* 0x000000319fd87c20 */ /* 0x000fc60008410000 */
[----:B------:R-:W-:Y:S01]  /*bc40*/  FMNMX.FTZ R21, R196, R21, !PT ;  /* 0x00000015c4157209 */ /* 0x000fe20007810000 */
[----:B------:R-:W2:Y:S01]  /*bc50*/  MUFU.TANH R215, R215 ;  /* 0x000000d700d77308 */ /* 0x000ea20000002400 */
[----:B-----5:R-:W-:Y:S02]  /*bc60*/  FSEL R162, R197, -INF , P4 ;  /* 0xff800000c5a27808 */ /* 0x020fe40002000000 */
[----:B------:R-:W-:Y:S01]  /*bc70*/  ISETP.GT.AND P4, PT, R217, 0x9, PT ;  /* 0x00000009d900780c */ /* 0x000fe20003f84270 */
[----:B------:R-:W3:Y:S04]  /*bc80*/  SHFL.BFLY PT, R158, R21, 0x2, 0x1f ;  /* 0x0c401f00159e7f89 */ /* 0x000ee800000e0000 */
[----:B------:R-:W4:Y:S08]  /*bc90*/  MUFU.TANH R214, R214 ;  /* 0x000000d600d67308 */ /* 0x000f300000002400 */
[----:B------:R-:W5:Y:S01]  /*bca0*/  MUFU.TANH R216, R216 ;  /* 0x000000d800d87308 */ /* 0x000f620000002400 */
[----:B--2---:R-:W-:-:S02]  /*bcb0*/  FSEL R166, R215, -INF , P3 ;  /* 0xff800000d7a67808 */ /* 0x004fc40001800000 */
[----:B------:R-:W-:-:S04]  /*bcc0*/  ISETP.GT.AND P3, PT, R217, 0x11, PT ;  /* 0x00000011d900780c */ /* 0x000fc80003f64270 */
[----:B------:R-:W-:Y:S01]  /*bcd0*/  FSEL R171, R223, -INF , P3 ;  /* 0xff800000dfab7808 */ /* 0x000fe20001800000 */
[----:B------:R-:W2:Y:S01]  /*bce0*/  MUFU.TANH R230, R230 ;  /* 0x000000e600e67308 */ /* 0x000ea20000002400 */
[----:B------:R-:W-:Y:S02]  /*bcf0*/  ISETP.GT.AND P3, PT, R217, 0x20, PT ;  /* 0x00000020d900780c */ /* 0x000fe40003f64270 */
[----:B----4-:R-:W-:Y:S02]  /*bd00*/  FSEL R159, R214, -INF , P5 ;  /* 0xff800000d69f7808 */ /* 0x010fe40002800000 */
[----:B---3--:R-:W-:Y:S02]  /*bd10*/  FMNMX.FTZ R21, R21, R158, !PT ;  /* 0x0000009e15157209 */ /* 0x008fe40007810000 */
[C---:B------:R-:W-:Y:S01]  /*bd20*/  ISETP.GT.AND P5, PT, R217.reuse, 0x10, PT ;  /* 0x00000010d900780c */ /* 0x040fe20003fa4270 */
[----:B------:R-:W3:Y:S01]  /*bd30*/  MUFU.TANH R222, R222 ;  /* 0x000000de00de7308 */ /* 0x000ee20000002400 */
[----:B-----5:R-:W-:Y:S01]  /*bd40*/  FSEL R163, R216, -INF , P4 ;  /* 0xff800000d8a37808 */ /* 0x020fe20002000000 */
[----:B------:R-:W4:Y:S01]  /*bd50*/  SHFL.BFLY PT, R158, R21, 0x1, 0x1f ;  /* 0x0c201f00159e7f89 */ /* 0x000f2200000e0000 */
[----:B------:R-:W-:-:S05]  /*bd60*/  ISETP.GT.AND P4, PT, R217, 0x18, PT ;  /* 0x00000018d900780c */ /* 0x000fca0003f84270 */
[----:B------:R-:W5:Y:S01]  /*bd70*/  MUFU.TANH R224, R224 ;  /* 0x000000e000e07308 */ /* 0x000f620000002400 */
[----:B--2---:R-:W-:Y:S02]  /*bd80*/  FSEL R216, R230, -INF , P3 ;  /* 0xff800000e6d87808 */ /* 0x004fe40001800000 */
[----:B------:R-:W-:-:S05]  /*bd90*/  ISETP.GT.AND P3, PT, R217, 0x29, PT ;  /* 0x00000029d900780c */ /* 0x000fca0003f64270 */
[----:B------:R-:W2:Y:S01]  /*bda0*/  MUFU.TANH R175, R175 ;  /* 0x000000af00af7308 */ /* 0x000ea20000002400 */
[----:B---3--:R-:W-:Y:S02]  /*bdb0*/  FSEL R167, R222, -INF , P5 ;  /* 0xff800000dea77808 */ /* 0x008fe40002800000 */
[----:B------:R-:W-:-:S05]  /*bdc0*/  ISETP.GT.AND P5, PT, R217, 0x19, PT ;  /* 0x00000019d900780c */ /* 0x000fca0003fa4270 */
[----:B------:R-:W3:Y:S01]  /*bdd0*/  MUFU.TANH R227, R227 ;  /* 0x000000e300e37308 */ /* 0x000ee20000002400 */
[----:B-----5:R-:W-:Y:S02]  /*bde0*/  FSEL R174, R224, -INF , P4 ;  /* 0xff800000e0ae7808 */ /* 0x020fe40002000000 */
[----:B----4-:R-:W-:Y:S02]  /*bdf0*/  FMNMX.FTZ R21, R21, R158, !PT ;  /* 0x0000009e15157209 */ /* 0x010fe40007810000 */
[----:B------:R-:W-:Y:S02]  /*be00*/  ISETP.GT.AND P4, PT, R217, 0x21, PT ;  /* 0x00000021d900780c */ /* 0x000fe40003f84270 */
[----:B------:R-:W-:Y:S01]  /*be10*/  FSETP.NEU.FTZ.AND P2, PT, R21, -INF , PT ;  /* 0xff8000001500780b */ /* 0x000fe20003f5d000 */
[----:B------:R-:W4:Y:S01]  /*be20*/  MUFU.TANH R231, R231 ;  /* 0x000000e700e77308 */ /* 0x000f220000002400 */
[----:B--2---:R-:W-:Y:S02]  /*be30*/  FSEL R175, R175, -INF , P3 ;  /* 0xff800000afaf7808 */ /* 0x004fe40001800000 */
[----:B------:R-:W-:-:S02]  /*be40*/  FSEL R158, R21, RZ, P2 ;  /* 0x000000ff159e7208 */ /* 0x000fc40001000000 */
[----:B------:R-:W-:-:S03]  /*be50*/  ISETP.GT.AND P3, PT, R217, 0x38, PT ;  /* 0x00000038d900780c */ /* 0x000fc60003f64270 */
[----:B------:R-:W2:Y:S01]  /*be60*/  MUFU.TANH R177, R182 ;  /* 0x000000b600b17308 */ /* 0x000ea20000002400 */
[----:B------:R-:W-:Y:S01]  /*be70*/  FADD.FTZ R158, -R158, R221 ;  /* 0x000000dd9e9e7221 */ /* 0x000fe20000010100 */
[----:B------:R-:W-:Y:S01]  /*be80*/  FMUL.FTZ R221, R190, UR49 ;  /* 0x00000031bedd7c20 */ /* 0x000fe20008410000 */
[----:B---3--:R-:W-:Y:S02]  /*be90*/  FSEL R170, R227, -INF , P5 ;  /* 0xff800000e3aa7808 */ /* 0x008fe40002800000 */
[----:B------:R-:W-:Y:S01]  /*bea0*/  ISETP.GT.AND P5, PT, R217, 0x28, PT ;  /* 0x00000028d900780c */ /* 0x000fe20003fa4270 */
[----:B------:R-:W3:Y:S02]  /*beb0*/  S2R R227, SR_TID.X ;  /* 0x0000000000e37919 */ /* 0x000ee40000002100 */
[----:B------:R-:W5:Y:S01]  /*bec0*/  MUFU.TANH R232, R232 ;  /* 0x000000e800e87308 */ /* 0x000f620000002400 */
[----:B----4-:R-:W-:Y:S02]  /*bed0*/  FSEL R215, R231, -INF , P4 ;  /* 0xff800000e7d77808 */ /* 0x010fe40002000000 */
[----:B------:R-:W-:-:S05]  /*bee0*/  ISETP.GT.AND P4, PT, R217, 0x30, PT ;  /* 0x00000030d900780c */ /* 0x000fca0003f84270 */
[----:B------:R-:W4:Y:S01]  /*bef0*/  MUFU.TANH R178, R178 ;  /* 0x000000b200b27308 */ /* 0x000f220000002400 */
[----:B--2---:R-:W-:Y:S01]  /*bf00*/  FSEL R190, R177, -INF , P3 ;  /* 0xff800000b1be7808 */ /* 0x004fe20001800000 */
[----:B------:R-:W-:Y:S01]  /*bf10*/  IMAD.U32 R177, RZ, RZ, UR47 ;  /* 0x0000002fffb17e24 */ /* 0x000fe2000f8e00ff */
[----:B------:R-:W-:-:S03]  /*bf20*/  ISETP.GT.AND P3, PT, R217, 0x41, PT ;  /* 0x00000041d900780c */ /* 0x000fc60003f64270 */
[----:B------:R-:W-:Y:S02]  /*bf30*/  FMUL.FTZ R158, R158, R177 ;  /* 0x000000b19e9e7220 */ /* 0x000fe40000410000 */
[----:B------:R-:W2:Y:S01]  /*bf40*/  MUFU.TANH R179, R179 ;  /* 0x000000b300b37308 */ /* 0x000ea20000002400 */
[----:B-----5:R-:W-:Y:S02]  /*bf50*/  FSEL R182, R232, -INF , P5 ;  /* 0xff800000e8b67808 */ /* 0x020fe40002800000 */
[----:B------:R-:W-:-:S05]  /*bf60*/  ISETP.GT.AND P5, PT, R217, 0x31, PT ;  /* 0x00000031d900780c */ /* 0x000fca0003fa4270 */
[----:B------:R-:W5:Y:S01]  /*bf70*/  MUFU.TANH R183, R183 ;  /* 0x000000b700b77308 */ /* 0x000f620000002400 */
[----:B----4-:R-:W-:Y:S01]  /*bf80*/  FSEL R197, R178, -INF , P4 ;  /* 0xff800000b2c57808 */ /* 0x010fe20002000000 */
[----:B------:R-:W-:Y:S01]  /*bf90*/  FMUL.FTZ R178, R21, R177 ;  /* 0x000000b115b27220 */ /* 0x000fe20000410000 */
[----:B------:R-:W-:Y:S02]  /*bfa0*/  ISETP.GT.AND P4, PT, R217, 0x39, PT ;  /* 0x00000039d900780c */ /* 0x000fe40003f84270 */
[----:B---3--:R-:W-:-:S03]  /*bfb0*/  SHF.R.U32.HI R227, RZ, 0x7, R227 ;  /* 0x00000007ffe37819 */ /* 0x008fc600000116e3 */
[----:B------:R-:W3:Y:S01]  /*bfc0*/  MUFU.TANH R187, R187 ;  /* 0x000000bb00bb7308 */ /* 0x000ee20000002400 */
[----:B--2---:R-:W-:Y:S02]  /*bfd0*/  FSEL R214, R179, -INF , P5 ;  /* 0xff800000b3d67808 */ /* 0x004fe40002800000 */
[C---:B------:R-:W-:Y:S02]  /*bfe0*/  ISETP.GT.AND P5, PT, R217.reuse, 0x40, PT ;  /* 0x00000040d900780c */ /* 0x040fe40003fa4270 */
[----:B------:R-:W-:Y:S02]  /*bff0*/  FSEL R178, R178, RZ, P2 ;  /* 0x000000ffb2b27208 */ /* 0x000fe40001000000 */
[----:B------:R-:W-:Y:S01]  /*c000*/  ISETP.GT.AND P2, PT, R217, 0x49, PT ;  /* 0x00000049d900780c */ /* 0x000fe20003f44270 */
[----:B------:R-:W2:Y:S01]  /*c010*/  MUFU.TANH R186, R186 ;  /* 0x000000ba00ba7308 */ /* 0x000ea20000002400 */
[----:B-----5:R-:W-:Y:S01]  /*c020*/  FSEL R183, R183, -INF , P4 ;  /* 0xff800000b7b77808 */ /* 0x020fe20002000000 */
[-CC-:B------:R-:W-:Y:S01]  /*c030*/  FFMA.FTZ R153, R153, R177.reuse, -R178.reuse ;  /* 0x000000b199997223 */ /* 0x180fe200000108b2 */
[----:B------:R-:W-:Y:S01]  /*c040*/  ISETP.GT.AND P4, PT, R217, 0x48, PT ;  /* 0x00000048d900780c */ /* 0x000fe20003f84270 */
[-CC-:B------:R-:W-:Y:S01]  /*c050*/  FFMA.FTZ R152, R152, R177.reuse, -R178.reuse ;  /* 0x000000b198987223 */ /* 0x180fe200000108b2 */
[-CC-:B------:R-:W-:Y:S01]  /*c060*/  FFMA.FTZ R156, R156, R177.reuse, -R178.reuse ;  /* 0x000000b19c9c7223 */ /* 0x180fe200000108b2 */
[-CC-:B------:R-:W-:Y:S01]  /*c070*/  FFMA.FTZ R157, R157, R177.reuse, -R178.reuse ;  /* 0x000000b19d9d7223 */ /* 0x180fe200000108b2 */
[-CC-:B------:R-:W-:Y:S01]  /*c080*/  FFMA.FTZ R160, R160, R177.reuse, -R178.reuse ;  /* 0x000000b1a0a07223 */ /* 0x180fe200000108b2 */
[----:B------:R-:W4:Y:S01]  /*c090*/  MUFU.TANH R221, R221 ;  /* 0x000000dd00dd7308 */ /* 0x000f220000002400 */
[----:B---3--:R-:W-:Y:S01]  /*c0a0*/  FSEL R179, R187, -INF , P3 ;  /* 0xff800000bbb37808 */ /* 0x008fe20001800000 */
[-CC-:B------:R-:W-:Y:S01]  /*c0b0*/  FFMA.FTZ R161, R161, R177.reuse, -R178.reuse ;  /* 0x000000b1a1a17223 */ /* 0x180fe200000108b2 */
[----:B------:R-:W-:Y:S01]  /*c0c0*/  ISETP.GT.AND P3, PT, R217, 0x50, PT ;  /* 0x00000050d900780c */ /* 0x000fe20003f64270 */
[-CC-:B------:R-:W-:Y:S01]  /*c0d0*/  FFMA.FTZ R165, R165, R177.reuse, -R178.reuse ;  /* 0x000000b1a5a57223 */ /* 0x180fe200000108b2 */
[-CC-:B------:R-:W-:Y:S01]  /*c0e0*/  FFMA.FTZ R164, R164, R177.reuse, -R178.reuse ;  /* 0x000000b1a4a47223 */ /* 0x180fe200000108b2 */
[-CC-:B------:R-:W-:Y:S01]  /*c0f0*/  FFMA.FTZ R169, R169, R177.reuse, -R178.reuse ;  /* 0x000000b1a9a97223 */ /* 0x180fe200000108b2 */
[-CC-:B------:R-:W-:Y:S01]  /*c100*/  FFMA.FTZ R168, R168, R177.reuse, -R178.reuse ;  /* 0x000000b1a8a87223 */ /* 0x180fe200000108b2 */
[-CC-:B------:R-:W-:Y:S01]  /*c110*/  FFMA.FTZ R173, R173, R177.reuse, -R178.reuse ;  /* 0x000000b1adad7223 */ /* 0x180fe200000108b2 */
[----:B--2---:R-:W-:Y:S01]  /*c120*/  FSEL R186, R186, -INF , P5 ;  /* 0xff800000baba7808 */ /* 0x004fe20002800000 */
[-CC-:B------:R-:W-:Y:S01]  /*c130*/  FFMA.FTZ R172, R172, R177.reuse, -R178.reuse ;  /* 0x000000b1acac7223 */ /* 0x180fe200000108b2 */
[----:B------:R-:W-:Y:S01]  /*c140*/  ISETP.GT.AND P5, PT, R217, 0x58, PT ;  /* 0x00000058d900780c */ /* 0x000fe20003fa4270 */
[-CC-:B------:R-:W-:Y:S01]  /*c150*/  FFMA.FTZ R180, R180, R177.reuse, -R178.reuse ;  /* 0x000000b1b4b47223 */ /* 0x180fe200000108b2 */
[-CC-:B------:R-:W-:Y:S01]  /*c160*/  FFMA.FTZ R176, R176, R177.reuse, -R178.reuse ;  /* 0x000000b1b0b07223 */ /* 0x180fe200000108b2 */
[-CC-:B------:R-:W-:Y:S01]  /*c170*/  FFMA.FTZ R184, R184, R177.reuse, -R178.reuse ;  /* 0x000000b1b8b87223 */ /* 0x180fe200000108b2 */
[-CC-:B------:R-:W-:Y:S01]  /*c180*/  FFMA.FTZ R181, R181, R177.reuse, -R178.reuse ;  /* 0x000000b1b5b57223 */ /* 0x180fe200000108b2 */
[-CC-:B------:R-:W-:Y:S01]  /*c190*/  FFMA.FTZ R188, R188, R177.reuse, -R178.reuse ;  /* 0x000000b1bcbc7223 */ /* 0x180fe200000108b2 */
[----:B----4-:R-:W-:Y:S01]  /*c1a0*/  FSEL R187, R221, -INF , P4 ;  /* 0xff800000ddbb7808 */ /* 0x010fe20002000000 */
[-CC-:B------:R-:W-:Y:S01]  /*c1b0*/  FFMA.FTZ R185, R185, R177.reuse, -R178.reuse ;  /* 0x000000b1b9b97223 */ /* 0x180fe200000108b2 */
[----:B------:R-:W-:Y:S01]  /*c1c0*/  ISETP.GT.AND P4, PT, R217, 0x51, PT ;  /* 0x00000051d900780c */ /* 0x000fe20003f84270 */
[----:B------:R-:W-:Y:S01]  /*c1d0*/  FMUL.FTZ R217, R191, UR49 ;  /* 0x00000031bfd97c20 */ /* 0x000fe20008410000 */
[-CC-:B------:R-:W-:Y:S01]  /*c1e0*/  FFMA.FTZ R192, R192, R177.reuse, -R178.reuse ;  /* 0x000000b1c0c07223 */ /* 0x180fe200000108b2 */
[-CC-:B------:R-:W-:Y:S01]  /*c1f0*/  FFMA.FTZ R189, R189, R177.reuse, -R178.reuse ;  /* 0x000000b1bdbd7223 */ /* 0x180fe200000108b2 */
[-CC-:B------:R-:W-:Y:S01]  /*c200*/  FFMA.FTZ R193, R193, R177.reuse, -R178.reuse ;  /* 0x000000b1c1c17223 */ /* 0x180fe200000108b2 */
[-CC-:B------:R-:W-:Y:S01]  /*c210*/  FFMA.FTZ R154, R154, R177.reuse, -R178.reuse ;  /* 0x000000b19a9a7223 */ /* 0x180fe200000108b2 */
[-CC-:B------:R-:W-:Y:S01]  /*c220*/  FFMA.FTZ R155, R155, R177.reuse, -R178.reuse ;  /* 0x000000b19b9b7223 */ /* 0x180fe200000108b2 */
[----:B------:R-:W-:Y:S01]  /*c230*/  FFMA.FTZ R196, R196, R177, -R178 ;  /* 0x000000b1c4c47223 */ /* 0x000fe200000108b2 */
[----:B------:R-:W-:Y:S01]  /*c240*/  FMNMX.FTZ R178, R162, R202, !PT ;  /* 0x000000caa2b27209 */ /* 0x000fe20007810000 */
[----:B------:R2:W3:Y:S08]  /*c250*/  MUFU.TANH R191, R217 ;  /* 0x000000d900bf7308 */ /* 0x0004f00000002400 */
[----:B------:R-:W4:Y:S01]  /*c260*/  MUFU.TANH R194, R194 ;  /* 0x000000c200c27308 */ /* 0x000f220000002400 */
[----:B--2---:R-:W-:-:S04]  /*c270*/  FMNMX.FTZ R217, R159, R178, !PT ;  /* 0x000000b29fd97209 */ /* 0x004fc80007810000 */
[----:B------:R-:W-:-:S03]  /*c280*/  FMNMX.FTZ R178, R166, R217, !PT ;  /* 0x000000d9a6b27209 */ /* 0x000fc60007810000 */
[----:B------:R-:W2:Y:S01]  /*c290*/  MUFU.TANH R195, R195 ;  /* 0x000000c300c37308 */ /* 0x000ea20000002400 */
[----:B------:R-:W-:Y:S02]  /*c2a0*/  FMNMX.FTZ R178, R163, R178, !PT ;  /* 0x000000b2a3b27209 */ /* 0x000fe40007810000 */
[----:B---3--:R-:W-:Y:S02]  /*c2b0*/  FSEL R191, R191, -INF , P2 ;  /* 0xff800000bfbf7808 */ /* 0x008fe40001000000 */
[----:B------:R-:W-:-:S03]  /*c2c0*/  FMNMX.FTZ R178, R167, R178, !PT ;  /* 0x000000b2a7b27209 */ /* 0x000fc60007810000 */
[----:B------:R-:W-:Y:S01]  /*c2d0*/  MUFU.EX2 R153, R153 ;  /* 0x0000009900997308 */ /* 0x000fe20000000800 */
[----:B------:R-:W-:Y:S02]  /*c2e0*/  FMNMX.FTZ R217, R171, R178, !PT ;  /* 0x000000b2abd97209 */ /* 0x000fe40007810000 */
[----:B----4-:R-:W-:Y:S02]  /*c2f0*/  FSEL R194, R194, -INF , P3 ;  /* 0xff800000c2c27808 */ /* 0x010fe40001800000 */
[----:B------:R-:W-:-:S03]  /*c300*/  FMNMX.FTZ R217, R174, R217, !PT ;  /* 0x000000d9aed97209 */ /* 0x000fc60007810000 */
[----:B------:R-:W-:Y:S01]  /*c310*/  MUFU.EX2 R152, R152 ;  /* 0x0000009800987308 */ /* 0x000fe20000000800 */
[----:B------:R-:W-:Y:S02]  /*c320*/  FMNMX.FTZ R217, R170, R217, !PT ;  /* 0x000000d9aad97209 */ /* 0x000fe40007810000 */
[----:B--2---:R-:W-:Y:S02]  /*c330*/  FSEL R195, R195, -INF , P4 ;  /* 0xff800000c3c37808 */ /* 0x004fe40002000000 */
[----:B------:R-:W-:-:S03]  /*c340*/  FMNMX.FTZ R178, R216, R217, !PT ;  /* 0x000000d9d8b27209 */ /* 0x000fc60007810000 */
[----:B------:R-:W-:Y:S01]  /*c350*/  MUFU.EX2 R156, R156 ;  /* 0x0000009c009c7308 */ /* 0x000fe20000000800 */
[----:B------:R-:W-:-:S04]  /*c360*/  FMNMX.FTZ R217, R215, R178, !PT ;  /* 0x000000b2d7d97209 */ /* 0x000fc80007810000 */
[----:B------:R-:W-:-:S03]  /*c370*/  FMNMX.FTZ R178, R182, R217, !PT ;  /* 0x000000d9b6b27209 */ /* 0x000fc60007810000 */
[----:B------:R-:W-:Y:S01]  /*c380*/  MUFU.EX2 R157, R157 ;  /* 0x0000009d009d7308 */ /* 0x000fe20000000800 */
[----:B------:R-:W-:-:S04]  /*c390*/  FMNMX.FTZ R178, R175, R178, !PT ;  /* 0x000000b2afb27209 */ /* 0x000fc80007810000 */
[----:B------:R-:W-:Y:S01]  /*c3a0*/  FMNMX.FTZ R217, R197, R178, !PT ;  /* 0x000000b2c5d97209 */ /* 0x000fe20007810000 */
[----:B------:R-:W-:Y:S02]  /*c3b0*/  FMUL.FTZ R178, R198, UR49 ;  /* 0x00000031c6b27c20 */ /* 0x000fe40008410000 */
[----:B------:R-:W-:Y:S01]  /*c3c0*/  MUFU.EX2 R160, R160 ;  /* 0x000000a000a07308 */ /* 0x000fe20000000800 */
[----:B------:R-:W-:-:S04]  /*c3d0*/  FMNMX.FTZ R217, R214, R217, !PT ;  /* 0x000000d9d6d97209 */ /* 0x000fc80007810000 */
[----:B------:R-:W-:-:S03]  /*c3e0*/  FMNMX.FTZ R222, R190, R217, !PT ;  /* 0x000000d9bede7209 */ /* 0x000fc60007810000 */
[----:B------:R-:W2:Y:S01]  /*c3f0*/  MUFU.TANH R198, R178 ;  /* 0x000000b200c67308 */ /* 0x000ea20000002400 */
[----:B------:R-:W-:-:S04]  /*c400*/  FMNMX.FTZ R217, R183, R222, !PT ;  /* 0x000000deb7d97209 */ /* 0x000fc80007810000 */
[----:B------:R-:W-:Y:S01]  /*c410*/  FMNMX.FTZ R222, R186, R217, !PT ;  /* 0x000000d9bade7209 */ /* 0x000fe20007810000 */
[----:B------:R-:W-:Y:S02]  /*c420*/  FMUL.FTZ R217, R199, UR49 ;  /* 0x00000031c7d97c20 */ /* 0x000fe40008410000 */
[----:B------:R-:W-:Y:S01]  /*c430*/  MUFU.EX2 R161, R161 ;  /* 0x000000a100a17308 */ /* 0x000fe20000000800 */
[----:B------:R-:W-:-:S04]  /*c440*/  FMNMX.FTZ R222, R179, R222, !PT ;  /* 0x000000deb3de7209 */ /* 0x000fc80007810000 */
[----:B------:R-:W-:-:S03]  /*c450*/  FMNMX.FTZ R222, R187, R222, !PT ;  /* 0x000000debbde7209 */ /* 0x000fc60007810000 */
[----:B------:R-:W3:Y:S01]  /*c460*/  MUFU.TANH R199, R217 ;  /* 0x000000d900c77308 */ /* 0x000ee20000002400 */
[----:B------:R-:W-:Y:S02]  /*c470*/  FMNMX.FTZ R221, R191, R222, !PT ;  /* 0x000000debfdd7209 */ /* 0x000fe40007810000 */
[----:B--2---:R-:W-:Y:S02]  /*c480*/  FSEL R198, R198, -INF , P5 ;  /* 0xff800000c6c67808 */ /* 0x004fe40002800000 */
[----:B------:R-:W-:-:S03]  /*c490*/  FMNMX.FTZ R222, R194, R221, !PT ;  /* 0x000000ddc2de7209 */ /* 0x000fc60007810000 */
[----:B------:R-:W-:Y:S01]  /*c4a0*/  MUFU.EX2 R165, R165 ;  /* 0x000000a500a57308 */ /* 0x000fe20000000800 */
[----:B------:R-:W-:-:S04]  /*c4b0*/  FMNMX.FTZ R221, R195, R222, !PT ;  /* 0x000000dec3dd7209 */ /* 0x000fc80007810000 */
[----:B------:R-:W-:-:S03]  /*c4c0*/  FMNMX.FTZ R178, R198, R221, !PT ;  /* 0x000000ddc6b27209 */ /* 0x000fc60007810000 */
[----:B------:R-:W-:Y:S01]  /*c4d0*/  MUFU.EX2 R164, R164 ;  /* 0x000000a400a47308 */ /* 0x000fe20000000800 */
[----:B---3--:R-:W-:-:S04]  /*c4e0*/  FSEL R199, R199, -INF , P6 ;  /* 0xff800000c7c77808 */ /* 0x008fc80003000000 */
[----:B------:R-:W-:-:S03]  /*c4f0*/  FMNMX.FTZ R178, R199, R178, !PT ;  /* 0x000000b2c7b27209 */ /* 0x000fc60007810000 */
[----:B------:R-:W-:Y:S02]  /*c500*/  MUFU.EX2 R169, R169 ;  /* 0x000000a900a97308 */ /* 0x000fe40000000800 */
[----:B------:R-:W2:Y:S06]  /*c510*/  SHFL.BFLY PT, R217, R178, 0x2, 0x1f ;  /* 0x0c401f00b2d97f89 */ /* 0x000eac00000e0000 */
[----:B------:R-:W-:Y:S08]  /*c520*/  MUFU.EX2 R168, R168 ;  /* 0x000000a800a87308 */ /* 0x000ff00000000800 */
[----:B------:R-:W-:Y:S08]  /*c530*/  MUFU.EX2 R173, R173 ;  /* 0x000000ad00ad7308 */ /* 0x000ff00000000800 */
[----:B------:R-:W-:Y:S01]  /*c540*/  MUFU.EX2 R172, R172 ;  /* 0x000000ac00ac7308 */ /* 0x000fe20000000800 */
[----:B--2---:R-:W-:-:S05]  /*c550*/  FMNMX.FTZ R178, R178, R217, !PT ;  /* 0x000000d9b2b27209 */ /* 0x004fca0007810000 */
[----:B------:R-:W2:Y:S02]  /*c560*/  SHFL.BFLY PT, R221, R178, 0x1, 0x1f ;  /* 0x0c201f00b2dd7f89 */ /* 0x000ea400000e0000 */
[----:B------:R-:W-:Y:S08]  /*c570*/  MUFU.EX2 R217, R189 ;  /* 0x000000bd00d97308 */ /* 0x000ff00000000800 */
[----:B------:R-:W3:Y:S08]  /*c580*/  MUFU.EX2 R189, R158 ;  /* 0x0000009e00bd7308 */ /* 0x000ef00000000800 */
[----:B------:R-:W-:Y:S01]  /*c590*/  MUFU.EX2 R180, R180 ;  /* 0x000000b400b47308 */ /* 0x000fe20000000800 */
[----:B--2---:R-:W-:-:S07]  /*c5a0*/  FMNMX.FTZ R178, R178, R221, !PT ;  /* 0x000000ddb2b27209 */ /* 0x004fce0007810000 */
[----:B------:R-:W-:Y:S01]  /*c5b0*/  MUFU.EX2 R176, R176 ;  /* 0x000000b000b07308 */ /* 0x000fe20000000800 */
[----:B---3--:R-:W-:Y:S01]  /*c5c0*/  FFMA.FTZ R3, R189, R3, R153 ;  /* 0x00000003bd037223 */ /* 0x008fe20000010099 */
[----:B------:R-:W-:Y:S01]  /*c5d0*/  FMUL.FTZ R24, R24, R189 ;  /* 0x000000bd18187220 */ /* 0x000fe20000410000 */
[C---:B------:R-:W-:Y:S01]  /*c5e0*/  FSETP.NEU.FTZ.AND P2, PT, R178.reuse, -INF , PT ;  /* 0xff800000b200780b */ /* 0x040fe20003f5d000 */
[----:B------:R-:W-:Y:S01]  /*c5f0*/  FMUL.FTZ R222, R178, R177 ;  /* 0x000000b1b2de7220 */ /* 0x000fe20000410000 */
[C---:B------:R-:W-:Y:S01]  /*c600*/  FADD.FTZ R3, R152.reuse, R3 ;  /* 0x0000000398037221 */ /* 0x040fe20000010000 */
[----:B------:R-:W-:Y:S01]  /*c610*/  F2FP.F16.F32.PACK_AB R152, R152, R153 ;  /* 0x000000999898723e */ /* 0x000fe200000000ff */
[-C--:B------:R-:W-:Y:S01]  /*c620*/  FMUL.FTZ R25, R25, R189.reuse ;  /* 0x000000bd19197220 */ /* 0x080fe20000410000 */
[----:B------:R2:W-:Y:S01]  /*c630*/  MUFU.EX2 R221, R154 ;  /* 0x0000009a00dd7308 */ /* 0x0005e20000000800 */
[----:B------:R-:W-:Y:S01]  /*c640*/  FSEL R222, R222, RZ, P2 ;  /* 0x000000ffdede7208 */ /* 0x000fe20001000000 */
[-C--:B------:R-:W-:Y:S01]  /*c650*/  FMUL.FTZ R28, R28, R189.reuse ;  /* 0x000000bd1c1c7220 */ /* 0x080fe20000410000 */
[----:B------:R-:W-:Y:S01]  /*c660*/  FSEL R153, R178, RZ, P2 ;  /* 0x000000ffb2997208 */ /* 0x000fe20001000000 */
[-C--:B------:R-:W-:Y:S01]  /*c670*/  FMUL.FTZ R29, R29, R189.reuse ;  /* 0x000000bd1d1d7220 */ /* 0x080fe20000410000 */
[----:B------:R-:W-:Y:S01]  /*c680*/  FMUL.FTZ R32, R32, R189 ;  /* 0x000000bd20207220 */ /* 0x000fe20000410000 */
[-CC-:B------:R-:W-:Y:S01]  /*c690*/  FFMA.FTZ R162, R162, R177.reuse, -R222.reuse ;  /* 0x000000b1a2a27223 */ /* 0x180fe200000108de */
[-CC-:B------:R-:W-:Y:S01]  /*c6a0*/  FFMA.FTZ R158, R175, R177.reuse, -R222.reuse ;  /* 0x000000b1af9e7223 */ /* 0x180fe200000108de */
[-CC-:B------:R-:W-:Y:S01]  /*c6b0*/  FFMA.FTZ R175, R179, R177.reuse, -R222.reuse ;  /* 0x000000b1b3af7223 */ /* 0x180fe200000108de */
[-C--:B--2---:R-:W-:Y:S01]  /*c6c0*/  FFMA.FTZ R154, R174, R177.reuse, -R222 ;  /* 0x000000b1ae9a7223 */ /* 0x084fe200000108de */
[----:B------:R-:W-:Y:S01]  /*c6d0*/  FADD.FTZ R153, -R153, R202 ;  /* 0x000000ca99997221 */ /* 0x000fe20000010100 */
[----:B------:R-:W-:Y:S01]  /*c6e0*/  MUFU.EX2 R174, R196 ;  /* 0x000000c400ae7308 */ /* 0x000fe20000000800 */
[----:B------:R-:W-:Y:S01]  /*c6f0*/  IADD3 R179, -R227, 0xb, RZ ;  /* 0x0000000be3b37810 */ /* 0x000fe20007ffe1ff */
[-CC-:B------:R-:W-:Y:S01]  /*c700*/  FFMA.FTZ R182, R182, R177.reuse, -R222.reuse ;  /* 0x000000b1b6b67223 */ /* 0x180fe200000108de */
[-C--:B------:R-:W-:Y:S01]  /*c710*/  FMUL.FTZ R153, R153, R177.reuse ;  /* 0x000000b199997220 */ /* 0x080fe20000410000 */
        /* <DEDUP_REMOVED lines=13> */
[----:B--2---:R-:W-:Y:S01]  /*c7f0*/  FADD.FTZ R154, R156, R3 ;  /* 0x000000039c9a7221 */ /* 0x004fe20000010000 */
[-CC-:B------:R-:W-:Y:S01]  /*c800*/  FFMA.FTZ R183, R183, R177.reuse, -R222.reuse ;  /* 0x000000b1b7b77223 */ /* 0x180fe200000108de */
[-CC-:B------:R-:W-:Y:S01]  /*c810*/  FFMA.FTZ R186, R186, R177.reuse, -R222.reuse ;  /* 0x000000b1baba7223 */ /* 0x180fe200000108de */
[-C--:B------:R-:W-:Y:S01]  /*c820*/  FFMA.FTZ R187, R187, R177.reuse, -R222 ;  /* 0x000000b1bbbb7223 */ /* 0x080fe200000108de */
[C---:B------:R-:W-:Y:S01]  /*c830*/  FADD.FTZ R3, R157.reuse, R154 ;  /* 0x0000009a9d037221 */ /* 0x040fe20000010000 */
[----:B------:R-:W-:Y:S01]  /*c840*/  F2FP.F16.F32.PACK_AB R154, R157, R156 ;  /* 0x0000009c9d9a723e */ /* 0x000fe200000000ff */
[-CC-:B------:R-:W-:Y:S01]  /*c850*/  FFMA.FTZ R191, R191, R177.reuse, -R222.reuse ;  /* 0x000000b1bfbf7223 */ /* 0x180fe200000108de */
[----:B------:R-:W-:Y:S01]  /*c860*/  MUFU.EX2 R202, R182 ;  /* 0x000000b600ca7308 */ /* 0x000fe20000000800 */
[----:B---3--:R-:W-:Y:S01]  /*c870*/  @!P1 IADD3 R162, R14, 0x22840, RZ ;  /* 0x000228400ea29810 */ /* 0x008fe20007ffe0ff */
[----:B------:R-:W-:Y:S01]  /*c880*/  FADD.FTZ R156, R160, R3 ;  /* 0x00000003a09c7221 */ /* 0x000fe20000010000 */
[-CC-:B------:R-:W-:Y:S01]  /*c890*/  FFMA.FTZ R194, R194, R177.reuse, -R222.reuse ;  /* 0x000000b1c2c27223 */ /* 0x180fe200000108de */
[-C--:B------:R-:W-:Y:S01]  /*c8a0*/  FFMA.FTZ R195, R195, R177.reuse, -R222 ;  /* 0x000000b1c3c37223 */ /* 0x080fe200000108de */
[----:B------:R-:W-:Y:S01]  /*c8b0*/  @!P1 PRMT R162, RZ, 0x654, R162 ;  /* 0x00000654ffa29816 */ /* 0x000fe200000000a2 */
[----:B------:R2:W-:Y:S06]  /*c8c0*/  BAR.ARV R179, 0x100 ;  /* 0x000400b30000751d */ /* 0x0005ec0000002000 */
[----:B------:R3:W-:Y:S01]  /*c8d0*/  @!P1 SYNCS.ARRIVE.TRANS64.RED.A1T0 RZ, [R162+URZ], RZ ;  /* 0x000000ffa2ff99a7 */ /* 0x0007e2000810043f */
[----:B------:R-:W4:Y:S01]  /*c8e0*/  MUFU.EX2 R182, R153 ;  /* 0x0000009900b67308 */ /* 0x000f220000000800 */
[-CC-:B------:R-:W-:Y:S01]  /*c8f0*/  FFMA.FTZ R198, R198, R177.reuse, -R222.reuse ;  /* 0x000000b1c6c67223 */ /* 0x180fe200000108de */
[----:B------:R-:W-:Y:S01]  /*c900*/  FFMA.FTZ R199, R199, R177, -R222 ;  /* 0x000000b1c7c77223 */ /* 0x000fe200000108de */
[-C--:B------:R-:W-:Y:S01]  /*c910*/  FMUL.FTZ R33, R33, R189.reuse ;  /* 0x000000bd21217220 */ /* 0x080fe20000410000 */
[-C--:B------:R-:W-:Y:S01]  /*c920*/  FMUL.FTZ R36, R36, R189.reuse ;  /* 0x000000bd24247220 */ /* 0x080fe20000410000 */
[-C--:B------:R-:W-:Y:S01]  /*c930*/  FMUL.FTZ R37, R37, R189.reuse ;  /* 0x000000bd25257220 */ /* 0x080fe20000410000 */
[-C--:B------:R-:W-:Y:S01]  /*c940*/  FMUL.FTZ R40, R40, R189.reuse ;  /* 0x000000bd28287220 */ /* 0x080fe20000410000 */
[C---:B---3--:R-:W-:Y:S01]  /*c950*/  FADD.FTZ R162, R161.reuse, R156 ;  /* 0x0000009ca1a27221 */ /* 0x048fe20000010000 */
[----:B------:R-:W3:Y:S01]  /*c960*/  MUFU.EX2 R159, R159 ;  /* 0x0000009f009f7308 */ /* 0x000ee20000000800 */
[----:B------:R-:W-:Y:S01]  /*c970*/  F2FP.F16.F32.PACK_AB R156, R161, R160 ;  /* 0x000000a0a19c723e */ /* 0x000fe200000000ff */
[-C--:B------:R-:W-:Y:S01]  /*c980*/  FMUL.FTZ R41, R41, R189.reuse ;  /* 0x000000bd29297220 */ /* 0x080fe20000410000 */
[----:B------:R-:W-:Y:S01]  /*c990*/  FADD.FTZ R3, R165, R162 ;  /* 0x000000a2a5037221 */ /* 0x000fe20000010000 */
[-C--:B------:R-:W-:Y:S01]  /*c9a0*/  FMUL.FTZ R44, R44, R189.reuse ;  /* 0x000000bd2c2c7220 */ /* 0x080fe20000410000 */
[-C--:B------:R-:W-:Y:S01]  /*c9b0*/  FMUL.FTZ R45, R45, R189.reuse ;  /* 0x000000bd2d2d7220 */ /* 0x080fe20000410000 */
[-C--:B------:R-:W-:Y:S01]  /*c9c0*/  FMUL.FTZ R48, R48, R189.reuse ;  /* 0x000000bd30307220 */ /* 0x080fe20000410000 */
[----:B------:R-:W-:Y:S01]  /*c9d0*/  FADD.FTZ R160, R164, R3 ;  /* 0x00000003a4a07221 */ /* 0x000fe20000010000 */
[----:B------:R-:W5:Y:S01]  /*c9e0*/  MUFU.EX2 R222, R166 ;  /* 0x000000a600de7308 */ /* 0x000f620000000800 */
[----:B----4-:R-:W-:Y:S01]  /*c9f0*/  FFMA.FTZ R0, R182, R0, R196 ;  /* 0x00000000b6007223 */ /* 0x010fe200000100c4 */
[----:B------:R-:W-:Y:S01]  /*ca00*/  FMUL.FTZ R49, R49, R189 ;  /* 0x000000bd31317220 */ /* 0x000fe20000410000 */
[----:B------:R-:W-:Y:S01]  /*ca10*/  FADD.FTZ R3, R169, R160 ;  /* 0x000000a0a9037221 */ /* 0x000fe20000010000 */
[----:B------:R-:W-:Y:S01]  /*ca20*/  F2FP.F16.F32.PACK_AB R160, R168, R169 ;  /* 0x000000a9a8a0723e */ /* 0x000fe200000000ff */
[-C--:B------:R-:W-:Y:S01]  /*ca30*/  FMUL.FTZ R52, R52, R189.reuse ;  /* 0x000000bd34347220 */ /* 0x080fe20000410000 */
[-C--:B------:R-:W-:Y:S01]  /*ca40*/  FMUL.FTZ R53, R53, R189.reuse ;  /* 0x000000bd35357220 */ /* 0x080fe20000410000 */
[----:B------:R-:W-:Y:S01]  /*ca50*/  FADD.FTZ R162, R168, R3 ;  /* 0x00000003a8a27221 */ /* 0x000fe20000010000 */
[----:B------:R-:W4:Y:S01]  /*ca60*/  MUFU.EX2 R163, R163 ;  /* 0x000000a300a37308 */ /* 0x000f220000000800 */
[----:B---3--:R-:W-:Y:S01]  /*ca70*/  FADD.FTZ R3, R159, R0 ;  /* 0x000000009f037221 */ /* 0x008fe20000010000 */
[----:B------:R-:W-:Y:S01]  /*ca80*/  FMUL.FTZ R56, R56, R189 ;  /* 0x000000bd38387220 */ /* 0x000fe20000410000 */
[----:B------:R-:W-:Y:S01]  /*ca90*/  FADD.FTZ R153, R173, R162 ;  /* 0x000000a2ad997221 */ /* 0x000fe20000010000 */
[----:B------:R-:W-:Y:S01]  /*caa0*/  F2FP.F16.F32.PACK_AB R162, R172, R173 ;  /* 0x000000adaca2723e */ /* 0x000fe200000000ff */
[-C--:B------:R-:W-:Y:S01]  /*cab0*/  FMUL.FTZ R57, R57, R189.reuse ;  /* 0x000000bd39397220 */ /* 0x080fe20000410000 */
[-C--:B------:R-:W-:Y:S01]  /*cac0*/  FMUL.FTZ R60, R60, R189.reuse ;  /* 0x000000bd3c3c7220 */ /* 0x080fe20000410000 */
[----:B------:R-:W-:Y:S01]  /*cad0*/  FADD.FTZ R153, R172, R153 ;  /* 0x00000099ac997221 */ /* 0x000fe20000010000 */
[----:B------:R-:W3:Y:S01]  /*cae0*/  MUFU.EX2 R167, R167 ;  /* 0x000000a700a77308 */ /* 0x000ee20000000800 */
[----:B-----5:R-:W-:Y:S01]  /*caf0*/  FADD.FTZ R0, R222, R3 ;  /* 0x00000003de007221 */ /* 0x020fe20000010000 */
[-C--:B------:R-:W-:Y:S01]  /*cb00*/  FMUL.FTZ R61, R61, R189.reuse ;  /* 0x000000bd3d3d7220 */ /* 0x080fe20000410000 */
[----:B------:R-:W-:Y:S01]  /*cb10*/  FADD.FTZ R153, R180, R153 ;  /* 0x00000099b4997221 */ /* 0x000fe20000010000 */
[-C--:B------:R-:W-:Y:S01]  /*cb20*/  FMUL.FTZ R64, R64, R189.reuse ;  /* 0x000000bd40407220 */ /* 0x080fe20000410000 */
[-C--:B------:R-:W-:Y:S01]  /*cb30*/  FMUL.FTZ R65, R65, R189.reuse ;  /* 0x000000bd41417220 */ /* 0x080fe20000410000 */
[-C--:B------:R-:W-:Y:S01]  /*cb40*/  FMUL.FTZ R68, R68, R189.reuse ;  /* 0x000000bd44447220 */ /* 0x080fe20000410000 */
[----:B------:R-:W-:Y:S01]  /*cb50*/  FADD.FTZ R153, R176, R153 ;  /* 0x00000099b0997221 */ /* 0x000fe20000010000 */
[----:B------:R-:W5:Y:S01]  /*cb60*/  MUFU.EX2 R184, R184 ;  /* 0x000000b800b87308 */ /* 0x000f620000000800 */
        /* <DEDUP_REMOVED lines=23> */
[----:B------:R-:W5:Y:S01]  /*cce0*/  MUFU.EX2 R188, R188 ;  /* 0x000000bc00bc7308 */ /* 0x000f620000000800 */
[----:B----4-:R-:W-:Y:S01]  /*ccf0*/  FADD.FTZ R0, R171, R0 ;  /* 0x00000000ab007221 */ /* 0x010fe20000010000 */
[-C--:B------:R-:W-:Y:S01]  /*cd00*/  FMUL.FTZ R105, R105, R189.reuse ;  /* 0x000000bd69697220 */ /* 0x080fe20000410000 */
[-C--:B------:R-:W-:Y:S01]  /*cd10*/  FMUL.FTZ R108, R108, R189.reuse ;  /* 0x000000bd6c6c7220 */ /* 0x080fe20000410000 */
[-C--:B------:R-:W-:Y:S01]  /*cd20*/  FMUL.FTZ R109, R109, R189.reuse ;  /* 0x000000bd6d6d7220 */ /* 0x080fe20000410000 */
[----:B------:R-:W-:Y:S01]  /*cd30*/  FADD.FTZ R3, R223, R0 ;  /* 0x00000000df037221 */ /* 0x000fe20000010000 */
[-C--:B------:R-:W-:Y:S01]  /*cd40*/  FMUL.FTZ R112, R112, R189.reuse ;  /* 0x000000bd70707220 */ /* 0x080fe20000410000 */
[-C--:B------:R-:W-:Y:S01]  /*cd50*/  FMUL.FTZ R113, R113, R189.reuse ;  /* 0x000000bd71717220 */ /* 0x080fe20000410000 */
[----:B------:R-:W4:Y:S01]  /*cd60*/  MUFU.EX2 R224, R170 ;  /* 0x000000aa00e07308 */ /* 0x000f220000000800 */
        /* <DEDUP_REMOVED lines=24> */
[C---:B---3--:R-:W-:Y:S01]  /*cef0*/  FADD.FTZ R153, R185.reuse, R0 ;  /* 0x00000000b9997221 */ /* 0x048fe20000010000 */
[----:B------:R-:W-:Y:S01]  /*cf00*/  F2FP.F16.F32.PACK_AB R168, R185, R188 ;  /* 0x000000bcb9a8723e */ /* 0x000fe200000000ff */
[----:B------:R-:W-:Y:S01]  /*cf10*/  FMUL.FTZ R149, R149, R189 ;  /* 0x000000bd95957220 */ /* 0x000fe20000410000 */
        /* <DEDUP_REMOVED lines=11> */
[----:B------:R-:W-:Y:S01]  /*cfd0*/  FMUL.FTZ R43, R43, R182 ;  /* 0x000000b62b2b7220 */ /* 0x000fe20000410000 */
[----:B------:R5:W0:Y:S01]  /*cfe0*/  MUFU.EX2 R227, R158 ;  /* 0x0000009e00e37308 */ /* 0x000a220000000800 */
[C---:B----4-:R-:W-:Y:S01]  /*cff0*/  FADD.FTZ R3, R215.reuse, R0 ;  /* 0x00000000d7037221 */ /* 0x050fe20000010000 */
[----:B------:R-:W-:Y:S01]  /*d000*/  F2FP.F16.F32.PACK_AB R161, R215, R216 ;  /* 0x000000d8d7a1723e */ /* 0x000fe200000000ff */
[-C--:B------:R-:W-:Y:S01]  /*d010*/  FMUL.FTZ R46, R46, R182.reuse ;  /* 0x000000b62e2e7220 */ /* 0x080fe20000410000 */
[-C--:B------:R-:W-:Y:S01]  /*d020*/  FMUL.FTZ R47, R47, R182.reuse ;  /* 0x000000b62f2f7220 */ /* 0x080fe20000410000 */
[----:B------:R-:W-:Y:S01]  /*d030*/  FADD.FTZ R172, R202, R3 ;  /* 0x00000003caac7221 */ /* 0x000fe20000010000 */
[-C--:B------:R-:W-:Y:S01]  /*d040*/  FMUL.FTZ R50, R50, R182.reuse ;  /* 0x000000b632327220 */ /* 0x080fe20000410000 */
[----:B------:R-:W-:Y:S01]  /*d050*/  FMUL.FTZ R51, R51, R182 ;  /* 0x000000b633337220 */ /* 0x000fe20000410000 */
[----:B------:R-:W4:Y:S01]  /*d060*/  MUFU.EX2 R193, R193 ;  /* 0x000000c100c17308 */ /* 0x000f220000000800 */
[----:B-----5:R-:W-:Y:S01]  /*d070*/  F2FP.F16.F32.PACK_AB R158, R164, R165 ;  /* 0x000000a5a49e723e */ /* 0x020fe200000000ff */
[----:B---3--:R-:W-:Y:S01]  /*d080*/  FADD.FTZ R170, R192, R153 ;  /* 0x00000099c0aa7221 */ /* 0x008fe20000010000 */
[----:B------:R-:W-:Y:S01]  /*d090*/  F2FP.F16.F32.PACK_AB R164, R176, R180 ;  /* 0x000000b4b0a4723e */ /* 0x000fe200000000ff */
[-C--:B------:R-:W-:Y:S01]  /*d0a0*/  FMUL.FTZ R54, R54, R182.reuse ;  /* 0x000000b636367220 */ /* 0x080fe20000410000 */
[----:B------:R-:W-:Y:S01]  /*d0b0*/  FMUL.FTZ R55, R55, R182 ;  /* 0x000000b637377220 */ /* 0x000fe20000410000 */
[C---:B------:R-:W-:Y:S01]  /*d0c0*/  FADD.FTZ R0, R217.reuse, R170 ;  /* 0x000000aad9007221 */ /* 0x040fe20000010000 */
[----:B------:R-:W-:Y:S01]  /*d0d0*/  F2FP.F16.F32.PACK_AB R170, R217, R192 ;  /* 0x000000c0d9aa723e */ /* 0x000fe200000000ff */
        /* <DEDUP_REMOVED lines=33> */
[----:B----4-:R-:W-:Y:S01]  /*d2f0*/  FADD.FTZ R3, R155, R180 ;  /* 0x000000b49b037221 */ /* 0x010fe20000010000 */
[-C--:B------:R-:W-:Y:S01]  /*d300*/  FMUL.FTZ R99, R99, R182.reuse ;  /* 0x000000b663637220 */ /* 0x080fe20000410000 */
[-C--:B------:R-:W-:Y:S01]  /*d310*/  FMUL.FTZ R102, R102, R182.reuse ;  /* 0x000000b666667220 */ /* 0x080fe20000410000 */
[-C--:B------:R-:W-:Y:S01]  /*d320*/  FMUL.FTZ R103, R103, R182.reuse ;  /* 0x000000b667677220 */ /* 0x080fe20000410000 */
[C---:B------:R-:W-:Y:S01]  /*d330*/  FADD.FTZ R3, R174.reuse, R3 ;  /* 0x00000003ae037221 */ /* 0x040fe20000010000 */
[----:B------:R-:W-:Y:S01]  /*d340*/  F2FP.F16.F32.PACK_AB R174, R174, R155 ;  /* 0x0000009baeae723e */ /* 0x000fe200000000ff */
[----:B------:R-:W-:Y:S01]  /*d350*/  FMUL.FTZ R106, R106, R182 ;  /* 0x000000b66a6a7220 */ /* 0x000fe20000410000 */
[----:B------:R-:W4:Y:S01]  /*d360*/  MUFU.EX2 R169, R186 ;  /* 0x000000ba00a97308 */ /* 0x000f220000000800 */
[----:B---3--:R-:W-:Y:S01]  /*d370*/  FADD.FTZ R180, R190, R153 ;  /* 0x00000099beb47221 */ /* 0x008fe20000010000 */
[----:B------:R-:W-:Y:S01]  /*d380*/  F2FP.F16.F32.PACK_AB R155, R163, R222 ;  /* 0x000000dea39b723e */ /* 0x000fe200000000ff */
[----:B------:R-:W-:Y:S01]  /*d390*/  FMUL.FTZ R107, R107, R182 ;  /* 0x000000b66b6b7220 */ /* 0x000fe20000410000 */
[----:B------:R-:W-:Y:S01]  /*d3a0*/  F2FP.F16.F32.PACK_AB R153, R159, R196 ;  /* 0x000000c49f99723e */ /* 0x000fe200000000ff */
[-C--:B------:R-:W-:Y:S01]  /*d3b0*/  FMUL.FTZ R110, R110, R182.reuse ;  /* 0x000000b66e6e7220 */ /* 0x080fe20000410000 */
[----:B------:R-:W-:Y:S01]  /*d3c0*/  F2FP.F16.F32.PACK_AB R159, R224, R223 ;  /* 0x000000dfe09f723e */ /* 0x000fe200000000ff */
        /* <DEDUP_REMOVED lines=29> */
[----:B------:R-:W-:-:S04]  /*d5a0*/  FMUL.FTZ R151, R151, R182 ;  /* 0x000000b697977220 */ /* 0x000fc80000410000 */
[----:B------:R-:W0:Y:S01]  /*d5b0*/  MUFU.EX2 R176, R195 ;  /* 0x000000c300b07308 */ /* 0x000e220000000800 */
[----:B----4-:R-:W-:Y:S01]  /*d5c0*/  FADD.FTZ R180, R0, R157 ;  /* 0x0000009d00b47221 */ /* 0x010fe20000010000 */
[----:B------:R-:W-:Y:S02]  /*d5d0*/  F2FP.F16.F32.PACK_AB R157, R171, R167 ;  /* 0x000000a7ab9d723e */ /* 0x000fe400000000ff */
[----:B------:R-:W-:-:S04]  /*d5e0*/  F2FP.F16.F32.PACK_AB R167, R183, R190 ;  /* 0x000000beb7a7723e */ /* 0x000fc800000000ff */
[----:B------:R-:W4:Y:S01]  /*d5f0*/  MUFU.EX2 R198, R198 ;  /* 0x000000c600c67308 */ /* 0x000f220000000800 */
[----:B---3--:R-:W-:-:S07]  /*d600*/  FADD.FTZ R163, R173, R180 ;  /* 0x000000b4ada37221 */ /* 0x008fce0000010000 */
[----:B------:R-:W3:Y:S01]  /*d610*/  MUFU.EX2 R199, R199 ;  /* 0x000000c700c77308 */ /* 0x000ee20000000800 */
[C---:B0-----:R-:W-:Y:S01]  /*d620*/  FADD.FTZ R171, R176.reuse, R163 ;  /* 0x000000a3b0ab7221 */ /* 0x041fe20000010000 */
[----:B------:R-:W-:Y:S02]  /*d630*/  F2FP.F16.F32.PACK_AB R163, R227, R202 ;  /* 0x000000cae3a3723e */ /* 0x000fe400000000ff */
[----:B------:R-:W-:Y:S01]  /*d640*/  F2FP.F16.F32.PACK_AB R173, R176, R173 ;  /* 0x000000adb0ad723e */ /* 0x000fe200000000ff */
[----:B----4-:R-:W-:Y:S01]  /*d650*/  FADD.FTZ R180, R198, R171 ;  /* 0x000000abc6b47221 */ /* 0x010fe20000010000 */
[----:B------:R-:W-:-:S03]  /*d660*/  F2FP.F16.F32.PACK_AB R171, R0, R187 ;  /* 0x000000bb00ab723e */ /* 0x000fc600000000ff */
[C---:B---3--:R-:W-:Y:S01]  /*d670*/  FADD.FTZ R0, R199.reuse, R180 ;  /* 0x000000b4c7007221 */ /* 0x048fe20000010000 */
[----:B------:R-:W-:Y:S01]  /*d680*/  F2FP.F16.F32.PACK_AB R175, R199, R198 ;  /* 0x000000c6c7af723e */ /* 0x000fe200000000ff */
[----:B--2---:R-:W-:Y:S06]  /*d690*/  @!P0 BRA `(.L_x_11080) ;  /* 0x0000000000048947 */ /* 0x004fec0003800000 */
[----:B------:R-:W-:Y:S01]  /*d6a0*/  BPT.TRAP 0x1 ;  /* 0x000000040000795c */ /* 0x000fe20000300000 */
.L_x_11080:
[----:B------:R0:W2:Y:S01]  /*d6b0*/  SYNCS.PHASECHK.TRANS64.TRYWAIT P2, [R14+URZ+0x22850], R13 ;  /* 0x0228500d0e0075a7 */ /* 0x0000a2000804017f */
[----:B------:R-:W-:Y:S05]  /*d6c0*/  @!P0 BRA `(.L_x_11081) ;  /* 0x0000000000048947 */ /* 0x000fea0003800000 */
[----:B------:R-:W-:Y:S01]  /*d6d0*/  BPT.TRAP 0x1 ;  /* 0x000000040000795c */ /* 0x000fe20000300000 */
.L_x_11081:
[----:B------:R-:W-:Y:S04]  /*d6e0*/  BSSY B0, `(.L_x_11082) ;  /* 0x0000004000007945 */ /* 0x000fe80003800000 */
[----:B--2---:R-:W-:Y:S05]  /*d6f0*/  @P2 BRA `(.L_x_11083) ;  /* 0x0000000000082947 */ /* 0x004fea0003800000 */
[----:B------:R-:W2:Y:S02]  /*d700*/  SYNCS.PHASECHK.TRANS64.TRYWAIT P2, [R14+URZ+0x22850], R13 ;  /* 0x0228500d0e0075a7 */ /* 0x000ea4000804017f */
[----:B--2---:R-:W-:Y:S05]  /*d710*/  @!P2 BRA `(.L_x_11084) ;  /* 0x000000c40054a947 */ /* 0x004fea0003800000 */
.L_x_11083:
[----:B------:R-:W-:Y:S05]  /*d720*/  BSYNC B0 ;  /* 0x0000000000007941 */ /* 0x000fea0003800000 */
.L_x_11082:
[----:B------:R-:W3:Y:S01]  /*d730*/  S2R R176, SR_TID.X ;  /* 0x0000000000b07919 */ /* 0x000ee20000002100 */
[----:B------:R-:W-:Y:S05]  /*d740*/  WARPSYNC.ALL ;  /* 0x0000000000007948 */ /* 0x000fea0003800000 */
[----:B------:R-:W-:Y:S01]  /*d750*/  IMAD.MOV.U32 R181, RZ, RZ, 0xc00 ;  /* 0x00000c00ffb57424 */ /* 0x000fe200078e00ff */
[----:B------:R-:W-:Y:S01]  /*d760*/  ISETP.GT.AND P2, PT, R20, R15, PT ;  /* 0x0000000f1400720c */ /* 0x000fe20003f44270 */
[----:B012---:R-:W-:Y:S01]  /*d770*/  @!P1 VIADD R14, R14, 0x22860 ;  /* 0x000228600e0e9836 */ /* 0x007fe20000000000 */
[----:B------:R-:W-:Y:S01]  /*d780*/  MOV R202, R178 ;  /* 0x000000b200ca7202 */ /* 0x000fe20000000f00 */
[----:B------:R-:W-:-:S02]  /*d790*/  IMAD R180, R22, R181, UR37 ;  /* 0x0000002516b47e24 */ /* 0x000fc4000f8e02b5 */
[----:B------:R-:W-:Y:S01]  /*d7a0*/  IMAD.MOV.U32 R181, RZ, RZ, 0x40000040 ;  /* 0x40000040ffb57424 */ /* 0x000fe200078e00ff */
[----:B------:R-:W-:Y:S01]  /*d7b0*/  @!P1 PRMT R14, RZ, 0x654, R14 ;  /* 0x00000654ff0e9816 */ /* 0x000fe2000000000e */
[----:B------:R-:W-:Y:S01]  /*d7c0*/  VIADD R20, R20, 0xffffffff ;  /* 0xffffffff14147836 */ /* 0x000fe20000000000 */
[----:B------:R-:W-:Y:S01]  /*d7d0*/  R2UR UR6, R180 ;  /* 0x00000000b40672ca */ /* 0x000fe200000e0000 */
[----:B------:R-:W-:Y:S01]  /*d7e0*/  IMAD.MOV.U32 R221, RZ, RZ, R21 ;  /* 0x000000ffffdd7224 */ /* 0x000fe200078e0015 */
[----:B------:R-:W-:Y:S01]  /*d7f0*/  R2UR UR7, R181 ;  /* 0x00000000b50772ca */ /* 0x000fe200000e0000 */
[----:B------:R-:W-:Y:S01]  /*d800*/  IMAD.MOV.U32 R181, RZ, RZ, 0x40000040 ;  /* 0x40000040ffb57424 */ /* 0x000fe200078e00ff */
[----:B---3--:R-:W-:-:S05]  /*d810*/  SHF.R.U32.HI R176, RZ, 0x7, R176 ;  /* 0x00000007ffb07819 */ /* 0x008fca00000116b0 */
[----:B------:R-:W-:-:S05]  /*d820*/  VIADD R13, R176, 0x8 ;  /* 0x00000008b00d7836 */ /* 0x000fca0000000000 */
[----:B------:R1:W-:Y:S06]  /*d830*/  BAR.SYNC.DEFER_BLOCKING R13, 0x100 ;  /* 0x0004000d0000751d */ /* 0x0003ec0000010000 */
[----:B------:R-:W-:-:S06]  /*d840*/  WARPGROUP.ARRIVE ;  /* 0x00000000000079c5 */ /* 0x000fcc0000000000 */
[----:B------:R-:W-:Y:S03]  /*d850*/  HGMMA.64x256x16.F32 R24, R152, gdesc[UR4].tnspB, R24, gsb0 ;  /* 0x43e0000498187df0 */ /* 0x000fe60008000818 */
[----:B------:R-:W-:Y:S02]  /*d860*/  WARPGROUP.DEPBAR.LE gsb0, 0x0 ;  /* 0x00008000000079c5 */ /* 0x000fe40000010000 */
[----:B------:R-:W-:Y:S01]  /*d870*/  IMAD.MOV.U32 R153, RZ, RZ, 0x40000040 ;  /* 0x40000040ff997424 */ /* 0x000fe200078e00ff */
[----:B------:R-:W-:Y:S01]  /*d880*/  IADD3 R152, R180, 0x80, RZ ;  /* 0x00000080b4987810 */ /* 0x000fe20007ffe0ff */
[----:B------:R-:W-:-:S03]  /*d890*/  WARPGROUP.ARRIVE ;  /* 0x00000000000079c5 */ /* 0x000fc60000000000 */
[----:B------:R-:W-:Y:S01]  /*d8a0*/  R2UR UR6, R152 ;  /* 0x00000000980672ca */ /* 0x000fe200000e0000 */
[----:B------:R-:W-:Y:S01]  /*d8b0*/  VIADD R152, R180, 0x100 ;  /* 0x00000100b4987836 */ /* 0x000fe20000000000 */
[----:B------:R-:W-:Y:S01]  /*d8c0*/  R2UR UR7, R153 ;  /* 0x00000000990772ca */ /* 0x000fe200000e0000 */
[----:B------:R-:W-:-:S15]  /*d8d0*/  IMAD.MOV.U32 R153, RZ, RZ, 0x40000040 ;  /* 0x40000040ff997424 */ /* 0x000fde00078e00ff */
        /* <DEDUP_REMOVED lines=33> */
.L_x_11075:
[----:B------:R-:W-:-:S13]  /*daf0*/  ISETP.GE.AND P2, PT, R20, RZ, PT ;  /* 0x000000ff1400720c */ /* 0x000fda0003f46270 */
[----:B------:R-:W-:Y:S05]  /*db00*/  @!P2 BRA `(.L_x_11086) ;  /* 0x000000240034a947 */ /* 0x000fea0003800000 */
[----:B------:R-:W-:Y:S02]  /*db10*/  IMAD.MOV.U32 R214, RZ, RZ, R178 ;  /* 0x000000ffffd67224 */ /* 0x000fe400078e00b2 */
[----:B------:R-:W-:-:S07]  /*db20*/  IMAD.MOV.U32 R15, RZ, RZ, R21 ;  /* 0x000000ffff0f7224 */ /* 0x000fce00078e0015 */
.L_x_11096:
[----:B------:R-:W-:Y:S01]  /*db30*/  IADD3 R22, R22, 0x1, RZ ;  /* 0x0000000116167810 */ /* 0x000fe20007ffe0ff */
[----:B------:R-:W-:Y:S05]  /*db40*/  YIELD ;  /* 0x0000000000007946 */ /* 0x000fea0003800000 */
[----:B------:R-:W-:-:S04]  /*db50*/  ISETP.NE.AND P2, PT, R22, 0x2, PT ;  /* 0x000000021600780c */ /* 0x000fc80003f45270 */
[----:B-1----:R-:W-:Y:S02]  /*db60*/  SEL R14, RZ, 0x1, P2 ;  /* 0x00000001ff0e7807 */ /* 0x002fe40001000000 */
[----:B------:R-:W-:Y:S02]  /*db70*/  SEL R22, R22, RZ, P2 ;  /* 0x000000ff16167207 */ /* 0x000fe40001000000 */
[----:B------:R-:W-:Y:S01]  /*db80*/  LOP3.LUT R23, R23, R14, RZ, 0x3c, !PT ;  /* 0x0000000e17177212 */ /* 0x000fe200078e3cff */
[----:B--2---:R-:W-:Y:S06]  /*db90*/  @!P0 BRA `(.L_x_11087) ;  /* 0x0000000000048947 */ /* 0x004fec0003800000 */
[----:B------:R-:W-:Y:S01]  /*dba0*/  BPT.TRAP 0x1 ;  /* 0x000000040000795c */ /* 0x000fe20000300000 */
.L_x_11087:
[----:B0-----:R-:W-:Y:S01]  /*dbb0*/  IMAD R13, R22, 0x8, R18 ;  /* 0x00000008160d7824 */ /* 0x001fe200078e0212 */
[----:B------:R-:W-:-:S04]  /*dbc0*/  SHF.L.U32 R14, R23, 0x1f, RZ ;  /* 0x0000001f170e7819 */ /* 0x000fc800000006ff */
[----:B------:R0:W1:Y:S01]  /*dbd0*/  SYNCS.PHASECHK.TRANS64.TRYWAIT P2, [R13+URZ+0x22830], R14 ;  /* 0x0228300e0d0075a7 */ /* 0x000062000804017f */
[----:B------:R-:W-:Y:S05]  /*dbe0*/  @!P0 BRA `(.L_x_11088) ;  /* 0x0000000000048947 */ /* 0x000fea0003800000 */
[----:B------:R-:W-:Y:S01]  /*dbf0*/  BPT.TRAP 0x1 ;  /* 0x000000040000795c */ /* 0x000fe20000300000 */
.L_x_11088:
[----:B------:R-:W-:Y:S02]  /*dc00*/  IMAD R200, R22, 0x300, R12 ;  /* 0x0000030016c87824 */ /* 0x000fe400078e020c */
[----:B------:R-:W-:Y:S01]  /*dc10*/  IMAD.MOV.U32 R201, RZ, RZ, 0x40000040 ;  /* 0x40000040ffc97424 */ /* 0x000fe200078e00ff */
[----:B-1----:R-:W-:Y:S06]  /*dc20*/  @P2 BRA `(.L_x_11089) ;  /* 0x0000000000082947 */ /* 0x002fec0003800000 */
[----:B------:R-:W1:Y:S02]  /*dc30*/  SYNCS.PHASECHK.TRANS64.TRYWAIT P2, [R13+URZ+0x22830], R14 ;  /* 0x0228300e0d0075a7 */ /* 0x000e64000804017f */
[----:B-1----:R-:W-:Y:S05]  /*dc40*/  @!P2 BRA `(.L_x_11090) ;  /* 0x000000c0001ca947 */ /* 0x002fea0003800000 */
.L_x_11089:
        /* <DEDUP_REMOVED lines=18> */
[----:B--2---:R-:W-:Y:S01]  /*dd70*/  SHF.R.U32.HI R223, RZ, 0x7, R222 ;  /* 0x00000007ffdf7819 */ /* 0x004fe200000116de */
        /* <DEDUP_REMOVED lines=62> */
[----:B------:R-:W-:-:S02]  /*e160*/  IMAD.U32 R177, RZ, RZ, UR46 ;  /* 0x0000002effb17e24 */ /* 0x000fc4000f8e00ff */
        /* <DEDUP_REMOVED lines=14> */
[----:B------:R-:W-:-:S03]  /*e250*/  FMUL.FTZ R199, R199, UR48 ;  /* 0x00000030c7c77c20 */ /* 0x000fc60008410000 */
        /* <DEDUP_REMOVED lines=40> */
[----:B------:R-:W5:Y:S08]  /*e4e0*/  MUFU.TANH R158, R158 ;  /* 0x0000009e009e7308 */ /* 0x000f700000002400 */
[----:B------:R-:W0:Y:S08]  /*e4f0*/  MUFU.TANH R159, R159 ;  /* 0x0000009f009f7308 */ /* 0x000e300000002400 */
[----:B------:R-:W1:Y:S01]  /*e500*/  MUFU.TANH R161, R161 ;  /* 0x000000a100a17308 */ /* 0x000e620000002400 */
[----:B----4-:R-:W-:-:S07]  /*e510*/  FMNMX.FTZ R178, R21, R178, !PT ;  /* 0x000000b215b27209 */ /* 0x010fce0007810000 */
[----:B------:R-:W4:Y:S01]  /*e520*/  MUFU.TANH R162, R162 ;  /* 0x000000a200a27308 */ /* 0x000f220000002400 */
[----:B------:R-:W2:Y:S07]  /*e530*/  SHFL.BFLY PT, R21, R178, 0x1, 0x1f ;  /* 0x0c201f00b2157f89 */ /* 0x000eae00000e0000 */
[----:B------:R-:W4:Y:S08]  /*e540*/  MUFU.TANH R164, R164 ;  /* 0x000000a400a47308 */ /* 0x000f300000002400 */
[----:B------:R-:W4:Y:S08]  /*e550*/  MUFU.TANH R166, R166 ;  /* 0x000000a600a67308 */ /* 0x000f300000002400 */
[----:B------:R-:W4:Y:S01]  /*e560*/  MUFU.TANH R169, R169 ;  /* 0x000000a900a97308 */ /* 0x000f220000002400 */
[----:B--2---:R-:W-:-:S05]  /*e570*/  FMNMX.FTZ R21, R178, R21, !PT ;  /* 0x00000015b2157209 */ /* 0x004fca0007810000 */
[C---:B------:R-:W-:Y:S02]  /*e580*/  FADD.FTZ R178, -R21.reuse, R15 ;  /* 0x0000000f15b27221 */ /* 0x040fe40000010100 */
[----:B------:R-:W2:Y:S01]  /*e590*/  MUFU.TANH R170, R170 ;  /* 0x000000aa00aa7308 */ /* 0x000ea20000002400 */
[-C--:B------:R-:W-:Y:S01]  /*e5a0*/  FMUL.FTZ R216, R21, R177.reuse ;  /* 0x000000b115d87220 */ /* 0x080fe20000410000 */
[-C--:B------:R-:W-:Y:S01]  /*e5b0*/  FMUL.FTZ R15, R178, R177.reuse ;  /* 0x000000b1b20f7220 */ /* 0x080fe20000410000 */
[----:B------:R-:W-:Y:S02]  /*e5c0*/  FMNMX.FTZ R178, R154, R214, !PT ;  /* 0x000000d69ab27209 */ /* 0x000fe40007810000 */
[-CC-:B------:R-:W-:Y:S01]  /*e5d0*/  FFMA.FTZ R203, R196, R177.reuse, -R216.reuse ;  /* 0x000000b1c4cb7223 */ /* 0x180fe200000108d8 */
[-CC-:B------:R-:W-:Y:S01]  /*e5e0*/  FFMA.FTZ R152, R152, R177.reuse, -R216.reuse ;  /* 0x000000b198987223 */ /* 0x180fe200000108d8 */
[-CC-:B------:R-:W-:Y:S01]  /*e5f0*/  FFMA.FTZ R153, R153, R177.reuse, -R216.reuse ;  /* 0x000000b199997223 */ /* 0x180fe200000108d8 */
[----:B---3--:R-:W-:Y:S01]  /*e600*/  FMNMX.FTZ R179, R155, R178, !PT ;  /* 0x000000b29bb37209 */ /* 0x008fe20007810000 */
[----:B------:R-:W3:Y:S01]  /*e610*/  MUFU.TANH R171, R171 ;  /* 0x000000ab00ab7308 */ /* 0x000ee20000002400 */
[-CC-:B------:R-:W-:Y:S01]  /*e620*/  FFMA.FTZ R156, R156, R177.reuse, -R216.reuse ;  /* 0x000000b19c9c7223 */ /* 0x180fe200000108d8 */
[--C-:B------:R-:W-:Y:S01]  /*e630*/  FFMA.FTZ R157, R157, R177, -R216.reuse ;  /* 0x000000b19d9d7223 */ /* 0x100fe200000108d8 */
[----:B-----5:R-:W-:Y:S01]  /*e640*/  FMNMX.FTZ R178, R158, R179, !PT ;  /* 0x000000b39eb27209 */ /* 0x020fe20007810000 */
[-CC-:B------:R-:W-:Y:S01]  /*e650*/  FFMA.FTZ R160, R160, R177.reuse, -R216.reuse ;  /* 0x000000b1a0a07223 */ /* 0x180fe200000108d8 */
[-CC-:B------:R-:W-:Y:S01]  /*e660*/  FFMA.FTZ R200, R200, R177.reuse, -R216.reuse ;  /* 0x000000b1c8c87223 */ /* 0x180fe200000108d8 */
[-CC-:B------:R-:W-:Y:S01]  /*e670*/  FFMA.FTZ R163, R163, R177.reuse, -R216.reuse ;  /* 0x000000b1a3a37223 */ /* 0x180fe200000108d8 */
[----:B0-----:R-:W-:Y:S01]  /*e680*/  FMNMX.FTZ R178, R159, R178, !PT ;  /* 0x000000b29fb27209 */ /* 0x001fe20007810000 */
[----:B------:R-:W0:Y:S01]  /*e690*/  MUFU.TANH R175, R175 ;  /* 0x000000af00af7308 */ /* 0x000e220000002400 */
[-CC-:B------:R-:W-:Y:S01]  /*e6a0*/  FFMA.FTZ R165, R165, R177.reuse, -R216.reuse ;  /* 0x000000b1a5a57223 */ /* 0x180fe200000108d8 */
[-CC-:B------:R-:W-:Y:S01]  /*e6b0*/  FFMA.FTZ R167, R167, R177.reuse, -R216.reuse ;  /* 0x000000b1a7a77223 */ /* 0x180fe200000108d8 */
[----:B-1----:R-:W-:Y:S01]  /*e6c0*/  FMNMX.FTZ R179, R161, R178, !PT ;  /* 0x000000b2a1b37209 */ /* 0x002fe20007810000 */
[-CC-:B------:R-:W-:Y:S01]  /*e6d0*/  FFMA.FTZ R168, R168, R177.reuse, -R216.reuse ;  /* 0x000000b1a8a87223 */ /* 0x180fe200000108d8 */
[-CC-:B------:R-:W-:Y:S01]  /*e6e0*/  FFMA.FTZ R172, R172, R177.reuse, -R216.reuse ;  /* 0x000000b1acac7223 */ /* 0x180fe200000108d8 */
[--C-:B------:R-:W-:Y:S01]  /*e6f0*/  FFMA.FTZ R173, R173, R177, -R216.reuse ;  /* 0x000000b1adad7223 */ /* 0x100fe200000108d8 */
[----:B----4-:R-:W-:Y:S01]  /*e700*/  FMNMX.FTZ R179, R162, R179, !PT ;  /* 0x000000b3a2b37209 */ /* 0x010fe20007810000 */
[----:B------:R-:W1:Y:S01]  /*e710*/  MUFU.TANH R197, R197 ;  /* 0x000000c500c57308 */ /* 0x000e620000002400 */
        /* <DEDUP_REMOVED lines=9> */
[-CC-:B------:R-:W-:Y:S01]  /*e7b0*/  FFMA.FTZ R188, R188, R177.reuse, -R216.reuse ;  /* 0x000000b1bcbc7223 */ /* 0x180fe200000108d8 */
[----:B------:R-:W-:Y:S01]  /*e7c0*/  FMNMX.FTZ R179, R169, R178, !PT ;  /* 0x000000b2a9b37209 */ /* 0x000fe20007810000 */
[-CC-:B------:R-:W-:Y:S01]  /*e7d0*/  FFMA.FTZ R189, R189, R177.reuse, -R216.reuse ;  /* 0x000000b1bdbd7223 */ /* 0x180fe200000108d8 */
[-CC-:B------:R-:W-:Y:S01]  /*e7e0*/  FFMA.FTZ R192, R192, R177.reuse, -R216.reuse ;  /* 0x000000b1c0c07223 */ /* 0x180fe200000108d8 */
[--C-:B------:R-:W-:Y:S01]  /*e7f0*/  FFMA.FTZ R201, R201, R177, -R216.reuse ;  /* 0x000000b1c9c97223 */ /* 0x100fe200000108d8 */
[----:B--2---:R-:W-:Y:S01]  /*e800*/  FMNMX.FTZ R178, R170, R179, !PT ;  /* 0x000000b3aab27209 */ /* 0x004fe20007810000 */
[----:B------:R-:W2:Y:S01]  /*e810*/  MUFU.TANH R182, R182 ;  /* 0x000000b600b67308 */ /* 0x000ea20000002400 */
[----:B------:R-:W-:-:S02]  /*e820*/  FFMA.FTZ R193, R193, R177, -R216 ;  /* 0x000000b1c1c17223 */ /* 0x000fc400000108d8 */
[----:B---3--:R-:W-:-:S04]  /*e830*/  FMNMX.FTZ R178, R171, R178, !PT ;  /* 0x000000b2abb27209 */ /* 0x008fc80007810000 */
[----:B0-----:R-:W-:Y:S01]  /*e840*/  FMNMX.FTZ R178, R175, R178, !PT ;  /* 0x000000b2afb27209 */ /* 0x001fe20007810000 */
[----:B------:R-:W0:Y:S03]  /*e850*/  MUFU.TANH R183, R183 ;  /* 0x000000b700b77308 */ /* 0x000e260000002400 */
[----:B-1----:R-:W-:-:S04]  /*e860*/  FMNMX.FTZ R179, R197, R178, !PT ;  /* 0x000000b2c5b37209 */ /* 0x002fc80007810000 */
[----:B----4-:R-:W-:Y:S01]  /*e870*/  FMNMX.FTZ R179, R202, R179, !PT ;  /* 0x000000b3cab37209 */ /* 0x010fe20007810000 */
[----:B------:R-:W1:Y:S03]  /*e880*/  MUFU.TANH R186, R186 ;  /* 0x000000ba00ba7308 */ /* 0x000e660000002400 */
[----:B--2---:R-:W-:-:S05]  /*e890*/  FMNMX.FTZ R178, R182, R179, !PT ;  /* 0x000000b3b6b27209 */ /* 0x004fca0007810000 */
        /* <DEDUP_REMOVED lines=72> */
[----:B------:R-:W-:Y:S01]  /*ed20*/  IADD3 R179, -R223, 0xb, RZ ;  /* 0x0000000bdfb37810 */ /* 0x000fe20007ffe1ff */
        /* <DEDUP_REMOVED lines=8> */
[-CC-:B------:R-:W-:Y:S01]  /*edb0*/  FFMA.FTZ R155, R155, R177.reuse, -R224.reuse ;  /* 0x000000b19b9b7223 */ /* 0x180fe200000108e0 */
[-CC-:B------:R-:W-:Y:S01]  /*edc0*/  FFMA.FTZ R215, R158, R177.reuse, -R224.reuse ;  /* 0x000000b19ed77223 */ /* 0x180fe200000108e0 */
[-CC-:B------:R-:W-:Y:S01]  /*edd0*/  FFMA.FTZ R159, R159, R177.reuse, -R224.reuse ;  /* 0x000000b19f9f7223 */ /* 0x180fe200000108e0 */
[----:B------:R-:W-:Y:S01]  /*ede0*/  @!P1 VIADD R154, R13, 0x22840 ;  /* 0x000228400d9a9836 */ /* 0x000fe20000000000 */
[----:B------:R-:W-:Y:S01]  /*edf0*/  MUFU.EX2 R196, R196 ;  /* 0x000000c400c47308 */ /* 0x000fe20000000800 */
[-CC-:B------:R-:W-:Y:S01]  /*ee00*/  FFMA.FTZ R161, R161, R177.reuse, -R224.reuse ;  /* 0x000000b1a1a17223 */ /* 0x180fe200000108e0 */
[-CC-:B------:R-:W-:Y:S01]  /*ee10*/  FFMA.FTZ R216, R162, R177.reuse, -R224.reuse ;  /* 0x000000b1a2d87223 */ /* 0x180fe200000108e0 */
[-C--:B------:R-:W-:Y:S01]  /*ee20*/  FFMA.FTZ R217, R164, R177.reuse, -R224 ;  /* 0x000000b1a4d97223 */ /* 0x080fe200000108e0 */
[----:B------:R-:W-:Y:S01]  /*ee30*/  @!P1 PRMT R154, RZ, 0x654, R154 ;  /* 0x00000654ff9a9816 */ /* 0x000fe2000000009a */
[----:B------:R0:W-:Y:S06]  /*ee40*/  BAR.ARV R179, 0x100 ;  /* 0x000400b30000751d */ /* 0x0001ec0000002000 */
[----:B------:R-:W2:Y:S01]  /*ee50*/  MUFU.EX2 R214, R214 ;  /* 0x000000d600d67308 */ /* 0x000ea20000000800 */
[----:B------:R1:W-:Y:S01]  /*ee60*/  @!P1 SYNCS.ARRIVE.TRANS64.RED.A1T0 RZ, [R154+URZ], RZ ;  /* 0x000000ff9aff99a7 */ /* 0x0003e2000810043f */
[-CC-:B------:R-:W-:Y:S01]  /*ee70*/  FFMA.FTZ R221, R166, R177.reuse, -R224.reuse ;  /* 0x000000b1a6dd7223 */ /* 0x180fe200000108e0 */
[-CC-:B------:R-:W-:Y:S01]  /*ee80*/  FFMA.FTZ R169, R169, R177.reuse, -R224.reuse ;  /* 0x000000b1a9a97223 */ /* 0x180fe200000108e0 */
[-CC-:B------:R-:W-:Y:S01]  /*ee90*/  FFMA.FTZ R222, R170, R177.reuse, -R224.reuse ;  /* 0x000000b1aade7223 */ /* 0x180fe200000108e0 */
[-CC-:B------:R-:W-:Y:S01]  /*eea0*/  FFMA.FTZ R171, R171, R177.reuse, -R224.reuse ;  /* 0x000000b1abab7223 */ /* 0x180fe200000108e0 */
[-CC-:B------:R-:W-:Y:S01]  /*eeb0*/  FFMA.FTZ R175, R175, R177.reuse, -R224.reuse ;  /* 0x000000b1afaf7223 */ /* 0x180fe200000108e0 */
[----:B------:R-:W-:Y:S01]  /*eec0*/  FFMA.FTZ R197, R197, R177, -R224 ;  /* 0x000000b1c5c57223 */ /* 0x000fe200000108e0 */
[----:B------:R-:W4:Y:S01]  /*eed0*/  MUFU.EX2 R155, R155 ;  /* 0x0000009b009b7308 */ /* 0x000f220000000800 */
[----:B-1----:R-:W-:Y:S01]  /*eee0*/  FFMA.FTZ R154, R15, R3, R152 ;  /* 0x000000030f9a7223 */ /* 0x002fe20000010098 */
[----:B---3--:R-:W-:Y:S01]  /*eef0*/  F2FP.F16.F32.PACK_AB R152, R153, R152 ;  /* 0x000000989998723e */ /* 0x008fe200000000ff */
[-C--:B------:R-:W-:Y:S01]  /*ef00*/  FMUL.FTZ R116, R116, R15.reuse ;  /* 0x0000000f74747220 */ /* 0x080fe20000410000 */
[-C--:B------:R-:W-:Y:S01]  /*ef10*/  FMUL.FTZ R117, R117, R15.reuse ;  /* 0x0000000f75757220 */ /* 0x080fe20000410000 */
[----:B------:R-:W-:Y:S01]  /*ef20*/  FADD.FTZ R3, R153, R154 ;  /* 0x0000009a99037221 */ /* 0x000fe20000010000 */
[-C--:B------:R-:W-:Y:S01]  /*ef30*/  FMUL.FTZ R120, R120, R15.reuse ;  /* 0x0000000f78787220 */ /* 0x080fe20000410000 */
[-C--:B------:R-:W-:Y:S01]  /*ef40*/  FMUL.FTZ R121, R121, R15.reuse ;  /* 0x0000000f79797220 */ /* 0x080fe20000410000 */
[----:B------:R-:W1:Y:S01]  /*ef50*/  MUFU.EX2 R215, R215 ;  /* 0x000000d700d77308 */ /* 0x000e620000000800 */
[----:B--2---:R-:W-:Y:S01]  /*ef60*/  FFMA.FTZ R0, R196, R0, R214 ;  /* 0x00000000c4007223 */ /* 0x004fe200000100d6 */
[----:B------:R-:W-:Y:S01]  /*ef70*/  FADD.FTZ R154, R156, R3 ;  /* 0x000000039c9a7221 */ /* 0x000fe20000010000 */
[-C--:B------:R-:W-:Y:S01]  /*ef80*/  FMUL.FTZ R124, R124, R15.reuse ;  /* 0x0000000f7c7c7220 */ /* 0x080fe20000410000 */
[-C--:B------:R-:W-:Y:S01]  /*ef90*/  FMUL.FTZ R125, R125, R15.reuse ;  /* 0x0000000f7d7d7220 */ /* 0x080fe20000410000 */
[-C--:B------:R-:W-:Y:S01]  /*efa0*/  FMUL.FTZ R128, R128, R15.reuse ;  /* 0x0000000f80807220 */ /* 0x080fe20000410000 */
[C---:B------:R-:W-:Y:S01]  /*efb0*/  FADD.FTZ R3, R157.reuse, R154 ;  /* 0x0000009a9d037221 */ /* 0x040fe20000010000 */
[----:B------:R-:W-:Y:S01]  /*efc0*/  F2FP.F16.F32.PACK_AB R154, R157, R156 ;  /* 0x0000009c9d9a723e */ /* 0x000fe200000000ff */
[----:B------:R-:W2:Y:S01]  /*efd0*/  MUFU.EX2 R159, R159 ;  /* 0x0000009f009f7308 */ /* 0x000ea20000000800 */
[----:B----4-:R-:W-:Y:S01]  /*efe0*/  FADD.FTZ R0, R155, R0 ;  /* 0x000000009b007221 */ /* 0x010fe20000010000 */
[----:B------:R-:W-:Y:S01]  /*eff0*/  FADD.FTZ R3, R160, R3 ;  /* 0x00000003a0037221 */ /* 0x000fe20000010000 */
[-C--:B------:R-:W-:Y:S01]  /*f000*/  FMUL.FTZ R129, R129, R15.reuse ;  /* 0x0000000f81817220 */ /* 0x080fe20000410000 */
[-C--:B------:R-:W-:Y:S01]  /*f010*/  FMUL.FTZ R132, R132, R15.reuse ;  /* 0x0000000f84847220 */ /* 0x080fe20000410000 */
[-C--:B------:R-:W-:Y:S01]  /*f020*/  FMUL.FTZ R133, R133, R15.reuse ;  /* 0x0000000f85857220 */ /* 0x080fe20000410000 */
[----:B------:R-:W-:Y:S01]  /*f030*/  FADD.FTZ R156, R200, R3 ;  /* 0x00000003c89c7221 */ /* 0x000fe20000010000 */
[-C--:B------:R-:W-:Y:S01]  /*f040*/  FMUL.FTZ R136, R136, R15.reuse ;  /* 0x0000000f88887220 */ /* 0x080fe20000410000 */
[----:B------:R-:W3:Y:S01]  /*f050*/  MUFU.EX2 R161, R161 ;  /* 0x000000a100a17308 */ /* 0x000ee20000000800 */
[----:B-1----:R-:W-:Y:S01]  /*f060*/  FADD.FTZ R0, R215, R0 ;  /* 0x00000000d7007221 */ /* 0x002fe20000010000 */
[----:B------:R-:W-:Y:S01]  /*f070*/  FADD.FTZ R164, R163, R156 ;  /* 0x0000009ca3a47221 */ /* 0x000fe20000010000 */
[-C--:B------:R-:W-:Y:S01]  /*f080*/  FMUL.FTZ R137, R137, R15.reuse ;  /* 0x0000000f89897220 */ /* 0x080fe20000410000 */
[-C--:B------:R-:W-:Y:S01]  /*f090*/  FMUL.FTZ R140, R140, R15.reuse ;  /* 0x0000000f8c8c7220 */ /* 0x080fe20000410000 */
[-C--:B------:R-:W-:Y:S01]  /*f0a0*/  FMUL.FTZ R141, R141, R15.reuse ;  /* 0x0000000f8d8d7220 */ /* 0x080fe20000410000 */
[----:B------:R-:W-:Y:S01]  /*f0b0*/  FADD.FTZ R164, R165, R164 ;  /* 0x000000a4a5a47221 */ /* 0x000fe20000010000 */
[-C--:B------:R-:W-:Y:S01]  /*f0c0*/  FMUL.FTZ R144, R144, R15.reuse ;  /* 0x0000000f90907220 */ /* 0x080fe20000410000 */
[----:B------:R-:W1:Y:S01]  /*f0d0*/  MUFU.EX2 R216, R216 ;  /* 0x000000d800d87308 */ /* 0x000e620000000800 */
[----:B--2---:R-:W-:Y:S01]  /*f0e0*/  FADD.FTZ R0, R159, R0 ;  /* 0x000000009f007221 */ /* 0x004fe20000010000 */
[-C--:B------:R-:W-:Y:S01]  /*f0f0*/  FMUL.FTZ R145, R145, R15.reuse ;  /* 0x0000000f91917220 */ /* 0x080fe20000410000 */
[-C--:B------:R-:W-:Y:S01]  /*f100*/  FMUL.FTZ R148, R148, R15.reuse ;  /* 0x0000000f94947220 */ /* 0x080fe20000410000 */
[----:B------:R-:W-:Y:S01]  /*f110*/  FMUL.FTZ R149, R149, R15 ;  /* 0x0000000f95957220 */ /* 0x000fe20000410000 */
[-C--:B------:R-:W-:Y:S01]  /*f120*/  FFMA.FTZ R202, R202, R177.reuse, -R224 ;  /* 0x000000b1caca7223 */ /* 0x080fe200000108e0 */
[----:B------:R-:W-:Y:S01]  /*f130*/  FADD.FTZ R3, R167, R164 ;  /* 0x000000a4a7037221 */ /* 0x000fe20000010000 */
[-C--:B------:R-:W-:Y:S01]  /*f140*/  FFMA.FTZ R162, R182, R177.reuse, -R224 ;  /* 0x000000b1b6a27223 */ /* 0x080fe200000108e0 */
[----:B------:R-:W2:Y:S01]  /*f150*/  MUFU.EX2 R217, R217 ;  /* 0x000000d900d97308 */ /* 0x000ea20000000800 */
[----:B---3--:R-:W-:Y:S01]  /*f160*/  FADD.FTZ R153, R161, R0 ;  /* 0x00000000a1997221 */ /* 0x008fe20000010000 */
[-CC-:B------:R-:W-:Y:S01]  /*f170*/  FFMA.FTZ R158, R183, R177.reuse, -R224.reuse ;  /* 0x000000b1b79e7223 */ /* 0x180fe200000108e0 */
[-CC-:B------:R-:W-:Y:S01]  /*f180*/  FFMA.FTZ R186, R186, R177.reuse, -R224.reuse ;  /* 0x000000b1baba7223 */ /* 0x180fe200000108e0 */
[-CC-:B------:R-:W-:Y:S01]  /*f190*/  FFMA.FTZ R187, R187, R177.reuse, -R224.reuse ;  /* 0x000000b1bbbb7223 */ /* 0x180fe200000108e0 */
[-CC-:B------:R-:W-:Y:S01]  /*f1a0*/  FFMA.FTZ R190, R190, R177.reuse, -R224.reuse ;  /* 0x000000b1bebe7223 */ /* 0x180fe200000108e0 */
[-CC-:B------:R-:W-:Y:S01]  /*f1b0*/  FFMA.FTZ R191, R191, R177.reuse, -R224.reuse ;  /* 0x000000b1bfbf7223 */ /* 0x180fe200000108e0 */
[-CC-:B------:R-:W-:Y:S01]  /*f1c0*/  FFMA.FTZ R194, R194, R177.reuse, -R224.reuse ;  /* 0x000000b1c2c27223 */ /* 0x180fe200000108e0 */
[----:B------:R-:W3:Y:S01]  /*f1d0*/  MUFU.EX2 R221, R221 ;  /* 0x000000dd00dd7308 */ /* 0x000ee20000000800 */
[----:B-1----:R-:W-:Y:S01]  /*f1e0*/  FADD.FTZ R0, R216, R153 ;  /* 0x00000099d8007221 */ /* 0x002fe20000010000 */
[----:B------:R-:W-:Y:S01]  /*f1f0*/  F2FP.F16.F32.PACK_AB R156, R200, R160 ;  /* 0x000000a0c89c723e */ /* 0x000fe200000000ff */
[-CC-:B------:R-:W-:Y:S01]  /*f200*/  FFMA.FTZ R195, R195, R177.reuse, -R224.reuse ;  /* 0x000000b1c3c37223 */ /* 0x180fe200000108e0 */
[-CC-:B------:R-:W-:Y:S01]  /*f210*/  FFMA.FTZ R198, R198, R177.reuse, -R224.reuse ;  /* 0x000000b1c6c67223 */ /* 0x180fe200000108e0 */
[----:B------:R-:W-:Y:S01]  /*f220*/  FFMA.FTZ R199, R199, R177, -R224 ;  /* 0x000000b1c7c77223 */ /* 0x000fe200000108e0 */
[----:B------:R-:W-:Y:S01]  /*f230*/  F2FP.F16.F32.PACK_AB R157, R216, R161 ;  /* 0x000000a1d89d723e */ /* 0x000fe200000000ff */
        /* <DEDUP_REMOVED lines=87> */
[----:B------:R-:W-:-:S02]  /*f7b0*/  FMUL.FTZ R151, R151, R196 ;  /* 0x000000c497977220 */ /* 0x000fc40000410000 */
[----:B------:R-:W3:Y:S01]  /*f7c0*/  MUFU.EX2 R180, R180 ;  /* 0x000000b400b47308 */ /* 0x000ee20000000800 */
[C---:B-1----:R-:W-:Y:S01]  /*f7d0*/  FADD.FTZ R3, R176.reuse, R3 ;  /* 0x00000003b0037221 */ /* 0x042fe20000010000 */
[----:B------:R-:W-:-:S06]  /*f7e0*/  F2FP.F16.F32.PACK_AB R164, R176, R174 ;  /* 0x000000aeb0a4723e */ /* 0x000fcc00000000ff */
[----:B------:R1:W4:Y:S01]  /*f7f0*/  MUFU.EX2 R183, R162 ;  /* 0x000000a200b77308 */ /* 0x0003220000000800 */
[----:B--2---:R-:W-:-:S07]  /*f800*/  FADD.FTZ R0, R182, R153 ;  /* 0x00000099b6007221 */ /* 0x004fce0000010000 */
[----:B------:R-:W2:Y:S01]  /*f810*/  MUFU.EX2 R181, R181 ;  /* 0x000000b500b57308 */ /* 0x000ea20000000800 */
[----:B---3--:R-:W-:Y:S01]  /*f820*/  FADD.FTZ R166, R180, R3 ;  /* 0x00000003b4a67221 */ /* 0x008fe20000010000 */
[----:B-1----:R-:W-:-:S06]  /*f830*/  F2FP.F16.F32.PACK_AB R162, R173, R172 ;  /* 0x000000acada2723e */ /* 0x002fcc00000000ff */
[----:B------:R1:W3:Y:S01]  /*f840*/  MUFU.EX2 R197, R158 ;  /* 0x0000009e00c57308 */ /* 0x0002e20000000800 */
[----:B----4-:R-:W-:-:S07]  /*f850*/  FADD.FTZ R0, R183, R0 ;  /* 0x00000000b7007221 */ /* 0x010fce0000010000 */
[----:B------:R-:W4:Y:S01]  /*f860*/  MUFU.EX2 R184, R184 ;  /* 0x000000b800b87308 */ /* 0x000f220000000800 */
[----:B--2---:R-:W-:Y:S01]  /*f870*/  FADD.FTZ R3, R181, R166 ;  /* 0x000000a6b5037221 */ /* 0x004fe20000010000 */
[----:B-1----:R-:W-:Y:S02]  /*f880*/  F2FP.F16.F32.PACK_AB R158, R165, R163 ;  /* 0x000000a3a59e723e */ /* 0x002fe400000000ff */
[----:B------:R-:W-:Y:S02]  /*f890*/  F2FP.F16.F32.PACK_AB R166, R181, R180 ;  /* 0x000000b4b5a6723e */ /* 0x000fe400000000ff */
[----:B------:R-:W-:Y:S02]  /*f8a0*/  F2FP.F16.F32.PACK_AB R165, R182, R15 ;  /* 0x0000000fb6a5723e */ /* 0x000fe400000000ff */
[----:B------:R-:W1:Y:S01]  /*f8b0*/  MUFU.EX2 R186, R186 ;  /* 0x000000ba00ba7308 */ /* 0x000e620000000800 */
[C---:B---3--:R-:W-:Y:S01]  /*f8c0*/  FADD.FTZ R153, R197.reuse, R0 ;  /* 0x00000000c5997221 */ /* 0x048fe20000010000 */
[----:B------:R-:W-:-:S06]  /*f8d0*/  F2FP.F16.F32.PACK_AB R167, R197, R183 ;  /* 0x000000b7c5a7723e */ /* 0x000fcc00000000ff */
[----:B------:R-:W2:Y:S01]  /*f8e0*/  MUFU.EX2 R185, R185 ;  /* 0x000000b900b97308 */ /* 0x000ea20000000800 */
[----:B----4-:R-:W-:-:S07]  /*f8f0*/  FADD.FTZ R168, R184, R3 ;  /* 0x00000003b8a87221 */ /* 0x010fce0000010000 */
        /* <DEDUP_REMOVED lines=10> */
[----:B--2---:R-:W-:Y:S01]  /*f9a0*/  FADD.FTZ R0, R190, R153 ;  /* 0x00000099be007221 */ /* 0x004fe20000010000 */
[----:B------:R-:W-:Y:S02]  /*f9b0*/  F2FP.F16.F32.PACK_AB R153, R155, R214 ;  /* 0x000000d69b99723e */ /* 0x000fe400000000ff */
[----:B------:R-:W-:Y:S02]  /*f9c0*/  F2FP.F16.F32.PACK_AB R155, R159, R215 ;  /* 0x000000d79f9b723e */ /* 0x000fe400000000ff */
        /* <DEDUP_REMOVED lines=9> */
[----:B---3--:R-:W-:-:S07]  /*fa60*/  FADD.FTZ R163, R173, R0 ;  /* 0x00000000ada37221 */ /* 0x008fce0000010000 */
[----:B------:R-:W3:Y:S01]  /*fa70*/  MUFU.EX2 R193, R193 ;  /* 0x000000c100c17308 */ /* 0x000ee20000000800 */
[----:B-1----:R-:W-:-:S07]  /*fa80*/  FADD.FTZ R172, R201, R172 ;  /* 0x000000acc9ac7221 */ /* 0x002fce0000010000 */
[----:B------:R-:W1:Y:S01]  /*fa90*/  MUFU.EX2 R198, R198 ;  /* 0x000000c600c67308 */ /* 0x000e620000000800 */
[C---:B--2---:R-:W-:Y:S01]  /*faa0*/  FADD.FTZ R169, R176.reuse, R163 ;  /* 0x000000a3b0a97221 */ /* 0x044fe20000010000 */
[----:B------:R-:W-:Y:S02]  /*fab0*/  F2FP.F16.F32.PACK_AB R163, R175, R171 ;  /* 0x000000abafa3723e */ /* 0x000fe400000000ff */
[----:B------:R-:W-:Y:S02]  /*fac0*/  F2FP.F16.F32.PACK_AB R171, R191, R190 ;  /* 0x000000bebfab723e */ /* 0x000fe400000000ff */
[----:B------:R-:W-:Y:S02]  /*fad0*/  F2FP.F16.F32.PACK_AB R173, R176, R173 ;  /* 0x000000adb0ad723e */ /* 0x000fe400000000ff */
[----:B------:R-:W2:Y:S01]  /*fae0*/  MUFU.EX2 R203, R203 ;  /* 0x000000cb00cb7308 */ /* 0x000ea20000000800 */
[----:B---3--:R-:W-:Y:S01]  /*faf0*/  FADD.FTZ R174, R193, R172 ;  /* 0x000000acc1ae7221 */ /* 0x008fe20000010000 */
[----:B------:R-:W-:-:S06]  /*fb00*/  F2FP.F16.F32.PACK_AB R172, R201, R192 ;  /* 0x000000c0c9ac723e */ /* 0x000fcc00000000ff */
[----:B------:R-:W3:Y:S01]  /*fb10*/  MUFU.EX2 R199, R199 ;  /* 0x000000c700c77308 */ /* 0x000ee20000000800 */
[----:B-1----:R-:W-:Y:S01]  /*fb20*/  FADD.FTZ R0, R198, R169 ;  /* 0x000000a9c6007221 */ /* 0x002fe20000010000 */
[----:B------:R-:W-:Y:S01]  /*fb30*/  F2FP.F16.F32.PACK_AB R169, R187, R186 ;  /* 0x000000babba9723e */ /* 0x000fe200000000ff */
[C---:B--2---:R-:W-:Y:S01]  /*fb40*/  FADD.FTZ R3, R203.reuse, R174 ;  /* 0x000000aecb037221 */ /* 0x044fe20000010000 */
[----:B------:R-:W-:Y:S01]  /*fb50*/  F2FP.F16.F32.PACK_AB R174, R203, R193 ;  /* 0x000000c1cbae723e */ /* 0x000fe200000000ff */
[C---:B---3--:R-:W-:Y:S01]  /*fb60*/  FADD.FTZ R0, R199.reuse, R0 ;  /* 0x00000000c7007221 */ /* 0x048fe20000010000 */
[----:B------:R-:W-:Y:S01]  /*fb70*/  F2FP.F16.F32.PACK_AB R175, R199, R198 ;  /* 0x000000c6c7af723e */ /* 0x000fe200000000ff */
[----:B0-----:R-:W-:Y:S06]  /*fb80*/  @!P0 BRA `(.L_x_11091) ;  /* 0x0000000000048947 */ /* 0x001fec0003800000 */
[----:B------:R-:W-:Y:S01]  /*fb90*/  BPT.TRAP 0x1 ;  /* 0x000000040000795c */ /* 0x000fe20000300000 */
.L_x_11091:
[----:B------:R0:W1:Y:S01]  /*fba0*/  SYNCS.PHASECHK.TRANS64.TRYWAIT P2, [R13+URZ+0x22850], R14 ;  /* 0x0228500e0d0075a7 */ /* 0x000062000804017f */
[----:B------:R-:W-:Y:S05]  /*fbb0*/  @!P0 BRA `(.L_x_11092) ;  /* 0x0000000000048947 */ /* 0x000fea0003800000 */
[----:B------:R-:W-:Y:S01]  /*fbc0*/  BPT.TRAP 0x1 ;  /* 0x000000040000795c */ /* 0x000fe20000300000 */
.L_x_11092:
[----:B------:R-:W-:Y:S04]  /*fbd0*/  BSSY B0, `(.L_x_11093) ;  /* 0x0000004000007945 */ /* 0x000fe80003800000 */
[----:B-1----:R-:W-:Y:S05]  /*fbe0*/  @P2 BRA `(.L_x_11094) ;  /* 0x0000000000082947 */ /* 0x002fea0003800000 */
[----:B------:R-:W1:Y:S02]  /*fbf0*/  SYNCS.PHASECHK.TRANS64.TRYWAIT P2, [R13+URZ+0x22850], R14 ;  /* 0x0228500e0d0075a7 */ /* 0x000e64000804017f */
[----:B-1----:R-:W-:Y:S05]  /*fc00*/  @!P2 BRA `(.L_x_11095) ;  /* 0x000000a00040a947 */ /* 0x002fea0003800000 */
.L_x_11094:
[----:B------:R-:W-:Y:S05]  /*fc10*/  BSYNC B0 ;  /* 0x0000000000007941 */ /* 0x000fea0003800000 */
.L_x_11093:
[----:B------:R-:W2:Y:S01]  /*fc20*/  S2R R176, SR_TID.X ;  /* 0x0000000000b07919 */ /* 0x000ea20000002100 */
[----:B------:R-:W-:Y:S01]  /*fc30*/  IMAD.MOV.U32 R15, RZ, RZ, 0xc00 ;  /* 0x00000c00ff0f7424 */ /* 0x000fe200078e00ff */
[----:B------:R-:W-:Y:S05]  /*fc40*/  WARPSYNC.ALL ;  /* 0x0000000000007948 */ /* 0x000fea0003800000 */
[----:B01----:R-:W-:Y:S01]  /*fc50*/  IMAD R14, R22, R15, UR37 ;  /* 0x00000025160e7e24 */ /* 0x003fe2000f8e020f */
[----:B------:R-:W-:Y:S01]  /*fc60*/  MOV R15, 0x40000040 ;  /* 0x40000040000f7802 */ /* 0x000fe20000000f00 */
[----:B------:R-:W-:Y:S01]  /*fc70*/  IMAD.MOV.U32 R214, RZ, RZ, R178 ;  /* 0x000000ffffd67224 */ /* 0x000fe200078e00b2 */
[C---:B------:R-:W-:Y:S01]  /*fc80*/  ISETP.GT.AND P2, PT, R20.reuse, RZ, PT ;  /* 0x000000ff1400720c */ /* 0x040fe20003f44270 */
[----:B------:R-:W-:Y:S01]  /*fc90*/  VIADD R20, R20, 0xffffffff ;  /* 0xffffffff14147836 */ /* 0x000fe20000000000 */
[----:B------:R-:W-:-:S02]  /*fca0*/  R2UR UR7, R15 ;  /* 0x000000000f0772ca */ /* 0x000fc400000e0000 */
[----:B------:R-:W-:Y:S02]  /*fcb0*/  R2UR UR6, R14 ;  /* 0x000000000e0672ca */ /* 0x000fe400000e0000 */
[----:B------:R-:W-:-:S04]  /*fcc0*/  @!P1 IADD3 R13, R13, 0x22860, RZ ;  /* 0x000228600d0d9810 */ /* 0x000fc80007ffe0ff */
        /* <DEDUP_REMOVED lines=49> */
.L_x_11086:
[----:B------:R-:W-:Y:S05]  /*ffe0*/  WARPSYNC.ALL ;  /* 0x0000000000007948 */ /* 0x000fea0003800000 */
[----:B------:R-:W3:Y:S01]  /*fff0*/  SHFL.BFLY PT, R4, R3, 0x2, 0x1f ;  /* 0x0c401f0003047f89 */ /* 0x000ee200000e0000 */
[----:B------:R-:W-:Y:S01]  /*10000*/  VIADD R22, R22, 0x1 ;  /* 0x0000000116167836 */ /* 0x000fe20000000000 */
[----:B------:R4:W-:Y:S08]  /*10010*/  BAR.ARV R179, 0x100 ;  /* 0x000400b30000751d */ /* 0x0009f00000002000 */
[----:B------:R-:W-:Y:S06]  /*10020*/  BAR.ARV 0x8, 0x120 ;  /* 0x0204800000007b1d */ /* 0x000fec0000002000 */
[----:B------:R-:W-:Y:S01]  /*10030*/  ISETP.NE.AND P0, PT, R22, 0x2, PT ;  /* 0x000000021600780c */ /* 0x000fe20003f05270 */
[----:B------:R-:W-:Y:S01]  /*10040*/  VIADD R226, R226, 0x1 ;  /* 0x00000001e2e27836 */ /* 0x000fe20000000000 */
[----:B------:R-:W5:Y:S01]  /*10050*/  SHFL.BFLY PT, R5, R0, 0x2, 0x1f ;  /* 0x0c401f0000057f89 */ /* 0x000f6200000e0000 */
[----:B------:R-:W-:-:S02]  /*10060*/  PLOP3.LUT P1, PT, PT, PT, PT, 0x8, 0x0 ;  /* 0x000000000000781c */ /* 0x000fc40003f2e170 */
[----:B------:R-:W-:Y:S01]  /*10070*/  SEL R10, RZ, 0x1, P0 ;  /* 0x00000001ff0a7807 */ /* 0x000fe20000000000 */
[----:B---3--:R-:W-:Y:S01]  /*10080*/  FADD.FTZ R7, R4, R3 ;  /* 0x0000000304077221 */ /* 0x008fe20000010000 */
[----:B------:R-:W-:Y:S02]  /*10090*/  MOV R4, RZ ;  /* 0x000000ff00047202 */ /* 0x000fe40000000f00 */
[----:B------:R-:W-:Y:S02]  /*100a0*/  LOP3.LUT R23, R23, R10, RZ, 0x3c, !PT ;  /* 0x0000000a17177212 */ /* 0x000fe400078e3cff */
[----:B------:R-:W3:Y:S01]  /*100b0*/  SHFL.BFLY PT, R6, R7, 0x1, 0x1f ;  /* 0x0c201f0007067f89 */ /* 0x000ee200000e0000 */
[----:B------:R-:W-:Y:S02]  /*100c0*/  MOV R3, 0xff800000 ;  /* 0xff80000000037802 */ /* 0x000fe40000000f00 */
[----:B------:R-:W-:Y:S01]  /*100d0*/  SEL R22, R22, RZ, P0 ;  /* 0x000000ff16167207 */ /* 0x000fe20000000000 */
[----:B-----5:R-:W-:Y:S01]  /*100e0*/  FADD.FTZ R8, R5, R0 ;  /* 0x0000000005087221 */ /* 0x020fe20000010000 */
[----:B------:R-:W-:-:S04]  /*100f0*/  IMAD.MOV.U32 R0, RZ, RZ, RZ ;  /* 0x000000ffff007224 */ /* 0x000fc800078e00ff */
[----:B------:R-:W5:Y:S01]  /*10100*/  SHFL.BFLY PT, R5, R8, 0x1, 0x1f ;  /* 0x0c201f0008057f89 */ /* 0x000f6200000e0000 */
[----:B---3--:R-:W-:-:S05]  /*10110*/  FADD.FTZ R6, R7, R6 ;  /* 0x0000000607067221 */ /* 0x008fca0000010000 */
[----:B------:R-:W-:-:S13]  /*10120*/  FSETP.NE.FTZ.AND P2, PT, R6, RZ, PT ;  /* 0x000000ff0600720b */ /* 0x000fda0003f55000 */
[----:B------:R-:W3:Y:S01]  /*10130*/  @P2 MUFU.LG2 R11, R6 ;  /* 0x00000006000b2308 */ /* 0x000ee20000000c00 */
[----:B------:R-:W-:Y:S01]  /*10140*/  @P2 FMUL.FTZ R10, R177, 0.69314718246459960938 ;  /* 0x3f317218b10a2820 */ /* 0x000fe20000410000 */
[----:B-----5:R-:W-:-:S05]  /*10150*/  FADD.FTZ R5, R8, R5 ;  /* 0x0000000508057221 */ /* 0x020fca0000010000 */
[----:B------:R-:W-:Y:S01]  /*10160*/  FSETP.NE.FTZ.AND P3, PT, R5, RZ, PT ;  /* 0x000000ff0500720b */ /* 0x000fe20003f75000 */
[----:B------:R-:W5:Y:S01]  /*10170*/  @P2 MUFU.RCP R4, R6 ;  /* 0x0000000600042308 */ /* 0x000f620000001000 */
[----:B---3--:R-:W-:-:S11]  /*10180*/  @P2 FMUL.FTZ R11, R11, 0.69314718246459960938 ;  /* 0x3f3172180b0b2820 */ /* 0x008fd60000410000 */
[----:B------:R-:W3:Y:S01]  /*10190*/  @P3 MUFU.LG2 R12, R5 ;  /* 0x00000005000c3308 */ /* 0x000ee20000000c00 */
[----:B------:R-:W-:Y:S01]  /*101a0*/  @P3 FMUL.FTZ R177, R177, 0.69314718246459960938 ;  /* 0x3f317218b1b13820 */ /* 0x000fe20000410000 */
[-C--:B-----5:R-:W-:Y:S01]  /*101b0*/  FMUL.FTZ R158, R72, R4.reuse ;  /* 0x00000004489e7220 */ /* 0x0a0fe20000410000 */
[-C--:B------:R-:W-:Y:S01]  /*101c0*/  FMUL.FTZ R160, R80, R4.reuse ;  /* 0x0000000450a07220 */ /* 0x080fe20000410000 */
[----:B------:R-:W-:-:S04]  /*101d0*/  FMUL.FTZ R24, R24, R4 ;  /* 0x0000000418187220 */ /* 0x000fc80000410000 */
[----:B------:R-:W5:Y:S01]  /*101e0*/  @P3 MUFU.RCP R0, R5 ;  /* 0x0000000500003308 */ /* 0x000f620000001000 */
        /* <DEDUP_REMOVED lines=128> */
[----:B----4-:R-:W-:-:S07]  /*109f0*/  @P3 FFMA.FTZ R3, R177, R178, R12 ;  /* 0x000000b2b1033223 */ /* 0x010fce000001000c */
.L_x_11020:
[----:B------:R-:W-:Y:S05]  /*10a00*/  WARPSYNC.ALL ;  /* 0x0000000000007948 */ /* 0x000fea0003800000 */
[----:B------:R-:W3:Y:S08]  /*10a10*/  S2UR UR5, SR_CgaCtaId ;  /* 0x00000000000579c3 */ /* 0x000ef00000008800 */
[----:B------:R-:W-:Y:S06]  /*10a20*/  BAR.SYNC.DEFER_BLOCKING 0x5, 0x120 ;  /* 0x0144800000007b1d */ /* 0x000fec0000010000 */
[----:B------:R-:W-:Y:S01]  /*10a30*/  UMOV UR4, 0x400 ;  /* 0x0000040000047882 */ /* 0x000fe20000000000 */
[----:B------:R-:W-:Y:S01]  /*10a40*/  BSSY B0, `(.L_x_11097) ;  /* 0x0000293000007945 */ /* 0x000fe20003800000 */
[----:B---3--:R-:W-:-:S06]  /*10a50*/  ULEA UR4, UR5, UR4, 0x18 ;  /* 0x0000000405047291 */ /* 0x008fcc000f8ec03f */
[----:B------:R-:W-:-:S05]  /*10a60*/  IMAD.U32 R18, RZ, RZ, UR4 ;  /* 0x00000004ff127e24 */ /* 0x000fca000f8e00ff */
[----:B------:R3:W4:Y:S01]  /*10a70*/  LDS.128 R200, [R18+0x228d0] ;  /* 0x0228d00012c87984 */ /* 0x0007220000000c00 */
[----:B------:R-:W-:Y:S06]  /*10a80*/  BAR.ARV 0x4, 0x120 ;  /* 0x0104800000007b1d */ /* 0x000fec0000002000 */
[----:B------:R-:W-:Y:S05]  /*10a90*/  @P1 BRA `(.L_x_11098) ;  /* 0x0000001c00501947 */ /* 0x000fea0003800000 */
[----:B------:R-:W3:Y:S01]  /*10aa0*/  LDL R10, [R1+0x8] ;  /* 0x00000800010a7983 */ /* 0x000ee20000100800 */
[----:B------:R-:W-:Y:S05]  /*10ab0*/  WARPSYNC.ALL ;  /* 0x0000000000007948 */ /* 0x000fea0003800000 */
[----:B------:R-:W0:Y:S01]  /*10ac0*/  S2R R11, SR_SWINHI ;  /* 0x00000000000b7919 */ /* 0x000e220000002f00 */
        /* <DEDUP_REMOVED lines=18> */
[----:B012---:R-:W-:Y:S02]  /*10bf0*/  MOV R13, R11 ;  /* 0x0000000b000d7202 */ /* 0x007fe40000000f00 */
        /* <DEDUP_REMOVED lines=23> */
[----:B------:R-:W-:Y:S01]  /*10d70*/  BAR.SYNC.DEFER_BLOCKING 0x1, 0x100 ;  /* 0x0044000000007b1d */ /* 0x000fe20000010000 */
[----:B---3--:R-:W-:-:S03]  /*10d80*/  IMAD.WIDE R126, R10, 0x2, R12 ;  /* 0x000000020a7e7825 */ /* 0x008fc600078e020c */
[C---:B------:R-:W-:Y:S02]  /*10d90*/  IADD3 R173, P1, R126.reuse, 0x20, RZ ;  /* 0x000000207ead7810 */ /* 0x040fe40007f3e0ff */
[----:B------:R-:W-:Y:S02]  /*10da0*/  IADD3 R175, P2, R126, 0x40, RZ ;  /* 0x000000407eaf7810 */ /* 0x000fe40007f5e0ff */
[----:B------:R-:W-:Y:S01]  /*10db0*/  LOP3.LUT R20, R173, 0x380, RZ, 0xc0, !PT ;  /* 0x00000380ad147812 */ /* 0x000fe200078ec0ff */
[----:B------:R-:W-:Y:S01]  /*10dc0*/  IMAD.X R21, RZ, RZ, R127, P1 ;  /* 0x000000ffff157224 */ /* 0x000fe200008e067f */
[----:B-----5:R-:W-:Y:S02]  /*10dd0*/  IADD3.X R31, RZ, R127, RZ, P2, !PT ;  /* 0x0000007fff1f7210 */ /* 0x020fe400017fe4ff */
[----:B------:R-:W-:Y:S02]  /*10de0*/  SHF.R.U64 R20, R20, 0x3, RZ ;  /* 0x0000000314147819 */ /* 0x000fe400000012ff */
[----:B------:R-:W-:-:S02]  /*10df0*/  IADD3 R102, P2, R126, 0x8000, RZ ;  /* 0x000080007e667810 */ /* 0x000fc40007f5e0ff */
[----:B------:R-:W-:Y:S02]  /*10e00*/  LOP3.LUT R20, R20, R173, RZ, 0x3c, !PT ;  /* 0x000000ad14147212 */ /* 0x000fe400078e3cff */
[C---:B------:R-:W-:Y:S01]  /*10e10*/  IADD3 R177, P3, R126.reuse, 0x60, RZ ;  /* 0x000000607eb17810 */ /* 0x040fe20007f7e0ff */
[--C-:B------:R-:W-:Y:S01]  /*10e20*/  IMAD.X R103, RZ, RZ, R127.reuse, P2 ;  /* 0x000000ffff677224 */ /* 0x100fe200010e067f */
[----:B------:R-:W-:Y:S02]  /*10e30*/  IADD3 R183, P0, R126, 0x4040, RZ ;  /* 0x000040407eb77810 */ /* 0x000fe40007f1e0ff */
[----:B------:R-:W-:Y:S01]  /*10e40*/  LOP3.LUT R173, R102, 0x380, RZ, 0xc0, !PT ;  /* 0x0000038066ad7812 */ /* 0x000fe200078ec0ff */
[----:B------:R-:W-:Y:S01]  /*10e50*/  IMAD.X R39, RZ, RZ, R127, P3 ;  /* 0x000000ffff277224 */ /* 0x000fe200018e067f */
[----:B------:R-:W-:Y:S02]  /*10e60*/  LOP3.LUT R30, R175, 0x380, RZ, 0xc0, !PT ;  /* 0x00000380af1e7812 */ /* 0x000fe400078ec0ff */
[----:B------:R-:W-:-:S02]  /*10e70*/  IADD3 R179, P4, R126, 0x4000, RZ ;  /* 0x000040007eb37810 */ /* 0x000fc40007f9e0ff */
[----:B------:R-:W-:Y:S02]  /*10e80*/  IADD3.X R95, RZ, R127, RZ, P0, !PT ;  /* 0x0000007fff5f7210 */ /* 0x000fe400007fe4ff */
[----:B------:R-:W-:Y:S01]  /*10e90*/  LOP3.LUT R38, R177, 0x380, RZ, 0xc0, !PT ;  /* 0x00000380b1267812 */ /* 0x000fe200078ec0ff */
[----:B------:R-:W-:Y:S01]  /*10ea0*/  IMAD.X R87, RZ, RZ, R127, P4 ;  /* 0x000000ffff577224 */ /* 0x000fe200020e067f */
[----:B------:R-:W-:Y:S02]  /*10eb0*/  SHF.R.U64 R173, R173, 0x3, RZ ;  /* 0x00000003adad7819 */ /* 0x000fe400000012ff */
[C---:B------:R-:W-:Y:S02]  /*10ec0*/  LOP3.LUT R15, R126.reuse, 0x380, RZ, 0xc0, !PT ;  /* 0x000003807e0f7812 */ /* 0x040fe400078ec0ff */
[C---:B------:R-:W-:Y:S02]  /*10ed0*/  IADD3 R10, P0, R126.reuse, 0xc000, RZ ;  /* 0x0000c0007e0a7810 */ /* 0x040fe40007f1e0ff */
[----:B------:R-:W-:-:S02]  /*10ee0*/  IADD3 R181, P5, R126, 0x4020, RZ ;  /* 0x000040207eb57810 */ /* 0x000fc40007fbe0ff */
        /* <DEDUP_REMOVED lines=8> */
[----:B------:R-:W-:Y:S02]  /*10f70*/  SHF.R.U64 R38, R38, 0x3, RZ ;  /* 0x0000000326267819 */ /* 0x000fe400000012ff */
[----:B------:R-:W-:-:S02]  /*10f80*/  LOP3.LUT R102, R173, R102, RZ, 0x3c, !PT ;  /* 0x00000066ad667212 */ /* 0x000fc400078e3cff */
[----:B------:R-:W-:Y:S02]  /*10f90*/  IADD3 R110, P4, R126, 0x8040, RZ ;  /* 0x000080407e6e7810 */ /* 0x000fe40007f9e0ff */
[----:B------:R-:W-:Y:S02]  /*10fa0*/  SHF.R.U64 R15, R15, 0x3, RZ ;  /* 0x000000030f0f7819 */ /* 0x000fe400000012ff */
[----:B------:R-:W-:Y:S02]  /*10fb0*/  LOP3.LUT R86, R179, 0x380, RZ, 0xc0, !PT ;  /* 0x00000380b3567812 */ /* 0x000fe400078ec0ff */
[----:B------:R-:W-:Y:S02]  /*10fc0*/  LOP3.LUT R173, R10, 0x380, RZ, 0xc0, !PT ;  /* 0x000003800aad7812 */ /* 0x000fe400078ec0ff */
[----:B------:R-:W-:Y:S02]  /*10fd0*/  LOP3.LUT R30, R30, R175, RZ, 0x3c, !PT ;  /* 0x000000af1e1e7212 */ /* 0x000fe400078e3cff */
[----:B------:R-:W-:-:S02]  /*10fe0*/  LOP3.LUT R90, R181, 0x380, RZ, 0xc0, !PT ;  /* 0x00000380b55a7812 */ /* 0x000fc400078ec0ff */
[----:B------:R-:W-:Y:S02]  /*10ff0*/  LOP3.LUT R174, R151, 0x380, RZ, 0xc0, !PT ;  /* 0x0000038097ae7812 */ /* 0x000fe400078ec0ff */
[----:B------:R-:W-:Y:S02]  /*11000*/  LOP3.LUT R94, R183, 0x380, RZ, 0xc0, !PT ;  /* 0x00000380b75e7812 */ /* 0x000fe400078ec0ff */
[----:B------:R-:W-:Y:S02]  /*11010*/  LOP3.LUT R175, R106, 0x380, RZ, 0xc0, !PT ;  /* 0x000003806aaf7812 */ /* 0x000fe400078ec0ff */
[C---:B------:R-:W-:Y:S02]  /*11020*/  IADD3 R114, P5, R126.reuse, 0x8060, RZ ;  /* 0x000080607e727810 */ /* 0x040fe40007fbe0ff */
[C---:B------:R-:W-:Y:S02]  /*11030*/  IADD3 R122, P1, R126.reuse, 0xc020, RZ ;  /* 0x0000c0207e7a7810 */ /* 0x040fe40007f3e0ff */
[----:B------:R-:W-:Y:S01]  /*11040*/  IADD3 R14, P3, R126, 0xc060, RZ ;  /* 0x0000c0607e0e7810 */ /* 0x000fe20007f7e0ff */
[--C-:B------:R-:W-:Y:S01]  /*11050*/  IMAD.X R115, RZ, RZ, R127.reuse, P5 ;  /* 0x000000ffff737224 */ /* 0x100fe200028e067f */
[----:B------:R-:W-:Y:S01]  /*11060*/  LOP3.LUT R38, R38, R177, RZ, 0x3c, !PT ;  /* 0x000000b126267212 */ /* 0x000fe200078e3cff */
[----:B------:R-:W-:Y:S01]  /*11070*/  IMAD.X R123, RZ, RZ, R127, P1 ;  /* 0x000000ffff7b7224 */ /* 0x000fe200008e067f */
[----:B------:R-:W-:-:S02]  /*11080*/  LOP3.LUT R98, R185, 0x380, RZ, 0xc0, !PT ;  /* 0x00000380b9627812 */ /* 0x000fc400078ec0ff */
[----:B------:R-:W-:Y:S01]  /*11090*/  LOP3.LUT R126, R15, R126, RZ, 0x3c, !PT ;  /* 0x0000007e0f7e7212 */ /* 0x000fe200078e3cff */
[----:B------:R-:W-:Y:S01]  /*110a0*/  IMAD.X R15, RZ, RZ, R127, P3 ;  /* 0x000000ffff0f7224 */ /* 0x000fe200018e067f */
[----:B------:R-:W-:Y:S02]  /*110b0*/  SHF.R.U64 R86, R86, 0x3, RZ ;  /* 0x0000000356567819 */ /* 0x000fe400000012ff */
[----:B------:R-:W-:Y:S02]  /*110c0*/  LOP3.LUT R177, R110, 0x380, RZ, 0xc0, !PT ;  /* 0x000003806eb17812 */ /* 0x000fe400078ec0ff */
[----:B------:R-:W-:Y:S02]  /*110d0*/  SHF.R.U64 R173, R173, 0x3, RZ ;  /* 0x00000003adad7819 */ /* 0x000fe400000012ff */
[----:B------:R-:W-:Y:S02]  /*110e0*/  SHF.R.U64 R90, R90, 0x3, RZ ;  /* 0x000000035a5a7819 */ /* 0x000fe400000012ff */
[----:B------:R-:W-:-:S02]  /*110f0*/  SHF.R.U64 R174, R174, 0x3, RZ ;  /* 0x00000003aeae7819 */ /* 0x000fc400000012ff */
[----:B------:R-:W-:Y:S02]  /*11100*/  SHF.R.U64 R94, R94, 0x3, RZ ;  /* 0x000000035e5e7819 */ /* 0x000fe400000012ff */
[----:B------:R-:W-:Y:S02]  /*11110*/  SHF.R.U64 R175, R175, 0x3, RZ ;  /* 0x00000003afaf7819 */ /* 0x000fe400000012ff */
[----:B------:R-:W-:Y:S02]  /*11120*/  SHF.R.U64 R98, R98, 0x3, RZ ;  /* 0x0000000362627819 */ /* 0x000fe400000012ff */
[----:B------:R-:W-:Y:S02]  /*11130*/  LOP3.LUT R86, R86, R179, RZ, 0x3c, !PT ;  /* 0x000000b356567212 */ /* 0x000fe400078e3cff */
[----:B------:R-:W-:Y:S02]  /*11140*/  SHF.R.U64 R177, R177, 0x3, RZ ;  /* 0x00000003b1b17819 */ /* 0x000fe400000012ff */
[----:B------:R-:W-:-:S02]  /*11150*/  LOP3.LUT R118, R173, R10, RZ, 0x3c, !PT ;  /* 0x0000000aad767212 */ /* 0x000fc400078e3cff */
[----:B------:R-:W-:Y:S02]  /*11160*/  MOV R126, R126 ;  /* 0x0000007e007e7202 */ /* 0x000fe40000000f00 */
[----:B------:R-:W-:Y:S02]  /*11170*/  IADD3.X R11, RZ, R127, RZ, P2, !PT ;  /* 0x0000007fff0b7210 */ /* 0x000fe400017fe4ff */
[----:B------:R-:W-:Y:S01]  /*11180*/  LOP3.LUT R90, R90, R181, RZ, 0x3c, !PT ;  /* 0x000000b55a5a7212 */ /* 0x000fe200078e3cff */
[----:B------:R0:W-:Y:S01]  /*11190*/  STSM.16.M88.4 [R126], R24 ;  /* 0x000000187e007844 */ /* 0x0001e20000000200 */
[----:B------:R-:W-:Y:S02]  /*111a0*/  LOP3.LUT R179, R114, 0x380, RZ, 0xc0, !PT ;  /* 0x0000038072b37812 */ /* 0x000fe400078ec0ff */
[----:B------:R-:W-:Y:S02]  /*111b0*/  LOP3.LUT R10, R174, R151, RZ, 0x3c, !PT ;  /* 0x00000097ae0a7212 */ /* 0x000fe400078e3cff */
[----:B------:R-:W-:-:S02]  /*111c0*/  MOV R21, R20 ;  /* 0x0000001400157202 */ /* 0x000fc40000000f00 */
[----:B------:R-:W-:Y:S02]  /*111d0*/  LOP3.LUT R94, R94, R183, RZ, 0x3c, !PT ;  /* 0x000000b75e5e7212 */ /* 0x000fe400078e3cff */
[----:B------:R-:W-:Y:S01]  /*111e0*/  LOP3.LUT R106, R175, R106, RZ, 0x3c, !PT ;  /* 0x0000006aaf6a7212 */ /* 0x000fe200078e3cff */
[----:B------:R-:W-:Y:S01]  /*111f0*/  STSM.16.M88.4 [R21], R32 ;  /* 0x0000002015007844 */ /* 0x000fe20000000200 */
[----:B------:R-:W-:Y:S02]  /*11200*/  MOV R30, R30 ;  /* 0x0000001e001e7202 */ /* 0x000fe40000000f00 */
[----:B------:R-:W-:Y:S02]  /*11210*/  LOP3.LUT R98, R98, R185, RZ, 0x3c, !PT ;  /* 0x000000b962627212 */ /* 0x000fe400078e3cff */
[----:B------:R-:W-:Y:S01]  /*11220*/  LOP3.LUT R175, R122, 0x380, RZ, 0xc0, !PT ;  /* 0x000003807aaf7812 */ /* 0x000fe200078ec0ff */
[----:B------:R1:W-:Y:S01]  /*11230*/  STSM.16.M88.4 [R30], R40 ;  /* 0x000000281e007844 */ /* 0x0003e20000000200 */
[----:B------:R-:W-:-:S02]  /*11240*/  MOV R38, R38 ;  /* 0x0000002600267202 */ /* 0x000fc40000000f00 */
[----:B------:R-:W-:Y:S02]  /*11250*/  LOP3.LUT R110, R177, R110, RZ, 0x3c, !PT ;  /* 0x0000006eb16e7212 */ /* 0x000fe400078e3cff */
[----:B------:R-:W-:Y:S01]  /*11260*/  MOV R86, R86 ;  /* 0x0000005600567202 */ /* 0x000fe20000000f00 */
[----:B------:R-:W-:Y:S01]  /*11270*/  STSM.16.M88.4 [R38], R48 ;  /* 0x0000003026007844 */ /* 0x000fe20000000200 */
[----:B------:R-:W-:Y:S02]  /*11280*/  SHF.R.U64 R179, R179, 0x3, RZ ;  /* 0x00000003b3b37819 */ /* 0x000fe400000012ff */
[----:B------:R-:W-:Y:S01]  /*11290*/  LOP3.LUT R177, R14, 0x380, RZ, 0xc0, !PT ;  /* 0x000003800eb17812 */ /* 0x000fe200078ec0ff */
[----:B------:R-:W-:Y:S01]  /*112a0*/  STSM.16.M88.4 [R86], R56 ;  /* 0x0000003856007844 */ /* 0x000fe20000000200 */
[----:B------:R-:W-:Y:S02]  /*112b0*/  MOV R90, R90 ;  /* 0x0000005a005a7202 */ /* 0x000fe40000000f00 */
[----:B------:R-:W-:-:S02]  /*112c0*/  MOV R20, R10 ;  /* 0x0000000a00147202 */ /* 0x000fc40000000f00 */
[----:B------:R-:W-:Y:S01]  /*112d0*/  MOV R94, R94 ;  /* 0x0000005e005e7202 */ /* 0x000fe20000000f00 */
[----:B------:R-:W-:Y:S01]  /*112e0*/  STSM.16.M88.4 [R90], R64 ;  /* 0x000000405a007844 */ /* 0x000fe20000000200 */
[----:B------:R-:W-:Y:S02]  /*112f0*/  F2FP.F16.F32.PACK_AB R10, R77, R159 ;  /* 0x0000009f4d0a723e */ /* 0x000fe400000000ff */
[----:B------:R-:W-:Y:S01]  /*11300*/  F2FP.F16.F32.PACK_AB R11, R79, R78 ;  /* 0x0000004e4f0b723e */ /* 0x000fe200000000ff */
[----:B------:R-:W-:Y:S01]  /*11310*/  IMAD.MOV.U32 R79, RZ, RZ, RZ ;  /* 0x000000ffff4f7224 */ /* 0x000fe200078e00ff */
[----:B------:R-:W-:Y:S02]  /*11320*/  SHF.R.U64 R175, R175, 0x3, RZ ;  /* 0x00000003afaf7819 */ /* 0x000fe400000012ff */
[----:B------:R-:W-:Y:S01]  /*11330*/  MOV R98, R98 ;  /* 0x0000006200627202 */ /* 0x000fe20000000f00 */
[----:B------:R2:W-:Y:S01]  /*11340*/  STSM.16.M88.4 [R94], R8 ;  /* 0x000000085e007844 */ /* 0x0005e20000000200 */
[----:B0-----:R-:W-:-:S02]  /*11350*/  F2FP.F16.F32.PACK_AB R24, R81, R160 ;  /* 0x000000a05118723e */ /* 0x001fc400000000ff */
[----:B------:R-:W-:Y:S02]  /*11360*/  F2FP.F16.F32.PACK_AB R25, R83, R82 ;  /* 0x000000525319723e */ /* 0x000fe400000000ff */
[----:B------:R-:W-:Y:S02]  /*11370*/  F2FP.F16.F32.PACK_AB R26, R85, R161 ;  /* 0x000000a1551a723e */ /* 0x000fe400000000ff */
[----:B------:R-:W-:Y:S02]  /*11380*/  F2FP.F16.F32.PACK_AB R27, R54, R46 ;  /* 0x0000002e361b723e */ /* 0x000fe400000000ff */
[----:B------:R-:W-:Y:S02]  /*11390*/  IADD3.X R111, RZ, R127, RZ, P4, !PT ;  /* 0x0000007fff6f7210 */ /* 0x000fe400027fe4ff */
[----:B------:R-:W-:Y:S01]  /*113a0*/  LOP3.LUT R114, R179, R114, RZ, 0x3c, !PT ;  /* 0x00000072b3727212 */ /* 0x000fe200078e3cff */
[----:B------:R0:W-:Y:S01]  /*113b0*/  STSM.16.M88.4 [R98], R24 ;  /* 0x0000001862007844 */ /* 0x0001e20000000200 */
[----:B------:R-:W-:-:S02]  /*113c0*/  SHF.R.U64 R177, R177, 0x3, RZ ;  /* 0x00000003b1b17819 */ /* 0x000fc400000012ff */
[----:B------:R-:W-:Y:S02]  /*113d0*/  MOV R102, R102 ;  /* 0x0000006600667202 */ /* 0x000fe40000000f00 */
[----:B-1----:R-:W-:Y:S02]  /*113e0*/  F2FP.F16.F32.PACK_AB R30, R93, R163 ;  /* 0x000000a35d1e723e */ /* 0x002fe400000000ff */
[----:B------:R-:W-:Y:S02]  /*113f0*/  F2FP.F16.F32.PACK_AB R31, R88, R84 ;  /* 0x00000054581f723e */ /* 0x000fe400000000ff */
[----:B------:R-:W-:Y:S02]  /*11400*/  LOP3.LUT R122, R175, R122, RZ, 0x3c, !PT ;  /* 0x0000007aaf7a7212 */ /* 0x000fe400078e3cff */
[----:B------:R-:W-:Y:S01]  /*11410*/  MOV R106, R106 ;  /* 0x0000006a006a7202 */ /* 0x000fe20000000f00 */
[----:B------:R1:W-:Y:S01]  /*11420*/  STSM.16.M88.4 [R102], R28 ;  /* 0x0000001c66007844 */ /* 0x0003e20000000200 */
[----:B------:R-:W-:-:S02]  /*11430*/  F2FP.F16.F32.PACK_AB R32, R97, R164 ;  /* 0x000000a46120723e */ /* 0x000fc400000000ff */
[----:B------:R-:W-:Y:S02]  /*11440*/  F2FP.F16.F32.PACK_AB R33, R96, R92 ;  /* 0x0000005c6021723e */ /* 0x000fe400000000ff */
[----:B------:R-:W-:Y:S02]  /*11450*/  F2FP.F16.F32.PACK_AB R34, R101, R165 ;  /* 0x000000a56522723e */ /* 0x000fe400000000ff */
[----:B------:R-:W-:Y:S02]  /*11460*/  F2FP.F16.F32.PACK_AB R35, R104, R100 ;  /* 0x000000646823723e */ /* 0x000fe400000000ff */
[----:B------:R-:W-:Y:S02]  /*11470*/  MOV R110, R110 ;  /* 0x0000006e006e7202 */ /* 0x000fe40000000f00 */
[----:B--2---:R-:W-:Y:S01]  /*11480*/  F2FP.F16.F32.PACK_AB R8, R105, R166 ;  /* 0x000000a66908723e */ /* 0x004fe200000000ff */
[----:B------:R1:W-:Y:S01]  /*11490*/  STSM.16.M88.4 [R106], R32 ;  /* 0x000000206a007844 */ /* 0x0003e20000000200 */
[----:B------:R-:W-:-:S02]  /*114a0*/  F2FP.F16.F32.PACK_AB R9, R112, R108 ;  /* 0x0000006c7009723e */ /* 0x000fc400000000ff */
[----:B------:R-:W-:Y:S02]  /*114b0*/  F2FP.F16.F32.PACK_AB R10, R109, R167 ;  /* 0x000000a76d0a723e */ /* 0x000fe400000000ff */
[----:B------:R-:W-:Y:S02]  /*114c0*/  F2FP.F16.F32.PACK_AB R11, R120, R116 ;  /* 0x00000074780b723e */ /* 0x000fe400000000ff */
[----:B------:R-:W-:Y:S02]  /*114d0*/  LOP3.LUT R14, R177, R14, RZ, 0x3c, !PT ;  /* 0x0000000eb10e7212 */ /* 0x000fe400078e3cff */
[----:B------:R-:W-:Y:S01]  /*114e0*/  MOV R114, R114 ;  /* 0x0000007200727202 */ /* 0x000fe20000000f00 */
[----:B------:R1:W-:Y:S01]  /*114f0*/  STSM.16.M88.4 [R110], R8 ;  /* 0x000000086e007844 */ /* 0x0003e20000000200 */
[----:B0-----:R-:W-:Y:S02]  /*11500*/  F2FP.F16.F32.PACK_AB R24, R113, R168 ;  /* 0x000000a87118723e */ /* 0x001fe400000000ff */
[----:B------:R-:W-:-:S02]  /*11510*/  F2FP.F16.F32.PACK_AB R25, R128, R124 ;  /* 0x0000007c8019723e */ /* 0x000fc400000000ff */
[----:B------:R-:W-:Y:S02]  /*11520*/  F2FP.F16.F32.PACK_AB R26, R117, R169 ;  /* 0x000000a9751a723e */ /* 0x000fe400000000ff */
[----:B------:R-:W-:Y:S02]  /*11530*/  F2FP.F16.F32.PACK_AB R27, R153, R152 ;  /* 0x00000098991b723e */ /* 0x000fe400000000ff */
[----:B------:R-:W-:Y:S02]  /*11540*/  MOV R118, R118 ;  /* 0x0000007600767202 */ /* 0x000fe40000000f00 */
[----:B------:R-:W-:Y:S01]  /*11550*/  F2FP.F16.F32.PACK_AB R38, R125, R171 ;  /* 0x000000ab7d26723e */ /* 0x000fe200000000ff */
[----:B------:R1:W-:Y:S01]  /*11560*/  STSM.16.M88.4 [R114], R24 ;  /* 0x0000001872007844 */ /* 0x0003e20000000200 */
[----:B------:R-:W-:Y:S02]  /*11570*/  F2FP.F16.F32.PACK_AB R39, R157, R156 ;  /* 0x0000009c9d27723e */ /* 0x000fe400000000ff */
[----:B------:R-:W-:-:S02]  /*11580*/  ISETP.NE.U32.AND P0, PT, RZ, UR4, PT ;  /* 0x00000004ff007c0c */ /* 0x000fc4000bf05070 */
[----:B------:R-:W-:Y:S01]  /*11590*/  IADD3 R6, P1, R218, UR4, RZ ;  /* 0x00000004da067c10 */ /* 0x000fe2000ff3e0ff */
[----:B------:R1:W-:Y:S01]  /*115a0*/  STSM.16.M88.4 [R118], R36 ;  /* 0x0000002476007844 */ /* 0x0003e20000000200 */
[----:B------:R-:W-:Y:S02]  /*115b0*/  MOV R122, R122 ;  /* 0x0000007a007a7202 */ /* 0x000fe40000000f00 */
[----:B------:R-:W-:Y:S02]  /*115c0*/  F2FP.F16.F32.PACK_AB R173, R131, R130 ;  /* 0x0000008283ad723e */ /* 0x000fe400000000ff */
[----:B------:R-:W-:Y:S02]  /*115d0*/  F2FP.F16.F32.PACK_AB R174, R133, R132 ;  /* 0x0000008485ae723e */ /* 0x000fe400000000ff */
[----:B------:R-:W-:Y:S02]  /*115e0*/  F2FP.F16.F32.PACK_AB R175, R135, R134 ;  /* 0x0000008687af723e */ /* 0x000fe400000000ff */
[----:B------:R-:W-:-:S02]  /*115f0*/  MOV R14, R14 ;  /* 0x0000000e000e7202 */ /* 0x000fc40000000f00 */
[----:B------:R-:W-:Y:S01]  /*11600*/  ISETP.NE.AND.EX P0, PT, RZ, UR5, PT, P0 ;  /* 0x00000005ff007c0c */ /* 0x000fe2000bf05300 */
[----:B------:R1:W-:Y:S01]  /*11610*/  STSM.16.M88.4 [R122], R172 ;  /* 0x000000ac7a007844 */ /* 0x0003e20000000200 */
[----:B------:R-:W-:Y:S01]  /*11620*/  IADD3.X R7, R219, UR5, RZ, P1, !PT ;  /* 0x00000005db077c10 */ /* 0x000fe20008ffe4ff */
[----:B------:R-:W-:Y:S02]  /*11630*/  ULDC.64 UR4, c[0x0][0xbe0] ;  /* 0x0002f80000047ab9 */ /* 0x000fe40000000a00 */
[----:B------:R1:W-:Y:S01]  /*11640*/  STSM.16.M88.4 [R20], R136 ;  /* 0x0000008814007844 */ /* 0x0003e20000000200 */
[----:B------:R-:W-:-:S03]  /*11650*/  ISETP.NE.U32.AND P1, PT, RZ, UR4, PT ;  /* 0x00000004ff007c0c */ /* 0x000fc6000bf25070 */
[----:B------:R1:W-:Y:S01]  /*11660*/  STSM.16.M88.4 [R14], R144 ;  /* 0x000000900e007844 */ /* 0x0003e20000000200 */
[----:B------:R-:W-:Y:S01]  /*11670*/  BAR.SYNC.DEFER_BLOCKING 0x1, 0x100 ;  /* 0x0044000000007b1d */ /* 0x000fe20000010000 */
        /* <DEDUP_REMOVED lines=9> */
[----:B------:R-:W-:Y:S01]  /*11710*/  IADD3 R15, P4, R12, 0x1000, RZ ;  /* 0x000010000c0f7810 */ /* 0x000fe20007f9e0ff */
[----:B------:R-:W-:-:S12]  /*11720*/  @P1 BRA `(.L_x_11099) ;  /* 0x0000000000101947 */ /* 0x000fd80003800000 */
[----:B------:R-:W-:Y:S05]  /*11730*/  @!P0 BRA `(.L_x_11099) ;  /* 0x00000000000c8947 */ /* 0x000fea0003800000 */
[----:B------:R-:W2:Y:S04]  /*11740*/  LDG.E R5, desc[UR40][R6.64] ;  /* 0x0000002806057981 */ /* 0x000ea8000c1e1900 */
[----:B-----5:R-:W2:Y:S02]  /*11750*/  LDG.E R0, desc[UR40][R6.64+0x4] ;  /* 0x0000042806007981 */ /* 0x020ea4000c1e1900 */
[----:B--2---:R-:W-:-:S07]  /*11760*/  IMAD.IADD R0, R0, 0x1, -R5 ;  /* 0x0000000100007824 */ /* 0x004fce00078e0a05 */
.L_x_11099:
[----:B------:R-:W-:Y:S01]  /*11770*/  SHF.R.S32.HI R80, RZ, 0x1f, R213 ;  /* 0x0000001fff507819 */ /* 0x000fe200000114d5 */
[----:B------:R-:W-:Y:S01]  /*11780*/  ULDC.64 UR4, c[0x0][0xb70] ;  /* 0x0002dc0000047ab9 */ /* 0x000fe20000000a00 */
[--C-:B-----5:R-:W-:Y:S01]  /*11790*/  SHF.R.S32.HI R21, RZ, 0x1f, R79.reuse ;  /* 0x0000001fff157819 */ /* 0x120fe2000001144f */
[----:B-1----:R-:W-:Y:S01]  /*117a0*/  IMAD.MOV.U32 R20, RZ, RZ, R79 ;  /* 0x000000ffff147224 */ /* 0x002fe200078e004f */
[----:B------:R-:W-:Y:S01]  /*117b0*/  SEL R234, R234, RZ, !P0 ;  /* 0x000000ffeaea7207 */ /* 0x000fe20004000000 */
[----:B------:R-:W-:Y:S01]  /*117c0*/  IMAD R6, R80, UR4, RZ ;  /* 0x0000000450067c24 */ /* 0x000fe2000f8e02ff */
[----:B------:R-:W-:Y:S02]  /*117d0*/  SEL R220, R220, RZ, !P0 ;  /* 0x000000ffdcdc7207 */ /* 0x000fe40004000000 */
[C---:B------:R-:W-:Y:S01]  /*117e0*/  IADD3 R29, P0, R12.reuse, 0x3000, RZ ;  /* 0x000030000c1d7810 */ /* 0x040fe20007f1e0ff */
[C---:B------:R-:W-:Y:S01]  /*117f0*/  IMAD R5, R213.reuse, UR5, R6 ;  /* 0x00000005d5057c24 */ /* 0x040fe2000f8e0206 */
[----:B------:R-:W-:Y:S01]  /*11800*/  IADD3 R25, P5, R12, 0x2000, RZ ;  /* 0x000020000c197810 */ /* 0x000fe20007fbe0ff */
[----:B------:R-:W-:Y:S01]  /*11810*/  IMAD.WIDE.U32 R6, R213, UR4, R20 ;  /* 0x00000004d5067c25 */ /* 0x000fe2000f8e0014 */
[----:B------:R-:W-:Y:S01]  /*11820*/  ULDC.64 UR4, c[0x0][0xb78] ;  /* 0x0002de0000047ab9 */ /* 0x000fe20000000a00 */
[----:B------:R-:W-:-:S02]  /*11830*/  LEA R9, R229, R212, 0x7 ;  /* 0x000000d4e5097211 */ /* 0x000fc400078e38ff */
[----:B------:R-:W-:Y:S01]  /*11840*/  IMAD.IADD R7, R7, 0x1, R5 ;  /* 0x0000000107077824 */ /* 0x000fe200078e0205 */
[----:B------:R-:W-:Y:S01]  /*11850*/  IADD3 R37, P2, R12, 0x5000, RZ ;  /* 0x000050000c257810 */ /* 0x000fe20007f5e0ff */
[----:B------:R-:W-:Y:S01]  /*11860*/  IMAD R5, R234, UR4, RZ ;  /* 0x00000004ea057c24 */ /* 0x000fe2000f8e02ff */
[----:B------:R-:W-:Y:S01]  /*11870*/  IADD3 R33, P1, R12, 0x4000, RZ ;  /* 0x000040000c217810 */ /* 0x000fe20007f3e0ff */
[C---:B------:R-:W-:Y:S01]  /*11880*/  IMAD.WIDE.U32 R6, R220.reuse, UR4, R6 ;  /* 0x00000004dc067c25 */ /* 0x040fe2000f8e0006 */
[----:B------:R-:W-:Y:S02]  /*11890*/  LOP3.LUT R28, R29, 0x380, RZ, 0xc0, !PT ;  /* 0x000003801d1c7812 */ /* 0x000fe400078ec0ff */
[----:B------:R-:W-:Y:S01]  /*118a0*/  LOP3.LUT R14, R15, 0x380, RZ, 0xc0, !PT ;  /* 0x000003800f0e7812 */ /* 0x000fe200078ec0ff */
[----:B------:R-:W-:Y:S01]  /*118b0*/  IMAD R8, R220, UR5, R5 ;  /* 0x00000005dc087c24 */ /* 0x000fe2000f8e0205 */
[----:B------:R-:W-:Y:S01]  /*118c0*/  LOP3.LUT R24, R25, 0x380, RZ, 0xc0, !PT ;  /* 0x0000038019187812 */ /* 0x000fe200078ec0ff */
[----:B------:R-:W-:Y:S01]  /*118d0*/  ULDC.64 UR4, c[0x0][0xb40] ;  /* 0x0002d00000047ab9 */ /* 0x000fe20000000a00 */
[----:B------:R-:W-:-:S02]  /*118e0*/  SHF.R.S32.HI R5, RZ, 0x1f, R9 ;  /* 0x0000001fff057819 */ /* 0x000fc40000011409 */
[----:B------:R-:W-:Y:S02]  /*118f0*/  IADD3 R6, P3, R9, R6, RZ ;  /* 0x0000000609067210 */ /* 0x000fe40007f7e0ff */
[----:B------:R-:W-:Y:S02]  /*11900*/  LOP3.LUT R36, R37, 0x380, RZ, 0xc0, !PT ;  /* 0x0000038025247812 */ /* 0x000fe400078ec0ff */
[----:B------:R-:W-:Y:S02]  /*11910*/  LOP3.LUT R32, R33, 0x380, RZ, 0xc0, !PT ;  /* 0x0000038021207812 */ /* 0x000fe400078ec0ff */
[----:B------:R-:W-:Y:S02]  /*11920*/  SHF.R.U64 R28, R28, 0x3, RZ ;  /* 0x000000031c1c7819 */ /* 0x000fe400000012ff */
[----:B------:R-:W-:Y:S02]  /*11930*/  SHF.R.U64 R14, R14, 0x3, RZ ;  /* 0x000000030e0e7819 */ /* 0x000fe400000012ff */
[----:B------:R-:W-:-:S02]  /*11940*/  SHF.R.U64 R24, R24, 0x3, RZ ;  /* 0x0000000318187819 */ /* 0x000fc400000012ff */
[----:B------:R-:W-:Y:S02]  /*11950*/  IADD3.X R5, R5, R7, R8, P3, !PT ;  /* 0x0000000705057210 */ /* 0x000fe40001ffe408 */
[----:B------:R-:W-:Y:S02]  /*11960*/  SHF.R.U64 R36, R36, 0x3, RZ ;  /* 0x0000000324247819 */ /* 0x000fe400000012ff */
[----:B------:R-:W-:Y:S02]  /*11970*/  LEA R54, P3, R6, UR4, 0x2 ;  /* 0x0000000406367c11 */ /* 0x000fe4000f8610ff */
        /* <DEDUP_REMOVED lines=9> */
[----:B------:R-:W-:Y:S01]  /*11a10*/  LEA.HI.X R55, R6, UR5, R5, 0x2, P3 ;  /* 0x0000000506377c11 */ /* 0x000fe200098f1405 */
[----:B------:R-:W-:Y:S01]  /*11a20*/  VIADD R5, R9, 0x8 ;  /* 0x0000000809057836 */ /* 0x000fe20000000000 */
[C---:B------:R-:W-:Y:S01]  /*11a30*/  IADD3 R7, P0, R12.reuse, 0x9000, RZ ;  /* 0x000090000c077810 */ /* 0x040fe20007f1e0ff */
[----:B------:R-:W-:Y:S01]  /*11a40*/  ULDC.64 UR4, c[0x0][0xaa0] ;  /* 0x0002a80000047ab9 */ /* 0x000fe20000000a00 */
[----:B------:R-:W-:-:S02]  /*11a50*/  IADD3 R41, P3, R12, 0x6000, RZ ;  /* 0x000060000c297810 */ /* 0x000fc40007f7e0ff */
[C---:B------:R-:W-:Y:S02]  /*11a60*/  IADD3 R45, P4, R12.reuse, 0x7000, RZ ;  /* 0x000070000c2d7810 */ /* 0x040fe40007f9e0ff */
[----:B------:R-:W-:Y:S02]  /*11a70*/  IADD3 R49, P5, R12, 0x8000, RZ ;  /* 0x000080000c317810 */ /* 0x000fe40007fbe0ff */
[----:B------:R-:W-:Y:S02]  /*11a80*/  LOP3.LUT R32, R32, R33, RZ, 0x3c, !PT ;  /* 0x0000002120207212 */ /* 0x000fe400078e3cff */
[----:B------:R-:W-:Y:S02]  /*11a90*/  IADD3 R57, P2, R12, 0xb000, RZ ;  /* 0x0000b0000c397810 */ /* 0x000fe40007f5e0ff */
[----:B------:R-:W-:Y:S02]  /*11aa0*/  IADD3.X R33, RZ, R13, RZ, P1, !PT ;  /* 0x0000000dff217210 */ /* 0x000fe40000ffe4ff */
[----:B------:R-:W-:-:S02]  /*11ab0*/  LOP3.LUT R6, R7, 0x380, RZ, 0xc0, !PT ;  /* 0x0000038007067812 */ /* 0x000fc400078ec0ff */
[----:B------:R-:W-:Y:S02]  /*11ac0*/  IADD3 R53, P1, R12, 0xa000, RZ ;  /* 0x0000a0000c357810 */ /* 0x000fe40007f3e0ff */
[----:B------:R-:W-:Y:S02]  /*11ad0*/  LOP3.LUT R40, R41, 0x380, RZ, 0xc0, !PT ;  /* 0x0000038029287812 */ /* 0x000fe400078ec0ff */
[----:B------:R-:W-:Y:S02]  /*11ae0*/  LOP3.LUT R44, R45, 0x380, RZ, 0xc0, !PT ;  /* 0x000003802d2c7812 */ /* 0x000fe400078ec0ff */
[----:B------:R-:W-:Y:S02]  /*11af0*/  LOP3.LUT R48, R49, 0x380, RZ, 0xc0, !PT ;  /* 0x0000038031307812 */ /* 0x000fe400078ec0ff */
[----:B------:R-:W-:Y:S02]  /*11b00*/  LOP3.LUT R56, R57, 0x380, RZ, 0xc0, !PT ;  /* 0x0000038039387812 */ /* 0x000fe400078ec0ff */
[----:B------:R-:W-:-:S02]  /*11b10*/  SHF.R.U64 R6, R6, 0x3, RZ ;  /* 0x0000000306067819 */ /* 0x000fc400000012ff */
[----:B------:R-:W-:Y:S02]  /*11b20*/  LOP3.LUT R52, R53, 0x380, RZ, 0xc0, !PT ;  /* 0x0000038035347812 */ /* 0x000fe400078ec0ff */
[----:B------:R-:W-:Y:S02]  /*11b30*/  SHF.R.U64 R40, R40, 0x3, RZ ;  /* 0x0000000328287819 */ /* 0x000fe400000012ff */
[----:B------:R-:W-:Y:S02]  /*11b40*/  SHF.R.U64 R44, R44, 0x3, RZ ;  /* 0x000000032c2c7819 */ /* 0x000fe400000012ff */
[----:B------:R-:W-:Y:S02]  /*11b50*/  SHF.R.U64 R48, R48, 0x3, RZ ;  /* 0x0000000330307819 */ /* 0x000fe400000012ff */
[----:B------:R-:W-:Y:S02]  /*11b60*/  SHF.R.U64 R56, R56, 0x3, RZ ;  /* 0x0000000338387819 */ /* 0x000fe400000012ff */
[----:B------:R-:W-:Y:S01]  /*11b70*/  LOP3.LUT R6, R6, R7, RZ, 0x3c, !PT ;  /* 0x0000000706067212 */ /* 0x000fe200078e3cff */
[----:B------:R-:W-:Y:S01]  /*11b80*/  IMAD.X R7, RZ, RZ, R13, P0 ;  /* 0x000000ffff077224 */ /* 0x000fe200000e060d */
[----:B------:R-:W-:-:S02]  /*11b90*/  SHF.R.U64 R52, R52, 0x3, RZ ;  /* 0x0000000334347819 */ /* 0x000fc400000012ff */
[----:B------:R-:W-:Y:S01]  /*11ba0*/  LOP3.LUT R40, R40, R41, RZ, 0x3c, !PT ;  /* 0x0000002928287212 */ /* 0x000fe200078e3cff */
[--C-:B------:R-:W-:Y:S01]  /*11bb0*/  IMAD.X R41, RZ, RZ, R13.reuse, P3 ;  /* 0x000000ffff297224 */ /* 0x100fe200018e060d */
[----:B------:R-:W-:Y:S01]  /*11bc0*/  LOP3.LUT R44, R44, R45, RZ, 0x3c, !PT ;  /* 0x0000002d2c2c7212 */ /* 0x000fe200078e3cff */
[----:B------:R-:W-:Y:S01]  /*11bd0*/  IMAD.X R45, RZ, RZ, R13, P4 ;  /* 0x000000ffff2d7224 */ /* 0x000fe200020e060d */
[----:B------:R-:W-:Y:S02]  /*11be0*/  LOP3.LUT R48, R48, R49, RZ, 0x3c, !PT ;  /* 0x0000003130307212 */ /* 0x000fe400078e3cff */
[----:B------:R-:W-:Y:S02]  /*11bf0*/  LOP3.LUT R56, R56, R57, RZ, 0x3c, !PT ;  /* 0x0000003938387212 */ /* 0x000fe400078e3cff */
[----:B------:R-:W-:Y:S02]  /*11c00*/  IADD3.X R49, RZ, R13, RZ, P5, !PT ;  /* 0x0000000dff317210 */ /* 0x000fe40002ffe4ff */
[----:B------:R-:W-:-:S02]  /*11c10*/  LOP3.LUT P0, RZ, R236, 0x3, RZ, 0xc0, !PT ;  /* 0x00000003ecff7812 */ /* 0x000fc4000780c0ff */
[C---:B------:R-:W-:Y:S02]  /*11c20*/  IADD3 R73, P3, R12.reuse, 0xc000, RZ ;  /* 0x0000c0000c497810 */ /* 0x040fe40007f7e0ff */
[C---:B------:R-:W-:Y:S02]  /*11c30*/  IADD3 R69, P4, R12.reuse, 0xd000, RZ ;  /* 0x0000d0000c457810 */ /* 0x040fe40007f9e0ff */
[----:B------:R-:W-:Y:S02]  /*11c40*/  IADD3 R65, P5, R12, 0xe000, RZ ;  /* 0x0000e0000c417810 */ /* 0x000fe40007fbe0ff */
[----:B------:R-:W-:Y:S02]  /*11c50*/  IADD3.X R57, RZ, R13, RZ, P2, !PT ;  /* 0x0000000dff397210 */ /* 0x000fe400017fe4ff */
[----:B------:R-:W-:Y:S01]  /*11c60*/  LOP3.LUT R52, R52, R53, RZ, 0x3c, !PT ;  /* 0x0000003534347212 */ /* 0x000fe200078e3cff */
[----:B------:R-:W-:Y:S01]  /*11c70*/  IMAD.X R53, RZ, RZ, R13, P1 ;  /* 0x000000ffff357224 */ /* 0x000fe200008e060d */
[----:B------:R-:W-:-:S02]  /*11c80*/  IADD3 R10, P2, R12, 0xf000, RZ ;  /* 0x0000f0000c0a7810 */ /* 0x000fc40007f5e0ff */
[-C--:B------:R-:W-:Y:S02]  /*11c90*/  ISETP.GE.OR P1, PT, R9, R0.reuse, P0 ;  /* 0x000000000900720c */ /* 0x080fe40000726670 */
[----:B------:R-:W-:Y:S02]  /*11ca0*/  LOP3.LUT R72, R73, 0x380, RZ, 0xc0, !PT ;  /* 0x0000038049487812 */ /* 0x000fe400078ec0ff */
[----:B------:R-:W-:Y:S02]  /*11cb0*/  LOP3.LUT R68, R69, 0x380, RZ, 0xc0, !PT ;  /* 0x0000038045447812 */ /* 0x000fe400078ec0ff */
[----:B------:R-:W-:Y:S02]  /*11cc0*/  LOP3.LUT R64, R65, 0x380, RZ, 0xc0, !PT ;  /* 0x0000038041407812 */ /* 0x000fe400078ec0ff */
[----:B------:R-:W-:Y:S02]  /*11cd0*/  LOP3.LUT R9, R12, 0x380, RZ, 0xc0, !PT ;  /* 0x000003800c097812 */ /* 0x000fe400078ec0ff */
[----:B------:R-:W-:-:S02]  /*11ce0*/  ISETP.GE.OR P0, PT, R5, R0, P0 ;  /* 0x000000000500720c */ /* 0x000fc40000706670 */
[----:B------:R-:W-:Y:S01]  /*11cf0*/  LOP3.LUT R5, R10, 0x380, RZ, 0xc0, !PT ;  /* 0x000003800a057812 */ /* 0x000fe200078ec0ff */
[----:B------:R-:W-:Y:S01]  /*11d00*/  IMAD.MOV.U32 R76, RZ, RZ, R205 ;  /* 0x000000ffff4c7224 */ /* 0x000fe200078e00cd */
[----:B------:R-:W-:Y:S01]  /*11d10*/  SHF.R.U64 R72, R72, 0x3, RZ ;  /* 0x0000000348487819 */ /* 0x000fe200000012ff */
[----:B------:R0:W-:Y:S01]  /*11d20*/  @!P1 STG.E desc[UR40][R54.64], R4 ;  /* 0x0000000436009986 */ /* 0x0001e2000c101928 */
        /* <DEDUP_REMOVED lines=13> */
[----:B------:R-:W-:-:S02]  /*11e00*/  IADD3.X R61, RZ, R13, RZ, P2, !PT ;  /* 0x0000000dff3d7210 */ /* 0x000fc400017fe4ff */
[----:B------:R-:W-:Y:S01]  /*11e10*/  SHF.R.S32.HI R77, RZ, 0x1f, R205 ;  /* 0x0000001fff4d7819 */ /* 0x000fe200000114cd */
[----:B------:R-:W-:Y:S01]  /*11e20*/  IMAD R78, R21, UR4, RZ ;  /* 0x00000004154e7c24 */ /* 0x000fe2000f8e02ff */
[----:B------:R-:W-:Y:S01]  /*11e30*/  LOP3.LUT R60, R5, R10, RZ, 0x3c, !PT ;  /* 0x0000000a053c7212 */ /* 0x000fe200078e3cff */
[----:B------:R-:W5:Y:S01]  /*11e40*/  LD.E.128 R12, desc[UR40][R14.64] ;  /* 0x000000280e0c7980 */ /* 0x000f62000c101d00 */
[----:B------:R-:W-:-:S03]  /*11e50*/  IMAD.WIDE.U32 R20, R79, UR4, R76 ;  /* 0x000000044f147c25 */ /* 0x000fc6000f8e004c */
[----:B------:R-:W5:Y:S04]  /*11e60*/  LD.E.128 R8, desc[UR40][R8.64] ;  /* 0x0000002808087980 */ /* 0x000f68000c101d00 */
[----:B------:R-:W5:Y:S01]  /*11e70*/  LD.E.128 R24, desc[UR40][R24.64] ;  /* 0x0000002818187980 */ /* 0x000f62000c101d00 */
        /* <DEDUP_REMOVED lines=8> */
[----:B0-----:R-:W5:Y:S04]  /*11f00*/  LD.E.128 R4, desc[UR40][R6.64] ;  /* 0x0000002806047980 */ /* 0x001f68000c101d00 */
[----:B-1----:R-:W5:Y:S04]  /*11f10*/  LD.E.128 R52, desc[UR40][R52.64] ;  /* 0x0000002834347980 */ /* 0x002f68000c101d00 */
        /* <DEDUP_REMOVED lines=11> */
[----:B------:R-:W-:-:S02]  /*11fd0*/  IMAD.IADD R21, R21, 0x1, R79 ;  /* 0x0000000115157824 */ /* 0x000fc400078e024f */
[----:B------:R-:W-:Y:S02]  /*11fe0*/  IMAD R79, R229, -0x80, R0 ;  /* 0xffffff80e54f7824 */ /* 0x000fe400078e0200 */
[----:B------:R-:W-:Y:S02]  /*11ff0*/  VIADD R0, R206, 0x40 ;  /* 0x00000040ce007836 */ /* 0x000fe40000000000 */
[----:B------:R-:W-:Y:S01]  /*12000*/  IMAD R78, R80, UR4, RZ ;  /* 0x00000004504e7c24 */ /* 0x000fe2000f8e02ff */
[CC--:B------:R-:W-:Y:S01]  /*12010*/  ISETP.GE.AND P3, PT, R206.reuse, R79.reuse, PT ;  /* 0x0000004fce00720c */ /* 0x0c0fe20003f66270 */
[C---:B------:R-:W-:Y:S01]  /*12020*/  IMAD.WIDE.U32 R20, R213.reuse, UR4, R20 ;  /* 0x00000004d5147c25 */ /* 0x040fe2000f8e0014 */
[----:B------:R-:W-:Y:S02]  /*12030*/  IADD3 R3, R206, 0x20, RZ ;  /* 0x00000020ce037810 */ /* 0x000fe40007ffe0ff */
[-C--:B------:R-:W-:Y:S01]  /*12040*/  ISETP.GE.AND P0, PT, R0, R79.reuse, PT ;  /* 0x0000004f0000720c */ /* 0x080fe20003f06270 */
[----:B------:R-:W-:Y:S01]  /*12050*/  IMAD R77, R213, UR5, R78 ;  /* 0x00000005d54d7c24 */ /* 0x000fe2000f8e024e */
[----:B------:R-:W-:Y:S01]  /*12060*/  IADD3 R0, R18, 0x22820, RZ ;  /* 0x0002282012007810 */ /* 0x000fe20007ffe0ff */
[----:B------:R-:W-:Y:S01]  /*12070*/  VIADD R76, R206, 0x60 ;  /* 0x00000060ce4c7836 */ /* 0x000fe20000000000 */
[----:B------:R-:W-:Y:S01]  /*12080*/  ULDC.64 UR4, c[0x0][0xae8] ;  /* 0x0002ba0000047ab9 */ /* 0x000fe20000000a00 */
[-C--:B------:R-:W-:Y:S01]  /*12090*/  ISETP.GE.AND P2, PT, R3, R79.reuse, PT ;  /* 0x0000004f0300720c */ /* 0x080fe20003f46270 */
[----:B------:R-:W-:Y:S01]  /*120a0*/  IMAD.IADD R21, R21, 0x1, R77 ;  /* 0x0000000115157824 */ /* 0x000fe200078e024d */
[----:B------:R-:W-:Y:S01]  /*120b0*/  PRMT R0, RZ, 0x654, R0 ;  /* 0x00000654ff007816 */ /* 0x000fe20000000000 */
[----:B------:R-:W-:Y:S01]  /*120c0*/  IMAD R3, R234, UR4, RZ ;  /* 0x00000004ea037c24 */ /* 0x000fe2000f8e02ff */
[----:B------:R-:W-:Y:S01]  /*120d0*/  ISETP.GE.AND P1, PT, R76, R79, PT ;  /* 0x0000004f4c00720c */ /* 0x000fe20003f26270 */
[C---:B------:R-:W-:Y:S01]  /*120e0*/  IMAD.WIDE.U32 R78, R220.reuse, UR4, R20 ;  /* 0x00000004dc4e7c25 */ /* 0x040fe2000f8e0014 */
[----:B------:R-:W-:Y:S01]  /*120f0*/  SHF.R.S32.HI R207, RZ, 0x1f, R206 ;  /* 0x0000001fffcf7819 */ /* 0x000fe200000114ce */
[----:B0-----:R0:W-:Y:S01]  /*12100*/  SYNCS.ARRIVE.TRANS64.RED.A1T0 RZ, [R0+URZ], RZ ;  /* 0x000000ff00ff79a7 */ /* 0x0011e2000810043f */
[----:B------:R-:W-:Y:S01]  /*12110*/  BSSY B1, `(.L_x_11100) ;  /* 0x000001b000017945 */ /* 0x000fe20003800000 */
[----:B------:R-:W-:-:S02]  /*12120*/  IMAD R3, R220, UR5, R3 ;  /* 0x00000005dc037c24 */ /* 0x000fc4000f8e0203 */
[----:B------:R-:W-:-:S04]  /*12130*/  IMAD.WIDE R76, R229, 0x80, R206 ;  /* 0x00000080e54c7825 */ /* 0x000fc800078e02ce */
[----:B------:R-:W-:Y:S01]  /*12140*/  IMAD.IADD R83, R79, 0x1, R3 ;  /* 0x000000014f537824 */ /* 0x000fe200078e0203 */
[----:B0-----:R-:W-:Y:S06]  /*12150*/  @P3 BRA `(.L_x_11101) ;  /* 0x0000000000583947 */ /* 0x001fec0003800000 */
[----:B------:R-:W-:Y:S01]  /*12160*/  ULDC.64 UR4, c[0x0][0xad8] ;  /* 0x0002b60000047ab9 */ /* 0x000fe20000000a00 */
[----:B------:R-:W-:Y:S01]  /*12170*/  IMAD.MOV.U32 R20, RZ, RZ, R78 ;  /* 0x000000ffff147224 */ /* 0x000fe200078e004e */
[----:B------:R-:W-:Y:S01]  /*12180*/  ULDC.64 UR6, c[0x0][0xa80] ;  /* 0x0002a00000067ab9 */ /* 0x000fe20000000a00 */
[----:B------:R-:W-:Y:S02]  /*12190*/  IMAD.MOV.U32 R21, RZ, RZ, R83 ;  /* 0x000000ffff157224 */ /* 0x000fe400078e0053 */
[----:B------:R-:W-:Y:S02]  /*121a0*/  IMAD R3, R77, UR4, RZ ;  /* 0x000000044d037c24 */ /* 0x000fe4000f8e02ff */
[C---:B------:R-:W-:Y:S01]  /*121b0*/  IMAD.WIDE.U32 R20, R76.reuse, UR4, R20 ;  /* 0x000000044c147c25 */ /* 0x040fe2000f8e0014 */
[----:B------:R-:W-:Y:S02]  /*121c0*/  ULDC UR4, c[0x0][0xa8c] ;  /* 0x0002a30000047ab9 */ /* 0x000fe40000000800 */
[C---:B------:R-:W-:Y:S01]  /*121d0*/  ISETP.GE.AND P5, PT, R205.reuse, UR4, PT ;  /* 0x00000004cd007c0c */ /* 0x040fe2000bfa6270 */
[----:B------:R-:W-:Y:S01]  /*121e0*/  IMAD R3, R76, UR5, R3 ;  /* 0x000000054c037c24 */ /* 0x000fe2000f8e0203 */
[----:B------:R-:W-:Y:S01]  /*121f0*/  LEA R80, P3, R20, UR6, 0x1 ;  /* 0x0000000614507c11 */ /* 0x000fe2000f8608ff */
[----:B------:R-:W-:-:S03]  /*12200*/  VIADD R0, R205, 0x40 ;  /* 0x00000040cd007836 */ /* 0x000fc60000000000 */
[----:B------:R-:W-:Y:S02]  /*12210*/  IADD3 R3, R21, R3, RZ ;  /* 0x0000000315037210 */ /* 0x000fe40007ffe0ff */
[----:B------:R-:W-:Y:S01]  /*12220*/  ISETP.GE.AND P4, PT, R0, UR4, PT ;  /* 0x0000000400007c0c */ /* 0x000fe2000bf86270 */
[C---:B------:R-:W-:Y:S01]  /*12230*/  VIADD R0, R205.reuse, 0xc0 ;  /* 0x000000c0cd007836 */ /* 0x040fe20000000000 */
        /* <DEDUP_REMOVED lines=8> */
.L_x_11101:
[----:B------:R-:W-:Y:S05]  /*122c0*/  BSYNC B1 ;  /* 0x0000000000017941 */ /* 0x000fea0003800000 */
.L_x_11100:
[----:B------:R-:W-:Y:S04]  /*122d0*/  BSSY B1, `(.L_x_11102) ;  /* 0x000001a000017945 */ /* 0x000fe80003800000 */
[----:B------:R-:W-:Y:S05]  /*122e0*/  @P2 BRA `(.L_x_11103) ;  /* 0x0000000000602947 */ /* 0x000fea0003800000 */
[----:B------:R-:W-:Y:S01]  /*122f0*/  IADD3 R3, P2, R76, 0x20, RZ ;  /* 0x000000204c037810 */ /* 0x000fe20007f5e0ff */
[----:B------:R-:W-:Y:S01]  /*12300*/  ULDC.64 UR6, c[0x0][0xad8] ;  /* 0x0002b60000067ab9 */ /* 0x000fe20000000a00 */
[----:B0----5:R-:W-:Y:S01]  /*12310*/  IMAD.MOV.U32 R8, RZ, RZ, R78 ;  /* 0x000000ffff087224 */ /* 0x021fe200078e004e */
        /* <DEDUP_REMOVED lines=10> */
[----:B------:R-:W-:Y:S02]  /*123c0*/  IADD3 R0, R205, 0x80, RZ ;  /* 0x00000080cd007810 */ /* 0x000fe40007ffe0ff */
[----:B------:R-:W-:Y:S01]  /*123d0*/  IMAD.IADD R3, R9, 0x1, R3 ;  /* 0x0000000109037824 */ /* 0x000fe200078e0203 */
[----:B------:R-:W-:Y:S01]  /*123e0*/  LEA R10, P5, R8, UR6, 0x1 ;  /* 0x00000006080a7c11 */ /* 0x000fe2000f8a08ff */
        /* <DEDUP_REMOVED lines=8> */
.L_x_11103:
[----:B------:R-:W-:Y:S05]  /*12470*/  BSYNC B1 ;  /* 0x0000000000017941 */ /* 0x000fea0003800000 */
.L_x_11102:
[----:B------:R-:W-:Y:S04]  /*12480*/  BSSY B1, `(.L_x_11104) ;  /* 0x000001a000017945 */ /* 0x000fe80003800000 */
[----:B------:R-:W-:Y:S05]  /*12490*/  @P0 BRA `(.L_x_11105) ;  /* 0x0000000000600947 */ /* 0x000fea0003800000 */
[----:B------:R-:W-:Y:S01]  /*124a0*/  IADD3 R3, P0, R76, 0x40, RZ ;  /* 0x000000404c037810 */ /* 0x000fe20007f1e0ff */
[C---:B-1---5:R-:W-:Y:S01]  /*124b0*/  VIADD R4, R205.reuse, 0x40 ;  /* 0x00000040cd047836 */ /* 0x062fe20000000000 */
[----:B------:R-:W-:Y:S01]  /*124c0*/  IADD3 R5, R205, 0x80, RZ ;  /* 0x00000080cd057810 */ /* 0x000fe20007ffe0ff */
[----:B------:R-:W-:Y:S01]  /*124d0*/  ULDC UR4, c[0x0][0xa8c] ;  /* 0x0002a30000047ab9 */ /* 0x000fe20000000800 */
[----:B------:R-:W-:Y:S01]  /*124e0*/  ULDC.64 UR6, c[0x0][0xad8] ;  /* 0x0002b60000067ab9 */ /* 0x000fe20000000a00 */
[----:B------:R-:W-:Y:S01]  /*124f0*/  IMAD.X R0, RZ, RZ, R77, P0 ;  /* 0x000000ffff007224 */ /* 0x000fe200000e064d */
[----:B------:R-:W-:Y:S01]  /*12500*/  ISETP.GE.AND P4, PT, R5, UR4, PT ;  /* 0x0000000405007c0c */ /* 0x000fe2000bf86270 */
[C---:B------:R-:W-:Y:S01]  /*12510*/  VIADD R6, R205.reuse, 0xc0 ;  /* 0x000000c0cd067836 */ /* 0x040fe20000000000 */
        /* <DEDUP_REMOVED lines=16> */
.L_x_11105:
[----:B------:R-:W-:Y:S05]  /*12620*/  BSYNC B1 ;  /* 0x0000000000017941 */ /* 0x000fea0003800000 */
.L_x_11104:
        /* <DEDUP_REMOVED lines=16> */
[----:B------:R-:W-:Y:S02]  /*12730*/  IADD3 R0, R205, 0xc0, RZ ;  /* 0x000000c0cd007810 */ /* 0x000fe40007ffe0ff */
[----:B------:R-:W-:Y:S01]  /*12740*/  IMAD.IADD R3, R5, 0x1, R3 ;  /* 0x0000000105037824 */ /* 0x000fe200078e0203 */
[----:B--2---:R-:W-:-:S04]  /*12750*/  LEA R6, P0, R4, UR6, 0x1 ;  /* 0x0000000604067c11 */ /* 0x004fc8000f8008ff */
        /* <DEDUP_REMOVED lines=8> */
.L_x_11098:
[----:B------:R-:W0:Y:S01]  /*127e0*/  S2R R0, SR_TID.X ;  /* 0x0000000000007919 */ /* 0x000e220000002100 */
[----:B------:R-:W-:Y:S01]  /*127f0*/  ULDC.64 UR4, c[0x0][0xbd8] ;  /* 0x0002f60000047ab9 */ /* 0x000fe20000000a00 */
[----:B------:R-:W-:Y:S01]  /*12800*/  IMAD.MOV.U32 R3, RZ, RZ, RZ ;  /* 0x000000ffff037224 */ /* 0x000fe200078e00ff */
        /* <DEDUP_REMOVED lines=9> */
[----:B------:R-:W-:Y:S01]  /*128a0*/  ULDC UR4, c[0x0][0xa88] ;  /* 0x0002a20000047ab9 */ /* 0x000fe20000000800 */
[----:B0-----:R-:W-:-:S02]  /*128b0*/  VIADD R6, R0, 0xffffff80 ;  /* 0xffffff8000067836 */ /* 0x001fc40000000000 */
[----:B------:R-:W-:Y:S01]  /*128c0*/  @P1 IADD3.X R219, R219, UR5, RZ, P2, !PT ;  /* 0x00000005dbdb1c10 */ /* 0x000fe200097fe4ff */
[----:B------:R-:W-:-:S06]  /*128d0*/  IMAD.U32 R0, RZ, RZ, UR4 ;  /* 0x00000004ff007e24 */ /* 0x000fcc000f8e00ff */
[----:B------:R0:W5:Y:S01]  /*128e0*/  @P1 LDG.E R0, desc[UR40][R218.64] ;  /* 0x00000028da001981 */ /* 0x000162000c1e1900 */
[----:B------:R-:W-:Y:S01]  /*128f0*/  ISETP.GT.AND P2, PT, R6, 0x7f, PT ;  /* 0x0000007f0600780c */ /* 0x000fe20003f44270 */
[----:B------:R-:W-:-:S12]  /*12900*/  @P1 BRA `(.L_x_11107) ;  /* 0x0000000000101947 */ /* 0x000fd80003800000 */
[----:B------:R-:W-:Y:S05]  /*12910*/  @!P0 BRA `(.L_x_11107) ;  /* 0x00000000000c8947 */ /* 0x000fea0003800000 */
[----:B------:R-:W2:Y:S04]  /*12920*/  LDG.E R7, desc[UR40][R4.64] ;  /* 0x0000002804077981 */ /* 0x000ea8000c1e1900 */
[----:B-----5:R-:W2:Y:S02]  /*12930*/  LDG.E R0, desc[UR40][R4.64+0x4] ;  /* 0x0000042804007981 */ /* 0x020ea4000c1e1900 */
[----:B--2---:R-:W-:-:S07]  /*12940*/  IADD3 R0, -R7, R0, RZ ;  /* 0x0000000007007210 */ /* 0x004fce0007ffe1ff */
.L_x_11107:
[----:B------:R-:W-:Y:S01]  /*12950*/  BSSY B1, `(.L_x_11108) ;  /* 0x000001d000017945 */ /* 0x000fe20003800000 */
[----:B------:R-:W-:Y:S02]  /*12960*/  SHF.R.S32.HI R9, RZ, 0x1f, R213 ;  /* 0x0000001fff097819 */ /* 0x000fe400000114d5 */
[----:B------:R-:W-:Y:S02]  /*12970*/  SHF.R.S32.HI R10, RZ, 0x1f, R205 ;  /* 0x0000001fff0a7819 */ /* 0x000fe400000114cd */
[----:B------:R-:W-:Y:S02]  /*12980*/  SEL R11, R220, RZ, !P0 ;  /* 0x000000ffdc0b7207 */ /* 0x000fe40004000000 */
[----:B------:R-:W-:Y:S02]  /*12990*/  SEL R234, R234, RZ, !P0 ;  /* 0x000000ffeaea7207 */ /* 0x000fe40004000000 */
[----:B-----5:R-:W-:Y:S01]  /*129a0*/  SHF.R.S32.HI R8, RZ, 0x1f, R3 ;  /* 0x0000001fff087819 */ /* 0x020fe20000011403 */
[----:B------:R-:W-:Y:S06]  /*129b0*/  @P2 BRA `(.L_x_11109) ;  /* 0x0000000000582947 */ /* 0x000fec0003800000 */
[----:B------:R-:W5:Y:S02]  /*129c0*/  S2R R4, SR_TID.X ;  /* 0x0000000000047919 */ /* 0x000f640000002100 */
[----:B-----5:R-:W-:-:S04]  /*129d0*/  IMAD R4, R229, 0x80, R4 ;  /* 0x00000080e5047824 */ /* 0x020fc800078e0204 */
        /* <DEDUP_REMOVED lines=20> */
.L_x_11109:
[----:B------:R-:W-:Y:S05]  /*12b20*/  BSYNC B1 ;  /* 0x0000000000017941 */ /* 0x000fea0003800000 */
.L_x_11108:
[----:B------:R-:W-:Y:S01]  /*12b30*/  ULDC.64 UR4, c[0x0][0xaa0] ;  /* 0x0002a80000047ab9 */ /* 0x000fe20000000a00 */
[----:B------:R-:W-:Y:S01]  /*12b40*/  IMAD.MOV.U32 R4, RZ, RZ, R205 ;  /* 0x000000ffff047224 */ /* 0x000fe200078e00cd */
[----:B------:R-:W-:Y:S01]  /*12b50*/  BSSY B1, `(.L_x_11110) ;  /* 0x000002f000017945 */ /* 0x000fe20003800000 */
[----:B0-----:R-:W-:Y:S02]  /*12b60*/  IMAD.MOV.U32 R5, RZ, RZ, R10 ;  /* 0x000000ffff057224 */ /* 0x001fe400078e000a */
[----:B------:R-:W-:Y:S02]  /*12b70*/  IMAD R6, R8, UR4, RZ ;  /* 0x0000000408067c24 */ /* 0x000fe4000f8e02ff */
[----:B------:R-:W-:-:S04]  /*12b80*/  IMAD.WIDE.U32 R4, R3, UR4, R4 ;  /* 0x0000000403047c25 */ /* 0x000fc8000f8e0004 */
[----:B------:R-:W-:Y:S01]  /*12b90*/  IMAD R3, R3, UR5, R6 ;  /* 0x0000000503037c24 */ /* 0x000fe2000f8e0206 */
[----:B------:R-:W-:Y:S01]  /*12ba0*/  ULDC.64 UR4, c[0x0][0xae0] ;  /* 0x0002b80000047ab9 */ /* 0x000fe20000000a00 */
[----:B-12---:R-:W-:Y:S02]  /*12bb0*/  IMAD R13, R229, -0x80, R0 ;  /* 0xffffff80e50d7824 */ /* 0x006fe400078e0200 */
[----:B------:R-:W-:Y:S01]  /*12bc0*/  IMAD R6, R9, UR4, RZ ;  /* 0x0000000409067c24 */ /* 0x000fe2000f8e02ff */
[----:B------:R-:W-:Y:S01]  /*12bd0*/  IADD3 R5, R5, R3, RZ ;  /* 0x0000000305057210 */ /* 0x000fe20007ffe0ff */
[C---:B------:R-:W-:Y:S01]  /*12be0*/  VIADD R0, R206.reuse, 0x20 ;  /* 0x00000020ce007836 */ /* 0x040fe20000000000 */
[-C--:B------:R-:W-:Y:S01]  /*12bf0*/  ISETP.GE.AND P1, PT, R206, R13.reuse, PT ;  /* 0x0000000dce00720c */ /* 0x080fe20003f26270 */
[C---:B------:R-:W-:Y:S01]  /*12c00*/  IMAD R3, R213.reuse, UR5, R6 ;  /* 0x00000005d5037c24 */ /* 0x040fe2000f8e0206 */
[----:B------:R-:W-:Y:S01]  /*12c10*/  SHF.R.S32.HI R9, RZ, 0x1f, R206 ;  /* 0x0000001fff097819 */ /* 0x000fe200000114ce */
[----:B------:R-:W-:Y:S01]  /*12c20*/  IMAD.WIDE.U32 R4, R213, UR4, R4 ;  /* 0x00000004d5047c25 */ /* 0x000fe2000f8e0004 */
[----:B------:R-:W-:Y:S01]  /*12c30*/  ULDC.64 UR4, c[0x0][0xae8] ;  /* 0x0002ba0000047ab9 */ /* 0x000fe20000000a00 */
[----:B------:R-:W-:-:S02]  /*12c40*/  ISETP.GE.AND P0, PT, R0, R13, PT ;  /* 0x0000000d0000720c */ /* 0x000fc40003f06270 */
[----:B------:R-:W-:Y:S02]  /*12c50*/  IMAD.IADD R5, R5, 0x1, R3 ;  /* 0x0000000105057824 */ /* 0x000fe400078e0203 */
[----:B------:R-:W-:Y:S02]  /*12c60*/  IMAD R0, R234, UR4, RZ ;  /* 0x00000004ea007c24 */ /* 0x000fe4000f8e02ff */
[----:B------:R-:W-:-:S04]  /*12c70*/  IMAD.WIDE.U32 R6, R11, UR4, R4 ;  /* 0x000000040b067c25 */ /* 0x000fc8000f8e0004 */
[----:B------:R-:W-:Y:S01]  /*12c80*/  IMAD R3, R11, UR5, R0 ;  /* 0x000000050b037c24 */ /* 0x000fe2000f8e0200 */
[----:B------:R-:W-:Y:S01]  /*12c90*/  IADD3 R0, R206, 0x40, RZ ;  /* 0x00000040ce007810 */ /* 0x000fe20007ffe0ff */
[----:B------:R-:W-:Y:S02]  /*12ca0*/  IMAD.MOV.U32 R8, RZ, RZ, R206 ;  /* 0x000000ffff087224 */ /* 0x000fe400078e00ce */
[----:B------:R-:W-:Y:S02]  /*12cb0*/  IMAD.IADD R11, R7, 0x1, R3 ;  /* 0x00000001070b7824 */ /* 0x000fe400078e0203 */
[----:B------:R-:W-:Y:S01]  /*12cc0*/  IMAD.WIDE R8, R229, 0x80, R8 ;  /* 0x00000080e5087825 */ /* 0x000fe200078e0208 */
        /* <DEDUP_REMOVED lines=9> */
[----:B------:R-:W-:Y:S01]  /*12d60*/  IMAD.MOV.U32 R4, RZ, RZ, R6 ;  /* 0x000000ffff047224 */ /* 0x000fe200078e0006 */
[C---:B------:R-:W-:Y:S01]  /*12d70*/  IADD3 R10, R205.reuse, 0xc0, RZ ;  /* 0x000000c0cd0a7810 */ /* 0x040fe20007ffe0ff */
[C---:B------:R-:W-:Y:S01]  /*12d80*/  IMAD R3, R8.reuse, UR7, R3 ;  /* 0x0000000708037c24 */ /* 0x040fe2000f8e0203 */
[----:B------:R-:W-:Y:S01]  /*12d90*/  ISETP.GE.AND P2, PT, R205, UR4, PT ;  /* 0x00000004cd007c0c */ /* 0x000fe2000bf46270 */
[----:B------:R-:W-:Y:S01]  /*12da0*/  IMAD.WIDE.U32 R4, R8, UR6, R4 ;  /* 0x0000000608047c25 */ /* 0x000fe2000f8e0004 */
[----:B------:R-:W-:Y:S01]  /*12db0*/  ISETP.GE.AND P5, PT, R10, UR4, PT ;  /* 0x000000040a007c0c */ /* 0x000fe2000bfa6270 */
[----:B------:R-:W-:-:S02]  /*12dc0*/  ULDC.64 UR6, c[0x0][0xa80] ;  /* 0x0002a00000067ab9 */ /* 0x000fc40000000a00 */
[----:B------:R-:W-:Y:S01]  /*12dd0*/  IMAD.IADD R3, R5, 0x1, R3 ;  /* 0x0000000105037824 */ /* 0x000fe200078e0203 */
[----:B------:R-:W-:-:S04]  /*12de0*/  LEA R14, P1, R4, UR6, 0x1 ;  /* 0x00000006040e7c11 */ /* 0x000fc8000f8208ff */
[----:B------:R-:W-:-:S05]  /*12df0*/  LEA.HI.X R15, R4, UR7, R3, 0x1, P1 ;  /* 0x00000007040f7c11 */ /* 0x000fca00088f0c03 */
[----:B------:R0:W-:Y:S04]  /*12e00*/  @!P2 STG.E.128 desc[UR40][R14.64], RZ ;  /* 0x000000ff0e00a986 */ /* 0x0001e8000c101d28 */
[----:B------:R0:W-:Y:S04]  /*12e10*/  @!P3 STG.E.128 desc[UR40][R14.64+0x80], RZ ;  /* 0x000080ff0e00b986 */ /* 0x0001e8000c101d28 */
[----:B------:R0:W-:Y:S04]  /*12e20*/  @!P4 STG.E.128 desc[UR40][R14.64+0x100], RZ ;  /* 0x000100ff0e00c986 */ /* 0x0001e8000c101d28 */
[----:B------:R0:W-:Y:S02]  /*12e30*/  @!P5 STG.E.128 desc[UR40][R14.64+0x180], RZ ;  /* 0x000180ff0e00d986 */ /* 0x0001e4000c101d28 */
.L_x_11111:
[----:B------:R-:W-:Y:S05]  /*12e40*/  BSYNC B1 ;  /* 0x0000000000017941 */ /* 0x000fea0003800000 */
.L_x_11110:
[----:B------:R-:W-:Y:S01]  /*12e50*/  BSSY B1, `(.L_x_11112) ;  /* 0x000001c000017945 */ /* 0x000fe20003800000 */
[----:B------:R-:W-:Y:S02]  /*12e60*/  ISETP.GE.AND P1, PT, R0, R13, PT ;  /* 0x0000000d0000720c */ /* 0x000fe40003f26270 */
[----:B------:R-:W-:Y:S01]  /*12e70*/  IADD3 R10, R206, 0x60, RZ ;  /* 0x00000060ce0a7810 */ /* 0x000fe20007ffe0ff */
        /* <DEDUP_REMOVED lines=25> */
.L_x_11113:
[----:B------:R-:W-:Y:S05]  /*13010*/  BSYNC B1 ;  /* 0x0000000000017941 */ /* 0x000fea0003800000 */
.L_x_11112:
[----:B------:R-:W-:Y:S01]  /*13020*/  BSSY B1, `(.L_x_11114) ;  /* 0x000001b000017945 */ /* 0x000fe20003800000 */
[----:B------:R-:W-:-:S03]  /*13030*/  ISETP.GE.AND P0, PT, R10, R13, PT ;  /* 0x0000000d0a00720c */ /* 0x000fc60003f06270 */
[----:B------:R-:W-:Y:S10]  /*13040*/  @P1 BRA `(.L_x_11115) ;  /* 0x0000000000601947 */ /* 0x000ff40003800000 */
[----:B------:R-:W-:Y:S01]  /*13050*/  IADD3 R3, P1, R8, 0x40, RZ ;  /* 0x0000004008037810 */ /* 0x000fe20007f3e0ff */
[C---:B------:R-:W-:Y:S01]  /*13060*/  VIADD R5, R205.reuse, 0x80 ;  /* 0x00000080cd057836 */ /* 0x040fe20000000000 */
[C---:B------:R-:W-:Y:S01]  /*13070*/  IADD3 R4, R205.reuse, 0x40, RZ ;  /* 0x00000040cd047810 */ /* 0x040fe20007ffe0ff */
        /* <DEDUP_REMOVED lines=21> */
.L_x_11115:
[----:B------:R-:W-:Y:S05]  /*131d0*/  BSYNC B1 ;  /* 0x0000000000017941 */ /* 0x000fea0003800000 */
.L_x_11114:
[----:B------:R-:W-:Y:S05]  /*131e0*/  @P0 BRA `(.L_x_11106) ;  /* 0x0000000000600947 */ /* 0x000fea0003800000 */
[----:B------:R-:W-:Y:S01]  /*131f0*/  IADD3 R3, P0, R8, 0x60, RZ ;  /* 0x0000006008037810 */ /* 0x000fe20007f1e0ff */
[C---:B------:R-:W-:Y:S01]  /*13200*/  VIADD R0, R205.reuse, 0x40 ;  /* 0x00000040cd007836 */ /* 0x040fe20000000000 */
[----:B------:R-:W-:Y:S01]  /*13210*/  MOV R5, R11 ;  /* 0x0000000b00057202 */ /* 0x000fe20000000f00 */
[----:B------:R-:W-:Y:S01]  /*13220*/  ULDC UR4, c[0x0][0xa8c] ;  /* 0x0002a30000047ab9 */ /* 0x000fe20000000800 */
[----:B------:R-:W-:Y:S01]  /*13230*/  ULDC.64 UR6, c[0x0][0xad8] ;  /* 0x0002b60000067ab9 */ /* 0x000fe20000000a00 */
[----:B------:R-:W-:Y:S01]  /*13240*/  IMAD.X R8, RZ, RZ, R9, P0 ;  /* 0x000000ffff087224 */ /* 0x000fe200000e0609 */
[----:B------:R-:W-:Y:S01]  /*13250*/  ISETP.GE.AND P2, PT, R0, UR4, PT ;  /* 0x0000000400007c0c */ /* 0x000fe2000bf46270 */
[----:B------:R-:W-:Y:S01]  /*13260*/  IMAD.MOV.U32 R4, RZ, RZ, R6 ;  /* 0x000000ffff047224 */ /* 0x000fe200078e0006 */
[C---:B------:R-:W-:Y:S01]  /*13270*/  IADD3 R0, R205.reuse, 0xc0, RZ ;  /* 0x000000c0cd007810 */ /* 0x040fe20007ffe0ff */
        /* <DEDUP_REMOVED lines=15> */
.L_x_11106:
[----:B------:R-:W-:Y:S05]  /*13370*/  BSYNC B0 ;  /* 0x0000000000007941 */ /* 0x000fea0003800000 */
.L_x_11097:
[----:B------:R-:W-:Y:S02]  /*13380*/  ULDC UR4, c[0x0][0xc14] ;  /* 0x0003050000047ab9 */ /* 0x000fe40000000800 */
[----:B----4-:R-:W-:-:S13]  /*13390*/  ISETP.GE.AND P0, PT, R203, UR4, PT ;  /* 0x00000004cb007c0c */ /* 0x010fda000bf06270 */
[----:B------:R-:W-:Y:S05]  /*133a0*/  @!P0 BRA `(.L_x_11116) ;  /* 0xfffffed800f48947 */ /* 0x000fea000383ffff */
[----:B------:R-:W-:Y:S05]  /*133b0*/  BRA `(.L_x_10962) ;  /* 0x0000005800b47947 */ /* 0x000fea0003800000 */
.L_x_10960:
        /* <DEDUP_REMOVED lines=61> */
.L_x_11121:
        /* <DEDUP_REMOVED lines=15> */
.L_x_11120:
[----:B------:R-:W-:Y:S05]  /*13880*/  BSYNC B0 ;  /* 0x0000000000007941 */ /* 0x000fea0003800000 */
.L_x_11119:
        /* <DEDUP_REMOVED lines=25> */
.L_x_11117:
        /* <DEDUP_REMOVED lines=20> */
.L_x_11122:
        /* <DEDUP_REMOVED lines=56> */
.L_x_11118:
[----:B------:R-:W-:Y:S01]  /*13ee0*/  IMAD.MOV.U32 R17, RZ, RZ, RZ ;  /* 0x000000ffff117224 */ /* 0x000fe200078e00ff */
[----:B------:R-:W-:Y:S01]  /*13ef0*/  MOV R16, UR6 ;  /* 0x0000000600107c02 */ /* 0x000fe20008000f00 */
[----:B------:R-:W-:-:S07]  /*13f00*/  IMAD.MOV.U32 R18, RZ, RZ, RZ ;  /* 0x000000ffff127224 */ /* 0x000fce00078e00ff */
.L_x_11123:
        /* <DEDUP_REMOVED lines=22> */
.L_x_11208:
        /* <DEDUP_REMOVED lines=57> */
.L_x_11125:
        /* <DEDUP_REMOVED lines=14> */
.L_x_11126:
[----:B------:R-:W-:Y:S05]  /*144e0*/  @!P3 BRA `(.L_x_11127) ;  /* 0x00000000000cb947 */ /* 0x000fea0003800000 */
[----:B------:R-:W2:Y:S04]  /*144f0*/  LDG.E R9, desc[UR40][R6.64] ;  /* 0x0000002806097981 */ /* 0x000ea8000c1e1900 */
[----:B------:R-:W2:Y:S02]  /*14500*/  LDG.E R6, desc[UR40][R6.64+0x4] ;  /* 0x0000042806067981 */ /* 0x000ea4000c1e1900 */
[----:B--2---:R-:W-:-:S07]  /*14510*/  IADD3 R9, -R9, R6, RZ ;  /* 0x0000000609097210 */ /* 0x004fce0007ffe1ff */
.L_x_11127:
[----:B0-----:R-:W2:Y:S01]  /*14520*/  @P1 LDG.E R2, desc[UR40][R4.64] ;  /* 0x0000002804021981 */ /* 0x001ea2000c1e1900 */
[----:B-----5:R-:W-:-:S03]  /*14530*/  IMAD.IADD R9, R9, 0x1, -R8 ;  /* 0x0000000109097824 */ /* 0x020fc600078e0a08 */
[----:B------:R-:W2:Y:S01]  /*14540*/  @P1 LDG.E R4, desc[UR40][R4.64+0x4] ;  /* 0x0000042804041981 */ /* 0x000ea2000c1e1900 */
[----:B------:R-:W-:Y:S01]  /*14550*/  LEA R3, R17, 0xdf, 0x7 ;  /* 0x000000df11037811 */ /* 0x000fe200078e38ff */
[----:B------:R-:W-:Y:S01]  /*14560*/  BSSY B0, `(.L_x_11128) ;  /* 0x00000ee000007945 */ /* 0x000fe20003800000 */
[----:B------:R-:W-:Y:S01]  /*14570*/  PLOP3.LUT P2, PT, PT, PT, PT, 0x80, 0x0 ;  /* 0x000000000000781c */ /* 0x000fe20003f4f070 */
[----:B--2---:R-:W-:-:S04]  /*14580*/  @P1 IMAD.IADD R0, R4, 0x1, -R2 ;  /* 0x0000000104001824 */ /* 0x004fc800078e0a02 */
[----:B------:R-:W-:-:S05]  /*14590*/  IMAD.IADD R2, R9, 0x1, R0 ;  /* 0x0000000109027824 */ /* 0x000fca00078e0200 */
[C---:B------:R-:W-:Y:S02]  /*145a0*/  IADD3 R3, R2.reuse, R3, -R10 ;  /* 0x0000000302037210 */ /* 0x040fe40007ffe80a */
[----:B------:R-:W-:-:S05]  /*145b0*/  IADD3 R2, R2, 0x5f, RZ ;  /* 0x0000005f02027810 */ /* 0x000fca0007ffe0ff */
[----:B------:R-:W-:-:S04]  /*145c0*/  IMAD.HI R2, R2, 0x2aaaaaab, RZ ;  /* 0x2aaaaaab02027827 */ /* 0x000fc800078e02ff */
[----:B------:R-:W-:Y:S01]  /*145d0*/  IMAD.HI R3, R3, 0x2aaaaaab, RZ ;  /* 0x2aaaaaab03037827 */ /* 0x000fe200078e02ff */
[----:B------:R-:W-:-:S04]  /*145e0*/  SHF.R.U32.HI R4, RZ, 0x1f, R2 ;  /* 0x0000001fff047819 */ /* 0x000fc80000011602 */
[----:B------:R-:W-:Y:S02]  /*145f0*/  LEA.HI.SX32 R4, R2, R4, 0x1c ;  /* 0x0000000402047211 */ /* 0x000fe400078fe2ff */
[----:B------:R-:W-:-:S04]  /*14600*/  SHF.R.U32.HI R2, RZ, 0x1f, R3 ;  /* 0x0000001fff027819 */ /* 0x000fc80000011603 */
[----:B------:R-:W-:-:S04]  /*14610*/  LEA.HI.SX32 R2, R3, R2, 0x1c ;  /* 0x0000000203027211 */ /* 0x000fc800078fe2ff */
[----:B------:R-:W-:-:S05]  /*14620*/  VIMNMX R6, R4, R2, PT ;  /* 0x0000000204067248 */ /* 0x000fca0003fe0100 */
[--C-:B------:R-:W-:Y:S02]  /*14630*/  IMAD R2, R6, 0x60, -R9.reuse ;  /* 0x0000006006027824 */ /* 0x100fe400078e0a09 */
[----:B------:R-:W-:-:S03]  /*14640*/  IMAD.MOV R9, RZ, RZ, -R9 ;  /* 0x000000ffff097224 */ /* 0x000fc600078e0a09 */
[----:B------:R-:W-:Y:S02]  /*14650*/  VIMNMX R2, R2, R0, PT ;  /* 0x0000000002027248 */ /* 0x000fe40003fe0100 */
[----:B------:R-:W-:-:S04]  /*14660*/  VIMNMX R9, RZ, R9, !PT ;  /* 0x00000009ff097248 */ /* 0x000fc80007fe0100 */
[----:B------:R-:W-:Y:S01]  /*14670*/  ISETP.GT.AND P0, PT, R2, R9, PT ;  /* 0x000000090200720c */ /* 0x000fe20003f04270 */
[----:B------:R0:W-:-:S12]  /*14680*/  STL [R1+0x1c], R6 ;  /* 0x00001c0601007387 */ /* 0x0001d80000100800 */
[----:B------:R-:W-:Y:S02]  /*14690*/  @P0 VIADD R4, R2, 0x5f ;  /* 0x0000005f02040836 */ /* 0x000fe40000000000 */
[----:B------:R-:W-:-:S04]  /*146a0*/  IMAD.WIDE.U32 R2, R9, -0x55555555, RZ ;  /* 0xaaaaaaab09027825 */ /* 0x000fc800078e00ff */
[----:B------:R-:W-:Y:S01]  /*146b0*/  @P0 IMAD.HI R4, R4, 0x2aaaaaab, RZ ;  /* 0x2aaaaaab04040827 */ /* 0x000fe200078e02ff */
[----:B------:R-:W-:-:S04]  /*146c0*/  SHF.R.U32.HI R0, RZ, 0x6, R3 ;  /* 0x00000006ff007819 */ /* 0x000fc80000011603 */
[----:B------:R-:W-:Y:S01]  /*146d0*/  @P0 SHF.R.U32.HI R3, RZ, 0x1f, R4 ;  /* 0x0000001fff030819 */ /* 0x000fe20000011604 */
[----:B------:R-:W-:-:S03]  /*146e0*/  IMAD.MOV.U32 R2, RZ, RZ, R0 ;  /* 0x000000ffff027224 */ /* 0x000fc600078e0000 */
[----:B------:R-:W-:-:S04]  /*146f0*/  @P0 LEA.HI.SX32 R2, R4, R3, 0x1c ;  /* 0x0000000304020211 */ /* 0x000fc800078fe2ff */
[----:B------:R-:W-:-:S13]  /*14700*/  ISETP.GT.AND P0, PT, R2, R0, PT ;  /* 0x000000000200720c */ /* 0x000fda0003f04270 */
[----:B0-----:R-:W-:Y:S05]  /*14710*/  @!P0 BRA `(.L_x_11129) ;  /* 0x0000000c00488947 */ /* 0x001fea0003800000 */
        /* <DEDUP_REMOVED lines=10> */
.L_x_11278:
[----:B------:R-:W-:-:S03]  /*147c0*/  UMOV UR4, 0xffffffff ;  /* 0xffffffff00047882 */ /* 0x000fc60000000000 */
[----:B------:R-:W-:Y:S05]  /*147d0*/  BRA.DIV UR4, `(.L_x_11131) ;  /* 0x0000005604947947 */ /* 0x000fea000b800000 */
[----:B------:R-:W-:-:S13]  /*147e0*/  ELECT P6, URZ, PT ;  /* 0x00000000003f782f */ /* 0x000fda00038c0000 */
.L_x_11281:
        /* <DEDUP_REMOVED lines=12> */
.L_x_11282:
[----:B------:R-:W-:Y:S05]  /*148b0*/  BSYNC B1 ;  /* 0x0000000000017941 */ /* 0x000fea0003800000 */
.L_x_11132:
        /* <DEDUP_REMOVED lines=8> */
.L_x_11283:
        /* <DEDUP_REMOVED lines=11> */
.L_x_11137:
        /* <DEDUP_REMOVED lines=19> */
.L_x_11284:
        /* <DEDUP_REMOVED lines=8> */
.L_x_11139:
        /* <DEDUP_REMOVED lines=31> */
.L_x_11135:
[----:B------:R-:W-:Y:S05]  /*14d90*/  BSYNC B1 ;  /* 0x0000000000017941 */ /* 0x000fea0003800000 */
.L_x_11134:
        /* <DEDUP_REMOVED lines=13> */
[C---:B------:R-:W-:Y:S02]  /*14e70*/  IMAD R5, R2.reuse, 0x60, R20 ;  /* 0x0000006002057824 */ /* 0x040fe400078e0214 */
[----:B------:R-:W-:Y:S02]  /*14e80*/  VIADD R2, R2, 0xffffffff ;  /* 0xffffffff02027836 */ /* 0x000fe40000000000 */
[----:B------:R-:W-:-:S07]  /*14e90*/  VIADD R5, R5, 0xffffff40 ;  /* 0xffffff4005057836 */ /* 0x000fce0000000000 */
.L_x_11146:
        /* <DEDUP_REMOVED lines=9> */
.L_x_11285:
        /* <DEDUP_REMOVED lines=11> */
.L_x_11143:
        /* <DEDUP_REMOVED lines=17> */
.L_x_11286:
        /* <DEDUP_REMOVED lines=8> */
.L_x_11145:
        /* <DEDUP_REMOVED lines=31> */
.L_x_11141:
[----:B------:R-:W-:Y:S05]  /*15360*/  BSYNC B1 ;  /* 0x0000000000017941 */ /* 0x000fea0003800000 */
.L_x_11140:
        /* <DEDUP_REMOVED lines=13> */
.L_x_11129:
[----:B------:R-:W-:Y:S05]  /*15440*/  BSYNC B0 ;  /* 0x0000000000007941 */ /* 0x000fea0003800000 */
.L_x_11128:
        /* <DEDUP_REMOVED lines=23> */
.L_x_11148:
        /* <DEDUP_REMOVED lines=15> */
[----:B0-----:R-:W-:Y:S01]  /*156b0*/  MOV R8, 0x70 ;  /* 0x0000007000087802 */ /* 0x001fe20000000f00 */
[----:B------:R-:W-:Y:S02]  /*156c0*/  IMAD.U32 R7, RZ, RZ, UR9 ;  /* 0x00000009ff077e24 */ /* 0x000fe4000f8e00ff */
[----:B------:R-:W-:-:S02]  /*156d0*/  IMAD.U32 R10, RZ, RZ, UR4 ;  /* 0x00000004ff0a7e24 */ /* 0x000fc4000f8e00ff */
[----:B------:R-:W-:Y:S02]  /*156e0*/  IMAD.U32 R11, RZ, RZ, UR5 ;  /* 0x00000005ff0b7e24 */ /* 0x000fe4000f8e00ff */
[----:B------:R-:W-:Y:S02]  /*156f0*/  IMAD.MOV.U32 R12, RZ, RZ, 0x1 ;  /* 0x00000001ff0c7424 */ /* 0x000fe400078e00ff */
[----:B------:R-:W-:-:S07]  /*15700*/  IMAD.MOV.U32 R13, RZ, RZ, RZ ;  /* 0x000000ffff0d7224 */ /* 0x000fce00078e00ff */
[----:B------:R-:W-:-:S07]  /*15710*/  LEPC R20, `(.L_x_11150) ;  /* 0x000000001014794e */ /* 0x000fce0000000000 */
[----:B-1----:R-:W-:Y:S05]  /*15720*/  CALL.ABS.NOINC R2 ;  /* 0x0000000002007343 */ /* 0x002fea0003c00000 */
.L_x_11150:
        /* <DEDUP_REMOVED lines=14> */
[----:B0-----:R-:W-:-:S02]  /*15810*/  IMAD.U32 R7, RZ, RZ, UR9 ;  /* 0x00000009ff077e24 */ /* 0x001fc4000f8e00ff */
[----:B------:R-:W-:Y:S02]  /*15820*/  IMAD.U32 R11, RZ, RZ, UR5 ;  /* 0x00000005ff0b7e24 */ /* 0x000fe4000f8e00ff */
[----:B------:R-:W-:Y:S02]  /*15830*/  IMAD.MOV.U32 R8, RZ, RZ, 0x70 ;  /* 0x00000070ff087424 */ /* 0x000fe400078e00ff */
[----:B-1----:R-:W-:-:S07]  /*15840*/  IMAD.MOV.U32 R12, RZ, RZ, 0x1 ;  /* 0x00000001ff0c7424 */ /* 0x002fce00078e00ff */
[----:B------:R-:W-:-:S07]  /*15850*/  LEPC R20, `(.L_x_11152) ;  /* 0x000000001014794e */ /* 0x000fce0000000000 */
[----:B--2---:R-:W-:Y:S05]  /*15860*/  CALL.ABS.NOINC R2 ;  /* 0x0000000002007343 */ /* 0x004fea0003c00000 */
.L_x_11152:
        /* <DEDUP_REMOVED lines=16> */
.L_x_11151:
        /* <DEDUP_REMOVED lines=25> */
[----:B------:R-:W2:Y:S01]  /*15b00*/  @P0 LDC R6, c[0x0][0x430] ;  /* 0x00010c00ff060b82 */ /* 0x000ea20000000800 */
[----:B0-----:R-:W-:-:S05]  /*15b10*/  @P0 IMAD.HI.U32 R5, R18, R5, RZ ;  /* 0x0000000512050227 */ /* 0x001fca00078e00ff */
[----:B--2---:R-:W-:Y:S02]  /*15b20*/  @P0 SHF.R.U32.HI R4, RZ, R6, R5 ;  /* 0x00000006ff040219 */ /* 0x004fe40000011605 */
[----:B------:R-:W-:-:S04]  /*15b30*/  ISETP.NE.U32.AND P0, PT, RZ, UR4, PT ;  /* 0x00000004ff007c0c */ /* 0x000fc8000bf05070 */
[----:B------:R-:W-:-:S04]  /*15b40*/  ISETP.NE.AND.EX P0, PT, RZ, UR5, PT, P0 ;  /* 0x00000005ff007c0c */ /* 0x000fc8000bf05300 */
[----:B-1----:R-:W-:-:S09]  /*15b50*/  SEL R2, R7, RZ, !P0 ;  /* 0x000000ff07027207 */ /* 0x002fd20004000000 */
.L_x_11153:
        /* <DEDUP_REMOVED lines=19> */
.L_x_11289:
[----:B------:R-:W-:Y:S01]  /*15c90*/  UMOV UR4, 0xffffffff ;  /* 0xffffffff00047882 */ /* 0x000fe20000000000 */
[----:B------:R-:W-:Y:S02]  /*15ca0*/  SHF.R.S32.HI R8, RZ, 0x1f, R0 ;  /* 0x0000001fff087819 */ /* 0x000fe40000011400 */
[----:B------:R-:W-:Y:S05]  /*15cb0*/  BRA.DIV UR4, `(.L_x_11155) ;  /* 0x0000004604147947 */ /* 0x000fea000b800000 */
[----:B------:R-:W-:-:S13]  /*15cc0*/  ELECT P6, URZ, PT ;  /* 0x00000000003f782f */ /* 0x000fda00038c0000 */
.L_x_11292:
        /* <DEDUP_REMOVED lines=22> */
.L_x_11157:
        /* <DEDUP_REMOVED lines=9> */
.L_x_11293:
        /* <DEDUP_REMOVED lines=11> */
.L_x_11159:
        /* <DEDUP_REMOVED lines=22> */
.L_x_11156:
        /* <DEDUP_REMOVED lines=30> */
.L_x_11294:
[----:B------:R-:W-:Y:S05]  /*162b0*/  BSYNC B0 ;  /* 0x0000000000007941 */ /* 0x000fea0003800000 */
.L_x_11160:
        /* <DEDUP_REMOVED lines=11> */
.L_x_11295:
        /* <DEDUP_REMOVED lines=11> */
.L_x_11165:
        /* <DEDUP_REMOVED lines=37> */
.L_x_11163:
[----:B------:R-:W-:Y:S05]  /*16670*/  BSYNC B0 ;  /* 0x0000000000007941 */ /* 0x000fea0003800000 */
.L_x_11162:
        /* <DEDUP_REMOVED lines=21> */
[----:B------:R-:W-:Y:S02]  /*167d0*/  ISETP.NE.U32.AND P0, PT, R20, RZ, PT ;  /* 0x000000ff1400720c */ /* 0x000fe40003f05070 */
[----:B------:R-:W-:Y:S02]  /*167e0*/  MOV R2, R7 ;  /* 0x0000000700027202 */ /* 0x000fe40000000f00 */
        /* <DEDUP_REMOVED lines=19> */
.L_x_11172:
[----:B------:R-:W2:Y:S01]  /*16920*/  S2R R5, SR_CgaCtaId ;  /* 0x0000000000057919 */ /* 0x000ea20000008800 */
[----:B------:R-:W-:-:S04]  /*16930*/  MOV R3, 0x400 ;  /* 0x0000040000037802 */ /* 0x000fc80000000f00 */
[----:B--2---:R-:W-:Y:S02]  /*16940*/  LEA R3, R5, R3, 0x18 ;  /* 0x0000000305037211 */ /* 0x004fe400078ec0ff */
[----:B------:R-:W-:Y:S02]  /*16950*/  SHF.L.U32 R5, R9, 0x1f, RZ ;  /* 0x0000001f09057819 */ /* 0x000fe400000006ff */
[----:B------:R-:W-:-:S04]  /*16960*/  LEA R3, R12, R3, 0x3 ;  /* 0x000000030c037211 */ /* 0x000fc800078e18ff */
[----:B------:R-:W2:Y:S02]  /*16970*/  SYNCS.PHASECHK.TRANS64.TRYWAIT P0, [R3+URZ+0x22840], R5 ;  /* 0x02284005030075a7 */ /* 0x000ea4000800017f */
[----:B--2---:R-:W-:Y:S05]  /*16980*/  @!P0 BRA `(.L_x_11173) ;  /* 0x0000003800488947 */ /* 0x004fea0003800000 */
.L_x_11296:
        /* <DEDUP_REMOVED lines=11> */
.L_x_11174:
        /* <DEDUP_REMOVED lines=22> */
.L_x_11297:
        /* <DEDUP_REMOVED lines=8> */
.L_x_11176:
        /* <DEDUP_REMOVED lines=34> */
.L_x_11171:
[----:B------:R-:W-:Y:S05]  /*16e40*/  BSYNC B2 ;  /* 0x0000000000027941 */ /* 0x000fea0003800000 */
.L_x_11170:
[----:B------:R-:W2:Y:S02]  /*16e50*/  LDL.LU R2, [R1+0x1c] ;  /* 0x00001c0001027983 */ /* 0x000ea40000300800 */
[----:B--2---:R-:W-:-:S07]  /*16e60*/  VIADD R5, R2, 0xfffffffd ;  /* 0xfffffffd02057836 */ /* 0x004fce0000000000 */
.L_x_11169:
[----:B------:R-:W-:Y:S05]  /*16e70*/  BSYNC B1 ;  /* 0x0000000000017941 */ /* 0x000fea0003800000 */
.L_x_11168:
[----:B------:R-:W-:-:S13]  /*16e80*/  ISETP.NE.AND P0, PT, R7, RZ, PT ;  /* 0x000000ff0700720c */ /* 0x000fda0003f05270 */
[----:B------:R-:W-:Y:S05]  /*16e90*/  @!P0 BRA `(.L_x_11167) ;  /* 0x0000000c009c8947 */ /* 0x000fea0003800000 */
.L_x_11191:
[----:B0-----:R-:W0:Y:S04]  /*16ea0*/  LDL.LU R3, [R1] ;  /* 0x0000000001037983 */ /* 0x001e280000300800 */
[----:B------:R-:W2:Y:S01]  /*16eb0*/  LDL.LU R2, [R1+0x8] ;  /* 0x0000080001027983 */ /* 0x000ea20000300800 */
[----:B------:R-:W-:Y:S05]  /*16ec0*/  YIELD ;  /* 0x0000000000007946 */ /* 0x000fea0003800000 */
[----:B------:R-:W-:Y:S01]  /*16ed0*/  BSSY B1, `(.L_x_11177) ;  /* 0x000006d000017945 */ /* 0x000fe20003800000 */
[----:B0-----:R-:W-:-:S04]  /*16ee0*/  IADD3 R9, R3, 0x1, RZ ;  /* 0x0000000103097810 */ /* 0x001fc80007ffe0ff */
        /* <DEDUP_REMOVED lines=11> */
[----:B------:R-:W-:Y:S02]  /*16fa0*/  ULDC.64 UR6, c[0x0][0x408] ;  /* 0x0001020000067ab9 */ /* 0x000fe40000000a00 */
[----:B------:R-:W-:Y:S01]  /*16fb0*/  IMAD R7, R8, UR6, RZ ;  /* 0x0000000608077c24 */ /* 0x000fe2000f8e02ff */
[----:B0-----:R-:W-:-:S13]  /*16fc0*/  ISETP.NE.AND P0, PT, R6, 0x1, PT ;  /* 0x000000010600780c */ /* 0x001fda0003f05270 */
[----:B------:R-:W0:Y:S02]  /*16fd0*/  @P0 LDC.64 R2, c[0x0][0x420] ;  /* 0x00010800ff020b82 */ /* 0x000e240000000a00 */
[----:B0-----:R-:W-:-:S04]  /*16fe0*/  @P0 IMAD.HI.U32 R12, R5, R2, RZ ;  /* 0x00000002050c0227 */ /* 0x001fc800078e00ff */
[----:B------:R-:W-:Y:S01]  /*16ff0*/  IMAD.MOV.U32 R2, RZ, RZ, R5 ;  /* 0x000000ffff027224 */ /* 0x000fe200078e0005 */
[----:B------:R-:W-:-:S04]  /*17000*/  @P0 SHF.R.U32.HI R2, RZ, R3, R12 ;  /* 0x00000003ff020219 */ /* 0x000fc8000001160c */
[--C-:B------:R-:W-:Y:S01]  /*17010*/  SHF.R.S32.HI R3, RZ, 0x1f, R2.reuse ;  /* 0x0000001fff037819 */ /* 0x100fe20000011402 */
[----:B------:R-:W-:-:S04]  /*17020*/  IMAD.MOV R11, RZ, RZ, -R2 ;  /* 0x000000ffff0b7224 */ /* 0x000fc800078e0a02 */
[----:B------:R-:W-:Y:S02]  /*17030*/  IMAD R11, R6, R11, R5 ;  /* 0x0000000b060b7224 */ /* 0x000fe400078e0205 */
[C---:B------:R-:W-:Y:S02]  /*17040*/  IMAD R6, R0.reuse, UR7, R7 ;  /* 0x0000000700067c24 */ /* 0x040fe4000f8e0207 */
[----:B------:R-:W-:-:S05]  /*17050*/  IMAD.WIDE.U32 R2, R0, UR6, R2 ;  /* 0x0000000600027c25 */ /* 0x000fca000f8e0002 */
[----:B------:R-:W-:Y:S02]  /*17060*/  IADD3 R3, R6, R3, RZ ;  /* 0x0000000306037210 */ /* 0x000fe40007ffe0ff */
[----:B------:R-:W-:-:S04]  /*17070*/  LEA R6, P0, R2, UR4, 0x2 ;  /* 0x0000000402067c11 */ /* 0x000fc8000f8010ff */
[----:B------:R-:W-:-:S05]  /*17080*/  LEA.HI.X R7, R2, UR5, R3, 0x2, P0 ;  /* 0x0000000502077c11 */ /* 0x000fca00080f1403 */
[----:B------:R0:W5:Y:S04]  /*17090*/  LDG.E R6, desc[UR40][R6.64] ;  /* 0x0000002806067981 */ /* 0x000168000c1e1900 */
.L_x_11179:
[----:B------:R-:W2:Y:S01]  /*170a0*/  S2R R3, SR_CgaCtaId ;  /* 0x0000000000037919 */ /* 0x000ea20000008800 */
[----:B------:R-:W-:-:S04]  /*170b0*/  MOV R2, 0x400 ;  /* 0x0000040000027802 */ /* 0x000fc80000000f00 */
[----:B--2---:R-:W-:Y:S02]  /*170c0*/  LEA R2, R3, R2, 0x18 ;  /* 0x0000000203027211 */ /* 0x004fe400078ec0ff */
[----:B------:R-:W-:-:S03]  /*170d0*/  SHF.L.U32 R3, R10, 0x1f, RZ ;  /* 0x0000001f0a037819 */ /* 0x000fc600000006ff */
[----:B------:R-:W-:-:S04]  /*170e0*/  IMAD R2, R9, 0x8, R2 ;  /* 0x0000000809027824 */ /* 0x000fc800078e0202 */
[----:B------:R-:W2:Y:S02]  /*170f0*/  SYNCS.PHASECHK.TRANS64.TRYWAIT P0, [R2+URZ+0x22840], R3 ;  /* 0x02284003020075a7 */ /* 0x000ea4000800017f */
[----:B--2---:R-:W-:Y:S05]  /*17100*/  @!P0 BRA `(.L_x_11180) ;  /* 0x0000003000908947 */ /* 0x004fea0003800000 */
.L_x_11298:
        /* <DEDUP_REMOVED lines=11> */
.L_x_11181:
        /* <DEDUP_REMOVED lines=20> */
[----:B0--3--:R-:W-:Y:S05]  /*17300*/  @!P1 BRA `(.L_x_11182) ;  /* 0x0000003000249947 */ /* 0x009fea0003800000 */
.L_x_11299:
        /* <DEDUP_REMOVED lines=8> */
.L_x_11183:
        /* <DEDUP_REMOVED lines=33> */
.L_x_11178:
[----:B------:R-:W-:Y:S05]  /*175a0*/  BSYNC B1 ;  /* 0x0000000000017941 */ /* 0x000fea0003800000 */
.L_x_11177:
        /* <DEDUP_REMOVED lines=16> */
[----:B------:R-:W-:Y:S01]  /*176b0*/  IMAD R7, R8, UR6, RZ ;  /* 0x0000000608077c24 */ /* 0x000fe2000f8e02ff */
        /* <DEDUP_REMOVED lines=8> */
[C---:B------:R-:W-:Y:S02]  /*17740*/  IMAD R6, R0.reuse, UR7, R7 ;  /* 0x0000000700067c24 */ /* 0x040fe4000f8e0207 */
[----:B------:R-:W-:-:S05]  /*17750*/  IMAD.WIDE.U32 R2, R0, UR6, R2 ;  /* 0x0000000600027c25 */ /* 0x000fca000f8e0002 */
[----:B------:R-:W-:Y:S02]  /*17760*/  IADD3 R3, R6, R3, RZ ;  /* 0x0000000306037210 */ /* 0x000fe40007ffe0ff */
[----:B------:R-:W-:-:S04]  /*17770*/  LEA R6, P0, R2, UR4, 0x2 ;  /* 0x0000000402067c11 */ /* 0x000fc8000f8010ff */
[----:B------:R-:W-:-:S05]  /*17780*/  LEA.HI.X R7, R2, UR5, R3, 0x2, P0 ;  /* 0x0000000502077c11 */ /* 0x000fca00080f1403 */
[----:B------:R2:W5:Y:S04]  /*17790*/  LDG.E R6, desc[UR40][R6.64] ;  /* 0x0000002806067981 */ /* 0x000568000c1e1900 */
.L_x_11186:
[----:B------:R-:W3:Y:S01]  /*177a0*/  S2R R3, SR_CgaCtaId ;  /* 0x0000000000037919 */ /* 0x000ee20000008800 */
[----:B------:R-:W-:-:S04]  /*177b0*/  MOV R2, 0x400 ;  /* 0x0000040000027802 */ /* 0x000fc80000000f00 */
[----:B---3--:R-:W-:Y:S02]  /*177c0*/  LEA R2, R3, R2, 0x18 ;  /* 0x0000000203027211 */ /* 0x008fe400078ec0ff */
[----:B------:R-:W-:-:S03]  /*177d0*/  SHF.L.U32 R3, R11, 0x1f, RZ ;  /* 0x0000001f0b037819 */ /* 0x000fc600000006ff */
[----:B------:R-:W-:-:S04]  /*177e0*/  IMAD R2, R12, 0x8, R2 ;  /* 0x000000080c027824 */ /* 0x000fc800078e0202 */
[----:B------:R-:W3:Y:S02]  /*177f0*/  SYNCS.PHASECHK.TRANS64.TRYWAIT P0, [R2+URZ+0x22840], R3 ;  /* 0x02284003020075a7 */ /* 0x000ee4000800017f */
[----:B---3--:R-:W-:Y:S05]  /*17800*/  @!P0 BRA `(.L_x_11187) ;  /* 0x0000002800f88947 */ /* 0x008fea0003800000 */
.L_x_11300:
        /* <DEDUP_REMOVED lines=11> */
.L_x_11188:
        /* <DEDUP_REMOVED lines=22> */
.L_x_11301:
        /* <DEDUP_REMOVED lines=8> */
.L_x_11190:
        /* <DEDUP_REMOVED lines=34> */
.L_x_11185:
[----:B------:R-:W-:Y:S05]  /*17cc0*/  BSYNC B1 ;  /* 0x0000000000017941 */ /* 0x000fea0003800000 */
.L_x_11184:
[C---:B------:R-:W-:Y:S02]  /*17cd0*/  ISETP.GT.AND P0, PT, R5.reuse, 0x1, PT ;  /* 0x000000010500780c */ /* 0x040fe40003f04270 */
[----:B------:R-:W-:-:S05]  /*17ce0*/  IADD3 R2, R5, -0x2, RZ ;  /* 0xfffffffe05027810 */ /* 0x000fca0007ffe0ff */
[----:B------:R-:W-:-:S06]  /*17cf0*/  IMAD.MOV.U32 R5, RZ, RZ, R2 ;  /* 0x000000ffff057224 */ /* 0x000fcc00078e0002 */
[----:B------:R-:W-:Y:S05]  /*17d00*/  @P0 BRA `(.L_x_11191) ;  /* 0xfffffff000640947 */ /* 0x000fea000383ffff */
.L_x_11167:
[----:B------:R-:W-:Y:S05]  /*17d10*/  BSYNC B0 ;  /* 0x0000000000007941 */ /* 0x000fea0003800000 */
.L_x_11166:
[----:B------:R-:W2:Y:S01]  /*17d20*/  LDL.LU R3, [R1] ;  /* 0x0000000001037983 */ /* 0x000ea20000300800 */
[----:B------:R-:W-:Y:S01]  /*17d30*/  BSSY B0, `(.L_x_11192) ;  /* 0x0000016000007945 */ /* 0x000fe20003800000 */
[----:B0-----:R-:W0:Y:S02]  /*17d40*/  S2R R2, SR_TID.X ;  /* 0x0000000000027919 */ /* 0x001e240000002100 */
[----:B0-----:R-:W-:-:S04]  /*17d50*/  LOP3.LUT R2, R2, 0x1f, RZ, 0xc0, !PT ;  /* 0x0000001f02027812 */ /* 0x001fc800078ec0ff */
        /* <DEDUP_REMOVED lines=19> */
.L_x_11193:
[----:B------:R-:W-:Y:S05]  /*17e90*/  BSYNC B0 ;  /* 0x0000000000007941 */ /* 0x000fea0003800000 */
.L_x_11192:
[----:B0-----:R-:W2:Y:S02]  /*17ea0*/  LDL.LU R2, [R1+0x8] ;  /* 0x0000080001027983 */ /* 0x001ea40000300800 */
[----:B--2---:R-:W-:-:S05]  /*17eb0*/  LOP3.LUT R2, R2, R0, RZ, 0x3c, !PT ;  /* 0x0000000002027212 */ /* 0x004fca00078e3cff */
[----:B------:R0:W-:Y:S02]  /*17ec0*/  STL [R1+0x8], R2 ;  /* 0x0000080201007387 */ /* 0x0001e40000100800 */
.L_x_11149:
[----:B------:R-:W-:Y:S05]  /*17ed0*/  BSYNC B6 ;  /* 0x0000000000067941 */ /* 0x000fea0003800000 */
.L_x_11147:
[----:B------:R-:W-:-:S03]  /*17ee0*/  UMOV UR4, 0xffffffff ;  /* 0xffffffff00047882 */ /* 0x000fc60000000000 */
[----:B------:R-:W-:Y:S05]  /*17ef0*/  BRA.DIV UR4, `(.L_x_11194) ;  /* 0x0000002604647947 */ /* 0x000fea000b800000 */
[----:B------:R2:W3:Y:S04]  /*17f00*/  SHFL.IDX PT, R4, R16, RZ, 0x1f ;  /* 0x00001fff10047589 */ /* 0x0004e800000e0000 */
[----:B------:R-:W4:Y:S02]  /*17f10*/  SHFL.IDX PT, R16, R16, 0x1, 0x1f ;  /* 0x00201f0010107f89 */ /* 0x000f2400000e0000 */
.L_x_11305:
        /* <DEDUP_REMOVED lines=10> */
[----:B------:R-:W0:Y:S02]  /*17fc0*/  LDC.64 R2, c[0x0][0xc58] ;  /* 0x00031600ff027b82 */ /* 0x000e240000000a00 */
[----:B0-----:R-:W-:-:S05]  /*17fd0*/  IMAD.WIDE R2, R5, 0x4, R2 ;  /* 0x0000000405027825 */ /* 0x001fca00078e0202 */
[----:B------:R0:W5:Y:S02]  /*17fe0*/  LDG.E R17, desc[UR40][R2.64] ;  /* 0x0000002802117981 */ /* 0x000164000c1e1900 */
.L_x_11196:
[----:B------:R-:W-:Y:S05]  /*17ff0*/  BSYNC B0 ;  /* 0x0000000000007941 */ /* 0x000fea0003800000 */
.L_x_11195:
        /* <DEDUP_REMOVED lines=23> */
.L_x_11313:
[----:B------:R-:W-:Y:S02]  /*18170*/  ULDC UR4, c[0x0][0xc10] ;  /* 0x0003040000047ab9 */ /* 0x000fe40000000800 */
[----:B------:R-:W-:-:S04]  /*18180*/  IMAD.U32 R5, RZ, RZ, UR4 ;  /* 0x00000004ff057e24 */ /* 0x000fc8000f8e00ff */
[----:B0-----:R-:W-:-:S05]  /*18190*/  IMAD R3, R14, R5, RZ ;  /* 0x000000050e037224 */ /* 0x001fca00078e02ff */
[----:B--2-4-:R-:W-:-:S04]  /*181a0*/  IADD3 R16, R16, R3, RZ ;  /* 0x0000000310107210 */ /* 0x014fc80007ffe0ff */
[----:B---3--:R-:W-:-:S13]  /*181b0*/  ISETP.GT.AND P0, PT, R16, R4, PT ;  /* 0x000000041000720c */ /* 0x008fda0003f04270 */
[----:B------:R-:W-:Y:S05]  /*181c0*/  @P0 BRA `(.L_x_11198) ;  /* 0x0000000000b40947 */ /* 0x000fea0003800000 */
[----:B------:R-:W0:Y:S02]  /*181d0*/  LDC R0, c[0x0][0xc14] ;  /* 0x00030500ff007b82 */ /* 0x000e240000000800 */
.L_x_11203:
[----:B------:R-:W-:-:S05]  /*181e0*/  VIADD R19, R19, 0x1f ;  /* 0x0000001f13137836 */ /* 0x000fca0000000000 */
[----:B0-----:R-:W-:-:S13]  /*181f0*/  ISETP.GE.AND P0, PT, R19, R0, PT ;  /* 0x000000001300720c */ /* 0x001fda0003f06270 */
[----:B------:R-:W-:Y:S05]  /*18200*/  @P0 BRA `(.L_x_11199) ;  /* 0x0000000400ec0947 */ /* 0x000fea0003800000 */
[----:B------:R-:W0:Y:S01]  /*18210*/  S2R R2, SR_TID.X ;  /* 0x0000000000027919 */ /* 0x000e220000002100 */
        /* <DEDUP_REMOVED lines=10> */
.L_x_11201:
[----:B------:R-:W-:Y:S05]  /*182c0*/  BSYNC B0 ;  /* 0x0000000000007941 */ /* 0x000fea0003800000 */
.L_x_11200:
        /* <DEDUP_REMOVED lines=23> */
.L_x_11321:
[----:B------:R-:W-:Y:S02]  /*18440*/  ULDC UR4, c[0x0][0xc10] ;  /* 0x0003040000047ab9 */ /* 0x000fe40000000800 */
[----:B------:R-:W-:-:S04]  /*18450*/  IMAD.U32 R5, RZ, RZ, UR4 ;  /* 0x00000004ff057e24 */ /* 0x000fc8000f8e00ff */
[----:B--2---:R-:W-:-:S04]  /*18460*/  IMAD R3, R14, R5, RZ ;  /* 0x000000050e037224 */ /* 0x004fc800078e02ff */
[----:B------:R-:W-:-:S05]  /*18470*/  IMAD.IADD R16, R3, 0x1, R16 ;  /* 0x0000000103107824 */ /* 0x000fca00078e0210 */
[----:B------:R-:W-:-:S13]  /*18480*/  ISETP.GT.AND P0, PT, R16, R4, PT ;  /* 0x000000041000720c */ /* 0x000fda0003f04270 */
[----:B------:R-:W-:Y:S05]  /*18490*/  @!P0 BRA `(.L_x_11203) ;  /* 0xfffffffc00508947 */ /* 0x000fea000383ffff */
.L_x_11198:
        /* <DEDUP_REMOVED lines=8> */
.L_x_11325:
[----:B------:R-:W-:Y:S02]  /*18520*/  ISETP.NE.AND P0, PT, R3, RZ, PT ;  /* 0x000000ff0300720c */ /* 0x000fe40003f05270 */
[----:B------:R-:W-:-:S11]  /*18530*/  MOV R7, RZ ;  /* 0x000000ff00077202 */ /* 0x000fd60000000f00 */
[----:B------:R-:W-:Y:S05]  /*18540*/  @!P0 BRA `(.L_x_11205) ;  /* 0x0000000000108947 */ /* 0x000fea0003800000 */
[----:B------:R-:W-:Y:S01]  /*18550*/  UMOV UR4, 0xffffffff ;  /* 0xffffffff00047882 */ /* 0x000fe20000000000 */
[----:B------:R-:W-:Y:S02]  /*18560*/  VIADD R12, R6, 0xffffffff ;  /* 0xffffffff060c7836 */ /* 0x000fe40000000000 */
[----:B------:R-:W-:Y:S05]  /*18570*/  BRA.DIV UR4, `(.L_x_11206) ;  /* 0x0000002604f87947 */ /* 0x000fea000b800000 */
[----:B------:R4:W0:Y:S02]  /*18580*/  SHFL.IDX PT, R7, R2, R12, 0x1f ;  /* 0x00001f0c02077589 */ /* 0x00082400000e0000 */
.L_x_11205:
        /* <DEDUP_REMOVED lines=8> */
[-C--:B------:R-:W-:Y:S02]  /*18610*/  IABS R9, R6.reuse ;  /* 0x0000000600097213 */ /* 0x080fe40000000000 */
[----:B------:R-:W-:Y:S02]  /*18620*/  IABS R4, R6 ;  /* 0x0000000600047213 */ /* 0x000fe40000000000 */
[----:B------:R-:W0:Y:S03]  /*18630*/  I2F.RP R10, R9 ;  /* 0x00000009000a7306 */ /* 0x000e260000209400 */
        /* <DEDUP_REMOVED lines=33> */
[----:B0-----:R-:W-:-:S05]  /*18850*/  IADD3 R7, RZ, -R3, RZ ;  /* 0x80000003ff077210 */ /* 0x001fca0007ffe0ff */
        /* <DEDUP_REMOVED lines=22> */
.L_x_11199:
[----:B------:R-:W-:Y:S01]  /*189c0*/  UMOV UR4, URZ ;  /* 0x0000003f00047c82 */ /* 0x000fe20008000000 */
[----:B------:R-:W-:Y:S01]  /*189d0*/  UMOV UR5, URZ ;  /* 0x0000003f00057c82 */ /* 0x000fe20008000000 */
[----:B------:R-:W-:Y:S01]  /*189e0*/  ULDC UR6, c[0x0][0xc14] ;  /* 0x0003050000067ab9 */ /* 0x000fe20000000800 */
[----:B------:R-:W-:Y:S01]  /*189f0*/  IMAD.MOV.U32 R16, RZ, RZ, R4 ;  /* 0x000000ffff107224 */ /* 0x000fe200078e0004 */
[----:B------:R-:W-:Y:S01]  /*18a00*/  MOV R18, UR5 ;  /* 0x0000000500127c02 */ /* 0x000fe20008000f00 */
[----:B------:R-:W-:Y:S02]  /*18a10*/  IMAD.U32 R17, RZ, RZ, UR4 ;  /* 0x00000004ff117e24 */ /* 0x000fe4000f8e00ff */
[----:B------:R-:W-:-:S07]  /*18a20*/  IMAD.U32 R19, RZ, RZ, UR6 ;  /* 0x00000006ff137e24 */ /* 0x000fce000f8e00ff */
.L_x_11207:
        /* <DEDUP_REMOVED lines=12> */
.L_x_11124:
        /* <DEDUP_REMOVED lines=12> */
.L_x_11328:
[----:B------:R-:W-:Y:S05]  /*18bb0*/  BSYNC B0 ;  /* 0x0000000000007941 */ /* 0x000fea0003800000 */
.L_x_11209:
[----:B------:R-:W-:-:S03]  /*18bc0*/  UMOV UR4, 0xffffffff ;  /* 0xffffffff00047882 */ /* 0x000fc60000000000 */
[----:B------:R-:W-:Y:S05]  /*18bd0*/  BRA.DIV UR4, `(.L_x_11211) ;  /* 0x00000022049c7947 */ /* 0x000fea000b800000 */
[----:B------:R-:W2:Y:S02]  /*18be0*/  S2R R2, SR_TID.X ;  /* 0x0000000000027919 */ /* 0x000ea40000002100 */
[----:B--2---:R-:W-:-:S04]  /*18bf0*/  SHF.R.U32.HI R2, RZ, 0x5, R2 ;  /* 0x00000005ff027819 */ /* 0x004fc80000011602 */
[----:B------:R-:W-:-:S05]  /*18c00*/  LOP3.LUT R2, R2, 0x3, RZ, 0xc0, !PT ;  /* 0x0000000302027812 */ /* 0x000fca00078ec0ff */
[----:B------:R2:W3:Y:S02]  /*18c10*/  SHFL.IDX PT, R14, R2, RZ, 0x1f ;  /* 0x00001fff020e7589 */ /* 0x0004e400000e0000 */
.L_x_11331:
[----:B---3--:R-:W-:-:S13]  /*18c20*/  ISETP.NE.AND P0, PT, R14, RZ, PT ;  /* 0x000000ff0e00720c */ /* 0x008fda0003f05270 */
[----:B------:R-:W-:Y:S05]  /*18c30*/  @P0 BRA `(.L_x_10962) ;  /* 0x0000000000940947 */ /* 0x000fea0003800000 */
[----:B------:R-:W-:-:S03]  /*18c40*/  UMOV UR4, 0xffffffff ;  /* 0xffffffff00047882 */ /* 0x000fc60000000000 */
[----:B------:R-:W-:Y:S05]  /*18c50*/  BRA.DIV UR4, `(.L_x_11212) ;  /* 0x0000002204b07947 */ /* 0x000fea000b800000 */
[----:B------:R-:W-:-:S13]  /*18c60*/  ELECT P6, URZ, PT ;  /* 0x00000000003f782f */ /* 0x000fda00038c0000 */
.L_x_11334:
[----:B------:R-:W-:Y:S05]  /*18c70*/  @!P6 BRA `(.L_x_10962) ;  /* 0x000000000084e947 */ /* 0x000fea0003800000 */
[----:B------:R-:W-:-:S06]  /*18c80*/  ULOP3.LUT UR4, UR36, 0x2, URZ, 0xfc, !UPT ;  /* 0x0000000224047892 */ /* 0x000fcc000f8efc3f */
[----:B--2---:R-:W-:-:S04]  /*18c90*/  MOV R2, UR4 ;  /* 0x0000000400027c02 */ /* 0x004fc80008000f00 */
[----:B------:R-:W-:-:S13]  /*18ca0*/  ISETP.NE.AND P2, PT, R2, 0x3, PT ;  /* 0x000000030200780c */ /* 0x000fda0003f45270 */
[----:B------:R-:W-:Y:S05]  /*18cb0*/  @!P2 BRA `(.L_x_11213) ;  /* 0x000000000004a947 */ /* 0x000fea0003800000 */
[----:B------:R-:W-:Y:S01]  /*18cc0*/  BPT.TRAP 0x1 ;  /* 0x000000040000795c */ /* 0x000fe20000300000 */
.L_x_11213:
        /* <DEDUP_REMOVED lines=14> */
.L_x_11335:
[----:B------:R-:W2:Y:S02]  /*18db0*/  SYNCS.PHASECHK.TRANS64.TRYWAIT P0, [R7+URZ], R2 ;  /* 0x00000002070075a7 */ /* 0x000ea4000800017f */
[----:B--2---:R-:W-:Y:S05]  /*18dc0*/  @!P0 BRA `(.L_x_11215) ;  /* 0x0000002000888947 */ /* 0x004fea0003800000 */
.L_x_11336:
[----:B------:R-:W-:Y:S05]  /*18dd0*/  @!P2 BRA `(.L_x_11216) ;  /* 0x000000000004a947 */ /* 0x000fea0003800000 */
[----:B------:R-:W-:Y:S01]  /*18de0*/  BPT.TRAP 0x1 ;  /* 0x000000040000795c */ /* 0x000fe20000300000 */
.L_x_11216:
[----:B------:R-:W3:Y:S01]  /*18df0*/  LDL.LU R4, [R1] ;  /* 0x0000000001047983 */ /* 0x000ee20000300800 */
[----:B------:R-:W-:-:S04]  /*18e00*/  VIADD R0, R0, 0x22860 ;  /* 0x0002286000007836 */ /* 0x000fc80000000000 */
[----:B---3--:R-:W-:-:S04]  /*18e10*/  IMAD R4, R4, 0x8, R0 ;  /* 0x0000000804047824 */ /* 0x008fc800078e0200 */
[----:B------:R-:W3:Y:S02]  /*18e20*/  SYNCS.PHASECHK.TRANS64.TRYWAIT P0, [R4+URZ], R5 ;  /* 0x00000005040075a7 */ /* 0x000ee4000800017f */
[----:B---3--:R-:W-:Y:S05]  /*18e30*/  @!P0 BRA `(.L_x_11217) ;  /* 0x0000002000808947 */ /* 0x008fea0003800000 */
.L_x_11337:
[----:B------:R-:W-:-:S07]  /*18e40*/  IMAD R3, R3, 0x8, R0 ;  /* 0x0000000803037824 */ /* 0x000fce00078e0200 */
.L_x_11218:
[----:B----4-:R4:W0:Y:S02]  /*18e50*/  SYNCS.PHASECHK.TRANS64.TRYWAIT P0, [R3+URZ], R2 ;  /* 0x00000002030075a7 */ /* 0x010824000800017f */
[----:B0-----:R-:W-:Y:S05]  /*18e60*/  @!P0 NANOSLEEP.SYNCS 0x989680 ;  /* 0x009896800000895d */ /* 0x001fea0003900000 */
[----:B------:R-:W0:Y:S02]  /*18e70*/  @!P0 SYNCS.PHASECHK.TRANS64 P0, [R3+URZ], R2 ;  /* 0x00000002030085a7 */ /* 0x000e24000800007f */
[----:B0-----:R-:W-:Y:S05]  /*18e80*/  @!P0 BRA `(.L_x_11218) ;  /* 0xfffffffc00f08947 */ /* 0x001fea000383ffff */
.L_x_10962:
[----:B------:R-:W-:Y:S05]  /*18e90*/  BSYNC B7 ;  /* 0x0000000000077941 */ /* 0x000fea0003800000 */
.L_x_10959:
[----:B------:R-:W-:Y:S05]  /*18ea0*/  EXIT ;  /* 0x000000000000794d */ /* 0x000fea0003800000 */
.L_x_10980:
[----:B0-----:R0:W1:Y:S02]  /*18eb0*/  SYNCS.PHASECHK.TRANS64.TRYWAIT P6, [R88+URZ+0x22890], R99 ;  /* 0x02289063580075a7 */ /* 0x00106400080c017f */
[----:B-1----:R-:W-:Y:S05]  /*18ec0*/  @!P6 NANOSLEEP.SYNCS 0x989680 ;  /* 0x009896800000e95d */ /* 0x002fea0003900000 */
[----:B------:R-:W1:Y:S02]  /*18ed0*/  @!P6 SYNCS.PHASECHK.TRANS64 P6, [R88+URZ+0x22890], R99 ;  /* 0x022890635800e5a7 */ /* 0x000e6400080c007f */
[----:B-1----:R-:W-:Y:S05]  /*18ee0*/  @!P6 BRA `(.L_x_10980) ;  /* 0xfffffffc00f0e947 */ /* 0x002fea000383ffff */
[----:B------:R-:W-:Y:S05]  /*18ef0*/  BRA `(.L_x_11219) ;  /* 0xfffffe9c00147947 */ /* 0x000fea000383ffff */
.L_x_10998:
[----:B0-----:R0:W1:Y:S02]  /*18f00*/  SYNCS.PHASECHK.TRANS64.TRYWAIT P5, [R88+URZ+0x22890], R99 ;  /* 0x02289063580075a7 */ /* 0x00106400080a017f */
[----:B-1----:R-:W-:Y:S05]  /*18f10*/  @!P5 NANOSLEEP.SYNCS 0x989680 ;  /* 0x009896800000d95d */ /* 0x002fea0003900000 */
[----:B------:R-:W1:Y:S02]  /*18f20*/  @!P5 SYNCS.PHASECHK.TRANS64 P5, [R88+URZ+0x22890], R99 ;  /* 0x022890635800d5a7 */ /* 0x000e6400080a007f */
[----:B-1----:R-:W-:Y:S05]  /*18f30*/  @!P5 BRA `(.L_x_10998) ;  /* 0xfffffffc00f0d947 */ /* 0x002fea000383ffff */
[----:B------:R-:W-:Y:S05]  /*18f40*/  BRA `(.L_x_11220) ;  /* 0xfffffeac00687947 */ /* 0x000fea000383ffff */
.L_x_11007:
[----:B0-----:R0:W1:Y:S02]  /*18f50*/  SYNCS.PHASECHK.TRANS64.TRYWAIT P4, [R88+URZ+0x22890], R99 ;  /* 0x02289063580075a7 */ /* 0x001064000808017f */
[----:B-1----:R-:W-:Y:S05]  /*18f60*/  @!P4 NANOSLEEP.SYNCS 0x989680 ;  /* 0x009896800000c95d */ /* 0x002fea0003900000 */
[----:B------:R-:W1:Y:S02]  /*18f70*/  @!P4 SYNCS.PHASECHK.TRANS64 P4, [R88+URZ+0x22890], R99 ;  /* 0x022890635800c5a7 */ /* 0x000e64000808007f */
[----:B-1----:R-:W-:Y:S05]  /*18f80*/  @!P4 BRA `(.L_x_11007) ;  /* 0xfffffffc00f0c947 */ /* 0x002fea000383ffff */
[----:B------:R-:W-:Y:S05]  /*18f90*/  BRA `(.L_x_11221) ;  /* 0xfffffebc00487947 */ /* 0x000fea000383ffff */
.L_x_11013:
[----:B-1----:R1:W2:Y:S02]  /*18fa0*/  SYNCS.PHASECHK.TRANS64.TRYWAIT P3, [R88+URZ+0x228b0], R99 ;  /* 0x0228b063580075a7 */ /* 0x0022a4000806017f */
[----:B--2---:R-:W-:Y:S05]  /*18fb0*/  @!P3 NANOSLEEP.SYNCS 0x989680 ;  /* 0x009896800000b95d */ /* 0x004fea0003900000 */
[----:B------:R-:W2:Y:S02]  /*18fc0*/  @!P3 SYNCS.PHASECHK.TRANS64 P3, [R88+URZ+0x228b0], R99 ;  /* 0x0228b0635800b5a7 */ /* 0x000ea4000806007f */
[----:B--2---:R-:W-:Y:S05]  /*18fd0*/  @!P3 BRA `(.L_x_11013) ;  /* 0xfffffffc00f0b947 */ /* 0x004fea000383ffff */
[----:B------:R-:W-:Y:S05]  /*18fe0*/  BRA `(.L_x_11222) ;  /* 0xfffffebc00d87947 */ /* 0x000fea000383ffff */
.L_x_11021:
[----:B------:R-:W0:Y:S01]  /*18ff0*/  S2R R10, SR_TID.X ;  /* 0x00000000000a7919 */ /* 0x000e220000002100 */
[----:B------:R-:W-:Y:S01]  /*19000*/  BSSY B0, `(.L_x_11223) ;  /* 0x000000c000007945 */ /* 0x000fe20003800000 */
[----:B------:R-:W-:Y:S01]  /*19010*/  IMAD.MOV.U32 R12, RZ, RZ, RZ ;  /* 0x000000ffff0c7224 */ /* 0x000fe200078e00ff */
[----:B------:R-:W-:Y:S02]  /*19020*/  MOV R15, 0xffffffff ;  /* 0xffffffff000f7802 */ /* 0x000fe40000000f00 */
[----:B0-----:R-:W-:-:S04]  /*19030*/  IADD3 R11, R10, -0x80, RZ ;  /* 0xffffff800a0b7810 */ /* 0x001fc80007ffe0ff */
[----:B------:R-:W-:-:S04]  /*19040*/  SHF.R.S32.HI R10, RZ, 0x1f, R11 ;  /* 0x0000001fff0a7819 */ /* 0x000fc8000001140b */
[----:B------:R-:W-:Y:S01]  /*19050*/  LEA.HI R10, R10, R11, RZ, 0x7 ;  /* 0x0000000b0a0a7211 */ /* 0x000fe200078f38ff */
[----:B------:R-:W-:-:S03]  /*19060*/  IMAD.MOV.U32 R11, RZ, RZ, 0x1f ;  /* 0x0000001fff0b7424 */ /* 0x000fc600078e00ff */
[----:B------:R-:W-:-:S05]  /*19070*/  SHF.R.S32.HI R10, RZ, 0x7, R10 ;  /* 0x00000007ff0a7819 */ /* 0x000fca000001140a */
[----:B------:R-:W-:-:S07]  /*19080*/  IMAD.MOV.U32 R13, RZ, RZ, R10 ;  /* 0x000000ffff0d7224 */ /* 0x000fce00078e000a */
[----:B-----5:R-:W-:Y:S05]  /*19090*/  WARPSYNC.COLLECTIVE R15, `(.L_x_11224) ;  /* 0x000000000f087348 */ /* 0x020fea0003c00000 */
[----:B------:R0:W1:Y:S02]  /*190a0*/  SHFL.IDX P6, R14, R13, R12, R11 ;  /* 0x0000000c0d0e7389 */ /* 0x00006400000c000b */
[----:B01---5:R-:W-:Y:S01]  /*190b0*/  ENDCOLLECTIVE ;  /* 0x000000000000791b */ /* 0x023fe20003800000 */
.L_x_11224:
[----:B------:R-:W-:Y:S05]  /*190c0*/  BSYNC B0 ;  /* 0x0000000000007941 */ /* 0x000fea0003800000 */
.L_x_11223:
[----:B------:R-:W-:Y:S05]  /*190d0*/  BRA `(.L_x_11225) ;  /* 0xfffffec800787947 */ /* 0x000fea000383ffff */
.L_x_11037:
        /* <DEDUP_REMOVED lines=8> */
.L_x_11227:
[----:B------:R-:W-:Y:S05]  /*19160*/  BSYNC B1 ;  /* 0x0000000000017941 */ /* 0x000fea0003800000 */
.L_x_11226:
[----:B------:R-:W-:Y:S05]  /*19170*/  BRA `(.L_x_11228) ;  /* 0xfffffed400bc7947 */ /* 0x000fea000383ffff */
.L_x_11038:
        /* <DEDUP_REMOVED lines=8> */
.L_x_11230:
[----:B------:R-:W-:Y:S05]  /*19200*/  BSYNC B1 ;  /* 0x0000000000017941 */ /* 0x000fea0003800000 */
.L_x_11229:
[----:B------:R-:W-:Y:S05]  /*19210*/  BRA `(.L_x_11231) ;  /* 0xfffffed4009c7947 */ /* 0x000fea000383ffff */
.L_x_11039:
        /* <DEDUP_REMOVED lines=8> */
.L_x_11233:
[----:B------:R-:W-:Y:S05]  /*192a0*/  BSYNC B1 ;  /* 0x0000000000017941 */ /* 0x000fea0003800000 */
.L_x_11232:
[----:B------:R-:W-:Y:S05]  /*192b0*/  BRA `(.L_x_11234) ;  /* 0xfffffed4007c7947 */ /* 0x000fea000383ffff */
.L_x_11040:
        /* <DEDUP_REMOVED lines=8> */
.L_x_11236:
[----:B------:R-:W-:Y:S05]  /*19340*/  BSYNC B1 ;  /* 0x0000000000017941 */ /* 0x000fea0003800000 */
.L_x_11235:
[----:B------:R-:W-:Y:S05]  /*19350*/  BRA `(.L_x_11237) ;  /* 0xfffffed4005c7947 */ /* 0x000fea000383ffff */
.L_x_11041:
        /* <DEDUP_REMOVED lines=8> */
.L_x_11239:
[----:B------:R-:W-:Y:S05]  /*193e0*/  BSYNC B1 ;  /* 0x0000000000017941 */ /* 0x000fea0003800000 */
.L_x_11238:
[----:B------:R-:W-:Y:S05]  /*193f0*/  BRA `(.L_x_11240) ;  /* 0xfffffed4003c7947 */ /* 0x000fea000383ffff */
.L_x_11042:
        /* <DEDUP_REMOVED lines=8> */
.L_x_11242:
[----:B------:R-:W-:Y:S05]  /*19480*/  BSYNC B1 ;  /* 0x0000000000017941 */ /* 0x000fea0003800000 */
.L_x_11241:
[----:B------:R-:W-:Y:S05]  /*19490*/  BRA `(.L_x_11243) ;  /* 0xfffffed4001c7947 */ /* 0x000fea000383ffff */
.L_x_11043:
        /* <DEDUP_REMOVED lines=8> */
.L_x_11245:
[----:B------:R-:W-:Y:S05]  /*19520*/  BSYNC B1 ;  /* 0x0000000000017941 */ /* 0x000fea0003800000 */
.L_x_11244:
[----:B------:R-:W-:Y:S05]  /*19530*/  BRA `(.L_x_11246) ;  /* 0xfffffed000fc7947 */ /* 0x000fea000383ffff */
.L_x_11044:
        /* <DEDUP_REMOVED lines=8> */
.L_x_11248:
[----:B------:R-:W-:Y:S05]  /*195c0*/  BSYNC B1 ;  /* 0x0000000000017941 */ /* 0x000fea0003800000 */
.L_x_11247:
[----:B------:R-:W-:Y:S05]  /*195d0*/  BRA `(.L_x_11249) ;  /* 0xfffffed000dc7947 */ /* 0x000fea000383ffff */
.L_x_11046:
[----:B0-----:R0:W1:Y:S02]  /*195e0*/  SYNCS.PHASECHK.TRANS64.TRYWAIT P2, [R18+URZ+0x22800], R7 ;  /* 0x02280007120075a7 */ /* 0x001064000804017f */
[----:B-1----:R-:W-:Y:S05]  /*195f0*/  @!P2 NANOSLEEP.SYNCS 0x989680 ;  /* 0x009896800000a95d */ /* 0x002fea0003900000 */
[----:B------:R-:W1:Y:S02]  /*19600*/  @!P2 SYNCS.PHASECHK.TRANS64 P2, [R18+URZ+0x22800], R7 ;  /* 0x022800071200a5a7 */ /* 0x000e64000804007f */
[----:B-1----:R-:W-:Y:S05]  /*19610*/  @!P2 BRA `(.L_x_11046) ;  /* 0xfffffffc00f0a947 */ /* 0x002fea000383ffff */
[----:B------:R-:W-:Y:S05]  /*19620*/  BRA `(.L_x_11250) ;  /* 0xfffffed400547947 */ /* 0x000fea000383ffff */
.L_x_11054:
        /* <DEDUP_REMOVED lines=8> */
.L_x_11252:
[----:B------:R-:W-:Y:S05]  /*196b0*/  BSYNC B1 ;  /* 0x0000000000017941 */ /* 0x000fea0003800000 */
.L_x_11251:
[----:B------:R-:W-:Y:S05]  /*196c0*/  BRA `(.L_x_11253) ;  /* 0xfffffee400287947 */ /* 0x000fea000383ffff */
.L_x_11055:
        /* <DEDUP_REMOVED lines=8> */
.L_x_11255:
[----:B------:R-:W-:Y:S05]  /*19750*/  BSYNC B1 ;  /* 0x0000000000017941 */ /* 0x000fea0003800000 */
.L_x_11254:
[----:B------:R-:W-:Y:S05]  /*19760*/  BRA `(.L_x_11256) ;  /* 0xfffffee400087947 */ /* 0x000fea000383ffff */
.L_x_11056:
        /* <DEDUP_REMOVED lines=8> */
.L_x_11258:
[----:B------:R-:W-:Y:S05]  /*197f0*/  BSYNC B1 ;  /* 0x0000000000017941 */ /* 0x000fea0003800000 */
.L_x_11257:
[----:B------:R-:W-:Y:S05]  /*19800*/  BRA `(.L_x_11259) ;  /* 0xfffffee000e87947 */ /* 0x000fea000383ffff */
.L_x_11057:
        /* <DEDUP_REMOVED lines=8> */
.L_x_11261:
[----:B------:R-:W-:Y:S05]  /*19890*/  BSYNC B1 ;  /* 0x0000000000017941 */ /* 0x000fea0003800000 */
.L_x_11260:
[----:B------:R-:W-:Y:S05]  /*198a0*/  BRA `(.L_x_11262) ;  /* 0xfffffee000c87947 */ /* 0x000fea000383ffff */
.L_x_11058:
        /* <DEDUP_REMOVED lines=8> */
.L_x_11264:
[----:B------:R-:W-:Y:S05]  /*19930*/  BSYNC B1 ;  /* 0x0000000000017941 */ /* 0x000fea0003800000 */
.L_x_11263:
[----:B------:R-:W-:Y:S05]  /*19940*/  BRA `(.L_x_11265) ;  /* 0xfffffee000a87947 */ /* 0x000fea000383ffff */
.L_x_11059:
        /* <DEDUP_REMOVED lines=8> */
.L_x_11267:
[----:B------:R-:W-:Y:S05]  /*199d0*/  BSYNC B1 ;  /* 0x0000000000017941 */ /* 0x000fea0003800000 */
.L_x_11266:
[----:B------:R-:W-:Y:S05]  /*199e0*/  BRA `(.L_x_11268) ;  /* 0xfffffee0008c7947 */ /* 0x000fea000383ffff */
.L_x_11060:
        /* <DEDUP_REMOVED lines=8> */
.L_x_11270:
[----:B------:R-:W-:Y:S05]  /*19a70*/  BSYNC B1 ;  /* 0x0000000000017941 */ /* 0x000fea0003800000 */
.L_x_11269:
[----:B------:R-:W-:Y:S05]  /*19a80*/  BRA `(.L_x_11271) ;  /* 0xfffffee000707947 */ /* 0x000fea000383ffff */
.L_x_11061:
        /* <DEDUP_REMOVED lines=8> */
.L_x_11273:
[----:B------:R-:W-:Y:S05]  /*19b10*/  BSYNC B1 ;  /* 0x0000000000017941 */ /* 0x000fea0003800000 */
.L_x_11272:
[----:B------:R-:W-:Y:S05]  /*19b20*/  BRA `(.L_x_11274) ;  /* 0xfffffee000547947 */ /* 0x000fea000383ffff */
.L_x_11063:
[----:B0-----:R0:W1:Y:S02]  /*19b30*/  SYNCS.PHASECHK.TRANS64.TRYWAIT P2, [R18+URZ+0x22800], R3 ;  /* 0x02280003120075a7 */ /* 0x001064000804017f */
[----:B-1----:R-:W-:Y:S05]  /*19b40*/  @!P2 NANOSLEEP.SYNCS 0x989680 ;  /* 0x009896800000a95d */ /* 0x002fea0003900000 */
[----:B------:R-:W1:Y:S02]  /*19b50*/  @!P2 SYNCS.PHASECHK.TRANS64 P2, [R18+URZ+0x22800], R3 ;  /* 0x022800031200a5a7 */ /* 0x000e64000804007f */
[----:B-1----:R-:W-:Y:S05]  /*19b60*/  @!P2 BRA `(.L_x_11063) ;  /* 0xfffffffc00f0a947 */ /* 0x002fea000383ffff */
[----:B------:R-:W-:Y:S05]  /*19b70*/  BRA `(.L_x_11275) ;  /* 0xfffffee000b07947 */ /* 0x000fea000383ffff */
.L_x_11069:
[----:B-1----:R1:W2:Y:S02]  /*19b80*/  SYNCS.PHASECHK.TRANS64.TRYWAIT P1, [R13+URZ+0x22830], R14 ;  /* 0x0228300e0d0075a7 */ /* 0x0022a4000802017f */
[----:B--2---:R-:W-:Y:S05]  /*19b90*/  @!P1 NANOSLEEP.SYNCS 0x989680 ;  /* 0x009896800000995d */ /* 0x004fea0003900000 */
[----:B------:R-:W2:Y:S02]  /*19ba0*/  @!P1 SYNCS.PHASECHK.TRANS64 P1, [R13+URZ+0x22830], R14 ;  /* 0x0228300e0d0095a7 */ /* 0x000ea4000802007f */
[----:B--2---:R-:W-:Y:S05]  /*19bb0*/  @!P1 BRA `(.L_x_11069) ;  /* 0xfffffffc00f09947 */ /* 0x004fea000383ffff */
[----:B------:R-:W-:Y:S05]  /*19bc0*/  BRA `(.L_x_11068) ;  /* 0xfffffef000187947 */ /* 0x000fea000383ffff */
.L_x_11074:
[----:B-1----:R1:W2:Y:S02]  /*19bd0*/  SYNCS.PHASECHK.TRANS64.TRYWAIT P2, [R13+URZ+0x22850], R14 ;  /* 0x0228500e0d0075a7 */ /* 0x0022a4000804017f */
[----:B--2---:R-:W-:Y:S05]  /*19be0*/  @!P2 NANOSLEEP.SYNCS 0x989680 ;  /* 0x009896800000a95d */ /* 0x004fea0003900000 */
[----:B------:R-:W2:Y:S02]  /*19bf0*/  @!P2 SYNCS.PHASECHK.TRANS64 P2, [R13+URZ+0x22850], R14 ;  /* 0x0228500e0d00a5a7 */ /* 0x000ea4000804007f */
[----:B--2---:R-:W-:Y:S05]  /*19c00*/  @!P2 BRA `(.L_x_11074) ;  /* 0xfffffffc00f0a947 */ /* 0x004fea000383ffff */
[----:B------:R-:W-:Y:S05]  /*19c10*/  BRA `(.L_x_11073) ;  /* 0xffffff0c00b47947 */ /* 0x000fea000383ffff */
.L_x_11079:
[----:B-1----:R1:W2:Y:S02]  /*19c20*/  SYNCS.PHASECHK.TRANS64.TRYWAIT P2, [R14+URZ+0x22830], R13 ;  /* 0x0228300d0e0075a7 */ /* 0x0022a4000804017f */
[----:B--2---:R-:W-:Y:S05]  /*19c30*/  @!P2 NANOSLEEP.SYNCS 0x989680 ;  /* 0x009896800000a95d */ /* 0x004fea0003900000 */
[----:B------:R-:W2:Y:S02]  /*19c40*/  @!P2 SYNCS.PHASECHK.TRANS64 P2, [R14+URZ+0x22830], R13 ;  /* 0x0228300d0e00a5a7 */ /* 0x000ea4000804007f */
[----:B--2---:R-:W-:Y:S05]  /*19c50*/  @!P2 BRA `(.L_x_11079) ;  /* 0xfffffffc00f0a947 */ /* 0x004fea000383ffff */
[----:B------:R-:W-:Y:S05]  /*19c60*/  BRA `(.L_x_11078) ;  /* 0xffffff1400087947 */ /* 0x000fea000383ffff */
.L_x_11084:
[----:B--2---:R2:W3:Y:S02]  /*19c70*/  SYNCS.PHASECHK.TRANS64.TRYWAIT P2, [R14+URZ+0x22850], R13 ;  /* 0x0228500d0e0075a7 */ /* 0x0044e4000804017f */
[----:B---3--:R-:W-:Y:S05]  /*19c80*/  @!P2 NANOSLEEP.SYNCS 0x989680 ;  /* 0x009896800000a95d */ /* 0x008fea0003900000 */
[----:B------:R-:W3:Y:S02]  /*19c90*/  @!P2 SYNCS.PHASECHK.TRANS64 P2, [R14+URZ+0x22850], R13 ;  /* 0x0228500d0e00a5a7 */ /* 0x000ee4000804007f */
[----:B---3--:R-:W-:Y:S05]  /*19ca0*/  @!P2 BRA `(.L_x_11084) ;  /* 0xfffffffc00f0a947 */ /* 0x008fea000383ffff */
[----:B------:R-:W-:Y:S05]  /*19cb0*/  BRA `(.L_x_11083) ;  /* 0xffffff3800987947 */ /* 0x000fea000383ffff */
.L_x_11090:
[----:B-1----:R1:W2:Y:S02]  /*19cc0*/  SYNCS.PHASECHK.TRANS64.TRYWAIT P2, [R13+URZ+0x22830], R14 ;  /* 0x0228300e0d0075a7 */ /* 0x0022a4000804017f */
[----:B--2---:R-:W-:Y:S05]  /*19cd0*/  @!P2 NANOSLEEP.SYNCS 0x989680 ;  /* 0x009896800000a95d */ /* 0x004fea0003900000 */
[----:B------:R-:W2:Y:S02]  /*19ce0*/  @!P2 SYNCS.PHASECHK.TRANS64 P2, [R13+URZ+0x22830], R14 ;  /* 0x0228300e0d00a5a7 */ /* 0x000ea4000804007f */
[----:B--2---:R-:W-:Y:S05]  /*19cf0*/  @!P2 BRA `(.L_x_11090) ;  /* 0xfffffffc00f0a947 */ /* 0x004fea000383ffff */
[----:B------:R-:W-:Y:S05]  /*19d00*/  BRA `(.L_x_11089) ;  /* 0xffffff3c00d07947 */ /* 0x000fea000383ffff */
.L_x_11095:
[----:B-1----:R1:W2:Y:S02]  /*19d10*/  SYNCS.PHASECHK.TRANS64.TRYWAIT P2, [R13+URZ+0x22850], R14 ;  /* 0x0228500e0d0075a7 */ /* 0x0022a4000804017f */
[----:B--2---:R-:W-:Y:S05]  /*19d20*/  @!P2 NANOSLEEP.SYNCS 0x989680 ;  /* 0x009896800000a95d */ /* 0x004fea0003900000 */
[----:B------:R-:W2:Y:S02]  /*19d30*/  @!P2 SYNCS.PHASECHK.TRANS64 P2, [R13+URZ+0x22850], R14 ;  /* 0x0228500e0d00a5a7 */ /* 0x000ea4000804007f */
[----:B--2---:R-:W-:Y:S05]  /*19d40*/  @!P2 BRA `(.L_x_11095) ;  /* 0xfffffffc00f0a947 */ /* 0x004fea000383ffff */
[----:B------:R-:W-:Y:S05]  /*19d50*/  BRA `(.L_x_11094) ;  /* 0xffffff5c00ac7947 */ /* 0x000fea000383ffff */
.L_x_11130:
        /* <DEDUP_REMOVED lines=11> */
.L_x_11277:
[----:B------:R-:W-:Y:S05]  /*19e10*/  BSYNC B1 ;  /* 0x0000000000017941 */ /* 0x000fea0003800000 */
.L_x_11276:
[----:B------:R-:W-:Y:S05]  /*19e20*/  BRA `(.L_x_11278) ;  /* 0xffffffa800647947 */ /* 0x000fea000383ffff */
.L_x_11131:
[----:B------:R-:W-:Y:S01]  /*19e30*/  BSSY B1, `(.L_x_11279) ;  /* 0x0000006000017945 */ /* 0x000fe20003800000 */
[----:B------:R-:W-:-:S07]  /*19e40*/  IMAD.MOV.U32 R15, RZ, RZ, -0x1 ;  /* 0xffffffffff0f7424 */ /* 0x000fce00078e00ff */
[----:B------:R-:W-:Y:S05]  /*19e50*/  WARPSYNC.COLLECTIVE R15, `(.L_x_11280) ;  /* 0x000000000f0c7348 */ /* 0x000fea0003c00000 */
[----:B------:R-:W-:Y:S02]  /*19e60*/  ELECT P6, UR62, PT ;  /* 0x00000000003e782f */ /* 0x000fe400038c0000 */
[----:B------:R-:W-:Y:S01]  /*19e70*/  MOV R14, UR62 ;  /* 0x0000003e000e7c02 */ /* 0x000fe20008000f00 */
[----:B------:R-:W-:Y:S10]  /*19e80*/  ENDCOLLECTIVE ;  /* 0x000000000000791b */ /* 0x000ff40003800000 */
.L_x_11280:
[----:B------:R-:W-:Y:S05]  /*19e90*/  BSYNC B1 ;  /* 0x0000000000017941 */ /* 0x000fea0003800000 */
.L_x_11279:
[----:B------:R-:W-:Y:S05]  /*19ea0*/  BRA `(.L_x_11281) ;  /* 0xffffffa800507947 */ /* 0x000fea000383ffff */
.L_x_11133:
[----:B0-----:R0:W1:Y:S02]  /*19eb0*/  SYNCS.PHASECHK.TRANS64.TRYWAIT P0, [R9+URZ+0x22820], R5 ;  /* 0x02282005090075a7 */ /* 0x001064000800017f */
[----:B-1----:R-:W-:Y:S05]  /*19ec0*/  @!P0 NANOSLEEP.SYNCS 0x989680 ;  /* 0x009896800000895d */ /* 0x002fea0003900000 */
[----:B------:R-:W1:Y:S02]  /*19ed0*/  @!P0 SYNCS.PHASECHK.TRANS64 P0, [R9+URZ+0x22820], R5 ;  /* 0x02282005090085a7 */ /* 0x000e64000800007f */
[----:B-1----:R-:W-:Y:S05]  /*19ee0*/  @!P0 BRA `(.L_x_11133) ;  /* 0xfffffffc00f08947 */ /* 0x002fea000383ffff */
[----:B------:R-:W-:Y:S05]  /*19ef0*/  BRA `(.L_x_11282) ;  /* 0xffffffa8006c7947 */ /* 0x000fea000383ffff */
.L_x_11136:
[----:B0-----:R0:W1:Y:S02]  /*19f00*/  SYNCS.PHASECHK.TRANS64.TRYWAIT P0, [R5+URZ+0x228a0], R7 ;  /* 0x0228a007050075a7 */ /* 0x001064000800017f */
[----:B-1----:R-:W-:Y:S05]  /*19f10*/  @!P0 NANOSLEEP.SYNCS 0x989680 ;  /* 0x009896800000895d */ /* 0x002fea0003900000 */
[----:B------:R-:W1:Y:S02]  /*19f20*/  @!P0 SYNCS.PHASECHK.TRANS64 P0, [R5+URZ+0x228a0], R7 ;  /* 0x0228a007050085a7 */ /* 0x000e64000800007f */
[----:B-1----:R-:W-:Y:S05]  /*19f30*/  @!P0 BRA `(.L_x_11136) ;  /* 0xfffffffc00f08947 */ /* 0x002fea000383ffff */
[----:B------:R-:W-:Y:S05]  /*19f40*/  BRA `(.L_x_11283) ;  /* 0xffffffa8007c7947 */ /* 0x000fea000383ffff */
.L_x_11138:
[----:B-1----:R1:W2:Y:S02]  /*19f50*/  SYNCS.PHASECHK.TRANS64.TRYWAIT P0, [R5+URZ+0x228c0], R7 ;  /* 0x0228c007050075a7 */ /* 0x0022a4000800017f */
[----:B--2---:R-:W-:Y:S05]  /*19f60*/  @!P0 NANOSLEEP.SYNCS 0x989680 ;  /* 0x009896800000895d */ /* 0x004fea0003900000 */
[----:B------:R-:W2:Y:S02]  /*19f70*/  @!P0 SYNCS.PHASECHK.TRANS64 P0, [R5+URZ+0x228c0], R7 ;  /* 0x0228c007050085a7 */ /* 0x000ea4000800007f */
[----:B--2---:R-:W-:Y:S05]  /*19f80*/  @!P0 BRA `(.L_x_11138) ;  /* 0xfffffffc00f08947 */ /* 0x004fea000383ffff */
[----:B------:R-:W-:Y:S05]  /*19f90*/  BRA `(.L_x_11284) ;  /* 0xffffffa800e07947 */ /* 0x000fea000383ffff */
.L_x_11142:
[----:B0-----:R0:W1:Y:S02]  /*19fa0*/  SYNCS.PHASECHK.TRANS64.TRYWAIT P0, [R6+URZ+0x228a0], R7 ;  /* 0x0228a007060075a7 */ /* 0x001064000800017f */
[----:B-1----:R-:W-:Y:S05]  /*19fb0*/  @!P0 NANOSLEEP.SYNCS 0x989680 ;  /* 0x009896800000895d */ /* 0x002fea0003900000 */
[----:B------:R-:W1:Y:S02]  /*19fc0*/  @!P0 SYNCS.PHASECHK.TRANS64 P0, [R6+URZ+0x228a0], R7 ;  /* 0x0228a007060085a7 */ /* 0x000e64000800007f */
[----:B-1----:R-:W-:Y:S05]  /*19fd0*/  @!P0 BRA `(.L_x_11142) ;  /* 0xfffffffc00f08947 */ /* 0x002fea000383ffff */
[----:B------:R-:W-:Y:S05]  /*19fe0*/  BRA `(.L_x_11285) ;  /* 0xffffffac00d07947 */ /* 0x000fea000383ffff */
.L_x_11144:
[----:B-1----:R1:W2:Y:S02]  /*19ff0*/  SYNCS.PHASECHK.TRANS64.TRYWAIT P1, [R6+URZ+0x228c0], R7 ;  /* 0x0228c007060075a7 */ /* 0x0022a4000802017f */
[----:B--2---:R-:W-:Y:S05]  /*1a000*/  @!P1 NANOSLEEP.SYNCS 0x989680 ;  /* 0x009896800000995d */ /* 0x004fea0003900000 */
[----:B------:R-:W2:Y:S02]  /*1a010*/  @!P1 SYNCS.PHASECHK.TRANS64 P1, [R6+URZ+0x228c0], R7 ;  /* 0x0228c007060095a7 */ /* 0x000ea4000802007f */
[----:B--2---:R-:W-:Y:S05]  /*1a020*/  @!P1 BRA `(.L_x_11144) ;  /* 0xfffffffc00f09947 */ /* 0x004fea000383ffff */
[----:B------:R-:W-:Y:S05]  /*1a030*/  BRA `(.L_x_11286) ;  /* 0xffffffb0002c7947 */ /* 0x000fea000383ffff */
.L_x_11154:
        /* <DEDUP_REMOVED lines=11> */
.L_x_11288:
[----:B------:R-:W-:Y:S05]  /*1a0f0*/  BSYNC B0 ;  /* 0x0000000000007941 */ /* 0x000fea0003800000 */
.L_x_11287:
[----:B------:R-:W-:Y:S05]  /*1a100*/  BRA `(.L_x_11289) ;  /* 0xffffffb800e07947 */ /* 0x000fea000383ffff */
.L_x_11155:
[----:B------:R-:W-:Y:S01]  /*1a110*/  BSSY B0, `(.L_x_11290) ;  /* 0x0000006000007945 */ /* 0x000fe20003800000 */
[----:B------:R-:W-:-:S07]  /*1a120*/  IMAD.MOV.U32 R15, RZ, RZ, -0x1 ;  /* 0xffffffffff0f7424 */ /* 0x000fce00078e00ff */
[----:B------:R-:W-:Y:S05]  /*1a130*/  WARPSYNC.COLLECTIVE R15, `(.L_x_11291) ;  /* 0x000000000f0c7348 */ /* 0x000fea0003c00000 */
[----:B------:R-:W-:Y:S02]  /*1a140*/  ELECT P6, UR62, PT ;  /* 0x00000000003e782f */ /* 0x000fe400038c0000 */
[----:B------:R-:W-:Y:S01]  /*1a150*/  MOV R14, UR62 ;  /* 0x0000003e000e7c02 */ /* 0x000fe20008000f00 */
[----:B------:R-:W-:Y:S10]  /*1a160*/  ENDCOLLECTIVE ;  /* 0x000000000000791b */ /* 0x000ff40003800000 */
.L_x_11291:
[----:B------:R-:W-:Y:S05]  /*1a170*/  BSYNC B0 ;  /* 0x0000000000007941 */ /* 0x000fea0003800000 */
.L_x_11290:
[----:B------:R-:W-:Y:S05]  /*1a180*/  BRA `(.L_x_11292) ;  /* 0xffffffb800d07947 */ /* 0x000fea000383ffff */
.L_x_11158:
[----:B0-----:R0:W1:Y:S02]  /*1a190*/  SYNCS.PHASECHK.TRANS64.TRYWAIT P0, [R5+URZ+0x22840], R7 ;  /* 0x02284007050075a7 */ /* 0x001064000800017f */
[----:B-1----:R-:W-:Y:S05]  /*1a1a0*/  @!P0 NANOSLEEP.SYNCS 0x989680 ;  /* 0x009896800000895d */ /* 0x002fea0003900000 */
[----:B------:R-:W1:Y:S02]  /*1a1b0*/  @!P0 SYNCS.PHASECHK.TRANS64 P0, [R5+URZ+0x22840], R7 ;  /* 0x02284007050085a7 */ /* 0x000e64000800007f */
[----:B-1----:R-:W-:Y:S05]  /*1a1c0*/  @!P0 BRA `(.L_x_11158) ;  /* 0xfffffffc00f08947 */ /* 0x002fea000383ffff */
[----:B------:R-:W-:Y:S05]  /*1a1d0*/  BRA `(.L_x_11293) ;  /* 0xffffffbc00387947 */ /* 0x000fea000383ffff */
.L_x_11161:
        /* <DEDUP_REMOVED lines=8> */
.L_x_11164:
[----:B0-----:R0:W1:Y:S02]  /*1a260*/  SYNCS.PHASECHK.TRANS64.TRYWAIT P0, [R2+URZ+0x22860], R5 ;  /* 0x02286005020075a7 */ /* 0x001064000800017f */
[----:B-1----:R-:W-:Y:S05]  /*1a270*/  @!P0 NANOSLEEP.SYNCS 0x989680 ;  /* 0x009896800000895d */ /* 0x002fea0003900000 */
[----:B------:R-:W1:Y:S02]  /*1a280*/  @!P0 SYNCS.PHASECHK.TRANS64 P0, [R2+URZ+0x22860], R5 ;  /* 0x02286005020085a7 */ /* 0x000e64000800007f */
[----:B-1----:R-:W-:Y:S05]  /*1a290*/  @!P0 BRA `(.L_x_11164) ;  /* 0xfffffffc00f08947 */ /* 0x002fea000383ffff */
[----:B------:R-:W-:Y:S05]  /*1a2a0*/  BRA `(.L_x_11295) ;  /* 0xffffffc000307947 */ /* 0x000fea000383ffff */
.L_x_11173:
[----:B--2---:R2:W3:Y:S02]  /*1a2b0*/  SYNCS.PHASECHK.TRANS64.TRYWAIT P0, [R3+URZ+0x22840], R5 ;  /* 0x02284005030075a7 */ /* 0x0044e4000800017f */
[----:B---3--:R-:W-:Y:S05]  /*1a2c0*/  @!P0 NANOSLEEP.SYNCS 0x989680 ;  /* 0x009896800000895d */ /* 0x008fea0003900000 */
[----:B------:R-:W3:Y:S02]  /*1a2d0*/  @!P0 SYNCS.PHASECHK.TRANS64 P0, [R3+URZ+0x22840], R5 ;  /* 0x02284005030085a7 */ /* 0x000ee4000800007f */
[----:B---3--:R-:W-:Y:S05]  /*1a2e0*/  @!P0 BRA `(.L_x_11173) ;  /* 0xfffffffc00f08947 */ /* 0x008fea000383ffff */
[----:B------:R-:W-:Y:S05]  /*1a2f0*/  BRA `(.L_x_11296) ;  /* 0xffffffc400a47947 */ /* 0x000fea000383ffff */
.L_x_11175:
[----:B0-----:R0:W3:Y:S02]  /*1a300*/  SYNCS.PHASECHK.TRANS64.TRYWAIT P0, [R3+URZ+0x22860], R5 ;  /* 0x02286005030075a7 */ /* 0x0010e4000800017f */
[----:B---3--:R-:W-:Y:S05]  /*1a310*/  @!P0 NANOSLEEP.SYNCS 0x989680 ;  /* 0x009896800000895d */ /* 0x008fea0003900000 */
[----:B------:R-:W3:Y:S02]  /*1a320*/  @!P0 SYNCS.PHASECHK.TRANS64 P0, [R3+URZ+0x22860], R5 ;  /* 0x02286005030085a7 */ /* 0x000ee4000800007f */
[----:B---3--:R-:W-:Y:S05]  /*1a330*/  @!P0 BRA `(.L_x_11175) ;  /* 0xfffffffc00f08947 */ /* 0x008fea000383ffff */
[----:B------:R-:W-:Y:S05]  /*1a340*/  BRA `(.L_x_11297) ;  /* 0xffffffc800147947 */ /* 0x000fea000383ffff */
.L_x_11180:
[----:B--2---:R2:W3:Y:S02]  /*1a350*/  SYNCS.PHASECHK.TRANS64.TRYWAIT P0, [R2+URZ+0x22840], R3 ;  /* 0x02284003020075a7 */ /* 0x0044e4000800017f */
[----:B---3--:R-:W-:Y:S05]  /*1a360*/  @!P0 NANOSLEEP.SYNCS 0x989680 ;  /* 0x009896800000895d */ /* 0x008fea0003900000 */
[----:B------:R-:W3:Y:S02]  /*1a370*/  @!P0 SYNCS.PHASECHK.TRANS64 P0, [R2+URZ+0x22840], R3 ;  /* 0x02284003020085a7 */ /* 0x000ee4000800007f */
[----:B---3--:R-:W-:Y:S05]  /*1a380*/  @!P0 BRA `(.L_x_11180) ;  /* 0xfffffffc00f08947 */ /* 0x008fea000383ffff */
[----:B------:R-:W-:Y:S05]  /*1a390*/  BRA `(.L_x_11298) ;  /* 0xffffffcc005c7947 */ /* 0x000fea000383ffff */
.L_x_11182:
[----:B0-----:R0:W3:Y:S02]  /*1a3a0*/  SYNCS.PHASECHK.TRANS64.TRYWAIT P1, [R2+URZ+0x22860], R3 ;  /* 0x02286003020075a7 */ /* 0x0010e4000802017f */
[----:B---3--:R-:W-:Y:S05]  /*1a3b0*/  @!P1 NANOSLEEP.SYNCS 0x989680 ;  /* 0x009896800000995d */ /* 0x008fea0003900000 */
[----:B------:R-:W3:Y:S02]  /*1a3c0*/  @!P1 SYNCS.PHASECHK.TRANS64 P1, [R2+URZ+0x22860], R3 ;  /* 0x02286003020095a7 */ /* 0x000ee4000802007f */
[----:B---3--:R-:W-:Y:S05]  /*1a3d0*/  @!P1 BRA `(.L_x_11182) ;  /* 0xfffffffc00f09947 */ /* 0x008fea000383ffff */
[----:B------:R-:W-:Y:S05]  /*1a3e0*/  BRA `(.L_x_11299) ;  /* 0xffffffcc00c87947 */ /* 0x000fea000383ffff */
.L_x_11187:
[----:B---3--:R3:W4:Y:S02]  /*1a3f0*/  SYNCS.PHASECHK.TRANS64.TRYWAIT P0, [R2+URZ+0x22840], R3 ;  /* 0x02284003020075a7 */ /* 0x008724000800017f */
[----:B----4-:R-:W-:Y:S05]  /*1a400*/  @!P0 NANOSLEEP.SYNCS 0x989680 ;  /* 0x009896800000895d */ /* 0x010fea0003900000 */
[----:B------:R-:W4:Y:S02]  /*1a410*/  @!P0 SYNCS.PHASECHK.TRANS64 P0, [R2+URZ+0x22840], R3 ;  /* 0x02284003020085a7 */ /* 0x000f24000800007f */
[----:B----4-:R-:W-:Y:S05]  /*1a420*/  @!P0 BRA `(.L_x_11187) ;  /* 0xfffffffc00f08947 */ /* 0x010fea000383ffff */
[----:B------:R-:W-:Y:S05]  /*1a430*/  BRA `(.L_x_11300) ;  /* 0xffffffd000f47947 */ /* 0x000fea000383ffff */
.L_x_11189:
[----:B0-----:R0:W2:Y:S02]  /*1a440*/  SYNCS.PHASECHK.TRANS64.TRYWAIT P1, [R2+URZ+0x22860], R3 ;  /* 0x02286003020075a7 */ /* 0x0010a4000802017f */
[----:B--2---:R-:W-:Y:S05]  /*1a450*/  @!P1 NANOSLEEP.SYNCS 0x989680 ;  /* 0x009896800000995d */ /* 0x004fea0003900000 */
[----:B------:R-:W2:Y:S02]  /*1a460*/  @!P1 SYNCS.PHASECHK.TRANS64 P1, [R2+URZ+0x22860], R3 ;  /* 0x02286003020095a7 */ /* 0x000ea4000802007f */
[----:B--2---:R-:W-:Y:S05]  /*1a470*/  @!P1 BRA `(.L_x_11189) ;  /* 0xfffffffc00f09947 */ /* 0x004fea000383ffff */
[----:B------:R-:W-:Y:S05]  /*1a480*/  BRA `(.L_x_11301) ;  /* 0xffffffd400647947 */ /* 0x000fea000383ffff */
.L_x_11194:
[----:B------:R-:W-:Y:S01]  /*1a490*/  BSSY B0, `(.L_x_11302) ;  /* 0x0000008000007945 */ /* 0x000fe20003800000 */
[----:B------:R-:W-:Y:S01]  /*1a4a0*/  IMAD.MOV.U32 R13, RZ, RZ, R16 ;  /* 0x000000ffff0d7224 */ /* 0x000fe200078e0010 */
[----:B------:R-:W-:Y:S01]  /*1a4b0*/  MOV R12, RZ ;  /* 0x000000ff000c7202 */ /* 0x000fe20000000f00 */
[----:B------:R-:W-:Y:S02]  /*1a4c0*/  IMAD.MOV.U32 R11, RZ, RZ, 0x1f ;  /* 0x0000001fff0b7424 */ /* 0x000fe400078e00ff */
[----:B------:R-:W-:-:S07]  /*1a4d0*/  IMAD.MOV.U32 R15, RZ, RZ, -0x1 ;  /* 0xffffffffff0f7424 */ /* 0x000fce00078e00ff */
[----:B01----:R-:W-:Y:S05]  /*1a4e0*/  WARPSYNC.COLLECTIVE R15, `(.L_x_11303) ;  /* 0x000000000f087348 */ /* 0x003fea0003c00000 */
[----:B------:R2:W3:Y:S02]  /*1a4f0*/  SHFL.IDX P6, R14, R13, R12, R11 ;  /* 0x0000000c0d0e7389 */ /* 0x0004e400000c000b */
[----:B0123--:R-:W-:Y:S01]  /*1a500*/  ENDCOLLECTIVE ;  /* 0x000000000000791b */ /* 0x00ffe20003800000 */
.L_x_11303:
[----:B------:R-:W-:Y:S05]  /*1a510*/  BSYNC B0 ;  /* 0x0000000000007941 */ /* 0x000fea0003800000 */
.L_x_11302:
        /* <DEDUP_REMOVED lines=8> */
.L_x_11304:
[----:B------:R-:W-:Y:S01]  /*1a5a0*/  MOV R16, R14 ;  /* 0x0000000e00107202 */ /* 0x000fe20000000f00 */
[----:B------:R-:W-:Y:S06]  /*1a5b0*/  BRA `(.L_x_11305) ;  /* 0xffffffd800587947 */ /* 0x000fec000383ffff */
.L_x_11197:
        /* <DEDUP_REMOVED lines=8> */
.L_x_11307:
[----:B------:R-:W-:Y:S05]  /*1a640*/  BSYNC B0 ;  /* 0x0000000000007941 */ /* 0x000fea0003800000 */
.L_x_11306:
        /* <DEDUP_REMOVED lines=10> */
.L_x_11308:
        /* <DEDUP_REMOVED lines=8> */
.L_x_11309:
        /* <DEDUP_REMOVED lines=8> */
.L_x_11310:
        /* <DEDUP_REMOVED lines=8> */
.L_x_11311:
        /* <DEDUP_REMOVED lines=8> */
.L_x_11312:
[----:B------:R-:W-:Y:S05]  /*1a8f0*/  BRA `(.L_x_11313) ;  /* 0xffffffd8001c7947 */ /* 0x000fea000383ffff */
.L_x_11202:
        /* <DEDUP_REMOVED lines=8> */
.L_x_11315:
[----:B------:R-:W-:Y:S05]  /*1a980*/  BSYNC B0 ;  /* 0x0000000000007941 */ /* 0x000fea0003800000 */
.L_x_11314:
        /* <DEDUP_REMOVED lines=10> */
.L_x_11316:
        /* <DEDUP_REMOVED lines=8> */
.L_x_11317:
        /* <DEDUP_REMOVED lines=8> */
.L_x_11318:
        /* <DEDUP_REMOVED lines=8> */
.L_x_11319:
        /* <DEDUP_REMOVED lines=8> */
.L_x_11320:
[----:B------:R-:W-:Y:S05]  /*1ac30*/  BRA `(.L_x_11321) ;  /* 0xffffffd800007947 */ /* 0x000fea000383ffff */
.L_x_11204:
[----:B------:R-:W-:Y:S01]  /*1ac40*/  BSSY B0, `(.L_x_11322) ;  /* 0x0000006000007945 */ /* 0x000fe20003800000 */
[----:B------:R-:W-:Y:S01]  /*1ac50*/  PLOP3.LUT P6, PT, P6, PT, PT, 0x8, 0x0 ;  /* 0x000000000000781c */ /* 0x000fe200037ce170 */
[----:B------:R-:W-:-:S12]  /*1ac60*/  IMAD.MOV.U32 R15, RZ, RZ, -0x1 ;  /* 0xffffffffff0f7424 */ /* 0x000fd800078e00ff */
[----:B01----:R-:W-:Y:S05]  /*1ac70*/  WARPSYNC.COLLECTIVE R15, `(.L_x_11323) ;  /* 0x000000000f087348 */ /* 0x003fea0003c00000 */
[----:B------:R-:W-:Y:S01]  /*1ac80*/  VOTE.ANY R14, PT, P6 ;  /* 0x00000000000e7806 */ /* 0x000fe200030e0100 */
[----:B01----:R-:W-:Y:S06]  /*1ac90*/  ENDCOLLECTIVE ;  /* 0x000000000000791b */ /* 0x003fec0003800000 */
.L_x_11323:
[----:B------:R-:W-:Y:S05]  /*1aca0*/  BSYNC B0 ;  /* 0x0000000000007941 */ /* 0x000fea0003800000 */
.L_x_11322:
        /* <DEDUP_REMOVED lines=9> */
.L_x_11324:
[----:B------:R-:W-:Y:S01]  /*1ad40*/  IMAD.MOV.U32 R17, RZ, RZ, R14 ;  /* 0x000000ffff117224 */ /* 0x000fe200078e000e */
[----:B------:R-:W-:Y:S06]  /*1ad50*/  BRA `(.L_x_11325) ;  /* 0xffffffd400f07947 */ /* 0x000fec000383ffff */
.L_x_11206:
[----:B------:R-:W-:Y:S01]  /*1ad60*/  BSSY B0, `(.L_x_11326) ;  /* 0x0000007000007945 */ /* 0x000fe20003800000 */
[----:B------:R-:W-:Y:S01]  /*1ad70*/  IMAD.MOV.U32 R13, RZ, RZ, R2 ;  /* 0x000000ffff0d7224 */ /* 0x000fe200078e0002 */
[----:B------:R-:W-:Y:S01]  /*1ad80*/  MOV R11, 0x1f ;  /* 0x0000001f000b7802 */ /* 0x000fe20000000f00 */
[----:B------:R-:W-:-:S07]  /*1ad90*/  IMAD.MOV.U32 R15, RZ, RZ, -0x1 ;  /* 0xffffffffff0f7424 */ /* 0x000fce00078e00ff */
[----:B0123--:R-:W-:Y:S05]  /*1ada0*/  WARPSYNC.COLLECTIVE R15, `(.L_x_11327) ;  /* 0x000000000f087348 */ /* 0x00ffea0003c00000 */
[----:B------:R4:W0:Y:S02]  /*1adb0*/  SHFL.IDX P6, R14, R13, R12, R11 ;  /* 0x0000000c0d0e7389 */ /* 0x00082400000c000b */
[----:B01234-:R-:W-:Y:S01]  /*1adc0*/  ENDCOLLECTIVE ;  /* 0x000000000000791b */ /* 0x01ffe20003800000 */
.L_x_11327:
[----:B------:R-:W-:Y:S05]  /*1add0*/  BSYNC B0 ;  /* 0x0000000000007941 */ /* 0x000fea0003800000 */
.L_x_11326:
[----:B------:R-:W-:Y:S01]  /*1ade0*/  IMAD.MOV.U32 R7, RZ, RZ, R14 ;  /* 0x000000ffff077224 */ /* 0x000fe200078e000e */
[----:B------:R-:W-:Y:S06]  /*1adf0*/  BRA `(.L_x_11205) ;  /* 0xffffffd400e47947 */ /* 0x000fec000383ffff */
.L_x_11210:
[----:B-1----:R1:W2:Y:S02]  /*1ae00*/  SYNCS.PHASECHK.TRANS64.TRYWAIT P0, [R0+URZ+0x22820], R3 ;  /* 0x02282003000075a7 */ /* 0x0022a4000800017f */
[----:B--2---:R-:W-:Y:S05]  /*1ae10*/  @!P0 NANOSLEEP.SYNCS 0x989680 ;  /* 0x009896800000895d */ /* 0x004fea0003900000 */
[----:B------:R-:W2:Y:S02]  /*1ae20*/  @!P0 SYNCS.PHASECHK.TRANS64 P0, [R0+URZ+0x22820], R3 ;  /* 0x02282003000085a7 */ /* 0x000ea4000800007f */
[----:B--2---:R-:W-:Y:S05]  /*1ae30*/  @!P0 BRA `(.L_x_11210) ;  /* 0xfffffffc00f08947 */ /* 0x004fea000383ffff */
[----:B------:R-:W-:Y:S05]  /*1ae40*/  BRA `(.L_x_11328) ;  /* 0xffffffdc00587947 */ /* 0x000fea000383ffff */
.L_x_11211:
        /* <DEDUP_REMOVED lines=11> */
.L_x_11330:
[----:B------:R-:W-:Y:S05]  /*1af00*/  BSYNC B0 ;  /* 0x0000000000007941 */ /* 0x000fea0003800000 */
.L_x_11329:
[----:B------:R-:W-:Y:S05]  /*1af10*/  BRA `(.L_x_11331) ;  /* 0xffffffdc00407947 */ /* 0x000fea000383ffff */
.L_x_11212:
[----:B------:R-:W-:Y:S01]  /*1af20*/  BSSY B0, `(.L_x_11332) ;  /* 0x0000006000007945 */ /* 0x000fe20003800000 */
[----:B------:R-:W-:-:S07]  /*1af30*/  IMAD.MOV.U32 R15, RZ, RZ, -0x1 ;  /* 0xffffffffff0f7424 */ /* 0x000fce00078e00ff */
[----:B012---:R-:W-:Y:S05]  /*1af40*/  WARPSYNC.COLLECTIVE R15, `(.L_x_11333) ;  /* 0x000000000f0c7348 */ /* 0x007fea0003c00000 */
[----:B------:R-:W-:Y:S02]  /*1af50*/  ELECT P6, UR62, PT ;  /* 0x00000000003e782f */ /* 0x000fe400038c0000 */
[----:B------:R-:W-:Y:S01]  /*1af60*/  MOV R14, UR62 ;  /* 0x0000003e000e7c02 */ /* 0x000fe20008000f00 */
[----:B012---:R-:W-:Y:S10]  /*1af70*/  ENDCOLLECTIVE ;  /* 0x000000000000791b */ /* 0x007ff40003800000 */
.L_x_11333:
[----:B------:R-:W-:Y:S05]  /*1af80*/  BSYNC B0 ;  /* 0x0000000000007941 */ /* 0x000fea0003800000 */
.L_x_11332:
[----:B------:R-:W-:Y:S05]  /*1af90*/  BRA `(.L_x_11334) ;  /* 0xffffffdc00347947 */ /* 0x000fea000383ffff */
.L_x_11214:
[----:B-1----:R1:W2:Y:S02]  /*1afa0*/  SYNCS.PHASECHK.TRANS64.TRYWAIT P0, [R6+URZ], R5 ;  /* 0x00000005060075a7 */ /* 0x0022a4000800017f */
[----:B--2---:R-:W-:Y:S05]  /*1afb0*/  @!P0 NANOSLEEP.SYNCS 0x989680 ;  /* 0x009896800000895d */ /* 0x004fea0003900000 */
[----:B------:R-:W2:Y:S02]  /*1afc0*/  @!P0 SYNCS.PHASECHK.TRANS64 P0, [R6+URZ], R5 ;  /* 0x00000005060085a7 */ /* 0x000ea4000800007f */
[----:B--2---:R-:W-:Y:S05]  /*1afd0*/  @!P0 BRA `(.L_x_11214) ;  /* 0xfffffffc00f08947 */ /* 0x004fea000383ffff */
[----:B------:R-:W-:Y:S05]  /*1afe0*/  BRA `(.L_x_11335) ;  /* 0xffffffdc00707947 */ /* 0x000fea000383ffff */
.L_x_11215:
[----:B--2---:R2:W3:Y:S02]  /*1aff0*/  SYNCS.PHASECHK.TRANS64.TRYWAIT P0, [R7+URZ], R2 ;  /* 0x00000002070075a7 */ /* 0x0044e4000800017f */
[----:B---3--:R-:W-:Y:S05]  /*1b000*/  @!P0 NANOSLEEP.SYNCS 0x989680 ;  /* 0x009896800000895d */ /* 0x008fea0003900000 */
[----:B------:R-:W3:Y:S02]  /*1b010*/  @!P0 SYNCS.PHASECHK.TRANS64 P0, [R7+URZ], R2 ;  /* 0x00000002070085a7 */ /* 0x000ee4000800007f */
[----:B---3--:R-:W-:Y:S05]  /*1b020*/  @!P0 BRA `(.L_x_11215) ;  /* 0xfffffffc00f08947 */ /* 0x008fea000383ffff */
[----:B------:R-:W-:Y:S05]  /*1b030*/  BRA `(.L_x_11336) ;  /* 0xffffffdc00647947 */ /* 0x000fea000383ffff */
.L_x_11217:
[----:B---3--:R3:W4:Y:S02]  /*1b040*/  SYNCS.PHASECHK.TRANS64.TRYWAIT P0, [R4+URZ], R5 ;  /* 0x00000005040075a7 */ /* 0x008724000800017f */
[----:B----4-:R-:W-:Y:S05]  /*1b050*/  @!P0 NANOSLEEP.SYNCS 0x989680 ;  /* 0x009896800000895d */ /* 0x010fea0003900000 */
[----:B------:R-:W4:Y:S02]  /*1b060*/  @!P0 SYNCS.PHASECHK.TRANS64 P0, [R4+URZ], R5 ;  /* 0x00000005040085a7 */ /* 0x000f24000800007f */
[----:B----4-:R-:W-:Y:S05]  /*1b070*/  @!P0 BRA `(.L_x_11217) ;  /* 0xfffffffc00f08947 */ /* 0x010fea000383ffff */
[----:B------:R-:W-:Y:S05]  /*1b080*/  BRA `(.L_x_11337) ;  /* 0xffffffdc006c7947 */ /* 0x000fea000383ffff */
.L_x_11338:
        /* <DEDUP_REMOVED lines=15> */
.L_x_11977:


//--------------------- .text._ZN7cutlass13device_kernelIN5flash11enable_sm90INS1_16FlashAttnFwdSm90INS1_25CollectiveMainloopFwdSm90ILi2EN4cute5tupleIJNS5_1CILi1EEES8_S8_EEENS6_IJNS7_ILi128EEENS7_ILi96EEENS7_ILi64EEEEEELi256ENS_6half_tEfNS_4arch4Sm90ELb1ELb0ELb1ELb1ELb0ELb0ELb1ELb1ELb0ELb0ELb0ELb0EEENS1_21CollectiveEpilogueFwdINS6_IJSA_NS7_ILi256EEESB_EEES9_SE_SG_Li256ELb1ELb0ELb0ELb0EEENS1_36VarlenDynamicPersistentTileSchedulerILi128ELi96ELi256ELi32ELb0ELb0ELb1ELb1ELb1ELb1EEEEEEEEEvNT_6ParamsE --------------------------
	.section	.text._ZN7cutlass13device_kernelIN5flash11enable_sm90INS1_16FlashAttnFwdSm90INS1_25CollectiveMainloopFwdSm90ILi2EN4cute5tupleIJNS5_1CILi1EEES8_S8_EEENS6_IJNS7_ILi128EEENS7_ILi96EEENS7_ILi64EEEEEELi256ENS_6half_tEfNS_4arch4Sm90ELb1ELb0ELb1ELb1ELb0ELb0ELb1ELb1ELb0ELb0ELb0ELb0EEENS1_21CollectiveEpilogueFwdINS6_IJSA_NS7_ILi256EEESB_EEES9_SE_SG_Li256ELb1ELb0ELb0ELb0EEENS1_36VarlenDynamicPersistentTileSchedulerILi128ELi96ELi256ELi32ELb0ELb0ELb1ELb1ELb1ELb1EEEEEEEEEvNT_6ParamsE,"ax",@progbits
	.align	128
.text._ZN7cutlass13device_kernelIN5flash11enable_sm90INS1_16FlashAttnFwdSm90INS1_25CollectiveMainloopFwdSm90ILi2EN4cute5tupleIJNS5_1CILi1EEES8_S8_EEENS6_IJNS7_ILi128EEENS7_ILi96EEENS7_ILi64EEEEEELi256ENS_6half_tEfNS_4arch4Sm90ELb1ELb0ELb1ELb1ELb0ELb0ELb1ELb1ELb0ELb0ELb0ELb0EEENS1_21CollectiveEpilogueFwdINS6_IJSA_NS7_ILi256EEESB_EEES9_SE_SG_Li256ELb1ELb0ELb0ELb0EEENS1_36VarlenDynamicPersistentTileSchedulerILi128ELi96ELi256ELi32ELb0ELb0ELb1ELb1ELb1ELb1EEEEEEEEEvNT_6ParamsE:
        .type           _ZN7cutlass13device_kernelIN5flash11enable_sm90INS1_16FlashAttnFwdSm90INS1_25CollectiveMainloopFwdSm90ILi2EN4cute5tupleIJNS5_1CILi1EEES8_S8_EEENS6_IJNS7_ILi128EEENS7_ILi96EEENS7_ILi64EEEEEELi256ENS_6half_tEfNS_4arch4Sm90ELb1ELb0ELb1ELb1ELb0ELb0ELb1ELb1ELb0ELb0ELb0ELb0EEENS1_21CollectiveEpilogueFwdINS6_IJSA_NS7_ILi256EEESB_EEES9_SE_SG_Li256ELb1ELb0ELb0ELb0EEENS1_36VarlenDynamicPersistentTileSchedulerILi128ELi96ELi256ELi32ELb0ELb0ELb1ELb1ELb1ELb1EEEEEEEEEvNT_6ParamsE,@function
        .size           _ZN7cutlass13device_kernelIN5flash11enable_sm90INS1_16FlashAttnFwdSm90INS1_25CollectiveMainloopFwdSm90ILi2EN4cute5tupleIJNS5_1CILi1EEES8_S8_EEENS6_IJNS7_ILi128EEENS7_ILi96EEENS7_ILi64EEEEEELi256ENS_6half_tEfNS_4arch4Sm90ELb1ELb0ELb1ELb1ELb0ELb0ELb1ELb1ELb0ELb0ELb0ELb0EEENS1_21CollectiveEpilogueFwdINS6_IJSA_NS7_ILi256EEESB_EEES9_SE_SG_Li256ELb1ELb0ELb0ELb0EEENS1_36VarlenDynamicPersistentTileSchedulerILi128ELi96ELi256ELi32ELb0ELb0ELb1ELb1ELb1ELb1EEEEEEEEEvNT_6ParamsE,(.L_x_11978 - _ZN7cutlass13device_kernelIN5flash11enable_sm90INS1_16FlashAttnFwdSm90INS1_25CollectiveMainloopFwdSm90ILi2EN4cute5tupleIJNS5_1CILi1EEES8_S8_EEENS6_IJNS7_ILi128EEENS7_ILi96EEENS7_ILi64EEEEEELi256ENS_6half_tEfNS_4arch4Sm90ELb1ELb0ELb1ELb1ELb0ELb0ELb1ELb1ELb0ELb0ELb0ELb0EEENS1_21CollectiveEpilogueFwdINS6_IJSA_NS7_ILi256EEESB_EEES9_SE_SG_Li256ELb1ELb0ELb0ELb0EEENS1_36VarlenDynamicPersistentTileSchedulerILi128ELi96ELi256ELi32ELb0ELb0ELb1ELb1ELb1ELb1EEEEEEEEEvNT_6ParamsE)
        .other          _ZN7cutlass13device_kernelIN5flash11enable_sm90INS1_16FlashAttnFwdSm90INS1_25CollectiveMainloopFwdSm90ILi2EN4cute5tupleIJNS5_1CILi1EEES8_S8_EEENS6_IJNS7_ILi128EEENS7_ILi96EEENS7_ILi64EEEEEELi256ENS_6half_tEfNS_4arch4Sm90ELb1ELb0ELb1ELb1ELb0ELb0ELb1ELb1ELb0ELb0ELb0ELb0EEENS1_21CollectiveEpilogueFwdINS6_IJSA_NS7_ILi256EEESB_EEES9_SE_SG_Li256ELb1ELb0ELb0ELb0EEENS1_36VarlenDynamicPersistentTileSchedulerILi128ELi96ELi256ELi32ELb0ELb0ELb1ELb1ELb1ELb1EEEEEEEEEvNT_6ParamsE,@"STO_CUDA_ENTRY STV_DEFAULT"
_ZN7cutlass13device_kernelIN5flash11enable_sm90INS1_16FlashAttnFwdSm90INS1_25CollectiveMainloopFwdSm90ILi2EN4cute5tupleIJNS5_1CILi1EEES8_S8_EEENS6_IJNS7_ILi128EEENS7_ILi96EEENS7_ILi64EEEEEELi256ENS_6half_tEfNS_4arch4Sm90ELb1ELb0ELb1ELb1ELb0ELb0ELb1ELb1ELb0ELb0ELb0ELb0EEENS1_21CollectiveEpilogueFwdINS6_IJSA_NS7_ILi256EEESB_EEES9_SE_SG_Li256ELb1ELb0ELb0ELb0EEENS1_36VarlenDynamicPersistentTileSchedulerILi128ELi96ELi256ELi32ELb0ELb0ELb1ELb1ELb1ELb1EEEEEEEEEvNT_6ParamsE:
        /* <DEDUP_REMOVED lines=24> */
.L_x_11340:
[----:B------:R-:W-:Y:S05]  /*0180*/  BSYNC B0 ;  /* 0x0000000000007941 */ /* 0x000fea0003800000 */
.L_x_11339:
        /* <DEDUP_REMOVED lines=43> */
.L_x_11341:
        /* <DEDUP_REMOVED lines=22> */
.L_x_11342:
        /* <DEDUP_REMOVED lines=18> */
.L_x_11343:
        /* <DEDUP_REMOVED lines=22> */
.L_x_11344:
        /* <DEDUP_REMOVED lines=22> */
.L_x_11345:
        /* <DEDUP_REMOVED lines=8> */
.L_x_11347:
        /* <DEDUP_REMOVED lines=20> */
[----:B------:R-:W-:Y:S01]  /*0b40*/  IMAD.MOV.U32 R219, RZ, RZ, RZ ;  /* 0x000000ffffdb7224 */ /* 0x000fe200078e00ff */
[----:B------:R-:W-:Y:S01]  /*0b50*/  R2UR UR5, R14 ;  /* 0x000000000e0572ca */ /* 0x000fe200000e0000 */
[----:B------:R-:W0:Y:S01]  /*0b60*/  S2R R0, SR_TID.X ;  /* 0x0000000000007919 */ /* 0x000e220000002100 */
[----:B------:R-:W-:Y:S01]  /*0b70*/  UMOV UR37, URZ ;  /* 0x0000003f00257c82 */ /* 0x000fe20008000000 */
[----:B------:R-:W-:Y:S01]  /*0b80*/  UMOV UR36, URZ ;  /* 0x0000003f00247c82 */ /* 0x000fe20008000000 */
[----:B0-----:R-:W-:-:S05]  /*0b90*/  VIADD R233, R0, 0xffffff80 ;  /* 0xffffff8000e97836 */ /* 0x001fca0000000000 */
[----:B------:R-:W-:-:S04]  /*0ba0*/  SHF.R.S32.HI R0, RZ, 0x1f, R233 ;  /* 0x0000001fff007819 */ /* 0x000fc800000114e9 */
[-C--:B------:R-:W-:Y:S02]  /*0bb0*/  LEA.HI R3, R0, R233.reuse, RZ, 0x4 ;  /* 0x000000e900037211 */ /* 0x080fe400078f20ff */
[----:B--2---:R-:W-:Y:S02]  /*0bc0*/  R2UR UR4, R2 ;  /* 0x00000000020472ca */ /* 0x004fe400000e0000 */
[----:B------:R-:W-:-:S04]  /*0bd0*/  LEA.HI R2, R0, R233, RZ, 0x7 ;  /* 0x000000e900027211 */ /* 0x000fc800078f38ff */
[----:B------:R-:W-:Y:S02]  /*0be0*/  LOP3.LUT R220, R2, 0xffffff80, RZ, 0xc0, !PT ;  /* 0xffffff8002dc7812 */ /* 0x000fe400078ec0ff */
[----:B------:R-:W-:-:S03]  /*0bf0*/  SHF.R.S32.HI R221, RZ, 0x7, R2 ;  /* 0x00000007ffdd7819 */ /* 0x000fc60000011402 */
[----:B------:R-:W-:Y:S01]  /*0c00*/  IMAD.IADD R220, R233, 0x1, -R220 ;  /* 0x00000001e9dc7824 */ /* 0x000fe200078e0adc */
[----:B------:R-:W-:Y:S01]  /*0c10*/  LEA.HI R2, R2, R221, RZ, 0x1 ;  /* 0x000000dd02027211 */ /* 0x000fe200078f08ff */
[----:B------:R-:W-:-:S03]  /*0c20*/  ULOP3.LUT UR4, UR4, 0x1, URZ, 0xfc, !UPT ;  /* 0x0000000104047892 */ /* 0x000fc6000f8efc3f */
[----:B------:R-:W-:Y:S02]  /*0c30*/  SHF.R.S32.HI R7, RZ, 0x1f, R220 ;  /* 0x0000001fff077819 */ /* 0x000fe400000114dc */
[----:B------:R-:W-:Y:S01]  /*0c40*/  LOP3.LUT R2, R2, 0x3fffffe, RZ, 0xc0, !PT ;  /* 0x03fffffe02027812 */ /* 0x000fe200078ec0ff */
[----:B------:R-:W-:Y:S01]  /*0c50*/  IMAD.U32 R232, RZ, RZ, UR4 ;  /* 0x00000004ffe87e24 */ /* 0x000fe2000f8e00ff */
[CC--:B------:R-:W-:Y:S02]  /*0c60*/  LEA.HI R8, R7.reuse, R220.reuse, RZ, 0x2 ;  /* 0x000000dc07087211 */ /* 0x0c0fe400078f10ff */
[----:B------:R-:W-:Y:S01]  /*0c70*/  LEA.HI R7, R7, R220, RZ, 0x5 ;  /* 0x000000dc07077211 */ /* 0x000fe200078f28ff */
[----:B------:R-:W-:Y:S01]  /*0c80*/  IMAD.IADD R206, R221, 0x1, -R2 ;  /* 0x00000001ddce7824 */ /* 0x000fe200078e0a02 */
[--C-:B------:R-:W-:Y:S02]  /*0c90*/  SHF.R.S32.HI R5, RZ, 0x2, R8.reuse ;  /* 0x00000002ff057819 */ /* 0x100fe40000011408 */
[----:B------:R-:W-:-:S02]  /*0ca0*/  SHF.R.S32.HI R4, RZ, 0x1f, R8 ;  /* 0x0000001fff047819 */ /* 0x000fc40000011408 */
        /* <DEDUP_REMOVED lines=8> */
[----:B------:R-:W-:Y:S01]  /*0d30*/  SHF.R.S32.HI R6, RZ, 0x4, R3 ;  /* 0x00000004ff067819 */ /* 0x000fe20000011403 */
[----:B------:R-:W-:Y:S01]  /*0d40*/  IMAD.SHL.U32 R5, R4, 0x20, RZ ;  /* 0x0000002004057824 */ /* 0x000fe200078e00ff */
[----:B------:R-:W-:Y:S01]  /*0d50*/  LOP3.LUT R4, R3, 0x3fffff0, RZ, 0xc0, !PT ;  /* 0x03fffff003047812 */ /* 0x000fe200078ec0ff */
[----:B------:R-:W-:Y:S01]  /*0d60*/  IMAD R7, R7, 0x10, R10 ;  /* 0x0000001007077824 */ /* 0x000fe200078e020a */
[----:B------:R-:W-:-:S02]  /*0d70*/  LEA.HI R3, R3, R6, RZ, 0x1 ;  /* 0x0000000603037211 */ /* 0x000fc400078f08ff */
[----:B------:R-:W-:Y:S01]  /*0d80*/  LOP3.LUT R5, R5, 0xfffffc00, RZ, 0xc0, !PT ;  /* 0xfffffc0005057812 */ /* 0x000fe200078ec0ff */
[----:B------:R-:W-:Y:S01]  /*0d90*/  IMAD.IADD R4, R233, 0x1, -R4 ;  /* 0x00000001e9047824 */ /* 0x000fe200078e0a04 */
[----:B------:R-:W-:Y:S02]  /*0da0*/  LOP3.LUT R3, R3, 0x1ffffffe, RZ, 0xc0, !PT ;  /* 0x1ffffffe03037812 */ /* 0x000fe400078ec0ff */
[----:B------:R-:W-:Y:S01]  /*0db0*/  LOP3.LUT R2, R0, 0x1ffffff8, RZ, 0xc0, !PT ;  /* 0x1ffffff800027812 */ /* 0x000fe200078ec0ff */
[----:B------:R-:W-:Y:S01]  /*0dc0*/  IMAD R4, R4, 0x40, R5 ;  /* 0x0000004004047824 */ /* 0x000fe200078e0205 */
[----:B------:R-:W-:Y:S01]  /*0dd0*/  LEA R206, R206, R7, 0x6 ;  /* 0x00000007cece7211 */ /* 0x000fe200078e30ff */
[----:B------:R-:W-:Y:S01]  /*0de0*/  IMAD.IADD R3, R6, 0x1, -R3 ;  /* 0x0000000106037824 */ /* 0x000fe200078e0a03 */
[----:B------:R-:W-:Y:S01]  /*0df0*/  SHF.R.S32.HI R202, RZ, 0x3, R0 ;  /* 0x00000003ffca7819 */ /* 0x000fe20000011400 */
[----:B------:R-:W-:Y:S02]  /*0e00*/  IMAD.IADD R2, R233, 0x1, -R2 ;  /* 0x00000001e9027824 */ /* 0x000fe400078e0a02 */
[----:B------:R-:W-:-:S02]  /*0e10*/  IMAD R231, R3, 0x8, R4 ;  /* 0x0000000803e77824 */ /* 0x000fc400078e0204 */
[----:B------:R-:W-:Y:S02]  /*0e20*/  IMAD.MOV.U32 R7, RZ, RZ, R15 ;  /* 0x000000ffff077224 */ /* 0x000fe400078e000f */
[----:B------:R-:W-:-:S07]  /*0e30*/  IMAD.SHL.U32 R200, R2, 0x8, RZ ;  /* 0x0000000802c87824 */ /* 0x000fce00078e00ff */
.L_x_11402:
[----:B0-----:R-:W0:Y:S01]  /*0e40*/  LDC.64 R2, c[0x0][0xd60] ;  /* 0x00035800ff027b82 */ /* 0x001e220000000a00 */
[----:B------:R-:W-:Y:S01]  /*0e50*/  ULDC.64 UR10, c[0x0][0x208] ;  /* 0x00008200000a7ab9 */ /* 0x000fe20000000a00 */
[----:B------:R-:W-:Y:S01]  /*0e60*/  ULDC.64 UR6, c[0x0][0xb20] ;  /* 0x0002c80000067ab9 */ /* 0x000fe20000000a00 */
[----:B------:R-:W-:Y:S01]  /*0e70*/  ULDC.64 UR8, c[0x0][0xb10] ;  /* 0x0002c40000087ab9 */ /* 0x000fe20000000a00 */
[----:B0-----:R-:W-:-:S05]  /*0e80*/  IMAD.WIDE R2, R7, 0x4, R2 ;  /* 0x0000000407027825 */ /* 0x001fca00078e0202 */
[----:B--2---:R-:W2:Y:S01]  /*0e90*/  LDG.E R207, desc[UR10][R2.64] ;  /* 0x0000000a02cf7981 */ /* 0x004ea2000c1e1900 */
[----:B------:R-:W-:Y:S02]  /*0ea0*/  ISETP.NE.U32.AND P0, PT, RZ, UR6, PT ;  /* 0x00000006ff007c0c */ /* 0x000fe4000bf05070 */
[----:B------:R-:W-:Y:S02]  /*0eb0*/  ISETP.NE.U32.AND P1, PT, RZ, UR8, PT ;  /* 0x00000008ff007c0c */ /* 0x000fe4000bf25070 */
[----:B------:R-:W-:Y:S02]  /*0ec0*/  ISETP.NE.AND.EX P0, PT, RZ, UR7, PT, P0 ;  /* 0x00000007ff007c0c */ /* 0x000fe4000bf05300 */
[----:B------:R-:W-:Y:S02]  /*0ed0*/  ISETP.NE.AND.EX P1, PT, RZ, UR9, PT, P1 ;  /* 0x00000009ff007c0c */ /* 0x000fe4000bf25310 */
[----:B--2---:R-:W-:-:S09]  /*0ee0*/  SHF.R.S32.HI R208, RZ, 0x1f, R207 ;  /* 0x0000001fffd07819 */ /* 0x004fd200000114cf */
[----:B---34-:R-:W-:-:S04]  /*0ef0*/  @P0 LEA R4, P2, R207, UR6, 0x2 ;  /* 0x00000006cf040c11 */ /* 0x018fc8000f8410ff */
[C---:B------:R-:W-:Y:S01]  /*0f00*/  @P0 LEA.HI.X R5, R207.reuse, UR7, R208, 0x2, P2 ;  /* 0x00000007cf050c11 */ /* 0x040fe200090f14d0 */
[----:B------:R-:W-:Y:S01]  /*0f10*/  ULDC.64 UR6, c[0x0][0x3f8] ;  /* 0x0000fe0000067ab9 */ /* 0x000fe20000000a00 */
[----:B------:R-:W-:-:S03]  /*0f20*/  @P1 LEA R6, P2, R207, UR8, 0x2 ;  /* 0x00000008cf061c11 */ /* 0x000fc6000f8410ff */
[----:B------:R-:W2:Y:S01]  /*0f30*/  @P0 LDG.E R4, desc[UR10][R4.64] ;  /* 0x0000000a04040981 */ /* 0x000ea2000c1e1900 */
[----:B------:R-:W-:-:S05]  /*0f40*/  @P1 LEA.HI.X R7, R207, UR9, R208, 0x2, P2 ;  /* 0x00000009cf071c11 */ /* 0x000fca00090f14d0 */
[----:B------:R-:W3:Y:S01]  /*0f50*/  @P1 LDG.E R6, desc[UR10][R6.64] ;  /* 0x0000000a06061981 */ /* 0x000ee2000c1e1900 */
[----:B------:R-:W-:Y:S01]  /*0f60*/  ULDC UR8, c[0x0][0x288] ;  /* 0x0000a20000087ab9 */ /* 0x000fe20000000800 */
[----:B------:R-:W-:Y:S01]  /*0f70*/  UISETP.NE.U32.AND UP0, UPT, UR6, URZ, UPT ;  /* 0x0000003f0600728c */ /* 0x000fe2000bf05070 */
[----:B------:R-:W-:Y:S01]  /*0f80*/  IMAD.U32 R209, RZ, RZ, UR5 ;  /* 0x00000005ffd17e24 */ /* 0x000fe2000f8e00ff */
[----:B------:R-:W-:Y:S01]  /*0f90*/  ULDC.64 UR10, c[0x0][0xb18] ;  /* 0x0002c600000a7ab9 */ /* 0x000fe20000000a00 */
[----:B------:R-:W-:Y:S01]  /*0fa0*/  ULDC UR6, c[0x0][0x404] ;  /* 0x0001010000067ab9 */ /* 0x000fe20000000800 */
[----:B------:R-:W-:Y:S01]  /*0fb0*/  UISETP.NE.AND.EX UP0, UPT, UR7, URZ, UPT, UP0 ;  /* 0x0000003f0700728c */ /* 0x000fe2000bf05300 */
[----:B------:R-:W-:Y:S01]  /*0fc0*/  ISETP.NE.U32.AND P2, PT, RZ, UR10, PT ;  /* 0x0000000aff007c0c */ /* 0x000fe2000bf45070 */
[----:B------:R-:W-:Y:S01]  /*0fd0*/  UMOV UR4, URZ ;  /* 0x0000003f00047c82 */ /* 0x000fe20008000000 */
[----:B------:R-:W-:Y:S01]  /*0fe0*/  ULDC UR7, c[0x0][0x2e0] ;  /* 0x0000b80000077ab9 */ /* 0x000fe20000000800 */
[----:B------:R-:W-:Y:S01]  /*0ff0*/  USEL UR6, UR6, 0x1, UP0 ;  /* 0x0000000106067887 */ /* 0x000fe20008000000 */
[----:B------:R-:W-:-:S03]  /*1000*/  ISETP.NE.AND.EX P2, PT, RZ, UR11, PT, P2 ;  /* 0x0000000bff007c0c */ /* 0x000fc6000bf45320 */
[----:B------:R-:W-:Y:S01]  /*1010*/  UIMAD UR6, UR6, UR7, URZ ;  /* 0x00000007060672a4 */ /* 0x000fe2000f8e023f */
[----:B--2---:R-:W-:Y:S02]  /*1020*/  @P0 R2UR UR4, R4 ;  /* 0x00000000040402ca */ /* 0x004fe400000e0000 */
[----:B---3--:R-:W-:-:S13]  /*1030*/  @P1 R2UR UR8, R6 ;  /* 0x00000000060812ca */ /* 0x008fda00000e0000 */
[----:B------:R-:W-:Y:S01]  /*1040*/  IMAD.U32 R201, RZ, RZ, UR8 ;  /* 0x00000008ffc97e24 */ /* 0x000fe2000f8e00ff */
[----:B-1---5:R-:W-:Y:S06]  /*1050*/  @P1 BRA `(.L_x_11348) ;  /* 0x0000000000341947 */ /* 0x022fec0003800000 */
[----:B------:R-:W-:Y:S02]  /*1060*/  ULDC.64 UR8, c[0x0][0xaf8] ;  /* 0x0002be0000087ab9 */ /* 0x000fe40000000a00 */
[----:B------:R-:W-:-:S04]  /*1070*/  ISETP.NE.U32.AND P0, PT, RZ, UR8, PT ;  /* 0x00000008ff007c0c */ /* 0x000fc8000bf05070 */
[----:B------:R-:W-:-:S13]  /*1080*/  ISETP.NE.AND.EX P0, PT, RZ, UR9, PT, P0 ;  /* 0x00000009ff007c0c */ /* 0x000fda000bf05300 */
[----:B------:R-:W-:Y:S05]  /*1090*/  @!P0 BRA `(.L_x_11348) ;  /* 0x0000000000248947 */ /* 0x000fea0003800000 */
[----:B------:R-:W0:Y:S01]  /*10a0*/  LDC.64 R2, c[0x0][0xaf8] ;  /* 0x0002be00ff027b82 */ /* 0x000e220000000a00 */
[----:B------:R-:W-:Y:S01]  /*10b0*/  ULDC.64 UR8, c[0x0][0x208] ;  /* 0x0000820000087ab9 */ /* 0x000fe20000000a00 */
[----:B0-----:R-:W-:-:S05]  /*10c0*/  IMAD.WIDE R2, R207, 0x4, R2 ;  /* 0x00000004cf027825 */ /* 0x001fca00078e0202 */
[----:B------:R-:W2:Y:S04]  /*10d0*/  LDG.E R4, desc[UR8][R2.64] ;  /* 0x0000000802047981 */ /* 0x000ea8000c1e1900 */
[----:B------:R-:W3:Y:S01]  /*10e0*/  LDG.E R0, desc[UR8][R2.64+0x4] ;  /* 0x0000040802007981 */ /* 0x000ee2000c1e1900 */
[----:B--2---:R-:W-:Y:S02]  /*10f0*/  R2UR UR5, R4 ;  /* 0x00000000040572ca */ /* 0x004fe400000e0000 */
[----:B---3--:R-:W-:-:S13]  /*1100*/  R2UR UR7, R0 ;  /* 0x00000000000772ca */ /* 0x008fda00000e0000 */
[----:B------:R-:W-:-:S06]  /*1110*/  UIADD3 UR5, -UR5, UR7, URZ ;  /* 0x0000000705057290 */ /* 0x000fcc000fffe13f */
[----:B------:R-:W-:-:S07]  /*1120*/  IMAD.U32 R201, RZ, RZ, UR5 ;  /* 0x00000005ffc97e24 */ /* 0x000fce000f8e00ff */
.L_x_11348:
[----:B------:R-:W-:Y:S01]  /*1130*/  IMAD.U32 R218, RZ, RZ, UR61 ;  /* 0x0000003dffda7e24 */ /* 0x000fe2000f8e00ff */
[----:B------:R-:W-:Y:S06]  /*1140*/  @!P2 BRA `(.L_x_11349) ;  /* 0x000000000018a947 */ /* 0x000fec0003800000 */
[----:B------:R-:W-:Y:S01]  /*1150*/  LEA R2, P0, R207, UR10, 0x2 ;  /* 0x0000000acf027c11 */ /* 0x000fe2000f8010ff */
[----:B------:R-:W-:-:S03]  /*1160*/  ULDC.64 UR6, c[0x0][0x208] ;  /* 0x0000820000067ab9 */ /* 0x000fc60000000a00 */
[----:B------:R-:W-:-:S05]  /*1170*/  LEA.HI.X R3, R207, UR11, R208, 0x2, P0 ;  /* 0x0000000bcf037c11 */ /* 0x000fca00080f14d0 */
[----:B------:R-:W2:Y:S02]  /*1180*/  LDG.E R2, desc[UR6][R2.64] ;  /* 0x0000000602027981 */ /* 0x000ea4000c1e1900 */
[----:B--2---:R-:W-:Y:S01]  /*1190*/  R2UR UR6, R2 ;  /* 0x00000000020672ca */ /* 0x004fe200000e0000 */
[----:B------:R-:W-:-:S14]  /*11a0*/  BRA `(.L_x_11350) ;  /* 0x0000000000307947 */ /* 0x000fdc0003800000 */
.L_x_11349:
        /* <DEDUP_REMOVED lines=11> */
[----:B------:R-:W-:-:S12]  /*1260*/  UIADD3 UR6, -UR6, UR5, URZ ;  /* 0x0000000506067290 */ /* 0x000fd8000fffe13f */
.L_x_11350:
[----:B------:R-:W-:Y:S01]  /*1270*/  R2UR UR7, R201 ;  /* 0x00000000c90772ca */ /* 0x000fe200000e0000 */
[----:B------:R-:W-:Y:S01]  /*1280*/  UIADD3 UR6, -UR4, UR6, URZ ;  /* 0x0000000604067290 */ /* 0x000fe2000fffe13f */
[----:B------:R-:W-:Y:S01]  /*1290*/  PLOP3.LUT P0, PT, PT, PT, PT, 0x80, 0x0 ;  /* 0x000000000000781c */ /* 0x000fe20003f0f070 */
[----:B------:R-:W-:Y:S01]  /*12a0*/  ULEA UR5, UR61, 0xdf, 0x7 ;  /* 0x000000df3d057891 */ /* 0x000fe2000f8e383f */
[----:B------:R-:W-:Y:S01]  /*12b0*/  CS2R R2, SRZ ;  /* 0x0000000000027805 */ /* 0x000fe2000001ff00 */
[----:B------:R-:W-:Y:S01]  /*12c0*/  UIADD3 UR4, UR6, 0x5f, URZ ;  /* 0x0000005f06047890 */ /* 0x000fe2000fffe03f */
[----:B------:R-:W-:Y:S01]  /*12d0*/  MOV R0, RZ ;  /* 0x000000ff00007202 */ /* 0x000fe20000000f00 */
[----:B------:R-:W-:Y:S01]  /*12e0*/  IMAD.U32 R204, RZ, RZ, UR6 ;  /* 0x00000006ffcc7e24 */ /* 0x000fe2000f8e00ff */
[----:B------:R-:W-:Y:S01]  /*12f0*/  CS2R R148, SRZ ;  /* 0x0000000000947805 */ /* 0x000fe2000001ff00 */
[----:B------:R-:W-:Y:S01]  /*1300*/  IMAD.MOV.U32 R150, RZ, RZ, RZ ;  /* 0x000000ffff967224 */ /* 0x000fe200078e00ff */
[----:B------:R-:W-:-:S02]  /*1310*/  CS2R R146, SRZ ;  /* 0x0000000000927805 */ /* 0x000fc4000001ff00 */
[----:B------:R-:W-:Y:S02]  /*1320*/  CS2R R144, SRZ ;  /* 0x0000000000907805 */ /* 0x000fe4000001ff00 */
        /* <DEDUP_REMOVED lines=71> */
[----:B------:R-:W-:Y:S01]  /*17a0*/  CS2R R24, SRZ ;  /* 0x0000000000187805 */ /* 0x000fe2000001ff00 */
        /* <DEDUP_REMOVED lines=40> */
.L_x_11352:
[----:B------:R-:W0:Y:S01]  /*1a30*/  S2R R3, SR_CgaCtaId ;  /* 0x0000000000037919 */ /* 0x000e220000008800 */
[----:B------:R-:W-:Y:S02]  /*1a40*/  LEA.HI R0, R219, R219, RZ, 0x1 ;  /* 0x000000dbdb007211 */ /* 0x000fe400078f08ff */
[----:B------:R-:W-:Y:S01]  /*1a50*/  MOV R2, 0x400 ;  /* 0x0000040000027802 */ /* 0x000fe20000000f00 */
[----:B------:R-:W1:Y:S01]  /*1a60*/  S2R R16, SR_TID.X ;  /* 0x0000000000107919 */ /* 0x000e620000002100 */
[----:B------:R-:W-:-:S05]  /*1a70*/  LOP3.LUT R0, R0, 0xfffffffe, RZ, 0xc0, !PT ;  /* 0xfffffffe00007812 */ /* 0x000fca00078ec0ff */
[----:B------:R-:W-:Y:S01]  /*1a80*/  IMAD.IADD R0, R219, 0x1, -R0 ;  /* 0x00000001db007824 */ /* 0x000fe200078e0a00 */
[----:B0-----:R-:W-:-:S04]  /*1a90*/  LEA R5, R3, R2, 0x18 ;  /* 0x0000000203057211 */ /* 0x001fc800078ec0ff */
[----:B------:R-:W-:Y:S02]  /*1aa0*/  SHF.L.U32 R2, R0, 0x1f, RZ ;  /* 0x0000001f00027819 */ /* 0x000fe400000006ff */
[----:B-1----:R-:W-:Y:S02]  /*1ab0*/  SHF.R.U32.HI R16, RZ, 0x7, R16 ;  /* 0x00000007ff107819 */ /* 0x002fe40000011610 */
[----:B------:R-:W0:Y:S03]  /*1ac0*/  SYNCS.PHASECHK.TRANS64.TRYWAIT P0, [R5+URZ+0x32400], R2 ;  /* 0x03240002050075a7 */ /* 0x000e26000800017f */
[----:B------:R-:W-:Y:S01]  /*1ad0*/  VIADD R168, R16, 0x8 ;  /* 0x0000000810a87836 */ /* 0x000fe20000000000 */
[----:B0-----:R-:W-:Y:S06]  /*1ae0*/  @!P0 BRA `(.L_x_11353) ;  /* 0x0000010800808947 */ /* 0x001fec0003800000 */
.L_x_11488:
[----:B------:R-:W-:Y:S05]  /*1af0*/  WARPSYNC.ALL ;  /* 0x0000000000007948 */ /* 0x000fea0003800000 */
[----:B------:R-:W-:Y:S01]  /*1b00*/  R2UR UR4, R232 ;  /* 0x00000000e80472ca */ /* 0x000fe200000e0000 */
[----:B------:R1:W-:-:S12]  /*1b10*/  BAR.SYNC.DEFER_BLOCKING R168, 0x100 ;  /* 0x000400a80000751d */ /* 0x0003d80000010000 */
[----:B------:R-:W-:-:S05]  /*1b20*/  IMAD.U32 R0, RZ, RZ, UR4 ;  /* 0x00000004ff007e24 */ /* 0x000fca000f8e00ff */
[----:B------:R-:W-:-:S13]  /*1b30*/  ISETP.NE.AND P0, PT, R0, 0x3, PT ;  /* 0x000000030000780c */ /* 0x000fda0003f05270 */
[----:B-1----:R-:W-:Y:S05]  /*1b40*/  @!P0 BRA `(.L_x_11354) ;  /* 0x0000000000048947 */ /* 0x002fea0003800000 */
[----:B------:R-:W-:Y:S01]  /*1b50*/  BPT.TRAP 0x1 ;  /* 0x000000040000795c */ /* 0x000fe20000300000 */
.L_x_11354:
[----:B------:R-:W-:Y:S02]  /*1b60*/  IMAD.U32 R3, RZ, RZ, UR37 ;  /* 0x00000025ff037e24 */ /* 0x000fe4000f8e00ff */
[----:B------:R-:W-:-:S03]  /*1b70*/  IMAD.U32 R0, RZ, RZ, UR36 ;  /* 0x00000024ff007e24 */ /* 0x000fc6000f8e00ff */
[----:B------:R-:W-:Y:S01]  /*1b80*/  SHF.L.U32 R3, R3, 0x1f, RZ ;  /* 0x0000001f03037819 */ /* 0x000fe200000006ff */
[----:B------:R-:W-:-:S04]  /*1b90*/  IMAD R0, R0, 0x8, R5 ;  /* 0x0000000800007824 */ /* 0x000fc800078e0205 */
[----:B------:R1:W2:Y:S01]  /*1ba0*/  SYNCS.PHASECHK.TRANS64.TRYWAIT P1, [R0+URZ+0x32430], R3 ;  /* 0x03243003000075a7 */ /* 0x0002a2000802017f */
[----:B------:R-:W-:Y:S05]  /*1bb0*/  @!P0 BRA `(.L_x_11355) ;  /* 0x0000000000048947 */ /* 0x000fea0003800000 */
[----:B------:R-:W-:Y:S01]  /*1bc0*/  BPT.TRAP 0x1 ;  /* 0x000000040000795c */ /* 0x000fe20000300000 */
.L_x_11355:
[----:B--2---:R-:W-:Y:S05]  /*1bd0*/  @P1 BRA `(.L_x_11356) ;  /* 0x0000000000081947 */ /* 0x004fea0003800000 */
[----:B------:R-:W2:Y:S02]  /*1be0*/  SYNCS.PHASECHK.TRANS64.TRYWAIT P1, [R0+URZ+0x32430], R3 ;  /* 0x03243003000075a7 */ /* 0x000ea4000802017f */
[----:B--2---:R-:W-:Y:S05]  /*1bf0*/  @!P1 BRA `(.L_x_11357) ;  /* 0x0000010800509947 */ /* 0x004fea0003800000 */
.L_x_11356:
[----:B------:R-:W-:Y:S01]  /*1c00*/  R2UR UR4, R5 ;  /* 0x00000000050472ca */ /* 0x000fe200000e0000 */
[----:B------:R-:W-:Y:S01]  /*1c10*/  WARPGROUP.ARRIVE ;  /* 0x00000000000079c5 */ /* 0x000fe20000000000 */
[----:B------:R-:W-:Y:S01]  /*1c20*/  UMOV UR8, UR38 ;  /* 0x0000002600087c82 */ /* 0x000fe20008000000 */
[----:B------:R-:W-:Y:S01]  /*1c30*/  UMOV UR9, 0x40000040 ;  /* 0x4000004000097882 */ /* 0x000fe20000000000 */
[----:B------:R-:W-:Y:S01]  /*1c40*/  UMOV UR11, 0x40000040 ;  /* 0x40000040000b7882 */ /* 0x000fe20000000000 */
[----:B------:R-:W-:-:S08]  /*1c50*/  UIADD3 UR5, UR38, 0x2, URZ ;  /* 0x0000000226057890 */ /* 0x000fd0000fffe03f */
[----:B------:R-:W-:-:S04]  /*1c60*/  UIADD3 UR4, UR4, 0x1c400, URZ ;  /* 0x0001c40004047890 */ /* 0x000fc8000fffe03f */
[----:B------:R-:W-:-:S04]  /*1c70*/  USHF.R.U32.HI UR4, URZ, 0x4, UR4 ;  /* 0x000000043f047899 */ /* 0x000fc80008011604 */
        /* <DEDUP_REMOVED lines=40> */
.L_x_11489:
[----:B------:R-:W-:Y:S05]  /*1f00*/  @!P0 BRA `(.L_x_11359) ;  /* 0x0000000000048947 */ /* 0x000fea0003800000 */
[----:B------:R-:W-:Y:S01]  /*1f10*/  BPT.TRAP 0x1 ;  /* 0x000000040000795c */ /* 0x000fe20000300000 */
.L_x_11359:
[----:B------:R4:W0:Y:S01]  /*1f20*/  SYNCS.PHASECHK.TRANS64.TRYWAIT P1, [R0+URZ+0x32450], R3 ;  /* 0x03245003000075a7 */ /* 0x000822000802017f */
[----:B------:R-:W-:Y:S05]  /*1f30*/  @!P0 BRA `(.L_x_11360) ;  /* 0x0000000000048947 */ /* 0x000fea0003800000 */
[----:B------:R-:W-:Y:S01]  /*1f40*/  BPT.TRAP 0x1 ;  /* 0x000000040000795c */ /* 0x000fe20000300000 */
.L_x_11360:
[----:B0-----:R-:W-:Y:S05]  /*1f50*/  @P1 BRA `(.L_x_11361) ;  /* 0x0000000000081947 */ /* 0x001fea0003800000 */
[----:B------:R-:W0:Y:S02]  /*1f60*/  SYNCS.PHASECHK.TRANS64.TRYWAIT P1, [R0+URZ+0x32450], R3 ;  /* 0x03245003000075a7 */ /* 0x000e24000802017f */
[----:B0-----:R-:W-:Y:S05]  /*1f70*/  @!P1 BRA `(.L_x_11362) ;  /* 0x0000010400989947 */ /* 0x001fea0003800000 */
.L_x_11361:
[----:B------:R-:W-:Y:S01]  /*1f80*/  R2UR UR4, R5 ;  /* 0x00000000050472ca */ /* 0x000fe200000e0000 */
[----:B------:R-:W-:Y:S01]  /*1f90*/  WARPGROUP.ARRIVE ;  /* 0x00000000000079c5 */ /* 0x000fe20000000000 */
[----:B------:R-:W-:Y:S01]  /*1fa0*/  UMOV UR9, 0x40000040 ;  /* 0x4000004000097882 */ /* 0x000fe20000000000 */
[----:B------:R-:W-:Y:S01]  /*1fb0*/  UMOV UR11, 0x40000040 ;  /* 0x40000040000b7882 */ /* 0x000fe20000000000 */
[----:B------:R-:W-:Y:S01]  /*1fc0*/  IMAD.U32 R11, RZ, RZ, UR9 ;  /* 0x00000009ff0b7e24 */ /* 0x000fe2000f8e00ff */
        /* <DEDUP_REMOVED lines=8> */
[----:B------:R-:W-:Y:S01]  /*2050*/  UIADD3 UR4, UR4, 0x400, URZ ;  /* 0x0000040004047890 */ /* 0x000fe2000fffe03f */
[----:B------:R-:W-:Y:S01]  /*2060*/  R2UR UR53, R204 ;  /* 0x00000000cc3572ca */ /* 0x000fe200000e0000 */
[----:B------:R-:W-:Y:S01]  /*2070*/  UMOV UR29, 0x40000040 ;  /* 0x40000040001d7882 */ /* 0x000fe20000000000 */
[----:B------:R-:W-:Y:S01]  /*2080*/  UMOV UR31, 0x40000040 ;  /* 0x40000040001f7882 */ /* 0x000fe20000000000 */
[----:B------:R-:W-:Y:S01]  /*2090*/  USHF.R.U32.HI UR4, URZ, 0x4, UR4 ;  /* 0x000000043f047899 */ /* 0x000fe20008011604 */
[----:B------:R-:W-:Y:S01]  /*20a0*/  R2UR UR54, R201 ;  /* 0x00000000c93672ca */ /* 0x000fe200000e0000 */
[----:B------:R-:W-:Y:S01]  /*20b0*/  UMOV UR33, 0x40000040 ;  /* 0x4000004000217882 */ /* 0x000fe20000000000 */
[----:B------:R-:W-:Y:S01]  /*20c0*/  UMOV UR35, 0x40000040 ;  /* 0x4000004000237882 */ /* 0x000fe20000000000 */
[----:B------:R-:W-:Y:S01]  /*20d0*/  ULOP3.LUT UR38, UR4, 0x3fff, URZ, 0xc0, !UPT ;  /* 0x00003fff04267892 */ /* 0x000fe2000f8ec03f */
[----:B------:R-:W-:Y:S01]  /*20e0*/  IMAD.U32 R13, RZ, RZ, UR61 ;  /* 0x0000003dff0d7e24 */ /* 0x000fe2000f8e00ff */
[----:B------:R-:W-:Y:S01]  /*20f0*/  ULOP3.LUT UR4, UR40, 0x10000, URZ, 0xfc, !UPT ;  /* 0x0001000028047892 */ /* 0x000fe2000f8efc3f */
[----:B------:R-:W0:Y:S01]  /*2100*/  S2R R74, SR_TID.X ;  /* 0x00000000004a7919 */ /* 0x000e220000002100 */
[----:B------:R-:W-:Y:S01]  /*2110*/  ULOP3.LUT UR39, UR38, 0x10000, URZ, 0xfc, !UPT ;  /* 0x0001000026277892 */ /* 0x000fe2000f8efc3f */
[----:B------:R-:W-:Y:S01]  /*2120*/  IMAD R20, R13, 0x80, R206 ;  /* 0x000000800d147824 */ /* 0x000fe200078e02ce */
[----:B------:R-:W-:-:S02]  /*2130*/  UIADD3 UR6, UR4, 0x2, URZ ;  /* 0x0000000204067890 */ /* 0x000fc4000fffe03f */
[----:B------:R-:W-:Y:S01]  /*2140*/  UIMAD UR5, UR36, 0xc00, UR39 ;  /* 0x00000c00240578a4 */ /* 0x000fe2000f8e0227 */
[----:B------:R-:W-:Y:S01]  /*2150*/  UMOV UR8, UR4 ;  /* 0x0000000400087c82 */ /* 0x000fe20008000000 */
[----:B------:R-:W-:Y:S01]  /*2160*/  UIADD3 UR12, UR4, 0x404, URZ ;  /* 0x00000404040c7890 */ /* 0x000fe2000fffe03f */
[----:B------:R-:W-:Y:S01]  /*2170*/  IMAD.U32 R10, RZ, RZ, UR8 ;  /* 0x00000008ff0a7e24 */ /* 0x000fe2000f8e00ff */
[----:B------:R-:W-:-:S03]  /*2180*/  UIADD3 UR7, UR5, 0x2, URZ ;  /* 0x0000000205077890 */ /* 0x000fc6000fffe03f */
[----:B------:R-:W-:Y:S01]  /*2190*/  UMOV UR10, UR5 ;  /* 0x00000005000a7c82 */ /* 0x000fe20008000000 */
[----:B------:R-:W-:Y:S01]  /*21a0*/  UIADD3 UR14, UR5, 0x304, URZ ;  /* 0x00000304050e7890 */ /* 0x000fe2000fffe03f */
        /* <DEDUP_REMOVED lines=12> */
[----:B------:R-:W-:Y:S02]  /*2270*/  UIADD3 UR22, UR5, 0x600, URZ ;  /* 0x0000060005167890 */ /* 0x000fe4000fffe03f */
[----:B------:R-:W-:Y:S02]  /*2280*/  UIADD3 UR24, UR4, 0x802, URZ ;  /* 0x0000080204187890 */ /* 0x000fe4000fffe03f */
[----:B------:R-:W-:Y:S02]  /*2290*/  UIADD3 UR26, UR5, 0x602, URZ ;  /* 0x00000602051a7890 */ /* 0x000fe4000fffe03f */
[----:B------:R-:W-:-:S02]  /*22a0*/  UIADD3 UR28, UR4, 0x804, URZ ;  /* 0x00000804041c7890 */ /* 0x000fc4000fffe03f */
[----:B------:R-:W-:Y:S02]  /*22b0*/  UIADD3 UR30, UR5, 0x604, URZ ;  /* 0x00000604051e7890 */ /* 0x000fe4000fffe03f */
[----:B------:R-:W-:Y:S02]  /*22c0*/  UIADD3 UR32, UR4, 0x806, URZ ;  /* 0x0000080604207890 */ /* 0x000fe4000fffe03f */
[----:B------:R-:W-:Y:S02]  /*22d0*/  UIADD3 UR34, UR5, 0x606, URZ ;  /* 0x0000060605227890 */ /* 0x000fe4000fffe03f */
        /* <DEDUP_REMOVED lines=16> */
[----:B------:R-:W-:Y:S01]  /*23e0*/  ULOP3.LUT UR38, UR38, 0x3000000, URZ, 0xfc, !UPT ;  /* 0x0300000026267892 */ /* 0x000fe2000f8efc3f */
        /* <DEDUP_REMOVED lines=21> */
[----:B---3--:R-:W-:Y:S01]  /*2540*/  IMAD.U32 R5, RZ, RZ, UR9 ;  /* 0x00000009ff057e24 */ /* 0x008fe2000f8e00ff */
        /* <DEDUP_REMOVED lines=8> */
[----:B-12-4-:R-:W-:Y:S01]  /*25d0*/  MOV R3, UR9 ;  /* 0x0000000900037c02 */ /* 0x016fe20008000f00 */
        /* <DEDUP_REMOVED lines=8> */
[----:B------:R-:W-:Y:S01]  /*2660*/  UIMAD UR4, UR52, -0x60, UR53 ;  /* 0xffffffa0340478a4 */ /* 0x000fe2000f8e0235 */
[----:B------:R-:W-:-:S03]  /*2670*/  ULDC UR5, c[0x0][0xad0] ;  /* 0x0002b40000057ab9 */ /* 0x000fc60000000800 */
[----:B------:R-:W-:Y:S02]  /*2680*/  UIADD3 UR6, -UR54, 0x61, UR4 ;  /* 0x0000006136067890 */ /* 0x000fe4000fffe104 */
[----:B------:R-:W-:-:S04]  /*2690*/  UIADD3 UR4, UR4, 0x60, URZ ;  /* 0x0000006004047890 */ /* 0x000fc8000fffe03f */
[----:B------:R-:W-:Y:S02]  /*26a0*/  IMAD.U32 R72, RZ, RZ, UR6 ;  /* 0x00000006ff487e24 */ /* 0x000fe4000f8e00ff */
[----:B------:R-:W-:Y:S01]  /*26b0*/  IMAD.U32 R12, RZ, RZ, UR4 ;  /* 0x00000004ff0c7e24 */ /* 0x000fe2000f8e00ff */
[----:B------:R-:W-:Y:S01]  /*26c0*/  ULDC UR4, c[0x0][0xa80] ;  /* 0x0002a00000047ab9 */ /* 0x000fe20000000800 */
[C---:B------:R-:W-:Y:S02]  /*26d0*/  IMAD R13, R205.reuse, -0x2, R72 ;  /* 0xfffffffecd0d7824 */ /* 0x040fe400078e0248 */
[----:B------:R-:W-:-:S03]  /*26e0*/  IMAD R12, R205, -0x2, R12 ;  /* 0xfffffffecd0c7824 */ /* 0x000fc600078e020c */
[----:B------:R-:W-:Y:S02]  /*26f0*/  IADD3 R21, R13, 0x8, R20 ;  /* 0x000000080d157810 */ /* 0x000fe40007ffe014 */
[----:B------:R-:W-:Y:S02]  /*2700*/  VIADDMNMX R13, R20, R13, R12, PT ;  /* 0x0000000d140d7246 */ /* 0x000fe4000380010c */
[----:B------:R-:W-:Y:S02]  /*2710*/  VIMNMX R12, R12, R21, PT ;  /* 0x000000150c0c7248 */ /* 0x000fe40003fe0100 */
[C---:B------:R-:W-:Y:S02]  /*2720*/  ISETP.GT.AND P5, PT, R13.reuse, RZ, PT ;  /* 0x000000ff0d00720c */ /* 0x040fe40003fa4270 */
[C---:B------:R-:W-:Y:S02]  /*2730*/  ISETP.GT.AND P6, PT, R13.reuse, 0x1, PT ;  /* 0x000000010d00780c */ /* 0x040fe40003fc4270 */
[----:B------:R-:W-:-:S02]  /*2740*/  ISETP.GT.AND P1, PT, R13, 0x8, PT ;  /* 0x000000080d00780c */ /* 0x000fc40003f24270 */
[C---:B------:R-:W-:Y:S02]  /*2750*/  ISETP.GT.AND P2, PT, R13.reuse, 0x9, PT ;  /* 0x000000090d00780c */ /* 0x040fe40003f44270 */
[C---:B------:R-:W-:Y:S02]  /*2760*/  ISETP.GT.AND P3, PT, R13.reuse, 0x10, PT ;  /* 0x000000100d00780c */ /* 0x040fe40003f64270 */
[----:B------:R-:W-:Y:S01]  /*2770*/  ISETP.GT.AND P4, PT, R13, 0x11, PT ;  /* 0x000000110d00780c */ /* 0x000fe20003f84270 */
        /* <DEDUP_REMOVED lines=60> */
[----:B-1----:R-:W-:Y:S01]  /*2b40*/  FSEL R21, R24, -INF , P5 ;  /* 0xff80000018157808 */ /* 0x002fe20002800000 */
[----:B------:R-:W-:Y:S01]  /*2b50*/  FMUL.FTZ R65, R65, UR5 ;  /* 0x0000000541417c20 */ /* 0x000fe20008410000 */
[----:B------:R-:W-:Y:S01]  /*2b60*/  FMUL.FTZ R30, R30, UR5 ;  /* 0x000000051e1e7c20 */ /* 0x000fe20008410000 */
[----:B------:R-:W-:Y:S01]  /*2b70*/  ISETP.GT.AND P5, PT, R13, 0x18, PT ;  /* 0x000000180d00780c */ /* 0x000fe20003fa4270 */
        /* <DEDUP_REMOVED lines=43> */
[----:B------:R-:W-:-:S05]  /*2e30*/  ISETP.GT.AND P1, PT, R13, 0x38, PT ;  /* 0x000000380d00780c */ /* 0x000fca0003f24270 */
[----:B------:R-:W1:Y:S01]  /*2e40*/  MUFU.TANH R32, R32 ;  /* 0x0000002000207308 */ /* 0x000e620000002400 */
[----:B--2---:R-:W-:Y:S02]  /*2e50*/  FSEL R165, R48, -INF , P5 ;  /* 0xff80000030a57808 */ /* 0x004fe40002800000 */
[----:B------:R-:W-:-:S05]  /*2e60*/  ISETP.GT.AND P5, PT, R13, 0x48, PT ;  /* 0x000000480d00780c */ /* 0x000fca0003fa4270 */
        /* <DEDUP_REMOVED lines=21> */
[----:B------:R-:W-:Y:S02]  /*2fc0*/  ISETP.GT.AND P5, PT, R12, RZ, PT ;  /* 0x000000ff0c00720c */ /* 0x000fe40003fa4270 */
        /* <DEDUP_REMOVED lines=37> */
[----:B------:R-:W-:Y:S01]  /*3220*/  FMNMX.FTZ R20, R157, R20, !PT ;  /* 0x000000149d147209 */ /* 0x000fe20007810000 */
[----:B------:R-:W2:Y:S01]  /*3230*/  MUFU.TANH R68, R68 ;  /* 0x0000004400447308 */ /* 0x000ea20000002400 */
[----:B---3--:R-:W-:Y:S02]  /*3240*/  FSEL R187, R65, -INF , P2 ;  /* 0xff80000041bb7808 */ /* 0x008fe40001000000 */
[----:B------:R-:W-:-:S02]  /*3250*/  ISETP.GT.AND P2, PT, R12, 0x9, PT ;  /* 0x000000090c00780c */ /* 0x000fc40003f44270 */
[----:B------:R-:W-:-:S03]  /*3260*/  FMNMX.FTZ R20, R225, R20, !PT ;  /* 0x00000014e1147209 */ /* 0x000fc60007810000 */
[----:B------:R-:W3:Y:S01]  /*3270*/  MUFU.TANH R31, R31 ;  /* 0x0000001f001f7308 */ /* 0x000ee20000002400 */
[----:B-1----:R-:W-:Y:S02]  /*3280*/  FSEL R30, R30, -INF , P1 ;  /* 0xff8000001e1e7808 */ /* 0x002fe40000800000 */
[----:B------:R-:W-:Y:S02]  /*3290*/  ISETP.GT.AND P1, PT, R12, 0x19, PT ;  /* 0x000000190c00780c */ /* 0x000fe40003f24270 */
[----:B------:R-:W-:Y:S02]  /*32a0*/  FMNMX.FTZ R13, R30, R13, !PT ;  /* 0x0000000d1e0d7209 */ /* 0x000fe40007810000 */
[----:B------:R-:W-:Y:S01]  /*32b0*/  FMNMX.FTZ R20, R227, R20, !PT ;  /* 0x00000014e3147209 */ /* 0x000fe20007810000 */
[----:B------:R-:W1:Y:S01]  /*32c0*/  MUFU.TANH R34, R34 ;  /* 0x0000002200227308 */ /* 0x000e620000002400 */
[----:B--2---:R-:W-:Y:S02]  /*32d0*/  FSEL R189, R68, -INF , P3 ;  /* 0xff80000044bd7808 */ /* 0x004fe40001800000 */
[----:B------:R-:W-:-:S02]  /*32e0*/  ISETP.GT.AND P3, PT, R12, 0x10, PT ;  /* 0x000000100c00780c */ /* 0x000fc40003f64270 */
[----:B------:R-:W-:-:S03]  /*32f0*/  FMNMX.FTZ R20, R181, R20, !PT ;  /* 0x00000014b5147209 */ /* 0x000fc60007810000 */
[----:B------:R-:W2:Y:S01]  /*3300*/  MUFU.TANH R35, R35 ;  /* 0x0000002300237308 */ /* 0x000ea20000002400 */
[----:B---3--:R-:W-:Y:S02]  /*3310*/  FSEL R28, R31, -INF , P2 ;  /* 0xff8000001f1c7808 */ /* 0x008fe40001000000 */
[----:B------:R-:W-:Y:S02]  /*3320*/  ISETP.GT.AND P2, PT, R12, 0x20, PT ;  /* 0x000000200c00780c */ /* 0x000fe40003f44270 */
[----:B------:R-:W-:Y:S02]  /*3330*/  FMNMX.FTZ R13, R28, R13, !PT ;  /* 0x0000000d1c0d7209 */ /* 0x000fe40007810000 */
[----:B------:R-:W-:Y:S01]  /*3340*/  FMNMX.FTZ R20, R187, R20, !PT ;  /* 0x00000014bb147209 */ /* 0x000fe20007810000 */
[----:B------:R-:W3:Y:S01]  /*3350*/  MUFU.TANH R38, R38 ;  /* 0x0000002600267308 */ /* 0x000ee20000002400 */
[----:B-1----:R-:W-:Y:S02]  /*3360*/  FSEL R170, R34, -INF , P3 ;  /* 0xff80000022aa7808 */ /* 0x002fe40001800000 */
[----:B------:R-:W-:-:S02]  /*3370*/  ISETP.GT.AND P3, PT, R12, 0x21, PT ;  /* 0x000000210c00780c */ /* 0x000fc40003f64270 */
[----:B------:R-:W-:Y:S02]  /*3380*/  FMNMX.FTZ R13, R170, R13, !PT ;  /* 0x0000000daa0d7209 */ /* 0x000fe40007810000 */
[----:B------:R-:W-:Y:S01]  /*3390*/  FMNMX.FTZ R20, R189, R20, !PT ;  /* 0x00000014bd147209 */ /* 0x000fe20007810000 */
        /* <DEDUP_REMOVED lines=59> */
[----:B--2---:R-:W-:Y:S01]  /*3750*/  FSEL R178, R63, -INF , P3 ;  /* 0xff8000003fb27808 */ /* 0x004fe20001800000 */
[----:B------:R-:W2:Y:S03]  /*3760*/  SHFL.BFLY PT, R32, R27, 0x2, 0x1f ;  /* 0x0c401f001b207f89 */ /* 0x000ea600000e0000 */
[----:B------:R-:W-:-:S03]  /*3770*/  FMNMX.FTZ R20, R178, R13, !PT ;  /* 0x0000000db2147209 */ /* 0x000fc60007810000 */
[----:B------:R-:W4:Y:S01]  /*3780*/  MUFU.TANH R70, R70 ;  /* 0x0000004600467308 */ /* 0x000f220000002400 */
[----:B---3--:R-:W-:-:S04]  /*3790*/  FSEL R193, R66, -INF , P5 ;  /* 0xff80000042c17808 */ /* 0x008fc80002800000 */
[----:B------:R-:W-:-:S03]  /*37a0*/  FMNMX.FTZ R20, R193, R20, !PT ;  /* 0x00000014c1147209 */ /* 0x000fc60007810000 */
[----:B------:R-:W3:Y:S01]  /*37b0*/  MUFU.TANH R71, R71 ;  /* 0x0000004700477308 */ /* 0x000ee20000002400 */
[----:B-1----:R-:W-:Y:S02]  /*37c0*/  FSEL R195, R67, -INF , P1 ;  /* 0xff80000043c37808 */ /* 0x002fe40000800000 */
[----:B------:R-:W-:Y:S02]  /*37d0*/  ISETP.GT.AND P1, PT, R12, 0x59, PT ;  /* 0x000000590c00780c */ /* 0x000fe40003f24270 */
[----:B------:R-:W-:Y:S02]  /*37e0*/  FMNMX.FTZ R20, R195, R20, !PT ;  /* 0x00000014c3147209 */ /* 0x000fe40007810000 */
[----:B----4-:R-:W-:Y:S02]  /*37f0*/  FSEL R197, R70, -INF , P2 ;  /* 0xff80000046c57808 */ /* 0x010fe40001000000 */
[----:B--2---:R-:W-:Y:S02]  /*3800*/  FMNMX.FTZ R32, R27, R32, !PT ;  /* 0x000000201b207209 */ /* 0x004fe40007810000 */
[----:B------:R-:W-:-:S03]  /*3810*/  FMNMX.FTZ R20, R197, R20, !PT ;  /* 0x00000014c5147209 */ /* 0x000fc60007810000 */
[----:B------:R-:W1:Y:S01]  /*3820*/  SHFL.BFLY PT, R13, R32, 0x1, 0x1f ;  /* 0x0c201f00200d7f89 */ /* 0x000e6200000e0000 */
[----:B---3--:R-:W-:-:S04]  /*3830*/  FSEL R199, R71, -INF , P1 ;  /* 0xff80000047c77808 */ /* 0x008fc80000800000 */
[----:B------:R-:W-:Y:S01]  /*3840*/  FMNMX.FTZ R12, R199, R20, !PT ;  /* 0x00000014c70c7209 */ /* 0x000fe20007810000 */
[----:B------:R-:W-:Y:S01]  /*3850*/  IMAD.U32 R20, RZ, RZ, UR4 ;  /* 0x00000004ff147e24 */ /* 0x000fe2000f8e00ff */
[----:B------:R-:W-:-:S03]  /*3860*/  UIMAD UR4, UR36, 0xc00, UR38 ;  /* 0x00000c00240478a4 */ /* 0x000fc6000f8e0226 */
[----:B------:R-:W2:Y:S04]  /*3870*/  SHFL.BFLY PT, R31, R12, 0x2, 0x1f ;  /* 0x0c401f000c1f7f89 */ /* 0x000ea800000e0000 */
[----:B------:R-:W-:Y:S01]  /*3880*/  UMOV UR6, UR4 ;  /* 0x0000000400067c82 */ /* 0x000fe20008000000 */
        /* <DEDUP_REMOVED lines=17> */
[----:B------:R-:W-:-:S03]  /*39a0*/  FFMA.FTZ R159, R159, R20, -R164 ;  /* 0x000000149f9f7223 */ /* 0x000fc600000108a4 */
[----:B------:R-:W2:Y:S01]  /*39b0*/  MUFU.EX2 R12, R12 ;  /* 0x0000000c000c7308 */ /* 0x000ea20000000800 */
[----:B-1----:R-:W-:-:S07]  /*39c0*/  FMNMX.FTZ R21, R31, R34, !PT ;  /* 0x000000221f157209 */ /* 0x002fce0007810000 */
[----:B------:R-:W-:Y:S01]  /*39d0*/  MUFU.EX2 R160, R160 ;  /* 0x000000a000a07308 */ /* 0x000fe20000000800 */
[C---:B------:R-:W-:Y:S01]  /*39e0*/  FSETP.NEU.FTZ.AND P1, PT, R21.reuse, -INF , PT ;  /* 0xff8000001500780b */ /* 0x040fe20003f3d000 */
[----:B------:R-:W-:-:S06]  /*39f0*/  FMUL.FTZ R211, R21, R20 ;  /* 0x0000001415d37220 */ /* 0x000fcc0000410000 */
[----:B------:R-:W1:Y:S01]  /*3a00*/  MUFU.EX2 R169, R169 ;  /* 0x000000a900a97308 */ /* 0x000e620000000800 */
[----:B------:R-:W-:Y:S02]  /*3a10*/  FSEL R211, R211, RZ, P1 ;  /* 0x000000ffd3d37208 */ /* 0x000fe40000800000 */
[----:B0-----:R-:W-:Y:S02]  /*3a20*/  LOP3.LUT P1, RZ, R74, 0x7f, RZ, 0xc0, !PT ;  /* 0x0000007f4aff7812 */ /* 0x001fe4000782c0ff */
        /* <DEDUP_REMOVED lines=10> */
[----:B------:R-:W-:Y:S01]  /*3ad0*/  FFMA.FTZ R192, R177, R20, -R164 ;  /* 0x00000014b1c07223 */ /* 0x000fe200000108a4 */
[----:B------:R-:W-:Y:S01]  /*3ae0*/  @!P1 VIADD R24, R0, 0x32440 ;  /* 0x0003244000189836 */ /* 0x000fe20000000000 */
[----:B-1----:R-:W-:Y:S01]  /*3af0*/  F2FP.F16.F32.PACK_AB R154, R169, R160 ;  /* 0x000000a0a99a723e */ /* 0x002fe200000000ff */
[-CC-:B------:R-:W-:Y:S01]  /*3b00*/  FFMA.FTZ R177, R210, R20.reuse, -R211.reuse ;  /* 0x00000014d2b17223 */ /* 0x180fe200000108d3 */
[-CC-:B------:R-:W-:Y:S01]  /*3b10*/  FFMA.FTZ R194, R194, R20.reuse, -R211.reuse ;  /* 0x00000014c2c27223 */ /* 0x180fe200000108d3 */
[----:B------:R-:W0:Y:S01]  /*3b20*/  MUFU.EX2 R158, R158 ;  /* 0x0000009e009e7308 */ /* 0x000e220000000800 */
        /* <DEDUP_REMOVED lines=10> */
[--C-:B------:R-:W-:Y:S01]  /*3bd0*/  FFMA.FTZ R225, R174, R20, -R211.reuse ;  /* 0x00000014aee17223 */ /* 0x100fe200000108d3 */
[----:B------:R-:W4:Y:S01]  /*3be0*/  MUFU.EX2 R171, R171 ;  /* 0x000000ab00ab7308 */ /* 0x000f220000000800 */
[----:B0-----:R-:W-:Y:S01]  /*3bf0*/  F2FP.F16.F32.PACK_AB R153, R175, R158 ;  /* 0x0000009eaf99723e */ /* 0x001fe200000000ff */
[-CC-:B---3--:R-:W-:Y:S01]  /*3c00*/  FFMA.FTZ R168, R217, R20.reuse, -R164.reuse ;  /* 0x00000014d9a87223 */ /* 0x188fe200000108a4 */
        /* <DEDUP_REMOVED lines=13> */
[----:B------:R-:W0:Y:S01]  /*3ce0*/  MUFU.EX2 R213, R213 ;  /* 0x000000d500d57308 */ /* 0x000e220000000800 */
[----:B----4-:R-:W-:Y:S01]  /*3cf0*/  F2FP.F16.F32.PACK_AB R155, R171, R162 ;  /* 0x000000a2ab9b723e */ /* 0x010fe200000000ff */
[-CC-:B------:R-:W-:Y:S01]  /*3d00*/  FFMA.FTZ R227, R178, R20.reuse, -R211.reuse ;  /* 0x00000014b2e37223 */ /* 0x180fe200000108d3 */
[-CC-:B------:R-:W-:Y:S01]  /*3d10*/  FFMA.FTZ R176, R181, R20.reuse, -R164.reuse ;  /* 0x00000014b5b07223 */ /* 0x180fe200000108a4 */
[-CC-:B------:R-:W-:Y:S01]  /*3d20*/  FFMA.FTZ R181, R187, R20.reuse, -R164.reuse ;  /* 0x00000014bbb57223 */ /* 0x180fe200000108a4 */
[----:B--2---:R-:W-:Y:S01]  /*3d30*/  WARPGROUP.ARRIVE ;  /* 0x00000000000079c5 */ /* 0x004fe20000000000 */
[-CC-:B------:R-:W-:Y:S01]  /*3d40*/  FFMA.FTZ R178, R189, R20.reuse, -R164.reuse ;  /* 0x00000014bdb27223 */ /* 0x180fe200000108a4 */
[-C--:B------:R-:W-:Y:S01]  /*3d50*/  FFMA.FTZ R187, R191, R20.reuse, -R164 ;  /* 0x00000014bfbb7223 */ /* 0x080fe200000108a4 */
[----:B------:R-:W-:Y:S01]  /*3d60*/  MUFU.EX2 R168, R168 ;  /* 0x000000a800a87308 */ /* 0x000fe20000000800 */
[-CC-:B------:R-:W-:Y:S01]  /*3d70*/  FFMA.FTZ R164, R193, R20.reuse, -R211.reuse ;  /* 0x00000014c1a47223 */ /* 0x180fe200000108d3 */
[-CC-:B------:R-:W-:Y:S01]  /*3d80*/  FFMA.FTZ R189, R195, R20.reuse, -R211.reuse ;  /* 0x00000014c3bd7223 */ /* 0x180fe200000108d3 */
[----:B------:R-:W-:Y:S01]  /*3d90*/  HGMMA.64x256x16.F32 R24, R152, gdesc[UR4].tnspB, RZ, !UPT, gsb0 ;  /* 0x43e0000498187df0 */ /* 0x000fe2000c0008ff */
[----:B------:R-:W-:Y:S01]  /*3da0*/  UIADD3 UR6, UR4, 0x80, URZ ;  /* 0x0000008004067890 */ /* 0x000fe2000fffe03f */
[-CC-:B------:R-:W-:Y:S01]  /*3db0*/  FFMA.FTZ R191, R197, R20.reuse, -R211.reuse ;  /* 0x00000014c5bf7223 */ /* 0x180fe200000108d3 */
[----:B------:R-:W-:Y:S01]  /*3dc0*/  UMOV UR7, 0x40000040 ;  /* 0x4000004000077882 */ /* 0x000fe20000000000 */
[----:B------:R-:W-:Y:S01]  /*3dd0*/  FFMA.FTZ R212, R199, R20, -R211 ;  /* 0x00000014c7d47223 */ /* 0x000fe200000108d3 */
[----:B------:R-:W-:Y:S01]  /*3de0*/  MUFU.EX2 R215, R215 ;  /* 0x000000d700d77308 */ /* 0x000fe20000000800 */
[----:B------:R-:W-:Y:S01]  /*3df0*/  FADD.FTZ R167, R167, R12 ;  /* 0x0000000ca7a77221 */ /* 0x000fe20000010000 */
[----:B------:R-:W-:Y:S01]  /*3e00*/  FADD.FTZ R175, R158, R175 ;  /* 0x000000af9eaf7221 */ /* 0x000fe20000010000 */
[----:B------:R-:W-:-:S02]  /*3e10*/  @!P1 VIADD R0, R0, 0x32460 ;  /* 0x0003246000009836 */ /* 0x000fc40000000000 */
[----:B------:R-:W-:Y:S01]  /*3e20*/  FADD.FTZ R160, R160, R167 ;  /* 0x000000a7a0a07221 */ /* 0x000fe20000010000 */
[----:B------:R-:W-:Y:S02]  /*3e30*/  FADD.FTZ R162, R162, R175 ;  /* 0x000000afa2a27221 */ /* 0x000fe40000010000 */
[----:B------:R-:W-:Y:S01]  /*3e40*/  MUFU.EX2 R170, R170 ;  /* 0x000000aa00aa7308 */ /* 0x000fe20000000800 */
[----:B------:R-:W-:Y:S01]  /*3e50*/  FADD.FTZ R169, R169, R160 ;  /* 0x000000a0a9a97221 */ /* 0x000fe20000010000 */
[----:B------:R-:W-:Y:S01]  /*3e60*/  FADD.FTZ R171, R171, R162 ;  /* 0x000000a2abab7221 */ /* 0x000fe20000010000 */
[----:B------:R-:W-:-:S05]  /*3e70*/  @!P1 PRMT R0, RZ, 0x654, R0 ;  /* 0x00000654ff009816 */ /* 0x000fca0000000000 */
        /* <DEDUP_REMOVED lines=103> */
[----:B------:R-:W-:-:S04]  /*44f0*/  UIADD3 UR4, UR53, -UR54, URZ ;  /* 0x8000003635047290 */ /* 0x000fc8000fffe03f */
[----:B------:R-:W-:-:S04]  /*4500*/  ULEA UR4, UR61, UR4, 0x7 ;  /* 0x000000043d047291 */ /* 0x000fc8000f8e383f */
[----:B------:R-:W-:-:S04]  /*4510*/  UIMAD.WIDE UR4, UR4, 0x2aaaaaab, URZ ;  /* 0x2aaaaaab040478a5 */ /* 0x000fc8000f8e023f */
[----:B------:R-:W-:-:S04]  /*4520*/  USHF.R.U32.HI UR4, URZ, 0x1f, UR5 ;  /* 0x0000001f3f047899 */ /* 0x000fc80008011605 */
[----:B------:R-:W-:-:S06]  /*4530*/  ULEA.HI.SX32 UR4, UR5, UR4, 0x1c ;  /* 0x0000000405047291 */ /* 0x000fcc000f8fe23f */
[----:B------:R-:W-:Y:S01]  /*4540*/  VIMNMX R210, RZ, UR4, !PT ;  /* 0x00000004ffd27c48 */ /* 0x000fe2000ffe0100 */
        /* <DEDUP_REMOVED lines=8> */
[----:B------:R-:W-:-:S03]  /*45d0*/  FADD.FTZ R164, R189, R164 ;  /* 0x000000a4bda47221 */ /* 0x000fc60000010000 */
[----:B------:R-:W-:Y:S01]  /*45e0*/  WARPGROUP.ARRIVE ;  /* 0x00000000000079c5 */ /* 0x000fe20000000000 */
[----:B------:R-:W-:-:S04]  /*45f0*/  FADD.FTZ R191, R191, R164 ;  /* 0x000000a4bfbf7221 */ /* 0x000fc80000010000 */
[----:B------:R-:W-:Y:S01]  /*4600*/  FADD.FTZ R12, R212, R191 ;  /* 0x000000bfd40c7221 */ /* 0x000fe20000010000 */
[----:B------:R-:W-:Y:S01]  /*4610*/  HGMMA.64x256x16.F32 R24, R152, gdesc[UR4].tnspB, R24, gsb0 ;  /* 0x43e0000498187df0 */ /* 0x000fe20008000818 */
[----:B------:R-:W-:-:S06]  /*4620*/  UIADD3 UR7, UR52, -0x2, URZ ;  /* 0xfffffffe34077890 */ /* 0x000fcc000fffe03f */
[----:B------:R-:W-:Y:S01]  /*4630*/  ISETP.LE.AND P2, PT, R210, UR7, PT ;  /* 0x00000007d2007c0c */ /* 0x000fe2000bf43270 */
[----:B------:R-:W-:Y:S02]  /*4640*/  WARPGROUP.DEPBAR.LE gsb0, 0x0 ;  /* 0x00008000000079c5 */ /* 0x000fe40000010000 */
[----:B------:R0:W-:Y:S02]  /*4650*/  @!P1 SYNCS.ARRIVE.TRANS64.RED.A1T0 RZ, [R0+URZ], RZ ;  /* 0x000000ff00ff99a7 */ /* 0x0001e4000810043f */
[----:B0-----:R-:W-:-:S04]  /*4660*/  FADD.FTZ R0, R178, R181 ;  /* 0x000000b5b2007221 */ /* 0x001fc80000010000 */
[----:B------:R-:W-:-:S04]  /*4670*/  FADD.FTZ R0, R187, R0 ;  /* 0x00000000bb007221 */ /* 0x000fc80000010000 */
[----:B------:R-:W-:Y:S05]  /*4680*/  @!P2 BRA `(.L_x_11363) ;  /* 0x000000300008a947 */ /* 0x000fea0003800000 */
[----:B------:R-:W-:Y:S02]  /*4690*/  IMAD.MOV.U32 R211, RZ, RZ, R21 ;  /* 0x000000ffffd37224 */ /* 0x000fe400078e0015 */
[----:B------:R-:W-:-:S07]  /*46a0*/  IMAD.MOV.U32 R212, RZ, RZ, R13 ;  /* 0x000000ffffd47224 */ /* 0x000fce00078e000d */
.L_x_11372:
[----:B------:R-:W-:-:S04]  /*46b0*/  UIADD3 UR36, UR36, 0x1, URZ ;  /* 0x0000000124247890 */ /* 0x000fc8000fffe03f */
[----:B------:R-:W-:-:S04]  /*46c0*/  UISETP.NE.AND UP0, UPT, UR36, 0x2, UPT ;  /* 0x000000022400788c */ /* 0x000fc8000bf05270 */
[----:B------:R-:W-:Y:S02]  /*46d0*/  USEL UR4, URZ, 0x1, UP0 ;  /* 0x000000013f047887 */ /* 0x000fe40008000000 */
[----:B------:R-:W-:Y:S02]  /*46e0*/  USEL UR36, UR36, URZ, UP0 ;  /* 0x0000003f24247287 */ /* 0x000fe40008000000 */
[----:B------:R-:W-:Y:S01]  /*46f0*/  ULOP3.LUT UR37, UR37, UR4, URZ, 0x3c, !UPT ;  /* 0x0000000425257292 */ /* 0x000fe2000f8e3c3f */
[----:B0-----:R-:W-:Y:S11]  /*4700*/  @!P0 BRA `(.L_x_11364) ;  /* 0x0000000000048947 */ /* 0x001ff60003800000 */
[----:B------:R-:W-:Y:S01]  /*4710*/  BPT.TRAP 0x1 ;  /* 0x000000040000795c */ /* 0x000fe20000300000 */
.L_x_11364:
        /* <DEDUP_REMOVED lines=9> */
.L_x_11365:
[----:B-1----:R-:W-:Y:S05]  /*47b0*/  @P2 BRA `(.L_x_11366) ;  /* 0x0000000000082947 */ /* 0x002fea0003800000 */
[----:B------:R-:W1:Y:S02]  /*47c0*/  SYNCS.PHASECHK.TRANS64.TRYWAIT P2, [UR4+0x32430], R13 ;  /* 0x0324300dff0075a7 */ /* 0x000e640008040144 */
[----:B-1----:R-:W-:Y:S05]  /*47d0*/  @!P2 BRA `(.L_x_11367) ;  /* 0x000000dc0094a947 */ /* 0x002fea0003800000 */
.L_x_11366:
[----:B------:R-:W-:Y:S01]  /*47e0*/  R2UR UR52, R22 ;  /* 0x00000000163472ca */ /* 0x000fe200000e0000 */
[----:B------:R-:W-:Y:S01]  /*47f0*/  UIMAD UR5, UR36, 0x300, UR60 ;  /* 0x00000300240578a4 */ /* 0x000fe2000f8e023c */
[----:B------:R-:W-:Y:S01]  /*4800*/  R2UR UR53, R23 ;  /* 0x00000000173572ca */ /* 0x000fe200000e0000 */
[----:B------:R-:W-:Y:S01]  /*4810*/  WARPGROUP.ARRIVE ;  /* 0x00000000000079c5 */ /* 0x000fe20000000000 */
        /* <DEDUP_REMOVED lines=27> */
.L_x_11368:
[----:B------:R2:W3:Y:S01]  /*49d0*/  SYNCS.PHASECHK.TRANS64.TRYWAIT P2, [UR4+0x32450], R13 ;  /* 0x0324500dff0075a7 */ /* 0x0004e20008040144 */
[----:B------:R-:W-:Y:S05]  /*49e0*/  @!P0 BRA `(.L_x_11369) ;  /* 0x0000000000048947 */ /* 0x000fea0003800000 */
[----:B------:R-:W-:Y:S01]  /*49f0*/  BPT.TRAP 0x1 ;  /* 0x000000040000795c */ /* 0x000fe20000300000 */
.L_x_11369:
[----:B---3--:R-:W-:Y:S05]  /*4a00*/  @P2 BRA `(.L_x_11370) ;  /* 0x0000000000082947 */ /* 0x008fea0003800000 */
[----:B------:R-:W3:Y:S02]  /*4a10*/  SYNCS.PHASECHK.TRANS64.TRYWAIT P2, [UR4+0x32450], R13 ;  /* 0x0324500dff0075a7 */ /* 0x000ee40008040144 */
[----:B---3--:R-:W-:Y:S05]  /*4a20*/  @!P2 BRA `(.L_x_11371) ;  /* 0x000000dc0018a947 */ /* 0x008fea0003800000 */
.L_x_11370:
[----:B------:R-:W-:Y:S01]  /*4a30*/  R2UR UR52, R10 ;  /* 0x000000000a3472ca */ /* 0x000fe200000e0000 */
[----:B------:R-:W-:Y:S01]  /*4a40*/  UIMAD UR5, UR36, 0xc00, UR39 ;  /* 0x00000c00240578a4 */ /* 0x000fe2000f8e0227 */
[----:B------:R-:W-:Y:S01]  /*4a50*/  R2UR UR53, R11 ;  /* 0x000000000b3572ca */ /* 0x000fe200000e0000 */
[----:B------:R-:W-:Y:S01]  /*4a60*/  WARPGROUP.ARRIVE ;  /* 0x00000000000079c5 */ /* 0x000fe20000000000 */
[----:B------:R-:W-:Y:S01]  /*4a70*/  UMOV UR55, 0x40000040 ;  /* 0x4000004000377882 */ /* 0x000fe20000000000 */
[----:B------:R-:W-:Y:S01]  /*4a80*/  UIADD3 UR10, UR5, 0x302, URZ ;  /* 0x00000302050a7890 */ /* 0x000fe2000fffe03f */
[----:B------:R-:W-:Y:S01]  /*4a90*/  R2UR UR59, R204 ;  /* 0x00000000cc3b72ca */ /* 0x000fe200000e0000 */
[----:B------:R-:W-:Y:S01]  /*4aa0*/  UMOV UR11, 0x40000040 ;  /* 0x40000040000b7882 */ /* 0x000fe20000000000 */
[----:B------:R-:W-:Y:S01]  /*4ab0*/  UMOV UR54, UR5 ;  /* 0x0000000500367c82 */ /* 0x000fe20008000000 */
[----:B------:R-:W-:Y:S01]  /*4ac0*/  UIADD3 UR14, UR5, 0x304, URZ ;  /* 0x00000304050e7890 */ /* 0x000fe2000fffe03f */
[----:B------:R-:W-:Y:S01]  /*4ad0*/  R2UR UR58, R201 ;  /* 0x00000000c93a72ca */ /* 0x000fe200000e0000 */
[----:B------:R-:W-:Y:S01]  /*4ae0*/  UMOV UR15, 0x40000040 ;  /* 0x40000040000f7882 */ /* 0x000fe20000000000 */
[----:B------:R-:W-:Y:S01]  /*4af0*/  UIADD3 UR18, UR5, 0x306, URZ ;  /* 0x0000030605127890 */ /* 0x000fe2000fffe03f */
[----:B------:R-:W3:Y:S01]  /*4b00*/  S2R R234, SR_TID.X ;  /* 0x0000000000ea7919 */ /* 0x000ee20000002100 */
        /* <DEDUP_REMOVED lines=20> */
[----:B------:R-:W-:Y:S01]  /*4c50*/  ULDC UR6, c[0x0][0xad0] ;  /* 0x0002b40000067ab9 */ /* 0x000fe20000000800 */
[----:B---3--:R-:W-:Y:S01]  /*4c60*/  SHF.R.U32.HI R234, RZ, 0x7, R234 ;  /* 0x00000007ffea7819 */ /* 0x008fe200000116ea */
        /* <DEDUP_REMOVED lines=25> */
[----:B------:R-:W-:Y:S01]  /*4e00*/  UMOV UR55, 0x40000040 ;  /* 0x4000004000377882 */ /* 0x000fe20000000000 */
[----:B------:R-:W-:Y:S01]  /*4e10*/  UMOV UR52, UR56 ;  /* 0x0000003800347c82 */ /* 0x000fe20008000000 */
[----:B------:R-:W-:Y:S01]  /*4e20*/  UMOV UR53, UR57 ;  /* 0x0000003900357c82 */ /* 0x000fe20008000000 */
[----:B------:R-:W-:-:S04]  /*4e30*/  USHF.L.U32 UR5, UR61, 0x7, URZ ;  /* 0x000000073d057899 */ /* 0x000fc8000800063f */
[----:B------:R-:W-:-:S04]  /*4e40*/  UIMAD UR5, UR7, -0x60, UR5 ;  /* 0xffffffa0070578a4 */ /* 0x000fc8000f8e0205 */
[----:B------:R-:W-:-:S04]  /*4e50*/  UIADD3 UR5, UR5, 0x1, UR59 ;  /* 0x0000000105057890 */ /* 0x000fc8000fffe03b */
[----:B------:R-:W-:Y:S01]  /*4e60*/  UIADD3 UR5, UR5, -UR58, URZ ;  /* 0x8000003a05057290 */ /* 0x000fe2000fffe03f */
        /* <DEDUP_REMOVED lines=37> */
[----:B012---:R-:W-:Y:S01]  /*50c0*/  FMUL.FTZ R13, R154, UR6 ;  /* 0x000000069a0d7c20 */ /* 0x007fe20008410000 */
[----:B------:R-:W-:Y:S01]  /*50d0*/  FMUL.FTZ R153, R153, UR6 ;  /* 0x0000000699997c20 */ /* 0x000fe20008410000 */
[----:B------:R-:W-:Y:S01]  /*50e0*/  FMUL.FTZ R20, R155, UR6 ;  /* 0x000000069b147c20 */ /* 0x000fe20008410000 */
[----:B------:R-:W-:Y:S01]  /*50f0*/  FMUL.FTZ R154, R156, UR6 ;  /* 0x000000069c9a7c20 */ /* 0x000fe20008410000 */
[----:B------:R-:W-:Y:S01]  /*5100*/  FMUL.FTZ R152, R157, UR6 ;  /* 0x000000069d987c20 */ /* 0x000fe20008410000 */
[----:B------:R-:W-:Y:S01]  /*5110*/  FMUL.FTZ R155, R158, UR6 ;  /* 0x000000069e9b7c20 */ /* 0x000fe20008410000 */
[----:B------:R-:W-:Y:S01]  /*5120*/  FMUL.FTZ R213, R162, UR6 ;  /* 0x00000006a2d57c20 */ /* 0x000fe20008410000 */
[----:B------:R-:W-:Y:S01]  /*5130*/  FMUL.FTZ R158, R169, UR6 ;  /* 0x00000006a99e7c20 */ /* 0x000fe20008410000 */
[----:B------:R-:W-:Y:S01]  /*5140*/  IMAD.MOV.U32 R162, RZ, RZ, -0x2 ;  /* 0xfffffffeffa27424 */ /* 0x000fe200078e00ff */
[----:B------:R-:W0:Y:S01]  /*5150*/  MUFU.TANH R222, R222 ;  /* 0x000000de00de7308 */ /* 0x000e220000002400 */
[----:B------:R-:W-:Y:S01]  /*5160*/  FMUL.FTZ R217, R161, UR6 ;  /* 0x00000006a1d97c20 */ /* 0x000fe20008410000 */
[----:B------:R-:W-:Y:S01]  /*5170*/  FMUL.FTZ R214, R163, UR6 ;  /* 0x00000006a3d67c20 */ /* 0x000fe20008410000 */
[----:B------:R-:W-:Y:S01]  /*5180*/  FMUL.FTZ R216, R164, UR6 ;  /* 0x00000006a4d87c20 */ /* 0x000fe20008410000 */
[----:B------:R-:W-:Y:S01]  /*5190*/  FMUL.FTZ R215, R165, UR6 ;  /* 0x00000006a5d77c20 */ /* 0x000fe20008410000 */
[----:B------:R-:W-:Y:S01]  /*51a0*/  FMUL.FTZ R157, R168, UR6 ;  /* 0x00000006a89d7c20 */ /* 0x000fe20008410000 */
[----:B------:R-:W-:-:S02]  /*51b0*/  IMAD R163, R205, R162, UR5 ;  /* 0x00000005cda37e24 */ /* 0x000fc4000f8e02a2 */
        /* <DEDUP_REMOVED lines=8> */
[----:B------:R-:W-:Y:S01]  /*5240*/  IADD3 R166, R206, R163, RZ ;  /* 0x000000a3cea67210 */ /* 0x000fe20007ffe0ff */
        /* <DEDUP_REMOVED lines=10> */
[C---:B------:R-:W-:Y:S01]  /*52f0*/  ISETP.GT.AND P3, PT, R166.reuse, 0x10, PT ;  /* 0x00000010a600780c */ /* 0x040fe20003f64270 */
[----:B------:R-:W-:Y:S01]  /*5300*/  FMUL.FTZ R227, R171, UR6 ;  /* 0x00000006abe37c20 */ /* 0x000fe20008410000 */
[----:B------:R-:W-:Y:S01]  /*5310*/  ISETP.GT.AND P6, PT, R166, RZ, PT ;  /* 0x000000ffa600720c */ /* 0x000fe20003fc4270 */
[----:B------:R-:W-:Y:S01]  /*5320*/  FMUL.FTZ R169, R192, UR6 ;  /* 0x00000006c0a97c20 */ /* 0x000fe20008410000 */
[C---:B------:R-:W-:Y:S01]  /*5330*/  ISETP.GT.AND P5, PT, R166.reuse, 0x1, PT ;  /* 0x00000001a600780c */ /* 0x040fe20003fa4270 */
[----:B------:R-:W-:Y:S01]  /*5340*/  FMUL.FTZ R180, R193, UR6 ;  /* 0x00000006c1b47c20 */ /* 0x000fe20008410000 */
[----:B------:R-:W4:Y:S01]  /*5350*/  MUFU.TANH R152, R152 ;  /* 0x0000009800987308 */ /* 0x000f220000002400 */
        /* <DEDUP_REMOVED lines=10> */
[----:B--2---:R-:W-:Y:S01]  /*5400*/  FSEL R153, R153, -INF , P5 ;  /* 0xff80000099997808 */ /* 0x004fe20002800000 */
[----:B------:R-:W-:Y:S01]  /*5410*/  FMUL.FTZ R226, R178, UR6 ;  /* 0x00000006b2e27c20 */ /* 0x000fe20008410000 */
[----:B---3--:R-:W-:Y:S01]  /*5420*/  FSEL R154, R154, -INF , P2 ;  /* 0xff8000009a9a7808 */ /* 0x008fe20001000000 */
[----:B------:R-:W-:Y:S01]  /*5430*/  FMUL.FTZ R224, R182, UR6 ;  /* 0x00000006b6e07c20 */ /* 0x000fe20008410000 */
[----:B------:R-:W-:Y:S01]  /*5440*/  ISETP.GT.AND P6, PT, R166, 0x11, PT ;  /* 0x00000011a600780c */ /* 0x000fe20003fc4270 */
[----:B------:R-:W1:Y:S01]  /*5450*/  MUFU.TANH R217, R217 ;  /* 0x000000d900d97308 */ /* 0x000e620000002400 */
[----:B----4-:R-:W-:Y:S01]  /*5460*/  FSEL R152, R152, -INF , P4 ;  /* 0xff80000098987808 */ /* 0x010fe20002000000 */
[----:B------:R-:W-:Y:S01]  /*5470*/  FMUL.FTZ R225, R183, UR6 ;  /* 0x00000006b7e17c20 */ /* 0x000fe20008410000 */
[----:B------:R-:W-:Y:S01]  /*5480*/  ISETP.GT.AND P5, PT, R166, 0x18, PT ;  /* 0x00000018a600780c */ /* 0x000fe20003fa4270 */
[----:B------:R-:W-:Y:S01]  /*5490*/  FMUL.FTZ R186, R186, UR6 ;  /* 0x00000006baba7c20 */ /* 0x000fe20008410000 */
[C---:B------:R-:W-:Y:S01]  /*54a0*/  ISETP.GT.AND P2, PT, R166.reuse, 0x19, PT ;  /* 0x00000019a600780c */ /* 0x040fe20003f44270 */
[----:B------:R-:W-:Y:S01]  /*54b0*/  FMUL.FTZ R187, R187, UR6 ;  /* 0x00000006bbbb7c20 */ /* 0x000fe20008410000 */
[----:B------:R-:W-:Y:S01]  /*54c0*/  ISETP.GT.AND P4, PT, R166, 0x20, PT ;  /* 0x00000020a600780c */ /* 0x000fe20003f84270 */
[----:B------:R-:W2:Y:S01]  /*54d0*/  MUFU.TANH R216, R216 ;  /* 0x000000d800d87308 */ /* 0x000ea20000002400 */
[----:B0-----:R-:W-:Y:S01]  /*54e0*/  FSEL R171, R158, -INF , P3 ;  /* 0xff8000009eab7808 */ /* 0x001fe20001800000 */
[----:B------:R-:W-:Y:S01]  /*54f0*/  FMUL.FTZ R190, R190, UR6 ;  /* 0x00000006bebe7c20 */ /* 0x000fe20008410000 */
[----:B------:R-:W-:Y:S01]  /*5500*/  ISETP.GT.AND P3, PT, R166, 0x38, PT ;  /* 0x00000038a600780c */ /* 0x000fe20003f64270 */
[----:B------:R-:W-:Y:S01]  /*5510*/  FMUL.FTZ R191, R191, UR6 ;  /* 0x00000006bfbf7c20 */ /* 0x000fe20008410000 */
[----:B------:R-:W-:Y:S01]  /*5520*/  FMUL.FTZ R195, R195, UR6 ;  /* 0x00000006c3c37c20 */ /* 0x000fe20008410000 */
[----:B------:R-:W-:-:S02]  /*5530*/  VIADD R189, R234, 0x8 ;  /* 0x00000008eabd7836 */ /* 0x000fc40000000000 */
[----:B------:R-:W0:Y:S01]  /*5540*/  MUFU.TANH R215, R215 ;  /* 0x000000d700d77308 */ /* 0x000e220000002400 */
[----:B-1----:R-:W-:Y:S02]  /*5550*/  FSEL R217, R217, -INF , P6 ;  /* 0xff800000d9d97808 */ /* 0x002fe40003000000 */
[----:B------:R-:W-:-:S05]  /*5560*/  ISETP.GT.AND P6, PT, R166, 0x28, PT ;  /* 0x00000028a600780c */ /* 0x000fca0003fc4270 */
[----:B------:R-:W1:Y:S01]  /*5570*/  MUFU.TANH R157, R157 ;  /* 0x0000009d009d7308 */ /* 0x000e620000002400 */
[----:B--2---:R-:W-:Y:S02]  /*5580*/  FSEL R216, R216, -INF , P5 ;  /* 0xff800000d8d87808 */ /* 0x004fe40002800000 */
[----:B------:R-:W-:-:S05]  /*5590*/  ISETP.GT.AND P5, PT, R166, 0x29, PT ;  /* 0x00000029a600780c */ /* 0x000fca0003fa4270 */
[----:B------:R-:W2:Y:S01]  /*55a0*/  MUFU.TANH R162, R162 ;  /* 0x000000a200a27308 */ /* 0x000ea20000002400 */
[----:B0-----:R-:W-:Y:S02]  /*55b0*/  FSEL R215, R215, -INF , P2 ;  /* 0xff800000d7d77808 */ /* 0x001fe40001000000 */
[----:B------:R-:W-:-:S05]  /*55c0*/  ISETP.GT.AND P2, PT, R166, 0x30, PT ;  /* 0x00000030a600780c */ /* 0x000fca0003f44270 */
        /* <DEDUP_REMOVED lines=27> */
[----:B0-----:R-:W-:Y:S01]  /*5780*/  FSEL R158, R167, -INF , P5 ;  /* 0xff800000a79e7808 */ /* 0x001fe20002800000 */
[----:B------:R-:W-:Y:S01]  /*5790*/  FMUL.FTZ R167, R199, UR6 ;  /* 0x00000006c7a77c20 */ /* 0x000fe20008410000 */
[----:B------:R-:W-:Y:S02]  /*57a0*/  ISETP.GT.AND P5, PT, R166, 0x51, PT ;  /* 0x00000051a600780c */ /* 0x000fe40003fa4270 */
[----:B------:R-:W-:-:S03]  /*57b0*/  FMNMX.FTZ R177, R152, R177, !PT ;  /* 0x000000b198b17209 */ /* 0x000fc60007810000 */
[----:B------:R-:W0:Y:S01]  /*57c0*/  MUFU.TANH R169, R169 ;  /* 0x000000a900a97308 */ /* 0x000e220000002400 */
[----:B-1----:R-:W-:Y:S01]  /*57d0*/  FSEL R157, R170, -INF , P2 ;  /* 0xff800000aa9d7808 */ /* 0x002fe20001000000 */
[----:B------:R-:W-:Y:S01]  /*57e0*/  FMUL.FTZ R170, R198, UR6 ;  /* 0x00000006c6aa7c20 */ /* 0x000fe20008410000 */
[----:B------:R-:W-:Y:S02]  /*57f0*/  ISETP.GT.AND P2, PT, R166, 0x58, PT ;  /* 0x00000058a600780c */ /* 0x000fe40003f44270 */
[----:B------:R-:W-:-:S03]  /*5800*/  FMNMX.FTZ R178, R222, R177, !PT ;  /* 0x000000b1deb27209 */ /* 0x000fc60007810000 */
[----:B------:R-:W1:Y:S01]  /*5810*/  MUFU.TANH R13, R13 ;  /* 0x0000000d000d7308 */ /* 0x000e620000002400 */
[----:B--2---:R-:W-:Y:S01]  /*5820*/  FSEL R159, R174, -INF , P4 ;  /* 0xff800000ae9f7808 */ /* 0x004fe20002000000 */
[----:B------:R-:W-:Y:S01]  /*5830*/  FMUL.FTZ R174, R194, UR6 ;  /* 0x00000006c2ae7c20 */ /* 0x000fe20008410000 */
[C---:B------:R-:W-:Y:S01]  /*5840*/  ISETP.GT.AND P4, PT, R166.reuse, 0x59, PT ;  /* 0x00000059a600780c */ /* 0x040fe20003f84270 */
[----:B------:R-:W-:-:S04]  /*5850*/  VIADD R166, R166, 0x8 ;  /* 0x00000008a6a67836 */ /* 0x000fc80000000000 */
[----:B------:R-:W2:Y:S01]  /*5860*/  MUFU.TANH R20, R20 ;  /* 0x0000001400147308 */ /* 0x000ea20000002400 */
[C---:B------:R-:W-:Y:S02]  /*5870*/  ISETP.GT.AND P3, PT, R166.reuse, RZ, PT ;  /* 0x000000ffa600720c */ /* 0x040fe40003f64270 */
[----:B0-----:R-:W-:Y:S02]  /*5880*/  FSEL R179, R169, -INF , P6 ;  /* 0xff800000a9b37808 */ /* 0x001fe40003000000 */
[----:B------:R-:W-:-:S03]  /*5890*/  ISETP.GT.AND P6, PT, R166, 0x1, PT ;  /* 0x00000001a600780c */ /* 0x000fc60003fc4270 */
[----:B------:R-:W0:Y:S01]  /*58a0*/  MUFU.TANH R180, R180 ;  /* 0x000000b400b47308 */ /* 0x000e220000002400 */
[----:B-1----:R-:W-:Y:S02]  /*58b0*/  FSEL R168, R13, -INF , P3 ;  /* 0xff8000000da87808 */ /* 0x002fe40001800000 */
[----:B------:R-:W-:Y:S02]  /*58c0*/  FMNMX.FTZ R13, R217, R178, !PT ;  /* 0x000000b2d90d7209 */ /* 0x000fe40007810000 */
[----:B------:R-:W-:Y:S02]  /*58d0*/  ISETP.GT.AND P3, PT, R166, 0x10, PT ;  /* 0x00000010a600780c */ /* 0x000fe40003f64270 */
[----:B------:R-:W-:Y:S01]  /*58e0*/  FMNMX.FTZ R178, R216, R13, !PT ;  /* 0x0000000dd8b27209 */ /* 0x000fe20007810000 */
[----:B------:R-:W1:Y:S01]  /*58f0*/  MUFU.TANH R181, R181 ;  /* 0x000000b500b57308 */ /* 0x000e620000002400 */
[----:B--2---:R-:W-:Y:S02]  /*5900*/  FSEL R169, R20, -INF , P6 ;  /* 0xff80000014a97808 */ /* 0x004fe40003000000 */
[----:B------:R-:W-:-:S02]  /*5910*/  FMNMX.FTZ R20, R168, R211, !PT ;  /* 0x000000d3a8147209 */ /* 0x000fc40007810000 */
[----:B------:R-:W-:Y:S02]  /*5920*/  FMNMX.FTZ R178, R215, R178, !PT ;  /* 0x000000b2d7b27209 */ /* 0x000fe40007810000 */
[----:B------:R-:W-:Y:S01]  /*5930*/  FMNMX.FTZ R20, R169, R20, !PT ;  /* 0x00000014a9147209 */ /* 0x000fe20007810000 */
[----:B------:R-:W2:Y:S01]  /*5940*/  MUFU.TANH R155, R155 ;  /* 0x0000009b009b7308 */ /* 0x000ea20000002400 */
[----:B0-----:R-:W-:Y:S02]  /*5950*/  FSEL R180, R180, -INF , P5 ;  /* 0xff800000b4b47808 */ /* 0x001fe40002800000 */
[C---:B------:R-:W-:Y:S02]  /*5960*/  ISETP.GT.AND P5, PT, R166.reuse, 0x8, PT ;  /* 0x00000008a600780c */ /* 0x040fe40003fa4270 */
[----:B------:R-:W-:Y:S02]  /*5970*/  ISETP.GT.AND P6, PT, R166, 0x11, PT ;  /* 0x00000011a600780c */ /* 0x000fe40003fc4270 */
[----:B------:R-:W-:Y:S01]  /*5980*/  FMNMX.FTZ R178, R173, R178, !PT ;  /* 0x000000b2adb27209 */ /* 0x000fe20007810000 */
[----:B------:R-:W0:Y:S01]  /*5990*/  MUFU.TANH R156, R156 ;  /* 0x0000009c009c7308 */ /* 0x000e220000002400 */
[----:B-1----:R-:W-:-:S02]  /*59a0*/  FSEL R181, R181, -INF , P2 ;  /* 0xff800000b5b57808 */ /* 0x002fc40001000000 */
[----:B------:R-:W-:-:S05]  /*59b0*/  ISETP.GT.AND P2, PT, R166, 0x9, PT ;  /* 0x00000009a600780c */ /* 0x000fca0003f44270 */
        /* <DEDUP_REMOVED lines=18> */
[----:B------:R-:W-:Y:S02]  /*5ae0*/  FMNMX.FTZ R165, R171, R178, !PT ;  /* 0x000000b2aba57209 */ /* 0x000fe40007810000 */
[----:B------:R-:W-:Y:S02]  /*5af0*/  FMNMX.FTZ R13, R194, R13, !PT ;  /* 0x0000000dc20d7209 */ /* 0x000fe40007810000 */
[----:B------:R-:W-:Y:S01]  /*5b00*/  FMNMX.FTZ R165, R172, R165, !PT ;  /* 0x000000a5aca57209 */ /* 0x000fe20007810000 */
[----:B------:R-:W0:Y:S01]  /*5b10*/  MUFU.TANH R227, R227 ;  /* 0x000000e300e37308 */ /* 0x000e220000002400 */
[----:B-1----:R-:W-:Y:S02]  /*5b20*/  FSEL R196, R164, -INF , P2 ;  /* 0xff800000a4c47808 */ /* 0x002fe40001000000 */
[----:B------:R-:W-:-:S02]  /*5b30*/  FMNMX.FTZ R20, R176, R165, !PT ;  /* 0x000000a5b0147209 */ /* 0x000fc40007810000 */
[----:B------:R-:W-:Y:S02]  /*5b40*/  FMNMX.FTZ R13, R196, R13, !PT ;  /* 0x0000000dc40d7209 */ /* 0x000fe40007810000 */
[----:B------:R-:W-:Y:S01]  /*5b50*/  FMNMX.FTZ R165, R161, R20, !PT ;  /* 0x00000014a1a57209 */ /* 0x000fe20007810000 */
[----:B------:R-:W1:Y:S01]  /*5b60*/  MUFU.TANH R228, R228 ;  /* 0x000000e400e47308 */ /* 0x000e620000002400 */
[----:B--2---:R-:W-:Y:S02]  /*5b70*/  FSEL R230, R230, -INF , P3 ;  /* 0xff800000e6e67808 */ /* 0x004fe40001800000 */
[----:B------:R-:W-:Y:S02]  /*5b80*/  ISETP.GT.AND P5, PT, R166, 0x28, PT ;  /* 0x00000028a600780c */ /* 0x000fe40003fa4270 */
[----:B------:R-:W-:Y:S02]  /*5b90*/  FMNMX.FTZ R20, R230, R13, !PT ;  /* 0x0000000de6147209 */ /* 0x000fe40007810000 */
[----:B------:R-:W-:Y:S01]  /*5ba0*/  ISETP.GT.AND P2, PT, R166, 0x29, PT ;  /* 0x00000029a600780c */ /* 0x000fe20003f44270 */
[----:B------:R-:W2:Y:S01]  /*5bb0*/  MUFU.TANH R229, R229 ;  /* 0x000000e500e57308 */ /* 0x000ea20000002400 */
[----:B0-----:R-:W-:-:S02]  /*5bc0*/  FSEL R227, R227, -INF , P6 ;  /* 0xff800000e3e37808 */ /* 0x001fc40003000000 */
[----:B------:R-:W-:Y:S02]  /*5bd0*/  FMNMX.FTZ R165, R160, R165, !PT ;  /* 0x000000a5a0a57209 */ /* 0x000fe40007810000 */
[----:B------:R-:W-:Y:S02]  /*5be0*/  FMNMX.FTZ R13, R227, R20, !PT ;  /* 0x00000014e30d7209 */ /* 0x000fe40007810000 */
[----:B------:R-:W-:Y:S01]  /*5bf0*/  ISETP.GT.AND P3, PT, R166, 0x30, PT ;  /* 0x00000030a600780c */ /* 0x000fe20003f64270 */
[----:B------:R-:W0:Y:S01]  /*5c00*/  MUFU.TANH R226, R226 ;  /* 0x000000e200e27308 */ /* 0x000e220000002400 */
[----:B-1----:R-:W-:Y:S02]  /*5c10*/  FSEL R228, R228, -INF , P5 ;  /* 0xff800000e4e47808 */ /* 0x002fe40002800000 */
[----:B------:R-:W-:Y:S02]  /*5c20*/  FMNMX.FTZ R164, R162, R165, !PT ;  /* 0x000000a5a2a47209 */ /* 0x000fe40007810000 */
[----:B------:R-:W-:-:S02]  /*5c30*/  FMNMX.FTZ R20, R228, R13, !PT ;  /* 0x0000000de4147209 */ /* 0x000fc40007810000 */
[C---:B------:R-:W-:Y:S01]  /*5c40*/  ISETP.GT.AND P6, PT, R166.reuse, 0x31, PT ;  /* 0x00000031a600780c */ /* 0x040fe20003fc4270 */
[----:B------:R-:W1:Y:S01]  /*5c50*/  MUFU.TANH R223, R223 ;  /* 0x000000df00df7308 */ /* 0x000e620000002400 */
[----:B--2---:R-:W-:Y:S02]  /*5c60*/  FSEL R229, R229, -INF , P2 ;  /* 0xff800000e5e57808 */ /* 0x004fe40001000000 */
[----:B------:R-:W-:Y:S02]  /*5c70*/  FMNMX.FTZ R165, R163, R164, !PT ;  /* 0x000000a4a3a57209 */ /* 0x000fe40007810000 */
        /* <DEDUP_REMOVED lines=11> */
[----:B------:R-:W-:Y:S01]  /*5d30*/  ISETP.GT.AND P3, PT, R166, 0x40, PT ;  /* 0x00000040a600780c */ /* 0x000fe20003f64270 */
        /* <DEDUP_REMOVED lines=23> */
[----:B------:R-:W-:-:S03]  /*5eb0*/  FMNMX.FTZ R13, R213, R20, !PT ;  /* 0x00000014d50d7209 */ /* 0x000fc60007810000 */
[----:B------:R-:W0:Y:S01]  /*5ec0*/  MUFU.TANH R174, R174 ;  /* 0x000000ae00ae7308 */ /* 0x000e220000002400 */
[----:B-1----:R-:W-:Y:S02]  /*5ed0*/  FSEL R214, R191, -INF , P2 ;  /* 0xff800000bfd67808 */ /* 0x002fe40001000000 */
[----:B------:R-:W-:Y:S02]  /*5ee0*/  ISETP.GT.AND P2, PT, R166, 0x51, PT ;  /* 0x00000051a600780c */ /* 0x000fe40003f44270 */
[----:B------:R-:W-:-:S03]  /*5ef0*/  FMNMX.FTZ R20, R214, R13, !PT ;  /* 0x0000000dd6147209 */ /* 0x000fc60007810000 */
[----:B------:R-:W1:Y:S01]  /*5f00*/  MUFU.TANH R184, R195 ;  /* 0x000000c300b87308 */ /* 0x000e620000002400 */
[----:B--2---:R-:W-:Y:S01]  /*5f10*/  FSEL R182, R175, -INF , P4 ;  /* 0xff800000afb67808 */ /* 0x004fe20002000000 */
[----:B------:R-:W-:Y:S01]  /*5f20*/  IMAD.U32 R175, RZ, RZ, UR4 ;  /* 0x00000004ffaf7e24 */ /* 0x000fe2000f8e00ff */
[----:B------:R-:W-:Y:S02]  /*5f30*/  UIMAD UR4, UR36, 0xc00, UR38 ;  /* 0x00000c00240478a4 */ /* 0x000fe4000f8e0226 */
[----:B------:R-:W-:-:S03]  /*5f40*/  FMNMX.FTZ R165, R182, R165, !PT ;  /* 0x000000a5b6a57209 */ /* 0x000fc60007810000 */
[----:B------:R-:W2:Y:S01]  /*5f50*/  MUFU.TANH R170, R170 ;  /* 0x000000aa00aa7308 */ /* 0x000ea20000002400 */
[----:B0-----:R-:W-:Y:S01]  /*5f60*/  FSEL R183, R174, -INF , P3 ;  /* 0xff800000aeb77808 */ /* 0x001fe20001800000 */
[----:B------:R-:W-:Y:S01]  /*5f70*/  UMOV UR10, UR4 ;  /* 0x00000004000a7c82 */ /* 0x000fe20008000000 */
[----:B------:R-:W-:Y:S01]  /*5f80*/  ISETP.GT.AND P3, PT, R166, 0x58, PT ;  /* 0x00000058a600780c */ /* 0x000fe20003f64270 */
[----:B------:R-:W0:Y:S01]  /*5f90*/  SHFL.BFLY PT, R174, R165, 0x2, 0x1f ;  /* 0x0c401f00a5ae7f89 */ /* 0x000e2200000e0000 */
[----:B------:R-:W-:-:S03]  /*5fa0*/  FMNMX.FTZ R13, R183, R20, !PT ;  /* 0x00000014b70d7209 */ /* 0x000fc60007810000 */
[----:B------:R-:W3:Y:S01]  /*5fb0*/  MUFU.TANH R167, R167 ;  /* 0x000000a700a77308 */ /* 0x000ee20000002400 */
[----:B-1----:R-:W-:Y:S02]  /*5fc0*/  FSEL R184, R184, -INF , P2 ;  /* 0xff800000b8b87808 */ /* 0x002fe40001000000 */
[----:B------:R-:W-:Y:S02]  /*5fd0*/  ISETP.GT.AND P2, PT, R166, 0x59, PT ;  /* 0x00000059a600780c */ /* 0x000fe40003f44270 */
[----:B------:R-:W-:Y:S02]  /*5fe0*/  FMNMX.FTZ R20, R184, R13, !PT ;  /* 0x0000000db8147209 */ /* 0x000fe40007810000 */
[----:B--2---:R-:W-:-:S04]  /*5ff0*/  FSEL R185, R170, -INF , P3 ;  /* 0xff800000aab97808 */ /* 0x004fc80001800000 */
[----:B------:R-:W-:Y:S02]  /*6000*/  FMNMX.FTZ R13, R185, R20, !PT ;  /* 0x00000014b90d7209 */ /* 0x000fe40007810000 */
[----:B------:R-:W1:Y:S01]  /*6010*/  LDC R20, c[0x0][0xa80] ;  /* 0x0002a000ff147b82 */ /* 0x000e620000000800 */
[----:B---3--:R-:W-:Y:S02]  /*6020*/  FSEL R186, R167, -INF , P2 ;  /* 0xff800000a7ba7808 */ /* 0x008fe40001000000 */
[----:B0-----:R-:W-:Y:S02]  /*6030*/  FMNMX.FTZ R174, R165, R174, !PT ;  /* 0x000000aea5ae7209 */ /* 0x001fe40007810000 */
[----:B------:R-:W-:-:S03]  /*6040*/  FMNMX.FTZ R164, R186, R13, !PT ;  /* 0x0000000dbaa47209 */ /* 0x000fc60007810000 */
[----:B------:R-:W0:Y:S04]  /*6050*/  SHFL.BFLY PT, R13, R174, 0x1, 0x1f ;  /* 0x0c201f00ae0d7f89 */ /* 0x000e2800000e0000 */
[----:B------:R-:W2:Y:S01]  /*6060*/  SHFL.BFLY PT, R167, R164, 0x2, 0x1f ;  /* 0x0c401f00a4a77f89 */ /* 0x000ea200000e0000 */
[----:B0-----:R-:W-:Y:S02]  /*6070*/  FMNMX.FTZ R13, R174, R13, !PT ;  /* 0x0000000dae0d7209 */ /* 0x001fe40007810000 */
[----:B--2---:R-:W-:-:S03]  /*6080*/  FMNMX.FTZ R167, R164, R167, !PT ;  /* 0x000000a7a4a77209 */ /* 0x004fc60007810000 */
[C---:B-1----:R-:W-:Y:S01]  /*6090*/  FMUL.FTZ R187, R13.reuse, R20 ;  /* 0x000000140dbb7220 */ /* 0x042fe20000410000 */
[----:B------:R-:W-:Y:S01]  /*60a0*/  FSETP.NEU.FTZ.AND P2, PT, R13, -INF , PT ;  /* 0xff8000000d00780b */ /* 0x000fe20003f5d000 */
[----:B------:R-:W0:Y:S03]  /*60b0*/  SHFL.BFLY PT, R166, R167, 0x1, 0x1f ;  /* 0x0c201f00a7a67f89 */ /* 0x000e2600000e0000 */
[----:B------:R-:W-:-:S05]  /*60c0*/  FSEL R187, R187, RZ, P2 ;  /* 0x000000ffbbbb7208 */ /* 0x000fca0001000000 */
[-CC-:B------:R-:W-:Y:S01]  /*60d0*/  FFMA.FTZ R170, R21, R20.reuse, -R187.reuse ;  /* 0x0000001415aa7223 */ /* 0x180fe200000108bb */
[-CC-:B------:R-:W-:Y:S01]  /*60e0*/  FFMA.FTZ R165, R153, R20.reuse, -R187.reuse ;  /* 0x0000001499a57223 */ /* 0x180fe200000108bb */
[----:B------:R-:W-:Y:S01]  /*60f0*/  FSEL R153, R13, RZ, P2 ;  /* 0x000000ff0d997208 */ /* 0x000fe20001000000 */
[-CC-:B------:R-:W-:Y:S01]  /*6100*/  FFMA.FTZ R190, R217, R20.reuse, -R187.reuse ;  /* 0x00000014d9be7223 */ /* 0x180fe200000108bb */
[----:B------:R1:W-:Y:S01]  /*6110*/  MUFU.EX2 R164, R170 ;  /* 0x000000aa00a47308 */ /* 0x0003e20000000800 */
[-CC-:B------:R-:W-:Y:S01]  /*6120*/  FFMA.FTZ R191, R216, R20.reuse, -R187.reuse ;  /* 0x00000014d8bf7223 */ /* 0x180fe200000108bb */
        /* <DEDUP_REMOVED lines=14> */
[-CC-:B------:R-:W-:Y:S01]  /*6210*/  FFMA.FTZ R166, R154, R20.reuse, -R187.reuse ;  /* 0x000000149aa67223 */ /* 0x180fe200000108bb */
[----:B------:R-:W0:Y:S01]  /*6220*/  MUFU.EX2 R177, R177 ;  /* 0x000000b100b17308 */ /* 0x000e220000000800 */
[C---:B------:R-:W-:Y:S01]  /*6230*/  FSETP.NEU.FTZ.AND P3, PT, R21.reuse, -INF , PT ;  /* 0xff8000001500780b */ /* 0x040fe20003f7d000 */
[-C--:B------:R-:W-:Y:S01]  /*6240*/  FMUL.FTZ R188, R21, R20.reuse ;  /* 0x0000001415bc7220 */ /* 0x080fe20000410000 */
[-CC-:B------:R-:W-:Y:S01]  /*6250*/  FFMA.FTZ R158, R158, R20.reuse, -R187.reuse ;  /* 0x000000149e9e7223 */ /* 0x180fe200000108bb */
[-CC-:B------:R-:W-:Y:S01]  /*6260*/  FFMA.FTZ R157, R157, R20.reuse, -R187.reuse ;  /* 0x000000149d9d7223 */ /* 0x180fe200000108bb */
[----:B------:R-:W-:Y:S01]  /*6270*/  FSEL R152, R21, RZ, P3 ;  /* 0x000000ff15987208 */ /* 0x000fe20001800000 */
[-CC-:B------:R-:W-:Y:S01]  /*6280*/  FFMA.FTZ R159, R159, R20.reuse, -R187.reuse ;  /* 0x000000149f9f7223 */ /* 0x180fe200000108bb */
[----:B------:R-:W-:Y:S01]  /*6290*/  FSEL R188, R188, RZ, P3 ;  /* 0x000000ffbcbc7208 */ /* 0x000fe20001800000 */
[----:B------:R-:W-:Y:S01]  /*62a0*/  MUFU.EX2 R166, R166 ;  /* 0x000000a600a67308 */ /* 0x000fe20000000800 */
[-CC-:B------:R-:W-:Y:S01]  /*62b0*/  FFMA.FTZ R179, R179, R20.reuse, -R187.reuse ;  /* 0x00000014b3b37223 */ /* 0x180fe200000108bb */
[-CC-:B------:R-:W-:Y:S01]  /*62c0*/  FFMA.FTZ R180, R180, R20.reuse, -R187.reuse ;  /* 0x00000014b4b47223 */ /* 0x180fe200000108bb */
[-C--:B------:R-:W-:Y:S01]  /*62d0*/  FFMA.FTZ R181, R181, R20.reuse, -R187 ;  /* 0x00000014b5b57223 */ /* 0x080fe200000108bb */
[----:B-1----:R-:W-:Y:S01]  /*62e0*/  FFMA.FTZ R170, R155, R20, -R188 ;  /* 0x000000149baa7223 */ /* 0x002fe200000108bc */
[----:B------:R-:W-:Y:S01]  /*62f0*/  FADD.FTZ R155, -R152, R211 ;  /* 0x000000d3989b7221 */ /* 0x000fe20000010100 */
[----:B------:R-:W-:-:S02]  /*6300*/  @!P1 VIADD R152, R175, 0x32440 ;  /* 0x00032440af989836 */ /* 0x000fc40000000000 */
[-CC-:B------:R-:W-:Y:S01]  /*6310*/  FFMA.FTZ R174, R156, R20.reuse, -R188.reuse ;  /* 0x000000149cae7223 */ /* 0x180fe200000108bc */
[----:B------:R-:W-:Y:S01]  /*6320*/  IADD3 R156, -R234, 0xb, RZ ;  /* 0x0000000bea9c7810 */ /* 0x000fe20007ffe1ff */
[-C--:B------:R-:W-:Y:S01]  /*6330*/  FMUL.FTZ R178, R155, R20.reuse ;  /* 0x000000149bb27220 */ /* 0x080fe20000410000 */
[-C--:B------:R-:W-:Y:S01]  /*6340*/  FFMA.FTZ R168, R168, R20.reuse, -R188 ;  /* 0x00000014a8a87223 */ /* 0x080fe200000108bc */
[----:B------:R-:W-:Y:S01]  /*6350*/  @!P1 PRMT R152, RZ, 0x654, R152 ;  /* 0x00000654ff989816 */ /* 0x000fe20000000098 */
[--C-:B------:R-:W-:Y:S01]  /*6360*/  FFMA.FTZ R169, R169, R20, -R188.reuse ;  /* 0x00000014a9a97223 */ /* 0x100fe200000108bc */
[----:B------:R1:W-:Y:S06]  /*6370*/  BAR.ARV R156, 0x100 ;  /* 0x0004009c0000751d */ /* 0x0003ec0000002000 */
[----:B------:R2:W-:Y:S01]  /*6380*/  @!P1 SYNCS.ARRIVE.TRANS64.RED.A1T0 RZ, [R152+URZ], RZ ;  /* 0x000000ff98ff99a7 */ /* 0x0005e2000810043f */
[----:B------:R-:W3:Y:S01]  /*6390*/  MUFU.EX2 R178, R178 ;  /* 0x000000b200b27308 */ /* 0x000ee20000000800 */
[----:B------:R4:W-:Y:S01]  /*63a0*/  BAR.SYNC.DEFER_BLOCKING R189, 0x100 ;  /* 0x000400bd0000751d */ /* 0x0009e20000010000 */
[-C--:B0-----:R-:W-:Y:S01]  /*63b0*/  FMUL.FTZ R24, R24, R177.reuse ;  /* 0x000000b118187220 */ /* 0x081fe20000410000 */
        /* <DEDUP_REMOVED lines=133> */
[--C-:B----4-:R-:W-:Y:S01]  /*6c10*/  FFMA.FTZ R189, R222, R20, -R187.reuse ;  /* 0x00000014debd7223 */ /* 0x110fe200000108bb */
[----:B0-----:R-:W-:Y:S01]  /*6c20*/  F2FP.F16.F32.PACK_AB R154, R167, R166 ;  /* 0x000000a6a79a723e */ /* 0x001fe200000000ff */
[--C-:B------:R-:W-:Y:S01]  /*6c30*/  FFMA.FTZ R192, R192, R20, -R188.reuse ;  /* 0x00000014c0c07223 */ /* 0x100fe200000108bc */
[----:B-----5:R-:W-:Y:S01]  /*6c40*/  F2FP.F16.F32.PACK_AB R153, R169, R168 ;  /* 0x000000a8a999723e */ /* 0x020fe200000000ff */
[--C-:B------:R-:W-:Y:S01]  /*6c50*/  FFMA.FTZ R193, R193, R20, -R188.reuse ;  /* 0x00000014c1c17223 */ /* 0x100fe200000108bc */
[----:B-1----:R-:W-:Y:S01]  /*6c60*/  F2FP.F16.F32.PACK_AB R155, R174, R170 ;  /* 0x000000aaae9b723e */ /* 0x002fe200000000ff */
[-CC-:B------:R-:W-:Y:S01]  /*6c70*/  FFMA.FTZ R194, R194, R20.reuse, -R188.reuse ;  /* 0x00000014c2c27223 */ /* 0x180fe200000108bc */
[-CC-:B------:R-:W-:Y:S01]  /*6c80*/  FFMA.FTZ R196, R196, R20.reuse, -R188.reuse ;  /* 0x00000014c4c47223 */ /* 0x180fe200000108bc */
[----:B------:R-:W-:Y:S01]  /*6c90*/  MUFU.EX2 R189, R189 ;  /* 0x000000bd00bd7308 */ /* 0x000fe20000000800 */
[----:B------:R-:W-:Y:S01]  /*6ca0*/  WARPGROUP.ARRIVE ;  /* 0x00000000000079c5 */ /* 0x000fe20000000000 */
[-CC-:B------:R-:W-:Y:S01]  /*6cb0*/  FFMA.FTZ R211, R230, R20.reuse, -R188.reuse ;  /* 0x00000014e6d37223 */ /* 0x180fe200000108bc */
[-CC-:B------:R-:W-:Y:S01]  /*6cc0*/  FFMA.FTZ R212, R227, R20.reuse, -R188.reuse ;  /* 0x00000014e3d47223 */ /* 0x180fe200000108bc */
[-CC-:B------:R-:W-:Y:S01]  /*6cd0*/  FFMA.FTZ R215, R228, R20.reuse, -R188.reuse ;  /* 0x00000014e4d77223 */ /* 0x180fe200000108bc */
[-CC-:B------:R-:W-:Y:S01]  /*6ce0*/  FFMA.FTZ R216, R229, R20.reuse, -R188.reuse ;  /* 0x00000014e5d87223 */ /* 0x180fe200000108bc */
[-CC-:B------:R-:W-:Y:S01]  /*6cf0*/  FFMA.FTZ R222, R223, R20.reuse, -R188.reuse ;  /* 0x00000014dfde7223 */ /* 0x180fe200000108bc */
[----:B------:R-:W-:Y:S01]  /*6d00*/  HGMMA.64x256x16.F32 R24, R152, gdesc[UR8].tnspB, R24, gsb0 ;  /* 0x43e0000898187df0 */ /* 0x000fe20008000818 */
[----:B------:R-:W0:Y:S01]  /*6d10*/  MUFU.EX2 R190, R190 ;  /* 0x000000be00be7308 */ /* 0x000e220000000800 */
[----:B------:R-:W-:Y:S01]  /*6d20*/  UIADD3 UR10, UR4, 0x80, URZ ;  /* 0x00000080040a7890 */ /* 0x000fe2000fffe03f */
[-CC-:B------:R-:W-:Y:S01]  /*6d30*/  FFMA.FTZ R223, R224, R20.reuse, -R188.reuse ;  /* 0x00000014e0df7223 */ /* 0x180fe200000108bc */
[----:B------:R-:W-:Y:S01]  /*6d40*/  UMOV UR11, 0x40000040 ;  /* 0x40000040000b7882 */ /* 0x000fe20000000000 */
        /* <DEDUP_REMOVED lines=8> */
[-C--:B------:R-:W-:Y:S01]  /*6dd0*/  FFMA.FTZ R182, R182, R20.reuse, -R187 ;  /* 0x00000014b6b67223 */ /* 0x080fe200000108bb */
[-CC-:B------:R-:W-:Y:S01]  /*6de0*/  FFMA.FTZ R183, R183, R20.reuse, -R188.reuse ;  /* 0x00000014b7b77223 */ /* 0x180fe200000108bc */
[-CC-:B------:R-:W-:Y:S01]  /*6df0*/  FFMA.FTZ R184, R184, R20.reuse, -R188.reuse ;  /* 0x00000014b8b87223 */ /* 0x180fe200000108bc */
[-CC-:B------:R-:W-:Y:S01]  /*6e00*/  FFMA.FTZ R185, R185, R20.reuse, -R188.reuse ;  /* 0x00000014b9b97223 */ /* 0x180fe200000108bc */
[----:B------:R-:W-:Y:S01]  /*6e10*/  MUFU.EX2 R195, R195 ;  /* 0x000000c300c37308 */ /* 0x000fe20000000800 */
[----:B------:R-:W-:Y:S01]  /*6e20*/  FFMA.FTZ R186, R186, R20, -R188 ;  /* 0x00000014baba7223 */ /* 0x000fe200000108bc */
[----:B------:R-:W-:Y:S01]  /*6e30*/  FFMA.FTZ R0, R177, R0, R164 ;  /* 0x00000000b1007223 */ /* 0x000fe200000100a4 */
[----:B------:R-:W-:Y:S01]  /*6e40*/  FFMA.FTZ R12, R178, R12, R168 ;  /* 0x0000000cb20c7223 */ /* 0x000fe200000100a8 */
[----:B------:R-:W-:Y:S01]  /*6e50*/  ISETP.LT.AND P2, PT, R210, UR7, PT ;  /* 0x00000007d2007c0c */ /* 0x000fe2000bf41270 */
[----:B------:R-:W-:-:S02]  /*6e60*/  @!P1 VIADD R175, R175, 0x32460 ;  /* 0x00032460afaf9836 */ /* 0x000fc40000000000 */
[----:B------:R-:W-:Y:S01]  /*6e70*/  FADD.FTZ R165, R165, R0 ;  /* 0x00000000a5a57221 */ /* 0x000fe20000010000 */
[----:B------:R-:W-:Y:S01]  /*6e80*/  FADD.FTZ R169, R169, R12 ;  /* 0x0000000ca9a97221 */ /* 0x000fe20000010000 */
[----:B------:R-:W-:Y:S01]  /*6e90*/  MUFU.EX2 R192, R192 ;  /* 0x000000c000c07308 */ /* 0x000fe20000000800 */
[----:B------:R-:W-:Y:S01]  /*6ea0*/  UIADD3 UR7, UR7, -0x1, URZ ;  /* 0xffffffff07077890 */ /* 0x000fe2000fffe03f */
[----:B------:R-:W-:Y:S01]  /*6eb0*/  FADD.FTZ R166, R166, R165 ;  /* 0x000000a5a6a67221 */ /* 0x000fe20000010000 */
[----:B------:R-:W-:Y:S01]  /*6ec0*/  FADD.FTZ R169, R170, R169 ;  /* 0x000000a9aaa97221 */ /* 0x000fe20000010000 */
[----:B------:R-:W-:Y:S02]  /*6ed0*/  @!P1 PRMT R175, RZ, 0x654, R175 ;  /* 0x00000654ffaf9816 */ /* 0x000fe400000000af */
[----:B------:R-:W-:Y:S01]  /*6ee0*/  FADD.FTZ R166, R167, R166 ;  /* 0x000000a6a7a67221 */ /* 0x000fe20000010000 */
[----:B------:R-:W-:Y:S01]  /*6ef0*/  FADD.FTZ R169, R174, R169 ;  /* 0x000000a9aea97221 */ /* 0x000fe20000010000 */
[----:B------:R-:W1:Y:S08]  /*6f00*/  MUFU.EX2 R193, R193 ;  /* 0x000000c100c17308 */ /* 0x000e700000000800 */
[----:B------:R-:W-:Y:S08]  /*6f10*/  MUFU.EX2 R194, R194 ;  /* 0x000000c200c27308 */ /* 0x000ff00000000800 */
[----:B------:R-:W2:Y:S08]  /*6f20*/  MUFU.EX2 R196, R196 ;  /* 0x000000c400c47308 */ /* 0x000eb00000000800 */
[----:B------:R-:W3:Y:S08]  /*6f30*/  MUFU.EX2 R173, R173 ;  /* 0x000000ad00ad7308 */ /* 0x000ef00000000800 */
        /* <DEDUP_REMOVED lines=27> */
[----:B0-----:R-:W-:-:S05]  /*70f0*/  F2FP.F16.F32.PACK_AB R152, R190, R189 ;  /* 0x000000bdbe98723e */ /* 0x001fca00000000ff */
[----:B------:R-:W-:Y:S01]  /*7100*/  MUFU.EX2 R182, R182 ;  /* 0x000000b600b67308 */ /* 0x000fe20000000800 */
[----:B-1----:R-:W-:Y:S01]  /*7110*/  F2FP.F16.F32.PACK_AB R153, R193, R192 ;  /* 0x000000c0c199723e */ /* 0x002fe200000000ff */
[----:B------:R-:W-:Y:S01]  /*7120*/  FADD.FTZ R189, R189, R166 ;  /* 0x000000a6bdbd7221 */ /* 0x000fe20000010000 */
[----:B------:R-:W-:Y:S01]  /*7130*/  F2FP.F16.F32.PACK_AB R154, R195, R191 ;  /* 0x000000bfc39a723e */ /* 0x000fe200000000ff */
[----:B------:R-:W-:Y:S01]  /*7140*/  FADD.FTZ R192, R192, R169 ;  /* 0x000000a9c0c07221 */ /* 0x000fe20000010000 */
[----:B--2---:R-:W-:Y:S01]  /*7150*/  F2FP.F16.F32.PACK_AB R155, R196, R194 ;  /* 0x000000c2c49b723e */ /* 0x004fe200000000ff */
        /* <DEDUP_REMOVED lines=8> */
[----:B------:R-:W0:Y:S01]  /*71e0*/  MUFU.EX2 R184, R184 ;  /* 0x000000b800b87308 */ /* 0x000e220000000800 */
[----:B------:R-:W-:Y:S01]  /*71f0*/  UMOV UR11, 0x40000040 ;  /* 0x40000040000b7882 */ /* 0x000fe20000000000 */
[----:B------:R-:W-:Y:S01]  /*7200*/  FADD.FTZ R190, R195, R190 ;  /* 0x000000bec3be7221 */ /* 0x000fe20000010000 */
[----:B------:R-:W-:-:S03]  /*7210*/  FADD.FTZ R196, R196, R193 ;  /* 0x000000c1c4c47221 */ /* 0x000fc60000010000 */
[----:B---3--:R-:W-:Y:S02]  /*7220*/  FADD.FTZ R190, R173, R190 ;  /* 0x000000beadbe7221 */ /* 0x008fe40000010000 */
[----:B------:R-:W-:Y:S08]  /*7230*/  MUFU.EX2 R185, R185 ;  /* 0x000000b900b97308 */ /* 0x000ff00000000800 */
[----:B------:R-:W1:Y:S01]  /*7240*/  MUFU.EX2 R186, R186 ;  /* 0x000000ba00ba7308 */ /* 0x000e620000000800 */
[----:B------:R-:W-:-:S02]  /*7250*/  WARPGROUP.DEPBAR.LE gsb0, 0x0 ;  /* 0x00008000000079c5 */ /* 0x000fc40000010000 */
[C---:B----4-:R-:W-:Y:S01]  /*7260*/  F2FP.F16.F32.PACK_AB R152, R171.reuse, R173 ;  /* 0x000000adab98723e */ /* 0x050fe200000000ff */
[----:B------:R-:W-:Y:S01]  /*7270*/  FADD.FTZ R171, R171, R190 ;  /* 0x000000beabab7221 */ /* 0x000fe20000010000 */
[----:B-----5:R-:W-:Y:S01]  /*7280*/  F2FP.F16.F32.PACK_AB R153, R212, R211 ;  /* 0x000000d3d499723e */ /* 0x020fe200000000ff */
[----:B------:R-:W-:Y:S01]  /*7290*/  FADD.FTZ R211, R211, R196 ;  /* 0x000000c4d3d37221 */ /* 0x000fe20000010000 */
[----:B------:R-:W-:Y:S01]  /*72a0*/  F2FP.F16.F32.PACK_AB R154, R176, R172 ;  /* 0x000000acb09a723e */ /* 0x000fe200000000ff */
[----:B------:R-:W-:Y:S01]  /*72b0*/  FADD.FTZ R171, R172, R171 ;  /* 0x000000abacab7221 */ /* 0x000fe20000010000 */
[----:B------:R-:W-:Y:S01]  /*72c0*/  F2FP.F16.F32.PACK_AB R155, R216, R215 ;  /* 0x000000d7d89b723e */ /* 0x000fe200000000ff */
[----:B------:R-:W-:Y:S01]  /*72d0*/  FADD.FTZ R212, R212, R211 ;  /* 0x000000d3d4d47221 */ /* 0x000fe20000010000 */
[----:B------:R-:W-:Y:S02]  /*72e0*/  IMAD.MOV.U32 R211, RZ, RZ, R21 ;  /* 0x000000ffffd37224 */ /* 0x000fe400078e0015 */
[----:B------:R-:W-:Y:S01]  /*72f0*/  FADD.FTZ R176, R176, R171 ;  /* 0x000000abb0b07221 */ /* 0x000fe20000010000 */
[----:B------:R-:W-:Y:S01]  /*7300*/  WARPGROUP.ARRIVE ;  /* 0x00000000000079c5 */ /* 0x000fe20000000000 */
[----:B------:R-:W-:Y:S01]  /*7310*/  FADD.FTZ R215, R215, R212 ;  /* 0x000000d4d7d77221 */ /* 0x000fe20000010000 */
[----:B------:R-:W-:-:S03]  /*7320*/  IMAD.MOV.U32 R212, RZ, RZ, R13 ;  /* 0x000000ffffd47224 */ /* 0x000fc600078e000d */
[----:B------:R-:W-:Y:S01]  /*7330*/  FADD.FTZ R216, R216, R215 ;  /* 0x000000d7d8d87221 */ /* 0x000fe20000010000 */
        /* <DEDUP_REMOVED lines=55> */
.L_x_11363:
[----:B------:R-:W-:-:S13]  /*76b0*/  ISETP.LE.AND P2, PT, RZ, UR7, PT ;  /* 0x00000007ff007c0c */ /* 0x000fda000bf43270 */
[----:B------:R-:W-:Y:S05]  /*76c0*/  @!P2 BRA `(.L_x_11373) ;  /* 0x00000028004ca947 */ /* 0x000fea0003800000 */
[----:B------:R-:W-:Y:S01]  /*76d0*/  IMAD.MOV.U32 R204, RZ, RZ, R21 ;  /* 0x000000ffffcc7224 */ /* 0x000fe200078e0015 */
[----:B------:R-:W-:Y:S01]  /*76e0*/  ULDC UR4, c[0x0][0xad0] ;  /* 0x0002b40000047ab9 */ /* 0x000fe20000000800 */
[----:B------:R-:W-:-:S07]  /*76f0*/  IMAD.MOV.U32 R201, RZ, RZ, R13 ;  /* 0x000000ffffc97224 */ /* 0x000fce00078e000d */
.L_x_11382:
[----:B------:R-:W-:-:S04]  /*7700*/  UIADD3 UR36, UR36, 0x1, URZ ;  /* 0x0000000124247890 */ /* 0x000fc8000fffe03f */
[----:B------:R-:W-:-:S04]  /*7710*/  UISETP.NE.AND UP0, UPT, UR36, 0x2, UPT ;  /* 0x000000022400788c */ /* 0x000fc8000bf05270 */
[----:B------:R-:W-:Y:S02]  /*7720*/  USEL UR5, URZ, 0x1, UP0 ;  /* 0x000000013f057887 */ /* 0x000fe40008000000 */
[----:B------:R-:W-:Y:S02]  /*7730*/  USEL UR36, UR36, URZ, UP0 ;  /* 0x0000003f24247287 */ /* 0x000fe40008000000 */
[----:B------:R-:W-:Y:S01]  /*7740*/  ULOP3.LUT UR37, UR37, UR5, URZ, 0x3c, !UPT ;  /* 0x0000000525257292 */ /* 0x000fe2000f8e3c3f */
[----:B------:R-:W-:Y:S11]  /*7750*/  @!P0 BRA `(.L_x_11374) ;  /* 0x0000000000048947 */ /* 0x000ff60003800000 */
[----:B------:R-:W-:Y:S01]  /*7760*/  BPT.TRAP 0x1 ;  /* 0x000000040000795c */ /* 0x000fe20000300000 */
.L_x_11374:
[----:B------:R-:W1:Y:S01]  /*7770*/  S2UR UR6, SR_CgaCtaId ;  /* 0x00000000000679c3 */ /* 0x000e620000008800 */
[----:B------:R-:W-:Y:S01]  /*7780*/  UMOV UR5, 0x400 ;  /* 0x0000040000057882 */ /* 0x000fe20000000000 */
[----:B------:R-:W-:-:S05]  /*7790*/  IMAD.U32 R13, RZ, RZ, UR37 ;  /* 0x00000025ff0d7e24 */ /* 0x000fca000f8e00ff */
[----:B------:R-:W-:Y:S01]  /*77a0*/  SHF.L.U32 R13, R13, 0x1f, RZ ;  /* 0x0000001f0d0d7819 */ /* 0x000fe200000006ff */
[----:B-1----:R-:W-:-:S04]  /*77b0*/  ULEA UR5, UR6, UR5, 0x18 ;  /* 0x0000000506057291 */ /* 0x002fc8000f8ec03f */
[----:B------:R-:W-:-:S09]  /*77c0*/  ULEA UR5, UR36, UR5, 0x3 ;  /* 0x0000000524057291 */ /* 0x000fd2000f8e183f */
[----:B------:R1:W2:Y:S01]  /*77d0*/  SYNCS.PHASECHK.TRANS64.TRYWAIT P2, [UR5+0x32430], R13 ;  /* 0x0324300dff0075a7 */ /* 0x0002a20008040145 */
[----:B------:R-:W-:Y:S05]  /*77e0*/  @!P0 BRA `(.L_x_11375) ;  /* 0x0000000000048947 */ /* 0x000fea0003800000 */
[----:B------:R-:W-:Y:S01]  /*77f0*/  BPT.TRAP 0x1 ;  /* 0x000000040000795c */ /* 0x000fe20000300000 */
.L_x_11375:
[----:B--2---:R-:W-:Y:S05]  /*7800*/  @P2 BRA `(.L_x_11376) ;  /* 0x0000000000082947 */ /* 0x004fea0003800000 */
[----:B------:R-:W2:Y:S02]  /*7810*/  SYNCS.PHASECHK.TRANS64.TRYWAIT P2, [UR5+0x32430], R13 ;  /* 0x0324300dff0075a7 */ /* 0x000ea40008040145 */
[----:B--2---:R-:W-:Y:S05]  /*7820*/  @!P2 BRA `(.L_x_11377) ;  /* 0x000000ac00b0a947 */ /* 0x004fea0003800000 */
.L_x_11376:
[----:B------:R-:W-:Y:S01]  /*7830*/  R2UR UR52, R22 ;  /* 0x00000000163472ca */ /* 0x000fe200000e0000 */
[----:B------:R-:W-:Y:S01]  /*7840*/  UIMAD UR6, UR36, 0x300, UR60 ;  /* 0x00000300240678a4 */ /* 0x000fe2000f8e023c */
[----:B------:R-:W-:Y:S01]  /*7850*/  R2UR UR53, R23 ;  /* 0x00000000173572ca */ /* 0x000fe200000e0000 */
[----:B0-----:R-:W-:Y:S01]  /*7860*/  WARPGROUP.ARRIVE ;  /* 0x00000000000079c5 */ /* 0x001fe20000000000 */
        /* <DEDUP_REMOVED lines=27> */
.L_x_11378:
[----:B------:R0:W3:Y:S01]  /*7a20*/  SYNCS.PHASECHK.TRANS64.TRYWAIT P2, [UR5+0x32450], R13 ;  /* 0x0324500dff0075a7 */ /* 0x0000e20008040145 */
[----:B------:R-:W-:Y:S05]  /*7a30*/  @!P0 BRA `(.L_x_11379) ;  /* 0x0000000000048947 */ /* 0x000fea0003800000 */
[----:B------:R-:W-:Y:S01]  /*7a40*/  BPT.TRAP 0x1 ;  /* 0x000000040000795c */ /* 0x000fe20000300000 */
.L_x_11379:
[----:B---3--:R-:W-:Y:S05]  /*7a50*/  @P2 BRA `(.L_x_11380) ;  /* 0x0000000000082947 */ /* 0x008fea0003800000 */
[----:B------:R-:W3:Y:S02]  /*7a60*/  SYNCS.PHASECHK.TRANS64.TRYWAIT P2, [UR5+0x32450], R13 ;  /* 0x0324500dff0075a7 */ /* 0x000ee40008040145 */
[----:B---3--:R-:W-:Y:S05]  /*7a70*/  @!P2 BRA `(.L_x_11381) ;  /* 0x000000ac0034a947 */ /* 0x008fea0003800000 */
.L_x_11380:
        /* <DEDUP_REMOVED lines=10> */
[----:B------:R-:W-:Y:S01]  /*7b20*/  IMAD.U32 R215, RZ, RZ, UR5 ;  /* 0x00000005ffd77e24 */ /* 0x000fe2000f8e00ff */
[----:B------:R-:W-:Y:S01]  /*7b30*/  UMOV UR15, 0x40000040 ;  /* 0x40000040000f7882 */ /* 0x000fe20000000000 */
[----:B------:R-:W-:Y:S01]  /*7b40*/  UIADD3 UR18, UR6, 0x306, URZ ;  /* 0x0000030606127890 */ /* 0x000fe2000fffe03f */
[----:B------:R-:W-:Y:S01]  /*7b50*/  ISETP.LT.AND P2, PT, RZ, UR7, PT ;  /* 0x00000007ff007c0c */ /* 0x000fe2000bf41270 */
        /* <DEDUP_REMOVED lines=21> */
[----:B------:R-:W-:Y:S01]  /*7cb0*/  UIADD3 UR7, UR7, -0x1, URZ ;  /* 0xffffffff07077890 */ /* 0x000fe2000fffe03f */
        /* <DEDUP_REMOVED lines=28> */
[----:B------:R-:W-:Y:S01]  /*7e80*/  UIMAD UR6, UR36, 0xc00, UR38 ;  /* 0x00000c00240678a4 */ /* 0x000fe2000f8e0226 */
[----:B------:R-:W-:Y:S02]  /*7e90*/  WARPGROUP.DEPBAR.LE gsb0, 0x0 ;  /* 0x00008000000079c5 */ /* 0x000fe40000010000 */
        /* <DEDUP_REMOVED lines=58> */
[----:B012---:R-:W-:Y:S01]  /*8240*/  FMNMX.FTZ R13, R21, R201, !PT ;  /* 0x000000c9150d7209 */ /* 0x007fe20007810000 */
        /* <DEDUP_REMOVED lines=111> */
[----:B0-----:R-:W-:Y:S02]  /*8940*/  FMNMX.FTZ R13, R191, R20, !PT ;  /* 0x00000014bf0d7209 */ /* 0x001fe40007810000 */
[----:B------:R-:W0:Y:S05]  /*8950*/  LDC R20, c[0x0][0xa80] ;  /* 0x0002a000ff147b82 */ /* 0x000e2a0000000800 */
[----:B------:R-:W3:Y:S01]  /*8960*/  MUFU.TANH R196, R196 ;  /* 0x000000c400c47308 */ /* 0x000ee20000002400 */
[----:B-1----:R-:W-:-:S05]  /*8970*/  FMNMX.FTZ R194, R193, R194, !PT ;  /* 0x000000c2c1c27209 */ /* 0x002fca0007810000 */
[----:B------:R-:W1:Y:S02]  /*8980*/  SHFL.BFLY PT, R197, R194, 0x2, 0x1f ;  /* 0x0c401f00c2c57f89 */ /* 0x000e6400000e0000 */
[----:B------:R-:W4:Y:S01]  /*8990*/  MUFU.TANH R198, R198 ;  /* 0x000000c600c67308 */ /* 0x000f220000002400 */
[----:B--2---:R-:W-:-:S07]  /*89a0*/  FMNMX.FTZ R13, R190, R13, !PT ;  /* 0x0000000dbe0d7209 */ /* 0x004fce0007810000 */
[----:B------:R-:W2:Y:S01]  /*89b0*/  MUFU.TANH R212, R212 ;  /* 0x000000d400d47308 */ /* 0x000ea20000002400 */
[----:B---3--:R-:W-:-:S04]  /*89c0*/  FMNMX.FTZ R13, R196, R13, !PT ;  /* 0x0000000dc40d7209 */ /* 0x008fc80007810000 */
[----:B----4-:R-:W-:Y:S02]  /*89d0*/  FMNMX.FTZ R13, R198, R13, !PT ;  /* 0x0000000dc60d7209 */ /* 0x010fe40007810000 */
[----:B-1----:R-:W-:Y:S02]  /*89e0*/  FMNMX.FTZ R197, R194, R197, !PT ;  /* 0x000000c5c2c57209 */ /* 0x002fe40007810000 */
[----:B--2---:R-:W-:-:S03]  /*89f0*/  FMNMX.FTZ R195, R212, R13, !PT ;  /* 0x0000000dd4c37209 */ /* 0x004fc60007810000 */
[----:B------:R-:W1:Y:S04]  /*8a00*/  SHFL.BFLY PT, R214, R197, 0x1, 0x1f ;  /* 0x0c201f00c5d67f89 */ /* 0x000e6800000e0000 */
[----:B------:R-:W2:Y:S01]  /*8a10*/  SHFL.BFLY PT, R216, R195, 0x2, 0x1f ;  /* 0x0c401f00c3d87f89 */ /* 0x000ea200000e0000 */
[----:B-1----:R-:W-:Y:S02]  /*8a20*/  FMNMX.FTZ R13, R197, R214, !PT ;  /* 0x000000d6c50d7209 */ /* 0x002fe40007810000 */
[----:B--2---:R-:W-:-:S03]  /*8a30*/  FMNMX.FTZ R216, R195, R216, !PT ;  /* 0x000000d8c3d87209 */ /* 0x004fc60007810000 */
[----:B------:R-:W-:Y:S02]  /*8a40*/  FADD.FTZ R201, -R13, R201 ;  /* 0x000000c90dc97221 */ /* 0x000fe40000010100 */
[----:B------:R-:W1:Y:S02]  /*8a50*/  SHFL.BFLY PT, R199, R216, 0x1, 0x1f ;  /* 0x0c201f00d8c77f89 */ /* 0x000e6400000e0000 */
[-C--:B0-----:R-:W-:Y:S01]  /*8a60*/  FMUL.FTZ R194, R201, R20.reuse ;  /* 0x00000014c9c27220 */ /* 0x081fe20000410000 */
[----:B------:R-:W-:-:S04]  /*8a70*/  FMUL.FTZ R201, R13, R20 ;  /* 0x000000140dc97220 */ /* 0x000fc80000410000 */
[-CC-:B------:R-:W-:Y:S01]  /*8a80*/  FFMA.FTZ R214, R21, R20.reuse, -R201.reuse ;  /* 0x0000001415d67223 */ /* 0x180fe200000108c9 */
[-CC-:B------:R-:W-:Y:S01]  /*8a90*/  FFMA.FTZ R197, R152, R20.reuse, -R201.reuse ;  /* 0x0000001498c57223 */ /* 0x180fe200000108c9 */
[-CC-:B------:R-:W-:Y:S01]  /*8aa0*/  FFMA.FTZ R152, R155, R20.reuse, -R201.reuse ;  /* 0x000000149b987223 */ /* 0x180fe200000108c9 */
[-CC-:B------:R-:W-:Y:S01]  /*8ab0*/  FFMA.FTZ R213, R156, R20.reuse, -R201.reuse ;  /* 0x000000149cd57223 */ /* 0x180fe200000108c9 */
[----:B------:R0:W-:Y:S01]  /*8ac0*/  MUFU.EX2 R195, R214 ;  /* 0x000000d600c37308 */ /* 0x0001e20000000800 */
[----:B------:R-:W-:Y:S01]  /*8ad0*/  IADD3 R156, -R222, 0xb, RZ ;  /* 0x0000000bde9c7810 */ /* 0x000fe20007ffe1ff */
        /* <DEDUP_REMOVED lines=12> */
[----:B-1----:R-:W-:Y:S01]  /*8ba0*/  FMNMX.FTZ R21, R216, R199, !PT ;  /* 0x000000c7d8157209 */ /* 0x002fe20007810000 */
[-CC-:B------:R-:W-:Y:S01]  /*8bb0*/  FFMA.FTZ R170, R170, R20.reuse, -R201.reuse ;  /* 0x00000014aaaa7223 */ /* 0x180fe200000108c9 */
[----:B------:R1:W-:Y:S01]  /*8bc0*/  MUFU.EX2 R199, R152 ;  /* 0x0000009800c77308 */ /* 0x0003e20000000800 */
[-CC-:B------:R-:W-:Y:S01]  /*8bd0*/  FFMA.FTZ R178, R178, R20.reuse, -R201.reuse ;  /* 0x00000014b2b27223 */ /* 0x180fe200000108c9 */
[-CC-:B------:R-:W-:Y:S01]  /*8be0*/  FFMA.FTZ R186, R186, R20.reuse, -R201.reuse ;  /* 0x00000014baba7223 */ /* 0x180fe200000108c9 */
[CC--:B------:R-:W-:Y:S01]  /*8bf0*/  FMUL.FTZ R217, R21.reuse, R20.reuse ;  /* 0x0000001415d97220 */ /* 0x0c0fe20000410000 */
[----:B------:R-:W-:Y:S01]  /*8c00*/  FADD.FTZ R155, -R21, R204 ;  /* 0x000000cc159b7221 */ /* 0x000fe20000010100 */
[----:B------:R-:W-:-:S02]  /*8c10*/  FFMA.FTZ R193, R193, R20, -R201 ;  /* 0x00000014c1c17223 */ /* 0x000fc400000108c9 */
[-CC-:B0-----:R-:W-:Y:S01]  /*8c20*/  FFMA.FTZ R214, R153, R20.reuse, -R217.reuse ;  /* 0x0000001499d67223 */ /* 0x181fe200000108d9 */
[----:B------:R-:W-:Y:S01]  /*8c30*/  VIADD R153, R222, 0x8 ;  /* 0x00000008de997836 */ /* 0x000fe20000000000 */
[----:B-1----:R-:W-:Y:S01]  /*8c40*/  @!P1 IADD3 R152, R215, 0x32440, RZ ;  /* 0x00032440d7989810 */ /* 0x002fe20007ffe0ff */
[-C--:B------:R-:W-:Y:S01]  /*8c50*/  FMUL.FTZ R155, R155, R20.reuse ;  /* 0x000000149b9b7220 */ /* 0x080fe20000410000 */
[-CC-:B------:R-:W-:Y:S01]  /*8c60*/  FFMA.FTZ R216, R154, R20.reuse, -R217.reuse ;  /* 0x000000149ad87223 */ /* 0x180fe200000108d9 */
[-CC-:B------:R-:W-:Y:S01]  /*8c70*/  FFMA.FTZ R210, R210, R20.reuse, -R217.reuse ;  /* 0x00000014d2d27223 */ /* 0x180fe200000108d9 */
[----:B------:R-:W-:Y:S01]  /*8c80*/  @!P1 PRMT R152, RZ, 0x654, R152 ;  /* 0x00000654ff989816 */ /* 0x000fe20000000098 */
[--C-:B------:R-:W-:Y:S01]  /*8c90*/  FFMA.FTZ R211, R211, R20, -R217.reuse ;  /* 0x00000014d3d37223 */ /* 0x100fe200000108d9 */
[----:B------:R1:W-:Y:S06]  /*8ca0*/  BAR.ARV R156, 0x100 ;  /* 0x0004009c0000751d */ /* 0x0003ec0000002000 */
[----:B------:R0:W-:Y:S01]  /*8cb0*/  @!P1 SYNCS.ARRIVE.TRANS64.RED.A1T0 RZ, [R152+URZ], RZ ;  /* 0x000000ff98ff99a7 */ /* 0x0001e2000810043f */
[----:B------:R-:W3:Y:S01]  /*8cc0*/  MUFU.EX2 R204, R155 ;  /* 0x0000009b00cc7308 */ /* 0x000ee20000000800 */
[-C--:B--2---:R-:W-:Y:S01]  /*8cd0*/  FMUL.FTZ R24, R24, R194.reuse ;  /* 0x000000c218187220 */ /* 0x084fe20000410000 */
        /* <DEDUP_REMOVED lines=134> */
[----:B0-----:R-:W-:Y:S01]  /*9540*/  F2FP.F16.F32.PACK_AB R152, R197, R195 ;  /* 0x000000c3c598723e */ /* 0x001fe200000000ff */
[-CC-:B------:R-:W-:Y:S01]  /*9550*/  FFMA.FTZ R159, R159, R20.reuse, -R217.reuse ;  /* 0x000000149f9f7223 */ /* 0x180fe200000108d9 */
[----:B--2---:R-:W-:Y:S01]  /*9560*/  F2FP.F16.F32.PACK_AB R154, R213, R199 ;  /* 0x000000c7d59a723e */ /* 0x004fe200000000ff */
[--C-:B------:R-:W-:Y:S01]  /*9570*/  FFMA.FTZ R160, R160, R20, -R217.reuse ;  /* 0x00000014a0a07223 */ /* 0x100fe200000108d9 */
[----:B----4-:R-:W-:Y:S01]  /*9580*/  F2FP.F16.F32.PACK_AB R153, R216, R214 ;  /* 0x000000d6d899723e */ /* 0x010fe200000000ff */
[--C-:B------:R-:W-:Y:S01]  /*9590*/  FFMA.FTZ R165, R165, R20, -R217.reuse ;  /* 0x00000014a5a57223 */ /* 0x100fe200000108d9 */
[----:B-----5:R-:W-:Y:S01]  /*95a0*/  F2FP.F16.F32.PACK_AB R155, R211, R210 ;  /* 0x000000d2d39b723e */ /* 0x020fe200000000ff */
[-CC-:B------:R-:W-:Y:S01]  /*95b0*/  FFMA.FTZ R167, R167, R20.reuse, -R217.reuse ;  /* 0x00000014a7a77223 */ /* 0x180fe200000108d9 */
[----:B------:R-:W-:Y:S01]  /*95c0*/  MUFU.EX2 R157, R157 ;  /* 0x0000009d009d7308 */ /* 0x000fe20000000800 */
[-CC-:B------:R-:W-:Y:S01]  /*95d0*/  FFMA.FTZ R166, R166, R20.reuse, -R217.reuse ;  /* 0x00000014a6a67223 */ /* 0x180fe200000108d9 */
        /* <DEDUP_REMOVED lines=11> */
[-C--:B------:R-:W-:Y:S01]  /*9690*/  FFMA.FTZ R181, R183, R20.reuse, -R217 ;  /* 0x00000014b7b57223 */ /* 0x080fe200000108d9 */
[-CC-:B------:R-:W-:Y:S01]  /*96a0*/  FFMA.FTZ R183, R180, R20.reuse, -R201.reuse ;  /* 0x00000014b4b77223 */ /* 0x180fe200000108c9 */
[-CC-:B------:R-:W-:Y:S01]  /*96b0*/  FFMA.FTZ R180, R185, R20.reuse, -R201.reuse ;  /* 0x00000014b9b47223 */ /* 0x180fe200000108c9 */
[-C--:B------:R-:W-:Y:S01]  /*96c0*/  FFMA.FTZ R185, R187, R20.reuse, -R201 ;  /* 0x00000014bbb97223 */ /* 0x080fe200000108c9 */
[----:B------:R-:W-:Y:S01]  /*96d0*/  MUFU.EX2 R161, R161 ;  /* 0x000000a100a17308 */ /* 0x000fe20000000800 */
[-CC-:B------:R-:W-:Y:S01]  /*96e0*/  FFMA.FTZ R187, R184, R20.reuse, -R217.reuse ;  /* 0x00000014b8bb7223 */ /* 0x180fe200000108d9 */
[-CC-:B------:R-:W-:Y:S01]  /*96f0*/  FFMA.FTZ R184, R189, R20.reuse, -R217.reuse ;  /* 0x00000014bdb87223 */ /* 0x180fe200000108d9 */
[-CC-:B------:R-:W-:Y:S01]  /*9700*/  FFMA.FTZ R182, R182, R20.reuse, -R217.reuse ;  /* 0x00000014b6b67223 */ /* 0x180fe200000108d9 */
[-C--:B------:R-:W-:Y:S01]  /*9710*/  FFMA.FTZ R189, R191, R20.reuse, -R217 ;  /* 0x00000014bfbd7223 */ /* 0x080fe200000108d9 */
[-CC-:B------:R-:W-:Y:S01]  /*9720*/  FFMA.FTZ R191, R188, R20.reuse, -R201.reuse ;  /* 0x00000014bcbf7223 */ /* 0x180fe200000108c9 */
[-C--:B------:R-:W-:Y:S01]  /*9730*/  FFMA.FTZ R188, R192, R20.reuse, -R201 ;  /* 0x00000014c0bc7223 */ /* 0x080fe200000108c9 */
[-CC-:B------:R-:W-:Y:S01]  /*9740*/  FFMA.FTZ R190, R190, R20.reuse, -R217.reuse ;  /* 0x00000014bebe7223 */ /* 0x180fe200000108d9 */
[----:B------:R-:W2:Y:S01]  /*9750*/  MUFU.EX2 R163, R163 ;  /* 0x000000a300a37308 */ /* 0x000ea20000000800 */
[-CC-:B------:R-:W-:Y:S01]  /*9760*/  FFMA.FTZ R201, R196, R20.reuse, -R217.reuse ;  /* 0x00000014c4c97223 */ /* 0x180fe200000108d9 */
[-CC-:B------:R-:W-:Y:S01]  /*9770*/  FFMA.FTZ R192, R198, R20.reuse, -R217.reuse ;  /* 0x00000014c6c07223 */ /* 0x180fe200000108d9 */
[----:B------:R-:W-:Y:S01]  /*9780*/  FFMA.FTZ R217, R212, R20, -R217 ;  /* 0x00000014d4d97223 */ /* 0x000fe200000108d9 */
[----:B------:R-:W-:Y:S01]  /*9790*/  FFMA.FTZ R0, R194, R0, R195 ;  /* 0x00000000c2007223 */ /* 0x000fe200000100c3 */
[----:B------:R-:W-:-:S03]  /*97a0*/  @!P1 VIADD R215, R215, 0x32460 ;  /* 0x00032460d7d79836 */ /* 0x000fc60000000000 */
[----:B------:R-:W-:Y:S01]  /*97b0*/  MUFU.EX2 R159, R159 ;  /* 0x0000009f009f7308 */ /* 0x000fe20000000800 */
[----:B------:R-:W-:Y:S01]  /*97c0*/  FADD.FTZ R0, R197, R0 ;  /* 0x00000000c5007221 */ /* 0x000fe20000010000 */
[----:B------:R-:W-:-:S03]  /*97d0*/  @!P1 PRMT R215, RZ, 0x654, R215 ;  /* 0x00000654ffd79816 */ /* 0x000fc600000000d7 */
[----:B------:R-:W-:-:S03]  /*97e0*/  FADD.FTZ R0, R199, R0 ;  /* 0x00000000c7007221 */ /* 0x000fc60000010000 */
[----:B------:R-:W3:Y:S01]  /*97f0*/  MUFU.EX2 R160, R160 ;  /* 0x000000a000a07308 */ /* 0x000ee20000000800 */
[----:B------:R-:W-:-:S07]  /*9800*/  FADD.FTZ R0, R213, R0 ;  /* 0x00000000d5007221 */ /* 0x000fce0000010000 */
[----:B------:R-:W-:Y:S08]  /*9810*/  MUFU.EX2 R165, R165 ;  /* 0x000000a500a57308 */ /* 0x000ff00000000800 */
[----:B------:R-:W4:Y:S08]  /*9820*/  MUFU.EX2 R167, R167 ;  /* 0x000000a700a77308 */ /* 0x000f300000000800 */
[----:B------:R-:W5:Y:S08]  /*9830*/  MUFU.EX2 R162, R162 ;  /* 0x000000a200a27308 */ /* 0x000f700000000800 */
[----:B------:R-:W1:Y:S08]  /*9840*/  MUFU.EX2 R164, R164 ;  /* 0x000000a400a47308 */ /* 0x000e700000000800 */
[----:B------:R-:W-:Y:S08]  /*9850*/  MUFU.EX2 R169, R169 ;  /* 0x000000a900a97308 */ /* 0x000ff00000000800 */
        /* <DEDUP_REMOVED lines=23> */
[----:B------:R-:W-:Y:S01]  /*99d0*/  MUFU.EX2 R188, R188 ;  /* 0x000000bc00bc7308 */ /* 0x000fe20000000800 */
[----:B------:R-:W-:-:S02]  /*99e0*/  WARPGROUP.DEPBAR.LE gsb0, 0x0 ;  /* 0x00008000000079c5 */ /* 0x000fc40000010000 */
[----:B0-----:R-:W-:-:S05]  /*99f0*/  F2FP.F16.F32.PACK_AB R152, R158, R157 ;  /* 0x0000009d9e98723e */ /* 0x001fca00000000ff */
[----:B------:R-:W0:Y:S01]  /*9a00*/  MUFU.EX2 R193, R193 ;  /* 0x000000c100c17308 */ /* 0x000e220000000800 */
[----:B--2---:R-:W-:Y:S01]  /*9a10*/  F2FP.F16.F32.PACK_AB R154, R163, R161 ;  /* 0x000000a1a39a723e */ /* 0x004fe200000000ff */
[----:B------:R-:W-:Y:S01]  /*9a20*/  FADD.FTZ R157, R157, R0 ;  /* 0x000000009d9d7221 */ /* 0x000fe20000010000 */
[----:B---3--:R-:W-:Y:S02]  /*9a30*/  F2FP.F16.F32.PACK_AB R153, R160, R159 ;  /* 0x0000009fa099723e */ /* 0x008fe400000000ff */
[----:B----4-:R-:W-:Y:S01]  /*9a40*/  F2FP.F16.F32.PACK_AB R155, R167, R165 ;  /* 0x000000a5a79b723e */ /* 0x010fe200000000ff */
[----:B------:R-:W-:Y:S02]  /*9a50*/  FADD.FTZ R158, R158, R157 ;  /* 0x0000009d9e9e7221 */ /* 0x000fe40000010000 */
[----:B------:R-:W-:Y:S01]  /*9a60*/  MUFU.EX2 R190, R190 ;  /* 0x000000be00be7308 */ /* 0x000fe20000000800 */
[----:B------:R-:W-:Y:S01]  /*9a70*/  WARPGROUP.ARRIVE ;  /* 0x00000000000079c5 */ /* 0x000fe20000000000 */
[----:B------:R-:W-:-:S04]  /*9a80*/  FADD.FTZ R158, R161, R158 ;  /* 0x0000009ea19e7221 */ /* 0x000fc80000010000 */
[----:B------:R-:W-:Y:S01]  /*9a90*/  FADD.FTZ R163, R163, R158 ;  /* 0x0000009ea3a37221 */ /* 0x000fe20000010000 */
[----:B------:R-:W-:Y:S01]  /*9aa0*/  HGMMA.64x256x16.F32 R24, R152, gdesc[UR8].tnspB, R24, gsb0 ;  /* 0x43e0000898187df0 */ /* 0x000fe20008000818 */
[----:B------:R-:W-:Y:S01]  /*9ab0*/  UIADD3 UR10, UR6, 0x100, URZ ;  /* 0x00000100060a7890 */ /* 0x000fe2000fffe03f */
[----:B------:R-:W2:Y:S01]  /*9ac0*/  MUFU.EX2 R201, R201 ;  /* 0x000000c900c97308 */ /* 0x000ea20000000800 */
[----:B------:R-:W-:Y:S01]  /*9ad0*/  UMOV UR11, 0x40000040 ;  /* 0x40000040000b7882 */ /* 0x000fe20000000000 */
[----:B-----5:R-:W-:-:S06]  /*9ae0*/  FADD.FTZ R163, R162, R163 ;  /* 0x000000a3a2a37221 */ /* 0x020fcc0000010000 */
[----:B------:R-:W-:Y:S08]  /*9af0*/  MUFU.EX2 R192, R192 ;  /* 0x000000c000c07308 */ /* 0x000ff00000000800 */
[----:B------:R-:W3:Y:S01]  /*9b00*/  MUFU.EX2 R217, R217 ;  /* 0x000000d900d97308 */ /* 0x000ee20000000800 */
[----:B------:R-:W-:Y:S02]  /*9b10*/  WARPGROUP.DEPBAR.LE gsb0, 0x0 ;  /* 0x00008000000079c5 */ /* 0x000fe40000010000 */
[C---:B-1----:R-:W-:Y:S01]  /*9b20*/  F2FP.F16.F32.PACK_AB R152, R164.reuse, R162 ;  /* 0x000000a2a498723e */ /* 0x042fe200000000ff */
[----:B------:R-:W-:Y:S01]  /*9b30*/  FADD.FTZ R164, R164, R163 ;  /* 0x000000a3a4a47221 */ /* 0x000fe20000010000 */
[----:B------:R-:W-:-:S02]  /*9b40*/  F2FP.F16.F32.PACK_AB R154, R171, R169 ;  /* 0x000000a9ab9a723e */ /* 0x000fc400000000ff */
[----:B------:R-:W-:Y:S01]  /*9b50*/  F2FP.F16.F32.PACK_AB R153, R168, R166 ;  /* 0x000000a6a899723e */ /* 0x000fe200000000ff */
[----:B------:R-:W-:Y:S01]  /*9b60*/  FADD.FTZ R164, R169, R164 ;  /* 0x000000a4a9a47221 */ /* 0x000fe20000010000 */
[----:B------:R-:W-:-:S03]  /*9b70*/  F2FP.F16.F32.PACK_AB R155, R175, R173 ;  /* 0x000000adaf9b723e */ /* 0x000fc600000000ff */
[----:B------:R-:W-:Y:S01]  /*9b80*/  FADD.FTZ R171, R171, R164 ;  /* 0x000000a4abab7221 */ /* 0x000fe20000010000 */
[----:B------:R-:W-:-:S06]  /*9b90*/  WARPGROUP.ARRIVE ;  /* 0x00000000000079c5 */ /* 0x000fcc0000000000 */
        /* <DEDUP_REMOVED lines=9> */
[----:B------:R-:W-:-:S03]  /*9c30*/  F2FP.F16.F32.PACK_AB R155, R181, R176 ;  /* 0x000000b0b59b723e */ /* 0x000fc600000000ff */
[----:B------:R-:W-:Y:S01]  /*9c40*/  FADD.FTZ R172, R172, R223 ;  /* 0x000000dfacac7221 */ /* 0x000fe20000010000 */
[----:B------:R-:W-:-:S03]  /*9c50*/  WARPGROUP.ARRIVE ;  /* 0x00000000000079c5 */ /* 0x000fc60000000000 */
[----:B------:R-:W-:-:S10]  /*9c60*/  FADD.FTZ R177, R177, R172 ;  /* 0x000000acb1b17221 */ /* 0x000fd40000010000 */
[----:B------:R-:W-:Y:S01]  /*9c70*/  HGMMA.64x256x16.F32 R24, R152, gdesc[UR8].tnspB, R24, gsb0 ;  /* 0x43e0000898187df0 */ /* 0x000fe20008000818 */
[----:B------:R-:W-:Y:S01]  /*9c80*/  UIADD3 UR10, UR6, 0x200, URZ ;  /* 0x00000200060a7890 */ /* 0x000fe2000fffe03f */
        /* <DEDUP_REMOVED lines=11> */
[----:B------:R-:W-:-:S09]  /*9d40*/  FADD.FTZ R185, R185, R180 ;  /* 0x000000b4b9b97221 */ /* 0x000fd20000010000 */
[----:B------:R-:W-:Y:S01]  /*9d50*/  HGMMA.64x256x16.F32 R24, R152, gdesc[UR8].tnspB, R24, gsb0 ;  /* 0x43e0000898187df0 */ /* 0x000fe20008000818 */
[----:B------:R-:W-:Y:S01]  /*9d60*/  UMOV UR10, UR6 ;  /* 0x00000006000a7c82 */ /* 0x000fe20008000000 */
[----:B------:R-:W-:Y:S01]  /*9d70*/  UMOV UR11, 0x40000040 ;  /* 0x40000040000b7882 */ /* 0x000fe20000000000 */
[----:B------:R-:W-:Y:S02]  /*9d80*/  WARPGROUP.DEPBAR.LE gsb0, 0x0 ;  /* 0x00008000000079c5 */ /* 0x000fe40000010000 */
[----:B------:R-:W-:Y:S01]  /*9d90*/  F2FP.F16.F32.PACK_AB R152, R191, R186 ;  /* 0x000000babf98723e */ /* 0x000fe200000000ff */
[----:B------:R-:W-:Y:S01]  /*9da0*/  FADD.FTZ R186, R186, R185 ;  /* 0x000000b9baba7221 */ /* 0x000fe20000010000 */
[----:B0-----:R-:W-:Y:S02]  /*9db0*/  F2FP.F16.F32.PACK_AB R154, R193, R188 ;  /* 0x000000bcc19a723e */ /* 0x001fe400000000ff */
[----:B--2---:R-:W-:Y:S01]  /*9dc0*/  F2FP.F16.F32.PACK_AB R153, R201, R190 ;  /* 0x000000bec999723e */ /* 0x004fe200000000ff */
[----:B------:R-:W-:Y:S01]  /*9dd0*/  FADD.FTZ R191, R191, R186 ;  /* 0x000000babfbf7221 */ /* 0x000fe20000010000 */
[----:B---3--:R-:W-:-:S03]  /*9de0*/  F2FP.F16.F32.PACK_AB R155, R217, R192 ;  /* 0x000000c0d99b723e */ /* 0x008fc600000000ff */
[----:B------:R-:W-:Y:S01]  /*9df0*/  FADD.FTZ R0, R188, R191 ;  /* 0x000000bfbc007221 */ /* 0x000fe20000010000 */
[----:B------:R-:W-:-:S03]  /*9e00*/  WARPGROUP.ARRIVE ;  /* 0x00000000000079c5 */ /* 0x000fc60000000000 */
[----:B------:R-:W-:-:S10]  /*9e10*/  FADD.FTZ R0, R193, R0 ;  /* 0x00000000c1007221 */ /* 0x000fd40000010000 */
[----:B------:R-:W-:Y:S03]  /*9e20*/  HGMMA.64x256x16.F32 R24, R152, gdesc[UR8].tnspB, R24, gsb0 ;  /* 0x43e0000898187df0 */ /* 0x000fe60008000818 */
[----:B------:R-:W-:Y:S02]  /*9e30*/  WARPGROUP.DEPBAR.LE gsb0, 0x0 ;  /* 0x00008000000079c5 */ /* 0x000fe40000010000 */
[----:B------:R-:W-:Y:S01]  /*9e40*/  FFMA.FTZ R153, R204, R12, R214 ;  /* 0x0000000ccc997223 */ /* 0x000fe200000100d6 */
[----:B------:R1:W-:Y:S01]  /*9e50*/  @!P1 SYNCS.ARRIVE.TRANS64.RED.A1T0 RZ, [R215+URZ], RZ ;  /* 0x000000ffd7ff99a7 */ /* 0x0003e2000810043f */
[----:B------:R-:W-:Y:S02]  /*9e60*/  IMAD.MOV.U32 R204, RZ, RZ, R21 ;  /* 0x000000ffffcc7224 */ /* 0x000fe400078e0015 */
        /* <DEDUP_REMOVED lines=22> */
[----:B------:R-:W-:-:S03]  /*9fd0*/  IMAD.MOV.U32 R201, RZ, RZ, R13 ;  /* 0x000000ffffc97224 */ /* 0x000fc600078e000d */
[----:B------:R-:W-:Y:S01]  /*9fe0*/  FADD.FTZ R12, R217, R12 ;  /* 0x0000000cd90c7221 */ /* 0x000fe20000010000 */
[----:B-1----:R-:W-:Y:S06]  /*9ff0*/  @P2 BRA `(.L_x_11382) ;  /* 0xffffffd400c02947 */ /* 0x002fec000383ffff */
.L_x_11373:
[----:B------:R-:W1:Y:S01]  /*a000*/  SHFL.BFLY PT, R5, R12, 0x2, 0x1f ;  /* 0x0c401f000c057f89 */ /* 0x000e6200000e0000 */
[----:B------:R-:W-:Y:S01]  /*a010*/  UIADD3 UR36, UR36, 0x1, URZ ;  /* 0x0000000124247890 */ /* 0x000fe2000fffe03f */
[----:B------:R2:W-:Y:S06]  /*a020*/  BAR.ARV R156, 0x100 ;  /* 0x0004009c0000751d */ /* 0x0005ec0000002000 */
[----:B------:R-:W-:Y:S02]  /*a030*/  UISETP.NE.AND UP0, UPT, UR36, 0x2, UPT ;  /* 0x000000022400788c */ /* 0x000fe4000bf05270 */
[----:B------:R-:W-:Y:S06]  /*a040*/  BAR.ARV 0x8, 0x120 ;  /* 0x0204800000007b1d */ /* 0x000fec0000002000 */
[----:B------:R-:W-:Y:S01]  /*a050*/  USEL UR4, URZ, 0x1, UP0 ;  /* 0x000000013f047887 */ /* 0x000fe20008000000 */
[----:B------:R-:W-:Y:S01]  /*a060*/  PLOP3.LUT P0, PT, PT, PT, PT, 0x8, 0x0 ;  /* 0x000000000000781c */ /* 0x000fe20003f0e170 */
[----:B------:R-:W3:Y:S01]  /*a070*/  SHFL.BFLY PT, R3, R0, 0x2, 0x1f ;  /* 0x0c401f0000037f89 */ /* 0x000ee200000e0000 */
[----:B------:R-:W-:Y:S01]  /*a080*/  VIADD R219, R219, 0x1 ;  /* 0x00000001dbdb7836 */ /* 0x000fe20000000000 */
[----:B------:R-:W-:Y:S01]  /*a090*/  USEL UR36, UR36, URZ, UP0 ;  /* 0x0000003f24247287 */ /* 0x000fe20008000000 */
[----:B-1----:R-:W-:Y:S01]  /*a0a0*/  FADD.FTZ R5, R5, R12 ;  /* 0x0000000c05057221 */ /* 0x002fe20000010000 */
[----:B------:R-:W-:-:S04]  /*a0b0*/  ULOP3.LUT UR37, UR37, UR4, URZ, 0x3c, !UPT ;  /* 0x0000000425257292 */ /* 0x000fc8000f8e3c3f */
[----:B------:R-:W1:Y:S01]  /*a0c0*/  SHFL.BFLY PT, R4, R5, 0x1, 0x1f ;  /* 0x0c201f0005047f89 */ /* 0x000e6200000e0000 */
[----:B---3--:R-:W-:Y:S01]  /*a0d0*/  FADD.FTZ R3, R3, R0 ;  /* 0x0000000003037221 */ /* 0x008fe20000010000 */
[----:B------:R-:W-:-:S04]  /*a0e0*/  IMAD.MOV.U32 R0, RZ, RZ, RZ ;  /* 0x000000ffff007224 */ /* 0x000fc800078e00ff */
[----:B------:R-:W3:Y:S01]  /*a0f0*/  SHFL.BFLY PT, R2, R3, 0x1, 0x1f ;  /* 0x0c201f0003027f89 */ /* 0x000ee200000e0000 */
[----:B-1----:R-:W-:-:S05]  /*a100*/  FADD.FTZ R6, R5, R4 ;  /* 0x0000000405067221 */ /* 0x002fca0000010000 */
[----:B------:R-:W-:-:S13]  /*a110*/  FSETP.NE.FTZ.AND P2, PT, R6, RZ, PT ;  /* 0x000000ff0600720b */ /* 0x000fda0003f55000 */
[----:B------:R-:W1:Y:S01]  /*a120*/  @P2 MUFU.RCP R0, R6 ;  /* 0x0000000600002308 */ /* 0x000e620000001000 */
[----:B------:R-:W-:Y:S01]  /*a130*/  @P2 FMUL.FTZ R11, R20, 0.69314718246459960938 ;  /* 0x3f317218140b2820 */ /* 0x000fe20000410000 */
[----:B---3--:R-:W-:Y:S01]  /*a140*/  FADD.FTZ R7, R3, R2 ;  /* 0x0000000203077221 */ /* 0x008fe20000010000 */
[----:B------:R-:W-:Y:S02]  /*a150*/  IMAD.MOV.U32 R2, RZ, RZ, RZ ;  /* 0x000000ffff027224 */ /* 0x000fe400078e00ff */
[----:B------:R-:W-:Y:S02]  /*a160*/  IMAD.MOV.U32 R3, RZ, RZ, -0x800000 ;  /* 0xff800000ff037424 */ /* 0x000fe400078e00ff */
[----:B------:R-:W-:Y:S01]  /*a170*/  FSETP.NE.FTZ.AND P1, PT, R7, RZ, PT ;  /* 0x000000ff0700720b */ /* 0x000fe20003f35000 */
[----:B------:R-:W3:Y:S01]  /*a180*/  @P2 MUFU.LG2 R6, R6 ;  /* 0x0000000600062308 */ /* 0x000ee20000000c00 */
[-C--:B-1----:R-:W-:Y:S01]  /*a190*/  FMUL.FTZ R9, R75, R0.reuse ;  /* 0x000000004b097220 */ /* 0x082fe20000410000 */
[-C--:B------:R-:W-:Y:S01]  /*a1a0*/  FMUL.FTZ R8, R83, R0.reuse ;  /* 0x0000000053087220 */ /* 0x080fe20000410000 */
[----:B------:R-:W-:-:S09]  /*a1b0*/  FMUL.FTZ R12, R27, R0 ;  /* 0x000000001b0c7220 */ /* 0x000fd20000410000 */
[----:B------:R-:W1:Y:S01]  /*a1c0*/  @P1 MUFU.LG2 R5, R7 ;  /* 0x0000000700051308 */ /* 0x000e620000000c00 */
[----:B------:R-:W-:Y:S01]  /*a1d0*/  @P1 FMUL.FTZ R4, R20, 0.69314718246459960938 ;  /* 0x3f31721814041820 */ /* 0x000fe20000410000 */
[-C--:B------:R-:W-:Y:S01]  /*a1e0*/  FMUL.FTZ R161, R35, R0.reuse ;  /* 0x0000000023a17220 */ /* 0x080fe20000410000 */
[-C--:B------:R-:W-:Y:S01]  /*a1f0*/  FMUL.FTZ R159, R43, R0.reuse ;  /* 0x000000002b9f7220 */ /* 0x080fe20000410000 */
[-C--:B------:R-:W-:Y:S01]  /*a200*/  FMUL.FTZ R157, R51, R0.reuse ;  /* 0x00000000339d7220 */ /* 0x080fe20000410000 */
[----:B---3--:R-:W-:Y:S01]  /*a210*/  @P2 FMUL.FTZ R6, R6, 0.69314718246459960938 ;  /* 0x3f31721806062820 */ /* 0x008fe20000410000 */
[-C--:B------:R-:W-:Y:S01]  /*a220*/  FMUL.FTZ R155, R59, R0.reuse ;  /* 0x000000003b9b7220 */ /* 0x080fe20000410000 */
[-C--:B------:R-:W-:Y:S01]  /*a230*/  FMUL.FTZ R153, R67, R0.reuse ;  /* 0x0000000043997220 */ /* 0x080fe20000410000 */
[----:B------:R-:W3:Y:S01]  /*a240*/  @P1 MUFU.RCP R2, R7 ;  /* 0x0000000700021308 */ /* 0x000ee20000001000 */
        /* <DEDUP_REMOVED lines=14> */
[-C--:B--2---:R-:W-:Y:S01]  /*a330*/  FMUL.FTZ R156, R55, R0.reuse ;  /* 0x00000000379c7220 */ /* 0x084fe20000410000 */
        /* <DEDUP_REMOVED lines=109> */
.L_x_11351:
[----:B------:R-:W1:Y:S01]  /*aa10*/  S2R R4, SR_CgaCtaId ;  /* 0x0000000000047919 */ /* 0x000e620000008800 */
[----:B------:R-:W-:Y:S01]  /*aa20*/  MOV R151, 0x400 ;  /* 0x0000040000977802 */ /* 0x000fe20000000f00 */
[----:B------:R-:W-:Y:S01]  /*aa30*/  BSSY B0, `(.L_x_11383) ;  /* 0x00002b7000007945 */ /* 0x000fe20003800000 */
[----:B------:R-:W-:Y:S02]  /*aa40*/  BAR.SYNC.DEFER_BLOCKING 0x5, 0x120 ;  /* 0x0144800000007b1d */ /* 0x000fe40000010000 */
[----:B-1----:R-:W-:-:S05]  /*aa50*/  LEA R151, R4, R151, 0x18 ;  /* 0x0000009704977211 */ /* 0x002fca00078ec0ff */
[----:B------:R-:W1:Y:S02]  /*aa60*/  LDS.128 R4, [R151+0x324d0] ;  /* 0x0324d00097047984 */ /* 0x000e640000000c00 */
[----:B-1----:R-:W-:Y:S02]  /*aa70*/  R2UR UR61, R5 ;  /* 0x00000000053d72ca */ /* 0x002fe400000e0000 */
[----:B------:R-:W-:Y:S01]  /*aa80*/  R2UR UR5, R6 ;  /* 0x00000000060572ca */ /* 0x000fe200000e0000 */
[----:B------:R-:W-:Y:S06]  /*aa90*/  BAR.ARV 0x4, 0x120 ;  /* 0x0104800000007b1d */ /* 0x000fec0000002000 */
[----:B------:R-:W-:Y:S08]  /*aaa0*/  @P0 BRA `(.L_x_11384) ;  /* 0x0000001c00980947 */ /* 0x000ff00003800000 */
[----:B------:R-:W1:Y:S01]  /*aab0*/  S2R R6, SR_SWINHI ;  /* 0x0000000000067919 */ /* 0x000e620000002f00 */
[----:B------:R-:W-:Y:S01]  /*aac0*/  F2FP.F16.F32.PACK_AB R24, R25, R24 ;  /* 0x000000181918723e */ /* 0x000fe200000000ff */
[----:B------:R-:W-:Y:S01]  /*aad0*/  ULDC.64 UR6, c[0x0][0xce0] ;  /* 0x0003380000067ab9 */ /* 0x000fe20000000a00 */
[----:B------:R-:W-:Y:S01]  /*aae0*/  F2FP.F16.F32.PACK_AB R25, R12, R26 ;  /* 0x0000001a0c19723e */ /* 0x000fe200000000ff */
[----:B------:R-:W-:Y:S01]  /*aaf0*/  ULDC.64 UR8, c[0x0][0x208] ;  /* 0x0000820000087ab9 */ /* 0x000fe20000000a00 */
        /* <DEDUP_REMOVED lines=15> */
[----:B-1----:R-:W-:-:S02]  /*abf0*/  MOV R5, R6 ;  /* 0x0000000600057202 */ /* 0x002fc40000000f00 */
        /* <DEDUP_REMOVED lines=17> */
[----:B------:R-:W-:-:S02]  /*ad10*/  LOP3.LUT R11, R102, 0x380, RZ, 0xc0, !PT ;  /* 0x00000380660b7812 */ /* 0x000fc400078ec0ff */
[C---:B0-----:R-:W-:Y:S02]  /*ad20*/  IADD3 R175, P3, R102.reuse, 0x4000, RZ ;  /* 0x0000400066af7810 */ /* 0x041fe40007f7e0ff */
[C---:B------:R-:W-:Y:S02]  /*ad30*/  IADD3 R177, P6, R102.reuse, 0x4020, RZ ;  /* 0x0000402066b17810 */ /* 0x040fe40007fde0ff */
[----:B------:R-:W-:Y:S01]  /*ad40*/  IADD3 R183, P1, R102, 0x8000, RZ ;  /* 0x0000800066b77810 */ /* 0x000fe20007f3e0ff */
[--C-:B------:R-:W-:Y:S01]  /*ad50*/  IMAD.X R21, RZ, RZ, R103.reuse, P3 ;  /* 0x000000ffff157224 */ /* 0x100fe200018e0667 */
[----:B------:R-:W-:Y:S01]  /*ad60*/  LOP3.LUT R14, R169, 0x380, RZ, 0xc0, !PT ;  /* 0x00000380a90e7812 */ /* 0x000fe200078ec0ff */
[--C-:B------:R-:W-:Y:S01]  /*ad70*/  IMAD.X R23, RZ, RZ, R103.reuse, P6 ;  /* 0x000000ffff177224 */ /* 0x100fe200030e0667 */
[----:B------:R-:W-:Y:S01]  /*ad80*/  LOP3.LUT R12, R6, 0x380, RZ, 0xc0, !PT ;  /* 0x00000380060c7812 */ /* 0x000fe200078ec0ff */
[----:B------:R-:W-:Y:S01]  /*ad90*/  IMAD.X R47, RZ, RZ, R103, P1 ;  /* 0x000000ffff2f7224 */ /* 0x000fe200008e0667 */
[----:B------:R-:W-:-:S02]  /*ada0*/  LOP3.LUT R16, R171, 0x380, RZ, 0xc0, !PT ;  /* 0x00000380ab107812 */ /* 0x000fc400078ec0ff */
[----:B------:R-:W-:Y:S02]  /*adb0*/  LOP3.LUT R98, R167, 0x380, RZ, 0xc0, !PT ;  /* 0x00000380a7627812 */ /* 0x000fe400078ec0ff */
[----:B------:R-:W-:Y:S02]  /*adc0*/  LOP3.LUT R18, R173, 0x380, RZ, 0xc0, !PT ;  /* 0x00000380ad127812 */ /* 0x000fe400078ec0ff */
[----:B------:R-:W-:Y:S02]  /*add0*/  SHF.R.U64 R11, R11, 0x3, RZ ;  /* 0x000000030b0b7819 */ /* 0x000fe400000012ff */
[----:B------:R-:W-:Y:S02]  /*ade0*/  LOP3.LUT R20, R175, 0x380, RZ, 0xc0, !PT ;  /* 0x00000380af147812 */ /* 0x000fe400078ec0ff */
[----:B------:R-:W-:Y:S02]  /*adf0*/  IADD3 R185, P0, R102, 0x8020, RZ ;  /* 0x0000802066b97810 */ /* 0x000fe40007f1e0ff */
[----:B------:R-:W-:-:S02]  /*ae00*/  IADD3.X R19, RZ, R103, RZ, P4, !PT ;  /* 0x00000067ff137210 */ /* 0x000fc400027fe4ff */
[----:B------:R-:W-:Y:S01]  /*ae10*/  SHF.R.U64 R14, R14, 0x3, RZ ;  /* 0x000000030e0e7819 */ /* 0x000fe200000012ff */
[--C-:B------:R-:W-:Y:S01]  /*ae20*/  IMAD.X R55, RZ, RZ, R103.reuse, P0 ;  /* 0x000000ffff377224 */ /* 0x100fe200000e0667 */
[----:B------:R-:W-:Y:S02]  /*ae30*/  LOP3.LUT R22, R177, 0x380, RZ, 0xc0, !PT ;  /* 0x00000380b1167812 */ /* 0x000fe400078ec0ff */
[----:B------:R-:W-:Y:S02]  /*ae40*/  SHF.R.U64 R29, R12, 0x3, RZ ;  /* 0x000000030c1d7819 */ /* 0x000fe400000012ff */
[----:B------:R-:W-:Y:S02]  /*ae50*/  IADD3 R187, P4, R102, 0x8040, RZ ;  /* 0x0000804066bb7810 */ /* 0x000fe40007f9e0ff */
[----:B------:R-:W-:Y:S02]  /*ae60*/  SHF.R.U64 R16, R16, 0x3, RZ ;  /* 0x0000000310107819 */ /* 0x000fe400000012ff */
[----:B------:R-:W-:Y:S01]  /*ae70*/  LOP3.LUT R30, R179, 0x380, RZ, 0xc0, !PT ;  /* 0x00000380b31e7812 */ /* 0x000fe200078ec0ff */
[----:B------:R-:W-:Y:S01]  /*ae80*/  IMAD.X R63, RZ, RZ, R103, P4 ;  /* 0x000000ffff3f7224 */ /* 0x000fe200020e0667 */
[----:B------:R-:W-:-:S02]  /*ae90*/  SHF.R.U64 R12, R98, 0x3, RZ ;  /* 0x00000003620c7819 */ /* 0x000fc400000012ff */
[C---:B------:R-:W-:Y:S02]  /*aea0*/  IADD3 R189, P3, R102.reuse, 0x8060, RZ ;  /* 0x0000806066bd7810 */ /* 0x040fe40007f7e0ff */
[C---:B------:R-:W-:Y:S02]  /*aeb0*/  IADD3 R191, P6, R102.reuse, 0xc000, RZ ;  /* 0x0000c00066bf7810 */ /* 0x040fe40007fde0ff */
[----:B------:R-:W-:Y:S01]  /*aec0*/  IADD3 R166, P1, R102, 0xc060, RZ ;  /* 0x0000c06066a67810 */ /* 0x000fe20007f3e0ff */
[--C-:B------:R-:W-:Y:S01]  /*aed0*/  IMAD.X R71, RZ, RZ, R103.reuse, P3 ;  /* 0x000000ffff477224 */ /* 0x100fe200018e0667 */
[----:B------:R-:W-:Y:S01]  /*aee0*/  SHF.R.U64 R18, R18, 0x3, RZ ;  /* 0x0000000312127819 */ /* 0x000fe200000012ff */
[--C-:B------:R-:W-:Y:S01]  /*aef0*/  IMAD.X R95, RZ, RZ, R103.reuse, P6 ;  /* 0x000000ffff5f7224 */ /* 0x100fe200030e0667 */
[----:B------:R-:W-:Y:S02]  /*af00*/  LOP3.LUT R38, R181, 0x380, RZ, 0xc0, !PT ;  /* 0x00000380b5267812 */ /* 0x000fe400078ec0ff */
[----:B------:R-:W-:Y:S01]  /*af10*/  LOP3.LUT R102, R11, R102, RZ, 0x3c, !PT ;  /* 0x000000660b667212 */ /* 0x000fe200078e3cff */
[----:B------:R-:W-:Y:S01]  /*af20*/  IMAD.X R11, RZ, RZ, R103, P2 ;  /* 0x000000ffff0b7224 */ /* 0x000fe200010e0667 */
        /* <DEDUP_REMOVED lines=9> */
[----:B------:R-:W-:Y:S02]  /*afc0*/  LOP3.LUT R18, R18, R173, RZ, 0x3c, !PT ;  /* 0x000000ad12127212 */ /* 0x000fe400078e3cff */
[----:B------:R-:W-:Y:S02]  /*afd0*/  SHF.R.U64 R38, R38, 0x3, RZ ;  /* 0x0000000326267819 */ /* 0x000fe400000012ff */
[----:B------:R-:W-:Y:S02]  /*afe0*/  LOP3.LUT R70, R189, 0x380, RZ, 0xc0, !PT ;  /* 0x00000380bd467812 */ /* 0x000fe400078ec0ff */
[----:B------:R-:W-:-:S02]  /*aff0*/  LOP3.LUT R20, R20, R175, RZ, 0x3c, !PT ;  /* 0x000000af14147212 */ /* 0x000fc400078e3cff */
[----:B------:R-:W-:Y:S02]  /*b000*/  SHF.R.U64 R46, R46, 0x3, RZ ;  /* 0x000000032e2e7819 */ /* 0x000fe400000012ff */
[----:B------:R-:W-:Y:S02]  /*b010*/  LOP3.LUT R94, R191, 0x380, RZ, 0xc0, !PT ;  /* 0x00000380bf5e7812 */ /* 0x000fe400078ec0ff */
[----:B------:R-:W-:Y:S01]  /*b020*/  MOV R102, R102 ;  /* 0x0000006600667202 */ /* 0x000fe20000000f00 */
[----:B------:R-:W-:Y:S01]  /*b030*/  BAR.SYNC.DEFER_BLOCKING 0x1, 0x100 ;  /* 0x0044000000007b1d */ /* 0x000fe20000010000 */
[----:B------:R-:W-:Y:S02]  /*b040*/  LOP3.LUT R22, R22, R177, RZ, 0x3c, !PT ;  /* 0x000000b116167212 */ /* 0x000fe400078e3cff */
[----:B------:R-:W-:Y:S02]  /*b050*/  SHF.R.U64 R54, R54, 0x3, RZ ;  /* 0x0000000336367819 */ /* 0x000fe400000012ff */
[----:B------:R-:W-:-:S02]  /*b060*/  MOV R15, R14 ;  /* 0x0000000e000f7202 */ /* 0x000fc40000000f00 */
[----:B------:R-:W-:Y:S02]  /*b070*/  IADD3.X R13, RZ, R103, RZ, P1, !PT ;  /* 0x00000067ff0d7210 */ /* 0x000fe40000ffe4ff */
[----:B------:R-:W-:Y:S02]  /*b080*/  LOP3.LUT R30, R30, R179, RZ, 0x3c, !PT ;  /* 0x000000b31e1e7212 */ /* 0x000fe400078e3cff */
[----:B------:R-:W-:Y:S02]  /*b090*/  SHF.R.U64 R62, R62, 0x3, RZ ;  /* 0x000000033e3e7819 */ /* 0x000fe400000012ff */
[----:B------:R-:W-:Y:S02]  /*b0a0*/  LOP3.LUT R98, R29, R6, RZ, 0x3c, !PT ;  /* 0x000000061d627212 */ /* 0x000fe400078e3cff */
[----:B------:R-:W-:Y:S02]  /*b0b0*/  MOV R16, R16 ;  /* 0x0000001000107202 */ /* 0x000fe40000000f00 */
[----:B------:R-:W-:-:S02]  /*b0c0*/  LOP3.LUT R38, R38, R181, RZ, 0x3c, !PT ;  /* 0x000000b526267212 */ /* 0x000fc400078e3cff */
[----:B------:R-:W-:Y:S02]  /*b0d0*/  SHF.R.U64 R70, R70, 0x3, RZ ;  /* 0x0000000346467819 */ /* 0x000fe400000012ff */
[----:B------:R-:W-:Y:S02]  /*b0e0*/  LOP3.LUT R103, R166, 0x380, RZ, 0xc0, !PT ;  /* 0x00000380a6677812 */ /* 0x000fe400078ec0ff */
[----:B------:R-:W-:Y:S01]  /*b0f0*/  MOV R18, R18 ;  /* 0x0000001200127202 */ /* 0x000fe20000000f00 */
[----:B------:R-:W-:Y:S01]  /*b100*/  STSM.16.M88.4 [R102], R24 ;  /* 0x0000001866007844 */ /* 0x000fe20000000200 */
[----:B------:R-:W-:Y:S02]  /*b110*/  MOV R6, R10 ;  /* 0x0000000a00067202 */ /* 0x000fe40000000f00 */
[----:B------:R-:W-:Y:S01]  /*b120*/  LOP3.LUT R46, R46, R183, RZ, 0x3c, !PT ;  /* 0x000000b72e2e7212 */ /* 0x000fe200078e3cff */
[----:B------:R-:W0:Y:S01]  /*b130*/  LDC.64 R10, c[0x0][0xcd8] ;  /* 0x00033600ff0a7b82 */ /* 0x000e220000000a00 */
[----:B------:R-:W-:Y:S01]  /*b140*/  SHF.R.U64 R94, R94, 0x3, RZ ;  /* 0x000000035e5e7819 */ /* 0x000fe200000012ff */
[----:B------:R-:W-:Y:S01]  /*b150*/  STSM.16.M88.4 [R15], R32 ;  /* 0x000000200f007844 */ /* 0x000fe20000000200 */
[----:B------:R-:W-:-:S02]  /*b160*/  MOV R20, R20 ;  /* 0x0000001400147202 */ /* 0x000fc40000000f00 */
[----:B------:R-:W-:Y:S01]  /*b170*/  F2FP.F16.F32.PACK_AB R59, R154, R59 ;  /* 0x0000003b9a3b723e */ /* 0x000fe200000000ff */
[----:B------:R1:W-:Y:S01]  /*b180*/  STSM.16.M88.4 [R16], R40 ;  /* 0x0000002810007844 */ /* 0x0003e20000000200 */
[----:B------:R-:W-:Y:S02]  /*b190*/  F2FP.F16.F32.PACK_AB R65, R153, R66 ;  /* 0x000000429941723e */ /* 0x000fe400000000ff */
[----:B------:R-:W-:Y:S01]  /*b1a0*/  F2FP.F16.F32.PACK_AB R72, R73, R72 ;  /* 0x000000484948723e */ /* 0x000fe200000000ff */
[----:B------:R2:W-:Y:S01]  /*b1b0*/  STSM.16.M88.4 [R18], R48 ;  /* 0x0000003012007844 */ /* 0x0005e20000000200 */
[----:B------:R-:W-:Y:S02]  /*b1c0*/  LOP3.LUT R54, R54, R185, RZ, 0x3c, !PT ;  /* 0x000000b936367212 */ /* 0x000fe400078e3cff */
[----:B------:R-:W-:Y:S01]  /*b1d0*/  MOV R22, R22 ;  /* 0x0000001600167202 */ /* 0x000fe20000000f00 */
[----:B------:R2:W-:Y:S01]  /*b1e0*/  STSM.16.M88.4 [R20], R56 ;  /* 0x0000003814007844 */ /* 0x0005e20000000200 */
[----:B------:R-:W-:-:S02]  /*b1f0*/  F2FP.F16.F32.PACK_AB R66, R69, R68 ;  /* 0x000000444542723e */ /* 0x000fc400000000ff */
[----:B------:R-:W-:Y:S02]  /*b200*/  F2FP.F16.F32.PACK_AB R67, R152, R67 ;  /* 0x000000439843723e */ /* 0x000fe400000000ff */
[----:B------:R-:W-:Y:S01]  /*b210*/  F2FP.F16.F32.PACK_AB R73, R9, R74 ;  /* 0x0000004a0949723e */ /* 0x000fe200000000ff */
[----:B------:R-:W-:Y:S01]  /*b220*/  IMAD.SHL.U32 R9, R207, 0x4, RZ ;  /* 0x00000004cf097824 */ /* 0x000fe200078e00ff */
[----:B------:R-:W-:Y:S01]  /*b230*/  F2FP.F16.F32.PACK_AB R80, R81, R80 ;  /* 0x000000505150723e */ /* 0x000fe200000000ff */
[----:B------:R2:W-:Y:S01]  /*b240*/  STSM.16.M88.4 [R22], R64 ;  /* 0x0000004016007844 */ /* 0x0005e20000000200 */
[----:B------:R-:W-:Y:S02]  /*b250*/  LOP3.LUT R62, R62, R187, RZ, 0x3c, !PT ;  /* 0x000000bb3e3e7212 */ /* 0x000fe400078e3cff */
[----:B------:R-:W-:Y:S02]  /*b260*/  MOV R30, R30 ;  /* 0x0000001e001e7202 */ /* 0x000fe40000000f00 */
[----:B------:R-:W-:-:S02]  /*b270*/  F2FP.F16.F32.PACK_AB R74, R77, R76 ;  /* 0x0000004c4d4a723e */ /* 0x000fc400000000ff */
[----:B------:R-:W-:Y:S02]  /*b280*/  F2FP.F16.F32.PACK_AB R75, R79, R75 ;  /* 0x0000004b4f4b723e */ /* 0x000fe400000000ff */
[----:B------:R-:W-:Y:S02]  /*b290*/  F2FP.F16.F32.PACK_AB R81, R8, R82 ;  /* 0x000000520851723e */ /* 0x000fe400000000ff */
[----:B------:R-:W-:Y:S01]  /*b2a0*/  LOP3.LUT R70, R70, R189, RZ, 0x3c, !PT ;  /* 0x000000bd46467212 */ /* 0x000fe200078e3cff */
[----:B------:R2:W-:Y:S01]  /*b2b0*/  STSM.16.M88.4 [R30], R72 ;  /* 0x000000481e007844 */ /* 0x0005e20000000200 */
[----:B------:R-:W-:Y:S02]  /*b2c0*/  SHF.R.U64 R103, R103, 0x3, RZ ;  /* 0x0000000367677819 */ /* 0x000fe400000012ff */
[----:B------:R-:W-:Y:S02]  /*b2d0*/  MOV R38, R38 ;  /* 0x0000002600267202 */ /* 0x000fe40000000f00 */
[----:B------:R-:W-:-:S02]  /*b2e0*/  F2FP.F16.F32.PACK_AB R82, R85, R84 ;  /* 0x000000545552723e */ /* 0x000fc400000000ff */
[----:B------:R-:W-:Y:S02]  /*b2f0*/  F2FP.F16.F32.PACK_AB R83, R83, R86 ;  /* 0x000000565353723e */ /* 0x000fe400000000ff */
[----:B------:R-:W-:Y:S02]  /*b300*/  LOP3.LUT R94, R94, R191, RZ, 0x3c, !PT ;  /* 0x000000bf5e5e7212 */ /* 0x000fe400078e3cff */
        /* <DEDUP_REMOVED lines=47> */
[----:B------:R-:W-:Y:S02]  /*b600*/  F2FP.F16.F32.PACK_AB R147, R0, R150 ;  /* 0x000000960093723e */ /* 0x000fe400000000ff */
[----:B------:R-:W-:-:S02]  /*b610*/  ISETP.NE.U32.AND P2, PT, RZ, UR6, PT ;  /* 0x00000006ff007c0c */ /* 0x000fc4000bf45070 */
[----:B0-----:R-:W-:Y:S01]  /*b620*/  ISETP.NE.U32.AND P3, PT, R10, RZ, PT ;  /* 0x000000ff0a00720c */ /* 0x001fe20003f65070 */
[----:B------:R2:W-:Y:S01]  /*b630*/  STSM.16.M88.4 [R12], R144 ;  /* 0x000000900c007844 */ /* 0x0005e20000000200 */
[----:B------:R-:W-:Y:S01]  /*b640*/  BAR.SYNC.DEFER_BLOCKING 0x1, 0x100 ;  /* 0x0044000000007b1d */ /* 0x000fe20000010000 */
[----:B------:R-:W-:Y:S02]  /*b650*/  ISETP.NE.AND.EX P2, PT, RZ, UR7, PT, P2 ;  /* 0x00000007ff007c0c */ /* 0x000fe4000bf45320 */
[----:B-1----:R-:W-:Y:S02]  /*b660*/  SHF.L.U64.HI R16, R207, 0x2, R208 ;  /* 0x00000002cf107819 */ /* 0x002fe400000102d0 */
[----:B------:R-:W-:Y:S02]  /*b670*/  IADD3 R10, P0, R9, R10, RZ ;  /* 0x0000000a090a7210 */ /* 0x000fe40007f1e0ff */
[----:B------:R-:W-:-:S03]  /*b680*/  ISETP.NE.AND.EX P3, PT, R11, RZ, PT, P3 ;  /* 0x000000ff0b00720c */ /* 0x000fc60003f65330 */
[----:B------:R-:W-:-:S04]  /*b690*/  IMAD.X R11, R16, 0x1, R11, P0 ;  /* 0x00000001100b7824 */ /* 0x000fc800000e060b */
[----:B------:R-:W-:-:S04]  /*b6a0*/  @P2 IADD3 R8, P0, R9, UR6, RZ ;  /* 0x0000000609082c10 */ /* 0x000fc8000ff1e0ff */
[----:B------:R-:W-:Y:S02]  /*b6b0*/  @P2 IADD3.X R9, R16, UR7, RZ, P0, !PT ;  /* 0x0000000710092c10 */ /* 0x000fe400087fe4ff */
[----:B------:R-:W3:Y:S04]  /*b6c0*/  @P3 LDG.E R0, desc[UR8][R10.64] ;  /* 0x000000080a003981 */ /* 0x000ee8000c1e1900 */
[----:B------:R-:W4:Y:S01]  /*b6d0*/  @P2 LDG.E R8, desc[UR8][R8.64] ;  /* 0x0000000808082981 */ /* 0x000f22000c1e1900 */
[----:B------:R-:W-:Y:S01]  /*b6e0*/  IMAD R13, R202, 0x40, R200 ;  /* 0x00000040ca0d7824 */ /* 0x000fe200078e02c8 */
[----:B------:R-:W-:Y:S01]  /*b6f0*/  UMOV UR4, URZ ;  /* 0x0000003f00047c82 */ /* 0x000fe20008000000 */
[----:B------:R-:W-:Y:S02]  /*b700*/  ULDC UR10, c[0x0][0xb88] ;  /* 0x0002e200000a7ab9 */ /* 0x000fe40000000800 */
[----:B------:R-:W-:-:S03]  /*b710*/  IMAD.WIDE R4, R13, 0x2, R4 ;  /* 0x000000020d047825 */ /* 0x000fc600078e0204 */
[C---:B------:R-:W-:Y:S02]  /*b720*/  IADD3 R17, P0, R4.reuse, 0x1000, RZ ;  /* 0x0000100004117810 */ /* 0x040fe40007f1e0ff */
[----:B------:R-:W-:Y:S02]  /*b730*/  IADD3 R13, P1, R4, 0x2000, RZ ;  /* 0x00002000040d7810 */ /* 0x000fe40007f3e0ff */
[----:B------:R-:W-:Y:S02]  /*b740*/  LOP3.LUT R16, R17, 0x380, RZ, 0xc0, !PT ;  /* 0x0000038011107812 */ /* 0x000fe400078ec0ff */
[----:B---3--:R-:W-:Y:S02]  /*b750*/  @P3 R2UR UR4, R0 ;  /* 0x00000000000432ca */ /* 0x008fe400000e0000 */
[----:B----4-:R-:W-:Y:S01]  /*b760*/  @P2 R2UR UR10, R8 ;  /* 0x00000000080a22ca */ /* 0x010fe200000e0000 */
[----:B--2---:R-:W-:-:S14]  /*b770*/  @P2 BRA `(.L_x_11385) ;  /* 0x00000000001c2947 */ /* 0x004fdc0003800000 */
[----:B------:R-:W-:Y:S05]  /*b780*/  @!P3 BRA `(.L_x_11385) ;  /* 0x000000000018b947 */ /* 0x000fea0003800000 */
[----:B------:R-:W-:Y:S02]  /*b790*/  ULDC.64 UR6, c[0x0][0x208] ;  /* 0x0000820000067ab9 */ /* 0x000fe40000000a00 */
[----:B------:R-:W2:Y:S04]  /*b7a0*/  LDG.E R6, desc[UR6][R10.64] ;  /* 0x000000060a067981 */ /* 0x000ea8000c1e1900 */
[----:B------:R-:W3:Y:S01]  /*b7b0*/  LDG.E R0, desc[UR6][R10.64+0x4] ;  /* 0x000004060a007981 */ /* 0x000ee2000c1e1900 */
[----:B--2---:R-:W-:Y:S02]  /*b7c0*/  R2UR UR6, R6 ;  /* 0x00000000060672ca */ /* 0x004fe400000e0000 */
[----:B---3--:R-:W-:-:S13]  /*b7d0*/  R2UR UR10, R0 ;  /* 0x00000000000a72ca */ /* 0x008fda00000e0000 */
[----:B------:R-:W-:-:S12]  /*b7e0*/  UIADD3 UR10, -UR6, UR10, URZ ;  /* 0x0000000a060a7290 */ /* 0x000fd8000fffe13f */
.L_x_11385:
[----:B------:R-:W-:Y:S01]  /*b7f0*/  R2UR UR16, R209 ;  /* 0x00000000d11072ca */ /* 0x000fe200000e0000 */
[----:B------:R-:W-:Y:S01]  /*b800*/  ULDC.64 UR12, c[0x0][0xc70] ;  /* 0x00031c00000c7ab9 */ /* 0x000fe20000000a00 */
[----:B------:R-:W-:Y:S01]  /*b810*/  USHF.R.S32.HI UR9, URZ, 0x1f, UR4 ;  /* 0x0000001f3f097899 */ /* 0x000fe20008011404 */
[----:B------:R-:W-:Y:S01]  /*b820*/  R2UR UR15, R218 ;  /* 0x00000000da0f72ca */ /* 0x000fe200000e0000 */
[----:B------:R-:W-:Y:S01]  /*b830*/  UMOV UR8, UR4 ;  /* 0x0000000400087c82 */ /* 0x000fe20008000000 */
[----:B------:R-:W-:Y:S01]  /*b840*/  IADD3 R11, P2, R4, 0x3000, RZ ;  /* 0x00003000040b7810 */ /* 0x000fe20007f5e0ff */
[----:B------:R-:W-:Y:S01]  /*b850*/  ULDC.64 UR18, c[0x0][0x208] ;  /* 0x0000820000127ab9 */ /* 0x000fe20000000a00 */
[----:B------:R-:W-:Y:S02]  /*b860*/  SEL R73, R207, RZ, !P3 ;  /* 0x000000ffcf497207 */ /* 0x000fe40005800000 */
[----:B------:R-:W-:Y:S02]  /*b870*/  SEL R208, R208, RZ, !P3 ;  /* 0x000000ffd0d07207 */ /* 0x000fe40005800000 */
[----:B------:R-:W-:-:S02]  /*b880*/  LOP3.LUT R10, R11, 0x380, RZ, 0xc0, !PT ;  /* 0x000003800b0a7812 */ /* 0x000fc400078ec0ff */
[----:B------:R-:W-:Y:S01]  /*b890*/  USHF.R.S32.HI UR14, URZ, 0x1f, UR16 ;  /* 0x0000001f3f0e7899 */ /* 0x000fe20008011410 */
[----:B------:R-:W-:Y:S01]  /*b8a0*/  LOP3.LUT R12, R13, 0x380, RZ, 0xc0, !PT ;  /* 0x000003800d0c7812 */ /* 0x000fe200078ec0ff */
[----:B------:R-:W-:Y:S01]  /*b8b0*/  UIMAD.WIDE.U32 UR6, UR16, UR12, UR8 ;  /* 0x0000000c100672a5 */ /* 0x000fe2000f8e0008 */
[----:B------:R-:W-:Y:S01]  /*b8c0*/  IMAD.U32 R15, RZ, RZ, UR15 ;  /* 0x0000000fff0f7e24 */ /* 0x000fe2000f8e00ff */
[----:B------:R-:W-:Y:S01]  /*b8d0*/  UIMAD UR11, UR14, UR12, URZ ;  /* 0x0000000c0e0b72a4 */ /* 0x000fe2000f8e023f */
[----:B------:R-:W-:Y:S02]  /*b8e0*/  SHF.R.U64 R10, R10, 0x3, RZ ;  /* 0x000000030a0a7819 */ /* 0x000fe400000012ff */
[----:B------:R-:W-:Y:S01]  /*b8f0*/  IMAD R15, R15, 0x80, R206 ;  /* 0x000000800f0f7824 */ /* 0x000fe200078e02ce */
[----:B------:R-:W-:Y:S01]  /*b900*/  UIMAD UR8, UR16, UR13, UR11 ;  /* 0x0000000d100872a4 */ /* 0x000fe2000f8e020b */
[----:B------:R-:W-:Y:S01]  /*b910*/  IMAD.U32 R9, RZ, RZ, UR7 ;  /* 0x00000007ff097e24 */ /* 0x000fe2000f8e00ff */
[----:B------:R-:W-:Y:S01]  /*b920*/  LOP3.LUT R10, R10, R11, RZ, 0x3c, !PT ;  /* 0x0000000b0a0a7212 */ /* 0x000fe200078e3cff */
[----:B------:R-:W-:Y:S01]  /*b930*/  IMAD.U32 R8, RZ, RZ, UR6 ;  /* 0x00000006ff087e24 */ /* 0x000fe2000f8e00ff */
[----:B------:R-:W-:Y:S01]  /*b940*/  UIADD3 UR8, UR7, UR8, URZ ;  /* 0x0000000807087290 */ /* 0x000fe2000fffe03f */
[----:B------:R-:W-:Y:S01]  /*b950*/  SHF.R.S32.HI R11, RZ, 0x1f, R15 ;  /* 0x0000001fff0b7819 */ /* 0x000fe2000001140f */
[----:B------:R-:W-:Y:S01]  /*b960*/  ULDC.64 UR12, c[0x0][0xba0] ;  /* 0x0002e800000c7ab9 */ /* 0x000fe20000000a00 */
[----:B------:R-:W-:Y:S01]  /*b970*/  ULDC.64 UR6, c[0x0][0xc78] ;  /* 0x00031e0000067ab9 */ /* 0x000fe20000000a00 */
[----:B------:R-:W-:Y:S01]  /*b980*/  SHF.R.U64 R16, R16, 0x3, RZ ;  /* 0x0000000310107819 */ /* 0x000fe200000012ff */
[----:B------:R-:W-:Y:S01]  /*b990*/  IMAD R0, R208, UR6, RZ ;  /* 0x00000006d0007c24 */ /* 0x000fe2000f8e02ff */
[----:B------:R-:W-:Y:S01]  /*b9a0*/  SHF.R.U64 R12, R12, 0x3, RZ ;  /* 0x000000030c0c7819 */ /* 0x000fe200000012ff */
[----:B------:R-:W-:Y:S01]  /*b9b0*/  IMAD.U32 R9, RZ, RZ, UR8 ;  /* 0x00000008ff097e24 */ /* 0x000fe2000f8e00ff */
[----:B------:R-:W-:Y:S01]  /*b9c0*/  LOP3.LUT R16, R16, R17, RZ, 0x3c, !PT ;  /* 0x0000001110107212 */ /* 0x000fe200078e3cff */
[C---:B------:R-:W-:Y:S01]  /*b9d0*/  IMAD R6, R73.reuse, UR7, R0 ;  /* 0x0000000749067c24 */ /* 0x040fe2000f8e0200 */
[C---:B------:R-:W-:Y:S01]  /*b9e0*/  IADD3 R57, P6, R4.reuse, 0x4000, RZ ;  /* 0x0000400004397810 */ /* 0x040fe20007fde0ff */
[----:B------:R-:W-:Y:S01]  /*b9f0*/  IMAD.WIDE.U32 R8, R73, UR6, R8 ;  /* 0x0000000649087c25 */ /* 0x000fe2000f8e0008 */
[----:B------:R-:W-:Y:S01]  /*ba00*/  ULDC.64 UR6, c[0x0][0xc40] ;  /* 0x0003100000067ab9 */ /* 0x000fe20000000a00 */
[----:B------:R-:W-:-:S02]  /*ba10*/  IADD3 R41, P5, R4, 0x5000, RZ ;  /* 0x0000500004297810 */ /* 0x000fc40007fbe0ff */
[----:B------:R-:W-:Y:S01]  /*ba20*/  IMAD.X R17, RZ, RZ, R5, P0 ;  /* 0x000000ffff117224 */ /* 0x000fe200000e0605 */
[----:B------:R-:W-:Y:S02]  /*ba30*/  IADD3 R0, P3, R15, R8, RZ ;  /* 0x000000080f007210 */ /* 0x000fe40007f7e0ff */
[----:B------:R-:W-:Y:S02]  /*ba40*/  IADD3 R65, P0, R4, 0x8000, RZ ;  /* 0x0000800004417810 */ /* 0x000fe40007f1e0ff */
[----:B------:R-:W-:Y:S02]  /*ba50*/  IADD3.X R11, R11, R9, R6, P3, !PT ;  /* 0x000000090b0b7210 */ /* 0x000fe40001ffe406 */
[----:B------:R-:W-:Y:S02]  /*ba60*/  LEA R26, P3, R0, UR6, 0x2 ;  /* 0x00000006001a7c11 */ /* 0x000fe4000f8610ff */
[----:B------:R-:W-:Y:S02]  /*ba70*/  IADD3 R29, P4, R4, 0x6000, RZ ;  /* 0x00006000041d7810 */ /* 0x000fe40007f9e0ff */
[----:B------:R-:W-:Y:S01]  /*ba80*/  LEA.HI.X R27, R0, UR7, R11, 0x2, P3 ;  /* 0x00000007001b7c11 */ /* 0x000fe200098f140b */
[--C-:B------:R-:W-:Y:S01]  /*ba90*/  IMAD.X R11, RZ, RZ, R5.reuse, P2 ;  /* 0x000000ffff0b7224 */ /* 0x100fe200010e0605 */
[----:B------:R-:W-:Y:S01]  /*baa0*/  IADD3 R21, P3, R4, 0x7000, RZ ;  /* 0x0000700004157810 */ /* 0x000fe20007f7e0ff */
[----:B------:R-:W-:Y:S01]  /*bab0*/  VIADD R0, R15, 0x8 ;  /* 0x000000080f007836 */ /* 0x000fe20000000000 */
[----:B------:R-:W-:Y:S01]  /*bac0*/  LOP3.LUT R12, R12, R13, RZ, 0x3c, !PT ;  /* 0x0000000d0c0c7212 */ /* 0x000fe200078e3cff */
[----:B------:R-:W-:Y:S01]  /*bad0*/  IMAD.X R13, RZ, RZ, R5, P1 ;  /* 0x000000ffff0d7224 */ /* 0x000fe200008e0605 */
        /* <DEDUP_REMOVED lines=27> */
[----:B------:R-:W-:-:S02]  /*bc90*/  IADD3.X R57, RZ, R5, RZ, P6, !PT ;  /* 0x00000005ff397210 */ /* 0x000fc400037fe4ff */
[----:B------:R-:W-:Y:S02]  /*bca0*/  LOP3.LUT P0, RZ, R220, 0x3, RZ, 0xc0, !PT ;  /* 0x00000003dcff7812 */ /* 0x000fe4000780c0ff */
[C---:B------:R-:W-:Y:S02]  /*bcb0*/  IADD3 R25, P6, R4.reuse, 0xb000, RZ ;  /* 0x0000b00004197810 */ /* 0x040fe40007fde0ff */
[C---:B------:R-:W-:Y:S02]  /*bcc0*/  IADD3 R69, P5, R4.reuse, 0xc000, RZ ;  /* 0x0000c00004457810 */ /* 0x040fe40007fbe0ff */
[C---:B------:R-:W-:Y:S02]  /*bcd0*/  IADD3 R61, P4, R4.reuse, 0xd000, RZ ;  /* 0x0000d000043d7810 */ /* 0x040fe40007f9e0ff */
[----:B------:R-:W-:Y:S02]  /*bce0*/  IADD3 R49, P3, R4, 0xe000, RZ ;  /* 0x0000e00004317810 */ /* 0x000fe40007f7e0ff */
[----:B------:R-:W-:Y:S01]  /*bcf0*/  LOP3.LUT R52, R52, R53, RZ, 0x3c, !PT ;  /* 0x0000003534347212 */ /* 0x000fe200078e3cff */
[----:B------:R-:W-:Y:S01]  /*bd00*/  IMAD.X R53, RZ, RZ, R5, P1 ;  /* 0x000000ffff357224 */ /* 0x000fe200008e0605 */
[----:B------:R-:W-:-:S02]  /*bd10*/  IADD3 R9, P2, R4, 0xf000, RZ ;  /* 0x0000f00004097810 */ /* 0x000fc40007f5e0ff */
[----:B------:R-:W-:Y:S02]  /*bd20*/  ISETP.GE.OR P1, PT, R15, UR10, P0 ;  /* 0x0000000a0f007c0c */ /* 0x000fe40008726670 */
[----:B------:R-:W-:Y:S02]  /*bd30*/  LOP3.LUT R24, R25, 0x380, RZ, 0xc0, !PT ;  /* 0x0000038019187812 */ /* 0x000fe400078ec0ff */
[----:B------:R-:W-:Y:S02]  /*bd40*/  LOP3.LUT R68, R69, 0x380, RZ, 0xc0, !PT ;  /* 0x0000038045447812 */ /* 0x000fe400078ec0ff */
[----:B------:R-:W-:Y:S02]  /*bd50*/  LOP3.LUT R60, R61, 0x380, RZ, 0xc0, !PT ;  /* 0x000003803d3c7812 */ /* 0x000fe400078ec0ff */
[----:B------:R-:W-:Y:S02]  /*bd60*/  LOP3.LUT R48, R49, 0x380, RZ, 0xc0, !PT ;  /* 0x0000038031307812 */ /* 0x000fe400078ec0ff */
[----:B------:R-:W-:-:S02]  /*bd70*/  ISETP.GE.OR P0, PT, R0, UR10, P0 ;  /* 0x0000000a00007c0c */ /* 0x000fc40008706670 */
[----:B------:R-:W-:Y:S01]  /*bd80*/  LOP3.LUT R0, R9, 0x380, RZ, 0xc0, !PT ;  /* 0x0000038009007812 */ /* 0x000fe200078ec0ff */
[----:B------:R-:W-:Y:S01]  /*bd90*/  @!P1 STG.E desc[UR18][R26.64], R3 ;  /* 0x000000031a009986 */ /* 0x000fe2000c101912 */
[----:B------:R-:W-:Y:S02]  /*bda0*/  LOP3.LUT R15, R4, 0x380, RZ, 0xc0, !PT ;  /* 0x00000380040f7812 */ /* 0x000fe400078ec0ff */
[----:B------:R-:W-:Y:S02]  /*bdb0*/  SHF.R.U64 R24, R24, 0x3, RZ ;  /* 0x0000000318187819 */ /* 0x000fe400000012ff */
[----:B------:R-:W-:Y:S02]  /*bdc0*/  SHF.R.U64 R68, R68, 0x3, RZ ;  /* 0x0000000344447819 */ /* 0x000fe400000012ff */
[----:B------:R-:W-:Y:S02]  /*bdd0*/  SHF.R.U64 R60, R60, 0x3, RZ ;  /* 0x000000033c3c7819 */ /* 0x000fe400000012ff */
[----:B------:R-:W-:Y:S01]  /*bde0*/  SHF.R.U64 R48, R48, 0x3, RZ ;  /* 0x0000000330307819 */ /* 0x000fe200000012ff */
[----:B------:R0:W-:Y:S01]  /*bdf0*/  @!P0 STG.E desc[UR18][R26.64+0x20], R2 ;  /* 0x000020021a008986 */ /* 0x0001e2000c101912 */
[----:B------:R-:W-:-:S02]  /*be00*/  SHF.R.U64 R0, R0, 0x3, RZ ;  /* 0x0000000300007819 */ /* 0x000fc400000012ff */
[----:B------:R-:W-:Y:S01]  /*be10*/  SHF.R.U64 R15, R15, 0x3, RZ ;  /* 0x000000030f0f7819 */ /* 0x000fe200000012ff */
[----:B------:R-:W5:Y:S01]  /*be20*/  LD.E.128 R16, desc[UR18][R16.64] ;  /* 0x0000001210107980 */ /* 0x000f62000c101d00 */
        /* <DEDUP_REMOVED lines=13> */
[----:B------:R-:W-:-:S03]  /*bf00*/  UIMAD UR6, UR9, UR12, URZ ;  /* 0x0000000c090672a4 */ /* 0x000fc6000f8e023f */
[----:B------:R1:W5:Y:S01]  /*bf10*/  LD.E.128 R44, desc[UR18][R4.64] ;  /* 0x00000012042c7980 */ /* 0x000362000c101d00 */
[----:B------:R-:W-:-:S03]  /*bf20*/  SHF.R.S32.HI R201, RZ, 0x1f, R200 ;  /* 0x0000001fffc97819 */ /* 0x000fc600000114c8 */
        /* <DEDUP_REMOVED lines=12> */
[----:B------:R-:W-:Y:S01]  /*bff0*/  IMAD.U32 R3, RZ, RZ, UR12 ;  /* 0x0000000cff037e24 */ /* 0x000fe2000f8e00ff */
[----:B------:R-:W-:Y:S01]  /*c000*/  UIMAD UR10, UR15, -0x80, UR10 ;  /* 0xffffff800f0a78a4 */ /* 0x000fe2000f8e020a */
        /* <DEDUP_REMOVED lines=8> */
[----:B------:R-:W-:Y:S02]  /*c090*/  ULDC.64 UR8, c[0x0][0xbe0] ;  /* 0x0002f80000087ab9 */ /* 0x000fe40000000a00 */
[----:B------:R-:W-:Y:S02]  /*c0a0*/  UIMAD UR4, UR14, UR8, URZ ;  /* 0x000000080e0472a4 */ /* 0x000fe4000f8e023f */
[----:B-1----:R-:W-:Y:S01]  /*c0b0*/  IMAD.U32 R5, RZ, RZ, UR8 ;  /* 0x00000008ff057e24 */ /* 0x002fe2000f8e00ff */
[C---:B------:R-:W-:Y:S01]  /*c0c0*/  ISETP.GE.AND P3, PT, R202.reuse, UR10, PT ;  /* 0x0000000aca007c0c */ /* 0x040fe2000bf66270 */
[----:B------:R-:W-:Y:S01]  /*c0d0*/  VIADD R3, R3, UR6 ;  /* 0x0000000603037c36 */ /* 0x000fe20008000000 */
[----:B------:R-:W-:Y:S01]  /*c0e0*/  UIMAD UR4, UR16, UR9, UR4 ;  /* 0x00000009100472a4 */ /* 0x000fe2000f8e0204 */
[----:B------:R-:W-:Y:S01]  /*c0f0*/  VIADD R0, R202, 0x20 ;  /* 0x00000020ca007836 */ /* 0x000fe20000000000 */
[----:B------:R-:W-:Y:S01]  /*c100*/  ULDC.64 UR6, c[0x0][0xbe8] ;  /* 0x0002fa0000067ab9 */ /* 0x000fe20000000a00 */
[----:B------:R-:W-:-:S04]  /*c110*/  IMAD.WIDE.U32 R2, R5, UR16, R2 ;  /* 0x0000001005027c25 */ /* 0x000fc8000f8e0002 */
[----:B------:R-:W-:Y:S01]  /*c120*/  VIADD R151, R151, 0x32420 ;  /* 0x0003242097977836 */ /* 0x000fe20000000000 */
[----:B------:R-:W-:Y:S01]  /*c130*/  ISETP.GE.AND P0, PT, R0, UR10, PT ;  /* 0x0000000a00007c0c */ /* 0x000fe2000bf06270 */
[----:B------:R-:W-:Y:S02]  /*c140*/  VIADD R5, R202, 0x60 ;  /* 0x00000060ca057836 */ /* 0x000fe40000000000 */
[----:B------:R-:W-:Y:S01]  /*c150*/  IMAD R0, R208, UR6, RZ ;  /* 0x00000006d0007c24 */ /* 0x000fe2000f8e02ff */
[----:B------:R-:W-:Y:S01]  /*c160*/  PRMT R151, RZ, 0x654, R151 ;  /* 0x00000654ff977816 */ /* 0x000fe20000000097 */
[----:B------:R-:W-:Y:S01]  /*c170*/  VIADD R3, R3, UR4 ;  /* 0x0000000403037c36 */ /* 0x000fe20008000000 */
[----:B------:R-:W-:Y:S01]  /*c180*/  ISETP.GE.AND P2, PT, R5, UR10, PT ;  /* 0x0000000a05007c0c */ /* 0x000fe2000bf46270 */
[----:B------:R-:W-:Y:S01]  /*c190*/  VIADD R4, R202, 0x40 ;  /* 0x00000040ca047836 */ /* 0x000fe20000000000 */
[----:B------:R-:W-:Y:S01]  /*c1a0*/  SHF.R.S32.HI R203, RZ, 0x1f, R202 ;  /* 0x0000001fffcb7819 */ /* 0x000fe200000114ca */
[C---:B------:R-:W-:Y:S01]  /*c1b0*/  IMAD R75, R73.reuse, UR7, R0 ;  /* 0x00000007494b7c24 */ /* 0x040fe2000f8e0200 */
[----:B0-----:R0:W-:Y:S01]  /*c1c0*/  SYNCS.ARRIVE.TRANS64.RED.A1T0 RZ, [R151+URZ], RZ ;  /* 0x000000ff97ff79a7 */ /* 0x0011e2000810043f */
[----:B------:R-:W-:Y:S01]  /*c1d0*/  IMAD.U32 R5, RZ, RZ, UR15 ;  /* 0x0000000fff057e24 */ /* 0x000fe2000f8e00ff */
[----:B------:R-:W-:Y:S01]  /*c1e0*/  BSSY B1, `(.L_x_11386) ;  /* 0x000001d000017945 */ /* 0x000fe20003800000 */
[----:B------:R-:W-:Y:S01]  /*c1f0*/  IMAD.WIDE.U32 R72, R73, UR6, R2 ;  /* 0x0000000649487c25 */ /* 0x000fe2000f8e0002 */
[----:B------:R-:W-:-:S03]  /*c200*/  ISETP.GE.AND P1, PT, R4, UR10, PT ;  /* 0x0000000a04007c0c */ /* 0x000fc6000bf26270 */
[----:B------:R-:W-:-:S04]  /*c210*/  IMAD.WIDE R4, R5, 0x80, R202 ;  /* 0x0000008005047825 */ /* 0x000fc800078e02ca */
[----:B------:R-:W-:Y:S01]  /*c220*/  IMAD.IADD R77, R73, 0x1, R75 ;  /* 0x00000001494d7824 */ /* 0x000fe200078e024b */
[----:B0-----:R-:W-:Y:S06]  /*c230*/  @P3 BRA `(.L_x_11387) ;  /* 0x00000000005c3947 */ /* 0x001fec0003800000 */
[----:B------:R-:W-:Y:S01]  /*c240*/  ULDC.64 UR6, c[0x0][0xbd8] ;  /* 0x0002f60000067ab9 */ /* 0x000fe20000000a00 */
[----:B------:R-:W-:Y:S01]  /*c250*/  MOV R2, R72 ;  /* 0x0000004800027202 */ /* 0x000fe20000000f00 */
[----:B------:R-:W-:Y:S01]  /*c260*/  IMAD R75, R5, UR6, RZ ;  /* 0x00000006054b7c24 */ /* 0x000fe2000f8e02ff */
[----:B------:R-:W-:Y:S01]  /*c270*/  ULDC UR4, c[0x0][0xb8c] ;  /* 0x0002e30000047ab9 */ /* 0x000fe20000000800 */
[----:B------:R-:W-:Y:S01]  /*c280*/  IMAD.MOV.U32 R3, RZ, RZ, R77 ;  /* 0x000000ffff037224 */ /* 0x000fe200078e004d */
[C---:B------:R-:W-:Y:S01]  /*c290*/  ISETP.GE.AND P4, PT, R200.reuse, UR4, PT ;  /* 0x00000004c8007c0c */ /* 0x040fe2000bf86270 */
[----:B------:R-:W-:Y:S01]  /*c2a0*/  VIADD R0, R200, 0x40 ;  /* 0x00000040c8007836 */ /* 0x000fe20000000000 */
[----:B------:R-:W-:Y:S01]  /*c2b0*/  ULDC.64 UR8, c[0x0][0x208] ;  /* 0x0000820000087ab9 */ /* 0x000fe20000000a00 */
        /* <DEDUP_REMOVED lines=15> */
.L_x_11387:
[----:B------:R-:W-:Y:S05]  /*c3b0*/  BSYNC B1 ;  /* 0x0000000000017941 */ /* 0x000fea0003800000 */
.L_x_11386:
        /* <DEDUP_REMOVED lines=13> */
[----:B------:R-:W-:Y:S01]  /*c490*/  IMAD R0, R0, UR6, RZ ;  /* 0x0000000600007c24 */ /* 0x000fe2000f8e02ff */
[----:B------:R-:W-:Y:S01]  /*c4a0*/  ULDC.64 UR8, c[0x0][0x208] ;  /* 0x0000820000087ab9 */ /* 0x000fe20000000a00 */
[----:B------:R-:W-:-:S02]  /*c4b0*/  VIADD R6, R200, 0xc0 ;  /* 0x000000c0c8067836 */ /* 0x000fc40000000000 */
        /* <DEDUP_REMOVED lines=11> */
.L_x_11389:
[----:B------:R-:W-:Y:S05]  /*c570*/  BSYNC B1 ;  /* 0x0000000000017941 */ /* 0x000fea0003800000 */
.L_x_11388:
[----:B------:R-:W-:Y:S04]  /*c580*/  BSSY B1, `(.L_x_11390) ;  /* 0x000001b000017945 */ /* 0x000fe80003800000 */
[----:B------:R-:W-:Y:S05]  /*c590*/  @P1 BRA `(.L_x_11391) ;  /* 0x0000000000641947 */ /* 0x000fea0003800000 */
[----:B-1---5:R-:W-:Y:S01]  /*c5a0*/  IADD3 R17, P0, R4, 0x40, RZ ;  /* 0x0000004004117810 */ /* 0x022fe20007f1e0ff */
        /* <DEDUP_REMOVED lines=24> */
.L_x_11391:
[----:B------:R-:W-:Y:S05]  /*c730*/  BSYNC B1 ;  /* 0x0000000000017941 */ /* 0x000fea0003800000 */
.L_x_11390:
[----:B------:R-:W-:Y:S05]  /*c740*/  @P2 BRA `(.L_x_11392) ;  /* 0x0000000c00942947 */ /* 0x000fea0003800000 */
[----:B--2--5:R-:W-:Y:S01]  /*c750*/  IADD3 R13, P0, R4, 0x60, RZ ;  /* 0x00000060040d7810 */ /* 0x024fe20007f1e0ff */
[----:B------:R-:W-:Y:S01]  /*c760*/  VIADD R0, R200, 0x40 ;  /* 0x00000040c8007836 */ /* 0x000fe20000000000 */
[----:B------:R-:W-:Y:S01]  /*c770*/  ULDC.64 UR6, c[0x0][0xbd8] ;  /* 0x0002f60000067ab9 */ /* 0x000fe20000000a00 */
[----:B------:R-:W-:Y:S01]  /*c780*/  IMAD.MOV.U32 R2, RZ, RZ, R72 ;  /* 0x000000ffff027224 */ /* 0x000fe200078e0048 */
[----:B------:R-:W-:Y:S01]  /*c790*/  ULDC UR4, c[0x0][0xb8c] ;  /* 0x0002e30000047ab9 */ /* 0x000fe20000000800 */
[----:B------:R-:W-:Y:S01]  /*c7a0*/  IMAD.X R4, RZ, RZ, R5, P0 ;  /* 0x000000ffff047224 */ /* 0x000fe200000e0605 */
        /* <DEDUP_REMOVED lines=19> */
[----:B------:R-:W-:Y:S02]  /*c8e0*/  ULDC.64 UR6, c[0x0][0x208] ;  /* 0x0000820000067ab9 */ /* 0x000fe40000000a00 */
[----:B------:R3:W-:Y:S01]  /*c8f0*/  STG.E.128 desc[UR6][R4.64+0x180], R32 ;  /* 0x0001802004007986 */ /* 0x0007e2000c101d06 */
[----:B------:R-:W-:Y:S05]  /*c900*/  BRA `(.L_x_11392) ;  /* 0x0000000c00247947 */ /* 0x000fea0003800000 */
.L_x_11384:
[----:B------:R-:W1:Y:S01]  /*c910*/  LDC.64 R4, c[0x0][0xcd8] ;  /* 0x00033600ff047b82 */ /* 0x000e620000000a00 */
[----:B------:R-:W-:Y:S01]  /*c920*/  ULDC.64 UR6, c[0x0][0xce0] ;  /* 0x0003380000067ab9 */ /* 0x000fe20000000a00 */
[C---:B------:R-:W-:Y:S01]  /*c930*/  IMAD.SHL.U32 R3, R207.reuse, 0x4, RZ ;  /* 0x00000004cf037824 */ /* 0x040fe200078e00ff */
[----:B------:R-:W-:Y:S01]  /*c940*/  ISETP.NE.U32.AND P0, PT, RZ, UR6, PT ;  /* 0x00000006ff007c0c */ /* 0x000fe2000bf05070 */
[----:B------:R-:W-:Y:S01]  /*c950*/  ULDC.64 UR8, c[0x0][0x208] ;  /* 0x0000820000087ab9 */ /* 0x000fe20000000a00 */
[----:B------:R-:W-:Y:S02]  /*c960*/  SHF.L.U64.HI R0, R207, 0x2, R208 ;  /* 0x00000002cf007819 */ /* 0x000fe400000102d0 */
[----:B------:R-:W-:-:S13]  /*c970*/  ISETP.NE.AND.EX P1, PT, RZ, UR7, PT, P0 ;  /* 0x00000007ff007c0c */ /* 0x000fda000bf25300 */
[C---:B------:R-:W-:Y:S02]  /*c980*/  @P1 IADD3 R2, P3, R3.reuse, UR6, RZ ;  /* 0x0000000603021c10 */ /* 0x040fe4000ff7e0ff */
[----:B-1----:R-:W-:Y:S02]  /*c990*/  ISETP.NE.U32.AND P0, PT, R4, RZ, PT ;  /* 0x000000ff0400720c */ /* 0x002fe40003f05070 */
[----:B------:R-:W-:Y:S02]  /*c9a0*/  IADD3 R4, P2, R3, R4, RZ ;  /* 0x0000000403047210 */ /* 0x000fe40007f5e0ff */
[C---:B------:R-:W-:Y:S02]  /*c9b0*/  @P1 IADD3.X R3, R0.reuse, UR7, RZ, P3, !PT ;  /* 0x0000000700031c10 */ /* 0x040fe40009ffe4ff */
[----:B------:R-:W-:Y:S01]  /*c9c0*/  ISETP.NE.AND.EX P0, PT, R5, RZ, PT, P0 ;  /* 0x000000ff0500720c */ /* 0x000fe20003f05300 */
[----:B------:R-:W-:Y:S02]  /*c9d0*/  IMAD.MOV.U32 R9, RZ, RZ, RZ ;  /* 0x000000ffff097224 */ /* 0x000fe400078e00ff */
[----:B------:R-:W2:Y:S01]  /*c9e0*/  @P1 LDG.E R2, desc[UR8][R2.64] ;  /* 0x0000000802021981 */ /* 0x000ea2000c1e1900 */
[----:B------:R-:W-:Y:S01]  /*c9f0*/  IMAD.X R5, R0, 0x1, R5, P2 ;  /* 0x0000000100057824 */ /* 0x000fe200010e0605 */
[----:B------:R-:W-:Y:S01]  /*ca00*/  ULDC UR4, c[0x0][0xb88] ;  /* 0x0002e20000047ab9 */ /* 0x000fe20000000800 */
[----:B------:R-:W-:-:S07]  /*ca10*/  ISETP.GT.AND P2, PT, R233, 0x7f, PT ;  /* 0x0000007fe900780c */ /* 0x000fce0003f44270 */
[----:B------:R1:W5:Y:S01]  /*ca20*/  @P0 LDG.E R9, desc[UR8][R4.64] ;  /* 0x0000000804090981 */ /* 0x000362000c1e1900 */
[----:B--2---:R-:W-:Y:S01]  /*ca30*/  @P1 R2UR UR4, R2 ;  /* 0x00000000020412ca */ /* 0x004fe200000e0000 */
[----:B-1----:R-:W-:-:S14]  /*ca40*/  @P1 BRA `(.L_x_11393) ;  /* 0x00000000001c1947 */ /* 0x002fdc0003800000 */
[----:B------:R-:W-:Y:S05]  /*ca50*/  @!P0 BRA `(.L_x_11393) ;  /* 0x0000000000188947 */ /* 0x000fea0003800000 */
[----:B------:R-:W-:Y:S02]  /*ca60*/  ULDC.64 UR6, c[0x0][0x208] ;  /* 0x0000820000067ab9 */ /* 0x000fe40000000a00 */
[----:B------:R-:W2:Y:S04]  /*ca70*/  LDG.E R2, desc[UR6][R4.64] ;  /* 0x0000000604027981 */ /* 0x000ea8000c1e1900 */
[----:B------:R-:W3:Y:S01]  /*ca80*/  LDG.E R0, desc[UR6][R4.64+0x4] ;  /* 0x0000040604007981 */ /* 0x000ee2000c1e1900 */
[----:B--2---:R-:W-:Y:S02]  /*ca90*/  R2UR UR6, R2 ;  /* 0x00000000020672ca */ /* 0x004fe400000e0000 */
[----:B---3--:R-:W-:-:S13]  /*caa0*/  R2UR UR4, R0 ;  /* 0x00000000000472ca */ /* 0x008fda00000e0000 */
[----:B------:R-:W-:-:S12]  /*cab0*/  UIADD3 UR4, -UR6, UR4, URZ ;  /* 0x0000000406047290 */ /* 0x000fd8000fffe13f */
.L_x_11393:
[----:B------:R-:W-:Y:S01]  /*cac0*/  R2UR UR6, R209 ;  /* 0x00000000d10672ca */ /* 0x000fe200000e0000 */
[----:B------:R-:W-:Y:S01]  /*cad0*/  BSSY B1, `(.L_x_11394) ;  /* 0x0000022000017945 */ /* 0x000fe20003800000 */
[----:B------:R-:W-:Y:S02]  /*cae0*/  SHF.R.S32.HI R201, RZ, 0x1f, R200 ;  /* 0x0000001fffc97819 */ /* 0x000fe400000114c8 */
[----:B------:R-:W-:Y:S02]  /*caf0*/  SEL R207, R207, RZ, !P0 ;  /* 0x000000ffcfcf7207 */ /* 0x000fe40004000000 */
[----:B------:R-:W-:Y:S02]  /*cb00*/  SEL R208, R208, RZ, !P0 ;  /* 0x000000ffd0d07207 */ /* 0x000fe40004000000 */
[----:B-----5:R-:W-:-:S05]  /*cb10*/  SHF.R.S32.HI R6, RZ, 0x1f, R9 ;  /* 0x0000001fff067819 */ /* 0x020fca0000011409 */
[----:B------:R-:W-:Y:S01]  /*cb20*/  USHF.R.S32.HI UR7, URZ, 0x1f, UR6 ;  /* 0x0000001f3f077899 */ /* 0x000fe20008011406 */
[----:B------:R-:W-:Y:S11]  /*cb30*/  @P2 BRA `(.L_x_11395) ;  /* 0x00000000006c2947 */ /* 0x000ff60003800000 */
[----:B------:R-:W1:Y:S01]  /*cb40*/  S2R R2, SR_TID.X ;  /* 0x0000000000027919 */ /* 0x000e620000002100 */
[----:B------:R-:W-:-:S13]  /*cb50*/  R2UR UR6, R218 ;  /* 0x00000000da0672ca */ /* 0x000fda00000e0000 */
[----:B------:R-:W-:-:S04]  /*cb60*/  IMAD.U32 R0, RZ, RZ, UR6 ;  /* 0x00000006ff007e24 */ /* 0x000fc8000f8e00ff */
[----:B-1----:R-:W-:-:S04]  /*cb70*/  IMAD R0, R0, 0x80, R2 ;  /* 0x0000008000007824 */ /* 0x002fc800078e0202 */
[----:B------:R-:W-:-:S05]  /*cb80*/  VIADD R0, R0, 0xffffff80 ;  /* 0xffffff8000007836 */ /* 0x000fca0000000000 */
[----:B------:R-:W-:-:S13]  /*cb90*/  ISETP.GE.AND P0, PT, R0, UR4, PT ;  /* 0x0000000400007c0c */ /* 0x000fda000bf06270 */
[----:B------:R-:W-:Y:S05]  /*cba0*/  @P0 BRA `(.L_x_11395) ;  /* 0x0000000000500947 */ /* 0x000fea0003800000 */
[----:B------:R-:W-:Y:S01]  /*cbb0*/  R2UR UR10, R209 ;  /* 0x00000000d10a72ca */ /* 0x000fe200000e0000 */
[----:B------:R-:W-:Y:S01]  /*cbc0*/  ULDC.64 UR8, c[0x0][0xc70] ;  /* 0x00031c0000087ab9 */ /* 0x000fe20000000a00 */
[C---:B------:R-:W-:Y:S01]  /*cbd0*/  IADD3 R2, P0, R0.reuse, R9, RZ ;  /* 0x0000000900027210 */ /* 0x040fe20007f1e0ff */
[----:B------:R-:W-:Y:S02]  /*cbe0*/  UIMAD UR6, UR7, UR8, URZ ;  /* 0x00000008070672a4 */ /* 0x000fe4000f8e023f */
[----:B------:R-:W-:Y:S01]  /*cbf0*/  IMAD.U32 R5, RZ, RZ, UR8 ;  /* 0x00000008ff057e24 */ /* 0x000fe2000f8e00ff */
[----:B------:R-:W-:-:S07]  /*cc00*/  LEA.HI.X.SX32 R3, R0, R6, 0x1, P0 ;  /* 0x0000000600037211 */ /* 0x000fce00000f0eff */
[----:B------:R-:W-:Y:S02]  /*cc10*/  UIMAD UR6, UR10, UR9, UR6 ;  /* 0x000000090a0672a4 */ /* 0x000fe4000f8e0206 */
[----:B------:R-:W-:Y:S01]  /*cc20*/  IMAD.WIDE.U32 R2, R5, UR10, R2 ;  /* 0x0000000a05027c25 */ /* 0x000fe2000f8e0002 */
[----:B------:R-:W-:Y:S01]  /*cc30*/  ULDC.64 UR8, c[0x0][0xc78] ;  /* 0x00031e0000087ab9 */ /* 0x000fe20000000a00 */
[----:B------:R-:W-:Y:S02]  /*cc40*/  ULDC.64 UR10, c[0x0][0x208] ;  /* 0x00008200000a7ab9 */ /* 0x000fe40000000a00 */
[----:B------:R-:W-:Y:S02]  /*cc50*/  IMAD R0, R208, UR8, RZ ;  /* 0x00000008d0007c24 */ /* 0x000fe4000f8e02ff */
[----:B------:R-:W-:Y:S02]  /*cc60*/  VIADD R3, R3, UR6 ;  /* 0x0000000603037c36 */ /* 0x000fe40008000000 */
[----:B------:R-:W-:-:S02]  /*cc70*/  IMAD R5, R207, UR9, R0 ;  /* 0x00000009cf057c24 */ /* 0x000fc4000f8e0200 */
[----:B------:R-:W-:Y:S01]  /*cc80*/  IMAD.WIDE.U32 R2, R207, UR8, R2 ;  /* 0x00000008cf027c25 */ /* 0x000fe2000f8e0002 */
[----:B------:R-:W-:-:S03]  /*cc90*/  ULDC.64 UR8, c[0x0][0xc40] ;  /* 0x0003100000087ab9 */ /* 0x000fc60000000a00 */
[----:B------:R-:W-:Y:S01]  /*cca0*/  IMAD.IADD R3, R3, 0x1, R5 ;  /* 0x0000000103037824 */ /* 0x000fe200078e0205 */
[----:B------:R-:W-:-:S04]  /*ccb0*/  LEA R4, P0, R2, UR8, 0x2 ;  /* 0x0000000802047c11 */ /* 0x000fc8000f8010ff */
[----:B------:R-:W-:Y:S01]  /*ccc0*/  LEA.HI.X R5, R2, UR9, R3, 0x2, P0 ;  /* 0x0000000902057c11 */ /* 0x000fe200080f1403 */
[----:B------:R-:W-:-:S05]  /*ccd0*/  IMAD.MOV.U32 R3, RZ, RZ, -0x800000 ;  /* 0xff800000ff037424 */ /* 0x000fca00078e00ff */
[----:B------:R1:W-:Y:S03]  /*cce0*/  STG.E desc[UR10][R4.64], R3 ;  /* 0x0000000304007986 */ /* 0x0003e6000c10190a */
.L_x_11395:
[----:B------:R-:W-:Y:S05]  /*ccf0*/  BSYNC B1 ;  /* 0x0000000000017941 */ /* 0x000fea0003800000 */
.L_x_11394:
[----:B------:R-:W-:Y:S01]  /*cd00*/  R2UR UR10, R218 ;  /* 0x00000000da0a72ca */ /* 0x000fe200000e0000 */
[----:B------:R-:W-:Y:S01]  /*cd10*/  ULDC.64 UR8, c[0x0][0xba0] ;  /* 0x0002e80000087ab9 */ /* 0x000fe20000000a00 */
[----:B------:R-:W-:Y:S01]  /*cd20*/  R2UR UR11, R209 ;  /* 0x00000000d10b72ca */ /* 0x000fe200000e0000 */
[----:B------:R-:W-:Y:S01]  /*cd30*/  IMAD R0, R6, UR8, RZ ;  /* 0x0000000806007c24 */ /* 0x000fe2000f8e02ff */
[----:B------:R-:W-:Y:S01]  /*cd40*/  BSSY B1, `(.L_x_11396) ;  /* 0x0000032000017945 */ /* 0x000fe20003800000 */
[----:B-1----:R-:W-:-:S04]  /*cd50*/  IMAD.WIDE.U32 R2, R9, UR8, R200 ;  /* 0x0000000809027c25 */ /* 0x002fc8000f8e00c8 */
[----:B------:R-:W-:Y:S01]  /*cd60*/  IMAD R9, R9, UR9, R0 ;  /* 0x0000000909097c24 */ /* 0x000fe2000f8e0200 */
[----:B------:R-:W-:Y:S01]  /*cd70*/  ULDC.64 UR8, c[0x0][0xbe0] ;  /* 0x0002f80000087ab9 */ /* 0x000fe20000000a00 */
[C---:B------:R-:W-:Y:S01]  /*cd80*/  VIADD R0, R202.reuse, 0x20 ;  /* 0x00000020ca007836 */ /* 0x040fe20000000000 */
[----:B------:R-:W-:Y:S02]  /*cd90*/  UIMAD UR6, UR7, UR8, URZ ;  /* 0x00000008070672a4 */ /* 0x000fe4000f8e023f */
[----:B------:R-:W-:Y:S01]  /*cda0*/  IMAD.U32 R5, RZ, RZ, UR8 ;  /* 0x00000008ff057e24 */ /* 0x000fe2000f8e00ff */
[----:B------:R-:W-:Y:S01]  /*cdb0*/  UIMAD UR4, UR10, -0x80, UR4 ;  /* 0xffffff800a0478a4 */ /* 0x000fe2000f8e0204 */
[----:B------:R-:W-:Y:S01]  /*cdc0*/  IADD3 R3, R3, R9, RZ ;  /* 0x0000000903037210 */ /* 0x000fe20007ffe0ff */
[----:B------:R-:W-:Y:S01]  /*cdd0*/  UIMAD UR6, UR11, UR9, UR6 ;  /* 0x000000090b0672a4 */ /* 0x000fe2000f8e0206 */
[C---:B------:R-:W-:Y:S01]  /*cde0*/  VIADD R4, R202.reuse, 0x40 ;  /* 0x00000040ca047836 */ /* 0x040fe20000000000 */
[----:B------:R-:W-:Y:S01]  /*cdf0*/  SHF.R.S32.HI R9, RZ, 0x1f, R202 ;  /* 0x0000001fff097819 */ /* 0x000fe200000114ca */
[----:B------:R-:W-:Y:S01]  /*ce00*/  IMAD.U32 R13, RZ, RZ, UR10 ;  /* 0x0000000aff0d7e24 */ /* 0x000fe2000f8e00ff */
[----:B------:R-:W-:Y:S01]  /*ce10*/  ISETP.GE.AND P2, PT, R202, UR4, PT ;  /* 0x00000004ca007c0c */ /* 0x000fe2000bf46270 */
[----:B------:R-:W-:Y:S01]  /*ce20*/  IMAD.WIDE.U32 R2, R5, UR11, R2 ;  /* 0x0000000b05027c25 */ /* 0x000fe2000f8e0002 */
[----:B------:R-:W-:-:S02]  /*ce30*/  ISETP.GE.AND P1, PT, R0, UR4, PT ;  /* 0x0000000400007c0c */ /* 0x000fc4000bf26270 */
[----:B------:R-:W-:Y:S01]  /*ce40*/  ISETP.GE.AND P0, PT, R4, UR4, PT ;  /* 0x0000000404007c0c */ /* 0x000fe2000bf06270 */
[----:B------:R-:W-:Y:S01]  /*ce50*/  VIADD R3, R3, UR6 ;  /* 0x0000000603037c36 */ /* 0x000fe20008000000 */
[----:B------:R-:W-:Y:S01]  /*ce60*/  ULDC.64 UR6, c[0x0][0xbe8] ;  /* 0x0002fa0000067ab9 */ /* 0x000fe20000000a00 */
[----:B------:R-:W-:Y:S02]  /*ce70*/  IMAD.MOV.U32 R8, RZ, RZ, R202 ;  /* 0x000000ffff087224 */ /* 0x000fe400078e00ca */
        /* <DEDUP_REMOVED lines=15> */
[----:B------:R-:W-:Y:S01]  /*cf70*/  VIADD R0, R200, 0xc0 ;  /* 0x000000c0c8007836 */ /* 0x000fe20000000000 */
[----:B------:R-:W-:Y:S01]  /*cf80*/  MOV R2, R4 ;  /* 0x0000000400027202 */ /* 0x000fe20000000f00 */
[----:B------:R-:W-:Y:S01]  /*cf90*/  IMAD R11, R8, UR9, R11 ;  /* 0x00000009080b7c24 */ /* 0x000fe2000f8e020b */
[----:B------:R-:W-:Y:S01]  /*cfa0*/  ISETP.GE.AND P3, PT, R200, UR6, PT ;  /* 0x00000006c8007c0c */ /* 0x000fe2000bf66270 */
[----:B------:R-:W-:Y:S01]  /*cfb0*/  ULDC.64 UR10, c[0x0][0x208] ;  /* 0x00008200000a7ab9 */ /* 0x000fe20000000a00 */
        /* <DEDUP_REMOVED lines=10> */
.L_x_11397:
[----:B------:R-:W-:Y:S05]  /*d060*/  BSYNC B1 ;  /* 0x0000000000017941 */ /* 0x000fea0003800000 */
.L_x_11396:
[----:B------:R-:W-:Y:S01]  /*d070*/  BSSY B1, `(.L_x_11398) ;  /* 0x000001c000017945 */ /* 0x000fe20003800000 */
[----:B------:R-:W-:-:S03]  /*d080*/  ISETP.GE.AND P2, PT, R6, UR4, PT ;  /* 0x0000000406007c0c */ /* 0x000fc6000bf46270 */
[----:B------:R-:W-:Y:S10]  /*d090*/  @P1 BRA `(.L_x_11399) ;  /* 0x0000000000641947 */ /* 0x000ff40003800000 */
[----:B-1----:R-:W-:Y:S01]  /*d0a0*/  IADD3 R11, P1, R8, 0x20, RZ ;  /* 0x00000020080b7810 */ /* 0x002fe20007f3e0ff */
        /* <DEDUP_REMOVED lines=24> */
.L_x_11399:
[----:B------:R-:W-:Y:S05]  /*d230*/  BSYNC B1 ;  /* 0x0000000000017941 */ /* 0x000fea0003800000 */
.L_x_11398:
[----:B------:R-:W-:Y:S04]  /*d240*/  BSSY B1, `(.L_x_11400) ;  /* 0x000001b000017945 */ /* 0x000fe80003800000 */
[----:B------:R-:W-:Y:S05]  /*d250*/  @P0 BRA `(.L_x_11401) ;  /* 0x0000000000640947 */ /* 0x000fea0003800000 */
[----:B-12---:R-:W-:Y:S01]  /*d260*/  IADD3 R11, P0, R8, 0x40, RZ ;  /* 0x00000040080b7810 */ /* 0x006fe20007f1e0ff */
        /* <DEDUP_REMOVED lines=24> */
.L_x_11401:
[----:B------:R-:W-:Y:S05]  /*d3f0*/  BSYNC B1 ;  /* 0x0000000000017941 */ /* 0x000fea0003800000 */
.L_x_11400:
        /* <DEDUP_REMOVED lines=10> */
[----:B------:R-:W-:Y:S01]  /*d4a0*/  ULDC.64 UR8, c[0x0][0x208] ;  /* 0x0000820000087ab9 */ /* 0x000fe20000000a00 */
        /* <DEDUP_REMOVED lines=15> */
.L_x_11392:
[----:B------:R-:W-:Y:S05]  /*d5a0*/  BSYNC B0 ;  /* 0x0000000000007941 */ /* 0x000fea0003800000 */
.L_x_11383:
[----:B------:R-:W-:Y:S02]  /*d5b0*/  ULDC UR4, c[0x0][0xd14] ;  /* 0x0003450000047ab9 */ /* 0x000fe40000000800 */
[----:B------:R-:W-:-:S13]  /*d5c0*/  ISETP.GE.AND P0, PT, R7, UR4, PT ;  /* 0x0000000407007c0c */ /* 0x000fda000bf06270 */
[----:B------:R-:W-:Y:S05]  /*d5d0*/  @!P0 BRA `(.L_x_11402) ;  /* 0xffffff3800188947 */ /* 0x000fea000383ffff */
[----:B------:R-:W-:Y:S05]  /*d5e0*/  EXIT ;  /* 0x000000000000794d */ /* 0x000fea0003800000 */
.L_x_11346:
        /* <DEDUP_REMOVED lines=62> */
.L_x_11407:
        /* <DEDUP_REMOVED lines=16> */
.L_x_11406:
[----:B------:R-:W-:Y:S05]  /*dad0*/  BSYNC B0 ;  /* 0x0000000000007941 */ /* 0x000fea0003800000 */
.L_x_11405:
        /* <DEDUP_REMOVED lines=25> */
.L_x_11403:
        /* <DEDUP_REMOVED lines=21> */
.L_x_11408:
        /* <DEDUP_REMOVED lines=56> */
.L_x_11404:
[----:B------:R-:W-:Y:S02]  /*e140*/  IMAD.MOV.U32 R17, RZ, RZ, RZ ;  /* 0x000000ffff117224 */ /* 0x000fe400078e00ff */
[----:B------:R-:W-:Y:S02]  /*e150*/  IMAD.U32 R16, RZ, RZ, UR6 ;  /* 0x00000006ff107e24 */ /* 0x000fe4000f8e00ff */
[----:B------:R-:W-:-:S07]  /*e160*/  IMAD.MOV.U32 R18, RZ, RZ, RZ ;  /* 0x000000ffff127224 */ /* 0x000fce00078e00ff */
.L_x_11409:
        /* <DEDUP_REMOVED lines=12> */
[----:B------:R1:W-:Y:S06]  /*e230*/  STL [R1+0x4], R0 ;  /* 0x0000040001007387 */ /* 0x0003ec0000100800 */
[----:B------:R-:W-:Y:S05]  /*e240*/  @P0 BRA `(.L_x_11410) ;  /* 0x0000003c00b40947 */ /* 0x000fea0003800000 */
[----:B-1----:R-:W-:Y:S01]  /*e250*/  IMAD.MOV.U32 R0, RZ, RZ, 0x1 ;  /* 0x00000001ff007424 */ /* 0x002fe200078e00ff */
[----:B------:R1:W-:Y:S01]  /*e260*/  STL [R1], RZ ;  /* 0x000000ff01007387 */ /* 0x0003e20000100800 */
[----:B------:R-:W-:Y:S01]  /*e270*/  ULDC UR51, c[0x0][0xc] ;  /* 0x0000030000337ab9 */ /* 0x000fe20000000800 */
[----:B------:R-:W-:Y:S01]  /*e280*/  ULDC.64 UR48, c[0x0][0x198] ;  /* 0x0000660000307ab9 */ /* 0x000fe20000000a00 */
[----:B------:R-:W-:Y:S01]  /*e290*/  UMOV UR50, URZ ;  /* 0x0000003f00327c82 */ /* 0x000fe20008000000 */
[----:B------:R1:W-:Y:S04]  /*e2a0*/  STL [R1+0x4], R0 ;  /* 0x0000040001007387 */ /* 0x0003e80000100800 */
.L_x_11476:
        /* <DEDUP_REMOVED lines=47> */
[----:B-1----:R-:W-:Y:S01]  /*e5a0*/  IMAD.U32 R6, RZ, RZ, UR4 ;  /* 0x00000004ff067e24 */ /* 0x002fe2000f8e00ff */
[----:B------:R-:W-:Y:S06]  /*e5b0*/  @P1 BRA `(.L_x_11411) ;  /* 0x0000000000141947 */ /* 0x000fec0003800000 */
[----:B------:R-:W-:Y:S05]  /*e5c0*/  @!P2 BRA `(.L_x_11411) ;  /* 0x000000000010a947 */ /* 0x000fea0003800000 */
[----:B------:R-:W-:Y:S02]  /*e5d0*/  ULDC.64 UR4, c[0x0][0x208] ;  /* 0x0000820000047ab9 */ /* 0x000fe40000000a00 */
[----:B-----5:R-:W2:Y:S04]  /*e5e0*/  LDG.E R8, desc[UR4][R2.64] ;  /* 0x0000000402087981 */ /* 0x020ea8000c1e1900 */
[----:B------:R-:W2:Y:S02]  /*e5f0*/  LDG.E R7, desc[UR4][R2.64+0x4] ;  /* 0x0000040402077981 */ /* 0x000ea4000c1e1900 */
[----:B--2---:R-:W-:-:S07]  /*e600*/  IMAD.IADD R8, R7, 0x1, -R8 ;  /* 0x0000000107087824 */ /* 0x004fce00078e0a08 */
.L_x_11411:
        /* <DEDUP_REMOVED lines=14> */
.L_x_11412:
[----:B------:R-:W-:Y:S05]  /*e6f0*/  @!P0 BRA `(.L_x_11413) ;  /* 0x0000000000108947 */ /* 0x000fea0003800000 */
[----:B------:R-:W-:Y:S02]  /*e700*/  ULDC.64 UR4, c[0x0][0x208] ;  /* 0x0000820000047ab9 */ /* 0x000fe40000000a00 */
[----:B------:R-:W2:Y:S04]  /*e710*/  LDG.E R3, desc[UR4][R4.64] ;  /* 0x0000000404037981 */ /* 0x000ea8000c1e1900 */
[----:B------:R-:W2:Y:S02]  /*e720*/  LDG.E R6, desc[UR4][R4.64+0x4] ;  /* 0x0000040404067981 */ /* 0x000ea4000c1e1900 */
[----:B--2---:R-:W-:-:S07]  /*e730*/  IMAD.IADD R6, R6, 0x1, -R3 ;  /* 0x0000000106067824 */ /* 0x004fce00078e0a03 */
.L_x_11413:
[----:B--2--5:R-:W-:Y:S01]  /*e740*/  IMAD.IADD R3, R6, 0x1, -R0 ;  /* 0x0000000106037824 */ /* 0x024fe200078e0a00 */
[----:B------:R-:W-:Y:S01]  /*e750*/  LEA R0, R17, 0xdf, 0x7 ;  /* 0x000000df11007811 */ /* 0x000fe200078e38ff */
[----:B------:R-:W-:Y:S03]  /*e760*/  BSSY B6, `(.L_x_11414) ;  /* 0x00002d7000067945 */ /* 0x000fe60003800000 */
[C---:B------:R-:W-:Y:S02]  /*e770*/  IADD3 R0, R3.reuse, R0, -R8 ;  /* 0x0000000003007210 */ /* 0x040fe40007ffe808 */
[----:B------:R-:W-:-:S03]  /*e780*/  IADD3 R3, R3, 0x5f, RZ ;  /* 0x0000005f03037810 */ /* 0x000fc60007ffe0ff */
[----:B-1----:R-:W-:-:S04]  /*e790*/  IMAD.HI R2, R0, 0x2aaaaaab, RZ ;  /* 0x2aaaaaab00027827 */ /* 0x002fc800078e02ff */
[----:B------:R-:W-:-:S05]  /*e7a0*/  IMAD.HI R3, R3, 0x2aaaaaab, RZ ;  /* 0x2aaaaaab03037827 */ /* 0x000fca00078e02ff */
[----:B------:R-:W-:-:S04]  /*e7b0*/  SHF.R.U32.HI R0, RZ, 0x1f, R3 ;  /* 0x0000001fff007819 */ /* 0x000fc80000011603 */
[----:B------:R-:W-:Y:S02]  /*e7c0*/  LEA.HI.SX32 R0, R3, R0, 0x1c ;  /* 0x0000000003007211 */ /* 0x000fe400078fe2ff */
[----:B------:R-:W-:-:S04]  /*e7d0*/  SHF.R.U32.HI R3, RZ, 0x1f, R2 ;  /* 0x0000001fff037819 */ /* 0x000fc80000011602 */
        /* <DEDUP_REMOVED lines=23> */
.L_x_11415:
        /* <DEDUP_REMOVED lines=23> */
.L_x_11417:
        /* <DEDUP_REMOVED lines=10> */
[----:B------:R-:W-:Y:S02]  /*eb60*/  IMAD.U32 R5, RZ, RZ, UR7 ;  /* 0x00000007ff057e24 */ /* 0x000fe4000f8e00ff */
[----:B------:R-:W-:Y:S02]  /*eb70*/  IMAD.U32 R6, RZ, RZ, UR8 ;  /* 0x00000008ff067e24 */ /* 0x000fe4000f8e00ff */
[----:B------:R-:W-:-:S02]  /*eb80*/  IMAD.U32 R7, RZ, RZ, UR9 ;  /* 0x00000009ff077e24 */ /* 0x000fc4000f8e00ff */
[----:B------:R-:W-:Y:S02]  /*eb90*/  IMAD.U32 R10, RZ, RZ, UR4 ;  /* 0x00000004ff0a7e24 */ /* 0x000fe4000f8e00ff */
[----:B------:R-:W-:Y:S02]  /*eba0*/  IMAD.U32 R11, RZ, RZ, UR5 ;  /* 0x00000005ff0b7e24 */ /* 0x000fe4000f8e00ff */
[----:B------:R-:W-:Y:S02]  /*ebb0*/  IMAD.MOV.U32 R8, RZ, RZ, 0x70 ;  /* 0x00000070ff087424 */ /* 0x000fe400078e00ff */
[----:B------:R-:W-:Y:S02]  /*ebc0*/  IMAD.MOV.U32 R12, RZ, RZ, 0x1 ;  /* 0x00000001ff0c7424 */ /* 0x000fe400078e00ff */
[----:B01----:R-:W-:-:S07]  /*ebd0*/  IMAD.MOV.U32 R13, RZ, RZ, RZ ;  /* 0x000000ffff0d7224 */ /* 0x003fce00078e00ff */
[----:B------:R-:W-:-:S07]  /*ebe0*/  LEPC R20, `(.L_x_11419) ;  /* 0x000000001014794e */ /* 0x000fce0000000000 */
[----:B--2---:R-:W-:Y:S05]  /*ebf0*/  CALL.ABS.NOINC R2 ;  /* 0x0000000002007343 */ /* 0x004fea0003c00000 */
.L_x_11419:
        /* <DEDUP_REMOVED lines=16> */
.L_x_11418:
        /* <DEDUP_REMOVED lines=32> */
.L_x_11420:
        /* <DEDUP_REMOVED lines=19> */
.L_x_11492:
[----:B------:R-:W-:Y:S01]  /*f030*/  UMOV UR4, 0xffffffff ;  /* 0xffffffff00047882 */ /* 0x000fe20000000000 */
[----:B------:R-:W-:Y:S02]  /*f040*/  SHF.R.S32.HI R5, RZ, 0x1f, R0 ;  /* 0x0000001fff057819 */ /* 0x000fe40000011400 */
[----:B------:R-:W-:Y:S05]  /*f050*/  BRA.DIV UR4, `(.L_x_11422) ;  /* 0x0000003a04087947 */ /* 0x000fea000b800000 */
[----:B------:R-:W-:-:S13]  /*f060*/  ELECT P6, URZ, PT ;  /* 0x00000000003f782f */ /* 0x000fda00038c0000 */
.L_x_11495:
        /* <DEDUP_REMOVED lines=22> */
.L_x_11424:
        /* <DEDUP_REMOVED lines=9> */
.L_x_11496:
        /* <DEDUP_REMOVED lines=11> */
.L_x_11426:
        /* <DEDUP_REMOVED lines=22> */
.L_x_11423:
        /* <DEDUP_REMOVED lines=55> */
.L_x_11428:
[----:B------:R-:W-:Y:S05]  /*f7e0*/  BSYNC B0 ;  /* 0x0000000000007941 */ /* 0x000fea0003800000 */
.L_x_11427:
        /* <DEDUP_REMOVED lines=8> */
.L_x_11497:
        /* <DEDUP_REMOVED lines=13> */
.L_x_11498:
        /* <DEDUP_REMOVED lines=11> */
.L_x_11433:
        /* <DEDUP_REMOVED lines=37> */
.L_x_11431:
[----:B------:R-:W-:Y:S05]  /*fc40*/  BSYNC B0 ;  /* 0x0000000000007941 */ /* 0x000fea0003800000 */
.L_x_11430:
        /* <DEDUP_REMOVED lines=44> */
.L_x_11440:
[----:B-1----:R-:W1:Y:S01]  /*ff10*/  S2R R3, SR_CgaCtaId ;  /* 0x0000000000037919 */ /* 0x002e620000008800 */
[----:B------:R-:W-:-:S04]  /*ff20*/  MOV R2, 0x400 ;  /* 0x0000040000027802 */ /* 0x000fc80000000f00 */
[----:B-1----:R-:W-:Y:S02]  /*ff30*/  LEA R2, R3, R2, 0x18 ;  /* 0x0000000203027211 */ /* 0x002fe400078ec0ff */
[----:B------:R-:W-:-:S03]  /*ff40*/  SHF.L.U32 R3, R12, 0x1f, RZ ;  /* 0x0000001f0c037819 */ /* 0x000fc600000006ff */
[----:B------:R-:W-:-:S04]  /*ff50*/  IMAD R2, R13, 0x8, R2 ;  /* 0x000000080d027824 */ /* 0x000fc800078e0202 */
[----:B------:R-:W1:Y:S02]  /*ff60*/  SYNCS.PHASECHK.TRANS64.TRYWAIT P0, [R2+URZ+0x32440], R3 ;  /* 0x03244003020075a7 */ /* 0x000e64000800017f */
[----:B-1----:R-:W-:Y:S05]  /*ff70*/  @!P0 BRA `(.L_x_11441) ;  /* 0x0000002800a88947 */ /* 0x002fea0003800000 */
.L_x_11499:
        /* <DEDUP_REMOVED lines=11> */
.L_x_11442:
        /* <DEDUP_REMOVED lines=22> */
.L_x_11500:
        /* <DEDUP_REMOVED lines=8> */
.L_x_11444:
        /* <DEDUP_REMOVED lines=34> */
.L_x_11439:
[----:B------:R-:W-:Y:S05]  /*10430*/  BSYNC B2 ;  /* 0x0000000000027941 */ /* 0x000fea0003800000 */
.L_x_11438:
[----:B------:R-:W2:Y:S02]  /*10440*/  LDL.LU R2, [R1+0x14] ;  /* 0x0000140001027983 */ /* 0x000ea40000300800 */
[----:B--2---:R-:W-:-:S07]  /*10450*/  VIADD R8, R2, 0xfffffffd ;  /* 0xfffffffd02087836 */ /* 0x004fce0000000000 */
.L_x_11437:
[----:B------:R-:W-:Y:S05]  /*10460*/  BSYNC B1 ;  /* 0x0000000000017941 */ /* 0x000fea0003800000 */
.L_x_11436:
[----:B------:R-:W-:-:S13]  /*10470*/  ISETP.NE.AND P0, PT, R10, RZ, PT ;  /* 0x000000ff0a00720c */ /* 0x000fda0003f05270 */
[----:B------:R-:W-:Y:S05]  /*10480*/  @!P0 BRA `(.L_x_11435) ;  /* 0x0000000c009c8947 */ /* 0x000fea0003800000 */
.L_x_11459:
        /* <DEDUP_REMOVED lines=14> */
[----:B------:R-:W1:Y:S01]  /*10570*/  LDC R9, c[0x0][0x41c] ;  /* 0x00010700ff097b82 */ /* 0x000e620000000800 */
[----:B0-----:R-:W-:Y:S01]  /*10580*/  IMAD.MOV.U32 R12, RZ, RZ, R8 ;  /* 0x000000ffff0c7224 */ /* 0x001fe200078e0008 */
[----:B------:R-:W-:Y:S01]  /*10590*/  ULDC.64 UR4, c[0x0][0x208] ;  /* 0x0000820000047ab9 */ /* 0x000fe20000000a00 */
        /* <DEDUP_REMOVED lines=15> */
.L_x_11447:
[----:B-1----:R-:W1:Y:S01]  /*10690*/  S2R R6, SR_CgaCtaId ;  /* 0x0000000000067919 */ /* 0x002e620000008800 */
[----:B------:R-:W-:Y:S02]  /*106a0*/  MOV R2, 0x400 ;  /* 0x0000040000027802 */ /* 0x000fe40000000f00 */
[----:B------:R-:W-:Y:S02]  /*106b0*/  SHF.L.U32 R7, R11, 0x1f, RZ ;  /* 0x0000001f0b077819 */ /* 0x000fe400000006ff */
[----:B-1----:R-:W-:-:S05]  /*106c0*/  LEA R2, R6, R2, 0x18 ;  /* 0x0000000206027211 */ /* 0x002fca00078ec0ff */
[----:B------:R-:W-:-:S04]  /*106d0*/  IMAD R2, R10, 0x8, R2 ;  /* 0x000000080a027824 */ /* 0x000fc800078e0202 */
[----:B------:R-:W1:Y:S02]  /*106e0*/  SYNCS.PHASECHK.TRANS64.TRYWAIT P0, [R2+URZ+0x32440], R7 ;  /* 0x03244007020075a7 */ /* 0x000e64000800017f */
[----:B-1----:R-:W-:Y:S05]  /*106f0*/  @!P0 BRA `(.L_x_11448) ;  /* 0x0000002000f08947 */ /* 0x002fea0003800000 */
.L_x_11501:
[----:B------:R-:W2:Y:S02]  /*10700*/  S2R R6, SR_TID.X ;  /* 0x0000000000067919 */ /* 0x000ea40000002100 */
[----:B--2---:R-:W-:-:S04]  /*10710*/  LOP3.LUT R6, R6, 0x7f, RZ, 0xc0, !PT ;  /* 0x0000007f06067812 */ /* 0x004fc800078ec0ff */
[----:B------:R-:W-:-:S13]  /*10720*/  ISETP.NE.AND P0, PT, R6, RZ, PT ;  /* 0x000000ff0600720c */ /* 0x000fda0003f05270 */
[----:B------:R-:W-:Y:S05]  /*10730*/  @P0 BRA `(.L_x_11449) ;  /* 0x00000000001c0947 */ /* 0x000fea0003800000 */
[----:B------:R-:W2:Y:S01]  /*10740*/  S2R R6, SR_TID.X ;  /* 0x0000000000067919 */ /* 0x000ea20000002100 */
[----:B0-----:R-:W-:-:S04]  /*10750*/  IMAD.MOV.U32 R13, RZ, RZ, 0x3000 ;  /* 0x00003000ff0d7424 */ /* 0x001fc800078e00ff */
[----:B------:R3:W-:Y:S01]  /*10760*/  SYNCS.ARRIVE.TRANS64 RZ, [R2+URZ+0x32430], R13 ;  /* 0x0324300d02ff79a7 */ /* 0x0007e2000800003f */
[----:B--2---:R-:W-:-:S04]  /*10770*/  LOP3.LUT R6, R6, 0x1f, RZ, 0xc0, !PT ;  /* 0x0000001f06067812 */ /* 0x004fc800078ec0ff */
[----:B------:R-:W-:-:S13]  /*10780*/  ISETP.NE.AND P1, PT, R6, RZ, PT ;  /* 0x000000ff0600720c */ /* 0x000fda0003f25270 */
[----:B---3--:R-:W-:Y:S05]  /*10790*/  @!P1 BRA `(.L_x_11449) ;  /* 0x0000000000049947 */ /* 0x008fea0003800000 */
[----:B------:R-:W-:Y:S01]  /*107a0*/  BPT.TRAP 0x1 ;  /* 0x000000040000795c */ /* 0x000fe20000300000 */
.L_x_11449:
        /* <DEDUP_REMOVED lines=21> */
.L_x_11502:
        /* <DEDUP_REMOVED lines=8> */
.L_x_11451:
        /* <DEDUP_REMOVED lines=33> */
.L_x_11446:
[----:B------:R-:W-:Y:S05]  /*10b90*/  BSYNC B1 ;  /* 0x0000000000017941 */ /* 0x000fea0003800000 */
.L_x_11445:
        /* <DEDUP_REMOVED lines=29> */
[----:B------:R1:W5:Y:S01]  /*10d70*/  LDG.E R9, desc[UR4][R6.64] ;  /* 0x0000000406097981 */ /* 0x000362000c1e1900 */
[----:B------:R-:W-:-:S07]  /*10d80*/  IMAD R10, R11, R2, R10 ;  /* 0x000000020b0a7224 */ /* 0x000fce00078e020a */
.L_x_11454:
[----:B------:R-:W2:Y:S01]  /*10d90*/  S2R R3, SR_CgaCtaId ;  /* 0x0000000000037919 */ /* 0x000ea20000008800 */
[----:B------:R-:W-:-:S04]  /*10da0*/  MOV R2, 0x400 ;  /* 0x0000040000027802 */ /* 0x000fc80000000f00 */
[----:B--2---:R-:W-:Y:S02]  /*10db0*/  LEA R2, R3, R2, 0x18 ;  /* 0x0000000203027211 */ /* 0x004fe400078ec0ff */
[----:B------:R-:W-:-:S03]  /*10dc0*/  SHF.L.U32 R3, R12, 0x1f, RZ ;  /* 0x0000001f0c037819 */ /* 0x000fc600000006ff */
[----:B------:R-:W-:-:S04]  /*10dd0*/  IMAD R2, R13, 0x8, R2 ;  /* 0x000000080d027824 */ /* 0x000fc800078e0202 */
[----:B------:R-:W2:Y:S02]  /*10de0*/  SYNCS.PHASECHK.TRANS64.TRYWAIT P0, [R2+URZ+0x32440], R3 ;  /* 0x03244003020075a7 */ /* 0x000ea4000800017f */
[----:B--2---:R-:W-:Y:S05]  /*10df0*/  @!P0 BRA `(.L_x_11455) ;  /* 0x0000001c00588947 */ /* 0x004fea0003800000 */
.L_x_11503:
[----:B-1----:R-:W1:Y:S02]  /*10e00*/  S2R R6, SR_TID.X ;  /* 0x0000000000067919 */ /* 0x002e640000002100 */
[----:B-1----:R-:W-:-:S04]  /*10e10*/  LOP3.LUT R6, R6, 0x7f, RZ, 0xc0, !PT ;  /* 0x0000007f06067812 */ /* 0x002fc800078ec0ff */
[----:B------:R-:W-:-:S13]  /*10e20*/  ISETP.NE.AND P0, PT, R6, RZ, PT ;  /* 0x000000ff0600720c */ /* 0x000fda0003f05270 */
[----:B------:R-:W-:Y:S05]  /*10e30*/  @P0 BRA `(.L_x_11456) ;  /* 0x00000000001c0947 */ /* 0x000fea0003800000 */
[----:B------:R-:W1:Y:S01]  /*10e40*/  S2R R6, SR_TID.X ;  /* 0x0000000000067919 */ /* 0x000e620000002100 */
[----:B------:R-:W-:-:S04]  /*10e50*/  MOV R7, 0x3000 ;  /* 0x0000300000077802 */ /* 0x000fc80000000f00 */
[----:B------:R3:W-:Y:S01]  /*10e60*/  SYNCS.ARRIVE.TRANS64 RZ, [R2+URZ+0x32430], R7 ;  /* 0x0324300702ff79a7 */ /* 0x0007e2000800003f */
[----:B-1----:R-:W-:-:S04]  /*10e70*/  LOP3.LUT R6, R6, 0x1f, RZ, 0xc0, !PT ;  /* 0x0000001f06067812 */ /* 0x002fc800078ec0ff */
[----:B------:R-:W-:-:S13]  /*10e80*/  ISETP.NE.AND P1, PT, R6, RZ, PT ;  /* 0x000000ff0600720c */ /* 0x000fda0003f25270 */
[----:B---3--:R-:W-:Y:S05]  /*10e90*/  @!P1 BRA `(.L_x_11456) ;  /* 0x0000000000049947 */ /* 0x008fea0003800000 */
[----:B------:R-:W-:Y:S01]  /*10ea0*/  BPT.TRAP 0x1 ;  /* 0x000000040000795c */ /* 0x000fe20000300000 */
.L_x_11456:
        /* <DEDUP_REMOVED lines=22> */
.L_x_11504:
        /* <DEDUP_REMOVED lines=8> */
.L_x_11458:
        /* <DEDUP_REMOVED lines=34> */
.L_x_11453:
[----:B------:R-:W-:Y:S05]  /*112b0*/  BSYNC B1 ;  /* 0x0000000000017941 */ /* 0x000fea0003800000 */
.L_x_11452:
[C---:B------:R-:W-:Y:S01]  /*112c0*/  ISETP.GT.AND P0, PT, R8.reuse, 0x1, PT ;  /* 0x000000010800780c */ /* 0x040fe20003f04270 */
[----:B------:R-:W-:-:S04]  /*112d0*/  VIADD R2, R8, 0xfffffffe ;  /* 0xfffffffe08027836 */ /* 0x000fc80000000000 */
[----:B------:R-:W-:-:S08]  /*112e0*/  IMAD.MOV.U32 R8, RZ, RZ, R2 ;  /* 0x000000ffff087224 */ /* 0x000fd000078e0002 */
[----:B------:R-:W-:Y:S05]  /*112f0*/  @P0 BRA `(.L_x_11459) ;  /* 0xfffffff000640947 */ /* 0x000fea000383ffff */
.L_x_11435:
[----:B------:R-:W-:Y:S05]  /*11300*/  BSYNC B0 ;  /* 0x0000000000007941 */ /* 0x000fea0003800000 */
.L_x_11434:
        /* <DEDUP_REMOVED lines=14> */
[----:B------:R-:W2:Y:S01]  /*113f0*/  FLO.U32 R4, UR4 ;  /* 0x0000000400047d00 */ /* 0x000ea200080e0000 */
[----:B------:R-:W-:-:S07]  /*11400*/  ULDC.64 UR6, c[0x0][0x208] ;  /* 0x0000820000067ab9 */ /* 0x000fce0000000a00 */
        /* <DEDUP_REMOVED lines=8> */
.L_x_11461:
[----:B------:R-:W-:Y:S05]  /*11490*/  BSYNC B0 ;  /* 0x0000000000007941 */ /* 0x000fea0003800000 */
.L_x_11460:
[----:B-1----:R-:W2:Y:S02]  /*114a0*/  LDL.LU R2, [R1+0x4] ;  /* 0x0000040001027983 */ /* 0x002ea40000300800 */
[----:B--2---:R-:W-:-:S05]  /*114b0*/  LOP3.LUT R2, R2, R0, RZ, 0x3c, !PT ;  /* 0x0000000002027212 */ /* 0x004fca00078e3cff */
[----:B------:R1:W-:Y:S02]  /*114c0*/  STL [R1+0x4], R2 ;  /* 0x0000040201007387 */ /* 0x0003e40000100800 */
.L_x_11416:
[----:B------:R-:W-:Y:S05]  /*114d0*/  BSYNC B6 ;  /* 0x0000000000067941 */ /* 0x000fea0003800000 */
.L_x_11414:
[----:B------:R-:W-:-:S03]  /*114e0*/  UMOV UR4, 0xffffffff ;  /* 0xffffffff00047882 */ /* 0x000fc60000000000 */
[----:B------:R-:W-:Y:S05]  /*114f0*/  BRA.DIV UR4, `(.L_x_11462) ;  /* 0x0000001604c07947 */ /* 0x000fea000b800000 */
[----:B------:R2:W3:Y:S04]  /*11500*/  SHFL.IDX PT, R4, R16, RZ, 0x1f ;  /* 0x00001fff10047589 */ /* 0x0004e800000e0000 */
[----:B------:R2:W4:Y:S02]  /*11510*/  SHFL.IDX PT, R7, R16, 0x1, 0x1f ;  /* 0x00201f0010077f89 */ /* 0x00052400000e0000 */
.L_x_11508:
        /* <DEDUP_REMOVED lines=10> */
[----:B-1----:R-:W0:Y:S01]  /*115c0*/  LDC.64 R2, c[0x0][0xd58] ;  /* 0x00035600ff027b82 */ /* 0x002e220000000a00 */
[----:B------:R-:W-:Y:S01]  /*115d0*/  ULDC.64 UR4, c[0x0][0x208] ;  /* 0x0000820000047ab9 */ /* 0x000fe20000000a00 */
[----:B0-----:R-:W-:-:S05]  /*115e0*/  IMAD.WIDE R2, R5, 0x4, R2 ;  /* 0x0000000405027825 */ /* 0x001fca00078e0202 */
[----:B------:R0:W5:Y:S02]  /*115f0*/  LDG.E R17, desc[UR4][R2.64] ;  /* 0x0000000402117981 */ /* 0x000164000c1e1900 */
.L_x_11464:
[----:B------:R-:W-:Y:S05]  /*11600*/  BSYNC B0 ;  /* 0x0000000000007941 */ /* 0x000fea0003800000 */
.L_x_11463:
        /* <DEDUP_REMOVED lines=23> */
.L_x_11516:
[----:B------:R-:W-:Y:S02]  /*11780*/  ULDC UR4, c[0x0][0xd10] ;  /* 0x0003440000047ab9 */ /* 0x000fe40000000800 */
[----:B------:R-:W-:-:S04]  /*11790*/  IMAD.U32 R5, RZ, RZ, UR4 ;  /* 0x00000004ff057e24 */ /* 0x000fc8000f8e00ff */
[----:B-1----:R-:W-:-:S04]  /*117a0*/  IMAD R14, R14, R5, RZ ;  /* 0x000000050e0e7224 */ /* 0x002fc800078e02ff */
[----:B----4-:R-:W-:-:S05]  /*117b0*/  IMAD.IADD R7, R7, 0x1, R14 ;  /* 0x0000000107077824 */ /* 0x010fca00078e020e */
[----:B---3--:R-:W-:-:S13]  /*117c0*/  ISETP.GT.AND P0, PT, R7, R4, PT ;  /* 0x000000040700720c */ /* 0x008fda0003f04270 */
[----:B------:R-:W-:Y:S05]  /*117d0*/  @P0 BRA `(.L_x_11466) ;  /* 0x0000000000b80947 */ /* 0x000fea0003800000 */
[----:B------:R-:W1:Y:S02]  /*117e0*/  LDC R0, c[0x0][0xd14] ;  /* 0x00034500ff007b82 */ /* 0x000e640000000800 */
.L_x_11471:
        /* <DEDUP_REMOVED lines=15> */
.L_x_11469:
[----:B------:R-:W-:Y:S05]  /*118e0*/  BSYNC B0 ;  /* 0x0000000000007941 */ /* 0x000fea0003800000 */
.L_x_11468:
        /* <DEDUP_REMOVED lines=23> */
.L_x_11524:
[----:B------:R-:W-:Y:S02]  /*11a60*/  ULDC UR4, c[0x0][0xd10] ;  /* 0x0003440000047ab9 */ /* 0x000fe40000000800 */
[----:B------:R-:W-:-:S04]  /*11a70*/  IMAD.U32 R5, RZ, RZ, UR4 ;  /* 0x00000004ff057e24 */ /* 0x000fc8000f8e00ff */
[----:B-1----:R-:W-:-:S05]  /*11a80*/  IMAD R14, R14, R5, RZ ;  /* 0x000000050e0e7224 */ /* 0x002fca00078e02ff */
[----:B------:R-:W-:-:S04]  /*11a90*/  IADD3 R7, R14, R7, RZ ;  /* 0x000000070e077210 */ /* 0x000fc80007ffe0ff */
[----:B------:R-:W-:-:S13]  /*11aa0*/  ISETP.GT.AND P0, PT, R7, R4, PT ;  /* 0x000000040700720c */ /* 0x000fda0003f04270 */
[----:B------:R-:W-:Y:S05]  /*11ab0*/  @!P0 BRA `(.L_x_11471) ;  /* 0xfffffffc004c8947 */ /* 0x000fea000383ffff */
.L_x_11466:
        /* <DEDUP_REMOVED lines=8> */
.L_x_11528:
[----:B------:R-:W-:Y:S01]  /*11b40*/  ISETP.NE.AND P0, PT, R3, RZ, PT ;  /* 0x000000ff0300720c */ /* 0x000fe20003f05270 */
[----:B------:R-:W-:-:S12]  /*11b50*/  IMAD.MOV.U32 R7, RZ, RZ, RZ ;  /* 0x000000ffff077224 */ /* 0x000fd800078e00ff */
[----:B------:R-:W-:Y:S05]  /*11b60*/  @!P0 BRA `(.L_x_11473) ;  /* 0x0000000000108947 */ /* 0x000fea0003800000 */
[----:B------:R-:W-:Y:S01]  /*11b70*/  UMOV UR4, 0xffffffff ;  /* 0xffffffff00047882 */ /* 0x000fe20000000000 */
[----:B------:R-:W-:Y:S02]  /*11b80*/  VIADD R12, R6, 0xffffffff ;  /* 0xffffffff060c7836 */ /* 0x000fe40000000000 */
[----:B------:R-:W-:Y:S05]  /*11b90*/  BRA.DIV UR4, `(.L_x_11474) ;  /* 0x0000001a044c7947 */ /* 0x000fea000b800000 */
[----:B------:R3:W4:Y:S02]  /*11ba0*/  SHFL.IDX PT, R7, R2, R12, 0x1f ;  /* 0x00001f0c02077589 */ /* 0x00072400000e0000 */
.L_x_11473:
[----:B0--3--:R-:W0:Y:S01]  /*11bb0*/  LDC.64 R2, c[0x0][0xd68] ;  /* 0x00035a00ff027b82 */ /* 0x009e220000000a00 */
[----:B------:R-:W-:Y:S01]  /*11bc0*/  IMAD.IADD R19, R6, 0x1, R19 ;  /* 0x0000000106137824 */ /* 0x000fe200078e0213 */
[----:B------:R-:W-:-:S03]  /*11bd0*/  ULDC.64 UR4, c[0x0][0x208] ;  /* 0x0000820000047ab9 */ /* 0x000fc60000000a00 */
[----:B0-----:R-:W-:-:S05]  /*11be0*/  IMAD.WIDE R2, R19, 0x4, R2 ;  /* 0x0000000413027825 */ /* 0x001fca00078e0202 */
[----:B------:R0:W1:Y:S01]  /*11bf0*/  LDG.E R8, desc[UR4][R2.64] ;  /* 0x0000000402087981 */ /* 0x000062000c1e1900 */
[----:B----4-:R-:W-:Y:S02]  /*11c00*/  IMAD R16, R7, R5, R16 ;  /* 0x0000000507107224 */ /* 0x010fe400078e0210 */
[----:B0-----:R-:W-:Y:S02]  /*11c10*/  IMAD.MOV.U32 R2, RZ, RZ, RZ ;  /* 0x000000ffff027224 */ /* 0x001fe400078e00ff */
[----:B-12---:R-:W-:-:S05]  /*11c20*/  IMAD R6, R17, R8, RZ ;  /* 0x0000000811067224 */ /* 0x006fca00078e02ff */
        /* <DEDUP_REMOVED lines=60> */
.L_x_11467:
[----:B------:R-:W-:Y:S01]  /*11ff0*/  UMOV UR4, URZ ;  /* 0x0000003f00047c82 */ /* 0x000fe20008000000 */
[----:B------:R-:W-:Y:S01]  /*12000*/  UMOV UR5, URZ ;  /* 0x0000003f00057c82 */ /* 0x000fe20008000000 */
[----:B------:R-:W-:Y:S01]  /*12010*/  ULDC UR6, c[0x0][0xd14] ;  /* 0x0003450000067ab9 */ /* 0x000fe20000000800 */
[----:B--2---:R-:W-:Y:S02]  /*12020*/  IMAD.MOV.U32 R16, RZ, RZ, R4 ;  /* 0x000000ffff107224 */ /* 0x004fe400078e0004 */
[----:B------:R-:W-:Y:S02]  /*12030*/  IMAD.U32 R17, RZ, RZ, UR4 ;  /* 0x00000004ff117e24 */ /* 0x000fe4000f8e00ff */
[----:B------:R-:W-:Y:S02]  /*12040*/  IMAD.U32 R18, RZ, RZ, UR5 ;  /* 0x00000005ff127e24 */ /* 0x000fe4000f8e00ff */
[----:B------:R-:W-:-:S07]  /*12050*/  IMAD.U32 R19, RZ, RZ, UR6 ;  /* 0x00000006ff137e24 */ /* 0x000fce000f8e00ff */
.L_x_11475:
        /* <DEDUP_REMOVED lines=12> */
.L_x_11410:
        /* <DEDUP_REMOVED lines=11> */
.L_x_11531:
[----:B------:R-:W-:-:S03]  /*121d0*/  UMOV UR4, 0xffffffff ;  /* 0xffffffff00047882 */ /* 0x000fc60000000000 */
[----:B------:R-:W-:Y:S05]  /*121e0*/  BRA.DIV UR4, `(.L_x_11478) ;  /* 0x0000001204f47947 */ /* 0x000fea000b800000 */
[----:B--2---:R-:W2:Y:S02]  /*121f0*/  S2R R2, SR_TID.X ;  /* 0x0000000000027919 */ /* 0x004ea40000002100 */
[----:B--2---:R-:W-:-:S04]  /*12200*/  SHF.R.U32.HI R2, RZ, 0x5, R2 ;  /* 0x00000005ff027819 */ /* 0x004fc80000011602 */
[----:B------:R-:W-:-:S05]  /*12210*/  LOP3.LUT R2, R2, 0x3, RZ, 0xc0, !PT ;  /* 0x0000000302027812 */ /* 0x000fca00078ec0ff */
[----:B------:R2:W3:Y:S02]  /*12220*/  SHFL.IDX PT, R14, R2, RZ, 0x1f ;  /* 0x00001fff020e7589 */ /* 0x0004e400000e0000 */
.L_x_11534:
[----:B---3--:R-:W-:Y:S01]  /*12230*/  ISETP.NE.AND P0, PT, R14, RZ, PT ;  /* 0x000000ff0e00720c */ /* 0x008fe20003f05270 */
[----:B------:R-:W-:-:S12]  /*12240*/  BSSY B0, `(.L_x_11479) ;  /* 0x0000029000007945 */ /* 0x000fd80003800000 */
[----:B------:R-:W-:Y:S05]  /*12250*/  @P0 BRA `(.L_x_11480) ;  /* 0x00000000009c0947 */ /* 0x000fea0003800000 */
[----:B------:R-:W-:-:S03]  /*12260*/  UMOV UR4, 0xffffffff ;  /* 0xffffffff00047882 */ /* 0x000fc60000000000 */
[----:B------:R-:W-:Y:S05]  /*12270*/  BRA.DIV UR4, `(.L_x_11481) ;  /* 0x0000001604047947 */ /* 0x000fea000b800000 */
[----:B------:R-:W-:-:S13]  /*12280*/  ELECT P6, URZ, PT ;  /* 0x00000000003f782f */ /* 0x000fda00038c0000 */
.L_x_11537:
        /* <DEDUP_REMOVED lines=8> */
.L_x_11482:
        /* <DEDUP_REMOVED lines=14> */
.L_x_11538:
[----:B------:R-:W2:Y:S02]  /*123f0*/  SYNCS.PHASECHK.TRANS64.TRYWAIT P0, [R7+URZ], R2 ;  /* 0x00000002070075a7 */ /* 0x000ea4000800017f */
[----:B--2---:R-:W-:Y:S05]  /*12400*/  @!P0 BRA `(.L_x_11484) ;  /* 0x0000001000d48947 */ /* 0x004fea0003800000 */
.L_x_11539:
[----:B------:R-:W-:Y:S05]  /*12410*/  @!P2 BRA `(.L_x_11485) ;  /* 0x000000000004a947 */ /* 0x000fea0003800000 */
[----:B------:R-:W-:Y:S01]  /*12420*/  BPT.TRAP 0x1 ;  /* 0x000000040000795c */ /* 0x000fe20000300000 */
.L_x_11485:
[----:B------:R-:W3:Y:S01]  /*12430*/  LDL.LU R4, [R1] ;  /* 0x0000000001047983 */ /* 0x000ee20000300800 */
[----:B------:R-:W-:-:S04]  /*12440*/  VIADD R0, R0, 0x32460 ;  /* 0x0003246000007836 */ /* 0x000fc80000000000 */
[----:B---3--:R-:W-:-:S04]  /*12450*/  IMAD R4, R4, 0x8, R0 ;  /* 0x0000000804047824 */ /* 0x008fc800078e0200 */
[----:B------:R-:W3:Y:S02]  /*12460*/  SYNCS.PHASECHK.TRANS64.TRYWAIT P0, [R4+URZ], R5 ;  /* 0x00000005040075a7 */ /* 0x000ee4000800017f */
[----:B---3--:R-:W-:Y:S05]  /*12470*/  @!P0 BRA `(.L_x_11486) ;  /* 0x0000001000cc8947 */ /* 0x008fea0003800000 */
.L_x_11540:
[----:B------:R-:W-:-:S07]  /*12480*/  IMAD R3, R3, 0x8, R0 ;  /* 0x0000000803037824 */ /* 0x000fce00078e0200 */
.L_x_11487:
[----:B----4-:R4:W0:Y:S02]  /*12490*/  SYNCS.PHASECHK.TRANS64.TRYWAIT P0, [R3+URZ], R2 ;  /* 0x00000002030075a7 */ /* 0x010824000800017f */
[----:B0-----:R-:W-:Y:S05]  /*124a0*/  @!P0 NANOSLEEP.SYNCS 0x989680 ;  /* 0x009896800000895d */ /* 0x001fea0003900000 */
[----:B------:R-:W0:Y:S02]  /*124b0*/  @!P0 SYNCS.PHASECHK.TRANS64 P0, [R3+URZ], R2 ;  /* 0x00000002030085a7 */ /* 0x000e24000800007f */
[----:B0-----:R-:W-:Y:S05]  /*124c0*/  @!P0 BRA `(.L_x_11487) ;  /* 0xfffffffc00f08947 */ /* 0x001fea000383ffff */
.L_x_11480:
[----:B------:R-:W-:Y:S05]  /*124d0*/  BSYNC B0 ;  /* 0x0000000000007941 */ /* 0x000fea0003800000 */
.L_x_11479:
[----:B------:R-:W-:Y:S05]  /*124e0*/  EXIT ;  /* 0x000000000000794d */ /* 0x000fea0003800000 */
.L_x_11353:
[----:B0-----:R0:W1:Y:S02]  /*124f0*/  SYNCS.PHASECHK.TRANS64.TRYWAIT P0, [R5+URZ+0x32400], R2 ;  /* 0x03240002050075a7 */ /* 0x001064000800017f */
[----:B-1----:R-:W-:Y:S05]  /*12500*/  @!P0 NANOSLEEP.SYNCS 0x989680 ;  /* 0x009896800000895d */ /* 0x002fea0003900000 */
[----:B------:R-:W1:Y:S02]  /*12510*/  @!P0 SYNCS.PHASECHK.TRANS64 P0, [R5+URZ+0x32400], R2 ;  /* 0x03240002050085a7 */ /* 0x000e64000800007f */
[----:B-1----:R-:W-:Y:S05]  /*12520*/  @!P0 BRA `(.L_x_11353) ;  /* 0xfffffffc00f08947 */ /* 0x002fea000383ffff */
[----:B------:R-:W-:Y:S05]  /*12530*/  BRA `(.L_x_11488) ;  /* 0xfffffef4006c7947 */ /* 0x000fea000383ffff */
.L_x_11357:
[----:B--2---:R2:W3:Y:S02]  /*12540*/  SYNCS.PHASECHK.TRANS64.TRYWAIT P1, [R0+URZ+0x32430], R3 ;  /* 0x03243003000075a7 */ /* 0x0044e4000802017f */
[----:B---3--:R-:W-:Y:S05]  /*12550*/  @!P1 NANOSLEEP.SYNCS 0x989680 ;  /* 0x009896800000995d */ /* 0x008fea0003900000 */
[----:B------:R-:W3:Y:S02]  /*12560*/  @!P1 SYNCS.PHASECHK.TRANS64 P1, [R0+URZ+0x32430], R3 ;  /* 0x03243003000095a7 */ /* 0x000ee4000802007f */
[----:B---3--:R-:W-:Y:S05]  /*12570*/  @!P1 BRA `(.L_x_11357) ;  /* 0xfffffffc00f09947 */ /* 0x008fea000383ffff */
[----:B------:R-:W-:Y:S05]  /*12580*/  BRA `(.L_x_11356) ;  /* 0xfffffef4009c7947 */ /* 0x000fea000383ffff */
.L_x_11358:
[----:B---3--:R3:W4:Y:S02]  /*12590*/  SYNCS.PHASECHK.TRANS64.TRYWAIT P1, [R5+URZ+0x32410], R2 ;  /* 0x03241002050075a7 */ /* 0x008724000802017f */
[----:B----4-:R-:W-:Y:S05]  /*125a0*/  @!P1 NANOSLEEP.SYNCS 0x989680 ;  /* 0x009896800000995d */ /* 0x010fea0003900000 */
[----:B------:R-:W4:Y:S02]  /*125b0*/  @!P1 SYNCS.PHASECHK.TRANS64 P1, [R5+URZ+0x32410], R2 ;  /* 0x03241002050095a7 */ /* 0x000f24000802007f */
[----:B----4-:R-:W-:Y:S05]  /*125c0*/  @!P1 BRA `(.L_x_11358) ;  /* 0xfffffffc00f09947 */ /* 0x010fea000383ffff */
[----:B------:R-:W-:Y:S05]  /*125d0*/  BRA `(.L_x_11489) ;  /* 0xfffffef800487947 */ /* 0x000fea000383ffff */
.L_x_11362:
[----:B------:R0:W0:Y:S02]  /*125e0*/  SYNCS.PHASECHK.TRANS64.TRYWAIT P1, [R0+URZ+0x32450], R3 ;  /* 0x03245003000075a7 */ /* 0x000024000802017f */
[----:B0-----:R-:W-:Y:S05]  /*125f0*/  @!P1 NANOSLEEP.SYNCS 0x989680 ;  /* 0x009896800000995d */ /* 0x001fea0003900000 */
[----:B------:R-:W0:Y:S02]  /*12600*/  @!P1 SYNCS.PHASECHK.TRANS64 P1, [R0+URZ+0x32450], R3 ;  /* 0x03245003000095a7 */ /* 0x000e24000802007f */
[----:B0-----:R-:W-:Y:S05]  /*12610*/  @!P1 BRA `(.L_x_11362) ;  /* 0xfffffffc00f09947 */ /* 0x001fea000383ffff */
[----:B------:R-:W-:Y:S05]  /*12620*/  BRA `(.L_x_11361) ;  /* 0xfffffef800547947 */ /* 0x000fea000383ffff */
.L_x_11367:
[----:B-1----:R-:W-:-:S04]  /*12630*/  IMAD.U32 R20, RZ, RZ, UR4 ;  /* 0x00000004ff147e24 */ /* 0x002fc8000f8e00ff */
[----:B------:R1:W2:Y:S03]  /*12640*/  SYNCS.PHASECHK.TRANS64.TRYWAIT P2, [R20+URZ+0x32430], R13 ;  /* 0x0324300d140075a7 */ /* 0x0002a6000804017f */
[----:B--2---:R-:W-:Y:S05]  /*12650*/  @!P2 NANOSLEEP.SYNCS 0x989680 ;  /* 0x009896800000a95d */ /* 0x004fea0003900000 */
[----:B------:R-:W2:Y:S02]  /*12660*/  @!P2 SYNCS.PHASECHK.TRANS64 P2, [R20+URZ+0x32430], R13 ;  /* 0x0324300d1400a5a7 */ /* 0x000ea4000804007f */
[----:B--2---:R-:W-:Y:S05]  /*12670*/  @!P2 BRA `(.L_x_11367) ;  /* 0xfffffffc00eca947 */ /* 0x004fea000383ffff */
[----:B------:R-:W-:Y:S05]  /*12680*/  BRA `(.L_x_11366) ;  /* 0xffffff2000547947 */ /* 0x000fea000383ffff */
.L_x_11371:
[----:B-1----:R-:W-:-:S04]  /*12690*/  IMAD.U32 R20, RZ, RZ, UR4 ;  /* 0x00000004ff147e24 */ /* 0x002fc8000f8e00ff */
[----:B------:R1:W3:Y:S03]  /*126a0*/  SYNCS.PHASECHK.TRANS64.TRYWAIT P2, [R20+URZ+0x32450], R13 ;  /* 0x0324500d140075a7 */ /* 0x0002e6000804017f */
[----:B---3--:R-:W-:Y:S05]  /*126b0*/  @!P2 NANOSLEEP.SYNCS 0x989680 ;  /* 0x009896800000a95d */ /* 0x008fea0003900000 */
[----:B------:R-:W3:Y:S02]  /*126c0*/  @!P2 SYNCS.PHASECHK.TRANS64 P2, [R20+URZ+0x32450], R13 ;  /* 0x0324500d1400a5a7 */ /* 0x000ee4000804007f */
[----:B---3--:R-:W-:Y:S05]  /*126d0*/  @!P2 BRA `(.L_x_11371) ;  /* 0xfffffffc00eca947 */ /* 0x008fea000383ffff */
[----:B------:R-:W-:Y:S05]  /*126e0*/  BRA `(.L_x_11370) ;  /* 0xffffff2000d07947 */ /* 0x000fea000383ffff */
.L_x_11377:
[----:B--2---:R-:W-:-:S04]  /*126f0*/  IMAD.U32 R20, RZ, RZ, UR5 ;  /* 0x00000005ff147e24 */ /* 0x004fc8000f8e00ff */
[----:B------:R2:W3:Y:S03]  /*12700*/  SYNCS.PHASECHK.TRANS64.TRYWAIT P2, [R20+URZ+0x32430], R13 ;  /* 0x0324300d140075a7 */ /* 0x0004e6000804017f */
[----:B---3--:R-:W-:Y:S05]  /*12710*/  @!P2 NANOSLEEP.SYNCS 0x989680 ;  /* 0x009896800000a95d */ /* 0x008fea0003900000 */
[----:B------:R-:W3:Y:S02]  /*12720*/  @!P2 SYNCS.PHASECHK.TRANS64 P2, [R20+URZ+0x32430], R13 ;  /* 0x0324300d1400a5a7 */ /* 0x000ee4000804007f */
[----:B---3--:R-:W-:Y:S05]  /*12730*/  @!P2 BRA `(.L_x_11377) ;  /* 0xfffffffc00eca947 */ /* 0x008fea000383ffff */
[----:B------:R-:W-:Y:S05]  /*12740*/  BRA `(.L_x_11376) ;  /* 0xffffff5000387947 */ /* 0x000fea000383ffff */
.L_x_11381:
[----:B--2---:R-:W-:-:S04]  /*12750*/  IMAD.U32 R20, RZ, RZ, UR5 ;  /* 0x00000005ff147e24 */ /* 0x004fc8000f8e00ff */
[----:B------:R2:W3:Y:S03]  /*12760*/  SYNCS.PHASECHK.TRANS64.TRYWAIT P2, [R20+URZ+0x32450], R13 ;  /* 0x0324500d140075a7 */ /* 0x0004e6000804017f */
[----:B---3--:R-:W-:Y:S05]  /*12770*/  @!P2 NANOSLEEP.SYNCS 0x989680 ;  /* 0x009896800000a95d */ /* 0x008fea0003900000 */
[----:B------:R-:W3:Y:S02]  /*12780*/  @!P2 SYNCS.PHASECHK.TRANS64 P2, [R20+URZ+0x32450], R13 ;  /* 0x0324500d1400a5a7 */ /* 0x000ee4000804007f */
[----:B---3--:R-:W-:Y:S05]  /*12790*/  @!P2 BRA `(.L_x_11381) ;  /* 0xfffffffc00eca947 */ /* 0x008fea000383ffff */
[----:B------:R-:W-:Y:S05]  /*127a0*/  BRA `(.L_x_11380) ;  /* 0xffffff5000b47947 */ /* 0x000fea000383ffff */
.L_x_11421:
        /* <DEDUP_REMOVED lines=11> */
.L_x_11491:
[----:B------:R-:W-:Y:S05]  /*12860*/  BSYNC B0 ;  /* 0x0000000000007941 */ /* 0x000fea0003800000 */
.L_x_11490:
[----:B------:R-:W-:Y:S05]  /*12870*/  BRA `(.L_x_11492) ;  /* 0xffffffc400ec7947 */ /* 0x000fea000383ffff */
.L_x_11422:
[----:B------:R-:W-:Y:S01]  /*12880*/  BSSY B0, `(.L_x_11493) ;  /* 0x0000006000007945 */ /* 0x000fe20003800000 */
[----:B------:R-:W-:-:S07]  /*12890*/  IMAD.MOV.U32 R15, RZ, RZ, -0x1 ;  /* 0xffffffffff0f7424 */ /* 0x000fce00078e00ff */
[----:B------:R-:W-:Y:S05]  /*128a0*/  WARPSYNC.COLLECTIVE R15, `(.L_x_11494) ;  /* 0x000000000f0c7348 */ /* 0x000fea0003c00000 */
[----:B------:R-:W-:Y:S02]  /*128b0*/  ELECT P6, UR62, PT ;  /* 0x00000000003e782f */ /* 0x000fe400038c0000 */
[----:B------:R-:W-:Y:S01]  /*128c0*/  MOV R14, UR62 ;  /* 0x0000003e000e7c02 */ /* 0x000fe20008000f00 */
[----:B------:R-:W-:Y:S10]  /*128d0*/  ENDCOLLECTIVE ;  /* 0x000000000000791b */ /* 0x000ff40003800000 */
.L_x_11494:
[----:B------:R-:W-:Y:S05]  /*128e0*/  BSYNC B0 ;  /* 0x0000000000007941 */ /* 0x000fea0003800000 */
.L_x_11493:
[----:B------:R-:W-:Y:S05]  /*128f0*/  BRA `(.L_x_11495) ;  /* 0xffffffc400dc7947 */ /* 0x000fea000383ffff */
.L_x_11425:
[----:B0-----:R0:W1:Y:S02]  /*12900*/  SYNCS.PHASECHK.TRANS64.TRYWAIT P0, [R8+URZ+0x32440], R10 ;  /* 0x0324400a080075a7 */ /* 0x001064000800017f */
[----:B-1----:R-:W-:Y:S05]  /*12910*/  @!P0 NANOSLEEP.SYNCS 0x989680 ;  /* 0x009896800000895d */ /* 0x002fea0003900000 */
[----:B------:R-:W1:Y:S02]  /*12920*/  @!P0 SYNCS.PHASECHK.TRANS64 P0, [R8+URZ+0x32440], R10 ;  /* 0x0324400a080085a7 */ /* 0x000e64000800007f */
[----:B-1----:R-:W-:Y:S05]  /*12930*/  @!P0 BRA `(.L_x_11425) ;  /* 0xfffffffc00f08947 */ /* 0x002fea000383ffff */
[----:B------:R-:W-:Y:S05]  /*12940*/  BRA `(.L_x_11496) ;  /* 0xffffffc800447947 */ /* 0x000fea000383ffff */
.L_x_11429:
        /* <DEDUP_REMOVED lines=8> */
.L_x_11432:
[----:B0-----:R0:W1:Y:S02]  /*129d0*/  SYNCS.PHASECHK.TRANS64.TRYWAIT P0, [R11+URZ+0x32460], R6 ;  /* 0x032460060b0075a7 */ /* 0x001064000800017f */
[----:B-1----:R-:W-:Y:S05]  /*129e0*/  @!P0 NANOSLEEP.SYNCS 0x989680 ;  /* 0x009896800000895d */ /* 0x002fea0003900000 */
[----:B------:R-:W1:Y:S02]  /*129f0*/  @!P0 SYNCS.PHASECHK.TRANS64 P0, [R11+URZ+0x32460], R6 ;  /* 0x032460060b0085a7 */ /* 0x000e64000800007f */
[----:B-1----:R-:W-:Y:S05]  /*12a00*/  @!P0 BRA `(.L_x_11432) ;  /* 0xfffffffc00f08947 */ /* 0x002fea000383ffff */
[----:B------:R-:W-:Y:S05]  /*12a10*/  BRA `(.L_x_11498) ;  /* 0xffffffcc00c87947 */ /* 0x000fea000383ffff */
.L_x_11441:
[----:B-1----:R1:W2:Y:S02]  /*12a20*/  SYNCS.PHASECHK.TRANS64.TRYWAIT P0, [R2+URZ+0x32440], R3 ;  /* 0x03244003020075a7 */ /* 0x0022a4000800017f */
[----:B--2---:R-:W-:Y:S05]  /*12a30*/  @!P0 NANOSLEEP.SYNCS 0x989680 ;  /* 0x009896800000895d */ /* 0x004fea0003900000 */
[----:B------:R-:W2:Y:S02]  /*12a40*/  @!P0 SYNCS.PHASECHK.TRANS64 P0, [R2+URZ+0x32440], R3 ;  /* 0x03244003020085a7 */ /* 0x000ea4000800007f */
[----:B--2---:R-:W-:Y:S05]  /*12a50*/  @!P0 BRA `(.L_x_11441) ;  /* 0xfffffffc00f08947 */ /* 0x004fea000383ffff */
[----:B------:R-:W-:Y:S05]  /*12a60*/  BRA `(.L_x_11499) ;  /* 0xffffffd400447947 */ /* 0x000fea000383ffff */
.L_x_11443:
[----:B0-----:R0:W2:Y:S02]  /*12a70*/  SYNCS.PHASECHK.TRANS64.TRYWAIT P0, [R2+URZ+0x32460], R3 ;  /* 0x03246003020075a7 */ /* 0x0010a4000800017f */
[----:B--2---:R-:W-:Y:S05]  /*12a80*/  @!P0 NANOSLEEP.SYNCS 0x989680 ;  /* 0x009896800000895d */ /* 0x004fea0003900000 */
[----:B------:R-:W2:Y:S02]  /*12a90*/  @!P0 SYNCS.PHASECHK.TRANS64 P0, [R2+URZ+0x32460], R3 ;  /* 0x03246003020085a7 */ /* 0x000ea4000800007f */
[----:B--2---:R-:W-:Y:S05]  /*12aa0*/  @!P0 BRA `(.L_x_11443) ;  /* 0xfffffffc00f08947 */ /* 0x004fea000383ffff */
[----:B------:R-:W-:Y:S05]  /*12ab0*/  BRA `(.L_x_11500) ;  /* 0xffffffd400b47947 */ /* 0x000fea000383ffff */
.L_x_11448:
[----:B-1----:R1:W2:Y:S02]  /*12ac0*/  SYNCS.PHASECHK.TRANS64.TRYWAIT P0, [R2+URZ+0x32440], R7 ;  /* 0x03244007020075a7 */ /* 0x0022a4000800017f */
[----:B--2---:R-:W-:Y:S05]  /*12ad0*/  @!P0 NANOSLEEP.SYNCS 0x989680 ;  /* 0x009896800000895d */ /* 0x004fea0003900000 */
[----:B------:R-:W2:Y:S02]  /*12ae0*/  @!P0 SYNCS.PHASECHK.TRANS64 P0, [R2+URZ+0x32440], R7 ;  /* 0x03244007020085a7 */ /* 0x000ea4000800007f */
[----:B--2---:R-:W-:Y:S05]  /*12af0*/  @!P0 BRA `(.L_x_11448) ;  /* 0xfffffffc00f08947 */ /* 0x004fea000383ffff */
[----:B------:R-:W-:Y:S05]  /*12b00*/  BRA `(.L_x_11501) ;  /* 0xffffffd800fc7947 */ /* 0x000fea000383ffff */
.L_x_11450:
[----:B0-----:R0:W2:Y:S02]  /*12b10*/  SYNCS.PHASECHK.TRANS64.TRYWAIT P1, [R2+URZ+0x32460], R7 ;  /* 0x03246007020075a7 */ /* 0x0010a4000802017f */
[----:B--2---:R-:W-:Y:S05]  /*12b20*/  @!P1 NANOSLEEP.SYNCS 0x989680 ;  /* 0x009896800000995d */ /* 0x004fea0003900000 */
[----:B------:R-:W2:Y:S02]  /*12b30*/  @!P1 SYNCS.PHASECHK.TRANS64 P1, [R2+URZ+0x32460], R7 ;  /* 0x03246007020095a7 */ /* 0x000ea4000802007f */
[----:B--2---:R-:W-:Y:S05]  /*12b40*/  @!P1 BRA `(.L_x_11450) ;  /* 0xfffffffc00f09947 */ /* 0x004fea000383ffff */
[----:B------:R-:W-:Y:S05]  /*12b50*/  BRA `(.L_x_11502) ;  /* 0xffffffdc00687947 */ /* 0x000fea000383ffff */
.L_x_11455:
[----:B--2---:R2:W3:Y:S02]  /*12b60*/  SYNCS.PHASECHK.TRANS64.TRYWAIT P0, [R2+URZ+0x32440], R3 ;  /* 0x03244003020075a7 */ /* 0x0044e4000800017f */
[----:B---3--:R-:W-:Y:S05]  /*12b70*/  @!P0 NANOSLEEP.SYNCS 0x989680 ;  /* 0x009896800000895d */ /* 0x008fea0003900000 */
[----:B------:R-:W3:Y:S02]  /*12b80*/  @!P0 SYNCS.PHASECHK.TRANS64 P0, [R2+URZ+0x32440], R3 ;  /* 0x03244003020085a7 */ /* 0x000ee4000800007f */
[----:B---3--:R-:W-:Y:S05]  /*12b90*/  @!P0 BRA `(.L_x_11455) ;  /* 0xfffffffc00f08947 */ /* 0x008fea000383ffff */
[----:B------:R-:W-:Y:S05]  /*12ba0*/  BRA `(.L_x_11503) ;  /* 0xffffffe000947947 */ /* 0x000fea000383ffff */
.L_x_11457:
[----:B0-----:R0:W1:Y:S02]  /*12bb0*/  SYNCS.PHASECHK.TRANS64.TRYWAIT P1, [R2+URZ+0x32460], R3 ;  /* 0x03246003020075a7 */ /* 0x001064000802017f */
[----:B-1----:R-:W-:Y:S05]  /*12bc0*/  @!P1 NANOSLEEP.SYNCS 0x989680 ;  /* 0x009896800000995d */ /* 0x002fea0003900000 */
[----:B------:R-:W1:Y:S02]  /*12bd0*/  @!P1 SYNCS.PHASECHK.TRANS64 P1, [R2+URZ+0x32460], R3 ;  /* 0x03246003020095a7 */ /* 0x000e64000802007f */
[----:B-1----:R-:W-:Y:S05]  /*12be0*/  @!P1 BRA `(.L_x_11457) ;  /* 0xfffffffc00f09947 */ /* 0x002fea000383ffff */
[----:B------:R-:W-:Y:S05]  /*12bf0*/  BRA `(.L_x_11504) ;  /* 0xffffffe400047947 */ /* 0x000fea000383ffff */
.L_x_11462:
        /* <DEDUP_REMOVED lines=8> */
.L_x_11506:
[----:B------:R-:W-:Y:S05]  /*12c80*/  BSYNC B0 ;  /* 0x0000000000007941 */ /* 0x000fea0003800000 */
.L_x_11505:
        /* <DEDUP_REMOVED lines=8> */
.L_x_11507:
[----:B------:R-:W-:Y:S01]  /*12d10*/  IMAD.MOV.U32 R7, RZ, RZ, R14 ;  /* 0x000000ffff077224 */ /* 0x000fe200078e000e */
[----:B------:R-:W-:Y:S06]  /*12d20*/  BRA `(.L_x_11508) ;  /* 0xffffffe400fc7947 */ /* 0x000fec000383ffff */
.L_x_11465:
[----:B------:R-:W-:Y:S01]  /*12d30*/  BSSY B0, `(.L_x_11509) ;  /* 0x0000008000007945 */ /* 0x000fe20003800000 */
[----:B-----5:R-:W-:Y:S01]  /*12d40*/  MOV R13, R17 ;  /* 0x00000011000d7202 */ /* 0x020fe20000000f00 */
[----:B------:R-:W-:Y:S02]  /*12d50*/  IMAD.MOV.U32 R12, RZ, RZ, 0x1 ;  /* 0x00000001ff0c7424 */ /* 0x000fe400078e00ff */
[----:B------:R-:W-:Y:S02]  /*12d60*/  IMAD.MOV.U32 R11, RZ, RZ, RZ ;  /* 0x000000ffff0b7224 */ /* 0x000fe400078e00ff */
[----:B------:R-:W-:-:S07]  /*12d70*/  IMAD.MOV.U32 R15, RZ, RZ, -0x1 ;  /* 0xffffffffff0f7424 */ /* 0x000fce00078e00ff */
[----:B01234-:R-:W-:Y:S05]  /*12d80*/  WARPSYNC.COLLECTIVE R15, `(.L_x_11510) ;  /* 0x000000000f087348 */ /* 0x01ffea0003c00000 */
[----:B------:R0:W0:Y:S02]  /*12d90*/  SHFL.UP P6, R14, R13, R12, R11 ;  /* 0x0400000c0d0e7389 */ /* 0x00002400000c000b */
[----:B01234-:R-:W-:Y:S01]  /*12da0*/  ENDCOLLECTIVE ;  /* 0x000000000000791b */ /* 0x01ffe20003800000 */
.L_x_11510:
[----:B------:R-:W-:Y:S05]  /*12db0*/  BSYNC B0 ;  /* 0x0000000000007941 */ /* 0x000fea0003800000 */
.L_x_11509:
        /* <DEDUP_REMOVED lines=10> */
.L_x_11511:
        /* <DEDUP_REMOVED lines=8> */
.L_x_11512:
        /* <DEDUP_REMOVED lines=8> */
.L_x_11513:
        /* <DEDUP_REMOVED lines=8> */
.L_x_11514:
        /* <DEDUP_REMOVED lines=8> */
.L_x_11515:
[----:B------:R-:W-:Y:S05]  /*13060*/  BRA `(.L_x_11516) ;  /* 0xffffffe400c47947 */ /* 0x000fea000383ffff */
.L_x_11470:
[----:B------:R-:W-:Y:S01]  /*13070*/  BSSY B0, `(.L_x_11517) ;  /* 0x0000008000007945 */ /* 0x000fe20003800000 */
[----:B-----5:R-:W-:Y:S01]  /*13080*/  IMAD.MOV.U32 R13, RZ, RZ, R17 ;  /* 0x000000ffff0d7224 */ /* 0x020fe200078e0011 */
[----:B------:R-:W-:Y:S01]  /*13090*/  MOV R15, 0xffffffff ;  /* 0xffffffff000f7802 */ /* 0x000fe20000000f00 */
[----:B------:R-:W-:Y:S02]  /*130a0*/  IMAD.MOV.U32 R12, RZ, RZ, 0x1 ;  /* 0x00000001ff0c7424 */ /* 0x000fe400078e00ff */
[----:B------:R-:W-:-:S07]  /*130b0*/  IMAD.MOV.U32 R11, RZ, RZ, RZ ;  /* 0x000000ffff0b7224 */ /* 0x000fce00078e00ff */
[----:B0-2---:R-:W-:Y:S05]  /*130c0*/  WARPSYNC.COLLECTIVE R15, `(.L_x_11518) ;  /* 0x000000000f087348 */ /* 0x005fea0003c00000 */
[----:B------:R1:W3:Y:S02]  /*130d0*/  SHFL.UP P6, R14, R13, R12, R11 ;  /* 0x0400000c0d0e7389 */ /* 0x0002e400000c000b */
[----:B0123--:R-:W-:Y:S01]  /*130e0*/  ENDCOLLECTIVE ;  /* 0x000000000000791b */ /* 0x00ffe20003800000 */
.L_x_11518:
[----:B------:R-:W-:Y:S05]  /*130f0*/  BSYNC B0 ;  /* 0x0000000000007941 */ /* 0x000fea0003800000 */
.L_x_11517:
        /* <DEDUP_REMOVED lines=10> */
.L_x_11519:
        /* <DEDUP_REMOVED lines=8> */
.L_x_11520:
        /* <DEDUP_REMOVED lines=8> */
.L_x_11521:
        /* <DEDUP_REMOVED lines=8> */
.L_x_11522:
        /* <DEDUP_REMOVED lines=8> */
.L_x_11523:
[----:B------:R-:W-:Y:S05]  /*133a0*/  BRA `(.L_x_11524) ;  /* 0xffffffe400ac7947 */ /* 0x000fea000383ffff */
.L_x_11472:
[----:B------:R-:W-:Y:S01]  /*133b0*/  BSSY B0, `(.L_x_11525) ;  /* 0x0000006000007945 */ /* 0x000fe20003800000 */
[----:B------:R-:W-:Y:S01]  /*133c0*/  PLOP3.LUT P6, PT, P6, PT, PT, 0x8, 0x0 ;  /* 0x000000000000781c */ /* 0x000fe200037ce170 */
[----:B------:R-:W-:-:S12]  /*133d0*/  IMAD.MOV.U32 R15, RZ, RZ, -0x1 ;  /* 0xffffffffff0f7424 */ /* 0x000fd800078e00ff */
[----:B0-----:R-:W-:Y:S05]  /*133e0*/  WARPSYNC.COLLECTIVE R15, `(.L_x_11526) ;  /* 0x000000000f087348 */ /* 0x001fea0003c00000 */
[----:B------:R-:W-:Y:S01]  /*133f0*/  VOTE.ANY R14, PT, P6 ;  /* 0x00000000000e7806 */ /* 0x000fe200030e0100 */
[----:B0-----:R-:W-:Y:S06]  /*13400*/  ENDCOLLECTIVE ;  /* 0x000000000000791b */ /* 0x001fec0003800000 */
.L_x_11526:
[----:B------:R-:W-:Y:S05]  /*13410*/  BSYNC B0 ;  /* 0x0000000000007941 */ /* 0x000fea0003800000 */
.L_x_11525:
        /* <DEDUP_REMOVED lines=9> */
.L_x_11527:
[----:B------:R-:W-:Y:S01]  /*134b0*/  MOV R17, R14 ;  /* 0x0000000e00117202 */ /* 0x000fe20000000f00 */
[----:B------:R-:W-:Y:S06]  /*134c0*/  BRA `(.L_x_11528) ;  /* 0xffffffe4009c7947 */ /* 0x000fec000383ffff */
.L_x_11474:
[----:B------:R-:W-:Y:S01]  /*134d0*/  BSSY B0, `(.L_x_11529) ;  /* 0x0000007000007945 */ /* 0x000fe20003800000 */
[----:B------:R-:W-:Y:S02]  /*134e0*/  IMAD.MOV.U32 R13, RZ, RZ, R2 ;  /* 0x000000ffff0d7224 */ /* 0x000fe400078e0002 */
[----:B------:R-:W-:Y:S02]  /*134f0*/  IMAD.MOV.U32 R11, RZ, RZ, 0x1f ;  /* 0x0000001fff0b7424 */ /* 0x000fe400078e00ff */
[----:B------:R-:W-:-:S07]  /*13500*/  IMAD.MOV.U32 R15, RZ, RZ, -0x1 ;  /* 0xffffffffff0f7424 */ /* 0x000fce00078e00ff */
[----:B012---:R-:W-:Y:S05]  /*13510*/  WARPSYNC.COLLECTIVE R15, `(.L_x_11530) ;  /* 0x000000000f087348 */ /* 0x007fea0003c00000 */
[----:B------:R3:W4:Y:S02]  /*13520*/  SHFL.IDX P6, R14, R13, R12, R11 ;  /* 0x0000000c0d0e7389 */ /* 0x00072400000c000b */
[----:B01234-:R-:W-:Y:S01]  /*13530*/  ENDCOLLECTIVE ;  /* 0x000000000000791b */ /* 0x01ffe20003800000 */
.L_x_11530:
[----:B------:R-:W-:Y:S05]  /*13540*/  BSYNC B0 ;  /* 0x0000000000007941 */ /* 0x000fea0003800000 */
.L_x_11529:
[----:B------:R-:W-:Y:S01]  /*13550*/  IMAD.MOV.U32 R7, RZ, RZ, R14 ;  /* 0x000000ffff077224 */ /* 0x000fe200078e000e */
[----:B------:R-:W-:Y:S06]  /*13560*/  BRA `(.L_x_11473) ;  /* 0xffffffe400907947 */ /* 0x000fec000383ffff */
.L_x_11477:
[----:B-1----:R1:W3:Y:S02]  /*13570*/  SYNCS.PHASECHK.TRANS64.TRYWAIT P0, [R0+URZ+0x32420], R3 ;  /* 0x03242003000075a7 */ /* 0x0022e4000800017f */
[----:B---3--:R-:W-:Y:S05]  /*13580*/  @!P0 NANOSLEEP.SYNCS 0x989680 ;  /* 0x009896800000895d */ /* 0x008fea0003900000 */
[----:B------:R-:W3:Y:S02]  /*13590*/  @!P0 SYNCS.PHASECHK.TRANS64 P0, [R0+URZ+0x32420], R3 ;  /* 0x03242003000085a7 */ /* 0x000ee4000800007f */
[----:B---3--:R-:W-:Y:S05]  /*135a0*/  @!P0 BRA `(.L_x_11477) ;  /* 0xfffffffc00f08947 */ /* 0x008fea000383ffff */
[----:B------:R-:W-:Y:S05]  /*135b0*/  BRA `(.L_x_11531) ;  /* 0xffffffec00047947 */ /* 0x000fea000383ffff */
.L_x_11478:
[----:B--2---:R-:W2:Y:S01]  /*135c0*/  S2R R2, SR_TID.X ;  /* 0x0000000000027919 */ /* 0x004ea20000002100 */
        /* <DEDUP_REMOVED lines=10> */
.L_x_11533:
[----:B------:R-:W-:Y:S05]  /*13670*/  BSYNC B0 ;  /* 0x0000000000007941 */ /* 0x000fea0003800000 */
.L_x_11532:
[----:B------:R-:W-:Y:S05]  /*13680*/  BRA `(.L_x_11534) ;  /* 0xffffffe800e87947 */ /* 0x000fea000383ffff */
.L_x_11481:
[----:B------:R-:W-:Y:S01]  /*13690*/  BSSY B1, `(.L_x_11535) ;  /* 0x0000006000017945 */ /* 0x000fe20003800000 */
[----:B------:R-:W-:-:S07]  /*136a0*/  IMAD.MOV.U32 R15, RZ, RZ, -0x1 ;  /* 0xffffffffff0f7424 */ /* 0x000fce00078e00ff */
[----:B012---:R-:W-:Y:S05]  /*136b0*/  WARPSYNC.COLLECTIVE R15, `(.L_x_11536) ;  /* 0x000000000f0c7348 */ /* 0x007fea0003c00000 */
[----:B------:R-:W-:Y:S02]  /*136c0*/  ELECT P6, UR62, PT ;  /* 0x00000000003e782f */ /* 0x000fe400038c0000 */
[----:B------:R-:W-:Y:S01]  /*136d0*/  MOV R14, UR62 ;  /* 0x0000003e000e7c02 */ /* 0x000fe20008000f00 */
[----:B012---:R-:W-:Y:S10]  /*136e0*/  ENDCOLLECTIVE ;  /* 0x000000000000791b */ /* 0x007ff40003800000 */
.L_x_11536:
[----:B------:R-:W-:Y:S05]  /*136f0*/  BSYNC B1 ;  /* 0x0000000000017941 */ /* 0x000fea0003800000 */
.L_x_11535:
[----:B------:R-:W-:Y:S05]  /*13700*/  BRA `(.L_x_11537) ;  /* 0xffffffe800e07947 */ /* 0x000fea000383ffff */
.L_x_11483:
[----:B-1----:R1:W2:Y:S02]  /*13710*/  SYNCS.PHASECHK.TRANS64.TRYWAIT P0, [R6+URZ], R5 ;  /* 0x00000005060075a7 */ /* 0x0022a4000800017f */
[----:B--2---:R-:W-:Y:S05]  /*13720*/  @!P0 NANOSLEEP.SYNCS 0x989680 ;  /* 0x009896800000895d */ /* 0x004fea0003900000 */
[----:B------:R-:W2:Y:S02]  /*13730*/  @!P0 SYNCS.PHASECHK.TRANS64 P0, [R6+URZ], R5 ;  /* 0x00000005060085a7 */ /* 0x000ea4000800007f */
[----:B--2---:R-:W-:Y:S05]  /*13740*/  @!P0 BRA `(.L_x_11483) ;  /* 0xfffffffc00f08947 */ /* 0x004fea000383ffff */
[----:B------:R-:W-:Y:S05]  /*13750*/  BRA `(.L_x_11538) ;  /* 0xffffffec00247947 */ /* 0x000fea000383ffff */
.L_x_11484:
[----:B--2---:R2:W3:Y:S02]  /*13760*/  SYNCS.PHASECHK.TRANS64.TRYWAIT P0, [R7+URZ], R2 ;  /* 0x00000002070075a7 */ /* 0x0044e4000800017f */
[----:B---3--:R-:W-:Y:S05]  /*13770*/  @!P0 NANOSLEEP.SYNCS 0x989680 ;  /* 0x009896800000895d */ /* 0x008fea0003900000 */
[----:B------:R-:W3:Y:S02]  /*13780*/  @!P0 SYNCS.PHASECHK.TRANS64 P0, [R7+URZ], R2 ;  /* 0x00000002070085a7 */ /* 0x000ee4000800007f */
[----:B---3--:R-:W-:Y:S05]  /*13790*/  @!P0 BRA `(.L_x_11484) ;  /* 0xfffffffc00f08947 */ /* 0x008fea000383ffff */
[----:B------:R-:W-:Y:S05]  /*137a0*/  BRA `(.L_x_11539) ;  /* 0xffffffec00187947 */ /* 0x000fea000383ffff */
.L_x_11486:
[----:B---3--:R3:W4:Y:S02]  /*137b0*/  SYNCS.PHASECHK.TRANS64.TRYWAIT P0, [R4+URZ], R5 ;  /* 0x00000005040075a7 */ /* 0x008724000800017f */
[----:B----4-:R-:W-:Y:S05]  /*137c0*/  @!P0 NANOSLEEP.SYNCS 0x989680 ;  /* 0x009896800000895d */ /* 0x010fea0003900000 */
[----:B------:R-:W4:Y:S02]  /*137d0*/  @!P0 SYNCS.PHASECHK.TRANS64 P0, [R4+URZ], R5 ;  /* 0x00000005040085a7 */ /* 0x000f24000800007f */
[----:B----4-:R-:W-:Y:S05]  /*137e0*/  @!P0 BRA `(.L_x_11486) ;  /* 0xfffffffc00f08947 */ /* 0x010fea000383ffff */
[----:B------:R-:W-:Y:S05]  /*137f0*/  BRA `(.L_x_11540) ;  /* 0xffffffec00207947 */ /* 0x000fea000383ffff */
.L_x_11541:
        /* <DEDUP_REMOVED lines=16> */
.L_x_11978:


//--------------------- .text._ZN7cutlass13device_kernelIN5flash11enable_sm90INS1_16FlashAttnFwdSm90INS1_25CollectiveMainloopFwdSm90ILi2EN4cute5tupleIJNS5_1CILi1EEES8_S8_EEENS6_IJNS7_ILi128EEENS7_ILi96EEENS7_ILi64EEEEEELi256ENS_6half_tEfNS_4arch4Sm90ELb1ELb0ELb1ELb1ELb0ELb1ELb1ELb1ELb0ELb0ELb0ELb0EEENS1_21CollectiveEpilogueFwdINS6_IJSA_NS7_ILi256EEESB_EEES9_SE_SG_Li256ELb1ELb0ELb0ELb0EEENS1_36VarlenDynamicPersistentTileSchedulerILi128ELi96ELi256ELi32ELb0ELb0ELb1ELb1ELb1ELb1EEEEEEEEEvNT_6ParamsE --------------------------
	.section	.text._ZN7cutlass13device_kernelIN5flash11enable_sm90INS1_16FlashAttnFwdSm90INS1_25CollectiveMainloopFwdSm90ILi2EN4cute5tupleIJNS5_1CILi1EEES8_S8_EEENS6_IJNS7_ILi128EEENS7_ILi96EEENS7_ILi64EEEEEELi256ENS_6half_tEfNS_4arch4Sm90ELb1ELb0ELb1ELb1ELb0ELb1ELb1ELb1ELb0ELb0ELb0ELb0EEENS1_21CollectiveEpilogueFwdINS6_IJSA_NS7_ILi256EEESB_EEES9_SE_SG_Li256ELb1ELb0ELb0ELb0EEENS1_36VarlenDynamicPersistentTileSchedulerILi128ELi96ELi256ELi32ELb0ELb0ELb1ELb1ELb1ELb1EEEEEEEEEvNT_6ParamsE,"ax",@progbits
	.align	128
.text._ZN7cutlass13device_kernelIN5flash11enable_sm90INS1_16FlashAttnFwdSm90INS1_25CollectiveMainloopFwdSm90ILi2EN4cute5tupleIJNS5_1CILi1EEES8_S8_EEENS6_IJNS7_ILi128EEENS7_ILi96EEENS7_ILi64EEEEEELi256ENS_6half_tEfNS_4arch4Sm90ELb1ELb0ELb1ELb1ELb0ELb1ELb1ELb1ELb0ELb0ELb0ELb0EEENS1_21CollectiveEpilogueFwdINS6_IJSA_NS7_ILi256EEESB_EEES9_SE_SG_Li256ELb1ELb0ELb0ELb0EEENS1_36VarlenDynamicPersistentTileSchedulerILi128ELi96ELi256ELi32ELb0ELb0ELb1ELb1ELb1ELb1EEEEEEEEEvNT_6ParamsE:
        .type           _ZN7cutlass13device_kernelIN5flash11enable_sm90INS1_16FlashAttnFwdSm90INS1_25CollectiveMainloopFwdSm90ILi2EN4cute5tupleIJNS5_1CILi1EEES8_S8_EEENS6_IJNS7_ILi128EEENS7_ILi96EEENS7_ILi64EEEEEELi256ENS_6half_tEfNS_4arch4Sm90ELb1ELb0ELb1ELb1ELb0ELb1ELb1ELb1ELb0ELb0ELb0ELb0EEENS1_21CollectiveEpilogueFwdINS6_IJSA_NS7_ILi256EEESB_EEES9_SE_SG_Li256ELb1ELb0ELb0ELb0EEENS1_36VarlenDynamicPersistentTileSchedulerILi128ELi96ELi256ELi32ELb0ELb0ELb1ELb1ELb1ELb1EEEEEEEEEvNT_6ParamsE,@function
        .size           _ZN7cutlass13device_kernelIN5flash11enable_sm90INS1_16FlashAttnFwdSm90INS1_25CollectiveMainloopFwdSm90ILi2EN4cute5tupleIJNS5_1CILi1EEES8_S8_EEENS6_IJNS7_ILi128EEENS7_ILi96EEENS7_ILi64EEEEEELi256ENS_6half_tEfNS_4arch4Sm90ELb1ELb0ELb1ELb1ELb0ELb1ELb1ELb1ELb0ELb0ELb0ELb0EEENS1_21CollectiveEpilogueFwdINS6_IJSA_NS7_ILi256EEESB_EEES9_SE_SG_Li256ELb1ELb0ELb0ELb0EEENS1_36VarlenDynamicPersistentTileSchedulerILi128ELi96ELi256ELi32ELb0ELb0ELb1ELb1ELb1ELb1EEEEEEEEEvNT_6ParamsE,(.L_x_11979 - _ZN7cutlass13device_kernelIN5flash11enable_sm90INS1_16FlashAttnFwdSm90INS1_25CollectiveMainloopFwdSm90ILi2EN4cute5tupleIJNS5_1CILi1EEES8_S8_EEENS6_IJNS7_ILi128EEENS7_ILi96EEENS7_ILi64EEEEEELi256ENS_6half_tEfNS_4arch4Sm90ELb1ELb0ELb1ELb1ELb0ELb1ELb1ELb1ELb0ELb0ELb0ELb0EEENS1_21CollectiveEpilogueFwdINS6_IJSA_NS7_ILi256EEESB_EEES9_SE_SG_Li256ELb1ELb0ELb0ELb0EEENS1_36VarlenDynamicPersistentTileSchedulerILi128ELi96ELi256ELi32ELb0ELb0ELb1ELb1ELb1ELb1EEEEEEEEEvNT_6ParamsE)
        .other          _ZN7cutlass13device_kernelIN5flash11enable_sm90INS1_16FlashAttnFwdSm90INS1_25CollectiveMainloopFwdSm90ILi2EN4cute5tupleIJNS5_1CILi1EEES8_S8_EEENS6_IJNS7_ILi128EEENS7_ILi96EEENS7_ILi64EEEEEELi256ENS_6half_tEfNS_4arch4Sm90ELb1ELb0ELb1ELb1ELb0ELb1ELb1ELb1ELb0ELb0ELb0ELb0EEENS1_21CollectiveEpilogueFwdINS6_IJSA_NS7_ILi256EEESB_EEES9_SE_SG_Li256ELb1ELb0ELb0ELb0EEENS1_36VarlenDynamicPersistentTileSchedulerILi128ELi96ELi256ELi32ELb0ELb0ELb1ELb1ELb1ELb1EEEEEEEEEvNT_6ParamsE,@"STO_CUDA_ENTRY STV_DEFAULT"
_ZN7cutlass13device_kernelIN5flash11enable_sm90INS1_16FlashAttnFwdSm90INS1_25CollectiveMainloopFwdSm90ILi2EN4cute5tupleIJNS5_1CILi1EEES8_S8_EEENS6_IJNS7_ILi128EEENS7_ILi96EEENS7_ILi64EEEEEELi256ENS_6half_tEfNS_4arch4Sm90ELb1ELb0ELb1ELb1ELb0ELb1ELb1ELb1ELb0ELb0ELb0ELb0EEENS1_21CollectiveEpilogueFwdINS6_IJSA_NS7_ILi256EEESB_EEES9_SE_SG_Li256ELb1ELb0ELb0ELb0EEENS1_36VarlenDynamicPersistentTileSchedulerILi128ELi96ELi256ELi32ELb0ELb0ELb1ELb1ELb1ELb1EEEEEEEEEvNT_6ParamsE:
        /* <DEDUP_REMOVED lines=29> */
.L_x_11543:
[----:B------:R-:W-:Y:S05]  /*01d0*/  BSYNC B0 ;  /* 0x0000000000007941 */ /* 0x000fea0003800000 */
.L_x_11542:
        /* <DEDUP_REMOVED lines=10> */
[----:B------:R-:W-:Y:S01]  /*0280*/  SHF.R.U32.HI R3, RZ, 0x7, R3 ;  /* 0x00000007ff037819 */ /* 0x000fe20000011603 */
[----:B------:R-:W-:Y:S01]  /*0290*/  VOTEU.ANY UP2, P0 ;  /* 0x00000000003f7886 */ /* 0x000fe20000040100 */
[----:B0-----:R-:W-:-:S03]  /*02a0*/  ISETP.NE.AND P1, PT, R2, RZ, PT ;  /* 0x000000ff0200720c */ /* 0x001fc60003f25270 */
[----:B------:R0:W2:Y:S01]  /*02b0*/  SHFL.IDX PT, R2, R3, RZ, 0x1f ;  /* 0x00001fff03027589 */ /* 0x0000a200000e0000 */
[----:B-1----:R-:W-:Y:S02]  /*02c0*/  @UP0 ULEA UR8, UR8, UR6, 0x18 ;  /* 0x0000000608080291 */ /* 0x002fe4000f8ec03f */
[----:B------:R-:W-:-:S04]  /*02d0*/  @UP0 UIADD3 UR6, -UR7, 0x100000, URZ ;  /* 0x0010000007060890 */ /* 0x000fc8000fffe13f */
[----:B------:R-:W-:Y:S02]  /*02e0*/  @UP0 USHF.L.U32 UR7, UR6, 0xb, URZ ;  /* 0x0000000b06070899 */ /* 0x000fe4000800063f */
[----:B------:R-:W-:Y:S01]  /*02f0*/  @UP0 USHF.L.U32 UR6, UR6, 0x1, URZ ;  /* 0x0000000106060899 */ /* 0x000fe2000800063f */
[----:B------:R-:W-:Y:S01]  /*0300*/  VOTEU.ANY UP0, P0 ;  /* 0x00000000003f7886 */ /* 0x000fe20000000100 */
[----:B------:R-:W1:Y:S04]  /*0310*/  FENCE.VIEW.ASYNC.S ;  /* 0x00000000000073c6 */ /* 0x000e680000000000 */
[----:B-1----:R0:W1:Y:S01]  /*0320*/  @UP0 SYNCS.EXCH.64 URZ, [UR8+0x32400], UR4 ;  /* 0x03240004083f05b2 */ /* 0x0020620008000100 */
[----:B------:R0:W3:Y:S05]  /*0330*/  @UP1 SYNCS.EXCH.64 URZ, [UR8+0x32410], UR4 ;  /* 0x03241004083f15b2 */ /* 0x0000ea0008000100 */
[----:B------:R0:W4:Y:S02]  /*0340*/  @UP2 SYNCS.EXCH.64 URZ, [UR8+0x32420], UR6 ;  /* 0x03242006083f25b2 */ /* 0x0001240008000100 */
        /* <DEDUP_REMOVED lines=19> */
.L_x_11544:
        /* <DEDUP_REMOVED lines=22> */
.L_x_11545:
        /* <DEDUP_REMOVED lines=18> */
.L_x_11546:
        /* <DEDUP_REMOVED lines=22> */
.L_x_11547:
        /* <DEDUP_REMOVED lines=22> */
.L_x_11548:
        /* <DEDUP_REMOVED lines=9> */
.L_x_11551:
        /* <DEDUP_REMOVED lines=19> */
[----:B------:R-:W3:Y:S01]  /*0b80*/  LDL.LU R16, [R1+0x34] ;  /* 0x0000340001107983 */ /* 0x000ee20000300800 */
[----:B--2---:R-:W0:Y:S02]  /*0b90*/  S2R R2, SR_TID.X ;  /* 0x0000000000027919 */ /* 0x004e240000002100 */
[----:B0-----:R-:W-:-:S05]  /*0ba0*/  VIADD R12, R2, 0xffffff80 ;  /* 0xffffff80020c7836 */ /* 0x001fca0000000000 */
        /* <DEDUP_REMOVED lines=9> */
[----:B------:R-:W-:Y:S02]  /*0c40*/  LEA.HI R3, R0, R12, RZ, 0x4 ;  /* 0x0000000c00037211 */ /* 0x000fe400078f20ff */
[----:B------:R-:W-:Y:S02]  /*0c50*/  LOP3.LUT R9, R5, 0xfffffff8, RZ, 0xc0, !PT ;  /* 0xfffffff805097812 */ /* 0x000fe400078ec0ff */
[----:B------:R-:W-:Y:S02]  /*0c60*/  SHF.R.S32.HI R6, RZ, 0x4, R3 ;  /* 0x00000004ff067819 */ /* 0x000fe40000011403 */
[----:B------:R-:W-:Y:S02]  /*0c70*/  IADD3 R10, R4, -R9, RZ ;  /* 0x80000009040a7210 */ /* 0x000fe40007ffe0ff */
[----:B------:R-:W-:-:S02]  /*0c80*/  LOP3.LUT R4, R3, 0x3fffff0, RZ, 0xc0, !PT ;  /* 0x03fffff003047812 */ /* 0x000fc400078ec0ff */
[----:B------:R-:W-:Y:S02]  /*0c90*/  LEA.HI R5, R0, R12, RZ, 0x5 ;  /* 0x0000000c00057211 */ /* 0x000fe400078f28ff */
[----:B------:R-:W-:Y:S01]  /*0ca0*/  LEA.HI R3, R3, R6, RZ, 0x1 ;  /* 0x0000000603037211 */ /* 0x000fe200078f08ff */
[----:B------:R-:W-:Y:S01]  /*0cb0*/  IMAD.IADD R4, R12, 0x1, -R4 ;  /* 0x000000010c047824 */ /* 0x000fe200078e0a04 */
[----:B------:R-:W-:Y:S02]  /*0cc0*/  SHF.R.S32.HI R19, RZ, 0x5, R5 ;  /* 0x00000005ff137819 */ /* 0x000fe40000011405 */
[----:B------:R-:W-:Y:S02]  /*0cd0*/  LOP3.LUT R3, R3, 0x1ffffffe, RZ, 0xc0, !PT ;  /* 0x1ffffffe03037812 */ /* 0x000fe400078ec0ff */
[----:B------:R-:W-:Y:S01]  /*0ce0*/  SHF.R.S32.HI R18, RZ, 0x7, R2 ;  /* 0x00000007ff127819 */ /* 0x000fe20000011402 */
[----:B------:R-:W-:Y:S01]  /*0cf0*/  IMAD R4, R19, 0x10, R4 ;  /* 0x0000001013047824 */ /* 0x000fe200078e0204 */
[----:B------:R-:W-:Y:S01]  /*0d00*/  LEA.HI R7, R7, R11, RZ, 0x5 ;  /* 0x0000000b07077211 */ /* 0x000fe200078f28ff */
[----:B------:R-:W-:Y:S01]  /*0d10*/  IMAD.IADD R3, R6, 0x1, -R3 ;  /* 0x0000000106037824 */ /* 0x000fe200078e0a03 */
[----:B------:R-:W-:-:S02]  /*0d20*/  LEA.HI R2, R2, R18, RZ, 0x1 ;  /* 0x0000001202027211 */ /* 0x000fc400078f08ff */
[----:B------:R-:W-:Y:S02]  /*0d30*/  SHF.R.S32.HI R7, RZ, 0x5, R7 ;  /* 0x00000005ff077819 */ /* 0x000fe40000011407 */
[----:B------:R-:W-:Y:S02]  /*0d40*/  LOP3.LUT R2, R2, 0x3fffffe, RZ, 0xc0, !PT ;  /* 0x03fffffe02027812 */ /* 0x000fe400078ec0ff */
[----:B------:R-:W-:Y:S02]  /*0d50*/  LEA R9, R4, R3, 0x3 ;  /* 0x0000000304097211 */ /* 0x000fe400078e18ff */
[----:B------:R-:W-:Y:S01]  /*0d60*/  LEA.HI R3, R0, R12, RZ, 0x2 ;  /* 0x0000000c00037211 */ /* 0x000fe200078f10ff */
[----:B------:R-:W-:Y:S02]  /*0d70*/  IMAD R7, R7, 0x10, R10 ;  /* 0x0000001007077824 */ /* 0x000fe400078e020a */
[----:B------:R-:W-:Y:S01]  /*0d80*/  IMAD.IADD R2, R18, 0x1, -R2 ;  /* 0x0000000112027824 */ /* 0x000fe200078e0a02 */
[----:B------:R-:W-:-:S03]  /*0d90*/  SHF.R.S32.HI R18, RZ, 0x2, R3 ;  /* 0x00000002ff127819 */ /* 0x000fc60000011403 */
[----:B------:R-:W-:Y:S01]  /*0da0*/  IMAD R2, R2, 0x40, R7 ;  /* 0x0000004002027824 */ /* 0x000fe200078e0207 */
[----:B------:R-:W-:Y:S02]  /*0db0*/  IADD3 R7, R18, 0x40, RZ ;  /* 0x0000004012077810 */ /* 0x000fe40007ffe0ff */
[----:B------:R-:W-:Y:S02]  /*0dc0*/  LOP3.LUT R4, R3, 0xfffffffc, RZ, 0xc0, !PT ;  /* 0xfffffffc03047812 */ /* 0x000fe400078ec0ff */
[----:B------:R-:W-:Y:S02]  /*0dd0*/  LEA.HI R0, R0, R12, RZ, 0x3 ;  /* 0x0000000c00007211 */ /* 0x000fe400078f18ff */
[----:B------:R-:W-:Y:S01]  /*0de0*/  SHF.R.S32.HI R6, RZ, 0x1f, R7 ;  /* 0x0000001fff067819 */ /* 0x000fe20000011407 */
[----:B------:R-:W-:Y:S01]  /*0df0*/  STL [R1+0x14], R13 ;  /* 0x0000140d01007387 */ /* 0x000fe20000100800 */
[----:B------:R-:W-:Y:S02]  /*0e00*/  IMAD.IADD R4, R12, 0x1, -R4 ;  /* 0x000000010c047824 */ /* 0x000fe400078e0a04 */
[----:B------:R-:W-:Y:S01]  /*0e10*/  IMAD.SHL.U32 R5, R7, 0x40, RZ ;  /* 0x0000004007057824 */ /* 0x000fe200078e00ff */
[----:B------:R0:W-:Y:S01]  /*0e20*/  STL [R1+0x18], R14 ;  /* 0x0000180e01007387 */ /* 0x0001e20000100800 */
[----:B------:R-:W-:Y:S01]  /*0e30*/  LEA.HI R6, R6, R7, RZ, 0x3 ;  /* 0x0000000706067211 */ /* 0x000fe200078f18ff */
[----:B------:R-:W-:Y:S01]  /*0e40*/  IMAD.SHL.U32 R4, R4, 0x8, RZ ;  /* 0x0000000804047824 */ /* 0x000fe200078e00ff */
[----:B------:R-:W-:-:S02]  /*0e50*/  SHF.R.S32.HI R3, RZ, 0x1f, R3 ;  /* 0x0000001fff037819 */ /* 0x000fc40000011403 */
[----:B------:R-:W-:Y:S02]  /*0e60*/  LOP3.LUT R5, R5, 0x1c0, RZ, 0xc0, !PT ;  /* 0x000001c005057812 */ /* 0x000fe400078ec0ff */
[----:B0-----:R-:W-:Y:S02]  /*0e70*/  SHF.R.S32.HI R14, RZ, 0x3, R0 ;  /* 0x00000003ff0e7819 */ /* 0x001fe40000011400 */
[----:B------:R-:W-:Y:S01]  /*0e80*/  LOP3.LUT R0, R0, 0x1ffffff8, RZ, 0xc0, !PT ;  /* 0x1ffffff800007812 */ /* 0x000fe200078ec0ff */
[----:B------:R-:W-:Y:S01]  /*0e90*/  IMAD.SHL.U32 R6, R6, 0x40, RZ ;  /* 0x0000004006067824 */ /* 0x000fe200078e00ff */
[----:B------:R-:W-:-:S03]  /*0ea0*/  LEA.HI R3, R3, R18, RZ, 0x3 ;  /* 0x0000001203037211 */ /* 0x000fc600078f18ff */
[----:B------:R-:W-:Y:S01]  /*0eb0*/  IMAD.IADD R0, R12, 0x1, -R0 ;  /* 0x000000010c007824 */ /* 0x000fe200078e0a00 */
[----:B------:R-:W-:Y:S02]  /*0ec0*/  LOP3.LUT R4, R5, 0x38, R4, 0xf8, !PT ;  /* 0x0000003805047812 */ /* 0x000fe400078ef804 */
[----:B------:R-:W-:Y:S01]  /*0ed0*/  SHF.R.U32.HI R7, RZ, 0x3, R5 ;  /* 0x00000003ff077819 */ /* 0x000fe20000011605 */
[----:B------:R-:W-:Y:S01]  /*0ee0*/  STL [R1+0x4c], R2 ;  /* 0x00004c0201007387 */ /* 0x000fe20000100800 */
[----:B------:R-:W-:Y:S02]  /*0ef0*/  LOP3.LUT R5, R6, 0xfffffe00, RZ, 0xc0, !PT ;  /* 0xfffffe0006057812 */ /* 0x000fe400078ec0ff */
[----:B------:R-:W-:Y:S01]  /*0f00*/  SHF.L.U32 R0, R0, 0x3, RZ ;  /* 0x0000000300007819 */ /* 0x000fe200000006ff */
[----:B------:R-:W-:Y:S01]  /*0f10*/  STL [R1+0x1c], R15 ;  /* 0x00001c0f01007387 */ /* 0x000fe20000100800 */
[----:B------:R-:W-:-:S03]  /*0f20*/  LOP3.LUT R3, R3, 0xfffffff8, RZ, 0xc0, !PT ;  /* 0xfffffff803037812 */ /* 0x000fc600078ec0ff */
[----:B------:R-:W-:Y:S01]  /*0f30*/  STL [R1+0x60], RZ ;  /* 0x000060ff01007387 */ /* 0x000fe20000100800 */
[----:B------:R-:W-:-:S03]  /*0f40*/  LOP3.LUT R8, R8, 0x7ffffffc, RZ, 0xc0, !PT ;  /* 0x7ffffffc08087812 */ /* 0x000fc600078ec0ff */
[----:B------:R-:W-:Y:S01]  /*0f50*/  STL [R1+0x40], R14 ;  /* 0x0000400e01007387 */ /* 0x000fe20000100800 */
[----:B------:R-:W-:-:S03]  /*0f60*/  LOP3.LUT R4, R5, R4, R7, 0xf6, !PT ;  /* 0x0000000405047212 */ /* 0x000fc600078ef607 */
[----:B------:R-:W-:Y:S04]  /*0f70*/  STL [R1+0x3c], R5 ;  /* 0x00003c0501007387 */ /* 0x000fe80000100800 */
[----:B------:R0:W-:Y:S02]  /*0f80*/  STL [R1+0x24], R0 ;  /* 0x0000240001007387 */ /* 0x0001e40000100800 */
[----:B0-----:R-:W-:Y:S02]  /*0f90*/  IMAD.IADD R0, R18, 0x1, -R3 ;  /* 0x0000000112007824 */ /* 0x001fe400078e0a03 */
[----:B------:R-:W-:-:S03]  /*0fa0*/  IMAD.IADD R5, R11, 0x1, -R8 ;  /* 0x000000010b057824 */ /* 0x000fc600078e0a08 */
[----:B------:R0:W-:Y:S01]  /*0fb0*/  STL [R1+0x68], R0 ;  /* 0x0000680001007387 */ /* 0x0001e20000100800 */
[----:B------:R-:W-:-:S03]  /*0fc0*/  IMAD.SHL.U32 R3, R9, 0x8, RZ ;  /* 0x0000000809037824 */ /* 0x000fc600078e00ff */
[----:B------:R1:W-:Y:S01]  /*0fd0*/  STL [R1+0x48], R5 ;  /* 0x0000480501007387 */ /* 0x0003e20000100800 */
[----:B0-----:R-:W-:-:S05]  /*0fe0*/  IMAD R0, R4, 0x2, R17 ;  /* 0x0000000204007824 */ /* 0x001fca00078e0211 */
[----:B------:R1:W-:Y:S04]  /*0ff0*/  STL [R1+0x70], R0 ;  /* 0x0000700001007387 */ /* 0x0003e80000100800 */
[----:B------:R1:W-:Y:S01]  /*1000*/  STL [R1+0x74], R3 ;  /* 0x0000740301007387 */ /* 0x0003e20000100800 */
[----:B------:R-:W-:Y:S02]  /*1010*/  IMAD.MOV.U32 R22, RZ, RZ, RZ ;  /* 0x000000ffff167224 */ /* 0x000fe400078e00ff */
[----:B------:R-:W-:Y:S02]  /*1020*/  IMAD.MOV.U32 R19, RZ, RZ, RZ ;  /* 0x000000ffff137224 */ /* 0x000fe400078e00ff */
[----:B------:R-:W-:Y:S01]  /*1030*/  IMAD.MOV.U32 R2, RZ, RZ, RZ ;  /* 0x000000ffff027224 */ /* 0x000fe200078e00ff */
[----:B---3--:R-:W-:Y:S01]  /*1040*/  LOP3.LUT R232, R16, 0x1, RZ, 0xfc, !PT ;  /* 0x0000000110e87812 */ /* 0x008fe200078efcff */
[----:B-1----:R-:W-:-:S07]  /*1050*/  IMAD.MOV.U32 R16, RZ, RZ, RZ ;  /* 0x000000ffff107224 */ /* 0x002fce00078e00ff */
.L_x_11708:
[----:B------:R-:W2:Y:S01]  /*1060*/  LDL.LU R0, [R1+0x1c] ;  /* 0x00001c0001007983 */ /* 0x000ea20000300800 */
[----:B-1---5:R-:W2:Y:S01]  /*1070*/  LDC.64 R4, c[0x0][0xd60] ;  /* 0x00035800ff047b82 */ /* 0x022ea20000000a00 */
[----:B------:R-:W-:Y:S05]  /*1080*/  YIELD ;  /* 0x0000000000007946 */ /* 0x000fea0003800000 */
[----:B------:R-:W-:Y:S01]  /*1090*/  ULDC.64 UR4, c[0x0][0xb20] ;  /* 0x0002c80000047ab9 */ /* 0x000fe20000000a00 */
[----:B------:R-:W-:Y:S01]  /*10a0*/  ULDC.64 UR8, c[0x0][0xb10] ;  /* 0x0002c40000087ab9 */ /* 0x000fe20000000a00 */
[----:B------:R-:W-:Y:S01]  /*10b0*/  ISETP.NE.U32.AND P1, PT, RZ, UR4, PT ;  /* 0x00000004ff007c0c */ /* 0x000fe2000bf25070 */
[----:B------:R-:W-:Y:S01]  /*10c0*/  ULDC.64 UR6, c[0x0][0xb00] ;  /* 0x0002c00000067ab9 */ /* 0x000fe20000000a00 */
[----:B--2---:R-:W-:-:S05]  /*10d0*/  IMAD.WIDE R4, R0, 0x4, R4 ;  /* 0x0000000400047825 */ /* 0x004fca00078e0204 */
[----:B------:R-:W2:Y:S01]  /*10e0*/  LDG.E R0, desc[UR52][R4.64] ;  /* 0x0000003404007981 */ /* 0x000ea2000c1e1900 */
[----:B------:R-:W-:Y:S01]  /*10f0*/  ISETP.NE.AND.EX P1, PT, RZ, UR5, PT, P1 ;  /* 0x00000005ff007c0c */ /* 0x000fe2000bf25310 */
[----:B------:R-:W-:Y:S01]  /*1100*/  IMAD.MOV.U32 R27, RZ, RZ, RZ ;  /* 0x000000ffff1b7224 */ /* 0x000fe200078e00ff */
[----:B------:R-:W-:-:S04]  /*1110*/  ISETP.NE.U32.AND P0, PT, RZ, UR6, PT ;  /* 0x00000006ff007c0c */ /* 0x000fc8000bf05070 */
[----:B------:R-:W-:Y:S02]  /*1120*/  ISETP.NE.AND.EX P0, PT, RZ, UR7, PT, P0 ;  /* 0x00000007ff007c0c */ /* 0x000fe4000bf05300 */
[----:B--2---:R-:W-:Y:S01]  /*1130*/  SHF.R.S32.HI R3, RZ, 0x1f, R0 ;  /* 0x0000001fff037819 */ /* 0x004fe20000011400 */
[----:B------:R-:W-:Y:S04]  /*1140*/  STL [R1+0x5c], R0 ;  /* 0x00005c0001007387 */ /* 0x000fe80000100800 */
[C---:B---34-:R-:W-:Y:S01]  /*1150*/  @P1 LEA R6, P2, R0.reuse, UR4, 0x2 ;  /* 0x0000000400061c11 */ /* 0x058fe2000f8410ff */
[C---:B------:R-:W-:Y:S01]  /*1160*/  IMAD.SHL.U32 R29, R0.reuse, 0x4, RZ ;  /* 0x00000004001d7824 */ /* 0x040fe200078e00ff */
[C-C-:B------:R-:W-:Y:S01]  /*1170*/  SHF.L.U64.HI R28, R0.reuse, 0x2, R3.reuse ;  /* 0x00000002001c7819 */ /* 0x140fe20000010203 */
[----:B0-----:R0:W-:Y:S01]  /*1180*/  STL [R1+0x6c], R3 ;  /* 0x00006c0301007387 */ /* 0x0011e20000100800 */
[----:B------:R-:W-:-:S02]  /*1190*/  @P1 LEA.HI.X R7, R0, UR5, R3, 0x2, P2 ;  /* 0x0000000500071c11 */ /* 0x000fc400090f1403 */
[----:B------:R-:W-:Y:S01]  /*11a0*/  ISETP.NE.U32.AND P2, PT, RZ, UR8, PT ;  /* 0x00000008ff007c0c */ /* 0x000fe2000bf45070 */
[----:B------:R-:W-:Y:S01]  /*11b0*/  ULDC UR4, c[0x0][0x288] ;  /* 0x0000a20000047ab9 */ /* 0x000fe20000000800 */
[C---:B------:R-:W-:Y:S01]  /*11c0*/  IADD3 R8, P3, R29.reuse, UR6, RZ ;  /* 0x000000061d087c10 */ /* 0x040fe2000ff7e0ff */
[----:B------:R1:W-:Y:S01]  /*11d0*/  STL [R1+0x54], R29 ;  /* 0x0000541d01007387 */ /* 0x0003e20000100800 */
[----:B------:R-:W-:Y:S02]  /*11e0*/  ISETP.NE.AND.EX P2, PT, RZ, UR9, PT, P2 ;  /* 0x00000009ff007c0c */ /* 0x000fe4000bf45320 */
[----:B0-----:R-:W-:Y:S01]  /*11f0*/  MOV R3, RZ ;  /* 0x000000ff00037202 */ /* 0x001fe20000000f00 */
[----:B------:R-:W-:Y:S01]  /*1200*/  IMAD.U32 R10, RZ, RZ, UR4 ;  /* 0x00000004ff0a7e24 */ /* 0x000fe2000f8e00ff */
[C---:B------:R-:W-:Y:S01]  /*1210*/  IADD3.X R9, R28.reuse, UR7, RZ, P3, !PT ;  /* 0x000000071c097c10 */ /* 0x040fe20009ffe4ff */
[----:B------:R-:W-:Y:S01]  /*1220*/  ULDC.64 UR4, c[0x0][0x3f8] ;  /* 0x0000fe0000047ab9 */ /* 0x000fe20000000a00 */
[----:B------:R1:W-:Y:S04]  /*1230*/  STL [R1+0x58], R28 ;  /* 0x0000581c01007387 */ /* 0x0003e80000100800 */
[----:B------:R1:W5:Y:S03]  /*1240*/  @P1 LDG.E R3, desc[UR52][R6.64] ;  /* 0x0000003406031981 */ /* 0x000366000c1e1900 */
[----:B------:R-:W-:Y:S01]  /*1250*/  @P2 IADD3 R4, P1, R29, UR8, RZ ;  /* 0x000000081d042c10 */ /* 0x000fe2000ff3e0ff */
[----:B------:R1:W5:Y:S03]  /*1260*/  @P0 LDG.E R27, desc[UR52][R8.64] ;  /* 0x00000034081b0981 */ /* 0x000366000c1e1900 */
[----:B------:R-:W-:-:S05]  /*1270*/  @P2 IADD3.X R5, R28, UR9, RZ, P1, !PT ;  /* 0x000000091c052c10 */ /* 0x000fca0008ffe4ff */
[----:B------:R-:W2:Y:S01]  /*1280*/  @P2 LDG.E R10, desc[UR52][R4.64] ;  /* 0x00000034040a2981 */ /* 0x000ea2000c1e1900 */
[----:B------:R-:W-:Y:S01]  /*1290*/  UISETP.NE.U32.AND UP0, UPT, UR4, URZ, UPT ;  /* 0x0000003f0400728c */ /* 0x000fe2000bf05070 */
[----:B------:R-:W-:Y:S02]  /*12a0*/  IMAD.MOV.U32 R25, RZ, RZ, R0 ;  /* 0x000000ffff197224 */ /* 0x000fe400078e0000 */
        /* <DEDUP_REMOVED lines=8> */
[----:B--2---:R1:W-:Y:S01]  /*1330*/  STL [R1+0x20], R10 ;  /* 0x0000200a01007387 */ /* 0x0043e20000100800 */
[----:B------:R-:W-:Y:S05]  /*1340*/  @P2 BRA `(.L_x_11553) ;  /* 0x0000000000282947 */ /* 0x000fea0003800000 */
[----:B------:R-:W-:Y:S02]  /*1350*/  ULDC.64 UR4, c[0x0][0xaf8] ;  /* 0x0002be0000047ab9 */ /* 0x000fe40000000a00 */
[----:B------:R-:W-:-:S04]  /*1360*/  ISETP.NE.U32.AND P1, PT, RZ, UR4, PT ;  /* 0x00000004ff007c0c */ /* 0x000fc8000bf25070 */
[----:B------:R-:W-:-:S13]  /*1370*/  ISETP.NE.AND.EX P1, PT, RZ, UR5, PT, P1 ;  /* 0x00000005ff007c0c */ /* 0x000fda000bf25310 */
[----:B------:R-:W-:Y:S05]  /*1380*/  @!P1 BRA `(.L_x_11553) ;  /* 0x0000000000189947 */ /* 0x000fea0003800000 */
[----:B------:R-:W0:Y:S02]  /*1390*/  LDC.64 R4, c[0x0][0xaf8] ;  /* 0x0002be00ff047b82 */ /* 0x000e240000000a00 */
[----:B0-----:R-:W-:-:S05]  /*13a0*/  IMAD.WIDE R4, R25, 0x4, R4 ;  /* 0x0000000419047825 */ /* 0x001fca00078e0204 */
[----:B------:R-:W2:Y:S04]  /*13b0*/  LDG.E R0, desc[UR52][R4.64] ;  /* 0x0000003404007981 */ /* 0x000ea8000c1e1900 */
[----:B-1----:R-:W2:Y:S02]  /*13c0*/  LDG.E R7, desc[UR52][R4.64+0x4] ;  /* 0x0000043404077981 */ /* 0x002ea4000c1e1900 */
[----:B--2---:R-:W-:-:S05]  /*13d0*/  IADD3 R10, -R0, R7, RZ ;  /* 0x00000007000a7210 */ /* 0x004fca0007ffe1ff */
[----:B------:R0:W-:Y:S02]  /*13e0*/  STL [R1+0x20], R10 ;  /* 0x0000200a01007387 */ /* 0x0001e40000100800 */
.L_x_11553:
[----:B------:R-:W2:Y:S01]  /*13f0*/  LDL R12, [R1+0x14] ;  /* 0x00001400010c7983 */ /* 0x000ea20000100800 */
[----:B------:R-:W-:-:S03]  /*1400*/  ULDC.64 UR4, c[0x0][0xb18] ;  /* 0x0002c60000047ab9 */ /* 0x000fc60000000a00 */
[----:B------:R-:W3:Y:S01]  /*1410*/  LDL R26, [R1+0x18] ;  /* 0x00001800011a7983 */ /* 0x000ee20000100800 */
[----:B------:R-:W-:-:S04]  /*1420*/  ISETP.NE.U32.AND P1, PT, RZ, UR4, PT ;  /* 0x00000004ff007c0c */ /* 0x000fc8000bf25070 */
[----:B------:R-:W-:Y:S01]  /*1430*/  ISETP.NE.AND.EX P1, PT, RZ, UR5, PT, P1 ;  /* 0x00000005ff007c0c */ /* 0x000fe2000bf25310 */
[----:B--2---:R2:W-:Y:S04]  /*1440*/  STL [R1+0x64], R12 ;  /* 0x0000640c01007387 */ /* 0x0045e80000100800 */
[----:B---3--:R2:W-:Y:S08]  /*1450*/  STL [R1+0x50], R26 ;  /* 0x0000501a01007387 */ /* 0x0085f00000100800 */
[----:B------:R-:W-:Y:S05]  /*1460*/  @!P1 BRA `(.L_x_11554) ;  /* 0x0000000000109947 */ /* 0x000fea0003800000 */
[----:B------:R-:W-:-:S04]  /*1470*/  IADD3 R4, P0, R29, UR4, RZ ;  /* 0x000000041d047c10 */ /* 0x000fc8000ff1e0ff */
[----:B------:R-:W-:-:S05]  /*1480*/  IADD3.X R5, R28, UR5, RZ, P0, !PT ;  /* 0x000000051c057c10 */ /* 0x000fca00087fe4ff */
[----:B------:R3:W5:Y:S01]  /*1490*/  LDG.E R24, desc[UR52][R4.64] ;  /* 0x0000003404187981 */ /* 0x000762000c1e1900 */
[----:B------:R-:W-:Y:S05]  /*14a0*/  BRA `(.L_x_11555) ;  /* 0x0000000000107947 */ /* 0x000fea0003800000 */
.L_x_11554:
[----:B------:R-:W-:Y:S05]  /*14b0*/  @!P0 BRA `(.L_x_11555) ;  /* 0x00000000000c8947 */ /* 0x000fea0003800000 */
[----:B------:R-:W3:Y:S04]  /*14c0*/  LDG.E R5, desc[UR52][R8.64] ;  /* 0x0000003408057981 */ /* 0x000ee8000c1e1900 */
[----:B------:R-:W3:Y:S02]  /*14d0*/  LDG.E R24, desc[UR52][R8.64+0x4] ;  /* 0x0000043408187981 */ /* 0x000ee4000c1e1900 */
[----:B---3--:R-:W-:-:S07]  /*14e0*/  IMAD.IADD R24, R24, 0x1, -R5 ;  /* 0x0000000118187824 */ /* 0x008fce00078e0a05 */
.L_x_11555:
[----:B------:R-:W-:Y:S02]  /*14f0*/  ULDC.64 UR4, c[0x0][0xb08] ;  /* 0x0002c20000047ab9 */ /* 0x000fe40000000a00 */
[----:B------:R-:W-:-:S04]  /*1500*/  ISETP.NE.U32.AND P0, PT, RZ, UR4, PT ;  /* 0x00000004ff007c0c */ /* 0x000fc8000bf05070 */
[----:B------:R-:W-:Y:S01]  /*1510*/  ISETP.NE.AND.EX P0, PT, RZ, UR5, PT, P0 ;  /* 0x00000005ff007c0c */ /* 0x000fe2000bf05300 */
[----:B-----5:R-:W-:Y:S01]  /*1520*/  IMAD.IADD R11, R24, 0x1, -R3 ;  /* 0x00000001180b7824 */ /* 0x020fe200078e0a03 */
[----:B------:R-:W-:-:S11]  /*1530*/  ULDC.64 UR4, c[0x0][0xb28] ;  /* 0x0002ca0000047ab9 */ /* 0x000fd60000000a00 */
[----:B---3--:R-:W3:Y:S02]  /*1540*/  @P0 LDC.64 R4, c[0x0][0xb08] ;  /* 0x0002c200ff040b82 */ /* 0x008ee40000000a00 */
[----:B---3--:R-:W-:-:S05]  /*1550*/  @P0 IMAD.WIDE R4, R25, 0x4, R4 ;  /* 0x0000000419040825 */ /* 0x008fca00078e0204 */
[----:B------:R-:W3:Y:S04]  /*1560*/  @P0 LDG.E R0, desc[UR52][R4.64] ;  /* 0x0000003404000981 */ /* 0x000ee8000c1e1900 */
[----:B-1----:R-:W3:Y:S01]  /*1570*/  @P0 LDG.E R9, desc[UR52][R4.64+0x4] ;  /* 0x0000043404090981 */ /* 0x002ee2000c1e1900 */
[----:B------:R-:W-:Y:S01]  /*1580*/  LEA R3, R12, 0xdf, 0x7 ;  /* 0x000000df0c037811 */ /* 0x000fe200078e38ff */
[----:B------:R-:W-:Y:S01]  /*1590*/  IMAD.MOV.U32 R31, RZ, RZ, R24 ;  /* 0x000000ffff1f7224 */ /* 0x000fe200078e0018 */
[----:B------:R-:W-:-:S04]  /*15a0*/  ISETP.NE.U32.AND P1, PT, RZ, UR4, PT ;  /* 0x00000004ff007c0c */ /* 0x000fc8000bf25070 */
[----:B------:R-:W-:-:S13]  /*15b0*/  ISETP.NE.AND.EX P1, PT, RZ, UR5, PT, P1 ;  /* 0x00000005ff007c0c */ /* 0x000fda000bf25310 */
[----:B------:R-:W-:-:S04]  /*15c0*/  @P1 IADD3 R6, P2, R29, UR4, RZ ;  /* 0x000000041d061c10 */ /* 0x000fc8000ff5e0ff */
[----:B------:R-:W-:-:S05]  /*15d0*/  @P1 IADD3.X R7, R28, UR5, RZ, P2, !PT ;  /* 0x000000051c071c10 */ /* 0x000fca00097fe4ff */
[----:B------:R1:W5:Y:S01]  /*15e0*/  @P1 LDG.E R31, desc[UR52][R6.64] ;  /* 0x00000034061f1981 */ /* 0x000362000c1e1900 */
[----:B---3--:R-:W-:-:S04]  /*15f0*/  @P0 IMAD.IADD R60, R9, 0x1, -R0 ;  /* 0x00000001093c0824 */ /* 0x008fc800078e0a00 */
[----:B------:R-:W-:-:S05]  /*1600*/  IMAD.IADD R8, R11, 0x1, R60 ;  /* 0x000000010b087824 */ /* 0x000fca00078e023c */
[C---:B------:R-:W-:Y:S01]  /*1610*/  IADD3 R0, R8.reuse, 0x5f, RZ ;  /* 0x0000005f08007810 */ /* 0x040fe20007ffe0ff */
[----:B------:R1:W-:Y:S01]  /*1620*/  STL [R1+0x34], R8 ;  /* 0x0000340801007387 */ /* 0x0003e20000100800 */
[----:B------:R-:W-:-:S03]  /*1630*/  IADD3 R3, R8, R3, -R10 ;  /* 0x0000000308037210 */ /* 0x000fc60007ffe80a */
[----:B------:R-:W-:-:S04]  /*1640*/  IMAD.HI R0, R0, 0x2aaaaaab, RZ ;  /* 0x2aaaaaab00007827 */ /* 0x000fc800078e02ff */
[----:B------:R-:W-:Y:S01]  /*1650*/  IMAD.HI R4, R3, 0x2aaaaaab, RZ ;  /* 0x2aaaaaab03047827 */ /* 0x000fe200078e02ff */
[----:B------:R-:W-:-:S04]  /*1660*/  SHF.R.U32.HI R3, RZ, 0x1f, R0 ;  /* 0x0000001fff037819 */ /* 0x000fc80000011600 */
[----:B------:R-:W-:Y:S02]  /*1670*/  SHF.R.U32.HI R5, RZ, 0x1f, R4 ;  /* 0x0000001fff057819 */ /* 0x000fe40000011604 */
[----:B------:R-:W-:Y:S02]  /*1680*/  LEA.HI.SX32 R3, R0, R3, 0x1c ;  /* 0x0000000300037211 */ /* 0x000fe400078fe2ff */
[----:B------:R-:W-:Y:S01]  /*1690*/  LEA.HI.SX32 R210, R4, R5, 0x1c ;  /* 0x0000000504d27211 */ /* 0x000fe200078fe2ff */
[----:B------:R-:W-:-:S03]  /*16a0*/  IMAD.MOV R4, RZ, RZ, -R11 ;  /* 0x000000ffff047224 */ /* 0x000fc600078e0a0b */
[----:B------:R-:W-:Y:S02]  /*16b0*/  VIMNMX R210, R3, R210, PT ;  /* 0x000000d203d27248 */ /* 0x000fe40003fe0100 */
[----:B------:R-:W-:-:S03]  /*16c0*/  VIMNMX R4, RZ, R4, !PT ;  /* 0x00000004ff047248 */ /* 0x000fc60007fe0100 */
        /* <DEDUP_REMOVED lines=12> */
[----:B-1----:R-:W-:Y:S05]  /*1790*/  @!P1 BRA `(.L_x_11556) ;  /* 0x0000004000709947 */ /* 0x002fea0003800000 */
        /* <DEDUP_REMOVED lines=8> */
[----:B------:R1:W3:Y:S01]  /*1820*/  LDC.64 R14, c[0x4][R0] ;  /* 0x01000000000e7b82 */ /* 0x0002e20000000a00 */
[----:B------:R-:W-:Y:S01]  /*1830*/  MOV R5, UR5 ;  /* 0x0000000500057c02 */ /* 0x000fe20008000f00 */
[----:B------:R-:W-:Y:S01]  /*1840*/  ULDC.64 UR4, c[0x4][0x110] ;  /* 0x0100440000047ab9 */ /* 0x000fe20000000a00 */
[----:B0-----:R-:W-:Y:S01]  /*1850*/  IMAD.U32 R10, RZ, RZ, UR6 ;  /* 0x00000006ff0a7e24 */ /* 0x001fe2000f8e00ff */
[----:B--2---:R-:W-:Y:S01]  /*1860*/  MOV R12, 0x1 ;  /* 0x00000001000c7802 */ /* 0x004fe20000000f00 */
[----:B------:R-:W-:Y:S02]  /*1870*/  IMAD.U32 R6, RZ, RZ, UR4 ;  /* 0x00000004ff067e24 */ /* 0x000fe4000f8e00ff */
[----:B------:R-:W-:-:S02]  /*1880*/  IMAD.U32 R7, RZ, RZ, UR5 ;  /* 0x00000005ff077e24 */ /* 0x000fc4000f8e00ff */
[----:B------:R-:W-:Y:S02]  /*1890*/  IMAD.U32 R11, RZ, RZ, UR7 ;  /* 0x00000007ff0b7e24 */ /* 0x000fe4000f8e00ff */
[----:B------:R-:W-:Y:S02]  /*18a0*/  IMAD.MOV.U32 R8, RZ, RZ, 0x70 ;  /* 0x00000070ff087424 */ /* 0x000fe400078e00ff */
[----:B-1----:R-:W-:-:S07]  /*18b0*/  IMAD.MOV.U32 R13, RZ, RZ, RZ ;  /* 0x000000ffff0d7224 */ /* 0x002fce00078e00ff */
[----:B------:R-:W-:-:S07]  /*18c0*/  LEPC R20, `(.L_x_11558) ;  /* 0x000000001014794e */ /* 0x000fce0000000000 */
[----:B---3-5:R-:W-:Y:S05]  /*18d0*/  CALL.ABS.NOINC R14 ;  /* 0x000000000e007343 */ /* 0x028fea0003c00000 */
.L_x_11558:
[----:B------:R-:W-:Y:S05]  /*18e0*/  BSYNC B6 ;  /* 0x0000000000067941 */ /* 0x000fea0003800000 */
.L_x_11557:
        /* <DEDUP_REMOVED lines=9> */
[----:B------:R-:W-:Y:S01]  /*1980*/  IMAD.U32 R5, RZ, RZ, UR5 ;  /* 0x00000005ff057e24 */ /* 0x000fe2000f8e00ff */
[----:B------:R-:W-:Y:S01]  /*1990*/  ULDC.64 UR4, c[0x4][0x18] ;  /* 0x0100060000047ab9 */ /* 0x000fe20000000a00 */
[----:B------:R-:W-:Y:S01]  /*19a0*/  IMAD.U32 R6, RZ, RZ, UR6 ;  /* 0x00000006ff067e24 */ /* 0x000fe2000f8e00ff */
[----:B------:R-:W-:Y:S01]  /*19b0*/  MOV R7, UR7 ;  /* 0x0000000700077c02 */ /* 0x000fe20008000f00 */
[----:B0-----:R-:W-:Y:S02]  /*19c0*/  IMAD.U32 R10, RZ, RZ, UR4 ;  /* 0x00000004ff0a7e24 */ /* 0x001fe4000f8e00ff */
[----:B------:R-:W-:-:S02]  /*19d0*/  IMAD.U32 R11, RZ, RZ, UR5 ;  /* 0x00000005ff0b7e24 */ /* 0x000fc4000f8e00ff */
[----:B------:R-:W-:Y:S02]  /*19e0*/  IMAD.MOV.U32 R8, RZ, RZ, 0x70 ;  /* 0x00000070ff087424 */ /* 0x000fe400078e00ff */
[----:B--2---:R-:W-:Y:S02]  /*19f0*/  IMAD.MOV.U32 R12, RZ, RZ, 0x1 ;  /* 0x00000001ff0c7424 */ /* 0x004fe400078e00ff */
[----:B-1----:R-:W-:-:S07]  /*1a00*/  IMAD.MOV.U32 R13, RZ, RZ, RZ ;  /* 0x000000ffff0d7224 */ /* 0x002fce00078e00ff */
[----:B------:R-:W-:-:S07]  /*1a10*/  LEPC R20, `(.L_x_11560) ;  /* 0x000000001014794e */ /* 0x000fce0000000000 */
[----:B---3-5:R-:W-:Y:S05]  /*1a20*/  CALL.ABS.NOINC R14 ;  /* 0x000000000e007343 */ /* 0x028fea0003c00000 */
.L_x_11560:
[----:B------:R-:W-:Y:S05]  /*1a30*/  BSYNC B6 ;  /* 0x0000000000067941 */ /* 0x000fea0003800000 */
.L_x_11559:
[----:B------:R-:W-:Y:S01]  /*1a40*/  ULDC.64 UR4, c[0x0][0xaf0] ;  /* 0x0002bc0000047ab9 */ /* 0x000fe20000000a00 */
[----:B------:R-:W1:Y:S01]  /*1a50*/  LDC R0, c[0x0][0x428] ;  /* 0x00010a00ff007b82 */ /* 0x000e620000000800 */
[----:B------:R-:W-:Y:S01]  /*1a60*/  ISETP.NE.U32.AND P0, PT, RZ, UR4, PT ;  /* 0x00000004ff007c0c */ /* 0x000fe2000bf05070 */
[----:B------:R-:W-:-:S06]  /*1a70*/  IMAD.MOV.U32 R3, RZ, RZ, R26 ;  /* 0x000000ffff037224 */ /* 0x000fcc00078e001a */
[----:B------:R-:W3:Y:S01]  /*1a80*/  LDC.64 R44, c[0x0][0x2f0] ;  /* 0x0000bc00ff2c7b82 */ /* 0x000ee20000000a00 */
[----:B------:R-:W-:Y:S01]  /*1a90*/  ISETP.NE.AND.EX P0, PT, RZ, UR5, PT, P0 ;  /* 0x00000005ff007c0c */ /* 0x000fe2000bf05300 */
[----:B------:R-:W4:Y:S01]  /*1aa0*/  S2R R20, SR_TID.X ;  /* 0x0000000000147919 */ /* 0x000f220000002100 */
[----:B------:R-:W-:Y:S01]  /*1ab0*/  IADD3 R27, R27, R24, RZ ;  /* 0x000000181b1b7210 */ /* 0x000fe20007ffe0ff */
[----:B------:R-:W-:Y:S01]  /*1ac0*/  ULDC.64 UR6, c[0x0][0xb00] ;  /* 0x0002c00000067ab9 */ /* 0x000fe20000000a00 */
[----:B------:R-:W-:-:S03]  /*1ad0*/  SHF.R.S32.HI R97, RZ, 0x1f, R18 ;  /* 0x0000001fff617819 */ /* 0x000fc60000011412 */
[----:B------:R-:W0:Y:S06]  /*1ae0*/  LDC.64 R50, c[0x0][0x3e8] ;  /* 0x0000fa00ff327b82 */ /* 0x000e2c0000000a00 */
[----:B------:R-:W-:Y:S02]  /*1af0*/  @P0 IADD3 R4, P1, R29, UR4, RZ ;  /* 0x000000041d040c10 */ /* 0x000fe4000ff3e0ff */
[----:B------:R-:W0:Y:S02]  /*1b00*/  LDC.64 R56, c[0x0][0x3d8] ;  /* 0x0000f600ff387b82 */ /* 0x000e240000000a00 */
[----:B------:R-:W-:Y:S01]  /*1b10*/  @P0 IADD3.X R5, R28, UR5, RZ, P1, !PT ;  /* 0x000000051c050c10 */ /* 0x000fe20008ffe4ff */
[----:B------:R-:W-:-:S04]  /*1b20*/  ULDC.64 UR4, c[0x0][0x2f8] ;  /* 0x0000be0000047ab9 */ /* 0x000fc80000000a00 */
[----:B------:R2:W4:Y:S01]  /*1b30*/  @P0 LDG.E R25, desc[UR52][R4.64] ;  /* 0x0000003404190981 */ /* 0x000522000c1e1900 */
[----:B-1----:R-:W-:Y:S02]  /*1b40*/  ISETP.NE.AND P0, PT, R0, 0x1, PT ;  /* 0x000000010000780c */ /* 0x002fe40003f05270 */
[----:B------:R-:W-:-:S05]  /*1b50*/  SHF.R.S32.HI R24, RZ, 0x1f, R27 ;  /* 0x0000001fff187819 */ /* 0x000fca000001141b */
[-C--:B---3--:R-:W-:Y:S02]  /*1b60*/  IMAD R6, R24, R44.reuse, RZ ;  /* 0x0000002c18067224 */ /* 0x088fe400078e02ff */
[----:B--2---:R-:W-:-:S04]  /*1b70*/  IMAD.WIDE.U32 R4, R27, R44, RZ ;  /* 0x0000002c1b047225 */ /* 0x004fc800078e00ff */
[----:B------:R-:W1:Y:S01]  /*1b80*/  @P0 LDC R0, c[0x0][0x42c] ;  /* 0x00010b00ff000b82 */ /* 0x000e620000000800 */
[----:B----4-:R-:W-:-:S05]  /*1b90*/  VIADD R20, R20, 0xffffff80 ;  /* 0xffffff8014147836 */ /* 0x010fca0000000000 */
[----:B------:R-:W-:Y:S02]  /*1ba0*/  SHF.R.S32.HI R32, RZ, 0x1f, R20 ;  /* 0x0000001fff207819 */ /* 0x000fe40000011414 */
[----:B------:R-:W2:Y:S02]  /*1bb0*/  @P0 LDC R7, c[0x0][0x430] ;  /* 0x00010c00ff070b82 */ /* 0x000ea40000000800 */
[----:B------:R-:W-:-:S04]  /*1bc0*/  LEA.HI R32, R32, R20, RZ, 0x2 ;  /* 0x0000001420207211 */ /* 0x000fc800078f10ff */
[----:B------:R-:W-:-:S05]  /*1bd0*/  LOP3.LUT R32, R32, 0xfffffffc, RZ, 0xc0, !PT ;  /* 0xfffffffc20207812 */ /* 0x000fca00078ec0ff */
[----:B------:R-:W-:-:S04]  /*1be0*/  IMAD.IADD R32, R20, 0x1, -R32 ;  /* 0x0000000114207824 */ /* 0x000fc800078e0a20 */
[----:B------:R-:W-:Y:S02]  /*1bf0*/  IMAD.SHL.U32 R20, R32, 0x8, RZ ;  /* 0x0000000820147824 */ /* 0x000fe400078e00ff */
[----:B-1----:R-:W-:Y:S02]  /*1c00*/  @P0 IMAD.HI.U32 R0, R26, R0, RZ ;  /* 0x000000001a000227 */ /* 0x002fe400078e00ff */
[----:B------:R-:W1:Y:S01]  /*1c10*/  S2R R26, SR_TID.X ;  /* 0x00000000001a7919 */ /* 0x000e620000002100 */
[----:B------:R-:W-:Y:S01]  /*1c20*/  SHF.R.S32.HI R21, RZ, 0x1f, R20 ;  /* 0x0000001fff157819 */ /* 0x000fe20000011414 */
[----:B------:R-:W-:Y:S01]  /*1c30*/  IMAD.SHL.U32 R40, R32, 0x4, RZ ;  /* 0x0000000420287824 */ /* 0x000fe200078e00ff */
[C---:B------:R-:W-:Y:S01]  /*1c40*/  IADD3 R98, R20.reuse, 0x40, RZ ;  /* 0x0000004014627810 */ /* 0x040fe20007ffe0ff */
[----:B------:R-:W3:Y:S01]  /*1c50*/  LDL R32, [R1+0x68] ;  /* 0x0000680001207983 */ /* 0x000ee20000100800 */
[----:B--2---:R-:W-:Y:S01]  /*1c60*/  @P0 SHF.R.U32.HI R3, RZ, R7, R0 ;  /* 0x00000007ff030219 */ /* 0x004fe20000011600 */
[----:B------:R-:W-:Y:S01]  /*1c70*/  IMAD R7, R27, R45, R6 ;  /* 0x0000002d1b077224 */ /* 0x000fe200078e0206 */
[----:B------:R-:W-:Y:S01]  /*1c80*/  ISETP.NE.U32.AND P0, PT, RZ, UR6, PT ;  /* 0x00000006ff007c0c */ /* 0x000fe2000bf05070 */
[----:B------:R-:W-:Y:S01]  /*1c90*/  VIADD R99, R20, 0x20 ;  /* 0x0000002014637836 */ /* 0x000fe20000000000 */
[----:B------:R-:W-:Y:S01]  /*1ca0*/  SHF.R.S32.HI R8, RZ, 0x1f, R3 ;  /* 0x0000001fff087819 */ /* 0x000fe20000011403 */
[----:B------:R-:W-:Y:S01]  /*1cb0*/  IMAD.IADD R5, R5, 0x1, R7 ;  /* 0x0000000105057824 */ /* 0x000fe200078e0207 */
[----:B------:R-:W-:Y:S01]  /*1cc0*/  ISETP.NE.AND.EX P0, PT, RZ, UR7, PT, P0 ;  /* 0x00000007ff007c0c */ /* 0x000fe2000bf05300 */
[----:B------:R-:W-:-:S02]  /*1cd0*/  IMAD R6, R97, R44, RZ ;  /* 0x0000002c61067224 */ /* 0x000fc400078e02ff */
[----:B------:R-:W-:Y:S02]  /*1ce0*/  IMAD R0, R8, UR4, RZ ;  /* 0x0000000408007c24 */ /* 0x000fe4000f8e02ff */
[----:B------:R-:W-:-:S04]  /*1cf0*/  IMAD.WIDE.U32 R4, R3, UR4, R4 ;  /* 0x0000000403047c25 */ /* 0x000fc8000f8e0004 */
[----:B------:R-:W-:Y:S01]  /*1d00*/  IMAD R7, R3, UR5, R0 ;  /* 0x0000000503077c24 */ /* 0x000fe2000f8e0200 */
[----:B------:R-:W-:Y:S01]  /*1d10*/  ULDC.64 UR4, c[0x0][0x300] ;  /* 0x0000c00000047ab9 */ /* 0x000fe20000000a00 */
[----:B------:R-:W-:Y:S02]  /*1d20*/  IMAD R6, R18, R45, R6 ;  /* 0x0000002d12067224 */ /* 0x000fe400078e0206 */
[C---:B------:R-:W-:Y:S01]  /*1d30*/  VIADD R96, R20.reuse, 0x60 ;  /* 0x0000006014607836 */ /* 0x040fe20000000000 */
[----:B------:R-:W-:Y:S01]  /*1d40*/  IADD3 R5, R5, R7, RZ ;  /* 0x0000000705057210 */ /* 0x000fe20007ffe0ff */
[C---:B------:R-:W-:Y:S02]  /*1d50*/  VIADD R7, R20.reuse, 0xc0 ;  /* 0x000000c014077836 */ /* 0x040fe40000000000 */
[C---:B------:R-:W-:Y:S02]  /*1d60*/  VIADD R94, R20.reuse, 0x80 ;  /* 0x00000080145e7836 */ /* 0x040fe40000000000 */
[----:B------:R-:W-:Y:S01]  /*1d70*/  VIADD R92, R20, 0xa0 ;  /* 0x000000a0145c7836 */ /* 0x000fe20000000000 */
[----:B-1----:R-:W-:-:S04]  /*1d80*/  SHF.R.U32.HI R26, RZ, 0x7, R26 ;  /* 0x00000007ff1a7819 */ /* 0x002fc8000001161a */
[----:B------:R-:W-:Y:S02]  /*1d90*/  ISETP.NE.AND P6, PT, R26, 0x1, PT ;  /* 0x000000011a00780c */ /* 0x000fe40003fc5270 */
[----:B------:R-:W-:Y:S02]  /*1da0*/  SHF.R.S32.HI R41, RZ, 0x1f, R40 ;  /* 0x0000001fff297819 */ /* 0x000fe40000011428 */
[----:B------:R-:W-:Y:S02]  /*1db0*/  SHF.R.S32.HI R0, RZ, 0x1f, R25 ;  /* 0x0000001fff007819 */ /* 0x000fe40000011419 */
[----:B------:R-:W-:Y:S02]  /*1dc0*/  SEL R43, R25, RZ, !P0 ;  /* 0x000000ff192b7207 */ /* 0x000fe40004000000 */
[----:B------:R-:W-:Y:S01]  /*1dd0*/  SEL R9, R0, RZ, !P0 ;  /* 0x000000ff00097207 */ /* 0x000fe20004000000 */
[----:B------:R-:W1:Y:S02]  /*1de0*/  LDC R25, c[0x0][0x3d4] ;  /* 0x0000f500ff197b82 */ /* 0x000e640000000800 */
        /* <DEDUP_REMOVED lines=9> */
[----:B------:R-:W-:-:S02]  /*1e80*/  IADD3 R93, P0, R28, R4, RZ ;  /* 0x000000041c5d7210 */ /* 0x000fc40007f1e0ff */
[----:B------:R-:W-:Y:S02]  /*1e90*/  SEL R4, RZ, 0xffffffff, P1 ;  /* 0xffffffffff047807 */ /* 0x000fe40000800000 */
        /* <DEDUP_REMOVED lines=8> */
[----:B------:R-:W-:Y:S01]  /*1f20*/  ISETP.GE.AND P2, PT, R7, UR4, PT ;  /* 0x0000000407007c0c */ /* 0x000fe2000bf46270 */
[----:B------:R-:W-:Y:S01]  /*1f30*/  IMAD R7, R3, UR7, R4 ;  /* 0x0000000703077c24 */ /* 0x000fe2000f8e0204 */
[----:B------:R-:W-:Y:S01]  /*1f40*/  LOP3.LUT R0, R5, 0x2, R0, 0xe2, !PT ;  /* 0x0000000205007812 */ /* 0x000fe200078ee200 */
[----:B------:R-:W-:Y:S01]  /*1f50*/  IMAD.WIDE.U32 R4, R3, UR6, R20 ;  /* 0x0000000603047c25 */ /* 0x000fe2000f8e0014 */
[----:B------:R-:W-:Y:S02]  /*1f60*/  ISETP.GE.AND P3, PT, R6, UR4, PT ;  /* 0x0000000406007c0c */ /* 0x000fe4000bf66270 */
[----:B------:R-:W-:Y:S01]  /*1f70*/  SEL R3, RZ, 0x4, P0 ;  /* 0x00000004ff037807 */ /* 0x000fe20000000000 */
[----:B------:R-:W-:Y:S01]  /*1f80*/  IMAD.IADD R5, R5, 0x1, R7 ;  /* 0x0000000105057824 */ /* 0x000fe200078e0207 */
[----:B------:R-:W-:Y:S02]  /*1f90*/  SEL R6, RZ, 0x8, P1 ;  /* 0x00000008ff067807 */ /* 0x000fe40000800000 */
[----:B------:R-:W-:-:S02]  /*1fa0*/  ISETP.GE.AND P0, PT, R94, UR4, PT ;  /* 0x000000045e007c0c */ /* 0x000fc4000bf06270 */
[----:B------:R-:W-:Y:S01]  /*1fb0*/  ISETP.GE.AND P1, PT, R92, UR4, PT ;  /* 0x000000045c007c0c */ /* 0x000fe2000bf26270 */
[----:B------:R-:W-:Y:S01]  /*1fc0*/  ULDC.64 UR4, c[0x0][0x328] ;  /* 0x0000ca0000047ab9 */ /* 0x000fe20000000a00 */
[----:B------:R-:W-:Y:S01]  /*1fd0*/  LOP3.LUT R0, R6, R0, R3, 0xfe, !PT ;  /* 0x0000000006007212 */ /* 0x000fe200078efe03 */
[----:B------:R-:W-:Y:S01]  /*1fe0*/  IMAD R7, R9, UR4, RZ ;  /* 0x0000000409077c24 */ /* 0x000fe2000f8e02ff */
[----:B------:R-:W-:Y:S02]  /*1ff0*/  SEL R3, RZ, 0x10, P0 ;  /* 0x00000010ff037807 */ /* 0x000fe40000000000 */
[----:B------:R-:W-:Y:S01]  /*2000*/  SEL R6, RZ, 0x20, P1 ;  /* 0x00000020ff067807 */ /* 0x000fe20000800000 */
[----:B------:R-:W-:-:S03]  /*2010*/  IMAD R63, R43, UR5, R7 ;  /* 0x000000052b3f7c24 */ /* 0x000fc6000f8e0207 */
[----:B------:R-:W-:Y:S02]  /*2020*/  LOP3.LUT R3, R6, R0, R3, 0xfe, !PT ;  /* 0x0000000006037212 */ /* 0x000fe400078efe03 */
[----:B------:R-:W-:Y:S01]  /*2030*/  SEL R0, RZ, 0x40, P2 ;  /* 0x00000040ff007807 */ /* 0x000fe20001000000 */
[----:B------:R-:W-:Y:S01]  /*2040*/  IMAD.WIDE.U32 R42, R43, UR4, R4 ;  /* 0x000000042b2a7c25 */ /* 0x000fe2000f8e0004 */
[----:B---3--:R-:W-:Y:S01]  /*2050*/  SHF.L.U32 R87, R32, 0x6, RZ ;  /* 0x0000000620577819 */ /* 0x008fe200000006ff */
[----:B------:R-:W-:Y:S01]  /*2060*/  ULDC UR4, c[0x0][0x2e4] ;  /* 0x0000b90000047ab9 */ /* 0x000fe20000000800 */
[----:B------:R-:W-:Y:S01]  /*2070*/  LOP3.LUT R0, R3, R0, RZ, 0xfc, !PT ;  /* 0x0000000003007212 */ /* 0x000fe200078efcff */
[C---:B0-----:R-:W-:Y:S02]  /*2080*/  IMAD R4, R97.reuse, R50, RZ ;  /* 0x0000003261047224 */ /* 0x041fe400078e02ff */
[----:B------:R-:W-:Y:S02]  /*2090*/  IMAD R3, R97, R56, RZ ;  /* 0x0000003861037224 */ /* 0x000fe400078e02ff */
[----:B------:R-:W-:-:S02]  /*20a0*/  IMAD R15, R18, R51, R4 ;  /* 0x00000033120f7224 */ /* 0x000fc400078e0204 */
[C---:B------:R-:W-:Y:S02]  /*20b0*/  IMAD R13, R18.reuse, R57, R3 ;  /* 0x00000039120d7224 */ /* 0x040fe400078e0203 */
[----:B------:R-:W-:-:S04]  /*20c0*/  IMAD.WIDE.U32 R4, R18, R56, R40 ;  /* 0x0000003812047225 */ /* 0x000fc800078e0028 */
[----:B------:R-:W-:Y:S02]  /*20d0*/  IMAD.IADD R5, R5, 0x1, R13 ;  /* 0x0000000105057824 */ /* 0x000fe400078e020d */
[----:B-----5:R-:W-:Y:S02]  /*20e0*/  IMAD.WIDE.U32 R52, R31, R56, R4 ;  /* 0x000000381f347225 */ /* 0x020fe400078e0004 */
[----:B------:R-:W2:Y:S01]  /*20f0*/  LDL R4, [R1+0x3c] ;  /* 0x00003c0001047983 */ /* 0x000ea20000100800 */
[----:B------:R-:W-:Y:S02]  /*2100*/  LOP3.LUT P1, RZ, R32, 0x4, RZ, 0xc0, !PT ;  /* 0x0000000420ff7812 */ /* 0x000fe4000782c0ff */
[----:B------:R-:W0:Y:S01]  /*2110*/  S2R R32, SR_TID.X ;  /* 0x0000000000207919 */ /* 0x000e220000002100 */
[----:B-1----:R-:W-:-:S04]  /*2120*/  ISETP.GE.AND P0, PT, R20, R25, PT ;  /* 0x000000191400720c */ /* 0x002fc80003f06270 */
[----:B------:R-:W-:Y:S02]  /*2130*/  SEL R3, R25, RZ, P0 ;  /* 0x000000ff19037207 */ /* 0x000fe40000000000 */
[----:B------:R-:W-:-:S03]  /*2140*/  IADD3 R79, R26, 0x8, RZ ;  /* 0x000000081a4f7810 */ /* 0x000fc60007ffe0ff */
[----:B------:R-:W-:Y:S01]  /*2150*/  IMAD.IADD R3, R20, 0x1, R3 ;  /* 0x0000000114037824 */ /* 0x000fe200078e0203 */
[----:B------:R-:W-:-:S04]  /*2160*/  LOP3.LUT R87, R87, 0x1c0, RZ, 0xc0, !PT ;  /* 0x000001c057577812 */ /* 0x000fc800078ec0ff */
[----:B------:R-:W-:Y:S02]  /*2170*/  SHF.R.S32.HI R12, RZ, 0x1f, R3 ;  /* 0x0000001fff0c7819 */ /* 0x000fe40000011403 */
[----:B------:R-:W-:Y:S02]  /*2180*/  SHF.R.U32.HI R82, RZ, 0x3, R87 ;  /* 0x00000003ff527819 */ /* 0x000fe40000011657 */
[----:B------:R-:W-:Y:S01]  /*2190*/  LEA.HI R12, R12, R3, RZ, 0x3 ;  /* 0x000000030c0c7211 */ /* 0x000fe200078f18ff */
[----:B0-----:R-:W-:-:S05]  /*21a0*/  VIADD R32, R32, 0xffffff80 ;  /* 0xffffff8020207836 */ /* 0x001fca0000000000 */
[----:B------:R-:W-:-:S04]  /*21b0*/  SHF.R.S32.HI R26, RZ, 0x1f, R32 ;  /* 0x0000001fff1a7819 */ /* 0x000fc80000011420 */
[----:B------:R-:W-:Y:S01]  /*21c0*/  LEA.HI R26, R26, R32, RZ, 0x5 ;  /* 0x000000201a1a7211 */ /* 0x000fe200078f28ff */
[----:B------:R-:W-:Y:S01]  /*21d0*/  VIADD R32, R18, 0x40 ;  /* 0x0000004012207836 */ /* 0x000fe20000000000 */
[----:B------:R-:W-:-:S03]  /*21e0*/  LOP3.LUT R3, R87, 0x18, R20, 0xf8, !PT ;  /* 0x0000001857037812 */ /* 0x000fc600078ef814 */
[----:B------:R-:W-:Y:S01]  /*21f0*/  IMAD.SHL.U32 R32, R32, 0x40, RZ ;  /* 0x0000004020207824 */ /* 0x000fe200078e00ff */
[----:B------:R-:W-:Y:S02]  /*2200*/  LOP3.LUT R3, R3, R82, RZ, 0x3c, !PT ;  /* 0x0000005203037212 */ /* 0x000fe400078e3cff */
[----:B------:R-:W-:Y:S02]  /*2210*/  SHF.R.S32.HI R26, RZ, 0x5, R26 ;  /* 0x00000005ff1a7819 */ /* 0x000fe4000001141a */
[----:B------:R-:W-:Y:S01]  /*2220*/  LOP3.LUT R32, R32, 0x1c0, RZ, 0xc0, !PT ;  /* 0x000001c020207812 */ /* 0x000fe200078ec0ff */
[----:B------:R-:W-:Y:S01]  /*2230*/  IMAD.WIDE.U32 R8, R18, R56, R20 ;  /* 0x0000003812087225 */ /* 0x000fe200078e0014 */
[--C-:B------:R-:W-:Y:S02]  /*2240*/  SHF.R.S32.HI R72, RZ, 0x3, R12.reuse ;  /* 0x00000003ff487819 */ /* 0x100fe4000001140c */
[----:B------:R-:W-:Y:S01]  /*2250*/  LOP3.LUT R71, R12, 0xfffffff8, RZ, 0xc0, !PT ;  /* 0xfffffff80c477812 */ /* 0x000fe200078ec0ff */
[----:B------:R-:W-:Y:S01]  /*2260*/  IMAD R77, R26, 0x200, R3 ;  /* 0x000002001a4d7824 */ /* 0x000fe200078e0203 */
[----:B------:R-:W-:-:S02]  /*2270*/  LOP3.LUT R3, R87, 0x38, R12, 0xf8, !PT ;  /* 0x0000003857037812 */ /* 0x000fc400078ef80c */
[----:B------:R-:W-:Y:S02]  /*2280*/  LOP3.LUT R12, R32, 0x38, R12, 0xf8, !PT ;  /* 0x00000038200c7812 */ /* 0x000fe400078ef80c */
[C---:B------:R-:W-:Y:S01]  /*2290*/  IADD3 R32, R18.reuse, 0x40, RZ ;  /* 0x0000004012207810 */ /* 0x040fe20007ffe0ff */
[----:B------:R-:W-:Y:S01]  /*22a0*/  IMAD.IADD R9, R13, 0x1, R9 ;  /* 0x000000010d097824 */ /* 0x000fe200078e0209 */
[----:B------:R-:W-:Y:S01]  /*22b0*/  SHF.R.S32.HI R13, RZ, 0x1f, R31 ;  /* 0x0000001fff0d7819 */ /* 0x000fe2000001141f */
[----:B------:R-:W-:-:S04]  /*22c0*/  IMAD.WIDE.U32 R6, R18, R50, R40 ;  /* 0x0000003212067225 */ /* 0x000fc800078e0028 */
[----:B------:R-:W-:Y:S02]  /*22d0*/  IMAD.SHL.U32 R32, R32, 0x40, RZ ;  /* 0x0000004020207824 */ /* 0x000fe400078e00ff */
[----:B------:R-:W-:Y:S01]  /*22e0*/  IMAD.WIDE.U32 R10, R18, R50, R20 ;  /* 0x00000032120a7225 */ /* 0x000fe200078e0014 */
[----:B------:R-:W-:-:S03]  /*22f0*/  IADD3 R7, R7, R15, RZ ;  /* 0x0000000f07077210 */ /* 0x000fc60007ffe0ff */
[----:B------:R-:W-:Y:S01]  /*2300*/  IMAD R14, R13, R50, RZ ;  /* 0x000000320d0e7224 */ /* 0x000fe200078e02ff */
[----:B------:R-:W-:Y:S01]  /*2310*/  LOP3.LUT R32, R32, 0x1c0, RZ, 0xc0, !PT ;  /* 0x000001c020207812 */ /* 0x000fe200078ec0ff */
[----:B------:R-:W-:Y:S02]  /*2320*/  IMAD.IADD R11, R15, 0x1, R11 ;  /* 0x000000010f0b7824 */ /* 0x000fe400078e020b */
[----:B------:R-:W-:Y:S01]  /*2330*/  IMAD R69, R31, R51, R14 ;  /* 0x000000331f457224 */ /* 0x000fe200078e020e */
[----:B------:R-:W-:Y:S01]  /*2340*/  SHF.R.U32.HI R32, RZ, 0x3, R32 ;  /* 0x00000003ff207819 */ /* 0x000fe20000011620 */
[----:B------:R-:W-:Y:S02]  /*2350*/  IMAD R14, R13, R56, RZ ;  /* 0x000000380d0e7224 */ /* 0x000fe400078e02ff */
[----:B------:R-:W-:Y:S01]  /*2360*/  IMAD.MOV.U32 R80, RZ, RZ, 0x20 ;  /* 0x00000020ff507424 */ /* 0x000fe200078e00ff */
[----:B------:R-:W-:Y:S01]  /*2370*/  SHF.L.U64.HI R85, R56, 0x6, R57 ;  /* 0x0000000638557819 */ /* 0x000fe20000010239 */
[----:B------:R-:W-:Y:S01]  /*2380*/  IMAD.WIDE.U32 R46, R31, R50, R6 ;  /* 0x000000321f2e7225 */ /* 0x000fe200078e0006 */
[----:B------:R-:W-:-:S02]  /*2390*/  IADD3 R58, P2, R18, R27, RZ ;  /* 0x0000001b123a7210 */ /* 0x000fc40007f5e0ff */
[----:B------:R-:W-:Y:S01]  /*23a0*/  LOP3.LUT R67, R3, R82, RZ, 0x3c, !PT ;  /* 0x0000005203437212 */ /* 0x000fe200078e3cff */
[C---:B------:R-:W-:Y:S01]  /*23b0*/  IMAD.WIDE.U32 R48, R31.reuse, R50, R10 ;  /* 0x000000321f307225 */ /* 0x040fe200078e000a */
[----:B------:R-:W-:Y:S02]  /*23c0*/  SHF.L.U64.HI R88, R44, 0x6, R45 ;  /* 0x000000062c587819 */ /* 0x000fe4000001022d */
[----:B------:R-:W-:Y:S01]  /*23d0*/  SHF.L.U64.HI R84, R50, 0x6, R51 ;  /* 0x0000000632547819 */ /* 0x000fe20000010233 */
[----:B------:R-:W-:Y:S01]  /*23e0*/  IMAD R7, R31, R57, R14 ;  /* 0x000000391f077224 */ /* 0x000fe200078e020e */
[----:B------:R-:W-:Y:S01]  /*23f0*/  SEL R80, R80, 0xffffffe0, !P1 ;  /* 0xffffffe050507807 */ /* 0x000fe20004800000 */
[----:B------:R-:W-:Y:S01]  /*2400*/  IMAD R11, R57, 0x60, RZ ;  /* 0x00000060390b7824 */ /* 0x000fe200078e02ff */
[----:B------:R-:W-:Y:S01]  /*2410*/  LOP3.LUT R12, R12, R32, RZ, 0x3c, !PT ;  /* 0x000000200c0c7212 */ /* 0x000fe200078e3cff */
[----:B------:R-:W-:Y:S01]  /*2420*/  IMAD.SHL.U32 R83, R56, 0x40, RZ ;  /* 0x0000004038537824 */ /* 0x000fe200078e00ff */
[----:B------:R-:W-:Y:S01]  /*2430*/  SEL R3, RZ, 0xffffff80, P3 ;  /* 0xffffff80ff037807 */ /* 0x000fe20001800000 */
[----:B------:R-:W-:-:S04]  /*2440*/  IMAD.WIDE.U32 R54, R31, R56, R8 ;  /* 0x000000381f367225 */ /* 0x000fc800078e0008 */
[----:B------:R-:W-:Y:S02]  /*2450*/  IMAD R15, R45, 0x60, RZ ;  /* 0x000000602d0f7824 */ /* 0x000fe400078e02ff */
[----:B------:R-:W-:Y:S02]  /*2460*/  IMAD.SHL.U32 R86, R44, 0x40, RZ ;  /* 0x000000402c567824 */ /* 0x000fe400078e00ff */
[----:B------:R-:W-:Y:S02]  /*2470*/  IMAD R75, R51, 0x60, RZ ;  /* 0x00000060334b7824 */ /* 0x000fe400078e02ff */
[----:B------:R-:W-:Y:S02]  /*2480*/  IMAD.SHL.U32 R89, R50, 0x40, RZ ;  /* 0x0000004032597824 */ /* 0x000fe400078e00ff */
[----:B------:R-:W-:-:S04]  /*2490*/  IMAD.WIDE.U32 R56, R56, 0x60, RZ ;  /* 0x0000006038387825 */ /* 0x000fc800078e00ff */
[----:B------:R-:W-:Y:S02]  /*24a0*/  VIADD R33, R18, 0x40 ;  /* 0x0000004012217836 */ /* 0x000fe40000000000 */
[----:B------:R-:W-:Y:S01]  /*24b0*/  IMAD.WIDE.U32 R44, R44, 0x60, RZ ;  /* 0x000000602c2c7825 */ /* 0x000fe200078e00ff */
[----:B------:R-:W-:-:S03]  /*24c0*/  LOP3.LUT R3, R0, 0x80, R3, 0xc8, !PT ;  /* 0x0000008000037812 */ /* 0x000fc600078ec803 */
[----:B------:R-:W-:Y:S01]  /*24d0*/  IMAD.WIDE.U32 R50, R50, 0x60, RZ ;  /* 0x0000006032327825 */ /* 0x000fe200078e00ff */
[----:B------:R-:W-:Y:S02]  /*24e0*/  SHF.R.S32.HI R81, RZ, 0x1f, R33 ;  /* 0x0000001fff517819 */ /* 0x000fe40000011421 */
[----:B------:R-:W-:Y:S01]  /*24f0*/  IADD3 R74, R57, R11, RZ ;  /* 0x0000000b394a7210 */ /* 0x000fe20007ffe0ff */
[----:B------:R-:W-:Y:S01]  /*2500*/  IMAD.X R59, R97, 0x1, R24, P2 ;  /* 0x00000001613b7824 */ /* 0x000fe200010e0618 */
[----:B------:R-:W-:Y:S01]  /*2510*/  SHF.R.S32.HI R64, RZ, 0x1f, R71 ;  /* 0x0000001fff407819 */ /* 0x000fe20000011447 */
[----:B------:R-:W-:Y:S01]  /*2520*/  IMAD.IADD R70, R47, 0x1, R69 ;  /* 0x000000012f467824 */ /* 0x000fe200078e0245 */
[----:B------:R-:W-:Y:S01]  /*2530*/  ISETP.GE.AND P1, PT, R20, UR4, PT ;  /* 0x0000000414007c0c */ /* 0x000fe2000bf26270 */
[----:B------:R-:W-:Y:S01]  /*2540*/  IMAD.SHL.U32 R78, R25, 0x2, RZ ;  /* 0x00000002194e7824 */ /* 0x000fe200078e00ff */
[----:B------:R-:W-:Y:S01]  /*2550*/  ISETP.GE.AND P2, PT, R99, UR4, PT ;  /* 0x0000000463007c0c */ /* 0x000fe2000bf46270 */
[----:B------:R-:W-:Y:S01]  /*2560*/  IMAD.IADD R76, R45, 0x1, R15 ;  /* 0x000000012d4c7824 */ /* 0x000fe200078e020f */
[----:B------:R-:W-:Y:S01]  /*2570*/  IADD3 R63, R43, R63, RZ ;  /* 0x0000003f2b3f7210 */ /* 0x000fe20007ffe0ff */
[----:B------:R-:W-:Y:S01]  /*2580*/  IMAD.IADD R75, R51, 0x1, R75 ;  /* 0x00000001334b7824 */ /* 0x000fe200078e024b */
[----:B------:R-:W-:Y:S01]  /*2590*/  LOP3.LUT R0, R0, 0x40, RZ, 0xc0, !PT ;  /* 0x0000004000007812 */ /* 0x000fe200078ec0ff */
[----:B------:R-:W-:-:S02]  /*25a0*/  IMAD.IADD R73, R80, 0x1, R77 ;  /* 0x0000000150497824 */ /* 0x000fc400078e024d */
[----:B------:R-:W-:Y:S02]  /*25b0*/  IMAD.IADD R69, R69, 0x1, R49 ;  /* 0x0000000145457824 */ /* 0x000fe400078e0231 */
[----:B------:R-:W-:Y:S02]  /*25c0*/  IMAD.IADD R68, R53, 0x1, R7 ;  /* 0x0000000135447824 */ /* 0x000fe400078e0207 */
[----:B------:R-:W-:Y:S02]  /*25d0*/  IMAD.IADD R66, R7, 0x1, R55 ;  /* 0x0000000107427824 */ /* 0x000fe400078e0237 */
[----:B------:R-:W-:Y:S02]  /*25e0*/  IMAD R67, R26, 0x200, R67 ;  /* 0x000002001a437824 */ /* 0x000fe400078e0243 */
[----:B--2---:R-:W-:Y:S01]  /*25f0*/  IMAD.IADD R65, R4, 0x1, R12 ;  /* 0x0000000104417824 */ /* 0x004fe200078e020c */
[----:B------:R-:W-:Y:S06]  /*2600*/  @!P6 BAR.SYNC.DEFER_BLOCKING 0x9, 0x100 ;  /* 0x024400000000eb1d */ /* 0x000fec0000010000 */
.L_x_11608:
[----:B------:R-:W0:Y:S01]  /*2610*/  LDC.64 R102, c[0x0][0x2d8] ;  /* 0x0000b600ff667b82 */ /* 0x000e220000000a00 */
[----:B------:R-:W-:Y:S01]  /*2620*/  VIADD R61, R61, 0xffffffff ;  /* 0xffffffff3d3d7836 */ /* 0x000fe20000000000 */
[----:B------:R-:W-:Y:S05]  /*2630*/  YIELD ;  /* 0x0000000000007946 */ /* 0x000fea0003800000 */
[----:B------:R-:W-:Y:S01]  /*2640*/  SHF.R.S32.HI R11, RZ, 0x1f, R61 ;  /* 0x0000001fff0b7819 */ /* 0x000fe2000001143d */
[----:B-1----:R-:W1:Y:S01]  /*2650*/  LDC R105, c[0x0][0x3d4] ;  /* 0x0000f500ff697b82 */ /* 0x002e620000000800 */
[-C--:B------:R-:W-:Y:S01]  /*2660*/  IMAD R5, R76, R61.reuse, RZ ;  /* 0x0000003d4c057224 */ /* 0x080fe200078e02ff */
[----:B------:R-:W-:Y:S01]  /*2670*/  BSSY B0, `(.L_x_11561) ;  /* 0x00002af000007945 */ /* 0x000fe20003800000 */
[----:B------:R-:W-:-:S04]  /*2680*/  IMAD.WIDE.U32 R106, R44, R61, RZ ;  /* 0x0000003d2c6a7225 */ /* 0x000fc800078e00ff */
[----:B------:R-:W-:Y:S01]  /*2690*/  IMAD R5, R11, R44, R5 ;  /* 0x0000002c0b057224 */ /* 0x000fe200078e0205 */
[CC--:B------:R-:W-:Y:S01]  /*26a0*/  IADD3 R4, P3, P4, R93.reuse, R106.reuse, R86 ;  /* 0x0000006a5d047210 */ /* 0x0c0fe20007c7e056 */
[C---:B------:R-:W-:Y:S01]  /*26b0*/  IMAD R108, R16.reuse, 0x1800, R77 ;  /* 0x00001800106c7824 */ /* 0x040fe200078e024d */
[----:B------:R-:W-:Y:S01]  /*26c0*/  IADD3 R6, P5, R93, R106, RZ ;  /* 0x0000006a5d067210 */ /* 0x000fe20007fbe0ff */
[----:B------:R-:W-:Y:S02]  /*26d0*/  IMAD.IADD R109, R107, 0x1, R5 ;  /* 0x000000016b6d7824 */ /* 0x000fe400078e0205 */
[----:B------:R-:W-:Y:S02]  /*26e0*/  IMAD R104, R16, 0x1800, R73 ;  /* 0x0000180010687824 */ /* 0x000fe400078e0249 */
[----:B------:R-:W-:Y:S01]  /*26f0*/  IMAD.X R7, R109, 0x1, R91, P5 ;  /* 0x000000016d077824 */ /* 0x000fe200028e065b */
[----:B------:R-:W-:Y:S01]  /*2700*/  IADD3.X R5, R91, R109, R88, P3, P4 ;  /* 0x0000006d5b057210 */ /* 0x000fe20001fe8458 */
[--C-:B------:R-:W-:Y:S01]  /*2710*/  IMAD R108, R108, 0x2, R23.reuse ;  /* 0x000000026c6c7824 */ /* 0x100fe200078e0217 */
[-C--:B0-----:R-:W-:Y:S01]  /*2720*/  LEA R12, P3, R4, R102.reuse, 0x1 ;  /* 0x00000066040c7211 */ /* 0x081fe200078608ff */
[----:B------:R-:W-:Y:S01]  /*2730*/  IMAD R104, R104, 0x2, R23 ;  /* 0x0000000268687824 */ /* 0x000fe200078e0217 */
[----:B------:R-:W-:-:S02]  /*2740*/  LEA R14, P5, R6, R102, 0x1 ;  /* 0x00000066060e7211 */ /* 0x000fc400078a08ff */
[-C--:B------:R-:W-:Y:S02]  /*2750*/  LEA.HI.X R13, R4, R103.reuse, R5, 0x1, P3 ;  /* 0x00000067040d7211 */ /* 0x080fe400018f0c05 */
[----:B-1----:R-:W-:Y:S02]  /*2760*/  ISETP.GE.AND P3, PT, R105, 0x1, PT ;  /* 0x000000016900780c */ /* 0x002fe40003f66270 */
[----:B------:R-:W-:Y:S02]  /*2770*/  ISETP.GT.AND P4, PT, R61, R30, PT ;  /* 0x0000001e3d00720c */ /* 0x000fe40003f84270 */
[----:B------:R-:W-:Y:S02]  /*2780*/  LEA.HI.X R15, R6, R103, R7, 0x1, P5 ;  /* 0x00000067060f7211 */ /* 0x000fe400028f0c07 */
[----:B------:R-:W-:-:S07]  /*2790*/  P2R R100, PR, RZ, 0x10 ;  /* 0x00000010ff647803 */ /* 0x000fce0000000000 */
        /* <DEDUP_REMOVED lines=43> */
.L_x_11565:
[----:B------:R-:W-:Y:S05]  /*2a50*/  BSYNC B1 ;  /* 0x0000000000017941 */ /* 0x000fea0003800000 */
.L_x_11564:
[----:B0-----:R-:W-:Y:S01]  /*2a60*/  VIADD R8, R18, 0x40 ;  /* 0x0000004012087836 */ /* 0x001fe20000000000 */
[----:B------:R-:W-:Y:S01]  /*2a70*/  BSSY B1, `(.L_x_11566) ;  /* 0x000001d000017945 */ /* 0x000fe20003800000 */
[----:B------:R-:W-:Y:S02]  /*2a80*/  CS2R R26, SRZ ;  /* 0x00000000001a7805 */ /* 0x000fe4000001ff00 */
[----:B-----5:R-:W-:Y:S01]  /*2a90*/  MOV R102, R32 ;  /* 0x0000002000667202 */ /* 0x020fe20000000f00 */
[----:B------:R-:W-:Y:S01]  /*2aa0*/  IMAD.MOV.U32 R103, RZ, RZ, R33 ;  /* 0x000000ffff677224 */ /* 0x000fe200078e0021 */
[----:B------:R-:W-:Y:S02]  /*2ab0*/  ISETP.GE.AND P5, PT, R8, R101, PT ;  /* 0x000000650800720c */ /* 0x000fe40003fa6270 */
[----:B------:R-:W-:Y:S02]  /*2ac0*/  CS2R R8, SRZ ;  /* 0x0000000000087805 */ /* 0x000fe4000001ff00 */
[----:B------:R-:W-:-:S09]  /*2ad0*/  CS2R R24, SRZ ;  /* 0x0000000000187805 */ /* 0x000fd2000001ff00 */
        /* <DEDUP_REMOVED lines=22> */
.L_x_11567:
[----:B------:R-:W-:Y:S05]  /*2c40*/  BSYNC B1 ;  /* 0x0000000000017941 */ /* 0x000fea0003800000 */
.L_x_11566:
        /* <DEDUP_REMOVED lines=23> */
[----:B------:R-:W-:-:S04]  /*2dc0*/  PRMT R106, R106, 0x5410, R7 ;  /* 0x000054106a6a7816 */ /* 0x000fc80000000007 */
[----:B------:R-:W-:Y:S01]  /*2dd0*/  PRMT R103, R4, 0x5410, R5 ;  /* 0x0000541004677816 */ /* 0x000fe20000000005 */
[----:B------:R-:W-:Y:S06]  /*2de0*/  @!P3 BRA `(.L_x_11568) ;  /* 0x000000000004b947 */ /* 0x000fec0003800000 */
[----:B------:R-:W-:Y:S01]  /*2df0*/  BPT.TRAP 0x1 ;  /* 0x000000040000795c */ /* 0x000fe20000300000 */
.L_x_11568:
[----:B------:R-:W-:Y:S01]  /*2e00*/  IMAD R90, R16, 0x8, R17 ;  /* 0x00000008105a7824 */ /* 0x000fe200078e0211 */
[----:B------:R-:W-:Y:S01]  /*2e10*/  SHF.L.U32 R111, R22, 0x1f, RZ ;  /* 0x0000001f166f7819 */ /* 0x000fe200000006ff */
[----:B------:R-:W-:Y:S03]  /*2e20*/  BSSY B1, `(.L_x_11569) ;  /* 0x0000003000017945 */ /* 0x000fe60003800000 */
[----:B------:R-:W0:Y:S02]  /*2e30*/  SYNCS.PHASECHK.TRANS64.TRYWAIT P6, [R90+URZ+0x32490], R111 ;  /* 0x0324906f5a0075a7 */ /* 0x000e2400080c017f */
[----:B0-----:R-:W-:Y:S05]  /*2e40*/  @!P6 BRA `(.L_x_11570) ;  /* 0x000001880060e947 */ /* 0x001fea0003800000 */
.L_x_11810:
[----:B------:R-:W-:Y:S05]  /*2e50*/  BSYNC B1 ;  /* 0x0000000000017941 */ /* 0x000fea0003800000 */
.L_x_11569:
        /* <DEDUP_REMOVED lines=49> */
.L_x_11576:
[----:B------:R-:W-:Y:S05]  /*3170*/  BSYNC B3 ;  /* 0x0000000000037941 */ /* 0x000fea0003800000 */
.L_x_11575:
[----:B--2---:R1:W-:Y:S02]  /*3180*/  STG.E.128 desc[UR52][R14.64], R4 ;  /* 0x000000040e007986 */ /* 0x0043e4000c101d34 */
.L_x_11574:
[----:B------:R-:W-:Y:S05]  /*3190*/  BSYNC B2 ;  /* 0x0000000000027941 */ /* 0x000fea0003800000 */
.L_x_11573:
[----:B------:R-:W-:Y:S05]  /*31a0*/  @P2 BRA `(.L_x_11572) ;  /* 0x0000000000c02947 */ /* 0x000fea0003800000 */
[----:B-1----:R1:W2:Y:S01]  /*31b0*/  LDS.128 R4, [R104] ;  /* 0x0000000068047984 */ /* 0x0022a20000000c00 */
        /* <DEDUP_REMOVED lines=45> */
.L_x_11578:
[----:B------:R-:W-:Y:S05]  /*3490*/  BSYNC B2 ;  /* 0x0000000000027941 */ /* 0x000fea0003800000 */
.L_x_11577:
[----:B--2---:R2:W-:Y:S02]  /*34a0*/  STG.E.128 desc[UR52][R14.64+0x40], R4 ;  /* 0x000040040e007986 */ /* 0x0045e4000c101d34 */
.L_x_11572:
[----:B------:R-:W-:Y:S05]  /*34b0*/  BSYNC B1 ;  /* 0x0000000000017941 */ /* 0x000fea0003800000 */
.L_x_11571:
        /* <DEDUP_REMOVED lines=48> */
.L_x_11583:
[----:B------:R-:W-:Y:S05]  /*37c0*/  BSYNC B2 ;  /* 0x0000000000027941 */ /* 0x000fea0003800000 */
.L_x_11582:
[----:B--2---:R3:W-:Y:S02]  /*37d0*/  STG.E.128 desc[UR52][R12.64], R4 ;  /* 0x000000040c007986 */ /* 0x0047e4000c101d34 */
.L_x_11581:
[----:B------:R-:W-:Y:S05]  /*37e0*/  BSYNC B1 ;  /* 0x0000000000017941 */ /* 0x000fea0003800000 */
.L_x_11580:
        /* <DEDUP_REMOVED lines=47> */
.L_x_11585:
[----:B------:R-:W-:Y:S05]  /*3ae0*/  BSYNC B1 ;  /* 0x0000000000017941 */ /* 0x000fea0003800000 */
.L_x_11584:
[----:B--2---:R1:W-:Y:S01]  /*3af0*/  STG.E.128 desc[UR52][R12.64+0x40], R4 ;  /* 0x000040040c007986 */ /* 0x0043e2000c101d34 */
[----:B------:R-:W-:Y:S05]  /*3b00*/  BRA `(.L_x_11579) ;  /* 0x0000001400947947 */ /* 0x000fea0003800000 */
.L_x_11563:
[----:B------:R-:W-:Y:S02]  /*3b10*/  IADD3 R5, R18, 0x40, RZ ;  /* 0x0000004012057810 */ /* 0x000fe40007ffe0ff */
[----:B------:R-:W-:Y:S02]  /*3b20*/  CS2R R14, SRZ ;  /* 0x00000000000e7805 */ /* 0x000fe4000001ff00 */
[----:B------:R-:W-:Y:S02]  /*3b30*/  CS2R R12, SRZ ;  /* 0x00000000000c7805 */ /* 0x000fe4000001ff00 */
[----:B------:R-:W-:Y:S02]  /*3b40*/  CS2R R26, SRZ ;  /* 0x00000000001a7805 */ /* 0x000fe4000001ff00 */
[----:B------:R-:W-:Y:S02]  /*3b50*/  ISETP.GE.AND P3, PT, R5, R101, PT ;  /* 0x000000650500720c */ /* 0x000fe40003f66270 */
[----:B------:R-:W-:-:S02]  /*3b60*/  CS2R R24, SRZ ;  /* 0x0000000000187805 */ /* 0x000fc4000001ff00 */
        /* <DEDUP_REMOVED lines=33> */
[----:B--2---:R-:W-:Y:S01]  /*3d80*/  IMAD.MOV.U32 R32, RZ, RZ, R14 ;  /* 0x000000ffff207224 */ /* 0x004fe200078e000e */
[----:B---3--:R-:W-:Y:S01]  /*3d90*/  MOV R35, R13 ;  /* 0x0000000d00237202 */ /* 0x008fe20000000f00 */
[----:B------:R-:W-:Y:S02]  /*3da0*/  IMAD.MOV.U32 R34, RZ, RZ, R12 ;  /* 0x000000ffff227224 */ /* 0x000fe400078e000c */
[----:B------:R-:W-:Y:S01]  /*3db0*/  IMAD.MOV.U32 R33, RZ, RZ, R15 ;  /* 0x000000ffff217224 */ /* 0x000fe200078e000f */
[----:B------:R-:W-:Y:S02]  /*3dc0*/  PRMT R122, R35, 0x7610, R122 ;  /* 0x00007610237a7816 */ /* 0x000fe4000000007a */
[----:B------:R-:W-:-:S02]  /*3dd0*/  PRMT R132, R32, 0x5410, R34 ;  /* 0x0000541020847816 */ /* 0x000fc40000000022 */
[----:B------:R-:W-:Y:S01]  /*3de0*/  PRMT R125, R33, 0x7610, R125 ;  /* 0x00007610217d7816 */ /* 0x000fe2000000007d */
[----:B----4-:R-:W-:Y:S02]  /*3df0*/  IMAD.MOV.U32 R32, RZ, RZ, R26 ;  /* 0x000000ffff207224 */ /* 0x010fe400078e001a */
[----:B------:R-:W-:Y:S02]  /*3e00*/  IMAD.MOV.U32 R34, RZ, RZ, R24 ;  /* 0x000000ffff227224 */ /* 0x000fe400078e0018 */
[----:B------:R-:W-:Y:S02]  /*3e10*/  IMAD.MOV.U32 R35, RZ, RZ, R25 ;  /* 0x000000ffff237224 */ /* 0x000fe400078e0019 */
[----:B------:R-:W-:Y:S01]  /*3e20*/  IMAD.MOV.U32 R33, RZ, RZ, R27 ;  /* 0x000000ffff217224 */ /* 0x000fe200078e001b */
[----:B------:R-:W-:Y:S02]  /*3e30*/  PRMT R133, R32, 0x5410, R34 ;  /* 0x0000541020857816 */ /* 0x000fe40000000022 */
[----:B------:R-:W-:-:S02]  /*3e40*/  PRMT R122, R122, 0x5410, R35 ;  /* 0x000054107a7a7816 */ /* 0x000fc40000000023 */
[----:B------:R-:W-:Y:S01]  /*3e50*/  PRMT R125, R125, 0x5410, R33 ;  /* 0x000054107d7d7816 */ /* 0x000fe20000000021 */
[----:B-----5:R-:W-:Y:S01]  /*3e60*/  IMAD.MOV.U32 R32, RZ, RZ, R6 ;  /* 0x000000ffff207224 */ /* 0x020fe200078e0006 */
[----:B------:R-:W-:Y:S01]  /*3e70*/  MOV R33, R7 ;  /* 0x0000000700217202 */ /* 0x000fe20000000f00 */
[----:B------:R-:W-:Y:S02]  /*3e80*/  IMAD.MOV.U32 R34, RZ, RZ, R4 ;  /* 0x000000ffff227224 */ /* 0x000fe400078e0004 */
[----:B------:R-:W-:Y:S01]  /*3e90*/  IMAD.MOV.U32 R35, RZ, RZ, R5 ;  /* 0x000000ffff237224 */ /* 0x000fe200078e0005 */
[----:B------:R-:W-:Y:S01]  /*3ea0*/  PRMT R117, R32, 0x5410, R33 ;  /* 0x0000541020757816 */ /* 0x000fe20000000021 */
[----:B------:R-:W-:-:S03]  /*3eb0*/  IMAD.MOV.U32 R32, RZ, RZ, R10 ;  /* 0x000000ffff207224 */ /* 0x000fc600078e000a */
        /* <DEDUP_REMOVED lines=8> */
.L_x_11586:
        /* <DEDUP_REMOVED lines=9> */
.L_x_11811:
[----:B------:R-:W-:Y:S05]  /*3fd0*/  BSYNC B1 ;  /* 0x0000000000017941 */ /* 0x000fea0003800000 */
.L_x_11587:
[----:B------:R-:W-:Y:S01]  /*3fe0*/  ISETP.GE.OR P5, PT, R18, R101, P1 ;  /* 0x000000651200720c */ /* 0x000fe20000fa6670 */
[----:B------:R-:W-:-:S12]  /*3ff0*/  BSSY B1, `(.L_x_11589) ;  /* 0x000007c000017945 */ /* 0x000fd80003800000 */
[----:B------:R-:W-:Y:S05]  /*4000*/  @P5 BRA `(.L_x_11590) ;  /* 0x0000000400e85947 */ /* 0x000fea0003800000 */
[----:B------:R-:W1:Y:S01]  /*4010*/  S2R R34, SR_TID.X ;  /* 0x0000000000227919 */ /* 0x000e620000002100 */
        /* <DEDUP_REMOVED lines=12> */
[----:B------:R-:W-:-:S03]  /*40e0*/  IMAD R32, R32, 0x2, R17 ;  /* 0x0000000220207824 */ /* 0x000fc600078e0211 */
[----:B------:R-:W-:-:S04]  /*40f0*/  SHF.L.U32 R116, R33, 0x3, RZ ;  /* 0x0000000321747819 */ /* 0x000fc800000006ff */
[----:B------:R-:W-:Y:S01]  /*4100*/  LOP3.LUT R33, R87, 0x38, R116, 0xf8, !PT ;  /* 0x0000003857217812 */ /* 0x000fe200078ef874 */
[----:B-1----:R-:W-:-:S03]  /*4110*/  VIADD R35, R34, 0xffffff80 ;  /* 0xffffff8022237836 */ /* 0x002fc60000000000 */
[----:B------:R-:W-:Y:S02]  /*4120*/  LOP3.LUT R33, R33, R82, RZ, 0x3c, !PT ;  /* 0x0000005221217212 */ /* 0x000fe400078e3cff */
[----:B------:R-:W-:-:S04]  /*4130*/  SHF.R.S32.HI R34, RZ, 0x1f, R35 ;  /* 0x0000001fff227819 */ /* 0x000fc80000011423 */
[----:B------:R-:W-:-:S04]  /*4140*/  LEA.HI R34, R34, R35, RZ, 0x5 ;  /* 0x0000002322227211 */ /* 0x000fc800078f28ff */
[----:B------:R-:W-:-:S05]  /*4150*/  SHF.R.S32.HI R34, RZ, 0x5, R34 ;  /* 0x00000005ff227819 */ /* 0x000fca0000011422 */
        /* <DEDUP_REMOVED lines=35> */
[----:B------:R-:W-:Y:S01]  /*4390*/  HADD2.F32 R15, -RZ, R125.H1_H1 ;  /* 0x3000007dff0f7230 */ /* 0x000fe20000004100 */
[----:B------:R-:W-:Y:S01]  /*43a0*/  F2FP.F16.F32.PACK_AB R121, R124, R121 ;  /* 0x000000797c79723e */ /* 0x000fe200000000ff */
[----:B------:R-:W-:-:S02]  /*43b0*/  HADD2.F32 R35, -RZ, R35.H1_H1 ;  /* 0x30000023ff237230 */ /* 0x000fc40000004100 */
[-C--:B------:R-:W-:Y:S01]  /*43c0*/  FMUL.FTZ R128, R39, R26.reuse ;  /* 0x0000001a27807220 */ /* 0x080fe20000410000 */
[----:B------:R-:W-:Y:S02]  /*43d0*/  HADD2.F32 R14, -RZ, R125.H0_H0 ;  /* 0x2000007dff0e7230 */ /* 0x000fe40000004100 */
        /* <DEDUP_REMOVED lines=17> */
[----:B------:R-:W-:-:S02]  /*44f0*/  HADD2.F32 R14, -RZ, R132.H1_H1 ;  /* 0x30000084ff0e7230 */ /* 0x000fc40000004100 */
        /* <DEDUP_REMOVED lines=8> */
[----:B------:R-:W-:Y:S01]  /*4580*/  HADD2.F32 R24, -RZ, R133.H0_H0 ;  /* 0x20000085ff187230 */ /* 0x000fe20000004100 */
        /* <DEDUP_REMOVED lines=21> */
.L_x_11592:
[----:B------:R-:W-:Y:S05]  /*46e0*/  BSYNC B2 ;  /* 0x0000000000027941 */ /* 0x000fea0003800000 */
.L_x_11591:
        /* <DEDUP_REMOVED lines=12> */
.L_x_11590:
[----:B------:R-:W-:Y:S05]  /*47b0*/  BSYNC B1 ;  /* 0x0000000000017941 */ /* 0x000fea0003800000 */
.L_x_11589:
[----:B-1----:R-:W-:Y:S01]  /*47c0*/  IADD3 R13, R18, 0x40, RZ ;  /* 0x00000040120d7810 */ /* 0x002fe20007ffe0ff */
[----:B--2---:R-:W-:-:S03]  /*47d0*/  IMAD R12, R81, R104, RZ ;  /* 0x00000068510c7224 */ /* 0x004fc600078e02ff */
[C---:B------:R-:W-:Y:S01]  /*47e0*/  ISETP.GE.OR P5, PT, R13.reuse, R101, P1 ;  /* 0x000000650d00720c */ /* 0x040fe20000fa6670 */
[----:B------:R-:W-:-:S04]  /*47f0*/  IMAD.WIDE.U32 R106, R13, R104, R106 ;  /* 0x000000680d6a7225 */ /* 0x000fc800078e006a */
[----:B------:R-:W-:-:S08]  /*4800*/  IMAD R105, R13, R105, R12 ;  /* 0x000000690d697224 */ /* 0x000fd000078e020c */
[----:B------:R-:W-:Y:S05]  /*4810*/  @P5 BRA `(.L_x_11579) ;  /* 0x0000000800505947 */ /* 0x000fea0003800000 */
[----:B------:R-:W2:Y:S01]  /*4820*/  LDL R14, [R1+0x3c] ;  /* 0x00003c00010e7983 */ /* 0x000ea20000100800 */
[----:B------:R-:W-:Y:S01]  /*4830*/  IMAD.IADD R34, R107, 0x1, R105 ;  /* 0x000000016b227824 */ /* 0x000fe200078e0269 */
[----:B------:R-:W-:Y:S01]  /*4840*/  IADD3 R12, P5, P6, R28, R106, R71 ;  /* 0x0000006a1c0c7210 */ /* 0x000fe20007ebe047 */
[----:B------:R-:W-:Y:S01]  /*4850*/  VIADD R15, R18, 0x40 ;  /* 0x00000040120f7836 */ /* 0x000fe20000000000 */
[----:B------:R-:W-:Y:S01]  /*4860*/  SEL R115, R78, R115, !P0 ;  /* 0x000000734e737207 */ /* 0x000fe20004000000 */
[----:B------:R-:W-:Y:S01]  /*4870*/  VIADD R24, R18, 0x40 ;  /* 0x0000004012187836 */ /* 0x000fe20000000000 */
[----:B------:R-:W-:Y:S01]  /*4880*/  IADD3.X R13, R95, R34, R64, P5, P6 ;  /* 0x000000225f0d7210 */ /* 0x000fe20002fec440 */
[----:B------:R-:W-:Y:S01]  /*4890*/  IMAD.SHL.U32 R15, R15, 0x40, RZ ;  /* 0x000000400f0f7824 */ /* 0x000fe200078e00ff */
[----:B------:R-:W-:Y:S01]  /*48a0*/  LEA R32, P5, R12, R102, 0x1 ;  /* 0x000000660c207211 */ /* 0x000fe200078a08ff */
[----:B------:R-:W-:Y:S01]  /*48b0*/  IMAD.SHL.U32 R24, R24, 0x40, RZ ;  /* 0x0000004018187824 */ /* 0x000fe200078e00ff */
[----:B------:R-:W-:Y:S02]  /*48c0*/  BSSY B1, `(.L_x_11593) ;  /* 0x0000065000017945 */ /* 0x000fe40003800000 */
[----:B------:R-:W-:-:S02]  /*48d0*/  LEA.HI.X R33, R12, R103, R13, 0x1, P5 ;  /* 0x000000670c217211 */ /* 0x000fc400028f0c0d */
[----:B------:R-:W-:Y:S02]  /*48e0*/  SHF.R.S32.HI R12, RZ, 0x1f, R115 ;  /* 0x0000001fff0c7819 */ /* 0x000fe40000011473 */
[----:B------:R-:W-:Y:S02]  /*48f0*/  LOP3.LUT R15, R15, 0x1c0, RZ, 0xc0, !PT ;  /* 0x000001c00f0f7812 */ /* 0x000fe400078ec0ff */
[----:B------:R-:W-:Y:S02]  /*4900*/  LEA.HI R115, R12, R115, RZ, 0x4 ;  /* 0x000000730c737211 */ /* 0x000fe400078f20ff */
[----:B------:R-:W-:Y:S02]  /*4910*/  LOP3.LUT R24, R24, 0x1c0, RZ, 0xc0, !PT ;  /* 0x000001c018187812 */ /* 0x000fe400078ec0ff */
[----:B------:R-:W-:Y:S02]  /*4920*/  LEA.HI.SX32 R35, R115, R72, 0x1c ;  /* 0x0000004873237211 */ /* 0x000fe400078fe2ff */
[----:B------:R-:W-:-:S02]  /*4930*/  SHF.R.U32.HI R15, RZ, 0x3, R15 ;  /* 0x00000003ff0f7819 */ /* 0x000fc4000001160f */
[----:B------:R-:W-:-:S04]  /*4940*/  SHF.L.U32 R35, R35, 0x3, RZ ;  /* 0x0000000323237819 */ /* 0x000fc800000006ff */
[----:B------:R-:W-:-:S04]  /*4950*/  LOP3.LUT R12, R24, 0x38, R35, 0xf8, !PT ;  /* 0x00000038180c7812 */ /* 0x000fc800078ef823 */
[----:B------:R-:W-:-:S05]  /*4960*/  LOP3.LUT R12, R12, R15, RZ, 0x3c, !PT ;  /* 0x0000000f0c0c7212 */ /* 0x000fca00078e3cff */
[----:B--2---:R-:W-:Y:S02]  /*4970*/  IMAD.IADD R13, R14, 0x1, R12 ;  /* 0x000000010e0d7824 */ /* 0x004fe400078e020c */
        /* <DEDUP_REMOVED lines=89> */
.L_x_11594:
[----:B------:R-:W-:Y:S05]  /*4f10*/  BSYNC B1 ;  /* 0x0000000000017941 */ /* 0x000fea0003800000 */
.L_x_11593:
        /* <DEDUP_REMOVED lines=10> */
.L_x_11562:
[----:B------:R-:W-:-:S13]  /*4fc0*/  ISETP.NE.AND P3, PT, R232, 0x3, PT ;  /* 0x00000003e800780c */ /* 0x000fda0003f65270 */
[----:B------:R-:W-:Y:S05]  /*4fd0*/  @!P3 BRA `(.L_x_11595) ;  /* 0x000000000004b947 */ /* 0x000fea0003800000 */
[----:B------:R-:W-:Y:S01]  /*4fe0*/  BPT.TRAP 0x1 ;  /* 0x000000040000795c */ /* 0x000fe20000300000 */
.L_x_11595:
[----:B------:R-:W-:Y:S01]  /*4ff0*/  LEA R90, R16, R17, 0x3 ;  /* 0x00000011105a7211 */ /* 0x000fe200078e18ff */
[----:B------:R-:W-:Y:S01]  /*5000*/  IMAD R101, R61, -0x60, R60 ;  /* 0xffffffa03d657824 */ /* 0x000fe200078e023c */
[----:B------:R-:W-:Y:S01]  /*5010*/  SHF.L.U32 R111, R22, 0x1f, RZ ;  /* 0x0000001f166f7819 */ /* 0x000fe200000006ff */
[----:B------:R-:W-:Y:S03]  /*5020*/  BSSY B1, `(.L_x_11596) ;  /* 0x0000004000017945 */ /* 0x000fe60003800000 */
[----:B------:R-:W0:Y:S01]  /*5030*/  SYNCS.PHASECHK.TRANS64.TRYWAIT P4, [R90+URZ+0x32490], R111 ;  /* 0x0324906f5a0075a7 */ /* 0x000e22000808017f */
[----:B------:R-:W-:Y:S01]  /*5040*/  VIMNMX R101, R101, 0x60, PT ;  /* 0x0000006065657848 */ /* 0x000fe20003fe0100 */
[----:B0-----:R-:W-:Y:S06]  /*5050*/  @!P4 BRA `(.L_x_11597) ;  /* 0x000001680004c947 */ /* 0x001fec0003800000 */
.L_x_11812:
[----:B------:R-:W-:Y:S05]  /*5060*/  BSYNC B1 ;  /* 0x0000000000017941 */ /* 0x000fea0003800000 */
.L_x_11596:
[CC--:B------:R-:W-:Y:S01]  /*5070*/  ISETP.GE.AND P5, PT, R18.reuse, R101.reuse, PT ;  /* 0x000000651200720c */ /* 0x0c0fe20003fa6270 */
[----:B------:R-:W-:Y:S01]  /*5080*/  VIADD R4, R18, 0x40 ;  /* 0x0000004012047836 */ /* 0x000fe20000000000 */
[----:B------:R-:W-:Y:S04]  /*5090*/  BSSY B1, `(.L_x_11598) ;  /* 0x0000007000017945 */ /* 0x000fe80003800000 */
[----:B------:R-:W-:-:S07]  /*50a0*/  ISETP.GE.AND P4, PT, R4, R101, PT ;  /* 0x000000650400720c */ /* 0x000fce0003f86270 */
[----:B------:R-:W-:Y:S06]  /*50b0*/  @P5 BRA `(.L_x_11599) ;  /* 0x0000000000105947 */ /* 0x000fec0003800000 */
[----:B------:R-:W1:Y:S04]  /*50c0*/  @!P1 LDS.128 R4, [R108] ;  /* 0x000000006c049984 */ /* 0x000e680000000c00 */
[----:B------:R-:W2:Y:S04]  /*50d0*/  @!P2 LDS.128 R8, [R104] ;  /* 0x000000006808a984 */ /* 0x000ea80000000c00 */
[----:B-1----:R1:W-:Y:S04]  /*50e0*/  @!P1 STG.E.128 desc[UR52][R14.64], R4 ;  /* 0x000000040e009986 */ /* 0x0023e8000c101d34 */
[----:B--2---:R1:W-:Y:S02]  /*50f0*/  @!P2 STG.E.128 desc[UR52][R14.64+0x40], R8 ;  /* 0x000040080e00a986 */ /* 0x0043e4000c101d34 */
.L_x_11599:
[----:B------:R-:W-:Y:S05]  /*5100*/  BSYNC B1 ;  /* 0x0000000000017941 */ /* 0x000fea0003800000 */
.L_x_11598:
[----:B------:R-:W-:Y:S05]  /*5110*/  @P4 BRA `(.L_x_11579) ;  /* 0x0000000000104947 */ /* 0x000fea0003800000 */
[----:B-1----:R-:W1:Y:S04]  /*5120*/  @!P1 LDS.128 R4, [R108+0x2000] ;  /* 0x002000006c049984 */ /* 0x002e680000000c00 */
[----:B------:R-:W2:Y:S04]  /*5130*/  @!P2 LDS.128 R8, [R104+0x2000] ;  /* 0x002000006808a984 */ /* 0x000ea80000000c00 */
[----:B-1----:R3:W-:Y:S04]  /*5140*/  @!P1 STG.E.128 desc[UR52][R12.64], R4 ;  /* 0x000000040c009986 */ /* 0x0027e8000c101d34 */
[----:B--2---:R3:W-:Y:S02]  /*5150*/  @!P2 STG.E.128 desc[UR52][R12.64+0x40], R8 ;  /* 0x000040080c00a986 */ /* 0x0047e4000c101d34 */
.L_x_11579:
[----:B------:R-:W-:Y:S05]  /*5160*/  BSYNC B0 ;  /* 0x0000000000007941 */ /* 0x000fea0003800000 */
.L_x_11561:
        /* <DEDUP_REMOVED lines=17> */
.L_x_11601:
[----:B------:R-:W-:Y:S05]  /*5280*/  BSYNC B0 ;  /* 0x0000000000007941 */ /* 0x000fea0003800000 */
.L_x_11600:
[----:B------:R-:W2:Y:S01]  /*5290*/  SYNCS.PHASECHK.TRANS64.TRYWAIT P3, [R90+URZ+0x324b0], R111 ;  /* 0x0324b06f5a0075a7 */ /* 0x000ea2000806017f */
[----:B------:R-:W-:Y:S01]  /*52a0*/  ULDC UR42, c[0x0][0x310] ;  /* 0x0000c400002a7ab9 */ /* 0x000fe20000000800 */
[----:B------:R-:W-:Y:S01]  /*52b0*/  ULDC.64 UR38, c[0x0][0x318] ;  /* 0x0000c60000267ab9 */ /* 0x000fe20000000a00 */
[----:B------:R-:W-:Y:S01]  /*52c0*/  ULDC.64 UR36, c[0x0][0x308] ;  /* 0x0000c20000247ab9 */ /* 0x000fe20000000a00 */
[----:B------:R-:W-:Y:S01]  /*52d0*/  BSSY B0, `(.L_x_11602) ;  /* 0x0000003000007945 */ /* 0x000fe20003800000 */
[----:B------:R-:W-:-:S03]  /*52e0*/  IMAD R5, R16, 0x6000, R77 ;  /* 0x0000600010057824 */ /* 0x000fc600078e024d */
[----:B--2---:R-:W-:Y:S05]  /*52f0*/  @!P3 BRA `(.L_x_11603) ;  /* 0x000001640070b947 */ /* 0x004fea0003800000 */
.L_x_11813:
[----:B------:R-:W-:Y:S05]  /*5300*/  BSYNC B0 ;  /* 0x0000000000007941 */ /* 0x000fea0003800000 */
.L_x_11602:
[----:B------:R-:W-:Y:S01]  /*5310*/  ISETP.GE.AND P3, PT, R18, R101, PT ;  /* 0x000000651200720c */ /* 0x000fe20003f66270 */
[----:B------:R-:W-:Y:S01]  /*5320*/  IMAD.IADD R7, R80, 0x1, R5 ;  /* 0x0000000150077824 */ /* 0x000fe200078e0205 */
[----:B------:R-:W-:Y:S01]  /*5330*/  BSSY B0, `(.L_x_11604) ;  /* 0x0000025000007945 */ /* 0x000fe20003800000 */
[----:B------:R-:W-:Y:S02]  /*5340*/  IMAD R36, R5, 0x2, R62 ;  /* 0x0000000205247824 */ /* 0x000fe400078e023e */
[----:B----4-:R-:W-:-:S04]  /*5350*/  IMAD.WIDE R32, R61, 0x60, R58 ;  /* 0x000000603d207825 */ /* 0x010fc800078e023a */
[----:B------:R-:W-:-:S04]  /*5360*/  IMAD R37, R7, 0x2, R62 ;  /* 0x0000000207257824 */ /* 0x000fc800078e023e */
[----:B------:R-:W-:Y:S05]  /*5370*/  @P3 BRA `(.L_x_11605) ;  /* 0x0000000000803947 */ /* 0x000fea0003800000 */
[----:B-1----:R-:W-:Y:S01]  /*5380*/  MOV R4, R42 ;  /* 0x0000002a00047202 */ /* 0x002fe20000000f00 */
        /* <DEDUP_REMOVED lines=31> */
.L_x_11605:
[----:B------:R-:W-:Y:S05]  /*5580*/  BSYNC B0 ;  /* 0x0000000000007941 */ /* 0x000fea0003800000 */
.L_x_11604:
[----:B-1----:R-:W-:Y:S01]  /*5590*/  VIADD R4, R18, 0x40 ;  /* 0x0000004012047836 */ /* 0x002fe20000000000 */
[----:B------:R-:W-:Y:S04]  /*55a0*/  BSSY B0, `(.L_x_11606) ;  /* 0x0000025000007945 */ /* 0x000fe80003800000 */
[----:B------:R-:W-:-:S13]  /*55b0*/  ISETP.GE.AND P3, PT, R4, R101, PT ;  /* 0x000000650400720c */ /* 0x000fda0003f66270 */
        /* <DEDUP_REMOVED lines=35> */
.L_x_11607:
[----:B------:R-:W-:Y:S05]  /*57f0*/  BSYNC B0 ;  /* 0x0000000000007941 */ /* 0x000fea0003800000 */
.L_x_11606:
        /* <DEDUP_REMOVED lines=9> */
[----:B0-2---:R-:W-:-:S03]  /*5890*/  @!P4 VIADD R90, R90, 0x324c0 ;  /* 0x000324c05a5ac836 */ /* 0x005fc60000000000 */
        /* <DEDUP_REMOVED lines=12> */
.L_x_11556:
[----:B------:R-:W-:Y:S01]  /*5960*/  ISETP.GE.AND P2, PT, R210, 0x1, PT ;  /* 0x00000001d200780c */ /* 0x000fe20003f46270 */
[----:B------:R-:W-:Y:S01]  /*5970*/  IMAD.MOV.U32 R3, RZ, RZ, RZ ;  /* 0x000000ffff037224 */ /* 0x000fe200078e00ff */
[----:B------:R-:W-:Y:S02]  /*5980*/  PLOP3.LUT P1, PT, PT, PT, PT, 0x80, 0x0 ;  /* 0x000000000000781c */ /* 0x000fe40003f2f070 */
[----:B------:R-:W-:Y:S01]  /*5990*/  CS2R R4, SRZ ;  /* 0x0000000000047805 */ /* 0x000fe2000001ff00 */
[----:B------:R-:W-:Y:S01]  /*59a0*/  IMAD.MOV.U32 R0, RZ, RZ, RZ ;  /* 0x000000ffff007224 */ /* 0x000fe200078e00ff */
        /* <DEDUP_REMOVED lines=30> */
[----:B----4-:R-:W-:Y:S02]  /*5b90*/  CS2R R78, SRZ ;  /* 0x00000000004e7805 */ /* 0x010fe4000001ff00 */
        /* <DEDUP_REMOVED lines=29> */
[----:B-1----:R-:W-:Y:S02]  /*5d70*/  CS2R R32, SRZ ;  /* 0x0000000000207805 */ /* 0x002fe4000001ff00 */
[----:B--2---:R-:W-:Y:S02]  /*5d80*/  CS2R R26, SRZ ;  /* 0x00000000001a7805 */ /* 0x004fe4000001ff00 */
[----:B------:R-:W-:Y:S01]  /*5d90*/  CS2R R28, SRZ ;  /* 0x00000000001c7805 */ /* 0x000fe2000001ff00 */
[----:B------:R-:W-:Y:S06]  /*5da0*/  @P0 BRA `(.L_x_11609) ;  /* 0x00000000000c0947 */ /* 0x000fec0003800000 */
[----:B------:R-:W1:Y:S01]  /*5db0*/  FENCE.VIEW.ASYNC.G ;  /* 0x00000000000073c6 */ /* 0x000e620000000100 */
[----:B------:R-:W-:Y:S05]  /*5dc0*/  WARPSYNC.ALL ;  /* 0x0000000000007948 */ /* 0x000fea0003800000 */
[----:B-1----:R-:W-:Y:S06]  /*5dd0*/  BAR.ARV 0xc, 0x120 ;  /* 0x0304800000007b1d */ /* 0x002fec0000002000 */
.L_x_11609:
        /* <DEDUP_REMOVED lines=10> */
.L_x_11816:
[----:B-12---:R-:W-:Y:S01]  /*5e80*/  LEA.HI R0, R14, R14, RZ, 0x1 ;  /* 0x0000000e0e007211 */ /* 0x006fe200078f08ff */
[----:B------:R-:W-:Y:S01]  /*5e90*/  VIADD R26, R17, 0x18400 ;  /* 0x00018400111a7836 */ /* 0x000fe20000000000 */
[----:B------:R-:W-:Y:S01]  /*5ea0*/  BSSY B6, `(.L_x_11612) ;  /* 0x000001d000067945 */ /* 0x000fe20003800000 */
[----:B------:R-:W-:Y:S01]  /*5eb0*/  IMAD.MOV.U32 R219, RZ, RZ, 0x40000040 ;  /* 0x40000040ffdb7424 */ /* 0x000fe200078e00ff */
[----:B------:R-:W-:Y:S02]  /*5ec0*/  LOP3.LUT R3, R0, 0x7fffe, RZ, 0xc0, !PT ;  /* 0x0007fffe00037812 */ /* 0x000fe400078ec0ff */
[----:B------:R-:W-:-:S03]  /*5ed0*/  LOP3.LUT P0, RZ, R26, 0x1bf, RZ, 0xc0, !PT ;  /* 0x000001bf1aff7812 */ /* 0x000fc6000780c0ff */
[----:B------:R-:W-:-:S04]  /*5ee0*/  IMAD.IADD R3, R14, 0x1, -R3 ;  /* 0x000000010e037824 */ /* 0x000fc800078e0a03 */
[----:B------:R-:W-:-:S05]  /*5ef0*/  IMAD R3, R3, 0x2000, R26 ;  /* 0x0000200003037824 */ /* 0x000fca00078e021a */
[----:B------:R-:W-:Y:S02]  /*5f00*/  SHF.R.U32.HI R0, RZ, 0x4, R3 ;  /* 0x00000004ff007819 */ /* 0x000fe40000011603 */
[----:B------:R-:W-:Y:S02]  /*5f10*/  IADD3 R3, R3, 0xa000, RZ ;  /* 0x0000a00003037810 */ /* 0x000fe40007ffe0ff */
[----:B------:R-:W-:Y:S02]  /*5f20*/  LOP3.LUT R0, R0, 0x3fff, RZ, 0xc0, !PT ;  /* 0x00003fff00007812 */ /* 0x000fe400078ec0ff */
[----:B------:R-:W-:Y:S02]  /*5f30*/  SHF.R.U32.HI R3, RZ, 0x4, R3 ;  /* 0x00000004ff037819 */ /* 0x000fe40000011603 */
[----:B------:R-:W-:Y:S02]  /*5f40*/  LOP3.LUT R218, R0, 0x10000, RZ, 0xfc, !PT ;  /* 0x0001000000da7812 */ /* 0x000fe400078efcff */
        /* <DEDUP_REMOVED lines=10> */
[----:B0-----:R-:W-:Y:S01]  /*5ff0*/  MOV R10, UR4 ;  /* 0x00000004000a7c02 */ /* 0x001fe20008000f00 */
[----:B------:R-:W-:Y:S02]  /*6000*/  IMAD.U32 R7, RZ, RZ, UR7 ;  /* 0x00000007ff077e24 */ /* 0x000fe4000f8e00ff */
[----:B------:R-:W-:-:S02]  /*6010*/  IMAD.U32 R11, RZ, RZ, UR5 ;  /* 0x00000005ff0b7e24 */ /* 0x000fc4000f8e00ff */
[----:B------:R-:W-:Y:S02]  /*6020*/  IMAD.MOV.U32 R8, RZ, RZ, 0x70 ;  /* 0x00000070ff087424 */ /* 0x000fe400078e00ff */
[----:B------:R-:W-:Y:S02]  /*6030*/  IMAD.MOV.U32 R12, RZ, RZ, 0x1 ;  /* 0x00000001ff0c7424 */ /* 0x000fe400078e00ff */
[----:B-1----:R-:W-:-:S07]  /*6040*/  IMAD.MOV.U32 R13, RZ, RZ, RZ ;  /* 0x000000ffff0d7224 */ /* 0x002fce00078e00ff */
[----:B------:R-:W-:-:S07]  /*6050*/  LEPC R20, `(.L_x_11613) ;  /* 0x000000001014794e */ /* 0x000fce0000000000 */
[----:B--2--5:R-:W-:Y:S05]  /*6060*/  CALL.ABS.NOINC R14 ;  /* 0x000000000e007343 */ /* 0x024fea0003c00000 */
.L_x_11613:
[----:B------:R-:W-:Y:S05]  /*6070*/  BSYNC B6 ;  /* 0x0000000000067941 */ /* 0x000fea0003800000 */
.L_x_11612:
[----:B------:R-:W-:Y:S02]  /*6080*/  ULDC UR4, c[0x0][0x3d4] ;  /* 0x0000f50000047ab9 */ /* 0x000fe40000000800 */
[----:B------:R-:W-:-:S13]  /*6090*/  ISETP.LT.AND P0, PT, RZ, UR4, PT ;  /* 0x00000004ff007c0c */ /* 0x000fda000bf01270 */
        /* <DEDUP_REMOVED lines=11> */
.L_x_11617:
[----:B--2---:R2:W3:Y:S02]  /*6150*/  SYNCS.PHASECHK.TRANS64.TRYWAIT P0, [R17+URZ+0x32400], R0 ;  /* 0x03240000110075a7 */ /* 0x0044e4000800017f */
[----:B---3--:R-:W-:Y:S05]  /*6160*/  @!P0 NANOSLEEP.SYNCS 0x989680 ;  /* 0x009896800000895d */ /* 0x008fea0003900000 */
[----:B------:R-:W3:Y:S02]  /*6170*/  @!P0 SYNCS.PHASECHK.TRANS64 P0, [R17+URZ+0x32400], R0 ;  /* 0x03240000110085a7 */ /* 0x000ee4000800007f */
[----:B---3--:R-:W-:Y:S05]  /*6180*/  @!P0 BRA `(.L_x_11617) ;  /* 0xfffffffc00f08947 */ /* 0x008fea000383ffff */
.L_x_11616:
[----:B------:R-:W-:Y:S05]  /*6190*/  BSYNC B0 ;  /* 0x0000000000007941 */ /* 0x000fea0003800000 */
.L_x_11615:
[----:B------:R-:W-:Y:S05]  /*61a0*/  BRA `(.L_x_11618) ;  /* 0x0000002c00f07947 */ /* 0x000fea0003800000 */
.L_x_11614:
[----:B------:R-:W1:Y:S01]  /*61b0*/  S2R R0, SR_TID.X ;  /* 0x0000000000007919 */ /* 0x000e620000002100 */
[----:B------:R-:W2:Y:S01]  /*61c0*/  LDC.64 R12, c[0x0][0x3d8] ;  /* 0x0000f600ff0c7b82 */ /* 0x000ea20000000a00 */
[----:B-----5:R-:W-:Y:S01]  /*61d0*/  SHF.R.S32.HI R3, RZ, 0x1f, R31 ;  /* 0x0000001fff037819 */ /* 0x020fe2000001141f */
[----:B------:R-:W-:Y:S01]  /*61e0*/  BSSY B6, `(.L_x_11619) ;  /* 0x000003a000067945 */ /* 0x000fe20003800000 */
[----:B------:R-:W-:Y:S02]  /*61f0*/  SHF.R.S32.HI R7, RZ, 0x1f, R18 ;  /* 0x0000001fff077819 */ /* 0x000fe40000011412 */
[----:B------:R-:W-:-:S03]  /*6200*/  LOP3.LUT P0, RZ, R26, 0x3ff, RZ, 0xc0, !PT ;  /* 0x000003ff1aff7812 */ /* 0x000fc6000780c0ff */
[----:B------:R-:W3:Y:S01]  /*6210*/  LDC.64 R14, c[0x0][0x3e8] ;  /* 0x0000fa00ff0e7b82 */ /* 0x000ee20000000a00 */
[-C--:B--2---:R-:W-:Y:S01]  /*6220*/  IMAD R5, R7, R12.reuse, RZ ;  /* 0x0000000c07057224 */ /* 0x084fe200078e02ff */
[C---:B------:R-:W-:Y:S01]  /*6230*/  SHF.L.U64.HI R57, R12.reuse, 0x6, R13 ;  /* 0x000000060c397819 */ /* 0x040fe2000001020d */
[----:B------:R-:W-:Y:S01]  /*6240*/  IMAD.WIDE.U32 R44, R31, R12, RZ ;  /* 0x0000000c1f2c7225 */ /* 0x000fe200078e00ff */
[----:B------:R-:W-:-:S03]  /*6250*/  SHF.L.U32 R56, R12, 0x6, RZ ;  /* 0x000000060c387819 */ /* 0x000fc600000006ff */
[----:B------:R-:W-:Y:S01]  /*6260*/  IMAD R27, R18, R13, R5 ;  /* 0x0000000d121b7224 */ /* 0x000fe200078e0205 */
[----:B-1----:R-:W-:Y:S01]  /*6270*/  IADD3 R0, R0, -0x80, RZ ;  /* 0xffffff8000007810 */ /* 0x002fe20007ffe0ff */
[-C--:B---3--:R-:W-:Y:S01]  /*6280*/  IMAD R4, R3, R14.reuse, RZ ;  /* 0x0000000e03047224 */ /* 0x088fe200078e02ff */
[----:B------:R-:W-:Y:S01]  /*6290*/  SHF.L.U64.HI R58, R14, 0x6, R15 ;  /* 0x000000060e3a7819 */ /* 0x000fe2000001020f */
[----:B------:R-:W-:Y:S01]  /*62a0*/  IMAD.WIDE.U32 R42, R31, R14, RZ ;  /* 0x0000000e1f2a7225 */ /* 0x000fe200078e00ff */
[----:B------:R-:W-:-:S03]  /*62b0*/  SHF.R.S32.HI R30, RZ, 0x1f, R0 ;  /* 0x0000001fff1e7819 */ /* 0x000fc60000011400 */
[----:B------:R-:W-:Y:S01]  /*62c0*/  IMAD R49, R31, R15, R4 ;  /* 0x0000000f1f317224 */ /* 0x000fe200078e0204 */
[----:B------:R-:W-:Y:S01]  /*62d0*/  LEA.HI R30, R30, R0, RZ, 0x2 ;  /* 0x000000001e1e7211 */ /* 0x000fe200078f10ff */
[----:B------:R-:W-:Y:S02]  /*62e0*/  IMAD.SHL.U32 R59, R14, 0x40, RZ ;  /* 0x000000400e3b7824 */ /* 0x000fe400078e00ff */
[----:B------:R-:W-:Y:S01]  /*62f0*/  IMAD.IADD R49, R49, 0x1, R43 ;  /* 0x0000000131317824 */ /* 0x000fe200078e022b */
[----:B------:R-:W-:-:S05]  /*6300*/  LOP3.LUT R30, R30, 0xfffffffc, RZ, 0xc0, !PT ;  /* 0xfffffffc1e1e7812 */ /* 0x000fca00078ec0ff */
[----:B------:R-:W-:Y:S02]  /*6310*/  IMAD.IADD R30, R0, 0x1, -R30 ;  /* 0x00000001001e7824 */ /* 0x000fe400078e0a1e */
[----:B------:R-:W-:Y:S02]  /*6320*/  IMAD R0, R3, R12, RZ ;  /* 0x0000000c03007224 */ /* 0x000fe400078e02ff */
[C---:B------:R-:W-:Y:S02]  /*6330*/  IMAD.SHL.U32 R24, R30.reuse, 0x4, RZ ;  /* 0x000000041e187824 */ /* 0x040fe400078e00ff */
[----:B------:R-:W-:Y:S02]  /*6340*/  IMAD.SHL.U32 R40, R30, 0x8, RZ ;  /* 0x000000081e287824 */ /* 0x000fe400078e00ff */
[----:B------:R-:W-:Y:S01]  /*6350*/  IMAD R3, R7, R14, RZ ;  /* 0x0000000e07037224 */ /* 0x000fe200078e02ff */
[----:B------:R-:W-:Y:S01]  /*6360*/  SHF.R.S32.HI R25, RZ, 0x1f, R24 ;  /* 0x0000001fff197819 */ /* 0x000fe20000011418 */
[----:B------:R-:W-:Y:S01]  /*6370*/  IMAD R47, R31, R13, R0 ;  /* 0x0000000d1f2f7224 */ /* 0x000fe200078e0200 */
[----:B------:R-:W-:Y:S01]  /*6380*/  SHF.R.S32.HI R41, RZ, 0x1f, R40 ;  /* 0x0000001fff297819 */ /* 0x000fe20000011428 */
[----:B------:R-:W-:-:S02]  /*6390*/  IMAD R3, R18, R15, R3 ;  /* 0x0000000f12037224 */ /* 0x000fc400078e0203 */
[----:B------:R-:W-:-:S04]  /*63a0*/  IMAD.WIDE.U32 R4, R18, R12, R24 ;  /* 0x0000000c12047225 */ /* 0x000fc800078e0018 */
[----:B------:R-:W-:Y:S01]  /*63b0*/  IMAD.WIDE.U32 R8, R18, R12, R40 ;  /* 0x0000000c12087225 */ /* 0x000fe200078e0028 */
[----:B------:R-:W-:-:S03]  /*63c0*/  IADD3 R46, P1, R4, R44, RZ ;  /* 0x0000002c042e7210 */ /* 0x000fc60007f3e0ff */
[----:B------:R-:W-:Y:S01]  /*63d0*/  IMAD.WIDE.U32 R6, R18, R14, R24 ;  /* 0x0000000e12067225 */ /* 0x000fe200078e0018 */
[----:B------:R-:W-:-:S03]  /*63e0*/  IADD3 R26, P3, R8, R44, RZ ;  /* 0x0000002c081a7210 */ /* 0x000fc60007f7e0ff */
[----:B0-----:R-:W-:Y:S01]  /*63f0*/  IMAD.WIDE.U32 R10, R18, R14, R40 ;  /* 0x0000000e120a7225 */ /* 0x001fe200078e0028 */
[----:B------:R-:W-:-:S03]  /*6400*/  IADD3 R50, P2, R6, R42, RZ ;  /* 0x0000002a06327210 */ /* 0x000fc60007f5e0ff */
[----:B------:R-:W-:Y:S01]  /*6410*/  IMAD.IADD R47, R47, 0x1, R45 ;  /* 0x000000012f2f7824 */ /* 0x000fe200078e022d */
[----:B------:R-:W-:Y:S02]  /*6420*/  IADD3 R28, P4, R10, R42, RZ ;  /* 0x0000002a0a1c7210 */ /* 0x000fe40007f9e0ff */
[----:B------:R-:W-:Y:S02]  /*6430*/  IADD3.X R51, R49, R7, R3, P2, !PT ;  /* 0x0000000731337210 */ /* 0x000fe400017fe403 */
[C---:B------:R-:W-:Y:S02]  /*6440*/  IADD3.X R48, R47.reuse, R5, R27, P1, !PT ;  /* 0x000000052f307210 */ /* 0x040fe40000ffe41b */
        /* <DEDUP_REMOVED lines=19> */
.L_x_11620:
[----:B------:R-:W-:Y:S05]  /*6580*/  BSYNC B6 ;  /* 0x0000000000067941 */ /* 0x000fea0003800000 */
.L_x_11619:
[----:B------:R-:W2:Y:S01]  /*6590*/  LDL R20, [R1+0x14] ;  /* 0x0000140001147983 */ /* 0x000ea20000100800 */
[----:B------:R-:W0:Y:S01]  /*65a0*/  LDC.64 R6, c[0x0][0x3d8] ;  /* 0x0000f600ff067b82 */ /* 0x000e220000000a00 */
[----:B------:R-:W-:Y:S02]  /*65b0*/  ULDC.U8 UR4, c[0x0][0x3f0] ;  /* 0x0000fc0000047ab9 */ /* 0x000fe40000000000 */
[----:B------:R-:W3:Y:S05]  /*65c0*/  LDL R21, [R1+0x20] ;  /* 0x0000200001157983 */ /* 0x000eea0000100800 */
[----:B------:R-:W1:Y:S01]  /*65d0*/  LDC.64 R4, c[0x0][0x3e8] ;  /* 0x0000fa00ff047b82 */ /* 0x000e620000000a00 */
[----:B------:R-:W-:Y:S01]  /*65e0*/  ISETP.NE.AND P0, PT, RZ, UR4, PT ;  /* 0x00000004ff007c0c */ /* 0x000fe2000bf05270 */
[----:B------:R-:W-:Y:S01]  /*65f0*/  BSSY B0, `(.L_x_11621) ;  /* 0x00002af000007945 */ /* 0x000fe20003800000 */
[----:B--2---:R-:W-:Y:S01]  /*6600*/  SHF.R.S32.HI R3, RZ, 0x1f, R20 ;  /* 0x0000001fff037819 */ /* 0x004fe20000011414 */
[----:B0-----:R-:W-:-:S04]  /*6610*/  IMAD.WIDE.U32 R8, R20, R6, RZ ;  /* 0x0000000614087225 */ /* 0x001fc800078e00ff */
[C---:B------:R-:W-:Y:S02]  /*6620*/  IMAD R0, R3.reuse, R6, RZ ;  /* 0x0000000603007224 */ /* 0x040fe400078e02ff */
[-C--:B-1----:R-:W-:Y:S02]  /*6630*/  IMAD R12, R3, R4.reuse, RZ ;  /* 0x00000004030c7224 */ /* 0x082fe400078e02ff */
[C---:B------:R-:W-:Y:S02]  /*6640*/  IMAD R3, R20.reuse, R7, R0 ;  /* 0x0000000714037224 */ /* 0x040fe400078e0200 */
[----:B------:R-:W-:-:S04]  /*6650*/  IMAD.WIDE.U32 R10, R20, R4, RZ ;  /* 0x00000004140a7225 */ /* 0x000fc800078e00ff */
[C---:B------:R-:W-:Y:S02]  /*6660*/  IMAD R13, R20.reuse, R5, R12 ;  /* 0x00000005140d7224 */ /* 0x040fe400078e020c */
[----:B------:R-:W-:Y:S02]  /*6670*/  IMAD.IADD R9, R9, 0x1, R3 ;  /* 0x0000000109097824 */ /* 0x000fe400078e0203 */
[----:B---3--:R-:W-:Y:S01]  /*6680*/  IMAD R0, R20, -0x80, R21 ;  /* 0xffffff8014007824 */ /* 0x008fe200078e0215 */
[----:B------:R-:W-:Y:S01]  /*6690*/  IADD3 R3, R11, R13, RZ ;  /* 0x0000000d0b037210 */ /* 0x000fe20007ffe0ff */
[C---:B------:R-:W-:Y:S01]  /*66a0*/  IMAD.SHL.U32 R53, R8.reuse, 0x80, RZ ;  /* 0x0000008008357824 */ /* 0x040fe200078e00ff */
[----:B------:R-:W-:Y:S01]  /*66b0*/  SHF.L.U64.HI R52, R8, 0x7, R9 ;  /* 0x0000000708347819 */ /* 0x000fe20000010209 */
[C---:B------:R-:W-:Y:S01]  /*66c0*/  IMAD.SHL.U32 R55, R10.reuse, 0x80, RZ ;  /* 0x000000800a377824 */ /* 0x040fe200078e00ff */
[----:B------:R-:W-:Y:S02]  /*66d0*/  SHF.L.U64.HI R54, R10, 0x7, R3 ;  /* 0x000000070a367819 */ /* 0x000fe40000010203 */
[----:B------:R-:W-:Y:S01]  /*66e0*/  VIMNMX R9, R0, 0x80, PT ;  /* 0x0000008000097848 */ /* 0x000fe20003fe0100 */
[----:B------:R-:W-:Y:S06]  /*66f0*/  @!P0 BRA `(.L_x_11622) ;  /* 0x0000001400688947 */ /* 0x000fec0003800000 */
[----:B------:R-:W0:Y:S01]  /*6700*/  LDC R0, c[0x0][0x428] ;  /* 0x00010a00ff007b82 */ /* 0x000e220000000800 */
[----:B------:R-:W-:Y:S01]  /*6710*/  ISETP.GE.AND P0, PT, R18, R9, PT ;  /* 0x000000091200720c */ /* 0x000fe20003f06270 */
[----:B------:R-:W-:Y:S01]  /*6720*/  BSSY B1, `(.L_x_11623) ;  /* 0x000002e000017945 */ /* 0x000fe20003800000 */
[----:B------:R-:W-:Y:S01]  /*6730*/  MOV R10, R44 ;  /* 0x0000002c000a7202 */ /* 0x000fe20000000f00 */
        /* <DEDUP_REMOVED lines=9> */
[----:B0-----:R-:W-:Y:S01]  /*67d0*/  ISETP.NE.AND P2, PT, R0, 0x1, PT ;  /* 0x000000010000780c */ /* 0x001fe20003f45270 */
[----:B------:R-:W-:Y:S02]  /*67e0*/  IMAD R0, R20, 0x80, R18 ;  /* 0x0000008014007824 */ /* 0x000fe400078e0212 */
[----:B------:R-:W-:Y:S02]  /*67f0*/  VIADD R20, R18, 0x40 ;  /* 0x0000004012147836 */ /* 0x000fe40000000000 */
[----:B------:R-:W-:Y:S01]  /*6800*/  IMAD R3, R30, 0x40, R0 ;  /* 0x000000401e037824 */ /* 0x000fe200078e0200 */
[----:B------:R-:W-:-:S02]  /*6810*/  CS2R R30, SRZ ;  /* 0x00000000001e7805 */ /* 0x000fc4000001ff00 */
[----:B------:R-:W-:Y:S02]  /*6820*/  ISETP.GE.AND P1, PT, R20, R9, PT ;  /* 0x000000091400720c */ /* 0x000fe40003f26270 */
[----:B------:R-:W-:-:S03]  /*6830*/  CS2R R20, SRZ ;  /* 0x0000000000147805 */ /* 0x000fc6000001ff00 */
[----:B------:R-:W0:Y:S08]  /*6840*/  @P2 LDC R8, c[0x0][0x42c] ;  /* 0x00010b00ff082b82 */ /* 0x000e300000000800 */
[----:B------:R-:W1:Y:S01]  /*6850*/  @P2 LDC R15, c[0x0][0x430] ;  /* 0x00010c00ff0f2b82 */ /* 0x000e620000000800 */
[----:B0-----:R-:W-:-:S05]  /*6860*/  @P2 IMAD.HI.U32 R0, R3, R8, RZ ;  /* 0x0000000803002227 */ /* 0x001fca00078e00ff */
[----:B-1----:R-:W-:-:S04]  /*6870*/  @P2 SHF.R.U32.HI R3, RZ, R15, R0 ;  /* 0x0000000fff032219 */ /* 0x002fc80000011600 */
[----:B------:R-:W-:Y:S01]  /*6880*/  SHF.R.S32.HI R43, RZ, 0x1f, R3 ;  /* 0x0000001fff2b7819 */ /* 0x000fe20000011403 */
[----:B------:R-:W-:Y:S06]  /*6890*/  @P0 BRA `(.L_x_11624) ;  /* 0x0000000000580947 */ /* 0x000fec0003800000 */
[----:B------:R-:W-:Y:S01]  /*68a0*/  IADD3 R9, P2, R53, R46, RZ ;  /* 0x0000002e35097210 */ /* 0x000fe20007f5e0ff */
[C---:B------:R-:W-:Y:S01]  /*68b0*/  VIADD R0, R24.reuse, 0x10 ;  /* 0x0000001018007836 */ /* 0x040fe20000000000 */
[----:B------:R-:W-:Y:S01]  /*68c0*/  ULDC UR4, c[0x0][0x3d4] ;  /* 0x0000f50000047ab9 */ /* 0x000fe20000000800 */
[----:B------:R-:W-:Y:S01]  /*68d0*/  ULDC.64 UR6, c[0x0][0x3c8] ;  /* 0x0000f20000067ab9 */ /* 0x000fe20000000a00 */
[----:B------:R-:W-:Y:S01]  /*68e0*/  ISETP.GE.AND P5, PT, R24, UR4, PT ;  /* 0x0000000418007c0c */ /* 0x000fe2000bfa6270 */
[----:B------:R-:W-:Y:S01]  /*68f0*/  IMAD.X R14, R52, 0x1, R48, P2 ;  /* 0x00000001340e7824 */ /* 0x000fe200010e0630 */
[----:B------:R-:W-:Y:S02]  /*6900*/  LEA R8, P3, R9, UR6, 0x1 ;  /* 0x0000000609087c11 */ /* 0x000fe4000f8608ff */
[----:B------:R-:W-:Y:S02]  /*6910*/  CS2R R38, SRZ ;  /* 0x0000000000267805 */ /* 0x000fe4000001ff00 */
[----:B------:R-:W-:Y:S01]  /*6920*/  ISETP.GE.AND P2, PT, R0, UR4, PT ;  /* 0x0000000400007c0c */ /* 0x000fe2000bf46270 */
[----:B------:R-:W-:Y:S01]  /*6930*/  ULDC.64 UR4, c[0x0][0x3e0] ;  /* 0x0000f80000047ab9 */ /* 0x000fe20000000a00 */
[----:B------:R-:W-:-:S02]  /*6940*/  IADD3 R0, P4, R55, R50, RZ ;  /* 0x0000003237007210 */ /* 0x000fc40007f9e0ff */
[----:B------:R-:W-:Y:S02]  /*6950*/  CS2R R34, SRZ ;  /* 0x0000000000227805 */ /* 0x000fe4000001ff00 */
[----:B------:R-:W-:Y:S02]  /*6960*/  LEA.HI.X R9, R9, UR7, R14, 0x1, P3 ;  /* 0x0000000709097c11 */ /* 0x000fe400098f0c0e */
[----:B------:R-:W-:Y:S02]  /*6970*/  CS2R R36, SRZ ;  /* 0x0000000000247805 */ /* 0x000fe4000001ff00 */
[----:B------:R-:W-:Y:S02]  /*6980*/  IADD3.X R15, R54, R51, RZ, P4, !PT ;  /* 0x00000033360f7210 */ /* 0x000fe400027fe4ff */
[----:B------:R-:W-:Y:S02]  /*6990*/  CS2R R32, SRZ ;  /* 0x0000000000207805 */ /* 0x000fe4000001ff00 */
[C---:B------:R-:W-:Y:S01]  /*69a0*/  LEA R14, P3, R0.reuse, UR4, 0x1 ;  /* 0x00000004000e7c11 */ /* 0x040fe2000f8608ff */
[----:B------:R0:W5:Y:S03]  /*69b0*/  @!P5 LDG.E.64 R38, desc[UR52][R8.64] ;  /* 0x000000340826d981 */ /* 0x000166000c1e1b00 */
[----:B------:R-:W-:Y:S01]  /*69c0*/  LEA.HI.X R15, R0, UR5, R15, 0x1, P3 ;  /* 0x00000005000f7c11 */ /* 0x000fe200098f0c0f */
[----:B------:R0:W5:Y:S04]  /*69d0*/  @!P2 LDG.E.64 R34, desc[UR52][R8.64+0x20] ;  /* 0x000020340822a981 */ /* 0x000168000c1e1b00 */
[----:B------:R0:W5:Y:S04]  /*69e0*/  @!P5 LDG.E.64 R36, desc[UR52][R14.64] ;  /* 0x000000340e24d981 */ /* 0x000168000c1e1b00 */
[----:B------:R0:W5:Y:S02]  /*69f0*/  @!P2 LDG.E.64 R32, desc[UR52][R14.64+0x20] ;  /* 0x000020340e20a981 */ /* 0x000164000c1e1b00 */
.L_x_11624:
[----:B------:R-:W-:Y:S05]  /*6a00*/  BSYNC B1 ;  /* 0x0000000000017941 */ /* 0x000fea0003800000 */
.L_x_11623:
        /* <DEDUP_REMOVED lines=14> */
[C---:B------:R-:W-:Y:S02]  /*6af0*/  LEA R8, P2, R9.reuse, UR6, 0x1 ;  /* 0x0000000609087c11 */ /* 0x040fe4000f8408ff */
[----:B------:R-:W-:Y:S02]  /*6b00*/  CS2R R26, SRZ ;  /* 0x00000000001a7805 */ /* 0x000fe4000001ff00 */
[----:B------:R-:W-:Y:S02]  /*6b10*/  LEA R14, P3, R0, UR4, 0x1 ;  /* 0x00000004000e7c11 */ /* 0x000fe4000f8608ff */
[----:B------:R-:W-:Y:S02]  /*6b20*/  LEA.HI.X R9, R9, UR7, R20, 0x1, P2 ;  /* 0x0000000709097c11 */ /* 0x000fe400090f0c14 */
[----:B------:R-:W-:-:S02]  /*6b30*/  CS2R R20, SRZ ;  /* 0x0000000000147805 */ /* 0x000fc4000001ff00 */
[----:B------:R-:W-:Y:S01]  /*6b40*/  LEA.HI.X R15, R0, UR5, R15, 0x1, P3 ;  /* 0x00000005000f7c11 */ /* 0x000fe200098f0c0f */
[----:B------:R1:W5:Y:S04]  /*6b50*/  @!P4 LDG.E.64 R28, desc[UR52][R8.64] ;  /* 0x00000034081cc981 */ /* 0x000368000c1e1b00 */
[----:B------:R1:W5:Y:S04]  /*6b60*/  @!P5 LDG.E.64 R20, desc[UR52][R8.64+0x20] ;  /* 0x000020340814d981 */ /* 0x000368000c1e1b00 */
[----:B------:R1:W5:Y:S04]  /*6b70*/  @!P4 LDG.E.64 R30, desc[UR52][R14.64] ;  /* 0x000000340e1ec981 */ /* 0x000368000c1e1b00 */
[----:B------:R1:W5:Y:S02]  /*6b80*/  @!P5 LDG.E.64 R26, desc[UR52][R14.64+0x20] ;  /* 0x000020340e1ad981 */ /* 0x000364000c1e1b00 */
.L_x_11626:
[----:B------:R-:W-:Y:S05]  /*6b90*/  BSYNC B1 ;  /* 0x0000000000017941 */ /* 0x000fea0003800000 */
.L_x_11625:
[----:B------:R-:W2:Y:S04]  /*6ba0*/  LDL R48, [R1+0x68] ;  /* 0x0000680001307983 */ /* 0x000ea80000100800 */
[----:B01----:R-:W3:Y:S01]  /*6bb0*/  LDL R14, [R1+0x60] ;  /* 0x00006000010e7983 */ /* 0x003ee20000100800 */
[C---:B------:R-:W-:Y:S01]  /*6bc0*/  IMAD.WIDE.U32 R10, R3.reuse, R6, R10 ;  /* 0x00000006030a7225 */ /* 0x040fe200078e000a */
[----:B------:R-:W-:Y:S01]  /*6bd0*/  ULDC.64 UR4, c[0x0][0x3c8] ;  /* 0x0000f20000047ab9 */ /* 0x000fe20000000a00 */
[----:B------:R-:W-:Y:S02]  /*6be0*/  ULDC.64 UR6, c[0x0][0x3e0] ;  /* 0x0000f80000067ab9 */ /* 0x000fe40000000a00 */
[----:B------:R-:W-:-:S04]  /*6bf0*/  IMAD.WIDE.U32 R12, R3, R4, R12 ;  /* 0x00000004030c7225 */ /* 0x000fc800078e000c */
[C---:B------:R-:W-:Y:S02]  /*6c00*/  IMAD R6, R43.reuse, R6, RZ ;  /* 0x000000062b067224 */ /* 0x040fe400078e02ff */
[----:B------:R-:W-:Y:S02]  /*6c10*/  IMAD R4, R43, R4, RZ ;  /* 0x000000042b047224 */ /* 0x000fe400078e02ff */
[C---:B------:R-:W-:Y:S02]  /*6c20*/  IMAD R7, R3.reuse, R7, R6 ;  /* 0x0000000703077224 */ /* 0x040fe400078e0206 */
[----:B------:R-:W-:Y:S01]  /*6c30*/  IMAD R3, R3, R5, R4 ;  /* 0x0000000503037224 */ /* 0x000fe200078e0204 */
[----:B------:R-:W-:Y:S01]  /*6c40*/  LEA R4, P2, R10, UR4, 0x1 ;  /* 0x000000040a047c11 */ /* 0x000fe2000f8408ff */
[----:B------:R-:W-:Y:S02]  /*6c50*/  IMAD.IADD R5, R11, 0x1, R7 ;  /* 0x000000010b057824 */ /* 0x000fe400078e0207 */
[----:B------:R-:W-:Y:S01]  /*6c60*/  IMAD.IADD R3, R13, 0x1, R3 ;  /* 0x000000010d037824 */ /* 0x000fe200078e0203 */
[----:B------:R-:W-:-:S02]  /*6c70*/  UMOV UR4, 0xffffffff ;  /* 0xffffffff00047882 */ /* 0x000fc40000000000 */
[----:B------:R-:W-:Y:S01]  /*6c80*/  LEA.HI.X R5, R10, UR5, R5, 0x1, P2 ;  /* 0x000000050a057c11 */ /* 0x000fe200090f0c05 */
[----:B--2---:R-:W-:Y:S01]  /*6c90*/  IMAD.SHL.U32 R8, R48, 0x40, RZ ;  /* 0x0000004030087824 */ /* 0x004fe200078e00ff */
[----:B---3--:R-:W-:-:S04]  /*6ca0*/  LEA.HI R0, R14, R14, RZ, 0x1 ;  /* 0x0000000e0e007211 */ /* 0x008fc800078f08ff */
[----:B------:R-:W-:Y:S02]  /*6cb0*/  LOP3.LUT R9, R8, 0x1c0, RZ, 0xc0, !PT ;  /* 0x000001c008097812 */ /* 0x000fe400078ec0ff */
[----:B------:R-:W-:Y:S02]  /*6cc0*/  LOP3.LUT R8, R0, 0xfffffffe, RZ, 0xc0, !PT ;  /* 0xfffffffe00087812 */ /* 0x000fe400078ec0ff */
[----:B------:R-:W-:Y:S02]  /*6cd0*/  LEA R0, P3, R12, UR6, 0x1 ;  /* 0x000000060c007c11 */ /* 0x000fe4000f8608ff */
[----:B------:R-:W-:Y:S01]  /*6ce0*/  LOP3.LUT R40, R9, 0x18, R40, 0xf8, !PT ;  /* 0x0000001809287812 */ /* 0x000fe200078ef828 */
[----:B------:R-:W-:Y:S01]  /*6cf0*/  IMAD.IADD R8, R14, 0x1, -R8 ;  /* 0x000000010e087824 */ /* 0x000fe200078e0a08 */
[----:B------:R-:W-:Y:S02]  /*6d00*/  SHF.R.U32.HI R9, RZ, 0x3, R9 ;  /* 0x00000003ff097819 */ /* 0x000fe40000011609 */
[----:B------:R-:W-:-:S02]  /*6d10*/  LEA.HI.X R3, R12, UR7, R3, 0x1, P3 ;  /* 0x000000070c037c11 */ /* 0x000fc400098f0c03 */
[----:B------:R-:W-:Y:S02]  /*6d20*/  LOP3.LUT R9, R40, R9, RZ, 0x3c, !PT ;  /* 0x0000000928097212 */ /* 0x000fe400078e3cff */
[----:B------:R-:W-:Y:S01]  /*6d30*/  SHF.L.U32 R6, R8, 0x1f, RZ ;  /* 0x0000001f08067819 */ /* 0x000fe200000006ff */
[----:B------:R-:W-:Y:S06]  /*6d40*/  BRA.DIV UR4, `(.L_x_11627) ;  /* 0x0000014e042c7947 */ /* 0x000fec000b800000 */
.L_x_11819:
[----:B------:R-:W-:-:S03]  /*6d50*/  UMOV UR4, 0xffffffff ;  /* 0xffffffff00047882 */ /* 0x000fc60000000000 */
[----:B------:R-:W-:Y:S05]  /*6d60*/  BRA.DIV UR4, `(.L_x_11628) ;  /* 0x0000014e044c7947 */ /* 0x000fea000b800000 */
.L_x_11822:
[----:B------:R-:W-:-:S03]  /*6d70*/  UMOV UR4, 0xffffffff ;  /* 0xffffffff00047882 */ /* 0x000fc60000000000 */
[----:B------:R-:W-:Y:S05]  /*6d80*/  BRA.DIV UR4, `(.L_x_11629) ;  /* 0x0000014e046c7947 */ /* 0x000fea000b800000 */
.L_x_11825:
[----:B------:R-:W-:-:S03]  /*6d90*/  UMOV UR4, 0xffffffff ;  /* 0xffffffff00047882 */ /* 0x000fc60000000000 */
[----:B------:R-:W-:Y:S05]  /*6da0*/  BRA.DIV UR4, `(.L_x_11630) ;  /* 0x0000014e048c7947 */ /* 0x000fea000b800000 */
.L_x_11828:
[----:B------:R-:W-:-:S03]  /*6db0*/  UMOV UR4, 0xffffffff ;  /* 0xffffffff00047882 */ /* 0x000fc60000000000 */
[----:B------:R-:W-:Y:S05]  /*6dc0*/  BRA.DIV UR4, `(.L_x_11631) ;  /* 0x0000014e04ac7947 */ /* 0x000fea000b800000 */
.L_x_11831:
[----:B------:R-:W-:-:S03]  /*6dd0*/  UMOV UR4, 0xffffffff ;  /* 0xffffffff00047882 */ /* 0x000fc60000000000 */
[----:B------:R-:W-:Y:S05]  /*6de0*/  BRA.DIV UR4, `(.L_x_11632) ;  /* 0x0000014e04cc7947 */ /* 0x000fea000b800000 */
.L_x_11834:
[----:B------:R-:W-:-:S03]  /*6df0*/  UMOV UR4, 0xffffffff ;  /* 0xffffffff00047882 */ /* 0x000fc60000000000 */
[----:B------:R-:W-:Y:S05]  /*6e00*/  BRA.DIV UR4, `(.L_x_11633) ;  /* 0x0000014e04ec7947 */ /* 0x000fea000b800000 */
.L_x_11837:
[----:B------:R-:W-:-:S03]  /*6e10*/  UMOV UR4, 0xffffffff ;  /* 0xffffffff00047882 */ /* 0x000fc60000000000 */
[----:B------:R-:W-:Y:S05]  /*6e20*/  BRA.DIV UR4, `(.L_x_11634) ;  /* 0x00000152040c7947 */ /* 0x000fea000b800000 */
.L_x_11840:
[----:B------:R-:W0:Y:S01]  /*6e30*/  S2R R7, SR_TID.X ;  /* 0x0000000000077919 */ /* 0x000e220000002100 */
[----:B------:R-:W1:Y:S01]  /*6e40*/  SYNCS.PHASECHK.TRANS64.TRYWAIT P2, [R17+URZ+0x32400], R6 ;  /* 0x03240006110075a7 */ /* 0x000e62000804017f */
        /* <DEDUP_REMOVED lines=12> */
[----:B------:R-:W-:Y:S01]  /*6f10*/  BSSY B1, `(.L_x_11635) ;  /* 0x000001a000017945 */ /* 0x000fe20003800000 */
[----:B------:R-:W-:Y:S01]  /*6f20*/  PRMT R15, R5, 0x7610, R15 ;  /* 0x00007610050f7816 */ /* 0x000fe2000000000f */
[----:B------:R-:W-:Y:S01]  /*6f30*/  IMAD.MOV.U32 R5, RZ, RZ, R37 ;  /* 0x000000ffff057224 */ /* 0x000fe200078e0025 */
[----:B------:R-:W-:-:S04]  /*6f40*/  PRMT R44, R4, 0x7610, R44 ;  /* 0x00007610042c7816 */ /* 0x000fc8000000002c */
[----:B------:R-:W-:Y:S01]  /*6f50*/  PRMT R44, R44, 0x5410, R5 ;  /* 0x000054102c2c7816 */ /* 0x000fe20000000005 */
[----:B------:R-:W-:Y:S02]  /*6f60*/  IMAD.MOV.U32 R5, RZ, RZ, R29 ;  /* 0x000000ffff057224 */ /* 0x000fe400078e001d */
[----:B0-----:R-:W-:-:S05]  /*6f70*/  VIADD R10, R7, 0xffffff80 ;  /* 0xffffff80070a7836 */ /* 0x001fca0000000000 */
[----:B------:R-:W-:-:S04]  /*6f80*/  SHF.R.S32.HI R7, RZ, 0x1f, R10 ;  /* 0x0000001fff077819 */ /* 0x000fc8000001140a */
[----:B------:R-:W-:-:S04]  /*6f90*/  LEA.HI R7, R7, R10, RZ, 0x5 ;  /* 0x0000000a07077211 */ /* 0x000fc800078f28ff */
[----:B------:R-:W-:-:S04]  /*6fa0*/  SHF.R.S32.HI R7, RZ, 0x5, R7 ;  /* 0x00000005ff077819 */ /* 0x000fc80000011407 */
[----:B------:R-:W-:Y:S01]  /*6fb0*/  LEA R0, R7, R9, 0x9 ;  /* 0x0000000907007211 */ /* 0x000fe200078e48ff */
[----:B------:R-:W-:Y:S02]  /*6fc0*/  IMAD.MOV.U32 R7, RZ, RZ, R20 ;  /* 0x000000ffff077224 */ /* 0x000fe400078e0014 */
[----:B------:R-:W-:Y:S02]  /*6fd0*/  IMAD.MOV.U32 R9, RZ, RZ, R21 ;  /* 0x000000ffff097224 */ /* 0x000fe400078e0015 */
[----:B------:R-:W-:-:S03]  /*6fe0*/  IMAD R3, R0, 0x2, R17 ;  /* 0x0000000200037824 */ /* 0x000fc600078e0211 */
[----:B------:R-:W-:Y:S01]  /*6ff0*/  PRMT R45, R7, 0x5410, R9 ;  /* 0x00005410072d7816 */ /* 0x000fe20000000009 */
[C---:B------:R-:W-:Y:S01]  /*7000*/  VIADD R4, R3.reuse, 0x18400 ;  /* 0x0001840003047836 */ /* 0x040fe20000000000 */
[----:B------:R-:W-:Y:S01]  /*7010*/  IADD3 R0, R3, 0x18440, RZ ;  /* 0x0001844003007810 */ /* 0x000fe20007ffe0ff */
[----:B------:R-:W-:Y:S01]  /*7020*/  IMAD.MOV.U32 R9, RZ, RZ, R27 ;  /* 0x000000ffff097224 */ /* 0x000fe200078e001b */
[----:B------:R-:W-:Y:S01]  /*7030*/  MOV R7, R26 ;  /* 0x0000001a00077202 */ /* 0x000fe20000000f00 */
[----:B------:R-:W-:Y:S02]  /*7040*/  @P3 VIADD R0, R4, 0xffffffc0 ;  /* 0xffffffc004003836 */ /* 0x000fe40000000000 */
[----:B------:R-:W-:Y:S01]  /*7050*/  IMAD.MOV.U32 R4, RZ, RZ, R28 ;  /* 0x000000ffff047224 */ /* 0x000fe200078e001c */
[----:B------:R-:W-:-:S04]  /*7060*/  PRMT R47, R7, 0x5410, R9 ;  /* 0x00005410072f7816 */ /* 0x000fc80000000009 */
[----:B------:R-:W-:Y:S01]  /*7070*/  PRMT R46, R4, 0x5410, R5 ;  /* 0x00005410042e7816 */ /* 0x000fe20000000005 */
[----:B------:R-:W-:Y:S02]  /*7080*/  IMAD.MOV.U32 R4, RZ, RZ, R30 ;  /* 0x000000ffff047224 */ /* 0x000fe400078e001e */
[----:B------:R-:W-:Y:S01]  /*7090*/  IMAD.MOV.U32 R5, RZ, RZ, R31 ;  /* 0x000000ffff057224 */ /* 0x000fe200078e001f */
[----:B-1----:R-:W-:Y:S06]  /*70a0*/  @!P2 BRA `(.L_x_11636) ;  /* 0x0000014c0094a947 */ /* 0x002fec0003800000 */
.L_x_11841:
[----:B------:R-:W-:Y:S05]  /*70b0*/  BSYNC B1 ;  /* 0x0000000000017941 */ /* 0x000fea0003800000 */
.L_x_11635:
        /* <DEDUP_REMOVED lines=10> */
[----:B------:R-:W-:Y:S01]  /*7160*/  SHF.R.U64 R40, R36, 0x10, R37 ;  /* 0x0000001024287819 */ /* 0x000fe20000001225 */
[----:B------:R-:W-:Y:S01]  /*7170*/  HADD2.F32 R15, -RZ, R15.H0_H0 ;  /* 0x2000000fff0f7230 */ /* 0x000fe20000004100 */
[----:B------:R-:W-:Y:S01]  /*7180*/  SHF.R.U32.HI R14, RZ, 0x10, R39 ;  /* 0x00000010ff0e7819 */ /* 0x000fe20000011627 */
[----:B------:R-:W-:Y:S01]  /*7190*/  HADD2.F32 R13, -RZ, R13.H0_H0 ;  /* 0x2000000dff0d7230 */ /* 0x000fe20000004100 */
[----:B------:R-:W-:Y:S02]  /*71a0*/  SHF.R.U32.HI R36, RZ, 0x10, R37 ;  /* 0x00000010ff247819 */ /* 0x000fe40000011625 */
        /* <DEDUP_REMOVED lines=36> */
.L_x_11640:
[----:B------:R-:W-:Y:S05]  /*73f0*/  BSYNC B2 ;  /* 0x0000000000027941 */ /* 0x000fea0003800000 */
.L_x_11639:
[----:B------:R-:W-:Y:S05]  /*7400*/  @P2 BRA `(.L_x_11638) ;  /* 0x0000000000a82947 */ /* 0x000fea0003800000 */
[----:B01----:R-:W0:Y:S01]  /*7410*/  LDS.128 R4, [R0] ;  /* 0x0000000000047984 */ /* 0x003e220000000c00 */
[----:B------:R-:W-:Y:S01]  /*7420*/  SHF.R.U64 R36, R32, 0x10, R33 ;  /* 0x0000001020247819 */ /* 0x000fe20000001221 */
[----:B------:R-:W-:Y:S01]  /*7430*/  HADD2.F32 R15, -RZ, R43.H1_H1 ;  /* 0x3000002bff0f7230 */ /* 0x000fe20000004100 */
        /* <DEDUP_REMOVED lines=39> */
.L_x_11638:
[----:B------:R-:W-:Y:S05]  /*76b0*/  BSYNC B1 ;  /* 0x0000000000017941 */ /* 0x000fea0003800000 */
.L_x_11637:
        /* <DEDUP_REMOVED lines=48> */
[----:B------:R1:W-:Y:S02]  /*79c0*/  STS.128 [R3+0x1a400], R28 ;  /* 0x01a4001c03007388 */ /* 0x0003e40000000c00 */
.L_x_11643:
[----:B------:R-:W-:Y:S05]  /*79d0*/  BSYNC B1 ;  /* 0x0000000000017941 */ /* 0x000fea0003800000 */
.L_x_11642:
[----:B------:R-:W-:Y:S05]  /*79e0*/  @P1 BRA `(.L_x_11641) ;  /* 0x0000001400bc1947 */ /* 0x000fea0003800000 */
[----:B0-----:R-:W0:Y:S01]  /*79f0*/  LDS.128 R4, [R0+0x2000] ;  /* 0x0020000000047984 */ /* 0x001e220000000c00 */
[----:B------:R-:W-:Y:S01]  /*7a00*/  SHF.R.U32.HI R13, RZ, 0x10, R21 ;  /* 0x00000010ff0d7819 */ /* 0x000fe20000011615 */
[----:B------:R-:W-:Y:S01]  /*7a10*/  HADD2.F32 R14, -RZ, R47.H0_H0 ;  /* 0x2000002fff0e7230 */ /* 0x000fe20000004100 */
[----:B------:R-:W-:Y:S01]  /*7a20*/  SHF.R.U32.HI R15, RZ, 0x10, R27 ;  /* 0x00000010ff0f7819 */ /* 0x000fe2000001161b */
[----:B------:R-:W-:Y:S01]  /*7a30*/  HADD2.F32 R12, -RZ, R45.H0_H0 ;  /* 0x2000002dff0c7230 */ /* 0x000fe20000004100 */
[----:B-1----:R-:W-:Y:S01]  /*7a40*/  SHF.R.U64 R28, R20, 0x10, R21 ;  /* 0x00000010141c7819 */ /* 0x002fe20000001215 */
[----:B------:R-:W-:Y:S01]  /*7a50*/  HADD2.F32 R13, -RZ, R13.H0_H0 ;  /* 0x2000000dff0d7230 */ /* 0x000fe20000004100 */
[----:B------:R-:W-:Y:S01]  /*7a60*/  SHF.R.U64 R25, R26, 0x10, R27 ;  /* 0x000000101a197819 */ /* 0x000fe2000000121b */
[----:B------:R-:W-:Y:S02]  /*7a70*/  HADD2.F32 R15, -RZ, R15.H0_H0 ;  /* 0x2000000fff0f7230 */ /* 0x000fe40000004100 */
[----:B0-----:R-:W-:-:S02]  /*7a80*/  HADD2.F32 R11, -RZ, R7.H1_H1 ;  /* 0x30000007ff0b7230 */ /* 0x001fc40000004100 */
[--C-:B------:R-:W-:Y:S02]  /*7a90*/  HADD2.F32 R3, -RZ, R4.reuse.H0_H0 ;  /* 0x20000004ff037230 */ /* 0x100fe40000004100 */
[----:B------:R-:W-:Y:S02]  /*7aa0*/  HADD2.F32 R4, -RZ, R4.H1_H1 ;  /* 0x30000004ff047230 */ /* 0x000fe40000004100 */
[C---:B------:R-:W-:Y:S01]  /*7ab0*/  FMUL.FTZ R24, R11.reuse, R13 ;  /* 0x0000000d0b187220 */ /* 0x040fe20000410000 */
[----:B------:R-:W-:Y:S02]  /*7ac0*/  HADD2.F32 R10, -RZ, R7.H0_H0 ;  /* 0x20000007ff0a7230 */ /* 0x000fe40000004100 */
[----:B------:R-:W-:Y:S01]  /*7ad0*/  FMUL.FTZ R21, R11, R15 ;  /* 0x0000000f0b157220 */ /* 0x000fe20000410000 */
[--C-:B------:R-:W-:Y:S02]  /*7ae0*/  HADD2.F32 R7, -RZ, R6.reuse.H0_H0 ;  /* 0x20000006ff077230 */ /* 0x100fe40000004100 */
[----:B------:R-:W-:Y:S01]  /*7af0*/  FMUL.FTZ R20, R4, R14 ;  /* 0x0000000e04147220 */ /* 0x000fe20000410000 */
[----:B------:R-:W-:-:S02]  /*7b00*/  HADD2.F32 R9, -RZ, R6.H1_H1 ;  /* 0x30000006ff097230 */ /* 0x000fc40000004100 */
[C---:B------:R-:W-:Y:S01]  /*7b10*/  FFMA.FTZ R26, R10.reuse, R15, R24 ;  /* 0x0000000f0a1a7223 */ /* 0x040fe20000010018 */
        /* <DEDUP_REMOVED lines=13> */
[----:B------:R-:W-:Y:S01]  /*7bf0*/  FMUL.FTZ R9, R5, R11 ;  /* 0x0000000b05097220 */ /* 0x000fe20000410000 */
[----:B------:R-:W-:Y:S01]  /*7c00*/  FFMA.FTZ R13, R7, R12, R13 ;  /* 0x0000000c070d7223 */ /* 0x000fe2000001000d */
[-C--:B------:R-:W-:Y:S01]  /*7c10*/  FMUL.FTZ R14, R5, R4.reuse ;  /* 0x00000004050e7220 */ /* 0x080fe20000410000 */
        /* <DEDUP_REMOVED lines=8> */
.L_x_11622:
[----:B------:R-:W0:Y:S01]  /*7ca0*/  LDC R43, c[0x0][0x3d4] ;  /* 0x0000f500ff2b7b82 */ /* 0x000e220000000800 */
[----:B------:R-:W-:Y:S01]  /*7cb0*/  IADD3 R0, R18, 0x40, RZ ;  /* 0x0000004012007810 */ /* 0x000fe20007ffe0ff */
[----:B------:R-:W2:Y:S01]  /*7cc0*/  LDL R48, [R1+0x14] ;  /* 0x0000140001307983 */ /* 0x000ea20000100800 */
[----:B------:R-:W-:Y:S01]  /*7cd0*/  ULDC.64 UR4, c[0x0][0x3c8] ;  /* 0x0000f20000047ab9 */ /* 0x000fe20000000a00 */
[----:B------:R-:W-:Y:S02]  /*7ce0*/  ULDC.64 UR6, c[0x0][0x3e0] ;  /* 0x0000f80000067ab9 */ /* 0x000fe40000000a00 */
[----:B------:R-:W3:Y:S01]  /*7cf0*/  LDL R46, [R1+0x60] ;  /* 0x00006000012e7983 */ /* 0x000ee20000100800 */
[----:B0-----:R-:W-:-:S04]  /*7d00*/  ISETP.GE.AND P0, PT, R40, R43, PT ;  /* 0x0000002b2800720c */ /* 0x001fc80003f06270 */
[-C--:B------:R-:W-:Y:S02]  /*7d10*/  ISETP.GE.OR P1, PT, R0, R9.reuse, P0 ;  /* 0x000000090000720c */ /* 0x080fe40000726670 */
[----:B------:R-:W-:-:S11]  /*7d20*/  ISETP.GE.OR P0, PT, R18, R9, P0 ;  /* 0x000000091200720c */ /* 0x000fd60000706670 */
[----:B------:R-:W0:Y:S08]  /*7d30*/  @!P1 LDC.64 R14, c[0x0][0x3c8] ;  /* 0x0000f200ff0e9b82 */ /* 0x000e300000000a00 */
[----:B------:R-:W1:Y:S01]  /*7d40*/  @!P1 LDC.64 R30, c[0x0][0x3e0] ;  /* 0x0000f800ff1e9b82 */ /* 0x000e620000000a00 */
[----:B------:R-:W-:-:S04]  /*7d50*/  @!P1 IADD3 R13, P2, P3, R26, R56, R53 ;  /* 0x000000381a0d9210 */ /* 0x000fc80007b5e035 */
[----:B------:R-:W-:Y:S02]  /*7d60*/  @!P1 IADD3.X R20, R27, R57, R52, P2, P3 ;  /* 0x000000391b149210 */ /* 0x000fe400017e6434 */
[----:B------:R-:W-:Y:S02]  /*7d70*/  @!P1 IADD3 R0, P3, P4, R28, R59, R55 ;  /* 0x0000003b1c009210 */ /* 0x000fe40007c7e037 */
[----:B------:R-:W-:Y:S02]  /*7d80*/  @!P0 IADD3 R11, P2, R55, R28, RZ ;  /* 0x0000001c370b8210 */ /* 0x000fe40007f5e0ff */
[----:B------:R-:W-:Y:S02]  /*7d90*/  @!P1 IADD3.X R3, R29, R58, R54, P3, P4 ;  /* 0x0000003a1d039210 */ /* 0x000fe40001fe8436 */
[----:B0-----:R-:W-:Y:S01]  /*7da0*/  @!P1 LEA R12, P3, R13, R14, 0x1 ;  /* 0x0000000e0d0c9211 */ /* 0x001fe200078608ff */
[----:B------:R-:W-:Y:S01]  /*7db0*/  @!P0 IMAD.X R24, R54, 0x1, R29, P2 ;  /* 0x0000000136188824 */ /* 0x000fe200010e061d */
[----:B------:R-:W-:-:S02]  /*7dc0*/  CS2R R28, SRZ ;  /* 0x00000000001c7805 */ /* 0x000fc4000001ff00 */
[----:B------:R-:W-:Y:S02]  /*7dd0*/  @!P1 LEA.HI.X R13, R13, R15, R20, 0x1, P3 ;  /* 0x0000000f0d0d9211 */ /* 0x000fe400018f0c14 */
[----:B-1----:R-:W-:-:S04]  /*7de0*/  @!P1 LEA R14, P4, R0, R30, 0x1 ;  /* 0x0000001e000e9211 */ /* 0x002fc800078808ff */
[----:B------:R-:W-:Y:S02]  /*7df0*/  @!P1 LEA.HI.X R15, R0, R31, R3, 0x1, P4 ;  /* 0x0000001f000f9211 */ /* 0x000fe400020f0c03 */
[----:B------:R-:W-:Y:S01]  /*7e00*/  CS2R R30, SRZ ;  /* 0x00000000001e7805 */ /* 0x000fe2000001ff00 */
[----:B------:R-:W0:Y:S05]  /*7e10*/  LDC R0, c[0x0][0x428] ;  /* 0x00010a00ff007b82 */ /* 0x000e2a0000000800 */
[----:B------:R-:W5:Y:S01]  /*7e20*/  @!P1 LDG.E.128 R28, desc[UR52][R14.64] ;  /* 0x000000340e1c9981 */ /* 0x000f62000c1e1d00 */
[----:B------:R-:W1:Y:S01]  /*7e30*/  S2R R21, SR_TID.X ;  /* 0x0000000000157919 */ /* 0x000e620000002100 */
[----:B------:R-:W-:-:S05]  /*7e40*/  @!P0 IADD3 R9, P5, R53, R26, RZ ;  /* 0x0000001a35098210 */ /* 0x000fca0007fbe0ff */
[----:B------:R-:W-:Y:S01]  /*7e50*/  @!P0 IMAD.X R10, R52, 0x1, R27, P5 ;  /* 0x00000001340a8824 */ /* 0x000fe200028e061b */
[----:B------:R-:W-:-:S04]  /*7e60*/  @!P0 LEA R8, P5, R9, UR4, 0x1 ;  /* 0x0000000409088c11 */ /* 0x000fc8000f8a08ff */
[----:B------:R-:W-:Y:S02]  /*7e70*/  @!P0 LEA.HI.X R9, R9, UR5, R10, 0x1, P5 ;  /* 0x0000000509098c11 */ /* 0x000fe4000a8f0c0a */
[----:B------:R-:W-:-:S04]  /*7e80*/  @!P0 LEA R10, P2, R11, UR6, 0x1 ;  /* 0x000000060b0a8c11 */ /* 0x000fc8000f8408ff */
[----:B------:R-:W-:Y:S02]  /*7e90*/  @!P0 LEA.HI.X R11, R11, UR7, R24, 0x1, P2 ;  /* 0x000000070b0b8c11 */ /* 0x000fe400090f0c18 */
[----:B0-----:R-:W-:Y:S02]  /*7ea0*/  ISETP.NE.AND P2, PT, R0, 0x1, PT ;  /* 0x000000010000780c */ /* 0x001fe40003f45270 */
[----:B------:R-:W-:Y:S02]  /*7eb0*/  CS2R R32, SRZ ;  /* 0x0000000000207805 */ /* 0x000fe4000001ff00 */
[----:B------:R-:W-:-:S06]  /*7ec0*/  CS2R R34, SRZ ;  /* 0x0000000000227805 */ /* 0x000fcc000001ff00 */
[----:B------:R0:W5:Y:S01]  /*7ed0*/  @!P0 LDG.E.128 R32, desc[UR52][R8.64] ;  /* 0x0000003408208981 */ /* 0x000162000c1e1d00 */
[----:B-1----:R-:W-:Y:S02]  /*7ee0*/  VIADD R50, R21, 0xffffff80 ;  /* 0xffffff8015327836 */ /* 0x002fe40000000000 */
[----:B------:R-:W1:Y:S03]  /*7ef0*/  @P2 LDC R0, c[0x0][0x42c] ;  /* 0x00010b00ff002b82 */ /* 0x000e660000000800 */
[----:B------:R-:W-:-:S04]  /*7f00*/  SHF.R.S32.HI R21, RZ, 0x1f, R50 ;  /* 0x0000001fff157819 */ /* 0x000fc80000011432 */
[----:B------:R-:W-:Y:S01]  /*7f10*/  LEA.HI R21, R21, R50, RZ, 0x2 ;  /* 0x0000003215157211 */ /* 0x000fe200078f10ff */
[----:B0-----:R-:W0:Y:S03]  /*7f20*/  @P2 LDC R9, c[0x0][0x430] ;  /* 0x00010c00ff092b82 */ /* 0x001e260000000800 */
[----:B------:R-:W-:-:S05]  /*7f30*/  LOP3.LUT R21, R21, 0xfffffffc, RZ, 0xc0, !PT ;  /* 0xfffffffc15157812 */ /* 0x000fca00078ec0ff */
[----:B------:R-:W-:Y:S01]  /*7f40*/  IMAD.IADD R21, R50, 0x1, -R21 ;  /* 0x0000000132157824 */ /* 0x000fe200078e0a15 */
[----:B------:R-:W-:Y:S02]  /*7f50*/  CS2R R36, SRZ ;  /* 0x0000000000247805 */ /* 0x000fe4000001ff00 */
[----:B------:R-:W-:Y:S02]  /*7f60*/  CS2R R38, SRZ ;  /* 0x0000000000267805 */ /* 0x000fe4000001ff00 */
[----:B------:R-:W-:Y:S02]  /*7f70*/  CS2R R24, SRZ ;  /* 0x0000000000187805 */ /* 0x000fe4000001ff00 */
[----:B------:R-:W-:Y:S01]  /*7f80*/  CS2R R26, SRZ ;  /* 0x00000000001a7805 */ /* 0x000fe2000001ff00 */
[----:B------:R-:W-:Y:S01]  /*7f90*/  IMAD.MOV.U32 R8, RZ, RZ, R44 ;  /* 0x000000ffff087224 */ /* 0x000fe200078e002c */
[----:B------:R4:W5:Y:S04]  /*7fa0*/  @!P0 LDG.E.128 R36, desc[UR52][R10.64] ;  /* 0x000000340a248981 */ /* 0x000968000c1e1d00 */
[----:B------:R0:W5:Y:S01]  /*7fb0*/  @!P1 LDG.E.128 R24, desc[UR52][R12.64] ;  /* 0x000000340c189981 */ /* 0x000162000c1e1d00 */
[----:B----4-:R-:W-:-:S02]  /*7fc0*/  IMAD.MOV.U32 R10, RZ, RZ, R42 ;  /* 0x000000ffff0a7224 */ /* 0x010fc400078e002a */
[----:B------:R-:W-:Y:S02]  /*7fd0*/  IMAD.MOV.U32 R11, RZ, RZ, R49 ;  /* 0x000000ffff0b7224 */ /* 0x000fe400078e0031 */
[----:B--2---:R-:W-:-:S05]  /*7fe0*/  IMAD R3, R48, 0x80, R18 ;  /* 0x0000008030037824 */ /* 0x004fca00078e0212 */
[----:B------:R-:W-:-:S05]  /*7ff0*/  LEA R3, R21, R3, 0x6 ;  /* 0x0000000315037211 */ /* 0x000fca00078e30ff */
[----:B-1----:R-:W-:-:S05]  /*8000*/  @P2 IMAD.HI.U32 R0, R3, R0, RZ ;  /* 0x0000000003002227 */ /* 0x002fca00078e00ff */
[----:B0-----:R-:W-:-:S04]  /*8010*/  @P2 SHF.R.U32.HI R3, RZ, R9, R0 ;  /* 0x00000009ff032219 */ /* 0x001fc80000011600 */
[----:B------:R-:W-:Y:S01]  /*8020*/  SHF.R.S32.HI R21, RZ, 0x1f, R3 ;  /* 0x0000001fff157819 */ /* 0x000fe20000011403 */
[----:B------:R-:W-:-:S04]  /*8030*/  IMAD.MOV.U32 R9, RZ, RZ, R47 ;  /* 0x000000ffff097224 */ /* 0x000fc800078e002f */
[C---:B------:R-:W-:Y:S02]  /*8040*/  IMAD R0, R21.reuse, R6, RZ ;  /* 0x0000000615007224 */ /* 0x040fe400078e02ff */
[----:B------:R-:W-:Y:S02]  /*8050*/  IMAD R12, R21, R4, RZ ;  /* 0x00000004150c7224 */ /* 0x000fe400078e02ff */
        /* <DEDUP_REMOVED lines=11> */
[----:B---3--:R-:W-:Y:S01]  /*8110*/  LEA.HI R6, R46, R46, RZ, 0x1 ;  /* 0x0000002e2e067211 */ /* 0x008fe200078f08ff */
[----:B------:R-:W-:Y:S06]  /*8120*/  BRA.DIV UR4, `(.L_x_11644) ;  /* 0x0000013e04887947 */ /* 0x000fec000b800000 */
.L_x_11844:
[----:B------:R-:W-:-:S03]  /*8130*/  UMOV UR4, 0xffffffff ;  /* 0xffffffff00047882 */ /* 0x000fc60000000000 */
[----:B------:R-:W-:Y:S05]  /*8140*/  BRA.DIV UR4, `(.L_x_11645) ;  /* 0x0000013e04a87947 */ /* 0x000fea000b800000 */
.L_x_11847:
[----:B------:R-:W-:-:S03]  /*8150*/  UMOV UR4, 0xffffffff ;  /* 0xffffffff00047882 */ /* 0x000fc60000000000 */
[----:B------:R-:W-:Y:S05]  /*8160*/  BRA.DIV UR4, `(.L_x_11646) ;  /* 0x0000013e04c87947 */ /* 0x000fea000b800000 */
.L_x_11850:
[----:B------:R-:W-:-:S03]  /*8170*/  UMOV UR4, 0xffffffff ;  /* 0xffffffff00047882 */ /* 0x000fc60000000000 */
[----:B------:R-:W-:Y:S05]  /*8180*/  BRA.DIV UR4, `(.L_x_11647) ;  /* 0x0000013e04e87947 */ /* 0x000fea000b800000 */
.L_x_11853:
[----:B------:R-:W-:-:S03]  /*8190*/  UMOV UR4, 0xffffffff ;  /* 0xffffffff00047882 */ /* 0x000fc60000000000 */
[----:B------:R-:W-:Y:S05]  /*81a0*/  BRA.DIV UR4, `(.L_x_11648) ;  /* 0x0000014204087947 */ /* 0x000fea000b800000 */
.L_x_11856:
[----:B------:R-:W-:Y:S01]  /*81b0*/  UMOV UR4, 0xffffffff ;  /* 0xffffffff00047882 */ /* 0x000fe20000000000 */
[----:B------:R-:W-:Y:S02]  /*81c0*/  LOP3.LUT R6, R6, 0xfffffffe, RZ, 0xc0, !PT ;  /* 0xfffffffe06067812 */ /* 0x000fe400078ec0ff */
[----:B------:R-:W-:Y:S05]  /*81d0*/  BRA.DIV UR4, `(.L_x_11649) ;  /* 0x0000014204247947 */ /* 0x000fea000b800000 */
.L_x_11859:
[----:B------:R-:W-:Y:S01]  /*81e0*/  UMOV UR4, 0xffffffff ;  /* 0xffffffff00047882 */ /* 0x000fe20000000000 */
[----:B------:R-:W-:Y:S02]  /*81f0*/  IMAD.IADD R8, R46, 0x1, -R6 ;  /* 0x000000012e087824 */ /* 0x000fe400078e0a06 */
[----:B------:R-:W-:Y:S05]  /*8200*/  BRA.DIV UR4, `(.L_x_11650) ;  /* 0x0000014204407947 */ /* 0x000fea000b800000 */
.L_x_11862:
[----:B------:R-:W-:Y:S01]  /*8210*/  UMOV UR4, 0xffffffff ;  /* 0xffffffff00047882 */ /* 0x000fe20000000000 */
[----:B------:R-:W-:Y:S02]  /*8220*/  SHF.L.U32 R4, R8, 0x1f, RZ ;  /* 0x0000001f08047819 */ /* 0x000fe400000006ff */
[----:B------:R-:W-:Y:S05]  /*8230*/  BRA.DIV UR4, `(.L_x_11651) ;  /* 0x00000142045c7947 */ /* 0x000fea000b800000 */
.L_x_11865:
[----:B------:R-:W0:Y:S01]  /*8240*/  SYNCS.PHASECHK.TRANS64.TRYWAIT P2, [R17+URZ+0x32400], R4 ;  /* 0x03240004110075a7 */ /* 0x000e22000804017f */
[----:B-----5:R-:W-:Y:S01]  /*8250*/  IMAD.MOV.U32 R3, RZ, RZ, R33 ;  /* 0x000000ffff037224 */ /* 0x020fe200078e0021 */
[----:B------:R-:W-:Y:S01]  /*8260*/  BSSY B1, `(.L_x_11652) ;  /* 0x000001b000017945 */ /* 0x000fe20003800000 */
[----:B------:R-:W-:Y:S02]  /*8270*/  IMAD.MOV.U32 R0, RZ, RZ, R32 ;  /* 0x000000ffff007224 */ /* 0x000fe400078e0020 */
        /* <DEDUP_REMOVED lines=22> */
[----:B------:R-:W-:Y:S01]  /*83e0*/  IMAD.IADD R0, R40, 0x1, R43 ;  /* 0x0000000128007824 */ /* 0x000fe200078e022b */
[----:B------:R-:W-:Y:S01]  /*83f0*/  PRMT R54, R5, 0x5410, R6 ;  /* 0x0000541005367816 */ /* 0x000fe20000000006 */
[----:B0-----:R-:W-:Y:S06]  /*8400*/  @!P2 BRA `(.L_x_11653) ;  /* 0x000001400010a947 */ /* 0x001fec0003800000 */
.L_x_11866:
[----:B------:R-:W-:Y:S05]  /*8410*/  BSYNC B1 ;  /* 0x0000000000017941 */ /* 0x000fea0003800000 */
.L_x_11652:
[----:B------:R-:W-:Y:S01]  /*8420*/  BSSY B1, `(.L_x_11654) ;  /* 0x0000069000017945 */ /* 0x000fe20003800000 */
[----:B------:R-:W-:Y:S01]  /*8430*/  IMAD.MOV.U32 R55, RZ, RZ, R30 ;  /* 0x000000ffff377224 */ /* 0x000fe200078e001e */
[----:B------:R-:W-:Y:S02]  /*8440*/  MOV R56, R31 ;  /* 0x0000001f00387202 */ /* 0x000fe40000000f00 */
[----:B------:R-:W-:Y:S01]  /*8450*/  LOP3.LUT R0, R0, 0x38, RZ, 0xc0, !PT ;  /* 0x0000003800007812 */ /* 0x000fe200078ec0ff */
[----:B------:R-:W-:Y:S06]  /*8460*/  @P0 BRA `(.L_x_11655) ;  /* 0x0000000400900947 */ /* 0x000fec0003800000 */
[----:B------:R-:W2:Y:S01]  /*8470*/  LDL R3, [R1+0x68] ;  /* 0x0000680001037983 */ /* 0x000ea20000100800 */
[----:B------:R-:W1:Y:S02]  /*8480*/  S2R R5, SR_TID.X ;  /* 0x0000000000057919 */ /* 0x000e640000002100 */
[----:B-1----:R-:W-:-:S05]  /*8490*/  VIADD R5, R5, 0xffffff80 ;  /* 0xffffff8005057836 */ /* 0x002fca0000000000 */
[----:B------:R-:W-:-:S04]  /*84a0*/  SHF.R.S32.HI R6, RZ, 0x1f, R5 ;  /* 0x0000001fff067819 */ /* 0x000fc80000011405 */
[----:B------:R-:W-:-:S04]  /*84b0*/  LEA.HI R6, R6, R5, RZ, 0x5 ;  /* 0x0000000506067211 */ /* 0x000fc800078f28ff */
[----:B------:R-:W-:Y:S02]  /*84c0*/  SHF.R.S32.HI R6, RZ, 0x5, R6 ;  /* 0x00000005ff067819 */ /* 0x000fe40000011406 */
[--C-:B------:R-:W-:Y:S01]  /*84d0*/  SHF.R.U64 R48, R34, 0x10, R35.reuse ;  /* 0x0000001022307819 */ /* 0x100fe20000001223 */
[--C-:B------:R-:W-:Y:S01]  /*84e0*/  HADD2.F32 R34, -RZ, R20.reuse.H1_H1 ;  /* 0x30000014ff227230 */ /* 0x100fe20000004100 */
[----:B------:R-:W-:Y:S01]  /*84f0*/  SHF.R.U32.HI R46, RZ, 0x10, R35 ;  /* 0x00000010ff2e7819 */ /* 0x000fe20000011623 */
[----:B------:R-:W-:Y:S01]  /*8500*/  HADD2.F32 R35, -RZ, R20.H0_H0 ;  /* 0x20000014ff237230 */ /* 0x000fe20000004100 */
[--C-:B------:R-:W-:Y:S02]  /*8510*/  SHF.R.U64 R47, R36, 0x10, R37.reuse ;  /* 0x00000010242f7819 */ /* 0x100fe40000001225 */
[----:B------:R-:W-:Y:S02]  /*8520*/  SHF.R.U32.HI R36, RZ, 0x10, R37 ;  /* 0x00000010ff247819 */ /* 0x000fe40000011625 */
[----:B------:R-:W-:-:S02]  /*8530*/  SHF.R.U32.HI R42, RZ, 0x10, R33 ;  /* 0x00000010ff2a7819 */ /* 0x000fc40000011621 */
[----:B------:R-:W-:Y:S01]  /*8540*/  SHF.R.U64 R45, R38, 0x10, R39 ;  /* 0x00000010262d7819 */ /* 0x000fe20000001227 */
[----:B------:R-:W-:Y:S01]  /*8550*/  HADD2.F32 R36, -RZ, R36.H0_H0 ;  /* 0x20000024ff247230 */ /* 0x000fe20000004100 */
[----:B------:R-:W-:Y:S02]  /*8560*/  SHF.R.U64 R49, R32, 0x10, R33 ;  /* 0x0000001020317819 */ /* 0x000fe40000001221 */
[----:B------:R-:W-:Y:S01]  /*8570*/  SHF.R.U32.HI R39, RZ, 0x10, R39 ;  /* 0x00000010ff277819 */ /* 0x000fe20000011627 */
[----:B--2---:R-:W-:-:S05]  /*8580*/  IMAD.SHL.U32 R3, R3, 0x40, RZ ;  /* 0x0000004003037824 */ /* 0x004fca00078e00ff */
[----:B------:R-:W-:-:S04]  /*8590*/  LOP3.LUT R3, R3, 0x1c0, RZ, 0xc0, !PT ;  /* 0x000001c003037812 */ /* 0x000fc800078ec0ff */
[--C-:B------:R-:W-:Y:S02]  /*85a0*/  SHF.R.U32.HI R5, RZ, 0x3, R3.reuse ;  /* 0x00000003ff057819 */ /* 0x100fe40000011603 */
[----:B------:R-:W-:Y:S02]  /*85b0*/  LOP3.LUT R40, R3, 0x38, R40, 0xf8, !PT ;  /* 0x0000003803287812 */ /* 0x000fe400078ef828 */
[----:B------:R-:W-:Y:S02]  /*85c0*/  LOP3.LUT R3, R5, R0, R3, 0x1e, !PT ;  /* 0x0000000005037212 */ /* 0x000fe400078e1e03 */
[----:B------:R-:W-:-:S03]  /*85d0*/  LOP3.LUT R40, R40, R5, RZ, 0x3c, !PT ;  /* 0x0000000528287212 */ /* 0x000fc600078e3cff */
[C---:B0-----:R-:W-:Y:S02]  /*85e0*/  IMAD R4, R6.reuse, 0x200, R3 ;  /* 0x0000020006047824 */ /* 0x041fe400078e0203 */
[----:B------:R-:W-:-:S03]  /*85f0*/  IMAD R40, R6, 0x200, R40 ;  /* 0x0000020006287824 */ /* 0x000fc600078e0228 */
[----:B------:R-:W-:Y:S01]  /*8600*/  LEA R43, R4, R17, 0x1 ;  /* 0x00000011042b7211 */ /* 0x000fe200078e08ff */
[----:B------:R-:W-:-:S04]  /*8610*/  IMAD R41, R40, 0x2, R17 ;  /* 0x0000000228297824 */ /* 0x000fc800078e0211 */
        /* <DEDUP_REMOVED lines=8> */
[C---:B------:R-:W-:Y:S01]  /*86a0*/  FFMA.FTZ R37, R9.reuse, R34, -R38 ;  /* 0x0000002209257223 */ /* 0x040fe20000010826 */
[----:B------:R-:W-:Y:S02]  /*86b0*/  HADD2.F32 R20, -RZ, R42.H0_H0 ;  /* 0x2000002aff147230 */ /* 0x000fe40000004100 */
[----:B------:R-:W-:Y:S01]  /*86c0*/  FFMA.FTZ R40, R9, R35, R40 ;  /* 0x0000002309287223 */ /* 0x000fe20000010028 */
[----:B------:R-:W-:Y:S02]  /*86d0*/  HADD2.F32 R32, -RZ, R7.H0_H0 ;  /* 0x20000007ff207230 */ /* 0x000fe40000004100 */
[C---:B------:R-:W-:Y:S01]  /*86e0*/  FMUL.FTZ R38, R21.reuse, R36 ;  /* 0x0000002415267220 */ /* 0x040fe20000410000 */
[--C-:B------:R-:W-:Y:S02]  /*86f0*/  HADD2.F32 R34, -RZ, R44.reuse.H0_H0 ;  /* 0x2000002cff227230 */ /* 0x100fe40000004100 */
[----:B------:R-:W-:Y:S02]  /*8700*/  HADD2.F32 R9, -RZ, R44.H1_H1 ;  /* 0x3000002cff097230 */ /* 0x000fe40000004100 */
[----:B------:R-:W-:Y:S01]  /*8710*/  FMUL.FTZ R44, R21, R20 ;  /* 0x00000014152c7220 */ /* 0x000fe20000410000 */
[----:B------:R-:W-:-:S02]  /*8720*/  HADD2.F32 R11, -RZ, R15.H0_H0 ;  /* 0x2000000fff0b7230 */ /* 0x000fc40000004100 */
[C---:B------:R-:W-:Y:S01]  /*8730*/  FFMA.FTZ R42, R13.reuse, R20, -R38 ;  /* 0x000000140d2a7223 */ /* 0x040fe20000010826 */
[----:B------:R-:W-:Y:S02]  /*8740*/  HADD2.F32 R33, -RZ, R7.H1_H1 ;  /* 0x30000007ff217230 */ /* 0x000fe40000004100 */
[C---:B------:R-:W-:Y:S01]  /*8750*/  FMUL.FTZ R20, R32.reuse, R34 ;  /* 0x0000002220147220 */ /* 0x040fe20000410000 */
[----:B------:R-:W-:Y:S02]  /*8760*/  HADD2.F32 R38, -RZ, R39.H0_H0 ;  /* 0x20000027ff267230 */ /* 0x000fe40000004100 */
[----:B------:R-:W-:Y:S01]  /*8770*/  FMUL.FTZ R21, R32, R9 ;  /* 0x0000000920157220 */ /* 0x000fe20000410000 */
[----:B------:R-:W-:Y:S02]  /*8780*/  HADD2.F32 R32, -RZ, R46.H0_H0 ;  /* 0x2000002eff207230 */ /* 0x000fe40000004100 */
[----:B------:R-:W-:Y:S01]  /*8790*/  FFMA.FTZ R13, R13, R36, R44 ;  /* 0x000000240d0d7223 */ /* 0x000fe2000001002c */
[----:B------:R-:W-:-:S02]  /*87a0*/  HADD2.F32 R15, -RZ, R15.H1_H1 ;  /* 0x3000000fff0f7230 */ /* 0x000fc40000004100 */
[C---:B------:R-:W-:Y:S01]  /*87b0*/  FFMA.FTZ R36, R11.reuse, R34, R21 ;  /* 0x000000220b247223 */ /* 0x040fe20000010015 */
[----:B------:R-:W-:Y:S02]  /*87c0*/  HADD2.F32 R5, -RZ, R4.H0_H0 ;  /* 0x20000004ff057230 */ /* 0x000fe40000004100 */
[----:B------:R-:W-:Y:S01]  /*87d0*/  FFMA.FTZ R35, R11, R9, -R20 ;  /* 0x000000090b237223 */ /* 0x000fe20000010814 */
[C---:B------:R-:W-:Y:S01]  /*87e0*/  FMUL.FTZ R44, R33.reuse, R38 ;  /* 0x00000026212c7220 */ /* 0x040fe20000410000 */
[----:B------:R-:W-:Y:S02]  /*87f0*/  HADD2.F32 R34, -RZ, R50.H0_H0 ;  /* 0x20000032ff227230 */ /* 0x000fe40000004100 */
[----:B------:R-:W-:Y:S01]  /*8800*/  FMUL.FTZ R46, R33, R32 ;  /* 0x00000020212e7220 */ /* 0x000fe20000410000 */
[----:B------:R-:W-:Y:S02]  /*8810*/  HADD2.F32 R7, -RZ, R6.H0_H0 ;  /* 0x20000006ff077230 */ /* 0x000fe40000004100 */
[----:B------:R-:W-:-:S02]  /*8820*/  HADD2.F32 R11, -RZ, R50.H1_H1 ;  /* 0x30000032ff0b7230 */ /* 0x000fc40000004100 */
[--C-:B------:R-:W-:Y:S02]  /*8830*/  HADD2.F32 R20, -RZ, R51.reuse.H0_H0 ;  /* 0x20000033ff147230 */ /* 0x100fe40000004100 */
[----:B------:R-:W-:Y:S01]  /*8840*/  FFMA.FTZ R44, R15, R32, -R44 ;  /* 0x000000200f2c7223 */ /* 0x000fe2000001082c */
[----:B------:R-:W-:Y:S02]  /*8850*/  HADD2.F32 R3, -RZ, R12.H0_H0 ;  /* 0x2000000cff037230 */ /* 0x000fe40000004100 */
[----:B------:R-:W-:Y:S01]  /*8860*/  FMUL.FTZ R32, R5, R34 ;  /* 0x0000002205207220 */ /* 0x000fe20000410000 */
[----:B------:R-:W-:Y:S02]  /*8870*/  HADD2.F32 R10, -RZ, R14.H0_H0 ;  /* 0x2000000eff0a7230 */ /* 0x000fe40000004100 */
[----:B------:R-:W-:Y:S01]  /*8880*/  FFMA.FTZ R39, R15, R38, R46 ;  /* 0x000000260f277223 */ /* 0x000fe2000001002e */
[----:B------:R-:W-:Y:S02]  /*8890*/  HADD2.F32 R9, -RZ, R51.H1_H1 ;  /* 0x30000033ff097230 */ /* 0x000fe40000004100 */
[----:B------:R-:W-:Y:S01]  /*88a0*/  FMUL.FTZ R15, R7, R11 ;  /* 0x0000000b070f7220 */ /* 0x000fe20000410000 */
[-C--:B------:R-:W-:Y:S01]  /*88b0*/  FMUL.FTZ R5, R5, R20.reuse ;  /* 0x0000001405057220 */ /* 0x080fe20000410000 */
[----:B------:R-:W-:Y:S01]  /*88c0*/  FFMA.FTZ R32, R3, R20, -R32 ;  /* 0x0000001403207223 */ /* 0x000fe20000010820 */
[----:B------:R-:W-:-:S02]  /*88d0*/  HADD2.F32 R4, -RZ, R4.H1_H1 ;  /* 0x30000004ff047230 */ /* 0x000fc40000004100 */
[-C--:B------:R-:W-:Y:S01]  /*88e0*/  FMUL.FTZ R21, R7, R9.reuse ;  /* 0x0000000907157220 */ /* 0x080fe20000410000 */
[----:B------:R-:W-:Y:S01]  /*88f0*/  FFMA.FTZ R20, R10, R9, -R15 ;  /* 0x000000090a147223 */ /* 0x000fe2000001080f */
[----:B------:R-:W-:Y:S02]  /*8900*/  HADD2.F32 R6, -RZ, R6.H1_H1 ;  /* 0x30000006ff067230 */ /* 0x000fe40000004100 */
[----:B------:R-:W-:Y:S01]  /*8910*/  FFMA.FTZ R34, R3, R34, R5 ;  /* 0x0000002203227223 */ /* 0x000fe20000010005 */
[----:B------:R-:W-:Y:S02]  /*8920*/  HADD2.F32 R7, -RZ, R47.H0_H0 ;  /* 0x2000002fff077230 */ /* 0x000fe40000004100 */
[----:B------:R-:W-:Y:S02]  /*8930*/  HADD2.F32 R9, -RZ, R45.H0_H0 ;  /* 0x2000002dff097230 */ /* 0x000fe40000004100 */
[----:B------:R-:W-:Y:S02]  /*8940*/  HADD2.F32 R3, -RZ, R49.H0_H0 ;  /* 0x20000031ff037230 */ /* 0x000fe40000004100 */
[----:B------:R-:W-:-:S02]  /*8950*/  HADD2.F32 R5, -RZ, R48.H0_H0 ;  /* 0x20000030ff057230 */ /* 0x000fc40000004100 */
[----:B------:R-:W-:Y:S01]  /*8960*/  FFMA.FTZ R21, R10, R11, R21 ;  /* 0x0000000b0a157223 */ /* 0x000fe20000010015 */
[----:B------:R-:W-:Y:S02]  /*8970*/  HADD2.F32 R12, -RZ, R12.H1_H1 ;  /* 0x3000000cff0c7230 */ /* 0x000fe40000004100 */
[----:B------:R-:W-:Y:S01]  /*8980*/  FMUL.FTZ R11, R4, R7 ;  /* 0x00000007040b7220 */ /* 0x000fe20000410000 */
[----:B------:R-:W-:Y:S02]  /*8990*/  HADD2.F32 R14, -RZ, R14.H1_H1 ;  /* 0x3000000eff0e7230 */ /* 0x000fe40000004100 */
        /* <DEDUP_REMOVED lines=17> */
.L_x_11655:
[----:B------:R-:W-:Y:S05]  /*8ab0*/  BSYNC B1 ;  /* 0x0000000000017941 */ /* 0x000fea0003800000 */
.L_x_11654:
[----:B------:R-:W-:Y:S01]  /*8ac0*/  PRMT R40, R55, 0x5410, R56 ;  /* 0x0000541037287816 */ /* 0x000fe20000000038 */
[----:B------:R-:W-:Y:S06]  /*8ad0*/  @P1 BRA `(.L_x_11641) ;  /* 0x0000000400801947 */ /* 0x000fec0003800000 */
[----:B------:R-:W2:Y:S01]  /*8ae0*/  LDL R3, [R1+0x3c] ;  /* 0x00003c0001037983 */ /* 0x000ea20000100800 */
[C---:B01----:R-:W-:Y:S02]  /*8af0*/  VIADD R4, R18.reuse, 0x40 ;  /* 0x0000004012047836 */ /* 0x043fe40000000000 */
[----:B------:R-:W-:Y:S01]  /*8b00*/  VIADD R5, R18, 0x40 ;  /* 0x0000004012057836 */ /* 0x000fe20000000000 */
[----:B------:R-:W3:Y:S01]  /*8b10*/  LDL R41, [R1+0x70] ;  /* 0x0000700001297983 */ /* 0x000ee20000100800 */
[----:B------:R-:W-:Y:S02]  /*8b20*/  IMAD.SHL.U32 R4, R4, 0x40, RZ ;  /* 0x0000004004047824 */ /* 0x000fe400078e00ff */
[----:B------:R-:W-:-:S03]  /*8b30*/  IMAD.SHL.U32 R5, R5, 0x40, RZ ;  /* 0x0000004005057824 */ /* 0x000fc600078e00ff */
[----:B------:R-:W-:Y:S02]  /*8b40*/  LOP3.LUT R4, R4, 0x1c0, RZ, 0xc0, !PT ;  /* 0x000001c004047812 */ /* 0x000fe400078ec0ff */
[----:B------:R-:W-:Y:S02]  /*8b50*/  LOP3.LUT R5, R5, 0x1c0, RZ, 0xc0, !PT ;  /* 0x000001c005057812 */ /* 0x000fe400078ec0ff */
[----:B------:R-:W-:-:S04]  /*8b60*/  SHF.R.U32.HI R4, RZ, 0x3, R4 ;  /* 0x00000003ff047819 */ /* 0x000fc80000011604 */
[----:B------:R-:W-:Y:S02]  /*8b70*/  LOP3.LUT R0, R4, R0, R5, 0x1e, !PT ;  /* 0x0000000004007212 */ /* 0x000fe400078e1e05 */
[--C-:B------:R-:W-:Y:S02]  /*8b80*/  SHF.R.U64 R38, R26, 0x10, R27.reuse ;  /* 0x000000101a267819 */ /* 0x100fe4000000121b */
[----:B------:R-:W-:Y:S01]  /*8b90*/  SHF.R.U32.HI R36, RZ, 0x10, R27 ;  /* 0x00000010ff247819 */ /* 0x000fe2000001161b */
[----:B------:R-:W-:Y:S01]  /*8ba0*/  HADD2.F32 R27, -RZ, R52.H1_H1 ;  /* 0x30000034ff1b7230 */ /* 0x000fe20000004100 */
[--C-:B------:R-:W-:Y:S02]  /*8bb0*/  SHF.R.U64 R37, R28, 0x10, R29.reuse ;  /* 0x000000101c257819 */ /* 0x100fe4000000121d */
[----:B------:R-:W-:Y:S01]  /*8bc0*/  SHF.R.U32.HI R29, RZ, 0x10, R29 ;  /* 0x00000010ff1d7819 */ /* 0x000fe2000001161d */
[----:B------:R-:W-:Y:S01]  /*8bd0*/  HADD2.F32 R26, -RZ, R53.H1_H1 ;  /* 0x30000035ff1a7230 */ /* 0x000fe20000004100 */
[----:B------:R-:W-:-:S02]  /*8be0*/  SHF.R.U32.HI R32, RZ, 0x10, R25 ;  /* 0x00000010ff207819 */ /* 0x000fc40000011619 */
[----:B------:R-:W-:Y:S01]  /*8bf0*/  SHF.R.U64 R35, R30, 0x10, R31 ;  /* 0x000000101e237819 */ /* 0x000fe2000000121f */
[----:B------:R-:W-:Y:S01]  /*8c00*/  HADD2.F32 R30, -RZ, R29.H0_H0 ;  /* 0x2000001dff1e7230 */ /* 0x000fe20000004100 */
[----:B------:R-:W-:Y:S02]  /*8c10*/  SHF.R.U64 R39, R24, 0x10, R25 ;  /* 0x0000001018277819 */ /* 0x000fe40000001219 */
[----:B------:R-:W-:Y:S01]  /*8c20*/  SHF.R.U32.HI R33, RZ, 0x10, R31 ;  /* 0x00000010ff217819 */ /* 0x000fe2000001161f */
[----:B--2---:R-:W-:Y:S01]  /*8c30*/  IMAD.IADD R0, R3, 0x1, R0 ;  /* 0x0000000103007824 */ /* 0x004fe200078e0200 */
[----:B---3--:R-:W0:Y:S04]  /*8c40*/  LDS.128 R12, [R41+0x18400] ;  /* 0x01840000290c7984 */ /* 0x008e280000000c00 */
[----:B------:R-:W-:-:S05]  /*8c50*/  LEA R0, R0, R17, 0x1 ;  /* 0x0000001100007211 */ /* 0x000fca00078e08ff */
[----:B------:R-:W1:Y:S01]  /*8c60*/  LDS.128 R4, [R0+0x18400] ;  /* 0x0184000000047984 */ /* 0x000e620000000c00 */
[----:B0-----:R-:W-:Y:S02]  /*8c70*/  HADD2.F32 R9, -RZ, R13.H0_H0 ;  /* 0x2000000dff097230 */ /* 0x001fe40000004100 */
[--C-:B-1----:R-:W-:Y:S02]  /*8c80*/  HADD2.F32 R20, -RZ, R5.reuse.H0_H0 ;  /* 0x20000005ff147230 */ /* 0x102fe40000004100 */
[----:B------:R-:W-:-:S03]  /*8c90*/  HADD2.F32 R21, -RZ, R5.H1_H1 ;  /* 0x30000005ff157230 */ /* 0x000fc60000004100 */
[CC--:B------:R-:W-:Y:S01]  /*8ca0*/  FMUL.FTZ R28, R20.reuse, R27.reuse ;  /* 0x0000001b141c7220 */ /* 0x0c0fe20000410000 */
[-C--:B------:R-:W-:Y:S01]  /*8cb0*/  FMUL.FTZ R20, R20, R26.reuse ;  /* 0x0000001a14147220 */ /* 0x080fe20000410000 */
[----:B------:R-:W-:Y:S02]  /*8cc0*/  HADD2.F32 R13, -RZ, R13.H1_H1 ;  /* 0x3000000dff0d7230 */ /* 0x000fe40000004100 */
[----:B------:R-:W-:Y:S01]  /*8cd0*/  FFMA.FTZ R29, R9, R26, -R28 ;  /* 0x0000001a091d7223 */ /* 0x000fe2000001081c */
[----:B------:R-:W-:Y:S02]  /*8ce0*/  HADD2.F32 R26, -RZ, R32.H0_H0 ;  /* 0x20000020ff1a7230 */ /* 0x000fe40000004100 */
[----:B------:R-:W-:Y:S01]  /*8cf0*/  FMUL.FTZ R32, R21, R30 ;  /* 0x0000001e15207220 */ /* 0x000fe20000410000 */
[----:B------:R-:W-:Y:S02]  /*8d00*/  HADD2.F32 R5, -RZ, R4.H0_H0 ;  /* 0x20000004ff057230 */ /* 0x000fe40000004100 */
[----:B------:R-:W-:Y:S01]  /*8d10*/  FFMA.FTZ R27, R9, R27, R20 ;  /* 0x0000001b091b7223 */ /* 0x000fe20000010014 */
[----:B------:R-:W-:-:S02]  /*8d20*/  HADD2.F32 R28, -RZ, R52.H0_H0 ;  /* 0x20000034ff1c7230 */ /* 0x000fc40000004100 */
[----:B------:R-:W-:Y:S02]  /*8d30*/  HADD2.F32 R20, -RZ, R53.H0_H0 ;  /* 0x20000035ff147230 */ /* 0x000fe40000004100 */
[-C--:B------:R-:W-:Y:S01]  /*8d40*/  FMUL.FTZ R34, R21, R26.reuse ;  /* 0x0000001a15227220 */ /* 0x080fe20000410000 */
[----:B------:R-:W-:Y:S02]  /*8d50*/  HADD2.F32 R3, -RZ, R12.H0_H0 ;  /* 0x2000000cff037230 */ /* 0x000fe40000004100 */
[----:B------:R-:W-:Y:S01]  /*8d60*/  FFMA.FTZ R32, R13, R26, -R32 ;  /* 0x0000001a0d207223 */ /* 0x000fe20000010820 */
[C---:B------:R-:W-:Y:S01]  /*8d70*/  FMUL.FTZ R26, R5.reuse, R28 ;  /* 0x0000001c051a7220 */ /* 0x040fe20000410000 */
[----:B------:R-:W-:Y:S01]  /*8d80*/  FMUL.FTZ R21, R5, R20 ;  /* 0x0000001405157220 */ /* 0x000fe20000410000 */
[----:B------:R-:W-:Y:S02]  /*8d90*/  HADD2.F32 R24, -RZ, R6.H0_H0 ;  /* 0x20000006ff187230 */ /* 0x000fe40000004100 */
[----:B------:R-:W-:Y:S01]  /*8da0*/  FFMA.FTZ R34, R13, R30, R34 ;  /* 0x0000001e0d227223 */ /* 0x000fe20000010022 */
[----:B------:R-:W-:-:S02]  /*8db0*/  HADD2.F32 R9, -RZ, R40.H0_H0 ;  /* 0x20000028ff097230 */ /* 0x000fc40000004100 */
[C---:B------:R-:W-:Y:S01]  /*8dc0*/  FFMA.FTZ R13, R3.reuse, R20, -R26 ;  /* 0x00000014030d7223 */ /* 0x040fe2000001081a */
[----:B------:R-:W-:Y:S02]  /*8dd0*/  HADD2.F32 R5, -RZ, R54.H0_H0 ;  /* 0x20000036ff057230 */ /* 0x000fe40000004100 */
[----:B------:R-:W-:Y:S02]  /*8de0*/  HADD2.F32 R25, -RZ, R7.H0_H0 ;  /* 0x20000007ff197230 */ /* 0x000fe40000004100 */
[----:B------:R-:W-:Y:S02]  /*8df0*/  HADD2.F32 R26, -RZ, R40.H1_H1 ;  /* 0x30000028ff1a7230 */ /* 0x000fe40000004100 */
[----:B------:R-:W-:Y:S01]  /*8e00*/  FFMA.FTZ R21, R3, R28, R21 ;  /* 0x0000001c03157223 */ /* 0x000fe20000010015 */
[C---:B------:R-:W-:Y:S01]  /*8e10*/  FMUL.FTZ R3, R24.reuse, R9 ;  /* 0x0000000918037220 */ /* 0x040fe20000410000 */
[----:B------:R-:W-:Y:S01]  /*8e20*/  FMUL.FTZ R31, R24, R5 ;  /* 0x00000005181f7220 */ /* 0x000fe20000410000 */
[----:B------:R-:W-:-:S02]  /*8e30*/  HADD2.F32 R10, -RZ, R14.H0_H0 ;  /* 0x2000000eff0a7230 */ /* 0x000fc40000004100 */
[----:B------:R-:W-:Y:S02]  /*8e40*/  HADD2.F32 R11, -RZ, R15.H0_H0 ;  /* 0x2000000fff0b7230 */ /* 0x000fe40000004100 */
[----:B------:R-:W-:Y:S02]  /*8e50*/  HADD2.F32 R20, -RZ, R54.H1_H1 ;  /* 0x30000036ff147230 */ /* 0x000fe40000004100 */
[----:B------:R-:W-:Y:S02]  /*8e60*/  HADD2.F32 R24, -RZ, R36.H0_H0 ;  /* 0x20000024ff187230 */ /* 0x000fe40000004100 */
[C---:B------:R-:W-:Y:S01]  /*8e70*/  FMUL.FTZ R36, R25.reuse, R26 ;  /* 0x0000001a19247220 */ /* 0x040fe20000410000 */
[----:B------:R-:W-:Y:S02]  /*8e80*/  HADD2.F32 R7, -RZ, R7.H1_H1 ;  /* 0x30000007ff077230 */ /* 0x000fe40000004100 */
[----:B------:R-:W-:Y:S02]  /*8e90*/  HADD2.F32 R28, -RZ, R33.H0_H0 ;  /* 0x20000021ff1c7230 */ /* 0x000fe40000004100 */
[C---:B------:R-:W-:Y:S01]  /*8ea0*/  FFMA.FTZ R30, R10.reuse, R5, -R3 ;  /* 0x000000050a1e7223 */ /* 0x040fe20000010803 */
[-C--:B------:R-:W-:Y:S01]  /*8eb0*/  FMUL.FTZ R25, R25, R20.reuse ;  /* 0x0000001419197220 */ /* 0x080fe20000410000 */
[----:B------:R-:W-:Y:S01]  /*8ec0*/  FFMA.FTZ R31, R10, R9, R31 ;  /* 0x000000090a1f7223 */ /* 0x000fe2000001001f */
[----:B------:R-:W-:Y:S01]  /*8ed0*/  FFMA.FTZ R36, R11, R20, -R36 ;  /* 0x000000140b247223 */ /* 0x000fe20000010824 */
[----:B------:R-:W-:-:S02]  /*8ee0*/  HADD2.F32 R15, -RZ, R15.H1_H1 ;  /* 0x3000000fff0f7230 */ /* 0x000fc40000004100 */
[C---:B------:R-:W-:Y:S01]  /*8ef0*/  FMUL.FTZ R10, R7.reuse, R28 ;  /* 0x0000001c070a7220 */ /* 0x040fe20000410000 */
[----:B------:R-:W-:Y:S01]  /*8f00*/  FMUL.FTZ R20, R7, R24 ;  /* 0x0000001807147220 */ /* 0x000fe20000410000 */
[----:B------:R-:W-:Y:S02]  /*8f10*/  HADD2.F32 R4, -RZ, R4.H1_H1 ;  /* 0x30000004ff047230 */ /* 0x000fe40000004100 */
[----:B------:R-:W-:Y:S02]  /*8f20*/  HADD2.F32 R6, -RZ, R6.H1_H1 ;  /* 0x30000006ff067230 */ /* 0x000fe40000004100 */
[----:B------:R-:W-:Y:S02]  /*8f30*/  HADD2.F32 R7, -RZ, R37.H0_H0 ;  /* 0x20000025ff077230 */ /* 0x000fe40000004100 */
[----:B------:R-:W-:Y:S02]  /*8f40*/  HADD2.F32 R9, -RZ, R35.H0_H0 ;  /* 0x20000023ff097230 */ /* 0x000fe40000004100 */
[----:B------:R-:W-:-:S02]  /*8f50*/  HADD2.F32 R3, -RZ, R39.H0_H0 ;  /* 0x20000027ff037230 */ /* 0x000fc40000004100 */
[----:B------:R-:W-:Y:S02]  /*8f60*/  HADD2.F32 R5, -RZ, R38.H0_H0 ;  /* 0x20000026ff057230 */ /* 0x000fe40000004100 */
[----:B------:R-:W-:Y:S01]  /*8f70*/  FFMA.FTZ R25, R11, R26, R25 ;  /* 0x0000001a0b197223 */ /* 0x000fe20000010019 */
[----:B------:R-:W-:Y:S02]  /*8f80*/  HADD2.F32 R12, -RZ, R12.H1_H1 ;  /* 0x3000000cff0c7230 */ /* 0x000fe40000004100 */
[C---:B------:R-:W-:Y:S01]  /*8f90*/  FFMA.FTZ R33, R15.reuse, R24, -R10 ;  /* 0x000000180f217223 */ /* 0x040fe2000001080a */
        /* <DEDUP_REMOVED lines=20> */
.L_x_11641:
[----:B------:R-:W-:Y:S05]  /*90e0*/  BSYNC B0 ;  /* 0x0000000000007941 */ /* 0x000fea0003800000 */
.L_x_11621:
        /* <DEDUP_REMOVED lines=8> */
.L_x_11618:
[----:B-1234-:R-:W1:Y:S01]  /*9170*/  S2R R0, SR_TID.X ;  /* 0x0000000000007919 */ /* 0x01ee620000002100 */
[----:B------:R-:W-:Y:S01]  /*9180*/  ISETP.NE.AND P0, PT, R232, 0x3, PT ;  /* 0x00000003e800780c */ /* 0x000fe20003f05270 */
[----:B------:R-:W-:Y:S05]  /*9190*/  WARPSYNC.ALL ;  /* 0x0000000000007948 */ /* 0x000fea0003800000 */
[----:B-1----:R-:W-:-:S05]  /*91a0*/  SHF.R.U32.HI R0, RZ, 0x7, R0 ;  /* 0x00000007ff007819 */ /* 0x002fca0000011600 */
[----:B------:R-:W-:-:S05]  /*91b0*/  VIADD R0, R0, 0x8 ;  /* 0x0000000800007836 */ /* 0x000fca0000000000 */
[----:B------:R1:W-:Y:S06]  /*91c0*/  BAR.SYNC.DEFER_BLOCKING R0, 0x100 ;  /* 0x000400000000751d */ /* 0x0003ec0000010000 */
[----:B------:R-:W-:Y:S05]  /*91d0*/  @!P0 BRA `(.L_x_11656) ;  /* 0x0000000000048947 */ /* 0x000fea0003800000 */
[----:B------:R-:W-:Y:S01]  /*91e0*/  BPT.TRAP 0x1 ;  /* 0x000000040000795c */ /* 0x000fe20000300000 */
.L_x_11656:
[----:B------:R-:W-:Y:S01]  /*91f0*/  IMAD R179, R2, 0x8, R17 ;  /* 0x0000000802b37824 */ /* 0x000fe200078e0211 */
[----:B0-----:R-:W-:-:S04]  /*9200*/  SHF.L.U32 R6, R19, 0x1f, RZ ;  /* 0x0000001f13067819 */ /* 0x001fc800000006ff */
[----:B------:R0:W2:Y:S01]  /*9210*/  SYNCS.PHASECHK.TRANS64.TRYWAIT P1, [R179+URZ+0x32430], R6 ;  /* 0x03243006b30075a7 */ /* 0x0000a2000802017f */
[----:B------:R-:W-:Y:S05]  /*9220*/  @!P0 BRA `(.L_x_11657) ;  /* 0x0000000000048947 */ /* 0x000fea0003800000 */
[----:B------:R-:W-:Y:S01]  /*9230*/  BPT.TRAP 0x1 ;  /* 0x000000040000795c */ /* 0x000fe20000300000 */
.L_x_11657:
[----:B------:R-:W-:-:S05]  /*9240*/  VIADD R3, R17, 0x1c400 ;  /* 0x0001c40011037836 */ /* 0x000fca0000000000 */
[----:B------:R-:W-:-:S04]  /*9250*/  SHF.R.U32.HI R3, RZ, 0x4, R3 ;  /* 0x00000004ff037819 */ /* 0x000fc80000011603 */
[----:B------:R-:W-:-:S04]  /*9260*/  LOP3.LUT R3, R3, 0x3fff, RZ, 0xc0, !PT ;  /* 0x00003fff03037812 */ /* 0x000fc800078ec0ff */
[----:B------:R-:W-:-:S05]  /*9270*/  LOP3.LUT R3, R3, 0x10000, RZ, 0xfc, !PT ;  /* 0x0001000003037812 */ /* 0x000fca00078efcff */
[----:B------:R3:W-:Y:S01]  /*9280*/  STL [R1+0x2c], R3 ;  /* 0x00002c0301007387 */ /* 0x0007e20000100800 */
[----:B--2---:R-:W-:Y:S05]  /*9290*/  @P1 BRA `(.L_x_11658) ;  /* 0x0000000000081947 */ /* 0x004fea0003800000 */
[----:B------:R-:W2:Y:S02]  /*92a0*/  SYNCS.PHASECHK.TRANS64.TRYWAIT P1, [R179+URZ+0x32430], R6 ;  /* 0x03243006b30075a7 */ /* 0x000ea4000802017f */
[----:B--2---:R-:W-:Y:S05]  /*92b0*/  @!P1 BRA `(.L_x_11659) ;  /* 0x0000013000789947 */ /* 0x004fea0003800000 */
.L_x_11658:
[----:B---3--:R-:W3:Y:S01]  /*92c0*/  LDL R3, [R1+0x2c] ;  /* 0x00002c0001037983 */ /* 0x008ee20000100800 */
[----:B------:R-:W-:Y:S01]  /*92d0*/  IMAD.MOV.U32 R5, RZ, RZ, 0x40000040 ;  /* 0x40000040ff057424 */ /* 0x000fe200078e00ff */
[----:B------:R-:W-:Y:S05]  /*92e0*/  WARPSYNC.ALL ;  /* 0x0000000000007948 */ /* 0x000fea0003800000 */
[C---:B------:R-:W-:Y:S01]  /*92f0*/  R2UR UR4, R218.reuse ;  /* 0x00000000da0472ca */ /* 0x040fe200000e0000 */
[----:B-----5:R-:W-:Y:S01]  /*9300*/  WARPGROUP.ARRIVE ;  /* 0x00000000000079c5 */ /* 0x020fe20000000000 */
[----:B------:R-:W-:Y:S01]  /*9310*/  R2UR UR5, R219 ;  /* 0x00000000db0572ca */ /* 0x000fe200000e0000 */
[----:B------:R-:W-:Y:S01]  /*9320*/  VIADD R12, R218, 0x2 ;  /* 0x00000002da0c7836 */ /* 0x000fe20000000000 */
[----:B------:R-:W-:Y:S01]  /*9330*/  R2UR UR7, R5 ;  /* 0x00000000050772ca */ /* 0x000fe200000e0000 */
[----:B------:R-:W-:Y:S01]  /*9340*/  IMAD.MOV.U32 R13, RZ, RZ, 0x40000040 ;  /* 0x40000040ff0d7424 */ /* 0x000fe200078e00ff */
[----:B------:R-:W-:Y:S01]  /*9350*/  SHF.L.U32 R8, R8, 0x1f, RZ ;  /* 0x0000001f08087819 */ /* 0x000fe200000006ff */
[----:B------:R-:W-:Y:S01]  /*9360*/  IMAD.MOV.U32 R11, RZ, RZ, 0x40000040 ;  /* 0x40000040ff0b7424 */ /* 0x000fe200078e00ff */
[----:B------:R-:W-:Y:S01]  /*9370*/  BSSY B0, `(.L_x_11660) ;  /* 0x0000026000007945 */ /* 0x000fe20003800000 */
[----:B------:R-:W-:Y:S01]  /*9380*/  VIADD R230, R218, 0x4 ;  /* 0x00000004dae67836 */ /* 0x000fe20000000000 */
[----:B------:R4:W-:Y:S01]  /*9390*/  STL.64 [R1+0x8], R12 ;  /* 0x0000080c01007387 */ /* 0x0009e20000100a00 */
[----:B------:R-:W-:-:S02]  /*93a0*/  IMAD.MOV.U32 R231, RZ, RZ, 0x40000040 ;  /* 0x40000040ffe77424 */ /* 0x000fc400078e00ff */
[----:B------:R-:W-:Y:S02]  /*93b0*/  VIADD R228, R218, 0x6 ;  /* 0x00000006dae47836 */ /* 0x000fe40000000000 */
[----:B------:R-:W-:Y:S02]  /*93c0*/  IMAD.MOV.U32 R229, RZ, RZ, 0x40000040 ;  /* 0x40000040ffe57424 */ /* 0x000fe400078e00ff */
[----:B------:R-:W-:Y:S02]  /*93d0*/  IMAD.MOV.U32 R5, RZ, RZ, 0x40000040 ;  /* 0x40000040ff057424 */ /* 0x000fe400078e00ff */
[----:B---3--:R-:W-:-:S05]  /*93e0*/  IMAD R4, R2, 0x300, R3 ;  /* 0x0000030002047824 */ /* 0x008fca00078e0203 */
[C---:B------:R-:W-:Y:S02]  /*93f0*/  R2UR UR6, R4.reuse ;  /* 0x00000000040672ca */ /* 0x040fe400000e0000 */
[----:B------:R-:W-:-:S11]  /*9400*/  IADD3 R10, R4, 0x2, RZ ;  /* 0x00000002040a7810 */ /* 0x000fd60007ffe0ff */
[----:B------:R-:W-:Y:S01]  /*9410*/  HGMMA.64x96x16.F32 R24, gdesc[UR4], RZ, !UPT, gsb0 ;  /* 0x01600000041879f0 */ /* 0x000fe2000c0008ff */
        /* <DEDUP_REMOVED lines=25> */
[----:B------:R-:W3:Y:S02]  /*95b0*/  SYNCS.PHASECHK.TRANS64.TRYWAIT P1, [R17+URZ+0x32410], R8 ;  /* 0x03241008110075a7 */ /* 0x000ee4000802017f */
[----:B---34-:R-:W-:Y:S05]  /*95c0*/  @!P1 BRA `(.L_x_11661) ;  /* 0x0000012c00c89947 */ /* 0x018fea0003800000 */
.L_x_11867:
[----:B------:R-:W-:Y:S05]  /*95d0*/  BSYNC B0 ;  /* 0x0000000000007941 */ /* 0x000fea0003800000 */
.L_x_11660:
[----:B------:R-:W-:Y:S05]  /*95e0*/  @!P0 BRA `(.L_x_11662) ;  /* 0x0000000000048947 */ /* 0x000fea0003800000 */
[----:B------:R-:W-:Y:S01]  /*95f0*/  BPT.TRAP 0x1 ;  /* 0x000000040000795c */ /* 0x000fe20000300000 */
.L_x_11662:
[----:B------:R4:W0:Y:S01]  /*9600*/  SYNCS.PHASECHK.TRANS64.TRYWAIT P2, [R179+URZ+0x32450], R6 ;  /* 0x03245006b30075a7 */ /* 0x000822000804017f */
[----:B------:R-:W-:Y:S05]  /*9610*/  @!P0 BRA `(.L_x_11663) ;  /* 0x0000000000048947 */ /* 0x000fea0003800000 */
[----:B------:R-:W-:Y:S01]  /*9620*/  BPT.TRAP 0x1 ;  /* 0x000000040000795c */ /* 0x000fe20000300000 */
.L_x_11663:
[----:B------:R-:W5:Y:S01]  /*9630*/  S2R R3, SR_TID.X ;  /* 0x0000000000037919 */ /* 0x000f620000002100 */
[----:B------:R-:W-:Y:S01]  /*9640*/  BSSY B0, `(.L_x_11664) ;  /* 0x0000006000007945 */ /* 0x000fe20003800000 */
[----:B-----5:R-:W-:-:S04]  /*9650*/  LOP3.LUT R3, R3, 0x7f, RZ, 0xc0, !PT ;  /* 0x0000007f03037812 */ /* 0x020fc800078ec0ff */
[----:B------:R-:W-:Y:S01]  /*9660*/  ISETP.NE.AND P1, PT, R3, RZ, PT ;  /* 0x000000ff0300720c */ /* 0x000fe20003f25270 */
[----:B0-----:R-:W-:-:S12]  /*9670*/  @P2 BRA `(.L_x_11665) ;  /* 0x0000000000082947 */ /* 0x001fd80003800000 */
[----:B------:R-:W0:Y:S02]  /*9680*/  SYNCS.PHASECHK.TRANS64.TRYWAIT P2, [R179+URZ+0x32450], R6 ;  /* 0x03245006b30075a7 */ /* 0x000e24000804017f */
[----:B0-----:R-:W-:Y:S05]  /*9690*/  @!P2 BRA `(.L_x_11666) ;  /* 0x0000012c00a8a947 */ /* 0x001fea0003800000 */
.L_x_11665:
[----:B------:R-:W-:Y:S05]  /*96a0*/  BSYNC B0 ;  /* 0x0000000000007941 */ /* 0x000fea0003800000 */
.L_x_11664:
[----:B------:R-:W-:Y:S05]  /*96b0*/  WARPSYNC.ALL ;  /* 0x0000000000007948 */ /* 0x000fea0003800000 */
[----:B------:R-:W-:Y:S01]  /*96c0*/  VIADD R3, R17, 0x400 ;  /* 0x0000040011037836 */ /* 0x000fe20000000000 */
[----:B------:R-:W-:Y:S01]  /*96d0*/  LOP3.LUT R4, R23, 0x10000, RZ, 0xfc, !PT ;  /* 0x0001000017047812 */ /* 0x000fe200078efcff */
[----:B------:R-:W-:Y:S01]  /*96e0*/  IMAD.MOV.U32 R73, RZ, RZ, 0x40000040 ;  /* 0x40000040ff497424 */ /* 0x000fe200078e00ff */
[----:B------:R-:W-:Y:S01]  /*96f0*/  MOV R5, 0x40000040 ;  /* 0x4000004000057802 */ /* 0x000fe20000000f00 */
[----:B------:R-:W-:Y:S01]  /*9700*/  WARPGROUP.ARRIVE ;  /* 0x00000000000079c5 */ /* 0x000fe20000000000 */
[----:B------:R-:W-:Y:S01]  /*9710*/  SHF.R.U32.HI R3, RZ, 0x4, R3 ;  /* 0x00000004ff037819 */ /* 0x000fe20000011603 */
[----:B------:R-:W-:-:S02]  /*9720*/  IMAD.MOV.U32 R227, RZ, RZ, 0x40000040 ;  /* 0x40000040ffe37424 */ /* 0x000fc400078e00ff */
[----:B------:R-:W-:Y:S01]  /*9730*/  IMAD.MOV.U32 R7, RZ, RZ, 0x40000040 ;  /* 0x40000040ff077424 */ /* 0x000fe200078e00ff */
[----:B------:R-:W-:Y:S01]  /*9740*/  LOP3.LUT R3, R3, 0x3fff, RZ, 0xc0, !PT ;  /* 0x00003fff03037812 */ /* 0x000fe200078ec0ff */
[----:B------:R-:W-:Y:S01]  /*9750*/  IMAD.MOV.U32 R217, RZ, RZ, 0x40000040 ;  /* 0x40000040ffd97424 */ /* 0x000fe200078e00ff */
[----:B------:R-:W-:Y:S01]  /*9760*/  MOV R215, 0x40000040 ;  /* 0x4000004000d77802 */ /* 0x000fe20000000f00 */
[----:B------:R-:W-:Y:S01]  /*9770*/  IMAD.MOV.U32 R213, RZ, RZ, 0x40000040 ;  /* 0x40000040ffd57424 */ /* 0x000fe200078e00ff */
[----:B--2-4-:R-:W-:Y:S01]  /*9780*/  LOP3.LUT R6, R3, 0x10000, RZ, 0xfc, !PT ;  /* 0x0001000003067812 */ /* 0x014fe200078efcff */
[----:B------:R-:W-:Y:S01]  /*9790*/  IMAD.MOV.U32 R209, RZ, RZ, 0x40000040 ;  /* 0x40000040ffd17424 */ /* 0x000fe200078e00ff */
[----:B------:R-:W-:Y:S01]  /*97a0*/  MOV R207, 0x40000040 ;  /* 0x4000004000cf7802 */ /* 0x000fe20000000f00 */
[----:B------:R-:W-:Y:S02]  /*97b0*/  IMAD.MOV.U32 R205, RZ, RZ, 0x40000040 ;  /* 0x40000040ffcd7424 */ /* 0x000fe400078e00ff */
[----:B------:R-:W-:Y:S01]  /*97c0*/  IMAD.MOV.U32 R203, RZ, RZ, 0x40000040 ;  /* 0x40000040ffcb7424 */ /* 0x000fe200078e00ff */
[----:B------:R-:W-:Y:S01]  /*97d0*/  R2UR UR4, R4 ;  /* 0x00000000040472ca */ /* 0x000fe200000e0000 */
[----:B------:R-:W-:Y:S01]  /*97e0*/  IMAD R72, R2, 0xc00, R6 ;  /* 0x00000c0002487824 */ /* 0x000fe200078e0206 */
[----:B------:R-:W-:Y:S01]  /*97f0*/  R2UR UR5, R5 ;  /* 0x00000000050572ca */ /* 0x000fe200000e0000 */
[----:B------:R0:W-:Y:S01]  /*9800*/  STL [R1+0x30], R6 ;  /* 0x0000300601007387 */ /* 0x0001e20000100800 */
[----:B------:R-:W-:Y:S01]  /*9810*/  R2UR UR7, R73 ;  /* 0x00000000490772ca */ /* 0x000fe200000e0000 */
[----:B------:R-:W-:Y:S01]  /*9820*/  IMAD.MOV.U32 R201, RZ, RZ, 0x40000040 ;  /* 0x40000040ffc97424 */ /* 0x000fe200078e00ff */
[----:B------:R-:W-:Y:S01]  /*9830*/  R2UR UR6, R72 ;  /* 0x00000000480672ca */ /* 0x000fe200000e0000 */
[C---:B------:R-:W-:Y:S01]  /*9840*/  VIADD R226, R4.reuse, 0x2 ;  /* 0x0000000204e27836 */ /* 0x040fe20000000000 */
[C---:B------:R-:W-:Y:S01]  /*9850*/  IADD3 R216, R4.reuse, 0x4, RZ ;  /* 0x0000000404d87810 */ /* 0x040fe20007ffe0ff */
[C---:B------:R-:W-:Y:S01]  /*9860*/  VIADD R214, R4.reuse, 0x6 ;  /* 0x0000000604d67836 */ /* 0x040fe20000000000 */
[C---:B------:R-:W-:Y:S01]  /*9870*/  IADD3 R208, R4.reuse, 0x402, RZ ;  /* 0x0000040204d07810 */ /* 0x040fe20007ffe0ff */
[C---:B------:R-:W-:Y:S01]  /*9880*/  VIADD R212, R4.reuse, 0x400 ;  /* 0x0000040004d47836 */ /* 0x040fe20000000000 */
[----:B------:R-:W-:Y:S01]  /*9890*/  IADD3 R202, R4, 0x800, RZ ;  /* 0x0000080004ca7810 */ /* 0x000fe20007ffe0ff */
[----:B0-----:R-:W-:Y:S01]  /*98a0*/  VIADD R6, R72, 0x2 ;  /* 0x0000000248067836 */ /* 0x001fe20000000000 */
[----:B------:R-:W-:Y:S01]  /*98b0*/  MOV R21, 0x40000040 ;  /* 0x4000004000157802 */ /* 0x000fe20000000f00 */
[----:B------:R-:W-:-:S02]  /*98c0*/  VIADD R206, R4, 0x404 ;  /* 0x0000040404ce7836 */ /* 0x000fc40000000000 */
[----:B------:R-:W-:Y:S02]  /*98d0*/  IMAD.MOV.U32 R15, RZ, RZ, 0x40000040 ;  /* 0x40000040ff0f7424 */ /* 0x000fe400078e00ff */
[----:B------:R-:W-:Y:S01]  /*98e0*/  IMAD.MOV.U32 R13, RZ, RZ, 0x40000040 ;  /* 0x40000040ff0d7424 */ /* 0x000fe200078e00ff */
[----:B------:R-:W-:Y:S01]  /*98f0*/  HGMMA.64x96x16.F32 R24, gdesc[UR4], R24, gsb0 ;  /* 0x01600000041879f0 */ /* 0x000fe20008000818 */
[----:B------:R-:W-:Y:S01]  /*9900*/  R2UR UR4, R226 ;  /* 0x00000000e20472ca */ /* 0x000fe200000e0000 */
[C---:B------:R-:W-:Y:S01]  /*9910*/  VIADD R204, R4.reuse, 0x406 ;  /* 0x0000040604cc7836 */ /* 0x040fe20000000000 */
[----:B------:R-:W-:Y:S01]  /*9920*/  R2UR UR5, R227 ;  /* 0x00000000e30572ca */ /* 0x000fe200000e0000 */
[----:B------:R-:W-:Y:S01]  /*9930*/  VIADD R200, R4, 0x802 ;  /* 0x0000080204c87836 */ /* 0x000fe20000000000 */
[----:B------:R-:W-:Y:S01]  /*9940*/  R2UR UR6, R6 ;  /* 0x00000000060672ca */ /* 0x000fe200000e0000 */
[----:B------:R-:W-:Y:S01]  /*9950*/  VIADD R20, R4, 0x804 ;  /* 0x0000080404147836 */ /* 0x000fe20000000000 */
[----:B------:R-:W-:Y:S01]  /*9960*/  R2UR UR7, R7 ;  /* 0x00000000070772ca */ /* 0x000fe200000e0000 */
[----:B------:R-:W-:Y:S01]  /*9970*/  VIADD R6, R72, 0x4 ;  /* 0x0000000448067836 */ /* 0x000fe20000000000 */
[C---:B------:R-:W-:Y:S01]  /*9980*/  IADD3 R10, R4.reuse, 0xc02, RZ ;  /* 0x00000c02040a7810 */ /* 0x040fe20007ffe0ff */
[----:B------:R-:W-:Y:S01]  /*9990*/  IMAD.MOV.U32 R7, RZ, RZ, 0x40000040 ;  /* 0x40000040ff077424 */ /* 0x000fe200078e00ff */
[----:B------:R-:W2:Y:S01]  /*99a0*/  LDL R181, [R1+0x34] ;  /* 0x0000340001b57983 */ /* 0x000ea20000100800 */
[C---:B------:R-:W-:Y:S01]  /*99b0*/  VIADD R14, R4.reuse, 0x806 ;  /* 0x00000806040e7836 */ /* 0x040fe20000000000 */
[----:B------:R-:W-:Y:S01]  /*99c0*/  ULDC UR40, c[0x0][0xad0] ;  /* 0x0002b40000287ab9 */ /* 0x000fe20000000800 */
[----:B------:R-:W-:Y:S01]  /*99d0*/  VIADD R12, R4, 0xc00 ;  /* 0x00000c00040c7836 */ /* 0x000fe20000000000 */
[----:B------:R-:W4:Y:S01]  /*99e0*/  LDL R182, [R1+0x20] ;  /* 0x0000200001b67983 */ /* 0x000f220000100800 */
[----:B------:R-:W-:Y:S01]  /*99f0*/  IMAD.MOV.U32 R11, RZ, RZ, 0x40000040 ;  /* 0x40000040ff0b7424 */ /* 0x000fe200078e00ff */
[----:B------:R-:W-:-:S02]  /*9a00*/  ULDC UR41, c[0x0][0xad0] ;  /* 0x0002b40000297ab9 */ /* 0x000fc40000000800 */
[----:B------:R-:W5:Y:S04]  /*9a10*/  LDL R80, [R1+0x48] ;  /* 0x0000480001507983 */ /* 0x000f680000100800 */
[----:B------:R-:W2:Y:S04]  /*9a20*/  LDL R78, [R1+0x4c] ;  /* 0x00004c00014e7983 */ /* 0x000ea80000100800 */
[----:B------:R-:W2:Y:S01]  /*9a30*/  LDL R180, [R1+0x14] ;  /* 0x0000140001b47983 */ /* 0x000ea20000100800 */
        /* <DEDUP_REMOVED lines=106> */
[----:B---3--:R-:W-:Y:S01]  /*a0e0*/  VIADD R8, R4, 0xc04 ;  /* 0x00000c0404087836 */ /* 0x008fe20000000000 */
[----:B------:R-:W-:Y:S01]  /*a0f0*/  IADD3 R6, R72, 0x904, RZ ;  /* 0x0000090448067810 */ /* 0x000fe20007ffe0ff */
[----:B------:R-:W-:-:S02]  /*a100*/  IMAD.MOV.U32 R9, RZ, RZ, 0x40000040 ;  /* 0x40000040ff097424 */ /* 0x000fc400078e00ff */
[----:B------:R-:W-:Y:S01]  /*a110*/  IMAD.MOV.U32 R7, RZ, RZ, 0x40000040 ;  /* 0x40000040ff077424 */ /* 0x000fe200078e00ff */
[----:B------:R-:W-:Y:S02]  /*a120*/  WARPGROUP.DEPBAR.LE gsb0, 0x0 ;  /* 0x00008000000079c5 */ /* 0x000fe40000010000 */
[----:B------:R-:W-:-:S06]  /*a130*/  WARPGROUP.ARRIVE ;  /* 0x00000000000079c5 */ /* 0x000fcc0000000000 */
[----:B------:R-:W-:Y:S01]  /*a140*/  HGMMA.64x96x16.F32 R24, gdesc[UR4], R24, gsb0 ;  /* 0x01600000041879f0 */ /* 0x000fe20008000818 */
[----:B------:R-:W-:Y:S02]  /*a150*/  R2UR UR4, R8 ;  /* 0x00000000080472ca */ /* 0x000fe400000e0000 */
[----:B------:R-:W-:Y:S02]  /*a160*/  R2UR UR5, R9 ;  /* 0x00000000090572ca */ /* 0x000fe400000e0000 */
[----:B------:R-:W-:Y:S02]  /*a170*/  R2UR UR6, R6 ;  /* 0x00000000060672ca */ /* 0x000fe400000e0000 */
[----:B------:R-:W-:Y:S01]  /*a180*/  R2UR UR7, R7 ;  /* 0x00000000070772ca */ /* 0x000fe200000e0000 */
[----:B------:R-:W-:Y:S01]  /*a190*/  VIADD R6, R4, 0xc06 ;  /* 0x00000c0604067836 */ /* 0x000fe20000000000 */
[----:B------:R-:W-:Y:S01]  /*a1a0*/  MOV R7, 0x40000040 ;  /* 0x4000004000077802 */ /* 0x000fe20000000f00 */
[----:B------:R-:W-:-:S02]  /*a1b0*/  VIADD R72, R72, 0x906 ;  /* 0x0000090648487836 */ /* 0x000fc40000000000 */
        /* <DEDUP_REMOVED lines=11> */
[----:B------:R-:W-:Y:S01]  /*a270*/  ULDC UR4, c[0x0][0xad0] ;  /* 0x0002b40000047ab9 */ /* 0x000fe20000000800 */
[----:B--2---:R-:W-:Y:S01]  /*a280*/  IMAD R81, R180, 0x80, R78 ;  /* 0x00000080b4517824 */ /* 0x004fe200078e024e */
[----:B------:R-:W-:Y:S02]  /*a290*/  WARPGROUP.DEPBAR.LE gsb0, 0x0 ;  /* 0x00008000000079c5 */ /* 0x000fe40000010000 */
[----:B------:R-:W-:Y:S01]  /*a2a0*/  FMUL.FTZ R29, R29, UR4 ;  /* 0x000000041d1d7c20 */ /* 0x000fe20008410000 */
[----:B------:R-:W-:Y:S01]  /*a2b0*/  FMUL.FTZ R28, R28, UR4 ;  /* 0x000000041c1c7c20 */ /* 0x000fe20008410000 */
[----:B------:R-:W-:Y:S02]  /*a2c0*/  FMUL.FTZ R36, R36, UR4 ;  /* 0x0000000424247c20 */ /* 0x000fe40008410000 */
[----:B------:R0:W-:Y:S01]  /*a2d0*/  MUFU.TANH R73, R29 ;  /* 0x0000001d00497308 */ /* 0x0001e20000002400 */
[----:B------:R-:W-:Y:S01]  /*a2e0*/  FMUL.FTZ R23, R24, UR4 ;  /* 0x0000000418177c20 */ /* 0x000fe20008410000 */
[----:B------:R-:W-:Y:S01]  /*a2f0*/  FMUL.FTZ R72, R25, UR4 ;  /* 0x0000000419487c20 */ /* 0x000fe20008410000 */
[----:B0-----:R-:W-:Y:S01]  /*a300*/  FMUL.FTZ R29, R35, UR4 ;  /* 0x00000004231d7c20 */ /* 0x001fe20008410000 */
[----:B------:R-:W-:-:S04]  /*a310*/  IMAD R35, R210, -0x60, R181 ;  /* 0xffffffa0d2237824 */ /* 0x000fc800078e02b5 */
[----:B------:R0:W-:Y:S02]  /*a320*/  MUFU.TANH R74, R28 ;  /* 0x0000001c004a7308 */ /* 0x0001e40000002400 */
[----:B0-----:R-:W-:-:S06]  /*a330*/  FMUL.FTZ R28, R34, UR4 ;  /* 0x00000004221c7c20 */ /* 0x001fcc0008410000 */
[----:B------:R0:W-:Y:S02]  /*a340*/  MUFU.TANH R34, R36 ;  /* 0x0000002400227308 */ /* 0x0001e40000002400 */
[----:B0-----:R-:W-:Y:S01]  /*a350*/  VIADD R36, R35, 0x60 ;  /* 0x0000006023247836 */ /* 0x001fe20000000000 */
[----:B----4-:R-:W-:-:S05]  /*a360*/  IADD3 R35, -R182, 0x61, R35 ;  /* 0x00000061b6237810 */ /* 0x010fca0007ffe123 */
[----:B------:R-:W0:Y:S01]  /*a370*/  MUFU.TANH R23, R23 ;  /* 0x0000001700177308 */ /* 0x000e220000002400 */
[C---:B-----5:R-:W-:Y:S02]  /*a380*/  IMAD R79, R80.reuse, -0x2, R36 ;  /* 0xfffffffe504f7824 */ /* 0x060fe400078e0224 */
[----:B------:R-:W-:-:S05]  /*a390*/  IMAD R92, R80, -0x2, R35 ;  /* 0xfffffffe505c7824 */ /* 0x000fca00078e0223 */
[----:B------:R-:W2:Y:S01]  /*a3a0*/  MUFU.TANH R72, R72 ;  /* 0x0000004800487308 */ /* 0x000ea20000002400 */
[----:B------:R-:W-:Y:S01]  /*a3b0*/  FMUL.FTZ R32, R32, UR4 ;  /* 0x0000000420207c20 */ /* 0x000fe20008410000 */
[----:B------:R-:W-:Y:S01]  /*a3c0*/  VIADDMNMX R83, R81, R92, R79, PT ;  /* 0x0000005c51537246 */ /* 0x000fe2000380014f */
[----:B------:R-:W-:-:S03]  /*a3d0*/  FMUL.FTZ R33, R33, UR4 ;  /* 0x0000000421217c20 */ /* 0x000fc60008410000 */
[C---:B------:R-:W-:Y:S02]  /*a3e0*/  ISETP.GT.AND P2, PT, R83.reuse, RZ, PT ;  /* 0x000000ff5300720c */ /* 0x040fe40003f44270 */
[----:B------:R-:W3:Y:S01]  /*a3f0*/  MUFU.TANH R75, R32 ;  /* 0x00000020004b7308 */ /* 0x000ee20000002400 */
[----:B------:R-:W-:Y:S01]  /*a400*/  ISETP.GT.AND P3, PT, R83, 0x1, PT ;  /* 0x000000015300780c */ /* 0x000fe20003f64270 */
[----:B------:R-:W-:Y:S01]  /*a410*/  FMUL.FTZ R37, R37, UR4 ;  /* 0x0000000425257c20 */ /* 0x000fe20008410000 */
[----:B------:R-:W-:Y:S02]  /*a420*/  ISETP.GT.AND P4, PT, R83, 0x8, PT ;  /* 0x000000085300780c */ /* 0x000fe40003f84270 */
[----:B0-----:R-:W-:-:S03]  /*a430*/  FSEL R35, R23, -INF , P2 ;  /* 0xff80000017237808 */ /* 0x001fc60001000000 */
[----:B------:R-:W0:Y:S01]  /*a440*/  MUFU.TANH R76, R33 ;  /* 0x00000021004c7308 */ /* 0x000e220000002400 */
[----:B--2---:R-:W-:Y:S02]  /*a450*/  FSEL R80, R72, -INF , P3 ;  /* 0xff80000048507808 */ /* 0x004fe40001800000 */
[----:B------:R-:W-:Y:S02]  /*a460*/  ISETP.GT.AND P2, PT, R83, 0x9, PT ;  /* 0x000000095300780c */ /* 0x000fe40003f44270 */
[----:B------:R-:W-:Y:S02]  /*a470*/  FSEL R74, R74, -INF , P4 ;  /* 0xff8000004a4a7808 */ /* 0x000fe40002000000 */
[----:B------:R-:W-:Y:S01]  /*a480*/  FMNMX.FTZ R23, R35, R80, !PT ;  /* 0x0000005023177209 */ /* 0x000fe20007810000 */
[----:B------:R-:W2:Y:S01]  /*a490*/  MUFU.TANH R37, R37 ;  /* 0x0000002500257308 */ /* 0x000ea20000002400 */
[----:B------:R-:W-:Y:S01]  /*a4a0*/  FMUL.FTZ R40, R40, UR4 ;  /* 0x0000000428287c20 */ /* 0x000fe20008410000 */
[----:B------:R-:W-:Y:S01]  /*a4b0*/  FMUL.FTZ R25, R27, UR4 ;  /* 0x000000041b197c20 */ /* 0x000fe20008410000 */
[----:B------:R-:W-:Y:S01]  /*a4c0*/  ISETP.GT.AND P3, PT, R83, 0x10, PT ;  /* 0x000000105300780c */ /* 0x000fe20003f64270 */
[----:B------:R-:W-:Y:S01]  /*a4d0*/  FMUL.FTZ R24, R26, UR4 ;  /* 0x000000041a187c20 */ /* 0x000fe20008410000 */
[----:B------:R-:W-:Y:S01]  /*a4e0*/  FSEL R72, R73, -INF , P2 ;  /* 0xff80000049487808 */ /* 0x000fe20001000000 */
[----:B------:R-:W-:Y:S01]  /*a4f0*/  FMUL.FTZ R27, R31, UR4 ;  /* 0x000000041f1b7c20 */ /* 0x000fe20008410000 */
[----:B------:R-:W-:Y:S01]  /*a500*/  FMNMX.FTZ R23, R74, R23, !PT ;  /* 0x000000174a177209 */ /* 0x000fe20007810000 */
[----:B------:R-:W-:Y:S01]  /*a510*/  FMUL.FTZ R41, R41, UR4 ;  /* 0x0000000429297c20 */ /* 0x000fe20008410000 */
[----:B------:R-:W-:Y:S01]  /*a520*/  FMUL.FTZ R26, R30, UR4 ;  /* 0x000000041e1a7c20 */ /* 0x000fe20008410000 */
[----:B------:R-:W-:Y:S01]  /*a530*/  FMUL.FTZ R31, R39, UR4 ;  /* 0x00000004271f7c20 */ /* 0x000fe20008410000 */
[----:B------:R-:W-:Y:S01]  /*a540*/  FMUL.FTZ R30, R38, UR4 ;  /* 0x00000004261e7c20 */ /* 0x000fe20008410000 */
[----:B------:R0:W4:Y:S01]  /*a550*/  MUFU.TANH R39, R40 ;  /* 0x0000002800277308 */ /* 0x0001220000002400 */
[----:B------:R-:W-:-:S02]  /*a560*/  ISETP.GT.AND P2, PT, R83, 0x11, PT ;  /* 0x000000115300780c */ /* 0x000fc40003f44270 */
[----:B---3--:R-:W-:Y:S02]  /*a570*/  FSEL R38, R75, -INF , P3 ;  /* 0xff8000004b267808 */ /* 0x008fe40001800000 */
[----:B------:R-:W-:Y:S01]  /*a580*/  FMNMX.FTZ R73, R72, R23, !PT ;  /* 0x0000001748497209 */ /* 0x000fe20007810000 */
[----:B------:R-:W-:Y:S01]  /*a590*/  FMUL.FTZ R44, R44, UR4 ;  /* 0x000000042c2c7c20 */ /* 0x000fe20008410000 */
[----:B------:R-:W-:Y:S01]  /*a5a0*/  ISETP.GT.AND P3, PT, R83, 0x18, PT ;  /* 0x000000185300780c */ /* 0x000fe20003f64270 */
[----:B------:R-:W3:Y:S01]  /*a5b0*/  MUFU.TANH R41, R41 ;  /* 0x0000002900297308 */ /* 0x000ee20000002400 */
[----:B0-----:R-:W-:Y:S01]  /*a5c0*/  FSEL R40, R76, -INF , P2 ;  /* 0xff8000004c287808 */ /* 0x001fe20001000000 */
[----:B------:R-:W-:Y:S01]  /*a5d0*/  FMUL.FTZ R45, R45, UR4 ;  /* 0x000000042d2d7c20 */ /* 0x000fe20008410000 */
[----:B------:R-:W-:Y:S01]  /*a5e0*/  FMNMX.FTZ R73, R38, R73, !PT ;  /* 0x0000004926497209 */ /* 0x000fe20007810000 */
[----:B------:R-:W-:Y:S01]  /*a5f0*/  FMUL.FTZ R33, R43, UR4 ;  /* 0x000000042b217c20 */ /* 0x000fe20008410000 */
[----:B------:R-:W-:-:S02]  /*a600*/  ISETP.GT.AND P2, PT, R83, 0x19, PT ;  /* 0x000000195300780c */ /* 0x000fc40003f44270 */
[----:B------:R-:W-:Y:S01]  /*a610*/  FSEL R34, R34, -INF , P3 ;  /* 0xff80000022227808 */ /* 0x000fe20001800000 */
[----:B------:R2:W0:Y:S01]  /*a620*/  MUFU.TANH R43, R44 ;  /* 0x0000002c002b7308 */ /* 0x0004220000002400 */
[----:B------:R-:W-:Y:S01]  /*a630*/  FMNMX.FTZ R73, R40, R73, !PT ;  /* 0x0000004928497209 */ /* 0x000fe20007810000 */
[----:B------:R-:W-:Y:S01]  /*a640*/  FMUL.FTZ R48, R48, UR4 ;  /* 0x0000000430307c20 */ /* 0x000fe20008410000 */
[----:B------:R-:W-:Y:S01]  /*a650*/  ISETP.GT.AND P3, PT, R83, 0x20, PT ;  /* 0x000000205300780c */ /* 0x000fe20003f64270 */
[----:B------:R-:W-:Y:S01]  /*a660*/  FMUL.FTZ R49, R49, UR4 ;  /* 0x0000000431317c20 */ /* 0x000fe20008410000 */
[----:B------:R-:W-:-:S03]  /*a670*/  FMNMX.FTZ R73, R34, R73, !PT ;  /* 0x0000004922497209 */ /* 0x000fc60007810000 */
[----:B------:R-:W5:Y:S01]  /*a680*/  MUFU.TANH R45, R45 ;  /* 0x0000002d002d7308 */ /* 0x000f620000002400 */
[----:B--2---:R-:W-:Y:S01]  /*a690*/  FSEL R44, R37, -INF , P2 ;  /* 0xff800000252c7808 */ /* 0x004fe20001000000 */
[----:B------:R-:W-:Y:S01]  /*a6a0*/  FMUL.FTZ R32, R42, UR4 ;  /* 0x000000042a207c20 */ /* 0x000fe20008410000 */
[----:B------:R-:W-:Y:S02]  /*a6b0*/  ISETP.GT.AND P2, PT, R83, 0x21, PT ;  /* 0x000000215300780c */ /* 0x000fe40003f44270 */
[----:B----4-:R-:W-:Y:S02]  /*a6c0*/  FSEL R42, R39, -INF , P3 ;  /* 0xff800000272a7808 */ /* 0x010fe40001800000 */
[----:B------:R-:W-:Y:S01]  /*a6d0*/  FMNMX.FTZ R73, R44, R73, !PT ;  /* 0x000000492c497209 */ /* 0x000fe20007810000 */
[----:B------:R0:W2:Y:S01]  /*a6e0*/  MUFU.TANH R77, R48 ;  /* 0x00000030004d7308 */ /* 0x0000a20000002400 */
[----:B------:R-:W-:Y:S01]  /*a6f0*/  FMUL.FTZ R52, R52, UR4 ;  /* 0x0000000434347c20 */ /* 0x000fe20008410000 */
[----:B------:R-:W-:Y:S01]  /*a700*/  ISETP.GT.AND P3, PT, R83, 0x28, PT ;  /* 0x000000285300780c */ /* 0x000fe20003f64270 */
[----:B------:R-:W-:Y:S01]  /*a710*/  FMUL.FTZ R53, R53, UR4 ;  /* 0x0000000435357c20 */ /* 0x000fe20008410000 */
[----:B---3--:R-:W-:-:S02]  /*a720*/  FSEL R36, R41, -INF , P2 ;  /* 0xff80000029247808 */ /* 0x008fc40001000000 */
[----:B------:R-:W-:Y:S02]  /*a730*/  FMNMX.FTZ R73, R42, R73, !PT ;  /* 0x000000492a497209 */ /* 0x000fe40007810000 */
[----:B------:R-:W-:Y:S01]  /*a740*/  MUFU.TANH R49, R49 ;  /* 0x0000003100317308 */ /* 0x000fe20000002400 */
[----:B------:R-:W-:Y:S02]  /*a750*/  ISETP.GT.AND P2, PT, R83, 0x29, PT ;  /* 0x000000295300780c */ /* 0x000fe40003f44270 */
[----:B0-----:R-:W-:Y:S02]  /*a760*/  FSEL R48, R43, -INF , P3 ;  /* 0xff8000002b307808 */ /* 0x001fe40001800000 */
[----:B------:R-:W-:-:S03]  /*a770*/  FMNMX.FTZ R73, R36, R73, !PT ;  /* 0x0000004924497209 */ /* 0x000fc60007810000 */
[----:B------:R5:W0:Y:S01]  /*a780*/  MUFU.TANH R78, R52 ;  /* 0x00000034004e7308 */ /* 0x000a220000002400 */
[----:B------:R-:W-:Y:S01]  /*a790*/  FMUL.FTZ R56, R56, UR4 ;  /* 0x0000000438387c20 */ /* 0x000fe20008410000 */
[----:B------:R-:W-:Y:S01]  /*a7a0*/  ISETP.GT.AND P3, PT, R83, 0x30, PT ;  /* 0x000000305300780c */ /* 0x000fe20003f64270 */
[----:B------:R-:W-:Y:S01]  /*a7b0*/  FMUL.FTZ R57, R57, UR4 ;  /* 0x0000000439397c20 */ /* 0x000fe20008410000 */
[----:B------:R-:W-:-:S04]  /*a7c0*/  FMNMX.FTZ R73, R48, R73, !PT ;  /* 0x0000004930497209 */ /* 0x000fc80007810000 */
[----:B------:R-:W3:Y:S01]  /*a7d0*/  MUFU.TANH R53, R53 ;  /* 0x0000003500357308 */ /* 0x000ee20000002400 */
[----:B-----5:R-:W-:Y:S01]  /*a7e0*/  FSEL R52, R45, -INF , P2 ;  /* 0xff8000002d347808 */ /* 0x020fe20001000000 */
[----:B------:R-:W-:Y:S01]  /*a7f0*/  FMUL.FTZ R60, R60, UR4 ;  /* 0x000000043c3c7c20 */ /* 0x000fe20008410000 */
[----:B------:R-:W-:Y:S02]  /*a800*/  ISETP.GT.AND P2, PT, R83, 0x31, PT ;  /* 0x000000315300780c */ /* 0x000fe40003f44270 */
[----:B------:R-:W-:-:S03]  /*a810*/  FMNMX.FTZ R73, R52, R73, !PT ;  /* 0x0000004934497209 */ /* 0x000fc60007810000 */
[----:B------:R2:W4:Y:S01]  /*a820*/  MUFU.TANH R23, R56 ;  /* 0x0000003800177308 */ /* 0x0005220000002400 */
[----:B------:R-:W-:Y:S01]  /*a830*/  FMUL.FTZ R61, R61, UR4 ;  /* 0x000000043d3d7c20 */ /* 0x000fe20008410000 */
[----:B------:R-:W-:Y:S01]  /*a840*/  FMUL.FTZ R37, R64, UR4 ;  /* 0x0000000440257c20 */ /* 0x000fe20008410000 */
[----:B--2---:R-:W-:-:S05]  /*a850*/  FSEL R56, R77, -INF , P3 ;  /* 0xff8000004d387808 */ /* 0x004fca0001800000 */
[----:B------:R-:W2:Y:S01]  /*a860*/  MUFU.TANH R57, R57 ;  /* 0x0000003900397308 */ /* 0x000ea20000002400 */
[----:B------:R-:W-:Y:S02]  /*a870*/  ISETP.GT.AND P3, PT, R83, 0x38, PT ;  /* 0x000000385300780c */ /* 0x000fe40003f64270 */
[----:B------:R-:W-:-:S05]  /*a880*/  FMNMX.FTZ R73, R56, R73, !PT ;  /* 0x0000004938497209 */ /* 0x000fca0007810000 */
[----:B------:R5:W1:Y:S01]  /*a890*/  MUFU.TANH R82, R60 ;  /* 0x0000003c00527308 */ /* 0x000a620000002400 */
[----:B0-----:R-:W-:Y:S02]  /*a8a0*/  FSEL R64, R78, -INF , P3 ;  /* 0xff8000004e407808 */ /* 0x001fe40001800000 */
[----:B-----5:R-:W-:Y:S02]  /*a8b0*/  FSEL R60, R49, -INF , P2 ;  /* 0xff800000313c7808 */ /* 0x020fe40001000000 */
[C---:B------:R-:W-:Y:S02]  /*a8c0*/  ISETP.GT.AND P2, PT, R83.reuse, 0x39, PT ;  /* 0x000000395300780c */ /* 0x040fe40003f44270 */
[----:B------:R-:W-:Y:S01]  /*a8d0*/  FMNMX.FTZ R73, R60, R73, !PT ;  /* 0x000000493c497209 */ /* 0x000fe20007810000 */
[----:B------:R-:W0:Y:S01]  /*a8e0*/  MUFU.TANH R61, R61 ;  /* 0x0000003d003d7308 */ /* 0x000e220000002400 */
[----:B------:R-:W-:Y:S01]  /*a8f0*/  ISETP.GT.AND P3, PT, R83, 0x40, PT ;  /* 0x000000405300780c */ /* 0x000fe20003f64270 */
[----:B------:R-:W-:Y:S01]  /*a900*/  FMUL.FTZ R65, R65, UR4 ;  /* 0x0000000441417c20 */ /* 0x000fe20008410000 */
[----:B---3--:R-:W-:-:S02]  /*a910*/  FSEL R76, R53, -INF , P2 ;  /* 0xff800000354c7808 */ /* 0x008fc40001000000 */
[----:B------:R-:W-:Y:S01]  /*a920*/  FMNMX.FTZ R73, R64, R73, !PT ;  /* 0x0000004940497209 */ /* 0x000fe20007810000 */
[----:B------:R-:W-:Y:S01]  /*a930*/  FMUL.FTZ R39, R68, UR4 ;  /* 0x0000000444277c20 */ /* 0x000fe20008410000 */
[----:B------:R-:W-:Y:S01]  /*a940*/  ISETP.GT.AND P2, PT, R83, 0x41, PT ;  /* 0x000000415300780c */ /* 0x000fe20003f44270 */
[----:B------:R-:W3:Y:S01]  /*a950*/  MUFU.TANH R37, R37 ;  /* 0x0000002500257308 */ /* 0x000ee20000002400 */
[----:B----4-:R-:W-:Y:S02]  /*a960*/  FSEL R68, R23, -INF , P3 ;  /* 0xff80000017447808 */ /* 0x010fe40001800000 */
[----:B------:R-:W-:Y:S01]  /*a970*/  FMNMX.FTZ R73, R76, R73, !PT ;  /* 0x000000494c497209 */ /* 0x000fe20007810000 */
[----:B------:R-:W-:Y:S01]  /*a980*/  FMUL.FTZ R69, R69, UR4 ;  /* 0x0000000445457c20 */ /* 0x000fe20008410000 */
[----:B------:R-:W-:Y:S02]  /*a990*/  ISETP.GT.AND P3, PT, R83, 0x48, PT ;  /* 0x000000485300780c */ /* 0x000fe40003f64270 */
[----:B--2---:R-:W-:Y:S01]  /*a9a0*/  FSEL R78, R57, -INF , P2 ;  /* 0xff800000394e7808 */ /* 0x004fe20001000000 */
[----:B------:R-:W2:Y:S01]  /*a9b0*/  MUFU.TANH R65, R65 ;  /* 0x0000004100417308 */ /* 0x000ea20000002400 */
[----:B------:R-:W-:-:S02]  /*a9c0*/  FMNMX.FTZ R73, R68, R73, !PT ;  /* 0x0000004944497209 */ /* 0x000fc40007810000 */
[C---:B------:R-:W-:Y:S02]  /*a9d0*/  ISETP.GT.AND P2, PT, R83.reuse, 0x49, PT ;  /* 0x000000495300780c */ /* 0x040fe40003f44270 */
[----:B-1----:R-:W-:Y:S02]  /*a9e0*/  FSEL R82, R82, -INF , P3 ;  /* 0xff80000052527808 */ /* 0x002fe40001800000 */
[----:B------:R-:W-:Y:S01]  /*a9f0*/  FMNMX.FTZ R73, R78, R73, !PT ;  /* 0x000000494e497209 */ /* 0x000fe20007810000 */
[----:B------:R-:W1:Y:S01]  /*aa00*/  MUFU.TANH R39, R39 ;  /* 0x0000002700277308 */ /* 0x000e620000002400 */
[----:B------:R-:W-:Y:S02]  /*aa10*/  ISETP.GT.AND P3, PT, R83, 0x50, PT ;  /* 0x000000505300780c */ /* 0x000fe40003f64270 */
[----:B0-----:R-:W-:Y:S02]  /*aa20*/  FSEL R84, R61, -INF , P2 ;  /* 0xff8000003d547808 */ /* 0x001fe40001000000 */
[----:B------:R-:W-:-:S03]  /*aa30*/  FMNMX.FTZ R73, R82, R73, !PT ;  /* 0x0000004952497209 */ /* 0x000fc60007810000 */
[----:B------:R-:W0:Y:S01]  /*aa40*/  MUFU.TANH R69, R69 ;  /* 0x0000004500457308 */ /* 0x000e220000002400 */
[----:B------:R-:W-:Y:S01]  /*aa50*/  FMUL.FTZ R23, R46, UR4 ;  /* 0x000000042e177c20 */ /* 0x000fe20008410000 */
[----:B------:R-:W-:Y:S02]  /*aa60*/  ISETP.GT.AND P2, PT, R83, 0x51, PT ;  /* 0x000000515300780c */ /* 0x000fe40003f44270 */
[----:B---3--:R-:W-:Y:S02]  /*aa70*/  FSEL R46, R37, -INF , P3 ;  /* 0xff800000252e7808 */ /* 0x008fe40001800000 */
[----:B------:R-:W-:Y:S02]  /*aa80*/  FMNMX.FTZ R73, R84, R73, !PT ;  /* 0x0000004954497209 */ /* 0x000fe40007810000 */
[----:B------:R-:W-:Y:S02]  /*aa90*/  ISETP.GT.AND P3, PT, R83, 0x58, PT ;  /* 0x000000585300780c */ /* 0x000fe40003f64270 */
[----:B--2---:R-:W-:-:S02]  /*aaa0*/  FSEL R86, R65, -INF , P2 ;  /* 0xff80000041567808 */ /* 0x004fc40001000000 */
[----:B------:R-:W-:Y:S02]  /*aab0*/  FMNMX.FTZ R73, R46, R73, !PT ;  /* 0x000000492e497209 */ /* 0x000fe40007810000 */
[----:B------:R-:W-:Y:S02]  /*aac0*/  ISETP.GT.AND P2, PT, R83, 0x59, PT ;  /* 0x000000595300780c */ /* 0x000fe40003f44270 */
[----:B-1----:R-:W-:Y:S02]  /*aad0*/  FSEL R88, R39, -INF , P3 ;  /* 0xff80000027587808 */ /* 0x002fe40001800000 */
[----:B------:R-:W-:Y:S02]  /*aae0*/  FMNMX.FTZ R73, R86, R73, !PT ;  /* 0x0000004956497209 */ /* 0x000fe40007810000 */
[----:B0-----:R-:W-:Y:S02]  /*aaf0*/  FSEL R90, R69, -INF , P2 ;  /* 0xff800000455a7808 */ /* 0x001fe40001000000 */
[----:B------:R-:W-:-:S04]  /*ab00*/  FMNMX.FTZ R73, R88, R73, !PT ;  /* 0x0000004958497209 */ /* 0x000fc80007810000 */
[----:B------:R-:W-:-:S05]  /*ab10*/  FMNMX.FTZ R73, R90, R73, !PT ;  /* 0x000000495a497209 */ /* 0x000fca0007810000 */
[----:B------:R-:W0:Y:S01]  /*ab20*/  SHFL.BFLY PT, R94, R73, 0x2, 0x1f ;  /* 0x0c401f00495e7f89 */ /* 0x000e2200000e0000 */
[----:B------:R1:W-:Y:S01]  /*ab30*/  MUFU.TANH R37, R23 ;  /* 0x0000001700257308 */ /* 0x0003e20000002400 */
[----:B------:R-:W-:-:S07]  /*ab40*/  IADD3 R92, R92, 0x8, R81 ;  /* 0x000000085c5c7810 */ /* 0x000fce0007ffe051 */
[----:B------:R-:W2:Y:S01]  /*ab50*/  MUFU.TANH R24, R24 ;  /* 0x0000001800187308 */ /* 0x000ea20000002400 */
[----:B0-----:R-:W-:-:S05]  /*ab60*/  FMNMX.FTZ R94, R73, R94, !PT ;  /* 0x0000005e495e7209 */ /* 0x001fca0007810000 */
[----:B-1----:R-:W0:Y:S02]  /*ab70*/  SHFL.BFLY PT, R23, R94, 0x1, 0x1f ;  /* 0x0c201f005e177f89 */ /* 0x002e2400000e0000 */
[----:B------:R-:W1:Y:S01]  /*ab80*/  MUFU.TANH R25, R25 ;  /* 0x0000001900197308 */ /* 0x000e620000002400 */
[----:B------:R-:W-:-:S07]  /*ab90*/  VIMNMX R92, R79, R92, PT ;  /* 0x0000005c4f5c7248 */ /* 0x000fce0003fe0100 */
[----:B------:R-:W3:Y:S01]  /*aba0*/  MUFU.TANH R26, R26 ;  /* 0x0000001a001a7308 */ /* 0x000ee20000002400 */
[C---:B------:R-:W-:Y:S02]  /*abb0*/  ISETP.GT.AND P5, PT, R92.reuse, RZ, PT ;  /* 0x000000ff5c00720c */ /* 0x040fe40003fa4270 */
[----:B------:R-:W-:-:S05]  /*abc0*/  ISETP.GT.AND P2, PT, R92, 0x1, PT ;  /* 0x000000015c00780c */ /* 0x000fca0003f44270 */
[----:B------:R-:W-:Y:S01]  /*abd0*/  MUFU.TANH R27, R27 ;  /* 0x0000001b001b7308 */ /* 0x000fe20000002400 */
[----:B------:R-:W-:Y:S01]  /*abe0*/  FMUL.FTZ R47, R47, UR4 ;  /* 0x000000042f2f7c20 */ /* 0x000fe20008410000 */
[----:B------:R-:W-:Y:S01]  /*abf0*/  FMUL.FTZ R50, R50, UR4 ;  /* 0x0000000432327c20 */ /* 0x000fe20008410000 */
[----:B------:R-:W-:Y:S01]  /*ac00*/  FMUL.FTZ R51, R51, UR4 ;  /* 0x0000000433337c20 */ /* 0x000fe20008410000 */
[----:B------:R-:W-:-:S04]  /*ac10*/  FMUL.FTZ R54, R54, UR4 ;  /* 0x0000000436367c20 */ /* 0x000fc80008410000 */
        /* <DEDUP_REMOVED lines=11> */
[----:B--2---:R-:W-:Y:S01]  /*acd0*/  FSEL R57, R24, -INF , P5 ;  /* 0xff80000018397808 */ /* 0x004fe20002800000 */
[----:B------:R-:W-:Y:S01]  /*ace0*/  ULDC UR4, c[0x0][0xa80] ;  /* 0x0002a00000047ab9 */ /* 0x000fe20000000800 */
[----:B------:R-:W-:-:S02]  /*acf0*/  ISETP.GT.AND P3, PT, R92, 0x8, PT ;  /* 0x000000085c00780c */ /* 0x000fc40003f64270 */
[----:B-1----:R-:W-:Y:S02]  /*ad00*/  FSEL R24, R25, -INF , P2 ;  /* 0xff80000019187808 */ /* 0x002fe40001000000 */
[----:B0-----:R-:W-:Y:S01]  /*ad10*/  FMNMX.FTZ R176, R94, R23, !PT ;  /* 0x000000175eb07209 */ /* 0x001fe20007810000 */
[----:B------:R-:W-:Y:S01]  /*ad20*/  IMAD.U32 R23, RZ, RZ, UR4 ;  /* 0x00000004ff177e24 */ /* 0x000fe2000f8e00ff */
[----:B------:R-:W0:Y:S01]  /*ad30*/  MUFU.TANH R30, R30 ;  /* 0x0000001e001e7308 */ /* 0x000e220000002400 */
[----:B------:R-:W-:Y:S02]  /*ad40*/  ISETP.GT.AND P4, PT, R92, 0x9, PT ;  /* 0x000000095c00780c */ /* 0x000fe40003f84270 */
[----:B---3--:R-:W-:Y:S02]  /*ad50*/  FSEL R26, R26, -INF , P3 ;  /* 0xff8000001a1a7808 */ /* 0x008fe40001800000 */
[----:B------:R-:W-:Y:S01]  /*ad60*/  FMNMX.FTZ R25, R57, R24, !PT ;  /* 0x0000001839197209 */ /* 0x000fe20007810000 */
[C---:B------:R-:W-:Y:S01]  /*ad70*/  FMUL.FTZ R41, R176.reuse, R23 ;  /* 0x00000017b0297220 */ /* 0x040fe20000410000 */
[----:B------:R-:W-:Y:S01]  /*ad80*/  FSETP.NEU.FTZ.AND P2, PT, R176, -INF , PT ;  /* 0xff800000b000780b */ /* 0x000fe20003f5d000 */
[----:B------:R-:W1:Y:S01]  /*ad90*/  MUFU.TANH R31, R31 ;  /* 0x0000001f001f7308 */ /* 0x000e620000002400 */
[----:B------:R-:W-:-:S02]  /*ada0*/  ISETP.GT.AND P5, PT, R92, 0x10, PT ;  /* 0x000000105c00780c */ /* 0x000fc40003fa4270 */
[----:B------:R-:W-:-:S05]  /*adb0*/  FMNMX.FTZ R25, R26, R25, !PT ;  /* 0x000000191a197209 */ /* 0x000fca0007810000 */
[----:B------:R2:W-:Y:S01]  /*adc0*/  MUFU.TANH R39, R50 ;  /* 0x0000003200277308 */ /* 0x0005e20000002400 */
[----:B------:R-:W-:Y:S02]  /*add0*/  FSEL R53, R41, RZ, P2 ;  /* 0x000000ff29357208 */ /* 0x000fe40001000000 */
[----:B------:R-:W-:Y:S02]  /*ade0*/  ISETP.GT.AND P2, PT, R92, 0x11, PT ;  /* 0x000000115c00780c */ /* 0x000fe40003f44270 */
[----:B----4-:R-:W-:Y:S02]  /*adf0*/  FSEL R28, R28, -INF , P5 ;  /* 0xff8000001c1c7808 */ /* 0x010fe40002800000 */
[----:B--2---:R-:W-:Y:S01]  /*ae00*/  FSEL R50, R27, -INF , P4 ;  /* 0xff8000001b327808 */ /* 0x004fe20002000000 */
[----:B------:R-:W2:Y:S03]  /*ae10*/  MUFU.TANH R32, R32 ;  /* 0x0000002000207308 */ /* 0x000ea60000002400 */
[----:B------:R-:W-:-:S02]  /*ae20*/  FMNMX.FTZ R25, R50, R25, !PT ;  /* 0x0000001932197209 */ /* 0x000fc40007810000 */
[----:B------:R-:W-:Y:S02]  /*ae30*/  ISETP.GT.AND P3, PT, R92, 0x18, PT ;  /* 0x000000185c00780c */ /* 0x000fe40003f64270 */
[----:B-----5:R-:W-:Y:S01]  /*ae40*/  FSEL R94, R29, -INF , P2 ;  /* 0xff8000001d5e7808 */ /* 0x020fe20001000000 */
[----:B------:R-:W3:Y:S01]  /*ae50*/  MUFU.TANH R33, R33 ;  /* 0x0000002100217308 */ /* 0x000ee20000002400 */
[----:B------:R-:W-:Y:S02]  /*ae60*/  FMNMX.FTZ R25, R28, R25, !PT ;  /* 0x000000191c197209 */ /* 0x000fe40007810000 */
[----:B------:R-:W-:Y:S02]  /*ae70*/  ISETP.GT.AND P2, PT, R92, 0x19, PT ;  /* 0x000000195c00780c */ /* 0x000fe40003f44270 */
[----:B0-----:R-:W-:Y:S02]  /*ae80*/  FSEL R30, R30, -INF , P3 ;  /* 0xff8000001e1e7808 */ /* 0x001fe40001800000 */
[----:B------:R-:W-:Y:S01]  /*ae90*/  FMNMX.FTZ R27, R94, R25, !PT ;  /* 0x000000195e1b7209 */ /* 0x000fe20007810000 */
[----:B------:R-:W0:Y:S01]  /*aea0*/  MUFU.TANH R47, R47 ;  /* 0x0000002f002f7308 */ /* 0x000e220000002400 */
[----:B------:R-:W-:Y:S01]  /*aeb0*/  FFMA.FTZ R29, R80, R23, -R53 ;  /* 0x00000017501d7223 */ /* 0x000fe20000010835 */
[----:B------:R-:W-:-:S02]  /*aec0*/  ISETP.GT.AND P3, PT, R92, 0x20, PT ;  /* 0x000000205c00780c */ /* 0x000fc40003f64270 */
[----:B-1----:R-:W-:Y:S02]  /*aed0*/  FSEL R80, R31, -INF , P2 ;  /* 0xff8000001f507808 */ /* 0x002fe40001000000 */
[----:B------:R-:W-:Y:S02]  /*aee0*/  FMNMX.FTZ R27, R30, R27, !PT ;  /* 0x0000001b1e1b7209 */ /* 0x000fe40007810000 */
[----:B------:R-:W-:Y:S02]  /*aef0*/  ISETP.GT.AND P2, PT, R92, 0x21, PT ;  /* 0x000000215c00780c */ /* 0x000fe40003f44270 */
[----:B--2---:R-:W-:Y:S02]  /*af00*/  FSEL R32, R32, -INF , P3 ;  /* 0xff80000020207808 */ /* 0x004fe40001800000 */
[----:B------:R-:W-:Y:S01]  /*af10*/  FMNMX.FTZ R27, R80, R27, !PT ;  /* 0x0000001b501b7209 */ /* 0x000fe20007810000 */
[----:B------:R-:W1:Y:S01]  /*af20*/  MUFU.TANH R51, R51 ;  /* 0x0000003300337308 */ /* 0x000e620000002400 */
[----:B------:R-:W-:Y:S01]  /*af30*/  FFMA.FTZ R154, R74, R23, -R53 ;  /* 0x000000174a9a7223 */ /* 0x000fe20000010835 */
[----:B------:R-:W-:-:S02]  /*af40*/  ISETP.GT.AND P3, PT, R92, 0x28, PT ;  /* 0x000000285c00780c */ /* 0x000fc40003f64270 */
[----:B---3--:R-:W-:Y:S02]  /*af50*/  FSEL R74, R33, -INF , P2 ;  /* 0xff800000214a7808 */ /* 0x008fe40001000000 */
[----:B------:R-:W-:Y:S02]  /*af60*/  FMNMX.FTZ R27, R32, R27, !PT ;  /* 0x0000001b201b7209 */ /* 0x000fe40007810000 */
[----:B------:R-:W2:Y:S01]  /*af70*/  MUFU.TANH R54, R54 ;  /* 0x0000003600367308 */ /* 0x000ea20000002400 */
[----:B------:R-:W-:Y:S02]  /*af80*/  ISETP.GT.AND P2, PT, R92, 0x29, PT ;  /* 0x000000295c00780c */ /* 0x000fe40003f44270 */
[----:B------:R-:W-:Y:S01]  /*af90*/  FSEL R96, R37, -INF , P3 ;  /* 0xff80000025607808 */ /* 0x000fe20001800000 */
[----:B------:R-:W-:-:S04]  /*afa0*/  FFMA.FTZ R31, R72, R23, -R53 ;  /* 0x00000017481f7223 */ /* 0x000fc80000010835 */
[----:B------:R3:W-:Y:S01]  /*afb0*/  MUFU.EX2 R25, R29 ;  /* 0x0000001d00197308 */ /* 0x0007e20000000800 */
[----:B------:R-:W-:Y:S02]  /*afc0*/  ISETP.GT.AND P3, PT, R92, 0x30, PT ;  /* 0x000000305c00780c */ /* 0x000fe40003f64270 */
[----:B0-----:R-:W-:Y:S02]  /*afd0*/  FSEL R72, R47, -INF , P2 ;  /* 0xff8000002f487808 */ /* 0x001fe40001000000 */
[----:B---3--:R-:W-:-:S03]  /*afe0*/  FMNMX.FTZ R29, R74, R27, !PT ;  /* 0x0000001b4a1d7209 */ /* 0x008fc60007810000 */
[----:B------:R-:W-:Y:S01]  /*aff0*/  MUFU.TANH R55, R55 ;  /* 0x0000003700377308 */ /* 0x000fe20000002400 */
[----:B------:R-:W-:Y:S02]  /*b000*/  FMNMX.FTZ R29, R96, R29, !PT ;  /* 0x0000001d601d7209 */ /* 0x000fe40007810000 */
[----:B------:R-:W-:Y:S02]  /*b010*/  ISETP.GT.AND P2, PT, R92, 0x31, PT ;  /* 0x000000315c00780c */ /* 0x000fe40003f44270 */
[----:B------:R-:W-:-:S03]  /*b020*/  FSEL R98, R39, -INF , P3 ;  /* 0xff80000027627808 */ /* 0x000fc60001800000 */
[----:B------:R-:W0:Y:S01]  /*b030*/  MUFU.TANH R58, R58 ;  /* 0x0000003a003a7308 */ /* 0x000e220000002400 */
[----:B------:R-:W-:Y:S01]  /*b040*/  FMNMX.FTZ R29, R72, R29, !PT ;  /* 0x0000001d481d7209 */ /* 0x000fe20007810000 */
[----:B------:R-:W-:Y:S01]  /*b050*/  FFMA.FTZ R156, R38, R23, -R53 ;  /* 0x00000017269c7223 */ /* 0x000fe20000010835 */
[----:B------:R-:W-:Y:S02]  /*b060*/  ISETP.GT.AND P3, PT, R92, 0x38, PT ;  /* 0x000000385c00780c */ /* 0x000fe40003f64270 */
[----:B-1----:R-:W-:Y:S02]  /*b070*/  FSEL R38, R51, -INF , P2 ;  /* 0xff80000033267808 */ /* 0x002fe40001000000 */
[----:B------:R-:W-:Y:S01]  /*b080*/  FMNMX.FTZ R29, R98, R29, !PT ;  /* 0x0000001d621d7209 */ /* 0x000fe20007810000 */
[----:B------:R-:W1:Y:S01]  /*b090*/  MUFU.TANH R59, R59 ;  /* 0x0000003b003b7308 */ /* 0x000e620000002400 */
[----:B------:R-:W-:Y:S02]  /*b0a0*/  ISETP.GT.AND P2, PT, R92, 0x39, PT ;  /* 0x000000395c00780c */ /* 0x000fe40003f44270 */
[----:B--2---:R-:W-:-:S02]  /*b0b0*/  FSEL R54, R54, -INF , P3 ;  /* 0xff80000036367808 */ /* 0x004fc40001800000 */
[----:B------:R-:W-:-:S03]  /*b0c0*/  FMNMX.FTZ R29, R38, R29, !PT ;  /* 0x0000001d261d7209 */ /* 0x000fc60007810000 */
[----:B------:R-:W2:Y:S01]  /*b0d0*/  MUFU.TANH R62, R62 ;  /* 0x0000003e003e7308 */ /* 0x000ea20000002400 */
[----:B------:R-:W-:Y:S02]  /*b0e0*/  ISETP.GT.AND P3, PT, R92, 0x40, PT ;  /* 0x000000405c00780c */ /* 0x000fe40003f64270 */
[----:B------:R-:W-:-:S05]  /*b0f0*/  FMNMX.FTZ R29, R54, R29, !PT ;  /* 0x0000001d361d7209 */ /* 0x000fca0007810000 */
[----:B------:R3:W-:Y:S01]  /*b100*/  MUFU.EX2 R27, R31 ;  /* 0x0000001f001b7308 */ /* 0x0007e20000000800 */
[----:B0-----:R-:W-:-:S07]  /*b110*/  FSEL R58, R58, -INF , P3 ;  /* 0xff8000003a3a7808 */ /* 0x001fce0001800000 */
[----:B------:R-:W0:Y:S01]  /*b120*/  MUFU.TANH R63, R63 ;  /* 0x0000003f003f7308 */ /* 0x000e220000002400 */
[--C-:B---3--:R-:W-:Y:S01]  /*b130*/  FFMA.FTZ R31, R40, R23, -R53.reuse ;  /* 0x00000017281f7223 */ /* 0x108fe20000010835 */
[----:B------:R-:W-:Y:S02]  /*b140*/  FSEL R40, R55, -INF , P2 ;  /* 0xff80000037287808 */ /* 0x000fe40001000000 */
[----:B------:R-:W-:Y:S02]  /*b150*/  ISETP.GT.AND P2, PT, R92, 0x41, PT ;  /* 0x000000415c00780c */ /* 0x000fe40003f44270 */
[----:B------:R-:W-:Y:S02]  /*b160*/  FMNMX.FTZ R29, R40, R29, !PT ;  /* 0x0000001d281d7209 */ /* 0x000fe40007810000 */
[----:B------:R-:W3:Y:S01]  /*b170*/  MUFU.TANH R66, R66 ;  /* 0x0000004200427308 */ /* 0x000ee20000002400 */
[----:B------:R-:W-:Y:S01]  /*b180*/  FFMA.FTZ R158, R34, R23, -R53 ;  /* 0x00000017229e7223 */ /* 0x000fe20000010835 */
[----:B------:R-:W-:-:S02]  /*b190*/  ISETP.GT.AND P3, PT, R92, 0x48, PT ;  /* 0x000000485c00780c */ /* 0x000fc40003f64270 */
[----:B-1----:R-:W-:Y:S02]  /*b1a0*/  FSEL R34, R59, -INF , P2 ;  /* 0xff8000003b227808 */ /* 0x002fe40001000000 */
[----:B------:R-:W-:Y:S02]  /*b1b0*/  FMNMX.FTZ R29, R58, R29, !PT ;  /* 0x0000001d3a1d7209 */ /* 0x000fe40007810000 */
[----:B------:R-:W1:Y:S01]  /*b1c0*/  MUFU.TANH R67, R67 ;  /* 0x0000004300437308 */ /* 0x000e620000002400 */
[----:B------:R-:W-:Y:S02]  /*b1d0*/  ISETP.GT.AND P2, PT, R92, 0x49, PT ;  /* 0x000000495c00780c */ /* 0x000fe40003f44270 */
[----:B--2---:R-:W-:Y:S02]  /*b1e0*/  FSEL R62, R62, -INF , P3 ;  /* 0xff8000003e3e7808 */ /* 0x004fe40001800000 */
[----:B------:R-:W-:-:S03]  /*b1f0*/  FMNMX.FTZ R29, R34, R29, !PT ;  /* 0x0000001d221d7209 */ /* 0x000fc60007810000 */
[----:B------:R-:W2:Y:S01]  /*b200*/  MUFU.TANH R70, R70 ;  /* 0x0000004600467308 */ /* 0x000ea20000002400 */
[-CC-:B------:R-:W-:Y:S01]  /*b210*/  FFMA.FTZ R152, R35, R23.reuse, -R53.reuse ;  /* 0x0000001723987223 */ /* 0x180fe20000010835 */
[----:B------:R-:W-:Y:S01]  /*b220*/  FFMA.FTZ R35, R44, R23, -R53 ;  /* 0x000000172c237223 */ /* 0x000fe20000010835 */
[----:B------:R-:W-:Y:S02]  /*b230*/  ISETP.GT.AND P3, PT, R92, 0x50, PT ;  /* 0x000000505c00780c */ /* 0x000fe40003f64270 */
[----:B0-----:R-:W-:Y:S02]  /*b240*/  FSEL R44, R63, -INF , P2 ;  /* 0xff8000003f2c7808 */ /* 0x001fe40001000000 */
[----:B------:R-:W-:Y:S01]  /*b250*/  FMNMX.FTZ R29, R62, R29, !PT ;  /* 0x0000001d3e1d7209 */ /* 0x000fe20007810000 */
[----:B------:R-:W0:Y:S01]  /*b260*/  MUFU.TANH R71, R71 ;  /* 0x0000004700477308 */ /* 0x000e220000002400 */
[----:B------:R-:W-:Y:S02]  /*b270*/  ISETP.GT.AND P2, PT, R92, 0x51, PT ;  /* 0x000000515c00780c */ /* 0x000fe40003f44270 */
[----:B---3--:R-:W-:-:S02]  /*b280*/  FSEL R66, R66, -INF , P3 ;  /* 0xff80000042427808 */ /* 0x008fc40001800000 */
[----:B------:R-:W-:Y:S01]  /*b290*/  FMNMX.FTZ R29, R44, R29, !PT ;  /* 0x0000001d2c1d7209 */ /* 0x000fe20007810000 */
[----:B------:R-:W-:Y:S01]  /*b2a0*/  FFMA.FTZ R160, R42, R23, -R53 ;  /* 0x000000172aa07223 */ /* 0x000fe20000010835 */
[----:B------:R-:W-:Y:S02]  /*b2b0*/  ISETP.GT.AND P3, PT, R92, 0x58, PT ;  /* 0x000000585c00780c */ /* 0x000fe40003f64270 */
[----:B-1----:R-:W-:Y:S02]  /*b2c0*/  FSEL R42, R67, -INF , P2 ;  /* 0xff800000432a7808 */ /* 0x002fe40001000000 */
[----:B------:R-:W-:Y:S02]  /*b2d0*/  FMNMX.FTZ R29, R66, R29, !PT ;  /* 0x0000001d421d7209 */ /* 0x000fe40007810000 */
[----:B------:R-:W-:Y:S02]  /*b2e0*/  ISETP.GT.AND P2, PT, R92, 0x59, PT ;  /* 0x000000595c00780c */ /* 0x000fe40003f44270 */
[----:B--2---:R-:W-:-:S02]  /*b2f0*/  FSEL R70, R70, -INF , P3 ;  /* 0xff80000046467808 */ /* 0x004fc40001800000 */
[----:B------:R-:W-:Y:S01]  /*b300*/  FMNMX.FTZ R29, R42, R29, !PT ;  /* 0x0000001d2a1d7209 */ /* 0x000fe20007810000 */
[----:B------:R-:W-:Y:S01]  /*b310*/  FFMA.FTZ R37, R36, R23, -R53 ;  /* 0x0000001724257223 */ /* 0x000fe20000010835 */
[----:B0-----:R-:W-:Y:S02]  /*b320*/  FSEL R36, R71, -INF , P2 ;  /* 0xff80000047247808 */ /* 0x001fe40001000000 */
[----:B------:R-:W-:-:S04]  /*b330*/  FMNMX.FTZ R29, R70, R29, !PT ;  /* 0x0000001d461d7209 */ /* 0x000fc80007810000 */
[----:B------:R-:W-:Y:S01]  /*b340*/  FMNMX.FTZ R29, R36, R29, !PT ;  /* 0x0000001d241d7209 */ /* 0x000fe20007810000 */
[----:B------:R-:W-:-:S04]  /*b350*/  FFMA.FTZ R162, R48, R23, -R53 ;  /* 0x0000001730a27223 */ /* 0x000fc80000010835 */
[----:B------:R-:W0:Y:S02]  /*b360*/  SHFL.BFLY PT, R48, R29, 0x2, 0x1f ;  /* 0x0c401f001d307f89 */ /* 0x000e2400000e0000 */
[----:B0-----:R-:W-:-:S05]  /*b370*/  FMNMX.FTZ R48, R29, R48, !PT ;  /* 0x000000301d307209 */ /* 0x001fca0007810000 */
[----:B------:R-:W0:Y:S01]  /*b380*/  SHFL.BFLY PT, R177, R48, 0x1, 0x1f ;  /* 0x0c201f0030b17f89 */ /* 0x000e2200000e0000 */
[----:B------:R-:W1:Y:S01]  /*b390*/  S2R R85, SR_TID.X ;  /* 0x0000000000557919 */ /* 0x000e620000002100 */
[----:B------:R-:W2:Y:S01]  /*b3a0*/  MUFU.EX2 R152, R152 ;  /* 0x0000009800987308 */ /* 0x000ea20000000800 */
[----:B0-----:R-:W-:-:S04]  /*b3b0*/  FMNMX.FTZ R177, R48, R177, !PT ;  /* 0x000000b130b17209 */ /* 0x001fc80007810000 */
[C---:B------:R-:W-:Y:S01]  /*b3c0*/  FSETP.NEU.FTZ.AND P2, PT, R177.reuse, -INF , PT ;  /* 0xff800000b100780b */ /* 0x040fe20003f5d000 */
[----:B------:R-:W-:-:S05]  /*b3d0*/  FMUL.FTZ R29, R177, R23 ;  /* 0x00000017b11d7220 */ /* 0x000fca0000410000 */
[----:B------:R-:W-:-:S05]  /*b3e0*/  FSEL R29, R29, RZ, P2 ;  /* 0x000000ff1d1d7208 */ /* 0x000fca0001000000 */
[-CC-:B------:R-:W-:Y:S01]  /*b3f0*/  FFMA.FTZ R57, R57, R23.reuse, -R29.reuse ;  /* 0x0000001739397223 */ /* 0x180fe2000001081d */
[-CC-:B------:R-:W-:Y:S01]  /*b400*/  FFMA.FTZ R24, R24, R23.reuse, -R29.reuse ;  /* 0x0000001718187223 */ /* 0x180fe2000001081d */
[-C--:B------:R-:W-:Y:S01]  /*b410*/  FFMA.FTZ R26, R26, R23.reuse, -R29 ;  /* 0x000000171a1a7223 */ /* 0x080fe2000001081d */
[-C--:B------:R-:W-:Y:S02]  /*b420*/  FFMA.FTZ R172, R46, R23.reuse, -R53 ;  /* 0x000000172eac7223 */ /* 0x080fe40000010835 */
[----:B------:R-:W-:Y:S01]  /*b430*/  MUFU.EX2 R46, R24 ;  /* 0x00000018002e7308 */ /* 0x000fe20000000800 */
[-CC-:B------:R-:W-:Y:S01]  /*b440*/  FFMA.FTZ R28, R28, R23.reuse, -R29.reuse ;  /* 0x000000171c1c7223 */ /* 0x180fe2000001081d */
[----:B------:R-:W-:Y:S01]  /*b450*/  LOP3.LUT R3, R3, 0x3000000, RZ, 0xfc, !PT ;  /* 0x0300000003037812 */ /* 0x000fe200078efcff */
[----:B------:R-:W-:-:S05]  /*b460*/  FFMA.FTZ R50, R50, R23, -R29 ;  /* 0x0000001732327223 */ /* 0x000fca000001081d */
[----:B------:R-:W0:Y:S01]  /*b470*/  MUFU.EX2 R57, R57 ;  /* 0x0000003900397308 */ /* 0x000e220000000800 */
[----:B-1----:R-:W-:Y:S01]  /*b480*/  SHF.R.U32.HI R85, RZ, 0x7, R85 ;  /* 0x00000007ff557819 */ /* 0x002fe20000011655 */
[----:B------:R1:W-:Y:S06]  /*b490*/  STL [R1+0x28], R3 ;  /* 0x0000280301007387 */ /* 0x0003ec0000100800 */
[----:B------:R-:W3:Y:S01]  /*b4a0*/  MUFU.EX2 R154, R154 ;  /* 0x0000009a009a7308 */ /* 0x000ee20000000800 */
        /* <DEDUP_REMOVED lines=9> */
[-CC-:B------:R-:W-:Y:S01]  /*b540*/  FFMA.FTZ R54, R54, R23.reuse, -R29.reuse ;  /* 0x0000001736367223 */ /* 0x180fe2000001081d */
[-CC-:B------:R-:W-:Y:S02]  /*b550*/  FFMA.FTZ R40, R40, R23.reuse, -R29.reuse ;  /* 0x0000001728287223 */ /* 0x180fe4000001081d */
        /* <DEDUP_REMOVED lines=9> */
[----:B-----5:R-:W-:-:S02]  /*b5f0*/  IMAD R28, R2, 0xc00, R3 ;  /* 0x00000c00021c7824 */ /* 0x020fc400078e0203 */
[-CC-:B-1----:R-:W-:Y:S01]  /*b600*/  FFMA.FTZ R3, R38, R23.reuse, -R29.reuse ;  /* 0x0000001726037223 */ /* 0x182fe2000001081d */
[----:B------:R-:W-:Y:S01]  /*b610*/  FFMA.FTZ R36, R36, R23, -R29 ;  /* 0x0000001724247223 */ /* 0x000fe2000001081d */
[----:B------:R-:W-:Y:S01]  /*b620*/  @!P1 IADD3 R24, R179, 0x32440, RZ ;  /* 0x00032440b3189810 */ /* 0x000fe20007ffe0ff */
[----:B------:R-:W-:Y:S01]  /*b630*/  IMAD.MOV.U32 R29, RZ, RZ, 0x40000040 ;  /* 0x40000040ff1d7424 */ /* 0x000fe200078e00ff */
[----:B------:R-:W-:Y:S01]  /*b640*/  IADD3 R178, -R85, 0xb, RZ ;  /* 0x0000000b55b27810 */ /* 0x000fe20007ffe1ff */
[----:B------:R-:W1:Y:S01]  /*b650*/  MUFU.EX2 R156, R156 ;  /* 0x0000009c009c7308 */ /* 0x000e620000000800 */
[----:B------:R-:W-:Y:S02]  /*b660*/  @!P1 PRMT R24, RZ, 0x654, R24 ;  /* 0x00000654ff189816 */ /* 0x000fe40000000018 */
[----:B------:R-:W-:Y:S01]  /*b670*/  R2UR UR7, R29 ;  /* 0x000000001d0772ca */ /* 0x000fe200000e0000 */
[----:B--2---:R-:W-:Y:S01]  /*b680*/  FADD.FTZ R29, R152, R25 ;  /* 0x00000019981d7221 */ /* 0x004fe20000010000 */
[----:B------:R2:W-:Y:S06]  /*b690*/  BAR.ARV R178, 0x100 ;  /* 0x000400b20000751d */ /* 0x0005ec0000002000 */
[----:B------:R-:W5:Y:S01]  /*b6a0*/  MUFU.EX2 R31, R31 ;  /* 0x0000001f001f7308 */ /* 0x000f620000000800 */
[----:B------:R4:W-:Y:S01]  /*b6b0*/  @!P1 SYNCS.ARRIVE.TRANS64.RED.A1T0 RZ, [R24+URZ], RZ ;  /* 0x000000ff18ff99a7 */ /* 0x0009e2000810043f */
[----:B0-----:R-:W-:Y:S01]  /*b6c0*/  FADD.FTZ R39, R57, R46 ;  /* 0x0000002e39277221 */ /* 0x001fe20000010000 */
[----:B------:R3:W-:Y:S06]  /*b6d0*/  BAR.SYNC.DEFER_BLOCKING R0, 0x100 ;  /* 0x000400000000751d */ /* 0x0007ec0000010000 */
[----:B------:R-:W0:Y:S01]  /*b6e0*/  MUFU.EX2 R94, R94 ;  /* 0x0000005e005e7308 */ /* 0x000e220000000800 */
[----:B---3--:R-:W-:Y:S01]  /*b6f0*/  FADD.FTZ R0, R154, R29 ;  /* 0x0000001d9a007221 */ /* 0x008fe20000010000 */
[----:B----4-:R-:W-:-:S06]  /*b700*/  FADD.FTZ R24, R26, R39 ;  /* 0x000000271a187221 */ /* 0x010fcc0000010000 */
[----:B------:R-:W3:Y:S01]  /*b710*/  MUFU.EX2 R158, R158 ;  /* 0x0000009e009e7308 */ /* 0x000ee20000000800 */
[----:B------:R-:W-:Y:S01]  /*b720*/  FADD.FTZ R29, R27, R0 ;  /* 0x000000001b1d7221 */ /* 0x000fe20000010000 */
[----:B------:R-:W-:Y:S02]  /*b730*/  IMAD.MOV.U32 R39, RZ, RZ, 0x40000040 ;  /* 0x40000040ff277424 */ /* 0x000fe400078e00ff */
[----:B------:R-:W-:-:S04]  /*b740*/  FADD.FTZ R24, R155, R24 ;  /* 0x000000189b187221 */ /* 0x000fc80000010000 */
[----:B------:R-:W4:Y:S01]  /*b750*/  MUFU.EX2 R30, R30 ;  /* 0x0000001e001e7308 */ /* 0x000f220000000800 */
[----:B-1----:R-:W-:-:S07]  /*b760*/  FADD.FTZ R0, R156, R29 ;  /* 0x0000001d9c007221 */ /* 0x002fce0000010000 */
[----:B------:R-:W1:Y:S01]  /*b770*/  MUFU.EX2 R35, R35 ;  /* 0x0000002300237308 */ /* 0x000e620000000800 */
[----:B------:R-:W-:Y:S01]  /*b780*/  FADD.FTZ R29, R157, R24 ;  /* 0x000000189d1d7221 */ /* 0x000fe20000010000 */
[----:B------:R-:W-:-:S06]  /*b790*/  R2UR UR15, R39 ;  /* 0x00000000270f72ca */ /* 0x000fcc00000e0000 */
[----:B------:R-:W2:Y:S01]  /*b7a0*/  MUFU.EX2 R159, R80 ;  /* 0x00000050009f7308 */ /* 0x000ea20000000800 */
[----:B-----5:R-:W-:-:S07]  /*b7b0*/  FADD.FTZ R39, R31, R0 ;  /* 0x000000001f277221 */ /* 0x020fce0000010000 */
[----:B------:R-:W5:Y:S01]  /*b7c0*/  MUFU.EX2 R160, R160 ;  /* 0x000000a000a07308 */ /* 0x000f620000000800 */
[----:B------:R-:W-:Y:S02]  /*b7d0*/  IMAD.MOV.U32 R33, RZ, RZ, 0x40000040 ;  /* 0x40000040ff217424 */ /* 0x000fe400078e00ff */
[----:B0-----:R-:W-:-:S05]  /*b7e0*/  FADD.FTZ R29, R94, R29 ;  /* 0x0000001d5e1d7221 */ /* 0x001fca0000010000 */
[----:B------:R-:W0:Y:S01]  /*b7f0*/  MUFU.EX2 R161, R32 ;  /* 0x0000002000a17308 */ /* 0x000e220000000800 */
[----:B------:R-:W-:Y:S01]  /*b800*/  FFMA.FTZ R41, R52, R23, -R53 ;  /* 0x0000001734297223 */ /* 0x000fe20000010835 */
[----:B---3--:R-:W-:Y:S01]  /*b810*/  FADD.FTZ R0, R158, R39 ;  /* 0x000000279e007221 */ /* 0x008fe20000010000 */
[----:B----4-:R-:W-:-:S05]  /*b820*/  FADD.FTZ R24, R30, R29 ;  /* 0x0000001d1e187221 */ /* 0x010fca0000010000 */
[----:B------:R-:W3:Y:S01]  /*b830*/  MUFU.EX2 R74, R74 ;  /* 0x0000004a004a7308 */ /* 0x000ee20000000800 */
[----:B------:R-:W-:Y:S01]  /*b840*/  R2UR UR11, R33 ;  /* 0x00000000210b72ca */ /* 0x000fe200000e0000 */
[----:B------:R-:W-:-:S06]  /*b850*/  FFMA.FTZ R164, R56, R23, -R53 ;  /* 0x0000001738a47223 */ /* 0x000fcc0000010835 */
[----:B------:R-:W4:Y:S01]  /*b860*/  MUFU.EX2 R37, R37 ;  /* 0x0000002500257308 */ /* 0x000f220000000800 */
[----:B------:R-:W-:Y:S02]  /*b870*/  IMAD.MOV.U32 R33, RZ, RZ, 0x40000040 ;  /* 0x40000040ff217424 */ /* 0x000fe400078e00ff */
[----:B-1----:R-:W-:Y:S01]  /*b880*/  FADD.FTZ R29, R35, R0 ;  /* 0x00000000231d7221 */ /* 0x002fe20000010000 */
[----:B--2---:R-:W-:-:S04]  /*b890*/  FADD.FTZ R24, R159, R24 ;  /* 0x000000189f187221 */ /* 0x004fc80000010000 */
[----:B------:R-:W1:Y:S01]  /*b8a0*/  MUFU.EX2 R96, R96 ;  /* 0x0000006000607308 */ /* 0x000e620000000800 */
[----:B------:R-:W-:Y:S01]  /*b8b0*/  FFMA.FTZ R43, R60, R23, -R53 ;  /* 0x000000173c2b7223 */ /* 0x000fe20000010835 */
[----:B-----5:R-:W-:-:S06]  /*b8c0*/  FADD.FTZ R0, R160, R29 ;  /* 0x0000001da0007221 */ /* 0x020fcc0000010000 */
[----:B------:R-:W2:Y:S01]  /*b8d0*/  MUFU.EX2 R162, R162 ;  /* 0x000000a200a27308 */ /* 0x000ea20000000800 */
[----:B------:R-:W-:Y:S01]  /*b8e0*/  R2UR UR19, R33 ;  /* 0x00000000211372ca */ /* 0x000fe200000e0000 */
[----:B------:R-:W-:Y:S02]  /*b8f0*/  IMAD.MOV.U32 R29, RZ, RZ, 0x40000040 ;  /* 0x40000040ff1d7424 */ /* 0x000fe400078e00ff */
[----:B0-----:R-:W-:-:S04]  /*b900*/  FADD.FTZ R33, R161, R24 ;  /* 0x00000018a1217221 */ /* 0x001fc80000010000 */
[----:B------:R-:W0:Y:S01]  /*b910*/  MUFU.EX2 R163, R72 ;  /* 0x0000004800a37308 */ /* 0x000e220000000800 */
[----:B------:R-:W-:-:S07]  /*b920*/  FFMA.FTZ R166, R64, R23, -R53 ;  /* 0x0000001740a67223 */ /* 0x000fce0000010835 */
[----:B------:R-:W5:Y:S01]  /*b930*/  MUFU.EX2 R41, R41 ;  /* 0x0000002900297308 */ /* 0x000f620000000800 */
[----:B------:R-:W-:Y:S01]  /*b940*/  R2UR UR27, R29 ;  /* 0x000000001d1b72ca */ /* 0x000fe200000e0000 */
[----:B---3--:R-:W-:-:S06]  /*b950*/  FADD.FTZ R33, R74, R33 ;  /* 0x000000214a217221 */ /* 0x008fcc0000010000 */
[----:B------:R-:W3:Y:S01]  /*b960*/  MUFU.EX2 R98, R98 ;  /* 0x0000006200627308 */ /* 0x000ee20000000800 */
[----:B----4-:R-:W-:Y:S01]  /*b970*/  FADD.FTZ R29, R37, R0 ;  /* 0x00000000251d7221 */ /* 0x010fe20000010000 */
[----:B------:R-:W-:-:S06]  /*b980*/  FFMA.FTZ R45, R76, R23, -R53 ;  /* 0x000000174c2d7223 */ /* 0x000fcc0000010835 */
[----:B------:R-:W4:Y:S01]  /*b990*/  MUFU.EX2 R164, R164 ;  /* 0x000000a400a47308 */ /* 0x000f220000000800 */
[----:B-1----:R-:W-:Y:S01]  /*b9a0*/  FADD.FTZ R24, R96, R33 ;  /* 0x0000002160187221 */ /* 0x002fe20000010000 */
[----:B--2---:R-:W-:-:S06]  /*b9b0*/  FADD.FTZ R0, R162, R29 ;  /* 0x0000001da2007221 */ /* 0x004fcc0000010000 */
[----:B------:R-:W1:Y:S01]  /*b9c0*/  MUFU.EX2 R3, R3 ;  /* 0x0000000300037308 */ /* 0x000e620000000800 */
[----:B------:R-:W-:-:S07]  /*b9d0*/  FFMA.FTZ R168, R68, R23, -R53 ;  /* 0x0000001744a87223 */ /* 0x000fce0000010835 */
[----:B------:R-:W2:Y:S01]  /*b9e0*/  MUFU.EX2 R43, R43 ;  /* 0x0000002b002b7308 */ /* 0x000ea20000000800 */
[----:B------:R-:W-:Y:S01]  /*b9f0*/  F2FP.F16.F32.PACK_AB R154, R27, R154 ;  /* 0x0000009a1b9a723e */ /* 0x000fe200000000ff */
[----:B0-----:R-:W-:Y:S01]  /*ba00*/  FADD.FTZ R27, R163, R24 ;  /* 0x00000018a31b7221 */ /* 0x001fe20000010000 */
[----:B------:R-:W-:-:S05]  /*ba10*/  F2FP.F16.F32.PACK_AB R152, R25, R152 ;  /* 0x000000981998723e */ /* 0x000fca00000000ff */
[----:B------:R-:W0:Y:S01]  /*ba20*/  MUFU.EX2 R54, R54 ;  /* 0x0000003600367308 */ /* 0x000e220000000800 */
        /* <DEDUP_REMOVED lines=8> */
[----:B-1----:R-:W-:Y:S01]  /*bab0*/  FADD.FTZ R27, R3, R24 ;  /* 0x00000018031b7221 */ /* 0x002fe20000010000 */
[----:B--2---:R-:W-:-:S06]  /*bac0*/  FADD.FTZ R25, R43, R0 ;  /* 0x000000002b197221 */ /* 0x004fcc0000010000 */
[----:B------:R-:W1:Y:S01]  /*bad0*/  MUFU.EX2 R58, R58 ;  /* 0x0000003a003a7308 */ /* 0x000e620000000800 */
[----:B------:R-:W-:-:S07]  /*bae0*/  FFMA.FTZ R49, R84, R23, -R53 ;  /* 0x0000001754317223 */ /* 0x000fce0000010835 */
[----:B------:R-:W2:Y:S01]  /*baf0*/  MUFU.EX2 R168, R168 ;  /* 0x000000a800a87308 */ /* 0x000ea20000000800 */
[----:B0-----:R-:W-:Y:S01]  /*bb00*/  FADD.FTZ R24, R54, R27 ;  /* 0x0000001b36187221 */ /* 0x001fe20000010000 */
[----:B-----5:R-:W-:-:S06]  /*bb10*/  FADD.FTZ R0, R166, R25 ;  /* 0x00000019a6007221 */ /* 0x020fcc0000010000 */
[----:B------:R-:W0:Y:S08]  /*bb20*/  MUFU.EX2 R169, R34 ;  /* 0x0000002200a97308 */ /* 0x000e300000000800 */
        /* <DEDUP_REMOVED lines=13> */
[----:B------:R-:W0:Y:S01]  /*bc00*/  MUFU.EX2 R66, R66 ;  /* 0x0000004200427308 */ /* 0x000e220000000800 */
[----:B------:R-:W-:-:S07]  /*bc10*/  FFMA.FTZ R53, R90, R23, -R53 ;  /* 0x000000175a357223 */ /* 0x000fce0000010835 */
[----:B------:R-:W5:Y:S01]  /*bc20*/  MUFU.EX2 R172, R172 ;  /* 0x000000ac00ac7308 */ /* 0x000f620000000800 */
[----:B---3--:R-:W-:Y:S01]  /*bc30*/  FADD.FTZ R24, R62, R27 ;  /* 0x0000001b3e187221 */ /* 0x008fe20000010000 */
[----:B----4-:R-:W-:-:S06]  /*bc40*/  FADD.FTZ R0, R170, R25 ;  /* 0x00000019aa007221 */ /* 0x010fcc0000010000 */
[----:B------:R-:W3:Y:S08]  /*bc50*/  MUFU.EX2 R173, R42 ;  /* 0x0000002a00ad7308 */ /* 0x000ef00000000800 */
[----:B------:R-:W4:Y:S01]  /*bc60*/  MUFU.EX2 R51, R51 ;  /* 0x0000003300337308 */ /* 0x000f220000000800 */
[----:B------:R-:W-:Y:S01]  /*bc70*/  F2FP.F16.F32.PACK_AB R165, R3, R98 ;  /* 0x0000006203a5723e */ /* 0x000fe200000000ff */
[----:B-1----:R-:W-:-:S06]  /*bc80*/  FADD.FTZ R25, R171, R24 ;  /* 0x00000018ab197221 */ /* 0x002fcc0000010000 */
[----:B------:R-:W1:Y:S01]  /*bc90*/  MUFU.EX2 R70, R70 ;  /* 0x0000004600467308 */ /* 0x000e620000000800 */
[----:B--2---:R-:W-:-:S07]  /*bca0*/  FADD.FTZ R3, R49, R0 ;  /* 0x0000000031037221 */ /* 0x004fce0000010000 */
[----:B------:R-:W2:Y:S01]  /*bcb0*/  MUFU.EX2 R174, R174 ;  /* 0x000000ae00ae7308 */ /* 0x000ea20000000800 */
[----:B0-----:R-:W-:Y:S01]  /*bcc0*/  FADD.FTZ R24, R66, R25 ;  /* 0x0000001942187221 */ /* 0x001fe20000010000 */
[----:B------:R-:W-:-:S06]  /*bcd0*/  VIADD R32, R28, 0x80 ;  /* 0x000000801c207836 */ /* 0x000fcc0000000000 */
[----:B------:R-:W0:Y:S01]  /*bce0*/  MUFU.EX2 R175, R36 ;  /* 0x0000002400af7308 */ /* 0x000e220000000800 */
[----:B------:R-:W-:Y:S02]  /*bcf0*/  VIADD R38, R28, 0x100 ;  /* 0x000001001c267836 */ /* 0x000fe40000000000 */
[----:B-----5:R-:W-:-:S05]  /*bd00*/  FADD.FTZ R0, R172, R3 ;  /* 0x00000003ac007221 */ /* 0x020fca0000010000 */
[----:B------:R-:W5:Y:S01]  /*bd10*/  MUFU.EX2 R53, R53 ;  /* 0x0000003500357308 */ /* 0x000f620000000800 */
[----:B---3--:R-:W-:Y:S01]  /*bd20*/  FADD.FTZ R25, R173, R24 ;  /* 0x00000018ad197221 */ /* 0x008fe20000010000 */
[----:B----4-:R-:W-:Y:S01]  /*bd30*/  FADD.FTZ R3, R51, R0 ;  /* 0x0000000033037221 */ /* 0x010fe20000010000 */
[----:B------:R-:W-:Y:S02]  /*bd40*/  R2UR UR10, R32 ;  /* 0x00000000200a72ca */ /* 0x000fe400000e0000 */
[----:B------:R-:W-:Y:S01]  /*bd50*/  R2UR UR14, R38 ;  /* 0x00000000260e72ca */ /* 0x000fe200000e0000 */
[C---:B------:R-:W-:Y:S01]  /*bd60*/  VIADD R38, R28.reuse, 0x200 ;  /* 0x000002001c267836 */ /* 0x040fe20000000000 */
[----:B------:R-:W-:Y:S01]  /*bd70*/  R2UR UR6, R28 ;  /* 0x000000001c0672ca */ /* 0x000fe200000e0000 */
[----:B-1----:R-:W-:Y:S01]  /*bd80*/  FADD.FTZ R24, R70, R25 ;  /* 0x0000001946187221 */ /* 0x002fe20000010000 */
[C---:B------:R-:W-:Y:S01]  /*bd90*/  IADD3 R32, R28.reuse, 0x180, RZ ;  /* 0x000001801c207810 */ /* 0x040fe20007ffe0ff */
[----:B------:R-:W-:Y:S01]  /*bda0*/  VIADD R28, R28, 0x280 ;  /* 0x000002801c1c7836 */ /* 0x000fe20000000000 */
[----:B------:R-:W-:Y:S01]  /*bdb0*/  MOV R39, 0x40000040 ;  /* 0x4000004000277802 */ /* 0x000fe20000000f00 */
[----:B--2---:R-:W-:Y:S01]  /*bdc0*/  FADD.FTZ R0, R174, R3 ;  /* 0x00000003ae007221 */ /* 0x004fe20000010000 */
[----:B------:R-:W-:-:S02]  /*bdd0*/  F2FP.F16.F32.PACK_AB R153, R46, R57 ;  /* 0x000000392e99723e */ /* 0x000fc400000000ff */
[----:B------:R-:W-:Y:S01]  /*bde0*/  F2FP.F16.F32.PACK_AB R155, R155, R26 ;  /* 0x0000001a9b9b723e */ /* 0x000fe200000000ff */
[----:B0-----:R-:W-:Y:S01]  /*bdf0*/  FADD.FTZ R3, R175, R24 ;  /* 0x00000018af037221 */ /* 0x001fe20000010000 */
[----:B------:R-:W-:Y:S01]  /*be00*/  R2UR UR18, R32 ;  /* 0x00000000201272ca */ /* 0x000fe200000e0000 */
[----:B-----5:R-:W-:Y:S01]  /*be10*/  FADD.FTZ R0, R53, R0 ;  /* 0x0000000035007221 */ /* 0x020fe20000010000 */
[----:B------:R-:W-:Y:S02]  /*be20*/  R2UR UR22, R38 ;  /* 0x00000000261672ca */ /* 0x000fe400000e0000 */
[----:B------:R-:W-:Y:S02]  /*be30*/  R2UR UR23, R39 ;  /* 0x00000000271772ca */ /* 0x000fe400000e0000 */
[----:B------:R-:W-:Y:S02]  /*be40*/  R2UR UR26, R28 ;  /* 0x000000001c1a72ca */ /* 0x000fe400000e0000 */
        /* <DEDUP_REMOVED lines=19> */
[----:B------:R-:W-:-:S06]  /*bf80*/  WARPGROUP.ARRIVE ;  /* 0x00000000000079c5 */ /* 0x000fcc0000000000 */
[----:B------:R-:W-:Y:S03]  /*bf90*/  HGMMA.64x256x16.F32 R24, R152, gdesc[UR4].tnspB, RZ, !UPT, gsb0 ;  /* 0x43e0000498187df0 */ /* 0x000fe6000c0008ff */
        /* <DEDUP_REMOVED lines=16> */
[----:B------:R-:W-:-:S04]  /*c0a0*/  IMAD.IADD R152, R181, 0x1, -R182 ;  /* 0x00000001b5987824 */ /* 0x000fc800078e0ab6 */
[----:B------:R-:W-:-:S04]  /*c0b0*/  IMAD R152, R180, 0x80, R152 ;  /* 0x00000080b4987824 */ /* 0x000fc800078e0298 */
[----:B------:R-:W-:-:S05]  /*c0c0*/  IMAD.HI R152, R152, 0x2aaaaaab, RZ ;  /* 0x2aaaaaab98987827 */ /* 0x000fca00078e02ff */
[----:B------:R-:W-:-:S04]  /*c0d0*/  SHF.R.U32.HI R153, RZ, 0x1f, R152 ;  /* 0x0000001fff997819 */ /* 0x000fc80000011698 */
[----:B------:R-:W-:-:S04]  /*c0e0*/  LEA.HI.SX32 R153, R152, R153, 0x1c ;  /* 0x0000009998997211 */ /* 0x000fc800078fe2ff */
[----:B------:R-:W-:Y:S02]  /*c0f0*/  VIMNMX R154, RZ, R153, !PT ;  /* 0x00000099ff9a7248 */ /* 0x000fe40007fe0100 */
[----:B------:R-:W-:-:S03]  /*c100*/  IADD3 R210, R210, -0x2, RZ ;  /* 0xfffffffed2d27810 */ /* 0x000fc60007ffe0ff */
[----:B------:R0:W-:Y:S01]  /*c110*/  STL [R1+0x38], R154 ;  /* 0x0000389a01007387 */ /* 0x0001e20000100800 */
[----:B------:R-:W-:Y:S01]  /*c120*/  ISETP.GE.AND P2, PT, R210, R154, PT ;  /* 0x0000009ad200720c */ /* 0x000fe20003f46270 */
[----:B------:R-:W-:-:S05]  /*c130*/  @!P1 VIADD R179, R179, 0x32460 ;  /* 0x00032460b3b39836 */ /* 0x000fca0000000000 */
[----:B------:R-:W-:Y:S01]  /*c140*/  @!P1 PRMT R179, RZ, 0x654, R179 ;  /* 0x00000654ffb39816 */ /* 0x000fe200000000b3 */
[----:B------:R-:W-:Y:S02]  /*c150*/  WARPGROUP.DEPBAR.LE gsb0, 0x0 ;  /* 0x00008000000079c5 */ /* 0x000fe40000010000 */
[----:B------:R-:W-:-:S06]  /*c160*/  WARPGROUP.ARRIVE ;  /* 0x00000000000079c5 */ /* 0x000fcc0000000000 */
[----:B------:R-:W-:Y:S03]  /*c170*/  HGMMA.64x256x16.F32 R24, R172, gdesc[UR24].tnspB, R24, gsb0 ;  /* 0x43e00018ac187df0 */ /* 0x000fe60008000818 */
[----:B------:R-:W-:Y:S02]  /*c180*/  WARPGROUP.DEPBAR.LE gsb0, 0x0 ;  /* 0x00008000000079c5 */ /* 0x000fe40000010000 */
[----:B------:R0:W-:Y:S01]  /*c190*/  @!P1 SYNCS.ARRIVE.TRANS64.RED.A1T0 RZ, [R179+URZ], RZ ;  /* 0x000000ffb3ff99a7 */ /* 0x0001e2000810043f */
[----:B------:R-:W-:Y:S05]  /*c1a0*/  @!P2 BRA `(.L_x_11667) ;  /* 0x000000340054a947 */ /* 0x000fea0003800000 */
[----:B------:R-:W-:Y:S02]  /*c1b0*/  IMAD.MOV.U32 R220, RZ, RZ, R177 ;  /* 0x000000ffffdc7224 */ /* 0x000fe400078e00b1 */
[----:B------:R-:W-:-:S07]  /*c1c0*/  IMAD.MOV.U32 R221, RZ, RZ, R176 ;  /* 0x000000ffffdd7224 */ /* 0x000fce00078e00b0 */
.L_x_11677:
[----:B------:R-:W-:Y:S01]  /*c1d0*/  VIADD R2, R2, 0x1 ;  /* 0x0000000102027836 */ /* 0x000fe20000000000 */
[----:B------:R-:W-:Y:S05]  /*c1e0*/  YIELD ;  /* 0x0000000000007946 */ /* 0x000fea0003800000 */
[----:B------:R-:W-:-:S04]  /*c1f0*/  ISETP.NE.AND P2, PT, R2, 0x2, PT ;  /* 0x000000020200780c */ /* 0x000fc80003f45270 */
[----:B------:R-:W-:Y:S02]  /*c200*/  SEL R152, RZ, 0x1, P2 ;  /* 0x00000001ff987807 */ /* 0x000fe40001000000 */
[----:B------:R-:W-:Y:S02]  /*c210*/  SEL R2, R2, RZ, P2 ;  /* 0x000000ff02027207 */ /* 0x000fe40001000000 */
[----:B------:R-:W-:Y:S01]  /*c220*/  LOP3.LUT R19, R19, R152, RZ, 0x3c, !PT ;  /* 0x0000009813137212 */ /* 0x000fe200078e3cff */
[----:B------:R-:W-:Y:S06]  /*c230*/  @!P0 BRA `(.L_x_11668) ;  /* 0x0000000000048947 */ /* 0x000fec0003800000 */
[----:B------:R-:W-:Y:S01]  /*c240*/  BPT.TRAP 0x1 ;  /* 0x000000040000795c */ /* 0x000fe20000300000 */
.L_x_11668:
[----:B------:R-:W-:Y:S01]  /*c250*/  IMAD R211, R2, 0x8, R17 ;  /* 0x0000000802d37824 */ /* 0x000fe200078e0211 */
[----:B------:R-:W-:-:S04]  /*c260*/  SHF.L.U32 R23, R19, 0x1f, RZ ;  /* 0x0000001f13177819 */ /* 0x000fc800000006ff */
[----:B------:R1:W2:Y:S01]  /*c270*/  SYNCS.PHASECHK.TRANS64.TRYWAIT P2, [R211+URZ+0x32430], R23 ;  /* 0x03243017d30075a7 */ /* 0x0002a2000804017f */
[----:B------:R-:W-:Y:S05]  /*c280*/  @!P0 BRA `(.L_x_11669) ;  /* 0x0000000000048947 */ /* 0x000fea0003800000 */
[----:B------:R-:W-:Y:S01]  /*c290*/  BPT.TRAP 0x1 ;  /* 0x000000040000795c */ /* 0x000fe20000300000 */
.L_x_11669:
[----:B------:R-:W3:Y:S01]  /*c2a0*/  LDL R152, [R1+0x2c] ;  /* 0x00002c0001987983 */ /* 0x000ee20000100800 */
[----:B------:R-:W-:Y:S01]  /*c2b0*/  MOV R157, 0x40000040 ;  /* 0x40000040009d7802 */ /* 0x000fe20000000f00 */
[----:B---3--:R-:W-:Y:S01]  /*c2c0*/  IMAD R156, R2, 0x300, R152 ;  /* 0x00000300029c7824 */ /* 0x008fe200078e0298 */
[----:B--2---:R-:W-:Y:S06]  /*c2d0*/  @P2 BRA `(.L_x_11670) ;  /* 0x0000000000082947 */ /* 0x004fec0003800000 */
[----:B------:R-:W2:Y:S02]  /*c2e0*/  SYNCS.PHASECHK.TRANS64.TRYWAIT P2, [R211+URZ+0x32430], R23 ;  /* 0x03243017d30075a7 */ /* 0x000ea4000804017f */
[----:B--2---:R-:W-:Y:S05]  /*c2f0*/  @!P2 BRA `(.L_x_11671) ;  /* 0x0000010000a4a947 */ /* 0x004fea0003800000 */
.L_x_11670:
[----:B------:R-:W3:Y:S01]  /*c300*/  LDL.64 R222, [R1+0x8] ;  /* 0x0000080001de7983 */ /* 0x000ee20000100a00 */
[----:B------:R-:W-:Y:S05]  /*c310*/  WARPSYNC.ALL ;  /* 0x0000000000007948 */ /* 0x000fea0003800000 */
[C---:B------:R-:W-:Y:S01]  /*c320*/  R2UR UR6, R156.reuse ;  /* 0x000000009c0672ca */ /* 0x040fe200000e0000 */
[C---:B0-----:R-:W-:Y:S01]  /*c330*/  VIADD R154, R156.reuse, 0x2 ;  /* 0x000000029c9a7836 */ /* 0x041fe20000000000 */
[----:B------:R-:W-:Y:S01]  /*c340*/  R2UR UR7, R157 ;  /* 0x000000009d0772ca */ /* 0x000fe200000e0000 */
[----:B------:R-:W-:Y:S01]  /*c350*/  VIADD R152, R156, 0x4 ;  /* 0x000000049c987836 */ /* 0x000fe20000000000 */
[----:B------:R-:W-:Y:S01]  /*c360*/  R2UR UR4, R218 ;  /* 0x00000000da0472ca */ /* 0x000fe200000e0000 */
[----:B------:R-:W-:Y:S01]  /*c370*/  VIADD R156, R156, 0x6 ;  /* 0x000000069c9c7836 */ /* 0x000fe20000000000 */
[----:B------:R-:W-:Y:S01]  /*c380*/  R2UR UR5, R219 ;  /* 0x00000000db0572ca */ /* 0x000fe200000e0000 */
[----:B------:R-:W-:Y:S01]  /*c390*/  IMAD.MOV.U32 R155, RZ, RZ, 0x40000040 ;  /* 0x40000040ff9b7424 */ /* 0x000fe200078e00ff */
[----:B------:R-:W-:Y:S01]  /*c3a0*/  MOV R153, 0x40000040 ;  /* 0x4000004000997802 */ /* 0x000fe20000000f00 */
[----:B------:R-:W-:Y:S01]  /*c3b0*/  IMAD.MOV.U32 R157, RZ, RZ, 0x40000040 ;  /* 0x40000040ff9d7424 */ /* 0x000fe200078e00ff */
[----:B------:R-:W-:-:S02]  /*c3c0*/  R2UR UR10, R154 ;  /* 0x000000009a0a72ca */ /* 0x000fc400000e0000 */
[----:B------:R-:W-:Y:S02]  /*c3d0*/  R2UR UR11, R155 ;  /* 0x000000009b0b72ca */ /* 0x000fe400000e0000 */
[----:B------:R-:W-:Y:S02]  /*c3e0*/  R2UR UR14, R152 ;  /* 0x00000000980e72ca */ /* 0x000fe400000e0000 */
[----:B------:R-:W-:Y:S02]  /*c3f0*/  R2UR UR15, R153 ;  /* 0x00000000990f72ca */ /* 0x000fe400000e0000 */
[----:B------:R-:W-:Y:S02]  /*c400*/  R2UR UR18, R156 ;  /* 0x000000009c1272ca */ /* 0x000fe400000e0000 */
[----:B------:R-:W-:Y:S02]  /*c410*/  R2UR UR19, R157 ;  /* 0x000000009d1372ca */ /* 0x000fe400000e0000 */
[----:B------:R-:W-:Y:S01]  /*c420*/  WARPGROUP.ARRIVE ;  /* 0x00000000000079c5 */ /* 0x000fe20000000000 */
[----:B------:R-:W-:-:S02]  /*c430*/  R2UR UR12, R230 ;  /* 0x00000000e60c72ca */ /* 0x000fc400000e0000 */
[----:B------:R-:W-:Y:S02]  /*c440*/  R2UR UR13, R231 ;  /* 0x00000000e70d72ca */ /* 0x000fe400000e0000 */
[----:B------:R-:W-:Y:S01]  /*c450*/  R2UR UR16, R228 ;  /* 0x00000000e41072ca */ /* 0x000fe200000e0000 */
[----:B------:R-:W-:Y:S01]  /*c460*/  HGMMA.64x96x16.F32 R152, gdesc[UR4], RZ, !UPT, gsb0 ;  /* 0x01600000049879f0 */ /* 0x000fe2000c0008ff */
[----:B------:R-:W-:Y:S02]  /*c470*/  R2UR UR17, R229 ;  /* 0x00000000e51172ca */ /* 0x000fe400000e0000 */
[----:B------:R-:W-:Y:S02]  /*c480*/  WARPGROUP.DEPBAR.LE gsb0, 0x0 ;  /* 0x00008000000079c5 */ /* 0x000fe40000010000 */
[----:B------:R-:W-:Y:S01]  /*c490*/  WARPGROUP.ARRIVE ;  /* 0x00000000000079c5 */ /* 0x000fe20000000000 */
[----:B---3--:R-:W-:Y:S02]  /*c4a0*/  R2UR UR8, R222 ;  /* 0x00000000de0872ca */ /* 0x008fe400000e0000 */
[----:B------:R-:W-:-:S13]  /*c4b0*/  R2UR UR9, R223 ;  /* 0x00000000df0972ca */ /* 0x000fda00000e0000 */
        /* <DEDUP_REMOVED lines=10> */
.L_x_11672:
[----:B------:R0:W3:Y:S01]  /*c560*/  SYNCS.PHASECHK.TRANS64.TRYWAIT P2, [R211+URZ+0x32450], R23 ;  /* 0x03245017d30075a7 */ /* 0x0000e2000804017f */
[----:B------:R-:W-:Y:S05]  /*c570*/  @!P0 BRA `(.L_x_11673) ;  /* 0x0000000000048947 */ /* 0x000fea0003800000 */
[----:B------:R-:W-:Y:S01]  /*c580*/  BPT.TRAP 0x1 ;  /* 0x000000040000795c */ /* 0x000fe20000300000 */
.L_x_11673:
[----:B------:R-:W-:Y:S04]  /*c590*/  BSSY B0, `(.L_x_11674) ;  /* 0x0000004000007945 */ /* 0x000fe80003800000 */
[----:B---3--:R-:W-:Y:S05]  /*c5a0*/  @P2 BRA `(.L_x_11675) ;  /* 0x0000000000082947 */ /* 0x008fea0003800000 */
[----:B------:R-:W3:Y:S02]  /*c5b0*/  SYNCS.PHASECHK.TRANS64.TRYWAIT P2, [R211+URZ+0x32450], R23 ;  /* 0x03245017d30075a7 */ /* 0x000ee4000804017f */
[----:B---3--:R-:W-:Y:S05]  /*c5c0*/  @!P2 BRA `(.L_x_11676) ;  /* 0x000001000004a947 */ /* 0x008fea0003800000 */
.L_x_11675:
[----:B------:R-:W-:Y:S05]  /*c5d0*/  BSYNC B0 ;  /* 0x0000000000007941 */ /* 0x000fea0003800000 */
.L_x_11674:
[----:B------:R-:W-:Y:S05]  /*c5e0*/  WARPSYNC.ALL ;  /* 0x0000000000007948 */ /* 0x000fea0003800000 */
[----:B------:R-:W4:Y:S01]  /*c5f0*/  LDL R222, [R1+0x30] ;  /* 0x0000300001de7983 */ /* 0x000f220000100800 */
[----:B------:R-:W-:Y:S01]  /*c600*/  IMAD.MOV.U32 R223, RZ, RZ, 0x40000040 ;  /* 0x40000040ffdf7424 */ /* 0x000fe200078e00ff */
[----:B------:R-:W-:Y:S01]  /*c610*/  R2UR UR4, R4 ;  /* 0x00000000040472ca */ /* 0x000fe200000e0000 */
[----:B------:R-:W-:Y:S01]  /*c620*/  WARPGROUP.ARRIVE ;  /* 0x00000000000079c5 */ /* 0x000fe20000000000 */
[----:B------:R-:W-:Y:S01]  /*c630*/  R2UR UR5, R5 ;  /* 0x00000000050572ca */ /* 0x000fe200000e0000 */
[----:B------:R-:W-:Y:S01]  /*c640*/  IMAD.MOV.U32 R225, RZ, RZ, 0x40000040 ;  /* 0x40000040ffe17424 */ /* 0x000fe200078e00ff */
[----:B------:R-:W-:Y:S01]  /*c650*/  R2UR UR7, R223 ;  /* 0x00000000df0772ca */ /* 0x000fe200000e0000 */
[----:B------:R-:W-:-:S02]  /*c660*/  IMAD.MOV.U32 R223, RZ, RZ, 0x40000040 ;  /* 0x40000040ffdf7424 */ /* 0x000fc400078e00ff */
[----:B----4-:R-:W-:-:S04]  /*c670*/  IMAD R222, R2, 0xc00, R222 ;  /* 0x00000c0002de7824 */ /* 0x010fc800078e02de */
[C---:B------:R-:W-:Y:S01]  /*c680*/  VIADD R224, R222.reuse, 0x2 ;  /* 0x00000002dee07836 */ /* 0x040fe20000000000 */
[----:B------:R-:W-:-:S13]  /*c690*/  R2UR UR6, R222 ;  /* 0x00000000de0672ca */ /* 0x000fda00000e0000 */
[----:B------:R-:W-:Y:S01]  /*c6a0*/  HGMMA.64x96x16.F32 R152, gdesc[UR4], R152, gsb0 ;  /* 0x01600000049879f0 */ /* 0x000fe20008000898 */
[----:B------:R-:W-:Y:S02]  /*c6b0*/  R2UR UR6, R224 ;  /* 0x00000000e00672ca */ /* 0x000fe400000e0000 */
[----:B------:R-:W-:Y:S01]  /*c6c0*/  R2UR UR7, R225 ;  /* 0x00000000e10772ca */ /* 0x000fe200000e0000 */
[----:B------:R-:W-:Y:S01]  /*c6d0*/  IMAD.MOV.U32 R225, RZ, RZ, 0x40000040 ;  /* 0x40000040ffe17424 */ /* 0x000fe200078e00ff */
[----:B------:R-:W-:Y:S02]  /*c6e0*/  R2UR UR4, R226 ;  /* 0x00000000e20472ca */ /* 0x000fe400000e0000 */
[----:B------:R-:W-:Y:S02]  /*c6f0*/  R2UR UR5, R227 ;  /* 0x00000000e30572ca */ /* 0x000fe400000e0000 */
[----:B------:R-:W-:Y:S01]  /*c700*/  IADD3 R224, R222, 0x4, RZ ;  /* 0x00000004dee07810 */ /* 0x000fe20007ffe0ff */
[----:B------:R-:W-:-:S02]  /*c710*/  WARPGROUP.DEPBAR.LE gsb0, 0x0 ;  /* 0x00008000000079c5 */ /* 0x000fc40000010000 */
[----:B------:R-:W-:-:S08]  /*c720*/  WARPGROUP.ARRIVE ;  /* 0x00000000000079c5 */ /* 0x000fd00000000000 */
[----:B------:R-:W-:Y:S01]  /*c730*/  HGMMA.64x96x16.F32 R152, gdesc[UR4], R152, gsb0 ;  /* 0x01600000049879f0 */ /* 0x000fe20008000898 */
[----:B------:R-:W-:Y:S01]  /*c740*/  R2UR UR6, R224 ;  /* 0x00000000e00672ca */ /* 0x000fe200000e0000 */
[----:B------:R-:W-:Y:S01]  /*c750*/  VIADD R224, R222, 0x6 ;  /* 0x00000006dee07836 */ /* 0x000fe20000000000 */
[----:B------:R-:W-:Y:S01]  /*c760*/  R2UR UR7, R225 ;  /* 0x00000000e10772ca */ /* 0x000fe200000e0000 */
[----:B------:R-:W-:Y:S01]  /*c770*/  IMAD.MOV.U32 R225, RZ, RZ, 0x40000040 ;  /* 0x40000040ffe17424 */ /* 0x000fe200078e00ff */
[----:B------:R-:W-:Y:S02]  /*c780*/  R2UR UR4, R216 ;  /* 0x00000000d80472ca */ /* 0x000fe400000e0000 */
[----:B------:R-:W-:Y:S01]  /*c790*/  R2UR UR5, R217 ;  /* 0x00000000d90572ca */ /* 0x000fe200000e0000 */
[----:B------:R-:W-:Y:S02]  /*c7a0*/  WARPGROUP.DEPBAR.LE gsb0, 0x0 ;  /* 0x00008000000079c5 */ /* 0x000fe40000010000 */
[----:B------:R-:W-:-:S10]  /*c7b0*/  WARPGROUP.ARRIVE ;  /* 0x00000000000079c5 */ /* 0x000fd40000000000 */
[----:B------:R-:W-:Y:S01]  /*c7c0*/  HGMMA.64x96x16.F32 R152, gdesc[UR4], R152, gsb0 ;  /* 0x01600000049879f0 */ /* 0x000fe20008000898 */
[----:B------:R-:W-:Y:S01]  /*c7d0*/  R2UR UR6, R224 ;  /* 0x00000000e00672ca */ /* 0x000fe200000e0000 */
[----:B------:R-:W-:Y:S01]  /*c7e0*/  VIADD R224, R222, 0x300 ;  /* 0x00000300dee07836 */ /* 0x000fe20000000000 */
[----:B------:R-:W-:Y:S02]  /*c7f0*/  R2UR UR7, R225 ;  /* 0x00000000e10772ca */ /* 0x000fe400000e0000 */
[----:B------:R-:W-:Y:S02]  /*c800*/  R2UR UR4, R214 ;  /* 0x00000000d60472ca */ /* 0x000fe400000e0000 */
[----:B------:R-:W-:Y:S02]  /*c810*/  R2UR UR5, R215 ;  /* 0x00000000d70572ca */ /* 0x000fe400000e0000 */
[----:B------:R-:W-:Y:S01]  /*c820*/  MOV R225, 0x40000040 ;  /* 0x4000004000e17802 */ /* 0x000fe20000000f00 */
        /* <DEDUP_REMOVED lines=113> */
[----:B0123--:R0:W1:Y:S01]  /*cf40*/  MUFU.TANH R23, R159 ;  /* 0x0000009f00177308 */ /* 0x00f0620000002400 */
[----:B------:R-:W-:Y:S01]  /*cf50*/  FMUL.FTZ R154, R154, UR41 ;  /* 0x000000299a9a7c20 */ /* 0x000fe20008410000 */
[----:B------:R-:W-:Y:S01]  /*cf60*/  FMUL.FTZ R236, R167, UR41 ;  /* 0x00000029a7ec7c20 */ /* 0x000fe20008410000 */
[----:B------:R-:W-:Y:S01]  /*cf70*/  FMUL.FTZ R237, R163, UR41 ;  /* 0x00000029a3ed7c20 */ /* 0x000fe20008410000 */
[----:B------:R-:W2:Y:S01]  /*cf80*/  LDL R167, [R1+0x34] ;  /* 0x0000340001a77983 */ /* 0x000ea20000100800 */
[----:B------:R-:W-:Y:S01]  /*cf90*/  FMUL.FTZ R163, R169, UR41 ;  /* 0x00000029a9a37c20 */ /* 0x000fe20008410000 */
[----:B------:R-:W-:Y:S01]  /*cfa0*/  FMUL.FTZ R152, R152, UR41 ;  /* 0x0000002998987c20 */ /* 0x000fe20008410000 */
[----:B------:R-:W-:Y:S01]  /*cfb0*/  FMUL.FTZ R153, R153, UR41 ;  /* 0x0000002999997c20 */ /* 0x000fe20008410000 */
[----:B------:R3:W4:Y:S01]  /*cfc0*/  MUFU.TANH R234, R155 ;  /* 0x0000009b00ea7308 */ /* 0x0007220000002400 */
[----:B0-----:R-:W-:Y:S01]  /*cfd0*/  FMUL.FTZ R159, R164, UR41 ;  /* 0x00000029a49f7c20 */ /* 0x001fe20008410000 */
[----:B------:R-:W-:-:S06]  /*cfe0*/  FMUL.FTZ R235, R166, UR41 ;  /* 0x00000029a6eb7c20 */ /* 0x000fcc0008410000 */
[----:B------:R0:W-:Y:S01]  /*cff0*/  MUFU.TANH R225, R162 ;  /* 0x000000a200e17308 */ /* 0x0001e20000002400 */
[----:B---3--:R-:W-:-:S07]  /*d000*/  FMUL.FTZ R155, R161, UR41 ;  /* 0x00000029a19b7c20 */ /* 0x008fce0008410000 */
[----:B------:R3:W5:Y:S01]  /*d010*/  MUFU.TANH R233, R158 ;  /* 0x0000009e00e97308 */ /* 0x0007620000002400 */
[----:B0-----:R-:W-:Y:S01]  /*d020*/  FMUL.FTZ R162, R172, UR41 ;  /* 0x00000029aca27c20 */ /* 0x001fe20008410000 */
[----:B-1----:R-:W-:Y:S02]  /*d030*/  MOV R172, R23 ;  /* 0x0000001700ac7202 */ /* 0x002fe40000000f00 */
[----:B------:R-:W2:Y:S04]  /*d040*/  LDL R23, [R1+0x14] ;  /* 0x0000140001177983 */ /* 0x000ea80000100800 */
[----:B------:R0:W1:Y:S01]  /*d050*/  MUFU.TANH R222, R154 ;  /* 0x0000009a00de7308 */ /* 0x0000620000002400 */
[----:B------:R-:W-:Y:S01]  /*d060*/  FMUL.FTZ R161, R173, UR41 ;  /* 0x00000029ada17c20 */ /* 0x000fe20008410000 */
[----:B---3--:R-:W-:-:S06]  /*d070*/  FMUL.FTZ R158, R165, UR41 ;  /* 0x00000029a59e7c20 */ /* 0x008fcc0008410000 */
[----:B------:R-:W3:Y:S01]  /*d080*/  MUFU.TANH R152, R152 ;  /* 0x0000009800987308 */ /* 0x000ee20000002400 */
[----:B0-----:R-:W-:Y:S01]  /*d090*/  FMUL.FTZ R154, R156, UR41 ;  /* 0x000000299c9a7c20 */ /* 0x001fe20008410000 */
[----:B------:R-:W-:Y:S01]  /*d0a0*/  FMUL.FTZ R156, R157, UR41 ;  /* 0x000000299d9c7c20 */ /* 0x000fe20008410000 */
[----:B------:R-:W-:Y:S01]  /*d0b0*/  FMUL.FTZ R157, R160, UR41 ;  /* 0x00000029a09d7c20 */ /* 0x000fe20008410000 */
[----:B------:R-:W-:Y:S01]  /*d0c0*/  FMUL.FTZ R160, R168, UR41 ;  /* 0x00000029a8a07c20 */ /* 0x000fe20008410000 */
[----:B----4-:R-:W-:Y:S02]  /*d0d0*/  IMAD.MOV.U32 R168, RZ, RZ, R234 ;  /* 0x000000ffffa87224 */ /* 0x010fe400078e00ea */
[----:B------:R-:W-:Y:S01]  /*d0e0*/  FMUL.FTZ R234, R170, UR41 ;  /* 0x00000029aaea7c20 */ /* 0x000fe20008410000 */
[----:B-----5:R-:W-:Y:S01]  /*d0f0*/  IMAD.MOV.U32 R169, RZ, RZ, R233 ;  /* 0x000000ffffa97224 */ /* 0x020fe200078e00e9 */
[----:B------:R-:W4:Y:S01]  /*d100*/  LDL R170, [R1+0x20] ;  /* 0x0000200001aa7983 */ /* 0x000f220000100800 */
[----:B------:R-:W-:Y:S01]  /*d110*/  FMUL.FTZ R233, R171, UR41 ;  /* 0x00000029abe97c20 */ /* 0x000fe20008410000 */
[----:B------:R-:W-:Y:S01]  /*d120*/  IMAD.MOV.U32 R173, RZ, RZ, R225 ;  /* 0x000000ffffad7224 */ /* 0x000fe200078e00e1 */
[----:B------:R-:W0:Y:S01]  /*d130*/  MUFU.TANH R153, R153 ;  /* 0x0000009900997308 */ /* 0x000e220000002400 */
[----:B------:R-:W5:Y:S04]  /*d140*/  LDL R171, [R1+0x48] ;  /* 0x0000480001ab7983 */ /* 0x000f680000100800 */
[----:B------:R-:W3:Y:S03]  /*d150*/  LDL R225, [R1+0x4c] ;  /* 0x00004c0001e17983 */ /* 0x000ee60000100800 */
[----:B------:R-:W0:Y:S08]  /*d160*/  MUFU.TANH R154, R154 ;  /* 0x0000009a009a7308 */ /* 0x000e300000002400 */
[----:B------:R-:W0:Y:S01]  /*d170*/  MUFU.TANH R156, R156 ;  /* 0x0000009c009c7308 */ /* 0x000e220000002400 */
[----:B------:R-:W-:Y:S01]  /*d180*/  FMUL.FTZ R166, R176, UR41 ;  /* 0x00000029b0a67c20 */ /* 0x000fe20008410000 */
[----:B------:R-:W-:-:S06]  /*d190*/  FMUL.FTZ R165, R177, UR41 ;  /* 0x00000029b1a57c20 */ /* 0x000fcc0008410000 */
[----:B------:R-:W0:Y:S01]  /*d1a0*/  MUFU.TANH R157, R157 ;  /* 0x0000009d009d7308 */ /* 0x000e220000002400 */
[----:B------:R-:W-:-:S07]  /*d1b0*/  FMUL.FTZ R180, R180, UR41 ;  /* 0x00000029b4b47c20 */ /* 0x000fce0008410000 */
[----:B------:R-:W0:Y:S08]  /*d1c0*/  MUFU.TANH R155, R155 ;  /* 0x0000009b009b7308 */ /* 0x000e300000002400 */
[----:B------:R-:W0:Y:S08]  /*d1d0*/  MUFU.TANH R159, R159 ;  /* 0x0000009f009f7308 */ /* 0x000e300000002400 */
[----:B------:R-:W0:Y:S01]  /*d1e0*/  MUFU.TANH R158, R158 ;  /* 0x0000009e009e7308 */ /* 0x000e220000002400 */
[----:B------:R-:W-:Y:S01]  /*d1f0*/  FMUL.FTZ R224, R174, UR41 ;  /* 0x00000029aee07c20 */ /* 0x000fe20008410000 */
[----:B------:R-:W-:Y:S01]  /*d200*/  FMUL.FTZ R223, R175, UR41 ;  /* 0x00000029afdf7c20 */ /* 0x000fe20008410000 */
[----:B------:R-:W-:Y:S01]  /*d210*/  FMUL.FTZ R175, R188, UR41 ;  /* 0x00000029bcaf7c20 */ /* 0x000fe20008410000 */
[----:B------:R-:W-:-:S04]  /*d220*/  FMUL.FTZ R174, R189, UR41 ;  /* 0x00000029bdae7c20 */ /* 0x000fc80008410000 */
[----:B------:R-:W0:Y:S08]  /*d230*/  MUFU.TANH R160, R160 ;  /* 0x000000a000a07308 */ /* 0x000e300000002400 */
[----:B------:R-:W0:Y:S08]  /*d240*/  MUFU.TANH R163, R163 ;  /* 0x000000a300a37308 */ /* 0x000e300000002400 */
[----:B------:R-:W0:Y:S08]  /*d250*/  MUFU.TANH R162, R162 ;  /* 0x000000a200a27308 */ /* 0x000e300000002400 */
[----:B------:R-:W0:Y:S08]  /*d260*/  MUFU.TANH R161, R161 ;  /* 0x000000a100a17308 */ /* 0x000e300000002400 */
[----:B------:R-:W0:Y:S08]  /*d270*/  MUFU.TANH R166, R166 ;  /* 0x000000a600a67308 */ /* 0x000e300000002400 */
[----:B------:R-:W0:Y:S08]  /*d280*/  MUFU.TANH R165, R165 ;  /* 0x000000a500a57308 */ /* 0x000e300000002400 */
[----:B------:R-:W-:Y:S08]  /*d290*/  MUFU.TANH R175, R175 ;  /* 0x000000af00af7308 */ /* 0x000ff00000002400 */
[----:B------:R-:W-:Y:S01]  /*d2a0*/  MUFU.TANH R174, R174 ;  /* 0x000000ae00ae7308 */ /* 0x000fe20000002400 */
[----:B-1----:R-:W-:-:S02]  /*d2b0*/  IMAD.MOV.U32 R176, RZ, RZ, R222 ;  /* 0x000000ffffb07224 */ /* 0x002fc400078e00de */
[----:B------:R-:W-:-:S05]  /*d2c0*/  FMUL.FTZ R188, R182, UR41 ;  /* 0x00000029b6bc7c20 */ /* 0x000fca0008410000 */
[----:B------:R-:W-:Y:S01]  /*d2d0*/  MUFU.TANH R234, R234 ;  /* 0x000000ea00ea7308 */ /* 0x000fe20000002400 */
[----:B------:R-:W-:Y:S01]  /*d2e0*/  FMUL.FTZ R189, R183, UR41 ;  /* 0x00000029b7bd7c20 */ /* 0x000fe20008410000 */
[----:B------:R-:W-:Y:S01]  /*d2f0*/  FMUL.FTZ R222, R197, UR41 ;  /* 0x00000029c5de7c20 */ /* 0x000fe20008410000 */
[----:B------:R-:W-:Y:S01]  /*d300*/  FMUL.FTZ R197, R187, UR41 ;  /* 0x00000029bbc57c20 */ /* 0x000fe20008410000 */
[----:B------:R-:W-:-:S04]  /*d310*/  FMUL.FTZ R177, R196, UR41 ;  /* 0x00000029c4b17c20 */ /* 0x000fc80008410000 */
[----:B------:R-:W-:Y:S08]  /*d320*/  MUFU.TANH R235, R235 ;  /* 0x000000eb00eb7308 */ /* 0x000ff00000002400 */
[----:B------:R-:W-:Y:S08]  /*d330*/  MUFU.TANH R236, R236 ;  /* 0x000000ec00ec7308 */ /* 0x000ff00000002400 */
[----:B------:R-:W-:Y:S01]  /*d340*/  MUFU.TANH R237, R237 ;  /* 0x000000ed00ed7308 */ /* 0x000fe20000002400 */
[----:B--2---:R-:W-:-:S07]  /*d350*/  IMAD.SHL.U32 R164, R23, 0x80, RZ ;  /* 0x0000008017a47824 */ /* 0x004fce00078e00ff */
[----:B------:R-:W-:Y:S01]  /*d360*/  MUFU.TANH R233, R233 ;  /* 0x000000e900e97308 */ /* 0x000fe20000002400 */
[----:B------:R-:W-:-:S05]  /*d370*/  IMAD R164, R210, -0x60, R164 ;  /* 0xffffffa0d2a47824 */ /* 0x000fca00078e02a4 */
[----:B------:R-:W-:-:S05]  /*d380*/  IADD3 R167, R164, 0x1, R167 ;  /* 0x00000001a4a77810 */ /* 0x000fca0007ffe0a7 */
[----:B----4-:R-:W-:-:S04]  /*d390*/  IMAD.IADD R167, R167, 0x1, -R170 ;  /* 0x00000001a7a77824 */ /* 0x010fc800078e0aaa */
[----:B-----5:R-:W-:Y:S02]  /*d3a0*/  IMAD R167, R171, -0x2, R167 ;  /* 0xfffffffeaba77824 */ /* 0x020fe400078e02a7 */
[----:B------:R-:W-:Y:S02]  /*d3b0*/  FMUL.FTZ R170, R181, UR41 ;  /* 0x00000029b5aa7c20 */ /* 0x000fe40008410000 */
[----:B---3--:R-:W-:Y:S02]  /*d3c0*/  IMAD.IADD R225, R225, 0x1, R167 ;  /* 0x00000001e1e17824 */ /* 0x008fe400078e02a7 */
[----:B------:R-:W-:Y:S01]  /*d3d0*/  FMUL.FTZ R23, R178, UR41 ;  /* 0x00000029b2177c20 */ /* 0x000fe20008410000 */
[----:B------:R-:W-:Y:S01]  /*d3e0*/  MOV R178, R169 ;  /* 0x000000a900b27202 */ /* 0x000fe20000000f00 */
[----:B------:R-:W-:Y:S01]  /*d3f0*/  FMUL.FTZ R171, R184, UR41 ;  /* 0x00000029b8ab7c20 */ /* 0x000fe20008410000 */
[----:B------:R-:W-:Y:S01]  /*d400*/  FMUL.FTZ R169, R185, UR41 ;  /* 0x00000029b9a97c20 */ /* 0x000fe20008410000 */
[----:B------:R-:W-:-:S02]  /*d410*/  ISETP.GT.AND P2, PT, R225, RZ, PT ;  /* 0x000000ffe100720c */ /* 0x000fc40003f44270 */
[C---:B------:R-:W-:Y:S02]  /*d420*/  ISETP.GT.AND P3, PT, R225.reuse, 0x1, PT ;  /* 0x00000001e100780c */ /* 0x040fe40003f64270 */
[C---:B------:R-:W-:Y:S02]  /*d430*/  ISETP.GT.AND P4, PT, R225.reuse, 0x8, PT ;  /* 0x00000008e100780c */ /* 0x040fe40003f84270 */
[----:B------:R-:W-:Y:S01]  /*d440*/  ISETP.GT.AND P5, PT, R225, 0x9, PT ;  /* 0x00000009e100780c */ /* 0x000fe20003fa4270 */
[----:B------:R-:W1:Y:S01]  /*d450*/  MUFU.TANH R164, R180 ;  /* 0x000000b400a47308 */ /* 0x000e620000002400 */
[----:B------:R-:W-:Y:S02]  /*d460*/  FSEL R152, R152, -INF , P2 ;  /* 0xff80000098987808 */ /* 0x000fe40001000000 */
[----:B0-----:R-:W-:Y:S02]  /*d470*/  FSEL R153, R153, -INF , P3 ;  /* 0xff80000099997808 */ /* 0x001fe40001800000 */
[----:B------:R-:W-:-:S03]  /*d480*/  FSEL R154, R154, -INF , P4 ;  /* 0xff8000009a9a7808 */ /* 0x000fc60002000000 */
[----:B------:R-:W0:Y:S01]  /*d490*/  MUFU.TANH R170, R170 ;  /* 0x000000aa00aa7308 */ /* 0x000e220000002400 */
[----:B------:R-:W-:Y:S02]  /*d4a0*/  FSEL R156, R156, -INF , P5 ;  /* 0xff8000009c9c7808 */ /* 0x000fe40002800000 */
[C---:B------:R-:W-:Y:S02]  /*d4b0*/  ISETP.GT.AND P2, PT, R225.reuse, 0x10, PT ;  /* 0x00000010e100780c */ /* 0x040fe40003f44270 */
[C---:B------:R-:W-:Y:S02]  /*d4c0*/  ISETP.GT.AND P3, PT, R225.reuse, 0x11, PT ;  /* 0x00000011e100780c */ /* 0x040fe40003f64270 */
[C---:B------:R-:W-:Y:S02]  /*d4d0*/  ISETP.GT.AND P4, PT, R225.reuse, 0x18, PT ;  /* 0x00000018e100780c */ /* 0x040fe40003f84270 */
[----:B------:R-:W-:Y:S01]  /*d4e0*/  ISETP.GT.AND P5, PT, R225, 0x19, PT ;  /* 0x00000019e100780c */ /* 0x000fe20003fa4270 */
[----:B------:R-:W2:Y:S01]  /*d4f0*/  MUFU.TANH R171, R171 ;  /* 0x000000ab00ab7308 */ /* 0x000ea20000002400 */
[----:B------:R-:W-:Y:S01]  /*d500*/  FMUL.FTZ R184, R192, UR41 ;  /* 0x00000029c0b87c20 */ /* 0x000fe20008410000 */
[----:B------:R-:W-:-:S02]  /*d510*/  FSEL R157, R157, -INF , P2 ;  /* 0xff8000009d9d7808 */ /* 0x000fc40001000000 */
[----:B------:R-:W-:Y:S02]  /*d520*/  FSEL R155, R155, -INF , P3 ;  /* 0xff8000009b9b7808 */ /* 0x000fe40001800000 */
[----:B------:R-:W-:Y:S02]  /*d530*/  FSEL R159, R159, -INF , P4 ;  /* 0xff8000009f9f7808 */ /* 0x000fe40002000000 */
[----:B------:R-:W3:Y:S01]  /*d540*/  MUFU.TANH R169, R169 ;  /* 0x000000a900a97308 */ /* 0x000ee20000002400 */
[----:B------:R-:W-:Y:S01]  /*d550*/  FSEL R158, R158, -INF , P5 ;  /* 0xff8000009e9e7808 */ /* 0x000fe20002800000 */
[----:B------:R-:W-:Y:S01]  /*d560*/  FMUL.FTZ R167, R193, UR41 ;  /* 0x00000029c1a77c20 */ /* 0x000fe20008410000 */
[C---:B------:R-:W-:Y:S02]  /*d570*/  ISETP.GT.AND P2, PT, R225.reuse, 0x20, PT ;  /* 0x00000020e100780c */ /* 0x040fe40003f44270 */
[C---:B------:R-:W-:Y:S02]  /*d580*/  ISETP.GT.AND P3, PT, R225.reuse, 0x21, PT ;  /* 0x00000021e100780c */ /* 0x040fe40003f64270 */
[----:B------:R-:W-:-:S02]  /*d590*/  ISETP.GT.AND P4, PT, R225, 0x28, PT ;  /* 0x00000028e100780c */ /* 0x000fc40003f84270 */
[----:B------:R-:W-:Y:S01]  /*d5a0*/  ISETP.GT.AND P5, PT, R225, 0x29, PT ;  /* 0x00000029e100780c */ /* 0x000fe20003fa4270 */
[----:B------:R-:W4:Y:S01]  /*d5b0*/  MUFU.TANH R184, R184 ;  /* 0x000000b800b87308 */ /* 0x000f220000002400 */
[----:B------:R-:W-:Y:S02]  /*d5c0*/  FSEL R160, R160, -INF , P2 ;  /* 0xff800000a0a07808 */ /* 0x000fe40001000000 */
[----:B------:R-:W-:Y:S02]  /*d5d0*/  FSEL R163, R163, -INF , P3 ;  /* 0xff800000a3a37808 */ /* 0x000fe40001800000 */
[----:B------:R-:W-:Y:S02]  /*d5e0*/  FSEL R162, R162, -INF , P4 ;  /* 0xff800000a2a27808 */ /* 0x000fe40002000000 */
[----:B------:R-:W-:Y:S02]  /*d5f0*/  FSEL R161, R161, -INF , P5 ;  /* 0xff800000a1a17808 */ /* 0x000fe40002800000 */
[----:B------:R-:W-:-:S02]  /*d600*/  ISETP.GT.AND P2, PT, R225, 0x30, PT ;  /* 0x00000030e100780c */ /* 0x000fc40003f44270 */
[C---:B------:R-:W-:Y:S02]  /*d610*/  ISETP.GT.AND P3, PT, R225.reuse, 0x31, PT ;  /* 0x00000031e100780c */ /* 0x040fe40003f64270 */
[C---:B------:R-:W-:Y:S02]  /*d620*/  ISETP.GT.AND P4, PT, R225.reuse, 0x38, PT ;  /* 0x00000038e100780c */ /* 0x040fe40003f84270 */
[----:B------:R-:W-:Y:S01]  /*d630*/  ISETP.GT.AND P5, PT, R225, 0x39, PT ;  /* 0x00000039e100780c */ /* 0x000fe20003fa4270 */
[----:B------:R-:W5:Y:S01]  /*d640*/  MUFU.TANH R167, R167 ;  /* 0x000000a700a77308 */ /* 0x000f620000002400 */
[----:B------:R-:W-:Y:S02]  /*d650*/  FSEL R166, R166, -INF , P2 ;  /* 0xff800000a6a67808 */ /* 0x000fe40001000000 */
[----:B------:R-:W-:Y:S02]  /*d660*/  FSEL R165, R165, -INF , P3 ;  /* 0xff800000a5a57808 */ /* 0x000fe40001800000 */
[----:B-1----:R-:W-:-:S02]  /*d670*/  FSEL R164, R164, -INF , P4 ;  /* 0xff800000a4a47808 */ /* 0x002fc40002000000 */
[----:B0-----:R-:W-:Y:S02]  /*d680*/  FSEL R170, R170, -INF , P5 ;  /* 0xff800000aaaa7808 */ /* 0x001fe40002800000 */
[C---:B------:R-:W-:Y:S02]  /*d690*/  ISETP.GT.AND P2, PT, R225.reuse, 0x40, PT ;  /* 0x00000040e100780c */ /* 0x040fe40003f44270 */
[C---:B------:R-:W-:Y:S02]  /*d6a0*/  ISETP.GT.AND P3, PT, R225.reuse, 0x41, PT ;  /* 0x00000041e100780c */ /* 0x040fe40003f64270 */
[C---:B------:R-:W-:Y:S02]  /*d6b0*/  ISETP.GT.AND P4, PT, R225.reuse, 0x48, PT ;  /* 0x00000048e100780c */ /* 0x040fe40003f84270 */
[----:B------:R-:W-:Y:S02]  /*d6c0*/  ISETP.GT.AND P5, PT, R225, 0x49, PT ;  /* 0x00000049e100780c */ /* 0x000fe40003fa4270 */
[----:B--2---:R-:W-:-:S02]  /*d6d0*/  FSEL R171, R171, -INF , P2 ;  /* 0xff800000abab7808 */ /* 0x004fc40001000000 */
[----:B---3--:R-:W-:Y:S02]  /*d6e0*/  FSEL R169, R169, -INF , P3 ;  /* 0xff800000a9a97808 */ /* 0x008fe40001800000 */
[----:B------:R-:W-:Y:S02]  /*d6f0*/  FSEL R175, R175, -INF , P4 ;  /* 0xff800000afaf7808 */ /* 0x000fe40002000000 */
[----:B------:R-:W-:Y:S02]  /*d700*/  FSEL R174, R174, -INF , P5 ;  /* 0xff800000aeae7808 */ /* 0x000fe40002800000 */
[C---:B------:R-:W-:Y:S02]  /*d710*/  ISETP.GT.AND P2, PT, R225.reuse, 0x50, PT ;  /* 0x00000050e100780c */ /* 0x040fe40003f44270 */
[C---:B------:R-:W-:Y:S02]  /*d720*/  ISETP.GT.AND P3, PT, R225.reuse, 0x51, PT ;  /* 0x00000051e100780c */ /* 0x040fe40003f64270 */
[----:B------:R-:W-:-:S02]  /*d730*/  ISETP.GT.AND P4, PT, R225, 0x58, PT ;  /* 0x00000058e100780c */ /* 0x000fc40003f84270 */
[C---:B------:R-:W-:Y:S01]  /*d740*/  ISETP.GT.AND P5, PT, R225.reuse, 0x59, PT ;  /* 0x00000059e100780c */ /* 0x040fe20003fa4270 */
[----:B------:R-:W-:Y:S01]  /*d750*/  VIADD R225, R225, 0x8 ;  /* 0x00000008e1e17836 */ /* 0x000fe20000000000 */
[----:B----4-:R-:W-:Y:S01]  /*d760*/  FSEL R184, R184, -INF , P2 ;  /* 0xff800000b8b87808 */ /* 0x010fe20001000000 */
[----:B------:R-:W0:Y:S03]  /*d770*/  MUFU.TANH R23, R23 ;  /* 0x0000001700177308 */ /* 0x000e260000002400 */
[----:B------:R-:W-:Y:S02]  /*d780*/  ISETP.GT.AND P2, PT, R225, RZ, PT ;  /* 0x000000ffe100720c */ /* 0x000fe40003f44270 */
[----:B-----5:R-:W-:Y:S02]  /*d790*/  FSEL R182, R167, -INF , P3 ;  /* 0xff800000a7b67808 */ /* 0x020fe40001800000 */
[----:B------:R-:W-:-:S02]  /*d7a0*/  FSEL R167, R176, -INF , P2 ;  /* 0xff800000b0a77808 */ /* 0x000fc40001000000 */
[----:B------:R-:W-:-:S04]  /*d7b0*/  ISETP.GT.AND P2, PT, R225, 0x10, PT ;  /* 0x00000010e100780c */ /* 0x000fc80003f44270 */
[----:B------:R-:W-:Y:S02]  /*d7c0*/  FSEL R173, R173, -INF , P2 ;  /* 0xff800000adad7808 */ /* 0x000fe40001000000 */
[----:B------:R-:W-:-:S04]  /*d7d0*/  ISETP.GT.AND P2, PT, R225, 0x20, PT ;  /* 0x00000020e100780c */ /* 0x000fc80003f44270 */
[----:B------:R-:W-:Y:S02]  /*d7e0*/  FSEL R183, R234, -INF , P2 ;  /* 0xff800000eab77808 */ /* 0x000fe40001000000 */
[----:B------:R-:W-:-:S04]  /*d7f0*/  ISETP.GT.AND P2, PT, R225, 0x30, PT ;  /* 0x00000030e100780c */ /* 0x000fc80003f44270 */
[----:B0-----:R-:W-:Y:S02]  /*d800*/  FSEL R187, R23, -INF , P2 ;  /* 0xff80000017bb7808 */ /* 0x001fe40001000000 */
        /* <DEDUP_REMOVED lines=16> */
[----:B------:R-:W0:Y:S03]  /*d910*/  MUFU.TANH R177, R177 ;  /* 0x000000b100b17308 */ /* 0x000e260000002400 */
[----:B------:R-:W-:-:S04]  /*d920*/  FMNMX.FTZ R23, R171, R23, !PT ;  /* 0x00000017ab177209 */ /* 0x000fc80007810000 */
[----:B------:R-:W-:Y:S01]  /*d930*/  FMNMX.FTZ R23, R169, R23, !PT ;  /* 0x00000017a9177209 */ /* 0x000fe20007810000 */
[----:B------:R-:W1:Y:S01]  /*d940*/  MUFU.TANH R222, R222 ;  /* 0x000000de00de7308 */ /* 0x000e620000002400 */
[----:B------:R-:W-:Y:S02]  /*d950*/  FMUL.FTZ R176, R186, UR41 ;  /* 0x00000029bab07c20 */ /* 0x000fe40008410000 */
[----:B------:R-:W-:-:S04]  /*d960*/  FMNMX.FTZ R23, R175, R23, !PT ;  /* 0x00000017af177209 */ /* 0x000fc80007810000 */
[----:B------:R-:W-:Y:S01]  /*d970*/  FMNMX.FTZ R23, R174, R23, !PT ;  /* 0x00000017ae177209 */ /* 0x000fe20007810000 */
[----:B------:R-:W2:Y:S03]  /*d980*/  MUFU.TANH R176, R176 ;  /* 0x000000b000b07308 */ /* 0x000ea60000002400 */
[----:B------:R-:W-:Y:S02]  /*d990*/  FMNMX.FTZ R23, R184, R23, !PT ;  /* 0x00000017b8177209 */ /* 0x000fe40007810000 */
[----:B0-----:R-:W-:Y:S02]  /*d9a0*/  FSEL R177, R177, -INF , P4 ;  /* 0xff800000b1b17808 */ /* 0x001fe40002000000 */
[----:B------:R-:W-:Y:S02]  /*d9b0*/  FMNMX.FTZ R23, R182, R23, !PT ;  /* 0x00000017b6177209 */ /* 0x000fe40007810000 */
[----:B-1----:R-:W-:-:S02]  /*d9c0*/  FSEL R222, R222, -INF , P5 ;  /* 0xff800000dede7808 */ /* 0x002fc40002800000 */
[----:B------:R-:W-:Y:S02]  /*d9d0*/  FMNMX.FTZ R23, R177, R23, !PT ;  /* 0x00000017b1177209 */ /* 0x000fe40007810000 */
[----:B------:R-:W-:Y:S02]  /*d9e0*/  ISETP.GT.AND P2, PT, R225, 0x40, PT ;  /* 0x00000040e100780c */ /* 0x000fe40003f44270 */
[----:B------:R-:W-:Y:S01]  /*d9f0*/  FMNMX.FTZ R23, R222, R23, !PT ;  /* 0x00000017de177209 */ /* 0x000fe20007810000 */
[----:B------:R-:W-:Y:S01]  /*da00*/  FMUL.FTZ R193, R190, UR41 ;  /* 0x00000029bec17c20 */ /* 0x000fe20008410000 */
[----:B--2---:R-:W-:-:S03]  /*da10*/  FSEL R190, R176, -INF , P2 ;  /* 0xff800000b0be7808 */ /* 0x004fc60001000000 */
[----:B------:R-:W0:Y:S02]  /*da20*/  SHFL.BFLY PT, R176, R23, 0x2, 0x1f ;  /* 0x0c401f0017b07f89 */ /* 0x000e2400000e0000 */
[----:B0-----:R-:W-:-:S05]  /*da30*/  FMNMX.FTZ R176, R23, R176, !PT ;  /* 0x000000b017b07209 */ /* 0x001fca0007810000 */
[----:B------:R-:W0:Y:S01]  /*da40*/  SHFL.BFLY PT, R23, R176, 0x1, 0x1f ;  /* 0x0c201f00b0177f89 */ /* 0x000e2200000e0000 */
[----:B------:R-:W1:Y:S01]  /*da50*/  MUFU.TANH R224, R224 ;  /* 0x000000e000e07308 */ /* 0x000e620000002400 */
[C---:B------:R-:W-:Y:S02]  /*da60*/  ISETP.GT.AND P4, PT, R225.reuse, 0x8, PT ;  /* 0x00000008e100780c */ /* 0x040fe40003f84270 */
[----:B------:R-:W-:-:S05]  /*da70*/  ISETP.GT.AND P5, PT, R225, 0x9, PT ;  /* 0x00000009e100780c */ /* 0x000fca0003fa4270 */
[----:B------:R-:W2:Y:S01]  /*da80*/  MUFU.TANH R223, R223 ;  /* 0x000000df00df7308 */ /* 0x000ea20000002400 */
[----:B------:R-:W-:Y:S02]  /*da90*/  FSEL R178, R178, -INF , P4 ;  /* 0xff800000b2b27808 */ /* 0x000fe40002000000 */
[----:B0-----:R-:W-:Y:S02]  /*daa0*/  FMNMX.FTZ R176, R176, R23, !PT ;  /* 0x00000017b0b07209 */ /* 0x001fe40007810000 */
[----:B------:R-:W0:Y:S01]  /*dab0*/  LDC R23, c[0x0][0xa80] ;  /* 0x0002a000ff177b82 */ /* 0x000e220000000800 */
[----:B------:R-:W-:Y:S01]  /*dac0*/  ISETP.GT.AND P4, PT, R225, 0x18, PT ;  /* 0x00000018e100780c */ /* 0x000fe20003f84270 */
[----:B------:R-:W-:Y:S01]  /*dad0*/  FMUL.FTZ R196, R179, UR41 ;  /* 0x00000029b3c47c20 */ /* 0x000fe20008410000 */
[----:B------:R-:W-:Y:S02]  /*dae0*/  FSEL R172, R172, -INF , P5 ;  /* 0xff800000acac7808 */ /* 0x000fe40002800000 */
[----:B------:R-:W-:-:S02]  /*daf0*/  ISETP.GT.AND P5, PT, R225, 0x19, PT ;  /* 0x00000019e100780c */ /* 0x000fc40003fa4270 */
[----:B------:R-:W-:Y:S02]  /*db00*/  FSEL R179, R235, -INF , P4 ;  /* 0xff800000ebb37808 */ /* 0x000fe40002000000 */
[C---:B------:R-:W-:Y:S02]  /*db10*/  ISETP.GT.AND P4, PT, R225.reuse, 0x28, PT ;  /* 0x00000028e100780c */ /* 0x040fe40003f84270 */
[----:B------:R-:W-:Y:S02]  /*db20*/  FSEL R180, R236, -INF , P5 ;  /* 0xff800000ecb47808 */ /* 0x000fe40002800000 */
[----:B------:R-:W-:Y:S02]  /*db30*/  ISETP.GT.AND P5, PT, R225, 0x29, PT ;  /* 0x00000029e100780c */ /* 0x000fe40003fa4270 */
[----:B-1----:R-:W-:Y:S02]  /*db40*/  FSEL R185, R224, -INF , P4 ;  /* 0xff800000e0b97808 */ /* 0x002fe40002000000 */
[----:B------:R-:W-:-:S02]  /*db50*/  FSETP.NEU.FTZ.AND P6, PT, R176, -INF , PT ;  /* 0xff800000b000780b */ /* 0x000fc40003fdd000 */
[----:B--2---:R-:W-:Y:S02]  /*db60*/  FSEL R186, R223, -INF , P5 ;  /* 0xff800000dfba7808 */ /* 0x004fe40002800000 */
[C---:B------:R-:W-:Y:S01]  /*db70*/  FSEL R223, R176.reuse, RZ, P6 ;  /* 0x000000ffb0df7208 */ /* 0x040fe20003000000 */
[----:B0-----:R-:W-:-:S04]  /*db80*/  FMUL.FTZ R224, R176, R23 ;  /* 0x00000017b0e07220 */ /* 0x001fc80000410000 */
[----:B------:R-:W-:Y:S01]  /*db90*/  FADD.FTZ R223, -R223, R221 ;  /* 0x000000dddfdf7221 */ /* 0x000fe20000010100 */
[----:B------:R-:W-:-:S05]  /*dba0*/  FSEL R224, R224, RZ, P6 ;  /* 0x000000ffe0e07208 */ /* 0x000fca0003000000 */
[-CC-:B------:R-:W-:Y:S01]  /*dbb0*/  FFMA.FTZ R221, R156, R23.reuse, -R224.reuse ;  /* 0x000000179cdd7223 */ /* 0x180fe200000108e0 */
[-CC-:B------:R-:W-:Y:S01]  /*dbc0*/  FFMA.FTZ R156, R155, R23.reuse, -R224.reuse ;  /* 0x000000179b9c7223 */ /* 0x180fe200000108e0 */
[-CC-:B------:R-:W-:Y:S01]  /*dbd0*/  FFMA.FTZ R152, R152, R23.reuse, -R224.reuse ;  /* 0x0000001798987223 */ /* 0x180fe200000108e0 */
[-C--:B------:R-:W-:Y:S01]  /*dbe0*/  FMUL.FTZ R155, R223, R23.reuse ;  /* 0x00000017df9b7220 */ /* 0x080fe20000410000 */
[-CC-:B------:R-:W-:Y:S01]  /*dbf0*/  FFMA.FTZ R153, R153, R23.reuse, -R224.reuse ;  /* 0x0000001799997223 */ /* 0x180fe200000108e0 */
[----:B------:R-:W-:-:S03]  /*dc00*/  FFMA.FTZ R154, R154, R23, -R224 ;  /* 0x000000179a9a7223 */ /* 0x000fc600000108e0 */
[----:B------:R-:W-:Y:S08]  /*dc10*/  MUFU.EX2 R152, R152 ;  /* 0x0000009800987308 */ /* 0x000ff00000000800 */
[----:B------:R-:W0:Y:S08]  /*dc20*/  MUFU.EX2 R155, R155 ;  /* 0x0000009b009b7308 */ /* 0x000e300000000800 */
[----:B------:R-:W1:Y:S08]  /*dc30*/  MUFU.EX2 R153, R153 ;  /* 0x0000009900997308 */ /* 0x000e700000000800 */
[----:B------:R-:W2:Y:S01]  /*dc40*/  MUFU.EX2 R154, R154 ;  /* 0x0000009a009a7308 */ /* 0x000ea20000000800 */
[----:B0-----:R-:W-:-:S07]  /*dc50*/  FFMA.FTZ R0, R155, R0, R152 ;  /* 0x000000009b007223 */ /* 0x001fce0000010098 */
[----:B------:R-:W0:Y:S01]  /*dc60*/  MUFU.EX2 R221, R221 ;  /* 0x000000dd00dd7308 */ /* 0x000e220000000800 */
[----:B-1----:R-:W-:-:S04]  /*dc70*/  FADD.FTZ R0, R153, R0 ;  /* 0x0000000099007221 */ /* 0x002fc80000010000 */
[----:B--2---:R-:W-:-:S04]  /*dc80*/  FADD.FTZ R0, R154, R0 ;  /* 0x000000009a007221 */ /* 0x004fc80000010000 */
[C---:B0-----:R-:W-:Y:S01]  /*dc90*/  FADD.FTZ R0, R221.reuse, R0 ;  /* 0x00000000dd007221 */ /* 0x041fe20000010000 */
[----:B------:R-:W-:Y:S02]  /*dca0*/  F2FP.F16.F32.PACK_AB R154, R221, R154 ;  /* 0x0000009add9a723e */ /* 0x000fe400000000ff */
[----:B------:R-:W2:Y:S01]  /*dcb0*/  LDL R221, [R1+0x28] ;  /* 0x0000280001dd7983 */ /* 0x000ea20000100800 */
[----:B------:R-:W-:Y:S02]  /*dcc0*/  ISETP.GT.AND P3, PT, R225, 0x1, PT ;  /* 0x00000001e100780c */ /* 0x000fe40003f64270 */
[----:B------:R-:W-:Y:S02]  /*dcd0*/  F2FP.F16.F32.PACK_AB R152, R153, R152 ;  /* 0x000000989998723e */ /* 0x000fe400000000ff */
[----:B------:R-:W-:Y:S02]  /*dce0*/  FSEL R168, R168, -INF , P3 ;  /* 0xff800000a8a87808 */ /* 0x000fe40001800000 */
[----:B------:R-:W-:-:S04]  /*dcf0*/  FMNMX.FTZ R153, R167, R220, !PT ;  /* 0x000000dca7997209 */ /* 0x000fc80007810000 */
[----:B------:R-:W-:-:S04]  /*dd00*/  FMNMX.FTZ R153, R168, R153, !PT ;  /* 0x00000099a8997209 */ /* 0x000fc80007810000 */
[----:B------:R-:W-:Y:S02]  /*dd10*/  FMNMX.FTZ R153, R178, R153, !PT ;  /* 0x00000099b2997209 */ /* 0x000fe40007810000 */
[----:B------:R-:W-:Y:S02]  /*dd20*/  ISETP.GT.AND P3, PT, R225, 0x11, PT ;  /* 0x00000011e100780c */ /* 0x000fe40003f64270 */
[----:B------:R-:W-:Y:S02]  /*dd30*/  FMNMX.FTZ R153, R172, R153, !PT ;  /* 0x00000099ac997209 */ /* 0x000fe40007810000 */
[----:B------:R-:W-:Y:S02]  /*dd40*/  FSEL R181, R237, -INF , P3 ;  /* 0xff800000edb57808 */ /* 0x000fe40001800000 */
[----:B------:R-:W-:-:S04]  /*dd50*/  FMNMX.FTZ R153, R173, R153, !PT ;  /* 0x00000099ad997209 */ /* 0x000fc80007810000 */
[----:B------:R-:W-:Y:S01]  /*dd60*/  FMNMX.FTZ R153, R181, R153, !PT ;  /* 0x00000099b5997209 */ /* 0x000fe20007810000 */
[----:B------:R-:W0:Y:S03]  /*dd70*/  MUFU.TANH R196, R196 ;  /* 0x000000c400c47308 */ /* 0x000e260000002400 */
[----:B------:R-:W-:Y:S02]  /*dd80*/  FMNMX.FTZ R153, R179, R153, !PT ;  /* 0x00000099b3997209 */ /* 0x000fe40007810000 */
[----:B------:R-:W-:Y:S02]  /*dd90*/  ISETP.GT.AND P3, PT, R225, 0x21, PT ;  /* 0x00000021e100780c */ /* 0x000fe40003f64270 */
[----:B------:R-:W-:Y:S01]  /*dda0*/  FMNMX.FTZ R153, R180, R153, !PT ;  /* 0x00000099b4997209 */ /* 0x000fe20007810000 */
[----:B------:R-:W1:Y:S01]  /*ddb0*/  MUFU.TANH R188, R188 ;  /* 0x000000bc00bc7308 */ /* 0x000e620000002400 */
[----:B------:R-:W-:-:S02]  /*ddc0*/  FSEL R192, R233, -INF , P3 ;  /* 0xff800000e9c07808 */ /* 0x000fc40001800000 */
[----:B------:R-:W-:-:S05]  /*ddd0*/  FMNMX.FTZ R153, R183, R153, !PT ;  /* 0x00000099b7997209 */ /* 0x000fca0007810000 */
[----:B------:R-:W3:Y:S01]  /*dde0*/  MUFU.TANH R189, R189 ;  /* 0x000000bd00bd7308 */ /* 0x000ee20000002400 */
[----:B------:R-:W-:-:S07]  /*ddf0*/  FMNMX.FTZ R153, R192, R153, !PT ;  /* 0x00000099c0997209 */ /* 0x000fce0007810000 */
[----:B------:R-:W4:Y:S08]  /*de00*/  MUFU.TANH R197, R197 ;  /* 0x000000c500c57308 */ /* 0x000f300000002400 */
[----:B------:R-:W5:Y:S01]  /*de10*/  MUFU.TANH R193, R193 ;  /* 0x000000c100c17308 */ /* 0x000f620000002400 */
[C---:B------:R-:W-:Y:S02]  /*de20*/  ISETP.GT.AND P3, PT, R225.reuse, 0x31, PT ;  /* 0x00000031e100780c */ /* 0x040fe40003f64270 */
[----:B------:R-:W-:-:S02]  /*de30*/  ISETP.GT.AND P4, PT, R225, 0x38, PT ;  /* 0x00000038e100780c */ /* 0x000fc40003f84270 */
[----:B------:R-:W-:Y:S02]  /*de40*/  FMNMX.FTZ R153, R185, R153, !PT ;  /* 0x00000099b9997209 */ /* 0x000fe40007810000 */
[----:B0-----:R-:W-:Y:S02]  /*de50*/  FSEL R196, R196, -INF , P3 ;  /* 0xff800000c4c47808 */ /* 0x001fe40001800000 */
[----:B-1----:R-:W-:Y:S02]  /*de60*/  FSEL R188, R188, -INF , P4 ;  /* 0xff800000bcbc7808 */ /* 0x002fe40002000000 */
[----:B------:R-:W-:Y:S02]  /*de70*/  FMNMX.FTZ R153, R186, R153, !PT ;  /* 0x00000099ba997209 */ /* 0x000fe40007810000 */
[C---:B------:R-:W-:Y:S02]  /*de80*/  ISETP.GT.AND P5, PT, R225.reuse, 0x39, PT ;  /* 0x00000039e100780c */ /* 0x040fe40003fa4270 */
[----:B------:R-:W-:-:S02]  /*de90*/  ISETP.GT.AND P3, PT, R225, 0x41, PT ;  /* 0x00000041e100780c */ /* 0x000fc40003f64270 */
[----:B------:R-:W-:Y:S01]  /*dea0*/  ISETP.GT.AND P4, PT, R225, 0x48, PT ;  /* 0x00000048e100780c */ /* 0x000fe20003f84270 */
[-CC-:B------:R-:W-:Y:S01]  /*deb0*/  FFMA.FTZ R233, R157, R23.reuse, -R224.reuse ;  /* 0x000000179de97223 */ /* 0x180fe200000108e0 */
[--C-:B------:R-:W-:Y:S01]  /*dec0*/  FFMA.FTZ R157, R171, R23, -R224.reuse ;  /* 0x00000017ab9d7223 */ /* 0x100fe200000108e0 */
[----:B------:R-:W-:Y:S01]  /*ded0*/  FMNMX.FTZ R153, R187, R153, !PT ;  /* 0x00000099bb997209 */ /* 0x000fe20007810000 */
[----:B------:R-:W-:Y:S01]  /*dee0*/  FMUL.FTZ R191, R191, UR41 ;  /* 0x00000029bfbf7c20 */ /* 0x000fe20008410000 */
[----:B---3--:R-:W-:Y:S01]  /*def0*/  FSEL R189, R189, -INF , P5 ;  /* 0xff800000bdbd7808 */ /* 0x008fe20002800000 */
[-CC-:B------:R-:W-:Y:S01]  /*df00*/  FFMA.FTZ R171, R169, R23.reuse, -R224.reuse ;  /* 0x00000017a9ab7223 */ /* 0x180fe200000108e0 */
[----:B----4-:R-:W-:Y:S02]  /*df10*/  FSEL R197, R197, -INF , P3 ;  /* 0xff800000c5c57808 */ /* 0x010fe40001800000 */
[----:B-----5:R-:W-:Y:S01]  /*df20*/  FSEL R193, R193, -INF , P4 ;  /* 0xff800000c1c17808 */ /* 0x020fe20002000000 */
[-CC-:B------:R-:W-:Y:S01]  /*df30*/  FFMA.FTZ R159, R159, R23.reuse, -R224.reuse ;  /* 0x000000179f9f7223 */ /* 0x180fe200000108e0 */
[C---:B------:R-:W-:Y:S01]  /*df40*/  ISETP.GT.AND P2, PT, R225.reuse, 0x50, PT ;  /* 0x00000050e100780c */ /* 0x040fe20003f44270 */
[-CC-:B------:R-:W-:Y:S01]  /*df50*/  FFMA.FTZ R158, R158, R23.reuse, -R224.reuse ;  /* 0x000000179e9e7223 */ /* 0x180fe200000108e0 */
[C---:B------:R-:W-:Y:S01]  /*df60*/  ISETP.GT.AND P3, PT, R225.reuse, 0x51, PT ;  /* 0x00000051e100780c */ /* 0x040fe20003f64270 */
[-CC-:B------:R-:W-:Y:S01]  /*df70*/  FFMA.FTZ R236, R160, R23.reuse, -R224.reuse ;  /* 0x00000017a0ec7223 */ /* 0x180fe200000108e0 */
[----:B------:R-:W-:Y:S01]  /*df80*/  ISETP.GT.AND P4, PT, R225, 0x58, PT ;  /* 0x00000058e100780c */ /* 0x000fe20003f84270 */
[-CC-:B------:R-:W-:Y:S01]  /*df90*/  FFMA.FTZ R234, R163, R23.reuse, -R224.reuse ;  /* 0x00000017a3ea7223 */ /* 0x180fe200000108e0 */
[----:B------:R-:W-:Y:S01]  /*dfa0*/  ISETP.GT.AND P5, PT, R225, 0x59, PT ;  /* 0x00000059e100780c */ /* 0x000fe20003fa4270 */
[-CC-:B------:R-:W-:Y:S01]  /*dfb0*/  FFMA.FTZ R161, R161, R23.reuse, -R224.reuse ;  /* 0x00000017a1a17223 */ /* 0x180fe200000108e0 */
[----:B------:R-:W-:Y:S01]  /*dfc0*/  ISETP.GT.AND P6, PT, R225, 0x49, PT ;  /* 0x00000049e100780c */ /* 0x000fe20003fc4270 */
        /* <DEDUP_REMOVED lines=11> */
[----:B------:R-:W-:Y:S01]  /*e080*/  IMAD.MOV.U32 R224, RZ, RZ, R157 ;  /* 0x000000ffffe07224 */ /* 0x000fe200078e009d */
[----:B------:R-:W-:Y:S01]  /*e090*/  FMNMX.FTZ R153, R196, R153, !PT ;  /* 0x00000099c4997209 */ /* 0x000fe20007810000 */
[----:B------:R-:W-:Y:S01]  /*e0a0*/  FMUL.FTZ R157, R194, UR41 ;  /* 0x00000029c29d7c20 */ /* 0x000fe20008410000 */
[----:B------:R-:W0:Y:S01]  /*e0b0*/  MUFU.TANH R191, R191 ;  /* 0x000000bf00bf7308 */ /* 0x000e220000002400 */
[----:B------:R-:W-:Y:S01]  /*e0c0*/  FMUL.FTZ R160, R195, UR41 ;  /* 0x00000029c3a07c20 */ /* 0x000fe20008410000 */
[----:B------:R-:W-:Y:S01]  /*e0d0*/  FMNMX.FTZ R153, R188, R153, !PT ;  /* 0x00000099bc997209 */ /* 0x000fe20007810000 */
[----:B------:R-:W-:-:S03]  /*e0e0*/  FMUL.FTZ R162, R198, UR41 ;  /* 0x00000029c6a27c20 */ /* 0x000fc60008410000 */
[----:B------:R-:W-:Y:S02]  /*e0f0*/  FMNMX.FTZ R153, R189, R153, !PT ;  /* 0x00000099bd997209 */ /* 0x000fe40007810000 */
[----:B------:R-:W1:Y:S02]  /*e100*/  MUFU.TANH R157, R157 ;  /* 0x0000009d009d7308 */ /* 0x000e640000002400 */
[----:B------:R-:W-:Y:S01]  /*e110*/  FMNMX.FTZ R153, R190, R153, !PT ;  /* 0x00000099be997209 */ /* 0x000fe20007810000 */
[----:B------:R-:W-:-:S05]  /*e120*/  FMUL.FTZ R199, R199, UR41 ;  /* 0x00000029c7c77c20 */ /* 0x000fca0008410000 */
[----:B------:R-:W3:Y:S01]  /*e130*/  MUFU.TANH R160, R160 ;  /* 0x000000a000a07308 */ /* 0x000ee20000002400 */
[----:B------:R-:W-:Y:S02]  /*e140*/  FMNMX.FTZ R163, R197, R153, !PT ;  /* 0x00000099c5a37209 */ /* 0x000fe40007810000 */
[----:B0-----:R-:W-:-:S05]  /*e150*/  FSEL R191, R191, -INF , P6 ;  /* 0xff800000bfbf7808 */ /* 0x001fca0003000000 */
[----:B------:R-:W0:Y:S01]  /*e160*/  MUFU.TANH R162, R162 ;  /* 0x000000a200a27308 */ /* 0x000e220000002400 */
[----:B------:R-:W-:Y:S02]  /*e170*/  FMNMX.FTZ R163, R193, R163, !PT ;  /* 0x000000a3c1a37209 */ /* 0x000fe40007810000 */
[----:B-1----:R-:W-:-:S05]  /*e180*/  FSEL R157, R157, -INF , P2 ;  /* 0xff8000009d9d7808 */ /* 0x002fca0001000000 */
[----:B------:R-:W1:Y:S01]  /*e190*/  MUFU.TANH R153, R199 ;  /* 0x000000c700997308 */ /* 0x000e620000002400 */
[----:B------:R-:W-:Y:S02]  /*e1a0*/  FMNMX.FTZ R163, R191, R163, !PT ;  /* 0x000000a3bfa37209 */ /* 0x000fe40007810000 */
[----:B---3--:R-:W-:Y:S02]  /*e1b0*/  FSEL R160, R160, -INF , P3 ;  /* 0xff800000a0a07808 */ /* 0x008fe40001800000 */
[----:B------:R-:W-:Y:S02]  /*e1c0*/  FMNMX.FTZ R163, R157, R163, !PT ;  /* 0x000000a39da37209 */ /* 0x000fe40007810000 */
[----:B0-----:R-:W-:Y:S02]  /*e1d0*/  FSEL R162, R162, -INF , P4 ;  /* 0xff800000a2a27808 */ /* 0x001fe40002000000 */
[----:B------:R-:W-:-:S04]  /*e1e0*/  FMNMX.FTZ R163, R160, R163, !PT ;  /* 0x000000a3a0a37209 */ /* 0x000fc80007810000 */
[----:B------:R-:W-:Y:S02]  /*e1f0*/  FMNMX.FTZ R163, R162, R163, !PT ;  /* 0x000000a3a2a37209 */ /* 0x000fe40007810000 */
[----:B-1----:R-:W-:-:S04]  /*e200*/  FSEL R153, R153, -INF , P5 ;  /* 0xff80000099997808 */ /* 0x002fc80002800000 */
[----:B------:R-:W-:-:S05]  /*e210*/  FMNMX.FTZ R163, R153, R163, !PT ;  /* 0x000000a399a37209 */ /* 0x000fca0007810000 */
[----:B------:R-:W0:Y:S02]  /*e220*/  SHFL.BFLY PT, R164, R163, 0x2, 0x1f ;  /* 0x0c401f00a3a47f89 */ /* 0x000e2400000e0000 */
[----:B0-----:R-:W-:-:S05]  /*e230*/  FMNMX.FTZ R164, R163, R164, !PT ;  /* 0x000000a4a3a47209 */ /* 0x001fca0007810000 */
[----:B------:R-:W0:Y:S01]  /*e240*/  SHFL.BFLY PT, R177, R164, 0x1, 0x1f ;  /* 0x0c201f00a4b17f89 */ /* 0x000e2200000e0000 */
[----:B------:R-:W-:Y:S01]  /*e250*/  IMAD.MOV.U32 R223, RZ, RZ, R166 ;  /* 0x000000ffffdf7224 */ /* 0x000fe200078e00a6 */
[----:B0-----:R-:W-:-:S04]  /*e260*/  FMNMX.FTZ R177, R164, R177, !PT ;  /* 0x000000b1a4b17209 */ /* 0x001fc80007810000 */
[C---:B------:R-:W-:Y:S01]  /*e270*/  FSETP.NEU.FTZ.AND P2, PT, R177.reuse, -INF , PT ;  /* 0xff800000b100780b */ /* 0x040fe20003f5d000 */
[----:B------:R-:W-:-:S05]  /*e280*/  FMUL.FTZ R164, R177, R23 ;  /* 0x00000017b1a47220 */ /* 0x000fca0000410000 */
[----:B------:R-:W-:Y:S02]  /*e290*/  FSEL R164, R164, RZ, P2 ;  /* 0x000000ffa4a47208 */ /* 0x000fe40001000000 */
[----:B------:R-:W-:-:S03]  /*e2a0*/  FSEL R163, R177, RZ, P2 ;  /* 0x000000ffb1a37208 */ /* 0x000fc60001000000 */
        /* <DEDUP_REMOVED lines=24> */
[----:B------:R-:W-:-:S04]  /*e430*/  FADD.FTZ R163, -R163, R220 ;  /* 0x000000dca3a37221 */ /* 0x000fc80000010100 */
[----:B------:R-:W-:Y:S01]  /*e440*/  FMUL.FTZ R163, R163, R23 ;  /* 0x00000017a3a37220 */ /* 0x000fe20000410000 */
[----:B------:R-:W-:Y:S08]  /*e450*/  MUFU.EX2 R153, R167 ;  /* 0x000000a700997308 */ /* 0x000ff00000000800 */
[----:B------:R-:W0:Y:S01]  /*e460*/  MUFU.EX2 R163, R163 ;  /* 0x000000a300a37308 */ /* 0x000e220000000800 */
[----:B--2---:R-:W-:-:S02]  /*e470*/  IMAD R164, R2, 0xc00, R221 ;  /* 0x00000c0002a47824 */ /* 0x004fc400078e02dd */
[----:B------:R-:W1:Y:S01]  /*e480*/  S2R R221, SR_TID.X ;  /* 0x0000000000dd7919 */ /* 0x000e620000002100 */
[----:B0-----:R-:W-:Y:S01]  /*e490*/  FFMA.FTZ R3, R163, R3, R153 ;  /* 0x00000003a3037223 */ /* 0x001fe20000010099 */
        /* <DEDUP_REMOVED lines=64> */
[----:B-1----:R-:W-:Y:S01]  /*e8a0*/  SHF.R.U32.HI R167, RZ, 0x7, R221 ;  /* 0x00000007ffa77819 */ /* 0x002fe200000116dd */
[----:B------:R-:W-:-:S02]  /*e8b0*/  @!P1 VIADD R163, R211, 0x32440 ;  /* 0x00032440d3a39836 */ /* 0x000fc40000000000 */
        /* <DEDUP_REMOVED lines=63> */
[----:B------:R-:W-:-:S02]  /*ecb0*/  FMUL.FTZ R149, R149, R155 ;  /* 0x0000009b95957220 */ /* 0x000fc40000410000 */
[----:B------:R0:W-:Y:S01]  /*ecc0*/  MUFU.EX2 R155, R178 ;  /* 0x000000b2009b7308 */ /* 0x0001e20000000800 */
[----:B------:R-:W-:Y:S02]  /*ecd0*/  @!P1 PRMT R163, RZ, 0x654, R163 ;  /* 0x00000654ffa39816 */ /* 0x000fe400000000a3 */
[----:B0-----:R-:W-:-:S05]  /*ece0*/  IADD3 R178, -R167, 0xb, RZ ;  /* 0x0000000ba7b27810 */ /* 0x001fca0007ffe1ff */
[----:B------:R1:W-:Y:S06]  /*ecf0*/  BAR.ARV R178, 0x100 ;  /* 0x000400b20000751d */ /* 0x0003ec0000002000 */
[----:B------:R0:W-:Y:S01]  /*ed00*/  @!P1 SYNCS.ARRIVE.TRANS64.RED.A1T0 RZ, [R163+URZ], RZ ;  /* 0x000000ffa3ff99a7 */ /* 0x0001e2000810043f */
[----:B------:R-:W2:Y:S01]  /*ed10*/  MUFU.EX2 R168, R168 ;  /* 0x000000a800a87308 */ /* 0x000ea20000000800 */
[----:B0-----:R-:W-:-:S07]  /*ed20*/  VIADD R163, R167, 0x8 ;  /* 0x00000008a7a37836 */ /* 0x001fce0000000000 */
[----:B------:R-:W0:Y:S01]  /*ed30*/  MUFU.EX2 R172, R172 ;  /* 0x000000ac00ac7308 */ /* 0x000e220000000800 */
[----:B------:R-:W-:Y:S02]  /*ed40*/  MOV R165, 0x40000040 ;  /* 0x4000004000a57802 */ /* 0x000fe40000000f00 */
[----:B------:R-:W-:Y:S02]  /*ed50*/  R2UR UR6, R164 ;  /* 0x00000000a40672ca */ /* 0x000fe400000e0000 */
[----:B------:R-:W-:Y:S01]  /*ed60*/  R2UR UR7, R165 ;  /* 0x00000000a50772ca */ /* 0x000fe200000e0000 */
[C---:B--2---:R-:W-:Y:S01]  /*ed70*/  FADD.FTZ R3, R168.reuse, R3 ;  /* 0x00000003a8037221 */ /* 0x044fe20000010000 */
[----:B------:R-:W-:-:S03]  /*ed80*/  F2FP.F16.F32.PACK_AB R153, R168, R153 ;  /* 0x00000099a899723e */ /* 0x000fc600000000ff */
[----:B------:R-:W-:Y:S01]  /*ed90*/  FADD.FTZ R3, R155, R3 ;  /* 0x000000039b037221 */ /* 0x000fe20000010000 */
[----:B0-----:R-:W-:Y:S01]  /*eda0*/  F2FP.F16.F32.PACK_AB R155, R172, R155 ;  /* 0x0000009bac9b723e */ /* 0x001fe200000000ff */
[----:B------:R1:W-:Y:S06]  /*edb0*/  BAR.SYNC.DEFER_BLOCKING R163, 0x100 ;  /* 0x000400a30000751d */ /* 0x0003ec0000010000 */
[----:B------:R-:W-:-:S06]  /*edc0*/  WARPGROUP.ARRIVE ;  /* 0x00000000000079c5 */ /* 0x000fcc0000000000 */
[----:B------:R-:W-:Y:S01]  /*edd0*/  HGMMA.64x256x16.F32 R24, R152, gdesc[UR4].tnspB, R24, gsb0 ;  /* 0x43e0000498187df0 */ /* 0x000fe20008000818 */
[----:B------:R-:W0:Y:S08]  /*ede0*/  MUFU.EX2 R233, R233 ;  /* 0x000000e900e97308 */ /* 0x000e300000000800 */
[----:B------:R-:W2:Y:S08]  /*edf0*/  MUFU.EX2 R156, R156 ;  /* 0x0000009c009c7308 */ /* 0x000eb00000000800 */
[----:B------:R-:W-:Y:S08]  /*ee00*/  MUFU.EX2 R158, R158 ;  /* 0x0000009e009e7308 */ /* 0x000ff00000000800 */
[----:B------:R-:W-:Y:S08]  /*ee10*/  MUFU.EX2 R173, R173 ;  /* 0x000000ad00ad7308 */ /* 0x000ff00000000800 */
[----:B------:R-:W3:Y:S08]  /*ee20*/  MUFU.EX2 R181, R181 ;  /* 0x000000b500b57308 */ /* 0x000ef00000000800 */
[----:B------:R-:W-:Y:S08]  /*ee30*/  MUFU.EX2 R179, R179 ;  /* 0x000000b300b37308 */ /* 0x000ff00000000800 */
[----:B------:R-:W4:Y:S01]  /*ee40*/  MUFU.EX2 R180, R180 ;  /* 0x000000b400b47308 */ /* 0x000f220000000800 */
[----:B0-----:R-:W-:-:S04]  /*ee50*/  FADD.FTZ R0, R233, R0 ;  /* 0x00000000e9007221 */ /* 0x001fc80000010000 */
[----:B--2---:R-:W-:-:S03]  /*ee60*/  FADD.FTZ R0, R156, R0 ;  /* 0x000000009c007221 */ /* 0x004fc60000010000 */
[----:B------:R-:W-:Y:S08]  /*ee70*/  MUFU.EX2 R236, R236 ;  /* 0x000000ec00ec7308 */ /* 0x000ff00000000800 */
[----:B------:R-:W-:Y:S08]  /*ee80*/  MUFU.EX2 R234, R234 ;  /* 0x000000ea00ea7308 */ /* 0x000ff00000000800 */
[----:B------:R-:W-:Y:S01]  /*ee90*/  MUFU.EX2 R161, R161 ;  /* 0x000000a100a17308 */ /* 0x000fe20000000800 */
[----:B------:R-:W-:-:S07]  /*eea0*/  WARPGROUP.DEPBAR.LE gsb0, 0x0 ;  /* 0x00008000000079c5 */ /* 0x000fce0000010000 */
[----:B------:R-:W0:Y:S01]  /*eeb0*/  MUFU.EX2 R154, R159 ;  /* 0x0000009f009a7308 */ /* 0x000e220000000800 */
[----:B------:R-:W-:Y:S02]  /*eec0*/  VIADD R152, R164, 0x80 ;  /* 0x00000080a4987836 */ /* 0x000fe40000000000 */
[----:B------:R-:W-:-:S03]  /*eed0*/  IMAD.MOV.U32 R153, RZ, RZ, 0x40000040 ;  /* 0x40000040ff997424 */ /* 0x000fc600078e00ff */
[----:B------:R-:W-:Y:S02]  /*eee0*/  R2UR UR6, R152 ;  /* 0x00000000980672ca */ /* 0x000fe400000e0000 */
[----:B------:R-:W-:Y:S02]  /*eef0*/  R2UR UR7, R153 ;  /* 0x00000000990772ca */ /* 0x000fe400000e0000 */
[----:B------:R-:W-:Y:S02]  /*ef00*/  F2FP.F16.F32.PACK_AB R152, R156, R233 ;  /* 0x000000e99c98723e */ /* 0x000fe400000000ff */
[----:B---3--:R-:W-:Y:S01]  /*ef10*/  F2FP.F16.F32.PACK_AB R153, R181, R173 ;  /* 0x000000adb599723e */ /* 0x008fe200000000ff */
[----:B------:R-:W-:Y:S01]  /*ef20*/  MUFU.EX2 R183, R183 ;  /* 0x000000b700b77308 */ /* 0x000fe20000000800 */
[----:B----4-:R-:W-:Y:S01]  /*ef30*/  F2FP.F16.F32.PACK_AB R155, R180, R179 ;  /* 0x000000b3b49b723e */ /* 0x010fe200000000ff */
[----:B------:R-:W2:Y:S01]  /*ef40*/  LDL R156, [R1+0x38] ;  /* 0x00003800019c7983 */ /* 0x000ea20000100800 */
[----:B0-----:R-:W-:Y:S01]  /*ef50*/  FADD.FTZ R0, R154, R0 ;  /* 0x000000009a007221 */ /* 0x001fe20000010000 */
[----:B------:R-:W-:-:S04]  /*ef60*/  F2FP.F16.F32.PACK_AB R154, R158, R154 ;  /* 0x0000009a9e9a723e */ /* 0x000fc800000000ff */
[----:B------:R-:W-:-:S06]  /*ef70*/  WARPGROUP.ARRIVE ;  /* 0x00000000000079c5 */ /* 0x000fcc0000000000 */
[----:B------:R-:W-:Y:S01]  /*ef80*/  HGMMA.64x256x16.F32 R24, R152, gdesc[UR4].tnspB, R24, gsb0 ;  /* 0x43e0000498187df0 */ /* 0x000fe20008000818 */
[----:B------:R-:W0:Y:S01]  /*ef90*/  MUFU.EX2 R192, R192 ;  /* 0x000000c000c07308 */ /* 0x000e220000000800 */
[----:B------:R-:W-:-:S07]  /*efa0*/  FADD.FTZ R0, R158, R0 ;  /* 0x000000009e007221 */ /* 0x000fce0000010000 */
[----:B------:R-:W-:Y:S08]  /*efb0*/  MUFU.EX2 R185, R185 ;  /* 0x000000b900b97308 */ /* 0x000ff00000000800 */
[----:B------:R-:W3:Y:S01]  /*efc0*/  MUFU.EX2 R186, R186 ;  /* 0x000000ba00ba7308 */ /* 0x000ee20000000800 */
[----:B------:R-:W-:-:S04]  /*efd0*/  FADD.FTZ R0, R236, R0 ;  /* 0x00000000ec007221 */ /* 0x000fc80000010000 */
[----:B------:R-:W-:-:S03]  /*efe0*/  FADD.FTZ R0, R234, R0 ;  /* 0x00000000ea007221 */ /* 0x000fc60000010000 */
[----:B------:R-:W-:Y:S08]  /*eff0*/  MUFU.EX2 R237, R237 ;  /* 0x000000ed00ed7308 */ /* 0x000ff00000000800 */
[----:B------:R-:W-:Y:S08]  /*f000*/  MUFU.EX2 R235, R235 ;  /* 0x000000eb00eb7308 */ /* 0x000ff00000000800 */
[----:B------:R-:W-:Y:S08]  /*f010*/  MUFU.EX2 R170, R170 ;  /* 0x000000aa00aa7308 */ /* 0x000ff00000000800 */
[----:B------:R-:W-:Y:S08]  /*f020*/  MUFU.EX2 R187, R187 ;  /* 0x000000bb00bb7308 */ /* 0x000ff00000000800 */
[----:B------:R-:W-:Y:S08]  /*f030*/  MUFU.EX2 R196, R196 ;  /* 0x000000c400c47308 */ /* 0x000ff00000000800 */
[----:B------:R-:W-:Y:S08]  /*f040*/  MUFU.EX2 R188, R188 ;  /* 0x000000bc00bc7308 */ /* 0x000ff00000000800 */
[----:B------:R-:W-:Y:S01]  /*f050*/  MUFU.EX2 R189, R189 ;  /* 0x000000bd00bd7308 */ /* 0x000fe20000000800 */
[----:B------:R-:W-:-:S07]  /*f060*/  WARPGROUP.DEPBAR.LE gsb0, 0x0 ;  /* 0x00008000000079c5 */ /* 0x000fce0000010000 */
[----:B------:R-:W4:Y:S01]  /*f070*/  MUFU.EX2 R154, R225 ;  /* 0x000000e1009a7308 */ /* 0x000f220000000800 */
[----:B------:R-:W-:Y:S01]  /*f080*/  IMAD.MOV.U32 R153, RZ, RZ, 0x40000040 ;  /* 0x40000040ff997424 */ /* 0x000fe200078e00ff */
[----:B------:R-:W-:-:S04]  /*f090*/  IADD3 R152, R164, 0x100, RZ ;  /* 0x00000100a4987810 */ /* 0x000fc80007ffe0ff */
[----:B------:R-:W-:Y:S02]  /*f0a0*/  R2UR UR6, R152 ;  /* 0x00000000980672ca */ /* 0x000fe400000e0000 */
[----:B------:R-:W-:Y:S02]  /*f0b0*/  R2UR UR7, R153 ;  /* 0x00000000990772ca */ /* 0x000fe400000e0000 */
[----:B------:R-:W-:Y:S02]  /*f0c0*/  F2FP.F16.F32.PACK_AB R152, R234, R236 ;  /* 0x000000ecea98723e */ /* 0x000fe400000000ff */
[----:B0-----:R-:W-:Y:S02]  /*f0d0*/  F2FP.F16.F32.PACK_AB R153, R192, R183 ;  /* 0x000000b7c099723e */ /* 0x001fe400000000ff */
[----:B---3--:R-:W-:Y:S01]  /*f0e0*/  F2FP.F16.F32.PACK_AB R155, R186, R185 ;  /* 0x000000b9ba9b723e */ /* 0x008fe200000000ff */
[----:B----4-:R-:W-:Y:S01]  /*f0f0*/  FADD.FTZ R0, R154, R0 ;  /* 0x000000009a007221 */ /* 0x010fe20000010000 */
[----:B------:R-:W-:-:S04]  /*f100*/  F2FP.F16.F32.PACK_AB R154, R161, R154 ;  /* 0x0000009aa19a723e */ /* 0x000fc800000000ff */
[----:B------:R-:W-:-:S06]  /*f110*/  WARPGROUP.ARRIVE ;  /* 0x00000000000079c5 */ /* 0x000fcc0000000000 */
[----:B------:R-:W-:Y:S01]  /*f120*/  HGMMA.64x256x16.F32 R24, R152, gdesc[UR4].tnspB, R24, gsb0 ;  /* 0x43e0000498187df0 */ /* 0x000fe20008000818 */
[----:B------:R-:W-:Y:S01]  /*f130*/  FADD.FTZ R0, R161, R0 ;  /* 0x00000000a1007221 */ /* 0x000fe20000010000 */
        /* <DEDUP_REMOVED lines=14> */
[----:B------:R-:W-:Y:S01]  /*f220*/  F2FP.F16.F32.PACK_AB R155, R189, R188 ;  /* 0x000000bcbd9b723e */ /* 0x000fe200000000ff */
[----:B0-----:R-:W-:Y:S01]  /*f230*/  FADD.FTZ R0, R154, R0 ;  /* 0x000000009a007221 */ /* 0x001fe20000010000 */
[----:B------:R-:W-:Y:S02]  /*f240*/  F2FP.F16.F32.PACK_AB R152, R237, R154 ;  /* 0x0000009aed98723e */ /* 0x000fe400000000ff */
[----:B------:R-:W-:-:S04]  /*f250*/  F2FP.F16.F32.PACK_AB R154, R170, R235 ;  /* 0x000000ebaa9a723e */ /* 0x000fc800000000ff */
[----:B------:R-:W-:-:S06]  /*f260*/  WARPGROUP.ARRIVE ;  /* 0x00000000000079c5 */ /* 0x000fcc0000000000 */
[----:B------:R-:W-:Y:S01]  /*f270*/  HGMMA.64x256x16.F32 R24, R152, gdesc[UR4].tnspB, R24, gsb0 ;  /* 0x43e0000498187df0 */ /* 0x000fe20008000818 */
[----:B------:R-:W-:-:S04]  /*f280*/  FADD.FTZ R0, R237, R0 ;  /* 0x00000000ed007221 */ /* 0x000fc80000010000 */
[----:B------:R-:W-:-:S04]  /*f290*/  FADD.FTZ R0, R235, R0 ;  /* 0x00000000eb007221 */ /* 0x000fc80000010000 */
[----:B------:R-:W-:Y:S01]  /*f2a0*/  FADD.FTZ R0, R170, R0 ;  /* 0x00000000aa007221 */ /* 0x000fe20000010000 */
[----:B------:R-:W-:Y:S08]  /*f2b0*/  MUFU.EX2 R182, R182 ;  /* 0x000000b600b67308 */ /* 0x000ff00000000800 */
[----:B------:R-:W-:Y:S08]  /*f2c0*/  MUFU.EX2 R222, R222 ;  /* 0x000000de00de7308 */ /* 0x000ff00000000800 */
[----:B------:R-:W-:Y:S08]  /*f2d0*/  MUFU.EX2 R157, R157 ;  /* 0x0000009d009d7308 */ /* 0x000ff00000000800 */
[----:B------:R-:W-:Y:S08]  /*f2e0*/  MUFU.EX2 R160, R160 ;  /* 0x000000a000a07308 */ /* 0x000ff00000000800 */
[----:B------:R-:W-:Y:S08]  /*f2f0*/  MUFU.EX2 R162, R162 ;  /* 0x000000a200a27308 */ /* 0x000ff00000000800 */
[----:B------:R-:W-:Y:S01]  /*f300*/  MUFU.EX2 R166, R166 ;  /* 0x000000a600a67308 */ /* 0x000fe20000000800 */
[----:B------:R-:W-:Y:S01]  /*f310*/  IMAD.MOV.U32 R165, RZ, RZ, 0x40000040 ;  /* 0x40000040ffa57424 */ /* 0x000fe200078e00ff */
[----:B------:R-:W-:-:S06]  /*f320*/  WARPGROUP.DEPBAR.LE gsb0, 0x0 ;  /* 0x00008000000079c5 */ /* 0x000fcc0000010000 */
[----:B------:R-:W0:Y:S01]  /*f330*/  MUFU.EX2 R154, R224 ;  /* 0x000000e0009a7308 */ /* 0x000e220000000800 */
[----:B------:R-:W-:Y:S01]  /*f340*/  VIADD R152, R164, 0x200 ;  /* 0x00000200a4987836 */ /* 0x000fe20000000000 */
[----:B------:R-:W-:-:S04]  /*f350*/  MOV R153, 0x40000040 ;  /* 0x4000004000997802 */ /* 0x000fc80000000f00 */
        /* <DEDUP_REMOVED lines=12> */
[----:B------:R-:W-:Y:S01]  /*f420*/  VIADD R164, R164, 0x280 ;  /* 0x00000280a4a47836 */ /* 0x000fe20000000000 */
[----:B------:R-:W-:-:S04]  /*f430*/  R2UR UR7, R165 ;  /* 0x00000000a50772ca */ /* 0x000fc800000e0000 */
[----:B------:R-:W-:Y:S01]  /*f440*/  R2UR UR6, R164 ;  /* 0x00000000a40672ca */ /* 0x000fe200000e0000 */
[----:B------:R-:W-:Y:S01]  /*f450*/  FADD.FTZ R3, R172, R3 ;  /* 0x00000003ac037221 */ /* 0x000fe20000010000 */
[----:B------:R-:W-:Y:S02]  /*f460*/  WARPGROUP.DEPBAR.LE gsb0, 0x0 ;  /* 0x00008000000079c5 */ /* 0x000fe40000010000 */
[----:B------:R-:W0:Y:S08]  /*f470*/  MUFU.EX2 R152, R184 ;  /* 0x000000b800987308 */ /* 0x000e300000000800 */
[----:B------:R-:W3:Y:S01]  /*f480*/  MUFU.EX2 R154, R169 ;  /* 0x000000a9009a7308 */ /* 0x000ee20000000800 */
[----:B0-----:R-:W-:-:S04]  /*f490*/  FADD.FTZ R0, R152, R0 ;  /* 0x0000000098007221 */ /* 0x001fc80000010000 */
[C---:B------:R-:W-:Y:S01]  /*f4a0*/  FADD.FTZ R0, R182.reuse, R0 ;  /* 0x00000000b6007221 */ /* 0x040fe20000010000 */
[----:B------:R-:W-:Y:S02]  /*f4b0*/  F2FP.F16.F32.PACK_AB R152, R182, R152 ;  /* 0x00000098b698723e */ /* 0x000fe400000000ff */
[----:B------:R-:W-:Y:S01]  /*f4c0*/  F2FP.F16.F32.PACK_AB R153, R160, R157 ;  /* 0x0000009da099723e */ /* 0x000fe200000000ff */
[----:B---3--:R-:W-:Y:S01]  /*f4d0*/  FADD.FTZ R0, R154, R0 ;  /* 0x000000009a007221 */ /* 0x008fe20000010000 */
[----:B------:R-:W-:Y:S02]  /*f4e0*/  F2FP.F16.F32.PACK_AB R154, R222, R154 ;  /* 0x0000009ade9a723e */ /* 0x000fe400000000ff */
[----:B------:R-:W-:-:S04]  /*f4f0*/  F2FP.F16.F32.PACK_AB R155, R166, R162 ;  /* 0x000000a2a69b723e */ /* 0x000fc800000000ff */
[----:B------:R-:W-:-:S06]  /*f500*/  WARPGROUP.ARRIVE ;  /* 0x00000000000079c5 */ /* 0x000fcc0000000000 */
[----:B------:R-:W-:Y:S01]  /*f510*/  HGMMA.64x256x16.F32 R24, R152, gdesc[UR4].tnspB, R24, gsb0 ;  /* 0x43e0000498187df0 */ /* 0x000fe20008000818 */
[----:B--2---:R-:W-:Y:S01]  /*f520*/  ISETP.GT.AND P2, PT, R210, R156, PT ;  /* 0x0000009cd200720c */ /* 0x004fe20003f44270 */
[----:B------:R-:W-:-:S05]  /*f530*/  @!P1 VIADD R211, R211, 0x32460 ;  /* 0x00032460d3d39836 */ /* 0x000fca0000000000 */
[----:B------:R-:W-:Y:S01]  /*f540*/  @!P1 PRMT R211, RZ, 0x654, R211 ;  /* 0x00000654ffd39816 */ /* 0x000fe200000000d3 */
[----:B------:R-:W-:Y:S01]  /*f550*/  FADD.FTZ R0, R222, R0 ;  /* 0x00000000de007221 */ /* 0x000fe20000010000 */
[----:B------:R-:W-:Y:S01]  /*f560*/  VIADD R210, R210, 0xffffffff ;  /* 0xffffffffd2d27836 */ /* 0x000fe20000000000 */
[----:B------:R-:W-:Y:S01]  /*f570*/  MOV R220, R177 ;  /* 0x000000b100dc7202 */ /* 0x000fe20000000f00 */
[----:B------:R-:W-:Y:S01]  /*f580*/  IMAD.MOV.U32 R221, RZ, RZ, R176 ;  /* 0x000000ffffdd7224 */ /* 0x000fe200078e00b0 */
[----:B------:R-:W-:Y:S02]  /*f590*/  WARPGROUP.DEPBAR.LE gsb0, 0x0 ;  /* 0x00008000000079c5 */ /* 0x000fe40000010000 */
[----:B------:R-:W-:Y:S01]  /*f5a0*/  FADD.FTZ R152, R173, R3 ;  /* 0x00000003ad987221 */ /* 0x000fe20000010000 */
[----:B------:R1:W-:Y:S03]  /*f5b0*/  @!P1 SYNCS.ARRIVE.TRANS64.RED.A1T0 RZ, [R211+URZ], RZ ;  /* 0x000000ffd3ff99a7 */ /* 0x0003e6000810043f */
        /* <DEDUP_REMOVED lines=20> */
.L_x_11667:
[----:B------:R-:W-:-:S13]  /*f700*/  ISETP.GE.AND P2, PT, R210, RZ, PT ;  /* 0x000000ffd200720c */ /* 0x000fda0003f46270 */
[----:B------:R-:W-:Y:S05]  /*f710*/  @!P2 BRA `(.L_x_11678) ;  /* 0x0000002c008ca947 */ /* 0x000fea0003800000 */
[----:B------:R-:W-:Y:S02]  /*f720*/  IMAD.MOV.U32 R220, RZ, RZ, R177 ;  /* 0x000000ffffdc7224 */ /* 0x000fe400078e00b1 */
[----:B------:R-:W-:-:S07]  /*f730*/  IMAD.MOV.U32 R221, RZ, RZ, R176 ;  /* 0x000000ffffdd7224 */ /* 0x000fce00078e00b0 */
.L_x_11688:
[----:B------:R-:W-:Y:S01]  /*f740*/  VIADD R2, R2, 0x1 ;  /* 0x0000000102027836 */ /* 0x000fe20000000000 */
[----:B------:R-:W-:Y:S05]  /*f750*/  YIELD ;  /* 0x0000000000007946 */ /* 0x000fea0003800000 */
[----:B------:R-:W-:-:S04]  /*f760*/  ISETP.NE.AND P2, PT, R2, 0x2, PT ;  /* 0x000000020200780c */ /* 0x000fc80003f45270 */
[----:B------:R-:W-:Y:S02]  /*f770*/  SEL R152, RZ, 0x1, P2 ;  /* 0x00000001ff987807 */ /* 0x000fe40001000000 */
[----:B------:R-:W-:Y:S02]  /*f780*/  SEL R2, R2, RZ, P2 ;  /* 0x000000ff02027207 */ /* 0x000fe40001000000 */
[----:B------:R-:W-:Y:S01]  /*f790*/  LOP3.LUT R19, R19, R152, RZ, 0x3c, !PT ;  /* 0x0000009813137212 */ /* 0x000fe200078e3cff */
[----:B--2---:R-:W-:Y:S06]  /*f7a0*/  @!P0 BRA `(.L_x_11679) ;  /* 0x0000000000048947 */ /* 0x004fec0003800000 */
[----:B------:R-:W-:Y:S01]  /*f7b0*/  BPT.TRAP 0x1 ;  /* 0x000000040000795c */ /* 0x000fe20000300000 */
.L_x_11679:
[----:B------:R-:W-:Y:S02]  /*f7c0*/  LEA R211, R2, R17, 0x3 ;  /* 0x0000001102d37211 */ /* 0x000fe400078e18ff */
[----:B------:R-:W-:-:S04]  /*f7d0*/  SHF.L.U32 R23, R19, 0x1f, RZ ;  /* 0x0000001f13177819 */ /* 0x000fc800000006ff */
[----:B------:R1:W2:Y:S01]  /*f7e0*/  SYNCS.PHASECHK.TRANS64.TRYWAIT P2, [R211+URZ+0x32430], R23 ;  /* 0x03243017d30075a7 */ /* 0x0002a2000804017f */
[----:B------:R-:W-:Y:S05]  /*f7f0*/  @!P0 BRA `(.L_x_11680) ;  /* 0x0000000000048947 */ /* 0x000fea0003800000 */
[----:B------:R-:W-:Y:S01]  /*f800*/  BPT.TRAP 0x1 ;  /* 0x000000040000795c */ /* 0x000fe20000300000 */
.L_x_11680:
[----:B------:R-:W3:Y:S01]  /*f810*/  LDL R152, [R1+0x2c] ;  /* 0x00002c0001987983 */ /* 0x000ee20000100800 */
[----:B------:R-:W-:Y:S02]  /*f820*/  IMAD.MOV.U32 R157, RZ, RZ, 0x40000040 ;  /* 0x40000040ff9d7424 */ /* 0x000fe400078e00ff */
[----:B---3--:R-:W-:Y:S01]  /*f830*/  IMAD R156, R2, 0x300, R152 ;  /* 0x00000300029c7824 */ /* 0x008fe200078e0298 */
[----:B--2---:R-:W-:Y:S06]  /*f840*/  @P2 BRA `(.L_x_11681) ;  /* 0x0000000000082947 */ /* 0x004fec0003800000 */
[----:B------:R-:W2:Y:S02]  /*f850*/  SYNCS.PHASECHK.TRANS64.TRYWAIT P2, [R211+URZ+0x32430], R23 ;  /* 0x03243017d30075a7 */ /* 0x000ea4000804017f */
[----:B--2---:R-:W-:Y:S05]  /*f860*/  @!P2 BRA `(.L_x_11682) ;  /* 0x000000cc0070a947 */ /* 0x004fea0003800000 */
.L_x_11681:
        /* <DEDUP_REMOVED lines=38> */
.L_x_11683:
[----:B------:R0:W3:Y:S01]  /*fad0*/  SYNCS.PHASECHK.TRANS64.TRYWAIT P2, [R211+URZ+0x32450], R23 ;  /* 0x03245017d30075a7 */ /* 0x0000e2000804017f */
[----:B------:R-:W-:Y:S05]  /*fae0*/  @!P0 BRA `(.L_x_11684) ;  /* 0x0000000000048947 */ /* 0x000fea0003800000 */
[----:B------:R-:W-:Y:S01]  /*faf0*/  BPT.TRAP 0x1 ;  /* 0x000000040000795c */ /* 0x000fe20000300000 */
.L_x_11684:
[----:B------:R-:W-:Y:S04]  /*fb00*/  BSSY B0, `(.L_x_11685) ;  /* 0x0000004000007945 */ /* 0x000fe80003800000 */
[----:B---3--:R-:W-:Y:S05]  /*fb10*/  @P2 BRA `(.L_x_11686) ;  /* 0x0000000000082947 */ /* 0x008fea0003800000 */
[----:B------:R-:W3:Y:S02]  /*fb20*/  SYNCS.PHASECHK.TRANS64.TRYWAIT P2, [R211+URZ+0x32450], R23 ;  /* 0x03245017d30075a7 */ /* 0x000ee4000804017f */
[----:B---3--:R-:W-:Y:S05]  /*fb30*/  @!P2 BRA `(.L_x_11687) ;  /* 0x000000c800d0a947 */ /* 0x008fea0003800000 */
.L_x_11686:
[----:B------:R-:W-:Y:S05]  /*fb40*/  BSYNC B0 ;  /* 0x0000000000007941 */ /* 0x000fea0003800000 */
.L_x_11685:
[----:B------:R-:W-:Y:S05]  /*fb50*/  WARPSYNC.ALL ;  /* 0x0000000000007948 */ /* 0x000fea0003800000 */
[----:B------:R-:W4:Y:S01]  /*fb60*/  LDL R222, [R1+0x30] ;  /* 0x0000300001de7983 */ /* 0x000f220000100800 */
[----:B------:R-:W-:Y:S01]  /*fb70*/  IMAD.MOV.U32 R223, RZ, RZ, 0x40000040 ;  /* 0x40000040ffdf7424 */ /* 0x000fe200078e00ff */
[----:B------:R-:W-:Y:S01]  /*fb80*/  R2UR UR4, R4 ;  /* 0x00000000040472ca */ /* 0x000fe200000e0000 */
[----:B------:R-:W-:Y:S01]  /*fb90*/  WARPGROUP.ARRIVE ;  /* 0x00000000000079c5 */ /* 0x000fe20000000000 */
[----:B------:R-:W-:Y:S02]  /*fba0*/  R2UR UR5, R5 ;  /* 0x00000000050572ca */ /* 0x000fe400000e0000 */
[----:B------:R-:W-:Y:S01]  /*fbb0*/  R2UR UR7, R223 ;  /* 0x00000000df0772ca */ /* 0x000fe200000e0000 */
[----:B------:R-:W-:Y:S01]  /*fbc0*/  IMAD.MOV.U32 R223, RZ, RZ, 0x40000040 ;  /* 0x40000040ffdf7424 */ /* 0x000fe200078e00ff */
[----:B------:R-:W-:Y:S01]  /*fbd0*/  MOV R225, 0x40000040 ;  /* 0x4000004000e17802 */ /* 0x000fe20000000f00 */
[----:B----4-:R-:W-:-:S04]  /*fbe0*/  IMAD R222, R2, 0xc00, R222 ;  /* 0x00000c0002de7824 */ /* 0x010fc800078e02de */
[C---:B------:R-:W-:Y:S01]  /*fbf0*/  VIADD R224, R222.reuse, 0x2 ;  /* 0x00000002dee07836 */ /* 0x040fe20000000000 */
[----:B------:R-:W-:-:S13]  /*fc00*/  R2UR UR6, R222 ;  /* 0x00000000de0672ca */ /* 0x000fda00000e0000 */
        /* <DEDUP_REMOVED lines=157> */
[----:B0123--:R-:W-:Y:S01]  /*105e0*/  FMNMX.FTZ R23, R234, R221, !PT ;  /* 0x000000ddea177209 */ /* 0x00ffe20007810000 */
[----:B------:R-:W-:Y:S01]  /*105f0*/  FMUL.FTZ R181, R192, UR40 ;  /* 0x00000028c0b57c20 */ /* 0x000fe20008410000 */
        /* <DEDUP_REMOVED lines=18> */
[----:B------:R-:W-:-:S03]  /*10720*/  FMUL.FTZ R187, R187, UR40 ;  /* 0x00000028bbbb7c20 */ /* 0x000fc60008410000 */
        /* <DEDUP_REMOVED lines=38> */
[----:B------:R-:W-:Y:S01]  /*10990*/  MUFU.TANH R180, R163 ;  /* 0x000000a300b47308 */ /* 0x000fe20000002400 */
[----:B-1----:R-:W-:-:S07]  /*109a0*/  FMNMX.FTZ R23, R172, R23, !PT ;  /* 0x00000017ac177209 */ /* 0x002fce0007810000 */
[----:B------:R-:W-:Y:S01]  /*109b0*/  MUFU.TANH R189, R154 ;  /* 0x0000009a00bd7308 */ /* 0x000fe20000002400 */
[----:B--2---:R-:W-:-:S05]  /*109c0*/  FMNMX.FTZ R176, R177, R23, !PT ;  /* 0x00000017b1b07209 */ /* 0x004fca0007810000 */
[----:B------:R-:W0:Y:S02]  /*109d0*/  SHFL.BFLY PT, R23, R176, 0x2, 0x1f ;  /* 0x0c401f00b0177f89 */ /* 0x000e2400000e0000 */
[----:B------:R-:W1:Y:S08]  /*109e0*/  MUFU.TANH R154, R162 ;  /* 0x000000a2009a7308 */ /* 0x000e700000002400 */
[----:B------:R2:W3:Y:S08]  /*109f0*/  MUFU.TANH R197, R155 ;  /* 0x0000009b00c57308 */ /* 0x0004f00000002400 */
[----:B------:R4:W5:Y:S01]  /*10a00*/  MUFU.TANH R196, R159 ;  /* 0x0000009f00c47308 */ /* 0x0009620000002400 */
[----:B-1----:R-:W-:Y:S01]  /*10a10*/  IMAD.MOV.U32 R170, RZ, RZ, R154 ;  /* 0x000000ffffaa7224 */ /* 0x002fe200078e009a */
[----:B0-----:R-:W-:-:S06]  /*10a20*/  FMNMX.FTZ R176, R176, R23, !PT ;  /* 0x00000017b0b07209 */ /* 0x001fcc0007810000 */
[----:B------:R0:W-:Y:S01]  /*10a30*/  MUFU.TANH R193, R158 ;  /* 0x0000009e00c17308 */ /* 0x0001e20000002400 */
[----:B------:R-:W1:Y:S07]  /*10a40*/  SHFL.BFLY PT, R23, R176, 0x1, 0x1f ;  /* 0x0c201f00b0177f89 */ /* 0x000e6e00000e0000 */
[----:B------:R5:W5:Y:S08]  /*10a50*/  MUFU.TANH R192, R166 ;  /* 0x000000a600c07308 */ /* 0x000b700000002400 */
[----:B------:R-:W-:Y:S08]  /*10a60*/  MUFU.TANH R237, R237 ;  /* 0x000000ed00ed7308 */ /* 0x000ff00000002400 */
[----:B------:R-:W-:Y:S01]  /*10a70*/  MUFU.TANH R236, R236 ;  /* 0x000000ec00ec7308 */ /* 0x000fe20000002400 */
[----:B-1----:R-:W-:-:S02]  /*10a80*/  FMNMX.FTZ R176, R176, R23, !PT ;  /* 0x00000017b0b07209 */ /* 0x002fc40007810000 */
[----:B------:R-:W1:Y:S03]  /*10a90*/  LDC R23, c[0x0][0xa80] ;  /* 0x0002a000ff177b82 */ /* 0x000e660000000800 */
[C---:B--2---:R-:W-:Y:S01]  /*10aa0*/  FADD.FTZ R155, -R176.reuse, R221 ;  /* 0x000000ddb09b7221 */ /* 0x044fe20000010100 */
[----:B------:R-:W-:Y:S01]  /*10ab0*/  MOV R221, R180 ;  /* 0x000000b400dd7202 */ /* 0x000fe20000000f00 */
[----:B------:R-:W-:Y:S01]  /*10ac0*/  MUFU.TANH R187, R187 ;  /* 0x000000bb00bb7308 */ /* 0x000fe20000002400 */
[-C--:B-1----:R-:W-:Y:S01]  /*10ad0*/  FMUL.FTZ R180, R176, R23.reuse ;  /* 0x00000017b0b47220 */ /* 0x082fe20000410000 */
[----:B------:R-:W-:-:S03]  /*10ae0*/  FMUL.FTZ R155, R155, R23 ;  /* 0x000000179b9b7220 */ /* 0x000fc60000410000 */
[-CC-:B------:R-:W-:Y:S01]  /*10af0*/  FFMA.FTZ R154, R234, R23.reuse, -R180.reuse ;  /* 0x00000017ea9a7223 */ /* 0x180fe200000108b4 */
[-CC-:B----4-:R-:W-:Y:S01]  /*10b00*/  FFMA.FTZ R159, R152, R23.reuse, -R180.reuse ;  /* 0x00000017989f7223 */ /* 0x190fe200000108b4 */
[-CC-:B0-----:R-:W-:Y:S01]  /*10b10*/  FFMA.FTZ R158, R222, R23.reuse, -R180.reuse ;  /* 0x00000017de9e7223 */ /* 0x181fe200000108b4 */
[----:B------:R-:W-:Y:S01]  /*10b20*/  MUFU.EX2 R155, R155 ;  /* 0x0000009b009b7308 */ /* 0x000fe20000000800 */
[----:B---3--:R-:W-:Y:S02]  /*10b30*/  IMAD.MOV.U32 R222, RZ, RZ, R197 ;  /* 0x000000ffffde7224 */ /* 0x008fe400078e00c5 */
[----:B------:R-:W-:Y:S01]  /*10b40*/  FMUL.FTZ R197, R171, UR40 ;  /* 0x00000028abc57c20 */ /* 0x000fe20008410000 */
[-CC-:B------:R-:W-:Y:S01]  /*10b50*/  FFMA.FTZ R163, R153, R23.reuse, -R180.reuse ;  /* 0x0000001799a37223 */ /* 0x180fe200000108b4 */
[----:B------:R-:W-:Y:S01]  /*10b60*/  FMNMX.FTZ R171, R189, R220, !PT ;  /* 0x000000dcbdab7209 */ /* 0x000fe20007810000 */
[-CC-:B------:R-:W-:Y:S01]  /*10b70*/  FFMA.FTZ R233, R233, R23.reuse, -R180.reuse ;  /* 0x00000017e9e97223 */ /* 0x180fe200000108b4 */
[-CC-:B-----5:R-:W-:Y:S01]  /*10b80*/  FFMA.FTZ R166, R169, R23.reuse, -R180.reuse ;  /* 0x00000017a9a67223 */ /* 0x1a0fe200000108b4 */
[----:B------:R-:W-:Y:S01]  /*10b90*/  FFMA.FTZ R169, R235, R23, -R180 ;  /* 0x00000017eba97223 */ /* 0x000fe200000108b4 */
[----:B------:R-:W0:Y:S01]  /*10ba0*/  MUFU.EX2 R152, R154 ;  /* 0x0000009a00987308 */ /* 0x000e220000000800 */
[----:B------:R-:W-:Y:S01]  /*10bb0*/  IMAD.MOV.U32 R235, RZ, RZ, R221 ;  /* 0x000000ffffeb7224 */ /* 0x000fe200078e00dd */
[----:B------:R-:W-:Y:S01]  /*10bc0*/  FMNMX.FTZ R171, R222, R171, !PT ;  /* 0x000000abdeab7209 */ /* 0x000fe20007810000 */
[----:B------:R-:W-:-:S02]  /*10bd0*/  IMAD.MOV.U32 R221, RZ, RZ, R170 ;  /* 0x000000ffffdd7224 */ /* 0x000fc400078e00aa */
[-CC-:B------:R-:W-:Y:S01]  /*10be0*/  FFMA.FTZ R170, R185, R23.reuse, -R180.reuse ;  /* 0x00000017b9aa7223 */ /* 0x180fe200000108b4 */
[----:B------:R-:W-:Y:S01]  /*10bf0*/  MOV R185, R196 ;  /* 0x000000c400b97202 */ /* 0x000fe20000000f00 */
[-CC-:B------:R-:W-:Y:S01]  /*10c00*/  FFMA.FTZ R225, R225, R23.reuse, -R180.reuse ;  /* 0x00000017e1e17223 */ /* 0x180fe200000108b4 */
[----:B------:R-:W-:Y:S01]  /*10c10*/  FMUL.FTZ R196, R174, UR40 ;  /* 0x00000028aec47c20 */ /* 0x000fe20008410000 */
[----:B------:R-:W1:Y:S01]  /*10c20*/  MUFU.EX2 R233, R233 ;  /* 0x000000e900e97308 */ /* 0x000e620000000800 */
[-CC-:B------:R-:W-:Y:S01]  /*10c30*/  FFMA.FTZ R224, R224, R23.reuse, -R180.reuse ;  /* 0x00000017e0e07223 */ /* 0x180fe200000108b4 */
[-CC-:B------:R-:W-:Y:S01]  /*10c40*/  FFMA.FTZ R167, R164, R23.reuse, -R180.reuse ;  /* 0x00000017a4a77223 */ /* 0x180fe200000108b4 */
[-CC-:B------:R-:W-:Y:S01]  /*10c50*/  FFMA.FTZ R164, R168, R23.reuse, -R180.reuse ;  /* 0x00000017a8a47223 */ /* 0x180fe200000108b4 */
[----:B------:R-:W-:Y:S01]  /*10c60*/  FFMA.FTZ R168, R188, R23, -R180 ;  /* 0x00000017bca87223 */ /* 0x000fe200000108b4 */
[----:B------:R-:W-:Y:S01]  /*10c70*/  FMUL.FTZ R188, R175, UR40 ;  /* 0x00000028afbc7c20 */ /* 0x000fe20008410000 */
[----:B------:R-:W-:-:S02]  /*10c80*/  IMAD.MOV.U32 R234, RZ, RZ, R192 ;  /* 0x000000ffffea7224 */ /* 0x000fc400078e00c0 */
[-C--:B------:R-:W-:Y:S01]  /*10c90*/  FFMA.FTZ R162, R156, R23.reuse, -R180 ;  /* 0x000000179ca27223 */ /* 0x080fe200000108b4 */
[----:B------:R2:W3:Y:S01]  /*10ca0*/  MUFU.EX2 R154, R225 ;  /* 0x000000e1009a7308 */ /* 0x0004e20000000800 */
[----:B0-----:R-:W-:Y:S01]  /*10cb0*/  FFMA.FTZ R153, R155, R0, R152 ;  /* 0x000000009b997223 */ /* 0x001fe20000010098 */
[----:B------:R-:W-:Y:S01]  /*10cc0*/  FMUL.FTZ R0, R178, UR40 ;  /* 0x00000028b2007c20 */ /* 0x000fe20008410000 */
[----:B------:R-:W-:Y:S02]  /*10cd0*/  IMAD.MOV.U32 R178, RZ, RZ, R193 ;  /* 0x000000ffffb27224 */ /* 0x000fe400078e00c1 */
[----:B------:R-:W-:Y:S01]  /*10ce0*/  FMUL.FTZ R193, R179, UR40 ;  /* 0x00000028b3c17c20 */ /* 0x000fe20008410000 */
[----:B------:R-:W-:Y:S01]  /*10cf0*/  FMUL.FTZ R179, R195, UR40 ;  /* 0x00000028c3b37c20 */ /* 0x000fe20008410000 */
[-CC-:B------:R-:W-:Y:S01]  /*10d00*/  FFMA.FTZ R192, R223, R23.reuse, -R180.reuse ;  /* 0x00000017dfc07223 */ /* 0x180fe200000108b4 */
[--C-:B------:R-:W-:Y:S01]  /*10d10*/  FFMA.FTZ R157, R157, R23, -R180.reuse ;  /* 0x000000179d9d7223 */ /* 0x100fe200000108b4 */
[----:B------:R-:W-:Y:S01]  /*10d20*/  FMNMX.FTZ R174, R178, R171, !PT ;  /* 0x000000abb2ae7209 */ /* 0x000fe20007810000 */
[----:B------:R-:W0:Y:S01]  /*10d30*/  MUFU.EX2 R224, R224 ;  /* 0x000000e000e07308 */ /* 0x000e220000000800 */
[C---:B-1----:R-:W-:Y:S01]  /*10d40*/  FADD.FTZ R153, R233.reuse, R153 ;  /* 0x00000099e9997221 */ /* 0x042fe20000010000 */
[----:B------:R-:W-:Y:S01]  /*10d50*/  F2FP.F16.F32.PACK_AB R152, R233, R152 ;  /* 0x00000098e998723e */ /* 0x000fe200000000ff */
[----:B------:R-:W-:Y:S01]  /*10d60*/  FMUL.FTZ R233, R190, UR40 ;  /* 0x00000028bee97c20 */ /* 0x000fe20008410000 */
[----:B------:R-:W-:Y:S01]  /*10d70*/  FMNMX.FTZ R174, R185, R174, !PT ;  /* 0x000000aeb9ae7209 */ /* 0x000fe20007810000 */
[----:B--2---:R-:W-:Y:S01]  /*10d80*/  FMUL.FTZ R225, R194, UR40 ;  /* 0x00000028c2e17c20 */ /* 0x004fe20008410000 */
[-CC-:B------:R-:W-:Y:S01]  /*10d90*/  FFMA.FTZ R161, R161, R23.reuse, -R180.reuse ;  /* 0x00000017a1a17223 */ /* 0x180fe200000108b4 */
[-CC-:B------:R-:W-:Y:S01]  /*10da0*/  FFMA.FTZ R160, R160, R23.reuse, -R180.reuse ;  /* 0x00000017a0a07223 */ /* 0x180fe200000108b4 */
[----:B------:R-:W-:Y:S01]  /*10db0*/  FMNMX.FTZ R175, R221, R174, !PT ;  /* 0x000000aeddaf7209 */ /* 0x000fe20007810000 */
[----:B------:R-:W1:Y:S01]  /*10dc0*/  MUFU.TANH R197, R197 ;  /* 0x000000c500c57308 */ /* 0x000e620000002400 */
[----:B---3--:R-:W-:Y:S01]  /*10dd0*/  FADD.FTZ R153, R154, R153 ;  /* 0x000000999a997221 */ /* 0x008fe20000010000 */
[--C-:B------:R-:W-:Y:S01]  /*10de0*/  FFMA.FTZ R165, R165, R23, -R180.reuse ;  /* 0x00000017a5a57223 */ /* 0x100fe200000108b4 */
[----:B------:R-:W-:Y:S01]  /*10df0*/  FMNMX.FTZ R175, R235, R175, !PT ;  /* 0x000000afebaf7209 */ /* 0x000fe20007810000 */
[-CC-:B------:R-:W-:Y:S01]  /*10e00*/  FFMA.FTZ R184, R184, R23.reuse, -R180.reuse ;  /* 0x00000017b8b87223 */ /* 0x180fe200000108b4 */
[-CC-:B------:R-:W-:Y:S01]  /*10e10*/  FFMA.FTZ R181, R181, R23.reuse, -R180.reuse ;  /* 0x00000017b5b57223 */ /* 0x180fe200000108b4 */
[--C-:B------:R-:W-:Y:S01]  /*10e20*/  FFMA.FTZ R173, R173, R23, -R180.reuse ;  /* 0x00000017adad7223 */ /* 0x100fe200000108b4 */
[----:B------:R-:W-:Y:S01]  /*10e30*/  FMNMX.FTZ R175, R234, R175, !PT ;  /* 0x000000afeaaf7209 */ /* 0x000fe20007810000 */
[----:B------:R-:W2:Y:S01]  /*10e40*/  MUFU.TANH R196, R196 ;  /* 0x000000c400c47308 */ /* 0x000ea20000002400 */
[----:B0-----:R-:W-:Y:S01]  /*10e50*/  FADD.FTZ R156, R224, R153 ;  /* 0x00000099e09c7221 */ /* 0x001fe20000010000 */
[----:B------:R-:W-:Y:S01]  /*10e60*/  FMUL.FTZ R153, R182, UR40 ;  /* 0x00000028b6997c20 */ /* 0x000fe20008410000 */
[----:B------:R-:W-:Y:S01]  /*10e70*/  FMNMX.FTZ R175, R237, R175, !PT ;  /* 0x000000afedaf7209 */ /* 0x000fe20007810000 */
[----:B------:R-:W-:Y:S01]  /*10e80*/  FMUL.FTZ R182, R198, UR40 ;  /* 0x00000028c6b67c20 */ /* 0x000fe20008410000 */
[-CC-:B------:R-:W-:Y:S01]  /*10e90*/  FFMA.FTZ R172, R172, R23.reuse, -R180.reuse ;  /* 0x00000017acac7223 */ /* 0x180fe200000108b4 */
[----:B------:R-:W-:Y:S01]  /*10ea0*/  FFMA.FTZ R180, R177, R23, -R180 ;  /* 0x00000017b1b47223 */ /* 0x000fe200000108b4 */
[----:B------:R-:W-:Y:S01]  /*10eb0*/  FMNMX.FTZ R175, R236, R175, !PT ;  /* 0x000000afecaf7209 */ /* 0x000fe20007810000 */
[----:B------:R-:W0:Y:S01]  /*10ec0*/  MUFU.TANH R188, R188 ;  /* 0x000000bc00bc7308 */ /* 0x000e220000002400 */
[----:B------:R-:W-:-:S02]  /*10ed0*/  F2FP.F16.F32.PACK_AB R154, R224, R154 ;  /* 0x0000009ae09a723e */ /* 0x000fc400000000ff */
[----:B-1----:R-:W-:-:S05]  /*10ee0*/  FMNMX.FTZ R175, R197, R175, !PT ;  /* 0x000000afc5af7209 */ /* 0x002fca0007810000 */
[----:B------:R-:W1:Y:S01]  /*10ef0*/  MUFU.TANH R0, R0 ;  /* 0x0000000000007308 */ /* 0x000e620000002400 */
[----:B--2---:R-:W-:-:S07]  /*10f00*/  FMNMX.FTZ R175, R196, R175, !PT ;  /* 0x000000afc4af7209 */ /* 0x004fce0007810000 */
[----:B------:R-:W2:Y:S01]  /*10f10*/  MUFU.TANH R193, R193 ;  /* 0x000000c100c17308 */ /* 0x000ea20000002400 */
[----:B0-----:R-:W-:-:S07]  /*10f20*/  FMNMX.FTZ R175, R188, R175, !PT ;  /* 0x000000afbcaf7209 */ /* 0x001fce0007810000 */
[----:B------:R-:W0:Y:S01]  /*10f30*/  MUFU.TANH R153, R153 ;  /* 0x0000009900997308 */ /* 0x000e220000002400 */
[----:B-1----:R-:W-:-:S07]  /*10f40*/  FMNMX.FTZ R175, R0, R175, !PT ;  /* 0x000000af00af7209 */ /* 0x002fce0007810000 */
[----:B------:R1:W3:Y:S01]  /*10f50*/  MUFU.TANH R171, R183 ;  /* 0x000000b700ab7308 */ /* 0x0002e20000002400 */
[----:B--2---:R-:W-:-:S07]  /*10f60*/  FMNMX.FTZ R175, R193, R175, !PT ;  /* 0x000000afc1af7209 */ /* 0x004fce0007810000 */
[----:B------:R2:W4:Y:S01]  /*10f70*/  MUFU.TANH R174, R186 ;  /* 0x000000ba00ae7308 */ /* 0x0005220000002400 */
[----:B0-----:R-:W-:Y:S01]  /*10f80*/  FMNMX.FTZ R175, R153, R175, !PT ;  /* 0x000000af99af7209 */ /* 0x001fe20007810000 */
[----:B-1----:R-:W-:-:S06]  /*10f90*/  FMUL.FTZ R183, R199, UR40 ;  /* 0x00000028c7b77c20 */ /* 0x002fcc0008410000 */
[----:B------:R-:W0:Y:S01]  /*10fa0*/  MUFU.TANH R233, R233 ;  /* 0x000000e900e97308 */ /* 0x000e220000002400 */
[----:B--2---:R-:W-:Y:S02]  /*10fb0*/  IMAD.MOV.U32 R186, RZ, RZ, R189 ;  /* 0x000000ffffba7224 */ /* 0x004fe400078e00bd */
[----:B------:R-:W-:Y:S01]  /*10fc0*/  FMUL.FTZ R189, R191, UR40 ;  /* 0x00000028bfbd7c20 */ /* 0x000fe20008410000 */
[----:B---3--:R-:W-:-:S05]  /*10fd0*/  FMNMX.FTZ R175, R171, R175, !PT ;  /* 0x000000afabaf7209 */ /* 0x008fca0007810000 */
[----:B------:R-:W1:Y:S01]  /*10fe0*/  MUFU.TANH R189, R189 ;  /* 0x000000bd00bd7308 */ /* 0x000e620000002400 */
[----:B----4-:R-:W-:-:S04]  /*10ff0*/  FMNMX.FTZ R175, R174, R175, !PT ;  /* 0x000000afaeaf7209 */ /* 0x010fc80007810000 */
[----:B------:R-:W-:-:S03]  /*11000*/  FMNMX.FTZ R175, R187, R175, !PT ;  /* 0x000000afbbaf7209 */ /* 0x000fc60007810000 */
[----:B------:R-:W2:Y:S01]  /*11010*/  MUFU.TANH R225, R225 ;  /* 0x000000e100e17308 */ /* 0x000ea20000002400 */
[----:B0-----:R-:W-:-:S07]  /*11020*/  FMNMX.FTZ R175, R233, R175, !PT ;  /* 0x000000afe9af7209 */ /* 0x001fce0007810000 */
[----:B------:R-:W0:Y:S01]  /*11030*/  MUFU.TANH R179, R179 ;  /* 0x000000b300b37308 */ /* 0x000e220000002400 */
[----:B-1----:R-:W-:-:S07]  /*11040*/  FMNMX.FTZ R175, R189, R175, !PT ;  /* 0x000000afbdaf7209 */ /* 0x002fce0007810000 */
[----:B------:R-:W1:Y:S01]  /*11050*/  MUFU.TANH R182, R182 ;  /* 0x000000b600b67308 */ /* 0x000e620000002400 */
[----:B--2---:R-:W-:-:S07]  /*11060*/  FMNMX.FTZ R175, R225, R175, !PT ;  /* 0x000000afe1af7209 */ /* 0x004fce0007810000 */
[----:B------:R-:W2:Y:S01]  /*11070*/  MUFU.TANH R183, R183 ;  /* 0x000000b700b77308 */ /* 0x000ea20000002400 */
[----:B0-----:R-:W-:-:S04]  /*11080*/  FMNMX.FTZ R175, R179, R175, !PT ;  /* 0x000000afb3af7209 */ /* 0x001fc80007810000 */
[----:B-1----:R-:W-:-:S04]  /*11090*/  FMNMX.FTZ R175, R182, R175, !PT ;  /* 0x000000afb6af7209 */ /* 0x002fc80007810000 */
[----:B--2---:R-:W-:-:S05]  /*110a0*/  FMNMX.FTZ R175, R183, R175, !PT ;  /* 0x000000afb7af7209 */ /* 0x004fca0007810000 */
[----:B------:R-:W0:Y:S02]  /*110b0*/  SHFL.BFLY PT, R177, R175, 0x2, 0x1f ;  /* 0x0c401f00afb17f89 */ /* 0x000e2400000e0000 */
[----:B0-----:R-:W-:-:S05]  /*110c0*/  FMNMX.FTZ R177, R175, R177, !PT ;  /* 0x000000b1afb17209 */ /* 0x001fca0007810000 */
[----:B------:R-:W0:Y:S02]  /*110d0*/  SHFL.BFLY PT, R175, R177, 0x1, 0x1f ;  /* 0x0c201f00b1af7f89 */ /* 0x000e2400000e0000 */
[----:B0-----:R-:W-:-:S05]  /*110e0*/  FMNMX.FTZ R177, R177, R175, !PT ;  /* 0x000000afb1b17209 */ /* 0x001fca0007810000 */
[C---:B------:R-:W-:Y:S01]  /*110f0*/  FMUL.FTZ R223, R177.reuse, R23 ;  /* 0x00000017b1df7220 */ /* 0x040fe20000410000 */
[----:B------:R-:W-:-:S03]  /*11100*/  FADD.FTZ R224, -R177, R220 ;  /* 0x000000dcb1e07221 */ /* 0x000fc60000010100 */
[-CC-:B------:R-:W-:Y:S01]  /*11110*/  FFMA.FTZ R199, R234, R23.reuse, -R223.reuse ;  /* 0x00000017eac77223 */ /* 0x180fe200000108df */
[-CC-:B------:R-:W-:Y:S01]  /*11120*/  FFMA.FTZ R190, R171, R23.reuse, -R223.reuse ;  /* 0x00000017abbe7223 */ /* 0x180fe200000108df */
[----:B------:R-:W2:Y:S01]  /*11130*/  LDL R234, [R1+0x28] ;  /* 0x0000280001ea7983 */ /* 0x000ea20000100800 */
[-CC-:B------:R-:W-:Y:S01]  /*11140*/  FFMA.FTZ R171, R174, R23.reuse, -R223.reuse ;  /* 0x00000017aeab7223 */ /* 0x180fe200000108df */
[-C--:B------:R-:W-:Y:S01]  /*11150*/  FMUL.FTZ R224, R224, R23.reuse ;  /* 0x00000017e0e07220 */ /* 0x080fe20000410000 */
[-CC-:B------:R-:W-:Y:S01]  /*11160*/  FFMA.FTZ R175, R186, R23.reuse, -R223.reuse ;  /* 0x00000017baaf7223 */ /* 0x180fe200000108df */
[-CC-:B------:R-:W-:Y:S01]  /*11170*/  FFMA.FTZ R222, R222, R23.reuse, -R223.reuse ;  /* 0x00000017dede7223 */ /* 0x180fe200000108df */
[-CC-:B------:R-:W-:Y:S01]  /*11180*/  FFMA.FTZ R194, R153, R23.reuse, -R223.reuse ;  /* 0x0000001799c27223 */ /* 0x180fe200000108df */
[----:B------:R-:W-:Y:S01]  /*11190*/  FFMA.FTZ R178, R178, R23, -R223 ;  /* 0x00000017b2b27223 */ /* 0x000fe200000108df */
        /* <DEDUP_REMOVED lines=68> */
[----:B------:R-:W-:Y:S01]  /*115e0*/  IMAD.MOV.U32 R175, RZ, RZ, 0x40000040 ;  /* 0x40000040ffaf7424 */ /* 0x000fe200078e00ff */
[----:B------:R0:W3:Y:S01]  /*115f0*/  MUFU.EX2 R155, R178 ;  /* 0x000000b2009b7308 */ /* 0x0000e20000000800 */
[----:B------:R-:W-:Y:S01]  /*11600*/  FFMA.FTZ R185, R185, R23, -R223 ;  /* 0x00000017b9b97223 */ /* 0x000fe200000108df */
[C---:B-1----:R-:W-:Y:S01]  /*11610*/  FADD.FTZ R3, R222.reuse, R3 ;  /* 0x00000003de037221 */ /* 0x042fe20000010000 */
[----:B------:R-:W-:Y:S01]  /*11620*/  F2FP.F16.F32.PACK_AB R153, R222, R153 ;  /* 0x00000099de99723e */ /* 0x000fe200000000ff */
[-CC-:B------:R-:W-:Y:S01]  /*11630*/  FFMA.FTZ R221, R221, R23.reuse, -R223.reuse ;  /* 0x00000017dddd7223 */ /* 0x180fe200000108df */
[----:B------:R-:W-:Y:S01]  /*11640*/  R2UR UR7, R175 ;  /* 0x00000000af0772ca */ /* 0x000fe200000e0000 */
[----:B------:R-:W-:Y:S01]  /*11650*/  FFMA.FTZ R220, R235, R23, -R223 ;  /* 0x00000017ebdc7223 */ /* 0x000fe200000108df */
[----:B0-----:R-:W-:Y:S01]  /*11660*/  @!P1 VIADD R178, R211, 0x32440 ;  /* 0x00032440d3b29836 */ /* 0x001fe20000000000 */
[----:B------:R0:W1:Y:S04]  /*11670*/  MUFU.EX2 R175, R185 ;  /* 0x000000b900af7308 */ /* 0x0000680000000800 */
[----:B0-----:R-:W-:Y:S01]  /*11680*/  @!P1 PRMT R185, RZ, 0x654, R178 ;  /* 0x00000654ffb99816 */ /* 0x001fe200000000b2 */
        /* <DEDUP_REMOVED lines=64> */
[----:B--2---:R-:W-:-:S02]  /*11a90*/  IMAD R174, R2, 0xc00, R234 ;  /* 0x00000c0002ae7824 */ /* 0x004fc400078e02ea */
[----:B------:R-:W0:Y:S02]  /*11aa0*/  S2R R234, SR_TID.X ;  /* 0x0000000000ea7919 */ /* 0x000e240000002100 */
[----:B0-----:R-:W-:-:S04]  /*11ab0*/  SHF.R.U32.HI R222, RZ, 0x7, R234 ;  /* 0x00000007ffde7819 */ /* 0x001fc800000116ea */
[----:B------:R-:W-:-:S05]  /*11ac0*/  IADD3 R178, -R222, 0xb, RZ ;  /* 0x0000000bdeb27810 */ /* 0x000fca0007ffe1ff */
[----:B------:R2:W-:Y:S06]  /*11ad0*/  BAR.ARV R178, 0x100 ;  /* 0x000400b20000751d */ /* 0x0005ec0000002000 */
[----:B------:R0:W-:Y:S02]  /*11ae0*/  @!P1 SYNCS.ARRIVE.TRANS64.RED.A1T0 RZ, [R185+URZ], RZ ;  /* 0x000000ffb9ff99a7 */ /* 0x0001e4000810043f */
[----:B0-----:R-:W-:-:S05]  /*11af0*/  IADD3 R185, R222, 0x8, RZ ;  /* 0x00000008deb97810 */ /* 0x001fca0007ffe0ff */
[----:B------:R3:W-:Y:S01]  /*11b00*/  BAR.SYNC.DEFER_BLOCKING R185, 0x100 ;  /* 0x000400b90000751d */ /* 0x0007e20000010000 */
[----:B------:R-:W-:Y:S01]  /*11b10*/  R2UR UR6, R174 ;  /* 0x00000000ae0672ca */ /* 0x000fe200000e0000 */
[----:B---3--:R-:W-:Y:S01]  /*11b20*/  FADD.FTZ R185, R155, R3 ;  /* 0x000000039bb97221 */ /* 0x008fe20000010000 */
[----:B-1----:R-:W-:-:S04]  /*11b30*/  F2FP.F16.F32.PACK_AB R155, R175, R155 ;  /* 0x0000009baf9b723e */ /* 0x002fc800000000ff */
[----:B------:R-:W-:-:S07]  /*11b40*/  WARPGROUP.ARRIVE ;  /* 0x00000000000079c5 */ /* 0x000fce0000000000 */
[----:B------:R-:W-:Y:S01]  /*11b50*/  HGMMA.64x256x16.F32 R24, R152, gdesc[UR4].tnspB, R24, gsb0 ;  /* 0x43e0000498187df0 */ /* 0x000fe20008000818 */
[----:B------:R-:W0:Y:S01]  /*11b60*/  MUFU.EX2 R192, R192 ;  /* 0x000000c000c07308 */ /* 0x000e220000000800 */
[----:B------:R-:W-:-:S07]  /*11b70*/  FFMA.FTZ R186, R237, R23, -R223 ;  /* 0x00000017edba7223 */ /* 0x000fce00000108df */
[----:B------:R-:W1:Y:S08]  /*11b80*/  MUFU.EX2 R158, R158 ;  /* 0x0000009e009e7308 */ /* 0x000e700000000800 */
[----:B------:R-:W3:Y:S01]  /*11b90*/  MUFU.EX2 R157, R157 ;  /* 0x0000009d009d7308 */ /* 0x000ee20000000800 */
[----:B0-----:R-:W-:-:S07]  /*11ba0*/  FADD.FTZ R156, R192, R156 ;  /* 0x0000009cc09c7221 */ /* 0x001fce0000010000 */
[----:B------:R-:W0:Y:S08]  /*11bb0*/  MUFU.EX2 R159, R159 ;  /* 0x0000009f009f7308 */ /* 0x000e300000000800 */
[----:B------:R-:W-:Y:S08]  /*11bc0*/  MUFU.EX2 R3, R221 ;  /* 0x000000dd00037308 */ /* 0x000ff00000000800 */
[----:B------:R-:W-:Y:S01]  /*11bd0*/  MUFU.EX2 R186, R186 ;  /* 0x000000ba00ba7308 */ /* 0x000fe20000000800 */
[----:B------:R-:W-:-:S07]  /*11be0*/  FFMA.FTZ R197, R197, R23, -R223 ;  /* 0x00000017c5c57223 */ /* 0x000fce00000108df */
[----:B------:R-:W-:Y:S01]  /*11bf0*/  MUFU.EX2 R163, R163 ;  /* 0x000000a300a37308 */ /* 0x000fe20000000800 */
[-CC-:B------:R-:W-:Y:S01]  /*11c00*/  FFMA.FTZ R196, R196, R23.reuse, -R223.reuse ;  /* 0x00000017c4c47223 */ /* 0x180fe200000108df */
[-CC-:B------:R-:W-:Y:S01]  /*11c10*/  FFMA.FTZ R195, R188, R23.reuse, -R223.reuse ;  /* 0x00000017bcc37223 */ /* 0x180fe200000108df */
[----:B------:R-:W-:-:S05]  /*11c20*/  FFMA.FTZ R198, R236, R23, -R223 ;  /* 0x00000017ecc67223 */ /* 0x000fca00000108df */
[----:B------:R-:W-:Y:S08]  /*11c30*/  MUFU.EX2 R161, R161 ;  /* 0x000000a100a17308 */ /* 0x000ff00000000800 */
[----:B------:R-:W-:Y:S08]  /*11c40*/  MUFU.EX2 R162, R162 ;  /* 0x000000a200a27308 */ /* 0x000ff00000000800 */
[----:B------:R-:W-:Y:S01]  /*11c50*/  MUFU.EX2 R197, R197 ;  /* 0x000000c500c57308 */ /* 0x000fe20000000800 */
[----:B------:R-:W-:-:S07]  /*11c60*/  WARPGROUP.DEPBAR.LE gsb0, 0x0 ;  /* 0x00008000000079c5 */ /* 0x000fce0000010000 */
[----:B------:R-:W4:Y:S01]  /*11c70*/  MUFU.EX2 R154, R220 ;  /* 0x000000dc009a7308 */ /* 0x000f220000000800 */
[----:B------:R-:W-:-:S07]  /*11c80*/  VIADD R152, R174, 0x80 ;  /* 0x00000080ae987836 */ /* 0x000fce0000000000 */
[----:B------:R-:W5:Y:S01]  /*11c90*/  MUFU.EX2 R155, R199 ;  /* 0x000000c7009b7308 */ /* 0x000f620000000800 */
[----:B------:R-:W-:Y:S01]  /*11ca0*/  R2UR UR6, R152 ;  /* 0x00000000980672ca */ /* 0x000fe200000e0000 */
[----:B-1----:R-:W-:Y:S01]  /*11cb0*/  FADD.FTZ R152, R158, R156 ;  /* 0x0000009c9e987221 */ /* 0x002fe20000010000 */
[----:B------:R-:W-:-:S03]  /*11cc0*/  IMAD.MOV.U32 R153, RZ, RZ, 0x40000040 ;  /* 0x40000040ff997424 */ /* 0x000fc600078e00ff */
[----:B---3--:R-:W-:Y:S01]  /*11cd0*/  FADD.FTZ R152, R157, R152 ;  /* 0x000000989d987221 */ /* 0x008fe20000010000 */
[----:B------:R-:W-:Y:S02]  /*11ce0*/  F2FP.F16.F32.PACK_AB R156, R158, R192 ;  /* 0x000000c09e9c723e */ /* 0x000fe400000000ff */
[----:B------:R-:W-:Y:S01]  /*11cf0*/  R2UR UR7, R153 ;  /* 0x00000000990772ca */ /* 0x000fe200000e0000 */
[C---:B0-----:R-:W-:Y:S01]  /*11d00*/  FADD.FTZ R192, R159.reuse, R152 ;  /* 0x000000989fc07221 */ /* 0x041fe20000010000 */
[----:B------:R-:W-:Y:S02]  /*11d10*/  F2FP.F16.F32.PACK_AB R158, R159, R157 ;  /* 0x0000009d9f9e723e */ /* 0x000fe400000000ff */
[----:B----4-:R-:W-:Y:S02]  /*11d20*/  F2FP.F16.F32.PACK_AB R157, R154, R3 ;  /* 0x000000039a9d723e */ /* 0x010fe400000000ff */
[----:B-----5:R-:W-:-:S04]  /*11d30*/  F2FP.F16.F32.PACK_AB R159, R186, R155 ;  /* 0x0000009bba9f723e */ /* 0x020fc800000000ff */
[----:B------:R-:W-:-:S06]  /*11d40*/  WARPGROUP.ARRIVE ;  /* 0x00000000000079c5 */ /* 0x000fcc0000000000 */
[----:B------:R-:W-:Y:S01]  /*11d50*/  HGMMA.64x256x16.F32 R24, R156, gdesc[UR4].tnspB, R24, gsb0 ;  /* 0x43e000049c187df0 */ /* 0x000fe20008000818 */
[----:B------:R-:W-:Y:S01]  /*11d60*/  MUFU.EX2 R196, R196 ;  /* 0x000000c400c47308 */ /* 0x000fe20000000800 */
[----:B------:R-:W-:-:S07]  /*11d70*/  FADD.FTZ R192, R163, R192 ;  /* 0x000000c0a3c07221 */ /* 0x000fce0000010000 */
[----:B------:R-:W0:Y:S01]  /*11d80*/  MUFU.EX2 R195, R195 ;  /* 0x000000c300c37308 */ /* 0x000e220000000800 */
[----:B------:R-:W-:Y:S02]  /*11d90*/  VIADD R152, R174, 0x100 ;  /* 0x00000100ae987836 */ /* 0x000fe40000000000 */
[----:B------:R-:W-:-:S03]  /*11da0*/  IMAD.MOV.U32 R153, RZ, RZ, 0x40000040 ;  /* 0x40000040ff997424 */ /* 0x000fc600078e00ff */
[----:B------:R-:W-:Y:S02]  /*11db0*/  R2UR UR6, R152 ;  /* 0x00000000980672ca */ /* 0x000fe400000e0000 */
[----:B------:R-:W-:Y:S01]  /*11dc0*/  R2UR UR7, R153 ;  /* 0x00000000990772ca */ /* 0x000fe200000e0000 */
[----:B------:R-:W-:Y:S01]  /*11dd0*/  MUFU.EX2 R167, R167 ;  /* 0x000000a700a77308 */ /* 0x000fe20000000800 */
[-CC-:B------:R-:W-:Y:S01]  /*11de0*/  FFMA.FTZ R191, R0, R23.reuse, -R223.reuse ;  /* 0x0000001700bf7223 */ /* 0x180fe200000108df */
[----:B------:R-:W-:-:S06]  /*11df0*/  FFMA.FTZ R193, R193, R23, -R223 ;  /* 0x00000017c1c17223 */ /* 0x000fcc00000108df */
[----:B------:R-:W-:Y:S08]  /*11e00*/  MUFU.EX2 R165, R165 ;  /* 0x000000a500a57308 */ /* 0x000ff00000000800 */
[----:B------:R-:W-:Y:S08]  /*11e10*/  MUFU.EX2 R166, R166 ;  /* 0x000000a600a67308 */ /* 0x000ff00000000800 */
[----:B------:R-:W-:Y:S08]  /*11e20*/  MUFU.EX2 R191, R191 ;  /* 0x000000bf00bf7308 */ /* 0x000ff00000000800 */
[----:B------:R-:W-:Y:S08]  /*11e30*/  MUFU.EX2 R193, R193 ;  /* 0x000000c100c17308 */ /* 0x000ff00000000800 */
[----:B------:R-:W-:Y:S08]  /*11e40*/  MUFU.EX2 R194, R194 ;  /* 0x000000c200c27308 */ /* 0x000ff00000000800 */
[----:B------:R-:W-:Y:S01]  /*11e50*/  MUFU.EX2 R190, R190 ;  /* 0x000000be00be7308 */ /* 0x000fe20000000800 */
[----:B------:R-:W-:Y:S01]  /*11e60*/  IMAD.MOV.U32 R153, RZ, RZ, 0x40000040 ;  /* 0x40000040ff997424 */ /* 0x000fe200078e00ff */
[----:B------:R-:W-:Y:S01]  /*11e70*/  IADD3 R152, R174, 0x180, RZ ;  /* 0x00000180ae987810 */ /* 0x000fe20007ffe0ff */
[----:B------:R-:W-:-:S05]  /*11e80*/  WARPGROUP.DEPBAR.LE gsb0, 0x0 ;  /* 0x00008000000079c5 */ /* 0x000fca0000010000 */
[----:B------:R1:W3:Y:S08]  /*11e90*/  MUFU.EX2 R157, R160 ;  /* 0x000000a0009d7308 */ /* 0x0002f00000000800 */
[----:B------:R-:W4:Y:S01]  /*11ea0*/  MUFU.EX2 R156, R198 ;  /* 0x000000c6009c7308 */ /* 0x000f220000000800 */
[C---:B------:R-:W-:Y:S01]  /*11eb0*/  FADD.FTZ R158, R161.reuse, R192 ;  /* 0x000000c0a19e7221 */ /* 0x040fe20000010000 */
[----:B-1----:R-:W-:-:S02]  /*11ec0*/  F2FP.F16.F32.PACK_AB R160, R161, R163 ;  /* 0x000000a3a1a0723e */ /* 0x002fc400000000ff */
[----:B0-----:R-:W-:Y:S01]  /*11ed0*/  F2FP.F16.F32.PACK_AB R163, R195, R196 ;  /* 0x000000c4c3a3723e */ /* 0x001fe200000000ff */
[----:B---3--:R-:W-:-:S04]  /*11ee0*/  FADD.FTZ R158, R157, R158 ;  /* 0x0000009e9d9e7221 */ /* 0x008fc80000010000 */
[C---:B------:R-:W-:Y:S01]  /*11ef0*/  FADD.FTZ R158, R162.reuse, R158 ;  /* 0x0000009ea29e7221 */ /* 0x040fe20000010000 */
[----:B------:R-:W-:Y:S02]  /*11f00*/  F2FP.F16.F32.PACK_AB R162, R162, R157 ;  /* 0x0000009da2a2723e */ /* 0x000fe400000000ff */
[----:B----4-:R-:W-:-:S04]  /*11f10*/  F2FP.F16.F32.PACK_AB R161, R197, R156 ;  /* 0x0000009cc5a1723e */ /* 0x010fc800000000ff */
[----:B------:R-:W-:-:S06]  /*11f20*/  WARPGROUP.ARRIVE ;  /* 0x00000000000079c5 */ /* 0x000fcc0000000000 */
[----:B------:R-:W-:Y:S01]  /*11f30*/  HGMMA.64x256x16.F32 R24, R160, gdesc[UR4].tnspB, R24, gsb0 ;  /* 0x43e00004a0187df0 */ /* 0x000fe20008000818 */
[----:B------:R0:W1:Y:S01]  /*11f40*/  MUFU.EX2 R157, R164 ;  /* 0x000000a4009d7308 */ /* 0x0000620000000800 */
[----:B------:R-:W-:-:S04]  /*11f50*/  FADD.FTZ R158, R167, R158 ;  /* 0x0000009ea79e7221 */ /* 0x000fc80000010000 */
[----:B------:R-:W-:Y:S01]  /*11f60*/  FADD.FTZ R158, R165, R158 ;  /* 0x0000009ea59e7221 */ /* 0x000fe20000010000 */
[----:B------:R-:W-:Y:S02]  /*11f70*/  R2UR UR6, R152 ;  /* 0x00000000980672ca */ /* 0x000fe400000e0000 */
[----:B------:R-:W-:Y:S02]  /*11f80*/  R2UR UR7, R153 ;  /* 0x00000000990772ca */ /* 0x000fe400000e0000 */
[----:B0-----:R-:W-:Y:S02]  /*11f90*/  F2FP.F16.F32.PACK_AB R164, R165, R167 ;  /* 0x000000a7a5a4723e */ /* 0x001fe400000000ff */
[----:B------:R-:W-:Y:S01]  /*11fa0*/  F2FP.F16.F32.PACK_AB R165, R193, R191 ;  /* 0x000000bfc1a5723e */ /* 0x000fe200000000ff */
[----:B-1----:R-:W-:Y:S01]  /*11fb0*/  FADD.FTZ R158, R157, R158 ;  /* 0x0000009e9d9e7221 */ /* 0x002fe20000010000 */
[----:B------:R-:W-:-:S03]  /*11fc0*/  F2FP.F16.F32.PACK_AB R167, R190, R194 ;  /* 0x000000c2bea7723e */ /* 0x000fc600000000ff */
[C---:B------:R-:W-:Y:S01]  /*11fd0*/  FADD.FTZ R158, R166.reuse, R158 ;  /* 0x0000009ea69e7221 */ /* 0x040fe20000010000 */
[----:B------:R-:W-:Y:S01]  /*11fe0*/  F2FP.F16.F32.PACK_AB R166, R166, R157 ;  /* 0x0000009da6a6723e */ /* 0x000fe200000000ff */
[----:B------:R-:W0:Y:S01]  /*11ff0*/  MUFU.EX2 R184, R184 ;  /* 0x000000b800b87308 */ /* 0x000e220000000800 */
[-CC-:B------:R-:W-:Y:S01]  /*12000*/  FFMA.FTZ R187, R187, R23.reuse, -R223.reuse ;  /* 0x00000017bbbb7223 */ /* 0x180fe200000108df */
[-CC-:B------:R-:W-:Y:S01]  /*12010*/  FFMA.FTZ R188, R233, R23.reuse, -R223.reuse ;  /* 0x00000017e9bc7223 */ /* 0x180fe200000108df */
[----:B------:R-:W-:-:S05]  /*12020*/  FFMA.FTZ R189, R189, R23, -R223 ;  /* 0x00000017bdbd7223 */ /* 0x000fca00000108df */
[----:B------:R-:W1:Y:S01]  /*12030*/  MUFU.EX2 R169, R169 ;  /* 0x000000a900a97308 */ /* 0x000e620000000800 */
[----:B------:R-:W-:-:S07]  /*12040*/  IMAD.MOV.U32 R153, RZ, RZ, 0x40000040 ;  /* 0x40000040ff997424 */ /* 0x000fce00078e00ff */
[----:B------:R1:W-:Y:S01]  /*12050*/  MUFU.EX2 R159, R168 ;  /* 0x000000a8009f7308 */ /* 0x0003e20000000800 */
[----:B0-----:R-:W-:-:S07]  /*12060*/  FADD.FTZ R158, R184, R158 ;  /* 0x0000009eb89e7221 */ /* 0x001fce0000010000 */
[----:B------:R-:W-:Y:S08]  /*12070*/  MUFU.EX2 R170, R170 ;  /* 0x000000aa00aa7308 */ /* 0x000ff00000000800 */
[----:B------:R-:W-:Y:S08]  /*12080*/  MUFU.EX2 R157, R171 ;  /* 0x000000ab009d7308 */ /* 0x000ff00000000800 */
[----:B------:R-:W-:Y:S08]  /*12090*/  MUFU.EX2 R187, R187 ;  /* 0x000000bb00bb7308 */ /* 0x000ff00000000800 */
[----:B------:R-:W-:Y:S08]  /*120a0*/  MUFU.EX2 R188, R188 ;  /* 0x000000bc00bc7308 */ /* 0x000ff00000000800 */
[----:B------:R-:W0:Y:S01]  /*120b0*/  MUFU.EX2 R189, R189 ;  /* 0x000000bd00bd7308 */ /* 0x000e220000000800 */
[----:B------:R-:W-:Y:S01]  /*120c0*/  VIADD R152, R174, 0x200 ;  /* 0x00000200ae987836 */ /* 0x000fe20000000000 */
[----:B-1----:R-:W-:-:S02]  /*120d0*/  F2FP.F16.F32.PACK_AB R168, R169, R184 ;  /* 0x000000b8a9a8723e */ /* 0x002fc400000000ff */
[----:B0-----:R-:W-:Y:S01]  /*120e0*/  F2FP.F16.F32.PACK_AB R171, R189, R188 ;  /* 0x000000bcbdab723e */ /* 0x001fe200000000ff */
[----:B------:R-:W-:Y:S02]  /*120f0*/  WARPGROUP.DEPBAR.LE gsb0, 0x0 ;  /* 0x00008000000079c5 */ /* 0x000fe40000010000 */
[----:B------:R-:W-:-:S06]  /*12100*/  WARPGROUP.ARRIVE ;  /* 0x00000000000079c5 */ /* 0x000fcc0000000000 */
[----:B------:R-:W-:Y:S01]  /*12110*/  HGMMA.64x256x16.F32 R24, R164, gdesc[UR4].tnspB, R24, gsb0 ;  /* 0x43e00004a4187df0 */ /* 0x000fe20008000818 */
[----:B------:R-:W-:Y:S01]  /*12120*/  R2UR UR7, R153 ;  /* 0x00000000990772ca */ /* 0x000fe200000e0000 */
[----:B------:R-:W-:Y:S01]  /*12130*/  FADD.FTZ R153, R169, R158 ;  /* 0x0000009ea9997221 */ /* 0x000fe20000010000 */
[----:B------:R-:W-:-:S03]  /*12140*/  R2UR UR6, R152 ;  /* 0x00000000980672ca */ /* 0x000fc600000e0000 */
[----:B------:R-:W-:Y:S01]  /*12150*/  FADD.FTZ R153, R159, R153 ;  /* 0x000000999f997221 */ /* 0x000fe20000010000 */
[----:B------:R-:W-:-:S03]  /*12160*/  F2FP.F16.F32.PACK_AB R169, R187, R157 ;  /* 0x0000009dbba9723e */ /* 0x000fc600000000ff */
[C---:B------:R-:W-:Y:S01]  /*12170*/  FADD.FTZ R153, R170.reuse, R153 ;  /* 0x00000099aa997221 */ /* 0x040fe20000010000 */
[----:B------:R-:W-:Y:S01]  /*12180*/  F2FP.F16.F32.PACK_AB R170, R170, R159 ;  /* 0x0000009faaaa723e */ /* 0x000fe200000000ff */
[----:B------:R-:W0:Y:S01]  /*12190*/  MUFU.EX2 R181, R181 ;  /* 0x000000b500b57308 */ /* 0x000e220000000800 */
[-CC-:B------:R-:W-:Y:S01]  /*121a0*/  FFMA.FTZ R179, R179, R23.reuse, -R223.reuse ;  /* 0x00000017b3b37223 */ /* 0x180fe200000108df */
[-CC-:B------:R-:W-:Y:S01]  /*121b0*/  FFMA.FTZ R182, R182, R23.reuse, -R223.reuse ;  /* 0x00000017b6b67223 */ /* 0x180fe200000108df */
[-CC-:B------:R-:W-:Y:S01]  /*121c0*/  FFMA.FTZ R183, R183, R23.reuse, -R223.reuse ;  /* 0x00000017b7b77223 */ /* 0x180fe200000108df */
[----:B------:R-:W-:-:S04]  /*121d0*/  FFMA.FTZ R0, R225, R23, -R223 ;  /* 0x00000017e1007223 */ /* 0x000fc800000108df */
[----:B------:R-:W1:Y:S08]  /*121e0*/  MUFU.EX2 R173, R173 ;  /* 0x000000ad00ad7308 */ /* 0x000e700000000800 */
[----:B------:R-:W-:Y:S08]  /*121f0*/  MUFU.EX2 R159, R172 ;  /* 0x000000ac009f7308 */ /* 0x000ff00000000800 */
[----:B------:R-:W3:Y:S08]  /*12200*/  MUFU.EX2 R180, R180 ;  /* 0x000000b400b47308 */ /* 0x000ef00000000800 */
[----:B------:R0:W-:Y:S08]  /*12210*/  MUFU.EX2 R158, R0 ;  /* 0x00000000009e7308 */ /* 0x0001f00000000800 */
[----:B------:R-:W4:Y:S08]  /*12220*/  MUFU.EX2 R179, R179 ;  /* 0x000000b300b37308 */ /* 0x000f300000000800 */
[----:B------:R-:W-:Y:S08]  /*12230*/  MUFU.EX2 R182, R182 ;  /* 0x000000b600b67308 */ /* 0x000ff00000000800 */
[----:B------:R-:W5:Y:S01]  /*12240*/  MUFU.EX2 R183, R183 ;  /* 0x000000b700b77308 */ /* 0x000f620000000800 */
[----:B------:R-:W-:-:S02]  /*12250*/  VIADD R152, R174, 0x280 ;  /* 0x00000280ae987836 */ /* 0x000fc40000000000 */
[----:B0-----:R-:W-:Y:S01]  /*12260*/  FADD.FTZ R0, R181, R153 ;  /* 0x00000099b5007221 */ /* 0x001fe20000010000 */
[----:B------:R-:W-:Y:S01]  /*12270*/  MOV R153, 0x40000040 ;  /* 0x4000004000997802 */ /* 0x000fe20000000f00 */
[----:B------:R-:W-:Y:S01]  /*12280*/  FADD.FTZ R185, R175, R185 ;  /* 0x000000b9afb97221 */ /* 0x000fe20000010000 */
[C---:B-1----:R-:W-:Y:S01]  /*12290*/  F2FP.F16.F32.PACK_AB R172, R173.reuse, R181 ;  /* 0x000000b5adac723e */ /* 0x042fe200000000ff */
[----:B------:R-:W-:Y:S01]  /*122a0*/  FADD.FTZ R0, R173, R0 ;  /* 0x00000000ad007221 */ /* 0x000fe20000010000 */
[----:B---3--:R-:W-:Y:S02]  /*122b0*/  F2FP.F16.F32.PACK_AB R174, R180, R159 ;  /* 0x0000009fb4ae723e */ /* 0x008fe400000000ff */
[----:B----4-:R-:W-:Y:S02]  /*122c0*/  F2FP.F16.F32.PACK_AB R173, R179, R158 ;  /* 0x0000009eb3ad723e */ /* 0x010fe400000000ff */
[----:B-----5:R-:W-:Y:S01]  /*122d0*/  F2FP.F16.F32.PACK_AB R175, R183, R182 ;  /* 0x000000b6b7af723e */ /* 0x020fe200000000ff */
[----:B------:R-:W-:-:S02]  /*122e0*/  WARPGROUP.DEPBAR.LE gsb0, 0x0 ;  /* 0x00008000000079c5 */ /* 0x000fc40000010000 */
[----:B------:R-:W-:-:S06]  /*122f0*/  WARPGROUP.ARRIVE ;  /* 0x00000000000079c5 */ /* 0x000fcc0000000000 */
[----:B------:R-:W-:Y:S01]  /*12300*/  HGMMA.64x256x16.F32 R24, R168, gdesc[UR4].tnspB, R24, gsb0 ;  /* 0x43e00004a8187df0 */ /* 0x000fe20008000818 */
[----:B------:R-:W-:Y:S02]  /*12310*/  R2UR UR6, R152 ;  /* 0x00000000980672ca */ /* 0x000fe400000e0000 */
[----:B------:R-:W-:Y:S01]  /*12320*/  R2UR UR7, R153 ;  /* 0x00000000990772ca */ /* 0x000fe200000e0000 */
        /* <DEDUP_REMOVED lines=15> */
[----:B------:R-:W-:-:S03]  /*12420*/  ISETP.GT.AND P2, PT, R210, RZ, PT ;  /* 0x000000ffd200720c */ /* 0x000fc60003f44270 */
[----:B------:R-:W-:Y:S01]  /*12430*/  FADD.FTZ R189, R189, R188 ;  /* 0x000000bcbdbd7221 */ /* 0x000fe20000010000 */
[----:B------:R-:W-:-:S03]  /*12440*/  @!P1 VIADD R211, R211, 0x32460 ;  /* 0x00032460d3d39836 */ /* 0x000fc60000000000 */
[----:B------:R-:W-:Y:S02]  /*12450*/  FADD.FTZ R158, R158, R189 ;  /* 0x000000bd9e9e7221 */ /* 0x000fe40000010000 */
[----:B------:R-:W-:Y:S02]  /*12460*/  @!P1 PRMT R211, RZ, 0x654, R211 ;  /* 0x00000654ffd39816 */ /* 0x000fe400000000d3 */
[----:B------:R-:W-:Y:S01]  /*12470*/  FADD.FTZ R179, R179, R158 ;  /* 0x0000009eb3b37221 */ /* 0x000fe20000010000 */
[----:B------:R-:W-:-:S03]  /*12480*/  FADD.FTZ R0, R159, R0 ;  /* 0x000000009f007221 */ /* 0x000fc60000010000 */
[----:B------:R-:W-:Y:S01]  /*12490*/  FADD.FTZ R182, R182, R179 ;  /* 0x000000b3b6b67221 */ /* 0x000fe20000010000 */
[----:B------:R-:W-:Y:S01]  /*124a0*/  FADD.FTZ R0, R180, R0 ;  /* 0x00000000b4007221 */ /* 0x000fe20000010000 */
[----:B------:R-:W-:Y:S02]  /*124b0*/  VIADD R210, R210, 0xffffffff ;  /* 0xffffffffd2d27836 */ /* 0x000fe40000000000 */
[----:B------:R-:W-:Y:S01]  /*124c0*/  FADD.FTZ R3, R183, R182 ;  /* 0x000000b6b7037221 */ /* 0x000fe20000010000 */
[----:B------:R-:W-:Y:S02]  /*124d0*/  IMAD.MOV.U32 R220, RZ, RZ, R177 ;  /* 0x000000ffffdc7224 */ /* 0x000fe400078e00b1 */
[----:B------:R-:W-:Y:S01]  /*124e0*/  IMAD.MOV.U32 R221, RZ, RZ, R176 ;  /* 0x000000ffffdd7224 */ /* 0x000fe200078e00b0 */
[----:B------:R-:W-:Y:S02]  /*124f0*/  WARPGROUP.DEPBAR.LE gsb0, 0x0 ;  /* 0x00008000000079c5 */ /* 0x000fe40000010000 */
[----:B------:R-:W-:-:S06]  /*12500*/  WARPGROUP.ARRIVE ;  /* 0x00000000000079c5 */ /* 0x000fcc0000000000 */
[----:B------:R-:W-:Y:S03]  /*12510*/  HGMMA.64x256x16.F32 R24, R172, gdesc[UR4].tnspB, R24, gsb0 ;  /* 0x43e00004ac187df0 */ /* 0x000fe60008000818 */
[----:B------:R-:W-:Y:S02]  /*12520*/  WARPGROUP.DEPBAR.LE gsb0, 0x0 ;  /* 0x00008000000079c5 */ /* 0x000fe40000010000 */
[----:B------:R2:W-:Y:S01]  /*12530*/  @!P1 SYNCS.ARRIVE.TRANS64.RED.A1T0 RZ, [R211+URZ], RZ ;  /* 0x000000ffd3ff99a7 */ /* 0x0005e2000810043f */
[----:B------:R-:W-:Y:S05]  /*12540*/  @P2 BRA `(.L_x_11688) ;  /* 0xffffffd0007c2947 */ /* 0x000fea000383ffff */
.L_x_11678:
[----:B------:R-:W3:Y:S01]  /*12550*/  LDL.LU R172, [R1+0x60] ;  /* 0x0000600001ac7983 */ /* 0x000ee20000300800 */
[----:B------:R-:W-:Y:S05]  /*12560*/  WARPSYNC.ALL ;  /* 0x0000000000007948 */ /* 0x000fea0003800000 */
[----:B------:R-:W1:Y:S01]  /*12570*/  SHFL.BFLY PT, R5, R0, 0x2, 0x1f ;  /* 0x0c401f0000057f89 */ /* 0x000e6200000e0000 */
[----:B------:R-:W-:Y:S01]  /*12580*/  MOV R8, RZ ;  /* 0x000000ff00087202 */ /* 0x000fe20000000f00 */
[----:B------:R-:W-:Y:S01]  /*12590*/  VIADD R2, R2, 0x1 ;  /* 0x0000000102027836 */ /* 0x000fe20000000000 */
[----:B------:R4:W-:Y:S08]  /*125a0*/  BAR.ARV R178, 0x100 ;  /* 0x000400b20000751d */ /* 0x0009f00000002000 */
[----:B------:R-:W-:Y:S06]  /*125b0*/  BAR.ARV 0x8, 0x120 ;  /* 0x0204800000007b1d */ /* 0x000fec0000002000 */
[----:B------:R-:W-:Y:S01]  /*125c0*/  ISETP.NE.AND P0, PT, R2, 0x2, PT ;  /* 0x000000020200780c */ /* 0x000fe20003f05270 */
[----:B------:R-:W5:Y:S01]  /*125d0*/  SHFL.BFLY PT, R6, R3, 0x2, 0x1f ;  /* 0x0c401f0003067f89 */ /* 0x000f6200000e0000 */
[----:B------:R-:W-:-:S02]  /*125e0*/  PLOP3.LUT P1, PT, PT, PT, PT, 0x8, 0x0 ;  /* 0x000000000000781c */ /* 0x000fc40003f2e170 */
[----:B------:R-:W-:Y:S01]  /*125f0*/  SEL R2, R2, RZ, P0 ;  /* 0x000000ff02027207 */ /* 0x000fe20000000000 */
[----:B-1----:R-:W-:Y:S01]  /*12600*/  FADD.FTZ R4, R5, R0 ;  /* 0x0000000005047221 */ /* 0x002fe20000010000 */
[----:B------:R-:W-:-:S04]  /*12610*/  IMAD.MOV.U32 R0, RZ, RZ, RZ ;  /* 0x000000ffff007224 */ /* 0x000fc800078e00ff */
[----:B------:R-:W1:Y:S01]  /*12620*/  SHFL.BFLY PT, R5, R4, 0x1, 0x1f ;  /* 0x0c201f0004057f89 */ /* 0x000e6200000e0000 */
[----:B-----5:R-:W-:Y:S01]  /*12630*/  FADD.FTZ R7, R6, R3 ;  /* 0x0000000306077221 */ /* 0x020fe20000010000 */
[----:B------:R-:W-:-:S04]  /*12640*/  IMAD.MOV.U32 R3, RZ, RZ, -0x800000 ;  /* 0xff800000ff037424 */ /* 0x000fc800078e00ff */
[----:B------:R-:W5:Y:S01]  /*12650*/  SHFL.BFLY PT, R6, R7, 0x1, 0x1f ;  /* 0x0c201f0007067f89 */ /* 0x000f6200000e0000 */
[----:B-1----:R-:W-:Y:S01]  /*12660*/  FADD.FTZ R5, R4, R5 ;  /* 0x0000000504057221 */ /* 0x002fe20000010000 */
[----:B------:R-:W-:-:S04]  /*12670*/  SEL R4, RZ, 0x1, P0 ;  /* 0x00000001ff047807 */ /* 0x000fc80000000000 */
[----:B------:R-:W-:Y:S02]  /*12680*/  FSETP.NE.FTZ.AND P2, PT, R5, RZ, PT ;  /* 0x000000ff0500720b */ /* 0x000fe40003f55000 */
[----:B------:R-:W-:Y:S01]  /*12690*/  LOP3.LUT R19, R19, R4, RZ, 0x3c, !PT ;  /* 0x0000000413137212 */ /* 0x000fe200078e3cff */
[----:B------:R-:W-:-:S10]  /*126a0*/  IMAD.MOV.U32 R4, RZ, RZ, -0x800000 ;  /* 0xff800000ff047424 */ /* 0x000fd400078e00ff */
[----:B------:R-:W1:Y:S01]  /*126b0*/  @P2 MUFU.RCP R8, R5 ;  /* 0x0000000500082308 */ /* 0x000e620000001000 */
[----:B-----5:R-:W-:Y:S01]  /*126c0*/  FADD.FTZ R6, R7, R6 ;  /* 0x0000000607067221 */ /* 0x020fe20000010000 */
[----:B------:R-:W-:-:S04]  /*126d0*/  @P2 FMUL.FTZ R7, R23, 0.69314718246459960938 ;  /* 0x3f31721817072820 */ /* 0x000fc80000410000 */
[----:B------:R-:W-:Y:S01]  /*126e0*/  FSETP.NE.FTZ.AND P3, PT, R6, RZ, PT ;  /* 0x000000ff0600720b */ /* 0x000fe20003f75000 */
[-C--:B-1----:R-:W-:Y:S01]  /*126f0*/  FMUL.FTZ R24, R24, R8.reuse ;  /* 0x0000000818187220 */ /* 0x082fe20000410000 */
[-C--:B------:R-:W-:Y:S01]  /*12700*/  FMUL.FTZ R25, R25, R8.reuse ;  /* 0x0000000819197220 */ /* 0x080fe20000410000 */
[----:B------:R-:W-:-:S10]  /*12710*/  FMUL.FTZ R28, R28, R8 ;  /* 0x000000081c1c7220 */ /* 0x000fd40000410000 */
[----:B------:R-:W1:Y:S01]  /*12720*/  @P3 MUFU.RCP R0, R6 ;  /* 0x0000000600003308 */ /* 0x000e620000001000 */
        /* <DEDUP_REMOVED lines=61> */
[----:B------:R-:W5:Y:S01]  /*12b00*/  @P3 MUFU.LG2 R6, R6 ;  /* 0x0000000600063308 */ /* 0x000f620000000c00 */
[----:B------:R-:W-:Y:S01]  /*12b10*/  @P3 FMUL.FTZ R9, R23, 0.69314718246459960938 ;  /* 0x3f31721817093820 */ /* 0x000fe20000410000 */
[-C--:B-1----:R-:W-:Y:S01]  /*12b20*/  FMUL.FTZ R160, R27, R0.reuse ;  /* 0x000000001ba07220 */ /* 0x082fe20000410000 */
[-C--:B------:R-:W-:Y:S01]  /*12b30*/  FMUL.FTZ R158, R35, R0.reuse ;  /* 0x00000000239e7220 */ /* 0x080fe20000410000 */
[-C--:B------:R-:W-:Y:S01]  /*12b40*/  FMUL.FTZ R156, R43, R0.reuse ;  /* 0x000000002b9c7220 */ /* 0x080fe20000410000 */
[-C--:B0-----:R-:W-:Y:S01]  /*12b50*/  FMUL.FTZ R154, R51, R0.reuse ;  /* 0x00000000339a7220 */ /* 0x081fe20000410000 */
[-C--:B------:R-:W-:Y:S01]  /*12b60*/  FMUL.FTZ R152, R59, R0.reuse ;  /* 0x000000003b987220 */ /* 0x080fe20000410000 */
[-C--:B------:R-:W-:Y:S01]  /*12b70*/  FMUL.FTZ R116, R67, R0.reuse ;  /* 0x0000000043747220 */ /* 0x080fe20000410000 */
[----:B------:R0:W1:Y:S01]  /*12b80*/  @P2 MUFU.LG2 R8, R5 ;  /* 0x0000000500082308 */ /* 0x0000620000000c00 */
        /* <DEDUP_REMOVED lines=8> */
[----:B-----5:R-:W-:Y:S01]  /*12c10*/  @P3 FMUL.FTZ R6, R6, 0.69314718246459960938 ;  /* 0x3f31721806063820 */ /* 0x020fe20000410000 */
[-C--:B0-----:R-:W-:Y:S01]  /*12c20*/  FMUL.FTZ R5, R75, R0.reuse ;  /* 0x000000004b057220 */ /* 0x081fe20000410000 */
        /* <DEDUP_REMOVED lines=52> */
[----:B---3--:R-:W-:-:S05]  /*12f70*/  IADD3 R172, R172, 0x1, RZ ;  /* 0x00000001acac7810 */ /* 0x008fca0007ffe0ff */
[----:B------:R4:W-:Y:S02]  /*12f80*/  STL [R1+0x60], R172 ;  /* 0x000060ac01007387 */ /* 0x0009e40000100800 */
.L_x_11610:
[----:B------:R-:W-:Y:S05]  /*12f90*/  WARPSYNC.ALL ;  /* 0x0000000000007948 */ /* 0x000fea0003800000 */
[----:B------:R-:W1:Y:S08]  /*12fa0*/  S2UR UR5, SR_CgaCtaId ;  /* 0x00000000000579c3 */ /* 0x000e700000008800 */
[----:B------:R-:W-:Y:S06]  /*12fb0*/  BAR.SYNC.DEFER_BLOCKING 0x5, 0x120 ;  /* 0x0144800000007b1d */ /* 0x000fec0000010000 */
[----:B------:R-:W-:Y:S01]  /*12fc0*/  UMOV UR4, 0x400 ;  /* 0x0000040000047882 */ /* 0x000fe20000000000 */
[----:B------:R-:W-:Y:S01]  /*12fd0*/  BSSY B0, `(.L_x_11689) ;  /* 0x00002af000007945 */ /* 0x000fe20003800000 */
[----:B-1----:R-:W-:-:S06]  /*12fe0*/  ULEA UR4, UR5, UR4, 0x18 ;  /* 0x0000000405047291 */ /* 0x002fcc000f8ec03f */
[----:B------:R-:W-:-:S05]  /*12ff0*/  IMAD.U32 R17, RZ, RZ, UR4 ;  /* 0x00000004ff117e24 */ /* 0x000fca000f8e00ff */
[----:B0-----:R-:W0:Y:S04]  /*13000*/  LDS.128 R8, [R17+0x324d0] ;  /* 0x0324d00011087984 */ /* 0x001e280000000c00 */
[----:B0-----:R0:W-:Y:S04]  /*13010*/  STL.64 [R1+0x10], R8 ;  /* 0x0000100801007387 */ /* 0x0011e80000100a00 */
[----:B------:R0:W-:Y:S01]  /*13020*/  STL.64 [R1+0x18], R10 ;  /* 0x0000180a01007387 */ /* 0x0001e20000100a00 */
[----:B------:R-:W-:Y:S06]  /*13030*/  BAR.ARV 0x4, 0x120 ;  /* 0x0104800000007b1d */ /* 0x000fec0000002000 */
[----:B------:R-:W-:Y:S05]  /*13040*/  @P1 BRA `(.L_x_11690) ;  /* 0x0000001c00981947 */ /* 0x000fea0003800000 */
[----:B0-----:R-:W3:Y:S04]  /*13050*/  LDL R9, [R1+0x74] ;  /* 0x0000740001097983 */ /* 0x001ee80000100800 */
[----:B------:R-:W3:Y:S04]  /*13060*/  LDL.64 R188, [R1+0x40] ;  /* 0x0000400001bc7983 */ /* 0x000ee80000100a00 */
[----:B--2-4-:R-:W2:Y:S04]  /*13070*/  LDL.LU R178, [R1+0x54] ;  /* 0x0000540001b27983 */ /* 0x014ea80000300800 */
[----:B------:R-:W4:Y:S01]  /*13080*/  LDL.LU R176, [R1+0x58] ;  /* 0x0000580001b07983 */ /* 0x000f220000300800 */
[----:B------:R-:W0:Y:S01]  /*13090*/  S2R R8, SR_SWINHI ;  /* 0x0000000000087919 */ /* 0x000e220000002f00 */
[----:B------:R-:W-:Y:S05]  /*130a0*/  WARPSYNC.ALL ;  /* 0x0000000000007948 */ /* 0x000fea0003800000 */
[----:B------:R-:W-:Y:S01]  /*130b0*/  F2FP.F16.F32.PACK_AB R24, R25, R24 ;  /* 0x000000181918723e */ /* 0x000fe200000000ff */
[----:B------:R-:W-:Y:S01]  /*130c0*/  ULDC.64 UR4, c[0x0][0xcd8] ;  /* 0x0003360000047ab9 */ /* 0x000fe20000000a00 */
[----:B------:R-:W-:Y:S01]  /*130d0*/  F2FP.F16.F32.PACK_AB R32, R33, R32 ;  /* 0x000000202120723e */ /* 0x000fe200000000ff */
[----:B------:R1:W4:Y:S01]  /*130e0*/  LDL.64 R186, [R1+0x40] ;  /* 0x0000400001ba7983 */ /* 0x0003220000100a00 */
[----:B------:R-:W-:-:S02]  /*130f0*/  F2FP.F16.F32.PACK_AB R27, R159, R27 ;  /* 0x0000001b9f1b723e */ /* 0x000fc400000000ff */
[----:B------:R-:W-:Y:S01]  /*13100*/  F2FP.F16.F32.PACK_AB R40, R41, R40 ;  /* 0x000000282928723e */ /* 0x000fe200000000ff */
[----:B------:R-:W4:Y:S01]  /*13110*/  LDL R174, [R1+0x24] ;  /* 0x0000240001ae7983 */ /* 0x000f220000100800 */
[----:B------:R-:W-:Y:S02]  /*13120*/  MOV R6, R17 ;  /* 0x0000001100067202 */ /* 0x000fe40000000f00 */
[----:B0-----:R-:W-:Y:S02]  /*13130*/  MOV R7, R8 ;  /* 0x0000000800077202 */ /* 0x001fe40000000f00 */
        /* <DEDUP_REMOVED lines=52> */
[----:B------:R-:W-:Y:S02]  /*13480*/  IMAD.MOV.U32 R23, RZ, RZ, RZ ;  /* 0x000000ffff177224 */ /* 0x000fe400078e00ff */
[----:B---3--:R-:W-:-:S03]  /*13490*/  IMAD.WIDE R110, R9, 0x2, R6 ;  /* 0x00000002096e7825 */ /* 0x008fc600078e0206 */
[C---:B------:R-:W-:Y:S02]  /*134a0*/  IADD3 R175, P2, R110.reuse, 0x40, RZ ;  /* 0x000000406eaf7810 */ /* 0x040fe40007f5e0ff */
[C---:B------:R-:W-:Y:S02]  /*134b0*/  IADD3 R173, P1, R110.reuse, 0x20, RZ ;  /* 0x000000206ead7810 */ /* 0x040fe40007f3e0ff */
[C---:B------:R-:W-:Y:S02]  /*134c0*/  IADD3 R177, P3, R110.reuse, 0x60, RZ ;  /* 0x000000606eb17810 */ /* 0x040fe40007f7e0ff */
[----:B------:R-:W-:Y:S02]  /*134d0*/  LOP3.LUT R14, R175, 0x380, RZ, 0xc0, !PT ;  /* 0x00000380af0e7812 */ /* 0x000fe400078ec0ff */
[----:B------:R-:W-:Y:S02]  /*134e0*/  LOP3.LUT R12, R173, 0x380, RZ, 0xc0, !PT ;  /* 0x00000380ad0c7812 */ /* 0x000fe400078ec0ff */
[----:B------:R-:W-:-:S02]  /*134f0*/  IADD3 R179, P4, R110, 0x4000, RZ ;  /* 0x000040006eb37810 */ /* 0x000fc40007f9e0ff */
[----:B------:R-:W-:Y:S01]  /*13500*/  LOP3.LUT R20, R177, 0x380, RZ, 0xc0, !PT ;  /* 0x00000380b1147812 */ /* 0x000fe200078ec0ff */
[--C-:B------:R-:W-:Y:S01]  /*13510*/  IMAD.X R21, RZ, RZ, R111.reuse, P3 ;  /* 0x000000ffff157224 */ /* 0x100fe200018e066f */
[----:B------:R-:W-:Y:S01]  /*13520*/  SHF.R.U64 R14, R14, 0x3, RZ ;  /* 0x000000030e0e7819 */ /* 0x000fe200000012ff */
[--C-:B------:R-:W-:Y:S01]  /*13530*/  IMAD.X R15, RZ, RZ, R111.reuse, P2 ;  /* 0x000000ffff0f7224 */ /* 0x100fe200010e066f */
[----:B------:R-:W-:Y:S02]  /*13540*/  IADD3 R70, P3, R110, 0x8020, RZ ;  /* 0x000080206e467810 */ /* 0x000fe40007f7e0ff */
[----:B------:R-:W-:Y:S01]  /*13550*/  SHF.R.U64 R12, R12, 0x3, RZ ;  /* 0x000000030c0c7819 */ /* 0x000fe200000012ff */
[----:B------:R-:W-:Y:S01]  /*13560*/  IMAD.X R13, RZ, RZ, R111, P1 ;  /* 0x000000ffff0d7224 */ /* 0x000fe200008e066f */
[----:B------:R-:W-:Y:S02]  /*13570*/  IADD3 R62, P2, R110, 0x8000, RZ ;  /* 0x000080006e3e7810 */ /* 0x000fe40007f5e0ff */
[----:B-----5:R-:W-:-:S02]  /*13580*/  IADD3.X R31, RZ, R111, RZ, P4, !PT ;  /* 0x0000006fff1f7210 */ /* 0x020fc400027fe4ff */
[----:B------:R-:W-:Y:S02]  /*13590*/  SHF.R.U64 R20, R20, 0x3, RZ ;  /* 0x0000000314147819 */ /* 0x000fe400000012ff */
[C---:B------:R-:W-:Y:S02]  /*135a0*/  IADD3 R181, P5, R110.reuse, 0x4020, RZ ;  /* 0x000040206eb57810 */ /* 0x040fe40007fbe0ff */
[C---:B------:R-:W-:Y:S02]  /*135b0*/  IADD3 R94, P4, R110.reuse, 0x8040, RZ ;  /* 0x000080406e5e7810 */ /* 0x040fe40007f9e0ff */
[----:B------:R-:W-:Y:S02]  /*135c0*/  IADD3 R185, P1, R110, 0x4060, RZ ;  /* 0x000040606eb97810 */ /* 0x000fe40007f3e0ff */
[----:B------:R-:W-:Y:S02]  /*135d0*/  LOP3.LUT R14, R14, R175, RZ, 0x3c, !PT ;  /* 0x000000af0e0e7212 */ /* 0x000fe400078e3cff */
[----:B------:R-:W-:-:S02]  /*135e0*/  LOP3.LUT R30, R179, 0x380, RZ, 0xc0, !PT ;  /* 0x00000380b31e7812 */ /* 0x000fc400078ec0ff */
[C---:B------:R-:W-:Y:S02]  /*135f0*/  LOP3.LUT R11, R110.reuse, 0x380, RZ, 0xc0, !PT ;  /* 0x000003806e0b7812 */ /* 0x040fe400078ec0ff */
[----:B------:R-:W-:Y:S02]  /*13600*/  IADD3 R183, P0, R110, 0x4040, RZ ;  /* 0x000040406eb77810 */ /* 0x000fe40007f1e0ff */
[----:B------:R-:W-:Y:S02]  /*13610*/  LOP3.LUT R12, R12, R173, RZ, 0x3c, !PT ;  /* 0x000000ad0c0c7212 */ /* 0x000fe400078e3cff */
[----:B------:R-:W-:Y:S02]  /*13620*/  LOP3.LUT R175, R70, 0x380, RZ, 0xc0, !PT ;  /* 0x0000038046af7812 */ /* 0x000fe400078ec0ff */
[----:B------:R-:W-:Y:S02]  /*13630*/  LOP3.LUT R20, R20, R177, RZ, 0x3c, !PT ;  /* 0x000000b114147212 */ /* 0x000fe400078e3cff */
[----:B------:R-:W-:Y:S01]  /*13640*/  LOP3.LUT R173, R62, 0x380, RZ, 0xc0, !PT ;  /* 0x000003803ead7812 */ /* 0x000fe200078ec0ff */
[--C-:B------:R-:W-:Y:S01]  /*13650*/  IMAD.X R39, RZ, RZ, R111.reuse, P5 ;  /* 0x000000ffff277224 */ /* 0x100fe200028e066f */
[----:B------:R-:W-:Y:S01]  /*13660*/  LOP3.LUT R177, R94, 0x380, RZ, 0xc0, !PT ;  /* 0x000003805eb17812 */ /* 0x000fe200078ec0ff */
[--C-:B------:R-:W-:Y:S01]  /*13670*/  IMAD.X R55, RZ, RZ, R111.reuse, P1 ;  /* 0x000000ffff377224 */ /* 0x100fe200008e066f */
[----:B------:R-:W-:Y:S01]  /*13680*/  SHF.R.U64 R30, R30, 0x3, RZ ;  /* 0x000000031e1e7819 */ /* 0x000fe200000012ff */
[----:B------:R-:W-:Y:S01]  /*13690*/  IMAD.X R47, RZ, RZ, R111, P0 ;  /* 0x000000ffff2f7224 */ /* 0x000fe200000e066f */
[----:B------:R-:W-:-:S02]  /*136a0*/  IADD3 R98, P5, R110, 0x8060, RZ ;  /* 0x000080606e627810 */ /* 0x000fc40007fbe0ff */
[----:B------:R-:W-:Y:S02]  /*136b0*/  SHF.R.U64 R11, R11, 0x3, RZ ;  /* 0x000000030b0b7819 */ /* 0x000fe400000012ff */
[----:B------:R-:W-:Y:S01]  /*136c0*/  SHF.R.U64 R175, R175, 0x3, RZ ;  /* 0x00000003afaf7819 */ /* 0x000fe200000012ff */
[----:B------:R-:W-:Y:S01]  /*136d0*/  IMAD.X R63, RZ, RZ, R111, P2 ;  /* 0x000000ffff3f7224 */ /* 0x000fe200010e066f */
[C---:B------:R-:W-:Y:S02]  /*136e0*/  IADD3 R106, P1, R110.reuse, 0xc020, RZ ;  /* 0x0000c0206e6a7810 */ /* 0x040fe40007f3e0ff */
[----:B------:R-:W-:Y:S02]  /*136f0*/  LOP3.LUT R38, R181, 0x380, RZ, 0xc0, !PT ;  /* 0x00000380b5267812 */ /* 0x000fe400078ec0ff */
[----:B------:R-:W-:Y:S02]  /*13700*/  SHF.R.U64 R173, R173, 0x3, RZ ;  /* 0x00000003adad7819 */ /* 0x000fe400000012ff */
[----:B------:R-:W-:-:S02]  /*13710*/  IADD3 R8, P0, R110, 0xc000, RZ ;  /* 0x0000c0006e087810 */ /* 0x000fc40007f1e0ff */
[----:B------:R-:W-:Y:S02]  /*13720*/  IADD3.X R71, RZ, R111, RZ, P3, !PT ;  /* 0x0000006fff477210 */ /* 0x000fe40001ffe4ff */
[----:B------:R-:W-:Y:S02]  /*13730*/  LOP3.LUT R46, R183, 0x380, RZ, 0xc0, !PT ;  /* 0x00000380b72e7812 */ /* 0x000fe400078ec0ff */
[----:B------:R-:W-:Y:S02]  /*13740*/  SHF.R.U64 R177, R177, 0x3, RZ ;  /* 0x00000003b1b17819 */ /* 0x000fe400000012ff */
[C---:B------:R-:W-:Y:S02]  /*13750*/  IADD3 R151, P2, R110.reuse, 0xc040, RZ ;  /* 0x0000c0406e977810 */ /* 0x040fe40007f5e0ff */
[----:B------:R-:W-:Y:S02]  /*13760*/  IADD3 R10, P3, R110, 0xc060, RZ ;  /* 0x0000c0606e0a7810 */ /* 0x000fe40007f7e0ff */
[----:B------:R-:W-:-:S02]  /*13770*/  LOP3.LUT R54, R185, 0x380, RZ, 0xc0, !PT ;  /* 0x00000380b9367812 */ /* 0x000fc400078ec0ff */
[----:B------:R-:W-:Y:S02]  /*13780*/  LOP3.LUT R30, R30, R179, RZ, 0x3c, !PT ;  /* 0x000000b31e1e7212 */ /* 0x000fe400078e3cff */
[----:B------:R-:W-:Y:S02]  /*13790*/  LOP3.LUT R110, R11, R110, RZ, 0x3c, !PT ;  /* 0x0000006e0b6e7212 */ /* 0x000fe400078e3cff */
[----:B------:R-:W-:Y:S02]  /*137a0*/  LOP3.LUT R179, R98, 0x380, RZ, 0xc0, !PT ;  /* 0x0000038062b37812 */ /* 0x000fe400078ec0ff */
[----:B------:R-:W-:Y:S02]  /*137b0*/  LOP3.LUT R70, R175, R70, RZ, 0x3c, !PT ;  /* 0x00000046af467212 */ /* 0x000fe400078e3cff */
[----:B------:R-:W-:Y:S02]  /*137c0*/  SHF.R.U64 R38, R38, 0x3, RZ ;  /* 0x0000000326267819 */ /* 0x000fe400000012ff */
[----:B------:R-:W-:-:S02]  /*137d0*/  LOP3.LUT R62, R173, R62, RZ, 0x3c, !PT ;  /* 0x0000003ead3e7212 */ /* 0x000fc400078e3cff */
[----:B------:R-:W-:Y:S02]  /*137e0*/  LOP3.LUT R175, R106, 0x380, RZ, 0xc0, !PT ;  /* 0x000003806aaf7812 */ /* 0x000fe400078ec0ff */
[----:B------:R-:W-:Y:S02]  /*137f0*/  SHF.R.U64 R46, R46, 0x3, RZ ;  /* 0x000000032e2e7819 */ /* 0x000fe400000012ff */
[----:B------:R-:W-:Y:S02]  /*13800*/  LOP3.LUT R94, R177, R94, RZ, 0x3c, !PT ;  /* 0x0000005eb15e7212 */ /* 0x000fe400078e3cff */
[----:B------:R-:W-:Y:S02]  /*13810*/  LOP3.LUT R173, R8, 0x380, RZ, 0xc0, !PT ;  /* 0x0000038008ad7812 */ /* 0x000fe400078ec0ff */
[----:B------:R-:W-:Y:S02]  /*13820*/  SHF.R.U64 R54, R54, 0x3, RZ ;  /* 0x0000000336367819 */ /* 0x000fe400000012ff */
[----:B------:R-:W-:-:S02]  /*13830*/  LOP3.LUT R172, R151, 0x380, RZ, 0xc0, !PT ;  /* 0x0000038097ac7812 */ /* 0x000fc400078ec0ff */
[----:B------:R-:W-:Y:S02]  /*13840*/  LOP3.LUT R177, R10, 0x380, RZ, 0xc0, !PT ;  /* 0x000003800ab17812 */ /* 0x000fe400078ec0ff */
[----:B------:R-:W-:Y:S02]  /*13850*/  SHF.R.U64 R179, R179, 0x3, RZ ;  /* 0x00000003b3b37819 */ /* 0x000fe400000012ff */
[----:B------:R-:W-:Y:S01]  /*13860*/  MOV R110, R110 ;  /* 0x0000006e006e7202 */ /* 0x000fe20000000f00 */
[----:B------:R-:W-:Y:S01]  /*13870*/  BAR.SYNC.DEFER_BLOCKING 0x1, 0x100 ;  /* 0x0044000000007b1d */ /* 0x000fe20000010000 */
[----:B------:R-:W-:Y:S02]  /*13880*/  LOP3.LUT R38, R38, R181, RZ, 0x3c, !PT ;  /* 0x000000b526267212 */ /* 0x000fe400078e3cff */
[----:B------:R-:W-:Y:S02]  /*13890*/  SHF.R.U64 R175, R175, 0x3, RZ ;  /* 0x00000003afaf7819 */ /* 0x000fe400000012ff */
[----:B------:R-:W-:Y:S01]  /*138a0*/  MOV R29, R12 ;  /* 0x0000000c001d7202 */ /* 0x000fe20000000f00 */
[----:B------:R-:W-:Y:S01]  /*138b0*/  IMAD.X R99, RZ, RZ, R111, P5 ;  /* 0x000000ffff637224 */ /* 0x000fe200028e066f */
[----:B------:R-:W-:-:S02]  /*138c0*/  LOP3.LUT R46, R46, R183, RZ, 0x3c, !PT ;  /* 0x000000b72e2e7212 */ /* 0x000fc400078e3cff */
[----:B------:R-:W-:Y:S02]  /*138d0*/  SHF.R.U64 R173, R173, 0x3, RZ ;  /* 0x00000003adad7819 */ /* 0x000fe400000012ff */
[----:B------:R-:W-:Y:S01]  /*138e0*/  MOV R28, R14 ;  /* 0x0000000e001c7202 */ /* 0x000fe20000000f00 */
[--C-:B------:R-:W-:Y:S01]  /*138f0*/  IMAD.X R107, RZ, RZ, R111.reuse, P1 ;  /* 0x000000ffff6b7224 */ /* 0x100fe200008e066f */
[----:B------:R-:W-:Y:S02]  /*13900*/  LOP3.LUT R54, R54, R185, RZ, 0x3c, !PT ;  /* 0x000000b936367212 */ /* 0x000fe400078e3cff */
[----:B------:R-:W-:Y:S02]  /*13910*/  SHF.R.U64 R172, R172, 0x3, RZ ;  /* 0x00000003acac7819 */ /* 0x000fe400000012ff */
[----:B------:R-:W-:Y:S02]  /*13920*/  SHF.R.U64 R177, R177, 0x3, RZ ;  /* 0x00000003b1b17819 */ /* 0x000fe400000012ff */
[----:B------:R-:W-:Y:S01]  /*13930*/  MOV R20, R20 ;  /* 0x0000001400147202 */ /* 0x000fe20000000f00 */
[----:B------:R-:W-:Y:S01]  /*13940*/  IMAD.X R95, RZ, RZ, R111, P4 ;  /* 0x000000ffff5f7224 */ /* 0x000fe200020e066f */
[----:B------:R-:W-:-:S02]  /*13950*/  LOP3.LUT R98, R179, R98, RZ, 0x3c, !PT ;  /* 0x00000062b3627212 */ /* 0x000fc400078e3cff */
[----:B------:R-:W-:Y:S01]  /*13960*/  MOV R30, R30 ;  /* 0x0000001e001e7202 */ /* 0x000fe20000000f00 */
[----:B------:R-:W-:Y:S01]  /*13970*/  STSM.16.M88.4 [R110], R24 ;  /* 0x000000186e007844 */ /* 0x000fe20000000200 */
[----:B------:R-:W-:Y:S01]  /*13980*/  LOP3.LUT R106, R175, R106, RZ, 0x3c, !PT ;  /* 0x0000006aaf6a7212 */ /* 0x000fe200078e3cff */
[--C-:B------:R-:W-:Y:S01]  /*13990*/  IMAD.X R11, RZ, RZ, R111.reuse, P3 ;  /* 0x000000ffff0b7224 */ /* 0x100fe200018e066f */
[----:B------:R-:W-:Y:S01]  /*139a0*/  MOV R38, R38 ;  /* 0x0000002600267202 */ /* 0x000fe20000000f00 */
[----:B------:R-:W-:Y:S01]  /*139b0*/  STSM.16.M88.4 [R29], R32 ;  /* 0x000000201d007844 */ /* 0x000fe20000000200 */
[----:B------:R-:W-:Y:S01]  /*139c0*/  LOP3.LUT R102, R173, R8, RZ, 0x3c, !PT ;  /* 0x00000008ad667212 */ /* 0x000fe200078e3cff */
[----:B------:R-:W-:Y:S01]  /*139d0*/  IMAD.X R103, RZ, RZ, R111, P0 ;  /* 0x000000ffff677224 */ /* 0x000fe200000e066f */
[----:B------:R-:W-:Y:S01]  /*139e0*/  MOV R46, R46 ;  /* 0x0000002e002e7202 */ /* 0x000fe20000000f00 */
[----:B------:R-:W-:Y:S01]  /*139f0*/  STSM.16.M88.4 [R28], R40 ;  /* 0x000000281c007844 */ /* 0x000fe20000000200 */
[----:B------:R-:W-:-:S02]  /*13a00*/  IADD3.X R9, RZ, R111, RZ, P2, !PT ;  /* 0x0000006fff097210 */ /* 0x000fc400017fe4ff */
[----:B------:R-:W-:Y:S01]  /*13a10*/  LOP3.LUT R8, R172, R151, RZ, 0x3c, !PT ;  /* 0x00000097ac087212 */ /* 0x000fe200078e3cff */
[----:B------:R-:W-:Y:S01]  /*13a20*/  STSM.16.M88.4 [R20], R48 ;  /* 0x0000003014007844 */ /* 0x000fe20000000200 */
[----:B------:R-:W-:Y:S02]  /*13a30*/  LOP3.LUT R10, R177, R10, RZ, 0x3c, !PT ;  /* 0x0000000ab10a7212 */ /* 0x000fe400078e3cff */
[----:B------:R-:W-:Y:S01]  /*13a40*/  MOV R54, R54 ;  /* 0x0000003600367202 */ /* 0x000fe20000000f00 */
[----:B------:R-:W-:Y:S01]  /*13a50*/  STSM.16.M88.4 [R30], R56 ;  /* 0x000000381e007844 */ /* 0x000fe20000000200 */
[----:B------:R-:W-:Y:S02]  /*13a60*/  MOV R62, R62 ;  /* 0x0000003e003e7202 */ /* 0x000fe40000000f00 */
[----:B------:R-:W-:Y:S01]  /*13a70*/  MOV R15, R98 ;  /* 0x00000062000f7202 */ /* 0x000fe20000000f00 */
[----:B------:R-:W-:Y:S01]  /*13a80*/  STSM.16.M88.4 [R38], R64 ;  /* 0x0000004026007844 */ /* 0x000fe20000000200 */
[----:B------:R-:W-:-:S02]  /*13a90*/  MOV R70, R70 ;  /* 0x0000004600467202 */ /* 0x000fc40000000f00 */
[----:B------:R-:W-:Y:S02]  /*13aa0*/  MOV R12, R106 ;  /* 0x0000006a000c7202 */ /* 0x000fe40000000f00 */
[----:B------:R-:W-:Y:S02]  /*13ab0*/  F2FP.F16.F32.PACK_AB R98, R101, R100 ;  /* 0x000000646562723e */ /* 0x000fe400000000ff */
[----:B------:R-:W-:Y:S01]  /*13ac0*/  F2FP.F16.F32.PACK_AB R99, R165, R164 ;  /* 0x000000a4a563723e */ /* 0x000fe200000000ff */
[----:B------:R-:W-:Y:S01]  /*13ad0*/  STSM.16.M88.4 [R46], R72 ;  /* 0x000000482e007844 */ /* 0x000fe20000000200 */
[----:B------:R-:W-:Y:S02]  /*13ae0*/  MOV R94, R94 ;  /* 0x0000005e005e7202 */ /* 0x000fe40000000f00 */
[----:B------:R-:W-:Y:S02]  /*13af0*/  F2FP.F16.F32.PACK_AB R106, R109, R108 ;  /* 0x0000006c6d6a723e */ /* 0x000fe400000000ff */
[----:B------:R-:W-:Y:S01]  /*13b00*/  F2FP.F16.F32.PACK_AB R107, R169, R168 ;  /* 0x000000a8a96b723e */ /* 0x000fe200000000ff */
[----:B------:R-:W-:Y:S01]  /*13b10*/  STSM.16.M88.4 [R54], R80 ;  /* 0x0000005036007844 */ /* 0x000fe20000000200 */
[----:B------:R-:W-:-:S02]  /*13b20*/  MOV R14, R8 ;  /* 0x00000008000e7202 */ /* 0x000fc40000000f00 */
[----:B------:R-:W-:Y:S01]  /*13b30*/  MOV R13, R10 ;  /* 0x0000000a000d7202 */ /* 0x000fe20000000f00 */
[----:B------:R-:W-:Y:S01]  /*13b40*/  STSM.16.M88.4 [R62], R76 ;  /* 0x0000004c3e007844 */ /* 0x000fe20000000200 */
[----:B------:R-:W-:Y:S02]  /*13b50*/  MOV R102, R102 ;  /* 0x0000006600667202 */ /* 0x000fe40000000f00 */
[----:B------:R-:W-:Y:S02]  /*13b60*/  F2FP.F16.F32.PACK_AB R8, R121, R171 ;  /* 0x000000ab7908723e */ /* 0x000fe400000000ff */
[----:B------:R-:W-:Y:S02]  /*13b70*/  F2FP.F16.F32.PACK_AB R9, R123, R122 ;  /* 0x0000007a7b09723e */ /* 0x000fe400000000ff */
[----:B------:R-:W-:Y:S02]  /*13b80*/  F2FP.F16.F32.PACK_AB R10, R125, R124 ;  /* 0x0000007c7d0a723e */ /* 0x000fe400000000ff */
[----:B------:R-:W-:Y:S01]  /*13b90*/  F2FP.F16.F32.PACK_AB R11, R127, R126 ;  /* 0x0000007e7f0b723e */ /* 0x000fe200000000ff */
[----:B------:R-:W-:Y:S01]  /*13ba0*/  STSM.16.M88.4 [R70], R96 ;  /* 0x0000006046007844 */ /* 0x000fe20000000200 */
[----:B------:R-:W-:-:S03]  /*13bb0*/  ISETP.NE.U32.AND P0, PT, RZ, UR4, PT ;  /* 0x00000004ff007c0c */ /* 0x000fc6000bf05070 */
[----:B------:R-:W-:Y:S04]  /*13bc0*/  STSM.16.M88.4 [R94], R104 ;  /* 0x000000685e007844 */ /* 0x000fe80000000200 */
[----:B------:R-:W-:Y:S04]  /*13bd0*/  STSM.16.M88.4 [R15], R112 ;  /* 0x000000700f007844 */ /* 0x000fe80000000200 */
[----:B------:R2:W-:Y:S01]  /*13be0*/  STSM.16.M88.4 [R102], R8 ;  /* 0x0000000866007844 */ /* 0x0005e20000000200 */
[----:B------:R-:W-:-:S03]  /*13bf0*/  ISETP.NE.AND.EX P0, PT, RZ, UR5, PT, P0 ;  /* 0x00000005ff007c0c */ /* 0x000fc6000bf05300 */
[----:B------:R1:W-:Y:S04]  /*13c00*/  STSM.16.M88.4 [R12], R128 ;  /* 0x000000800c007844 */ /* 0x0003e80000000200 */
[----:B------:R1:W-:Y:S01]  /*13c10*/  STSM.16.M88.4 [R14], R136 ;  /* 0x000000880e007844 */ /* 0x0003e20000000200 */
[----:B--2---:R-:W-:-:S04]  /*13c20*/  IADD3 R10, P1, R178, UR4, RZ ;  /* 0x00000004b20a7c10 */ /* 0x004fc8000ff3e0ff */
[----:B----4-:R-:W-:Y:S01]  /*13c30*/  IADD3.X R11, R176, UR5, RZ, P1, !PT ;  /* 0x00000005b00b7c10 */ /* 0x010fe20008ffe4ff */
        /* <DEDUP_REMOVED lines=9> */
[----:B------:R1:W5:Y:S04]  /*13cd0*/  @P0 LDG.E R23, desc[UR52][R10.64] ;  /* 0x000000340a170981 */ /* 0x000368000c1e1900 */
[----:B------:R1:W5:Y:S01]  /*13ce0*/  @P1 LDG.E R0, desc[UR52][R8.64] ;  /* 0x0000003408001981 */ /* 0x000362000c1e1900 */
[----:B------:R-:W-:-:S04]  /*13cf0*/  IMAD.MOV.U32 R186, RZ, RZ, R188 ;  /* 0x000000ffffba7224 */ /* 0x000fc800078e00bc */
[----:B------:R-:W-:-:S04]  /*13d00*/  IMAD R5, R186, 0x40, R174 ;  /* 0x00000040ba057824 */ /* 0x000fc800078e02ae */
[----:B------:R-:W-:-:S03]  /*13d10*/  IMAD.WIDE R6, R5, 0x2, R6 ;  /* 0x0000000205067825 */ /* 0x000fc600078e0206 */
[----:B------:R-:W-:Y:S01]  /*13d20*/  IADD3 R5, P4, R6, 0x1000, RZ ;  /* 0x0000100006057810 */ /* 0x000fe20007f9e0ff */
[----:B-1----:R-:W-:-:S12]  /*13d30*/  @P1 BRA `(.L_x_11691) ;  /* 0x0000000000101947 */ /* 0x002fd80003800000 */
[----:B------:R-:W-:Y:S05]  /*13d40*/  @!P0 BRA `(.L_x_11691) ;  /* 0x00000000000c8947 */ /* 0x000fea0003800000 */
[----:B------:R-:W2:Y:S04]  /*13d50*/  LDG.E R9, desc[UR52][R10.64] ;  /* 0x000000340a097981 */ /* 0x000ea8000c1e1900 */
[----:B-----5:R-:W2:Y:S02]  /*13d60*/  LDG.E R0, desc[UR52][R10.64+0x4] ;  /* 0x000004340a007981 */ /* 0x020ea4000c1e1900 */
[----:B--2---:R-:W-:-:S07]  /*13d70*/  IMAD.IADD R0, R0, 0x1, -R9 ;  /* 0x0000000100007824 */ /* 0x004fce00078e0a09 */
.L_x_11691:
[----:B------:R-:W2:Y:S01]  /*13d80*/  LDL.LU R15, [R1+0x6c] ;  /* 0x00006c00010f7983 */ /* 0x000ea20000300800 */
[----:B------:R-:W-:-:S03]  /*13d90*/  ULDC.64 UR4, c[0x0][0xc70] ;  /* 0x00031c0000047ab9 */ /* 0x000fc60000000a00 */
[----:B------:R-:W3:Y:S04]  /*13da0*/  LDL.LU R14, [R1+0x5c] ;  /* 0x00005c00010e7983 */ /* 0x000ee80000300800 */
[----:B------:R-:W4:Y:S04]  /*13db0*/  LDL R10, [R1+0x4c] ;  /* 0x00004c00010a7983 */ /* 0x000f280000100800 */
[----:B------:R-:W4:Y:S04]  /*13dc0*/  LDL.LU R85, [R1+0x50] ;  /* 0x0000500001557983 */ /* 0x000f280000300800 */
[----:B------:R-:W4:Y:S01]  /*13dd0*/  LDL.LU R84, [R1+0x64] ;  /* 0x0000640001547983 */ /* 0x000f220000300800 */
[--C-:B-----5:R-:W-:Y:S01]  /*13de0*/  SHF.R.S32.HI R21, RZ, 0x1f, R23.reuse ;  /* 0x0000001fff157819 */ /* 0x120fe20000011417 */
[----:B------:R-:W-:Y:S01]  /*13df0*/  IMAD.MOV.U32 R20, RZ, RZ, R23 ;  /* 0x000000ffff147224 */ /* 0x000fe200078e0017 */
[----:B------:R-:W-:-:S02]  /*13e00*/  LOP3.LUT R12, R5, 0x380, RZ, 0xc0, !PT ;  /* 0x00000380050c7812 */ /* 0x000fc400078ec0ff */
[----:B------:R-:W-:Y:S02]  /*13e10*/  IADD3 R25, P5, R6, 0x2000, RZ ;  /* 0x0000200006197810 */ /* 0x000fe40007fbe0ff */
[----:B------:R-:W-:Y:S02]  /*13e20*/  SHF.R.U64 R12, R12, 0x3, RZ ;  /* 0x000000030c0c7819 */ /* 0x000fe400000012ff */
[----:B------:R-:W-:Y:S02]  /*13e30*/  IADD3 R37, P2, R6, 0x5000, RZ ;  /* 0x0000500006257810 */ /* 0x000fe40007f5e0ff */
[----:B------:R-:W-:Y:S02]  /*13e40*/  LOP3.LUT R12, R12, R5, RZ, 0x3c, !PT ;  /* 0x000000050c0c7212 */ /* 0x000fe400078e3cff */
[----:B------:R-:W-:Y:S02]  /*13e50*/  IADD3 R33, P1, R6, 0x4000, RZ ;  /* 0x0000400006217810 */ /* 0x000fe40007f3e0ff */
[----:B------:R-:W-:-:S02]  /*13e60*/  LOP3.LUT R24, R25, 0x380, RZ, 0xc0, !PT ;  /* 0x0000038019187812 */ /* 0x000fc400078ec0ff */
[----:B------:R-:W-:Y:S02]  /*13e70*/  LOP3.LUT R36, R37, 0x380, RZ, 0xc0, !PT ;  /* 0x0000038025247812 */ /* 0x000fe400078ec0ff */
        /* <DEDUP_REMOVED lines=8> */
[----:B------:R-:W-:-:S02]  /*13f00*/  IADD3.X R13, RZ, R7, RZ, P4, !PT ;  /* 0x00000007ff0d7210 */ /* 0x000fc400027fe4ff */
[C---:B------:R-:W-:Y:S02]  /*13f10*/  IADD3 R45, P4, R6.reuse, 0x7000, RZ ;  /* 0x00007000062d7810 */ /* 0x040fe40007f9e0ff */
[----:B------:R-:W-:Y:S02]  /*13f20*/  IADD3 R49, P5, R6, 0x8000, RZ ;  /* 0x0000800006317810 */ /* 0x000fe40007fbe0ff */
[----:B------:R-:W-:Y:S01]  /*13f30*/  LOP3.LUT R32, R32, R33, RZ, 0x3c, !PT ;  /* 0x0000002120207212 */ /* 0x000fe200078e3cff */
[----:B------:R-:W-:Y:S01]  /*13f40*/  IMAD.X R33, RZ, RZ, R7, P1 ;  /* 0x000000ffff217224 */ /* 0x000fe200008e0607 */
[C---:B------:R-:W-:Y:S02]  /*13f50*/  IADD3 R57, P2, R6.reuse, 0xb000, RZ ;  /* 0x0000b00006397810 */ /* 0x040fe40007f5e0ff */
[----:B------:R-:W-:Y:S02]  /*13f60*/  IADD3 R53, P1, R6, 0xa000, RZ ;  /* 0x0000a00006357810 */ /* 0x000fe40007f3e0ff */
        /* <DEDUP_REMOVED lines=16> */
[----:B------:R-:W-:Y:S01]  /*14070*/  LOP3.LUT R52, R52, R53, RZ, 0x3c, !PT ;  /* 0x0000003534347212 */ /* 0x000fe200078e3cff */
[----:B------:R-:W-:Y:S01]  /*14080*/  IMAD.X R53, RZ, RZ, R7, P1 ;  /* 0x000000ffff357224 */ /* 0x000fe200008e0607 */
[----:B------:R-:W-:Y:S02]  /*14090*/  LOP3.LUT R68, R69, 0x380, RZ, 0xc0, !PT ;  /* 0x0000038045447812 */ /* 0x000fe400078ec0ff */
[----:B------:R-:W-:Y:S02]  /*140a0*/  LOP3.LUT R64, R65, 0x380, RZ, 0xc0, !PT ;  /* 0x0000038041407812 */ /* 0x000fe400078ec0ff */
[----:B------:R-:W-:Y:S02]  /*140b0*/  SHF.R.U64 R68, R68, 0x3, RZ ;  /* 0x0000000344447819 */ /* 0x000fe400000012ff */
[----:B------:R-:W-:Y:S02]  /*140c0*/  SHF.R.U64 R64, R64, 0x3, RZ ;  /* 0x0000000340407819 */ /* 0x000fe400000012ff */
[----:B------:R-:W-:-:S02]  /*140d0*/  LOP3.LUT R68, R68, R69, RZ, 0x3c, !PT ;  /* 0x0000004544447212 */ /* 0x000fc400078e3cff */
[----:B------:R-:W-:Y:S01]  /*140e0*/  LOP3.LUT R64, R64, R65, RZ, 0x3c, !PT ;  /* 0x0000004140407212 */ /* 0x000fe200078e3cff */
[----:B------:R-:W-:Y:S01]  /*140f0*/  IMAD.X R65, RZ, RZ, R7, P5 ;  /* 0x000000ffff417224 */ /* 0x000fe200028e0607 */
[----:B------:R-:W-:Y:S01]  /*14100*/  IADD3.X R69, RZ, R7, RZ, P4, !PT ;  /* 0x00000007ff457210 */ /* 0x000fe200027fe4ff */
[--C-:B------:R-:W-:Y:S01]  /*14110*/  IMAD.MOV.U32 R78, RZ, RZ, R174.reuse ;  /* 0x000000ffff4e7224 */ /* 0x100fe200078e00ae */
[----:B------:R-:W-:Y:S02]  /*14120*/  SHF.R.S32.HI R79, RZ, 0x1f, R174 ;  /* 0x0000001fff4f7819 */ /* 0x000fe400000114ae */
[----:B------:R-:W-:-:S05]  /*14130*/  SHF.R.S32.HI R187, RZ, 0x1f, R186 ;  /* 0x0000001fffbb7819 */ /* 0x000fca00000114ba */
[----:B------:R-:W-:Y:S01]  /*14140*/  STL [R1+0x44], R187 ;  /* 0x000044bb01007387 */ /* 0x000fe20000100800 */
[----:B------:R-:W-:Y:S01]  /*14150*/  BSSY B1, `(.L_x_11692) ;  /* 0x0000084000017945 */ /* 0x000fe20003800000 */
[----:B--2---:R-:W-:Y:S02]  /*14160*/  SEL R83, R15, RZ, !P0 ;  /* 0x000000ff0f537207 */ /* 0x004fe40004000000 */
[----:B---3--:R-:W-:Y:S02]  /*14170*/  SEL R82, R14, RZ, !P0 ;  /* 0x000000ff0e527207 */ /* 0x008fe40004000000 */
[----:B------:R-:W0:Y:S01]  /*14180*/  S2R R14, SR_TID.X ;  /* 0x00000000000e7919 */ /* 0x000e220000002100 */
[----:B------:R-:W-:-:S04]  /*14190*/  IADD3 R29, P0, R6, 0x3000, RZ ;  /* 0x00003000061d7810 */ /* 0x000fc80007f1e0ff */
[----:B------:R-:W-:Y:S02]  /*141a0*/  LOP3.LUT R28, R29, 0x380, RZ, 0xc0, !PT ;  /* 0x000003801d1c7812 */ /* 0x000fe400078ec0ff */
[----:B----4-:R-:W-:Y:S02]  /*141b0*/  SHF.R.S32.HI R81, RZ, 0x1f, R85 ;  /* 0x0000001fff517819 */ /* 0x010fe40000011455 */
[----:B------:R-:W-:-:S03]  /*141c0*/  SHF.R.U64 R28, R28, 0x3, RZ ;  /* 0x000000031c1c7819 */ /* 0x000fc600000012ff */
[----:B------:R-:W-:Y:S01]  /*141d0*/  IMAD R8, R81, UR4, RZ ;  /* 0x0000000451087c24 */ /* 0x000fe2000f8e02ff */
[----:B------:R-:W-:Y:S01]  /*141e0*/  LOP3.LUT R28, R28, R29, RZ, 0x3c, !PT ;  /* 0x0000001d1c1c7212 */ /* 0x000fe200078e3cff */
[----:B------:R-:W-:Y:S01]  /*141f0*/  IMAD.X R29, RZ, RZ, R7, P0 ;  /* 0x000000ffff1d7224 */ /* 0x000fe200000e0607 */
[----:B------:R-:W-:Y:S01]  /*14200*/  IADD3 R77, P0, R6, 0x9000, RZ ;  /* 0x00009000064d7810 */ /* 0x000fe20007f1e0ff */
[C---:B------:R-:W-:Y:S02]  /*14210*/  IMAD R11, R85.reuse, UR5, R8 ;  /* 0x00000005550b7c24 */ /* 0x040fe4000f8e0208 */
[----:B------:R-:W-:Y:S01]  /*14220*/  IMAD.WIDE.U32 R8, R85, UR4, R20 ;  /* 0x0000000455087c25 */ /* 0x000fe2000f8e0014 */
[----:B------:R-:W-:Y:S01]  /*14230*/  ULDC.64 UR4, c[0x0][0xc78] ;  /* 0x00031e0000047ab9 */ /* 0x000fe20000000a00 */
[----:B------:R-:W-:Y:S02]  /*14240*/  LOP3.LUT R76, R77, 0x380, RZ, 0xc0, !PT ;  /* 0x000003804d4c7812 */ /* 0x000fe400078ec0ff */
[----:B------:R-:W-:-:S02]  /*14250*/  IMAD.IADD R9, R9, 0x1, R11 ;  /* 0x0000000109097824 */ /* 0x000fc400078e020b */
[----:B------:R-:W-:Y:S01]  /*14260*/  IMAD R5, R83, UR4, RZ ;  /* 0x0000000453057c24 */ /* 0x000fe2000f8e02ff */
[----:B------:R-:W-:Y:S01]  /*14270*/  SHF.R.U64 R76, R76, 0x3, RZ ;  /* 0x000000034c4c7819 */ /* 0x000fe200000012ff */
[----:B------:R-:W-:Y:S02]  /*14280*/  IMAD R11, R84, 0x80, R10 ;  /* 0x00000080540b7824 */ /* 0x000fe400078e020a */
[----:B------:R-:W-:Y:S01]  /*14290*/  IMAD.WIDE.U32 R8, R82, UR4, R8 ;  /* 0x0000000452087c25 */ /* 0x000fe2000f8e0008 */
[----:B------:R-:W-:Y:S02]  /*142a0*/  LOP3.LUT R76, R76, R77, RZ, 0x3c, !PT ;  /* 0x0000004d4c4c7212 */ /* 0x000fe400078e3cff */
[----:B------:R-:W-:Y:S01]  /*142b0*/  IADD3.X R77, RZ, R7, RZ, P0, !PT ;  /* 0x00000007ff4d7210 */ /* 0x000fe200007fe4ff */
[----:B------:R-:W-:Y:S01]  /*142c0*/  IMAD R10, R82, UR5, R5 ;  /* 0x00000005520a7c24 */ /* 0x000fe2000f8e0205 */
[----:B------:R-:W-:Y:S01]  /*142d0*/  SHF.R.S32.HI R5, RZ, 0x1f, R11 ;  /* 0x0000001fff057819 */ /* 0x000fe2000001140b */
[----:B0-----:R-:W-:Y:S01]  /*142e0*/  VIADD R15, R14, 0xffffff80 ;  /* 0xffffff800e0f7836 */ /* 0x001fe20000000000 */
[----:B------:R-:W-:Y:S01]  /*142f0*/  IADD3 R8, P3, R11, R8, RZ ;  /* 0x000000080b087210 */ /* 0x000fe20007f7e0ff */
[----:B------:R-:W-:-:S03]  /*14300*/  ULDC.64 UR4, c[0x0][0xc40] ;  /* 0x0003100000047ab9 */ /* 0x000fc60000000a00 */
[----:B------:R-:W-:Y:S02]  /*14310*/  IADD3.X R5, R5, R9, R10, P3, !PT ;  /* 0x0000000905057210 */ /* 0x000fe40001ffe40a */
[C---:B------:R-:W-:Y:S02]  /*14320*/  LEA R54, P3, R8.reuse, UR4, 0x2 ;  /* 0x0000000408367c11 */ /* 0x040fe4000f8610ff */
[----:B------:R-:W-:Y:S02]  /*14330*/  SHF.R.S32.HI R14, RZ, 0x1f, R15 ;  /* 0x0000001fff0e7819 */ /* 0x000fe4000001140f */
[----:B------:R-:W-:Y:S01]  /*14340*/  LEA.HI.X R55, R8, UR5, R5, 0x2, P3 ;  /* 0x0000000508377c11 */ /* 0x000fe200098f1405 */
[----:B------:R-:W-:Y:S01]  /*14350*/  VIADD R5, R11, 0x8 ;  /* 0x000000080b057836 */ /* 0x000fe20000000000 */
[----:B------:R-:W-:Y:S01]  /*14360*/  LEA.HI R14, R14, R15, RZ, 0x7 ;  /* 0x0000000f0e0e7211 */ /* 0x000fe200078f38ff */
[----:B------:R-:W-:Y:S01]  /*14370*/  ULDC.64 UR4, c[0x0][0xba0] ;  /* 0x0002e80000047ab9 */ /* 0x000fe20000000a00 */
[----:B------:R-:W-:-:S02]  /*14380*/  IADD3 R41, P3, R6, 0x6000, RZ ;  /* 0x0000600006297810 */ /* 0x000fc40007f7e0ff */
[----:B------:R-:W-:Y:S02]  /*14390*/  LOP3.LUT R14, R14, 0xffffff80, RZ, 0xc0, !PT ;  /* 0xffffff800e0e7812 */ /* 0x000fe400078ec0ff */
[----:B------:R-:W-:Y:S02]  /*143a0*/  LOP3.LUT R40, R41, 0x380, RZ, 0xc0, !PT ;  /* 0x0000038029287812 */ /* 0x000fe400078ec0ff */
[----:B------:R-:W-:Y:S01]  /*143b0*/  IADD3 R10, P2, R6, 0xf000, RZ ;  /* 0x0000f000060a7810 */ /* 0x000fe20007f5e0ff */
[----:B------:R-:W-:Y:S01]  /*143c0*/  IMAD.IADD R14, R15, 0x1, -R14 ;  /* 0x000000010f0e7824 */ /* 0x000fe200078e0a0e */
[----:B------:R-:W-:Y:S02]  /*143d0*/  SHF.R.U64 R40, R40, 0x3, RZ ;  /* 0x0000000328287819 */ /* 0x000fe400000012ff */
[----:B------:R-:W-:Y:S01]  /*143e0*/  LOP3.LUT R9, R6, 0x380, RZ, 0xc0, !PT ;  /* 0x0000038006097812 */ /* 0x000fe200078ec0ff */
[----:B------:R-:W-:Y:S01]  /*143f0*/  IMAD.X R61, RZ, RZ, R7, P2 ;  /* 0x000000ffff3d7224 */ /* 0x000fe200010e0607 */
[----:B------:R-:W-:-:S02]  /*14400*/  LOP3.LUT R40, R40, R41, RZ, 0x3c, !PT ;  /* 0x0000002928287212 */ /* 0x000fc400078e3cff */
[----:B------:R-:W-:Y:S02]  /*14410*/  IADD3.X R41, RZ, R7, RZ, P3, !PT ;  /* 0x00000007ff297210 */ /* 0x000fe40001ffe4ff */
[----:B------:R-:W-:Y:S02]  /*14420*/  LOP3.LUT P0, RZ, R14, 0x3, RZ, 0xc0, !PT ;  /* 0x000000030eff7812 */ /* 0x000fe4000780c0ff */
[----:B------:R-:W-:Y:S02]  /*14430*/  IADD3 R73, P3, R6, 0xc000, RZ ;  /* 0x0000c00006497810 */ /* 0x000fe40007f7e0ff */
[-C--:B------:R-:W-:Y:S02]  /*14440*/  ISETP.GE.OR P1, PT, R11, R0.reuse, P0 ;  /* 0x000000000b00720c */ /* 0x080fe40000726670 */
[----:B------:R-:W-:Y:S02]  /*14450*/  LOP3.LUT R72, R73, 0x380, RZ, 0xc0, !PT ;  /* 0x0000038049487812 */ /* 0x000fe400078ec0ff */
[----:B------:R-:W-:-:S02]  /*14460*/  ISETP.GE.OR P0, PT, R5, R0, P0 ;  /* 0x000000000500720c */ /* 0x000fc40000706670 */
[----:B------:R-:W-:Y:S02]  /*14470*/  LOP3.LUT R5, R10, 0x380, RZ, 0xc0, !PT ;  /* 0x000003800a057812 */ /* 0x000fe400078ec0ff */
[----:B------:R-:W-:Y:S02]  /*14480*/  SHF.R.U64 R72, R72, 0x3, RZ ;  /* 0x0000000348487819 */ /* 0x000fe400000012ff */
[----:B------:R-:W-:Y:S02]  /*14490*/  SHF.R.U64 R9, R9, 0x3, RZ ;  /* 0x0000000309097819 */ /* 0x000fe400000012ff */
[----:B------:R-:W-:Y:S01]  /*144a0*/  SHF.R.U64 R5, R5, 0x3, RZ ;  /* 0x0000000305057819 */ /* 0x000fe200000012ff */
[----:B------:R0:W-:Y:S01]  /*144b0*/  @!P1 STG.E desc[UR52][R54.64], R4 ;  /* 0x0000000436009986 */ /* 0x0001e2000c101934 */
[----:B------:R-:W-:Y:S01]  /*144c0*/  LOP3.LUT R72, R72, R73, RZ, 0x3c, !PT ;  /* 0x0000004948487212 */ /* 0x000fe200078e3cff */
[--C-:B------:R-:W-:Y:S01]  /*144d0*/  IMAD.X R73, RZ, RZ, R7.reuse, P3 ;  /* 0x000000ffff497224 */ /* 0x100fe200018e0607 */
[----:B------:R-:W-:Y:S01]  /*144e0*/  LOP3.LUT R8, R9, R6, RZ, 0x3c, !PT ;  /* 0x0000000609087212 */ /* 0x000fe200078e3cff */
[----:B------:R-:W-:Y:S01]  /*144f0*/  IMAD.MOV.U32 R9, RZ, RZ, R7 ;  /* 0x000000ffff097224 */ /* 0x000fe200078e0007 */
[----:B------:R-:W-:Y:S01]  /*14500*/  LOP3.LUT R60, R5, R10, RZ, 0x3c, !PT ;  /* 0x0000000a053c7212 */ /* 0x000fe200078e3cff */
[----:B------:R1:W-:Y:S01]  /*14510*/  @!P0 STG.E desc[UR52][R54.64+0x20], R3 ;  /* 0x0000200336008986 */ /* 0x0003e2000c101934 */
[----:B------:R-:W-:-:S03]  /*14520*/  IMAD R80, R21, UR4, RZ ;  /* 0x0000000415507c24 */ /* 0x000fc6000f8e02ff */
        /* <DEDUP_REMOVED lines=9> */
[----:B0-----:R0:W5:Y:S04]  /*145c0*/  LD.E.128 R4, desc[UR52][R76.64] ;  /* 0x000000344c047980 */ /* 0x001168000c101d00 */
[----:B-1----:R-:W5:Y:S04]  /*145d0*/  LD.E.128 R52, desc[UR52][R52.64] ;  /* 0x0000003434347980 */ /* 0x002f68000c101d00 */
[----:B------:R-:W5:Y:S04]  /*145e0*/  LD.E.128 R56, desc[UR52][R56.64] ;  /* 0x0000003438387980 */ /* 0x000f68000c101d00 */
        /* <DEDUP_REMOVED lines=10> */
[----:B-1----:R-:W1:Y:S01]  /*14690*/  FENCE.VIEW.ASYNC.S ;  /* 0x00000000000073c6 */ /* 0x002e620000000000 */
[----:B------:R-:W-:Y:S01]  /*146a0*/  IMAD R23, R23, UR5, R80 ;  /* 0x0000000517177c24 */ /* 0x000fe2000f8e0250 */
[----:B------:R-:W-:Y:S01]  /*146b0*/  ULDC.64 UR4, c[0x0][0xbe0] ;  /* 0x0002f80000047ab9 */ /* 0x000fe20000000a00 */
[----:B------:R-:W-:-:S02]  /*146c0*/  IMAD R78, R84, -0x80, R0 ;  /* 0xffffff80544e7824 */ /* 0x000fc400078e0200 */
[C---:B------:R-:W-:Y:S01]  /*146d0*/  VIADD R0, R186.reuse, 0x40 ;  /* 0x00000040ba007836 */ /* 0x040fe20000000000 */
[----:B------:R-:W-:Y:S01]  /*146e0*/  IADD3 R21, R21, R23, RZ ;  /* 0x0000001715157210 */ /* 0x000fe20007ffe0ff */
[----:B0-----:R-:W-:Y:S01]  /*146f0*/  IMAD R76, R81, UR4, RZ ;  /* 0x00000004514c7c24 */ /* 0x001fe2000f8e02ff */
[CC--:B------:R-:W-:Y:S01]  /*14700*/  ISETP.GE.AND P3, PT, R186.reuse, R78.reuse, PT ;  /* 0x0000004eba00720c */ /* 0x0c0fe20003f66270 */
[----:B------:R-:W-:Y:S01]  /*14710*/  VIADD R3, R186, 0x20 ;  /* 0x00000020ba037836 */ /* 0x000fe20000000000 */
[-C--:B------:R-:W-:Y:S01]  /*14720*/  ISETP.GE.AND P0, PT, R0, R78.reuse, PT ;  /* 0x0000004e0000720c */ /* 0x080fe20003f06270 */
[----:B------:R-:W-:Y:S01]  /*14730*/  IMAD R77, R85, UR5, R76 ;  /* 0x00000005554d7c24 */ /* 0x000fe2000f8e024c */
[----:B------:R-:W-:Y:S01]  /*14740*/  IADD3 R0, R17, 0x32420, RZ ;  /* 0x0003242011007810 */ /* 0x000fe20007ffe0ff */
[----:B------:R-:W-:Y:S01]  /*14750*/  IMAD.WIDE.U32 R20, R85, UR4, R20 ;  /* 0x0000000455147c25 */ /* 0x000fe2000f8e0014 */
[----:B------:R-:W-:Y:S01]  /*14760*/  ULDC.64 UR4, c[0x0][0xbe8] ;  /* 0x0002fa0000047ab9 */ /* 0x000fe20000000a00 */
[----:B------:R-:W-:-:S02]  /*14770*/  ISETP.GE.AND P2, PT, R3, R78, PT ;  /* 0x0000004e0300720c */ /* 0x000fc40003f46270 */
[----:B------:R-:W-:Y:S01]  /*14780*/  VIADD R23, R186, 0x60 ;  /* 0x00000060ba177836 */ /* 0x000fe20000000000 */
[----:B------:R-:W-:Y:S01]  /*14790*/  PRMT R0, RZ, 0x654, R0 ;  /* 0x00000654ff007816 */ /* 0x000fe20000000000 */
[----:B------:R-:W-:Y:S02]  /*147a0*/  IMAD.IADD R21, R21, 0x1, R77 ;  /* 0x0000000115157824 */ /* 0x000fe400078e024d */
[----:B------:R-:W-:Y:S01]  /*147b0*/  IMAD R3, R83, UR4, RZ ;  /* 0x0000000453037c24 */ /* 0x000fe2000f8e02ff */
[----:B------:R-:W-:Y:S01]  /*147c0*/  ISETP.GE.AND P1, PT, R23, R78, PT ;  /* 0x0000004e1700720c */ /* 0x000fe20003f26270 */
[C---:B------:R-:W-:Y:S01]  /*147d0*/  IMAD.WIDE.U32 R78, R82.reuse, UR4, R20 ;  /* 0x00000004524e7c25 */ /* 0x040fe2000f8e0014 */
[----:B-1----:R0:W-:Y:S03]  /*147e0*/  SYNCS.ARRIVE.TRANS64.RED.A1T0 RZ, [R0+URZ], RZ ;  /* 0x000000ff00ff79a7 */ /* 0x0021e6000810043f */
[----:B------:R-:W-:-:S02]  /*147f0*/  IMAD R3, R82, UR5, R3 ;  /* 0x0000000552037c24 */ /* 0x000fc4000f8e0203 */
        /* <DEDUP_REMOVED lines=25> */
.L_x_11693:
[----:B------:R-:W-:Y:S05]  /*14990*/  BSYNC B1 ;  /* 0x0000000000017941 */ /* 0x000fea0003800000 */
.L_x_11692:
[----:B------:R-:W-:Y:S04]  /*149a0*/  BSSY B1, `(.L_x_11694) ;  /* 0x000001a000017945 */ /* 0x000fe80003800000 */
[----:B------:R-:W-:Y:S05]  /*149b0*/  @P2 BRA `(.L_x_11695) ;  /* 0x0000000000602947 */ /* 0x000fea0003800000 */
[----:B------:R-:W-:Y:S01]  /*149c0*/  IADD3 R3, P2, R76, 0x20, RZ ;  /* 0x000000204c037810 */ /* 0x000fe20007f5e0ff */
[----:B------:R-:W-:Y:S01]  /*149d0*/  ULDC.64 UR6, c[0x0][0xbd8] ;  /* 0x0002f60000067ab9 */ /* 0x000fe20000000a00 */
[----:B0----5:R-:W-:Y:S01]  /*149e0*/  MOV R8, R78 ;  /* 0x0000004e00087202 */ /* 0x021fe20000000f00 */
        /* <DEDUP_REMOVED lines=21> */
.L_x_11695:
[----:B------:R-:W-:Y:S05]  /*14b40*/  BSYNC B1 ;  /* 0x0000000000017941 */ /* 0x000fea0003800000 */
.L_x_11694:
        /* <DEDUP_REMOVED lines=26> */
.L_x_11697:
[----:B------:R-:W-:Y:S05]  /*14cf0*/  BSYNC B1 ;  /* 0x0000000000017941 */ /* 0x000fea0003800000 */
.L_x_11696:
[----:B------:R-:W-:Y:S05]  /*14d00*/  @P1 BRA `(.L_x_11698) ;  /* 0x0000000c006c1947 */ /* 0x000fea0003800000 */
[----:B------:R-:W-:Y:S01]  /*14d10*/  IADD3 R3, P0, R76, 0x60, RZ ;  /* 0x000000604c037810 */ /* 0x000fe20007f1e0ff */
[----:B------:R-:W-:Y:S01]  /*14d20*/  ULDC UR4, c[0x0][0xb8c] ;  /* 0x0002e30000047ab9 */ /* 0x000fe20000000800 */
[C---:B------:R-:W-:Y:S01]  /*14d30*/  IADD3 R0, R174.reuse, 0x40, RZ ;  /* 0x00000040ae007810 */ /* 0x040fe20007ffe0ff */
[----:B------:R-:W-:Y:S01]  /*14d40*/  ULDC.64 UR6, c[0x0][0xbd8] ;  /* 0x0002f60000067ab9 */ /* 0x000fe20000000a00 */
[----:B-1---5:R-:W-:Y:S01]  /*14d50*/  IMAD.MOV.U32 R4, RZ, RZ, R78 ;  /* 0x000000ffff047224 */ /* 0x022fe200078e004e */
        /* <DEDUP_REMOVED lines=11> */
[----:B--2---:R-:W-:Y:S01]  /*14e10*/  LEA R6, P0, R4, UR6, 0x1 ;  /* 0x0000000604067c11 */ /* 0x004fe2000f8008ff */
        /* <DEDUP_REMOVED lines=9> */
.L_x_11690:
[----:B------:R-:W3:Y:S01]  /*14eb0*/  LDL.LU R6, [R1+0x54] ;  /* 0x0000540001067983 */ /* 0x000ee20000300800 */
[----:B------:R-:W-:-:S03]  /*14ec0*/  ULDC.64 UR4, c[0x0][0xcd8] ;  /* 0x0003360000047ab9 */ /* 0x000fc60000000a00 */
[----:B------:R-:W2:Y:S01]  /*14ed0*/  LDL.LU R0, [R1+0x58] ;  /* 0x0000580001007983 */ /* 0x000ea20000300800 */
[----:B------:R-:W-:Y:S01]  /*14ee0*/  ISETP.NE.U32.AND P0, PT, RZ, UR4, PT ;  /* 0x00000004ff007c0c */ /* 0x000fe2000bf05070 */
[----:B------:R-:W-:-:S03]  /*14ef0*/  IMAD.MOV.U32 R3, RZ, RZ, RZ ;  /* 0x000000ffff037224 */ /* 0x000fc600078e00ff */
[----:B------:R-:W-:Y:S02]  /*14f00*/  ISETP.NE.AND.EX P0, PT, RZ, UR5, PT, P0 ;  /* 0x00000005ff007c0c */ /* 0x000fe4000bf05300 */
[----:B---3--:R-:W-:-:S04]  /*14f10*/  IADD3 R4, P1, R6, UR4, RZ ;  /* 0x0000000406047c10 */ /* 0x008fc8000ff3e0ff */
[----:B--2---:R-:W-:Y:S01]  /*14f20*/  IADD3.X R5, R0, UR5, RZ, P1, !PT ;  /* 0x0000000500057c10 */ /* 0x004fe20008ffe4ff */
[----:B------:R-:W-:Y:S02]  /*14f30*/  ULDC.64 UR4, c[0x0][0xce0] ;  /* 0x0003380000047ab9 */ /* 0x000fe40000000a00 */
[----:B------:R-:W-:-:S04]  /*14f40*/  ISETP.NE.U32.AND P1, PT, RZ, UR4, PT ;  /* 0x00000004ff007c0c */ /* 0x000fc8000bf25070 */
[----:B------:R1:W5:Y:S01]  /*14f50*/  @P0 LDG.E R3, desc[UR52][R4.64] ;  /* 0x0000003404030981 */ /* 0x000362000c1e1900 */
[----:B------:R-:W-:Y:S01]  /*14f60*/  ISETP.NE.AND.EX P1, PT, RZ, UR5, PT, P1 ;  /* 0x00000005ff007c0c */ /* 0x000fe2000bf25310 */
[----:B0-----:R-:W0:-:S12]  /*14f70*/  S2R R8, SR_TID.X ;  /* 0x0000000000087919 */ /* 0x001e180000002100 */
[----:B------:R-:W-:Y:S01]  /*14f80*/  @P1 IADD3 R6, P2, R6, UR4, RZ ;  /* 0x0000000406061c10 */ /* 0x000fe2000ff5e0ff */
[----:B------:R-:W-:-:S03]  /*14f90*/  ULDC UR4, c[0x0][0xb88] ;  /* 0x0002e20000047ab9 */ /* 0x000fc60000000800 */
[----:B------:R-:W-:Y:S01]  /*14fa0*/  @P1 IADD3.X R7, R0, UR5, RZ, P2, !PT ;  /* 0x0000000500071c10 */ /* 0x000fe200097fe4ff */
[----:B------:R-:W-:-:S06]  /*14fb0*/  IMAD.U32 R0, RZ, RZ, UR4 ;  /* 0x00000004ff007e24 */ /* 0x000fcc000f8e00ff */
[----:B------:R1:W5:Y:S01]  /*14fc0*/  @P1 LDG.E R0, desc[UR52][R6.64] ;  /* 0x0000003406001981 */ /* 0x000362000c1e1900 */
[----:B0-----:R-:W-:-:S04]  /*14fd0*/  IADD3 R8, R8, -0x80, RZ ;  /* 0xffffff8008087810 */ /* 0x001fc80007ffe0ff */
[----:B------:R-:W-:Y:S01]  /*14fe0*/  ISETP.GT.AND P2, PT, R8, 0x7f, PT ;  /* 0x0000007f0800780c */ /* 0x000fe20003f44270 */
[----:B-1----:R-:W-:-:S12]  /*14ff0*/  @P1 BRA `(.L_x_11699) ;  /* 0x0000000000101947 */ /* 0x002fd80003800000 */
[----:B------:R-:W-:Y:S05]  /*15000*/  @!P0 BRA `(.L_x_11699) ;  /* 0x00000000000c8947 */ /* 0x000fea0003800000 */
[----:B------:R-:W2:Y:S04]  /*15010*/  LDG.E R7, desc[UR52][R4.64] ;  /* 0x0000003404077981 */ /* 0x000ea8000c1e1900 */
[----:B-----5:R-:W2:Y:S02]  /*15020*/  LDG.E R0, desc[UR52][R4.64+0x4] ;  /* 0x0000043404007981 */ /* 0x020ea4000c1e1900 */
[----:B--2---:R-:W-:-:S07]  /*15030*/  IMAD.IADD R0, R0, 0x1, -R7 ;  /* 0x0000000100007824 */ /* 0x004fce00078e0a07 */
.L_x_11699:
[----:B------:R-:W2:Y:S04]  /*15040*/  LDL.LU R5, [R1+0x5c] ;  /* 0x00005c0001057983 */ /* 0x000ea80000300800 */
[----:B------:R-:W3:Y:S04]  /*15050*/  LDL.LU R4, [R1+0x6c] ;  /* 0x00006c0001047983 */ /* 0x000ee80000300800 */
[----:B------:R-:W4:Y:S04]  /*15060*/  LDL R14, [R1+0x50] ;  /* 0x00005000010e7983 */ /* 0x000f280000100800 */
[----:B------:R-:W4:Y:S04]  /*15070*/  LDL R20, [R1+0x24] ;  /* 0x0000240001147983 */ /* 0x000f280000100800 */
[----:B------:R0:W5:Y:S01]  /*15080*/  LDL R13, [R1+0x64] ;  /* 0x00006400010d7983 */ /* 0x0001620000100800 */
[----:B------:R-:W-:Y:S01]  /*15090*/  BSSY B1, `(.L_x_11700) ;  /* 0x000001d000017945 */ /* 0x000fe20003800000 */
[----:B-----5:R-:W-:-:S02]  /*150a0*/  SHF.R.S32.HI R8, RZ, 0x1f, R3 ;  /* 0x0000001fff087819 */ /* 0x020fc40000011403 */
[----:B--2---:R-:W-:Y:S02]  /*150b0*/  SEL R11, R5, RZ, !P0 ;  /* 0x000000ff050b7207 */ /* 0x004fe40004000000 */
[----:B---3--:R-:W-:Y:S02]  /*150c0*/  SEL R12, R4, RZ, !P0 ;  /* 0x000000ff040c7207 */ /* 0x008fe40004000000 */
[----:B----4-:R-:W-:Y:S02]  /*150d0*/  SHF.R.S32.HI R9, RZ, 0x1f, R14 ;  /* 0x0000001fff097819 */ /* 0x010fe4000001140e */
[----:B------:R-:W-:Y:S01]  /*150e0*/  SHF.R.S32.HI R10, RZ, 0x1f, R20 ;  /* 0x0000001fff0a7819 */ /* 0x000fe20000011414 */
[----:B0-----:R-:W-:Y:S06]  /*150f0*/  @P2 BRA `(.L_x_11701) ;  /* 0x0000000000582947 */ /* 0x001fec0003800000 */
[----:B------:R-:W0:Y:S02]  /*15100*/  S2R R4, SR_TID.X ;  /* 0x0000000000047919 */ /* 0x000e240000002100 */
[----:B0-----:R-:W-:-:S04]  /*15110*/  IMAD R4, R13, 0x80, R4 ;  /* 0x000000800d047824 */ /* 0x001fc800078e0204 */
        /* <DEDUP_REMOVED lines=20> */
.L_x_11701:
[----:B------:R-:W-:Y:S05]  /*15260*/  BSYNC B1 ;  /* 0x0000000000017941 */ /* 0x000fea0003800000 */
.L_x_11700:
[----:B------:R-:W2:Y:S01]  /*15270*/  LDL.64 R24, [R1+0x40] ;  /* 0x0000400001187983 */ /* 0x000ea20000100a00 */
        /* <DEDUP_REMOVED lines=8> */
[----:B------:R-:W-:Y:S02]  /*15300*/  IMAD R10, R13, -0x80, R0 ;  /* 0xffffff800d0a7824 */ /* 0x000fe400078e0200 */
[----:B------:R-:W-:Y:S01]  /*15310*/  IMAD R6, R9, UR4, RZ ;  /* 0x0000000409067c24 */ /* 0x000fe2000f8e02ff */
[----:B------:R-:W-:-:S03]  /*15320*/  IADD3 R5, R5, R3, RZ ;  /* 0x0000000305057210 */ /* 0x000fc60007ffe0ff */
[C---:B------:R-:W-:Y:S02]  /*15330*/  IMAD R3, R14.reuse, UR5, R6 ;  /* 0x000000050e037c24 */ /* 0x040fe4000f8e0206 */
[----:B------:R-:W-:Y:S01]  /*15340*/  IMAD.WIDE.U32 R4, R14, UR4, R4 ;  /* 0x000000040e047c25 */ /* 0x000fe2000f8e0004 */
[----:B------:R-:W-:-:S03]  /*15350*/  ULDC.64 UR4, c[0x0][0xbe8] ;  /* 0x0002fa0000047ab9 */ /* 0x000fc60000000a00 */
[----:B------:R-:W-:Y:S02]  /*15360*/  IMAD.IADD R5, R5, 0x1, R3 ;  /* 0x0000000105057824 */ /* 0x000fe400078e0203 */
[----:B------:R-:W-:-:S04]  /*15370*/  IMAD R0, R12, UR4, RZ ;  /* 0x000000040c007c24 */ /* 0x000fc8000f8e02ff */
[----:B------:R-:W-:Y:S01]  /*15380*/  IMAD R3, R11, UR5, R0 ;  /* 0x000000050b037c24 */ /* 0x000fe2000f8e0200 */
[C---:B--2---:R-:W-:Y:S01]  /*15390*/  ISETP.GE.AND P1, PT, R24.reuse, R10, PT ;  /* 0x0000000a1800720c */ /* 0x044fe20003f26270 */
[----:B------:R-:W-:Y:S01]  /*153a0*/  VIADD R7, R24, 0x20 ;  /* 0x0000002018077836 */ /* 0x000fe20000000000 */
[--C-:B------:R-:W-:Y:S01]  /*153b0*/  SHF.R.S32.HI R9, RZ, 0x1f, R24.reuse ;  /* 0x0000001fff097819 */ /* 0x100fe20000011418 */
[----:B------:R-:W-:-:S03]  /*153c0*/  IMAD.MOV.U32 R8, RZ, RZ, R24 ;  /* 0x000000ffff087224 */ /* 0x000fc600078e0018 */
[----:B------:R-:W-:Y:S01]  /*153d0*/  ISETP.GE.AND P0, PT, R7, R10, PT ;  /* 0x0000000a0700720c */ /* 0x000fe20003f06270 */
[----:B------:R-:W-:-:S04]  /*153e0*/  IMAD.WIDE.U32 R6, R11, UR4, R4 ;  /* 0x000000040b067c25 */ /* 0x000fc8000f8e0004 */
[----:B------:R-:W-:Y:S01]  /*153f0*/  IMAD.WIDE R8, R13, 0x80, R8 ;  /* 0x000000800d087825 */ /* 0x000fe200078e0208 */
[----:B------:R-:W-:-:S03]  /*15400*/  IADD3 R11, R7, R3, RZ ;  /* 0x00000003070b7210 */ /* 0x000fc60007ffe0ff */
[----:B------:R-:W-:Y:S01]  /*15410*/  VIADD R13, R24, 0x40 ;  /* 0x00000040180d7836 */ /* 0x000fe20000000000 */
[----:B------:R-:W-:Y:S06]  /*15420*/  @P1 BRA `(.L_x_11703) ;  /* 0x0000000000581947 */ /* 0x000fec0003800000 */
[C---:B------:R-:W-:Y:S01]  /*15430*/  VIADD R0, R20.reuse, 0x40 ;  /* 0x0000004014007836 */ /* 0x040fe20000000000 */
[----:B------:R-:W-:Y:S01]  /*15440*/  ULDC UR4, c[0x0][0xb8c] ;  /* 0x0002e30000047ab9 */ /* 0x000fe20000000800 */
[----:B------:R-:W-:Y:S01]  /*15450*/  VIADD R3, R20, 0x80 ;  /* 0x0000008014037836 */ /* 0x000fe20000000000 */
        /* <DEDUP_REMOVED lines=19> */
.L_x_11703:
[----:B------:R-:W-:Y:S05]  /*15590*/  BSYNC B1 ;  /* 0x0000000000017941 */ /* 0x000fea0003800000 */
.L_x_11702:
        /* <DEDUP_REMOVED lines=28> */
.L_x_11705:
[----:B------:R-:W-:Y:S05]  /*15760*/  BSYNC B1 ;  /* 0x0000000000017941 */ /* 0x000fea0003800000 */
.L_x_11704:
        /* <DEDUP_REMOVED lines=27> */
.L_x_11707:
[----:B------:R-:W-:Y:S05]  /*15920*/  BSYNC B1 ;  /* 0x0000000000017941 */ /* 0x000fea0003800000 */
.L_x_11706:
        /* <DEDUP_REMOVED lines=25> */
.L_x_11698:
[----:B------:R-:W-:Y:S05]  /*15ac0*/  BSYNC B0 ;  /* 0x0000000000007941 */ /* 0x000fea0003800000 */
.L_x_11689:
[----:B------:R-:W2:Y:S01]  /*15ad0*/  LDL R0, [R1+0x1c] ;  /* 0x00001c0001007983 */ /* 0x000ea20000100800 */
[----:B------:R-:W-:Y:S02]  /*15ae0*/  ULDC UR4, c[0x0][0xd14] ;  /* 0x0003450000047ab9 */ /* 0x000fe40000000800 */
[----:B--2---:R-:W-:-:S13]  /*15af0*/  ISETP.GE.AND P0, PT, R0, UR4, PT ;  /* 0x0000000400007c0c */ /* 0x004fda000bf06270 */
[----:B------:R-:W-:Y:S05]  /*15b00*/  @!P0 BRA `(.L_x_11708) ;  /* 0xfffffeb400548947 */ /* 0x000fea000383ffff */
[----:B------:R-:W-:Y:S05]  /*15b10*/  BRA `(.L_x_11552) ;  /* 0x0000005c00247947 */ /* 0x000fea0003800000 */
.L_x_11550:
[----:B------:R-:W-:-:S08]  /*15b20*/  NOP ;  /* 0x0000000000007918 */ /* 0x000fd00000000000 */
[----:B--2---:R-:W0:-:S00]  /*15b30*/  USETMAXREG.DEALLOC.CTAPOOL 0x18 ;  /* 0x00000018000079c8 */ /* 0x004e0000080e0500 */
        /* <DEDUP_REMOVED lines=59> */
.L_x_11713:
        /* <DEDUP_REMOVED lines=15> */
.L_x_11712:
[----:B------:R-:W-:Y:S05]  /*15fe0*/  BSYNC B0 ;  /* 0x0000000000007941 */ /* 0x000fea0003800000 */
.L_x_11711:
        /* <DEDUP_REMOVED lines=25> */
.L_x_11709:
        /* <DEDUP_REMOVED lines=20> */
.L_x_11714:
        /* <DEDUP_REMOVED lines=56> */
.L_x_11710:
[----:B------:R-:W-:Y:S01]  /*16640*/  IMAD.MOV.U32 R17, RZ, RZ, RZ ;  /* 0x000000ffff117224 */ /* 0x000fe200078e00ff */
[----:B------:R-:W-:Y:S01]  /*16650*/  MOV R16, UR6 ;  /* 0x0000000600107c02 */ /* 0x000fe20008000f00 */
[----:B------:R-:W-:-:S07]  /*16660*/  IMAD.MOV.U32 R18, RZ, RZ, RZ ;  /* 0x000000ffff127224 */ /* 0x000fce00078e00ff */
.L_x_11715:
        /* <DEDUP_REMOVED lines=22> */
.L_x_11800:
[----:B--2---:R-:W2:Y:S02]  /*167d0*/  LDC.64 R2, c[0x0][0xd60] ;  /* 0x00035800ff027b82 */ /* 0x004ea40000000a00 */
[----:B--2---:R-:W-:-:S05]  /*167e0*/  IMAD.WIDE R2, R19, 0x4, R2 ;  /* 0x0000000413027825 */ /* 0x004fca00078e0202 */
[----:B------:R-:W1:Y:S01]  /*167f0*/  LDG.E R11, desc[UR52][R2.64] ;  /* 0x00000034020b7981 */ /* 0x000e62000c1e1900 */
        /* <DEDUP_REMOVED lines=53> */
[----:B--2---:R-:W-:-:S07]  /*16b50*/  IMAD.IADD R10, R2, 0x1, -R10 ;  /* 0x00000001020a7824 */ /* 0x004fce00078e0a0a */
.L_x_11717:
        /* <DEDUP_REMOVED lines=14> */
.L_x_11718:
[----:B------:R-:W-:Y:S05]  /*16c40*/  @!P3 BRA `(.L_x_11719) ;  /* 0x00000000000cb947 */ /* 0x000fea0003800000 */
[----:B------:R-:W2:Y:S04]  /*16c50*/  LDG.E R9, desc[UR52][R6.64] ;  /* 0x0000003406097981 */ /* 0x000ea8000c1e1900 */
[----:B------:R-:W2:Y:S02]  /*16c60*/  LDG.E R6, desc[UR52][R6.64+0x4] ;  /* 0x0000043406067981 */ /* 0x000ea4000c1e1900 */
[----:B--2---:R-:W-:-:S07]  /*16c70*/  IMAD.IADD R9, R6, 0x1, -R9 ;  /* 0x0000000106097824 */ /* 0x004fce00078e0a09 */
.L_x_11719:
[----:B0-----:R-:W2:Y:S01]  /*16c80*/  @P1 LDG.E R2, desc[UR52][R4.64] ;  /* 0x0000003404021981 */ /* 0x001ea2000c1e1900 */
[----:B-----5:R-:W-:-:S03]  /*16c90*/  IMAD.IADD R9, R9, 0x1, -R8 ;  /* 0x0000000109097824 */ /* 0x020fc600078e0a08 */
[----:B------:R-:W2:Y:S01]  /*16ca0*/  @P1 LDG.E R4, desc[UR52][R4.64+0x4] ;  /* 0x0000043404041981 */ /* 0x000ea2000c1e1900 */
[----:B------:R-:W-:Y:S01]  /*16cb0*/  LEA R3, R17, 0xdf, 0x7 ;  /* 0x000000df11037811 */ /* 0x000fe200078e38ff */
[----:B------:R-:W-:Y:S01]  /*16cc0*/  BSSY B0, `(.L_x_11720) ;  /* 0x00000ec000007945 */ /* 0x000fe20003800000 */
[----:B------:R-:W-:Y:S01]  /*16cd0*/  PLOP3.LUT P2, PT, PT, PT, PT, 0x80, 0x0 ;  /* 0x000000000000781c */ /* 0x000fe20003f4f070 */
[----:B--2---:R-:W-:-:S05]  /*16ce0*/  @P1 IMAD.IADD R0, R4, 0x1, -R2 ;  /* 0x0000000104001824 */ /* 0x004fca00078e0a02 */
[----:B------:R-:W-:-:S04]  /*16cf0*/  IADD3 R2, R9, R0, RZ ;  /* 0x0000000009027210 */ /* 0x000fc80007ffe0ff */
[C---:B------:R-:W-:Y:S01]  /*16d00*/  IADD3 R3, R2.reuse, R3, -R10 ;  /* 0x0000000302037210 */ /* 0x040fe20007ffe80a */
[----:B------:R-:W-:-:S04]  /*16d10*/  VIADD R2, R2, 0x5f ;  /* 0x0000005f02027836 */ /* 0x000fc80000000000 */
        /* <DEDUP_REMOVED lines=32> */
.L_x_11870:
[----:B------:R-:W-:-:S03]  /*16f20*/  UMOV UR4, 0xffffffff ;  /* 0xffffffff00047882 */ /* 0x000fc60000000000 */
[----:B------:R-:W-:Y:S05]  /*16f30*/  BRA.DIV UR4, `(.L_x_11723) ;  /* 0x0000005a04187947 */ /* 0x000fea000b800000 */
[----:B------:R-:W-:-:S13]  /*16f40*/  ELECT P6, URZ, PT ;  /* 0x00000000003f782f */ /* 0x000fda00038c0000 */
.L_x_11873:
[----:B------:R-:W2:Y:S01]  /*16f50*/  LDL R5, [R1+0x2c] ;  /* 0x00002c0001057983 */ /* 0x000ea20000100800 */
        /* <DEDUP_REMOVED lines=10> */
.L_x_11874:
        /* <DEDUP_REMOVED lines=8> */
.L_x_11875:
        /* <DEDUP_REMOVED lines=11> */
.L_x_11728:
        /* <DEDUP_REMOVED lines=19> */
.L_x_11876:
        /* <DEDUP_REMOVED lines=8> */
.L_x_11730:
        /* <DEDUP_REMOVED lines=31> */
.L_x_11726:
[----:B------:R-:W-:Y:S05]  /*174d0*/  BSYNC B1 ;  /* 0x0000000000017941 */ /* 0x000fea0003800000 */
.L_x_11725:
        /* <DEDUP_REMOVED lines=13> */
[C---:B------:R-:W-:Y:S02]  /*175b0*/  IMAD R5, R2.reuse, 0x60, R20 ;  /* 0x0000006002057824 */ /* 0x040fe400078e0214 */
[----:B------:R-:W-:-:S03]  /*175c0*/  VIADD R2, R2, 0xffffffff ;  /* 0xffffffff02027836 */ /* 0x000fc60000000000 */
[----:B------:R-:W-:-:S07]  /*175d0*/  IADD3 R5, R5, -0xc0, RZ ;  /* 0xffffff4005057810 */ /* 0x000fce0007ffe0ff */
.L_x_11737:
        /* <DEDUP_REMOVED lines=9> */
.L_x_11877:
        /* <DEDUP_REMOVED lines=11> */
.L_x_11734:
        /* <DEDUP_REMOVED lines=17> */
.L_x_11878:
        /* <DEDUP_REMOVED lines=8> */
.L_x_11736:
        /* <DEDUP_REMOVED lines=31> */
.L_x_11732:
[----:B------:R-:W-:Y:S05]  /*17aa0*/  BSYNC B1 ;  /* 0x0000000000017941 */ /* 0x000fea0003800000 */
.L_x_11731:
[----:B------:R-:W2:Y:S04]  /*17ab0*/  LDL.LU R6, [R1+0x4] ;  /* 0x0000040001067983 */ /* 0x000ea80000300800 */
[----:B------:R-:W3:Y:S01]  /*17ac0*/  LDL.LU R8, [R1+0xc] ;  /* 0x00000c0001087983 */ /* 0x000ee20000300800 */
[----:B------:R-:W-:Y:S01]  /*17ad0*/  IADD3 R2, R2, -0x1, RZ ;  /* 0xffffffff02027810 */ /* 0x000fe20007ffe0ff */
        /* <DEDUP_REMOVED lines=10> */
.L_x_11721:
[----:B------:R-:W-:Y:S05]  /*17b80*/  BSYNC B0 ;  /* 0x0000000000007941 */ /* 0x000fea0003800000 */
.L_x_11720:
        /* <DEDUP_REMOVED lines=23> */
.L_x_11739:
        /* <DEDUP_REMOVED lines=23> */
.L_x_11741:
        /* <DEDUP_REMOVED lines=20> */
.L_x_11743:
        /* <DEDUP_REMOVED lines=16> */
.L_x_11742:
        /* <DEDUP_REMOVED lines=31> */
.L_x_11744:
        /* <DEDUP_REMOVED lines=19> */
.L_x_11881:
[----:B------:R-:W-:Y:S01]  /*183d0*/  UMOV UR4, 0xffffffff ;  /* 0xffffffff00047882 */ /* 0x000fe20000000000 */
[----:B------:R-:W-:Y:S02]  /*183e0*/  SHF.R.S32.HI R8, RZ, 0x1f, R0 ;  /* 0x0000001fff087819 */ /* 0x000fe40000011400 */
[----:B------:R-:W-:Y:S05]  /*183f0*/  BRA.DIV UR4, `(.L_x_11746) ;  /* 0x0000004604a07947 */ /* 0x000fea000b800000 */
[----:B------:R-:W-:-:S13]  /*18400*/  ELECT P6, URZ, PT ;  /* 0x00000000003f782f */ /* 0x000fda00038c0000 */
.L_x_11884:
[----:B------:R-:W-:Y:S05]  /*18410*/  @!P6 BRA `(.L_x_11747) ;  /* 0x0000000000fce947 */ /* 0x000fea0003800000 */
[----:B------:R-:W-:-:S04]  /*18420*/  ISETP.NE.U32.AND P0, PT, R2, RZ, PT ;  /* 0x000000ff0200720c */ /* 0x000fc80003f05070 */
[----:B------:R-:W-:-:S13]  /*18430*/  ISETP.NE.AND.EX P0, PT, R3, RZ, PT, P0 ;  /* 0x000000ff0300720c */ /* 0x000fda0003f05300 */
[----:B------:R-:W-:Y:S05]  /*18440*/  @!P0 BRA `(.L_x_11748) ;  /* 0x0000000000488947 */ /* 0x000fea0003800000 */
[----:B------:R-:W0:Y:S01]  /*18450*/  LDC R12, c[0x0][0x41c] ;  /* 0x00010700ff0c7b82 */ /* 0x000e220000000800 */
[----:B------:R-:W-:Y:S01]  /*18460*/  MOV R6, R7 ;  /* 0x0000000700067202 */ /* 0x000fe20000000f00 */
[----:B------:R-:W-:Y:S01]  /*18470*/  ULDC.64 UR4, c[0x0][0x408] ;  /* 0x0001020000047ab9 */ /* 0x000fe20000000a00 */
[----:B0-----:R-:W-:-:S13]  /*18480*/  ISETP.NE.AND P0, PT, R12, 0x1, PT ;  /* 0x000000010c00780c */ /* 0x001fda0003f05270 */
[----:B------:R-:W0:Y:S02]  /*18490*/  @P0 LDC.64 R10, c[0x0][0x420] ;  /* 0x00010800ff0a0b82 */ /* 0x000e240000000a00 */
        /* <DEDUP_REMOVED lines=13> */
.L_x_11748:
        /* <DEDUP_REMOVED lines=9> */
.L_x_11885:
        /* <DEDUP_REMOVED lines=11> */
.L_x_11750:
        /* <DEDUP_REMOVED lines=22> */
.L_x_11747:
        /* <DEDUP_REMOVED lines=55> */
.L_x_11752:
[----:B------:R-:W-:Y:S05]  /*18b80*/  BSYNC B0 ;  /* 0x0000000000007941 */ /* 0x000fea0003800000 */
.L_x_11751:
        /* <DEDUP_REMOVED lines=9> */
.L_x_11886:
        /* <DEDUP_REMOVED lines=13> */
.L_x_11887:
        /* <DEDUP_REMOVED lines=11> */
.L_x_11757:
        /* <DEDUP_REMOVED lines=37> */
.L_x_11755:
[----:B------:R-:W-:Y:S05]  /*18ff0*/  BSYNC B0 ;  /* 0x0000000000007941 */ /* 0x000fea0003800000 */
.L_x_11754:
        /* <DEDUP_REMOVED lines=43> */
.L_x_11764:
[----:B-1----:R-:W1:Y:S01]  /*192b0*/  S2R R3, SR_CgaCtaId ;  /* 0x0000000000037919 */ /* 0x002e620000008800 */
[----:B------:R-:W-:-:S04]  /*192c0*/  MOV R2, 0x400 ;  /* 0x0000040000027802 */ /* 0x000fc80000000f00 */
[----:B-1----:R-:W-:Y:S02]  /*192d0*/  LEA R2, R3, R2, 0x18 ;  /* 0x0000000203027211 */ /* 0x002fe400078ec0ff */
[----:B------:R-:W-:Y:S02]  /*192e0*/  SHF.L.U32 R3, R12, 0x1f, RZ ;  /* 0x0000001f0c037819 */ /* 0x000fe400000006ff */
[----:B------:R-:W-:-:S04]  /*192f0*/  LEA R2, R13, R2, 0x3 ;  /* 0x000000020d027211 */ /* 0x000fc800078e18ff */
[----:B------:R-:W1:Y:S02]  /*19300*/  SYNCS.PHASECHK.TRANS64.TRYWAIT P0, [R2+URZ+0x32440], R3 ;  /* 0x03244003020075a7 */ /* 0x000e64000800017f */
[----:B-1----:R-:W-:Y:S05]  /*19310*/  @!P0 BRA `(.L_x_11765) ;  /* 0x0000003800408947 */ /* 0x002fea0003800000 */
.L_x_11888:
        /* <DEDUP_REMOVED lines=11> */
.L_x_11766:
        /* <DEDUP_REMOVED lines=22> */
.L_x_11889:
        /* <DEDUP_REMOVED lines=8> */
.L_x_11768:
        /* <DEDUP_REMOVED lines=34> */
.L_x_11763:
[----:B------:R-:W-:Y:S05]  /*197d0*/  BSYNC B2 ;  /* 0x0000000000027941 */ /* 0x000fea0003800000 */
.L_x_11762:
[----:B------:R-:W2:Y:S02]  /*197e0*/  LDL.LU R2, [R1+0x20] ;  /* 0x0000200001027983 */ /* 0x000ea40000300800 */
[----:B--2---:R-:W-:-:S07]  /*197f0*/  VIADD R5, R2, 0xfffffffd ;  /* 0xfffffffd02057836 */ /* 0x004fce0000000000 */
.L_x_11761:
[----:B------:R-:W-:Y:S05]  /*19800*/  BSYNC B1 ;  /* 0x0000000000017941 */ /* 0x000fea0003800000 */
.L_x_11760:
[----:B------:R-:W-:-:S13]  /*19810*/  ISETP.NE.AND P0, PT, R9, RZ, PT ;  /* 0x000000ff0900720c */ /* 0x000fda0003f05270 */
[----:B------:R-:W-:Y:S05]  /*19820*/  @!P0 BRA `(.L_x_11759) ;  /* 0x0000000c00888947 */ /* 0x000fea0003800000 */
.L_x_11783:
        /* <DEDUP_REMOVED lines=10> */
[----:B------:R-:W-:Y:S02]  /*198d0*/  ISETP.NE.U32.AND P0, PT, RZ, UR46, PT ;  /* 0x0000002eff007c0c */ /* 0x000fe4000bf05070 */
[----:B------:R-:W-:Y:S02]  /*198e0*/  MOV R11, R5 ;  /* 0x00000005000b7202 */ /* 0x000fe40000000f00 */
[----:B------:R-:W-:-:S13]  /*198f0*/  ISETP.NE.AND.EX P0, PT, RZ, UR47, PT, P0 ;  /* 0x0000002fff007c0c */ /* 0x000fda000bf05300 */
[----:B------:R-:W-:Y:S05]  /*19900*/  @!P0 BRA `(.L_x_11771) ;  /* 0x0000000000408947 */ /* 0x000fea0003800000 */
[----:B------:R-:W1:Y:S02]  /*19910*/  LDC R6, c[0x0][0x41c] ;  /* 0x00010700ff067b82 */ /* 0x000e640000000800 */
[----:B-1----:R-:W-:-:S13]  /*19920*/  ISETP.NE.AND P0, PT, R6, 0x1, PT ;  /* 0x000000010600780c */ /* 0x002fda0003f05270 */
        /* <DEDUP_REMOVED lines=14> */
.L_x_11771:
[----:B------:R-:W2:Y:S01]  /*19a10*/  S2R R3, SR_CgaCtaId ;  /* 0x0000000000037919 */ /* 0x000ea20000008800 */
[----:B------:R-:W-:-:S04]  /*19a20*/  MOV R2, 0x400 ;  /* 0x0000040000027802 */ /* 0x000fc80000000f00 */
[----:B--2---:R-:W-:Y:S02]  /*19a30*/  LEA R2, R3, R2, 0x18 ;  /* 0x0000000203027211 */ /* 0x004fe400078ec0ff */
[----:B------:R-:W-:-:S03]  /*19a40*/  SHF.L.U32 R3, R9, 0x1f, RZ ;  /* 0x0000001f09037819 */ /* 0x000fc600000006ff */
[----:B------:R-:W-:-:S04]  /*19a50*/  IMAD R2, R10, 0x8, R2 ;  /* 0x000000080a027824 */ /* 0x000fc800078e0202 */
[----:B------:R-:W2:Y:S02]  /*19a60*/  SYNCS.PHASECHK.TRANS64.TRYWAIT P0, [R2+URZ+0x32440], R3 ;  /* 0x03244003020075a7 */ /* 0x000ea4000800017f */
[----:B--2---:R-:W-:Y:S05]  /*19a70*/  @!P0 BRA `(.L_x_11772) ;  /* 0x0000003000908947 */ /* 0x004fea0003800000 */
.L_x_11890:
        /* <DEDUP_REMOVED lines=11> */
.L_x_11773:
[----:B0-----:R-:W3:Y:S01]  /*19b30*/  LDL R12, [R1+0x10] ;  /* 0x00001000010c7983 */ /* 0x001ee20000100800 */
[----:B-1----:R-:W-:Y:S01]  /*19b40*/  MOV R7, 0x400 ;  /* 0x0000040000077802 */ /* 0x002fe20000000f00 */
        /* <DEDUP_REMOVED lines=19> */
.L_x_11891:
        /* <DEDUP_REMOVED lines=8> */
.L_x_11775:
        /* <DEDUP_REMOVED lines=33> */
.L_x_11770:
[----:B------:R-:W-:Y:S05]  /*19f10*/  BSYNC B1 ;  /* 0x0000000000017941 */ /* 0x000fea0003800000 */
.L_x_11769:
        /* <DEDUP_REMOVED lines=13> */
[----:B------:R-:W1:Y:S02]  /*19ff0*/  LDC R6, c[0x0][0x41c] ;  /* 0x00010700ff067b82 */ /* 0x000e640000000800 */
[----:B-1----:R-:W-:-:S13]  /*1a000*/  ISETP.NE.AND P0, PT, R6, 0x1, PT ;  /* 0x000000010600780c */ /* 0x002fda0003f05270 */
[----:B------:R-:W1:Y:S02]  /*1a010*/  @P0 LDC.64 R2, c[0x0][0x420] ;  /* 0x00010800ff020b82 */ /* 0x000e640000000a00 */
[----:B-1----:R-:W-:-:S04]  /*1a020*/  @P0 IMAD.HI.U32 R7, R9, R2, RZ ;  /* 0x0000000209070227 */ /* 0x002fc800078e00ff */
        /* <DEDUP_REMOVED lines=12> */
.L_x_11778:
[----:B------:R-:W2:Y:S01]  /*1a0f0*/  S2R R3, SR_CgaCtaId ;  /* 0x0000000000037919 */ /* 0x000ea20000008800 */
[----:B------:R-:W-:-:S04]  /*1a100*/  MOV R2, 0x400 ;  /* 0x0000040000027802 */ /* 0x000fc80000000f00 */
[----:B--2---:R-:W-:Y:S02]  /*1a110*/  LEA R2, R3, R2, 0x18 ;  /* 0x0000000203027211 */ /* 0x004fe400078ec0ff */
[----:B------:R-:W-:-:S03]  /*1a120*/  SHF.L.U32 R3, R11, 0x1f, RZ ;  /* 0x0000001f0b037819 */ /* 0x000fc600000006ff */
[----:B------:R-:W-:-:S04]  /*1a130*/  IMAD R2, R12, 0x8, R2 ;  /* 0x000000080c027824 */ /* 0x000fc800078e0202 */
[----:B------:R-:W2:Y:S02]  /*1a140*/  SYNCS.PHASECHK.TRANS64.TRYWAIT P0, [R2+URZ+0x32440], R3 ;  /* 0x03244003020075a7 */ /* 0x000ea4000800017f */
[----:B--2---:R-:W-:Y:S05]  /*1a150*/  @!P0 BRA `(.L_x_11779) ;  /* 0x0000002c00008947 */ /* 0x004fea0003800000 */
.L_x_11892:
        /* <DEDUP_REMOVED lines=11> */
.L_x_11780:
[----:B-1----:R-:W3:Y:S01]  /*1a210*/  LDL R7, [R1] ;  /* 0x0000000001077983 */ /* 0x002ee20000100800 */
        /* <DEDUP_REMOVED lines=21> */
.L_x_11893:
        /* <DEDUP_REMOVED lines=8> */
.L_x_11782:
        /* <DEDUP_REMOVED lines=34> */
.L_x_11777:
[----:B------:R-:W-:Y:S05]  /*1a610*/  BSYNC B1 ;  /* 0x0000000000017941 */ /* 0x000fea0003800000 */
.L_x_11776:
[C---:B------:R-:W-:Y:S02]  /*1a620*/  ISETP.GT.AND P0, PT, R5.reuse, 0x1, PT ;  /* 0x000000010500780c */ /* 0x040fe40003f04270 */
[----:B------:R-:W-:-:S11]  /*1a630*/  IADD3 R5, R5, -0x2, RZ ;  /* 0xfffffffe05057810 */ /* 0x000fd60007ffe0ff */
[----:B------:R-:W-:Y:S05]  /*1a640*/  @P0 BRA `(.L_x_11783) ;  /* 0xfffffff000780947 */ /* 0x000fea000383ffff */
.L_x_11759:
[----:B------:R-:W-:Y:S05]  /*1a650*/  BSYNC B0 ;  /* 0x0000000000007941 */ /* 0x000fea0003800000 */
.L_x_11758:
        /* <DEDUP_REMOVED lines=15> */
[----:B0-----:R-:W1:Y:S01]  /*1a750*/  POPC R5, UR4 ;  /* 0x0000000400057d09 */ /* 0x001e620008000000 */
[----:B--2---:R-:W-:-:S13]  /*1a760*/  ISETP.EQ.U32.AND P0, PT, R4, R7, PT ;  /* 0x000000070400720c */ /* 0x004fda0003f02070 */
[----:B-1----:R-:W2:Y:S01]  /*1a770*/  @P0 ATOMG.E.ADD.STRONG.GPU PT, R3, desc[UR52][R2.64], R5 ;  /* 0x00000005020309a8 */ /* 0x002ea200081ee1f4 */
[----:B------:R-:W0:Y:S02]  /*1a780*/  S2R R6, SR_LTMASK ;  /* 0x0000000000067919 */ /* 0x000e240000003900 */
[----:B0-----:R-:W-:-:S04]  /*1a790*/  LOP3.LUT R6, R6, UR4, RZ, 0xc0, !PT ;  /* 0x0000000406067c12 */ /* 0x001fc8000f8ec0ff */
[----:B------:R-:W0:Y:S01]  /*1a7a0*/  POPC R7, R6 ;  /* 0x0000000600077309 */ /* 0x000e220000000000 */
[----:B--2---:R-:W0:Y:S02]  /*1a7b0*/  SHFL.IDX PT, R4, R3, R4, 0x1f ;  /* 0x00001f0403047589 */ /* 0x004e2400000e0000 */
[----:B0-----:R-:W-:-:S07]  /*1a7c0*/  IADD3 R16, R4, UR48, R7 ;  /* 0x0000003004107c10 */ /* 0x001fce000fffe007 */
.L_x_11785:
[----:B------:R-:W-:Y:S05]  /*1a7d0*/  BSYNC B0 ;  /* 0x0000000000007941 */ /* 0x000fea0003800000 */
.L_x_11784:
[----:B-1----:R-:W2:Y:S02]  /*1a7e0*/  LDL.LU R2, [R1+0x8] ;  /* 0x0000080001027983 */ /* 0x002ea40000300800 */
[----:B--2---:R-:W-:-:S05]  /*1a7f0*/  LOP3.LUT R2, R2, R0, RZ, 0x3c, !PT ;  /* 0x0000000002027212 */ /* 0x004fca00078e3cff */
[----:B------:R1:W-:Y:S02]  /*1a800*/  STL [R1+0x8], R2 ;  /* 0x0000080201007387 */ /* 0x0003e40000100800 */
.L_x_11740:
[----:B------:R-:W-:Y:S05]  /*1a810*/  BSYNC B6 ;  /* 0x0000000000067941 */ /* 0x000fea0003800000 */
.L_x_11738:
[----:B------:R-:W-:-:S03]  /*1a820*/  UMOV UR4, 0xffffffff ;  /* 0xffffffff00047882 */ /* 0x000fc60000000000 */
[----:B------:R-:W-:Y:S05]  /*1a830*/  BRA.DIV UR4, `(.L_x_11786) ;  /* 0x0000002604707947 */ /* 0x000fea000b800000 */
[----:B------:R2:W3:Y:S04]  /*1a840*/  SHFL.IDX PT, R4, R16, RZ, 0x1f ;  /* 0x00001fff10047589 */ /* 0x0004e800000e0000 */
[----:B------:R-:W4:Y:S02]  /*1a850*/  SHFL.IDX PT, R16, R16, 0x1, 0x1f ;  /* 0x00201f0010107f89 */ /* 0x000f2400000e0000 */
.L_x_11897:
        /* <DEDUP_REMOVED lines=13> */
.L_x_11788:
[----:B------:R-:W-:Y:S05]  /*1a930*/  BSYNC B0 ;  /* 0x0000000000007941 */ /* 0x000fea0003800000 */
.L_x_11787:
        /* <DEDUP_REMOVED lines=23> */
.L_x_11905:
[----:B------:R-:W-:Y:S02]  /*1aab0*/  ULDC UR4, c[0x0][0xd10] ;  /* 0x0003440000047ab9 */ /* 0x000fe40000000800 */
[----:B------:R-:W-:-:S05]  /*1aac0*/  MOV R5, UR4 ;  /* 0x0000000400057c02 */ /* 0x000fca0008000f00 */
[----:B-1----:R-:W-:-:S04]  /*1aad0*/  IMAD R3, R14, R5, RZ ;  /* 0x000000050e037224 */ /* 0x002fc800078e02ff */
[----:B--2-4-:R-:W-:-:S05]  /*1aae0*/  IMAD.IADD R16, R16, 0x1, R3 ;  /* 0x0000000110107824 */ /* 0x014fca00078e0203 */
[----:B---3--:R-:W-:-:S13]  /*1aaf0*/  ISETP.GT.AND P0, PT, R16, R4, PT ;  /* 0x000000041000720c */ /* 0x008fda0003f04270 */
[----:B------:R-:W-:Y:S05]  /*1ab00*/  @P0 BRA `(.L_x_11790) ;  /* 0x0000000000b40947 */ /* 0x000fea0003800000 */
[----:B------:R-:W1:Y:S02]  /*1ab10*/  LDC R0, c[0x0][0xd14] ;  /* 0x00034500ff007b82 */ /* 0x000e640000000800 */
.L_x_11795:
        /* <DEDUP_REMOVED lines=14> */
.L_x_11793:
[----:B------:R-:W-:Y:S05]  /*1ac00*/  BSYNC B0 ;  /* 0x0000000000007941 */ /* 0x000fea0003800000 */
.L_x_11792:
        /* <DEDUP_REMOVED lines=23> */
.L_x_11913:
[----:B------:R-:W-:Y:S02]  /*1ad80*/  ULDC UR4, c[0x0][0xd10] ;  /* 0x0003440000047ab9 */ /* 0x000fe40000000800 */
[----:B------:R-:W-:-:S05]  /*1ad90*/  MOV R5, UR4 ;  /* 0x0000000400057c02 */ /* 0x000fca0008000f00 */
[----:B-1----:R-:W-:-:S04]  /*1ada0*/  IMAD R3, R14, R5, RZ ;  /* 0x000000050e037224 */ /* 0x002fc800078e02ff */
[----:B------:R-:W-:-:S05]  /*1adb0*/  IMAD.IADD R16, R3, 0x1, R16 ;  /* 0x0000000103107824 */ /* 0x000fca00078e0210 */
[----:B------:R-:W-:-:S13]  /*1adc0*/  ISETP.GT.AND P0, PT, R16, R4, PT ;  /* 0x000000041000720c */ /* 0x000fda0003f04270 */
[----:B------:R-:W-:Y:S05]  /*1add0*/  @!P0 BRA `(.L_x_11795) ;  /* 0xfffffffc00508947 */ /* 0x000fea000383ffff */
.L_x_11790:
        /* <DEDUP_REMOVED lines=8> */
.L_x_11917:
[----:B------:R-:W-:Y:S01]  /*1ae60*/  ISETP.NE.AND P0, PT, R3, RZ, PT ;  /* 0x000000ff0300720c */ /* 0x000fe20003f05270 */
[----:B------:R-:W-:-:S12]  /*1ae70*/  IMAD.MOV.U32 R7, RZ, RZ, RZ ;  /* 0x000000ffff077224 */ /* 0x000fd800078e00ff */
[----:B------:R-:W-:Y:S05]  /*1ae80*/  @!P0 BRA `(.L_x_11797) ;  /* 0x0000000000108947 */ /* 0x000fea0003800000 */
[----:B------:R-:W-:Y:S01]  /*1ae90*/  UMOV UR4, 0xffffffff ;  /* 0xffffffff00047882 */ /* 0x000fe20000000000 */
[----:B------:R-:W-:Y:S02]  /*1aea0*/  VIADD R12, R6, 0xffffffff ;  /* 0xffffffff060c7836 */ /* 0x000fe40000000000 */
[----:B------:R-:W-:Y:S05]  /*1aeb0*/  BRA.DIV UR4, `(.L_x_11798) ;  /* 0x0000002a04047947 */ /* 0x000fea000b800000 */
[----:B------:R3:W4:Y:S02]  /*1aec0*/  SHFL.IDX PT, R7, R2, R12, 0x1f ;  /* 0x00001f0c02077589 */ /* 0x00072400000e0000 */
.L_x_11797:
[----:B0--3--:R-:W0:Y:S01]  /*1aed0*/  LDC.64 R2, c[0x0][0xd68] ;  /* 0x00035a00ff027b82 */ /* 0x009e220000000a00 */
[----:B------:R-:W-:-:S05]  /*1aee0*/  IADD3 R19, R6, R19, RZ ;  /* 0x0000001306137210 */ /* 0x000fca0007ffe0ff */
        /* <DEDUP_REMOVED lines=55> */
[----:B------:R-:W-:Y:S01]  /*1b260*/  ISETP.GE.AND P0, PT, R3, RZ, PT ;  /* 0x000000ff0300720c */ /* 0x000fe20003f06270 */
[----:B------:R-:W-:-:S12]  /*1b270*/  IMAD.IADD R3, R6, 0x1, R4 ;  /* 0x0000000106037824 */ /* 0x000fd800078e0204 */
        /* <DEDUP_REMOVED lines=8> */
.L_x_11791:
[----:B------:R-:W-:Y:S01]  /*1b300*/  UMOV UR4, URZ ;  /* 0x0000003f00047c82 */ /* 0x000fe20008000000 */
[----:B------:R-:W-:Y:S01]  /*1b310*/  UMOV UR5, URZ ;  /* 0x0000003f00057c82 */ /* 0x000fe20008000000 */
[----:B------:R-:W-:Y:S01]  /*1b320*/  ULDC UR6, c[0x0][0xd14] ;  /* 0x0003450000067ab9 */ /* 0x000fe20000000800 */
[----:B------:R-:W-:Y:S01]  /*1b330*/  IMAD.MOV.U32 R16, RZ, RZ, R4 ;  /* 0x000000ffff107224 */ /* 0x000fe200078e0004 */
[----:B------:R-:W-:Y:S01]  /*1b340*/  MOV R17, UR4 ;  /* 0x0000000400117c02 */ /* 0x000fe20008000f00 */
[----:B------:R-:W-:Y:S02]  /*1b350*/  IMAD.U32 R18, RZ, RZ, UR5 ;  /* 0x00000005ff127e24 */ /* 0x000fe4000f8e00ff */
[----:B------:R-:W-:-:S07]  /*1b360*/  IMAD.U32 R19, RZ, RZ, UR6 ;  /* 0x00000006ff137e24 */ /* 0x000fce000f8e00ff */
.L_x_11799:
        /* <DEDUP_REMOVED lines=12> */
.L_x_11716:
[----:B-1----:R-:W3:Y:S01]  /*1b430*/  LDL.LU R0, [R1+0x2c] ;  /* 0x00002c0001007983 */ /* 0x002ee20000300800 */
        /* <DEDUP_REMOVED lines=10> */
.L_x_11920:
[----:B------:R-:W-:-:S03]  /*1b4e0*/  UMOV UR4, 0xffffffff ;  /* 0xffffffff00047882 */ /* 0x000fc60000000000 */
[----:B------:R-:W-:Y:S05]  /*1b4f0*/  BRA.DIV UR4, `(.L_x_11802) ;  /* 0x0000002204b07947 */ /* 0x000fea000b800000 */
[----:B------:R-:W2:Y:S02]  /*1b500*/  S2R R2, SR_TID.X ;  /* 0x0000000000027919 */ /* 0x000ea40000002100 */
[----:B--2---:R-:W-:-:S04]  /*1b510*/  SHF.R.U32.HI R2, RZ, 0x5, R2 ;  /* 0x00000005ff027819 */ /* 0x004fc80000011602 */
[----:B------:R-:W-:-:S05]  /*1b520*/  LOP3.LUT R2, R2, 0x3, RZ, 0xc0, !PT ;  /* 0x0000000302027812 */ /* 0x000fca00078ec0ff */
[----:B------:R2:W3:Y:S02]  /*1b530*/  SHFL.IDX PT, R14, R2, RZ, 0x1f ;  /* 0x00001fff020e7589 */ /* 0x0004e400000e0000 */
.L_x_11923:
[----:B---3--:R-:W-:-:S13]  /*1b540*/  ISETP.NE.AND P0, PT, R14, RZ, PT ;  /* 0x000000ff0e00720c */ /* 0x008fda0003f05270 */
[----:B------:R-:W-:Y:S05]  /*1b550*/  @P0 BRA `(.L_x_11552) ;  /* 0x0000000000940947 */ /* 0x000fea0003800000 */
[----:B------:R-:W-:-:S03]  /*1b560*/  UMOV UR4, 0xffffffff ;  /* 0xffffffff00047882 */ /* 0x000fc60000000000 */
[----:B------:R-:W-:Y:S05]  /*1b570*/  BRA.DIV UR4, `(.L_x_11803) ;  /* 0x0000002204c47947 */ /* 0x000fea000b800000 */
[----:B------:R-:W-:-:S13]  /*1b580*/  ELECT P6, URZ, PT ;  /* 0x00000000003f782f */ /* 0x000fda00038c0000 */
.L_x_11926:
[----:B------:R-:W-:Y:S05]  /*1b590*/  @!P6 BRA `(.L_x_11552) ;  /* 0x000000000084e947 */ /* 0x000fea0003800000 */
[----:B--2---:R-:W2:Y:S02]  /*1b5a0*/  LDL.LU R2, [R1+0x34] ;  /* 0x0000340001027983 */ /* 0x004ea40000300800 */
[----:B--2---:R-:W-:-:S04]  /*1b5b0*/  LOP3.LUT R2, R2, 0x2, RZ, 0xfc, !PT ;  /* 0x0000000202027812 */ /* 0x004fc800078efcff */
[----:B------:R-:W-:-:S13]  /*1b5c0*/  ISETP.NE.AND P2, PT, R2, 0x3, PT ;  /* 0x000000030200780c */ /* 0x000fda0003f45270 */
[----:B------:R-:W-:Y:S05]  /*1b5d0*/  @!P2 BRA `(.L_x_11804) ;  /* 0x000000000004a947 */ /* 0x000fea0003800000 */
[----:B------:R-:W-:Y:S01]  /*1b5e0*/  BPT.TRAP 0x1 ;  /* 0x000000040000795c */ /* 0x000fe20000300000 */
.L_x_11804:
        /* <DEDUP_REMOVED lines=14> */
.L_x_11927:
[----:B------:R-:W2:Y:S02]  /*1b6d0*/  SYNCS.PHASECHK.TRANS64.TRYWAIT P0, [R7+URZ], R2 ;  /* 0x00000002070075a7 */ /* 0x000ea4000800017f */
[----:B--2---:R-:W-:Y:S05]  /*1b6e0*/  @!P0 BRA `(.L_x_11806) ;  /* 0x00000020009c8947 */ /* 0x004fea0003800000 */
.L_x_11928:
[----:B------:R-:W-:Y:S05]  /*1b6f0*/  @!P2 BRA `(.L_x_11807) ;  /* 0x000000000004a947 */ /* 0x000fea0003800000 */
[----:B------:R-:W-:Y:S01]  /*1b700*/  BPT.TRAP 0x1 ;  /* 0x000000040000795c */ /* 0x000fe20000300000 */
.L_x_11807:
[----:B------:R-:W3:Y:S01]  /*1b710*/  LDL.LU R4, [R1] ;  /* 0x0000000001047983 */ /* 0x000ee20000300800 */
[----:B------:R-:W-:-:S05]  /*1b720*/  VIADD R0, R0, 0x32460 ;  /* 0x0003246000007836 */ /* 0x000fca0000000000 */
[----:B---3--:R-:W-:-:S04]  /*1b730*/  LEA R4, R4, R0, 0x3 ;  /* 0x0000000004047211 */ /* 0x008fc800078e18ff */
[----:B------:R-:W3:Y:S02]  /*1b740*/  SYNCS.PHASECHK.TRANS64.TRYWAIT P0, [R4+URZ], R5 ;  /* 0x00000005040075a7 */ /* 0x000ee4000800017f */
[----:B---3--:R-:W-:Y:S05]  /*1b750*/  @!P0 BRA `(.L_x_11808) ;  /* 0x0000002000948947 */ /* 0x008fea0003800000 */
.L_x_11929:
[----:B------:R-:W-:-:S07]  /*1b760*/  IMAD R3, R3, 0x8, R0 ;  /* 0x0000000803037824 */ /* 0x000fce00078e0200 */
.L_x_11809:
[----:B----4-:R4:W0:Y:S02]  /*1b770*/  SYNCS.PHASECHK.TRANS64.TRYWAIT P0, [R3+URZ], R2 ;  /* 0x00000002030075a7 */ /* 0x010824000800017f */
[----:B0-----:R-:W-:Y:S05]  /*1b780*/  @!P0 NANOSLEEP.SYNCS 0x989680 ;  /* 0x009896800000895d */ /* 0x001fea0003900000 */
[----:B------:R-:W0:Y:S02]  /*1b790*/  @!P0 SYNCS.PHASECHK.TRANS64 P0, [R3+URZ], R2 ;  /* 0x00000002030085a7 */ /* 0x000e24000800007f */
[----:B0-----:R-:W-:Y:S05]  /*1b7a0*/  @!P0 BRA `(.L_x_11809) ;  /* 0xfffffffc00f08947 */ /* 0x001fea000383ffff */
.L_x_11552:
[----:B------:R-:W-:Y:S05]  /*1b7b0*/  BSYNC B7 ;  /* 0x0000000000077941 */ /* 0x000fea0003800000 */
.L_x_11549:
[----:B------:R-:W-:Y:S05]  /*1b7c0*/  EXIT ;  /* 0x000000000000794d */ /* 0x000fea0003800000 */
.L_x_11570:
[----:B0-----:R0:W1:Y:S02]  /*1b7d0*/  SYNCS.PHASECHK.TRANS64.TRYWAIT P6, [R90+URZ+0x32490], R111 ;  /* 0x0324906f5a0075a7 */ /* 0x00106400080c017f */
[----:B-1----:R-:W-:Y:S05]  /*1b7e0*/  @!P6 NANOSLEEP.SYNCS 0x989680 ;  /* 0x009896800000e95d */ /* 0x002fea0003900000 */
[----:B------:R-:W1:Y:S02]  /*1b7f0*/  @!P6 SYNCS.PHASECHK.TRANS64 P6, [R90+URZ+0x32490], R111 ;  /* 0x0324906f5a00e5a7 */ /* 0x000e6400080c007f */
[----:B-1----:R-:W-:Y:S05]  /*1b800*/  @!P6 BRA `(.L_x_11570) ;  /* 0xfffffffc00f0e947 */ /* 0x002fea000383ffff */
[----:B------:R-:W-:Y:S05]  /*1b810*/  BRA `(.L_x_11810) ;  /* 0xfffffe74008c7947 */ /* 0x000fea000383ffff */
.L_x_11588:
[----:B0-----:R0:W1:Y:S02]  /*1b820*/  SYNCS.PHASECHK.TRANS64.TRYWAIT P5, [R90+URZ+0x32490], R111 ;  /* 0x0324906f5a0075a7 */ /* 0x00106400080a017f */
[----:B-1----:R-:W-:Y:S05]  /*1b830*/  @!P5 NANOSLEEP.SYNCS 0x989680 ;  /* 0x009896800000d95d */ /* 0x002fea0003900000 */
[----:B------:R-:W1:Y:S02]  /*1b840*/  @!P5 SYNCS.PHASECHK.TRANS64 P5, [R90+URZ+0x32490], R111 ;  /* 0x0324906f5a00d5a7 */ /* 0x000e6400080a007f */
[----:B-1----:R-:W-:Y:S05]  /*1b850*/  @!P5 BRA `(.L_x_11588) ;  /* 0xfffffffc00f0d947 */ /* 0x002fea000383ffff */
[----:B------:R-:W-:Y:S05]  /*1b860*/  BRA `(.L_x_11811) ;  /* 0xfffffe8400d87947 */ /* 0x000fea000383ffff */
.L_x_11597:
[----:B0-----:R0:W1:Y:S02]  /*1b870*/  SYNCS.PHASECHK.TRANS64.TRYWAIT P4, [R90+URZ+0x32490], R111 ;  /* 0x0324906f5a0075a7 */ /* 0x001064000808017f */
[----:B-1----:R-:W-:Y:S05]  /*1b880*/  @!P4 NANOSLEEP.SYNCS 0x989680 ;  /* 0x009896800000c95d */ /* 0x002fea0003900000 */
[----:B------:R-:W1:Y:S02]  /*1b890*/  @!P4 SYNCS.PHASECHK.TRANS64 P4, [R90+URZ+0x32490], R111 ;  /* 0x0324906f5a00c5a7 */ /* 0x000e64000808007f */
[----:B-1----:R-:W-:Y:S05]  /*1b8a0*/  @!P4 BRA `(.L_x_11597) ;  /* 0xfffffffc00f0c947 */ /* 0x002fea000383ffff */
[----:B------:R-:W-:Y:S05]  /*1b8b0*/  BRA `(.L_x_11812) ;  /* 0xfffffe9400e87947 */ /* 0x000fea000383ffff */
.L_x_11603:
[----:B--2---:R2:W3:Y:S02]  /*1b8c0*/  SYNCS.PHASECHK.TRANS64.TRYWAIT P3, [R90+URZ+0x324b0], R111 ;  /* 0x0324b06f5a0075a7 */ /* 0x0044e4000806017f */
[----:B---3--:R-:W-:Y:S05]  /*1b8d0*/  @!P3 NANOSLEEP.SYNCS 0x989680 ;  /* 0x009896800000b95d */ /* 0x008fea0003900000 */
[----:B------:R-:W3:Y:S02]  /*1b8e0*/  @!P3 SYNCS.PHASECHK.TRANS64 P3, [R90+URZ+0x324b0], R111 ;  /* 0x0324b06f5a00b5a7 */ /* 0x000ee4000806007f */
[----:B---3--:R-:W-:Y:S05]  /*1b8f0*/  @!P3 BRA `(.L_x_11603) ;  /* 0xfffffffc00f0b947 */ /* 0x008fea000383ffff */
[----:B------:R-:W-:Y:S05]  /*1b900*/  BRA `(.L_x_11813) ;  /* 0xfffffe98007c7947 */ /* 0x000fea000383ffff */
.L_x_11611:
[----:B------:R-:W1:Y:S01]  /*1b910*/  S2R R6, SR_TID.X ;  /* 0x0000000000067919 */ /* 0x000e620000002100 */
[----:B------:R-:W-:Y:S01]  /*1b920*/  BSSY B0, `(.L_x_11814) ;  /* 0x000000c000007945 */ /* 0x000fe20003800000 */
[----:B------:R-:W-:Y:S01]  /*1b930*/  IMAD.MOV.U32 R12, RZ, RZ, RZ ;  /* 0x000000ffff0c7224 */ /* 0x000fe200078e00ff */
[----:B------:R-:W-:Y:S01]  /*1b940*/  MOV R11, 0x1f ;  /* 0x0000001f000b7802 */ /* 0x000fe20000000f00 */
[----:B------:R-:W-:Y:S02]  /*1b950*/  IMAD.MOV.U32 R15, RZ, RZ, -0x1 ;  /* 0xffffffffff0f7424 */ /* 0x000fe400078e00ff */
        /* <DEDUP_REMOVED lines=8> */
.L_x_11815:
[----:B------:R-:W-:Y:S05]  /*1b9e0*/  BSYNC B0 ;  /* 0x0000000000007941 */ /* 0x000fea0003800000 */
.L_x_11814:
[----:B------:R-:W-:Y:S05]  /*1b9f0*/  BRA `(.L_x_11816) ;  /* 0xfffffea400207947 */ /* 0x000fea000383ffff */
.L_x_11627:
        /* <DEDUP_REMOVED lines=8> */
.L_x_11818:
[----:B------:R-:W-:Y:S05]  /*1ba80*/  BSYNC B1 ;  /* 0x0000000000017941 */ /* 0x000fea0003800000 */
.L_x_11817:
[----:B------:R-:W-:Y:S05]  /*1ba90*/  BRA `(.L_x_11819) ;  /* 0xfffffeb000ac7947 */ /* 0x000fea000383ffff */
.L_x_11628:
        /* <DEDUP_REMOVED lines=8> */
.L_x_11821:
[----:B------:R-:W-:Y:S05]  /*1bb20*/  BSYNC B1 ;  /* 0x0000000000017941 */ /* 0x000fea0003800000 */
.L_x_11820:
[----:B------:R-:W-:Y:S05]  /*1bb30*/  BRA `(.L_x_11822) ;  /* 0xfffffeb0008c7947 */ /* 0x000fea000383ffff */
.L_x_11629:
        /* <DEDUP_REMOVED lines=8> */
.L_x_11824:
[----:B------:R-:W-:Y:S05]  /*1bbc0*/  BSYNC B1 ;  /* 0x0000000000017941 */ /* 0x000fea0003800000 */
.L_x_11823:
[----:B------:R-:W-:Y:S05]  /*1bbd0*/  BRA `(.L_x_11825) ;  /* 0xfffffeb0006c7947 */ /* 0x000fea000383ffff */
.L_x_11630:
        /* <DEDUP_REMOVED lines=8> */
.L_x_11827:
[----:B------:R-:W-:Y:S05]  /*1bc60*/  BSYNC B1 ;  /* 0x0000000000017941 */ /* 0x000fea0003800000 */
.L_x_11826:
[----:B------:R-:W-:Y:S05]  /*1bc70*/  BRA `(.L_x_11828) ;  /* 0xfffffeb0004c7947 */ /* 0x000fea000383ffff */
.L_x_11631:
        /* <DEDUP_REMOVED lines=8> */
.L_x_11830:
[----:B------:R-:W-:Y:S05]  /*1bd00*/  BSYNC B1 ;  /* 0x0000000000017941 */ /* 0x000fea0003800000 */
.L_x_11829:
[----:B------:R-:W-:Y:S05]  /*1bd10*/  BRA `(.L_x_11831) ;  /* 0xfffffeb0002c7947 */ /* 0x000fea000383ffff */
.L_x_11632:
        /* <DEDUP_REMOVED lines=8> */
.L_x_11833:
[----:B------:R-:W-:Y:S05]  /*1bda0*/  BSYNC B1 ;  /* 0x0000000000017941 */ /* 0x000fea0003800000 */
.L_x_11832:
[----:B------:R-:W-:Y:S05]  /*1bdb0*/  BRA `(.L_x_11834) ;  /* 0xfffffeb0000c7947 */ /* 0x000fea000383ffff */
.L_x_11633:
        /* <DEDUP_REMOVED lines=8> */
.L_x_11836:
[----:B------:R-:W-:Y:S05]  /*1be40*/  BSYNC B1 ;  /* 0x0000000000017941 */ /* 0x000fea0003800000 */
.L_x_11835:
[----:B------:R-:W-:Y:S05]  /*1be50*/  BRA `(.L_x_11837) ;  /* 0xfffffeac00ec7947 */ /* 0x000fea000383ffff */
.L_x_11634:
        /* <DEDUP_REMOVED lines=8> */
.L_x_11839:
[----:B------:R-:W-:Y:S05]  /*1bee0*/  BSYNC B1 ;  /* 0x0000000000017941 */ /* 0x000fea0003800000 */
.L_x_11838:
[----:B------:R-:W-:Y:S05]  /*1bef0*/  BRA `(.L_x_11840) ;  /* 0xfffffeac00cc7947 */ /* 0x000fea000383ffff */
.L_x_11636:
[----:B0-----:R0:W1:Y:S02]  /*1bf00*/  SYNCS.PHASECHK.TRANS64.TRYWAIT P2, [R17+URZ+0x32400], R6 ;  /* 0x03240006110075a7 */ /* 0x001064000804017f */
[----:B-1----:R-:W-:Y:S05]  /*1bf10*/  @!P2 NANOSLEEP.SYNCS 0x989680 ;  /* 0x009896800000a95d */ /* 0x002fea0003900000 */
[----:B------:R-:W1:Y:S02]  /*1bf20*/  @!P2 SYNCS.PHASECHK.TRANS64 P2, [R17+URZ+0x32400], R6 ;  /* 0x032400061100a5a7 */ /* 0x000e64000804007f */
[----:B-1----:R-:W-:Y:S05]  /*1bf30*/  @!P2 BRA `(.L_x_11636) ;  /* 0xfffffffc00f0a947 */ /* 0x002fea000383ffff */
[----:B------:R-:W-:Y:S05]  /*1bf40*/  BRA `(.L_x_11841) ;  /* 0xfffffeb000587947 */ /* 0x000fea000383ffff */
.L_x_11644:
        /* <DEDUP_REMOVED lines=8> */
.L_x_11843:
[----:B------:R-:W-:Y:S05]  /*1bfd0*/  BSYNC B1 ;  /* 0x0000000000017941 */ /* 0x000fea0003800000 */
.L_x_11842:
[----:B------:R-:W-:Y:S05]  /*1bfe0*/  BRA `(.L_x_11844) ;  /* 0xfffffec000507947 */ /* 0x000fea000383ffff */
.L_x_11645:
        /* <DEDUP_REMOVED lines=8> */
.L_x_11846:
[----:B------:R-:W-:Y:S05]  /*1c070*/  BSYNC B1 ;  /* 0x0000000000017941 */ /* 0x000fea0003800000 */
.L_x_11845:
[----:B------:R-:W-:Y:S05]  /*1c080*/  BRA `(.L_x_11847) ;  /* 0xfffffec000307947 */ /* 0x000fea000383ffff */
.L_x_11646:
        /* <DEDUP_REMOVED lines=8> */
.L_x_11849:
[----:B------:R-:W-:Y:S05]  /*1c110*/  BSYNC B1 ;  /* 0x0000000000017941 */ /* 0x000fea0003800000 */
.L_x_11848:
[----:B------:R-:W-:Y:S05]  /*1c120*/  BRA `(.L_x_11850) ;  /* 0xfffffec000107947 */ /* 0x000fea000383ffff */
.L_x_11647:
        /* <DEDUP_REMOVED lines=8> */
.L_x_11852:
[----:B------:R-:W-:Y:S05]  /*1c1b0*/  BSYNC B1 ;  /* 0x0000000000017941 */ /* 0x000fea0003800000 */
.L_x_11851:
[----:B------:R-:W-:Y:S05]  /*1c1c0*/  BRA `(.L_x_11853) ;  /* 0xfffffebc00f07947 */ /* 0x000fea000383ffff */
.L_x_11648:
        /* <DEDUP_REMOVED lines=8> */
.L_x_11855:
[----:B------:R-:W-:Y:S05]  /*1c250*/  BSYNC B1 ;  /* 0x0000000000017941 */ /* 0x000fea0003800000 */
.L_x_11854:
[----:B------:R-:W-:Y:S05]  /*1c260*/  BRA `(.L_x_11856) ;  /* 0xfffffebc00d07947 */ /* 0x000fea000383ffff */
.L_x_11649:
        /* <DEDUP_REMOVED lines=8> */
.L_x_11858:
[----:B------:R-:W-:Y:S05]  /*1c2f0*/  BSYNC B1 ;  /* 0x0000000000017941 */ /* 0x000fea0003800000 */
.L_x_11857:
[----:B------:R-:W-:Y:S05]  /*1c300*/  BRA `(.L_x_11859) ;  /* 0xfffffebc00b47947 */ /* 0x000fea000383ffff */
.L_x_11650:
        /* <DEDUP_REMOVED lines=8> */
.L_x_11861:
[----:B------:R-:W-:Y:S05]  /*1c390*/  BSYNC B1 ;  /* 0x0000000000017941 */ /* 0x000fea0003800000 */
.L_x_11860:
[----:B------:R-:W-:Y:S05]  /*1c3a0*/  BRA `(.L_x_11862) ;  /* 0xfffffebc00987947 */ /* 0x000fea000383ffff */
.L_x_11651:
        /* <DEDUP_REMOVED lines=8> */
.L_x_11864:
[----:B------:R-:W-:Y:S05]  /*1c430*/  BSYNC B1 ;  /* 0x0000000000017941 */ /* 0x000fea0003800000 */
.L_x_11863:
[----:B------:R-:W-:Y:S05]  /*1c440*/  BRA `(.L_x_11865) ;  /* 0xfffffebc007c7947 */ /* 0x000fea000383ffff */
.L_x_11653:
[----:B0-----:R0:W1:Y:S02]  /*1c450*/  SYNCS.PHASECHK.TRANS64.TRYWAIT P2, [R17+URZ+0x32400], R4 ;  /* 0x03240004110075a7 */ /* 0x001064000804017f */
[----:B-1----:R-:W-:Y:S05]  /*1c460*/  @!P2 NANOSLEEP.SYNCS 0x989680 ;  /* 0x009896800000a95d */ /* 0x002fea0003900000 */
[----:B------:R-:W1:Y:S02]  /*1c470*/  @!P2 SYNCS.PHASECHK.TRANS64 P2, [R17+URZ+0x32400], R4 ;  /* 0x032400041100a5a7 */ /* 0x000e64000804007f */
[----:B-1----:R-:W-:Y:S05]  /*1c480*/  @!P2 BRA `(.L_x_11653) ;  /* 0xfffffffc00f0a947 */ /* 0x002fea000383ffff */
[----:B------:R-:W-:Y:S05]  /*1c490*/  BRA `(.L_x_11866) ;  /* 0xfffffebc00dc7947 */ /* 0x000fea000383ffff */
.L_x_11659:
[----:B--2---:R2:W4:Y:S02]  /*1c4a0*/  SYNCS.PHASECHK.TRANS64.TRYWAIT P1, [R179+URZ+0x32430], R6 ;  /* 0x03243006b30075a7 */ /* 0x004524000802017f */
[----:B----4-:R-:W-:Y:S05]  /*1c4b0*/  @!P1 NANOSLEEP.SYNCS 0x989680 ;  /* 0x009896800000995d */ /* 0x010fea0003900000 */
[----:B------:R-:W4:Y:S02]  /*1c4c0*/  @!P1 SYNCS.PHASECHK.TRANS64 P1, [R179+URZ+0x32430], R6 ;  /* 0x03243006b30095a7 */ /* 0x000f24000802007f */
[----:B----4-:R-:W-:Y:S05]  /*1c4d0*/  @!P1 BRA `(.L_x_11659) ;  /* 0xfffffffc00f09947 */ /* 0x010fea000383ffff */
[----:B------:R-:W-:Y:S05]  /*1c4e0*/  BRA `(.L_x_11658) ;  /* 0xfffffecc00747947 */ /* 0x000fea000383ffff */
.L_x_11661:
[----:B---3--:R3:W4:Y:S02]  /*1c4f0*/  SYNCS.PHASECHK.TRANS64.TRYWAIT P1, [R17+URZ+0x32410], R8 ;  /* 0x03241008110075a7 */ /* 0x008724000802017f */
[----:B----4-:R-:W-:Y:S05]  /*1c500*/  @!P1 NANOSLEEP.SYNCS 0x989680 ;  /* 0x009896800000995d */ /* 0x010fea0003900000 */
[----:B------:R-:W4:Y:S02]  /*1c510*/  @!P1 SYNCS.PHASECHK.TRANS64 P1, [R17+URZ+0x32410], R8 ;  /* 0x03241008110095a7 */ /* 0x000f24000802007f */
[----:B----4-:R-:W-:Y:S05]  /*1c520*/  @!P1 BRA `(.L_x_11661) ;  /* 0xfffffffc00f09947 */ /* 0x010fea000383ffff */
[----:B------:R-:W-:Y:S05]  /*1c530*/  BRA `(.L_x_11867) ;  /* 0xfffffed000247947 */ /* 0x000fea000383ffff */
.L_x_11666:
[----:B------:R0:W0:Y:S02]  /*1c540*/  SYNCS.PHASECHK.TRANS64.TRYWAIT P2, [R179+URZ+0x32450], R6 ;  /* 0x03245006b30075a7 */ /* 0x000024000804017f */
[----:B0-----:R-:W-:Y:S05]  /*1c550*/  @!P2 NANOSLEEP.SYNCS 0x989680 ;  /* 0x009896800000a95d */ /* 0x001fea0003900000 */
[----:B------:R-:W0:Y:S02]  /*1c560*/  @!P2 SYNCS.PHASECHK.TRANS64 P2, [R179+URZ+0x32450], R6 ;  /* 0x03245006b300a5a7 */ /* 0x000e24000804007f */
[----:B0-----:R-:W-:Y:S05]  /*1c570*/  @!P2 BRA `(.L_x_11666) ;  /* 0xfffffffc00f0a947 */ /* 0x001fea000383ffff */
[----:B------:R-:W-:Y:S05]  /*1c580*/  BRA `(.L_x_11665) ;  /* 0xfffffed000447947 */ /* 0x000fea000383ffff */
.L_x_11671:
[----:B--2---:R2:W3:Y:S02]  /*1c590*/  SYNCS.PHASECHK.TRANS64.TRYWAIT P2, [R211+URZ+0x32430], R23 ;  /* 0x03243017d30075a7 */ /* 0x0044e4000804017f */
[----:B---3--:R-:W-:Y:S05]  /*1c5a0*/  @!P2 NANOSLEEP.SYNCS 0x989680 ;  /* 0x009896800000a95d */ /* 0x008fea0003900000 */
[----:B------:R-:W3:Y:S02]  /*1c5b0*/  @!P2 SYNCS.PHASECHK.TRANS64 P2, [R211+URZ+0x32430], R23 ;  /* 0x03243017d300a5a7 */ /* 0x000ee4000804007f */
[----:B---3--:R-:W-:Y:S05]  /*1c5c0*/  @!P2 BRA `(.L_x_11671) ;  /* 0xfffffffc00f0a947 */ /* 0x008fea000383ffff */
[----:B------:R-:W-:Y:S05]  /*1c5d0*/  BRA `(.L_x_11670) ;  /* 0xfffffefc00487947 */ /* 0x000fea000383ffff */
.L_x_11676:
[----:B---3--:R3:W4:Y:S02]  /*1c5e0*/  SYNCS.PHASECHK.TRANS64.TRYWAIT P2, [R211+URZ+0x32450], R23 ;  /* 0x03245017d30075a7 */ /* 0x008724000804017f */
[----:B----4-:R-:W-:Y:S05]  /*1c5f0*/  @!P2 NANOSLEEP.SYNCS 0x989680 ;  /* 0x009896800000a95d */ /* 0x010fea0003900000 */
[----:B------:R-:W4:Y:S02]  /*1c600*/  @!P2 SYNCS.PHASECHK.TRANS64 P2, [R211+URZ+0x32450], R23 ;  /* 0x03245017d300a5a7 */ /* 0x000f24000804007f */
[----:B----4-:R-:W-:Y:S05]  /*1c610*/  @!P2 BRA `(.L_x_11676) ;  /* 0xfffffffc00f0a947 */ /* 0x010fea000383ffff */
[----:B------:R-:W-:Y:S05]  /*1c620*/  BRA `(.L_x_11675) ;  /* 0xfffffefc00e87947 */ /* 0x000fea000383ffff */
.L_x_11682:
[----:B--2---:R2:W3:Y:S02]  /*1c630*/  SYNCS.PHASECHK.TRANS64.TRYWAIT P2, [R211+URZ+0x32430], R23 ;  /* 0x03243017d30075a7 */ /* 0x0044e4000804017f */
[----:B---3--:R-:W-:Y:S05]  /*1c640*/  @!P2 NANOSLEEP.SYNCS 0x989680 ;  /* 0x009896800000a95d */ /* 0x008fea0003900000 */
[----:B------:R-:W3:Y:S02]  /*1c650*/  @!P2 SYNCS.PHASECHK.TRANS64 P2, [R211+URZ+0x32430], R23 ;  /* 0x03243017d300a5a7 */ /* 0x000ee4000804007f */
[----:B---3--:R-:W-:Y:S05]  /*1c660*/  @!P2 BRA `(.L_x_11682) ;  /* 0xfffffffc00f0a947 */ /* 0x008fea000383ffff */
[----:B------:R-:W-:Y:S05]  /*1c670*/  BRA `(.L_x_11681) ;  /* 0xffffff30007c7947 */ /* 0x000fea000383ffff */
.L_x_11687:
[----:B---3--:R3:W4:Y:S02]  /*1c680*/  SYNCS.PHASECHK.TRANS64.TRYWAIT P2, [R211+URZ+0x32450], R23 ;  /* 0x03245017d30075a7 */ /* 0x008724000804017f */
[----:B----4-:R-:W-:Y:S05]  /*1c690*/  @!P2 NANOSLEEP.SYNCS 0x989680 ;  /* 0x009896800000a95d */ /* 0x010fea0003900000 */
[----:B------:R-:W4:Y:S02]  /*1c6a0*/  @!P2 SYNCS.PHASECHK.TRANS64 P2, [R211+URZ+0x32450], R23 ;  /* 0x03245017d300a5a7 */ /* 0x000f24000804007f */
[----:B----4-:R-:W-:Y:S05]  /*1c6b0*/  @!P2 BRA `(.L_x_11687) ;  /* 0xfffffffc00f0a947 */ /* 0x010fea000383ffff */
[----:B------:R-:W-:Y:S05]  /*1c6c0*/  BRA `(.L_x_11686) ;  /* 0xffffff34001c7947 */ /* 0x000fea000383ffff */
.L_x_11722:
        /* <DEDUP_REMOVED lines=11> */
.L_x_11869:
[----:B------:R-:W-:Y:S05]  /*1c780*/  BSYNC B1 ;  /* 0x0000000000017941 */ /* 0x000fea0003800000 */
.L_x_11868:
[----:B------:R-:W-:Y:S05]  /*1c790*/  BRA `(.L_x_11870) ;  /* 0xffffffa400e07947 */ /* 0x000fea000383ffff */
.L_x_11723:
[----:B------:R-:W-:Y:S01]  /*1c7a0*/  BSSY B1, `(.L_x_11871) ;  /* 0x0000006000017945 */ /* 0x000fe20003800000 */
[----:B------:R-:W-:-:S07]  /*1c7b0*/  MOV R15, 0xffffffff ;  /* 0xffffffff000f7802 */ /* 0x000fce0000000f00 */
[----:B------:R-:W-:Y:S05]  /*1c7c0*/  WARPSYNC.COLLECTIVE R15, `(.L_x_11872) ;  /* 0x000000000f0c7348 */ /* 0x000fea0003c00000 */
[----:B------:R-:W-:Y:S02]  /*1c7d0*/  ELECT P6, UR62, PT ;  /* 0x00000000003e782f */ /* 0x000fe400038c0000 */
[----:B------:R-:W-:Y:S01]  /*1c7e0*/  MOV R14, UR62 ;  /* 0x0000003e000e7c02 */ /* 0x000fe20008000f00 */
[----:B------:R-:W-:Y:S10]  /*1c7f0*/  ENDCOLLECTIVE ;  /* 0x000000000000791b */ /* 0x000ff40003800000 */
.L_x_11872:
[----:B------:R-:W-:Y:S05]  /*1c800*/  BSYNC B1 ;  /* 0x0000000000017941 */ /* 0x000fea0003800000 */
.L_x_11871:
[----:B------:R-:W-:Y:S05]  /*1c810*/  BRA `(.L_x_11873) ;  /* 0xffffffa400cc7947 */ /* 0x000fea000383ffff */
.L_x_11724:
[----:B0-----:R0:W1:Y:S02]  /*1c820*/  SYNCS.PHASECHK.TRANS64.TRYWAIT P0, [R9+URZ+0x32420], R5 ;  /* 0x03242005090075a7 */ /* 0x001064000800017f */
[----:B-1----:R-:W-:Y:S05]  /*1c830*/  @!P0 NANOSLEEP.SYNCS 0x989680 ;  /* 0x009896800000895d */ /* 0x002fea0003900000 */
[----:B------:R-:W1:Y:S02]  /*1c840*/  @!P0 SYNCS.PHASECHK.TRANS64 P0, [R9+URZ+0x32420], R5 ;  /* 0x03242005090085a7 */ /* 0x000e64000800007f */
[----:B-1----:R-:W-:Y:S05]  /*1c850*/  @!P0 BRA `(.L_x_11724) ;  /* 0xfffffffc00f08947 */ /* 0x002fea000383ffff */
[----:B------:R-:W-:Y:S05]  /*1c860*/  BRA `(.L_x_11874) ;  /* 0xffffffa400e47947 */ /* 0x000fea000383ffff */
.L_x_11727:
[----:B0-----:R0:W1:Y:S02]  /*1c870*/  SYNCS.PHASECHK.TRANS64.TRYWAIT P0, [R5+URZ+0x324a0], R7 ;  /* 0x0324a007050075a7 */ /* 0x001064000800017f */
[----:B-1----:R-:W-:Y:S05]  /*1c880*/  @!P0 NANOSLEEP.SYNCS 0x989680 ;  /* 0x009896800000895d */ /* 0x002fea0003900000 */
[----:B------:R-:W1:Y:S02]  /*1c890*/  @!P0 SYNCS.PHASECHK.TRANS64 P0, [R5+URZ+0x324a0], R7 ;  /* 0x0324a007050085a7 */ /* 0x000e64000800007f */
[----:B-1----:R-:W-:Y:S05]  /*1c8a0*/  @!P0 BRA `(.L_x_11727) ;  /* 0xfffffffc00f08947 */ /* 0x002fea000383ffff */
[----:B------:R-:W-:Y:S05]  /*1c8b0*/  BRA `(.L_x_11875) ;  /* 0xffffffa400f07947 */ /* 0x000fea000383ffff */
.L_x_11729:
[----:B-1----:R1:W2:Y:S02]  /*1c8c0*/  SYNCS.PHASECHK.TRANS64.TRYWAIT P0, [R5+URZ+0x324c0], R7 ;  /* 0x0324c007050075a7 */ /* 0x0022a4000800017f */
[----:B--2---:R-:W-:Y:S05]  /*1c8d0*/  @!P0 NANOSLEEP.SYNCS 0x989680 ;  /* 0x009896800000895d */ /* 0x004fea0003900000 */
[----:B------:R-:W2:Y:S02]  /*1c8e0*/  @!P0 SYNCS.PHASECHK.TRANS64 P0, [R5+URZ+0x324c0], R7 ;  /* 0x0324c007050085a7 */ /* 0x000ea4000800007f */
[----:B--2---:R-:W-:Y:S05]  /*1c8f0*/  @!P0 BRA `(.L_x_11729) ;  /* 0xfffffffc00f08947 */ /* 0x004fea000383ffff */
[----:B------:R-:W-:Y:S05]  /*1c900*/  BRA `(.L_x_11876) ;  /* 0xffffffa800547947 */ /* 0x000fea000383ffff */
.L_x_11733:
[----:B0-----:R0:W1:Y:S02]  /*1c910*/  SYNCS.PHASECHK.TRANS64.TRYWAIT P0, [R6+URZ+0x324a0], R7 ;  /* 0x0324a007060075a7 */ /* 0x001064000800017f */
[----:B-1----:R-:W-:Y:S05]  /*1c920*/  @!P0 NANOSLEEP.SYNCS 0x989680 ;  /* 0x009896800000895d */ /* 0x002fea0003900000 */
[----:B------:R-:W1:Y:S02]  /*1c930*/  @!P0 SYNCS.PHASECHK.TRANS64 P0, [R6+URZ+0x324a0], R7 ;  /* 0x0324a007060085a7 */ /* 0x000e64000800007f */
[----:B-1----:R-:W-:Y:S05]  /*1c940*/  @!P0 BRA `(.L_x_11733) ;  /* 0xfffffffc00f08947 */ /* 0x002fea000383ffff */
[----:B------:R-:W-:Y:S05]  /*1c950*/  BRA `(.L_x_11877) ;  /* 0xffffffac00447947 */ /* 0x000fea000383ffff */
.L_x_11735:
[----:B-1----:R1:W2:Y:S02]  /*1c960*/  SYNCS.PHASECHK.TRANS64.TRYWAIT P1, [R6+URZ+0x324c0], R7 ;  /* 0x0324c007060075a7 */ /* 0x0022a4000802017f */
[----:B--2---:R-:W-:Y:S05]  /*1c970*/  @!P1 NANOSLEEP.SYNCS 0x989680 ;  /* 0x009896800000995d */ /* 0x004fea0003900000 */
[----:B------:R-:W2:Y:S02]  /*1c980*/  @!P1 SYNCS.PHASECHK.TRANS64 P1, [R6+URZ+0x324c0], R7 ;  /* 0x0324c007060095a7 */ /* 0x000ea4000802007f */
[----:B--2---:R-:W-:Y:S05]  /*1c990*/  @!P1 BRA `(.L_x_11735) ;  /* 0xfffffffc00f09947 */ /* 0x004fea000383ffff */
[----:B------:R-:W-:Y:S05]  /*1c9a0*/  BRA `(.L_x_11878) ;  /* 0xffffffac00a07947 */ /* 0x000fea000383ffff */
.L_x_11745:
        /* <DEDUP_REMOVED lines=11> */
.L_x_11880:
[----:B------:R-:W-:Y:S05]  /*1ca60*/  BSYNC B0 ;  /* 0x0000000000007941 */ /* 0x000fea0003800000 */
.L_x_11879:
[----:B------:R-:W-:Y:S05]  /*1ca70*/  BRA `(.L_x_11881) ;  /* 0xffffffb800547947 */ /* 0x000fea000383ffff */
.L_x_11746:
[----:B------:R-:W-:Y:S01]  /*1ca80*/  BSSY B0, `(.L_x_11882) ;  /* 0x0000006000007945 */ /* 0x000fe20003800000 */
[----:B------:R-:W-:-:S07]  /*1ca90*/  MOV R15, 0xffffffff ;  /* 0xffffffff000f7802 */ /* 0x000fce0000000f00 */
[----:B------:R-:W-:Y:S05]  /*1caa0*/  WARPSYNC.COLLECTIVE R15, `(.L_x_11883) ;  /* 0x000000000f0c7348 */ /* 0x000fea0003c00000 */
[----:B------:R-:W-:Y:S02]  /*1cab0*/  ELECT P6, UR62, PT ;  /* 0x00000000003e782f */ /* 0x000fe400038c0000 */
[----:B------:R-:W-:Y:S01]  /*1cac0*/  MOV R14, UR62 ;  /* 0x0000003e000e7c02 */ /* 0x000fe20008000f00 */
[----:B------:R-:W-:Y:S10]  /*1cad0*/  ENDCOLLECTIVE ;  /* 0x000000000000791b */ /* 0x000ff40003800000 */
.L_x_11883:
[----:B------:R-:W-:Y:S05]  /*1cae0*/  BSYNC B0 ;  /* 0x0000000000007941 */ /* 0x000fea0003800000 */
.L_x_11882:
[----:B------:R-:W-:Y:S05]  /*1caf0*/  BRA `(.L_x_11884) ;  /* 0xffffffb800447947 */ /* 0x000fea000383ffff */
.L_x_11749:
[----:B0-----:R0:W1:Y:S02]  /*1cb00*/  SYNCS.PHASECHK.TRANS64.TRYWAIT P0, [R9+URZ+0x32440], R10 ;  /* 0x0324400a090075a7 */ /* 0x001064000800017f */
[----:B-1----:R-:W-:Y:S05]  /*1cb10*/  @!P0 NANOSLEEP.SYNCS 0x989680 ;  /* 0x009896800000895d */ /* 0x002fea0003900000 */
[----:B------:R-:W1:Y:S02]  /*1cb20*/  @!P0 SYNCS.PHASECHK.TRANS64 P0, [R9+URZ+0x32440], R10 ;  /* 0x0324400a090085a7 */ /* 0x000e64000800007f */
[----:B-1----:R-:W-:Y:S05]  /*1cb30*/  @!P0 BRA `(.L_x_11749) ;  /* 0xfffffffc00f08947 */ /* 0x002fea000383ffff */
[----:B------:R-:W-:Y:S05]  /*1cb40*/  BRA `(.L_x_11885) ;  /* 0xffffffb800ac7947 */ /* 0x000fea000383ffff */
.L_x_11753:
        /* <DEDUP_REMOVED lines=8> */
.L_x_11756:
[----:B0-----:R0:W1:Y:S02]  /*1cbd0*/  SYNCS.PHASECHK.TRANS64.TRYWAIT P0, [R5+URZ+0x32460], R9 ;  /* 0x03246009050075a7 */ /* 0x001064000800017f */
[----:B-1----:R-:W-:Y:S05]  /*1cbe0*/  @!P0 NANOSLEEP.SYNCS 0x989680 ;  /* 0x009896800000895d */ /* 0x002fea0003900000 */
[----:B------:R-:W1:Y:S02]  /*1cbf0*/  @!P0 SYNCS.PHASECHK.TRANS64 P0, [R5+URZ+0x32460], R9 ;  /* 0x03246009050085a7 */ /* 0x000e64000800007f */
[----:B-1----:R-:W-:Y:S05]  /*1cc00*/  @!P0 BRA `(.L_x_11756) ;  /* 0xfffffffc00f08947 */ /* 0x002fea000383ffff */
[----:B------:R-:W-:Y:S05]  /*1cc10*/  BRA `(.L_x_11887) ;  /* 0xffffffc000347947 */ /* 0x000fea000383ffff */
.L_x_11765:
[----:B-1----:R1:W2:Y:S02]  /*1cc20*/  SYNCS.PHASECHK.TRANS64.TRYWAIT P0, [R2+URZ+0x32440], R3 ;  /* 0x03244003020075a7 */ /* 0x0022a4000800017f */
[----:B--2---:R-:W-:Y:S05]  /*1cc30*/  @!P0 NANOSLEEP.SYNCS 0x989680 ;  /* 0x009896800000895d */ /* 0x004fea0003900000 */
[----:B------:R-:W2:Y:S02]  /*1cc40*/  @!P0 SYNCS.PHASECHK.TRANS64 P0, [R2+URZ+0x32440], R3 ;  /* 0x03244003020085a7 */ /* 0x000ea4000800007f */
[----:B--2---:R-:W-:Y:S05]  /*1cc50*/  @!P0 BRA `(.L_x_11765) ;  /* 0xfffffffc00f08947 */ /* 0x004fea000383ffff */
[----:B------:R-:W-:Y:S05]  /*1cc60*/  BRA `(.L_x_11888) ;  /* 0xffffffc400ac7947 */ /* 0x000fea000383ffff */
.L_x_11767:
[----:B0-----:R0:W2:Y:S02]  /*1cc70*/  SYNCS.PHASECHK.TRANS64.TRYWAIT P0, [R2+URZ+0x32460], R3 ;  /* 0x03246003020075a7 */ /* 0x0010a4000800017f */
[----:B--2---:R-:W-:Y:S05]  /*1cc80*/  @!P0 NANOSLEEP.SYNCS 0x989680 ;  /* 0x009896800000895d */ /* 0x004fea0003900000 */
[----:B------:R-:W2:Y:S02]  /*1cc90*/  @!P0 SYNCS.PHASECHK.TRANS64 P0, [R2+URZ+0x32460], R3 ;  /* 0x03246003020085a7 */ /* 0x000ea4000800007f */
[----:B--2---:R-:W-:Y:S05]  /*1cca0*/  @!P0 BRA `(.L_x_11767) ;  /* 0xfffffffc00f08947 */ /* 0x004fea000383ffff */
[----:B------:R-:W-:Y:S05]  /*1ccb0*/  BRA `(.L_x_11889) ;  /* 0xffffffc8001c7947 */ /* 0x000fea000383ffff */
.L_x_11772:
[----:B--2---:R2:W3:Y:S02]  /*1ccc0*/  SYNCS.PHASECHK.TRANS64.TRYWAIT P0, [R2+URZ+0x32440], R3 ;  /* 0x03244003020075a7 */ /* 0x0044e4000800017f */
[----:B---3--:R-:W-:Y:S05]  /*1ccd0*/  @!P0 NANOSLEEP.SYNCS 0x989680 ;  /* 0x009896800000895d */ /* 0x008fea0003900000 */
[----:B------:R-:W3:Y:S02]  /*1cce0*/  @!P0 SYNCS.PHASECHK.TRANS64 P0, [R2+URZ+0x32440], R3 ;  /* 0x03244003020085a7 */ /* 0x000ee4000800007f */
[----:B---3--:R-:W-:Y:S05]  /*1ccf0*/  @!P0 BRA `(.L_x_11772) ;  /* 0xfffffffc00f08947 */ /* 0x008fea000383ffff */
[----:B------:R-:W-:Y:S05]  /*1cd00*/  BRA `(.L_x_11890) ;  /* 0xffffffcc005c7947 */ /* 0x000fea000383ffff */
.L_x_11774:
[----:B0-----:R0:W1:Y:S02]  /*1cd10*/  SYNCS.PHASECHK.TRANS64.TRYWAIT P1, [R2+URZ+0x32460], R3 ;  /* 0x03246003020075a7 */ /* 0x001064000802017f */
[----:B-1----:R-:W-:Y:S05]  /*1cd20*/  @!P1 NANOSLEEP.SYNCS 0x989680 ;  /* 0x009896800000995d */ /* 0x002fea0003900000 */
[----:B------:R-:W1:Y:S02]  /*1cd30*/  @!P1 SYNCS.PHASECHK.TRANS64 P1, [R2+URZ+0x32460], R3 ;  /* 0x03246003020095a7 */ /* 0x000e64000802007f */
[----:B-1----:R-:W-:Y:S05]  /*1cd40*/  @!P1 BRA `(.L_x_11774) ;  /* 0xfffffffc00f09947 */ /* 0x002fea000383ffff */
[----:B------:R-:W-:Y:S05]  /*1cd50*/  BRA `(.L_x_11891) ;  /* 0xffffffcc00c87947 */ /* 0x000fea000383ffff */
.L_x_11779:
[----:B--2---:R2:W3:Y:S02]  /*1cd60*/  SYNCS.PHASECHK.TRANS64.TRYWAIT P0, [R2+URZ+0x32440], R3 ;  /* 0x03244003020075a7 */ /* 0x0044e4000800017f */
[----:B---3--:R-:W-:Y:S05]  /*1cd70*/  @!P0 NANOSLEEP.SYNCS 0x989680 ;  /* 0x009896800000895d */ /* 0x008fea0003900000 */
[----:B------:R-:W3:Y:S02]  /*1cd80*/  @!P0 SYNCS.PHASECHK.TRANS64 P0, [R2+URZ+0x32440], R3 ;  /* 0x03244003020085a7 */ /* 0x000ee4000800007f */
[----:B---3--:R-:W-:Y:S05]  /*1cd90*/  @!P0 BRA `(.L_x_11779) ;  /* 0xfffffffc00f08947 */ /* 0x008fea000383ffff */
[----:B------:R-:W-:Y:S05]  /*1cda0*/  BRA `(.L_x_11892) ;  /* 0xffffffd000ec7947 */ /* 0x000fea000383ffff */
.L_x_11781:
[----:B0-----:R0:W1:Y:S02]  /*1cdb0*/  SYNCS.PHASECHK.TRANS64.TRYWAIT P1, [R2+URZ+0x32460], R3 ;  /* 0x03246003020075a7 */ /* 0x001064000802017f */
[----:B-1----:R-:W-:Y:S05]  /*1cdc0*/  @!P1 NANOSLEEP.SYNCS 0x989680 ;  /* 0x009896800000995d */ /* 0x002fea0003900000 */
[----:B------:R-:W1:Y:S02]  /*1cdd0*/  @!P1 SYNCS.PHASECHK.TRANS64 P1, [R2+URZ+0x32460], R3 ;  /* 0x03246003020095a7 */ /* 0x000e64000802007f */
[----:B-1----:R-:W-:Y:S05]  /*1cde0*/  @!P1 BRA `(.L_x_11781) ;  /* 0xfffffffc00f09947 */ /* 0x002fea000383ffff */
[----:B------:R-:W-:Y:S05]  /*1cdf0*/  BRA `(.L_x_11893) ;  /* 0xffffffd4005c7947 */ /* 0x000fea000383ffff */
.L_x_11786:
        /* <DEDUP_REMOVED lines=8> */
.L_x_11895:
[----:B------:R-:W-:Y:S05]  /*1ce80*/  BSYNC B0 ;  /* 0x0000000000007941 */ /* 0x000fea0003800000 */
.L_x_11894:
        /* <DEDUP_REMOVED lines=8> */
.L_x_11896:
[----:B------:R-:W-:Y:S01]  /*1cf10*/  MOV R16, R14 ;  /* 0x0000000e00107202 */ /* 0x000fe20000000f00 */
[----:B------:R-:W-:Y:S06]  /*1cf20*/  BRA `(.L_x_11897) ;  /* 0xffffffd8004c7947 */ /* 0x000fec000383ffff */
.L_x_11789:
        /* <DEDUP_REMOVED lines=8> */
.L_x_11899:
[----:B------:R-:W-:Y:S05]  /*1cfb0*/  BSYNC B0 ;  /* 0x0000000000007941 */ /* 0x000fea0003800000 */
.L_x_11898:
        /* <DEDUP_REMOVED lines=10> */
.L_x_11900:
        /* <DEDUP_REMOVED lines=8> */
.L_x_11901:
        /* <DEDUP_REMOVED lines=8> */
.L_x_11902:
        /* <DEDUP_REMOVED lines=8> */
.L_x_11903:
        /* <DEDUP_REMOVED lines=8> */
.L_x_11904:
[----:B------:R-:W-:Y:S05]  /*1d260*/  BRA `(.L_x_11905) ;  /* 0xffffffd800107947 */ /* 0x000fea000383ffff */
.L_x_11794:
        /* <DEDUP_REMOVED lines=8> */
.L_x_11907:
[----:B------:R-:W-:Y:S05]  /*1d2f0*/  BSYNC B0 ;  /* 0x0000000000007941 */ /* 0x000fea0003800000 */
.L_x_11906:
        /* <DEDUP_REMOVED lines=10> */
.L_x_11908:
        /* <DEDUP_REMOVED lines=8> */
.L_x_11909:
        /* <DEDUP_REMOVED lines=8> */
.L_x_11910:
        /* <DEDUP_REMOVED lines=8> */
.L_x_11911:
        /* <DEDUP_REMOVED lines=8> */
.L_x_11912:
[----:B------:R-:W-:Y:S05]  /*1d5a0*/  BRA `(.L_x_11913) ;  /* 0xffffffd400f47947 */ /* 0x000fea000383ffff */
.L_x_11796:
[----:B------:R-:W-:Y:S01]  /*1d5b0*/  BSSY B0, `(.L_x_11914) ;  /* 0x0000006000007945 */ /* 0x000fe20003800000 */
[----:B------:R-:W-:Y:S01]  /*1d5c0*/  PLOP3.LUT P6, PT, P6, PT, PT, 0x8, 0x0 ;  /* 0x000000000000781c */ /* 0x000fe200037ce170 */
[----:B------:R-:W-:-:S12]  /*1d5d0*/  IMAD.MOV.U32 R15, RZ, RZ, -0x1 ;  /* 0xffffffffff0f7424 */ /* 0x000fd800078e00ff */
[----:B0-----:R-:W-:Y:S05]  /*1d5e0*/  WARPSYNC.COLLECTIVE R15, `(.L_x_11915) ;  /* 0x000000000f087348 */ /* 0x001fea0003c00000 */
[----:B------:R-:W-:Y:S01]  /*1d5f0*/  VOTE.ANY R14, PT, P6 ;  /* 0x00000000000e7806 */ /* 0x000fe200030e0100 */
[----:B0-----:R-:W-:Y:S06]  /*1d600*/  ENDCOLLECTIVE ;  /* 0x000000000000791b */ /* 0x001fec0003800000 */
.L_x_11915:
[----:B------:R-:W-:Y:S05]  /*1d610*/  BSYNC B0 ;  /* 0x0000000000007941 */ /* 0x000fea0003800000 */
.L_x_11914:
        /* <DEDUP_REMOVED lines=9> */
.L_x_11916:
[----:B------:R-:W-:Y:S01]  /*1d6b0*/  IMAD.MOV.U32 R17, RZ, RZ, R14 ;  /* 0x000000ffff117224 */ /* 0x000fe200078e000e */
[----:B------:R-:W-:Y:S06]  /*1d6c0*/  BRA `(.L_x_11917) ;  /* 0xffffffd400e47947 */ /* 0x000fec000383ffff */
.L_x_11798:
[----:B------:R-:W-:Y:S01]  /*1d6d0*/  BSSY B0, `(.L_x_11918) ;  /* 0x0000007000007945 */ /* 0x000fe20003800000 */
[----:B------:R-:W-:Y:S01]  /*1d6e0*/  MOV R13, R2 ;  /* 0x00000002000d7202 */ /* 0x000fe20000000f00 */
[----:B------:R-:W-:Y:S02]  /*1d6f0*/  IMAD.MOV.U32 R11, RZ, RZ, 0x1f ;  /* 0x0000001fff0b7424 */ /* 0x000fe400078e00ff */
[----:B------:R-:W-:-:S07]  /*1d700*/  IMAD.MOV.U32 R15, RZ, RZ, -0x1 ;  /* 0xffffffffff0f7424 */ /* 0x000fce00078e00ff */
[----:B012---:R-:W-:Y:S05]  /*1d710*/  WARPSYNC.COLLECTIVE R15, `(.L_x_11919) ;  /* 0x000000000f087348 */ /* 0x007fea0003c00000 */
[----:B------:R3:W4:Y:S02]  /*1d720*/  SHFL.IDX P6, R14, R13, R12, R11 ;  /* 0x0000000c0d0e7389 */ /* 0x00072400000c000b */
[----:B01234-:R-:W-:Y:S01]  /*1d730*/  ENDCOLLECTIVE ;  /* 0x000000000000791b */ /* 0x01ffe20003800000 */
.L_x_11919:
[----:B------:R-:W-:Y:S05]  /*1d740*/  BSYNC B0 ;  /* 0x0000000000007941 */ /* 0x000fea0003800000 */
.L_x_11918:
[----:B------:R-:W-:Y:S01]  /*1d750*/  IMAD.MOV.U32 R7, RZ, RZ, R14 ;  /* 0x000000ffff077224 */ /* 0x000fe200078e000e */
[----:B------:R-:W-:Y:S06]  /*1d760*/  BRA `(.L_x_11797) ;  /* 0xffffffd400d87947 */ /* 0x000fec000383ffff */
.L_x_11801:
[----:B-1----:R1:W2:Y:S02]  /*1d770*/  SYNCS.PHASECHK.TRANS64.TRYWAIT P0, [R0+URZ+0x32420], R3 ;  /* 0x03242003000075a7 */ /* 0x0022a4000800017f */
[----:B--2---:R-:W-:Y:S05]  /*1d780*/  @!P0 NANOSLEEP.SYNCS 0x989680 ;  /* 0x009896800000895d */ /* 0x004fea0003900000 */
[----:B------:R-:W2:Y:S02]  /*1d790*/  @!P0 SYNCS.PHASECHK.TRANS64 P0, [R0+URZ+0x32420], R3 ;  /* 0x03242003000085a7 */ /* 0x000ea4000800007f */
[----:B--2---:R-:W-:Y:S05]  /*1d7a0*/  @!P0 BRA `(.L_x_11801) ;  /* 0xfffffffc00f08947 */ /* 0x004fea000383ffff */
[----:B------:R-:W-:Y:S05]  /*1d7b0*/  BRA `(.L_x_11920) ;  /* 0xffffffdc00487947 */ /* 0x000fea000383ffff */
.L_x_11802:
        /* <DEDUP_REMOVED lines=11> */
.L_x_11922:
[----:B------:R-:W-:Y:S05]  /*1d870*/  BSYNC B0 ;  /* 0x0000000000007941 */ /* 0x000fea0003800000 */
.L_x_11921:
[----:B------:R-:W-:Y:S05]  /*1d880*/  BRA `(.L_x_11923) ;  /* 0xffffffdc002c7947 */ /* 0x000fea000383ffff */
.L_x_11803:
[----:B------:R-:W-:Y:S01]  /*1d890*/  BSSY B0, `(.L_x_11924) ;  /* 0x0000006000007945 */ /* 0x000fe20003800000 */
[----:B------:R-:W-:-:S07]  /*1d8a0*/  IMAD.MOV.U32 R15, RZ, RZ, -0x1 ;  /* 0xffffffffff0f7424 */ /* 0x000fce00078e00ff */
[----:B012---:R-:W-:Y:S05]  /*1d8b0*/  WARPSYNC.COLLECTIVE R15, `(.L_x_11925) ;  /* 0x000000000f0c7348 */ /* 0x007fea0003c00000 */
[----:B------:R-:W-:Y:S02]  /*1d8c0*/  ELECT P6, UR62, PT ;  /* 0x00000000003e782f */ /* 0x000fe400038c0000 */
[----:B------:R-:W-:Y:S01]  /*1d8d0*/  MOV R14, UR62 ;  /* 0x0000003e000e7c02 */ /* 0x000fe20008000f00 */
[----:B012---:R-:W-:Y:S10]  /*1d8e0*/  ENDCOLLECTIVE ;  /* 0x000000000000791b */ /* 0x007ff40003800000 */
.L_x_11925:
[----:B------:R-:W-:Y:S05]  /*1d8f0*/  BSYNC B0 ;  /* 0x0000000000007941 */ /* 0x000fea0003800000 */
.L_x_11924:
[----:B------:R-:W-:Y:S05]  /*1d900*/  BRA `(.L_x_11926) ;  /* 0xffffffdc00207947 */ /* 0x000fea000383ffff */
.L_x_11805:
[----:B-1----:R1:W2:Y:S02]  /*1d910*/  SYNCS.PHASECHK.TRANS64.TRYWAIT P0, [R6+URZ], R5 ;  /* 0x00000005060075a7 */ /* 0x0022a4000800017f */
[----:B--2---:R-:W-:Y:S05]  /*1d920*/  @!P0 NANOSLEEP.SYNCS 0x989680 ;  /* 0x009896800000895d */ /* 0x004fea0003900000 */
[----:B------:R-:W2:Y:S02]  /*1d930*/  @!P0 SYNCS.PHASECHK.TRANS64 P0, [R6+URZ], R5 ;  /* 0x00000005060085a7 */ /* 0x000ea4000800007f */
[----:B--2---:R-:W-:Y:S05]  /*1d940*/  @!P0 BRA `(.L_x_11805) ;  /* 0xfffffffc00f08947 */ /* 0x004fea000383ffff */
[----:B------:R-:W-:Y:S05]  /*1d950*/  BRA `(.L_x_11927) ;  /* 0xffffffdc005c7947 */ /* 0x000fea000383ffff */
.L_x_11806:
[----:B--2---:R2:W3:Y:S02]  /*1d960*/  SYNCS.PHASECHK.TRANS64.TRYWAIT P0, [R7+URZ], R2 ;  /* 0x00000002070075a7 */ /* 0x0044e4000800017f */
[----:B---3--:R-:W-:Y:S05]  /*1d970*/  @!P0 NANOSLEEP.SYNCS 0x989680 ;  /* 0x009896800000895d */ /* 0x008fea0003900000 */
[----:B------:R-:W3:Y:S02]  /*1d980*/  @!P0 SYNCS.PHASECHK.TRANS64 P0, [R7+URZ], R2 ;  /* 0x00000002070085a7 */ /* 0x000ee4000800007f */
[----:B---3--:R-:W-:Y:S05]  /*1d990*/  @!P0 BRA `(.L_x_11806) ;  /* 0xfffffffc00f08947 */ /* 0x008fea000383ffff */
[----:B------:R-:W-:Y:S05]  /*1d9a0*/  BRA `(.L_x_11928) ;  /* 0xffffffdc00507947 */ /* 0x000fea000383ffff */
.L_x_11808:
[----:B---3--:R3:W4:Y:S02]  /*1d9b0*/  SYNCS.PHASECHK.TRANS64.TRYWAIT P0, [R4+URZ], R5 ;  /* 0x00000005040075a7 */ /* 0x008724000800017f */
[----:B----4-:R-:W-:Y:S05]  /*1d9c0*/  @!P0 NANOSLEEP.SYNCS 0x989680 ;  /* 0x009896800000895d */ /* 0x010fea0003900000 */
[----:B------:R-:W4:Y:S02]  /*1d9d0*/  @!P0 SYNCS.PHASECHK.TRANS64 P0, [R4+URZ], R5 ;  /* 0x00000005040085a7 */ /* 0x000f24000800007f */
[----:B----4-:R-:W-:Y:S05]  /*1d9e0*/  @!P0 BRA `(.L_x_11808) ;  /* 0xfffffffc00f08947 */ /* 0x010fea000383ffff */
[----:B------:R-:W-:Y:S05]  /*1d9f0*/  BRA `(.L_x_11929) ;  /* 0xffffffdc00587947 */ /* 0x000fea000383ffff */
.L_x_11930:
        /* <DEDUP_REMOVED lines=16> */
.L_x_11979:


//--------------------- .nv.global.init           --------------------------
	.section	.nv.global.init,"aw",@progbits
.nv.global.init:
	.type		$str$23,@object
	.size		$str$23,($str$24 - $str$23)
$str$23:
        /*0000*/ 	.byte	0x28, 0x61, 0x64, 0x64, 0x72, 0x65, 0x73, 0x73, 0x20, 0x26, 0x20, 0x6d, 0x61, 0x73, 0x6b, 0x29
        /*0010*/ 	.byte	0x20, 0x3d, 0x3d, 0x20, 0x30, 0x00
	.type		$str$24,@object
	.size		$str$24,(__unnamed_11 - $str$24)
$str$24:
        /*0016*/ 	.byte	0x2f, 0x74, 0x6d, 0x70, 0x2f, 0x6f, 0x73, 0x73, 0x5f, 0x6b, 0x65, 0x72, 0x6e, 0x65, 0x6c, 0x73
        /*0026*/ 	.byte	0x5f, 0x73, 0x72, 0x63, 0x2f, 0x66, 0x6c, 0x61, 0x73, 0x68, 0x5f, 0x61, 0x74, 0x74, 0x65, 0x6e
        /*0036*/ 	.byte	0x74, 0x69, 0x6f, 0x6e, 0x2f, 0x63, 0x73, 0x72, 0x63, 0x2f, 0x63, 0x75, 0x74, 0x6c, 0x61, 0x73
        /*0046*/ 	.byte	0x73, 0x2f, 0x69, 0x6e, 0x63, 0x6c, 0x75, 0x64, 0x65, 0x2f, 0x63, 0x75, 0x74, 0x65, 0x2f, 0x70
        /*0056*/ 	.byte	0x6f, 0x69, 0x6e, 0x74, 0x65, 0x72, 0x5f, 0x66, 0x6c, 0x61, 0x67, 0x67, 0x65, 0x64, 0x2e, 0x68
        /*0066*/ 	.byte	0x70, 0x70, 0x00
	.type		__unnamed_11,@object
	.size		__unnamed_11,(__unnamed_6 - __unnamed_11)
__unnamed_11:
        /* <DEDUP_REMOVED lines=24> */
	.type		__unnamed_6,@object
	.size		__unnamed_6,(__unnamed_17 - __unnamed_6)
__unnamed_6:
        /* <DEDUP_REMOVED lines=23> */
        /*0355*/ 	.byte	0x3a, 0x43, 0x3c, 0x30, 0x3e, 0x3e, 0x3e, 0x3e, 0x3e, 0x20, 0x26, 0x5d, 0x00
	.type		__unnamed_17,@object
	.size		__unnamed_17,(__unnamed_5 - __unnamed_17)
__unnamed_17:
        /* <DEDUP_REMOVED lines=24> */
	.type		__unnamed_5,@object
	.size		__unnamed_5,(__unnamed_16 - __unnamed_5)
__unnamed_5:
        /* <DEDUP_REMOVED lines=24> */
	.type		__unnamed_16,@object
	.size		__unnamed_16,(__unnamed_10 - __unnamed_16)
__unnamed_16:
        /* <DEDUP_REMOVED lines=24> */
	.type		__unnamed_10,@object
	.size		__unnamed_10,(__unnamed_4 - __unnamed_10)
__unnamed_10:
        /* <DEDUP_REMOVED lines=28> */
        /*09a2*/ 	.byte	0x3e, 0x3e, 0x3e, 0x3e, 0x3e, 0x5d, 0x00
	.type		__unnamed_4,@object
	.size		__unnamed_4,(__unnamed_7 - __unnamed_4)
__unnamed_4:
        /* <DEDUP_REMOVED lines=28> */
        /*0b69*/ 	.byte	0x34, 0x3e, 0x3e, 0x3e, 0x3e, 0x3e, 0x5d, 0x00
	.type		__unnamed_7,@object
	.size		__unnamed_7,(__unnamed_1 - __unnamed_7)
__unnamed_7:
        /* <DEDUP_REMOVED lines=28> */
        /*0d31*/ 	.byte	0x3e, 0x3e, 0x3e, 0x3e, 0x3e, 0x20, 0x26, 0x5d, 0x00
	.type		__unnamed_1,@object
	.size		__unnamed_1,(__unnamed_9 - __unnamed_1)
__unnamed_1:
        /* <DEDUP_REMOVED lines=28> */
        /*0efa*/ 	.byte	0x34, 0x3e, 0x3e, 0x3e, 0x3e, 0x3e, 0x20, 0x26, 0x5d, 0x00
	.type		__unnamed_9,@object
	.size		__unnamed_9,(__unnamed_8 - __unnamed_9)
__unnamed_9:
        /* <DEDUP_REMOVED lines=28> */
        /*10c4*/ 	.byte	0x32, 0x37, 0x36, 0x38, 0x3e, 0x3e, 0x3e, 0x3e, 0x3e, 0x5d, 0x00
	.type		__unnamed_8,@object
	.size		__unnamed_8,(__unnamed_3 - __unnamed_8)
__unnamed_8:
        /* <DEDUP_REMOVED lines=29> */
	.type		__unnamed_3,@object
	.size		__unnamed_3,(__unnamed_19 - __unnamed_3)
__unnamed_3:
        /* <DEDUP_REMOVED lines=29> */
	.type		__unnamed_19,@object
	.size		__unnamed_19,(__unnamed_15 - __unnamed_19)
__unnamed_19:
        /* <DEDUP_REMOVED lines=29> */
	.type		__unnamed_15,@object
	.size		__unnamed_15,(__unnamed_21 - __unnamed_15)
__unnamed_15:
        /* <DEDUP_REMOVED lines=29> */
	.type		__unnamed_21,@object
	.size		__unnamed_21,(__unnamed_13 - __unnamed_21)
__unnamed_21:
        /* <DEDUP_REMOVED lines=29> */
	.type		__unnamed_13,@object
	.size		__unnamed_13,(__unnamed_2 - __unnamed_13)
__unnamed_13:
        /* <DEDUP_REMOVED lines=29> */
	.type		__unnamed_2,@object
	.size		__unnamed_2,(__unnamed_14 - __unnamed_2)
__unnamed_2:
        /* <DEDUP_REMOVED lines=29> */
	.type		__unnamed_14,@object
	.size		__unnamed_14,(__unnamed_20 - __unnamed_14)
__unnamed_14:
        /* <DEDUP_REMOVED lines=29> */
	.type		__unnamed_20,@object
	.size		__unnamed_20,(__unnamed_18 - __unnamed_20)
__unnamed_20:
        /* <DEDUP_REMOVED lines=29> */
	.type		__unnamed_18,@object
	.size		__unnamed_18,(__unnamed_12 - __unnamed_18)
__unnamed_18:
        /* <DEDUP_REMOVED lines=28> */
        /*22ba*/ 	.byte	0x31, 0x38, 0x34, 0x33, 0x32, 0x3e, 0x3e, 0x3e, 0x3e, 0x3e, 0x20, 0x26, 0x5d, 0x00
	.type		__unnamed_12,@object
	.size		__unnamed_12,(.L_11 - __unnamed_12)
__unnamed_12:
        /* <DEDUP_REMOVED lines=29> */
.L_11:


//--------------------- .nv.shared._ZN7cutlass13device_kernelIN5flash11enable_sm90INS1_16FlashAttnFwdSm90INS1_25CollectiveMainloopFwdSm90ILi2EN4cute5tupleIJNS5_1CILi1EEES8_S8_EEENS6_IJNS7_ILi128EEESA_NS7_ILi192EEEEEELi128ENS_6half_tEfNS_4arch4Sm90ELb0ELb0ELb1ELb0ELb0ELb0ELb0ELb1ELb1ELb0ELb0ELb0EEENS1_21CollectiveEpilogueFwdINS6_IJSA_SA_SA_EEES9_SD_SF_Li256ELb0ELb0ELb0ELb0EEENS1_29StaticPersistentTileSchedulerILb0EEEEEEEEEvNT_6ParamsE --------------------------
	.section	.nv.shared._ZN7cutlass13device_kernelIN5flash11enable_sm90INS1_16FlashAttnFwdSm90INS1_25CollectiveMainloopFwdSm90ILi2EN4cute5tupleIJNS5_1CILi1EEES8_S8_EEENS6_IJNS7_ILi128EEESA_NS7_ILi192EEEEEELi128ENS_6half_tEfNS_4arch4Sm90ELb0ELb0ELb1ELb0ELb0ELb0ELb0ELb1ELb1ELb0ELb0ELb0EEENS1_21CollectiveEpilogueFwdINS6_IJSA_SA_SA_EEES9_SD_SF_Li256ELb0ELb0ELb0ELb0EEENS1_29StaticPersistentTileSchedulerILb0EEEEEEEEEvNT_6ParamsE,"aw",@nobits
	.sectionflags	@""
	.align	16
	.zero		1024


//--------------------- .nv.shared.reserved.0     --------------------------
	.section	.nv.shared.reserved.0,"aw",@nobits
	.weak		__nv_reservedSMEM_offset_0_alias
	.size		__nv_reservedSMEM_offset_0_alias, 0, 0
	.other		__nv_reservedSMEM_offset_0_alias,@"STO_CUDA_RESERVED_SHARED STV_DEFAULT"
__nv_reservedSMEM_offset_0_alias:
	.zero		0


//--------------------- .nv.global                --------------------------
	.section	.nv.global,"aw",@nobits
.nv.global:
	.type		_ZN75_INTERNAL_502cd67e_39_flash_fwd_hdimdiff_fp16_softcap_sm90_cu_de61a85f_34324cute1_E,@object
	.size		_ZN75_INTERNAL_502cd67e_39_flash_fwd_hdimdiff_fp16_softcap_sm90_cu_de61a85f_34324cute1_E,(_ZN75_INTERNAL_502cd67e_39_flash_fwd_hdimdiff_fp16_softcap_sm90_cu_de61a85f_34324cuda3std3__45__cpo6cbeginE - _ZN75_INTERNAL_502cd67e_39_flash_fwd_hdimdiff_fp16_softcap_sm90_cu_de61a85f_34324cute1_E)
_ZN75_INTERNAL_502cd67e_39_flash_fwd_hdimdiff_fp16_softcap_sm90_cu_de61a85f_34324cute1_E:
	.zero		1
	.type		_ZN75_INTERNAL_502cd67e_39_flash_fwd_hdimdiff_fp16_softcap_sm90_cu_de61a85f_34324cuda3std3__45__cpo6cbeginE,@object
	.size		_ZN75_INTERNAL_502cd67e_39_flash_fwd_hdimdiff_fp16_softcap_sm90_cu_de61a85f_34324cuda3std3__45__cpo6cbeginE,(_ZN75_INTERNAL_502cd67e_39_flash_fwd_hdimdiff_fp16_softcap_sm90_cu_de61a85f_34324cuda3std3__48in_placeE - _ZN75_INTERNAL_502cd67e_39_flash_fwd_hdimdiff_fp16_softcap_sm90_cu_de61a85f_34324cuda3std3__45__cpo6cbeginE)
_ZN75_INTERNAL_502cd67e_39_flash_fwd_hdimdiff_fp16_softcap_sm90_cu_de61a85f_34324cuda3std3__45__cpo6cbeginE:
	.zero		1
	.type		_ZN75_INTERNAL_502cd67e_39_flash_fwd_hdimdiff_fp16_softcap_sm90_cu_de61a85f_34324cuda3std3__48in_placeE,@object
	.size		_ZN75_INTERNAL_502cd67e_39_flash_fwd_hdimdiff_fp16_softcap_sm90_cu_de61a85f_34324cuda3std3__48in_placeE,(_ZN75_INTERNAL_502cd67e_39_flash_fwd_hdimdiff_fp16_softcap_sm90_cu_de61a85f_34324cuda3std6ranges3__45__cpo9iter_moveE - _ZN75_INTERNAL_502cd67e_39_flash_fwd_hdimdiff_fp16_softcap_sm90_cu_de61a85f_34324cuda3std3__48in_placeE)
_ZN75_INTERNAL_502cd67e_39_flash_fwd_hdimdiff_fp16_softcap_sm90_cu_de61a85f_34324cuda3std3__48in_placeE:
	.zero		1
	.type		_ZN75_INTERNAL_502cd67e_39_flash_fwd_hdimdiff_fp16_softcap_sm90_cu_de61a85f_34324cuda3std6ranges3__45__cpo9iter_moveE,@object
	.size		_ZN75_INTERNAL_502cd67e_39_flash_fwd_hdimdiff_fp16_softcap_sm90_cu_de61a85f_34324cuda3std6ranges3__45__cpo9iter_moveE,(_ZN75_INTERNAL_502cd67e_39_flash_fwd_hdimdiff_fp16_softcap_sm90_cu_de61a85f_34324cuda3std3__45__cpo5beginE - _ZN75_INTERNAL_502cd67e_39_flash_fwd_hdimdiff_fp16_softcap_sm90_cu_de61a85f_34324cuda3std6ranges3__45__cpo9iter_moveE)
_ZN75_INTERNAL_502cd67e_39_flash_fwd_hdimdiff_fp16_softcap_sm90_cu_de61a85f_34324cuda3std6ranges3__45__cpo9iter_moveE:
	.zero		1
	.type		_ZN75_INTERNAL_502cd67e_39_flash_fwd_hdimdiff_fp16_softcap_sm90_cu_de61a85f_34324cuda3std3__45__cpo5beginE,@object
	.size		_ZN75_INTERNAL_502cd67e_39_flash_fwd_hdimdiff_fp16_softcap_sm90_cu_de61a85f_34324cuda3std3__45__cpo5beginE,(_ZN75_INTERNAL_502cd67e_39_flash_fwd_hdimdiff_fp16_softcap_sm90_cu_de61a85f_34324cuda3std3__477_GLOBAL__N__502cd67e_39_flash_fwd_hdimdiff_fp16_softcap_sm90_cu_de61a85f_34326ignoreE - _ZN75_INTERNAL_502cd67e_39_flash_fwd_hdimdiff_fp16_softcap_sm90_cu_de61a85f_34324cuda3std3__45__cpo5beginE)
_ZN75_INTERNAL_502cd67e_39_flash_fwd_hdimdiff_fp16_softcap_sm90_cu_de61a85f_34324cuda3std3__45__cpo5beginE:
	.zero		1
	.type		_ZN75_INTERNAL_502cd67e_39_flash_fwd_hdimdiff_fp16_softcap_sm90_cu_de61a85f_34324cuda3std3__477_GLOBAL__N__502cd67e_39_flash_fwd_hdimdiff_fp16_softcap_sm90_cu_de61a85f_34326ignoreE,@object
	.size		_ZN75_INTERNAL_502cd67e_39_flash_fwd_hdimdiff_fp16_softcap_sm90_cu_de61a85f_34324cuda3std3__477_GLOBAL__N__502cd67e_39_flash_fwd_hdimdiff_fp16_softcap_sm90_cu_de61a85f_34326ignoreE,(_ZN75_INTERNAL_502cd67e_39_flash_fwd_hdimdiff_fp16_softcap_sm90_cu_de61a85f_34324cute7productE - _ZN75_INTERNAL_502cd67e_39_flash_fwd_hdimdiff_fp16_softcap_sm90_cu_de61a85f_34324cuda3std3__477_GLOBAL__N__502cd67e_39_flash_fwd_hdimdiff_fp16_softcap_sm90_cu_de61a85f_34326ignoreE)
_ZN75_INTERNAL_502cd67e_39_flash_fwd_hdimdiff_fp16_softcap_sm90_cu_de61a85f_34324cuda3std3__477_GLOBAL__N__502cd67e_39_flash_fwd_hdimdiff_fp16_softcap_sm90_cu_de61a85f_34326ignoreE:
	.zero		1
	.type		_ZN75_INTERNAL_502cd67e_39_flash_fwd_hdimdiff_fp16_softcap_sm90_cu_de61a85f_34324cute7productE,@object
	.size		_ZN75_INTERNAL_502cd67e_39_flash_fwd_hdimdiff_fp16_softcap_sm90_cu_de61a85f_34324cute7productE,(_ZN75_INTERNAL_502cd67e_39_flash_fwd_hdimdiff_fp16_softcap_sm90_cu_de61a85f_34324cuda3std3__45__cpo3endE - _ZN75_INTERNAL_502cd67e_39_flash_fwd_hdimdiff_fp16_softcap_sm90_cu_de61a85f_34324cute7productE)
_ZN75_INTERNAL_502cd67e_39_flash_fwd_hdimdiff_fp16_softcap_sm90_cu_de61a85f_34324cute7productE:
	.zero		1
	.type		_ZN75_INTERNAL_502cd67e_39_flash_fwd_hdimdiff_fp16_softcap_sm90_cu_de61a85f_34324cuda3std3__45__cpo3endE,@object
	.size		_ZN75_INTERNAL_502cd67e_39_flash_fwd_hdimdiff_fp16_softcap_sm90_cu_de61a85f_34324cuda3std3__45__cpo3endE,(_ZN75_INTERNAL_502cd67e_39_flash_fwd_hdimdiff_fp16_softcap_sm90_cu_de61a85f_34324cuda3std3__419piecewise_constructE - _ZN75_INTERNAL_502cd67e_39_flash_fwd_hdimdiff_fp16_softcap_sm90_cu_de61a85f_34324cuda3std3__45__cpo3endE)
_ZN75_INTERNAL_502cd67e_39_flash_fwd_hdimdiff_fp16_softcap_sm90_cu_de61a85f_34324cuda3std3__45__cpo3endE:
	.zero		1
	.type		_ZN75_INTERNAL_502cd67e_39_flash_fwd_hdimdiff_fp16_softcap_sm90_cu_de61a85f_34324cuda3std3__419piecewise_constructE,@object
	.size		_ZN75_INTERNAL_502cd67e_39_flash_fwd_hdimdiff_fp16_softcap_sm90_cu_de61a85f_34324cuda3std3__419piecewise_constructE,(_ZN75_INTERNAL_502cd67e_39_flash_fwd_hdimdiff_fp16_softcap_sm90_cu_de61a85f_34324cuda3std3__45__cpo4cendE - _ZN75_INTERNAL_502cd67e_39_flash_fwd_hdimdiff_fp16_softcap_sm90_cu_de61a85f_34324cuda3std3__419piecewise_constructE)
_ZN75_INTERNAL_502cd67e_39_flash_fwd_hdimdiff_fp16_softcap_sm90_cu_de61a85f_34324cuda3std3__419piecewise_constructE:
	.zero		1
	.type		_ZN75_INTERNAL_502cd67e_39_flash_fwd_hdimdiff_fp16_softcap_sm90_cu_de61a85f_34324cuda3std3__45__cpo4cendE,@object
	.size		_ZN75_INTERNAL_502cd67e_39_flash_fwd_hdimdiff_fp16_softcap_sm90_cu_de61a85f_34324cuda3std3__45__cpo4cendE,(_ZN75_INTERNAL_502cd67e_39_flash_fwd_hdimdiff_fp16_softcap_sm90_cu_de61a85f_34324cuda3std6ranges3__45__cpo4swapE - _ZN75_INTERNAL_502cd67e_39_flash_fwd_hdimdiff_fp16_softcap_sm90_cu_de61a85f_34324cuda3std3__45__cpo4cendE)
_ZN75_INTERNAL_502cd67e_39_flash_fwd_hdimdiff_fp16_softcap_sm90_cu_de61a85f_34324cuda3std3__45__cpo4cendE:
	.zero		1
	.type		_ZN75_INTERNAL_502cd67e_39_flash_fwd_hdimdiff_fp16_softcap_sm90_cu_de61a85f_34324cuda3std6ranges3__45__cpo4swapE,@object
	.size		_ZN75_INTERNAL_502cd67e_39_flash_fwd_hdimdiff_fp16_softcap_sm90_cu_de61a85f_34324cuda3std6ranges3__45__cpo4swapE,(.L_28 - _ZN75_INTERNAL_502cd67e_39_flash_fwd_hdimdiff_fp16_softcap_sm90_cu_de61a85f_34324cuda3std6ranges3__45__cpo4swapE)
_ZN75_INTERNAL_502cd67e_39_flash_fwd_hdimdiff_fp16_softcap_sm90_cu_de61a85f_34324cuda3std6ranges3__45__cpo4swapE:
	.zero		1
.L_28:


//--------------------- .nv.shared._ZN7cutlass13device_kernelIN5flash11enable_sm90INS1_16FlashAttnFwdSm90INS1_25CollectiveMainloopFwdSm90ILi2EN4cute5tupleIJNS5_1CILi2EEENS7_ILi1EEES9_EEENS6_IJNS7_ILi128EEESB_NS7_ILi192EEEEEELi128ENS_6half_tEfNS_4arch4Sm90ELb0ELb0ELb1ELb0ELb0ELb0ELb0ELb1ELb1ELb0ELb0ELb0EEENS1_21CollectiveEpilogueFwdINS6_IJSB_SB_SB_EEESA_SE_SG_Li256ELb0ELb0ELb0ELb0EEENS1_29StaticPersistentTileSchedulerILb0EEEEEEEEEvNT_6ParamsE --------------------------
	.section	.nv.shared._ZN7cutlass13device_kernelIN5flash11enable_sm90INS1_16FlashAttnFwdSm90INS1_25CollectiveMainloopFwdSm90ILi2EN4cute5tupleIJNS5_1CILi2EEENS7_ILi1EEES9_EEENS6_IJNS7_ILi128EEESB_NS7_ILi192EEEEEELi128ENS_6half_tEfNS_4arch4Sm90ELb0ELb0ELb1ELb0ELb0ELb0ELb0ELb1ELb1ELb0ELb0ELb0EEENS1_21CollectiveEpilogueFwdINS6_IJSB_SB_SB_EEESA_SE_SG_Li256ELb0ELb0ELb0ELb0EEENS1_29StaticPersistentTileSchedulerILb0EEEEEEEEEvNT_6ParamsE,"aw",@nobits
	.sectionflags	@""
	.align	16
	.zero		1024


//--------------------- .nv.shared._ZN7cutlass13device_kernelIN5flash11enable_sm90INS1_16FlashAttnFwdSm90INS1_25CollectiveMainloopFwdSm90ILi2EN4cute5tupleIJNS5_1CILi1EEES8_S8_EEENS6_IJNS7_ILi128EEESA_NS7_ILi192EEEEEELi128ENS_6half_tEfNS_4arch4Sm90ELb0ELb0ELb1ELb1ELb0ELb0ELb0ELb1ELb1ELb0ELb0ELb0EEENS1_21CollectiveEpilogueFwdINS6_IJSA_SA_SA_EEES9_SD_SF_Li256ELb1ELb0ELb0ELb0EEENS1_36VarlenDynamicPersistentTileSchedulerILi128ELi128ELi256ELi32ELb0ELb0ELb1ELb0ELb1ELb1EEEEEEEEEvNT_6ParamsE --------------------------
	.section	.nv.shared._ZN7cutlass13device_kernelIN5flash11enable_sm90INS1_16FlashAttnFwdSm90INS1_25CollectiveMainloopFwdSm90ILi2EN4cute5tupleIJNS5_1CILi1EEES8_S8_EEENS6_IJNS7_ILi128EEESA_NS7_ILi192EEEEEELi128ENS_6half_tEfNS_4arch4Sm90ELb0ELb0ELb1ELb1ELb0ELb0ELb0ELb1ELb1ELb0ELb0ELb0EEENS1_21CollectiveEpilogueFwdINS6_IJSA_SA_SA_EEES9_SD_SF_Li256ELb1ELb0ELb0ELb0EEENS1_36VarlenDynamicPersistentTileSchedulerILi128ELi128ELi256ELi32ELb0ELb0ELb1ELb0ELb1ELb1EEEEEEEEEvNT_6ParamsE,"aw",@nobits
	.sectionflags	@""
	.align	16
	.zero		1024


//--------------------- .nv.shared._ZN7cutlass13device_kernelIN5flash11enable_sm90INS1_16FlashAttnFwdSm90INS1_25CollectiveMainloopFwdSm90ILi2EN4cute5tupleIJNS5_1CILi1EEES8_S8_EEENS6_IJNS7_ILi128EEESA_NS7_ILi192EEEEEELi128ENS_6half_tEfNS_4arch4Sm90ELb0ELb0ELb1ELb1ELb0ELb1ELb0ELb1ELb1ELb0ELb0ELb0EEENS1_21CollectiveEpilogueFwdINS6_IJSA_SA_SA_EEES9_SD_SF_Li256ELb1ELb0ELb0ELb0EEENS1_36VarlenDynamicPersistentTileSchedulerILi128ELi128ELi256ELi32ELb0ELb0ELb1ELb0ELb1ELb1EEEEEEEEEvNT_6ParamsE --------------------------
	.section	.nv.shared._ZN7cutlass13device_kernelIN5flash11enable_sm90INS1_16FlashAttnFwdSm90INS1_25CollectiveMainloopFwdSm90ILi2EN4cute5tupleIJNS5_1CILi1EEES8_S8_EEENS6_IJNS7_ILi128EEESA_NS7_ILi192EEEEEELi128ENS_6half_tEfNS_4arch4Sm90ELb0ELb0ELb1ELb1ELb0ELb1ELb0ELb1ELb1ELb0ELb0ELb0EEENS1_21CollectiveEpilogueFwdINS6_IJSA_SA_SA_EEES9_SD_SF_Li256ELb1ELb0ELb0ELb0EEENS1_36VarlenDynamicPersistentTileSchedulerILi128ELi128ELi256ELi32ELb0ELb0ELb1ELb0ELb1ELb1EEEEEEEEEvNT_6ParamsE,"aw",@nobits
	.sectionflags	@""
	.align	16
	.zero		1024


//--------------------- .nv.shared._ZN7cutlass13device_kernelIN5flash11enable_sm90INS1_16FlashAttnFwdSm90INS1_25CollectiveMainloopFwdSm90ILi2EN4cute5tupleIJNS5_1CILi1EEES8_S8_EEENS6_IJNS7_ILi128EEENS7_ILi96EEENS7_ILi192EEEEEELi128ENS_6half_tEfNS_4arch4Sm90ELb0ELb1ELb1ELb0ELb0ELb0ELb0ELb1ELb1ELb0ELb0ELb0EEENS1_21CollectiveEpilogueFwdINS6_IJSA_SA_SB_EEES9_SE_SG_Li256ELb0ELb0ELb0ELb0EEENS1_30DynamicPersistentTileSchedulerILi256ELi32ELb0ELb0ELb1EEEEEEEEEvNT_6ParamsE --------------------------
	.section	.nv.shared._ZN7cutlass13device_kernelIN5flash11enable_sm90INS1_16FlashAttnFwdSm90INS1_25CollectiveMainloopFwdSm90ILi2EN4cute5tupleIJNS5_1CILi1EEES8_S8_EEENS6_IJNS7_ILi128EEENS7_ILi96EEENS7_ILi192EEEEEELi128ENS_6half_tEfNS_4arch4Sm90ELb0ELb1ELb1ELb0ELb0ELb0ELb0ELb1ELb1ELb0ELb0ELb0EEENS1_21CollectiveEpilogueFwdINS6_IJSA_SA_SB_EEES9_SE_SG_Li256ELb0ELb0ELb0ELb0EEENS1_30DynamicPersistentTileSchedulerILi256ELi32ELb0ELb0ELb1EEEEEEEEEvNT_6ParamsE,"aw",@nobits
	.sectionflags	@""
	.align	16
	.zero		1024


//--------------------- .nv.shared._ZN7cutlass13device_kernelIN5flash11enable_sm90INS1_16FlashAttnFwdSm90INS1_25CollectiveMainloopFwdSm90ILi2EN4cute5tupleIJNS5_1CILi1EEES8_S8_EEENS6_IJNS7_ILi128EEENS7_ILi96EEENS7_ILi192EEEEEELi128ENS_6half_tEfNS_4arch4Sm90ELb0ELb1ELb1ELb1ELb0ELb0ELb0ELb1ELb1ELb0ELb0ELb0EEENS1_21CollectiveEpilogueFwdINS6_IJSA_SA_SB_EEES9_SE_SG_Li256ELb1ELb0ELb0ELb0EEENS1_36VarlenDynamicPersistentTileSchedulerILi128ELi96ELi256ELi32ELb0ELb0ELb1ELb1ELb0ELb1EEEEEEEEEvNT_6ParamsE --------------------------
	.section	.nv.shared._ZN7cutlass13device_kernelIN5flash11enable_sm90INS1_16FlashAttnFwdSm90INS1_25CollectiveMainloopFwdSm90ILi2EN4cute5tupleIJNS5_1CILi1EEES8_S8_EEENS6_IJNS7_ILi128EEENS7_ILi96EEENS7_ILi192EEEEEELi128ENS_6half_tEfNS_4arch4Sm90ELb0ELb1ELb1ELb1ELb0ELb0ELb0ELb1ELb1ELb0ELb0ELb0EEENS1_21CollectiveEpilogueFwdINS6_IJSA_SA_SB_EEES9_SE_SG_Li256ELb1ELb0ELb0ELb0EEENS1_36VarlenDynamicPersistentTileSchedulerILi128ELi96ELi256ELi32ELb0ELb0ELb1ELb1ELb0ELb1EEEEEEEEEvNT_6ParamsE,"aw",@nobits
	.sectionflags	@""
	.align	16
	.zero		1024


//--------------------- .nv.shared._ZN7cutlass13device_kernelIN5flash11enable_sm90INS1_16FlashAttnFwdSm90INS1_25CollectiveMainloopFwdSm90ILi2EN4cute5tupleIJNS5_1CILi1EEES8_S8_EEENS6_IJNS7_ILi128EEENS7_ILi96EEENS7_ILi192EEEEEELi128ENS_6half_tEfNS_4arch4Sm90ELb0ELb1ELb1ELb1ELb0ELb1ELb0ELb1ELb1ELb0ELb0ELb0EEENS1_21CollectiveEpilogueFwdINS6_IJSA_SA_SB_EEES9_SE_SG_Li256ELb1ELb0ELb0ELb0EEENS1_36VarlenDynamicPersistentTileSchedulerILi128ELi96ELi256ELi32ELb0ELb0ELb1ELb1ELb0ELb1EEEEEEEEEvNT_6ParamsE --------------------------
	.section	.nv.shared._ZN7cutlass13device_kernelIN5flash11enable_sm90INS1_16FlashAttnFwdSm90INS1_25CollectiveMainloopFwdSm90ILi2EN4cute5tupleIJNS5_1CILi1EEES8_S8_EEENS6_IJNS7_ILi128EEENS7_ILi96EEENS7_ILi192EEEEEELi128ENS_6half_tEfNS_4arch4Sm90ELb0ELb1ELb1ELb1ELb0ELb1ELb0ELb1ELb1ELb0ELb0ELb0EEENS1_21CollectiveEpilogueFwdINS6_IJSA_SA_SB_EEES9_SE_SG_Li256ELb1ELb0ELb0ELb0EEENS1_36VarlenDynamicPersistentTileSchedulerILi128ELi96ELi256ELi32ELb0ELb0ELb1ELb1ELb0ELb1EEEEEEEEEvNT_6ParamsE,"aw",@nobits
	.sectionflags	@""
	.align	16
	.zero		1024


//--------------------- .nv.shared._ZN7cutlass13device_kernelIN5flash11enable_sm90INS1_16FlashAttnFwdSm90INS1_25CollectiveMainloopFwdSm90ILi2EN4cute5tupleIJNS5_1CILi1EEES8_S8_EEENS6_IJNS7_ILi128EEESA_NS7_ILi192EEEEEELi128ENS_6half_tEfNS_4arch4Sm90ELb1ELb0ELb1ELb0ELb0ELb0ELb0ELb1ELb1ELb0ELb0ELb0EEENS1_21CollectiveEpilogueFwdINS6_IJSA_SA_SA_EEES9_SD_SF_Li256ELb0ELb0ELb0ELb0EEENS1_30DynamicPersistentTileSchedulerILi256ELi32ELb0ELb0ELb1EEEEEEEEEvNT_6ParamsE --------------------------
	.section	.nv.shared._ZN7cutlass13device_kernelIN5flash11enable_sm90INS1_16FlashAttnFwdSm90INS1_25CollectiveMainloopFwdSm90ILi2EN4cute5tupleIJNS5_1CILi1EEES8_S8_EEENS6_IJNS7_ILi128EEESA_NS7_ILi192EEEEEELi128ENS_6half_tEfNS_4arch4Sm90ELb1ELb0ELb1ELb0ELb0ELb0ELb0ELb1ELb1ELb0ELb0ELb0EEENS1_21CollectiveEpilogueFwdINS6_IJSA_SA_SA_EEES9_SD_SF_Li256ELb0ELb0ELb0ELb0EEENS1_30DynamicPersistentTileSchedulerILi256ELi32ELb0ELb0ELb1EEEEEEEEEvNT_6ParamsE,"aw",@nobits
	.sectionflags	@""
	.align	16
	.zero		1024


//--------------------- .nv.shared._ZN7cutlass13device_kernelIN5flash11enable_sm90INS1_16FlashAttnFwdSm90INS1_25CollectiveMainloopFwdSm90ILi2EN4cute5tupleIJNS5_1CILi1EEES8_S8_EEENS6_IJNS7_ILi128EEESA_NS7_ILi192EEEEEELi128ENS_6half_tEfNS_4arch4Sm90ELb1ELb0ELb1ELb1ELb0ELb0ELb0ELb1ELb1ELb0ELb0ELb0EEENS1_21CollectiveEpilogueFwdINS6_IJSA_SA_SA_EEES9_SD_SF_Li256ELb1ELb0ELb0ELb0EEENS1_36VarlenDynamicPersistentTileSchedulerILi128ELi128ELi256ELi32ELb0ELb0ELb1ELb1ELb1ELb1EEEEEEEEEvNT_6ParamsE --------------------------
	.section	.nv.shared._ZN7cutlass13device_kernelIN5flash11enable_sm90INS1_16FlashAttnFwdSm90INS1_25CollectiveMainloopFwdSm90ILi2EN4cute5tupleIJNS5_1CILi1EEES8_S8_EEENS6_IJNS7_ILi128EEESA_NS7_ILi192EEEEEELi128ENS_6half_tEfNS_4arch4Sm90ELb1ELb0ELb1ELb1ELb0ELb0ELb0ELb1ELb1ELb0ELb0ELb0EEENS1_21CollectiveEpilogueFwdINS6_IJSA_SA_SA_EEES9_SD_SF_Li256ELb1ELb0ELb0ELb0EEENS1_36VarlenDynamicPersistentTileSchedulerILi128ELi128ELi256ELi32ELb0ELb0ELb1ELb1ELb1ELb1EEEEEEEEEvNT_6ParamsE,"aw",@nobits
	.sectionflags	@""
	.align	16
	.zero		1024


//--------------------- .nv.shared._ZN7cutlass13device_kernelIN5flash11enable_sm90INS1_16FlashAttnFwdSm90INS1_25CollectiveMainloopFwdSm90ILi2EN4cute5tupleIJNS5_1CILi1EEES8_S8_EEENS6_IJNS7_ILi128EEESA_NS7_ILi192EEEEEELi128ENS_6half_tEfNS_4arch4Sm90ELb1ELb0ELb1ELb1ELb0ELb1ELb0ELb1ELb1ELb0ELb0ELb0EEENS1_21CollectiveEpilogueFwdINS6_IJSA_SA_SA_EEES9_SD_SF_Li256ELb1ELb0ELb0ELb0EEENS1_36VarlenDynamicPersistentTileSchedulerILi128ELi128ELi256ELi32ELb0ELb0ELb1ELb1ELb1ELb1EEEEEEEEEvNT_6ParamsE --------------------------
	.section	.nv.shared._ZN7cutlass13device_kernelIN5flash11enable_sm90INS1_16FlashAttnFwdSm90INS1_25CollectiveMainloopFwdSm90ILi2EN4cute5tupleIJNS5_1CILi1EEES8_S8_EEENS6_IJNS7_ILi128EEESA_NS7_ILi192EEEEEELi128ENS_6half_tEfNS_4arch4Sm90ELb1ELb0ELb1ELb1ELb0ELb1ELb0ELb1ELb1ELb0ELb0ELb0EEENS1_21CollectiveEpilogueFwdINS6_IJSA_SA_SA_EEES9_SD_SF_Li256ELb1ELb0ELb0ELb0EEENS1_36VarlenDynamicPersistentTileSchedulerILi128ELi128ELi256ELi32ELb0ELb0ELb1ELb1ELb1ELb1EEEEEEEEEvNT_6ParamsE,"aw",@nobits
	.sectionflags	@""
	.align	16
	.zero		1024


//--------------------- .nv.shared._ZN7cutlass13device_kernelIN5flash11enable_sm90INS1_16FlashAttnFwdSm90INS1_25CollectiveMainloopFwdSm90ILi2EN4cute5tupleIJNS5_1CILi1EEES8_S8_EEENS6_IJNS7_ILi64EEESA_SA_EEELi512ENS_6half_tEfNS_4arch4Sm90ELb0ELb0ELb1ELb0ELb0ELb0ELb0ELb0ELb0ELb0ELb0ELb0EEENS1_21CollectiveEpilogueFwdINS6_IJSA_NS7_ILi512EEESA_EEES9_SC_SE_Li256ELb0ELb0ELb0ELb0EEENS1_29StaticPersistentTileSchedulerILb0EEEEEEEEEvNT_6ParamsE --------------------------
	.section	.nv.shared._ZN7cutlass13device_kernelIN5flash11enable_sm90INS1_16FlashAttnFwdSm90INS1_25CollectiveMainloopFwdSm90ILi2EN4cute5tupleIJNS5_1CILi1EEES8_S8_EEENS6_IJNS7_ILi64EEESA_SA_EEELi512ENS_6half_tEfNS_4arch4Sm90ELb0ELb0ELb1ELb0ELb0ELb0ELb0ELb0ELb0ELb0ELb0ELb0EEENS1_21CollectiveEpilogueFwdINS6_IJSA_NS7_ILi512EEESA_EEES9_SC_SE_Li256ELb0ELb0ELb0ELb0EEENS1_29StaticPersistentTileSchedulerILb0EEEEEEEEEvNT_6ParamsE,"aw",@nobits
	.sectionflags	@""
	.align	16
	.zero		1024


//--------------------- .nv.shared._ZN7cutlass13device_kernelIN5flash11enable_sm90INS1_16FlashAttnFwdSm90INS1_25CollectiveMainloopFwdSm90ILi2EN4cute5tupleIJNS5_1CILi1EEES8_S8_EEENS6_IJNS7_ILi64EEESA_SA_EEELi512ENS_6half_tEfNS_4arch4Sm90ELb0ELb0ELb1ELb0ELb0ELb0ELb1ELb0ELb0ELb0ELb0ELb0EEENS1_21CollectiveEpilogueFwdINS6_IJSA_NS7_ILi512EEESA_EEES9_SC_SE_Li256ELb0ELb0ELb0ELb0EEENS1_29StaticPersistentTileSchedulerILb0EEEEEEEEEvNT_6ParamsE --------------------------
	.section	.nv.shared._ZN7cutlass13device_kernelIN5flash11enable_sm90INS1_16FlashAttnFwdSm90INS1_25CollectiveMainloopFwdSm90ILi2EN4cute5tupleIJNS5_1CILi1EEES8_S8_EEENS6_IJNS7_ILi64EEESA_SA_EEELi512ENS_6half_tEfNS_4arch4Sm90ELb0ELb0ELb1ELb0ELb0ELb0ELb1ELb0ELb0ELb0ELb0ELb0EEENS1_21CollectiveEpilogueFwdINS6_IJSA_NS7_ILi512EEESA_EEES9_SC_SE_Li256ELb0ELb0ELb0ELb0EEENS1_29StaticPersistentTileSchedulerILb0EEEEEEEEEvNT_6ParamsE,"aw",@nobits
	.sectionflags	@""
	.align	16
	.zero		1024


//--------------------- .nv.shared._ZN7cutlass13device_kernelIN5flash11enable_sm90INS1_16FlashAttnFwdSm90INS1_25CollectiveMainloopFwdSm90ILi2EN4cute5tupleIJNS5_1CILi1EEES8_S8_EEENS6_IJNS7_ILi64EEESA_SA_EEELi512ENS_6half_tEfNS_4arch4Sm90ELb0ELb0ELb1ELb1ELb0ELb0ELb0ELb0ELb0ELb0ELb0ELb0EEENS1_21CollectiveEpilogueFwdINS6_IJSA_NS7_ILi512EEESA_EEES9_SC_SE_Li256ELb1ELb0ELb0ELb0EEENS1_36VarlenDynamicPersistentTileSchedulerILi64ELi64ELi256ELi32ELb0ELb0ELb1ELb0ELb1ELb1EEEEEEEEEvNT_6ParamsE --------------------------
	.section	.nv.shared._ZN7cutlass13device_kernelIN5flash11enable_sm90INS1_16FlashAttnFwdSm90INS1_25CollectiveMainloopFwdSm90ILi2EN4cute5tupleIJNS5_1CILi1EEES8_S8_EEENS6_IJNS7_ILi64EEESA_SA_EEELi512ENS_6half_tEfNS_4arch4Sm90ELb0ELb0ELb1ELb1ELb0ELb0ELb0ELb0ELb0ELb0ELb0ELb0EEENS1_21CollectiveEpilogueFwdINS6_IJSA_NS7_ILi512EEESA_EEES9_SC_SE_Li256ELb1ELb0ELb0ELb0EEENS1_36VarlenDynamicPersistentTileSchedulerILi64ELi64ELi256ELi32ELb0ELb0ELb1ELb0ELb1ELb1EEEEEEEEEvNT_6ParamsE,"aw",@nobits
	.sectionflags	@""
	.align	16
	.zero		1024


//--------------------- .nv.shared._ZN7cutlass13device_kernelIN5flash11enable_sm90INS1_16FlashAttnFwdSm90INS1_25CollectiveMainloopFwdSm90ILi2EN4cute5tupleIJNS5_1CILi1EEES8_S8_EEENS6_IJNS7_ILi64EEESA_SA_EEELi512ENS_6half_tEfNS_4arch4Sm90ELb0ELb0ELb1ELb1ELb0ELb1ELb0ELb0ELb0ELb0ELb0ELb0EEENS1_21CollectiveEpilogueFwdINS6_IJSA_NS7_ILi512EEESA_EEES9_SC_SE_Li256ELb1ELb0ELb0ELb0EEENS1_36VarlenDynamicPersistentTileSchedulerILi64ELi64ELi256ELi32ELb0ELb0ELb1ELb0ELb1ELb1EEEEEEEEEvNT_6ParamsE --------------------------
	.section	.nv.shared._ZN7cutlass13device_kernelIN5flash11enable_sm90INS1_16FlashAttnFwdSm90INS1_25CollectiveMainloopFwdSm90ILi2EN4cute5tupleIJNS5_1CILi1EEES8_S8_EEENS6_IJNS7_ILi64EEESA_SA_EEELi512ENS_6half_tEfNS_4arch4Sm90ELb0ELb0ELb1ELb1ELb0ELb1ELb0ELb0ELb0ELb0ELb0ELb0EEENS1_21CollectiveEpilogueFwdINS6_IJSA_NS7_ILi512EEESA_EEES9_SC_SE_Li256ELb1ELb0ELb0ELb0EEENS1_36VarlenDynamicPersistentTileSchedulerILi64ELi64ELi256ELi32ELb0ELb0ELb1ELb0ELb1ELb1EEEEEEEEEvNT_6ParamsE,"aw",@nobits
	.sectionflags	@""
	.align	16
	.zero		1024


//--------------------- .nv.shared._ZN7cutlass13device_kernelIN5flash11enable_sm90INS1_16FlashAttnFwdSm90INS1_25CollectiveMainloopFwdSm90ILi2EN4cute5tupleIJNS5_1CILi1EEES8_S8_EEENS6_IJNS7_ILi64EEESA_SA_EEELi512ENS_6half_tEfNS_4arch4Sm90ELb0ELb0ELb1ELb1ELb0ELb0ELb1ELb0ELb0ELb0ELb0ELb0EEENS1_21CollectiveEpilogueFwdINS6_IJSA_NS7_ILi512EEESA_EEES9_SC_SE_Li256ELb1ELb0ELb0ELb0EEENS1_36VarlenDynamicPersistentTileSchedulerILi64ELi64ELi256ELi32ELb0ELb0ELb1ELb0ELb1ELb1EEEEEEEEEvNT_6ParamsE --------------------------
	.section	.nv.shared._ZN7cutlass13device_kernelIN5flash11enable_sm90INS1_16FlashAttnFwdSm90INS1_25CollectiveMainloopFwdSm90ILi2EN4cute5tupleIJNS5_1CILi1EEES8_S8_EEENS6_IJNS7_ILi64EEESA_SA_EEELi512ENS_6half_tEfNS_4arch4Sm90ELb0ELb0ELb1ELb1ELb0ELb0ELb1ELb0ELb0ELb0ELb0ELb0EEENS1_21CollectiveEpilogueFwdINS6_IJSA_NS7_ILi512EEESA_EEES9_SC_SE_Li256ELb1ELb0ELb0ELb0EEENS1_36VarlenDynamicPersistentTileSchedulerILi64ELi64ELi256ELi32ELb0ELb0ELb1ELb0ELb1ELb1EEEEEEEEEvNT_6ParamsE,"aw",@nobits
	.sectionflags	@""
	.align	16
	.zero		1024


//--------------------- .nv.shared._ZN7cutlass13device_kernelIN5flash11enable_sm90INS1_16FlashAttnFwdSm90INS1_25CollectiveMainloopFwdSm90ILi2EN4cute5tupleIJNS5_1CILi1EEES8_S8_EEENS6_IJNS7_ILi64EEESA_SA_EEELi512ENS_6half_tEfNS_4arch4Sm90ELb0ELb0ELb1ELb1ELb0ELb1ELb1ELb0ELb0ELb0ELb0ELb0EEENS1_21CollectiveEpilogueFwdINS6_IJSA_NS7_ILi512EEESA_EEES9_SC_SE_Li256ELb1ELb0ELb0ELb0EEENS1_36VarlenDynamicPersistentTileSchedulerILi64ELi64ELi256ELi32ELb0ELb0ELb1ELb0ELb1ELb1EEEEEEEEEvNT_6ParamsE --------------------------
	.section	.nv.shared._ZN7cutlass13device_kernelIN5flash11enable_sm90INS1_16FlashAttnFwdSm90INS1_25CollectiveMainloopFwdSm90ILi2EN4cute5tupleIJNS5_1CILi1EEES8_S8_EEENS6_IJNS7_ILi64EEESA_SA_EEELi512ENS_6half_tEfNS_4arch4Sm90ELb0ELb0ELb1ELb1ELb0ELb1ELb1ELb0ELb0ELb0ELb0ELb0EEENS1_21CollectiveEpilogueFwdINS6_IJSA_NS7_ILi512EEESA_EEES9_SC_SE_Li256ELb1ELb0ELb0ELb0EEENS1_36VarlenDynamicPersistentTileSchedulerILi64ELi64ELi256ELi32ELb0ELb0ELb1ELb0ELb1ELb1EEEEEEEEEvNT_6ParamsE,"aw",@nobits
	.sectionflags	@""
	.align	16
	.zero		1024


//--------------------- .nv.shared._ZN7cutlass13device_kernelIN5flash11enable_sm90INS1_16FlashAttnFwdSm90INS1_25CollectiveMainloopFwdSm90ILi2EN4cute5tupleIJNS5_1CILi1EEES8_S8_EEENS6_IJNS7_ILi64EEESA_SA_EEELi512ENS_6half_tEfNS_4arch4Sm90ELb0ELb1ELb1ELb0ELb0ELb0ELb0ELb0ELb0ELb0ELb0ELb0EEENS1_21CollectiveEpilogueFwdINS6_IJSA_NS7_ILi512EEESA_EEES9_SC_SE_Li256ELb0ELb0ELb0ELb0EEENS1_30DynamicPersistentTileSchedulerILi256ELi32ELb0ELb0ELb1EEEEEEEEEvNT_6ParamsE --------------------------
	.section	.nv.shared._ZN7cutlass13device_kernelIN5flash11enable_sm90INS1_16FlashAttnFwdSm90INS1_25CollectiveMainloopFwdSm90ILi2EN4cute5tupleIJNS5_1CILi1EEES8_S8_EEENS6_IJNS7_ILi64EEESA_SA_EEELi512ENS_6half_tEfNS_4arch4Sm90ELb0ELb1ELb1ELb0ELb0ELb0ELb0ELb0ELb0ELb0ELb0ELb0EEENS1_21CollectiveEpilogueFwdINS6_IJSA_NS7_ILi512EEESA_EEES9_SC_SE_Li256ELb0ELb0ELb0ELb0EEENS1_30DynamicPersistentTileSchedulerILi256ELi32ELb0ELb0ELb1EEEEEEEEEvNT_6ParamsE,"aw",@nobits
	.sectionflags	@""
	.align	16
	.zero		1024


//--------------------- .nv.shared._ZN7cutlass13device_kernelIN5flash11enable_sm90INS1_16FlashAttnFwdSm90INS1_25CollectiveMainloopFwdSm90ILi2EN4cute5tupleIJNS5_1CILi1EEES8_S8_EEENS6_IJNS7_ILi64EEESA_SA_EEELi512ENS_6half_tEfNS_4arch4Sm90ELb0ELb1ELb1ELb0ELb0ELb0ELb1ELb0ELb0ELb0ELb0ELb0EEENS1_21CollectiveEpilogueFwdINS6_IJSA_NS7_ILi512EEESA_EEES9_SC_SE_Li256ELb0ELb0ELb0ELb0EEENS1_30DynamicPersistentTileSchedulerILi256ELi32ELb0ELb0ELb1EEEEEEEEEvNT_6ParamsE --------------------------
	.section	.nv.shared._ZN7cutlass13device_kernelIN5flash11enable_sm90INS1_16FlashAttnFwdSm90INS1_25CollectiveMainloopFwdSm90ILi2EN4cute5tupleIJNS5_1CILi1EEES8_S8_EEENS6_IJNS7_ILi64EEESA_SA_EEELi512ENS_6half_tEfNS_4arch4Sm90ELb0ELb1ELb1ELb0ELb0ELb0ELb1ELb0ELb0ELb0ELb0ELb0EEENS1_21CollectiveEpilogueFwdINS6_IJSA_NS7_ILi512EEESA_EEES9_SC_SE_Li256ELb0ELb0ELb0ELb0EEENS1_30DynamicPersistentTileSchedulerILi256ELi32ELb0ELb0ELb1EEEEEEEEEvNT_6ParamsE,"aw",@nobits
	.sectionflags	@""
	.align	16
	.zero		1024


//--------------------- .nv.shared._ZN7cutlass13device_kernelIN5flash11enable_sm90INS1_16FlashAttnFwdSm90INS1_25CollectiveMainloopFwdSm90ILi2EN4cute5tupleIJNS5_1CILi1EEES8_S8_EEENS6_IJNS7_ILi64EEESA_SA_EEELi512ENS_6half_tEfNS_4arch4Sm90ELb0ELb1ELb1ELb1ELb0ELb0ELb0ELb0ELb0ELb0ELb0ELb0EEENS1_21CollectiveEpilogueFwdINS6_IJSA_NS7_ILi512EEESA_EEES9_SC_SE_Li256ELb1ELb0ELb0ELb0EEENS1_36VarlenDynamicPersistentTileSchedulerILi64ELi64ELi256ELi32ELb0ELb0ELb1ELb1ELb0ELb1EEEEEEEEEvNT_6ParamsE --------------------------
	.section	.nv.shared._ZN7cutlass13device_kernelIN5flash11enable_sm90INS1_16FlashAttnFwdSm90INS1_25CollectiveMainloopFwdSm90ILi2EN4cute5tupleIJNS5_1CILi1EEES8_S8_EEENS6_IJNS7_ILi64EEESA_SA_EEELi512ENS_6half_tEfNS_4arch4Sm90ELb0ELb1ELb1ELb1ELb0ELb0ELb0ELb0ELb0ELb0ELb0ELb0EEENS1_21CollectiveEpilogueFwdINS6_IJSA_NS7_ILi512EEESA_EEES9_SC_SE_Li256ELb1ELb0ELb0ELb0EEENS1_36VarlenDynamicPersistentTileSchedulerILi64ELi64ELi256ELi32ELb0ELb0ELb1ELb1ELb0ELb1EEEEEEEEEvNT_6ParamsE,"aw",@nobits
	.sectionflags	@""
	.align	16
	.zero		1024


//--------------------- .nv.shared._ZN7cutlass13device_kernelIN5flash11enable_sm90INS1_16FlashAttnFwdSm90INS1_25CollectiveMainloopFwdSm90ILi2EN4cute5tupleIJNS5_1CILi1EEES8_S8_EEENS6_IJNS7_ILi64EEESA_SA_EEELi512ENS_6half_tEfNS_4arch4Sm90ELb0ELb1ELb1ELb1ELb0ELb1ELb0ELb0ELb0ELb0ELb0ELb0EEENS1_21CollectiveEpilogueFwdINS6_IJSA_NS7_ILi512EEESA_EEES9_SC_SE_Li256ELb1ELb0ELb0ELb0EEENS1_36VarlenDynamicPersistentTileSchedulerILi64ELi64ELi256ELi32ELb0ELb0ELb1ELb1ELb0ELb1EEEEEEEEEvNT_6ParamsE --------------------------
	.section	.nv.shared._ZN7cutlass13device_kernelIN5flash11enable_sm90INS1_16FlashAttnFwdSm90INS1_25CollectiveMainloopFwdSm90ILi2EN4cute5tupleIJNS5_1CILi1EEES8_S8_EEENS6_IJNS7_ILi64EEESA_SA_EEELi512ENS_6half_tEfNS_4arch4Sm90ELb0ELb1ELb1ELb1ELb0ELb1ELb0ELb0ELb0ELb0ELb0ELb0EEENS1_21CollectiveEpilogueFwdINS6_IJSA_NS7_ILi512EEESA_EEES9_SC_SE_Li256ELb1ELb0ELb0ELb0EEENS1_36VarlenDynamicPersistentTileSchedulerILi64ELi64ELi256ELi32ELb0ELb0ELb1ELb1ELb0ELb1EEEEEEEEEvNT_6ParamsE,"aw",@nobits
	.sectionflags	@""
	.align	16
	.zero		1024


//--------------------- .nv.shared._ZN7cutlass13device_kernelIN5flash11enable_sm90INS1_16FlashAttnFwdSm90INS1_25CollectiveMainloopFwdSm90ILi2EN4cute5tupleIJNS5_1CILi1EEES8_S8_EEENS6_IJNS7_ILi64EEESA_SA_EEELi512ENS_6half_tEfNS_4arch4Sm90ELb0ELb1ELb1ELb1ELb0ELb0ELb1ELb0ELb0ELb0ELb0ELb0EEENS1_21CollectiveEpilogueFwdINS6_IJSA_NS7_ILi512EEESA_EEES9_SC_SE_Li256ELb1ELb0ELb0ELb0EEENS1_36VarlenDynamicPersistentTileSchedulerILi64ELi64ELi256ELi32ELb0ELb0ELb1ELb1ELb0ELb1EEEEEEEEEvNT_6ParamsE --------------------------
	.section	.nv.shared._ZN7cutlass13device_kernelIN5flash11enable_sm90INS1_16FlashAttnFwdSm90INS1_25CollectiveMainloopFwdSm90ILi2EN4cute5tupleIJNS5_1CILi1EEES8_S8_EEENS6_IJNS7_ILi64EEESA_SA_EEELi512ENS_6half_tEfNS_4arch4Sm90ELb0ELb1ELb1ELb1ELb0ELb0ELb1ELb0ELb0ELb0ELb0ELb0EEENS1_21CollectiveEpilogueFwdINS6_IJSA_NS7_ILi512EEESA_EEES9_SC_SE_Li256ELb1ELb0ELb0ELb0EEENS1_36VarlenDynamicPersistentTileSchedulerILi64ELi64ELi256ELi32ELb0ELb0ELb1ELb1ELb0ELb1EEEEEEEEEvNT_6ParamsE,"aw",@nobits
	.sectionflags	@""
	.align	16
	.zero		1024


//--------------------- .nv.shared._ZN7cutlass13device_kernelIN5flash11enable_sm90INS1_16FlashAttnFwdSm90INS1_25CollectiveMainloopFwdSm90ILi2EN4cute5tupleIJNS5_1CILi1EEES8_S8_EEENS6_IJNS7_ILi64EEESA_SA_EEELi512ENS_6half_tEfNS_4arch4Sm90ELb0ELb1ELb1ELb1ELb0ELb1ELb1ELb0ELb0ELb0ELb0ELb0EEENS1_21CollectiveEpilogueFwdINS6_IJSA_NS7_ILi512EEESA_EEES9_SC_SE_Li256ELb1ELb0ELb0ELb0EEENS1_36VarlenDynamicPersistentTileSchedulerILi64ELi64ELi256ELi32ELb0ELb0ELb1ELb1ELb0ELb1EEEEEEEEEvNT_6ParamsE --------------------------
	.section	.nv.shared._ZN7cutlass13device_kernelIN5flash11enable_sm90INS1_16FlashAttnFwdSm90INS1_25CollectiveMainloopFwdSm90ILi2EN4cute5tupleIJNS5_1CILi1EEES8_S8_EEENS6_IJNS7_ILi64EEESA_SA_EEELi512ENS_6half_tEfNS_4arch4Sm90ELb0ELb1ELb1ELb1ELb0ELb1ELb1ELb0ELb0ELb0ELb0ELb0EEENS1_21CollectiveEpilogueFwdINS6_IJSA_NS7_ILi512EEESA_EEES9_SC_SE_Li256ELb1ELb0ELb0ELb0EEENS1_36VarlenDynamicPersistentTileSchedulerILi64ELi64ELi256ELi32ELb0ELb0ELb1ELb1ELb0ELb1EEEEEEEEEvNT_6ParamsE,"aw",@nobits
	.sectionflags	@""
	.align	16
	.zero		1024


//--------------------- .nv.shared._ZN7cutlass13device_kernelIN5flash11enable_sm90INS1_16FlashAttnFwdSm90INS1_25CollectiveMainloopFwdSm90ILi2EN4cute5tupleIJNS5_1CILi1EEES8_S8_EEENS6_IJNS7_ILi64EEESA_SA_EEELi512ENS_6half_tEfNS_4arch4Sm90ELb1ELb0ELb1ELb0ELb0ELb0ELb0ELb0ELb0ELb0ELb0ELb0EEENS1_21CollectiveEpilogueFwdINS6_IJSA_NS7_ILi512EEESA_EEES9_SC_SE_Li256ELb0ELb0ELb0ELb0EEENS1_30DynamicPersistentTileSchedulerILi256ELi32ELb0ELb0ELb1EEEEEEEEEvNT_6ParamsE --------------------------
	.section	.nv.shared._ZN7cutlass13device_kernelIN5flash11enable_sm90INS1_16FlashAttnFwdSm90INS1_25CollectiveMainloopFwdSm90ILi2EN4cute5tupleIJNS5_1CILi1EEES8_S8_EEENS6_IJNS7_ILi64EEESA_SA_EEELi512ENS_6half_tEfNS_4arch4Sm90ELb1ELb0ELb1ELb0ELb0ELb0ELb0ELb0ELb0ELb0ELb0ELb0EEENS1_21CollectiveEpilogueFwdINS6_IJSA_NS7_ILi512EEESA_EEES9_SC_SE_Li256ELb0ELb0ELb0ELb0EEENS1_30DynamicPersistentTileSchedulerILi256ELi32ELb0ELb0ELb1EEEEEEEEEvNT_6ParamsE,"aw",@nobits
	.sectionflags	@""
	.align	16
	.zero		1024


//--------------------- .nv.shared._ZN7cutlass13device_kernelIN5flash11enable_sm90INS1_16FlashAttnFwdSm90INS1_25CollectiveMainloopFwdSm90ILi2EN4cute5tupleIJNS5_1CILi1EEES8_S8_EEENS6_IJNS7_ILi64EEESA_SA_EEELi512ENS_6half_tEfNS_4arch4Sm90ELb1ELb0ELb1ELb0ELb0ELb0ELb1ELb0ELb0ELb0ELb0ELb0EEENS1_21CollectiveEpilogueFwdINS6_IJSA_NS7_ILi512EEESA_EEES9_SC_SE_Li256ELb0ELb0ELb0ELb0EEENS1_30DynamicPersistentTileSchedulerILi256ELi32ELb0ELb0ELb1EEEEEEEEEvNT_6ParamsE --------------------------
	.section	.nv.shared._ZN7cutlass13device_kernelIN5flash11enable_sm90INS1_16FlashAttnFwdSm90INS1_25CollectiveMainloopFwdSm90ILi2EN4cute5tupleIJNS5_1CILi1EEES8_S8_EEENS6_IJNS7_ILi64EEESA_SA_EEELi512ENS_6half_tEfNS_4arch4Sm90ELb1ELb0ELb1ELb0ELb0ELb0ELb1ELb0ELb0ELb0ELb0ELb0EEENS1_21CollectiveEpilogueFwdINS6_IJSA_NS7_ILi512EEESA_EEES9_SC_SE_Li256ELb0ELb0ELb0ELb0EEENS1_30DynamicPersistentTileSchedulerILi256ELi32ELb0ELb0ELb1EEEEEEEEEvNT_6ParamsE,"aw",@nobits
	.sectionflags	@""
	.align	16
	.zero		1024


//--------------------- .nv.shared._ZN7cutlass13device_kernelIN5flash11enable_sm90INS1_16FlashAttnFwdSm90INS1_25CollectiveMainloopFwdSm90ILi2EN4cute5tupleIJNS5_1CILi1EEES8_S8_EEENS6_IJNS7_ILi64EEESA_SA_EEELi512ENS_6half_tEfNS_4arch4Sm90ELb1ELb0ELb1ELb1ELb0ELb0ELb0ELb0ELb0ELb0ELb0ELb0EEENS1_21CollectiveEpilogueFwdINS6_IJSA_NS7_ILi512EEESA_EEES9_SC_SE_Li256ELb1ELb0ELb0ELb0EEENS1_36VarlenDynamicPersistentTileSchedulerILi64ELi64ELi256ELi32ELb0ELb0ELb1ELb1ELb1ELb1EEEEEEEEEvNT_6ParamsE --------------------------
	.section	.nv.shared._ZN7cutlass13device_kernelIN5flash11enable_sm90INS1_16FlashAttnFwdSm90INS1_25CollectiveMainloopFwdSm90ILi2EN4cute5tupleIJNS5_1CILi1EEES8_S8_EEENS6_IJNS7_ILi64EEESA_SA_EEELi512ENS_6half_tEfNS_4arch4Sm90ELb1ELb0ELb1ELb1ELb0ELb0ELb0ELb0ELb0ELb0ELb0ELb0EEENS1_21CollectiveEpilogueFwdINS6_IJSA_NS7_ILi512EEESA_EEES9_SC_SE_Li256ELb1ELb0ELb0ELb0EEENS1_36VarlenDynamicPersistentTileSchedulerILi64ELi64ELi256ELi32ELb0ELb0ELb1ELb1ELb1ELb1EEEEEEEEEvNT_6ParamsE,"aw",@nobits
	.sectionflags	@""
	.align	16
	.zero		1024


//--------------------- .nv.shared._ZN7cutlass13device_kernelIN5flash11enable_sm90INS1_16FlashAttnFwdSm90INS1_25CollectiveMainloopFwdSm90ILi2EN4cute5tupleIJNS5_1CILi1EEES8_S8_EEENS6_IJNS7_ILi64EEESA_SA_EEELi512ENS_6half_tEfNS_4arch4Sm90ELb1ELb0ELb1ELb1ELb0ELb1ELb0ELb0ELb0ELb0ELb0ELb0EEENS1_21CollectiveEpilogueFwdINS6_IJSA_NS7_ILi512EEESA_EEES9_SC_SE_Li256ELb1ELb0ELb0ELb0EEENS1_36VarlenDynamicPersistentTileSchedulerILi64ELi64ELi256ELi32ELb0ELb0ELb1ELb1ELb1ELb1EEEEEEEEEvNT_6ParamsE --------------------------
	.section	.nv.shared._ZN7cutlass13device_kernelIN5flash11enable_sm90INS1_16FlashAttnFwdSm90INS1_25CollectiveMainloopFwdSm90ILi2EN4cute5tupleIJNS5_1CILi1EEES8_S8_EEENS6_IJNS7_ILi64EEESA_SA_EEELi512ENS_6half_tEfNS_4arch4Sm90ELb1ELb0ELb1ELb1ELb0ELb1ELb0ELb0ELb0ELb0ELb0ELb0EEENS1_21CollectiveEpilogueFwdINS6_IJSA_NS7_ILi512EEESA_EEES9_SC_SE_Li256ELb1ELb0ELb0ELb0EEENS1_36VarlenDynamicPersistentTileSchedulerILi64ELi64ELi256ELi32ELb0ELb0ELb1ELb1ELb1ELb1EEEEEEEEEvNT_6ParamsE,"aw",@nobits
	.sectionflags	@""
	.align	16
	.zero		1024


//--------------------- .nv.shared._ZN7cutlass13device_kernelIN5flash11enable_sm90INS1_16FlashAttnFwdSm90INS1_25CollectiveMainloopFwdSm90ILi2EN4cute5tupleIJNS5_1CILi1EEES8_S8_EEENS6_IJNS7_ILi64EEESA_SA_EEELi512ENS_6half_tEfNS_4arch4Sm90ELb1ELb0ELb1ELb1ELb0ELb0ELb1ELb0ELb0ELb0ELb0ELb0EEENS1_21CollectiveEpilogueFwdINS6_IJSA_NS7_ILi512EEESA_EEES9_SC_SE_Li256ELb1ELb0ELb0ELb0EEENS1_36VarlenDynamicPersistentTileSchedulerILi64ELi64ELi256ELi32ELb0ELb0ELb1ELb1ELb1ELb1EEEEEEEEEvNT_6ParamsE --------------------------
	.section	.nv.shared._ZN7cutlass13device_kernelIN5flash11enable_sm90INS1_16FlashAttnFwdSm90INS1_25CollectiveMainloopFwdSm90ILi2EN4cute5tupleIJNS5_1CILi1EEES8_S8_EEENS6_IJNS7_ILi64EEESA_SA_EEELi512ENS_6half_tEfNS_4arch4Sm90ELb1ELb0ELb1ELb1ELb0ELb0ELb1ELb0ELb0ELb0ELb0ELb0EEENS1_21CollectiveEpilogueFwdINS6_IJSA_NS7_ILi512EEESA_EEES9_SC_SE_Li256ELb1ELb0ELb0ELb0EEENS1_36VarlenDynamicPersistentTileSchedulerILi64ELi64ELi256ELi32ELb0ELb0ELb1ELb1ELb1ELb1EEEEEEEEEvNT_6ParamsE,"aw",@nobits
	.sectionflags	@""
	.align	16
	.zero		1024


//--------------------- .nv.shared._ZN7cutlass13device_kernelIN5flash11enable_sm90INS1_16FlashAttnFwdSm90INS1_25CollectiveMainloopFwdSm90ILi2EN4cute5tupleIJNS5_1CILi1EEES8_S8_EEENS6_IJNS7_ILi64EEESA_SA_EEELi512ENS_6half_tEfNS_4arch4Sm90ELb1ELb0ELb1ELb1ELb0ELb1ELb1ELb0ELb0ELb0ELb0ELb0EEENS1_21CollectiveEpilogueFwdINS6_IJSA_NS7_ILi512EEESA_EEES9_SC_SE_Li256ELb1ELb0ELb0ELb0EEENS1_36VarlenDynamicPersistentTileSchedulerILi64ELi64ELi256ELi32ELb0ELb0ELb1ELb1ELb1ELb1EEEEEEEEEvNT_6ParamsE --------------------------
	.section	.nv.shared._ZN7cutlass13device_kernelIN5flash11enable_sm90INS1_16FlashAttnFwdSm90INS1_25CollectiveMainloopFwdSm90ILi2EN4cute5tupleIJNS5_1CILi1EEES8_S8_EEENS6_IJNS7_ILi64EEESA_SA_EEELi512ENS_6half_tEfNS_4arch4Sm90ELb1ELb0ELb1ELb1ELb0ELb1ELb1ELb0ELb0ELb0ELb0ELb0EEENS1_21CollectiveEpilogueFwdINS6_IJSA_NS7_ILi512EEESA_EEES9_SC_SE_Li256ELb1ELb0ELb0ELb0EEENS1_36VarlenDynamicPersistentTileSchedulerILi64ELi64ELi256ELi32ELb0ELb0ELb1ELb1ELb1ELb1EEEEEEEEEvNT_6ParamsE,"aw",@nobits
	.sectionflags	@""
	.align	16
	.zero		1024


//--------------------- .nv.shared._ZN7cutlass13device_kernelIN5flash11enable_sm90INS1_16FlashAttnFwdSm90INS1_25CollectiveMainloopFwdSm90ILi2EN4cute5tupleIJNS5_1CILi1EEES8_S8_EEENS6_IJNS7_ILi128EEENS7_ILi96EEENS7_ILi64EEEEEELi256ENS_6half_tEfNS_4arch4Sm90ELb0ELb0ELb1ELb0ELb0ELb0ELb0ELb1ELb0ELb0ELb0ELb0EEENS1_21CollectiveEpilogueFwdINS6_IJSA_NS7_ILi256EEESB_EEES9_SE_SG_Li256ELb0ELb0ELb0ELb0EEENS1_29StaticPersistentTileSchedulerILb0EEEEEEEEEvNT_6ParamsE --------------------------
	.section	.nv.shared._ZN7cutlass13device_kernelIN5flash11enable_sm90INS1_16FlashAttnFwdSm90INS1_25CollectiveMainloopFwdSm90ILi2EN4cute5tupleIJNS5_1CILi1EEES8_S8_EEENS6_IJNS7_ILi128EEENS7_ILi96EEENS7_ILi64EEEEEELi256ENS_6half_tEfNS_4arch4Sm90ELb0ELb0ELb1ELb0ELb0ELb0ELb0ELb1ELb0ELb0ELb0ELb0EEENS1_21CollectiveEpilogueFwdINS6_IJSA_NS7_ILi256EEESB_EEES9_SE_SG_Li256ELb0ELb0ELb0ELb0EEENS1_29StaticPersistentTileSchedulerILb0EEEEEEEEEvNT_6ParamsE,"aw",@nobits
	.sectionflags	@""
	.align	16
	.zero		1024


//--------------------- .nv.shared._ZN7cutlass13device_kernelIN5flash11enable_sm90INS1_16FlashAttnFwdSm90INS1_25CollectiveMainloopFwdSm90ILi2EN4cute5tupleIJNS5_1CILi1EEES8_S8_EEENS6_IJNS7_ILi128EEENS7_ILi96EEENS7_ILi64EEEEEELi256ENS_6half_tEfNS_4arch4Sm90ELb0ELb0ELb1ELb0ELb0ELb0ELb1ELb1ELb0ELb0ELb0ELb0EEENS1_21CollectiveEpilogueFwdINS6_IJSA_NS7_ILi256EEESB_EEES9_SE_SG_Li256ELb0ELb0ELb0ELb0EEENS1_29StaticPersistentTileSchedulerILb0EEEEEEEEEvNT_6ParamsE --------------------------
	.section	.nv.shared._ZN7cutlass13device_kernelIN5flash11enable_sm90INS1_16FlashAttnFwdSm90INS1_25CollectiveMainloopFwdSm90ILi2EN4cute5tupleIJNS5_1CILi1EEES8_S8_EEENS6_IJNS7_ILi128EEENS7_ILi96EEENS7_ILi64EEEEEELi256ENS_6half_tEfNS_4arch4Sm90ELb0ELb0ELb1ELb0ELb0ELb0ELb1ELb1ELb0ELb0ELb0ELb0EEENS1_21CollectiveEpilogueFwdINS6_IJSA_NS7_ILi256EEESB_EEES9_SE_SG_Li256ELb0ELb0ELb0ELb0EEENS1_29StaticPersistentTileSchedulerILb0EEEEEEEEEvNT_6ParamsE,"aw",@nobits
	.sectionflags	@""
	.align	16
	.zero		1024


//--------------------- .nv.shared._ZN7cutlass13device_kernelIN5flash11enable_sm90INS1_16FlashAttnFwdSm90INS1_25CollectiveMainloopFwdSm90ILi2EN4cute5tupleIJNS5_1CILi1EEES8_S8_EEENS6_IJNS7_ILi128EEENS7_ILi96EEENS7_ILi64EEEEEELi256ENS_6half_tEfNS_4arch4Sm90ELb0ELb0ELb1ELb1ELb0ELb0ELb0ELb1ELb0ELb0ELb0ELb0EEENS1_21CollectiveEpilogueFwdINS6_IJSA_NS7_ILi256EEESB_EEES9_SE_SG_Li256ELb1ELb0ELb0ELb0EEENS1_36VarlenDynamicPersistentTileSchedulerILi128ELi96ELi256ELi32ELb0ELb0ELb1ELb0ELb1ELb1EEEEEEEEEvNT_6ParamsE --------------------------
	.section	.nv.shared._ZN7cutlass13device_kernelIN5flash11enable_sm90INS1_16FlashAttnFwdSm90INS1_25CollectiveMainloopFwdSm90ILi2EN4cute5tupleIJNS5_1CILi1EEES8_S8_EEENS6_IJNS7_ILi128EEENS7_ILi96EEENS7_ILi64EEEEEELi256ENS_6half_tEfNS_4arch4Sm90ELb0ELb0ELb1ELb1ELb0ELb0ELb0ELb1ELb0ELb0ELb0ELb0EEENS1_21CollectiveEpilogueFwdINS6_IJSA_NS7_ILi256EEESB_EEES9_SE_SG_Li256ELb1ELb0ELb0ELb0EEENS1_36VarlenDynamicPersistentTileSchedulerILi128ELi96ELi256ELi32ELb0ELb0ELb1ELb0ELb1ELb1EEEEEEEEEvNT_6ParamsE,"aw",@nobits
	.sectionflags	@""
	.align	16
	.zero		1024


//--------------------- .nv.shared._ZN7cutlass13device_kernelIN5flash11enable_sm90INS1_16FlashAttnFwdSm90INS1_25CollectiveMainloopFwdSm90ILi2EN4cute5tupleIJNS5_1CILi1EEES8_S8_EEENS6_IJNS7_ILi128EEENS7_ILi96EEENS7_ILi64EEEEEELi256ENS_6half_tEfNS_4arch4Sm90ELb0ELb0ELb1ELb1ELb0ELb1ELb0ELb1ELb0ELb0ELb0ELb0EEENS1_21CollectiveEpilogueFwdINS6_IJSA_NS7_ILi256EEESB_EEES9_SE_SG_Li256ELb1ELb0ELb0ELb0EEENS1_36VarlenDynamicPersistentTileSchedulerILi128ELi96ELi256ELi32ELb0ELb0ELb1ELb0ELb1ELb1EEEEEEEEEvNT_6ParamsE --------------------------
	.section	.nv.shared._ZN7cutlass13device_kernelIN5flash11enable_sm90INS1_16FlashAttnFwdSm90INS1_25CollectiveMainloopFwdSm90ILi2EN4cute5tupleIJNS5_1CILi1EEES8_S8_EEENS6_IJNS7_ILi128EEENS7_ILi96EEENS7_ILi64EEEEEELi256ENS_6half_tEfNS_4arch4Sm90ELb0ELb0ELb1ELb1ELb0ELb1ELb0ELb1ELb0ELb0ELb0ELb0EEENS1_21CollectiveEpilogueFwdINS6_IJSA_NS7_ILi256EEESB_EEES9_SE_SG_Li256ELb1ELb0ELb0ELb0EEENS1_36VarlenDynamicPersistentTileSchedulerILi128ELi96ELi256ELi32ELb0ELb0ELb1ELb0ELb1ELb1EEEEEEEEEvNT_6ParamsE,"aw",@nobits
	.sectionflags	@""
	.align	16
	.zero		1024


//--------------------- .nv.shared._ZN7cutlass13device_kernelIN5flash11enable_sm90INS1_16FlashAttnFwdSm90INS1_25CollectiveMainloopFwdSm90ILi2EN4cute5tupleIJNS5_1CILi1EEES8_S8_EEENS6_IJNS7_ILi128EEENS7_ILi96EEENS7_ILi64EEEEEELi256ENS_6half_tEfNS_4arch4Sm90ELb0ELb0ELb1ELb1ELb0ELb0ELb1ELb1ELb0ELb0ELb0ELb0EEENS1_21CollectiveEpilogueFwdINS6_IJSA_NS7_ILi256EEESB_EEES9_SE_SG_Li256ELb1ELb0ELb0ELb0EEENS1_36VarlenDynamicPersistentTileSchedulerILi128ELi96ELi256ELi32ELb0ELb0ELb1ELb0ELb1ELb1EEEEEEEEEvNT_6ParamsE --------------------------
	.section	.nv.shared._ZN7cutlass13device_kernelIN5flash11enable_sm90INS1_16FlashAttnFwdSm90INS1_25CollectiveMainloopFwdSm90ILi2EN4cute5tupleIJNS5_1CILi1EEES8_S8_EEENS6_IJNS7_ILi128EEENS7_ILi96EEENS7_ILi64EEEEEELi256ENS_6half_tEfNS_4arch4Sm90ELb0ELb0ELb1ELb1ELb0ELb0ELb1ELb1ELb0ELb0ELb0ELb0EEENS1_21CollectiveEpilogueFwdINS6_IJSA_NS7_ILi256EEESB_EEES9_SE_SG_Li256ELb1ELb0ELb0ELb0EEENS1_36VarlenDynamicPersistentTileSchedulerILi128ELi96ELi256ELi32ELb0ELb0ELb1ELb0ELb1ELb1EEEEEEEEEvNT_6ParamsE,"aw",@nobits
	.sectionflags	@""
	.align	16
	.zero		1024


//--------------------- .nv.shared._ZN7cutlass13device_kernelIN5flash11enable_sm90INS1_16FlashAttnFwdSm90INS1_25CollectiveMainloopFwdSm90ILi2EN4cute5tupleIJNS5_1CILi1EEES8_S8_EEENS6_IJNS7_ILi128EEENS7_ILi96EEENS7_ILi64EEEEEELi256ENS_6half_tEfNS_4arch4Sm90ELb0ELb0ELb1ELb1ELb0ELb1ELb1ELb1ELb0ELb0ELb0ELb0EEENS1_21CollectiveEpilogueFwdINS6_IJSA_NS7_ILi256EEESB_EEES9_SE_SG_Li256ELb1ELb0ELb0ELb0EEENS1_36VarlenDynamicPersistentTileSchedulerILi128ELi96ELi256ELi32ELb0ELb0ELb1ELb0ELb1ELb1EEEEEEEEEvNT_6ParamsE --------------------------
	.section	.nv.shared._ZN7cutlass13device_kernelIN5flash11enable_sm90INS1_16FlashAttnFwdSm90INS1_25CollectiveMainloopFwdSm90ILi2EN4cute5tupleIJNS5_1CILi1EEES8_S8_EEENS6_IJNS7_ILi128EEENS7_ILi96EEENS7_ILi64EEEEEELi256ENS_6half_tEfNS_4arch4Sm90ELb0ELb0ELb1ELb1ELb0ELb1ELb1ELb1ELb0ELb0ELb0ELb0EEENS1_21CollectiveEpilogueFwdINS6_IJSA_NS7_ILi256EEESB_EEES9_SE_SG_Li256ELb1ELb0ELb0ELb0EEENS1_36VarlenDynamicPersistentTileSchedulerILi128ELi96ELi256ELi32ELb0ELb0ELb1ELb0ELb1ELb1EEEEEEEEEvNT_6ParamsE,"aw",@nobits
	.sectionflags	@""
	.align	16
	.zero		1024


//--------------------- .nv.shared._ZN7cutlass13device_kernelIN5flash11enable_sm90INS1_16FlashAttnFwdSm90INS1_25CollectiveMainloopFwdSm90ILi2EN4cute5tupleIJNS5_1CILi1EEES8_S8_EEENS6_IJNS7_ILi128EEENS7_ILi96EEENS7_ILi64EEEEEELi256ENS_6half_tEfNS_4arch4Sm90ELb0ELb1ELb1ELb0ELb0ELb0ELb0ELb1ELb0ELb0ELb0ELb0EEENS1_21CollectiveEpilogueFwdINS6_IJSA_NS7_ILi256EEESB_EEES9_SE_SG_Li256ELb0ELb0ELb0ELb0EEENS1_30DynamicPersistentTileSchedulerILi256ELi32ELb0ELb0ELb1EEEEEEEEEvNT_6ParamsE --------------------------
	.section	.nv.shared._ZN7cutlass13device_kernelIN5flash11enable_sm90INS1_16FlashAttnFwdSm90INS1_25CollectiveMainloopFwdSm90ILi2EN4cute5tupleIJNS5_1CILi1EEES8_S8_EEENS6_IJNS7_ILi128EEENS7_ILi96EEENS7_ILi64EEEEEELi256ENS_6half_tEfNS_4arch4Sm90ELb0ELb1ELb1ELb0ELb0ELb0ELb0ELb1ELb0ELb0ELb0ELb0EEENS1_21CollectiveEpilogueFwdINS6_IJSA_NS7_ILi256EEESB_EEES9_SE_SG_Li256ELb0ELb0ELb0ELb0EEENS1_30DynamicPersistentTileSchedulerILi256ELi32ELb0ELb0ELb1EEEEEEEEEvNT_6ParamsE,"aw",@nobits
	.sectionflags	@""
	.align	16
	.zero		1024


//--------------------- .nv.shared._ZN7cutlass13device_kernelIN5flash11enable_sm90INS1_16FlashAttnFwdSm90INS1_25CollectiveMainloopFwdSm90ILi2EN4cute5tupleIJNS5_1CILi1EEES8_S8_EEENS6_IJNS7_ILi128EEENS7_ILi96EEENS7_ILi64EEEEEELi256ENS_6half_tEfNS_4arch4Sm90ELb0ELb1ELb1ELb0ELb0ELb0ELb1ELb1ELb0ELb0ELb0ELb0EEENS1_21CollectiveEpilogueFwdINS6_IJSA_NS7_ILi256EEESB_EEES9_SE_SG_Li256ELb0ELb0ELb0ELb0EEENS1_30DynamicPersistentTileSchedulerILi256ELi32ELb0ELb0ELb1EEEEEEEEEvNT_6ParamsE --------------------------
	.section	.nv.shared._ZN7cutlass13device_kernelIN5flash11enable_sm90INS1_16FlashAttnFwdSm90INS1_25CollectiveMainloopFwdSm90ILi2EN4cute5tupleIJNS5_1CILi1EEES8_S8_EEENS6_IJNS7_ILi128EEENS7_ILi96EEENS7_ILi64EEEEEELi256ENS_6half_tEfNS_4arch4Sm90ELb0ELb1ELb1ELb0ELb0ELb0ELb1ELb1ELb0ELb0ELb0ELb0EEENS1_21CollectiveEpilogueFwdINS6_IJSA_NS7_ILi256EEESB_EEES9_SE_SG_Li256ELb0ELb0ELb0ELb0EEENS1_30DynamicPersistentTileSchedulerILi256ELi32ELb0ELb0ELb1EEEEEEEEEvNT_6ParamsE,"aw",@nobits
	.sectionflags	@""
	.align	16
	.zero		1024


//--------------------- .nv.shared._ZN7cutlass13device_kernelIN5flash11enable_sm90INS1_16FlashAttnFwdSm90INS1_25CollectiveMainloopFwdSm90ILi2EN4cute5tupleIJNS5_1CILi1EEES8_S8_EEENS6_IJNS7_ILi128EEENS7_ILi96EEENS7_ILi64EEEEEELi256ENS_6half_tEfNS_4arch4Sm90ELb0ELb1ELb1ELb1ELb0ELb0ELb0ELb1ELb0ELb0ELb0ELb0EEENS1_21CollectiveEpilogueFwdINS6_IJSA_NS7_ILi256EEESB_EEES9_SE_SG_Li256ELb1ELb0ELb0ELb0EEENS1_36VarlenDynamicPersistentTileSchedulerILi128ELi96ELi256ELi32ELb0ELb0ELb1ELb1ELb0ELb1EEEEEEEEEvNT_6ParamsE --------------------------
	.section	.nv.shared._ZN7cutlass13device_kernelIN5flash11enable_sm90INS1_16FlashAttnFwdSm90INS1_25CollectiveMainloopFwdSm90ILi2EN4cute5tupleIJNS5_1CILi1EEES8_S8_EEENS6_IJNS7_ILi128EEENS7_ILi96EEENS7_ILi64EEEEEELi256ENS_6half_tEfNS_4arch4Sm90ELb0ELb1ELb1ELb1ELb0ELb0ELb0ELb1ELb0ELb0ELb0ELb0EEENS1_21CollectiveEpilogueFwdINS6_IJSA_NS7_ILi256EEESB_EEES9_SE_SG_Li256ELb1ELb0ELb0ELb0EEENS1_36VarlenDynamicPersistentTileSchedulerILi128ELi96ELi256ELi32ELb0ELb0ELb1ELb1ELb0ELb1EEEEEEEEEvNT_6ParamsE,"aw",@nobits
	.sectionflags	@""
	.align	16
	.zero		1024


//--------------------- .nv.shared._ZN7cutlass13device_kernelIN5flash11enable_sm90INS1_16FlashAttnFwdSm90INS1_25CollectiveMainloopFwdSm90ILi2EN4cute5tupleIJNS5_1CILi1EEES8_S8_EEENS6_IJNS7_ILi128EEENS7_ILi96EEENS7_ILi64EEEEEELi256ENS_6half_tEfNS_4arch4Sm90ELb0ELb1ELb1ELb1ELb0ELb1ELb0ELb1ELb0ELb0ELb0ELb0EEENS1_21CollectiveEpilogueFwdINS6_IJSA_NS7_ILi256EEESB_EEES9_SE_SG_Li256ELb1ELb0ELb0ELb0EEENS1_36VarlenDynamicPersistentTileSchedulerILi128ELi96ELi256ELi32ELb0ELb0ELb1ELb1ELb0ELb1EEEEEEEEEvNT_6ParamsE --------------------------
	.section	.nv.shared._ZN7cutlass13device_kernelIN5flash11enable_sm90INS1_16FlashAttnFwdSm90INS1_25CollectiveMainloopFwdSm90ILi2EN4cute5tupleIJNS5_1CILi1EEES8_S8_EEENS6_IJNS7_ILi128EEENS7_ILi96EEENS7_ILi64EEEEEELi256ENS_6half_tEfNS_4arch4Sm90ELb0ELb1ELb1ELb1ELb0ELb1ELb0ELb1ELb0ELb0ELb0ELb0EEENS1_21CollectiveEpilogueFwdINS6_IJSA_NS7_ILi256EEESB_EEES9_SE_SG_Li256ELb1ELb0ELb0ELb0EEENS1_36VarlenDynamicPersistentTileSchedulerILi128ELi96ELi256ELi32ELb0ELb0ELb1ELb1ELb0ELb1EEEEEEEEEvNT_6ParamsE,"aw",@nobits
	.sectionflags	@""
	.align	16
	.zero		1024


//--------------------- .nv.shared._ZN7cutlass13device_kernelIN5flash11enable_sm90INS1_16FlashAttnFwdSm90INS1_25CollectiveMainloopFwdSm90ILi2EN4cute5tupleIJNS5_1CILi1EEES8_S8_EEENS6_IJNS7_ILi128EEENS7_ILi96EEENS7_ILi64EEEEEELi256ENS_6half_tEfNS_4arch4Sm90ELb0ELb1ELb1ELb1ELb0ELb0ELb1ELb1ELb0ELb0ELb0ELb0EEENS1_21CollectiveEpilogueFwdINS6_IJSA_NS7_ILi256EEESB_EEES9_SE_SG_Li256ELb1ELb0ELb0ELb0EEENS1_36VarlenDynamicPersistentTileSchedulerILi128ELi96ELi256ELi32ELb0ELb0ELb1ELb1ELb0ELb1EEEEEEEEEvNT_6ParamsE --------------------------
	.section	.nv.shared._ZN7cutlass13device_kernelIN5flash11enable_sm90INS1_16FlashAttnFwdSm90INS1_25CollectiveMainloopFwdSm90ILi2EN4cute5tupleIJNS5_1CILi1EEES8_S8_EEENS6_IJNS7_ILi128EEENS7_ILi96EEENS7_ILi64EEEEEELi256ENS_6half_tEfNS_4arch4Sm90ELb0ELb1ELb1ELb1ELb0ELb0ELb1ELb1ELb0ELb0ELb0ELb0EEENS1_21CollectiveEpilogueFwdINS6_IJSA_NS7_ILi256EEESB_EEES9_SE_SG_Li256ELb1ELb0ELb0ELb0EEENS1_36VarlenDynamicPersistentTileSchedulerILi128ELi96ELi256ELi32ELb0ELb0ELb1ELb1ELb0ELb1EEEEEEEEEvNT_6ParamsE,"aw",@nobits
	.sectionflags	@""
	.align	16
	.zero		1024


//--------------------- .nv.shared._ZN7cutlass13device_kernelIN5flash11enable_sm90INS1_16FlashAttnFwdSm90INS1_25CollectiveMainloopFwdSm90ILi2EN4cute5tupleIJNS5_1CILi1EEES8_S8_EEENS6_IJNS7_ILi128EEENS7_ILi96EEENS7_ILi64EEEEEELi256ENS_6half_tEfNS_4arch4Sm90ELb0ELb1ELb1ELb1ELb0ELb1ELb1ELb1ELb0ELb0ELb0ELb0EEENS1_21CollectiveEpilogueFwdINS6_IJSA_NS7_ILi256EEESB_EEES9_SE_SG_Li256ELb1ELb0ELb0ELb0EEENS1_36VarlenDynamicPersistentTileSchedulerILi128ELi96ELi256ELi32ELb0ELb0ELb1ELb1ELb0ELb1EEEEEEEEEvNT_6ParamsE --------------------------
	.section	.nv.shared._ZN7cutlass13device_kernelIN5flash11enable_sm90INS1_16FlashAttnFwdSm90INS1_25CollectiveMainloopFwdSm90ILi2EN4cute5tupleIJNS5_1CILi1EEES8_S8_EEENS6_IJNS7_ILi128EEENS7_ILi96EEENS7_ILi64EEEEEELi256ENS_6half_tEfNS_4arch4Sm90ELb0ELb1ELb1ELb1ELb0ELb1ELb1ELb1ELb0ELb0ELb0ELb0EEENS1_21CollectiveEpilogueFwdINS6_IJSA_NS7_ILi256EEESB_EEES9_SE_SG_Li256ELb1ELb0ELb0ELb0EEENS1_36VarlenDynamicPersistentTileSchedulerILi128ELi96ELi256ELi32ELb0ELb0ELb1ELb1ELb0ELb1EEEEEEEEEvNT_6ParamsE,"aw",@nobits
	.sectionflags	@""
	.align	16
	.zero		1024


//--------------------- .nv.shared._ZN7cutlass13device_kernelIN5flash11enable_sm90INS1_16FlashAttnFwdSm90INS1_25CollectiveMainloopFwdSm90ILi2EN4cute5tupleIJNS5_1CILi1EEES8_S8_EEENS6_IJNS7_ILi128EEENS7_ILi96EEENS7_ILi64EEEEEELi256ENS_6half_tEfNS_4arch4Sm90ELb1ELb0ELb1ELb0ELb0ELb0ELb0ELb1ELb0ELb0ELb0ELb0EEENS1_21CollectiveEpilogueFwdINS6_IJSA_NS7_ILi256EEESB_EEES9_SE_SG_Li256ELb0ELb0ELb0ELb0EEENS1_30DynamicPersistentTileSchedulerILi256ELi32ELb0ELb0ELb1EEEEEEEEEvNT_6ParamsE --------------------------
	.section	.nv.shared._ZN7cutlass13device_kernelIN5flash11enable_sm90INS1_16FlashAttnFwdSm90INS1_25CollectiveMainloopFwdSm90ILi2EN4cute5tupleIJNS5_1CILi1EEES8_S8_EEENS6_IJNS7_ILi128EEENS7_ILi96EEENS7_ILi64EEEEEELi256ENS_6half_tEfNS_4arch4Sm90ELb1ELb0ELb1ELb0ELb0ELb0ELb0ELb1ELb0ELb0ELb0ELb0EEENS1_21CollectiveEpilogueFwdINS6_IJSA_NS7_ILi256EEESB_EEES9_SE_SG_Li256ELb0ELb0ELb0ELb0EEENS1_30DynamicPersistentTileSchedulerILi256ELi32ELb0ELb0ELb1EEEEEEEEEvNT_6ParamsE,"aw",@nobits
	.sectionflags	@""
	.align	16
	.zero		1024


//--------------------- .nv.shared._ZN7cutlass13device_kernelIN5flash11enable_sm90INS1_16FlashAttnFwdSm90INS1_25CollectiveMainloopFwdSm90ILi2EN4cute5tupleIJNS5_1CILi1EEES8_S8_EEENS6_IJNS7_ILi128EEENS7_ILi96EEENS7_ILi64EEEEEELi256ENS_6half_tEfNS_4arch4Sm90ELb1ELb0ELb1ELb0ELb0ELb0ELb1ELb1ELb0ELb0ELb0ELb0EEENS1_21CollectiveEpilogueFwdINS6_IJSA_NS7_ILi256EEESB_EEES9_SE_SG_Li256ELb0ELb0ELb0ELb0EEENS1_30DynamicPersistentTileSchedulerILi256ELi32ELb0ELb0ELb1EEEEEEEEEvNT_6ParamsE --------------------------
	.section	.nv.shared._ZN7cutlass13device_kernelIN5flash11enable_sm90INS1_16FlashAttnFwdSm90INS1_25CollectiveMainloopFwdSm90ILi2EN4cute5tupleIJNS5_1CILi1EEES8_S8_EEENS6_IJNS7_ILi128EEENS7_ILi96EEENS7_ILi64EEEEEELi256ENS_6half_tEfNS_4arch4Sm90ELb1ELb0ELb1ELb0ELb0ELb0ELb1ELb1ELb0ELb0ELb0ELb0EEENS1_21CollectiveEpilogueFwdINS6_IJSA_NS7_ILi256EEESB_EEES9_SE_SG_Li256ELb0ELb0ELb0ELb0EEENS1_30DynamicPersistentTileSchedulerILi256ELi32ELb0ELb0ELb1EEEEEEEEEvNT_6ParamsE,"aw",@nobits
	.sectionflags	@""
	.align	16
	.zero		1024


//--------------------- .nv.shared._ZN7cutlass13device_kernelIN5flash11enable_sm90INS1_16FlashAttnFwdSm90INS1_25CollectiveMainloopFwdSm90ILi2EN4cute5tupleIJNS5_1CILi1EEES8_S8_EEENS6_IJNS7_ILi128EEENS7_ILi96EEENS7_ILi64EEEEEELi256ENS_6half_tEfNS_4arch4Sm90ELb1ELb0ELb1ELb1ELb0ELb0ELb0ELb1ELb0ELb0ELb0ELb0EEENS1_21CollectiveEpilogueFwdINS6_IJSA_NS7_ILi256EEESB_EEES9_SE_SG_Li256ELb1ELb0ELb0ELb0EEENS1_36VarlenDynamicPersistentTileSchedulerILi128ELi96ELi256ELi32ELb0ELb0ELb1ELb1ELb1ELb1EEEEEEEEEvNT_6ParamsE --------------------------
	.section	.nv.shared._ZN7cutlass13device_kernelIN5flash11enable_sm90INS1_16FlashAttnFwdSm90INS1_25CollectiveMainloopFwdSm90ILi2EN4cute5tupleIJNS5_1CILi1EEES8_S8_EEENS6_IJNS7_ILi128EEENS7_ILi96EEENS7_ILi64EEEEEELi256ENS_6half_tEfNS_4arch4Sm90ELb1ELb0ELb1ELb1ELb0ELb0ELb0ELb1ELb0ELb0ELb0ELb0EEENS1_21CollectiveEpilogueFwdINS6_IJSA_NS7_ILi256EEESB_EEES9_SE_SG_Li256ELb1ELb0ELb0ELb0EEENS1_36VarlenDynamicPersistentTileSchedulerILi128ELi96ELi256ELi32ELb0ELb0ELb1ELb1ELb1ELb1EEEEEEEEEvNT_6ParamsE,"aw",@nobits
	.sectionflags	@""
	.align	16
	.zero		1024


//--------------------- .nv.shared._ZN7cutlass13device_kernelIN5flash11enable_sm90INS1_16FlashAttnFwdSm90INS1_25CollectiveMainloopFwdSm90ILi2EN4cute5tupleIJNS5_1CILi1EEES8_S8_EEENS6_IJNS7_ILi128EEENS7_ILi96EEENS7_ILi64EEEEEELi256ENS_6half_tEfNS_4arch4Sm90ELb1ELb0ELb1ELb1ELb0ELb1ELb0ELb1ELb0ELb0ELb0ELb0EEENS1_21CollectiveEpilogueFwdINS6_IJSA_NS7_ILi256EEESB_EEES9_SE_SG_Li256ELb1ELb0ELb0ELb0EEENS1_36VarlenDynamicPersistentTileSchedulerILi128ELi96ELi256ELi32ELb0ELb0ELb1ELb1ELb1ELb1EEEEEEEEEvNT_6ParamsE --------------------------
	.section	.nv.shared._ZN7cutlass13device_kernelIN5flash11enable_sm90INS1_16FlashAttnFwdSm90INS1_25CollectiveMainloopFwdSm90ILi2EN4cute5tupleIJNS5_1CILi1EEES8_S8_EEENS6_IJNS7_ILi128EEENS7_ILi96EEENS7_ILi64EEEEEELi256ENS_6half_tEfNS_4arch4Sm90ELb1ELb0ELb1ELb1ELb0ELb1ELb0ELb1ELb0ELb0ELb0ELb0EEENS1_21CollectiveEpilogueFwdINS6_IJSA_NS7_ILi256EEESB_EEES9_SE_SG_Li256ELb1ELb0ELb0ELb0EEENS1_36VarlenDynamicPersistentTileSchedulerILi128ELi96ELi256ELi32ELb0ELb0ELb1ELb1ELb1ELb1EEEEEEEEEvNT_6ParamsE,"aw",@nobits
	.sectionflags	@""
	.align	16
	.zero		1024


//--------------------- .nv.shared._ZN7cutlass13device_kernelIN5flash11enable_sm90INS1_16FlashAttnFwdSm90INS1_25CollectiveMainloopFwdSm90ILi2EN4cute5tupleIJNS5_1CILi1EEES8_S8_EEENS6_IJNS7_ILi128EEENS7_ILi96EEENS7_ILi64EEEEEELi256ENS_6half_tEfNS_4arch4Sm90ELb1ELb0ELb1ELb1ELb0ELb0ELb1ELb1ELb0ELb0ELb0ELb0EEENS1_21CollectiveEpilogueFwdINS6_IJSA_NS7_ILi256EEESB_EEES9_SE_SG_Li256ELb1ELb0ELb0ELb0EEENS1_36VarlenDynamicPersistentTileSchedulerILi128ELi96ELi256ELi32ELb0ELb0ELb1ELb1ELb1ELb1EEEEEEEEEvNT_6ParamsE --------------------------
	.section	.nv.shared._ZN7cutlass13device_kernelIN5flash11enable_sm90INS1_16FlashAttnFwdSm90INS1_25CollectiveMainloopFwdSm90ILi2EN4cute5tupleIJNS5_1CILi1EEES8_S8_EEENS6_IJNS7_ILi128EEENS7_ILi96EEENS7_ILi64EEEEEELi256ENS_6half_tEfNS_4arch4Sm90ELb1ELb0ELb1ELb1ELb0ELb0ELb1ELb1ELb0ELb0ELb0ELb0EEENS1_21CollectiveEpilogueFwdINS6_IJSA_NS7_ILi256EEESB_EEES9_SE_SG_Li256ELb1ELb0ELb0ELb0EEENS1_36VarlenDynamicPersistentTileSchedulerILi128ELi96ELi256ELi32ELb0ELb0ELb1ELb1ELb1ELb1EEEEEEEEEvNT_6ParamsE,"aw",@nobits
	.sectionflags	@""
	.align	16
	.zero		1024


//--------------------- .nv.shared._ZN7cutlass13device_kernelIN5flash11enable_sm90INS1_16FlashAttnFwdSm90INS1_25CollectiveMainloopFwdSm90ILi2EN4cute5tupleIJNS5_1CILi1EEES8_S8_EEENS6_IJNS7_ILi128EEENS7_ILi96EEENS7_ILi64EEEEEELi256ENS_6half_tEfNS_4arch4Sm90ELb1ELb0ELb1ELb1ELb0ELb1ELb1ELb1ELb0ELb0ELb0ELb0EEENS1_21CollectiveEpilogueFwdINS6_IJSA_NS7_ILi256EEESB_EEES9_SE_SG_Li256ELb1ELb0ELb0ELb0EEENS1_36VarlenDynamicPersistentTileSchedulerILi128ELi96ELi256ELi32ELb0ELb0ELb1ELb1ELb1ELb1EEEEEEEEEvNT_6ParamsE --------------------------
	.section	.nv.shared._ZN7cutlass13device_kernelIN5flash11enable_sm90INS1_16FlashAttnFwdSm90INS1_25CollectiveMainloopFwdSm90ILi2EN4cute5tupleIJNS5_1CILi1EEES8_S8_EEENS6_IJNS7_ILi128EEENS7_ILi96EEENS7_ILi64EEEEEELi256ENS_6half_tEfNS_4arch4Sm90ELb1ELb0ELb1ELb1ELb0ELb1ELb1ELb1ELb0ELb0ELb0ELb0EEENS1_21CollectiveEpilogueFwdINS6_IJSA_NS7_ILi256EEESB_EEES9_SE_SG_Li256ELb1ELb0ELb0ELb0EEENS1_36VarlenDynamicPersistentTileSchedulerILi128ELi96ELi256ELi32ELb0ELb0ELb1ELb1ELb1ELb1EEEEEEEEEvNT_6ParamsE,"aw",@nobits
	.sectionflags	@""
	.align	16
	.zero		1024


//--------------------- .nv.constant0._ZN7cutlass13device_kernelIN5flash11enable_sm90INS1_16FlashAttnFwdSm90INS1_25CollectiveMainloopFwdSm90ILi2EN4cute5tupleIJNS5_1CILi1EEES8_S8_EEENS6_IJNS7_ILi128EEESA_NS7_ILi192EEEEEELi128ENS_6half_tEfNS_4arch4Sm90ELb0ELb0ELb1ELb0ELb0ELb0ELb0ELb1ELb1ELb0ELb0ELb0EEENS1_21CollectiveEpilogueFwdINS6_IJSA_SA_SA_EEES9_SD_SF_Li256ELb0ELb0ELb0ELb0EEENS1_29StaticPersistentTileSchedulerILb0EEEEEEEEEvNT_6ParamsE --------------------------
	.section	.nv.constant0._ZN7cutlass13device_kernelIN5flash11enable_sm90INS1_16FlashAttnFwdSm90INS1_25CollectiveMainloopFwdSm90ILi2EN4cute5tupleIJNS5_1CILi1EEES8_S8_EEENS6_IJNS7_ILi128EEESA_NS7_ILi192EEEEEELi128ENS_6half_tEfNS_4arch4Sm90ELb0ELb0ELb1ELb0ELb0ELb0ELb0ELb1ELb1ELb0ELb0ELb0EEENS1_21CollectiveEpilogueFwdINS6_IJSA_SA_SA_EEES9_SD_SF_Li256ELb0ELb0ELb0ELb0EEENS1_29StaticPersistentTileSchedulerILb0EEEEEEEEEvNT_6ParamsE,"a",@progbits
	.sectionflags	@""
	.align	4
.nv.constant0._ZN7cutlass13device_kernelIN5flash11enable_sm90INS1_16FlashAttnFwdSm90INS1_25CollectiveMainloopFwdSm90ILi2EN4cute5tupleIJNS5_1CILi1EEES8_S8_EEENS6_IJNS7_ILi128EEESA_NS7_ILi192EEEEEELi128ENS_6half_tEfNS_4arch4Sm90ELb0ELb0ELb1ELb0ELb0ELb0ELb0ELb1ELb1ELb0ELb0ELb0EEENS1_21CollectiveEpilogueFwdINS6_IJSA_SA_SA_EEES9_SD_SF_Li256ELb0ELb0ELb0ELb0EEENS1_29StaticPersistentTileSchedulerILb0EEEEEEEEEvNT_6ParamsE:
	.zero		3584


//--------------------- .nv.constant0._ZN7cutlass13device_kernelIN5flash11enable_sm90INS1_16FlashAttnFwdSm90INS1_25CollectiveMainloopFwdSm90ILi2EN4cute5tupleIJNS5_1CILi2EEENS7_ILi1EEES9_EEENS6_IJNS7_ILi128EEESB_NS7_ILi192EEEEEELi128ENS_6half_tEfNS_4arch4Sm90ELb0ELb0ELb1ELb0ELb0ELb0ELb0ELb1ELb1ELb0ELb0ELb0EEENS1_21CollectiveEpilogueFwdINS6_IJSB_SB_SB_EEESA_SE_SG_Li256ELb0ELb0ELb0ELb0EEENS1_29StaticPersistentTileSchedulerILb0EEEEEEEEEvNT_6ParamsE --------------------------
	.section	.nv.constant0._ZN7cutlass13device_kernelIN5flash11enable_sm90INS1_16FlashAttnFwdSm90INS1_25CollectiveMainloopFwdSm90ILi2EN4cute5tupleIJNS5_1CILi2EEENS7_ILi1EEES9_EEENS6_IJNS7_ILi128EEESB_NS7_ILi192EEEEEELi128ENS_6half_tEfNS_4arch4Sm90ELb0ELb0ELb1ELb0ELb0ELb0ELb0ELb1ELb1ELb0ELb0ELb0EEENS1_21CollectiveEpilogueFwdINS6_IJSB_SB_SB_EEESA_SE_SG_Li256ELb0ELb0ELb0ELb0EEENS1_29StaticPersistentTileSchedulerILb0EEEEEEEEEvNT_6ParamsE,"a",@progbits
	.sectionflags	@""
	.align	4
.nv.constant0._ZN7cutlass13device_kernelIN5flash11enable_sm90INS1_16FlashAttnFwdSm90INS1_25CollectiveMainloopFwdSm90ILi2EN4cute5tupleIJNS5_1CILi2EEENS7_ILi1EEES9_EEENS6_IJNS7_ILi128EEESB_NS7_ILi192EEEEEELi128ENS_6half_tEfNS_4arch4Sm90ELb0ELb0ELb1ELb0ELb0ELb0ELb0ELb1ELb1ELb0ELb0ELb0EEENS1_21CollectiveEpilogueFwdINS6_IJSB_SB_SB_EEESA_SE_SG_Li256ELb0ELb0ELb0ELb0EEENS1_29StaticPersistentTileSchedulerILb0EEEEEEEEEvNT_6ParamsE:
	.zero		3584


//--------------------- .nv.constant0._ZN7cutlass13device_kernelIN5flash11enable_sm90INS1_16FlashAttnFwdSm90INS1_25CollectiveMainloopFwdSm90ILi2EN4cute5tupleIJNS5_1CILi1EEES8_S8_EEENS6_IJNS7_ILi128EEESA_NS7_ILi192EEEEEELi128ENS_6half_tEfNS_4arch4Sm90ELb0ELb0ELb1ELb1ELb0ELb0ELb0ELb1ELb1ELb0ELb0ELb0EEENS1_21CollectiveEpilogueFwdINS6_IJSA_SA_SA_EEES9_SD_SF_Li256ELb1ELb0ELb0ELb0EEENS1_36VarlenDynamicPersistentTileSchedulerILi128ELi128ELi256ELi32ELb0ELb0ELb1ELb0ELb1ELb1EEEEEEEEEvNT_6ParamsE --------------------------
	.section	.nv.constant0._ZN7cutlass13device_kernelIN5flash11enable_sm90INS1_16FlashAttnFwdSm90INS1_25CollectiveMainloopFwdSm90ILi2EN4cute5tupleIJNS5_1CILi1EEES8_S8_EEENS6_IJNS7_ILi128EEESA_NS7_ILi192EEEEEELi128ENS_6half_tEfNS_4arch4Sm90ELb0ELb0ELb1ELb1ELb0ELb0ELb0ELb1ELb1ELb0ELb0ELb0EEENS1_21CollectiveEpilogueFwdINS6_IJSA_SA_SA_EEES9_SD_SF_Li256ELb1ELb0ELb0ELb0EEENS1_36VarlenDynamicPersistentTileSchedulerILi128ELi128ELi256ELi32ELb0ELb0ELb1ELb0ELb1ELb1EEEEEEEEEvNT_6ParamsE,"a",@progbits
	.sectionflags	@""
	.align	4
.nv.constant0._ZN7cutlass13device_kernelIN5flash11enable_sm90INS1_16FlashAttnFwdSm90INS1_25CollectiveMainloopFwdSm90ILi2EN4cute5tupleIJNS5_1CILi1EEES8_S8_EEENS6_IJNS7_ILi128EEESA_NS7_ILi192EEEEEELi128ENS_6half_tEfNS_4arch4Sm90ELb0ELb0ELb1ELb1ELb0ELb0ELb0ELb1ELb1ELb0ELb0ELb0EEENS1_21CollectiveEpilogueFwdINS6_IJSA_SA_SA_EEES9_SD_SF_Li256ELb1ELb0ELb0ELb0EEENS1_36VarlenDynamicPersistentTileSchedulerILi128ELi128ELi256ELi32ELb0ELb0ELb1ELb0ELb1ELb1EEEEEEEEEvNT_6ParamsE:
	.zero		3200


//--------------------- .nv.constant0._ZN7cutlass13device_kernelIN5flash11enable_sm90INS1_16FlashAttnFwdSm90INS1_25CollectiveMainloopFwdSm90ILi2EN4cute5tupleIJNS5_1CILi1EEES8_S8_EEENS6_IJNS7_ILi128EEESA_NS7_ILi192EEEEEELi128ENS_6half_tEfNS_4arch4Sm90ELb0ELb0ELb1ELb1ELb0ELb1ELb0ELb1ELb1ELb0ELb0ELb0EEENS1_21CollectiveEpilogueFwdINS6_IJSA_SA_SA_EEES9_SD_SF_Li256ELb1ELb0ELb0ELb0EEENS1_36VarlenDynamicPersistentTileSchedulerILi128ELi128ELi256ELi32ELb0ELb0ELb1ELb0ELb1ELb1EEEEEEEEEvNT_6ParamsE --------------------------
	.section	.nv.constant0._ZN7cutlass13device_kernelIN5flash11enable_sm90INS1_16FlashAttnFwdSm90INS1_25CollectiveMainloopFwdSm90ILi2EN4cute5tupleIJNS5_1CILi1EEES8_S8_EEENS6_IJNS7_ILi128EEESA_NS7_ILi192EEEEEELi128ENS_6half_tEfNS_4arch4Sm90ELb0ELb0ELb1ELb1ELb0ELb1ELb0ELb1ELb1ELb0ELb0ELb0EEENS1_21CollectiveEpilogueFwdINS6_IJSA_SA_SA_EEES9_SD_SF_Li256ELb1ELb0ELb0ELb0EEENS1_36VarlenDynamicPersistentTileSchedulerILi128ELi128ELi256ELi32ELb0ELb0ELb1ELb0ELb1ELb1EEEEEEEEEvNT_6ParamsE,"a",@progbits
	.sectionflags	@""
	.align	4
.nv.constant0._ZN7cutlass13device_kernelIN5flash11enable_sm90INS1_16FlashAttnFwdSm90INS1_25CollectiveMainloopFwdSm90ILi2EN4cute5tupleIJNS5_1CILi1EEES8_S8_EEENS6_IJNS7_ILi128EEESA_NS7_ILi192EEEEEELi128ENS_6half_tEfNS_4arch4Sm90ELb0ELb0ELb1ELb1ELb0ELb1ELb0ELb1ELb1ELb0ELb0ELb0EEENS1_21CollectiveEpilogueFwdINS6_IJSA_SA_SA_EEES9_SD_SF_Li256ELb1ELb0ELb0ELb0EEENS1_36VarlenDynamicPersistentTileSchedulerILi128ELi128ELi256ELi32ELb0ELb0ELb1ELb0ELb1ELb1EEEEEEEEEvNT_6ParamsE:
	.zero		3200


//--------------------- .nv.constant0._ZN7cutlass13device_kernelIN5flash11enable_sm90INS1_16FlashAttnFwdSm90INS1_25CollectiveMainloopFwdSm90ILi2EN4cute5tupleIJNS5_1CILi1EEES8_S8_EEENS6_IJNS7_ILi128EEENS7_ILi96EEENS7_ILi192EEEEEELi128ENS_6half_tEfNS_4arch4Sm90ELb0ELb1ELb1ELb0ELb0ELb0ELb0ELb1ELb1ELb0ELb0ELb0EEENS1_21CollectiveEpilogueFwdINS6_IJSA_SA_SB_EEES9_SE_SG_Li256ELb0ELb0ELb0ELb0EEENS1_30DynamicPersistentTileSchedulerILi256ELi32ELb0ELb0ELb1EEEEEEEEEvNT_6ParamsE --------------------------
	.section	.nv.constant0._ZN7cutlass13device_kernelIN5flash11enable_sm90INS1_16FlashAttnFwdSm90INS1_25CollectiveMainloopFwdSm90ILi2EN4cute5tupleIJNS5_1CILi1EEES8_S8_EEENS6_IJNS7_ILi128EEENS7_ILi96EEENS7_ILi192EEEEEELi128ENS_6half_tEfNS_4arch4Sm90ELb0ELb1ELb1ELb0ELb0ELb0ELb0ELb1ELb1ELb0ELb0ELb0EEENS1_21CollectiveEpilogueFwdINS6_IJSA_SA_SB_EEES9_SE_SG_Li256ELb0ELb0ELb0ELb0EEENS1_30DynamicPersistentTileSchedulerILi256ELi32ELb0ELb0ELb1EEEEEEEEEvNT_6ParamsE,"a",@progbits
	.sectionflags	@""
	.align	4
.nv.constant0._ZN7cutlass13device_kernelIN5flash11enable_sm90INS1_16FlashAttnFwdSm90INS1_25CollectiveMainloopFwdSm90ILi2EN4cute5tupleIJNS5_1CILi1EEES8_S8_EEENS6_IJNS7_ILi128EEENS7_ILi96EEENS7_ILi192EEEEEELi128ENS_6half_tEfNS_4arch4Sm90ELb0ELb1ELb1ELb0ELb0ELb0ELb0ELb1ELb1ELb0ELb0ELb0EEENS1_21CollectiveEpilogueFwdINS6_IJSA_SA_SB_EEES9_SE_SG_Li256ELb0ELb0ELb0ELb0EEENS1_30DynamicPersistentTileSchedulerILi256ELi32ELb0ELb0ELb1EEEEEEEEEvNT_6ParamsE:
	.zero		3584


//--------------------- .nv.constant0._ZN7cutlass13device_kernelIN5flash11enable_sm90INS1_16FlashAttnFwdSm90INS1_25CollectiveMainloopFwdSm90ILi2EN4cute5tupleIJNS5_1CILi1EEES8_S8_EEENS6_IJNS7_ILi128EEENS7_ILi96EEENS7_ILi192EEEEEELi128ENS_6half_tEfNS_4arch4Sm90ELb0ELb1ELb1ELb1ELb0ELb0ELb0ELb1ELb1ELb0ELb0ELb0EEENS1_21CollectiveEpilogueFwdINS6_IJSA_SA_SB_EEES9_SE_SG_Li256ELb1ELb0ELb0ELb0EEENS1_36VarlenDynamicPersistentTileSchedulerILi128ELi96ELi256ELi32ELb0ELb0ELb1ELb1ELb0ELb1EEEEEEEEEvNT_6ParamsE --------------------------
	.section	.nv.constant0._ZN7cutlass13device_kernelIN5flash11enable_sm90INS1_16FlashAttnFwdSm90INS1_25CollectiveMainloopFwdSm90ILi2EN4cute5tupleIJNS5_1CILi1EEES8_S8_EEENS6_IJNS7_ILi128EEENS7_ILi96EEENS7_ILi192EEEEEELi128ENS_6half_tEfNS_4arch4Sm90ELb0ELb1ELb1ELb1ELb0ELb0ELb0ELb1ELb1ELb0ELb0ELb0EEENS1_21CollectiveEpilogueFwdINS6_IJSA_SA_SB_EEES9_SE_SG_Li256ELb1ELb0ELb0ELb0EEENS1_36VarlenDynamicPersistentTileSchedulerILi128ELi96ELi256ELi32ELb0ELb0ELb1ELb1ELb0ELb1EEEEEEEEEvNT_6ParamsE,"a",@progbits
	.sectionflags	@""
	.align	4
.nv.constant0._ZN7cutlass13device_kernelIN5flash11enable_sm90INS1_16FlashAttnFwdSm90INS1_25CollectiveMainloopFwdSm90ILi2EN4cute5tupleIJNS5_1CILi1EEES8_S8_EEENS6_IJNS7_ILi128EEENS7_ILi96EEENS7_ILi192EEEEEELi128ENS_6half_tEfNS_4arch4Sm90ELb0ELb1ELb1ELb1ELb0ELb0ELb0ELb1ELb1ELb0ELb0ELb0EEENS1_21CollectiveEpilogueFwdINS6_IJSA_SA_SB_EEES9_SE_SG_Li256ELb1ELb0ELb0ELb0EEENS1_36VarlenDynamicPersistentTileSchedulerILi128ELi96ELi256ELi32ELb0ELb0ELb1ELb1ELb0ELb1EEEEEEEEEvNT_6ParamsE:
	.zero		3200


//--------------------- .nv.constant0._ZN7cutlass13device_kernelIN5flash11enable_sm90INS1_16FlashAttnFwdSm90INS1_25CollectiveMainloopFwdSm90ILi2EN4cute5tupleIJNS5_1CILi1EEES8_S8_EEENS6_IJNS7_ILi128EEENS7_ILi96EEENS7_ILi192EEEEEELi128ENS_6half_tEfNS_4arch4Sm90ELb0ELb1ELb1ELb1ELb0ELb1ELb0ELb1ELb1ELb0ELb0ELb0EEENS1_21CollectiveEpilogueFwdINS6_IJSA_SA_SB_EEES9_SE_SG_Li256ELb1ELb0ELb0ELb0EEENS1_36VarlenDynamicPersistentTileSchedulerILi128ELi96ELi256ELi32ELb0ELb0ELb1ELb1ELb0ELb1EEEEEEEEEvNT_6ParamsE --------------------------
	.section	.nv.constant0._ZN7cutlass13device_kernelIN5flash11enable_sm90INS1_16FlashAttnFwdSm90INS1_25CollectiveMainloopFwdSm90ILi2EN4cute5tupleIJNS5_1CILi1EEES8_S8_EEENS6_IJNS7_ILi128EEENS7_ILi96EEENS7_ILi192EEEEEELi128ENS_6half_tEfNS_4arch4Sm90ELb0ELb1ELb1ELb1ELb0ELb1ELb0ELb1ELb1ELb0ELb0ELb0EEENS1_21CollectiveEpilogueFwdINS6_IJSA_SA_SB_EEES9_SE_SG_Li256ELb1ELb0ELb0ELb0EEENS1_36VarlenDynamicPersistentTileSchedulerILi128ELi96ELi256ELi32ELb0ELb0ELb1ELb1ELb0ELb1EEEEEEEEEvNT_6ParamsE,"a",@progbits
	.sectionflags	@""
	.align	4
.nv.constant0._ZN7cutlass13device_kernelIN5flash11enable_sm90INS1_16FlashAttnFwdSm90INS1_25CollectiveMainloopFwdSm90ILi2EN4cute5tupleIJNS5_1CILi1EEES8_S8_EEENS6_IJNS7_ILi128EEENS7_ILi96EEENS7_ILi192EEEEEELi128ENS_6half_tEfNS_4arch4Sm90ELb0ELb1ELb1ELb1ELb0ELb1ELb0ELb1ELb1ELb0ELb0ELb0EEENS1_21CollectiveEpilogueFwdINS6_IJSA_SA_SB_EEES9_SE_SG_Li256ELb1ELb0ELb0ELb0EEENS1_36VarlenDynamicPersistentTileSchedulerILi128ELi96ELi256ELi32ELb0ELb0ELb1ELb1ELb0ELb1EEEEEEEEEvNT_6ParamsE:
	.zero		3200


//--------------------- .nv.constant0._ZN7cutlass13device_kernelIN5flash11enable_sm90INS1_16FlashAttnFwdSm90INS1_25CollectiveMainloopFwdSm90ILi2EN4cute5tupleIJNS5_1CILi1EEES8_S8_EEENS6_IJNS7_ILi128EEESA_NS7_ILi192EEEEEELi128ENS_6half_tEfNS_4arch4Sm90ELb1ELb0ELb1ELb0ELb0ELb0ELb0ELb1ELb1ELb0ELb0ELb0EEENS1_21CollectiveEpilogueFwdINS6_IJSA_SA_SA_EEES9_SD_SF_Li256ELb0ELb0ELb0ELb0EEENS1_30DynamicPersistentTileSchedulerILi256ELi32ELb0ELb0ELb1EEEEEEEEEvNT_6ParamsE --------------------------
	.section	.nv.constant0._ZN7cutlass13device_kernelIN5flash11enable_sm90INS1_16FlashAttnFwdSm90INS1_25CollectiveMainloopFwdSm90ILi2EN4cute5tupleIJNS5_1CILi1EEES8_S8_EEENS6_IJNS7_ILi128EEESA_NS7_ILi192EEEEEELi128ENS_6half_tEfNS_4arch4Sm90ELb1ELb0ELb1ELb0ELb0ELb0ELb0ELb1ELb1ELb0ELb0ELb0EEENS1_21CollectiveEpilogueFwdINS6_IJSA_SA_SA_EEES9_SD_SF_Li256ELb0ELb0ELb0ELb0EEENS1_30DynamicPersistentTileSchedulerILi256ELi32ELb0ELb0ELb1EEEEEEEEEvNT_6ParamsE,"a",@progbits
	.sectionflags	@""
	.align	4
.nv.constant0._ZN7cutlass13device_kernelIN5flash11enable_sm90INS1_16FlashAttnFwdSm90INS1_25CollectiveMainloopFwdSm90ILi2EN4cute5tupleIJNS5_1CILi1EEES8_S8_EEENS6_IJNS7_ILi128EEESA_NS7_ILi192EEEEEELi128ENS_6half_tEfNS_4arch4Sm90ELb1ELb0ELb1ELb0ELb0ELb0ELb0ELb1ELb1ELb0ELb0ELb0EEENS1_21CollectiveEpilogueFwdINS6_IJSA_SA_SA_EEES9_SD_SF_Li256ELb0ELb0ELb0ELb0EEENS1_30DynamicPersistentTileSchedulerILi256ELi32ELb0ELb0ELb1EEEEEEEEEvNT_6ParamsE:
	.zero		3584


//--------------------- .nv.constant0._ZN7cutlass13device_kernelIN5flash11enable_sm90INS1_16FlashAttnFwdSm90INS1_25CollectiveMainloopFwdSm90ILi2EN4cute5tupleIJNS5_1CILi1EEES8_S8_EEENS6_IJNS7_ILi128EEESA_NS7_ILi192EEEEEELi128ENS_6half_tEfNS_4arch4Sm90ELb1ELb0ELb1ELb1ELb0ELb0ELb0ELb1ELb1ELb0ELb0ELb0EEENS1_21CollectiveEpilogueFwdINS6_IJSA_SA_SA_EEES9_SD_SF_Li256ELb1ELb0ELb0ELb0EEENS1_36VarlenDynamicPersistentTileSchedulerILi128ELi128ELi256ELi32ELb0ELb0ELb1ELb1ELb1ELb1EEEEEEEEEvNT_6ParamsE --------------------------
	.section	.nv.constant0._ZN7cutlass13device_kernelIN5flash11enable_sm90INS1_16FlashAttnFwdSm90INS1_25CollectiveMainloopFwdSm90ILi2EN4cute5tupleIJNS5_1CILi1EEES8_S8_EEENS6_IJNS7_ILi128EEESA_NS7_ILi192EEEEEELi128ENS_6half_tEfNS_4arch4Sm90ELb1ELb0ELb1ELb1ELb0ELb0ELb0ELb1ELb1ELb0ELb0ELb0EEENS1_21CollectiveEpilogueFwdINS6_IJSA_SA_SA_EEES9_SD_SF_Li256ELb1ELb0ELb0ELb0EEENS1_36VarlenDynamicPersistentTileSchedulerILi128ELi128ELi256ELi32ELb0ELb0ELb1ELb1ELb1ELb1EEEEEEEEEvNT_6ParamsE,"a",@progbits
	.sectionflags	@""
	.align	4
.nv.constant0._ZN7cutlass13device_kernelIN5flash11enable_sm90INS1_16FlashAttnFwdSm90INS1_25CollectiveMainloopFwdSm90ILi2EN4cute5tupleIJNS5_1CILi1EEES8_S8_EEENS6_IJNS7_ILi128EEESA_NS7_ILi192EEEEEELi128ENS_6half_tEfNS_4arch4Sm90ELb1ELb0ELb1ELb1ELb0ELb0ELb0ELb1ELb1ELb0ELb0ELb0EEENS1_21CollectiveEpilogueFwdINS6_IJSA_SA_SA_EEES9_SD_SF_Li256ELb1ELb0ELb0ELb0EEENS1_36VarlenDynamicPersistentTileSchedulerILi128ELi128ELi256ELi32ELb0ELb0ELb1ELb1ELb1ELb1EEEEEEEEEvNT_6ParamsE:
	.zero		3200


//--------------------- .nv.constant0._ZN7cutlass13device_kernelIN5flash11enable_sm90INS1_16FlashAttnFwdSm90INS1_25CollectiveMainloopFwdSm90ILi2EN4cute5tupleIJNS5_1CILi1EEES8_S8_EEENS6_IJNS7_ILi128EEESA_NS7_ILi192EEEEEELi128ENS_6half_tEfNS_4arch4Sm90ELb1ELb0ELb1ELb1ELb0ELb1ELb0ELb1ELb1ELb0ELb0ELb0EEENS1_21CollectiveEpilogueFwdINS6_IJSA_SA_SA_EEES9_SD_SF_Li256ELb1ELb0ELb0ELb0EEENS1_36VarlenDynamicPersistentTileSchedulerILi128ELi128ELi256ELi32ELb0ELb0ELb1ELb1ELb1ELb1EEEEEEEEEvNT_6ParamsE --------------------------
	.section	.nv.constant0._ZN7cutlass13device_kernelIN5flash11enable_sm90INS1_16FlashAttnFwdSm90INS1_25CollectiveMainloopFwdSm90ILi2EN4cute5tupleIJNS5_1CILi1EEES8_S8_EEENS6_IJNS7_ILi128EEESA_NS7_ILi192EEEEEELi128ENS_6half_tEfNS_4arch4Sm90ELb1ELb0ELb1ELb1ELb0ELb1ELb0ELb1ELb1ELb0ELb0ELb0EEENS1_21CollectiveEpilogueFwdINS6_IJSA_SA_SA_EEES9_SD_SF_Li256ELb1ELb0ELb0ELb0EEENS1_36VarlenDynamicPersistentTileSchedulerILi128ELi128ELi256ELi32ELb0ELb0ELb1ELb1ELb1ELb1EEEEEEEEEvNT_6ParamsE,"a",@progbits
	.sectionflags	@""
	.align	4
.nv.constant0._ZN7cutlass13device_kernelIN5flash11enable_sm90INS1_16FlashAttnFwdSm90INS1_25CollectiveMainloopFwdSm90ILi2EN4cute5tupleIJNS5_1CILi1EEES8_S8_EEENS6_IJNS7_ILi128EEESA_NS7_ILi192EEEEEELi128ENS_6half_tEfNS_4arch4Sm90ELb1ELb0ELb1ELb1ELb0ELb1ELb0ELb1ELb1ELb0ELb0ELb0EEENS1_21CollectiveEpilogueFwdINS6_IJSA_SA_SA_EEES9_SD_SF_Li256ELb1ELb0ELb0ELb0EEENS1_36VarlenDynamicPersistentTileSchedulerILi128ELi128ELi256ELi32ELb0ELb0ELb1ELb1ELb1ELb1EEEEEEEEEvNT_6ParamsE:
	.zero		3200


//--------------------- .nv.constant0._ZN7cutlass13device_kernelIN5flash11enable_sm90INS1_16FlashAttnFwdSm90INS1_25CollectiveMainloopFwdSm90ILi2EN4cute5tupleIJNS5_1CILi1EEES8_S8_EEENS6_IJNS7_ILi64EEESA_SA_EEELi512ENS_6half_tEfNS_4arch4Sm90ELb0ELb0ELb1ELb0ELb0ELb0ELb0ELb0ELb0ELb0ELb0ELb0EEENS1_21CollectiveEpilogueFwdINS6_IJSA_NS7_ILi512EEESA_EEES9_SC_SE_Li256ELb0ELb0ELb0ELb0EEENS1_29StaticPersistentTileSchedulerILb0EEEEEEEEEvNT_6ParamsE --------------------------
	.section	.nv.constant0._ZN7cutlass13device_kernelIN5flash11enable_sm90INS1_16FlashAttnFwdSm90INS1_25CollectiveMainloopFwdSm90ILi2EN4cute5tupleIJNS5_1CILi1EEES8_S8_EEENS6_IJNS7_ILi64EEESA_SA_EEELi512ENS_6half_tEfNS_4arch4Sm90ELb0ELb0ELb1ELb0ELb0ELb0ELb0ELb0ELb0ELb0ELb0ELb0EEENS1_21CollectiveEpilogueFwdINS6_IJSA_NS7_ILi512EEESA_EEES9_SC_SE_Li256ELb0ELb0ELb0ELb0EEENS1_29StaticPersistentTileSchedulerILb0EEEEEEEEEvNT_6ParamsE,"a",@progbits
	.sectionflags	@""
	.align	4
.nv.constant0._ZN7cutlass13device_kernelIN5flash11enable_sm90INS1_16FlashAttnFwdSm90INS1_25CollectiveMainloopFwdSm90ILi2EN4cute5tupleIJNS5_1CILi1EEES8_S8_EEENS6_IJNS7_ILi64EEESA_SA_EEELi512ENS_6half_tEfNS_4arch4Sm90ELb0ELb0ELb1ELb0ELb0ELb0ELb0ELb0ELb0ELb0ELb0ELb0EEENS1_21CollectiveEpilogueFwdINS6_IJSA_NS7_ILi512EEESA_EEES9_SC_SE_Li256ELb0ELb0ELb0ELb0EEENS1_29StaticPersistentTileSchedulerILb0EEEEEEEEEvNT_6ParamsE:
	.zero		3584


//--------------------- .nv.constant0._ZN7cutlass13device_kernelIN5flash11enable_sm90INS1_16FlashAttnFwdSm90INS1_25CollectiveMainloopFwdSm90ILi2EN4cute5tupleIJNS5_1CILi1EEES8_S8_EEENS6_IJNS7_ILi64EEESA_SA_EEELi512ENS_6half_tEfNS_4arch4Sm90ELb0ELb0ELb1ELb0ELb0ELb0ELb1ELb0ELb0ELb0ELb0ELb0EEENS1_21CollectiveEpilogueFwdINS6_IJSA_NS7_ILi512EEESA_EEES9_SC_SE_Li256ELb0ELb0ELb0ELb0EEENS1_29StaticPersistentTileSchedulerILb0EEEEEEEEEvNT_6ParamsE --------------------------
	.section	.nv.constant0._ZN7cutlass13device_kernelIN5flash11enable_sm90INS1_16FlashAttnFwdSm90INS1_25CollectiveMainloopFwdSm90ILi2EN4cute5tupleIJNS5_1CILi1EEES8_S8_EEENS6_IJNS7_ILi64EEESA_SA_EEELi512ENS_6half_tEfNS_4arch4Sm90ELb0ELb0ELb1ELb0ELb0ELb0ELb1ELb0ELb0ELb0ELb0ELb0EEENS1_21CollectiveEpilogueFwdINS6_IJSA_NS7_ILi512EEESA_EEES9_SC_SE_Li256ELb0ELb0ELb0ELb0EEENS1_29StaticPersistentTileSchedulerILb0EEEEEEEEEvNT_6ParamsE,"a",@progbits
	.sectionflags	@""
	.align	4
.nv.constant0._ZN7cutlass13device_kernelIN5flash11enable_sm90INS1_16FlashAttnFwdSm90INS1_25CollectiveMainloopFwdSm90ILi2EN4cute5tupleIJNS5_1CILi1EEES8_S8_EEENS6_IJNS7_ILi64EEESA_SA_EEELi512ENS_6half_tEfNS_4arch4Sm90ELb0ELb0ELb1ELb0ELb0ELb0ELb1ELb0ELb0ELb0ELb0ELb0EEENS1_21CollectiveEpilogueFwdINS6_IJSA_NS7_ILi512EEESA_EEES9_SC_SE_Li256ELb0ELb0ELb0ELb0EEENS1_29StaticPersistentTileSchedulerILb0EEEEEEEEEvNT_6ParamsE:
	.zero		3840


//--------------------- .nv.constant0._ZN7cutlass13device_kernelIN5flash11enable_sm90INS1_16FlashAttnFwdSm90INS1_25CollectiveMainloopFwdSm90ILi2EN4cute5tupleIJNS5_1CILi1EEES8_S8_EEENS6_IJNS7_ILi64EEESA_SA_EEELi512ENS_6half_tEfNS_4arch4Sm90ELb0ELb0ELb1ELb1ELb0ELb0ELb0ELb0ELb0ELb0ELb0ELb0EEENS1_21CollectiveEpilogueFwdINS6_IJSA_NS7_ILi512EEESA_EEES9_SC_SE_Li256ELb1ELb0ELb0ELb0EEENS1_36VarlenDynamicPersistentTileSchedulerILi64ELi64ELi256ELi32ELb0ELb0ELb1ELb0ELb1ELb1EEEEEEEEEvNT_6ParamsE --------------------------
	.section	.nv.constant0._ZN7cutlass13device_kernelIN5flash11enable_sm90INS1_16FlashAttnFwdSm90INS1_25CollectiveMainloopFwdSm90ILi2EN4cute5tupleIJNS5_1CILi1EEES8_S8_EEENS6_IJNS7_ILi64EEESA_SA_EEELi512ENS_6half_tEfNS_4arch4Sm90ELb0ELb0ELb1ELb1ELb0ELb0ELb0ELb0ELb0ELb0ELb0ELb0EEENS1_21CollectiveEpilogueFwdINS6_IJSA_NS7_ILi512EEESA_EEES9_SC_SE_Li256ELb1ELb0ELb0ELb0EEENS1_36VarlenDynamicPersistentTileSchedulerILi64ELi64ELi256ELi32ELb0ELb0ELb1ELb0ELb1ELb1EEEEEEEEEvNT_6ParamsE,"a",@progbits
	.sectionflags	@""
	.align	4
.nv.constant0._ZN7cutlass13device_kernelIN5flash11enable_sm90INS1_16FlashAttnFwdSm90INS1_25CollectiveMainloopFwdSm90ILi2EN4cute5tupleIJNS5_1CILi1EEES8_S8_EEENS6_IJNS7_ILi64EEESA_SA_EEELi512ENS_6half_tEfNS_4arch4Sm90ELb0ELb0ELb1ELb1ELb0ELb0ELb0ELb0ELb0ELb0ELb0ELb0EEENS1_21CollectiveEpilogueFwdINS6_IJSA_NS7_ILi512EEESA_EEES9_SC_SE_Li256ELb1ELb0ELb0ELb0EEENS1_36VarlenDynamicPersistentTileSchedulerILi64ELi64ELi256ELi32ELb0ELb0ELb1ELb0ELb1ELb1EEEEEEEEEvNT_6ParamsE:
	.zero		3200


//--------------------- .nv.constant0._ZN7cutlass13device_kernelIN5flash11enable_sm90INS1_16FlashAttnFwdSm90INS1_25CollectiveMainloopFwdSm90ILi2EN4cute5tupleIJNS5_1CILi1EEES8_S8_EEENS6_IJNS7_ILi64EEESA_SA_EEELi512ENS_6half_tEfNS_4arch4Sm90ELb0ELb0ELb1ELb1ELb0ELb1ELb0ELb0ELb0ELb0ELb0ELb0EEENS1_21CollectiveEpilogueFwdINS6_IJSA_NS7_ILi512EEESA_EEES9_SC_SE_Li256ELb1ELb0ELb0ELb0EEENS1_36VarlenDynamicPersistentTileSchedulerILi64ELi64ELi256ELi32ELb0ELb0ELb1ELb0ELb1ELb1EEEEEEEEEvNT_6ParamsE --------------------------
	.section	.nv.constant0._ZN7cutlass13device_kernelIN5flash11enable_sm90INS1_16FlashAttnFwdSm90INS1_25CollectiveMainloopFwdSm90ILi2EN4cute5tupleIJNS5_1CILi1EEES8_S8_EEENS6_IJNS7_ILi64EEESA_SA_EEELi512ENS_6half_tEfNS_4arch4Sm90ELb0ELb0ELb1ELb1ELb0ELb1ELb0ELb0ELb0ELb0ELb0ELb0EEENS1_21CollectiveEpilogueFwdINS6_IJSA_NS7_ILi512EEESA_EEES9_SC_SE_Li256ELb1ELb0ELb0ELb0EEENS1_36VarlenDynamicPersistentTileSchedulerILi64ELi64ELi256ELi32ELb0ELb0ELb1ELb0ELb1ELb1EEEEEEEEEvNT_6ParamsE,"a",@progbits
	.sectionflags	@""
	.align	4
.nv.constant0._ZN7cutlass13device_kernelIN5flash11enable_sm90INS1_16FlashAttnFwdSm90INS1_25CollectiveMainloopFwdSm90ILi2EN4cute5tupleIJNS5_1CILi1EEES8_S8_EEENS6_IJNS7_ILi64EEESA_SA_EEELi512ENS_6half_tEfNS_4arch4Sm90ELb0ELb0ELb1ELb1ELb0ELb1ELb0ELb0ELb0ELb0ELb0ELb0EEENS1_21CollectiveEpilogueFwdINS6_IJSA_NS7_ILi512EEESA_EEES9_SC_SE_Li256ELb1ELb0ELb0ELb0EEENS1_36VarlenDynamicPersistentTileSchedulerILi64ELi64ELi256ELi32ELb0ELb0ELb1ELb0ELb1ELb1EEEEEEEEEvNT_6ParamsE:
	.zero		3200


//--------------------- .nv.constant0._ZN7cutlass13device_kernelIN5flash11enable_sm90INS1_16FlashAttnFwdSm90INS1_25CollectiveMainloopFwdSm90ILi2EN4cute5tupleIJNS5_1CILi1EEES8_S8_EEENS6_IJNS7_ILi64EEESA_SA_EEELi512ENS_6half_tEfNS_4arch4Sm90ELb0ELb0ELb1ELb1ELb0ELb0ELb1ELb0ELb0ELb0ELb0ELb0EEENS1_21CollectiveEpilogueFwdINS6_IJSA_NS7_ILi512EEESA_EEES9_SC_SE_Li256ELb1ELb0ELb0ELb0EEENS1_36VarlenDynamicPersistentTileSchedulerILi64ELi64ELi256ELi32ELb0ELb0ELb1ELb0ELb1ELb1EEEEEEEEEvNT_6ParamsE --------------------------
	.section	.nv.constant0._ZN7cutlass13device_kernelIN5flash11enable_sm90INS1_16FlashAttnFwdSm90INS1_25CollectiveMainloopFwdSm90ILi2EN4cute5tupleIJNS5_1CILi1EEES8_S8_EEENS6_IJNS7_ILi64EEESA_SA_EEELi512ENS_6half_tEfNS_4arch4Sm90ELb0ELb0ELb1ELb1ELb0ELb0ELb1ELb0ELb0ELb0ELb0ELb0EEENS1_21CollectiveEpilogueFwdINS6_IJSA_NS7_ILi512EEESA_EEES9_SC_SE_Li256ELb1ELb0ELb0ELb0EEENS1_36VarlenDynamicPersistentTileSchedulerILi64ELi64ELi256ELi32ELb0ELb0ELb1ELb0ELb1ELb1EEEEEEEEEvNT_6ParamsE,"a",@progbits
	.sectionflags	@""
	.align	4
.nv.constant0._ZN7cutlass13device_kernelIN5flash11enable_sm90INS1_16FlashAttnFwdSm90INS1_25CollectiveMainloopFwdSm90ILi2EN4cute5tupleIJNS5_1CILi1EEES8_S8_EEENS6_IJNS7_ILi64EEESA_SA_EEELi512ENS_6half_tEfNS_4arch4Sm90ELb0ELb0ELb1ELb1ELb0ELb0ELb1ELb0ELb0ELb0ELb0ELb0EEENS1_21CollectiveEpilogueFwdINS6_IJSA_NS7_ILi512EEESA_EEES9_SC_SE_Li256ELb1ELb0ELb0ELb0EEENS1_36VarlenDynamicPersistentTileSchedulerILi64ELi64ELi256ELi32ELb0ELb0ELb1ELb0ELb1ELb1EEEEEEEEEvNT_6ParamsE:
	.zero		3456


//--------------------- .nv.constant0._ZN7cutlass13device_kernelIN5flash11enable_sm90INS1_16FlashAttnFwdSm90INS1_25CollectiveMainloopFwdSm90ILi2EN4cute5tupleIJNS5_1CILi1EEES8_S8_EEENS6_IJNS7_ILi64EEESA_SA_EEELi512ENS_6half_tEfNS_4arch4Sm90ELb0ELb0ELb1ELb1ELb0ELb1ELb1ELb0ELb0ELb0ELb0ELb0EEENS1_21CollectiveEpilogueFwdINS6_IJSA_NS7_ILi512EEESA_EEES9_SC_SE_Li256ELb1ELb0ELb0ELb0EEENS1_36VarlenDynamicPersistentTileSchedulerILi64ELi64ELi256ELi32ELb0ELb0ELb1ELb0ELb1ELb1EEEEEEEEEvNT_6ParamsE --------------------------
	.section	.nv.constant0._ZN7cutlass13device_kernelIN5flash11enable_sm90INS1_16FlashAttnFwdSm90INS1_25CollectiveMainloopFwdSm90ILi2EN4cute5tupleIJNS5_1CILi1EEES8_S8_EEENS6_IJNS7_ILi64EEESA_SA_EEELi512ENS_6half_tEfNS_4arch4Sm90ELb0ELb0ELb1ELb1ELb0ELb1ELb1ELb0ELb0ELb0ELb0ELb0EEENS1_21CollectiveEpilogueFwdINS6_IJSA_NS7_ILi512EEESA_EEES9_SC_SE_Li256ELb1ELb0ELb0ELb0EEENS1_36VarlenDynamicPersistentTileSchedulerILi64ELi64ELi256ELi32ELb0ELb0ELb1ELb0ELb1ELb1EEEEEEEEEvNT_6ParamsE,"a",@progbits
	.sectionflags	@""
	.align	4
.nv.constant0._ZN7cutlass13device_kernelIN5flash11enable_sm90INS1_16FlashAttnFwdSm90INS1_25CollectiveMainloopFwdSm90ILi2EN4cute5tupleIJNS5_1CILi1EEES8_S8_EEENS6_IJNS7_ILi64EEESA_SA_EEELi512ENS_6half_tEfNS_4arch4Sm90ELb0ELb0ELb1ELb1ELb0ELb1ELb1ELb0ELb0ELb0ELb0ELb0EEENS1_21CollectiveEpilogueFwdINS6_IJSA_NS7_ILi512EEESA_EEES9_SC_SE_Li256ELb1ELb0ELb0ELb0EEENS1_36VarlenDynamicPersistentTileSchedulerILi64ELi64ELi256ELi32ELb0ELb0ELb1ELb0ELb1ELb1EEEEEEEEEvNT_6ParamsE:
	.zero		3456


//--------------------- .nv.constant0._ZN7cutlass13device_kernelIN5flash11enable_sm90INS1_16FlashAttnFwdSm90INS1_25CollectiveMainloopFwdSm90ILi2EN4cute5tupleIJNS5_1CILi1EEES8_S8_EEENS6_IJNS7_ILi64EEESA_SA_EEELi512ENS_6half_tEfNS_4arch4Sm90ELb0ELb1ELb1ELb0ELb0ELb0ELb0ELb0ELb0ELb0ELb0ELb0EEENS1_21CollectiveEpilogueFwdINS6_IJSA_NS7_ILi512EEESA_EEES9_SC_SE_Li256ELb0ELb0ELb0ELb0EEENS1_30DynamicPersistentTileSchedulerILi256ELi32ELb0ELb0ELb1EEEEEEEEEvNT_6ParamsE --------------------------
	.section	.nv.constant0._ZN7cutlass13device_kernelIN5flash11enable_sm90INS1_16FlashAttnFwdSm90INS1_25CollectiveMainloopFwdSm90ILi2EN4cute5tupleIJNS5_1CILi1EEES8_S8_EEENS6_IJNS7_ILi64EEESA_SA_EEELi512ENS_6half_tEfNS_4arch4Sm90ELb0ELb1ELb1ELb0ELb0ELb0ELb0ELb0ELb0ELb0ELb0ELb0EEENS1_21CollectiveEpilogueFwdINS6_IJSA_NS7_ILi512EEESA_EEES9_SC_SE_Li256ELb0ELb0ELb0ELb0EEENS1_30DynamicPersistentTileSchedulerILi256ELi32ELb0ELb0ELb1EEEEEEEEEvNT_6ParamsE,"a",@progbits
	.sectionflags	@""
	.align	4
.nv.constant0._ZN7cutlass13device_kernelIN5flash11enable_sm90INS1_16FlashAttnFwdSm90INS1_25CollectiveMainloopFwdSm90ILi2EN4cute5tupleIJNS5_1CILi1EEES8_S8_EEENS6_IJNS7_ILi64EEESA_SA_EEELi512ENS_6half_tEfNS_4arch4Sm90ELb0ELb1ELb1ELb0ELb0ELb0ELb0ELb0ELb0ELb0ELb0ELb0EEENS1_21CollectiveEpilogueFwdINS6_IJSA_NS7_ILi512EEESA_EEES9_SC_SE_Li256ELb0ELb0ELb0ELb0EEENS1_30DynamicPersistentTileSchedulerILi256ELi32ELb0ELb0ELb1EEEEEEEEEvNT_6ParamsE:
	.zero		3584


//--------------------- .nv.constant0._ZN7cutlass13device_kernelIN5flash11enable_sm90INS1_16FlashAttnFwdSm90INS1_25CollectiveMainloopFwdSm90ILi2EN4cute5tupleIJNS5_1CILi1EEES8_S8_EEENS6_IJNS7_ILi64EEESA_SA_EEELi512ENS_6half_tEfNS_4arch4Sm90ELb0ELb1ELb1ELb0ELb0ELb0ELb1ELb0ELb0ELb0ELb0ELb0EEENS1_21CollectiveEpilogueFwdINS6_IJSA_NS7_ILi512EEESA_EEES9_SC_SE_Li256ELb0ELb0ELb0ELb0EEENS1_30DynamicPersistentTileSchedulerILi256ELi32ELb0ELb0ELb1EEEEEEEEEvNT_6ParamsE --------------------------
	.section	.nv.constant0._ZN7cutlass13device_kernelIN5flash11enable_sm90INS1_16FlashAttnFwdSm90INS1_25CollectiveMainloopFwdSm90ILi2EN4cute5tupleIJNS5_1CILi1EEES8_S8_EEENS6_IJNS7_ILi64EEESA_SA_EEELi512ENS_6half_tEfNS_4arch4Sm90ELb0ELb1ELb1ELb0ELb0ELb0ELb1ELb0ELb0ELb0ELb0ELb0EEENS1_21CollectiveEpilogueFwdINS6_IJSA_NS7_ILi512EEESA_EEES9_SC_SE_Li256ELb0ELb0ELb0ELb0EEENS1_30DynamicPersistentTileSchedulerILi256ELi32ELb0ELb0ELb1EEEEEEEEEvNT_6ParamsE,"a",@progbits
	.sectionflags	@""
	.align	4
.nv.constant0._ZN7cutlass13device_kernelIN5flash11enable_sm90INS1_16FlashAttnFwdSm90INS1_25CollectiveMainloopFwdSm90ILi2EN4cute5tupleIJNS5_1CILi1EEES8_S8_EEENS6_IJNS7_ILi64EEESA_SA_EEELi512ENS_6half_tEfNS_4arch4Sm90ELb0ELb1ELb1ELb0ELb0ELb0ELb1ELb0ELb0ELb0ELb0ELb0EEENS1_21CollectiveEpilogueFwdINS6_IJSA_NS7_ILi512EEESA_EEES9_SC_SE_Li256ELb0ELb0ELb0ELb0EEENS1_30DynamicPersistentTileSchedulerILi256ELi32ELb0ELb0ELb1EEEEEEEEEvNT_6ParamsE:
	.zero		3840


//--------------------- .nv.constant0._ZN7cutlass13device_kernelIN5flash11enable_sm90INS1_16FlashAttnFwdSm90INS1_25CollectiveMainloopFwdSm90ILi2EN4cute5tupleIJNS5_1CILi1EEES8_S8_EEENS6_IJNS7_ILi64EEESA_SA_EEELi512ENS_6half_tEfNS_4arch4Sm90ELb0ELb1ELb1ELb1ELb0ELb0ELb0ELb0ELb0ELb0ELb0ELb0EEENS1_21CollectiveEpilogueFwdINS6_IJSA_NS7_ILi512EEESA_EEES9_SC_SE_Li256ELb1ELb0ELb0ELb0EEENS1_36VarlenDynamicPersistentTileSchedulerILi64ELi64ELi256ELi32ELb0ELb0ELb1ELb1ELb0ELb1EEEEEEEEEvNT_6ParamsE --------------------------
	.section	.nv.constant0._ZN7cutlass13device_kernelIN5flash11enable_sm90INS1_16FlashAttnFwdSm90INS1_25CollectiveMainloopFwdSm90ILi2EN4cute5tupleIJNS5_1CILi1EEES8_S8_EEENS6_IJNS7_ILi64EEESA_SA_EEELi512ENS_6half_tEfNS_4arch4Sm90ELb0ELb1ELb1ELb1ELb0ELb0ELb0ELb0ELb0ELb0ELb0ELb0EEENS1_21CollectiveEpilogueFwdINS6_IJSA_NS7_ILi512EEESA_EEES9_SC_SE_Li256ELb1ELb0ELb0ELb0EEENS1_36VarlenDynamicPersistentTileSchedulerILi64ELi64ELi256ELi32ELb0ELb0ELb1ELb1ELb0ELb1EEEEEEEEEvNT_6ParamsE,"a",@progbits
	.sectionflags	@""
	.align	4
.nv.constant0._ZN7cutlass13device_kernelIN5flash11enable_sm90INS1_16FlashAttnFwdSm90INS1_25CollectiveMainloopFwdSm90ILi2EN4cute5tupleIJNS5_1CILi1EEES8_S8_EEENS6_IJNS7_ILi64EEESA_SA_EEELi512ENS_6half_tEfNS_4arch4Sm90ELb0ELb1ELb1ELb1ELb0ELb0ELb0ELb0ELb0ELb0ELb0ELb0EEENS1_21CollectiveEpilogueFwdINS6_IJSA_NS7_ILi512EEESA_EEES9_SC_SE_Li256ELb1ELb0ELb0ELb0EEENS1_36VarlenDynamicPersistentTileSchedulerILi64ELi64ELi256ELi32ELb0ELb0ELb1ELb1ELb0ELb1EEEEEEEEEvNT_6ParamsE:
	.zero		3200


//--------------------- .nv.constant0._ZN7cutlass13device_kernelIN5flash11enable_sm90INS1_16FlashAttnFwdSm90INS1_25CollectiveMainloopFwdSm90ILi2EN4cute5tupleIJNS5_1CILi1EEES8_S8_EEENS6_IJNS7_ILi64EEESA_SA_EEELi512ENS_6half_tEfNS_4arch4Sm90ELb0ELb1ELb1ELb1ELb0ELb1ELb0ELb0ELb0ELb0ELb0ELb0EEENS1_21CollectiveEpilogueFwdINS6_IJSA_NS7_ILi512EEESA_EEES9_SC_SE_Li256ELb1ELb0ELb0ELb0EEENS1_36VarlenDynamicPersistentTileSchedulerILi64ELi64ELi256ELi32ELb0ELb0ELb1ELb1ELb0ELb1EEEEEEEEEvNT_6ParamsE --------------------------
	.section	.nv.constant0._ZN7cutlass13device_kernelIN5flash11enable_sm90INS1_16FlashAttnFwdSm90INS1_25CollectiveMainloopFwdSm90ILi2EN4cute5tupleIJNS5_1CILi1EEES8_S8_EEENS6_IJNS7_ILi64EEESA_SA_EEELi512ENS_6half_tEfNS_4arch4Sm90ELb0ELb1ELb1ELb1ELb0ELb1ELb0ELb0ELb0ELb0ELb0ELb0EEENS1_21CollectiveEpilogueFwdINS6_IJSA_NS7_ILi512EEESA_EEES9_SC_SE_Li256ELb1ELb0ELb0ELb0EEENS1_36VarlenDynamicPersistentTileSchedulerILi64ELi64ELi256ELi32ELb0ELb0ELb1ELb1ELb0ELb1EEEEEEEEEvNT_6ParamsE,"a",@progbits
	.sectionflags	@""
	.align	4
.nv.constant0._ZN7cutlass13device_kernelIN5flash11enable_sm90INS1_16FlashAttnFwdSm90INS1_25CollectiveMainloopFwdSm90ILi2EN4cute5tupleIJNS5_1CILi1EEES8_S8_EEENS6_IJNS7_ILi64EEESA_SA_EEELi512ENS_6half_tEfNS_4arch4Sm90ELb0ELb1ELb1ELb1ELb0ELb1ELb0ELb0ELb0ELb0ELb0ELb0EEENS1_21CollectiveEpilogueFwdINS6_IJSA_NS7_ILi512EEESA_EEES9_SC_SE_Li256ELb1ELb0ELb0ELb0EEENS1_36VarlenDynamicPersistentTileSchedulerILi64ELi64ELi256ELi32ELb0ELb0ELb1ELb1ELb0ELb1EEEEEEEEEvNT_6ParamsE:
	.zero		3200


//--------------------- .nv.constant0._ZN7cutlass13device_kernelIN5flash11enable_sm90INS1_16FlashAttnFwdSm90INS1_25CollectiveMainloopFwdSm90ILi2EN4cute5tupleIJNS5_1CILi1EEES8_S8_EEENS6_IJNS7_ILi64EEESA_SA_EEELi512ENS_6half_tEfNS_4arch4Sm90ELb0ELb1ELb1ELb1ELb0ELb0ELb1ELb0ELb0ELb0ELb0ELb0EEENS1_21CollectiveEpilogueFwdINS6_IJSA_NS7_ILi512EEESA_EEES9_SC_SE_Li256ELb1ELb0ELb0ELb0EEENS1_36VarlenDynamicPersistentTileSchedulerILi64ELi64ELi256ELi32ELb0ELb0ELb1ELb1ELb0ELb1EEEEEEEEEvNT_6ParamsE --------------------------
	.section	.nv.constant0._ZN7cutlass13device_kernelIN5flash11enable_sm90INS1_16FlashAttnFwdSm90INS1_25CollectiveMainloopFwdSm90ILi2EN4cute5tupleIJNS5_1CILi1EEES8_S8_EEENS6_IJNS7_ILi64EEESA_SA_EEELi512ENS_6half_tEfNS_4arch4Sm90ELb0ELb1ELb1ELb1ELb0ELb0ELb1ELb0ELb0ELb0ELb0ELb0EEENS1_21CollectiveEpilogueFwdINS6_IJSA_NS7_ILi512EEESA_EEES9_SC_SE_Li256ELb1ELb0ELb0ELb0EEENS1_36VarlenDynamicPersistentTileSchedulerILi64ELi64ELi256ELi32ELb0ELb0ELb1ELb1ELb0ELb1EEEEEEEEEvNT_6ParamsE,"a",@progbits
	.sectionflags	@""
	.align	4
.nv.constant0._ZN7cutlass13device_kernelIN5flash11enable_sm90INS1_16FlashAttnFwdSm90INS1_25CollectiveMainloopFwdSm90ILi2EN4cute5tupleIJNS5_1CILi1EEES8_S8_EEENS6_IJNS7_ILi64EEESA_SA_EEELi512ENS_6half_tEfNS_4arch4Sm90ELb0ELb1ELb1ELb1ELb0ELb0ELb1ELb0ELb0ELb0ELb0ELb0EEENS1_21CollectiveEpilogueFwdINS6_IJSA_NS7_ILi512EEESA_EEES9_SC_SE_Li256ELb1ELb0ELb0ELb0EEENS1_36VarlenDynamicPersistentTileSchedulerILi64ELi64ELi256ELi32ELb0ELb0ELb1ELb1ELb0ELb1EEEEEEEEEvNT_6ParamsE:
	.zero		3456


//--------------------- .nv.constant0._ZN7cutlass13device_kernelIN5flash11enable_sm90INS1_16FlashAttnFwdSm90INS1_25CollectiveMainloopFwdSm90ILi2EN4cute5tupleIJNS5_1CILi1EEES8_S8_EEENS6_IJNS7_ILi64EEESA_SA_EEELi512ENS_6half_tEfNS_4arch4Sm90ELb0ELb1ELb1ELb1ELb0ELb1ELb1ELb0ELb0ELb0ELb0ELb0EEENS1_21CollectiveEpilogueFwdINS6_IJSA_NS7_ILi512EEESA_EEES9_SC_SE_Li256ELb1ELb0ELb0ELb0EEENS1_36VarlenDynamicPersistentTileSchedulerILi64ELi64ELi256ELi32ELb0ELb0ELb1ELb1ELb0ELb1EEEEEEEEEvNT_6ParamsE --------------------------
	.section	.nv.constant0._ZN7cutlass13device_kernelIN5flash11enable_sm90INS1_16FlashAttnFwdSm90INS1_25CollectiveMainloopFwdSm90ILi2EN4cute5tupleIJNS5_1CILi1EEES8_S8_EEENS6_IJNS7_ILi64EEESA_SA_EEELi512ENS_6half_tEfNS_4arch4Sm90ELb0ELb1ELb1ELb1ELb0ELb1ELb1ELb0ELb0ELb0ELb0ELb0EEENS1_21CollectiveEpilogueFwdINS6_IJSA_NS7_ILi512EEESA_EEES9_SC_SE_Li256ELb1ELb0ELb0ELb0EEENS1_36VarlenDynamicPersistentTileSchedulerILi64ELi64ELi256ELi32ELb0ELb0ELb1ELb1ELb0ELb1EEEEEEEEEvNT_6ParamsE,"a",@progbits
	.sectionflags	@""
	.align	4
.nv.constant0._ZN7cutlass13device_kernelIN5flash11enable_sm90INS1_16FlashAttnFwdSm90INS1_25CollectiveMainloopFwdSm90ILi2EN4cute5tupleIJNS5_1CILi1EEES8_S8_EEENS6_IJNS7_ILi64EEESA_SA_EEELi512ENS_6half_tEfNS_4arch4Sm90ELb0ELb1ELb1ELb1ELb0ELb1ELb1ELb0ELb0ELb0ELb0ELb0EEENS1_21CollectiveEpilogueFwdINS6_IJSA_NS7_ILi512EEESA_EEES9_SC_SE_Li256ELb1ELb0ELb0ELb0EEENS1_36VarlenDynamicPersistentTileSchedulerILi64ELi64ELi256ELi32ELb0ELb0ELb1ELb1ELb0ELb1EEEEEEEEEvNT_6ParamsE:
	.zero		3456


//--------------------- .nv.constant0._ZN7cutlass13device_kernelIN5flash11enable_sm90INS1_16FlashAttnFwdSm90INS1_25CollectiveMainloopFwdSm90ILi2EN4cute5tupleIJNS5_1CILi1EEES8_S8_EEENS6_IJNS7_ILi64EEESA_SA_EEELi512ENS_6half_tEfNS_4arch4Sm90ELb1ELb0ELb1ELb0ELb0ELb0ELb0ELb0ELb0ELb0ELb0ELb0EEENS1_21CollectiveEpilogueFwdINS6_IJSA_NS7_ILi512EEESA_EEES9_SC_SE_Li256ELb0ELb0ELb0ELb0EEENS1_30DynamicPersistentTileSchedulerILi256ELi32ELb0ELb0ELb1EEEEEEEEEvNT_6ParamsE --------------------------
	.section	.nv.constant0._ZN7cutlass13device_kernelIN5flash11enable_sm90INS1_16FlashAttnFwdSm90INS1_25CollectiveMainloopFwdSm90ILi2EN4cute5tupleIJNS5_1CILi1EEES8_S8_EEENS6_IJNS7_ILi64EEESA_SA_EEELi512ENS_6half_tEfNS_4arch4Sm90ELb1ELb0ELb1ELb0ELb0ELb0ELb0ELb0ELb0ELb0ELb0ELb0EEENS1_21CollectiveEpilogueFwdINS6_IJSA_NS7_ILi512EEESA_EEES9_SC_SE_Li256ELb0ELb0ELb0ELb0EEENS1_30DynamicPersistentTileSchedulerILi256ELi32ELb0ELb0ELb1EEEEEEEEEvNT_6ParamsE,"a",@progbits
	.sectionflags	@""
	.align	4
.nv.constant0._ZN7cutlass13device_kernelIN5flash11enable_sm90INS1_16FlashAttnFwdSm90INS1_25CollectiveMainloopFwdSm90ILi2EN4cute5tupleIJNS5_1CILi1EEES8_S8_EEENS6_IJNS7_ILi64EEESA_SA_EEELi512ENS_6half_tEfNS_4arch4Sm90ELb1ELb0ELb1ELb0ELb0ELb0ELb0ELb0ELb0ELb0ELb0ELb0EEENS1_21CollectiveEpilogueFwdINS6_IJSA_NS7_ILi512EEESA_EEES9_SC_SE_Li256ELb0ELb0ELb0ELb0EEENS1_30DynamicPersistentTileSchedulerILi256ELi32ELb0ELb0ELb1EEEEEEEEEvNT_6ParamsE:
	.zero		3584


//--------------------- .nv.constant0._ZN7cutlass13device_kernelIN5flash11enable_sm90INS1_16FlashAttnFwdSm90INS1_25CollectiveMainloopFwdSm90ILi2EN4cute5tupleIJNS5_1CILi1EEES8_S8_EEENS6_IJNS7_ILi64EEESA_SA_EEELi512ENS_6half_tEfNS_4arch4Sm90ELb1ELb0ELb1ELb0ELb0ELb0ELb1ELb0ELb0ELb0ELb0ELb0EEENS1_21CollectiveEpilogueFwdINS6_IJSA_NS7_ILi512EEESA_EEES9_SC_SE_Li256ELb0ELb0ELb0ELb0EEENS1_30DynamicPersistentTileSchedulerILi256ELi32ELb0ELb0ELb1EEEEEEEEEvNT_6ParamsE --------------------------
	.section	.nv.constant0._ZN7cutlass13device_kernelIN5flash11enable_sm90INS1_16FlashAttnFwdSm90INS1_25CollectiveMainloopFwdSm90ILi2EN4cute5tupleIJNS5_1CILi1EEES8_S8_EEENS6_IJNS7_ILi64EEESA_SA_EEELi512ENS_6half_tEfNS_4arch4Sm90ELb1ELb0ELb1ELb0ELb0ELb0ELb1ELb0ELb0ELb0ELb0ELb0EEENS1_21CollectiveEpilogueFwdINS6_IJSA_NS7_ILi512EEESA_EEES9_SC_SE_Li256ELb0ELb0ELb0ELb0EEENS1_30DynamicPersistentTileSchedulerILi256ELi32ELb0ELb0ELb1EEEEEEEEEvNT_6ParamsE,"a",@progbits
	.sectionflags	@""
	.align	4
.nv.constant0._ZN7cutlass13device_kernelIN5flash11enable_sm90INS1_16FlashAttnFwdSm90INS1_25CollectiveMainloopFwdSm90ILi2EN4cute5tupleIJNS5_1CILi1EEES8_S8_EEENS6_IJNS7_ILi64EEESA_SA_EEELi512ENS_6half_tEfNS_4arch4Sm90ELb1ELb0ELb1ELb0ELb0ELb0ELb1ELb0ELb0ELb0ELb0ELb0EEENS1_21CollectiveEpilogueFwdINS6_IJSA_NS7_ILi512EEESA_EEES9_SC_SE_Li256ELb0ELb0ELb0ELb0EEENS1_30DynamicPersistentTileSchedulerILi256ELi32ELb0ELb0ELb1EEEEEEEEEvNT_6ParamsE:
	.zero		3840


//--------------------- .nv.constant0._ZN7cutlass13device_kernelIN5flash11enable_sm90INS1_16FlashAttnFwdSm90INS1_25CollectiveMainloopFwdSm90ILi2EN4cute5tupleIJNS5_1CILi1EEES8_S8_EEENS6_IJNS7_ILi64EEESA_SA_EEELi512ENS_6half_tEfNS_4arch4Sm90ELb1ELb0ELb1ELb1ELb0ELb0ELb0ELb0ELb0ELb0ELb0ELb0EEENS1_21CollectiveEpilogueFwdINS6_IJSA_NS7_ILi512EEESA_EEES9_SC_SE_Li256ELb1ELb0ELb0ELb0EEENS1_36VarlenDynamicPersistentTileSchedulerILi64ELi64ELi256ELi32ELb0ELb0ELb1ELb1ELb1ELb1EEEEEEEEEvNT_6ParamsE --------------------------
	.section	.nv.constant0._ZN7cutlass13device_kernelIN5flash11enable_sm90INS1_16FlashAttnFwdSm90INS1_25CollectiveMainloopFwdSm90ILi2EN4cute5tupleIJNS5_1CILi1EEES8_S8_EEENS6_IJNS7_ILi64EEESA_SA_EEELi512ENS_6half_tEfNS_4arch4Sm90ELb1ELb0ELb1ELb1ELb0ELb0ELb0ELb0ELb0ELb0ELb0ELb0EEENS1_21CollectiveEpilogueFwdINS6_IJSA_NS7_ILi512EEESA_EEES9_SC_SE_Li256ELb1ELb0ELb0ELb0EEENS1_36VarlenDynamicPersistentTileSchedulerILi64ELi64ELi256ELi32ELb0ELb0ELb1ELb1ELb1ELb1EEEEEEEEEvNT_6ParamsE,"a",@progbits
	.sectionflags	@""
	.align	4
.nv.constant0._ZN7cutlass13device_kernelIN5flash11enable_sm90INS1_16FlashAttnFwdSm90INS1_25CollectiveMainloopFwdSm90ILi2EN4cute5tupleIJNS5_1CILi1EEES8_S8_EEENS6_IJNS7_ILi64EEESA_SA_EEELi512ENS_6half_tEfNS_4arch4Sm90ELb1ELb0ELb1ELb1ELb0ELb0ELb0ELb0ELb0ELb0ELb0ELb0EEENS1_21CollectiveEpilogueFwdINS6_IJSA_NS7_ILi512EEESA_EEES9_SC_SE_Li256ELb1ELb0ELb0ELb0EEENS1_36VarlenDynamicPersistentTileSchedulerILi64ELi64ELi256ELi32ELb0ELb0ELb1ELb1ELb1ELb1EEEEEEEEEvNT_6ParamsE:
	.zero		3200


//--------------------- .nv.constant0._ZN7cutlass13device_kernelIN5flash11enable_sm90INS1_16FlashAttnFwdSm90INS1_25CollectiveMainloopFwdSm90ILi2EN4cute5tupleIJNS5_1CILi1EEES8_S8_EEENS6_IJNS7_ILi64EEESA_SA_EEELi512ENS_6half_tEfNS_4arch4Sm90ELb1ELb0ELb1ELb1ELb0ELb1ELb0ELb0ELb0ELb0ELb0ELb0EEENS1_21CollectiveEpilogueFwdINS6_IJSA_NS7_ILi512EEESA_EEES9_SC_SE_Li256ELb1ELb0ELb0ELb0EEENS1_36VarlenDynamicPersistentTileSchedulerILi64ELi64ELi256ELi32ELb0ELb0ELb1ELb1ELb1ELb1EEEEEEEEEvNT_6ParamsE --------------------------
	.section	.nv.constant0._ZN7cutlass13device_kernelIN5flash11enable_sm90INS1_16FlashAttnFwdSm90INS1_25CollectiveMainloopFwdSm90ILi2EN4cute5tupleIJNS5_1CILi1EEES8_S8_EEENS6_IJNS7_ILi64EEESA_SA_EEELi512ENS_6half_tEfNS_4arch4Sm90ELb1ELb0ELb1ELb1ELb0ELb1ELb0ELb0ELb0ELb0ELb0ELb0EEENS1_21CollectiveEpilogueFwdINS6_IJSA_NS7_ILi512EEESA_EEES9_SC_SE_Li256ELb1ELb0ELb0ELb0EEENS1_36VarlenDynamicPersistentTileSchedulerILi64ELi64ELi256ELi32ELb0ELb0ELb1ELb1ELb1ELb1EEEEEEEEEvNT_6ParamsE,"a",@progbits
	.sectionflags	@""
	.align	4
.nv.constant0._ZN7cutlass13device_kernelIN5flash11enable_sm90INS1_16FlashAttnFwdSm90INS1_25CollectiveMainloopFwdSm90ILi2EN4cute5tupleIJNS5_1CILi1EEES8_S8_EEENS6_IJNS7_ILi64EEESA_SA_EEELi512ENS_6half_tEfNS_4arch4Sm90ELb1ELb0ELb1ELb1ELb0ELb1ELb0ELb0ELb0ELb0ELb0ELb0EEENS1_21CollectiveEpilogueFwdINS6_IJSA_NS7_ILi512EEESA_EEES9_SC_SE_Li256ELb1ELb0ELb0ELb0EEENS1_36VarlenDynamicPersistentTileSchedulerILi64ELi64ELi256ELi32ELb0ELb0ELb1ELb1ELb1ELb1EEEEEEEEEvNT_6ParamsE:
	.zero		3200


//--------------------- .nv.constant0._ZN7cutlass13device_kernelIN5flash11enable_sm90INS1_16FlashAttnFwdSm90INS1_25CollectiveMainloopFwdSm90ILi2EN4cute5tupleIJNS5_1CILi1EEES8_S8_EEENS6_IJNS7_ILi64EEESA_SA_EEELi512ENS_6half_tEfNS_4arch4Sm90ELb1ELb0ELb1ELb1ELb0ELb0ELb1ELb0ELb0ELb0ELb0ELb0EEENS1_21CollectiveEpilogueFwdINS6_IJSA_NS7_ILi512EEESA_EEES9_SC_SE_Li256ELb1ELb0ELb0ELb0EEENS1_36VarlenDynamicPersistentTileSchedulerILi64ELi64ELi256ELi32ELb0ELb0ELb1ELb1ELb1ELb1EEEEEEEEEvNT_6ParamsE --------------------------
	.section	.nv.constant0._ZN7cutlass13device_kernelIN5flash11enable_sm90INS1_16FlashAttnFwdSm90INS1_25CollectiveMainloopFwdSm90ILi2EN4cute5tupleIJNS5_1CILi1EEES8_S8_EEENS6_IJNS7_ILi64EEESA_SA_EEELi512ENS_6half_tEfNS_4arch4Sm90ELb1ELb0ELb1ELb1ELb0ELb0ELb1ELb0ELb0ELb0ELb0ELb0EEENS1_21CollectiveEpilogueFwdINS6_IJSA_NS7_ILi512EEESA_EEES9_SC_SE_Li256ELb1ELb0ELb0ELb0EEENS1_36VarlenDynamicPersistentTileSchedulerILi64ELi64ELi256ELi32ELb0ELb0ELb1ELb1ELb1ELb1EEEEEEEEEvNT_6ParamsE,"a",@progbits
	.sectionflags	@""
	.align	4
.nv.constant0._ZN7cutlass13device_kernelIN5flash11enable_sm90INS1_16FlashAttnFwdSm90INS1_25CollectiveMainloopFwdSm90ILi2EN4cute5tupleIJNS5_1CILi1EEES8_S8_EEENS6_IJNS7_ILi64EEESA_SA_EEELi512ENS_6half_tEfNS_4arch4Sm90ELb1ELb0ELb1ELb1ELb0ELb0ELb1ELb0ELb0ELb0ELb0ELb0EEENS1_21CollectiveEpilogueFwdINS6_IJSA_NS7_ILi512EEESA_EEES9_SC_SE_Li256ELb1ELb0ELb0ELb0EEENS1_36VarlenDynamicPersistentTileSchedulerILi64ELi64ELi256ELi32ELb0ELb0ELb1ELb1ELb1ELb1EEEEEEEEEvNT_6ParamsE:
	.zero		3456


//--------------------- .nv.constant0._ZN7cutlass13device_kernelIN5flash11enable_sm90INS1_16FlashAttnFwdSm90INS1_25CollectiveMainloopFwdSm90ILi2EN4cute5tupleIJNS5_1CILi1EEES8_S8_EEENS6_IJNS7_ILi64EEESA_SA_EEELi512ENS_6half_tEfNS_4arch4Sm90ELb1ELb0ELb1ELb1ELb0ELb1ELb1ELb0ELb0ELb0ELb0ELb0EEENS1_21CollectiveEpilogueFwdINS6_IJSA_NS7_ILi512EEESA_EEES9_SC_SE_Li256ELb1ELb0ELb0ELb0EEENS1_36VarlenDynamicPersistentTileSchedulerILi64ELi64ELi256ELi32ELb0ELb0ELb1ELb1ELb1ELb1EEEEEEEEEvNT_6ParamsE --------------------------
	.section	.nv.constant0._ZN7cutlass13device_kernelIN5flash11enable_sm90INS1_16FlashAttnFwdSm90INS1_25CollectiveMainloopFwdSm90ILi2EN4cute5tupleIJNS5_1CILi1EEES8_S8_EEENS6_IJNS7_ILi64EEESA_SA_EEELi512ENS_6half_tEfNS_4arch4Sm90ELb1ELb0ELb1ELb1ELb0ELb1ELb1ELb0ELb0ELb0ELb0ELb0EEENS1_21CollectiveEpilogueFwdINS6_IJSA_NS7_ILi512EEESA_EEES9_SC_SE_Li256ELb1ELb0ELb0ELb0EEENS1_36VarlenDynamicPersistentTileSchedulerILi64ELi64ELi256ELi32ELb0ELb0ELb1ELb1ELb1ELb1EEEEEEEEEvNT_6ParamsE,"a",@progbits
	.sectionflags	@""
	.align	4
.nv.constant0._ZN7cutlass13device_kernelIN5flash11enable_sm90INS1_16FlashAttnFwdSm90INS1_25CollectiveMainloopFwdSm90ILi2EN4cute5tupleIJNS5_1CILi1EEES8_S8_EEENS6_IJNS7_ILi64EEESA_SA_EEELi512ENS_6half_tEfNS_4arch4Sm90ELb1ELb0ELb1ELb1ELb0ELb1ELb1ELb0ELb0ELb0ELb0ELb0EEENS1_21CollectiveEpilogueFwdINS6_IJSA_NS7_ILi512EEESA_EEES9_SC_SE_Li256ELb1ELb0ELb0ELb0EEENS1_36VarlenDynamicPersistentTileSchedulerILi64ELi64ELi256ELi32ELb0ELb0ELb1ELb1ELb1ELb1EEEEEEEEEvNT_6ParamsE:
	.zero		3456


//--------------------- .nv.constant0._ZN7cutlass13device_kernelIN5flash11enable_sm90INS1_16FlashAttnFwdSm90INS1_25CollectiveMainloopFwdSm90ILi2EN4cute5tupleIJNS5_1CILi1EEES8_S8_EEENS6_IJNS7_ILi128EEENS7_ILi96EEENS7_ILi64EEEEEELi256ENS_6half_tEfNS_4arch4Sm90ELb0ELb0ELb1ELb0ELb0ELb0ELb0ELb1ELb0ELb0ELb0ELb0EEENS1_21CollectiveEpilogueFwdINS6_IJSA_NS7_ILi256EEESB_EEES9_SE_SG_Li256ELb0ELb0ELb0ELb0EEENS1_29StaticPersistentTileSchedulerILb0EEEEEEEEEvNT_6ParamsE --------------------------
	.section	.nv.constant0._ZN7cutlass13device_kernelIN5flash11enable_sm90INS1_16FlashAttnFwdSm90INS1_25CollectiveMainloopFwdSm90ILi2EN4cute5tupleIJNS5_1CILi1EEES8_S8_EEENS6_IJNS7_ILi128EEENS7_ILi96EEENS7_ILi64EEEEEELi256ENS_6half_tEfNS_4arch4Sm90ELb0ELb0ELb1ELb0ELb0ELb0ELb0ELb1ELb0ELb0ELb0ELb0EEENS1_21CollectiveEpilogueFwdINS6_IJSA_NS7_ILi256EEESB_EEES9_SE_SG_Li256ELb0ELb0ELb0ELb0EEENS1_29StaticPersistentTileSchedulerILb0EEEEEEEEEvNT_6ParamsE,"a",@progbits
	.sectionflags	@""
	.align	4
.nv.constant0._ZN7cutlass13device_kernelIN5flash11enable_sm90INS1_16FlashAttnFwdSm90INS1_25CollectiveMainloopFwdSm90ILi2EN4cute5tupleIJNS5_1CILi1EEES8_S8_EEENS6_IJNS7_ILi128EEENS7_ILi96EEENS7_ILi64EEEEEELi256ENS_6half_tEfNS_4arch4Sm90ELb0ELb0ELb1ELb0ELb0ELb0ELb0ELb1ELb0ELb0ELb0ELb0EEENS1_21CollectiveEpilogueFwdINS6_IJSA_NS7_ILi256EEESB_EEES9_SE_SG_Li256ELb0ELb0ELb0ELb0EEENS1_29StaticPersistentTileSchedulerILb0EEEEEEEEEvNT_6ParamsE:
	.zero		3584


//--------------------- .nv.constant0._ZN7cutlass13device_kernelIN5flash11enable_sm90INS1_16FlashAttnFwdSm90INS1_25CollectiveMainloopFwdSm90ILi2EN4cute5tupleIJNS5_1CILi1EEES8_S8_EEENS6_IJNS7_ILi128EEENS7_ILi96EEENS7_ILi64EEEEEELi256ENS_6half_tEfNS_4arch4Sm90ELb0ELb0ELb1ELb0ELb0ELb0ELb1ELb1ELb0ELb0ELb0ELb0EEENS1_21CollectiveEpilogueFwdINS6_IJSA_NS7_ILi256EEESB_EEES9_SE_SG_Li256ELb0ELb0ELb0ELb0EEENS1_29StaticPersistentTileSchedulerILb0EEEEEEEEEvNT_6ParamsE --------------------------
	.section	.nv.constant0._ZN7cutlass13device_kernelIN5flash11enable_sm90INS1_16FlashAttnFwdSm90INS1_25CollectiveMainloopFwdSm90ILi2EN4cute5tupleIJNS5_1CILi1EEES8_S8_EEENS6_IJNS7_ILi128EEENS7_ILi96EEENS7_ILi64EEEEEELi256ENS_6half_tEfNS_4arch4Sm90ELb0ELb0ELb1ELb0ELb0ELb0ELb1ELb1ELb0ELb0ELb0ELb0EEENS1_21CollectiveEpilogueFwdINS6_IJSA_NS7_ILi256EEESB_EEES9_SE_SG_Li256ELb0ELb0ELb0ELb0EEENS1_29StaticPersistentTileSchedulerILb0EEEEEEEEEvNT_6ParamsE,"a",@progbits
	.sectionflags	@""
	.align	4
.nv.constant0._ZN7cutlass13device_kernelIN5flash11enable_sm90INS1_16FlashAttnFwdSm90INS1_25CollectiveMainloopFwdSm90ILi2EN4cute5tupleIJNS5_1CILi1EEES8_S8_EEENS6_IJNS7_ILi128EEENS7_ILi96EEENS7_ILi64EEEEEELi256ENS_6half_tEfNS_4arch4Sm90ELb0ELb0ELb1ELb0ELb0ELb0ELb1ELb1ELb0ELb0ELb0ELb0EEENS1_21CollectiveEpilogueFwdINS6_IJSA_NS7_ILi256EEESB_EEES9_SE_SG_Li256ELb0ELb0ELb0ELb0EEENS1_29StaticPersistentTileSchedulerILb0EEEEEEEEEvNT_6ParamsE:
	.zero		3840


//--------------------- .nv.constant0._ZN7cutlass13device_kernelIN5flash11enable_sm90INS1_16FlashAttnFwdSm90INS1_25CollectiveMainloopFwdSm90ILi2EN4cute5tupleIJNS5_1CILi1EEES8_S8_EEENS6_IJNS7_ILi128EEENS7_ILi96EEENS7_ILi64EEEEEELi256ENS_6half_tEfNS_4arch4Sm90ELb0ELb0ELb1ELb1ELb0ELb0ELb0ELb1ELb0ELb0ELb0ELb0EEENS1_21CollectiveEpilogueFwdINS6_IJSA_NS7_ILi256EEESB_EEES9_SE_SG_Li256ELb1ELb0ELb0ELb0EEENS1_36VarlenDynamicPersistentTileSchedulerILi128ELi96ELi256ELi32ELb0ELb0ELb1ELb0ELb1ELb1EEEEEEEEEvNT_6ParamsE --------------------------
	.section	.nv.constant0._ZN7cutlass13device_kernelIN5flash11enable_sm90INS1_16FlashAttnFwdSm90INS1_25CollectiveMainloopFwdSm90ILi2EN4cute5tupleIJNS5_1CILi1EEES8_S8_EEENS6_IJNS7_ILi128EEENS7_ILi96EEENS7_ILi64EEEEEELi256ENS_6half_tEfNS_4arch4Sm90ELb0ELb0ELb1ELb1ELb0ELb0ELb0ELb1ELb0ELb0ELb0ELb0EEENS1_21CollectiveEpilogueFwdINS6_IJSA_NS7_ILi256EEESB_EEES9_SE_SG_Li256ELb1ELb0ELb0ELb0EEENS1_36VarlenDynamicPersistentTileSchedulerILi128ELi96ELi256ELi32ELb0ELb0ELb1ELb0ELb1ELb1EEEEEEEEEvNT_6ParamsE,"a",@progbits
	.sectionflags	@""
	.align	4
.nv.constant0._ZN7cutlass13device_kernelIN5flash11enable_sm90INS1_16FlashAttnFwdSm90INS1_25CollectiveMainloopFwdSm90ILi2EN4cute5tupleIJNS5_1CILi1EEES8_S8_EEENS6_IJNS7_ILi128EEENS7_ILi96EEENS7_ILi64EEEEEELi256ENS_6half_tEfNS_4arch4Sm90ELb0ELb0ELb1ELb1ELb0ELb0ELb0ELb1ELb0ELb0ELb0ELb0EEENS1_21CollectiveEpilogueFwdINS6_IJSA_NS7_ILi256EEESB_EEES9_SE_SG_Li256ELb1ELb0ELb0ELb0EEENS1_36VarlenDynamicPersistentTileSchedulerILi128ELi96ELi256ELi32ELb0ELb0ELb1ELb0ELb1ELb1EEEEEEEEEvNT_6ParamsE:
	.zero		3200


//--------------------- .nv.constant0._ZN7cutlass13device_kernelIN5flash11enable_sm90INS1_16FlashAttnFwdSm90INS1_25CollectiveMainloopFwdSm90ILi2EN4cute5tupleIJNS5_1CILi1EEES8_S8_EEENS6_IJNS7_ILi128EEENS7_ILi96EEENS7_ILi64EEEEEELi256ENS_6half_tEfNS_4arch4Sm90ELb0ELb0ELb1ELb1ELb0ELb1ELb0ELb1ELb0ELb0ELb0ELb0EEENS1_21CollectiveEpilogueFwdINS6_IJSA_NS7_ILi256EEESB_EEES9_SE_SG_Li256ELb1ELb0ELb0ELb0EEENS1_36VarlenDynamicPersistentTileSchedulerILi128ELi96ELi256ELi32ELb0ELb0ELb1ELb0ELb1ELb1EEEEEEEEEvNT_6ParamsE --------------------------
	.section	.nv.constant0._ZN7cutlass13device_kernelIN5flash11enable_sm90INS1_16FlashAttnFwdSm90INS1_25CollectiveMainloopFwdSm90ILi2EN4cute5tupleIJNS5_1CILi1EEES8_S8_EEENS6_IJNS7_ILi128EEENS7_ILi96EEENS7_ILi64EEEEEELi256ENS_6half_tEfNS_4arch4Sm90ELb0ELb0ELb1ELb1ELb0ELb1ELb0ELb1ELb0ELb0ELb0ELb0EEENS1_21CollectiveEpilogueFwdINS6_IJSA_NS7_ILi256EEESB_EEES9_SE_SG_Li256ELb1ELb0ELb0ELb0EEENS1_36VarlenDynamicPersistentTileSchedulerILi128ELi96ELi256ELi32ELb0ELb0ELb1ELb0ELb1ELb1EEEEEEEEEvNT_6ParamsE,"a",@progbits
	.sectionflags	@""
	.align	4
.nv.constant0._ZN7cutlass13device_kernelIN5flash11enable_sm90INS1_16FlashAttnFwdSm90INS1_25CollectiveMainloopFwdSm90ILi2EN4cute5tupleIJNS5_1CILi1EEES8_S8_EEENS6_IJNS7_ILi128EEENS7_ILi96EEENS7_ILi64EEEEEELi256ENS_6half_tEfNS_4arch4Sm90ELb0ELb0ELb1ELb1ELb0ELb1ELb0ELb1ELb0ELb0ELb0ELb0EEENS1_21CollectiveEpilogueFwdINS6_IJSA_NS7_ILi256EEESB_EEES9_SE_SG_Li256ELb1ELb0ELb0ELb0EEENS1_36VarlenDynamicPersistentTileSchedulerILi128ELi96ELi256ELi32ELb0ELb0ELb1ELb0ELb1ELb1EEEEEEEEEvNT_6ParamsE:
	.zero		3200


//--------------------- .nv.constant0._ZN7cutlass13device_kernelIN5flash11enable_sm90INS1_16FlashAttnFwdSm90INS1_25CollectiveMainloopFwdSm90ILi2EN4cute5tupleIJNS5_1CILi1EEES8_S8_EEENS6_IJNS7_ILi128EEENS7_ILi96EEENS7_ILi64EEEEEELi256ENS_6half_tEfNS_4arch4Sm90ELb0ELb0ELb1ELb1ELb0ELb0ELb1ELb1ELb0ELb0ELb0ELb0EEENS1_21CollectiveEpilogueFwdINS6_IJSA_NS7_ILi256EEESB_EEES9_SE_SG_Li256ELb1ELb0ELb0ELb0EEENS1_36VarlenDynamicPersistentTileSchedulerILi128ELi96ELi256ELi32ELb0ELb0ELb1ELb0ELb1ELb1EEEEEEEEEvNT_6ParamsE --------------------------
	.section	.nv.constant0._ZN7cutlass13device_kernelIN5flash11enable_sm90INS1_16FlashAttnFwdSm90INS1_25CollectiveMainloopFwdSm90ILi2EN4cute5tupleIJNS5_1CILi1EEES8_S8_EEENS6_IJNS7_ILi128EEENS7_ILi96EEENS7_ILi64EEEEEELi256ENS_6half_tEfNS_4arch4Sm90ELb0ELb0ELb1ELb1ELb0ELb0ELb1ELb1ELb0ELb0ELb0ELb0EEENS1_21CollectiveEpilogueFwdINS6_IJSA_NS7_ILi256EEESB_EEES9_SE_SG_Li256ELb1ELb0ELb0ELb0EEENS1_36VarlenDynamicPersistentTileSchedulerILi128ELi96ELi256ELi32ELb0ELb0ELb1ELb0ELb1ELb1EEEEEEEEEvNT_6ParamsE,"a",@progbits
	.sectionflags	@""
	.align	4
.nv.constant0._ZN7cutlass13device_kernelIN5flash11enable_sm90INS1_16FlashAttnFwdSm90INS1_25CollectiveMainloopFwdSm90ILi2EN4cute5tupleIJNS5_1CILi1EEES8_S8_EEENS6_IJNS7_ILi128EEENS7_ILi96EEENS7_ILi64EEEEEELi256ENS_6half_tEfNS_4arch4Sm90ELb0ELb0ELb1ELb1ELb0ELb0ELb1ELb1ELb0ELb0ELb0ELb0EEENS1_21CollectiveEpilogueFwdINS6_IJSA_NS7_ILi256EEESB_EEES9_SE_SG_Li256ELb1ELb0ELb0ELb0EEENS1_36VarlenDynamicPersistentTileSchedulerILi128ELi96ELi256ELi32ELb0ELb0ELb1ELb0ELb1ELb1EEEEEEEEEvNT_6ParamsE:
	.zero		3456


//--------------------- .nv.constant0._ZN7cutlass13device_kernelIN5flash11enable_sm90INS1_16FlashAttnFwdSm90INS1_25CollectiveMainloopFwdSm90ILi2EN4cute5tupleIJNS5_1CILi1EEES8_S8_EEENS6_IJNS7_ILi128EEENS7_ILi96EEENS7_ILi64EEEEEELi256ENS_6half_tEfNS_4arch4Sm90ELb0ELb0ELb1ELb1ELb0ELb1ELb1ELb1ELb0ELb0ELb0ELb0EEENS1_21CollectiveEpilogueFwdINS6_IJSA_NS7_ILi256EEESB_EEES9_SE_SG_Li256ELb1ELb0ELb0ELb0EEENS1_36VarlenDynamicPersistentTileSchedulerILi128ELi96ELi256ELi32ELb0ELb0ELb1ELb0ELb1ELb1EEEEEEEEEvNT_6ParamsE --------------------------
	.section	.nv.constant0._ZN7cutlass13device_kernelIN5flash11enable_sm90INS1_16FlashAttnFwdSm90INS1_25CollectiveMainloopFwdSm90ILi2EN4cute5tupleIJNS5_1CILi1EEES8_S8_EEENS6_IJNS7_ILi128EEENS7_ILi96EEENS7_ILi64EEEEEELi256ENS_6half_tEfNS_4arch4Sm90ELb0ELb0ELb1ELb1ELb0ELb1ELb1ELb1ELb0ELb0ELb0ELb0EEENS1_21CollectiveEpilogueFwdINS6_IJSA_NS7_ILi256EEESB_EEES9_SE_SG_Li256ELb1ELb0ELb0ELb0EEENS1_36VarlenDynamicPersistentTileSchedulerILi128ELi96ELi256ELi32ELb0ELb0ELb1ELb0ELb1ELb1EEEEEEEEEvNT_6ParamsE,"a",@progbits
	.sectionflags	@""
	.align	4
.nv.constant0._ZN7cutlass13device_kernelIN5flash11enable_sm90INS1_16FlashAttnFwdSm90INS1_25CollectiveMainloopFwdSm90ILi2EN4cute5tupleIJNS5_1CILi1EEES8_S8_EEENS6_IJNS7_ILi128EEENS7_ILi96EEENS7_ILi64EEEEEELi256ENS_6half_tEfNS_4arch4Sm90ELb0ELb0ELb1ELb1ELb0ELb1ELb1ELb1ELb0ELb0ELb0ELb0EEENS1_21CollectiveEpilogueFwdINS6_IJSA_NS7_ILi256EEESB_EEES9_SE_SG_Li256ELb1ELb0ELb0ELb0EEENS1_36VarlenDynamicPersistentTileSchedulerILi128ELi96ELi256ELi32ELb0ELb0ELb1ELb0ELb1ELb1EEEEEEEEEvNT_6ParamsE:
	.zero		3456


//--------------------- .nv.constant0._ZN7cutlass13device_kernelIN5flash11enable_sm90INS1_16FlashAttnFwdSm90INS1_25CollectiveMainloopFwdSm90ILi2EN4cute5tupleIJNS5_1CILi1EEES8_S8_EEENS6_IJNS7_ILi128EEENS7_ILi96EEENS7_ILi64EEEEEELi256ENS_6half_tEfNS_4arch4Sm90ELb0ELb1ELb1ELb0ELb0ELb0ELb0ELb1ELb0ELb0ELb0ELb0EEENS1_21CollectiveEpilogueFwdINS6_IJSA_NS7_ILi256EEESB_EEES9_SE_SG_Li256ELb0ELb0ELb0ELb0EEENS1_30DynamicPersistentTileSchedulerILi256ELi32ELb0ELb0ELb1EEEEEEEEEvNT_6ParamsE --------------------------
	.section	.nv.constant0._ZN7cutlass13device_kernelIN5flash11enable_sm90INS1_16FlashAttnFwdSm90INS1_25CollectiveMainloopFwdSm90ILi2EN4cute5tupleIJNS5_1CILi1EEES8_S8_EEENS6_IJNS7_ILi128EEENS7_ILi96EEENS7_ILi64EEEEEELi256ENS_6half_tEfNS_4arch4Sm90ELb0ELb1ELb1ELb0ELb0ELb0ELb0ELb1ELb0ELb0ELb0ELb0EEENS1_21CollectiveEpilogueFwdINS6_IJSA_NS7_ILi256EEESB_EEES9_SE_SG_Li256ELb0ELb0ELb0ELb0EEENS1_30DynamicPersistentTileSchedulerILi256ELi32ELb0ELb0ELb1EEEEEEEEEvNT_6ParamsE,"a",@progbits
	.sectionflags	@""
	.align	4
.nv.constant0._ZN7cutlass13device_kernelIN5flash11enable_sm90INS1_16FlashAttnFwdSm90INS1_25CollectiveMainloopFwdSm90ILi2EN4cute5tupleIJNS5_1CILi1EEES8_S8_EEENS6_IJNS7_ILi128EEENS7_ILi96EEENS7_ILi64EEEEEELi256ENS_6half_tEfNS_4arch4Sm90ELb0ELb1ELb1ELb0ELb0ELb0ELb0ELb1ELb0ELb0ELb0ELb0EEENS1_21CollectiveEpilogueFwdINS6_IJSA_NS7_ILi256EEESB_EEES9_SE_SG_Li256ELb0ELb0ELb0ELb0EEENS1_30DynamicPersistentTileSchedulerILi256ELi32ELb0ELb0ELb1EEEEEEEEEvNT_6ParamsE:
	.zero		3584


//--------------------- .nv.constant0._ZN7cutlass13device_kernelIN5flash11enable_sm90INS1_16FlashAttnFwdSm90INS1_25CollectiveMainloopFwdSm90ILi2EN4cute5tupleIJNS5_1CILi1EEES8_S8_EEENS6_IJNS7_ILi128EEENS7_ILi96EEENS7_ILi64EEEEEELi256ENS_6half_tEfNS_4arch4Sm90ELb0ELb1ELb1ELb0ELb0ELb0ELb1ELb1ELb0ELb0ELb0ELb0EEENS1_21CollectiveEpilogueFwdINS6_IJSA_NS7_ILi256EEESB_EEES9_SE_SG_Li256ELb0ELb0ELb0ELb0EEENS1_30DynamicPersistentTileSchedulerILi256ELi32ELb0ELb0ELb1EEEEEEEEEvNT_6ParamsE --------------------------
	.section	.nv.constant0._ZN7cutlass13device_kernelIN5flash11enable_sm90INS1_16FlashAttnFwdSm90INS1_25CollectiveMainloopFwdSm90ILi2EN4cute5tupleIJNS5_1CILi1EEES8_S8_EEENS6_IJNS7_ILi128EEENS7_ILi96EEENS7_ILi64EEEEEELi256ENS_6half_tEfNS_4arch4Sm90ELb0ELb1ELb1ELb0ELb0ELb0ELb1ELb1ELb0ELb0ELb0ELb0EEENS1_21CollectiveEpilogueFwdINS6_IJSA_NS7_ILi256EEESB_EEES9_SE_SG_Li256ELb0ELb0ELb0ELb0EEENS1_30DynamicPersistentTileSchedulerILi256ELi32ELb0ELb0ELb1EEEEEEEEEvNT_6ParamsE,"a",@progbits
	.sectionflags	@""
	.align	4
.nv.constant0._ZN7cutlass13device_kernelIN5flash11enable_sm90INS1_16FlashAttnFwdSm90INS1_25CollectiveMainloopFwdSm90ILi2EN4cute5tupleIJNS5_1CILi1EEES8_S8_EEENS6_IJNS7_ILi128EEENS7_ILi96EEENS7_ILi64EEEEEELi256ENS_6half_tEfNS_4arch4Sm90ELb0ELb1ELb1ELb0ELb0ELb0ELb1ELb1ELb0ELb0ELb0ELb0EEENS1_21CollectiveEpilogueFwdINS6_IJSA_NS7_ILi256EEESB_EEES9_SE_SG_Li256ELb0ELb0ELb0ELb0EEENS1_30DynamicPersistentTileSchedulerILi256ELi32ELb0ELb0ELb1EEEEEEEEEvNT_6ParamsE:
	.zero		3840


//--------------------- .nv.constant0._ZN7cutlass13device_kernelIN5flash11enable_sm90INS1_16FlashAttnFwdSm90INS1_25CollectiveMainloopFwdSm90ILi2EN4cute5tupleIJNS5_1CILi1EEES8_S8_EEENS6_IJNS7_ILi128EEENS7_ILi96EEENS7_ILi64EEEEEELi256ENS_6half_tEfNS_4arch4Sm90ELb0ELb1ELb1ELb1ELb0ELb0ELb0ELb1ELb0ELb0ELb0ELb0EEENS1_21CollectiveEpilogueFwdINS6_IJSA_NS7_ILi256EEESB_EEES9_SE_SG_Li256ELb1ELb0ELb0ELb0EEENS1_36VarlenDynamicPersistentTileSchedulerILi128ELi96ELi256ELi32ELb0ELb0ELb1ELb1ELb0ELb1EEEEEEEEEvNT_6ParamsE --------------------------
	.section	.nv.constant0._ZN7cutlass13device_kernelIN5flash11enable_sm90INS1_16FlashAttnFwdSm90INS1_25CollectiveMainloopFwdSm90ILi2EN4cute5tupleIJNS5_1CILi1EEES8_S8_EEENS6_IJNS7_ILi128EEENS7_ILi96EEENS7_ILi64EEEEEELi256ENS_6half_tEfNS_4arch4Sm90ELb0ELb1ELb1ELb1ELb0ELb0ELb0ELb1ELb0ELb0ELb0ELb0EEENS1_21CollectiveEpilogueFwdINS6_IJSA_NS7_ILi256EEESB_EEES9_SE_SG_Li256ELb1ELb0ELb0ELb0EEENS1_36VarlenDynamicPersistentTileSchedulerILi128ELi96ELi256ELi32ELb0ELb0ELb1ELb1ELb0ELb1EEEEEEEEEvNT_6ParamsE,"a",@progbits
	.sectionflags	@""
	.align	4
.nv.constant0._ZN7cutlass13device_kernelIN5flash11enable_sm90INS1_16FlashAttnFwdSm90INS1_25CollectiveMainloopFwdSm90ILi2EN4cute5tupleIJNS5_1CILi1EEES8_S8_EEENS6_IJNS7_ILi128EEENS7_ILi96EEENS7_ILi64EEEEEELi256ENS_6half_tEfNS_4arch4Sm90ELb0ELb1ELb1ELb1ELb0ELb0ELb0ELb1ELb0ELb0ELb0ELb0EEENS1_21CollectiveEpilogueFwdINS6_IJSA_NS7_ILi256EEESB_EEES9_SE_SG_Li256ELb1ELb0ELb0ELb0EEENS1_36VarlenDynamicPersistentTileSchedulerILi128ELi96ELi256ELi32ELb0ELb0ELb1ELb1ELb0ELb1EEEEEEEEEvNT_6ParamsE:
	.zero		3200


//--------------------- .nv.constant0._ZN7cutlass13device_kernelIN5flash11enable_sm90INS1_16FlashAttnFwdSm90INS1_25CollectiveMainloopFwdSm90ILi2EN4cute5tupleIJNS5_1CILi1EEES8_S8_EEENS6_IJNS7_ILi128EEENS7_ILi96EEENS7_ILi64EEEEEELi256ENS_6half_tEfNS_4arch4Sm90ELb0ELb1ELb1ELb1ELb0ELb1ELb0ELb1ELb0ELb0ELb0ELb0EEENS1_21CollectiveEpilogueFwdINS6_IJSA_NS7_ILi256EEESB_EEES9_SE_SG_Li256ELb1ELb0ELb0ELb0EEENS1_36VarlenDynamicPersistentTileSchedulerILi128ELi96ELi256ELi32ELb0ELb0ELb1ELb1ELb0ELb1EEEEEEEEEvNT_6ParamsE --------------------------
	.section	.nv.constant0._ZN7cutlass13device_kernelIN5flash11enable_sm90INS1_16FlashAttnFwdSm90INS1_25CollectiveMainloopFwdSm90ILi2EN4cute5tupleIJNS5_1CILi1EEES8_S8_EEENS6_IJNS7_ILi128EEENS7_ILi96EEENS7_ILi64EEEEEELi256ENS_6half_tEfNS_4arch4Sm90ELb0ELb1ELb1ELb1ELb0ELb1ELb0ELb1ELb0ELb0ELb0ELb0EEENS1_21CollectiveEpilogueFwdINS6_IJSA_NS7_ILi256EEESB_EEES9_SE_SG_Li256ELb1ELb0ELb0ELb0EEENS1_36VarlenDynamicPersistentTileSchedulerILi128ELi96ELi256ELi32ELb0ELb0ELb1ELb1ELb0ELb1EEEEEEEEEvNT_6ParamsE,"a",@progbits
	.sectionflags	@""
	.align	4
.nv.constant0._ZN7cutlass13device_kernelIN5flash11enable_sm90INS1_16FlashAttnFwdSm90INS1_25CollectiveMainloopFwdSm90ILi2EN4cute5tupleIJNS5_1CILi1EEES8_S8_EEENS6_IJNS7_ILi128EEENS7_ILi96EEENS7_ILi64EEEEEELi256ENS_6half_tEfNS_4arch4Sm90ELb0ELb1ELb1ELb1ELb0ELb1ELb0ELb1ELb0ELb0ELb0ELb0EEENS1_21CollectiveEpilogueFwdINS6_IJSA_NS7_ILi256EEESB_EEES9_SE_SG_Li256ELb1ELb0ELb0ELb0EEENS1_36VarlenDynamicPersistentTileSchedulerILi128ELi96ELi256ELi32ELb0ELb0ELb1ELb1ELb0ELb1EEEEEEEEEvNT_6ParamsE:
	.zero		3200


//--------------------- .nv.constant0._ZN7cutlass13device_kernelIN5flash11enable_sm90INS1_16FlashAttnFwdSm90INS1_25CollectiveMainloopFwdSm90ILi2EN4cute5tupleIJNS5_1CILi1EEES8_S8_EEENS6_IJNS7_ILi128EEENS7_ILi96EEENS7_ILi64EEEEEELi256ENS_6half_tEfNS_4arch4Sm90ELb0ELb1ELb1ELb1ELb0ELb0ELb1ELb1ELb0ELb0ELb0ELb0EEENS1_21CollectiveEpilogueFwdINS6_IJSA_NS7_ILi256EEESB_EEES9_SE_SG_Li256ELb1ELb0ELb0ELb0EEENS1_36VarlenDynamicPersistentTileSchedulerILi128ELi96ELi256ELi32ELb0ELb0ELb1ELb1ELb0ELb1EEEEEEEEEvNT_6ParamsE --------------------------
	.section	.nv.constant0._ZN7cutlass13device_kernelIN5flash11enable_sm90INS1_16FlashAttnFwdSm90INS1_25CollectiveMainloopFwdSm90ILi2EN4cute5tupleIJNS5_1CILi1EEES8_S8_EEENS6_IJNS7_ILi128EEENS7_ILi96EEENS7_ILi64EEEEEELi256ENS_6half_tEfNS_4arch4Sm90ELb0ELb1ELb1ELb1ELb0ELb0ELb1ELb1ELb0ELb0ELb0ELb0EEENS1_21CollectiveEpilogueFwdINS6_IJSA_NS7_ILi256EEESB_EEES9_SE_SG_Li256ELb1ELb0ELb0ELb0EEENS1_36VarlenDynamicPersistentTileSchedulerILi128ELi96ELi256ELi32ELb0ELb0ELb1ELb1ELb0ELb1EEEEEEEEEvNT_6ParamsE,"a",@progbits
	.sectionflags	@""
	.align	4
.nv.constant0._ZN7cutlass13device_kernelIN5flash11enable_sm90INS1_16FlashAttnFwdSm90INS1_25CollectiveMainloopFwdSm90ILi2EN4cute5tupleIJNS5_1CILi1EEES8_S8_EEENS6_IJNS7_ILi128EEENS7_ILi96EEENS7_ILi64EEEEEELi256ENS_6half_tEfNS_4arch4Sm90ELb0ELb1ELb1ELb1ELb0ELb0ELb1ELb1ELb0ELb0ELb0ELb0EEENS1_21CollectiveEpilogueFwdINS6_IJSA_NS7_ILi256EEESB_EEES9_SE_SG_Li256ELb1ELb0ELb0ELb0EEENS1_36VarlenDynamicPersistentTileSchedulerILi128ELi96ELi256ELi32ELb0ELb0ELb1ELb1ELb0ELb1EEEEEEEEEvNT_6ParamsE:
	.zero		3456


//--------------------- .nv.constant0._ZN7cutlass13device_kernelIN5flash11enable_sm90INS1_16FlashAttnFwdSm90INS1_25CollectiveMainloopFwdSm90ILi2EN4cute5tupleIJNS5_1CILi1EEES8_S8_EEENS6_IJNS7_ILi128EEENS7_ILi96EEENS7_ILi64EEEEEELi256ENS_6half_tEfNS_4arch4Sm90ELb0ELb1ELb1ELb1ELb0ELb1ELb1ELb1ELb0ELb0ELb0ELb0EEENS1_21CollectiveEpilogueFwdINS6_IJSA_NS7_ILi256EEESB_EEES9_SE_SG_Li256ELb1ELb0ELb0ELb0EEENS1_36VarlenDynamicPersistentTileSchedulerILi128ELi96ELi256ELi32ELb0ELb0ELb1ELb1ELb0ELb1EEEEEEEEEvNT_6ParamsE --------------------------
	.section	.nv.constant0._ZN7cutlass13device_kernelIN5flash11enable_sm90INS1_16FlashAttnFwdSm90INS1_25CollectiveMainloopFwdSm90ILi2EN4cute5tupleIJNS5_1CILi1EEES8_S8_EEENS6_IJNS7_ILi128EEENS7_ILi96EEENS7_ILi64EEEEEELi256ENS_6half_tEfNS_4arch4Sm90ELb0ELb1ELb1ELb1ELb0ELb1ELb1ELb1ELb0ELb0ELb0ELb0EEENS1_21CollectiveEpilogueFwdINS6_IJSA_NS7_ILi256EEESB_EEES9_SE_SG_Li256ELb1ELb0ELb0ELb0EEENS1_36VarlenDynamicPersistentTileSchedulerILi128ELi96ELi256ELi32ELb0ELb0ELb1ELb1ELb0ELb1EEEEEEEEEvNT_6ParamsE,"a",@progbits
	.sectionflags	@""
	.align	4
.nv.constant0._ZN7cutlass13device_kernelIN5flash11enable_sm90INS1_16FlashAttnFwdSm90INS1_25CollectiveMainloopFwdSm90ILi2EN4cute5tupleIJNS5_1CILi1EEES8_S8_EEENS6_IJNS7_ILi128EEENS7_ILi96EEENS7_ILi64EEEEEELi256ENS_6half_tEfNS_4arch4Sm90ELb0ELb1ELb1ELb1ELb0ELb1ELb1ELb1ELb0ELb0ELb0ELb0EEENS1_21CollectiveEpilogueFwdINS6_IJSA_NS7_ILi256EEESB_EEES9_SE_SG_Li256ELb1ELb0ELb0ELb0EEENS1_36VarlenDynamicPersistentTileSchedulerILi128ELi96ELi256ELi32ELb0ELb0ELb1ELb1ELb0ELb1EEEEEEEEEvNT_6ParamsE:
	.zero		3456


//--------------------- .nv.constant0._ZN7cutlass13device_kernelIN5flash11enable_sm90INS1_16FlashAttnFwdSm90INS1_25CollectiveMainloopFwdSm90ILi2EN4cute5tupleIJNS5_1CILi1EEES8_S8_EEENS6_IJNS7_ILi128EEENS7_ILi96EEENS7_ILi64EEEEEELi256ENS_6half_tEfNS_4arch4Sm90ELb1ELb0ELb1ELb0ELb0ELb0ELb0ELb1ELb0ELb0ELb0ELb0EEENS1_21CollectiveEpilogueFwdINS6_IJSA_NS7_ILi256EEESB_EEES9_SE_SG_Li256ELb0ELb0ELb0ELb0EEENS1_30DynamicPersistentTileSchedulerILi256ELi32ELb0ELb0ELb1EEEEEEEEEvNT_6ParamsE --------------------------
	.section	.nv.constant0._ZN7cutlass13device_kernelIN5flash11enable_sm90INS1_16FlashAttnFwdSm90INS1_25CollectiveMainloopFwdSm90ILi2EN4cute5tupleIJNS5_1CILi1EEES8_S8_EEENS6_IJNS7_ILi128EEENS7_ILi96EEENS7_ILi64EEEEEELi256ENS_6half_tEfNS_4arch4Sm90ELb1ELb0ELb1ELb0ELb0ELb0ELb0ELb1ELb0ELb0ELb0ELb0EEENS1_21CollectiveEpilogueFwdINS6_IJSA_NS7_ILi256EEESB_EEES9_SE_SG_Li256ELb0ELb0ELb0ELb0EEENS1_30DynamicPersistentTileSchedulerILi256ELi32ELb0ELb0ELb1EEEEEEEEEvNT_6ParamsE,"a",@progbits
	.sectionflags	@""
	.align	4
.nv.constant0._ZN7cutlass13device_kernelIN5flash11enable_sm90INS1_16FlashAttnFwdSm90INS1_25CollectiveMainloopFwdSm90ILi2EN4cute5tupleIJNS5_1CILi1EEES8_S8_EEENS6_IJNS7_ILi128EEENS7_ILi96EEENS7_ILi64EEEEEELi256ENS_6half_tEfNS_4arch4Sm90ELb1ELb0ELb1ELb0ELb0ELb0ELb0ELb1ELb0ELb0ELb0ELb0EEENS1_21CollectiveEpilogueFwdINS6_IJSA_NS7_ILi256EEESB_EEES9_SE_SG_Li256ELb0ELb0ELb0ELb0EEENS1_30DynamicPersistentTileSchedulerILi256ELi32ELb0ELb0ELb1EEEEEEEEEvNT_6ParamsE:
	.zero		3584


//--------------------- .nv.constant0._ZN7cutlass13device_kernelIN5flash11enable_sm90INS1_16FlashAttnFwdSm90INS1_25CollectiveMainloopFwdSm90ILi2EN4cute5tupleIJNS5_1CILi1EEES8_S8_EEENS6_IJNS7_ILi128EEENS7_ILi96EEENS7_ILi64EEEEEELi256ENS_6half_tEfNS_4arch4Sm90ELb1ELb0ELb1ELb0ELb0ELb0ELb1ELb1ELb0ELb0ELb0ELb0EEENS1_21CollectiveEpilogueFwdINS6_IJSA_NS7_ILi256EEESB_EEES9_SE_SG_Li256ELb0ELb0ELb0ELb0EEENS1_30DynamicPersistentTileSchedulerILi256ELi32ELb0ELb0ELb1EEEEEEEEEvNT_6ParamsE --------------------------
	.section	.nv.constant0._ZN7cutlass13device_kernelIN5flash11enable_sm90INS1_16FlashAttnFwdSm90INS1_25CollectiveMainloopFwdSm90ILi2EN4cute5tupleIJNS5_1CILi1EEES8_S8_EEENS6_IJNS7_ILi128EEENS7_ILi96EEENS7_ILi64EEEEEELi256ENS_6half_tEfNS_4arch4Sm90ELb1ELb0ELb1ELb0ELb0ELb0ELb1ELb1ELb0ELb0ELb0ELb0EEENS1_21CollectiveEpilogueFwdINS6_IJSA_NS7_ILi256EEESB_EEES9_SE_SG_Li256ELb0ELb0ELb0ELb0EEENS1_30DynamicPersistentTileSchedulerILi256ELi32ELb0ELb0ELb1EEEEEEEEEvNT_6ParamsE,"a",@progbits
	.sectionflags	@""
	.align	4
.nv.constant0._ZN7cutlass13device_kernelIN5flash11enable_sm90INS1_16FlashAttnFwdSm90INS1_25CollectiveMainloopFwdSm90ILi2EN4cute5tupleIJNS5_1CILi1EEES8_S8_EEENS6_IJNS7_ILi128EEENS7_ILi96EEENS7_ILi64EEEEEELi256ENS_6half_tEfNS_4arch4Sm90ELb1ELb0ELb1ELb0ELb0ELb0ELb1ELb1ELb0ELb0ELb0ELb0EEENS1_21CollectiveEpilogueFwdINS6_IJSA_NS7_ILi256EEESB_EEES9_SE_SG_Li256ELb0ELb0ELb0ELb0EEENS1_30DynamicPersistentTileSchedulerILi256ELi32ELb0ELb0ELb1EEEEEEEEEvNT_6ParamsE:
	.zero		3840


//--------------------- .nv.constant0._ZN7cutlass13device_kernelIN5flash11enable_sm90INS1_16FlashAttnFwdSm90INS1_25CollectiveMainloopFwdSm90ILi2EN4cute5tupleIJNS5_1CILi1EEES8_S8_EEENS6_IJNS7_ILi128EEENS7_ILi96EEENS7_ILi64EEEEEELi256ENS_6half_tEfNS_4arch4Sm90ELb1ELb0ELb1ELb1ELb0ELb0ELb0ELb1ELb0ELb0ELb0ELb0EEENS1_21CollectiveEpilogueFwdINS6_IJSA_NS7_ILi256EEESB_EEES9_SE_SG_Li256ELb1ELb0ELb0ELb0EEENS1_36VarlenDynamicPersistentTileSchedulerILi128ELi96ELi256ELi32ELb0ELb0ELb1ELb1ELb1ELb1EEEEEEEEEvNT_6ParamsE --------------------------
	.section	.nv.constant0._ZN7cutlass13device_kernelIN5flash11enable_sm90INS1_16FlashAttnFwdSm90INS1_25CollectiveMainloopFwdSm90ILi2EN4cute5tupleIJNS5_1CILi1EEES8_S8_EEENS6_IJNS7_ILi128EEENS7_ILi96EEENS7_ILi64EEEEEELi256ENS_6half_tEfNS_4arch4Sm90ELb1ELb0ELb1ELb1ELb0ELb0ELb0ELb1ELb0ELb0ELb0ELb0EEENS1_21CollectiveEpilogueFwdINS6_IJSA_NS7_ILi256EEESB_EEES9_SE_SG_Li256ELb1ELb0ELb0ELb0EEENS1_36VarlenDynamicPersistentTileSchedulerILi128ELi96ELi256ELi32ELb0ELb0ELb1ELb1ELb1ELb1EEEEEEEEEvNT_6ParamsE,"a",@progbits
	.sectionflags	@""
	.align	4
.nv.constant0._ZN7cutlass13device_kernelIN5flash11enable_sm90INS1_16FlashAttnFwdSm90INS1_25CollectiveMainloopFwdSm90ILi2EN4cute5tupleIJNS5_1CILi1EEES8_S8_EEENS6_IJNS7_ILi128EEENS7_ILi96EEENS7_ILi64EEEEEELi256ENS_6half_tEfNS_4arch4Sm90ELb1ELb0ELb1ELb1ELb0ELb0ELb0ELb1ELb0ELb0ELb0ELb0EEENS1_21CollectiveEpilogueFwdINS6_IJSA_NS7_ILi256EEESB_EEES9_SE_SG_Li256ELb1ELb0ELb0ELb0EEENS1_36VarlenDynamicPersistentTileSchedulerILi128ELi96ELi256ELi32ELb0ELb0ELb1ELb1ELb1ELb1EEEEEEEEEvNT_6ParamsE:
	.zero		3200


//--------------------- .nv.constant0._ZN7cutlass13device_kernelIN5flash11enable_sm90INS1_16FlashAttnFwdSm90INS1_25CollectiveMainloopFwdSm90ILi2EN4cute5tupleIJNS5_1CILi1EEES8_S8_EEENS6_IJNS7_ILi128EEENS7_ILi96EEENS7_ILi64EEEEEELi256ENS_6half_tEfNS_4arch4Sm90ELb1ELb0ELb1ELb1ELb0ELb1ELb0ELb1ELb0ELb0ELb0ELb0EEENS1_21CollectiveEpilogueFwdINS6_IJSA_NS7_ILi256EEESB_EEES9_SE_SG_Li256ELb1ELb0ELb0ELb0EEENS1_36VarlenDynamicPersistentTileSchedulerILi128ELi96ELi256ELi32ELb0ELb0ELb1ELb1ELb1ELb1EEEEEEEEEvNT_6ParamsE --------------------------
	.section	.nv.constant0._ZN7cutlass13device_kernelIN5flash11enable_sm90INS1_16FlashAttnFwdSm90INS1_25CollectiveMainloopFwdSm90ILi2EN4cute5tupleIJNS5_1CILi1EEES8_S8_EEENS6_IJNS7_ILi128EEENS7_ILi96EEENS7_ILi64EEEEEELi256ENS_6half_tEfNS_4arch4Sm90ELb1ELb0ELb1ELb1ELb0ELb1ELb0ELb1ELb0ELb0ELb0ELb0EEENS1_21CollectiveEpilogueFwdINS6_IJSA_NS7_ILi256EEESB_EEES9_SE_SG_Li256ELb1ELb0ELb0ELb0EEENS1_36VarlenDynamicPersistentTileSchedulerILi128ELi96ELi256ELi32ELb0ELb0ELb1ELb1ELb1ELb1EEEEEEEEEvNT_6ParamsE,"a",@progbits
	.sectionflags	@""
	.align	4
.nv.constant0._ZN7cutlass13device_kernelIN5flash11enable_sm90INS1_16FlashAttnFwdSm90INS1_25CollectiveMainloopFwdSm90ILi2EN4cute5tupleIJNS5_1CILi1EEES8_S8_EEENS6_IJNS7_ILi128EEENS7_ILi96EEENS7_ILi64EEEEEELi256ENS_6half_tEfNS_4arch4Sm90ELb1ELb0ELb1ELb1ELb0ELb1ELb0ELb1ELb0ELb0ELb0ELb0EEENS1_21CollectiveEpilogueFwdINS6_IJSA_NS7_ILi256EEESB_EEES9_SE_SG_Li256ELb1ELb0ELb0ELb0EEENS1_36VarlenDynamicPersistentTileSchedulerILi128ELi96ELi256ELi32ELb0ELb0ELb1ELb1ELb1ELb1EEEEEEEEEvNT_6ParamsE:
	.zero		3200


//--------------------- .nv.constant0._ZN7cutlass13device_kernelIN5flash11enable_sm90INS1_16FlashAttnFwdSm90INS1_25CollectiveMainloopFwdSm90ILi2EN4cute5tupleIJNS5_1CILi1EEES8_S8_EEENS6_IJNS7_ILi128EEENS7_ILi96EEENS7_ILi64EEEEEELi256ENS_6half_tEfNS_4arch4Sm90ELb1ELb0ELb1ELb1ELb0ELb0ELb1ELb1ELb0ELb0ELb0ELb0EEENS1_21CollectiveEpilogueFwdINS6_IJSA_NS7_ILi256EEESB_EEES9_SE_SG_Li256ELb1ELb0ELb0ELb0EEENS1_36VarlenDynamicPersistentTileSchedulerILi128ELi96ELi256ELi32ELb0ELb0ELb1ELb1ELb1ELb1EEEEEEEEEvNT_6ParamsE --------------------------
	.section	.nv.constant0._ZN7cutlass13device_kernelIN5flash11enable_sm90INS1_16FlashAttnFwdSm90INS1_25CollectiveMainloopFwdSm90ILi2EN4cute5tupleIJNS5_1CILi1EEES8_S8_EEENS6_IJNS7_ILi128EEENS7_ILi96EEENS7_ILi64EEEEEELi256ENS_6half_tEfNS_4arch4Sm90ELb1ELb0ELb1ELb1ELb0ELb0ELb1ELb1ELb0ELb0ELb0ELb0EEENS1_21CollectiveEpilogueFwdINS6_IJSA_NS7_ILi256EEESB_EEES9_SE_SG_Li256ELb1ELb0ELb0ELb0EEENS1_36VarlenDynamicPersistentTileSchedulerILi128ELi96ELi256ELi32ELb0ELb0ELb1ELb1ELb1ELb1EEEEEEEEEvNT_6ParamsE,"a",@progbits
	.sectionflags	@""
	.align	4
.nv.constant0._ZN7cutlass13device_kernelIN5flash11enable_sm90INS1_16FlashAttnFwdSm90INS1_25CollectiveMainloopFwdSm90ILi2EN4cute5tupleIJNS5_1CILi1EEES8_S8_EEENS6_IJNS7_ILi128EEENS7_ILi96EEENS7_ILi64EEEEEELi256ENS_6half_tEfNS_4arch4Sm90ELb1ELb0ELb1ELb1ELb0ELb0ELb1ELb1ELb0ELb0ELb0ELb0EEENS1_21CollectiveEpilogueFwdINS6_IJSA_NS7_ILi256EEESB_EEES9_SE_SG_Li256ELb1ELb0ELb0ELb0EEENS1_36VarlenDynamicPersistentTileSchedulerILi128ELi96ELi256ELi32ELb0ELb0ELb1ELb1ELb1ELb1EEEEEEEEEvNT_6ParamsE:
	.zero		3456


//--------------------- .nv.constant0._ZN7cutlass13device_kernelIN5flash11enable_sm90INS1_16FlashAttnFwdSm90INS1_25CollectiveMainloopFwdSm90ILi2EN4cute5tupleIJNS5_1CILi1EEES8_S8_EEENS6_IJNS7_ILi128EEENS7_ILi96EEENS7_ILi64EEEEEELi256ENS_6half_tEfNS_4arch4Sm90ELb1ELb0ELb1ELb1ELb0ELb1ELb1ELb1ELb0ELb0ELb0ELb0EEENS1_21CollectiveEpilogueFwdINS6_IJSA_NS7_ILi256EEESB_EEES9_SE_SG_Li256ELb1ELb0ELb0ELb0EEENS1_36VarlenDynamicPersistentTileSchedulerILi128ELi96ELi256ELi32ELb0ELb0ELb1ELb1ELb1ELb1EEEEEEEEEvNT_6ParamsE --------------------------
	.section	.nv.constant0._ZN7cutlass13device_kernelIN5flash11enable_sm90INS1_16FlashAttnFwdSm90INS1_25CollectiveMainloopFwdSm90ILi2EN4cute5tupleIJNS5_1CILi1EEES8_S8_EEENS6_IJNS7_ILi128EEENS7_ILi96EEENS7_ILi64EEEEEELi256ENS_6half_tEfNS_4arch4Sm90ELb1ELb0ELb1ELb1ELb0ELb1ELb1ELb1ELb0ELb0ELb0ELb0EEENS1_21CollectiveEpilogueFwdINS6_IJSA_NS7_ILi256EEESB_EEES9_SE_SG_Li256ELb1ELb0ELb0ELb0EEENS1_36VarlenDynamicPersistentTileSchedulerILi128ELi96ELi256ELi32ELb0ELb0ELb1ELb1ELb1ELb1EEEEEEEEEvNT_6ParamsE,"a",@progbits
	.sectionflags	@""
	.align	4
.nv.constant0._ZN7cutlass13device_kernelIN5flash11enable_sm90INS1_16FlashAttnFwdSm90INS1_25CollectiveMainloopFwdSm90ILi2EN4cute5tupleIJNS5_1CILi1EEES8_S8_EEENS6_IJNS7_ILi128EEENS7_ILi96EEENS7_ILi64EEEEEELi256ENS_6half_tEfNS_4arch4Sm90ELb1ELb0ELb1ELb1ELb0ELb1ELb1ELb1ELb0ELb0ELb0ELb0EEENS1_21CollectiveEpilogueFwdINS6_IJSA_NS7_ILi256EEESB_EEES9_SE_SG_Li256ELb1ELb0ELb0ELb0EEENS1_36VarlenDynamicPersistentTileSchedulerILi128ELi96ELi256ELi32ELb0ELb0ELb1ELb1ELb1ELb1EEEEEEEEEvNT_6ParamsE:
	.zero		3456


//--------------------- SYMBOLS --------------------------

	.type		.nv.reservedSmem.offset0,@object
	.size		.nv.reservedSmem.offset0,0x4
	.type		__assertfail,@function
